	.target	sm_80

	.elftype	@"ET_EXEC"


//--------------------- .note.nv.tkinfo           --------------------------
	.section	.note.nv.tkinfo,"",@"SHT_NOTE"
	.sectionflags	@"SHF_NOTE_NV_TKINFO"
	.tkinfo
        /*0018*/ 	.word	0x00000002
        /*0030*/ 	.string	""
        /*0030*/ 	.string	"ptxas"
        /*0030*/ 	.string	"Cuda compilation tools, release 13.0, V13.0.88"
        /*0030*/ 	.string	"Build cuda_13.0.r13.0/compiler.36424714_0"
        /*0030*/ 	.string	"-arch sm_80 -m 64 "



//--------------------- .note.nv.cuinfo           --------------------------
	.section	.note.nv.cuinfo,"",@"SHT_NOTE"
	.sectionflags	@"SHF_NOTE_NV_CUINFO"
        /*0018*/ 	.short	0x0002
        /*001a*/ 	.short	0x0050
        /*001c*/ 	.short	0x0082
	.zero		2


//--------------------- .nv.info                  --------------------------
	.section	.nv.info,"",@"SHT_CUDA_INFO"
	.align	4


	//----- nvinfo : EIATTR_REGCOUNT
	.align		4
        /*0000*/ 	.byte	0x04, 0x2f
        /*0002*/ 	.short	(.L_12 - .L_11)
	.align		4
.L_11:
        /*0004*/ 	.word	index@(_ZN5flash16flash_fwd_kernelI23Flash_fwd_kernel_traitsILi64ELi128ELi64ELi4ELb0ELb0EN7cutlass6half_tE19Flash_kernel_traitsILi64ELi128ELi64ELi4ES3_EELb0ELb0ELb1ELb1ELb0ELb0ELb1ELb0EEEvNS_16Flash_fwd_paramsE)
        /*0008*/ 	.word	0x000000ff


	//----- nvinfo : EIATTR_FRAME_SIZE
	.align		4
.L_12:
        /*000c*/ 	.byte	0x04, 0x11
        /*000e*/ 	.short	(.L_14 - .L_13)
	.align		4
.L_13:
        /*0010*/ 	.word	index@(_ZN5flash16flash_fwd_kernelI23Flash_fwd_kernel_traitsILi64ELi128ELi64ELi4ELb0ELb0EN7cutlass6half_tE19Flash_kernel_traitsILi64ELi128ELi64ELi4ES3_EELb0ELb0ELb1ELb1ELb0ELb0ELb1ELb0EEEvNS_16Flash_fwd_paramsE)
        /*0014*/ 	.word	0x00000048


	//----- nvinfo : EIATTR_REGCOUNT
	.align		4
.L_14:
        /*0018*/ 	.byte	0x04, 0x2f
        /*001a*/ 	.short	(.L_16 - .L_15)
	.align		4
.L_15:
        /*001c*/ 	.word	index@(_ZN5flash16flash_fwd_kernelI23Flash_fwd_kernel_traitsILi64ELi128ELi64ELi4ELb0ELb0EN7cutlass6half_tE19Flash_kernel_traitsILi64ELi128ELi64ELi4ES3_EELb1ELb0ELb1ELb1ELb0ELb0ELb0ELb1EEEvNS_16Flash_fwd_paramsE)
        /*0020*/ 	.word	0x000000ff


	//----- nvinfo : EIATTR_FRAME_SIZE
	.align		4
.L_16:
        /*0024*/ 	.byte	0x04, 0x11
        /*0026*/ 	.short	(.L_18 - .L_17)
	.align		4
.L_17:
        /*0028*/ 	.word	index@(_ZN5flash16flash_fwd_kernelI23Flash_fwd_kernel_traitsILi64ELi128ELi64ELi4ELb0ELb0EN7cutlass6half_tE19Flash_kernel_traitsILi64ELi128ELi64ELi4ES3_EELb1ELb0ELb1ELb1ELb0ELb0ELb0ELb1EEEvNS_16Flash_fwd_paramsE)
        /*002c*/ 	.word	0x000001c0


	//----- nvinfo : EIATTR_REGCOUNT
	.align		4
.L_18:
        /*0030*/ 	.byte	0x04, 0x2f
        /*0032*/ 	.short	(.L_20 - .L_19)
	.align		4
.L_19:
        /*0034*/ 	.word	index@(_ZN5flash16flash_fwd_kernelI23Flash_fwd_kernel_traitsILi64ELi128ELi64ELi4ELb0ELb0EN7cutlass6half_tE19Flash_kernel_traitsILi64ELi128ELi64ELi4ES3_EELb0ELb0ELb1ELb0ELb0ELb0ELb1ELb0EEEvNS_16Flash_fwd_paramsE)
        /*0038*/ 	.word	0x000000ff


	//----- nvinfo : EIATTR_FRAME_SIZE
	.align		4
.L_20:
        /*003c*/ 	.byte	0x04, 0x11
        /*003e*/ 	.short	(.L_22 - .L_21)
	.align		4
.L_21:
        /*0040*/ 	.word	index@(_ZN5flash16flash_fwd_kernelI23Flash_fwd_kernel_traitsILi64ELi128ELi64ELi4ELb0ELb0EN7cutlass6half_tE19Flash_kernel_traitsILi64ELi128ELi64ELi4ES3_EELb0ELb0ELb1ELb0ELb0ELb0ELb1ELb0EEEvNS_16Flash_fwd_paramsE)
        /*0044*/ 	.word	0x00000048


	//----- nvinfo : EIATTR_REGCOUNT
	.align		4
.L_22:
        /*0048*/ 	.byte	0x04, 0x2f
        /*004a*/ 	.short	(.L_24 - .L_23)
	.align		4
.L_23:
        /*004c*/ 	.word	index@(_ZN5flash16flash_fwd_kernelI23Flash_fwd_kernel_traitsILi64ELi128ELi64ELi4ELb0ELb0EN7cutlass6half_tE19Flash_kernel_traitsILi64ELi128ELi64ELi4ES3_EELb1ELb0ELb1ELb0ELb0ELb0ELb0ELb1EEEvNS_16Flash_fwd_paramsE)
        /*0050*/ 	.word	0x000000ff


	//----- nvinfo : EIATTR_FRAME_SIZE
	.align		4
.L_24:
        /*0054*/ 	.byte	0x04, 0x11
        /*0056*/ 	.short	(.L_26 - .L_25)
	.align		4
.L_25:
        /*0058*/ 	.word	index@(_ZN5flash16flash_fwd_kernelI23Flash_fwd_kernel_traitsILi64ELi128ELi64ELi4ELb0ELb0EN7cutlass6half_tE19Flash_kernel_traitsILi64ELi128ELi64ELi4ES3_EELb1ELb0ELb1ELb0ELb0ELb0ELb0ELb1EEEvNS_16Flash_fwd_paramsE)
        /*005c*/ 	.word	0x000001b0


	//----- nvinfo : EIATTR_REGCOUNT
	.align		4
.L_26:
        /*0060*/ 	.byte	0x04, 0x2f
        /*0062*/ 	.short	(.L_28 - .L_27)
	.align		4
.L_27:
        /*0064*/ 	.word	index@(_ZN5flash16flash_fwd_kernelI23Flash_fwd_kernel_traitsILi64ELi128ELi64ELi4ELb0ELb0EN7cutlass6half_tE19Flash_kernel_traitsILi64ELi128ELi64ELi4ES3_EELb1ELb0ELb1ELb1ELb0ELb0ELb0ELb0EEEvNS_16Flash_fwd_paramsE)
        /*0068*/ 	.word	0x000000ff


	//----- nvinfo : EIATTR_FRAME_SIZE
	.align		4
.L_28:
        /*006c*/ 	.byte	0x04, 0x11
        /*006e*/ 	.short	(.L_30 - .L_29)
	.align		4
.L_29:
        /*0070*/ 	.word	index@(_ZN5flash16flash_fwd_kernelI23Flash_fwd_kernel_traitsILi64ELi128ELi64ELi4ELb0ELb0EN7cutlass6half_tE19Flash_kernel_traitsILi64ELi128ELi64ELi4ES3_EELb1ELb0ELb1ELb1ELb0ELb0ELb0ELb0EEEvNS_16Flash_fwd_paramsE)
        /*0074*/ 	.word	0x00000080


	//----- nvinfo : EIATTR_REGCOUNT
	.align		4
.L_30:
        /*0078*/ 	.byte	0x04, 0x2f
        /*007a*/ 	.short	(.L_32 - .L_31)
	.align		4
.L_31:
        /*007c*/ 	.word	index@(_ZN5flash16flash_fwd_kernelI23Flash_fwd_kernel_traitsILi64ELi128ELi64ELi4ELb0ELb0EN7cutlass6half_tE19Flash_kernel_traitsILi64ELi128ELi64ELi4ES3_EELb0ELb0ELb1ELb0ELb0ELb1ELb1ELb0EEEvNS_16Flash_fwd_paramsE)
        /*0080*/ 	.word	0x000000ff


	//----- nvinfo : EIATTR_FRAME_SIZE
	.align		4
.L_32:
        /*0084*/ 	.byte	0x04, 0x11
        /*0086*/ 	.short	(.L_34 - .L_33)
	.align		4
.L_33:
        /*0088*/ 	.word	index@(_ZN5flash16flash_fwd_kernelI23Flash_fwd_kernel_traitsILi64ELi128ELi64ELi4ELb0ELb0EN7cutlass6half_tE19Flash_kernel_traitsILi64ELi128ELi64ELi4ES3_EELb0ELb0ELb1ELb0ELb0ELb1ELb1ELb0EEEvNS_16Flash_fwd_paramsE)
        /*008c*/ 	.word	0x00000048


	//----- nvinfo : EIATTR_REGCOUNT
	.align		4
.L_34:
        /*0090*/ 	.byte	0x04, 0x2f
        /*0092*/ 	.short	(.L_36 - .L_35)
	.align		4
.L_35:
        /*0094*/ 	.word	index@(_ZN5flash16flash_fwd_kernelI23Flash_fwd_kernel_traitsILi64ELi128ELi64ELi4ELb0ELb0EN7cutlass6half_tE19Flash_kernel_traitsILi64ELi128ELi64ELi4ES3_EELb1ELb0ELb1ELb0ELb0ELb1ELb0ELb0EEEvNS_16Flash_fwd_paramsE)
        /*0098*/ 	.word	0x000000ff


	//----- nvinfo : EIATTR_FRAME_SIZE
	.align		4
.L_36:
        /*009c*/ 	.byte	0x04, 0x11
        /*009e*/ 	.short	(.L_38 - .L_37)
	.align		4
.L_37:
        /*00a0*/ 	.word	index@(_ZN5flash16flash_fwd_kernelI23Flash_fwd_kernel_traitsILi64ELi128ELi64ELi4ELb0ELb0EN7cutlass6half_tE19Flash_kernel_traitsILi64ELi128ELi64ELi4ES3_EELb1ELb0ELb1ELb0ELb0ELb1ELb0ELb0EEEvNS_16Flash_fwd_paramsE)
        /*00a4*/ 	.word	0x000000a0


	//----- nvinfo : EIATTR_REGCOUNT
	.align		4
.L_38:
        /*00a8*/ 	.byte	0x04, 0x2f
        /*00aa*/ 	.short	(.L_40 - .L_39)
	.align		4
.L_39:
        /*00ac*/ 	.word	index@(_ZN5flash16flash_fwd_kernelI23Flash_fwd_kernel_traitsILi64ELi128ELi64ELi4ELb0ELb0EN7cutlass6half_tE19Flash_kernel_traitsILi64ELi128ELi64ELi4ES3_EELb0ELb0ELb0ELb1ELb0ELb0ELb1ELb0EEEvNS_16Flash_fwd_paramsE)
        /*00b0*/ 	.word	0x000000ff


	//----- nvinfo : EIATTR_FRAME_SIZE
	.align		4
.L_40:
        /*00b4*/ 	.byte	0x04, 0x11
        /*00b6*/ 	.short	(.L_42 - .L_41)
	.align		4
.L_41:
        /*00b8*/ 	.word	index@(_ZN5flash16flash_fwd_kernelI23Flash_fwd_kernel_traitsILi64ELi128ELi64ELi4ELb0ELb0EN7cutlass6half_tE19Flash_kernel_traitsILi64ELi128ELi64ELi4ES3_EELb0ELb0ELb0ELb1ELb0ELb0ELb1ELb0EEEvNS_16Flash_fwd_paramsE)
        /*00bc*/ 	.word	0x00000020


	//----- nvinfo : EIATTR_REGCOUNT
	.align		4
.L_42:
        /*00c0*/ 	.byte	0x04, 0x2f
        /*00c2*/ 	.short	(.L_44 - .L_43)
	.align		4
.L_43:
        /*00c4*/ 	.word	index@(_ZN5flash16flash_fwd_kernelI23Flash_fwd_kernel_traitsILi64ELi128ELi64ELi4ELb0ELb0EN7cutlass6half_tE19Flash_kernel_traitsILi64ELi128ELi64ELi4ES3_EELb1ELb0ELb0ELb1ELb0ELb0ELb0ELb1EEEvNS_16Flash_fwd_paramsE)
        /*00c8*/ 	.word	0x000000ff


	//----- nvinfo : EIATTR_FRAME_SIZE
	.align		4
.L_44:
        /*00cc*/ 	.byte	0x04, 0x11
        /*00ce*/ 	.short	(.L_46 - .L_45)
	.align		4
.L_45:
        /*00d0*/ 	.word	index@(_ZN5flash16flash_fwd_kernelI23Flash_fwd_kernel_traitsILi64ELi128ELi64ELi4ELb0ELb0EN7cutlass6half_tE19Flash_kernel_traitsILi64ELi128ELi64ELi4ES3_EELb1ELb0ELb0ELb1ELb0ELb0ELb0ELb1EEEvNS_16Flash_fwd_paramsE)
        /*00d4*/ 	.word	0x00000168


	//----- nvinfo : EIATTR_REGCOUNT
	.align		4
.L_46:
        /*00d8*/ 	.byte	0x04, 0x2f
        /*00da*/ 	.short	(.L_48 - .L_47)
	.align		4
.L_47:
        /*00dc*/ 	.word	index@(_ZN5flash16flash_fwd_kernelI23Flash_fwd_kernel_traitsILi64ELi128ELi64ELi4ELb0ELb0EN7cutlass6half_tE19Flash_kernel_traitsILi64ELi128ELi64ELi4ES3_EELb0ELb0ELb0ELb0ELb0ELb0ELb1ELb0EEEvNS_16Flash_fwd_paramsE)
        /*00e0*/ 	.word	0x000000ff


	//----- nvinfo : EIATTR_FRAME_SIZE
	.align		4
.L_48:
        /*00e4*/ 	.byte	0x04, 0x11
        /*00e6*/ 	.short	(.L_50 - .L_49)
	.align		4
.L_49:
        /*00e8*/ 	.word	index@(_ZN5flash16flash_fwd_kernelI23Flash_fwd_kernel_traitsILi64ELi128ELi64ELi4ELb0ELb0EN7cutlass6half_tE19Flash_kernel_traitsILi64ELi128ELi64ELi4ES3_EELb0ELb0ELb0ELb0ELb0ELb0ELb1ELb0EEEvNS_16Flash_fwd_paramsE)
        /*00ec*/ 	.word	0x00000000


	//----- nvinfo : EIATTR_REGCOUNT
	.align		4
.L_50:
        /*00f0*/ 	.byte	0x04, 0x2f
        /*00f2*/ 	.short	(.L_52 - .L_51)
	.align		4
.L_51:
        /*00f4*/ 	.word	index@(_ZN5flash16flash_fwd_kernelI23Flash_fwd_kernel_traitsILi64ELi128ELi64ELi4ELb0ELb0EN7cutlass6half_tE19Flash_kernel_traitsILi64ELi128ELi64ELi4ES3_EELb1ELb0ELb0ELb0ELb0ELb0ELb0ELb1EEEvNS_16Flash_fwd_paramsE)
        /*00f8*/ 	.word	0x000000ff


	//----- nvinfo : EIATTR_FRAME_SIZE
	.align		4
.L_52:
        /*00fc*/ 	.byte	0x04, 0x11
        /*00fe*/ 	.short	(.L_54 - .L_53)
	.align		4
.L_53:
        /*0100*/ 	.word	index@(_ZN5flash16flash_fwd_kernelI23Flash_fwd_kernel_traitsILi64ELi128ELi64ELi4ELb0ELb0EN7cutlass6half_tE19Flash_kernel_traitsILi64ELi128ELi64ELi4ES3_EELb1ELb0ELb0ELb0ELb0ELb0ELb0ELb1EEEvNS_16Flash_fwd_paramsE)
        /*0104*/ 	.word	0x000000e8


	//----- nvinfo : EIATTR_REGCOUNT
	.align		4
.L_54:
        /*0108*/ 	.byte	0x04, 0x2f
        /*010a*/ 	.short	(.L_56 - .L_55)
	.align		4
.L_55:
        /*010c*/ 	.word	index@(_ZN5flash16flash_fwd_kernelI23Flash_fwd_kernel_traitsILi64ELi128ELi64ELi4ELb0ELb0EN7cutlass6half_tE19Flash_kernel_traitsILi64ELi128ELi64ELi4ES3_EELb1ELb0ELb0ELb1ELb0ELb0ELb0ELb0EEEvNS_16Flash_fwd_paramsE)
        /*0110*/ 	.word	0x000000ff


	//----- nvinfo : EIATTR_FRAME_SIZE
	.align		4
.L_56:
        /*0114*/ 	.byte	0x04, 0x11
        /*0116*/ 	.short	(.L_58 - .L_57)
	.align		4
.L_57:
        /*0118*/ 	.word	index@(_ZN5flash16flash_fwd_kernelI23Flash_fwd_kernel_traitsILi64ELi128ELi64ELi4ELb0ELb0EN7cutlass6half_tE19Flash_kernel_traitsILi64ELi128ELi64ELi4ES3_EELb1ELb0ELb0ELb1ELb0ELb0ELb0ELb0EEEvNS_16Flash_fwd_paramsE)
        /*011c*/ 	.word	0x00000020


	//----- nvinfo : EIATTR_REGCOUNT
	.align		4
.L_58:
        /*0120*/ 	.byte	0x04, 0x2f
        /*0122*/ 	.short	(.L_60 - .L_59)
	.align		4
.L_59:
        /*0124*/ 	.word	index@(_ZN5flash16flash_fwd_kernelI23Flash_fwd_kernel_traitsILi64ELi128ELi64ELi4ELb0ELb0EN7cutlass6half_tE19Flash_kernel_traitsILi64ELi128ELi64ELi4ES3_EELb0ELb0ELb0ELb0ELb1ELb1ELb1ELb0EEEvNS_16Flash_fwd_paramsE)
        /*0128*/ 	.word	0x000000ff


	//----- nvinfo : EIATTR_FRAME_SIZE
	.align		4
.L_60:
        /*012c*/ 	.byte	0x04, 0x11
        /*012e*/ 	.short	(.L_62 - .L_61)
	.align		4
.L_61:
        /*0130*/ 	.word	index@(_ZN5flash16flash_fwd_kernelI23Flash_fwd_kernel_traitsILi64ELi128ELi64ELi4ELb0ELb0EN7cutlass6half_tE19Flash_kernel_traitsILi64ELi128ELi64ELi4ES3_EELb0ELb0ELb0ELb0ELb1ELb1ELb1ELb0EEEvNS_16Flash_fwd_paramsE)
        /*0134*/ 	.word	0x00000000


	//----- nvinfo : EIATTR_REGCOUNT
	.align		4
.L_62:
        /*0138*/ 	.byte	0x04, 0x2f
        /*013a*/ 	.short	(.L_64 - .L_63)
	.align		4
.L_63:
        /*013c*/ 	.word	index@(_ZN5flash16flash_fwd_kernelI23Flash_fwd_kernel_traitsILi64ELi128ELi64ELi4ELb0ELb0EN7cutlass6half_tE19Flash_kernel_traitsILi64ELi128ELi64ELi4ES3_EELb1ELb0ELb0ELb0ELb1ELb1ELb0ELb0EEEvNS_16Flash_fwd_paramsE)
        /*0140*/ 	.word	0x000000ff


	//----- nvinfo : EIATTR_FRAME_SIZE
	.align		4
.L_64:
        /*0144*/ 	.byte	0x04, 0x11
        /*0146*/ 	.short	(.L_66 - .L_65)
	.align		4
.L_65:
        /*0148*/ 	.word	index@(_ZN5flash16flash_fwd_kernelI23Flash_fwd_kernel_traitsILi64ELi128ELi64ELi4ELb0ELb0EN7cutlass6half_tE19Flash_kernel_traitsILi64ELi128ELi64ELi4ES3_EELb1ELb0ELb0ELb0ELb1ELb1ELb0ELb0EEEvNS_16Flash_fwd_paramsE)
        /*014c*/ 	.word	0x00000000


	//----- nvinfo : EIATTR_REGCOUNT
	.align		4
.L_66:
        /*0150*/ 	.byte	0x04, 0x2f
        /*0152*/ 	.short	(.L_68 - .L_67)
	.align		4
.L_67:
        /*0154*/ 	.word	index@(_ZN5flash16flash_fwd_kernelI23Flash_fwd_kernel_traitsILi64ELi128ELi64ELi4ELb0ELb0EN7cutlass6half_tE19Flash_kernel_traitsILi64ELi128ELi64ELi4ES3_EELb1ELb0ELb1ELb0ELb0ELb0ELb0ELb0EEEvNS_16Flash_fwd_paramsE)
        /*0158*/ 	.word	0x000000ff


	//----- nvinfo : EIATTR_FRAME_SIZE
	.align		4
.L_68:
        /*015c*/ 	.byte	0x04, 0x11
        /*015e*/ 	.short	(.L_70 - .L_69)
	.align		4
.L_69:
        /*0160*/ 	.word	index@(_ZN5flash16flash_fwd_kernelI23Flash_fwd_kernel_traitsILi64ELi128ELi64ELi4ELb0ELb0EN7cutlass6half_tE19Flash_kernel_traitsILi64ELi128ELi64ELi4ES3_EELb1ELb0ELb1ELb0ELb0ELb0ELb0ELb0EEEvNS_16Flash_fwd_paramsE)
        /*0164*/ 	.word	0x00000080


	//----- nvinfo : EIATTR_REGCOUNT
	.align		4
.L_70:
        /*0168*/ 	.byte	0x04, 0x2f
        /*016a*/ 	.short	(.L_72 - .L_71)
	.align		4
.L_71:
        /*016c*/ 	.word	index@(_ZN5flash16flash_fwd_kernelI23Flash_fwd_kernel_traitsILi64ELi128ELi64ELi4ELb0ELb0EN7cutlass6half_tE19Flash_kernel_traitsILi64ELi128ELi64ELi4ES3_EELb1ELb0ELb0ELb0ELb0ELb0ELb0ELb0EEEvNS_16Flash_fwd_paramsE)
        /*0170*/ 	.word	0x000000ff


	//----- nvinfo : EIATTR_FRAME_SIZE
	.align		4
.L_72:
        /*0174*/ 	.byte	0x04, 0x11
        /*0176*/ 	.short	(.L_74 - .L_73)
	.align		4
.L_73:
        /*0178*/ 	.word	index@(_ZN5flash16flash_fwd_kernelI23Flash_fwd_kernel_traitsILi64ELi128ELi64ELi4ELb0ELb0EN7cutlass6half_tE19Flash_kernel_traitsILi64ELi128ELi64ELi4ES3_EELb1ELb0ELb0ELb0ELb0ELb0ELb0ELb0EEEvNS_16Flash_fwd_paramsE)
        /*017c*/ 	.word	0x00000010


	//----- nvinfo : EIATTR_REGCOUNT
	.align		4
.L_74:
        /*0180*/ 	.byte	0x04, 0x2f
        /*0182*/ 	.short	(.L_76 - .L_75)
	.align		4
.L_75:
        /*0184*/ 	.word	index@(_ZN5flash16flash_fwd_kernelI23Flash_fwd_kernel_traitsILi64ELi128ELi64ELi4ELb0ELb0EN7cutlass6half_tE19Flash_kernel_traitsILi64ELi128ELi64ELi4ES3_EELb0ELb0ELb0ELb0ELb0ELb1ELb1ELb0EEEvNS_16Flash_fwd_paramsE)
        /*0188*/ 	.word	0x000000fd


	//----- nvinfo : EIATTR_FRAME_SIZE
	.align		4
.L_76:
        /*018c*/ 	.byte	0x04, 0x11
        /*018e*/ 	.short	(.L_78 - .L_77)
	.align		4
.L_77:
        /*0190*/ 	.word	index@(_ZN5flash16flash_fwd_kernelI23Flash_fwd_kernel_traitsILi64ELi128ELi64ELi4ELb0ELb0EN7cutlass6half_tE19Flash_kernel_traitsILi64ELi128ELi64ELi4ES3_EELb0ELb0ELb0ELb0ELb0ELb1ELb1ELb0EEEvNS_16Flash_fwd_paramsE)
        /*0194*/ 	.word	0x00000000


	//----- nvinfo : EIATTR_REGCOUNT
	.align		4
.L_78:
        /*0198*/ 	.byte	0x04, 0x2f
        /*019a*/ 	.short	(.L_80 - .L_79)
	.align		4
.L_79:
        /*019c*/ 	.word	index@(_ZN5flash16flash_fwd_kernelI23Flash_fwd_kernel_traitsILi64ELi128ELi64ELi4ELb0ELb0EN7cutlass6half_tE19Flash_kernel_traitsILi64ELi128ELi64ELi4ES3_EELb1ELb0ELb0ELb0ELb0ELb1ELb0ELb0EEEvNS_16Flash_fwd_paramsE)
        /*01a0*/ 	.word	0x000000fe


	//----- nvinfo : EIATTR_FRAME_SIZE
	.align		4
.L_80:
        /*01a4*/ 	.byte	0x04, 0x11
        /*01a6*/ 	.short	(.L_82 - .L_81)
	.align		4
.L_81:
        /*01a8*/ 	.word	index@(_ZN5flash16flash_fwd_kernelI23Flash_fwd_kernel_traitsILi64ELi128ELi64ELi4ELb0ELb0EN7cutlass6half_tE19Flash_kernel_traitsILi64ELi128ELi64ELi4ES3_EELb1ELb0ELb0ELb0ELb0ELb1ELb0ELb0EEEvNS_16Flash_fwd_paramsE)
        /*01ac*/ 	.word	0x00000000


	//----- nvinfo : EIATTR_REGCOUNT
	.align		4
.L_82:
        /*01b0*/ 	.byte	0x04, 0x2f
        /*01b2*/ 	.short	(.L_84 - .L_83)
	.align		4
.L_83:
        /*01b4*/ 	.word	index@(_ZN5flash16flash_fwd_kernelI23Flash_fwd_kernel_traitsILi64ELi128ELi128ELi4ELb0ELb0EN7cutlass6half_tE19Flash_kernel_traitsILi64ELi128ELi128ELi4ES3_EELb0ELb0ELb1ELb1ELb0ELb0ELb1ELb0EEEvNS_16Flash_fwd_paramsE)
        /*01b8*/ 	.word	0x000000ff


	//----- nvinfo : EIATTR_FRAME_SIZE
	.align		4
.L_84:
        /*01bc*/ 	.byte	0x04, 0x11
        /*01be*/ 	.short	(.L_86 - .L_85)
	.align		4
.L_85:
        /*01c0*/ 	.word	index@(_ZN5flash16flash_fwd_kernelI23Flash_fwd_kernel_traitsILi64ELi128ELi128ELi4ELb0ELb0EN7cutlass6half_tE19Flash_kernel_traitsILi64ELi128ELi128ELi4ES3_EELb0ELb0ELb1ELb1ELb0ELb0ELb1ELb0EEEvNS_16Flash_fwd_paramsE)
        /*01c4*/ 	.word	0x00000168


	//----- nvinfo : EIATTR_REGCOUNT
	.align		4
.L_86:
        /*01c8*/ 	.byte	0x04, 0x2f
        /*01ca*/ 	.short	(.L_88 - .L_87)
	.align		4
.L_87:
        /*01cc*/ 	.word	index@(_ZN5flash16flash_fwd_kernelI23Flash_fwd_kernel_traitsILi64ELi128ELi128ELi4ELb0ELb0EN7cutlass6half_tE19Flash_kernel_traitsILi64ELi128ELi128ELi4ES3_EELb0ELb0ELb1ELb1ELb0ELb0ELb0ELb0EEEvNS_16Flash_fwd_paramsE)
        /*01d0*/ 	.word	0x000000ff


	//----- nvinfo : EIATTR_FRAME_SIZE
	.align		4
.L_88:
        /*01d4*/ 	.byte	0x04, 0x11
        /*01d6*/ 	.short	(.L_90 - .L_89)
	.align		4
.L_89:
        /*01d8*/ 	.word	index@(_ZN5flash16flash_fwd_kernelI23Flash_fwd_kernel_traitsILi64ELi128ELi128ELi4ELb0ELb0EN7cutlass6half_tE19Flash_kernel_traitsILi64ELi128ELi128ELi4ES3_EELb0ELb0ELb1ELb1ELb0ELb0ELb0ELb0EEEvNS_16Flash_fwd_paramsE)
        /*01dc*/ 	.word	0x00000130


	//----- nvinfo : EIATTR_REGCOUNT
	.align		4
.L_90:
        /*01e0*/ 	.byte	0x04, 0x2f
        /*01e2*/ 	.short	(.L_92 - .L_91)
	.align		4
.L_91:
        /*01e4*/ 	.word	index@(_ZN5flash16flash_fwd_kernelI23Flash_fwd_kernel_traitsILi64ELi128ELi128ELi4ELb0ELb0EN7cutlass6half_tE19Flash_kernel_traitsILi64ELi128ELi128ELi4ES3_EELb0ELb0ELb1ELb0ELb0ELb0ELb1ELb0EEEvNS_16Flash_fwd_paramsE)
        /*01e8*/ 	.word	0x000000ff


	//----- nvinfo : EIATTR_FRAME_SIZE
	.align		4
.L_92:
        /*01ec*/ 	.byte	0x04, 0x11
        /*01ee*/ 	.short	(.L_94 - .L_93)
	.align		4
.L_93:
        /*01f0*/ 	.word	index@(_ZN5flash16flash_fwd_kernelI23Flash_fwd_kernel_traitsILi64ELi128ELi128ELi4ELb0ELb0EN7cutlass6half_tE19Flash_kernel_traitsILi64ELi128ELi128ELi4ES3_EELb0ELb0ELb1ELb0ELb0ELb0ELb1ELb0EEEvNS_16Flash_fwd_paramsE)
        /*01f4*/ 	.word	0x00000138


	//----- nvinfo : EIATTR_REGCOUNT
	.align		4
.L_94:
        /*01f8*/ 	.byte	0x04, 0x2f
        /*01fa*/ 	.short	(.L_96 - .L_95)
	.align		4
.L_95:
        /*01fc*/ 	.word	index@(_ZN5flash16flash_fwd_kernelI23Flash_fwd_kernel_traitsILi64ELi128ELi128ELi4ELb0ELb0EN7cutlass6half_tE19Flash_kernel_traitsILi64ELi128ELi128ELi4ES3_EELb0ELb0ELb1ELb0ELb0ELb0ELb0ELb0EEEvNS_16Flash_fwd_paramsE)
        /*0200*/ 	.word	0x000000ff


	//----- nvinfo : EIATTR_FRAME_SIZE
	.align		4
.L_96:
        /*0204*/ 	.byte	0x04, 0x11
        /*0206*/ 	.short	(.L_98 - .L_97)
	.align		4
.L_97:
        /*0208*/ 	.word	index@(_ZN5flash16flash_fwd_kernelI23Flash_fwd_kernel_traitsILi64ELi128ELi128ELi4ELb0ELb0EN7cutlass6half_tE19Flash_kernel_traitsILi64ELi128ELi128ELi4ES3_EELb0ELb0ELb1ELb0ELb0ELb0ELb0ELb0EEEvNS_16Flash_fwd_paramsE)
        /*020c*/ 	.word	0x00000148


	//----- nvinfo : EIATTR_REGCOUNT
	.align		4
.L_98:
        /*0210*/ 	.byte	0x04, 0x2f
        /*0212*/ 	.short	(.L_100 - .L_99)
	.align		4
.L_99:
        /*0214*/ 	.word	index@(_ZN5flash16flash_fwd_kernelI23Flash_fwd_kernel_traitsILi64ELi128ELi128ELi4ELb0ELb0EN7cutlass6half_tE19Flash_kernel_traitsILi64ELi128ELi128ELi4ES3_EELb0ELb0ELb1ELb0ELb0ELb1ELb1ELb0EEEvNS_16Flash_fwd_paramsE)
        /*0218*/ 	.word	0x000000ff


	//----- nvinfo : EIATTR_FRAME_SIZE
	.align		4
.L_100:
        /*021c*/ 	.byte	0x04, 0x11
        /*021e*/ 	.short	(.L_102 - .L_101)
	.align		4
.L_101:
        /*0220*/ 	.word	index@(_ZN5flash16flash_fwd_kernelI23Flash_fwd_kernel_traitsILi64ELi128ELi128ELi4ELb0ELb0EN7cutlass6half_tE19Flash_kernel_traitsILi64ELi128ELi128ELi4ES3_EELb0ELb0ELb1ELb0ELb0ELb1ELb1ELb0EEEvNS_16Flash_fwd_paramsE)
        /*0224*/ 	.word	0x000000b0


	//----- nvinfo : EIATTR_REGCOUNT
	.align		4
.L_102:
        /*0228*/ 	.byte	0x04, 0x2f
        /*022a*/ 	.short	(.L_104 - .L_103)
	.align		4
.L_103:
        /*022c*/ 	.word	index@(_ZN5flash16flash_fwd_kernelI23Flash_fwd_kernel_traitsILi64ELi128ELi128ELi4ELb0ELb0EN7cutlass6half_tE19Flash_kernel_traitsILi64ELi128ELi128ELi4ES3_EELb0ELb0ELb1ELb0ELb0ELb1ELb0ELb0EEEvNS_16Flash_fwd_paramsE)
        /*0230*/ 	.word	0x000000ff


	//----- nvinfo : EIATTR_FRAME_SIZE
	.align		4
.L_104:
        /*0234*/ 	.byte	0x04, 0x11
        /*0236*/ 	.short	(.L_106 - .L_105)
	.align		4
.L_105:
        /*0238*/ 	.word	index@(_ZN5flash16flash_fwd_kernelI23Flash_fwd_kernel_traitsILi64ELi128ELi128ELi4ELb0ELb0EN7cutlass6half_tE19Flash_kernel_traitsILi64ELi128ELi128ELi4ES3_EELb0ELb0ELb1ELb0ELb0ELb1ELb0ELb0EEEvNS_16Flash_fwd_paramsE)
        /*023c*/ 	.word	0x00000108


	//----- nvinfo : EIATTR_REGCOUNT
	.align		4
.L_106:
        /*0240*/ 	.byte	0x04, 0x2f
        /*0242*/ 	.short	(.L_108 - .L_107)
	.align		4
.L_107:
        /*0244*/ 	.word	index@(_ZN5flash16flash_fwd_kernelI23Flash_fwd_kernel_traitsILi64ELi128ELi128ELi4ELb0ELb0EN7cutlass6half_tE19Flash_kernel_traitsILi64ELi128ELi128ELi4ES3_EELb0ELb0ELb0ELb1ELb0ELb0ELb1ELb0EEEvNS_16Flash_fwd_paramsE)
        /*0248*/ 	.word	0x000000ff


	//----- nvinfo : EIATTR_FRAME_SIZE
	.align		4
.L_108:
        /*024c*/ 	.byte	0x04, 0x11
        /*024e*/ 	.short	(.L_110 - .L_109)
	.align		4
.L_109:
        /*0250*/ 	.word	index@(_ZN5flash16flash_fwd_kernelI23Flash_fwd_kernel_traitsILi64ELi128ELi128ELi4ELb0ELb0EN7cutlass6half_tE19Flash_kernel_traitsILi64ELi128ELi128ELi4ES3_EELb0ELb0ELb0ELb1ELb0ELb0ELb1ELb0EEEvNS_16Flash_fwd_paramsE)
        /*0254*/ 	.word	0x000000a0


	//----- nvinfo : EIATTR_REGCOUNT
	.align		4
.L_110:
        /*0258*/ 	.byte	0x04, 0x2f
        /*025a*/ 	.short	(.L_112 - .L_111)
	.align		4
.L_111:
        /*025c*/ 	.word	index@(_ZN5flash16flash_fwd_kernelI23Flash_fwd_kernel_traitsILi64ELi128ELi128ELi4ELb0ELb0EN7cutlass6half_tE19Flash_kernel_traitsILi64ELi128ELi128ELi4ES3_EELb0ELb0ELb0ELb1ELb0ELb0ELb0ELb0EEEvNS_16Flash_fwd_paramsE)
        /*0260*/ 	.word	0x000000ff


	//----- nvinfo : EIATTR_FRAME_SIZE
	.align		4
.L_112:
        /*0264*/ 	.byte	0x04, 0x11
        /*0266*/ 	.short	(.L_114 - .L_113)
	.align		4
.L_113:
        /*0268*/ 	.word	index@(_ZN5flash16flash_fwd_kernelI23Flash_fwd_kernel_traitsILi64ELi128ELi128ELi4ELb0ELb0EN7cutlass6half_tE19Flash_kernel_traitsILi64ELi128ELi128ELi4ES3_EELb0ELb0ELb0ELb1ELb0ELb0ELb0ELb0EEEvNS_16Flash_fwd_paramsE)
        /*026c*/ 	.word	0x000000c8


	//----- nvinfo : EIATTR_REGCOUNT
	.align		4
.L_114:
        /*0270*/ 	.byte	0x04, 0x2f
        /*0272*/ 	.short	(.L_116 - .L_115)
	.align		4
.L_115:
        /*0274*/ 	.word	index@(_ZN5flash16flash_fwd_kernelI23Flash_fwd_kernel_traitsILi64ELi128ELi128ELi4ELb0ELb0EN7cutlass6half_tE19Flash_kernel_traitsILi64ELi128ELi128ELi4ES3_EELb0ELb0ELb0ELb0ELb0ELb0ELb1ELb0EEEvNS_16Flash_fwd_paramsE)
        /*0278*/ 	.word	0x000000ff


	//----- nvinfo : EIATTR_FRAME_SIZE
	.align		4
.L_116:
        /*027c*/ 	.byte	0x04, 0x11
        /*027e*/ 	.short	(.L_118 - .L_117)
	.align		4
.L_117:
        /*0280*/ 	.word	index@(_ZN5flash16flash_fwd_kernelI23Flash_fwd_kernel_traitsILi64ELi128ELi128ELi4ELb0ELb0EN7cutlass6half_tE19Flash_kernel_traitsILi64ELi128ELi128ELi4ES3_EELb0ELb0ELb0ELb0ELb0ELb0ELb1ELb0EEEvNS_16Flash_fwd_paramsE)
        /*0284*/ 	.word	0x00000068


	//----- nvinfo : EIATTR_REGCOUNT
	.align		4
.L_118:
        /*0288*/ 	.byte	0x04, 0x2f
        /*028a*/ 	.short	(.L_120 - .L_119)
	.align		4
.L_119:
        /*028c*/ 	.word	index@(_ZN5flash16flash_fwd_kernelI23Flash_fwd_kernel_traitsILi64ELi128ELi128ELi4ELb0ELb0EN7cutlass6half_tE19Flash_kernel_traitsILi64ELi128ELi128ELi4ES3_EELb0ELb0ELb0ELb0ELb0ELb0ELb0ELb0EEEvNS_16Flash_fwd_paramsE)
        /*0290*/ 	.word	0x000000ff


	//----- nvinfo : EIATTR_FRAME_SIZE
	.align		4
.L_120:
        /*0294*/ 	.byte	0x04, 0x11
        /*0296*/ 	.short	(.L_122 - .L_121)
	.align		4
.L_121:
        /*0298*/ 	.word	index@(_ZN5flash16flash_fwd_kernelI23Flash_fwd_kernel_traitsILi64ELi128ELi128ELi4ELb0ELb0EN7cutlass6half_tE19Flash_kernel_traitsILi64ELi128ELi128ELi4ES3_EELb0ELb0ELb0ELb0ELb0ELb0ELb0ELb0EEEvNS_16Flash_fwd_paramsE)
        /*029c*/ 	.word	0x000000e8


	//----- nvinfo : EIATTR_REGCOUNT
	.align		4
.L_122:
        /*02a0*/ 	.byte	0x04, 0x2f
        /*02a2*/ 	.short	(.L_124 - .L_123)
	.align		4
.L_123:
        /*02a4*/ 	.word	index@(_ZN5flash16flash_fwd_kernelI23Flash_fwd_kernel_traitsILi64ELi128ELi128ELi4ELb0ELb0EN7cutlass6half_tE19Flash_kernel_traitsILi64ELi128ELi128ELi4ES3_EELb0ELb0ELb0ELb0ELb1ELb1ELb1ELb0EEEvNS_16Flash_fwd_paramsE)
        /*02a8*/ 	.word	0x000000ff


	//----- nvinfo : EIATTR_FRAME_SIZE
	.align		4
.L_124:
        /*02ac*/ 	.byte	0x04, 0x11
        /*02ae*/ 	.short	(.L_126 - .L_125)
	.align		4
.L_125:
        /*02b0*/ 	.word	index@(_ZN5flash16flash_fwd_kernelI23Flash_fwd_kernel_traitsILi64ELi128ELi128ELi4ELb0ELb0EN7cutlass6half_tE19Flash_kernel_traitsILi64ELi128ELi128ELi4ES3_EELb0ELb0ELb0ELb0ELb1ELb1ELb1ELb0EEEvNS_16Flash_fwd_paramsE)
        /*02b4*/ 	.word	0x000000e8


	//----- nvinfo : EIATTR_REGCOUNT
	.align		4
.L_126:
        /*02b8*/ 	.byte	0x04, 0x2f
        /*02ba*/ 	.short	(.L_128 - .L_127)
	.align		4
.L_127:
        /*02bc*/ 	.word	index@(_ZN5flash16flash_fwd_kernelI23Flash_fwd_kernel_traitsILi64ELi128ELi128ELi4ELb0ELb0EN7cutlass6half_tE19Flash_kernel_traitsILi64ELi128ELi128ELi4ES3_EELb0ELb0ELb0ELb0ELb1ELb1ELb0ELb0EEEvNS_16Flash_fwd_paramsE)
        /*02c0*/ 	.word	0x000000ff


	//----- nvinfo : EIATTR_FRAME_SIZE
	.align		4
.L_128:
        /*02c4*/ 	.byte	0x04, 0x11
        /*02c6*/ 	.short	(.L_130 - .L_129)
	.align		4
.L_129:
        /*02c8*/ 	.word	index@(_ZN5flash16flash_fwd_kernelI23Flash_fwd_kernel_traitsILi64ELi128ELi128ELi4ELb0ELb0EN7cutlass6half_tE19Flash_kernel_traitsILi64ELi128ELi128ELi4ES3_EELb0ELb0ELb0ELb0ELb1ELb1ELb0ELb0EEEvNS_16Flash_fwd_paramsE)
        /*02cc*/ 	.word	0x000000e8


	//----- nvinfo : EIATTR_REGCOUNT
	.align		4
.L_130:
        /*02d0*/ 	.byte	0x04, 0x2f
        /*02d2*/ 	.short	(.L_132 - .L_131)
	.align		4
.L_131:
        /*02d4*/ 	.word	index@(_ZN5flash16flash_fwd_kernelI23Flash_fwd_kernel_traitsILi64ELi128ELi128ELi4ELb0ELb0EN7cutlass6half_tE19Flash_kernel_traitsILi64ELi128ELi128ELi4ES3_EELb0ELb0ELb0ELb0ELb0ELb1ELb1ELb0EEEvNS_16Flash_fwd_paramsE)
        /*02d8*/ 	.word	0x000000ff


	//----- nvinfo : EIATTR_FRAME_SIZE
	.align		4
.L_132:
        /*02dc*/ 	.byte	0x04, 0x11
        /*02de*/ 	.short	(.L_134 - .L_133)
	.align		4
.L_133:
        /*02e0*/ 	.word	index@(_ZN5flash16flash_fwd_kernelI23Flash_fwd_kernel_traitsILi64ELi128ELi128ELi4ELb0ELb0EN7cutlass6half_tE19Flash_kernel_traitsILi64ELi128ELi128ELi4ES3_EELb0ELb0ELb0ELb0ELb0ELb1ELb1ELb0EEEvNS_16Flash_fwd_paramsE)
        /*02e4*/ 	.word	0x00000080


	//----- nvinfo : EIATTR_REGCOUNT
	.align		4
.L_134:
        /*02e8*/ 	.byte	0x04, 0x2f
        /*02ea*/ 	.short	(.L_136 - .L_135)
	.align		4
.L_135:
        /*02ec*/ 	.word	index@(_ZN5flash16flash_fwd_kernelI23Flash_fwd_kernel_traitsILi64ELi128ELi128ELi4ELb0ELb0EN7cutlass6half_tE19Flash_kernel_traitsILi64ELi128ELi128ELi4ES3_EELb0ELb0ELb0ELb0ELb0ELb1ELb0ELb0EEEvNS_16Flash_fwd_paramsE)
        /*02f0*/ 	.word	0x000000ff


	//----- nvinfo : EIATTR_FRAME_SIZE
	.align		4
.L_136:
        /*02f4*/ 	.byte	0x04, 0x11
        /*02f6*/ 	.short	(.L_138 - .L_137)
	.align		4
.L_137:
        /*02f8*/ 	.word	index@(_ZN5flash16flash_fwd_kernelI23Flash_fwd_kernel_traitsILi64ELi128ELi128ELi4ELb0ELb0EN7cutlass6half_tE19Flash_kernel_traitsILi64ELi128ELi128ELi4ES3_EELb0ELb0ELb0ELb0ELb0ELb1ELb0ELb0EEEvNS_16Flash_fwd_paramsE)
        /*02fc*/ 	.word	0x000000c0


	//----- nvinfo : EIATTR_MIN_STACK_SIZE
	.align		4
.L_138:
        /*0300*/ 	.byte	0x04, 0x12
        /*0302*/ 	.short	(.L_140 - .L_139)
	.align		4
.L_139:
        /*0304*/ 	.word	index@(_ZN5flash16flash_fwd_kernelI23Flash_fwd_kernel_traitsILi64ELi128ELi128ELi4ELb0ELb0EN7cutlass6half_tE19Flash_kernel_traitsILi64ELi128ELi128ELi4ES3_EELb0ELb0ELb0ELb0ELb0ELb1ELb0ELb0EEEvNS_16Flash_fwd_paramsE)
        /*0308*/ 	.word	0x000000c0


	//----- nvinfo : EIATTR_MIN_STACK_SIZE
	.align		4
.L_140:
        /*030c*/ 	.byte	0x04, 0x12
        /*030e*/ 	.short	(.L_142 - .L_141)
	.align		4
.L_141:
        /*0310*/ 	.word	index@(_ZN5flash16flash_fwd_kernelI23Flash_fwd_kernel_traitsILi64ELi128ELi128ELi4ELb0ELb0EN7cutlass6half_tE19Flash_kernel_traitsILi64ELi128ELi128ELi4ES3_EELb0ELb0ELb0ELb0ELb0ELb1ELb1ELb0EEEvNS_16Flash_fwd_paramsE)
        /*0314*/ 	.word	0x00000080


	//----- nvinfo : EIATTR_MIN_STACK_SIZE
	.align		4
.L_142:
        /*0318*/ 	.byte	0x04, 0x12
        /*031a*/ 	.short	(.L_144 - .L_143)
	.align		4
.L_143:
        /*031c*/ 	.word	index@(_ZN5flash16flash_fwd_kernelI23Flash_fwd_kernel_traitsILi64ELi128ELi128ELi4ELb0ELb0EN7cutlass6half_tE19Flash_kernel_traitsILi64ELi128ELi128ELi4ES3_EELb0ELb0ELb0ELb0ELb1ELb1ELb0ELb0EEEvNS_16Flash_fwd_paramsE)
        /*0320*/ 	.word	0x000000e8


	//----- nvinfo : EIATTR_MIN_STACK_SIZE
	.align		4
.L_144:
        /*0324*/ 	.byte	0x04, 0x12
        /*0326*/ 	.short	(.L_146 - .L_145)
	.align		4
.L_145:
        /*0328*/ 	.word	index@(_ZN5flash16flash_fwd_kernelI23Flash_fwd_kernel_traitsILi64ELi128ELi128ELi4ELb0ELb0EN7cutlass6half_tE19Flash_kernel_traitsILi64ELi128ELi128ELi4ES3_EELb0ELb0ELb0ELb0ELb1ELb1ELb1ELb0EEEvNS_16Flash_fwd_paramsE)
        /*032c*/ 	.word	0x000000e8


	//----- nvinfo : EIATTR_MIN_STACK_SIZE
	.align		4
.L_146:
        /*0330*/ 	.byte	0x04, 0x12
        /*0332*/ 	.short	(.L_148 - .L_147)
	.align		4
.L_147:
        /*0334*/ 	.word	index@(_ZN5flash16flash_fwd_kernelI23Flash_fwd_kernel_traitsILi64ELi128ELi128ELi4ELb0ELb0EN7cutlass6half_tE19Flash_kernel_traitsILi64ELi128ELi128ELi4ES3_EELb0ELb0ELb0ELb0ELb0ELb0ELb0ELb0EEEvNS_16Flash_fwd_paramsE)
        /*0338*/ 	.word	0x000000e8


	//----- nvinfo : EIATTR_MIN_STACK_SIZE
	.align		4
.L_148:
        /*033c*/ 	.byte	0x04, 0x12
        /*033e*/ 	.short	(.L_150 - .L_149)
	.align		4
.L_149:
        /*0340*/ 	.word	index@(_ZN5flash16flash_fwd_kernelI23Flash_fwd_kernel_traitsILi64ELi128ELi128ELi4ELb0ELb0EN7cutlass6half_tE19Flash_kernel_traitsILi64ELi128ELi128ELi4ES3_EELb0ELb0ELb0ELb0ELb0ELb0ELb1ELb0EEEvNS_16Flash_fwd_paramsE)
        /*0344*/ 	.word	0x00000068


	//----- nvinfo : EIATTR_MIN_STACK_SIZE
	.align		4
.L_150:
        /*0348*/ 	.byte	0x04, 0x12
        /*034a*/ 	.short	(.L_152 - .L_151)
	.align		4
.L_151:
        /*034c*/ 	.word	index@(_ZN5flash16flash_fwd_kernelI23Flash_fwd_kernel_traitsILi64ELi128ELi128ELi4ELb0ELb0EN7cutlass6half_tE19Flash_kernel_traitsILi64ELi128ELi128ELi4ES3_EELb0ELb0ELb0ELb1ELb0ELb0ELb0ELb0EEEvNS_16Flash_fwd_paramsE)
        /*0350*/ 	.word	0x000000c8


	//----- nvinfo : EIATTR_MIN_STACK_SIZE
	.align		4
.L_152:
        /*0354*/ 	.byte	0x04, 0x12
        /*0356*/ 	.short	(.L_154 - .L_153)
	.align		4
.L_153:
        /*0358*/ 	.word	index@(_ZN5flash16flash_fwd_kernelI23Flash_fwd_kernel_traitsILi64ELi128ELi128ELi4ELb0ELb0EN7cutlass6half_tE19Flash_kernel_traitsILi64ELi128ELi128ELi4ES3_EELb0ELb0ELb0ELb1ELb0ELb0ELb1ELb0EEEvNS_16Flash_fwd_paramsE)
        /*035c*/ 	.word	0x000000a0


	//----- nvinfo : EIATTR_MIN_STACK_SIZE
	.align		4
.L_154:
        /*0360*/ 	.byte	0x04, 0x12
        /*0362*/ 	.short	(.L_156 - .L_155)
	.align		4
.L_155:
        /*0364*/ 	.word	index@(_ZN5flash16flash_fwd_kernelI23Flash_fwd_kernel_traitsILi64ELi128ELi128ELi4ELb0ELb0EN7cutlass6half_tE19Flash_kernel_traitsILi64ELi128ELi128ELi4ES3_EELb0ELb0ELb1ELb0ELb0ELb1ELb0ELb0EEEvNS_16Flash_fwd_paramsE)
        /*0368*/ 	.word	0x00000108


	//----- nvinfo : EIATTR_MIN_STACK_SIZE
	.align		4
.L_156:
        /*036c*/ 	.byte	0x04, 0x12
        /*036e*/ 	.short	(.L_158 - .L_157)
	.align		4
.L_157:
        /*0370*/ 	.word	index@(_ZN5flash16flash_fwd_kernelI23Flash_fwd_kernel_traitsILi64ELi128ELi128ELi4ELb0ELb0EN7cutlass6half_tE19Flash_kernel_traitsILi64ELi128ELi128ELi4ES3_EELb0ELb0ELb1ELb0ELb0ELb1ELb1ELb0EEEvNS_16Flash_fwd_paramsE)
        /*0374*/ 	.word	0x000000b0


	//----- nvinfo : EIATTR_MIN_STACK_SIZE
	.align		4
.L_158:
        /*0378*/ 	.byte	0x04, 0x12
        /*037a*/ 	.short	(.L_160 - .L_159)
	.align		4
.L_159:
        /*037c*/ 	.word	index@(_ZN5flash16flash_fwd_kernelI23Flash_fwd_kernel_traitsILi64ELi128ELi128ELi4ELb0ELb0EN7cutlass6half_tE19Flash_kernel_traitsILi64ELi128ELi128ELi4ES3_EELb0ELb0ELb1ELb0ELb0ELb0ELb0ELb0EEEvNS_16Flash_fwd_paramsE)
        /*0380*/ 	.word	0x00000148


	//----- nvinfo : EIATTR_MIN_STACK_SIZE
	.align		4
.L_160:
        /*0384*/ 	.byte	0x04, 0x12
        /*0386*/ 	.short	(.L_162 - .L_161)
	.align		4
.L_161:
        /*0388*/ 	.word	index@(_ZN5flash16flash_fwd_kernelI23Flash_fwd_kernel_traitsILi64ELi128ELi128ELi4ELb0ELb0EN7cutlass6half_tE19Flash_kernel_traitsILi64ELi128ELi128ELi4ES3_EELb0ELb0ELb1ELb0ELb0ELb0ELb1ELb0EEEvNS_16Flash_fwd_paramsE)
        /*038c*/ 	.word	0x00000138


	//----- nvinfo : EIATTR_MIN_STACK_SIZE
	.align		4
.L_162:
        /*0390*/ 	.byte	0x04, 0x12
        /*0392*/ 	.short	(.L_164 - .L_163)
	.align		4
.L_163:
        /*0394*/ 	.word	index@(_ZN5flash16flash_fwd_kernelI23Flash_fwd_kernel_traitsILi64ELi128ELi128ELi4ELb0ELb0EN7cutlass6half_tE19Flash_kernel_traitsILi64ELi128ELi128ELi4ES3_EELb0ELb0ELb1ELb1ELb0ELb0ELb0ELb0EEEvNS_16Flash_fwd_paramsE)
        /*0398*/ 	.word	0x00000130


	//----- nvinfo : EIATTR_MIN_STACK_SIZE
	.align		4
.L_164:
        /*039c*/ 	.byte	0x04, 0x12
        /*039e*/ 	.short	(.L_166 - .L_165)
	.align		4
.L_165:
        /*03a0*/ 	.word	index@(_ZN5flash16flash_fwd_kernelI23Flash_fwd_kernel_traitsILi64ELi128ELi128ELi4ELb0ELb0EN7cutlass6half_tE19Flash_kernel_traitsILi64ELi128ELi128ELi4ES3_EELb0ELb0ELb1ELb1ELb0ELb0ELb1ELb0EEEvNS_16Flash_fwd_paramsE)
        /*03a4*/ 	.word	0x00000168


	//----- nvinfo : EIATTR_MIN_STACK_SIZE
	.align		4
.L_166:
        /*03a8*/ 	.byte	0x04, 0x12
        /*03aa*/ 	.short	(.L_168 - .L_167)
	.align		4
.L_167:
        /*03ac*/ 	.word	index@(_ZN5flash16flash_fwd_kernelI23Flash_fwd_kernel_traitsILi64ELi128ELi64ELi4ELb0ELb0EN7cutlass6half_tE19Flash_kernel_traitsILi64ELi128ELi64ELi4ES3_EELb1ELb0ELb0ELb0ELb0ELb1ELb0ELb0EEEvNS_16Flash_fwd_paramsE)
        /*03b0*/ 	.word	0x00000000


	//----- nvinfo : EIATTR_MIN_STACK_SIZE
	.align		4
.L_168:
        /*03b4*/ 	.byte	0x04, 0x12
        /*03b6*/ 	.short	(.L_170 - .L_169)
	.align		4
.L_169:
        /*03b8*/ 	.word	index@(_ZN5flash16flash_fwd_kernelI23Flash_fwd_kernel_traitsILi64ELi128ELi64ELi4ELb0ELb0EN7cutlass6half_tE19Flash_kernel_traitsILi64ELi128ELi64ELi4ES3_EELb0ELb0ELb0ELb0ELb0ELb1ELb1ELb0EEEvNS_16Flash_fwd_paramsE)
        /*03bc*/ 	.word	0x00000000


	//----- nvinfo : EIATTR_MIN_STACK_SIZE
	.align		4
.L_170:
        /*03c0*/ 	.byte	0x04, 0x12
        /*03c2*/ 	.short	(.L_172 - .L_171)
	.align		4
.L_171:
        /*03c4*/ 	.word	index@(_ZN5flash16flash_fwd_kernelI23Flash_fwd_kernel_traitsILi64ELi128ELi64ELi4ELb0ELb0EN7cutlass6half_tE19Flash_kernel_traitsILi64ELi128ELi64ELi4ES3_EELb1ELb0ELb0ELb0ELb0ELb0ELb0ELb0EEEvNS_16Flash_fwd_paramsE)
        /*03c8*/ 	.word	0x00000010


	//----- nvinfo : EIATTR_MIN_STACK_SIZE
	.align		4
.L_172:
        /*03cc*/ 	.byte	0x04, 0x12
        /*03ce*/ 	.short	(.L_174 - .L_173)
	.align		4
.L_173:
        /*03d0*/ 	.word	index@(_ZN5flash16flash_fwd_kernelI23Flash_fwd_kernel_traitsILi64ELi128ELi64ELi4ELb0ELb0EN7cutlass6half_tE19Flash_kernel_traitsILi64ELi128ELi64ELi4ES3_EELb1ELb0ELb1ELb0ELb0ELb0ELb0ELb0EEEvNS_16Flash_fwd_paramsE)
        /*03d4*/ 	.word	0x00000080


	//----- nvinfo : EIATTR_MIN_STACK_SIZE
	.align		4
.L_174:
        /*03d8*/ 	.byte	0x04, 0x12
        /*03da*/ 	.short	(.L_176 - .L_175)
	.align		4
.L_175:
        /*03dc*/ 	.word	index@(_ZN5flash16flash_fwd_kernelI23Flash_fwd_kernel_traitsILi64ELi128ELi64ELi4ELb0ELb0EN7cutlass6half_tE19Flash_kernel_traitsILi64ELi128ELi64ELi4ES3_EELb1ELb0ELb0ELb0ELb1ELb1ELb0ELb0EEEvNS_16Flash_fwd_paramsE)
        /*03e0*/ 	.word	0x00000000


	//----- nvinfo : EIATTR_MIN_STACK_SIZE
	.align		4
.L_176:
        /*03e4*/ 	.byte	0x04, 0x12
        /*03e6*/ 	.short	(.L_178 - .L_177)
	.align		4
.L_177:
        /*03e8*/ 	.word	index@(_ZN5flash16flash_fwd_kernelI23Flash_fwd_kernel_traitsILi64ELi128ELi64ELi4ELb0ELb0EN7cutlass6half_tE19Flash_kernel_traitsILi64ELi128ELi64ELi4ES3_EELb0ELb0ELb0ELb0ELb1ELb1ELb1ELb0EEEvNS_16Flash_fwd_paramsE)
        /*03ec*/ 	.word	0x00000000


	//----- nvinfo : EIATTR_MIN_STACK_SIZE
	.align		4
.L_178:
        /*03f0*/ 	.byte	0x04, 0x12
        /*03f2*/ 	.short	(.L_180 - .L_179)
	.align		4
.L_179:
        /*03f4*/ 	.word	index@(_ZN5flash16flash_fwd_kernelI23Flash_fwd_kernel_traitsILi64ELi128ELi64ELi4ELb0ELb0EN7cutlass6half_tE19Flash_kernel_traitsILi64ELi128ELi64ELi4ES3_EELb1ELb0ELb0ELb1ELb0ELb0ELb0ELb0EEEvNS_16Flash_fwd_paramsE)
        /*03f8*/ 	.word	0x00000020


	//----- nvinfo : EIATTR_MIN_STACK_SIZE
	.align		4
.L_180:
        /*03fc*/ 	.byte	0x04, 0x12
        /*03fe*/ 	.short	(.L_182 - .L_181)
	.align		4
.L_181:
        /*0400*/ 	.word	index@(_ZN5flash16flash_fwd_kernelI23Flash_fwd_kernel_traitsILi64ELi128ELi64ELi4ELb0ELb0EN7cutlass6half_tE19Flash_kernel_traitsILi64ELi128ELi64ELi4ES3_EELb1ELb0ELb0ELb0ELb0ELb0ELb0ELb1EEEvNS_16Flash_fwd_paramsE)
        /*0404*/ 	.word	0x000000e8


	//----- nvinfo : EIATTR_MIN_STACK_SIZE
	.align		4
.L_182:
        /*0408*/ 	.byte	0x04, 0x12
        /*040a*/ 	.short	(.L_184 - .L_183)
	.align		4
.L_183:
        /*040c*/ 	.word	index@(_ZN5flash16flash_fwd_kernelI23Flash_fwd_kernel_traitsILi64ELi128ELi64ELi4ELb0ELb0EN7cutlass6half_tE19Flash_kernel_traitsILi64ELi128ELi64ELi4ES3_EELb0ELb0ELb0ELb0ELb0ELb0ELb1ELb0EEEvNS_16Flash_fwd_paramsE)
        /*0410*/ 	.word	0x00000000


	//----- nvinfo : EIATTR_MIN_STACK_SIZE
	.align		4
.L_184:
        /*0414*/ 	.byte	0x04, 0x12
        /*0416*/ 	.short	(.L_186 - .L_185)
	.align		4
.L_185:
        /*0418*/ 	.word	index@(_ZN5flash16flash_fwd_kernelI23Flash_fwd_kernel_traitsILi64ELi128ELi64ELi4ELb0ELb0EN7cutlass6half_tE19Flash_kernel_traitsILi64ELi128ELi64ELi4ES3_EELb1ELb0ELb0ELb1ELb0ELb0ELb0ELb1EEEvNS_16Flash_fwd_paramsE)
        /*041c*/ 	.word	0x00000168


	//----- nvinfo : EIATTR_MIN_STACK_SIZE
	.align		4
.L_186:
        /*0420*/ 	.byte	0x04, 0x12
        /*0422*/ 	.short	(.L_188 - .L_187)
	.align		4
.L_187:
        /*0424*/ 	.word	index@(_ZN5flash16flash_fwd_kernelI23Flash_fwd_kernel_traitsILi64ELi128ELi64ELi4ELb0ELb0EN7cutlass6half_tE19Flash_kernel_traitsILi64ELi128ELi64ELi4ES3_EELb0ELb0ELb0ELb1ELb0ELb0ELb1ELb0EEEvNS_16Flash_fwd_paramsE)
        /*0428*/ 	.word	0x00000020


	//----- nvinfo : EIATTR_MIN_STACK_SIZE
	.align		4
.L_188:
        /*042c*/ 	.byte	0x04, 0x12
        /*042e*/ 	.short	(.L_190 - .L_189)
	.align		4
.L_189:
        /*0430*/ 	.word	index@(_ZN5flash16flash_fwd_kernelI23Flash_fwd_kernel_traitsILi64ELi128ELi64ELi4ELb0ELb0EN7cutlass6half_tE19Flash_kernel_traitsILi64ELi128ELi64ELi4ES3_EELb1ELb0ELb1ELb0ELb0ELb1ELb0ELb0EEEvNS_16Flash_fwd_paramsE)
        /*0434*/ 	.word	0x000000a0


	//----- nvinfo : EIATTR_MIN_STACK_SIZE
	.align		4
.L_190:
        /*0438*/ 	.byte	0x04, 0x12
        /*043a*/ 	.short	(.L_192 - .L_191)
	.align		4
.L_191:
        /*043c*/ 	.word	index@(_ZN5flash16flash_fwd_kernelI23Flash_fwd_kernel_traitsILi64ELi128ELi64ELi4ELb0ELb0EN7cutlass6half_tE19Flash_kernel_traitsILi64ELi128ELi64ELi4ES3_EELb0ELb0ELb1ELb0ELb0ELb1ELb1ELb0EEEvNS_16Flash_fwd_paramsE)
        /*0440*/ 	.word	0x00000048


	//----- nvinfo : EIATTR_MIN_STACK_SIZE
	.align		4
.L_192:
        /*0444*/ 	.byte	0x04, 0x12
        /*0446*/ 	.short	(.L_194 - .L_193)
	.align		4
.L_193:
        /*0448*/ 	.word	index@(_ZN5flash16flash_fwd_kernelI23Flash_fwd_kernel_traitsILi64ELi128ELi64ELi4ELb0ELb0EN7cutlass6half_tE19Flash_kernel_traitsILi64ELi128ELi64ELi4ES3_EELb1ELb0ELb1ELb1ELb0ELb0ELb0ELb0EEEvNS_16Flash_fwd_paramsE)
        /*044c*/ 	.word	0x00000080


	//----- nvinfo : EIATTR_MIN_STACK_SIZE
	.align		4
.L_194:
        /*0450*/ 	.byte	0x04, 0x12
        /*0452*/ 	.short	(.L_196 - .L_195)
	.align		4
.L_195:
        /*0454*/ 	.word	index@(_ZN5flash16flash_fwd_kernelI23Flash_fwd_kernel_traitsILi64ELi128ELi64ELi4ELb0ELb0EN7cutlass6half_tE19Flash_kernel_traitsILi64ELi128ELi64ELi4ES3_EELb1ELb0ELb1ELb0ELb0ELb0ELb0ELb1EEEvNS_16Flash_fwd_paramsE)
        /*0458*/ 	.word	0x000001b0


	//----- nvinfo : EIATTR_MIN_STACK_SIZE
	.align		4
.L_196:
        /*045c*/ 	.byte	0x04, 0x12
        /*045e*/ 	.short	(.L_198 - .L_197)
	.align		4
.L_197:
        /*0460*/ 	.word	index@(_ZN5flash16flash_fwd_kernelI23Flash_fwd_kernel_traitsILi64ELi128ELi64ELi4ELb0ELb0EN7cutlass6half_tE19Flash_kernel_traitsILi64ELi128ELi64ELi4ES3_EELb0ELb0ELb1ELb0ELb0ELb0ELb1ELb0EEEvNS_16Flash_fwd_paramsE)
        /*0464*/ 	.word	0x00000048


	//----- nvinfo : EIATTR_MIN_STACK_SIZE
	.align		4
.L_198:
        /*0468*/ 	.byte	0x04, 0x12
        /*046a*/ 	.short	(.L_200 - .L_199)
	.align		4
.L_199:
        /*046c*/ 	.word	index@(_ZN5flash16flash_fwd_kernelI23Flash_fwd_kernel_traitsILi64ELi128ELi64ELi4ELb0ELb0EN7cutlass6half_tE19Flash_kernel_traitsILi64ELi128ELi64ELi4ES3_EELb1ELb0ELb1ELb1ELb0ELb0ELb0ELb1EEEvNS_16Flash_fwd_paramsE)
        /*0470*/ 	.word	0x000001c0


	//----- nvinfo : EIATTR_MIN_STACK_SIZE
	.align		4
.L_200:
        /*0474*/ 	.byte	0x04, 0x12
        /*0476*/ 	.short	(.L_202 - .L_201)
	.align		4
.L_201:
        /*0478*/ 	.word	index@(_ZN5flash16flash_fwd_kernelI23Flash_fwd_kernel_traitsILi64ELi128ELi64ELi4ELb0ELb0EN7cutlass6half_tE19Flash_kernel_traitsILi64ELi128ELi64ELi4ES3_EELb0ELb0ELb1ELb1ELb0ELb0ELb1ELb0EEEvNS_16Flash_fwd_paramsE)
        /*047c*/ 	.word	0x00000048
.L_202:


//--------------------- .nv.info._ZN5flash16flash_fwd_kernelI23Flash_fwd_kernel_traitsILi64ELi128ELi128ELi4ELb0ELb0EN7cutlass6half_tE19Flash_kernel_traitsILi64ELi128ELi128ELi4ES3_EELb0ELb0ELb0ELb0ELb0ELb1ELb0ELb0EEEvNS_16Flash_fwd_paramsE --------------------------
	.section	.nv.info._ZN5flash16flash_fwd_kernelI23Flash_fwd_kernel_traitsILi64ELi128ELi128ELi4ELb0ELb0EN7cutlass6half_tE19Flash_kernel_traitsILi64ELi128ELi128ELi4ES3_EELb0ELb0ELb0ELb0ELb0ELb1ELb0ELb0EEEvNS_16Flash_fwd_paramsE,"",@"SHT_CUDA_INFO"
	.sectionflags	@""
	.align	4


	//----- nvinfo : EIATTR_CUDA_API_VERSION
	.align		4
        /*0000*/ 	.byte	0x04, 0x37
        /*0002*/ 	.short	(.L_204 - .L_203)
.L_203:
        /*0004*/ 	.word	0x00000082


	//----- nvinfo : EIATTR_SW2861232_WAR
	.align		4
.L_204:
        /*0008*/ 	.byte	0x01, 0x35
	.zero		2


	//----- nvinfo : EIATTR_PARAM_CBANK
	.align		4
        /*000c*/ 	.byte	0x04, 0x0a
        /*000e*/ 	.short	(.L_206 - .L_205)
	.align		4
.L_205:
        /*0010*/ 	.word	index@(.nv.constant0._ZN5flash16flash_fwd_kernelI23Flash_fwd_kernel_traitsILi64ELi128ELi128ELi4ELb0ELb0EN7cutlass6half_tE19Flash_kernel_traitsILi64ELi128ELi128ELi4ES3_EELb0ELb0ELb0ELb0ELb0ELb1ELb0ELb0EEEvNS_16Flash_fwd_paramsE)
        /*0014*/ 	.short	0x0160
        /*0016*/ 	.short	0x01d0


	//----- nvinfo : EIATTR_CBANK_PARAM_SIZE
	.align		4
.L_206:
        /*0018*/ 	.byte	0x03, 0x19
        /*001a*/ 	.short	0x01d0


	//----- nvinfo : EIATTR_KPARAM_INFO
	.align		4
        /*001c*/ 	.byte	0x04, 0x17
        /*001e*/ 	.short	(.L_208 - .L_207)
.L_207:
        /*0020*/ 	.word	0x00000000
        /*0024*/ 	.short	0x0000
        /*0026*/ 	.short	0x0000
        /*0028*/ 	.byte	0x00, 0xf0, 0x41, 0x07


	//----- nvinfo : EIATTR_MAXREG_COUNT
	.align		4
.L_208:
        /*002c*/ 	.byte	0x03, 0x1b
        /*002e*/ 	.short	0x00ff


	//----- nvinfo : EIATTR_NUM_BARRIERS
	.align		4
        /*0030*/ 	.byte	0x02, 0x4c
        /*0032*/ 	.byte	0x01
	.zero		1


	//----- nvinfo : EIATTR_ANNOTATIONS
	.align		4
        /*0034*/ 	.byte	0x04, 0x55
        /*0036*/ 	.short	(.L_210 - .L_209)


	//   ....[0]....
.L_209:
        /*0038*/ 	.word	0x00000001
        /*003c*/ 	.byte	0xc0, 0x01, 0x00, 0x00, 0x01, 0x00, 0x00, 0x00, 0x50, 0x03, 0x00, 0x00, 0x01, 0x00, 0x00, 0x00
        /* <DEDUP_REMOVED lines=56> */
        /*03cc*/ 	.byte	0x50, 0xee, 0x00, 0x00


	//----- nvinfo : EIATTR_MERCURY_ISA_VERSION
	.align		4
.L_210:
        /*03d0*/ 	.byte	0x03, 0x5f
        /*03d2*/ 	.short	0x0000


	//----- nvinfo : EIATTR_COOP_GROUP_MASK_REGIDS
	.align		4
        /*03d4*/ 	.byte	0x04, 0x29
        /*03d6*/ 	.short	(.L_212 - .L_211)


	//   ....[0]....
.L_211:
        /*03d8*/ 	.word	0xffffffff


	//   ....[1]....
        /*03dc*/ 	.word	0xffffffff


	//   ....[2]....
        /*03e0*/ 	.word	0xffffffff


	//   ....[3]....
        /*03e4*/ 	.word	0xffffffff


	//   ....[4]....
        /*03e8*/ 	.word	0xffffffff


	//   ....[5]....
        /*03ec*/ 	.word	0xffffffff


	//   ....[6]....
        /*03f0*/ 	.word	0xffffffff


	//   ....[7]....
        /*03f4*/ 	.word	0xffffffff


	//   ....[8]....
        /*03f8*/ 	.word	0xffffffff


	//   ....[9]....
        /*03fc*/ 	.word	0xffffffff


	//   ....[10]....
        /*0400*/ 	.word	0xffffffff


	//   ....[11]....
        /*0404*/ 	.word	0xffffffff


	//   ....[12]....
        /*0408*/ 	.word	0xffffffff


	//   ....[13]....
        /*040c*/ 	.word	0xffffffff


	//   ....[14]....
        /*0410*/ 	.word	0xffffffff


	//   ....[15]....
        /*0414*/ 	.word	0xffffffff


	//   ....[16]....
        /*0418*/ 	.word	0xffffffff


	//   ....[17]....
        /*041c*/ 	.word	0xffffffff


	//   ....[18]....
        /*0420*/ 	.word	0xffffffff


	//   ....[19]....
        /*0424*/ 	.word	0xffffffff


	//   ....[20]....
        /*0428*/ 	.word	0xffffffff


	//   ....[21]....
        /*042c*/ 	.word	0xffffffff


	//   ....[22]....
        /*0430*/ 	.word	0xffffffff


	//   ....[23]....
        /*0434*/ 	.word	0xffffffff


	//----- nvinfo : EIATTR_COOP_GROUP_INSTR_OFFSETS
	.align		4
.L_212:
        /*0438*/ 	.byte	0x04, 0x28
        /*043a*/ 	.short	(.L_214 - .L_213)


	//   ....[0]....
.L_213:
        /*043c*/ 	.word	0x00003ef0


	//   ....[1]....
        /*0440*/ 	.word	0x000040c0


	//   ....[2]....
        /*0444*/ 	.word	0x00004230


	//   ....[3]....
        /*0448*/ 	.word	0x00004390


	//   ....[4]....
        /*044c*/ 	.word	0x000043e0


	//   ....[5]....
        /*0450*/ 	.word	0x00004480


	//   ....[6]....
        /*0454*/ 	.word	0x000045c0


	//   ....[7]....
        /*0458*/ 	.word	0x00004670


	//   ....[8]....
        /*045c*/ 	.word	0x00009340


	//   ....[9]....
        /*0460*/ 	.word	0x000094c0


	//   ....[10]....
        /*0464*/ 	.word	0x00009500


	//   ....[11]....
        /*0468*/ 	.word	0x00009530


	//   ....[12]....
        /*046c*/ 	.word	0x00009550


	//   ....[13]....
        /*0470*/ 	.word	0x00009580


	//   ....[14]....
        /*0474*/ 	.word	0x000095e0


	//   ....[15]....
        /*0478*/ 	.word	0x000095f0


	//   ....[16]....
        /*047c*/ 	.word	0x0000d0a0


	//   ....[17]....
        /*0480*/ 	.word	0x0000d0b0


	//   ....[18]....
        /*0484*/ 	.word	0x0000d0c0


	//   ....[19]....
        /*0488*/ 	.word	0x0000d0d0


	//   ....[20]....
        /*048c*/ 	.word	0x0000d110


	//   ....[21]....
        /*0490*/ 	.word	0x0000d130


	//   ....[22]....
        /*0494*/ 	.word	0x0000d150


	//   ....[23]....
        /*0498*/ 	.word	0x0000d160


	//----- nvinfo : EIATTR_EXIT_INSTR_OFFSETS
	.align		4
.L_214:
        /*049c*/ 	.byte	0x04, 0x1c
        /*049e*/ 	.short	(.L_216 - .L_215)


	//   ....[0]....
.L_215:
        /*04a0*/ 	.word	0x00000300


	//   ....[1]....
        /*04a4*/ 	.word	0x0000eb10


	//   ....[2]....
        /*04a8*/ 	.word	0x0000ebd0


	//   ....[3]....
        /*04ac*/ 	.word	0x0000fa90


	//   ....[4]....
        /*04b0*/ 	.word	0x0000fb10


	//----- nvinfo : EIATTR_CTAIDZ_USED
	.align		4
.L_216:
        /*04b4*/ 	.byte	0x01, 0x04
	.zero		2


	//----- nvinfo : EIATTR_CRS_STACK_SIZE
	.align		4
        /*04b8*/ 	.byte	0x04, 0x1e
        /*04ba*/ 	.short	(.L_218 - .L_217)
.L_217:
        /*04bc*/ 	.word	0x00000000
.L_218:


//--------------------- .nv.info._ZN5flash16flash_fwd_kernelI23Flash_fwd_kernel_traitsILi64ELi128ELi128ELi4ELb0ELb0EN7cutlass6half_tE19Flash_kernel_traitsILi64ELi128ELi128ELi4ES3_EELb0ELb0ELb0ELb0ELb0ELb1ELb1ELb0EEEvNS_16Flash_fwd_paramsE --------------------------
	.section	.nv.info._ZN5flash16flash_fwd_kernelI23Flash_fwd_kernel_traitsILi64ELi128ELi128ELi4ELb0ELb0EN7cutlass6half_tE19Flash_kernel_traitsILi64ELi128ELi128ELi4ES3_EELb0ELb0ELb0ELb0ELb0ELb1ELb1ELb0EEEvNS_16Flash_fwd_paramsE,"",@"SHT_CUDA_INFO"
	.sectionflags	@""
	.align	4


	//----- nvinfo : EIATTR_CUDA_API_VERSION
	.align		4
        /*0000*/ 	.byte	0x04, 0x37
        /*0002*/ 	.short	(.L_220 - .L_219)
.L_219:
        /*0004*/ 	.word	0x00000082


	//----- nvinfo : EIATTR_SW2861232_WAR
	.align		4
.L_220:
        /*0008*/ 	.byte	0x01, 0x35
	.zero		2


	//----- nvinfo : EIATTR_PARAM_CBANK
	.align		4
        /*000c*/ 	.byte	0x04, 0x0a
        /*000e*/ 	.short	(.L_222 - .L_221)
	.align		4
.L_221:
        /*0010*/ 	.word	index@(.nv.constant0._ZN5flash16flash_fwd_kernelI23Flash_fwd_kernel_traitsILi64ELi128ELi128ELi4ELb0ELb0EN7cutlass6half_tE19Flash_kernel_traitsILi64ELi128ELi128ELi4ES3_EELb0ELb0ELb0ELb0ELb0ELb1ELb1ELb0EEEvNS_16Flash_fwd_paramsE)
        /*0014*/ 	.short	0x0160
        /*0016*/ 	.short	0x01d0


	//----- nvinfo : EIATTR_CBANK_PARAM_SIZE
	.align		4
.L_222:
        /*0018*/ 	.byte	0x03, 0x19
        /*001a*/ 	.short	0x01d0


	//----- nvinfo : EIATTR_KPARAM_INFO
	.align		4
        /*001c*/ 	.byte	0x04, 0x17
        /*001e*/ 	.short	(.L_224 - .L_223)
.L_223:
        /*0020*/ 	.word	0x00000000
        /*0024*/ 	.short	0x0000
        /*0026*/ 	.short	0x0000
        /*0028*/ 	.byte	0x00, 0xf0, 0x41, 0x07


	//----- nvinfo : EIATTR_MAXREG_COUNT
	.align		4
.L_224:
        /*002c*/ 	.byte	0x03, 0x1b
        /*002e*/ 	.short	0x00ff


	//----- nvinfo : EIATTR_NUM_BARRIERS
	.align		4
        /*0030*/ 	.byte	0x02, 0x4c
        /*0032*/ 	.byte	0x01
	.zero		1


	//----- nvinfo : EIATTR_ANNOTATIONS
	.align		4
        /*0034*/ 	.byte	0x04, 0x55
        /*0036*/ 	.short	(.L_226 - .L_225)


	//   ....[0]....
.L_225:
        /* <DEDUP_REMOVED lines=34> */


	//----- nvinfo : EIATTR_MERCURY_ISA_VERSION
	.align		4
.L_226:
        /*0240*/ 	.byte	0x03, 0x5f
        /*0242*/ 	.short	0x0000


	//----- nvinfo : EIATTR_COOP_GROUP_MASK_REGIDS
	.align		4
        /*0244*/ 	.byte	0x04, 0x29
        /*0246*/ 	.short	(.L_228 - .L_227)


	//   ....[0]....
.L_227:
        /*0248*/ 	.word	0xffffffff


	//   ....[1]....
        /*024c*/ 	.word	0xffffffff


	//   ....[2]....
        /*0250*/ 	.word	0xffffffff


	//   ....[3]....
        /*0254*/ 	.word	0xffffffff


	//   ....[4]....
        /*0258*/ 	.word	0xffffffff


	//   ....[5]....
        /*025c*/ 	.word	0xffffffff


	//   ....[6]....
        /*0260*/ 	.word	0xffffffff


	//   ....[7]....
        /*0264*/ 	.word	0xffffffff


	//   ....[8]....
        /*0268*/ 	.word	0xffffffff


	//   ....[9]....
        /*026c*/ 	.word	0xffffffff


	//   ....[10]....
        /*0270*/ 	.word	0xffffffff


	//   ....[11]....
        /*0274*/ 	.word	0xffffffff


	//   ....[12]....
        /*0278*/ 	.word	0xffffffff


	//   ....[13]....
        /*027c*/ 	.word	0xffffffff


	//   ....[14]....
        /*0280*/ 	.word	0xffffffff


	//   ....[15]....
        /*0284*/ 	.word	0xffffffff


	//   ....[16]....
        /*0288*/ 	.word	0xffffffff


	//   ....[17]....
        /*028c*/ 	.word	0xffffffff


	//   ....[18]....
        /*0290*/ 	.word	0xffffffff


	//   ....[19]....
        /*0294*/ 	.word	0xffffffff


	//   ....[20]....
        /*0298*/ 	.word	0xffffffff


	//   ....[21]....
        /*029c*/ 	.word	0xffffffff


	//   ....[22]....
        /*02a0*/ 	.word	0xffffffff


	//   ....[23]....
        /*02a4*/ 	.word	0xffffffff


	//----- nvinfo : EIATTR_COOP_GROUP_INSTR_OFFSETS
	.align		4
.L_228:
        /*02a8*/ 	.byte	0x04, 0x28
        /*02aa*/ 	.short	(.L_230 - .L_229)


	//   ....[0]....
.L_229:
        /*02ac*/ 	.word	0x00004cb0


	//   ....[1]....
        /*02b0*/ 	.word	0x00004db0


	//   ....[2]....
        /*02b4*/ 	.word	0x00004f10


	//   ....[3]....
        /*02b8*/ 	.word	0x00005020


	//   ....[4]....
        /*02bc*/ 	.word	0x000050c0


	//   ....[5]....
        /*02c0*/ 	.word	0x00005210


	//   ....[6]....
        /*02c4*/ 	.word	0x000052a0


	//   ....[7]....
        /*02c8*/ 	.word	0x000053b0


	//   ....[8]....
        /*02cc*/ 	.word	0x0000a100


	//   ....[9]....
        /*02d0*/ 	.word	0x0000a160


	//   ....[10]....
        /*02d4*/ 	.word	0x0000a200


	//   ....[11]....
        /*02d8*/ 	.word	0x0000a210


	//   ....[12]....
        /*02dc*/ 	.word	0x0000a250


	//   ....[13]....
        /*02e0*/ 	.word	0x0000a270


	//   ....[14]....
        /*02e4*/ 	.word	0x0000a280


	//   ....[15]....
        /*02e8*/ 	.word	0x0000a290


	//   ....[16]....
        /*02ec*/ 	.word	0x0000d470


	//   ....[17]....
        /*02f0*/ 	.word	0x0000d480


	//   ....[18]....
        /*02f4*/ 	.word	0x0000d490


	//   ....[19]....
        /*02f8*/ 	.word	0x0000d4a0


	//   ....[20]....
        /*02fc*/ 	.word	0x0000d520


	//   ....[21]....
        /*0300*/ 	.word	0x0000d540


	//   ....[22]....
        /*0304*/ 	.word	0x0000d560


	//   ....[23]....
        /*0308*/ 	.word	0x0000d580


	//----- nvinfo : EIATTR_EXIT_INSTR_OFFSETS
	.align		4
.L_230:
        /*030c*/ 	.byte	0x04, 0x1c
        /*030e*/ 	.short	(.L_232 - .L_231)


	//   ....[0]....
.L_231:
        /*0310*/ 	.word	0x00000300


	//   ....[1]....
        /*0314*/ 	.word	0x0000eed0


	//   ....[2]....
        /*0318*/ 	.word	0x0000ef80


	//   ....[3]....
        /*031c*/ 	.word	0x0000fe30


	//   ....[4]....
        /*0320*/ 	.word	0x0000feb0


	//----- nvinfo : EIATTR_CTAIDZ_USED
	.align		4
.L_232:
        /*0324*/ 	.byte	0x01, 0x04
	.zero		2


	//----- nvinfo : EIATTR_CRS_STACK_SIZE
	.align		4
        /*0328*/ 	.byte	0x04, 0x1e
        /*032a*/ 	.short	(.L_234 - .L_233)
.L_233:
        /*032c*/ 	.word	0x00000000
.L_234:


//--------------------- .nv.info._ZN5flash16flash_fwd_kernelI23Flash_fwd_kernel_traitsILi64ELi128ELi128ELi4ELb0ELb0EN7cutlass6half_tE19Flash_kernel_traitsILi64ELi128ELi128ELi4ES3_EELb0ELb0ELb0ELb0ELb1ELb1ELb0ELb0EEEvNS_16Flash_fwd_paramsE --------------------------
	.section	.nv.info._ZN5flash16flash_fwd_kernelI23Flash_fwd_kernel_traitsILi64ELi128ELi128ELi4ELb0ELb0EN7cutlass6half_tE19Flash_kernel_traitsILi64ELi128ELi128ELi4ES3_EELb0ELb0ELb0ELb0ELb1ELb1ELb0ELb0EEEvNS_16Flash_fwd_paramsE,"",@"SHT_CUDA_INFO"
	.sectionflags	@""
	.align	4


	//----- nvinfo : EIATTR_CUDA_API_VERSION
	.align		4
        /*0000*/ 	.byte	0x04, 0x37
        /*0002*/ 	.short	(.L_236 - .L_235)
.L_235:
        /*0004*/ 	.word	0x00000082


	//----- nvinfo : EIATTR_SW2861232_WAR
	.align		4
.L_236:
        /*0008*/ 	.byte	0x01, 0x35
	.zero		2


	//----- nvinfo : EIATTR_PARAM_CBANK
	.align		4
        /*000c*/ 	.byte	0x04, 0x0a
        /*000e*/ 	.short	(.L_238 - .L_237)
	.align		4
.L_237:
        /*0010*/ 	.word	index@(.nv.constant0._ZN5flash16flash_fwd_kernelI23Flash_fwd_kernel_traitsILi64ELi128ELi128ELi4ELb0ELb0EN7cutlass6half_tE19Flash_kernel_traitsILi64ELi128ELi128ELi4ES3_EELb0ELb0ELb0ELb0ELb1ELb1ELb0ELb0EEEvNS_16Flash_fwd_paramsE)
        /*0014*/ 	.short	0x0160
        /*0016*/ 	.short	0x01d0


	//----- nvinfo : EIATTR_CBANK_PARAM_SIZE
	.align		4
.L_238:
        /*0018*/ 	.byte	0x03, 0x19
        /*001a*/ 	.short	0x01d0


	//----- nvinfo : EIATTR_KPARAM_INFO
	.align		4
        /*001c*/ 	.byte	0x04, 0x17
        /*001e*/ 	.short	(.L_240 - .L_239)
.L_239:
        /*0020*/ 	.word	0x00000000
        /*0024*/ 	.short	0x0000
        /*0026*/ 	.short	0x0000
        /*0028*/ 	.byte	0x00, 0xf0, 0x41, 0x07


	//----- nvinfo : EIATTR_MAXREG_COUNT
	.align		4
.L_240:
        /*002c*/ 	.byte	0x03, 0x1b
        /*002e*/ 	.short	0x00ff


	//----- nvinfo : EIATTR_NUM_BARRIERS
	.align		4
        /*0030*/ 	.byte	0x02, 0x4c
        /*0032*/ 	.byte	0x01
	.zero		1


	//----- nvinfo : EIATTR_ANNOTATIONS
	.align		4
        /*0034*/ 	.byte	0x04, 0x55
        /*0036*/ 	.short	(.L_242 - .L_241)


	//   ....[0]....
.L_241:
        /* <DEDUP_REMOVED lines=78> */


	//----- nvinfo : EIATTR_MERCURY_ISA_VERSION
	.align		4
.L_242:
        /*0500*/ 	.byte	0x03, 0x5f
        /*0502*/ 	.short	0x0000


	//----- nvinfo : EIATTR_COOP_GROUP_MASK_REGIDS
	.align		4
        /*0504*/ 	.byte	0x04, 0x29
        /*0506*/ 	.short	(.L_244 - .L_243)


	//   ....[0]....
.L_243:
        /*0508*/ 	.word	0xffffffff


	//   ....[1]....
        /*050c*/ 	.word	0xffffffff


	//   ....[2]....
        /*0510*/ 	.word	0xffffffff


	//   ....[3]....
        /*0514*/ 	.word	0xffffffff


	//   ....[4]....
        /*0518*/ 	.word	0xffffffff


	//   ....[5]....
        /*051c*/ 	.word	0xffffffff


	//   ....[6]....
        /*0520*/ 	.word	0xffffffff


	//   ....[7]....
        /*0524*/ 	.word	0xffffffff


	//   ....[8]....
        /*0528*/ 	.word	0xffffffff


	//   ....[9]....
        /*052c*/ 	.word	0xffffffff


	//   ....[10]....
        /*0530*/ 	.word	0xffffffff


	//   ....[11]....
        /*0534*/ 	.word	0xffffffff


	//   ....[12]....
        /*0538*/ 	.word	0xffffffff


	//   ....[13]....
        /*053c*/ 	.word	0xffffffff


	//   ....[14]....
        /*0540*/ 	.word	0xffffffff


	//   ....[15]....
        /*0544*/ 	.word	0xffffffff


	//   ....[16]....
        /*0548*/ 	.word	0xffffffff


	//   ....[17]....
        /*054c*/ 	.word	0xffffffff


	//   ....[18]....
        /*0550*/ 	.word	0xffffffff


	//   ....[19]....
        /*0554*/ 	.word	0xffffffff


	//   ....[20]....
        /*0558*/ 	.word	0xffffffff


	//   ....[21]....
        /*055c*/ 	.word	0xffffffff


	//   ....[22]....
        /*0560*/ 	.word	0xffffffff


	//   ....[23]....
        /*0564*/ 	.word	0xffffffff


	//----- nvinfo : EIATTR_COOP_GROUP_INSTR_OFFSETS
	.align		4
.L_244:
        /*0568*/ 	.byte	0x04, 0x28
        /*056a*/ 	.short	(.L_246 - .L_245)


	//   ....[0]....
.L_245:
        /*056c*/ 	.word	0x00002840


	//   ....[1]....
        /*0570*/ 	.word	0x00002880


	//   ....[2]....
        /*0574*/ 	.word	0x00002960


	//   ....[3]....
        /*0578*/ 	.word	0x00002a30


	//   ....[4]....
        /*057c*/ 	.word	0x00002aa0


	//   ....[5]....
        /*0580*/ 	.word	0x00002b10


	//   ....[6]....
        /*0584*/ 	.word	0x00002e90


	//   ....[7]....
        /*0588*/ 	.word	0x00002f40


	//   ....[8]....
        /*058c*/ 	.word	0x000078b0


	//   ....[9]....
        /*0590*/ 	.word	0x00007a20


	//   ....[10]....
        /*0594*/ 	.word	0x00007a70


	//   ....[11]....
        /*0598*/ 	.word	0x00007a90


	//   ....[12]....
        /*059c*/ 	.word	0x00007ab0


	//   ....[13]....
        /*05a0*/ 	.word	0x00007af0


	//   ....[14]....
        /*05a4*/ 	.word	0x00007b30


	//   ....[15]....
        /*05a8*/ 	.word	0x00007b60


	//   ....[16]....
        /*05ac*/ 	.word	0x0000abb0


	//   ....[17]....
        /*05b0*/ 	.word	0x0000abf0


	//   ....[18]....
        /*05b4*/ 	.word	0x0000ac30


	//   ....[19]....
        /*05b8*/ 	.word	0x0000ac50


	//   ....[20]....
        /*05bc*/ 	.word	0x0000acb0


	//   ....[21]....
        /*05c0*/ 	.word	0x0000acd0


	//   ....[22]....
        /*05c4*/ 	.word	0x0000acf0


	//   ....[23]....
        /*05c8*/ 	.word	0x0000ad60


	//----- nvinfo : EIATTR_EXIT_INSTR_OFFSETS
	.align		4
.L_246:
        /*05cc*/ 	.byte	0x04, 0x1c
        /*05ce*/ 	.short	(.L_248 - .L_247)


	//   ....[0]....
.L_247:
        /*05d0*/ 	.word	0x00000170


	//   ....[1]....
        /*05d4*/ 	.word	0x0000c140


	//----- nvinfo : EIATTR_CTAIDZ_USED
	.align		4
.L_248:
        /*05d8*/ 	.byte	0x01, 0x04
	.zero		2


	//----- nvinfo : EIATTR_CRS_STACK_SIZE
	.align		4
        /*05dc*/ 	.byte	0x04, 0x1e
        /*05de*/ 	.short	(.L_250 - .L_249)
.L_249:
        /*05e0*/ 	.word	0x00000000
.L_250:


//--------------------- .nv.info._ZN5flash16flash_fwd_kernelI23Flash_fwd_kernel_traitsILi64ELi128ELi128ELi4ELb0ELb0EN7cutlass6half_tE19Flash_kernel_traitsILi64ELi128ELi128ELi4ES3_EELb0ELb0ELb0ELb0ELb1ELb1ELb1ELb0EEEvNS_16Flash_fwd_paramsE --------------------------
	.section	.nv.info._ZN5flash16flash_fwd_kernelI23Flash_fwd_kernel_traitsILi64ELi128ELi128ELi4ELb0ELb0EN7cutlass6half_tE19Flash_kernel_traitsILi64ELi128ELi128ELi4ES3_EELb0ELb0ELb0ELb0ELb1ELb1ELb1ELb0EEEvNS_16Flash_fwd_paramsE,"",@"SHT_CUDA_INFO"
	.sectionflags	@""
	.align	4


	//----- nvinfo : EIATTR_CUDA_API_VERSION
	.align		4
        /*0000*/ 	.byte	0x04, 0x37
        /*0002*/ 	.short	(.L_252 - .L_251)
.L_251:
        /*0004*/ 	.word	0x00000082


	//----- nvinfo : EIATTR_SW2861232_WAR
	.align		4
.L_252:
        /*0008*/ 	.byte	0x01, 0x35
	.zero		2


	//----- nvinfo : EIATTR_PARAM_CBANK
	.align		4
        /*000c*/ 	.byte	0x04, 0x0a
        /*000e*/ 	.short	(.L_254 - .L_253)
	.align		4
.L_253:
        /*0010*/ 	.word	index@(.nv.constant0._ZN5flash16flash_fwd_kernelI23Flash_fwd_kernel_traitsILi64ELi128ELi128ELi4ELb0ELb0EN7cutlass6half_tE19Flash_kernel_traitsILi64ELi128ELi128ELi4ES3_EELb0ELb0ELb0ELb0ELb1ELb1ELb1ELb0EEEvNS_16Flash_fwd_paramsE)
        /*0014*/ 	.short	0x0160
        /*0016*/ 	.short	0x01d0


	//----- nvinfo : EIATTR_CBANK_PARAM_SIZE
	.align		4
.L_254:
        /*0018*/ 	.byte	0x03, 0x19
        /*001a*/ 	.short	0x01d0


	//----- nvinfo : EIATTR_KPARAM_INFO
	.align		4
        /*001c*/ 	.byte	0x04, 0x17
        /*001e*/ 	.short	(.L_256 - .L_255)
.L_255:
        /*0020*/ 	.word	0x00000000
        /*0024*/ 	.short	0x0000
        /*0026*/ 	.short	0x0000
        /*0028*/ 	.byte	0x00, 0xf0, 0x41, 0x07


	//----- nvinfo : EIATTR_MAXREG_COUNT
	.align		4
.L_256:
        /*002c*/ 	.byte	0x03, 0x1b
        /*002e*/ 	.short	0x00ff


	//----- nvinfo : EIATTR_NUM_BARRIERS
	.align		4
        /*0030*/ 	.byte	0x02, 0x4c
        /*0032*/ 	.byte	0x01
	.zero		1


	//----- nvinfo : EIATTR_ANNOTATIONS
	.align		4
        /*0034*/ 	.byte	0x04, 0x55
        /*0036*/ 	.short	(.L_258 - .L_257)


	//   ....[0]....
.L_257:
        /* <DEDUP_REMOVED lines=84> */


	//----- nvinfo : EIATTR_MERCURY_ISA_VERSION
	.align		4
.L_258:
        /*0560*/ 	.byte	0x03, 0x5f
        /*0562*/ 	.short	0x0000


	//----- nvinfo : EIATTR_COOP_GROUP_MASK_REGIDS
	.align		4
        /*0564*/ 	.byte	0x04, 0x29
        /*0566*/ 	.short	(.L_260 - .L_259)


	//   ....[0]....
.L_259:
        /*0568*/ 	.word	0xffffffff


	//   ....[1]....
        /*056c*/ 	.word	0xffffffff


	//   ....[2]....
        /*0570*/ 	.word	0xffffffff


	//   ....[3]....
        /*0574*/ 	.word	0xffffffff


	//   ....[4]....
        /*0578*/ 	.word	0xffffffff


	//   ....[5]....
        /*057c*/ 	.word	0xffffffff


	//   ....[6]....
        /*0580*/ 	.word	0xffffffff


	//   ....[7]....
        /*0584*/ 	.word	0xffffffff


	//   ....[8]....
        /*0588*/ 	.word	0xffffffff


	//   ....[9]....
        /*058c*/ 	.word	0xffffffff


	//   ....[10]....
        /*0590*/ 	.word	0xffffffff


	//   ....[11]....
        /*0594*/ 	.word	0xffffffff


	//   ....[12]....
        /*0598*/ 	.word	0xffffffff


	//   ....[13]....
        /*059c*/ 	.word	0xffffffff


	//   ....[14]....
        /*05a0*/ 	.word	0xffffffff


	//   ....[15]....
        /*05a4*/ 	.word	0xffffffff


	//   ....[16]....
        /*05a8*/ 	.word	0xffffffff


	//   ....[17]....
        /*05ac*/ 	.word	0xffffffff


	//   ....[18]....
        /*05b0*/ 	.word	0xffffffff


	//   ....[19]....
        /*05b4*/ 	.word	0xffffffff


	//   ....[20]....
        /*05b8*/ 	.word	0xffffffff


	//   ....[21]....
        /*05bc*/ 	.word	0xffffffff


	//   ....[22]....
        /*05c0*/ 	.word	0xffffffff


	//   ....[23]....
        /*05c4*/ 	.word	0xffffffff


	//----- nvinfo : EIATTR_COOP_GROUP_INSTR_OFFSETS
	.align		4
.L_260:
        /*05c8*/ 	.byte	0x04, 0x28
        /*05ca*/ 	.short	(.L_262 - .L_261)


	//   ....[0]....
.L_261:
        /*05cc*/ 	.word	0x00003540


	//   ....[1]....
        /*05d0*/ 	.word	0x000035b0


	//   ....[2]....
        /*05d4*/ 	.word	0x00003650


	//   ....[3]....
        /*05d8*/ 	.word	0x000036b0


	//   ....[4]....
        /*05dc*/ 	.word	0x000036d0


	//   ....[5]....
        /*05e0*/ 	.word	0x00003790


	//   ....[6]....
        /*05e4*/ 	.word	0x00003ae0


	//   ....[7]....
        /*05e8*/ 	.word	0x00003bd0


	//   ....[8]....
        /*05ec*/ 	.word	0x00009730


	//   ....[9]....
        /*05f0*/ 	.word	0x000097b0


	//   ....[10]....
        /*05f4*/ 	.word	0x00009830


	//   ....[11]....
        /*05f8*/ 	.word	0x00009860


	//   ....[12]....
        /*05fc*/ 	.word	0x00009890


	//   ....[13]....
        /*0600*/ 	.word	0x000098e0


	//   ....[14]....
        /*0604*/ 	.word	0x00009c60


	//   ....[15]....
        /*0608*/ 	.word	0x00009cf0


	//   ....[16]....
        /*060c*/ 	.word	0x0000cf20


	//   ....[17]....
        /*0610*/ 	.word	0x0000cf30


	//   ....[18]....
        /*0614*/ 	.word	0x0000cf40


	//   ....[19]....
        /*0618*/ 	.word	0x0000cf60


	//   ....[20]....
        /*061c*/ 	.word	0x0000cf80


	//   ....[21]....
        /*0620*/ 	.word	0x0000cfa0


	//   ....[22]....
        /*0624*/ 	.word	0x0000cfb0


	//   ....[23]....
        /*0628*/ 	.word	0x0000cff0


	//----- nvinfo : EIATTR_EXIT_INSTR_OFFSETS
	.align		4
.L_262:
        /*062c*/ 	.byte	0x04, 0x1c
        /*062e*/ 	.short	(.L_264 - .L_263)


	//   ....[0]....
.L_263:
        /*0630*/ 	.word	0x00000170


	//   ....[1]....
        /*0634*/ 	.word	0x0000e3d0


	//----- nvinfo : EIATTR_CTAIDZ_USED
	.align		4
.L_264:
        /*0638*/ 	.byte	0x01, 0x04
	.zero		2


	//----- nvinfo : EIATTR_CRS_STACK_SIZE
	.align		4
        /*063c*/ 	.byte	0x04, 0x1e
        /*063e*/ 	.short	(.L_266 - .L_265)
.L_265:
        /*0640*/ 	.word	0x00000000
.L_266:


//--------------------- .nv.info._ZN5flash16flash_fwd_kernelI23Flash_fwd_kernel_traitsILi64ELi128ELi128ELi4ELb0ELb0EN7cutlass6half_tE19Flash_kernel_traitsILi64ELi128ELi128ELi4ES3_EELb0ELb0ELb0ELb0ELb0ELb0ELb0ELb0EEEvNS_16Flash_fwd_paramsE --------------------------
	.section	.nv.info._ZN5flash16flash_fwd_kernelI23Flash_fwd_kernel_traitsILi64ELi128ELi128ELi4ELb0ELb0EN7cutlass6half_tE19Flash_kernel_traitsILi64ELi128ELi128ELi4ES3_EELb0ELb0ELb0ELb0ELb0ELb0ELb0ELb0EEEvNS_16Flash_fwd_paramsE,"",@"SHT_CUDA_INFO"
	.sectionflags	@""
	.align	4


	//----- nvinfo : EIATTR_CUDA_API_VERSION
	.align		4
        /*0000*/ 	.byte	0x04, 0x37
        /*0002*/ 	.short	(.L_268 - .L_267)
.L_267:
        /*0004*/ 	.word	0x00000082


	//----- nvinfo : EIATTR_SW2861232_WAR
	.align		4
.L_268:
        /*0008*/ 	.byte	0x01, 0x35
	.zero		2


	//----- nvinfo : EIATTR_PARAM_CBANK
	.align		4
        /*000c*/ 	.byte	0x04, 0x0a
        /*000e*/ 	.short	(.L_270 - .L_269)
	.align		4
.L_269:
        /*0010*/ 	.word	index@(.nv.constant0._ZN5flash16flash_fwd_kernelI23Flash_fwd_kernel_traitsILi64ELi128ELi128ELi4ELb0ELb0EN7cutlass6half_tE19Flash_kernel_traitsILi64ELi128ELi128ELi4ES3_EELb0ELb0ELb0ELb0ELb0ELb0ELb0ELb0EEEvNS_16Flash_fwd_paramsE)
        /*0014*/ 	.short	0x0160
        /*0016*/ 	.short	0x01d0


	//----- nvinfo : EIATTR_CBANK_PARAM_SIZE
	.align		4
.L_270:
        /*0018*/ 	.byte	0x03, 0x19
        /*001a*/ 	.short	0x01d0


	//----- nvinfo : EIATTR_KPARAM_INFO
	.align		4
        /*001c*/ 	.byte	0x04, 0x17
        /*001e*/ 	.short	(.L_272 - .L_271)
.L_271:
        /*0020*/ 	.word	0x00000000
        /*0024*/ 	.short	0x0000
        /*0026*/ 	.short	0x0000
        /*0028*/ 	.byte	0x00, 0xf0, 0x41, 0x07


	//----- nvinfo : EIATTR_MAXREG_COUNT
	.align		4
.L_272:
        /*002c*/ 	.byte	0x03, 0x1b
        /*002e*/ 	.short	0x00ff


	//----- nvinfo : EIATTR_NUM_BARRIERS
	.align		4
        /*0030*/ 	.byte	0x02, 0x4c
        /*0032*/ 	.byte	0x01
	.zero		1


	//----- nvinfo : EIATTR_ANNOTATIONS
	.align		4
        /*0034*/ 	.byte	0x04, 0x55
        /*0036*/ 	.short	(.L_274 - .L_273)


	//   ....[0]....
.L_273:
        /* <DEDUP_REMOVED lines=73> */


	//----- nvinfo : EIATTR_MERCURY_ISA_VERSION
	.align		4
.L_274:
        /*04b0*/ 	.byte	0x03, 0x5f
        /*04b2*/ 	.short	0x0000


	//----- nvinfo : EIATTR_COOP_GROUP_MASK_REGIDS
	.align		4
        /*04b4*/ 	.byte	0x04, 0x29
        /*04b6*/ 	.short	(.L_276 - .L_275)


	//   ....[0]....
.L_275:
        /*04b8*/ 	.word	0xffffffff


	//   ....[1]....
        /*04bc*/ 	.word	0xffffffff


	//   ....[2]....
        /*04c0*/ 	.word	0xffffffff


	//   ....[3]....
        /*04c4*/ 	.word	0xffffffff


	//   ....[4]....
        /*04c8*/ 	.word	0xffffffff


	//   ....[5]....
        /*04cc*/ 	.word	0xffffffff


	//   ....[6]....
        /*04d0*/ 	.word	0xffffffff


	//   ....[7]....
        /*04d4*/ 	.word	0xffffffff


	//   ....[8]....
        /*04d8*/ 	.word	0xffffffff


	//   ....[9]....
        /*04dc*/ 	.word	0xffffffff


	//   ....[10]....
        /*04e0*/ 	.word	0xffffffff


	//   ....[11]....
        /*04e4*/ 	.word	0xffffffff


	//   ....[12]....
        /*04e8*/ 	.word	0xffffffff


	//   ....[13]....
        /*04ec*/ 	.word	0xffffffff


	//   ....[14]....
        /*04f0*/ 	.word	0xffffffff


	//   ....[15]....
        /*04f4*/ 	.word	0xffffffff


	//   ....[16]....
        /*04f8*/ 	.word	0xffffffff


	//   ....[17]....
        /*04fc*/ 	.word	0xffffffff


	//   ....[18]....
        /*0500*/ 	.word	0xffffffff


	//   ....[19]....
        /*0504*/ 	.word	0xffffffff


	//   ....[20]....
        /*0508*/ 	.word	0xffffffff


	//   ....[21]....
        /*050c*/ 	.word	0xffffffff


	//   ....[22]....
        /*0510*/ 	.word	0xffffffff


	//   ....[23]....
        /*0514*/ 	.word	0xffffffff


	//----- nvinfo : EIATTR_COOP_GROUP_INSTR_OFFSETS
	.align		4
.L_276:
        /*0518*/ 	.byte	0x04, 0x28
        /*051a*/ 	.short	(.L_278 - .L_277)


	//   ....[0]....
.L_277:
        /*051c*/ 	.word	0x00005320


	//   ....[1]....
        /*0520*/ 	.word	0x00005430


	//   ....[2]....
        /*0524*/ 	.word	0x00005530


	//   ....[3]....
        /*0528*/ 	.word	0x00005730


	//   ....[4]....
        /*052c*/ 	.word	0x000057d0


	//   ....[5]....
        /*0530*/ 	.word	0x000057f0


	//   ....[6]....
        /*0534*/ 	.word	0x00005b80


	//   ....[7]....
        /*0538*/ 	.word	0x00005c40


	//   ....[8]....
        /*053c*/ 	.word	0x0000acc0


	//   ....[9]....
        /*0540*/ 	.word	0x0000ad10


	//   ....[10]....
        /*0544*/ 	.word	0x0000ae00


	//   ....[11]....
        /*0548*/ 	.word	0x0000ae30


	//   ....[12]....
        /*054c*/ 	.word	0x0000ae40


	//   ....[13]....
        /*0550*/ 	.word	0x0000ae60


	//   ....[14]....
        /*0554*/ 	.word	0x0000aec0


	//   ....[15]....
        /*0558*/ 	.word	0x0000aef0


	//   ....[16]....
        /*055c*/ 	.word	0x0000e9a0


	//   ....[17]....
        /*0560*/ 	.word	0x0000e9b0


	//   ....[18]....
        /*0564*/ 	.word	0x0000e9c0


	//   ....[19]....
        /*0568*/ 	.word	0x0000e9e0


	//   ....[20]....
        /*056c*/ 	.word	0x0000e9f0


	//   ....[21]....
        /*0570*/ 	.word	0x0000ea20


	//   ....[22]....
        /*0574*/ 	.word	0x0000ea50


	//   ....[23]....
        /*0578*/ 	.word	0x0000ea70


	//----- nvinfo : EIATTR_EXIT_INSTR_OFFSETS
	.align		4
.L_278:
        /*057c*/ 	.byte	0x04, 0x1c
        /*057e*/ 	.short	(.L_280 - .L_279)


	//   ....[0]....
.L_279:
        /*0580*/ 	.word	0x000004e0


	//   ....[1]....
        /*0584*/ 	.word	0x000101c0


	//   ....[2]....
        /*0588*/ 	.word	0x00010280


	//   ....[3]....
        /*058c*/ 	.word	0x00011290


	//   ....[4]....
        /*0590*/ 	.word	0x00011310


	//----- nvinfo : EIATTR_CTAIDZ_USED
	.align		4
.L_280:
        /*0594*/ 	.byte	0x01, 0x04
	.zero		2


	//----- nvinfo : EIATTR_CRS_STACK_SIZE
	.align		4
        /*0598*/ 	.byte	0x04, 0x1e
        /*059a*/ 	.short	(.L_282 - .L_281)
.L_281:
        /*059c*/ 	.word	0x00000000
.L_282:


//--------------------- .nv.info._ZN5flash16flash_fwd_kernelI23Flash_fwd_kernel_traitsILi64ELi128ELi128ELi4ELb0ELb0EN7cutlass6half_tE19Flash_kernel_traitsILi64ELi128ELi128ELi4ES3_EELb0ELb0ELb0ELb0ELb0ELb0ELb1ELb0EEEvNS_16Flash_fwd_paramsE --------------------------
	.section	.nv.info._ZN5flash16flash_fwd_kernelI23Flash_fwd_kernel_traitsILi64ELi128ELi128ELi4ELb0ELb0EN7cutlass6half_tE19Flash_kernel_traitsILi64ELi128ELi128ELi4ES3_EELb0ELb0ELb0ELb0ELb0ELb0ELb1ELb0EEEvNS_16Flash_fwd_paramsE,"",@"SHT_CUDA_INFO"
	.sectionflags	@""
	.align	4


	//----- nvinfo : EIATTR_CUDA_API_VERSION
	.align		4
        /*0000*/ 	.byte	0x04, 0x37
        /*0002*/ 	.short	(.L_284 - .L_283)
.L_283:
        /*0004*/ 	.word	0x00000082


	//----- nvinfo : EIATTR_SW2861232_WAR
	.align		4
.L_284:
        /*0008*/ 	.byte	0x01, 0x35
	.zero		2


	//----- nvinfo : EIATTR_PARAM_CBANK
	.align		4
        /*000c*/ 	.byte	0x04, 0x0a
        /*000e*/ 	.short	(.L_286 - .L_285)
	.align		4
.L_285:
        /*0010*/ 	.word	index@(.nv.constant0._ZN5flash16flash_fwd_kernelI23Flash_fwd_kernel_traitsILi64ELi128ELi128ELi4ELb0ELb0EN7cutlass6half_tE19Flash_kernel_traitsILi64ELi128ELi128ELi4ES3_EELb0ELb0ELb0ELb0ELb0ELb0ELb1ELb0EEEvNS_16Flash_fwd_paramsE)
        /*0014*/ 	.short	0x0160
        /*0016*/ 	.short	0x01d0


	//----- nvinfo : EIATTR_CBANK_PARAM_SIZE
	.align		4
.L_286:
        /*0018*/ 	.byte	0x03, 0x19
        /*001a*/ 	.short	0x01d0


	//----- nvinfo : EIATTR_KPARAM_INFO
	.align		4
        /*001c*/ 	.byte	0x04, 0x17
        /*001e*/ 	.short	(.L_288 - .L_287)
.L_287:
        /*0020*/ 	.word	0x00000000
        /*0024*/ 	.short	0x0000
        /*0026*/ 	.short	0x0000
        /*0028*/ 	.byte	0x00, 0xf0, 0x41, 0x07


	//----- nvinfo : EIATTR_MAXREG_COUNT
	.align		4
.L_288:
        /*002c*/ 	.byte	0x03, 0x1b
        /*002e*/ 	.short	0x00ff


	//----- nvinfo : EIATTR_NUM_BARRIERS
	.align		4
        /*0030*/ 	.byte	0x02, 0x4c
        /*0032*/ 	.byte	0x01
	.zero		1


	//----- nvinfo : EIATTR_ANNOTATIONS
	.align		4
        /*0034*/ 	.byte	0x04, 0x55
        /*0036*/ 	.short	(.L_290 - .L_289)


	//   ....[0]....
.L_289:
        /* <DEDUP_REMOVED lines=26> */
        /*01cc*/ 	.byte	0x00, 0x07, 0x01, 0x00, 0x01, 0x00, 0x00, 0x00, 0x40, 0x07, 0x01, 0x00


	//----- nvinfo : EIATTR_MERCURY_ISA_VERSION
	.align		4
.L_290:
        /*01d8*/ 	.byte	0x03, 0x5f
        /*01da*/ 	.short	0x0000


	//----- nvinfo : EIATTR_COOP_GROUP_MASK_REGIDS
	.align		4
        /*01dc*/ 	.byte	0x04, 0x29
        /*01de*/ 	.short	(.L_292 - .L_291)


	//   ....[0]....
.L_291:
        /*01e0*/ 	.word	0xffffffff


	//   ....[1]....
        /*01e4*/ 	.word	0xffffffff


	//   ....[2]....
        /*01e8*/ 	.word	0xffffffff


	//   ....[3]....
        /*01ec*/ 	.word	0xffffffff


	//   ....[4]....
        /*01f0*/ 	.word	0xffffffff


	//   ....[5]....
        /*01f4*/ 	.word	0xffffffff


	//   ....[6]....
        /*01f8*/ 	.word	0xffffffff


	//   ....[7]....
        /*01fc*/ 	.word	0xffffffff


	//   ....[8]....
        /*0200*/ 	.word	0xffffffff


	//   ....[9]....
        /*0204*/ 	.word	0xffffffff


	//   ....[10]....
        /*0208*/ 	.word	0xffffffff


	//   ....[11]....
        /*020c*/ 	.word	0xffffffff


	//   ....[12]....
        /*0210*/ 	.word	0xffffffff


	//   ....[13]....
        /*0214*/ 	.word	0xffffffff


	//   ....[14]....
        /*0218*/ 	.word	0xffffffff


	//   ....[15]....
        /*021c*/ 	.word	0xffffffff


	//   ....[16]....
        /*0220*/ 	.word	0xffffffff


	//   ....[17]....
        /*0224*/ 	.word	0xffffffff


	//   ....[18]....
        /*0228*/ 	.word	0xffffffff


	//   ....[19]....
        /*022c*/ 	.word	0xffffffff


	//   ....[20]....
        /*0230*/ 	.word	0xffffffff


	//   ....[21]....
        /*0234*/ 	.word	0xffffffff


	//   ....[22]....
        /*0238*/ 	.word	0xffffffff


	//   ....[23]....
        /*023c*/ 	.word	0xffffffff


	//----- nvinfo : EIATTR_COOP_GROUP_INSTR_OFFSETS
	.align		4
.L_292:
        /*0240*/ 	.byte	0x04, 0x28
        /*0242*/ 	.short	(.L_294 - .L_293)


	//   ....[0]....
.L_293:
        /*0244*/ 	.word	0x00006180


	//   ....[1]....
        /*0248*/ 	.word	0x00006280


	//   ....[2]....
        /*024c*/ 	.word	0x00006360


	//   ....[3]....
        /*0250*/ 	.word	0x00006480


	//   ....[4]....
        /*0254*/ 	.word	0x000064d0


	//   ....[5]....
        /*0258*/ 	.word	0x00006640


	//   ....[6]....
        /*025c*/ 	.word	0x000068b0


	//   ....[7]....
        /*0260*/ 	.word	0x00006a10


	//   ....[8]....
        /*0264*/ 	.word	0x0000c170


	//   ....[9]....
        /*0268*/ 	.word	0x0000c230


	//   ....[10]....
        /*026c*/ 	.word	0x0000c290


	//   ....[11]....
        /*0270*/ 	.word	0x0000c2c0


	//   ....[12]....
        /*0274*/ 	.word	0x0000c2e0


	//   ....[13]....
        /*0278*/ 	.word	0x0000c2f0


	//   ....[14]....
        /*027c*/ 	.word	0x0000c310


	//   ....[15]....
        /*0280*/ 	.word	0x0000c330


	//   ....[16]....
        /*0284*/ 	.word	0x0000f6b0


	//   ....[17]....
        /*0288*/ 	.word	0x0000f6c0


	//   ....[18]....
        /*028c*/ 	.word	0x0000f6d0


	//   ....[19]....
        /*0290*/ 	.word	0x0000f6e0


	//   ....[20]....
        /*0294*/ 	.word	0x0000f720


	//   ....[21]....
        /*0298*/ 	.word	0x0000f740


	//   ....[22]....
        /*029c*/ 	.word	0x0000f770


	//   ....[23]....
        /*02a0*/ 	.word	0x0000f780


	//----- nvinfo : EIATTR_EXIT_INSTR_OFFSETS
	.align		4
.L_294:
        /*02a4*/ 	.byte	0x04, 0x1c
        /*02a6*/ 	.short	(.L_296 - .L_295)


	//   ....[0]....
.L_295:
        /*02a8*/ 	.word	0x000004e0


	//   ....[1]....
        /*02ac*/ 	.word	0x00010ef0


	//   ....[2]....
        /*02b0*/ 	.word	0x00010fb0


	//   ....[3]....
        /*02b4*/ 	.word	0x00011fc0


	//   ....[4]....
        /*02b8*/ 	.word	0x00012040


	//----- nvinfo : EIATTR_CTAIDZ_USED
	.align		4
.L_296:
        /*02bc*/ 	.byte	0x01, 0x04
	.zero		2


	//----- nvinfo : EIATTR_CRS_STACK_SIZE
	.align		4
        /*02c0*/ 	.byte	0x04, 0x1e
        /*02c2*/ 	.short	(.L_298 - .L_297)
.L_297:
        /*02c4*/ 	.word	0x00000000
.L_298:


//--------------------- .nv.info._ZN5flash16flash_fwd_kernelI23Flash_fwd_kernel_traitsILi64ELi128ELi128ELi4ELb0ELb0EN7cutlass6half_tE19Flash_kernel_traitsILi64ELi128ELi128ELi4ES3_EELb0ELb0ELb0ELb1ELb0ELb0ELb0ELb0EEEvNS_16Flash_fwd_paramsE --------------------------
	.section	.nv.info._ZN5flash16flash_fwd_kernelI23Flash_fwd_kernel_traitsILi64ELi128ELi128ELi4ELb0ELb0EN7cutlass6half_tE19Flash_kernel_traitsILi64ELi128ELi128ELi4ES3_EELb0ELb0ELb0ELb1ELb0ELb0ELb0ELb0EEEvNS_16Flash_fwd_paramsE,"",@"SHT_CUDA_INFO"
	.sectionflags	@""
	.align	4


	//----- nvinfo : EIATTR_CUDA_API_VERSION
	.align		4
        /*0000*/ 	.byte	0x04, 0x37
        /*0002*/ 	.short	(.L_300 - .L_299)
.L_299:
        /*0004*/ 	.word	0x00000082


	//----- nvinfo : EIATTR_SW2861232_WAR
	.align		4
.L_300:
        /*0008*/ 	.byte	0x01, 0x35
	.zero		2


	//----- nvinfo : EIATTR_PARAM_CBANK
	.align		4
        /*000c*/ 	.byte	0x04, 0x0a
        /*000e*/ 	.short	(.L_302 - .L_301)
	.align		4
.L_301:
        /*0010*/ 	.word	index@(.nv.constant0._ZN5flash16flash_fwd_kernelI23Flash_fwd_kernel_traitsILi64ELi128ELi128ELi4ELb0ELb0EN7cutlass6half_tE19Flash_kernel_traitsILi64ELi128ELi128ELi4ES3_EELb0ELb0ELb0ELb1ELb0ELb0ELb0ELb0EEEvNS_16Flash_fwd_paramsE)
        /*0014*/ 	.short	0x0160
        /*0016*/ 	.short	0x01d0


	//----- nvinfo : EIATTR_CBANK_PARAM_SIZE
	.align		4
.L_302:
        /*0018*/ 	.byte	0x03, 0x19
        /*001a*/ 	.short	0x01d0


	//----- nvinfo : EIATTR_KPARAM_INFO
	.align		4
        /*001c*/ 	.byte	0x04, 0x17
        /*001e*/ 	.short	(.L_304 - .L_303)
.L_303:
        /*0020*/ 	.word	0x00000000
        /*0024*/ 	.short	0x0000
        /*0026*/ 	.short	0x0000
        /*0028*/ 	.byte	0x00, 0xf0, 0x41, 0x07


	//----- nvinfo : EIATTR_MAXREG_COUNT
	.align		4
.L_304:
        /*002c*/ 	.byte	0x03, 0x1b
        /*002e*/ 	.short	0x00ff


	//----- nvinfo : EIATTR_NUM_BARRIERS
	.align		4
        /*0030*/ 	.byte	0x02, 0x4c
        /*0032*/ 	.byte	0x01
	.zero		1


	//----- nvinfo : EIATTR_ANNOTATIONS
	.align		4
        /*0034*/ 	.byte	0x04, 0x55
        /*0036*/ 	.short	(.L_306 - .L_305)


	//   ....[0]....
.L_305:
        /* <DEDUP_REMOVED lines=60> */


	//----- nvinfo : EIATTR_MERCURY_ISA_VERSION
	.align		4
.L_306:
        /*03e0*/ 	.byte	0x03, 0x5f
        /*03e2*/ 	.short	0x0000


	//----- nvinfo : EIATTR_COOP_GROUP_MASK_REGIDS
	.align		4
        /*03e4*/ 	.byte	0x04, 0x29
        /*03e6*/ 	.short	(.L_308 - .L_307)


	//   ....[0]....
.L_307:
        /*03e8*/ 	.word	0xffffffff


	//   ....[1]....
        /*03ec*/ 	.word	0xffffffff


	//   ....[2]....
        /*03f0*/ 	.word	0xffffffff


	//   ....[3]....
        /*03f4*/ 	.word	0xffffffff


	//   ....[4]....
        /*03f8*/ 	.word	0xffffffff


	//   ....[5]....
        /*03fc*/ 	.word	0xffffffff


	//   ....[6]....
        /*0400*/ 	.word	0xffffffff


	//   ....[7]....
        /*0404*/ 	.word	0xffffffff


	//   ....[8]....
        /*0408*/ 	.word	0xffffffff


	//   ....[9]....
        /*040c*/ 	.word	0xffffffff


	//   ....[10]....
        /*0410*/ 	.word	0xffffffff


	//   ....[11]....
        /*0414*/ 	.word	0xffffffff


	//   ....[12]....
        /*0418*/ 	.word	0xffffffff


	//   ....[13]....
        /*041c*/ 	.word	0xffffffff


	//   ....[14]....
        /*0420*/ 	.word	0xffffffff


	//   ....[15]....
        /*0424*/ 	.word	0xffffffff


	//   ....[16]....
        /*0428*/ 	.word	0xffffffff


	//   ....[17]....
        /*042c*/ 	.word	0xffffffff


	//   ....[18]....
        /*0430*/ 	.word	0xffffffff


	//   ....[19]....
        /*0434*/ 	.word	0xffffffff


	//   ....[20]....
        /*0438*/ 	.word	0xffffffff


	//   ....[21]....
        /*043c*/ 	.word	0xffffffff


	//   ....[22]....
        /*0440*/ 	.word	0xffffffff


	//   ....[23]....
        /*0444*/ 	.word	0xffffffff


	//----- nvinfo : EIATTR_COOP_GROUP_INSTR_OFFSETS
	.align		4
.L_308:
        /*0448*/ 	.byte	0x04, 0x28
        /*044a*/ 	.short	(.L_310 - .L_309)


	//   ....[0]....
.L_309:
        /*044c*/ 	.word	0x00008cb0


	//   ....[1]....
        /*0450*/ 	.word	0x00008d40


	//   ....[2]....
        /*0454*/ 	.word	0x00008d50


	//   ....[3]....
        /*0458*/ 	.word	0x00008dc0


	//   ....[4]....
        /*045c*/ 	.word	0x00009450


	//   ....[5]....
        /*0460*/ 	.word	0x00009540


	//   ....[6]....
        /*0464*/ 	.word	0x000095e0


	//   ....[7]....
        /*0468*/ 	.word	0x00009640


	//   ....[8]....
        /*046c*/ 	.word	0x000100a0


	//   ....[9]....
        /*0470*/ 	.word	0x00010250


	//   ....[10]....
        /*0474*/ 	.word	0x00010290


	//   ....[11]....
        /*0478*/ 	.word	0x00010330


	//   ....[12]....
        /*047c*/ 	.word	0x00010360


	//   ....[13]....
        /*0480*/ 	.word	0x00010400


	//   ....[14]....
        /*0484*/ 	.word	0x000104d0


	//   ....[15]....
        /*0488*/ 	.word	0x000106d0


	//   ....[16]....
        /*048c*/ 	.word	0x00013090


	//   ....[17]....
        /*0490*/ 	.word	0x000130d0


	//   ....[18]....
        /*0494*/ 	.word	0x00013100


	//   ....[19]....
        /*0498*/ 	.word	0x00013130


	//   ....[20]....
        /*049c*/ 	.word	0x000131e0


	//   ....[21]....
        /*04a0*/ 	.word	0x00013210


	//   ....[22]....
        /*04a4*/ 	.word	0x00013330


	//   ....[23]....
        /*04a8*/ 	.word	0x00013370


	//----- nvinfo : EIATTR_EXIT_INSTR_OFFSETS
	.align		4
.L_310:
        /*04ac*/ 	.byte	0x04, 0x1c
        /*04ae*/ 	.short	(.L_312 - .L_311)


	//   ....[0]....
.L_311:
        /*04b0*/ 	.word	0x000004e0


	//   ....[1]....
        /*04b4*/ 	.word	0x00014b90


	//   ....[2]....
        /*04b8*/ 	.word	0x00014c50


	//   ....[3]....
        /*04bc*/ 	.word	0x00015c70


	//   ....[4]....
        /*04c0*/ 	.word	0x00015cf0


	//----- nvinfo : EIATTR_CTAIDZ_USED
	.align		4
.L_312:
        /*04c4*/ 	.byte	0x01, 0x04
	.zero		2


	//----- nvinfo : EIATTR_CRS_STACK_SIZE
	.align		4
        /*04c8*/ 	.byte	0x04, 0x1e
        /*04ca*/ 	.short	(.L_314 - .L_313)
.L_313:
        /*04cc*/ 	.word	0x00000000
.L_314:


//--------------------- .nv.info._ZN5flash16flash_fwd_kernelI23Flash_fwd_kernel_traitsILi64ELi128ELi128ELi4ELb0ELb0EN7cutlass6half_tE19Flash_kernel_traitsILi64ELi128ELi128ELi4ES3_EELb0ELb0ELb0ELb1ELb0ELb0ELb1ELb0EEEvNS_16Flash_fwd_paramsE --------------------------
	.section	.nv.info._ZN5flash16flash_fwd_kernelI23Flash_fwd_kernel_traitsILi64ELi128ELi128ELi4ELb0ELb0EN7cutlass6half_tE19Flash_kernel_traitsILi64ELi128ELi128ELi4ES3_EELb0ELb0ELb0ELb1ELb0ELb0ELb1ELb0EEEvNS_16Flash_fwd_paramsE,"",@"SHT_CUDA_INFO"
	.sectionflags	@""
	.align	4


	//----- nvinfo : EIATTR_CUDA_API_VERSION
	.align		4
        /*0000*/ 	.byte	0x04, 0x37
        /*0002*/ 	.short	(.L_316 - .L_315)
.L_315:
        /*0004*/ 	.word	0x00000082


	//----- nvinfo : EIATTR_SW2861232_WAR
	.align		4
.L_316:
        /*0008*/ 	.byte	0x01, 0x35
	.zero		2


	//----- nvinfo : EIATTR_PARAM_CBANK
	.align		4
        /*000c*/ 	.byte	0x04, 0x0a
        /*000e*/ 	.short	(.L_318 - .L_317)
	.align		4
.L_317:
        /*0010*/ 	.word	index@(.nv.constant0._ZN5flash16flash_fwd_kernelI23Flash_fwd_kernel_traitsILi64ELi128ELi128ELi4ELb0ELb0EN7cutlass6half_tE19Flash_kernel_traitsILi64ELi128ELi128ELi4ES3_EELb0ELb0ELb0ELb1ELb0ELb0ELb1ELb0EEEvNS_16Flash_fwd_paramsE)
        /*0014*/ 	.short	0x0160
        /*0016*/ 	.short	0x01d0


	//----- nvinfo : EIATTR_CBANK_PARAM_SIZE
	.align		4
.L_318:
        /*0018*/ 	.byte	0x03, 0x19
        /*001a*/ 	.short	0x01d0


	//----- nvinfo : EIATTR_KPARAM_INFO
	.align		4
        /*001c*/ 	.byte	0x04, 0x17
        /*001e*/ 	.short	(.L_320 - .L_319)
.L_319:
        /*0020*/ 	.word	0x00000000
        /*0024*/ 	.short	0x0000
        /*0026*/ 	.short	0x0000
        /*0028*/ 	.byte	0x00, 0xf0, 0x41, 0x07


	//----- nvinfo : EIATTR_MAXREG_COUNT
	.align		4
.L_320:
        /*002c*/ 	.byte	0x03, 0x1b
        /*002e*/ 	.short	0x00ff


	//----- nvinfo : EIATTR_NUM_BARRIERS
	.align		4
        /*0030*/ 	.byte	0x02, 0x4c
        /*0032*/ 	.byte	0x01
	.zero		1


	//----- nvinfo : EIATTR_ANNOTATIONS
	.align		4
        /*0034*/ 	.byte	0x04, 0x55
        /*0036*/ 	.short	(.L_322 - .L_321)


	//   ....[0]....
.L_321:
        /* <DEDUP_REMOVED lines=46> */


	//----- nvinfo : EIATTR_MERCURY_ISA_VERSION
	.align		4
.L_322:
        /*0308*/ 	.byte	0x03, 0x5f
        /*030a*/ 	.short	0x0000


	//----- nvinfo : EIATTR_COOP_GROUP_MASK_REGIDS
	.align		4
        /*030c*/ 	.byte	0x04, 0x29
        /*030e*/ 	.short	(.L_324 - .L_323)


	//   ....[0]....
.L_323:
        /*0310*/ 	.word	0xffffffff


	//   ....[1]....
        /*0314*/ 	.word	0xffffffff


	//   ....[2]....
        /*0318*/ 	.word	0xffffffff


	//   ....[3]....
        /*031c*/ 	.word	0xffffffff


	//   ....[4]....
        /*0320*/ 	.word	0xffffffff


	//   ....[5]....
        /*0324*/ 	.word	0xffffffff


	//   ....[6]....
        /*0328*/ 	.word	0xffffffff


	//   ....[7]....
        /*032c*/ 	.word	0xffffffff


	//   ....[8]....
        /*0330*/ 	.word	0xffffffff


	//   ....[9]....
        /*0334*/ 	.word	0xffffffff


	//   ....[10]....
        /*0338*/ 	.word	0xffffffff


	//   ....[11]....
        /*033c*/ 	.word	0xffffffff


	//   ....[12]....
        /*0340*/ 	.word	0xffffffff


	//   ....[13]....
        /*0344*/ 	.word	0xffffffff


	//   ....[14]....
        /*0348*/ 	.word	0xffffffff


	//   ....[15]....
        /*034c*/ 	.word	0xffffffff


	//   ....[16]....
        /*0350*/ 	.word	0xffffffff


	//   ....[17]....
        /*0354*/ 	.word	0xffffffff


	//   ....[18]....
        /*0358*/ 	.word	0xffffffff


	//   ....[19]....
        /*035c*/ 	.word	0xffffffff


	//   ....[20]....
        /*0360*/ 	.word	0xffffffff


	//   ....[21]....
        /*0364*/ 	.word	0xffffffff


	//   ....[22]....
        /*0368*/ 	.word	0xffffffff


	//   ....[23]....
        /*036c*/ 	.word	0xffffffff


	//----- nvinfo : EIATTR_COOP_GROUP_INSTR_OFFSETS
	.align		4
.L_324:
        /*0370*/ 	.byte	0x04, 0x28
        /*0372*/ 	.short	(.L_326 - .L_325)


	//   ....[0]....
.L_325:
        /*0374*/ 	.word	0x000087e0


	//   ....[1]....
        /*0378*/ 	.word	0x000088e0


	//   ....[2]....
        /*037c*/ 	.word	0x000089e0


	//   ....[3]....
        /*0380*/ 	.word	0x00008b70


	//   ....[4]....
        /*0384*/ 	.word	0x00008bb0


	//   ....[5]....
        /*0388*/ 	.word	0x00008d10


	//   ....[6]....
        /*038c*/ 	.word	0x00008ff0


	//   ....[7]....
        /*0390*/ 	.word	0x00009130


	//   ....[8]....
        /*0394*/ 	.word	0x0000ff10


	//   ....[9]....
        /*0398*/ 	.word	0x0000ff60


	//   ....[10]....
        /*039c*/ 	.word	0x0000ff90


	//   ....[11]....
        /*03a0*/ 	.word	0x0000ffb0


	//   ....[12]....
        /*03a4*/ 	.word	0x0000ffe0


	//   ....[13]....
        /*03a8*/ 	.word	0x00010000


	//   ....[14]....
        /*03ac*/ 	.word	0x00010020


	//   ....[15]....
        /*03b0*/ 	.word	0x00010030


	//   ....[16]....
        /*03b4*/ 	.word	0x00013250


	//   ....[17]....
        /*03b8*/ 	.word	0x00013260


	//   ....[18]....
        /*03bc*/ 	.word	0x00013270


	//   ....[19]....
        /*03c0*/ 	.word	0x000132a0


	//   ....[20]....
        /*03c4*/ 	.word	0x000132c0


	//   ....[21]....
        /*03c8*/ 	.word	0x000132f0


	//   ....[22]....
        /*03cc*/ 	.word	0x00013300


	//   ....[23]....
        /*03d0*/ 	.word	0x00013330


	//----- nvinfo : EIATTR_EXIT_INSTR_OFFSETS
	.align		4
.L_326:
        /*03d4*/ 	.byte	0x04, 0x1c
        /*03d6*/ 	.short	(.L_328 - .L_327)


	//   ....[0]....
.L_327:
        /*03d8*/ 	.word	0x000004e0


	//   ....[1]....
        /*03dc*/ 	.word	0x00014aa0


	//   ....[2]....
        /*03e0*/ 	.word	0x00014b60


	//   ....[3]....
        /*03e4*/ 	.word	0x00015b70


	//   ....[4]....
        /*03e8*/ 	.word	0x00015bf0


	//----- nvinfo : EIATTR_CTAIDZ_USED
	.align		4
.L_328:
        /*03ec*/ 	.byte	0x01, 0x04
	.zero		2


	//----- nvinfo : EIATTR_CRS_STACK_SIZE
	.align		4
        /*03f0*/ 	.byte	0x04, 0x1e
        /*03f2*/ 	.short	(.L_330 - .L_329)
.L_329:
        /*03f4*/ 	.word	0x00000000
.L_330:


//--------------------- .nv.info._ZN5flash16flash_fwd_kernelI23Flash_fwd_kernel_traitsILi64ELi128ELi128ELi4ELb0ELb0EN7cutlass6half_tE19Flash_kernel_traitsILi64ELi128ELi128ELi4ES3_EELb0ELb0ELb1ELb0ELb0ELb1ELb0ELb0EEEvNS_16Flash_fwd_paramsE --------------------------
	.section	.nv.info._ZN5flash16flash_fwd_kernelI23Flash_fwd_kernel_traitsILi64ELi128ELi128ELi4ELb0ELb0EN7cutlass6half_tE19Flash_kernel_traitsILi64ELi128ELi128ELi4ES3_EELb0ELb0ELb1ELb0ELb0ELb1ELb0ELb0EEEvNS_16Flash_fwd_paramsE,"",@"SHT_CUDA_INFO"
	.sectionflags	@""
	.align	4


	//----- nvinfo : EIATTR_CUDA_API_VERSION
	.align		4
        /*0000*/ 	.byte	0x04, 0x37
        /*0002*/ 	.short	(.L_332 - .L_331)
.L_331:
        /*0004*/ 	.word	0x00000082


	//----- nvinfo : EIATTR_SW2861232_WAR
	.align		4
.L_332:
        /*0008*/ 	.byte	0x01, 0x35
	.zero		2


	//----- nvinfo : EIATTR_PARAM_CBANK
	.align		4
        /*000c*/ 	.byte	0x04, 0x0a
        /*000e*/ 	.short	(.L_334 - .L_333)
	.align		4
.L_333:
        /*0010*/ 	.word	index@(.nv.constant0._ZN5flash16flash_fwd_kernelI23Flash_fwd_kernel_traitsILi64ELi128ELi128ELi4ELb0ELb0EN7cutlass6half_tE19Flash_kernel_traitsILi64ELi128ELi128ELi4ES3_EELb0ELb0ELb1ELb0ELb0ELb1ELb0ELb0EEEvNS_16Flash_fwd_paramsE)
        /*0014*/ 	.short	0x0160
        /*0016*/ 	.short	0x01d0


	//----- nvinfo : EIATTR_CBANK_PARAM_SIZE
	.align		4
.L_334:
        /*0018*/ 	.byte	0x03, 0x19
        /*001a*/ 	.short	0x01d0


	//----- nvinfo : EIATTR_KPARAM_INFO
	.align		4
        /*001c*/ 	.byte	0x04, 0x17
        /*001e*/ 	.short	(.L_336 - .L_335)
.L_335:
        /*0020*/ 	.word	0x00000000
        /*0024*/ 	.short	0x0000
        /*0026*/ 	.short	0x0000
        /*0028*/ 	.byte	0x00, 0xf0, 0x41, 0x07


	//----- nvinfo : EIATTR_MAXREG_COUNT
	.align		4
.L_336:
        /*002c*/ 	.byte	0x03, 0x1b
        /*002e*/ 	.short	0x00ff


	//----- nvinfo : EIATTR_NUM_BARRIERS
	.align		4
        /*0030*/ 	.byte	0x02, 0x4c
        /*0032*/ 	.byte	0x01
	.zero		1


	//----- nvinfo : EIATTR_ANNOTATIONS
	.align		4
        /*0034*/ 	.byte	0x04, 0x55
        /*0036*/ 	.short	(.L_338 - .L_337)


	//   ....[0]....
.L_337:
        /* <DEDUP_REMOVED lines=105> */


	//----- nvinfo : EIATTR_MERCURY_ISA_VERSION
	.align		4
.L_338:
        /*06b0*/ 	.byte	0x03, 0x5f
        /*06b2*/ 	.short	0x0000


	//----- nvinfo : EIATTR_COOP_GROUP_MASK_REGIDS
	.align		4
        /*06b4*/ 	.byte	0x04, 0x29
        /*06b6*/ 	.short	(.L_340 - .L_339)


	//   ....[0]....
.L_339:
        /*06b8*/ 	.word	0xffffffff


	//   ....[1]....
        /*06bc*/ 	.word	0xffffffff


	//   ....[2]....
        /*06c0*/ 	.word	0xffffffff


	//   ....[3]....
        /*06c4*/ 	.word	0xffffffff


	//   ....[4]....
        /*06c8*/ 	.word	0xffffffff


	//   ....[5]....
        /*06cc*/ 	.word	0xffffffff


	//   ....[6]....
        /*06d0*/ 	.word	0xffffffff


	//   ....[7]....
        /*06d4*/ 	.word	0xffffffff


	//   ....[8]....
        /*06d8*/ 	.word	0xffffffff


	//   ....[9]....
        /*06dc*/ 	.word	0xffffffff


	//   ....[10]....
        /*06e0*/ 	.word	0xffffffff


	//   ....[11]....
        /*06e4*/ 	.word	0xffffffff


	//   ....[12]....
        /*06e8*/ 	.word	0xffffffff


	//   ....[13]....
        /*06ec*/ 	.word	0xffffffff


	//   ....[14]....
        /*06f0*/ 	.word	0xffffffff


	//   ....[15]....
        /*06f4*/ 	.word	0xffffffff


	//   ....[16]....
        /*06f8*/ 	.word	0xffffffff


	//   ....[17]....
        /*06fc*/ 	.word	0xffffffff


	//   ....[18]....
        /*0700*/ 	.word	0xffffffff


	//   ....[19]....
        /*0704*/ 	.word	0xffffffff


	//   ....[20]....
        /*0708*/ 	.word	0xffffffff


	//   ....[21]....
        /*070c*/ 	.word	0xffffffff


	//   ....[22]....
        /*0710*/ 	.word	0xffffffff


	//   ....[23]....
        /*0714*/ 	.word	0xffffffff


	//   ....[24]....
        /*0718*/ 	.word	0xffffffff


	//   ....[25]....
        /*071c*/ 	.word	0xffffffff


	//   ....[26]....
        /*0720*/ 	.word	0xffffffff


	//   ....[27]....
        /*0724*/ 	.word	0xffffffff


	//   ....[28]....
        /*0728*/ 	.word	0xffffffff


	//   ....[29]....
        /*072c*/ 	.word	0xffffffff


	//   ....[30]....
        /*0730*/ 	.word	0xffffffff


	//   ....[31]....
        /*0734*/ 	.word	0xffffffff


	//----- nvinfo : EIATTR_COOP_GROUP_INSTR_OFFSETS
	.align		4
.L_340:
        /*0738*/ 	.byte	0x04, 0x28
        /*073a*/ 	.short	(.L_342 - .L_341)


	//   ....[0]....
.L_341:
        /*073c*/ 	.word	0x00006470


	//   ....[1]....
        /*0740*/ 	.word	0x000065d0


	//   ....[2]....
        /*0744*/ 	.word	0x000067b0


	//   ....[3]....
        /*0748*/ 	.word	0x000068e0


	//   ....[4]....
        /*074c*/ 	.word	0x00006960


	//   ....[5]....
        /*0750*/ 	.word	0x00006a50


	//   ....[6]....
        /*0754*/ 	.word	0x00006c10


	//   ....[7]....
        /*0758*/ 	.word	0x00006c50


	//   ....[8]....
        /*075c*/ 	.word	0x0000e340


	//   ....[9]....
        /*0760*/ 	.word	0x0000e440


	//   ....[10]....
        /*0764*/ 	.word	0x0000e870


	//   ....[11]....
        /*0768*/ 	.word	0x0000e8f0


	//   ....[12]....
        /*076c*/ 	.word	0x0000e900


	//   ....[13]....
        /*0770*/ 	.word	0x0000e930


	//   ....[14]....
        /*0774*/ 	.word	0x0000f190


	//   ....[15]....
        /*0778*/ 	.word	0x0000f1b0


	//   ....[16]....
        /*077c*/ 	.word	0x00016ab0


	//   ....[17]....
        /*0780*/ 	.word	0x00016bf0


	//   ....[18]....
        /*0784*/ 	.word	0x00016c40


	//   ....[19]....
        /*0788*/ 	.word	0x00016c70


	//   ....[20]....
        /*078c*/ 	.word	0x00016cf0


	//   ....[21]....
        /*0790*/ 	.word	0x00016d30


	//   ....[22]....
        /*0794*/ 	.word	0x00017740


	//   ....[23]....
        /*0798*/ 	.word	0x00017790


	//   ....[24]....
        /*079c*/ 	.word	0x0001bab0


	//   ....[25]....
        /*07a0*/ 	.word	0x0001bac0


	//   ....[26]....
        /*07a4*/ 	.word	0x0001bad0


	//   ....[27]....
        /*07a8*/ 	.word	0x0001baf0


	//   ....[28]....
        /*07ac*/ 	.word	0x0001bb00


	//   ....[29]....
        /*07b0*/ 	.word	0x0001bb20


	//   ....[30]....
        /*07b4*/ 	.word	0x0001bb40


	//   ....[31]....
        /*07b8*/ 	.word	0x0001bb80


	//----- nvinfo : EIATTR_EXIT_INSTR_OFFSETS
	.align		4
.L_342:
        /*07bc*/ 	.byte	0x04, 0x1c
        /*07be*/ 	.short	(.L_344 - .L_343)


	//   ....[0]....
.L_343:
        /*07c0*/ 	.word	0x000004d0


	//   ....[1]....
        /*07c4*/ 	.word	0x00001560


	//   ....[2]....
        /*07c8*/ 	.word	0x000015e0


	//   ....[3]....
        /*07cc*/ 	.word	0x0001d280


	//   ....[4]....
        /*07d0*/ 	.word	0x0001d340


	//----- nvinfo : EIATTR_CTAIDZ_USED
	.align		4
.L_344:
        /*07d4*/ 	.byte	0x01, 0x04
	.zero		2


	//----- nvinfo : EIATTR_CRS_STACK_SIZE
	.align		4
        /*07d8*/ 	.byte	0x04, 0x1e
        /*07da*/ 	.short	(.L_346 - .L_345)
.L_345:
        /*07dc*/ 	.word	0x00000000
.L_346:


//--------------------- .nv.info._ZN5flash16flash_fwd_kernelI23Flash_fwd_kernel_traitsILi64ELi128ELi128ELi4ELb0ELb0EN7cutlass6half_tE19Flash_kernel_traitsILi64ELi128ELi128ELi4ES3_EELb0ELb0ELb1ELb0ELb0ELb1ELb1ELb0EEEvNS_16Flash_fwd_paramsE --------------------------
	.section	.nv.info._ZN5flash16flash_fwd_kernelI23Flash_fwd_kernel_traitsILi64ELi128ELi128ELi4ELb0ELb0EN7cutlass6half_tE19Flash_kernel_traitsILi64ELi128ELi128ELi4ES3_EELb0ELb0ELb1ELb0ELb0ELb1ELb1ELb0EEEvNS_16Flash_fwd_paramsE,"",@"SHT_CUDA_INFO"
	.sectionflags	@""
	.align	4


	//----- nvinfo : EIATTR_CUDA_API_VERSION
	.align		4
        /*0000*/ 	.byte	0x04, 0x37
        /*0002*/ 	.short	(.L_348 - .L_347)
.L_347:
        /*0004*/ 	.word	0x00000082


	//----- nvinfo : EIATTR_SW2861232_WAR
	.align		4
.L_348:
        /*0008*/ 	.byte	0x01, 0x35
	.zero		2


	//----- nvinfo : EIATTR_PARAM_CBANK
	.align		4
        /*000c*/ 	.byte	0x04, 0x0a
        /*000e*/ 	.short	(.L_350 - .L_349)
	.align		4
.L_349:
        /*0010*/ 	.word	index@(.nv.constant0._ZN5flash16flash_fwd_kernelI23Flash_fwd_kernel_traitsILi64ELi128ELi128ELi4ELb0ELb0EN7cutlass6half_tE19Flash_kernel_traitsILi64ELi128ELi128ELi4ES3_EELb0ELb0ELb1ELb0ELb0ELb1ELb1ELb0EEEvNS_16Flash_fwd_paramsE)
        /*0014*/ 	.short	0x0160
        /*0016*/ 	.short	0x01d0


	//----- nvinfo : EIATTR_CBANK_PARAM_SIZE
	.align		4
.L_350:
        /*0018*/ 	.byte	0x03, 0x19
        /*001a*/ 	.short	0x01d0


	//----- nvinfo : EIATTR_KPARAM_INFO
	.align		4
        /*001c*/ 	.byte	0x04, 0x17
        /*001e*/ 	.short	(.L_352 - .L_351)
.L_351:
        /*0020*/ 	.word	0x00000000
        /*0024*/ 	.short	0x0000
        /*0026*/ 	.short	0x0000
        /*0028*/ 	.byte	0x00, 0xf0, 0x41, 0x07


	//----- nvinfo : EIATTR_MAXREG_COUNT
	.align		4
.L_352:
        /*002c*/ 	.byte	0x03, 0x1b
        /*002e*/ 	.short	0x00ff


	//----- nvinfo : EIATTR_NUM_BARRIERS
	.align		4
        /*0030*/ 	.byte	0x02, 0x4c
        /*0032*/ 	.byte	0x01
	.zero		1


	//----- nvinfo : EIATTR_ANNOTATIONS
	.align		4
        /*0034*/ 	.byte	0x04, 0x55
        /*0036*/ 	.short	(.L_354 - .L_353)


	//   ....[0]....
.L_353:
        /* <DEDUP_REMOVED lines=75> */


	//----- nvinfo : EIATTR_MERCURY_ISA_VERSION
	.align		4
.L_354:
        /*04d0*/ 	.byte	0x03, 0x5f
        /*04d2*/ 	.short	0x0000


	//----- nvinfo : EIATTR_COOP_GROUP_MASK_REGIDS
	.align		4
        /*04d4*/ 	.byte	0x04, 0x29
        /*04d6*/ 	.short	(.L_356 - .L_355)


	//   ....[0]....
.L_355:
        /*04d8*/ 	.word	0xffffffff


	//   ....[1]....
        /*04dc*/ 	.word	0xffffffff


	//   ....[2]....
        /*04e0*/ 	.word	0xffffffff


	//   ....[3]....
        /*04e4*/ 	.word	0xffffffff


	//   ....[4]....
        /*04e8*/ 	.word	0xffffffff


	//   ....[5]....
        /*04ec*/ 	.word	0xffffffff


	//   ....[6]....
        /*04f0*/ 	.word	0xffffffff


	//   ....[7]....
        /*04f4*/ 	.word	0xffffffff


	//   ....[8]....
        /*04f8*/ 	.word	0xffffffff


	//   ....[9]....
        /*04fc*/ 	.word	0xffffffff


	//   ....[10]....
        /*0500*/ 	.word	0xffffffff


	//   ....[11]....
        /*0504*/ 	.word	0xffffffff


	//   ....[12]....
        /*0508*/ 	.word	0xffffffff


	//   ....[13]....
        /*050c*/ 	.word	0xffffffff


	//   ....[14]....
        /*0510*/ 	.word	0xffffffff


	//   ....[15]....
        /*0514*/ 	.word	0xffffffff


	//   ....[16]....
        /*0518*/ 	.word	0xffffffff


	//   ....[17]....
        /*051c*/ 	.word	0xffffffff


	//   ....[18]....
        /*0520*/ 	.word	0xffffffff


	//   ....[19]....
        /*0524*/ 	.word	0xffffffff


	//   ....[20]....
        /*0528*/ 	.word	0xffffffff


	//   ....[21]....
        /*052c*/ 	.word	0xffffffff


	//   ....[22]....
        /*0530*/ 	.word	0xffffffff


	//   ....[23]....
        /*0534*/ 	.word	0xffffffff


	//   ....[24]....
        /*0538*/ 	.word	0xffffffff


	//   ....[25]....
        /*053c*/ 	.word	0xffffffff


	//   ....[26]....
        /*0540*/ 	.word	0xffffffff


	//   ....[27]....
        /*0544*/ 	.word	0xffffffff


	//   ....[28]....
        /*0548*/ 	.word	0xffffffff


	//   ....[29]....
        /*054c*/ 	.word	0xffffffff


	//   ....[30]....
        /*0550*/ 	.word	0xffffffff


	//   ....[31]....
        /*0554*/ 	.word	0xffffffff


	//----- nvinfo : EIATTR_COOP_GROUP_INSTR_OFFSETS
	.align		4
.L_356:
        /*0558*/ 	.byte	0x04, 0x28
        /*055a*/ 	.short	(.L_358 - .L_357)


	//   ....[0]....
.L_357:
        /*055c*/ 	.word	0x00007a40


	//   ....[1]....
        /*0560*/ 	.word	0x00007b10


	//   ....[2]....
        /*0564*/ 	.word	0x00007ca0


	//   ....[3]....
        /*0568*/ 	.word	0x00007db0


	//   ....[4]....
        /*056c*/ 	.word	0x00007e20


	//   ....[5]....
        /*0570*/ 	.word	0x00007ed0


	//   ....[6]....
        /*0574*/ 	.word	0x00007f80


	//   ....[7]....
        /*0578*/ 	.word	0x00007fa0


	//   ....[8]....
        /*057c*/ 	.word	0x0000f590


	//   ....[9]....
        /*0580*/ 	.word	0x0000f690


	//   ....[10]....
        /*0584*/ 	.word	0x0000f8c0


	//   ....[11]....
        /*0588*/ 	.word	0x0000f930


	//   ....[12]....
        /*058c*/ 	.word	0x0000fa50


	//   ....[13]....
        /*0590*/ 	.word	0x0000fa80


	//   ....[14]....
        /*0594*/ 	.word	0x00010320


	//   ....[15]....
        /*0598*/ 	.word	0x00010400


	//   ....[16]....
        /*059c*/ 	.word	0x00016f00


	//   ....[17]....
        /*05a0*/ 	.word	0x00017020


	//   ....[18]....
        /*05a4*/ 	.word	0x00017070


	//   ....[19]....
        /*05a8*/ 	.word	0x000170d0


	//   ....[20]....
        /*05ac*/ 	.word	0x000171a0


	//   ....[21]....
        /*05b0*/ 	.word	0x00017210


	//   ....[22]....
        /*05b4*/ 	.word	0x000172f0


	//   ....[23]....
        /*05b8*/ 	.word	0x00017450


	//   ....[24]....
        /*05bc*/ 	.word	0x0001b2f0


	//   ....[25]....
        /*05c0*/ 	.word	0x0001b300


	//   ....[26]....
        /*05c4*/ 	.word	0x0001b310


	//   ....[27]....
        /*05c8*/ 	.word	0x0001b320


	//   ....[28]....
        /*05cc*/ 	.word	0x0001b350


	//   ....[29]....
        /*05d0*/ 	.word	0x0001b370


	//   ....[30]....
        /*05d4*/ 	.word	0x0001b390


	//   ....[31]....
        /*05d8*/ 	.word	0x0001b3c0


	//----- nvinfo : EIATTR_EXIT_INSTR_OFFSETS
	.align		4
.L_358:
        /*05dc*/ 	.byte	0x04, 0x1c
        /*05de*/ 	.short	(.L_360 - .L_359)


	//   ....[0]....
.L_359:
        /*05e0*/ 	.word	0x000004d0


	//   ....[1]....
        /*05e4*/ 	.word	0x00001580


	//   ....[2]....
        /*05e8*/ 	.word	0x00001600


	//   ....[3]....
        /*05ec*/ 	.word	0x0001ca70


	//   ....[4]....
        /*05f0*/ 	.word	0x0001cb20


	//----- nvinfo : EIATTR_CTAIDZ_USED
	.align		4
.L_360:
        /*05f4*/ 	.byte	0x01, 0x04
	.zero		2


	//----- nvinfo : EIATTR_CRS_STACK_SIZE
	.align		4
        /*05f8*/ 	.byte	0x04, 0x1e
        /*05fa*/ 	.short	(.L_362 - .L_361)
.L_361:
        /*05fc*/ 	.word	0x00000000
.L_362:


//--------------------- .nv.info._ZN5flash16flash_fwd_kernelI23Flash_fwd_kernel_traitsILi64ELi128ELi128ELi4ELb0ELb0EN7cutlass6half_tE19Flash_kernel_traitsILi64ELi128ELi128ELi4ES3_EELb0ELb0ELb1ELb0ELb0ELb0ELb0ELb0EEEvNS_16Flash_fwd_paramsE --------------------------
	.section	.nv.info._ZN5flash16flash_fwd_kernelI23Flash_fwd_kernel_traitsILi64ELi128ELi128ELi4ELb0ELb0EN7cutlass6half_tE19Flash_kernel_traitsILi64ELi128ELi128ELi4ES3_EELb0ELb0ELb1ELb0ELb0ELb0ELb0ELb0EEEvNS_16Flash_fwd_paramsE,"",@"SHT_CUDA_INFO"
	.sectionflags	@""
	.align	4


	//----- nvinfo : EIATTR_CUDA_API_VERSION
	.align		4
        /*0000*/ 	.byte	0x04, 0x37
        /*0002*/ 	.short	(.L_364 - .L_363)
.L_363:
        /*0004*/ 	.word	0x00000082


	//----- nvinfo : EIATTR_SW2861232_WAR
	.align		4
.L_364:
        /*0008*/ 	.byte	0x01, 0x35
	.zero		2


	//----- nvinfo : EIATTR_PARAM_CBANK
	.align		4
        /*000c*/ 	.byte	0x04, 0x0a
        /*000e*/ 	.short	(.L_366 - .L_365)
	.align		4
.L_365:
        /*0010*/ 	.word	index@(.nv.constant0._ZN5flash16flash_fwd_kernelI23Flash_fwd_kernel_traitsILi64ELi128ELi128ELi4ELb0ELb0EN7cutlass6half_tE19Flash_kernel_traitsILi64ELi128ELi128ELi4ES3_EELb0ELb0ELb1ELb0ELb0ELb0ELb0ELb0EEEvNS_16Flash_fwd_paramsE)
        /*0014*/ 	.short	0x0160
        /*0016*/ 	.short	0x01d0


	//----- nvinfo : EIATTR_CBANK_PARAM_SIZE
	.align		4
.L_366:
        /*0018*/ 	.byte	0x03, 0x19
        /*001a*/ 	.short	0x01d0


	//----- nvinfo : EIATTR_KPARAM_INFO
	.align		4
        /*001c*/ 	.byte	0x04, 0x17
        /*001e*/ 	.short	(.L_368 - .L_367)
.L_367:
        /*0020*/ 	.word	0x00000000
        /*0024*/ 	.short	0x0000
        /*0026*/ 	.short	0x0000
        /*0028*/ 	.byte	0x00, 0xf0, 0x41, 0x07


	//----- nvinfo : EIATTR_MAXREG_COUNT
	.align		4
.L_368:
        /*002c*/ 	.byte	0x03, 0x1b
        /*002e*/ 	.short	0x00ff


	//----- nvinfo : EIATTR_NUM_BARRIERS
	.align		4
        /*0030*/ 	.byte	0x02, 0x4c
        /*0032*/ 	.byte	0x01
	.zero		1


	//----- nvinfo : EIATTR_ANNOTATIONS
	.align		4
        /*0034*/ 	.byte	0x04, 0x55
        /*0036*/ 	.short	(.L_370 - .L_369)


	//   ....[0]....
.L_369:
        /* <DEDUP_REMOVED lines=156> */


	//----- nvinfo : EIATTR_MERCURY_ISA_VERSION
	.align		4
.L_370:
        /*09e0*/ 	.byte	0x03, 0x5f
        /*09e2*/ 	.short	0x0000


	//----- nvinfo : EIATTR_COOP_GROUP_MASK_REGIDS
	.align		4
        /*09e4*/ 	.byte	0x04, 0x29
        /*09e6*/ 	.short	(.L_372 - .L_371)


	//   ....[0]....
.L_371:
        /*09e8*/ 	.word	0xffffffff


	//   ....[1]....
        /*09ec*/ 	.word	0xffffffff


	//   ....[2]....
        /*09f0*/ 	.word	0xffffffff


	//   ....[3]....
        /*09f4*/ 	.word	0xffffffff


	//   ....[4]....
        /*09f8*/ 	.word	0xffffffff


	//   ....[5]....
        /*09fc*/ 	.word	0xffffffff


	//   ....[6]....
        /*0a00*/ 	.word	0xffffffff


	//   ....[7]....
        /*0a04*/ 	.word	0xffffffff


	//   ....[8]....
        /*0a08*/ 	.word	0xffffffff


	//   ....[9]....
        /*0a0c*/ 	.word	0xffffffff


	//   ....[10]....
        /*0a10*/ 	.word	0xffffffff


	//   ....[11]....
        /*0a14*/ 	.word	0xffffffff


	//   ....[12]....
        /*0a18*/ 	.word	0xffffffff


	//   ....[13]....
        /*0a1c*/ 	.word	0xffffffff


	//   ....[14]....
        /*0a20*/ 	.word	0xffffffff


	//   ....[15]....
        /*0a24*/ 	.word	0xffffffff


	//   ....[16]....
        /*0a28*/ 	.word	0xffffffff


	//   ....[17]....
        /*0a2c*/ 	.word	0xffffffff


	//   ....[18]....
        /*0a30*/ 	.word	0xffffffff


	//   ....[19]....
        /*0a34*/ 	.word	0xffffffff


	//   ....[20]....
        /*0a38*/ 	.word	0xffffffff


	//   ....[21]....
        /*0a3c*/ 	.word	0xffffffff


	//   ....[22]....
        /*0a40*/ 	.word	0xffffffff


	//   ....[23]....
        /*0a44*/ 	.word	0xffffffff


	//   ....[24]....
        /*0a48*/ 	.word	0xffffffff


	//   ....[25]....
        /*0a4c*/ 	.word	0xffffffff


	//   ....[26]....
        /*0a50*/ 	.word	0xffffffff


	//   ....[27]....
        /*0a54*/ 	.word	0xffffffff


	//   ....[28]....
        /*0a58*/ 	.word	0xffffffff


	//   ....[29]....
        /*0a5c*/ 	.word	0xffffffff


	//   ....[30]....
        /*0a60*/ 	.word	0xffffffff


	//   ....[31]....
        /*0a64*/ 	.word	0xffffffff


	//----- nvinfo : EIATTR_COOP_GROUP_INSTR_OFFSETS
	.align		4
.L_372:
        /*0a68*/ 	.byte	0x04, 0x28
        /*0a6a*/ 	.short	(.L_374 - .L_373)


	//   ....[0]....
.L_373:
        /*0a6c*/ 	.word	0x00007a80


	//   ....[1]....
        /*0a70*/ 	.word	0x00007b80


	//   ....[2]....
        /*0a74*/ 	.word	0x00007d60


	//   ....[3]....
        /*0a78*/ 	.word	0x00007eb0


	//   ....[4]....
        /*0a7c*/ 	.word	0x00008080


	//   ....[5]....
        /*0a80*/ 	.word	0x00008200


	//   ....[6]....
        /*0a84*/ 	.word	0x00008210


	//   ....[7]....
        /*0a88*/ 	.word	0x000082b0


	//   ....[8]....
        /*0a8c*/ 	.word	0x000105e0


	//   ....[9]....
        /*0a90*/ 	.word	0x00010900


	//   ....[10]....
        /*0a94*/ 	.word	0x00010b40


	//   ....[11]....
        /*0a98*/ 	.word	0x00010bc0


	//   ....[12]....
        /*0a9c*/ 	.word	0x00010c10


	//   ....[13]....
        /*0aa0*/ 	.word	0x00010c60


	//   ....[14]....
        /*0aa4*/ 	.word	0x00010c90


	//   ....[15]....
        /*0aa8*/ 	.word	0x00010d50


	//   ....[16]....
        /*0aac*/ 	.word	0x000194b0


	//   ....[17]....
        /*0ab0*/ 	.word	0x000195c0


	//   ....[18]....
        /*0ab4*/ 	.word	0x00019930


	//   ....[19]....
        /*0ab8*/ 	.word	0x00019b50


	//   ....[20]....
        /*0abc*/ 	.word	0x00019bf0


	//   ....[21]....
        /*0ac0*/ 	.word	0x00019c70


	//   ....[22]....
        /*0ac4*/ 	.word	0x00019d80


	//   ....[23]....
        /*0ac8*/ 	.word	0x00019dc0


	//   ....[24]....
        /*0acc*/ 	.word	0x0001f390


	//   ....[25]....
        /*0ad0*/ 	.word	0x0001f3a0


	//   ....[26]....
        /*0ad4*/ 	.word	0x0001f3b0


	//   ....[27]....
        /*0ad8*/ 	.word	0x0001f3d0


	//   ....[28]....
        /*0adc*/ 	.word	0x0001f3e0


	//   ....[29]....
        /*0ae0*/ 	.word	0x0001f410


	//   ....[30]....
        /*0ae4*/ 	.word	0x0001f440


	//   ....[31]....
        /*0ae8*/ 	.word	0x0001f460


	//----- nvinfo : EIATTR_EXIT_INSTR_OFFSETS
	.align		4
.L_374:
        /*0aec*/ 	.byte	0x04, 0x1c
        /*0aee*/ 	.short	(.L_376 - .L_375)


	//   ....[0]....
.L_375:
        /*0af0*/ 	.word	0x000004d0


	//   ....[1]....
        /*0af4*/ 	.word	0x00001650


	//   ....[2]....
        /*0af8*/ 	.word	0x000016d0


	//   ....[3]....
        /*0afc*/ 	.word	0x00020c50


	//   ....[4]....
        /*0b00*/ 	.word	0x00020d10


	//----- nvinfo : EIATTR_CTAIDZ_USED
	.align		4
.L_376:
        /*0b04*/ 	.byte	0x01, 0x04
	.zero		2


	//----- nvinfo : EIATTR_CRS_STACK_SIZE
	.align		4
        /*0b08*/ 	.byte	0x04, 0x1e
        /*0b0a*/ 	.short	(.L_378 - .L_377)
.L_377:
        /*0b0c*/ 	.word	0x00000000
.L_378:


//--------------------- .nv.info._ZN5flash16flash_fwd_kernelI23Flash_fwd_kernel_traitsILi64ELi128ELi128ELi4ELb0ELb0EN7cutlass6half_tE19Flash_kernel_traitsILi64ELi128ELi128ELi4ES3_EELb0ELb0ELb1ELb0ELb0ELb0ELb1ELb0EEEvNS_16Flash_fwd_paramsE --------------------------
	.section	.nv.info._ZN5flash16flash_fwd_kernelI23Flash_fwd_kernel_traitsILi64ELi128ELi128ELi4ELb0ELb0EN7cutlass6half_tE19Flash_kernel_traitsILi64ELi128ELi128ELi4ES3_EELb0ELb0ELb1ELb0ELb0ELb0ELb1ELb0EEEvNS_16Flash_fwd_paramsE,"",@"SHT_CUDA_INFO"
	.sectionflags	@""
	.align	4


	//----- nvinfo : EIATTR_CUDA_API_VERSION
	.align		4
        /*0000*/ 	.byte	0x04, 0x37
        /*0002*/ 	.short	(.L_380 - .L_379)
.L_379:
        /*0004*/ 	.word	0x00000082


	//----- nvinfo : EIATTR_SW2861232_WAR
	.align		4
.L_380:
        /*0008*/ 	.byte	0x01, 0x35
	.zero		2


	//----- nvinfo : EIATTR_PARAM_CBANK
	.align		4
        /*000c*/ 	.byte	0x04, 0x0a
        /*000e*/ 	.short	(.L_382 - .L_381)
	.align		4
.L_381:
        /*0010*/ 	.word	index@(.nv.constant0._ZN5flash16flash_fwd_kernelI23Flash_fwd_kernel_traitsILi64ELi128ELi128ELi4ELb0ELb0EN7cutlass6half_tE19Flash_kernel_traitsILi64ELi128ELi128ELi4ES3_EELb0ELb0ELb1ELb0ELb0ELb0ELb1ELb0EEEvNS_16Flash_fwd_paramsE)
        /*0014*/ 	.short	0x0160
        /*0016*/ 	.short	0x01d0


	//----- nvinfo : EIATTR_CBANK_PARAM_SIZE
	.align		4
.L_382:
        /*0018*/ 	.byte	0x03, 0x19
        /*001a*/ 	.short	0x01d0


	//----- nvinfo : EIATTR_KPARAM_INFO
	.align		4
        /*001c*/ 	.byte	0x04, 0x17
        /*001e*/ 	.short	(.L_384 - .L_383)
.L_383:
        /*0020*/ 	.word	0x00000000
        /*0024*/ 	.short	0x0000
        /*0026*/ 	.short	0x0000
        /*0028*/ 	.byte	0x00, 0xf0, 0x41, 0x07


	//----- nvinfo : EIATTR_MAXREG_COUNT
	.align		4
.L_384:
        /*002c*/ 	.byte	0x03, 0x1b
        /*002e*/ 	.short	0x00ff


	//----- nvinfo : EIATTR_NUM_BARRIERS
	.align		4
        /*0030*/ 	.byte	0x02, 0x4c
        /*0032*/ 	.byte	0x01
	.zero		1


	//----- nvinfo : EIATTR_ANNOTATIONS
	.align		4
        /*0034*/ 	.byte	0x04, 0x55
        /*0036*/ 	.short	(.L_386 - .L_385)


	//   ....[0]....
.L_385:
        /* <DEDUP_REMOVED lines=160> */


	//----- nvinfo : EIATTR_MERCURY_ISA_VERSION
	.align		4
.L_386:
        /*0a28*/ 	.byte	0x03, 0x5f
        /*0a2a*/ 	.short	0x0000


	//----- nvinfo : EIATTR_COOP_GROUP_MASK_REGIDS
	.align		4
        /*0a2c*/ 	.byte	0x04, 0x29
        /*0a2e*/ 	.short	(.L_388 - .L_387)


	//   ....[0]....
.L_387:
        /*0a30*/ 	.word	0xffffffff


	//   ....[1]....
        /*0a34*/ 	.word	0xffffffff


	//   ....[2]....
        /*0a38*/ 	.word	0xffffffff


	//   ....[3]....
        /*0a3c*/ 	.word	0xffffffff


	//   ....[4]....
        /*0a40*/ 	.word	0xffffffff


	//   ....[5]....
        /*0a44*/ 	.word	0xffffffff


	//   ....[6]....
        /*0a48*/ 	.word	0xffffffff


	//   ....[7]....
        /*0a4c*/ 	.word	0xffffffff


	//   ....[8]....
        /*0a50*/ 	.word	0xffffffff


	//   ....[9]....
        /*0a54*/ 	.word	0xffffffff


	//   ....[10]....
        /*0a58*/ 	.word	0xffffffff


	//   ....[11]....
        /*0a5c*/ 	.word	0xffffffff


	//   ....[12]....
        /*0a60*/ 	.word	0xffffffff


	//   ....[13]....
        /*0a64*/ 	.word	0xffffffff


	//   ....[14]....
        /*0a68*/ 	.word	0xffffffff


	//   ....[15]....
        /*0a6c*/ 	.word	0xffffffff


	//   ....[16]....
        /*0a70*/ 	.word	0xffffffff


	//   ....[17]....
        /*0a74*/ 	.word	0xffffffff


	//   ....[18]....
        /*0a78*/ 	.word	0xffffffff


	//   ....[19]....
        /*0a7c*/ 	.word	0xffffffff


	//   ....[20]....
        /*0a80*/ 	.word	0xffffffff


	//   ....[21]....
        /*0a84*/ 	.word	0xffffffff


	//   ....[22]....
        /*0a88*/ 	.word	0xffffffff


	//   ....[23]....
        /*0a8c*/ 	.word	0xffffffff


	//   ....[24]....
        /*0a90*/ 	.word	0xffffffff


	//   ....[25]....
        /*0a94*/ 	.word	0xffffffff


	//   ....[26]....
        /*0a98*/ 	.word	0xffffffff


	//   ....[27]....
        /*0a9c*/ 	.word	0xffffffff


	//   ....[28]....
        /*0aa0*/ 	.word	0xffffffff


	//   ....[29]....
        /*0aa4*/ 	.word	0xffffffff


	//   ....[30]....
        /*0aa8*/ 	.word	0xffffffff


	//   ....[31]....
        /*0aac*/ 	.word	0xffffffff


	//----- nvinfo : EIATTR_COOP_GROUP_INSTR_OFFSETS
	.align		4
.L_388:
        /*0ab0*/ 	.byte	0x04, 0x28
        /*0ab2*/ 	.short	(.L_390 - .L_389)


	//   ....[0]....
.L_389:
        /*0ab4*/ 	.word	0x00008d30


	//   ....[1]....
        /*0ab8*/ 	.word	0x00008e20


	//   ....[2]....
        /*0abc*/ 	.word	0x00009030


	//   ....[3]....
        /*0ac0*/ 	.word	0x00009190


	//   ....[4]....
        /*0ac4*/ 	.word	0x00009340


	//   ....[5]....
        /*0ac8*/ 	.word	0x000094c0


	//   ....[6]....
        /*0acc*/ 	.word	0x000094d0


	//   ....[7]....
        /*0ad0*/ 	.word	0x00009580


	//   ....[8]....
        /*0ad4*/ 	.word	0x00012200


	//   ....[9]....
        /*0ad8*/ 	.word	0x000126a0


	//   ....[10]....
        /*0adc*/ 	.word	0x00012730


	//   ....[11]....
        /*0ae0*/ 	.word	0x000127b0


	//   ....[12]....
        /*0ae4*/ 	.word	0x00012800


	//   ....[13]....
        /*0ae8*/ 	.word	0x00012850


	//   ....[14]....
        /*0aec*/ 	.word	0x00012880


	//   ....[15]....
        /*0af0*/ 	.word	0x00012940


	//   ....[16]....
        /*0af4*/ 	.word	0x0001c210


	//   ....[17]....
        /*0af8*/ 	.word	0x0001c490


	//   ....[18]....
        /*0afc*/ 	.word	0x0001c4e0


	//   ....[19]....
        /*0b00*/ 	.word	0x0001c740


	//   ....[20]....
        /*0b04*/ 	.word	0x0001c8b0


	//   ....[21]....
        /*0b08*/ 	.word	0x0001c900


	//   ....[22]....
        /*0b0c*/ 	.word	0x0001c920


	//   ....[23]....
        /*0b10*/ 	.word	0x0001ca00


	//   ....[24]....
        /*0b14*/ 	.word	0x000211e0


	//   ....[25]....
        /*0b18*/ 	.word	0x000211f0


	//   ....[26]....
        /*0b1c*/ 	.word	0x00021200


	//   ....[27]....
        /*0b20*/ 	.word	0x00021220


	//   ....[28]....
        /*0b24*/ 	.word	0x00021230


	//   ....[29]....
        /*0b28*/ 	.word	0x00021260


	//   ....[30]....
        /*0b2c*/ 	.word	0x00021290


	//   ....[31]....
        /*0b30*/ 	.word	0x000212b0


	//----- nvinfo : EIATTR_EXIT_INSTR_OFFSETS
	.align		4
.L_390:
        /*0b34*/ 	.byte	0x04, 0x1c
        /*0b36*/ 	.short	(.L_392 - .L_391)


	//   ....[0]....
.L_391:
        /*0b38*/ 	.word	0x000004d0


	//   ....[1]....
        /*0b3c*/ 	.word	0x00001650


	//   ....[2]....
        /*0b40*/ 	.word	0x000016d0


	//   ....[3]....
        /*0b44*/ 	.word	0x00022aa0


	//   ....[4]....
        /*0b48*/ 	.word	0x00022b60


	//----- nvinfo : EIATTR_CTAIDZ_USED
	.align		4
.L_392:
        /*0b4c*/ 	.byte	0x01, 0x04
	.zero		2


	//----- nvinfo : EIATTR_CRS_STACK_SIZE
	.align		4
        /*0b50*/ 	.byte	0x04, 0x1e
        /*0b52*/ 	.short	(.L_394 - .L_393)
.L_393:
        /*0b54*/ 	.word	0x00000000
.L_394:


//--------------------- .nv.info._ZN5flash16flash_fwd_kernelI23Flash_fwd_kernel_traitsILi64ELi128ELi128ELi4ELb0ELb0EN7cutlass6half_tE19Flash_kernel_traitsILi64ELi128ELi128ELi4ES3_EELb0ELb0ELb1ELb1ELb0ELb0ELb0ELb0EEEvNS_16Flash_fwd_paramsE --------------------------
	.section	.nv.info._ZN5flash16flash_fwd_kernelI23Flash_fwd_kernel_traitsILi64ELi128ELi128ELi4ELb0ELb0EN7cutlass6half_tE19Flash_kernel_traitsILi64ELi128ELi128ELi4ES3_EELb0ELb0ELb1ELb1ELb0ELb0ELb0ELb0EEEvNS_16Flash_fwd_paramsE,"",@"SHT_CUDA_INFO"
	.sectionflags	@""
	.align	4


	//----- nvinfo : EIATTR_CUDA_API_VERSION
	.align		4
        /*0000*/ 	.byte	0x04, 0x37
        /*0002*/ 	.short	(.L_396 - .L_395)
.L_395:
        /*0004*/ 	.word	0x00000082


	//----- nvinfo : EIATTR_SW2861232_WAR
	.align		4
.L_396:
        /*0008*/ 	.byte	0x01, 0x35
	.zero		2


	//----- nvinfo : EIATTR_PARAM_CBANK
	.align		4
        /*000c*/ 	.byte	0x04, 0x0a
        /*000e*/ 	.short	(.L_398 - .L_397)
	.align		4
.L_397:
        /*0010*/ 	.word	index@(.nv.constant0._ZN5flash16flash_fwd_kernelI23Flash_fwd_kernel_traitsILi64ELi128ELi128ELi4ELb0ELb0EN7cutlass6half_tE19Flash_kernel_traitsILi64ELi128ELi128ELi4ES3_EELb0ELb0ELb1ELb1ELb0ELb0ELb0ELb0EEEvNS_16Flash_fwd_paramsE)
        /*0014*/ 	.short	0x0160
        /*0016*/ 	.short	0x01d0


	//----- nvinfo : EIATTR_CBANK_PARAM_SIZE
	.align		4
.L_398:
        /*0018*/ 	.byte	0x03, 0x19
        /*001a*/ 	.short	0x01d0


	//----- nvinfo : EIATTR_KPARAM_INFO
	.align		4
        /*001c*/ 	.byte	0x04, 0x17
        /*001e*/ 	.short	(.L_400 - .L_399)
.L_399:
        /*0020*/ 	.word	0x00000000
        /*0024*/ 	.short	0x0000
        /*0026*/ 	.short	0x0000
        /*0028*/ 	.byte	0x00, 0xf0, 0x41, 0x07


	//----- nvinfo : EIATTR_MAXREG_COUNT
	.align		4
.L_400:
        /*002c*/ 	.byte	0x03, 0x1b
        /*002e*/ 	.short	0x00ff


	//----- nvinfo : EIATTR_NUM_BARRIERS
	.align		4
        /*0030*/ 	.byte	0x02, 0x4c
        /*0032*/ 	.byte	0x01
	.zero		1


	//----- nvinfo : EIATTR_ANNOTATIONS
	.align		4
        /*0034*/ 	.byte	0x04, 0x55
        /*0036*/ 	.short	(.L_402 - .L_401)


	//   ....[0]....
.L_401:
        /* <DEDUP_REMOVED lines=160> */


	//----- nvinfo : EIATTR_MERCURY_ISA_VERSION
	.align		4
.L_402:
        /*0a28*/ 	.byte	0x03, 0x5f
        /*0a2a*/ 	.short	0x0000


	//----- nvinfo : EIATTR_COOP_GROUP_MASK_REGIDS
	.align		4
        /*0a2c*/ 	.byte	0x04, 0x29
        /*0a2e*/ 	.short	(.L_404 - .L_403)


	//   ....[0]....
.L_403:
        /*0a30*/ 	.word	0xffffffff


	//   ....[1]....
        /*0a34*/ 	.word	0xffffffff


	//   ....[2]....
        /*0a38*/ 	.word	0xffffffff


	//   ....[3]....
        /*0a3c*/ 	.word	0xffffffff


	//   ....[4]....
        /*0a40*/ 	.word	0xffffffff


	//   ....[5]....
        /*0a44*/ 	.word	0xffffffff


	//   ....[6]....
        /*0a48*/ 	.word	0xffffffff


	//   ....[7]....
        /*0a4c*/ 	.word	0xffffffff


	//   ....[8]....
        /*0a50*/ 	.word	0xffffffff


	//   ....[9]....
        /*0a54*/ 	.word	0xffffffff


	//   ....[10]....
        /*0a58*/ 	.word	0xffffffff


	//   ....[11]....
        /*0a5c*/ 	.word	0xffffffff


	//   ....[12]....
        /*0a60*/ 	.word	0xffffffff


	//   ....[13]....
        /*0a64*/ 	.word	0xffffffff


	//   ....[14]....
        /*0a68*/ 	.word	0xffffffff


	//   ....[15]....
        /*0a6c*/ 	.word	0xffffffff


	//   ....[16]....
        /*0a70*/ 	.word	0xffffffff


	//   ....[17]....
        /*0a74*/ 	.word	0xffffffff


	//   ....[18]....
        /*0a78*/ 	.word	0xffffffff


	//   ....[19]....
        /*0a7c*/ 	.word	0xffffffff


	//   ....[20]....
        /*0a80*/ 	.word	0xffffffff


	//   ....[21]....
        /*0a84*/ 	.word	0xffffffff


	//   ....[22]....
        /*0a88*/ 	.word	0xffffffff


	//   ....[23]....
        /*0a8c*/ 	.word	0xffffffff


	//   ....[24]....
        /*0a90*/ 	.word	0xffffffff


	//   ....[25]....
        /*0a94*/ 	.word	0xffffffff


	//   ....[26]....
        /*0a98*/ 	.word	0xffffffff


	//   ....[27]....
        /*0a9c*/ 	.word	0xffffffff


	//   ....[28]....
        /*0aa0*/ 	.word	0xffffffff


	//   ....[29]....
        /*0aa4*/ 	.word	0xffffffff


	//   ....[30]....
        /*0aa8*/ 	.word	0xffffffff


	//   ....[31]....
        /*0aac*/ 	.word	0xffffffff


	//----- nvinfo : EIATTR_COOP_GROUP_INSTR_OFFSETS
	.align		4
.L_404:
        /*0ab0*/ 	.byte	0x04, 0x28
        /*0ab2*/ 	.short	(.L_406 - .L_405)


	//   ....[0]....
.L_405:
        /*0ab4*/ 	.word	0x0000aaa0


	//   ....[1]....
        /*0ab8*/ 	.word	0x0000aba0


	//   ....[2]....
        /*0abc*/ 	.word	0x0000ad80


	//   ....[3]....
        /*0ac0*/ 	.word	0x0000aed0


	//   ....[4]....
        /*0ac4*/ 	.word	0x0000b090


	//   ....[5]....
        /*0ac8*/ 	.word	0x0000b230


	//   ....[6]....
        /*0acc*/ 	.word	0x0000b270


	//   ....[7]....
        /*0ad0*/ 	.word	0x0000b2c0


	//   ....[8]....
        /*0ad4*/ 	.word	0x00015a40


	//   ....[9]....
        /*0ad8*/ 	.word	0x00016060


	//   ....[10]....
        /*0adc*/ 	.word	0x00016080


	//   ....[11]....
        /*0ae0*/ 	.word	0x000160f0


	//   ....[12]....
        /*0ae4*/ 	.word	0x00016140


	//   ....[13]....
        /*0ae8*/ 	.word	0x00016150


	//   ....[14]....
        /*0aec*/ 	.word	0x000161b0


	//   ....[15]....
        /*0af0*/ 	.word	0x00016240


	//   ....[16]....
        /*0af4*/ 	.word	0x00020080


	//   ....[17]....
        /*0af8*/ 	.word	0x00020380


	//   ....[18]....
        /*0afc*/ 	.word	0x000204f0


	//   ....[19]....
        /*0b00*/ 	.word	0x00020610


	//   ....[20]....
        /*0b04*/ 	.word	0x00020a30


	//   ....[21]....
        /*0b08*/ 	.word	0x00020aa0


	//   ....[22]....
        /*0b0c*/ 	.word	0x00020ba0


	//   ....[23]....
        /*0b10*/ 	.word	0x00020c10


	//   ....[24]....
        /*0b14*/ 	.word	0x000251a0


	//   ....[25]....
        /*0b18*/ 	.word	0x000251b0


	//   ....[26]....
        /*0b1c*/ 	.word	0x000251c0


	//   ....[27]....
        /*0b20*/ 	.word	0x000251e0


	//   ....[28]....
        /*0b24*/ 	.word	0x000251f0


	//   ....[29]....
        /*0b28*/ 	.word	0x00025210


	//   ....[30]....
        /*0b2c*/ 	.word	0x00025260


	//   ....[31]....
        /*0b30*/ 	.word	0x00025280


	//----- nvinfo : EIATTR_EXIT_INSTR_OFFSETS
	.align		4
.L_406:
        /*0b34*/ 	.byte	0x04, 0x1c
        /*0b36*/ 	.short	(.L_408 - .L_407)


	//   ....[0]....
.L_407:
        /*0b38*/ 	.word	0x000004d0


	//   ....[1]....
        /*0b3c*/ 	.word	0x00001640


	//   ....[2]....
        /*0b40*/ 	.word	0x000016c0


	//   ....[3]....
        /*0b44*/ 	.word	0x00026a70


	//   ....[4]....
        /*0b48*/ 	.word	0x00026b30


	//----- nvinfo : EIATTR_CTAIDZ_USED
	.align		4
.L_408:
        /*0b4c*/ 	.byte	0x01, 0x04
	.zero		2


	//----- nvinfo : EIATTR_CRS_STACK_SIZE
	.align		4
        /*0b50*/ 	.byte	0x04, 0x1e
        /*0b52*/ 	.short	(.L_410 - .L_409)
.L_409:
        /*0b54*/ 	.word	0x00000000
.L_410:


//--------------------- .nv.info._ZN5flash16flash_fwd_kernelI23Flash_fwd_kernel_traitsILi64ELi128ELi128ELi4ELb0ELb0EN7cutlass6half_tE19Flash_kernel_traitsILi64ELi128ELi128ELi4ES3_EELb0ELb0ELb1ELb1ELb0ELb0ELb1ELb0EEEvNS_16Flash_fwd_paramsE --------------------------
	.section	.nv.info._ZN5flash16flash_fwd_kernelI23Flash_fwd_kernel_traitsILi64ELi128ELi128ELi4ELb0ELb0EN7cutlass6half_tE19Flash_kernel_traitsILi64ELi128ELi128ELi4ES3_EELb0ELb0ELb1ELb1ELb0ELb0ELb1ELb0EEEvNS_16Flash_fwd_paramsE,"",@"SHT_CUDA_INFO"
	.sectionflags	@""
	.align	4


	//----- nvinfo : EIATTR_CUDA_API_VERSION
	.align		4
        /*0000*/ 	.byte	0x04, 0x37
        /*0002*/ 	.short	(.L_412 - .L_411)
.L_411:
        /*0004*/ 	.word	0x00000082


	//----- nvinfo : EIATTR_SW2861232_WAR
	.align		4
.L_412:
        /*0008*/ 	.byte	0x01, 0x35
	.zero		2


	//----- nvinfo : EIATTR_PARAM_CBANK
	.align		4
        /*000c*/ 	.byte	0x04, 0x0a
        /*000e*/ 	.short	(.L_414 - .L_413)
	.align		4
.L_413:
        /*0010*/ 	.word	index@(.nv.constant0._ZN5flash16flash_fwd_kernelI23Flash_fwd_kernel_traitsILi64ELi128ELi128ELi4ELb0ELb0EN7cutlass6half_tE19Flash_kernel_traitsILi64ELi128ELi128ELi4ES3_EELb0ELb0ELb1ELb1ELb0ELb0ELb1ELb0EEEvNS_16Flash_fwd_paramsE)
        /*0014*/ 	.short	0x0160
        /*0016*/ 	.short	0x01d0


	//----- nvinfo : EIATTR_CBANK_PARAM_SIZE
	.align		4
.L_414:
        /*0018*/ 	.byte	0x03, 0x19
        /*001a*/ 	.short	0x01d0


	//----- nvinfo : EIATTR_KPARAM_INFO
	.align		4
        /*001c*/ 	.byte	0x04, 0x17
        /*001e*/ 	.short	(.L_416 - .L_415)
.L_415:
        /*0020*/ 	.word	0x00000000
        /*0024*/ 	.short	0x0000
        /*0026*/ 	.short	0x0000
        /*0028*/ 	.byte	0x00, 0xf0, 0x41, 0x07


	//----- nvinfo : EIATTR_MAXREG_COUNT
	.align		4
.L_416:
        /*002c*/ 	.byte	0x03, 0x1b
        /*002e*/ 	.short	0x00ff


	//----- nvinfo : EIATTR_NUM_BARRIERS
	.align		4
        /*0030*/ 	.byte	0x02, 0x4c
        /*0032*/ 	.byte	0x01
	.zero		1


	//----- nvinfo : EIATTR_ANNOTATIONS
	.align		4
        /*0034*/ 	.byte	0x04, 0x55
        /*0036*/ 	.short	(.L_418 - .L_417)


	//   ....[0]....
.L_417:
        /* <DEDUP_REMOVED lines=201> */


	//----- nvinfo : EIATTR_MERCURY_ISA_VERSION
	.align		4
.L_418:
        /*0cb0*/ 	.byte	0x03, 0x5f
        /*0cb2*/ 	.short	0x0000


	//----- nvinfo : EIATTR_COOP_GROUP_MASK_REGIDS
	.align		4
        /*0cb4*/ 	.byte	0x04, 0x29
        /*0cb6*/ 	.short	(.L_420 - .L_419)


	//   ....[0]....
.L_419:
        /*0cb8*/ 	.word	0xffffffff


	//   ....[1]....
        /*0cbc*/ 	.word	0xffffffff


	//   ....[2]....
        /*0cc0*/ 	.word	0xffffffff


	//   ....[3]....
        /*0cc4*/ 	.word	0xffffffff


	//   ....[4]....
        /*0cc8*/ 	.word	0xffffffff


	//   ....[5]....
        /*0ccc*/ 	.word	0xffffffff


	//   ....[6]....
        /*0cd0*/ 	.word	0xffffffff


	//   ....[7]....
        /*0cd4*/ 	.word	0xffffffff


	//   ....[8]....
        /*0cd8*/ 	.word	0xffffffff


	//   ....[9]....
        /*0cdc*/ 	.word	0xffffffff


	//   ....[10]....
        /*0ce0*/ 	.word	0xffffffff


	//   ....[11]....
        /*0ce4*/ 	.word	0xffffffff


	//   ....[12]....
        /*0ce8*/ 	.word	0xffffffff


	//   ....[13]....
        /*0cec*/ 	.word	0xffffffff


	//   ....[14]....
        /*0cf0*/ 	.word	0xffffffff


	//   ....[15]....
        /*0cf4*/ 	.word	0xffffffff


	//   ....[16]....
        /*0cf8*/ 	.word	0xffffffff


	//   ....[17]....
        /*0cfc*/ 	.word	0xffffffff


	//   ....[18]....
        /*0d00*/ 	.word	0xffffffff


	//   ....[19]....
        /*0d04*/ 	.word	0xffffffff


	//   ....[20]....
        /*0d08*/ 	.word	0xffffffff


	//   ....[21]....
        /*0d0c*/ 	.word	0xffffffff


	//   ....[22]....
        /*0d10*/ 	.word	0xffffffff


	//   ....[23]....
        /*0d14*/ 	.word	0xffffffff


	//   ....[24]....
        /*0d18*/ 	.word	0xffffffff


	//   ....[25]....
        /*0d1c*/ 	.word	0xffffffff


	//   ....[26]....
        /*0d20*/ 	.word	0xffffffff


	//   ....[27]....
        /*0d24*/ 	.word	0xffffffff


	//   ....[28]....
        /*0d28*/ 	.word	0xffffffff


	//   ....[29]....
        /*0d2c*/ 	.word	0xffffffff


	//   ....[30]....
        /*0d30*/ 	.word	0xffffffff


	//   ....[31]....
        /*0d34*/ 	.word	0xffffffff


	//----- nvinfo : EIATTR_COOP_GROUP_INSTR_OFFSETS
	.align		4
.L_420:
        /*0d38*/ 	.byte	0x04, 0x28
        /*0d3a*/ 	.short	(.L_422 - .L_421)


	//   ....[0]....
.L_421:
        /*0d3c*/ 	.word	0x0000c6d0


	//   ....[1]....
        /*0d40*/ 	.word	0x0000c810


	//   ....[2]....
        /*0d44*/ 	.word	0x0000c9d0


	//   ....[3]....
        /*0d48*/ 	.word	0x0000cb30


	//   ....[4]....
        /*0d4c*/ 	.word	0x0000cc50


	//   ....[5]....
        /*0d50*/ 	.word	0x0000cdb0


	//   ....[6]....
        /*0d54*/ 	.word	0x0000cdd0


	//   ....[7]....
        /*0d58*/ 	.word	0x0000ceb0


	//   ....[8]....
        /*0d5c*/ 	.word	0x00018900


	//   ....[9]....
        /*0d60*/ 	.word	0x00018f30


	//   ....[10]....
        /*0d64*/ 	.word	0x00018f50


	//   ....[11]....
        /*0d68*/ 	.word	0x00018fc0


	//   ....[12]....
        /*0d6c*/ 	.word	0x00019010


	//   ....[13]....
        /*0d70*/ 	.word	0x00019020


	//   ....[14]....
        /*0d74*/ 	.word	0x00019080


	//   ....[15]....
        /*0d78*/ 	.word	0x00019110


	//   ....[16]....
        /*0d7c*/ 	.word	0x00024260


	//   ....[17]....
        /*0d80*/ 	.word	0x000244b0


	//   ....[18]....
        /*0d84*/ 	.word	0x00024840


	//   ....[19]....
        /*0d88*/ 	.word	0x00024970


	//   ....[20]....
        /*0d8c*/ 	.word	0x00024ce0


	//   ....[21]....
        /*0d90*/ 	.word	0x00024d60


	//   ....[22]....
        /*0d94*/ 	.word	0x00024e60


	//   ....[23]....
        /*0d98*/ 	.word	0x00024ed0


	//   ....[24]....
        /*0d9c*/ 	.word	0x00029360


	//   ....[25]....
        /*0da0*/ 	.word	0x00029370


	//   ....[26]....
        /*0da4*/ 	.word	0x00029380


	//   ....[27]....
        /*0da8*/ 	.word	0x000293a0


	//   ....[28]....
        /*0dac*/ 	.word	0x000293b0


	//   ....[29]....
        /*0db0*/ 	.word	0x000293d0


	//   ....[30]....
        /*0db4*/ 	.word	0x00029420


	//   ....[31]....
        /*0db8*/ 	.word	0x00029440


	//----- nvinfo : EIATTR_EXIT_INSTR_OFFSETS
	.align		4
.L_422:
        /*0dbc*/ 	.byte	0x04, 0x1c
        /*0dbe*/ 	.short	(.L_424 - .L_423)


	//   ....[0]....
.L_423:
        /*0dc0*/ 	.word	0x000004d0


	//   ....[1]....
        /*0dc4*/ 	.word	0x00001640


	//   ....[2]....
        /*0dc8*/ 	.word	0x000016c0


	//   ....[3]....
        /*0dcc*/ 	.word	0x0002ac30


	//   ....[4]....
        /*0dd0*/ 	.word	0x0002acf0


	//----- nvinfo : EIATTR_CTAIDZ_USED
	.align		4
.L_424:
        /*0dd4*/ 	.byte	0x01, 0x04
	.zero		2


	//----- nvinfo : EIATTR_CRS_STACK_SIZE
	.align		4
        /*0dd8*/ 	.byte	0x04, 0x1e
        /*0dda*/ 	.short	(.L_426 - .L_425)
.L_425:
        /*0ddc*/ 	.word	0x00000000
.L_426:


//--------------------- .nv.info._ZN5flash16flash_fwd_kernelI23Flash_fwd_kernel_traitsILi64ELi128ELi64ELi4ELb0ELb0EN7cutlass6half_tE19Flash_kernel_traitsILi64ELi128ELi64ELi4ES3_EELb1ELb0ELb0ELb0ELb0ELb1ELb0ELb0EEEvNS_16Flash_fwd_paramsE --------------------------
	.section	.nv.info._ZN5flash16flash_fwd_kernelI23Flash_fwd_kernel_traitsILi64ELi128ELi64ELi4ELb0ELb0EN7cutlass6half_tE19Flash_kernel_traitsILi64ELi128ELi64ELi4ES3_EELb1ELb0ELb0ELb0ELb0ELb1ELb0ELb0EEEvNS_16Flash_fwd_paramsE,"",@"SHT_CUDA_INFO"
	.sectionflags	@""
	.align	4


	//----- nvinfo : EIATTR_CUDA_API_VERSION
	.align		4
        /*0000*/ 	.byte	0x04, 0x37
        /*0002*/ 	.short	(.L_428 - .L_427)
.L_427:
        /*0004*/ 	.word	0x00000082


	//----- nvinfo : EIATTR_SW2861232_WAR
	.align		4
.L_428:
        /*0008*/ 	.byte	0x01, 0x35
	.zero		2


	//----- nvinfo : EIATTR_PARAM_CBANK
	.align		4
        /*000c*/ 	.byte	0x04, 0x0a
        /*000e*/ 	.short	(.L_430 - .L_429)
	.align		4
.L_429:
        /*0010*/ 	.word	index@(.nv.constant0._ZN5flash16flash_fwd_kernelI23Flash_fwd_kernel_traitsILi64ELi128ELi64ELi4ELb0ELb0EN7cutlass6half_tE19Flash_kernel_traitsILi64ELi128ELi64ELi4ES3_EELb1ELb0ELb0ELb0ELb0ELb1ELb0ELb0EEEvNS_16Flash_fwd_paramsE)
        /*0014*/ 	.short	0x0160
        /*0016*/ 	.short	0x01d0


	//----- nvinfo : EIATTR_CBANK_PARAM_SIZE
	.align		4
.L_430:
        /*0018*/ 	.byte	0x03, 0x19
        /*001a*/ 	.short	0x01d0


	//----- nvinfo : EIATTR_KPARAM_INFO
	.align		4
        /*001c*/ 	.byte	0x04, 0x17
        /*001e*/ 	.short	(.L_432 - .L_431)
.L_431:
        /*0020*/ 	.word	0x00000000
        /*0024*/ 	.short	0x0000
        /*0026*/ 	.short	0x0000
        /*0028*/ 	.byte	0x00, 0xf0, 0x41, 0x07


	//----- nvinfo : EIATTR_MAXREG_COUNT
	.align		4
.L_432:
        /*002c*/ 	.byte	0x03, 0x1b
        /*002e*/ 	.short	0x00ff


	//----- nvinfo : EIATTR_NUM_BARRIERS
	.align		4
        /*0030*/ 	.byte	0x02, 0x4c
        /*0032*/ 	.byte	0x01
	.zero		1


	//----- nvinfo : EIATTR_MERCURY_ISA_VERSION
	.align		4
        /*0034*/ 	.byte	0x03, 0x5f
        /*0036*/ 	.short	0x0000


	//----- nvinfo : EIATTR_INT_WARP_WIDE_INSTR_OFFSETS
	.align		4
        /*0038*/ 	.byte	0x04, 0x31
        /*003a*/ 	.short	(.L_434 - .L_433)


	//   ....[0]....
.L_433:
        /*003c*/ 	.word	0x00001350


	//----- nvinfo : EIATTR_COOP_GROUP_MASK_REGIDS
	.align		4
.L_434:
        /*0040*/ 	.byte	0x04, 0x29
        /*0042*/ 	.short	(.L_436 - .L_435)


	//   ....[0]....
.L_435:
        /*0044*/ 	.word	0xffffffff


	//   ....[1]....
        /*0048*/ 	.word	0xffffffff


	//   ....[2]....
        /*004c*/ 	.word	0xffffffff


	//   ....[3]....
        /*0050*/ 	.word	0xffffffff


	//   ....[4]....
        /*0054*/ 	.word	0xffffffff


	//   ....[5]....
        /*0058*/ 	.word	0xffffffff


	//   ....[6]....
        /*005c*/ 	.word	0xffffffff


	//   ....[7]....
        /*0060*/ 	.word	0xffffffff


	//   ....[8]....
        /*0064*/ 	.word	0xffffffff


	//   ....[9]....
        /*0068*/ 	.word	0xffffffff


	//   ....[10]....
        /*006c*/ 	.word	0xffffffff


	//   ....[11]....
        /*0070*/ 	.word	0xffffffff


	//   ....[12]....
        /*0074*/ 	.word	0xffffffff


	//   ....[13]....
        /*0078*/ 	.word	0xffffffff


	//   ....[14]....
        /*007c*/ 	.word	0xffffffff


	//   ....[15]....
        /*0080*/ 	.word	0xffffffff


	//   ....[16]....
        /*0084*/ 	.word	0xffffffff


	//   ....[17]....
        /*0088*/ 	.word	0xffffffff


	//   ....[18]....
        /*008c*/ 	.word	0xffffffff


	//   ....[19]....
        /*0090*/ 	.word	0xffffffff


	//   ....[20]....
        /*0094*/ 	.word	0xffffffff


	//   ....[21]....
        /*0098*/ 	.word	0xffffffff


	//   ....[22]....
        /*009c*/ 	.word	0xffffffff


	//   ....[23]....
        /*00a0*/ 	.word	0xffffffff


	//----- nvinfo : EIATTR_COOP_GROUP_INSTR_OFFSETS
	.align		4
.L_436:
        /*00a4*/ 	.byte	0x04, 0x28
        /*00a6*/ 	.short	(.L_438 - .L_437)


	//   ....[0]....
.L_437:
        /*00a8*/ 	.word	0x00002bf0


	//   ....[1]....
        /*00ac*/ 	.word	0x00002d60


	//   ....[2]....
        /*00b0*/ 	.word	0x00002d90


	//   ....[3]....
        /*00b4*/ 	.word	0x00002ee0


	//   ....[4]....
        /*00b8*/ 	.word	0x00002f30


	//   ....[5]....
        /*00bc*/ 	.word	0x00002fa0


	//   ....[6]....
        /*00c0*/ 	.word	0x000030b0


	//   ....[7]....
        /*00c4*/ 	.word	0x00003160


	//   ....[8]....
        /*00c8*/ 	.word	0x00006120


	//   ....[9]....
        /*00cc*/ 	.word	0x00006170


	//   ....[10]....
        /*00d0*/ 	.word	0x000061c0


	//   ....[11]....
        /*00d4*/ 	.word	0x000061f0


	//   ....[12]....
        /*00d8*/ 	.word	0x00006210


	//   ....[13]....
        /*00dc*/ 	.word	0x00006240


	//   ....[14]....
        /*00e0*/ 	.word	0x00006560


	//   ....[15]....
        /*00e4*/ 	.word	0x000066b0


	//   ....[16]....
        /*00e8*/ 	.word	0x00008dc0


	//   ....[17]....
        /*00ec*/ 	.word	0x00008e00


	//   ....[18]....
        /*00f0*/ 	.word	0x00008e20


	//   ....[19]....
        /*00f4*/ 	.word	0x00008e30


	//   ....[20]....
        /*00f8*/ 	.word	0x00008e80


	//   ....[21]....
        /*00fc*/ 	.word	0x00008ea0


	//   ....[22]....
        /*0100*/ 	.word	0x00008ec0


	//   ....[23]....
        /*0104*/ 	.word	0x00008ed0


	//----- nvinfo : EIATTR_EXIT_INSTR_OFFSETS
	.align		4
.L_438:
        /*0108*/ 	.byte	0x04, 0x1c
        /*010a*/ 	.short	(.L_440 - .L_439)


	//   ....[0]....
.L_439:
        /*010c*/ 	.word	0x000004f0


	//   ....[1]....
        /*0110*/ 	.word	0x0000a7a0


	//   ....[2]....
        /*0114*/ 	.word	0x0000a850


	//   ....[3]....
        /*0118*/ 	.word	0x0000b6e0


	//   ....[4]....
        /*011c*/ 	.word	0x0000b760


	//----- nvinfo : EIATTR_CTAIDZ_USED
	.align		4
.L_440:
        /*0120*/ 	.byte	0x01, 0x04
	.zero		2


	//----- nvinfo : EIATTR_CRS_STACK_SIZE
	.align		4
        /*0124*/ 	.byte	0x04, 0x1e
        /*0126*/ 	.short	(.L_442 - .L_441)
.L_441:
        /*0128*/ 	.word	0x00000000
.L_442:


//--------------------- .nv.info._ZN5flash16flash_fwd_kernelI23Flash_fwd_kernel_traitsILi64ELi128ELi64ELi4ELb0ELb0EN7cutlass6half_tE19Flash_kernel_traitsILi64ELi128ELi64ELi4ES3_EELb0ELb0ELb0ELb0ELb0ELb1ELb1ELb0EEEvNS_16Flash_fwd_paramsE --------------------------
	.section	.nv.info._ZN5flash16flash_fwd_kernelI23Flash_fwd_kernel_traitsILi64ELi128ELi64ELi4ELb0ELb0EN7cutlass6half_tE19Flash_kernel_traitsILi64ELi128ELi64ELi4ES3_EELb0ELb0ELb0ELb0ELb0ELb1ELb1ELb0EEEvNS_16Flash_fwd_paramsE,"",@"SHT_CUDA_INFO"
	.sectionflags	@""
	.align	4


	//----- nvinfo : EIATTR_CUDA_API_VERSION
	.align		4
        /*0000*/ 	.byte	0x04, 0x37
        /*0002*/ 	.short	(.L_444 - .L_443)
.L_443:
        /*0004*/ 	.word	0x00000082


	//----- nvinfo : EIATTR_SW2861232_WAR
	.align		4
.L_444:
        /*0008*/ 	.byte	0x01, 0x35
	.zero		2


	//----- nvinfo : EIATTR_PARAM_CBANK
	.align		4
        /*000c*/ 	.byte	0x04, 0x0a
        /*000e*/ 	.short	(.L_446 - .L_445)
	.align		4
.L_445:
        /*0010*/ 	.word	index@(.nv.constant0._ZN5flash16flash_fwd_kernelI23Flash_fwd_kernel_traitsILi64ELi128ELi64ELi4ELb0ELb0EN7cutlass6half_tE19Flash_kernel_traitsILi64ELi128ELi64ELi4ES3_EELb0ELb0ELb0ELb0ELb0ELb1ELb1ELb0EEEvNS_16Flash_fwd_paramsE)
        /*0014*/ 	.short	0x0160
        /*0016*/ 	.short	0x01d0


	//----- nvinfo : EIATTR_CBANK_PARAM_SIZE
	.align		4
.L_446:
        /*0018*/ 	.byte	0x03, 0x19
        /*001a*/ 	.short	0x01d0


	//----- nvinfo : EIATTR_KPARAM_INFO
	.align		4
        /*001c*/ 	.byte	0x04, 0x17
        /*001e*/ 	.short	(.L_448 - .L_447)
.L_447:
        /*0020*/ 	.word	0x00000000
        /*0024*/ 	.short	0x0000
        /*0026*/ 	.short	0x0000
        /*0028*/ 	.byte	0x00, 0xf0, 0x41, 0x07


	//----- nvinfo : EIATTR_MAXREG_COUNT
	.align		4
.L_448:
        /*002c*/ 	.byte	0x03, 0x1b
        /*002e*/ 	.short	0x00ff


	//----- nvinfo : EIATTR_NUM_BARRIERS
	.align		4
        /*0030*/ 	.byte	0x02, 0x4c
        /*0032*/ 	.byte	0x01
	.zero		1


	//----- nvinfo : EIATTR_MERCURY_ISA_VERSION
	.align		4
        /*0034*/ 	.byte	0x03, 0x5f
        /*0036*/ 	.short	0x0000


	//----- nvinfo : EIATTR_COOP_GROUP_MASK_REGIDS
	.align		4
        /*0038*/ 	.byte	0x04, 0x29
        /*003a*/ 	.short	(.L_450 - .L_449)


	//   ....[0]....
.L_449:
        /*003c*/ 	.word	0xffffffff


	//   ....[1]....
        /*0040*/ 	.word	0xffffffff


	//   ....[2]....
        /*0044*/ 	.word	0xffffffff


	//   ....[3]....
        /*0048*/ 	.word	0xffffffff


	//   ....[4]....
        /*004c*/ 	.word	0xffffffff


	//   ....[5]....
        /*0050*/ 	.word	0xffffffff


	//   ....[6]....
        /*0054*/ 	.word	0xffffffff


	//   ....[7]....
        /*0058*/ 	.word	0xffffffff


	//   ....[8]....
        /*005c*/ 	.word	0xffffffff


	//   ....[9]....
        /*0060*/ 	.word	0xffffffff


	//   ....[10]....
        /*0064*/ 	.word	0xffffffff


	//   ....[11]....
        /*0068*/ 	.word	0xffffffff


	//   ....[12]....
        /*006c*/ 	.word	0xffffffff


	//   ....[13]....
        /*0070*/ 	.word	0xffffffff


	//   ....[14]....
        /*0074*/ 	.word	0xffffffff


	//   ....[15]....
        /*0078*/ 	.word	0xffffffff


	//   ....[16]....
        /*007c*/ 	.word	0xffffffff


	//   ....[17]....
        /*0080*/ 	.word	0xffffffff


	//   ....[18]....
        /*0084*/ 	.word	0xffffffff


	//   ....[19]....
        /*0088*/ 	.word	0xffffffff


	//   ....[20]....
        /*008c*/ 	.word	0xffffffff


	//   ....[21]....
        /*0090*/ 	.word	0xffffffff


	//   ....[22]....
        /*0094*/ 	.word	0xffffffff


	//   ....[23]....
        /*0098*/ 	.word	0xffffffff


	//----- nvinfo : EIATTR_COOP_GROUP_INSTR_OFFSETS
	.align		4
.L_450:
        /*009c*/ 	.byte	0x04, 0x28
        /*009e*/ 	.short	(.L_452 - .L_451)


	//   ....[0]....
.L_451:
        /*00a0*/ 	.word	0x000030c0


	//   ....[1]....
        /*00a4*/ 	.word	0x00003140


	//   ....[2]....
        /*00a8*/ 	.word	0x000031e0


	//   ....[3]....
        /*00ac*/ 	.word	0x00003290


	//   ....[4]....
        /*00b0*/ 	.word	0x000032c0


	//   ....[5]....
        /*00b4*/ 	.word	0x00003410


	//   ....[6]....
        /*00b8*/ 	.word	0x00003450


	//   ....[7]....
        /*00bc*/ 	.word	0x000035d0


	//   ....[8]....
        /*00c0*/ 	.word	0x00005c20


	//   ....[9]....
        /*00c4*/ 	.word	0x00005ce0


	//   ....[10]....
        /*00c8*/ 	.word	0x00005d50


	//   ....[11]....
        /*00cc*/ 	.word	0x00005d80


	//   ....[12]....
        /*00d0*/ 	.word	0x00005da0


	//   ....[13]....
        /*00d4*/ 	.word	0x00005db0


	//   ....[14]....
        /*00d8*/ 	.word	0x00005dd0


	//   ....[15]....
        /*00dc*/ 	.word	0x00005df0


	//   ....[16]....
        /*00e0*/ 	.word	0x000076d0


	//   ....[17]....
        /*00e4*/ 	.word	0x00007710


	//   ....[18]....
        /*00e8*/ 	.word	0x00007750


	//   ....[19]....
        /*00ec*/ 	.word	0x000077e0


	//   ....[20]....
        /*00f0*/ 	.word	0x00007820


	//   ....[21]....
        /*00f4*/ 	.word	0x00007830


	//   ....[22]....
        /*00f8*/ 	.word	0x00007840


	//   ....[23]....
        /*00fc*/ 	.word	0x00007870


	//----- nvinfo : EIATTR_EXIT_INSTR_OFFSETS
	.align		4
.L_452:
        /*0100*/ 	.byte	0x04, 0x1c
        /*0102*/ 	.short	(.L_454 - .L_453)


	//   ....[0]....
.L_453:
        /*0104*/ 	.word	0x000002e0


	//   ....[1]....
        /*0108*/ 	.word	0x00009060


	//   ....[2]....
        /*010c*/ 	.word	0x00009120


	//   ....[3]....
        /*0110*/ 	.word	0x00009fc0


	//   ....[4]....
        /*0114*/ 	.word	0x0000a040


	//----- nvinfo : EIATTR_CTAIDZ_USED
	.align		4
.L_454:
        /*0118*/ 	.byte	0x01, 0x04
	.zero		2


	//----- nvinfo : EIATTR_CRS_STACK_SIZE
	.align		4
        /*011c*/ 	.byte	0x04, 0x1e
        /*011e*/ 	.short	(.L_456 - .L_455)
.L_455:
        /*0120*/ 	.word	0x00000000
.L_456:


//--------------------- .nv.info._ZN5flash16flash_fwd_kernelI23Flash_fwd_kernel_traitsILi64ELi128ELi64ELi4ELb0ELb0EN7cutlass6half_tE19Flash_kernel_traitsILi64ELi128ELi64ELi4ES3_EELb1ELb0ELb0ELb0ELb0ELb0ELb0ELb0EEEvNS_16Flash_fwd_paramsE --------------------------
	.section	.nv.info._ZN5flash16flash_fwd_kernelI23Flash_fwd_kernel_traitsILi64ELi128ELi64ELi4ELb0ELb0EN7cutlass6half_tE19Flash_kernel_traitsILi64ELi128ELi64ELi4ES3_EELb1ELb0ELb0ELb0ELb0ELb0ELb0ELb0EEEvNS_16Flash_fwd_paramsE,"",@"SHT_CUDA_INFO"
	.sectionflags	@""
	.align	4


	//----- nvinfo : EIATTR_CUDA_API_VERSION
	.align		4
        /*0000*/ 	.byte	0x04, 0x37
        /*0002*/ 	.short	(.L_458 - .L_457)
.L_457:
        /*0004*/ 	.word	0x00000082


	//----- nvinfo : EIATTR_SW2861232_WAR
	.align		4
.L_458:
        /*0008*/ 	.byte	0x01, 0x35
	.zero		2


	//----- nvinfo : EIATTR_PARAM_CBANK
	.align		4
        /*000c*/ 	.byte	0x04, 0x0a
        /*000e*/ 	.short	(.L_460 - .L_459)
	.align		4
.L_459:
        /*0010*/ 	.word	index@(.nv.constant0._ZN5flash16flash_fwd_kernelI23Flash_fwd_kernel_traitsILi64ELi128ELi64ELi4ELb0ELb0EN7cutlass6half_tE19Flash_kernel_traitsILi64ELi128ELi64ELi4ES3_EELb1ELb0ELb0ELb0ELb0ELb0ELb0ELb0EEEvNS_16Flash_fwd_paramsE)
        /*0014*/ 	.short	0x0160
        /*0016*/ 	.short	0x01d0


	//----- nvinfo : EIATTR_CBANK_PARAM_SIZE
	.align		4
.L_460:
        /*0018*/ 	.byte	0x03, 0x19
        /*001a*/ 	.short	0x01d0


	//----- nvinfo : EIATTR_KPARAM_INFO
	.align		4
        /*001c*/ 	.byte	0x04, 0x17
        /*001e*/ 	.short	(.L_462 - .L_461)
.L_461:
        /*0020*/ 	.word	0x00000000
        /*0024*/ 	.short	0x0000
        /*0026*/ 	.short	0x0000
        /*0028*/ 	.byte	0x00, 0xf0, 0x41, 0x07


	//----- nvinfo : EIATTR_MAXREG_COUNT
	.align		4
.L_462:
        /*002c*/ 	.byte	0x03, 0x1b
        /*002e*/ 	.short	0x00ff


	//----- nvinfo : EIATTR_NUM_BARRIERS
	.align		4
        /*0030*/ 	.byte	0x02, 0x4c
        /*0032*/ 	.byte	0x01
	.zero		1


	//----- nvinfo : EIATTR_ANNOTATIONS
	.align		4
        /*0034*/ 	.byte	0x04, 0x55
        /*0036*/ 	.short	(.L_464 - .L_463)


	//   ....[0]....
.L_463:
        /*0038*/ 	.word	0x00000001
        /*003c*/ 	.byte	0xf0, 0x10, 0x00, 0x00, 0x01, 0x00, 0x00, 0x00, 0x60, 0x12, 0x00, 0x00, 0x01, 0x00, 0x00, 0x00
        /*004c*/ 	.byte	0xd0, 0x13, 0x00, 0x00, 0x01, 0x00, 0x00, 0x00, 0x60, 0x15, 0x00, 0x00, 0x01, 0x00, 0x00, 0x00
        /*005c*/ 	.byte	0xf0, 0xb4, 0x00, 0x00, 0x01, 0x00, 0x00, 0x00, 0xf0, 0xb5, 0x00, 0x00, 0x01, 0x00, 0x00, 0x00
        /*006c*/ 	.byte	0xf0, 0xb6, 0x00, 0x00, 0x01, 0x00, 0x00, 0x00, 0xf0, 0xb7, 0x00, 0x00


	//----- nvinfo : EIATTR_MERCURY_ISA_VERSION
	.align		4
.L_464:
        /*0078*/ 	.byte	0x03, 0x5f
        /*007a*/ 	.short	0x0000


	//----- nvinfo : EIATTR_COOP_GROUP_MASK_REGIDS
	.align		4
        /*007c*/ 	.byte	0x04, 0x29
        /*007e*/ 	.short	(.L_466 - .L_465)


	//   ....[0]....
.L_465:
        /*0080*/ 	.word	0xffffffff


	//   ....[1]....
        /*0084*/ 	.word	0xffffffff


	//   ....[2]....
        /*0088*/ 	.word	0xffffffff


	//   ....[3]....
        /*008c*/ 	.word	0xffffffff


	//   ....[4]....
        /*0090*/ 	.word	0xffffffff


	//   ....[5]....
        /*0094*/ 	.word	0xffffffff


	//   ....[6]....
        /*0098*/ 	.word	0xffffffff


	//   ....[7]....
        /*009c*/ 	.word	0xffffffff


	//   ....[8]....
        /*00a0*/ 	.word	0xffffffff


	//   ....[9]....
        /*00a4*/ 	.word	0xffffffff


	//   ....[10]....
        /*00a8*/ 	.word	0xffffffff


	//   ....[11]....
        /*00ac*/ 	.word	0xffffffff


	//   ....[12]....
        /*00b0*/ 	.word	0xffffffff


	//   ....[13]....
        /*00b4*/ 	.word	0xffffffff


	//   ....[14]....
        /*00b8*/ 	.word	0xffffffff


	//   ....[15]....
        /*00bc*/ 	.word	0xffffffff


	//   ....[16]....
        /*00c0*/ 	.word	0xffffffff


	//   ....[17]....
        /*00c4*/ 	.word	0xffffffff


	//   ....[18]....
        /*00c8*/ 	.word	0xffffffff


	//   ....[19]....
        /*00cc*/ 	.word	0xffffffff


	//   ....[20]....
        /*00d0*/ 	.word	0xffffffff


	//   ....[21]....
        /*00d4*/ 	.word	0xffffffff


	//   ....[22]....
        /*00d8*/ 	.word	0xffffffff


	//   ....[23]....
        /*00dc*/ 	.word	0xffffffff


	//----- nvinfo : EIATTR_COOP_GROUP_INSTR_OFFSETS
	.align		4
.L_466:
        /*00e0*/ 	.byte	0x04, 0x28
        /*00e2*/ 	.short	(.L_468 - .L_467)


	//   ....[0]....
.L_467:
        /*00e4*/ 	.word	0x00003710


	//   ....[1]....
        /*00e8*/ 	.word	0x00003880


	//   ....[2]....
        /*00ec*/ 	.word	0x000038e0


	//   ....[3]....
        /*00f0*/ 	.word	0x000039d0


	//   ....[4]....
        /*00f4*/ 	.word	0x00003a70


	//   ....[5]....
        /*00f8*/ 	.word	0x00003b60


	//   ....[6]....
        /*00fc*/ 	.word	0x00003b90


	//   ....[7]....
        /*0100*/ 	.word	0x00003ce0


	//   ....[8]....
        /*0104*/ 	.word	0x00007070


	//   ....[9]....
        /*0108*/ 	.word	0x00007170


	//   ....[10]....
        /*010c*/ 	.word	0x000071a0


	//   ....[11]....
        /*0110*/ 	.word	0x000071b0


	//   ....[12]....
        /*0114*/ 	.word	0x00007250


	//   ....[13]....
        /*0118*/ 	.word	0x000072b0


	//   ....[14]....
        /*011c*/ 	.word	0x00007820


	//   ....[15]....
        /*0120*/ 	.word	0x00007960


	//   ....[16]....
        /*0124*/ 	.word	0x00009de0


	//   ....[17]....
        /*0128*/ 	.word	0x00009e20


	//   ....[18]....
        /*012c*/ 	.word	0x00009e30


	//   ....[19]....
        /*0130*/ 	.word	0x00009e40


	//   ....[20]....
        /*0134*/ 	.word	0x00009e80


	//   ....[21]....
        /*0138*/ 	.word	0x00009ea0


	//   ....[22]....
        /*013c*/ 	.word	0x00009ec0


	//   ....[23]....
        /*0140*/ 	.word	0x00009ee0


	//----- nvinfo : EIATTR_EXIT_INSTR_OFFSETS
	.align		4
.L_468:
        /*0144*/ 	.byte	0x04, 0x1c
        /*0146*/ 	.short	(.L_470 - .L_469)


	//   ....[0]....
.L_469:
        /*0148*/ 	.word	0x00000520


	//   ....[1]....
        /*014c*/ 	.word	0x0000b810


	//   ....[2]....
        /*0150*/ 	.word	0x0000b8d0


	//   ....[3]....
        /*0154*/ 	.word	0x0000c880


	//   ....[4]....
        /*0158*/ 	.word	0x0000c900


	//----- nvinfo : EIATTR_CTAIDZ_USED
	.align		4
.L_470:
        /*015c*/ 	.byte	0x01, 0x04
	.zero		2


	//----- nvinfo : EIATTR_CRS_STACK_SIZE
	.align		4
        /*0160*/ 	.byte	0x04, 0x1e
        /*0162*/ 	.short	(.L_472 - .L_471)
.L_471:
        /*0164*/ 	.word	0x00000000
.L_472:


//--------------------- .nv.info._ZN5flash16flash_fwd_kernelI23Flash_fwd_kernel_traitsILi64ELi128ELi64ELi4ELb0ELb0EN7cutlass6half_tE19Flash_kernel_traitsILi64ELi128ELi64ELi4ES3_EELb1ELb0ELb1ELb0ELb0ELb0ELb0ELb0EEEvNS_16Flash_fwd_paramsE --------------------------
	.section	.nv.info._ZN5flash16flash_fwd_kernelI23Flash_fwd_kernel_traitsILi64ELi128ELi64ELi4ELb0ELb0EN7cutlass6half_tE19Flash_kernel_traitsILi64ELi128ELi64ELi4ES3_EELb1ELb0ELb1ELb0ELb0ELb0ELb0ELb0EEEvNS_16Flash_fwd_paramsE,"",@"SHT_CUDA_INFO"
	.sectionflags	@""
	.align	4


	//----- nvinfo : EIATTR_CUDA_API_VERSION
	.align		4
        /*0000*/ 	.byte	0x04, 0x37
        /*0002*/ 	.short	(.L_474 - .L_473)
.L_473:
        /*0004*/ 	.word	0x00000082


	//----- nvinfo : EIATTR_SW2861232_WAR
	.align		4
.L_474:
        /*0008*/ 	.byte	0x01, 0x35
	.zero		2


	//----- nvinfo : EIATTR_PARAM_CBANK
	.align		4
        /*000c*/ 	.byte	0x04, 0x0a
        /*000e*/ 	.short	(.L_476 - .L_475)
	.align		4
.L_475:
        /*0010*/ 	.word	index@(.nv.constant0._ZN5flash16flash_fwd_kernelI23Flash_fwd_kernel_traitsILi64ELi128ELi64ELi4ELb0ELb0EN7cutlass6half_tE19Flash_kernel_traitsILi64ELi128ELi64ELi4ES3_EELb1ELb0ELb1ELb0ELb0ELb0ELb0ELb0EEEvNS_16Flash_fwd_paramsE)
        /*0014*/ 	.short	0x0160
        /*0016*/ 	.short	0x01d0


	//----- nvinfo : EIATTR_CBANK_PARAM_SIZE
	.align		4
.L_476:
        /*0018*/ 	.byte	0x03, 0x19
        /*001a*/ 	.short	0x01d0


	//----- nvinfo : EIATTR_KPARAM_INFO
	.align		4
        /*001c*/ 	.byte	0x04, 0x17
        /*001e*/ 	.short	(.L_478 - .L_477)
.L_477:
        /*0020*/ 	.word	0x00000000
        /*0024*/ 	.short	0x0000
        /*0026*/ 	.short	0x0000
        /*0028*/ 	.byte	0x00, 0xf0, 0x41, 0x07


	//----- nvinfo : EIATTR_MAXREG_COUNT
	.align		4
.L_478:
        /*002c*/ 	.byte	0x03, 0x1b
        /*002e*/ 	.short	0x00ff


	//----- nvinfo : EIATTR_NUM_BARRIERS
	.align		4
        /*0030*/ 	.byte	0x02, 0x4c
        /*0032*/ 	.byte	0x01
	.zero		1


	//----- nvinfo : EIATTR_ANNOTATIONS
	.align		4
        /*0034*/ 	.byte	0x04, 0x55
        /*0036*/ 	.short	(.L_480 - .L_479)


	//   ....[0]....
.L_479:
        /* <DEDUP_REMOVED lines=40> */


	//----- nvinfo : EIATTR_MERCURY_ISA_VERSION
	.align		4
.L_480:
        /*02a8*/ 	.byte	0x03, 0x5f
        /*02aa*/ 	.short	0x0000


	//----- nvinfo : EIATTR_COOP_GROUP_MASK_REGIDS
	.align		4
        /*02ac*/ 	.byte	0x04, 0x29
        /*02ae*/ 	.short	(.L_482 - .L_481)


	//   ....[0]....
.L_481:
        /*02b0*/ 	.word	0xffffffff


	//   ....[1]....
        /*02b4*/ 	.word	0xffffffff


	//   ....[2]....
        /*02b8*/ 	.word	0xffffffff


	//   ....[3]....
        /*02bc*/ 	.word	0xffffffff


	//   ....[4]....
        /*02c0*/ 	.word	0xffffffff


	//   ....[5]....
        /*02c4*/ 	.word	0xffffffff


	//   ....[6]....
        /*02c8*/ 	.word	0xffffffff


	//   ....[7]....
        /*02cc*/ 	.word	0xffffffff


	//   ....[8]....
        /*02d0*/ 	.word	0xffffffff


	//   ....[9]....
        /*02d4*/ 	.word	0xffffffff


	//   ....[10]....
        /*02d8*/ 	.word	0xffffffff


	//   ....[11]....
        /*02dc*/ 	.word	0xffffffff


	//   ....[12]....
        /*02e0*/ 	.word	0xffffffff


	//   ....[13]....
        /*02e4*/ 	.word	0xffffffff


	//   ....[14]....
        /*02e8*/ 	.word	0xffffffff


	//   ....[15]....
        /*02ec*/ 	.word	0xffffffff


	//   ....[16]....
        /*02f0*/ 	.word	0xffffffff


	//   ....[17]....
        /*02f4*/ 	.word	0xffffffff


	//   ....[18]....
        /*02f8*/ 	.word	0xffffffff


	//   ....[19]....
        /*02fc*/ 	.word	0xffffffff


	//   ....[20]....
        /*0300*/ 	.word	0xffffffff


	//   ....[21]....
        /*0304*/ 	.word	0xffffffff


	//   ....[22]....
        /*0308*/ 	.word	0xffffffff


	//   ....[23]....
        /*030c*/ 	.word	0xffffffff


	//   ....[24]....
        /*0310*/ 	.word	0xffffffff


	//   ....[25]....
        /*0314*/ 	.word	0xffffffff


	//   ....[26]....
        /*0318*/ 	.word	0xffffffff


	//   ....[27]....
        /*031c*/ 	.word	0xffffffff


	//   ....[28]....
        /*0320*/ 	.word	0xffffffff


	//   ....[29]....
        /*0324*/ 	.word	0xffffffff


	//   ....[30]....
        /*0328*/ 	.word	0xffffffff


	//   ....[31]....
        /*032c*/ 	.word	0xffffffff


	//   ....[32]....
        /*0330*/ 	.word	0xffffffff


	//   ....[33]....
        /*0334*/ 	.word	0xffffffff


	//   ....[34]....
        /*0338*/ 	.word	0xffffffff


	//   ....[35]....
        /*033c*/ 	.word	0xffffffff


	//   ....[36]....
        /*0340*/ 	.word	0xffffffff


	//   ....[37]....
        /*0344*/ 	.word	0xffffffff


	//   ....[38]....
        /*0348*/ 	.word	0xffffffff


	//   ....[39]....
        /*034c*/ 	.word	0xffffffff


	//----- nvinfo : EIATTR_COOP_GROUP_INSTR_OFFSETS
	.align		4
.L_482:
        /*0350*/ 	.byte	0x04, 0x28
        /*0352*/ 	.short	(.L_484 - .L_483)


	//   ....[0]....
.L_483:
        /*0354*/ 	.word	0x000053b0


	//   ....[1]....
        /*0358*/ 	.word	0x000053f0


	//   ....[2]....
        /*035c*/ 	.word	0x00005570


	//   ....[3]....
        /*0360*/ 	.word	0x00005700


	//   ....[4]....
        /*0364*/ 	.word	0x00005740


	//   ....[5]....
        /*0368*/ 	.word	0x000058c0


	//   ....[6]....
        /*036c*/ 	.word	0x00005cb0


	//   ....[7]....
        /*0370*/ 	.word	0x00005f20


	//   ....[8]....
        /*0374*/ 	.word	0x00009a30


	//   ....[9]....
        /*0378*/ 	.word	0x00009ab0


	//   ....[10]....
        /*037c*/ 	.word	0x00009ad0


	//   ....[11]....
        /*0380*/ 	.word	0x00009b50


	//   ....[12]....
        /*0384*/ 	.word	0x0000a4c0


	//   ....[13]....
        /*0388*/ 	.word	0x0000a580


	//   ....[14]....
        /*038c*/ 	.word	0x0000a5b0


	//   ....[15]....
        /*0390*/ 	.word	0x0000a660


	//   ....[16]....
        /*0394*/ 	.word	0x0000df20


	//   ....[17]....
        /*0398*/ 	.word	0x0000dff0


	//   ....[18]....
        /*039c*/ 	.word	0x0000e020


	//   ....[19]....
        /*03a0*/ 	.word	0x0000e0e0


	//   ....[20]....
        /*03a4*/ 	.word	0x0000f120


	//   ....[21]....
        /*03a8*/ 	.word	0x0000f1d0


	//   ....[22]....
        /*03ac*/ 	.word	0x0000f250


	//   ....[23]....
        /*03b0*/ 	.word	0x0000f2f0


	//   ....[24]....
        /*03b4*/ 	.word	0x000131c0


	//   ....[25]....
        /*03b8*/ 	.word	0x000132c0


	//   ....[26]....
        /*03bc*/ 	.word	0x000133d0


	//   ....[27]....
        /*03c0*/ 	.word	0x000134a0


	//   ....[28]....
        /*03c4*/ 	.word	0x000138d0


	//   ....[29]....
        /*03c8*/ 	.word	0x000138f0


	//   ....[30]....
        /*03cc*/ 	.word	0x00013950


	//   ....[31]....
        /*03d0*/ 	.word	0x00013970


	//   ....[32]....
        /*03d4*/ 	.word	0x00016450


	//   ....[33]....
        /*03d8*/ 	.word	0x00016460


	//   ....[34]....
        /*03dc*/ 	.word	0x00016470


	//   ....[35]....
        /*03e0*/ 	.word	0x000164b0


	//   ....[36]....
        /*03e4*/ 	.word	0x000164d0


	//   ....[37]....
        /*03e8*/ 	.word	0x000164e0


	//   ....[38]....
        /*03ec*/ 	.word	0x000164f0


	//   ....[39]....
        /*03f0*/ 	.word	0x00016520


	//----- nvinfo : EIATTR_EXIT_INSTR_OFFSETS
	.align		4
.L_484:
        /*03f4*/ 	.byte	0x04, 0x1c
        /*03f6*/ 	.short	(.L_486 - .L_485)


	//   ....[0]....
.L_485:
        /*03f8*/ 	.word	0x00000540


	//   ....[1]....
        /*03fc*/ 	.word	0x00001630


	//   ....[2]....
        /*0400*/ 	.word	0x000016b0


	//   ....[3]....
        /*0404*/ 	.word	0x00017ec0


	//   ....[4]....
        /*0408*/ 	.word	0x00017f80


	//----- nvinfo : EIATTR_CTAIDZ_USED
	.align		4
.L_486:
        /*040c*/ 	.byte	0x01, 0x04
	.zero		2


	//----- nvinfo : EIATTR_CRS_STACK_SIZE
	.align		4
        /*0410*/ 	.byte	0x04, 0x1e
        /*0412*/ 	.short	(.L_488 - .L_487)
.L_487:
        /*0414*/ 	.word	0x00000000
.L_488:


//--------------------- .nv.info._ZN5flash16flash_fwd_kernelI23Flash_fwd_kernel_traitsILi64ELi128ELi64ELi4ELb0ELb0EN7cutlass6half_tE19Flash_kernel_traitsILi64ELi128ELi64ELi4ES3_EELb1ELb0ELb0ELb0ELb1ELb1ELb0ELb0EEEvNS_16Flash_fwd_paramsE --------------------------
	.section	.nv.info._ZN5flash16flash_fwd_kernelI23Flash_fwd_kernel_traitsILi64ELi128ELi64ELi4ELb0ELb0EN7cutlass6half_tE19Flash_kernel_traitsILi64ELi128ELi64ELi4ES3_EELb1ELb0ELb0ELb0ELb1ELb1ELb0ELb0EEEvNS_16Flash_fwd_paramsE,"",@"SHT_CUDA_INFO"
	.sectionflags	@""
	.align	4


	//----- nvinfo : EIATTR_CUDA_API_VERSION
	.align		4
        /*0000*/ 	.byte	0x04, 0x37
        /*0002*/ 	.short	(.L_490 - .L_489)
.L_489:
        /*0004*/ 	.word	0x00000082


	//----- nvinfo : EIATTR_SW2861232_WAR
	.align		4
.L_490:
        /*0008*/ 	.byte	0x01, 0x35
	.zero		2


	//----- nvinfo : EIATTR_PARAM_CBANK
	.align		4
        /*000c*/ 	.byte	0x04, 0x0a
        /*000e*/ 	.short	(.L_492 - .L_491)
	.align		4
.L_491:
        /*0010*/ 	.word	index@(.nv.constant0._ZN5flash16flash_fwd_kernelI23Flash_fwd_kernel_traitsILi64ELi128ELi64ELi4ELb0ELb0EN7cutlass6half_tE19Flash_kernel_traitsILi64ELi128ELi64ELi4ES3_EELb1ELb0ELb0ELb0ELb1ELb1ELb0ELb0EEEvNS_16Flash_fwd_paramsE)
        /*0014*/ 	.short	0x0160
        /*0016*/ 	.short	0x01d0


	//----- nvinfo : EIATTR_CBANK_PARAM_SIZE
	.align		4
.L_492:
        /*0018*/ 	.byte	0x03, 0x19
        /*001a*/ 	.short	0x01d0


	//----- nvinfo : EIATTR_KPARAM_INFO
	.align		4
        /*001c*/ 	.byte	0x04, 0x17
        /*001e*/ 	.short	(.L_494 - .L_493)
.L_493:
        /*0020*/ 	.word	0x00000000
        /*0024*/ 	.short	0x0000
        /*0026*/ 	.short	0x0000
        /*0028*/ 	.byte	0x00, 0xf0, 0x41, 0x07


	//----- nvinfo : EIATTR_MAXREG_COUNT
	.align		4
.L_494:
        /*002c*/ 	.byte	0x03, 0x1b
        /*002e*/ 	.short	0x00ff


	//----- nvinfo : EIATTR_NUM_BARRIERS
	.align		4
        /*0030*/ 	.byte	0x02, 0x4c
        /*0032*/ 	.byte	0x01
	.zero		1


	//----- nvinfo : EIATTR_MERCURY_ISA_VERSION
	.align		4
        /*0034*/ 	.byte	0x03, 0x5f
        /*0036*/ 	.short	0x0000


	//----- nvinfo : EIATTR_COOP_GROUP_MASK_REGIDS
	.align		4
        /*0038*/ 	.byte	0x04, 0x29
        /*003a*/ 	.short	(.L_496 - .L_495)


	//   ....[0]....
.L_495:
        /*003c*/ 	.word	0xffffffff


	//   ....[1]....
        /*0040*/ 	.word	0xffffffff


	//   ....[2]....
        /*0044*/ 	.word	0xffffffff


	//   ....[3]....
        /*0048*/ 	.word	0xffffffff


	//   ....[4]....
        /*004c*/ 	.word	0xffffffff


	//   ....[5]....
        /*0050*/ 	.word	0xffffffff


	//   ....[6]....
        /*0054*/ 	.word	0xffffffff


	//   ....[7]....
        /*0058*/ 	.word	0xffffffff


	//   ....[8]....
        /*005c*/ 	.word	0xffffffff


	//   ....[9]....
        /*0060*/ 	.word	0xffffffff


	//   ....[10]....
        /*0064*/ 	.word	0xffffffff


	//   ....[11]....
        /*0068*/ 	.word	0xffffffff


	//   ....[12]....
        /*006c*/ 	.word	0xffffffff


	//   ....[13]....
        /*0070*/ 	.word	0xffffffff


	//   ....[14]....
        /*0074*/ 	.word	0xffffffff


	//   ....[15]....
        /*0078*/ 	.word	0xffffffff


	//   ....[16]....
        /*007c*/ 	.word	0xffffffff


	//   ....[17]....
        /*0080*/ 	.word	0xffffffff


	//   ....[18]....
        /*0084*/ 	.word	0xffffffff


	//   ....[19]....
        /*0088*/ 	.word	0xffffffff


	//   ....[20]....
        /*008c*/ 	.word	0xffffffff


	//   ....[21]....
        /*0090*/ 	.word	0xffffffff


	//   ....[22]....
        /*0094*/ 	.word	0xffffffff


	//   ....[23]....
        /*0098*/ 	.word	0xffffffff


	//----- nvinfo : EIATTR_COOP_GROUP_INSTR_OFFSETS
	.align		4
.L_496:
        /*009c*/ 	.byte	0x04, 0x28
        /*009e*/ 	.short	(.L_498 - .L_497)


	//   ....[0]....
.L_497:
        /*00a0*/ 	.word	0x00001b30


	//   ....[1]....
        /*00a4*/ 	.word	0x00001c20


	//   ....[2]....
        /*00a8*/ 	.word	0x00001dd0


	//   ....[3]....
        /*00ac*/ 	.word	0x00001e90


	//   ....[4]....
        /*00b0*/ 	.word	0x00001ec0


	//   ....[5]....
        /*00b4*/ 	.word	0x00001f30


	//   ....[6]....
        /*00b8*/ 	.word	0x00002030


	//   ....[7]....
        /*00bc*/ 	.word	0x00002150


	//   ....[8]....
        /*00c0*/ 	.word	0x00005060


	//   ....[9]....
        /*00c4*/ 	.word	0x000050e0


	//   ....[10]....
        /*00c8*/ 	.word	0x00005110


	//   ....[11]....
        /*00cc*/ 	.word	0x00005150


	//   ....[12]....
        /*00d0*/ 	.word	0x00005180


	//   ....[13]....
        /*00d4*/ 	.word	0x000051b0


	//   ....[14]....
        /*00d8*/ 	.word	0x00005460


	//   ....[15]....
        /*00dc*/ 	.word	0x000055b0


	//   ....[16]....
        /*00e0*/ 	.word	0x00007d00


	//   ....[17]....
        /*00e4*/ 	.word	0x00007d40


	//   ....[18]....
        /*00e8*/ 	.word	0x00007d80


	//   ....[19]....
        /*00ec*/ 	.word	0x00007df0


	//   ....[20]....
        /*00f0*/ 	.word	0x00007e40


	//   ....[21]....
        /*00f4*/ 	.word	0x00007e60


	//   ....[22]....
        /*00f8*/ 	.word	0x00007e80


	//   ....[23]....
        /*00fc*/ 	.word	0x00007ec0


	//----- nvinfo : EIATTR_EXIT_INSTR_OFFSETS
	.align		4
.L_498:
        /*0100*/ 	.byte	0x04, 0x1c
        /*0102*/ 	.short	(.L_500 - .L_499)


	//   ....[0]....
.L_499:
        /*0104*/ 	.word	0x00000350


	//   ....[1]....
        /*0108*/ 	.word	0x00009280


	//----- nvinfo : EIATTR_CTAIDZ_USED
	.align		4
.L_500:
        /*010c*/ 	.byte	0x01, 0x04
	.zero		2


	//----- nvinfo : EIATTR_CRS_STACK_SIZE
	.align		4
        /*0110*/ 	.byte	0x04, 0x1e
        /*0112*/ 	.short	(.L_502 - .L_501)
.L_501:
        /*0114*/ 	.word	0x00000000
.L_502:


//--------------------- .nv.info._ZN5flash16flash_fwd_kernelI23Flash_fwd_kernel_traitsILi64ELi128ELi64ELi4ELb0ELb0EN7cutlass6half_tE19Flash_kernel_traitsILi64ELi128ELi64ELi4ES3_EELb0ELb0ELb0ELb0ELb1ELb1ELb1ELb0EEEvNS_16Flash_fwd_paramsE --------------------------
	.section	.nv.info._ZN5flash16flash_fwd_kernelI23Flash_fwd_kernel_traitsILi64ELi128ELi64ELi4ELb0ELb0EN7cutlass6half_tE19Flash_kernel_traitsILi64ELi128ELi64ELi4ES3_EELb0ELb0ELb0ELb0ELb1ELb1ELb1ELb0EEEvNS_16Flash_fwd_paramsE,"",@"SHT_CUDA_INFO"
	.sectionflags	@""
	.align	4


	//----- nvinfo : EIATTR_CUDA_API_VERSION
	.align		4
        /*0000*/ 	.byte	0x04, 0x37
        /*0002*/ 	.short	(.L_504 - .L_503)
.L_503:
        /*0004*/ 	.word	0x00000082


	//----- nvinfo : EIATTR_SW2861232_WAR
	.align		4
.L_504:
        /*0008*/ 	.byte	0x01, 0x35
	.zero		2


	//----- nvinfo : EIATTR_PARAM_CBANK
	.align		4
        /*000c*/ 	.byte	0x04, 0x0a
        /*000e*/ 	.short	(.L_506 - .L_505)
	.align		4
.L_505:
        /*0010*/ 	.word	index@(.nv.constant0._ZN5flash16flash_fwd_kernelI23Flash_fwd_kernel_traitsILi64ELi128ELi64ELi4ELb0ELb0EN7cutlass6half_tE19Flash_kernel_traitsILi64ELi128ELi64ELi4ES3_EELb0ELb0ELb0ELb0ELb1ELb1ELb1ELb0EEEvNS_16Flash_fwd_paramsE)
        /*0014*/ 	.short	0x0160
        /*0016*/ 	.short	0x01d0


	//----- nvinfo : EIATTR_CBANK_PARAM_SIZE
	.align		4
.L_506:
        /*0018*/ 	.byte	0x03, 0x19
        /*001a*/ 	.short	0x01d0


	//----- nvinfo : EIATTR_KPARAM_INFO
	.align		4
        /*001c*/ 	.byte	0x04, 0x17
        /*001e*/ 	.short	(.L_508 - .L_507)
.L_507:
        /*0020*/ 	.word	0x00000000
        /*0024*/ 	.short	0x0000
        /*0026*/ 	.short	0x0000
        /*0028*/ 	.byte	0x00, 0xf0, 0x41, 0x07


	//----- nvinfo : EIATTR_MAXREG_COUNT
	.align		4
.L_508:
        /*002c*/ 	.byte	0x03, 0x1b
        /*002e*/ 	.short	0x00ff


	//----- nvinfo : EIATTR_NUM_BARRIERS
	.align		4
        /*0030*/ 	.byte	0x02, 0x4c
        /*0032*/ 	.byte	0x01
	.zero		1


	//----- nvinfo : EIATTR_MERCURY_ISA_VERSION
	.align		4
        /*0034*/ 	.byte	0x03, 0x5f
        /*0036*/ 	.short	0x0000


	//----- nvinfo : EIATTR_COOP_GROUP_MASK_REGIDS
	.align		4
        /*0038*/ 	.byte	0x04, 0x29
        /*003a*/ 	.short	(.L_510 - .L_509)


	//   ....[0]....
.L_509:
        /*003c*/ 	.word	0xffffffff


	//   ....[1]....
        /*0040*/ 	.word	0xffffffff


	//   ....[2]....
        /*0044*/ 	.word	0xffffffff


	//   ....[3]....
        /*0048*/ 	.word	0xffffffff


	//   ....[4]....
        /*004c*/ 	.word	0xffffffff


	//   ....[5]....
        /*0050*/ 	.word	0xffffffff


	//   ....[6]....
        /*0054*/ 	.word	0xffffffff


	//   ....[7]....
        /*0058*/ 	.word	0xffffffff


	//   ....[8]....
        /*005c*/ 	.word	0xffffffff


	//   ....[9]....
        /*0060*/ 	.word	0xffffffff


	//   ....[10]....
        /*0064*/ 	.word	0xffffffff


	//   ....[11]....
        /*0068*/ 	.word	0xffffffff


	//   ....[12]....
        /*006c*/ 	.word	0xffffffff


	//   ....[13]....
        /*0070*/ 	.word	0xffffffff


	//   ....[14]....
        /*0074*/ 	.word	0xffffffff


	//   ....[15]....
        /*0078*/ 	.word	0xffffffff


	//   ....[16]....
        /*007c*/ 	.word	0xffffffff


	//   ....[17]....
        /*0080*/ 	.word	0xffffffff


	//   ....[18]....
        /*0084*/ 	.word	0xffffffff


	//   ....[19]....
        /*0088*/ 	.word	0xffffffff


	//   ....[20]....
        /*008c*/ 	.word	0xffffffff


	//   ....[21]....
        /*0090*/ 	.word	0xffffffff


	//   ....[22]....
        /*0094*/ 	.word	0xffffffff


	//   ....[23]....
        /*0098*/ 	.word	0xffffffff


	//----- nvinfo : EIATTR_COOP_GROUP_INSTR_OFFSETS
	.align		4
.L_510:
        /*009c*/ 	.byte	0x04, 0x28
        /*009e*/ 	.short	(.L_512 - .L_511)


	//   ....[0]....
.L_511:
        /*00a0*/ 	.word	0x00002190


	//   ....[1]....
        /*00a4*/ 	.word	0x000021e0


	//   ....[2]....
        /*00a8*/ 	.word	0x00002220


	//   ....[3]....
        /*00ac*/ 	.word	0x000022e0


	//   ....[4]....
        /*00b0*/ 	.word	0x00002320


	//   ....[5]....
        /*00b4*/ 	.word	0x00002340


	//   ....[6]....
        /*00b8*/ 	.word	0x00002350


	//   ....[7]....
        /*00bc*/ 	.word	0x000023d0


	//   ....[8]....
        /*00c0*/ 	.word	0x00004c60


	//   ....[9]....
        /*00c4*/ 	.word	0x00004ca0


	//   ....[10]....
        /*00c8*/ 	.word	0x00004cb0


	//   ....[11]....
        /*00cc*/ 	.word	0x00004cc0


	//   ....[12]....
        /*00d0*/ 	.word	0x00004d00


	//   ....[13]....
        /*00d4*/ 	.word	0x00004d20


	//   ....[14]....
        /*00d8*/ 	.word	0x00004d30


	//   ....[15]....
        /*00dc*/ 	.word	0x00004d40


	//   ....[16]....
        /*00e0*/ 	.word	0x00006640


	//   ....[17]....
        /*00e4*/ 	.word	0x00006680


	//   ....[18]....
        /*00e8*/ 	.word	0x000066c0


	//   ....[19]....
        /*00ec*/ 	.word	0x00006700


	//   ....[20]....
        /*00f0*/ 	.word	0x000067a0


	//   ....[21]....
        /*00f4*/ 	.word	0x000067c0


	//   ....[22]....
        /*00f8*/ 	.word	0x000067e0


	//   ....[23]....
        /*00fc*/ 	.word	0x000067f0


	//----- nvinfo : EIATTR_EXIT_INSTR_OFFSETS
	.align		4
.L_512:
        /*0100*/ 	.byte	0x04, 0x1c
        /*0102*/ 	.short	(.L_514 - .L_513)


	//   ....[0]....
.L_513:
        /*0104*/ 	.word	0x00000160


	//   ....[1]....
        /*0108*/ 	.word	0x00007b80


	//----- nvinfo : EIATTR_CTAIDZ_USED
	.align		4
.L_514:
        /*010c*/ 	.byte	0x01, 0x04
	.zero		2


	//----- nvinfo : EIATTR_CRS_STACK_SIZE
	.align		4
        /*0110*/ 	.byte	0x04, 0x1e
        /*0112*/ 	.short	(.L_516 - .L_515)
.L_515:
        /*0114*/ 	.word	0x00000000
.L_516:


//--------------------- .nv.info._ZN5flash16flash_fwd_kernelI23Flash_fwd_kernel_traitsILi64ELi128ELi64ELi4ELb0ELb0EN7cutlass6half_tE19Flash_kernel_traitsILi64ELi128ELi64ELi4ES3_EELb1ELb0ELb0ELb1ELb0ELb0ELb0ELb0EEEvNS_16Flash_fwd_paramsE --------------------------
	.section	.nv.info._ZN5flash16flash_fwd_kernelI23Flash_fwd_kernel_traitsILi64ELi128ELi64ELi4ELb0ELb0EN7cutlass6half_tE19Flash_kernel_traitsILi64ELi128ELi64ELi4ES3_EELb1ELb0ELb0ELb1ELb0ELb0ELb0ELb0EEEvNS_16Flash_fwd_paramsE,"",@"SHT_CUDA_INFO"
	.sectionflags	@""
	.align	4


	//----- nvinfo : EIATTR_CUDA_API_VERSION
	.align		4
        /*0000*/ 	.byte	0x04, 0x37
        /*0002*/ 	.short	(.L_518 - .L_517)
.L_517:
        /*0004*/ 	.word	0x00000082


	//----- nvinfo : EIATTR_SW2861232_WAR
	.align		4
.L_518:
        /*0008*/ 	.byte	0x01, 0x35
	.zero		2


	//----- nvinfo : EIATTR_PARAM_CBANK
	.align		4
        /*000c*/ 	.byte	0x04, 0x0a
        /*000e*/ 	.short	(.L_520 - .L_519)
	.align		4
.L_519:
        /*0010*/ 	.word	index@(.nv.constant0._ZN5flash16flash_fwd_kernelI23Flash_fwd_kernel_traitsILi64ELi128ELi64ELi4ELb0ELb0EN7cutlass6half_tE19Flash_kernel_traitsILi64ELi128ELi64ELi4ES3_EELb1ELb0ELb0ELb1ELb0ELb0ELb0ELb0EEEvNS_16Flash_fwd_paramsE)
        /*0014*/ 	.short	0x0160
        /*0016*/ 	.short	0x01d0


	//----- nvinfo : EIATTR_CBANK_PARAM_SIZE
	.align		4
.L_520:
        /*0018*/ 	.byte	0x03, 0x19
        /*001a*/ 	.short	0x01d0


	//----- nvinfo : EIATTR_KPARAM_INFO
	.align		4
        /*001c*/ 	.byte	0x04, 0x17
        /*001e*/ 	.short	(.L_522 - .L_521)
.L_521:
        /*0020*/ 	.word	0x00000000
        /*0024*/ 	.short	0x0000
        /*0026*/ 	.short	0x0000
        /*0028*/ 	.byte	0x00, 0xf0, 0x41, 0x07


	//----- nvinfo : EIATTR_MAXREG_COUNT
	.align		4
.L_522:
        /*002c*/ 	.byte	0x03, 0x1b
        /*002e*/ 	.short	0x00ff


	//----- nvinfo : EIATTR_NUM_BARRIERS
	.align		4
        /*0030*/ 	.byte	0x02, 0x4c
        /*0032*/ 	.byte	0x01
	.zero		1


	//----- nvinfo : EIATTR_ANNOTATIONS
	.align		4
        /*0034*/ 	.byte	0x04, 0x55
        /*0036*/ 	.short	(.L_524 - .L_523)


	//   ....[0]....
.L_523:
        /* <DEDUP_REMOVED lines=9> */


	//----- nvinfo : EIATTR_MERCURY_ISA_VERSION
	.align		4
.L_524:
        /*00b8*/ 	.byte	0x03, 0x5f
        /*00ba*/ 	.short	0x0000


	//----- nvinfo : EIATTR_COOP_GROUP_MASK_REGIDS
	.align		4
        /*00bc*/ 	.byte	0x04, 0x29
        /*00be*/ 	.short	(.L_526 - .L_525)


	//   ....[0]....
.L_525:
        /*00c0*/ 	.word	0xffffffff


	//   ....[1]....
        /*00c4*/ 	.word	0xffffffff


	//   ....[2]....
        /*00c8*/ 	.word	0xffffffff


	//   ....[3]....
        /*00cc*/ 	.word	0xffffffff


	//   ....[4]....
        /*00d0*/ 	.word	0xffffffff


	//   ....[5]....
        /*00d4*/ 	.word	0xffffffff


	//   ....[6]....
        /*00d8*/ 	.word	0xffffffff


	//   ....[7]....
        /*00dc*/ 	.word	0xffffffff


	//   ....[8]....
        /*00e0*/ 	.word	0xffffffff


	//   ....[9]....
        /*00e4*/ 	.word	0xffffffff


	//   ....[10]....
        /*00e8*/ 	.word	0xffffffff


	//   ....[11]....
        /*00ec*/ 	.word	0xffffffff


	//   ....[12]....
        /*00f0*/ 	.word	0xffffffff


	//   ....[13]....
        /*00f4*/ 	.word	0xffffffff


	//   ....[14]....
        /*00f8*/ 	.word	0xffffffff


	//   ....[15]....
        /*00fc*/ 	.word	0xffffffff


	//   ....[16]....
        /*0100*/ 	.word	0xffffffff


	//   ....[17]....
        /*0104*/ 	.word	0xffffffff


	//   ....[18]....
        /*0108*/ 	.word	0xffffffff


	//   ....[19]....
        /*010c*/ 	.word	0xffffffff


	//   ....[20]....
        /*0110*/ 	.word	0xffffffff


	//   ....[21]....
        /*0114*/ 	.word	0xffffffff


	//   ....[22]....
        /*0118*/ 	.word	0xffffffff


	//   ....[23]....
        /*011c*/ 	.word	0xffffffff


	//----- nvinfo : EIATTR_COOP_GROUP_INSTR_OFFSETS
	.align		4
.L_526:
        /*0120*/ 	.byte	0x04, 0x28
        /*0122*/ 	.short	(.L_528 - .L_527)


	//   ....[0]....
.L_527:
        /*0124*/ 	.word	0x00004b60


	//   ....[1]....
        /*0128*/ 	.word	0x00004d30


	//   ....[2]....
        /*012c*/ 	.word	0x00004d60


	//   ....[3]....
        /*0130*/ 	.word	0x00004e40


	//   ....[4]....
        /*0134*/ 	.word	0x00004ee0


	//   ....[5]....
        /*0138*/ 	.word	0x00004fb0


	//   ....[6]....
        /*013c*/ 	.word	0x00005020


	//   ....[7]....
        /*0140*/ 	.word	0x00005170


	//   ....[8]....
        /*0144*/ 	.word	0x000090a0


	//   ....[9]....
        /*0148*/ 	.word	0x00009220


	//   ....[10]....
        /*014c*/ 	.word	0x00009280


	//   ....[11]....
        /*0150*/ 	.word	0x00009340


	//   ....[12]....
        /*0154*/ 	.word	0x00009480


	//   ....[13]....
        /*0158*/ 	.word	0x00009500


	//   ....[14]....
        /*015c*/ 	.word	0x00009820


	//   ....[15]....
        /*0160*/ 	.word	0x000099b0


	//   ....[16]....
        /*0164*/ 	.word	0x0000bf00


	//   ....[17]....
        /*0168*/ 	.word	0x0000bf40


	//   ....[18]....
        /*016c*/ 	.word	0x0000bf50


	//   ....[19]....
        /*0170*/ 	.word	0x0000bf60


	//   ....[20]....
        /*0174*/ 	.word	0x0000bfa0


	//   ....[21]....
        /*0178*/ 	.word	0x0000bfc0


	//   ....[22]....
        /*017c*/ 	.word	0x0000bff0


	//   ....[23]....
        /*0180*/ 	.word	0x0000c040


	//----- nvinfo : EIATTR_EXIT_INSTR_OFFSETS
	.align		4
.L_528:
        /*0184*/ 	.byte	0x04, 0x1c
        /*0186*/ 	.short	(.L_530 - .L_529)


	//   ....[0]....
.L_529:
        /*0188*/ 	.word	0x00000520


	//   ....[1]....
        /*018c*/ 	.word	0x0000d960


	//   ....[2]....
        /*0190*/ 	.word	0x0000da20


	//   ....[3]....
        /*0194*/ 	.word	0x0000e9d0


	//   ....[4]....
        /*0198*/ 	.word	0x0000ea50


	//----- nvinfo : EIATTR_CTAIDZ_USED
	.align		4
.L_530:
        /*019c*/ 	.byte	0x01, 0x04
	.zero		2


	//----- nvinfo : EIATTR_CRS_STACK_SIZE
	.align		4
        /*01a0*/ 	.byte	0x04, 0x1e
        /*01a2*/ 	.short	(.L_532 - .L_531)
.L_531:
        /*01a4*/ 	.word	0x00000000
.L_532:


//--------------------- .nv.info._ZN5flash16flash_fwd_kernelI23Flash_fwd_kernel_traitsILi64ELi128ELi64ELi4ELb0ELb0EN7cutlass6half_tE19Flash_kernel_traitsILi64ELi128ELi64ELi4ES3_EELb1ELb0ELb0ELb0ELb0ELb0ELb0ELb1EEEvNS_16Flash_fwd_paramsE --------------------------
	.section	.nv.info._ZN5flash16flash_fwd_kernelI23Flash_fwd_kernel_traitsILi64ELi128ELi64ELi4ELb0ELb0EN7cutlass6half_tE19Flash_kernel_traitsILi64ELi128ELi64ELi4ES3_EELb1ELb0ELb0ELb0ELb0ELb0ELb0ELb1EEEvNS_16Flash_fwd_paramsE,"",@"SHT_CUDA_INFO"
	.sectionflags	@""
	.align	4


	//----- nvinfo : EIATTR_CUDA_API_VERSION
	.align		4
        /*0000*/ 	.byte	0x04, 0x37
        /*0002*/ 	.short	(.L_534 - .L_533)
.L_533:
        /*0004*/ 	.word	0x00000082


	//----- nvinfo : EIATTR_SW2861232_WAR
	.align		4
.L_534:
        /*0008*/ 	.byte	0x01, 0x35
	.zero		2


	//----- nvinfo : EIATTR_PARAM_CBANK
	.align		4
        /*000c*/ 	.byte	0x04, 0x0a
        /*000e*/ 	.short	(.L_536 - .L_535)
	.align		4
.L_535:
        /*0010*/ 	.word	index@(.nv.constant0._ZN5flash16flash_fwd_kernelI23Flash_fwd_kernel_traitsILi64ELi128ELi64ELi4ELb0ELb0EN7cutlass6half_tE19Flash_kernel_traitsILi64ELi128ELi64ELi4ES3_EELb1ELb0ELb0ELb0ELb0ELb0ELb0ELb1EEEvNS_16Flash_fwd_paramsE)
        /*0014*/ 	.short	0x0160
        /*0016*/ 	.short	0x01d0


	//----- nvinfo : EIATTR_CBANK_PARAM_SIZE
	.align		4
.L_536:
        /*0018*/ 	.byte	0x03, 0x19
        /*001a*/ 	.short	0x01d0


	//----- nvinfo : EIATTR_KPARAM_INFO
	.align		4
        /*001c*/ 	.byte	0x04, 0x17
        /*001e*/ 	.short	(.L_538 - .L_537)
.L_537:
        /*0020*/ 	.word	0x00000000
        /*0024*/ 	.short	0x0000
        /*0026*/ 	.short	0x0000
        /*0028*/ 	.byte	0x00, 0xf0, 0x41, 0x07


	//----- nvinfo : EIATTR_MAXREG_COUNT
	.align		4
.L_538:
        /*002c*/ 	.byte	0x03, 0x1b
        /*002e*/ 	.short	0x00ff


	//----- nvinfo : EIATTR_NUM_BARRIERS
	.align		4
        /*0030*/ 	.byte	0x02, 0x4c
        /*0032*/ 	.byte	0x01
	.zero		1


	//----- nvinfo : EIATTR_ANNOTATIONS
	.align		4
        /*0034*/ 	.byte	0x04, 0x55
        /*0036*/ 	.short	(.L_540 - .L_539)


	//   ....[0]....
.L_539:
        /* <DEDUP_REMOVED lines=60> */


	//----- nvinfo : EIATTR_MERCURY_ISA_VERSION
	.align		4
.L_540:
        /*03e0*/ 	.byte	0x03, 0x5f
        /*03e2*/ 	.short	0x0000


	//----- nvinfo : EIATTR_COOP_GROUP_MASK_REGIDS
	.align		4
        /*03e4*/ 	.byte	0x04, 0x29
        /*03e6*/ 	.short	(.L_542 - .L_541)


	//   ....[0]....
.L_541:
        /*03e8*/ 	.word	0xffffffff


	//   ....[1]....
        /*03ec*/ 	.word	0xffffffff


	//   ....[2]....
        /*03f0*/ 	.word	0xffffffff


	//   ....[3]....
        /*03f4*/ 	.word	0xffffffff


	//   ....[4]....
        /*03f8*/ 	.word	0xffffffff


	//   ....[5]....
        /*03fc*/ 	.word	0xffffffff


	//   ....[6]....
        /*0400*/ 	.word	0xffffffff


	//   ....[7]....
        /*0404*/ 	.word	0xffffffff


	//   ....[8]....
        /*0408*/ 	.word	0xffffffff


	//   ....[9]....
        /*040c*/ 	.word	0xffffffff


	//   ....[10]....
        /*0410*/ 	.word	0xffffffff


	//   ....[11]....
        /*0414*/ 	.word	0xffffffff


	//   ....[12]....
        /*0418*/ 	.word	0xffffffff


	//   ....[13]....
        /*041c*/ 	.word	0xffffffff


	//   ....[14]....
        /*0420*/ 	.word	0xffffffff


	//   ....[15]....
        /*0424*/ 	.word	0xffffffff


	//   ....[16]....
        /*0428*/ 	.word	0xffffffff


	//   ....[17]....
        /*042c*/ 	.word	0xffffffff


	//   ....[18]....
        /*0430*/ 	.word	0xffffffff


	//   ....[19]....
        /*0434*/ 	.word	0xffffffff


	//   ....[20]....
        /*0438*/ 	.word	0xffffffff


	//   ....[21]....
        /*043c*/ 	.word	0xffffffff


	//   ....[22]....
        /*0440*/ 	.word	0xffffffff


	//   ....[23]....
        /*0444*/ 	.word	0xffffffff


	//----- nvinfo : EIATTR_COOP_GROUP_INSTR_OFFSETS
	.align		4
.L_542:
        /*0448*/ 	.byte	0x04, 0x28
        /*044a*/ 	.short	(.L_544 - .L_543)


	//   ....[0]....
.L_543:
        /*044c*/ 	.word	0x00003ab0


	//   ....[1]....
        /*0450*/ 	.word	0x00003c60


	//   ....[2]....
        /*0454*/ 	.word	0x00003df0


	//   ....[3]....
        /*0458*/ 	.word	0x00003f70


	//   ....[4]....
        /*045c*/ 	.word	0x00004d30


	//   ....[5]....
        /*0460*/ 	.word	0x00004d70


	//   ....[6]....
        /*0464*/ 	.word	0x00004ec0


	//   ....[7]....
        /*0468*/ 	.word	0x00004f60


	//   ....[8]....
        /*046c*/ 	.word	0x00009710


	//   ....[9]....
        /*0470*/ 	.word	0x000097d0


	//   ....[10]....
        /*0474*/ 	.word	0x00009880


	//   ....[11]....
        /*0478*/ 	.word	0x000098f0


	//   ....[12]....
        /*047c*/ 	.word	0x00009960


	//   ....[13]....
        /*0480*/ 	.word	0x000099e0


	//   ....[14]....
        /*0484*/ 	.word	0x00009a60


	//   ....[15]....
        /*0488*/ 	.word	0x00009ac0


	//   ....[16]....
        /*048c*/ 	.word	0x0000ed90


	//   ....[17]....
        /*0490*/ 	.word	0x0000eda0


	//   ....[18]....
        /*0494*/ 	.word	0x0000edb0


	//   ....[19]....
        /*0498*/ 	.word	0x0000edc0


	//   ....[20]....
        /*049c*/ 	.word	0x0000ee10


	//   ....[21]....
        /*04a0*/ 	.word	0x0000ee30


	//   ....[22]....
        /*04a4*/ 	.word	0x0000ee70


	//   ....[23]....
        /*04a8*/ 	.word	0x0000ee80


	//----- nvinfo : EIATTR_EXIT_INSTR_OFFSETS
	.align		4
.L_544:
        /*04ac*/ 	.byte	0x04, 0x1c
        /*04ae*/ 	.short	(.L_546 - .L_545)


	//   ....[0]....
.L_545:
        /*04b0*/ 	.word	0x000004d0


	//   ....[1]....
        /*04b4*/ 	.word	0x00010860


	//   ....[2]....
        /*04b8*/ 	.word	0x00010920


	//   ....[3]....
        /*04bc*/ 	.word	0x000118f0


	//   ....[4]....
        /*04c0*/ 	.word	0x00011970


	//----- nvinfo : EIATTR_CTAIDZ_USED
	.align		4
.L_546:
        /*04c4*/ 	.byte	0x01, 0x04
	.zero		2


	//----- nvinfo : EIATTR_CRS_STACK_SIZE
	.align		4
        /*04c8*/ 	.byte	0x04, 0x1e
        /*04ca*/ 	.short	(.L_548 - .L_547)
.L_547:
        /*04cc*/ 	.word	0x00000000
.L_548:


//--------------------- .nv.info._ZN5flash16flash_fwd_kernelI23Flash_fwd_kernel_traitsILi64ELi128ELi64ELi4ELb0ELb0EN7cutlass6half_tE19Flash_kernel_traitsILi64ELi128ELi64ELi4ES3_EELb0ELb0ELb0ELb0ELb0ELb0ELb1ELb0EEEvNS_16Flash_fwd_paramsE --------------------------
	.section	.nv.info._ZN5flash16flash_fwd_kernelI23Flash_fwd_kernel_traitsILi64ELi128ELi64ELi4ELb0ELb0EN7cutlass6half_tE19Flash_kernel_traitsILi64ELi128ELi64ELi4ES3_EELb0ELb0ELb0ELb0ELb0ELb0ELb1ELb0EEEvNS_16Flash_fwd_paramsE,"",@"SHT_CUDA_INFO"
	.sectionflags	@""
	.align	4


	//----- nvinfo : EIATTR_CUDA_API_VERSION
	.align		4
        /*0000*/ 	.byte	0x04, 0x37
        /*0002*/ 	.short	(.L_550 - .L_549)
.L_549:
        /*0004*/ 	.word	0x00000082


	//----- nvinfo : EIATTR_SW2861232_WAR
	.align		4
.L_550:
        /*0008*/ 	.byte	0x01, 0x35
	.zero		2


	//----- nvinfo : EIATTR_PARAM_CBANK
	.align		4
        /*000c*/ 	.byte	0x04, 0x0a
        /*000e*/ 	.short	(.L_552 - .L_551)
	.align		4
.L_551:
        /*0010*/ 	.word	index@(.nv.constant0._ZN5flash16flash_fwd_kernelI23Flash_fwd_kernel_traitsILi64ELi128ELi64ELi4ELb0ELb0EN7cutlass6half_tE19Flash_kernel_traitsILi64ELi128ELi64ELi4ES3_EELb0ELb0ELb0ELb0ELb0ELb0ELb1ELb0EEEvNS_16Flash_fwd_paramsE)
        /*0014*/ 	.short	0x0160
        /*0016*/ 	.short	0x01d0


	//----- nvinfo : EIATTR_CBANK_PARAM_SIZE
	.align		4
.L_552:
        /*0018*/ 	.byte	0x03, 0x19
        /*001a*/ 	.short	0x01d0


	//----- nvinfo : EIATTR_KPARAM_INFO
	.align		4
        /*001c*/ 	.byte	0x04, 0x17
        /*001e*/ 	.short	(.L_554 - .L_553)
.L_553:
        /*0020*/ 	.word	0x00000000
        /*0024*/ 	.short	0x0000
        /*0026*/ 	.short	0x0000
        /*0028*/ 	.byte	0x00, 0xf0, 0x41, 0x07


	//----- nvinfo : EIATTR_MAXREG_COUNT
	.align		4
.L_554:
        /*002c*/ 	.byte	0x03, 0x1b
        /*002e*/ 	.short	0x00ff


	//----- nvinfo : EIATTR_NUM_BARRIERS
	.align		4
        /*0030*/ 	.byte	0x02, 0x4c
        /*0032*/ 	.byte	0x01
	.zero		1


	//----- nvinfo : EIATTR_MERCURY_ISA_VERSION
	.align		4
        /*0034*/ 	.byte	0x03, 0x5f
        /*0036*/ 	.short	0x0000


	//----- nvinfo : EIATTR_COOP_GROUP_MASK_REGIDS
	.align		4
        /*0038*/ 	.byte	0x04, 0x29
        /*003a*/ 	.short	(.L_556 - .L_555)


	//   ....[0]....
.L_555:
        /*003c*/ 	.word	0xffffffff


	//   ....[1]....
        /*0040*/ 	.word	0xffffffff


	//   ....[2]....
        /*0044*/ 	.word	0xffffffff


	//   ....[3]....
        /*0048*/ 	.word	0xffffffff


	//   ....[4]....
        /*004c*/ 	.word	0xffffffff


	//   ....[5]....
        /*0050*/ 	.word	0xffffffff


	//   ....[6]....
        /*0054*/ 	.word	0xffffffff


	//   ....[7]....
        /*0058*/ 	.word	0xffffffff


	//   ....[8]....
        /*005c*/ 	.word	0xffffffff


	//   ....[9]....
        /*0060*/ 	.word	0xffffffff


	//   ....[10]....
        /*0064*/ 	.word	0xffffffff


	//   ....[11]....
        /*0068*/ 	.word	0xffffffff


	//   ....[12]....
        /*006c*/ 	.word	0xffffffff


	//   ....[13]....
        /*0070*/ 	.word	0xffffffff


	//   ....[14]....
        /*0074*/ 	.word	0xffffffff


	//   ....[15]....
        /*0078*/ 	.word	0xffffffff


	//   ....[16]....
        /*007c*/ 	.word	0xffffffff


	//   ....[17]....
        /*0080*/ 	.word	0xffffffff


	//   ....[18]....
        /*0084*/ 	.word	0xffffffff


	//   ....[19]....
        /*0088*/ 	.word	0xffffffff


	//   ....[20]....
        /*008c*/ 	.word	0xffffffff


	//   ....[21]....
        /*0090*/ 	.word	0xffffffff


	//   ....[22]....
        /*0094*/ 	.word	0xffffffff


	//   ....[23]....
        /*0098*/ 	.word	0xffffffff


	//----- nvinfo : EIATTR_COOP_GROUP_INSTR_OFFSETS
	.align		4
.L_556:
        /*009c*/ 	.byte	0x04, 0x28
        /*009e*/ 	.short	(.L_558 - .L_557)


	//   ....[0]....
.L_557:
        /*00a0*/ 	.word	0x00003aa0


	//   ....[1]....
        /*00a4*/ 	.word	0x00003b20


	//   ....[2]....
        /*00a8*/ 	.word	0x00003be0


	//   ....[3]....
        /*00ac*/ 	.word	0x00003ca0


	//   ....[4]....
        /*00b0*/ 	.word	0x00003cd0


	//   ....[5]....
        /*00b4*/ 	.word	0x00003e00


	//   ....[6]....
        /*00b8*/ 	.word	0x00003e60


	//   ....[7]....
        /*00bc*/ 	.word	0x00003fc0


	//   ....[8]....
        /*00c0*/ 	.word	0x00006a70


	//   ....[9]....
        /*00c4*/ 	.word	0x00006b30


	//   ....[10]....
        /*00c8*/ 	.word	0x00006ba0


	//   ....[11]....
        /*00cc*/ 	.word	0x00006bd0


	//   ....[12]....
        /*00d0*/ 	.word	0x00006bf0


	//   ....[13]....
        /*00d4*/ 	.word	0x00006c00


	//   ....[14]....
        /*00d8*/ 	.word	0x00006c20


	//   ....[15]....
        /*00dc*/ 	.word	0x00006c40


	//   ....[16]....
        /*00e0*/ 	.word	0x00008560


	//   ....[17]....
        /*00e4*/ 	.word	0x000085a0


	//   ....[18]....
        /*00e8*/ 	.word	0x000085e0


	//   ....[19]....
        /*00ec*/ 	.word	0x00008670


	//   ....[20]....
        /*00f0*/ 	.word	0x000086b0


	//   ....[21]....
        /*00f4*/ 	.word	0x000086c0


	//   ....[22]....
        /*00f8*/ 	.word	0x000086d0


	//   ....[23]....
        /*00fc*/ 	.word	0x00008700


	//----- nvinfo : EIATTR_EXIT_INSTR_OFFSETS
	.align		4
.L_558:
        /*0100*/ 	.byte	0x04, 0x1c
        /*0102*/ 	.short	(.L_560 - .L_559)


	//   ....[0]....
.L_559:
        /*0104*/ 	.word	0x000002e0


	//   ....[1]....
        /*0108*/ 	.word	0x00009f00


	//   ....[2]....
        /*010c*/ 	.word	0x00009fc0


	//   ....[3]....
        /*0110*/ 	.word	0x0000af50


	//   ....[4]....
        /*0114*/ 	.word	0x0000afd0


	//----- nvinfo : EIATTR_CTAIDZ_USED
	.align		4
.L_560:
        /*0118*/ 	.byte	0x01, 0x04
	.zero		2


	//----- nvinfo : EIATTR_CRS_STACK_SIZE
	.align		4
        /*011c*/ 	.byte	0x04, 0x1e
        /*011e*/ 	.short	(.L_562 - .L_561)
.L_561:
        /*0120*/ 	.word	0x00000000
.L_562:


//--------------------- .nv.info._ZN5flash16flash_fwd_kernelI23Flash_fwd_kernel_traitsILi64ELi128ELi64ELi4ELb0ELb0EN7cutlass6half_tE19Flash_kernel_traitsILi64ELi128ELi64ELi4ES3_EELb1ELb0ELb0ELb1ELb0ELb0ELb0ELb1EEEvNS_16Flash_fwd_paramsE --------------------------
	.section	.nv.info._ZN5flash16flash_fwd_kernelI23Flash_fwd_kernel_traitsILi64ELi128ELi64ELi4ELb0ELb0EN7cutlass6half_tE19Flash_kernel_traitsILi64ELi128ELi64ELi4ES3_EELb1ELb0ELb0ELb1ELb0ELb0ELb0ELb1EEEvNS_16Flash_fwd_paramsE,"",@"SHT_CUDA_INFO"
	.sectionflags	@""
	.align	4


	//----- nvinfo : EIATTR_CUDA_API_VERSION
	.align		4
        /*0000*/ 	.byte	0x04, 0x37
        /*0002*/ 	.short	(.L_564 - .L_563)
.L_563:
        /*0004*/ 	.word	0x00000082


	//----- nvinfo : EIATTR_SW2861232_WAR
	.align		4
.L_564:
        /*0008*/ 	.byte	0x01, 0x35
	.zero		2


	//----- nvinfo : EIATTR_PARAM_CBANK
	.align		4
        /*000c*/ 	.byte	0x04, 0x0a
        /*000e*/ 	.short	(.L_566 - .L_565)
	.align		4
.L_565:
        /*0010*/ 	.word	index@(.nv.constant0._ZN5flash16flash_fwd_kernelI23Flash_fwd_kernel_traitsILi64ELi128ELi64ELi4ELb0ELb0EN7cutlass6half_tE19Flash_kernel_traitsILi64ELi128ELi64ELi4ES3_EELb1ELb0ELb0ELb1ELb0ELb0ELb0ELb1EEEvNS_16Flash_fwd_paramsE)
        /*0014*/ 	.short	0x0160
        /*0016*/ 	.short	0x01d0


	//----- nvinfo : EIATTR_CBANK_PARAM_SIZE
	.align		4
.L_566:
        /*0018*/ 	.byte	0x03, 0x19
        /*001a*/ 	.short	0x01d0


	//----- nvinfo : EIATTR_KPARAM_INFO
	.align		4
        /*001c*/ 	.byte	0x04, 0x17
        /*001e*/ 	.short	(.L_568 - .L_567)
.L_567:
        /*0020*/ 	.word	0x00000000
        /*0024*/ 	.short	0x0000
        /*0026*/ 	.short	0x0000
        /*0028*/ 	.byte	0x00, 0xf0, 0x41, 0x07


	//----- nvinfo : EIATTR_MAXREG_COUNT
	.align		4
.L_568:
        /*002c*/ 	.byte	0x03, 0x1b
        /*002e*/ 	.short	0x00ff


	//----- nvinfo : EIATTR_NUM_BARRIERS
	.align		4
        /*0030*/ 	.byte	0x02, 0x4c
        /*0032*/ 	.byte	0x01
	.zero		1


	//----- nvinfo : EIATTR_ANNOTATIONS
	.align		4
        /*0034*/ 	.byte	0x04, 0x55
        /*0036*/ 	.short	(.L_570 - .L_569)


	//   ....[0]....
.L_569:
        /* <DEDUP_REMOVED lines=83> */


	//----- nvinfo : EIATTR_MERCURY_ISA_VERSION
	.align		4
.L_570:
        /*0558*/ 	.byte	0x03, 0x5f
        /*055a*/ 	.short	0x0000


	//----- nvinfo : EIATTR_COOP_GROUP_MASK_REGIDS
	.align		4
        /*055c*/ 	.byte	0x04, 0x29
        /*055e*/ 	.short	(.L_572 - .L_571)


	//   ....[0]....
.L_571:
        /*0560*/ 	.word	0xffffffff


	//   ....[1]....
        /*0564*/ 	.word	0xffffffff


	//   ....[2]....
        /*0568*/ 	.word	0xffffffff


	//   ....[3]....
        /*056c*/ 	.word	0xffffffff


	//   ....[4]....
        /*0570*/ 	.word	0xffffffff


	//   ....[5]....
        /*0574*/ 	.word	0xffffffff


	//   ....[6]....
        /*0578*/ 	.word	0xffffffff


	//   ....[7]....
        /*057c*/ 	.word	0xffffffff


	//   ....[8]....
        /*0580*/ 	.word	0xffffffff


	//   ....[9]....
        /*0584*/ 	.word	0xffffffff


	//   ....[10]....
        /*0588*/ 	.word	0xffffffff


	//   ....[11]....
        /*058c*/ 	.word	0xffffffff


	//   ....[12]....
        /*0590*/ 	.word	0xffffffff


	//   ....[13]....
        /*0594*/ 	.word	0xffffffff


	//   ....[14]....
        /*0598*/ 	.word	0xffffffff


	//   ....[15]....
        /*059c*/ 	.word	0xffffffff


	//   ....[16]....
        /*05a0*/ 	.word	0xffffffff


	//   ....[17]....
        /*05a4*/ 	.word	0xffffffff


	//   ....[18]....
        /*05a8*/ 	.word	0xffffffff


	//   ....[19]....
        /*05ac*/ 	.word	0xffffffff


	//   ....[20]....
        /*05b0*/ 	.word	0xffffffff


	//   ....[21]....
        /*05b4*/ 	.word	0xffffffff


	//   ....[22]....
        /*05b8*/ 	.word	0xffffffff


	//   ....[23]....
        /*05bc*/ 	.word	0xffffffff


	//----- nvinfo : EIATTR_COOP_GROUP_INSTR_OFFSETS
	.align		4
.L_572:
        /*05c0*/ 	.byte	0x04, 0x28
        /*05c2*/ 	.short	(.L_574 - .L_573)


	//   ....[0]....
.L_573:
        /*05c4*/ 	.word	0x00005940


	//   ....[1]....
        /*05c8*/ 	.word	0x00005ca0


	//   ....[2]....
        /*05cc*/ 	.word	0x00005d20


	//   ....[3]....
        /*05d0*/ 	.word	0x00005da0


	//   ....[4]....
        /*05d4*/ 	.word	0x00005dd0


	//   ....[5]....
        /*05d8*/ 	.word	0x00005e00


	//   ....[6]....
        /*05dc*/ 	.word	0x00005f20


	//   ....[7]....
        /*05e0*/ 	.word	0x00005f80


	//   ....[8]....
        /*05e4*/ 	.word	0x0000c940


	//   ....[9]....
        /*05e8*/ 	.word	0x0000c990


	//   ....[10]....
        /*05ec*/ 	.word	0x0000ca40


	//   ....[11]....
        /*05f0*/ 	.word	0x0000caa0


	//   ....[12]....
        /*05f4*/ 	.word	0x0000caf0


	//   ....[13]....
        /*05f8*/ 	.word	0x0000cb30


	//   ....[14]....
        /*05fc*/ 	.word	0x0000cc60


	//   ....[15]....
        /*0600*/ 	.word	0x0000cd50


	//   ....[16]....
        /*0604*/ 	.word	0x00011e00


	//   ....[17]....
        /*0608*/ 	.word	0x00011e40


	//   ....[18]....
        /*060c*/ 	.word	0x00011e70


	//   ....[19]....
        /*0610*/ 	.word	0x00011ea0


	//   ....[20]....
        /*0614*/ 	.word	0x00011f50


	//   ....[21]....
        /*0618*/ 	.word	0x00011f80


	//   ....[22]....
        /*061c*/ 	.word	0x00011fe0


	//   ....[23]....
        /*0620*/ 	.word	0x00012080


	//----- nvinfo : EIATTR_EXIT_INSTR_OFFSETS
	.align		4
.L_574:
        /*0624*/ 	.byte	0x04, 0x1c
        /*0626*/ 	.short	(.L_576 - .L_575)


	//   ....[0]....
.L_575:
        /*0628*/ 	.word	0x000006c0


	//   ....[1]....
        /*062c*/ 	.word	0x00013950


	//   ....[2]....
        /*0630*/ 	.word	0x00013a10


	//   ....[3]....
        /*0634*/ 	.word	0x00014a30


	//   ....[4]....
        /*0638*/ 	.word	0x00014ab0


	//----- nvinfo : EIATTR_CTAIDZ_USED
	.align		4
.L_576:
        /*063c*/ 	.byte	0x01, 0x04
	.zero		2


	//----- nvinfo : EIATTR_CRS_STACK_SIZE
	.align		4
        /*0640*/ 	.byte	0x04, 0x1e
        /*0642*/ 	.short	(.L_578 - .L_577)
.L_577:
        /*0644*/ 	.word	0x00000000
.L_578:


//--------------------- .nv.info._ZN5flash16flash_fwd_kernelI23Flash_fwd_kernel_traitsILi64ELi128ELi64ELi4ELb0ELb0EN7cutlass6half_tE19Flash_kernel_traitsILi64ELi128ELi64ELi4ES3_EELb0ELb0ELb0ELb1ELb0ELb0ELb1ELb0EEEvNS_16Flash_fwd_paramsE --------------------------
	.section	.nv.info._ZN5flash16flash_fwd_kernelI23Flash_fwd_kernel_traitsILi64ELi128ELi64ELi4ELb0ELb0EN7cutlass6half_tE19Flash_kernel_traitsILi64ELi128ELi64ELi4ES3_EELb0ELb0ELb0ELb1ELb0ELb0ELb1ELb0EEEvNS_16Flash_fwd_paramsE,"",@"SHT_CUDA_INFO"
	.sectionflags	@""
	.align	4


	//----- nvinfo : EIATTR_CUDA_API_VERSION
	.align		4
        /*0000*/ 	.byte	0x04, 0x37
        /*0002*/ 	.short	(.L_580 - .L_579)
.L_579:
        /*0004*/ 	.word	0x00000082


	//----- nvinfo : EIATTR_SW2861232_WAR
	.align		4
.L_580:
        /*0008*/ 	.byte	0x01, 0x35
	.zero		2


	//----- nvinfo : EIATTR_PARAM_CBANK
	.align		4
        /*000c*/ 	.byte	0x04, 0x0a
        /*000e*/ 	.short	(.L_582 - .L_581)
	.align		4
.L_581:
        /*0010*/ 	.word	index@(.nv.constant0._ZN5flash16flash_fwd_kernelI23Flash_fwd_kernel_traitsILi64ELi128ELi64ELi4ELb0ELb0EN7cutlass6half_tE19Flash_kernel_traitsILi64ELi128ELi64ELi4ES3_EELb0ELb0ELb0ELb1ELb0ELb0ELb1ELb0EEEvNS_16Flash_fwd_paramsE)
        /*0014*/ 	.short	0x0160
        /*0016*/ 	.short	0x01d0


	//----- nvinfo : EIATTR_CBANK_PARAM_SIZE
	.align		4
.L_582:
        /*0018*/ 	.byte	0x03, 0x19
        /*001a*/ 	.short	0x01d0


	//----- nvinfo : EIATTR_KPARAM_INFO
	.align		4
        /*001c*/ 	.byte	0x04, 0x17
        /*001e*/ 	.short	(.L_584 - .L_583)
.L_583:
        /*0020*/ 	.word	0x00000000
        /*0024*/ 	.short	0x0000
        /*0026*/ 	.short	0x0000
        /*0028*/ 	.byte	0x00, 0xf0, 0x41, 0x07


	//----- nvinfo : EIATTR_MAXREG_COUNT
	.align		4
.L_584:
        /*002c*/ 	.byte	0x03, 0x1b
        /*002e*/ 	.short	0x00ff


	//----- nvinfo : EIATTR_NUM_BARRIERS
	.align		4
        /*0030*/ 	.byte	0x02, 0x4c
        /*0032*/ 	.byte	0x01
	.zero		1


	//----- nvinfo : EIATTR_ANNOTATIONS
	.align		4
        /*0034*/ 	.byte	0x04, 0x55
        /*0036*/ 	.short	(.L_586 - .L_585)


	//   ....[0]....
.L_585:
        /* <DEDUP_REMOVED lines=9> */


	//----- nvinfo : EIATTR_MERCURY_ISA_VERSION
	.align		4
.L_586:
        /*00b8*/ 	.byte	0x03, 0x5f
        /*00ba*/ 	.short	0x0000


	//----- nvinfo : EIATTR_COOP_GROUP_MASK_REGIDS
	.align		4
        /*00bc*/ 	.byte	0x04, 0x29
        /*00be*/ 	.short	(.L_588 - .L_587)


	//   ....[0]....
.L_587:
        /*00c0*/ 	.word	0xffffffff


	//   ....[1]....
        /*00c4*/ 	.word	0xffffffff


	//   ....[2]....
        /*00c8*/ 	.word	0xffffffff


	//   ....[3]....
        /*00cc*/ 	.word	0xffffffff


	//   ....[4]....
        /*00d0*/ 	.word	0xffffffff


	//   ....[5]....
        /*00d4*/ 	.word	0xffffffff


	//   ....[6]....
        /*00d8*/ 	.word	0xffffffff


	//   ....[7]....
        /*00dc*/ 	.word	0xffffffff


	//   ....[8]....
        /*00e0*/ 	.word	0xffffffff


	//   ....[9]....
        /*00e4*/ 	.word	0xffffffff


	//   ....[10]....
        /*00e8*/ 	.word	0xffffffff


	//   ....[11]....
        /*00ec*/ 	.word	0xffffffff


	//   ....[12]....
        /*00f0*/ 	.word	0xffffffff


	//   ....[13]....
        /*00f4*/ 	.word	0xffffffff


	//   ....[14]....
        /*00f8*/ 	.word	0xffffffff


	//   ....[15]....
        /*00fc*/ 	.word	0xffffffff


	//   ....[16]....
        /*0100*/ 	.word	0xffffffff


	//   ....[17]....
        /*0104*/ 	.word	0xffffffff


	//   ....[18]....
        /*0108*/ 	.word	0xffffffff


	//   ....[19]....
        /*010c*/ 	.word	0xffffffff


	//   ....[20]....
        /*0110*/ 	.word	0xffffffff


	//   ....[21]....
        /*0114*/ 	.word	0xffffffff


	//   ....[22]....
        /*0118*/ 	.word	0xffffffff


	//   ....[23]....
        /*011c*/ 	.word	0xffffffff


	//----- nvinfo : EIATTR_COOP_GROUP_INSTR_OFFSETS
	.align		4
.L_588:
        /*0120*/ 	.byte	0x04, 0x28
        /*0122*/ 	.short	(.L_590 - .L_589)


	//   ....[0]....
.L_589:
        /*0124*/ 	.word	0x000051f0


	//   ....[1]....
        /*0128*/ 	.word	0x00005280


	//   ....[2]....
        /*012c*/ 	.word	0x000052e0


	//   ....[3]....
        /*0130*/ 	.word	0x00005320


	//   ....[4]....
        /*0134*/ 	.word	0x00005360


	//   ....[5]....
        /*0138*/ 	.word	0x00005410


	//   ....[6]....
        /*013c*/ 	.word	0x00005520


	//   ....[7]....
        /*0140*/ 	.word	0x000056f0


	//   ....[8]....
        /*0144*/ 	.word	0x00008e20


	//   ....[9]....
        /*0148*/ 	.word	0x00008ee0


	//   ....[10]....
        /*014c*/ 	.word	0x00008f30


	//   ....[11]....
        /*0150*/ 	.word	0x00008f60


	//   ....[12]....
        /*0154*/ 	.word	0x00008fb0


	//   ....[13]....
        /*0158*/ 	.word	0x00009040


	//   ....[14]....
        /*015c*/ 	.word	0x00009060


	//   ....[15]....
        /*0160*/ 	.word	0x00009100


	//   ....[16]....
        /*0164*/ 	.word	0x0000a960


	//   ....[17]....
        /*0168*/ 	.word	0x0000a9a0


	//   ....[18]....
        /*016c*/ 	.word	0x0000a9b0


	//   ....[19]....
        /*0170*/ 	.word	0x0000a9c0


	//   ....[20]....
        /*0174*/ 	.word	0x0000aa00


	//   ....[21]....
        /*0178*/ 	.word	0x0000aa20


	//   ....[22]....
        /*017c*/ 	.word	0x0000aa30


	//   ....[23]....
        /*0180*/ 	.word	0x0000aac0


	//----- nvinfo : EIATTR_EXIT_INSTR_OFFSETS
	.align		4
.L_590:
        /*0184*/ 	.byte	0x04, 0x1c
        /*0186*/ 	.short	(.L_592 - .L_591)


	//   ....[0]....
.L_591:
        /*0188*/ 	.word	0x000002f0


	//   ....[1]....
        /*018c*/ 	.word	0x0000c330


	//   ....[2]....
        /*0190*/ 	.word	0x0000c3f0


	//   ....[3]....
        /*0194*/ 	.word	0x0000d3b0


	//   ....[4]....
        /*0198*/ 	.word	0x0000d430


	//----- nvinfo : EIATTR_CTAIDZ_USED
	.align		4
.L_592:
        /*019c*/ 	.byte	0x01, 0x04
	.zero		2


	//----- nvinfo : EIATTR_CRS_STACK_SIZE
	.align		4
        /*01a0*/ 	.byte	0x04, 0x1e
        /*01a2*/ 	.short	(.L_594 - .L_593)
.L_593:
        /*01a4*/ 	.word	0x00000000
.L_594:


//--------------------- .nv.info._ZN5flash16flash_fwd_kernelI23Flash_fwd_kernel_traitsILi64ELi128ELi64ELi4ELb0ELb0EN7cutlass6half_tE19Flash_kernel_traitsILi64ELi128ELi64ELi4ES3_EELb1ELb0ELb1ELb0ELb0ELb1ELb0ELb0EEEvNS_16Flash_fwd_paramsE --------------------------
	.section	.nv.info._ZN5flash16flash_fwd_kernelI23Flash_fwd_kernel_traitsILi64ELi128ELi64ELi4ELb0ELb0EN7cutlass6half_tE19Flash_kernel_traitsILi64ELi128ELi64ELi4ES3_EELb1ELb0ELb1ELb0ELb0ELb1ELb0ELb0EEEvNS_16Flash_fwd_paramsE,"",@"SHT_CUDA_INFO"
	.sectionflags	@""
	.align	4


	//----- nvinfo : EIATTR_CUDA_API_VERSION
	.align		4
        /*0000*/ 	.byte	0x04, 0x37
        /*0002*/ 	.short	(.L_596 - .L_595)
.L_595:
        /*0004*/ 	.word	0x00000082


	//----- nvinfo : EIATTR_SW2861232_WAR
	.align		4
.L_596:
        /*0008*/ 	.byte	0x01, 0x35
	.zero		2


	//----- nvinfo : EIATTR_PARAM_CBANK
	.align		4
        /*000c*/ 	.byte	0x04, 0x0a
        /*000e*/ 	.short	(.L_598 - .L_597)
	.align		4
.L_597:
        /*0010*/ 	.word	index@(.nv.constant0._ZN5flash16flash_fwd_kernelI23Flash_fwd_kernel_traitsILi64ELi128ELi64ELi4ELb0ELb0EN7cutlass6half_tE19Flash_kernel_traitsILi64ELi128ELi64ELi4ES3_EELb1ELb0ELb1ELb0ELb0ELb1ELb0ELb0EEEvNS_16Flash_fwd_paramsE)
        /*0014*/ 	.short	0x0160
        /*0016*/ 	.short	0x01d0


	//----- nvinfo : EIATTR_CBANK_PARAM_SIZE
	.align		4
.L_598:
        /*0018*/ 	.byte	0x03, 0x19
        /*001a*/ 	.short	0x01d0


	//----- nvinfo : EIATTR_KPARAM_INFO
	.align		4
        /*001c*/ 	.byte	0x04, 0x17
        /*001e*/ 	.short	(.L_600 - .L_599)
.L_599:
        /*0020*/ 	.word	0x00000000
        /*0024*/ 	.short	0x0000
        /*0026*/ 	.short	0x0000
        /*0028*/ 	.byte	0x00, 0xf0, 0x41, 0x07


	//----- nvinfo : EIATTR_MAXREG_COUNT
	.align		4
.L_600:
        /*002c*/ 	.byte	0x03, 0x1b
        /*002e*/ 	.short	0x00ff


	//----- nvinfo : EIATTR_NUM_BARRIERS
	.align		4
        /*0030*/ 	.byte	0x02, 0x4c
        /*0032*/ 	.byte	0x01
	.zero		1


	//----- nvinfo : EIATTR_ANNOTATIONS
	.align		4
        /*0034*/ 	.byte	0x04, 0x55
        /*0036*/ 	.short	(.L_602 - .L_601)


	//   ....[0]....
.L_601:
        /* <DEDUP_REMOVED lines=45> */


	//----- nvinfo : EIATTR_MERCURY_ISA_VERSION
	.align		4
.L_602:
        /*02f8*/ 	.byte	0x03, 0x5f
        /*02fa*/ 	.short	0x0000


	//----- nvinfo : EIATTR_COOP_GROUP_MASK_REGIDS
	.align		4
        /*02fc*/ 	.byte	0x04, 0x29
        /*02fe*/ 	.short	(.L_604 - .L_603)


	//   ....[0]....
.L_603:
        /*0300*/ 	.word	0xffffffff


	//   ....[1]....
        /*0304*/ 	.word	0xffffffff


	//   ....[2]....
        /*0308*/ 	.word	0xffffffff


	//   ....[3]....
        /*030c*/ 	.word	0xffffffff


	//   ....[4]....
        /*0310*/ 	.word	0xffffffff


	//   ....[5]....
        /*0314*/ 	.word	0xffffffff


	//   ....[6]....
        /*0318*/ 	.word	0xffffffff


	//   ....[7]....
        /*031c*/ 	.word	0xffffffff


	//   ....[8]....
        /*0320*/ 	.word	0xffffffff


	//   ....[9]....
        /*0324*/ 	.word	0xffffffff


	//   ....[10]....
        /*0328*/ 	.word	0xffffffff


	//   ....[11]....
        /*032c*/ 	.word	0xffffffff


	//   ....[12]....
        /*0330*/ 	.word	0xffffffff


	//   ....[13]....
        /*0334*/ 	.word	0xffffffff


	//   ....[14]....
        /*0338*/ 	.word	0xffffffff


	//   ....[15]....
        /*033c*/ 	.word	0xffffffff


	//   ....[16]....
        /*0340*/ 	.word	0xffffffff


	//   ....[17]....
        /*0344*/ 	.word	0xffffffff


	//   ....[18]....
        /*0348*/ 	.word	0xffffffff


	//   ....[19]....
        /*034c*/ 	.word	0xffffffff


	//   ....[20]....
        /*0350*/ 	.word	0xffffffff


	//   ....[21]....
        /*0354*/ 	.word	0xffffffff


	//   ....[22]....
        /*0358*/ 	.word	0xffffffff


	//   ....[23]....
        /*035c*/ 	.word	0xffffffff


	//   ....[24]....
        /*0360*/ 	.word	0xffffffff


	//   ....[25]....
        /*0364*/ 	.word	0xffffffff


	//   ....[26]....
        /*0368*/ 	.word	0xffffffff


	//   ....[27]....
        /*036c*/ 	.word	0xffffffff


	//   ....[28]....
        /*0370*/ 	.word	0xffffffff


	//   ....[29]....
        /*0374*/ 	.word	0xffffffff


	//   ....[30]....
        /*0378*/ 	.word	0xffffffff


	//   ....[31]....
        /*037c*/ 	.word	0xffffffff


	//   ....[32]....
        /*0380*/ 	.word	0xffffffff


	//   ....[33]....
        /*0384*/ 	.word	0xffffffff


	//   ....[34]....
        /*0388*/ 	.word	0xffffffff


	//   ....[35]....
        /*038c*/ 	.word	0xffffffff


	//   ....[36]....
        /*0390*/ 	.word	0xffffffff


	//   ....[37]....
        /*0394*/ 	.word	0xffffffff


	//   ....[38]....
        /*0398*/ 	.word	0xffffffff


	//   ....[39]....
        /*039c*/ 	.word	0xffffffff


	//----- nvinfo : EIATTR_COOP_GROUP_INSTR_OFFSETS
	.align		4
.L_604:
        /*03a0*/ 	.byte	0x04, 0x28
        /*03a2*/ 	.short	(.L_606 - .L_605)


	//   ....[0]....
.L_605:
        /*03a4*/ 	.word	0x000046d0


	//   ....[1]....
        /*03a8*/ 	.word	0x00004820


	//   ....[2]....
        /*03ac*/ 	.word	0x000048a0


	//   ....[3]....
        /*03b0*/ 	.word	0x000049a0


	//   ....[4]....
        /*03b4*/ 	.word	0x00004a00


	//   ....[5]....
        /*03b8*/ 	.word	0x00004b00


	//   ....[6]....
        /*03bc*/ 	.word	0x00004c00


	//   ....[7]....
        /*03c0*/ 	.word	0x00004df0


	//   ....[8]....
        /*03c4*/ 	.word	0x00008770


	//   ....[9]....
        /*03c8*/ 	.word	0x000087f0


	//   ....[10]....
        /*03cc*/ 	.word	0x00008810


	//   ....[11]....
        /*03d0*/ 	.word	0x000088a0


	//   ....[12]....
        /*03d4*/ 	.word	0x00009240


	//   ....[13]....
        /*03d8*/ 	.word	0x00009280


	//   ....[14]....
        /*03dc*/ 	.word	0x00009300


	//   ....[15]....
        /*03e0*/ 	.word	0x00009360


	//   ....[16]....
        /*03e4*/ 	.word	0x0000c9a0


	//   ....[17]....
        /*03e8*/ 	.word	0x0000cb00


	//   ....[18]....
        /*03ec*/ 	.word	0x0000cb10


	//   ....[19]....
        /*03f0*/ 	.word	0x0000cc10


	//   ....[20]....
        /*03f4*/ 	.word	0x0000dba0


	//   ....[21]....
        /*03f8*/ 	.word	0x0000dbe0


	//   ....[22]....
        /*03fc*/ 	.word	0x0000dc70


	//   ....[23]....
        /*0400*/ 	.word	0x0000dcd0


	//   ....[24]....
        /*0404*/ 	.word	0x00011730


	//   ....[25]....
        /*0408*/ 	.word	0x000119b0


	//   ....[26]....
        /*040c*/ 	.word	0x00011ad0


	//   ....[27]....
        /*0410*/ 	.word	0x00011b90


	//   ....[28]....
        /*0414*/ 	.word	0x00011f10


	//   ....[29]....
        /*0418*/ 	.word	0x00011f50


	//   ....[30]....
        /*041c*/ 	.word	0x00011f80


	//   ....[31]....
        /*0420*/ 	.word	0x00011fd0


	//   ....[32]....
        /*0424*/ 	.word	0x00014aa0


	//   ....[33]....
        /*0428*/ 	.word	0x00014ab0


	//   ....[34]....
        /*042c*/ 	.word	0x00014ac0


	//   ....[35]....
        /*0430*/ 	.word	0x00014b00


	//   ....[36]....
        /*0434*/ 	.word	0x00014b20


	//   ....[37]....
        /*0438*/ 	.word	0x00014b30


	//   ....[38]....
        /*043c*/ 	.word	0x00014b40


	//   ....[39]....
        /*0440*/ 	.word	0x00014b70


	//----- nvinfo : EIATTR_EXIT_INSTR_OFFSETS
	.align		4
.L_606:
        /*0444*/ 	.byte	0x04, 0x1c
        /*0446*/ 	.short	(.L_608 - .L_607)


	//   ....[0]....
.L_607:
        /*0448*/ 	.word	0x00000540


	//   ....[1]....
        /*044c*/ 	.word	0x00001520


	//   ....[2]....
        /*0450*/ 	.word	0x000015a0


	//   ....[3]....
        /*0454*/ 	.word	0x000164d0


	//   ....[4]....
        /*0458*/ 	.word	0x00016590


	//----- nvinfo : EIATTR_CTAIDZ_USED
	.align		4
.L_608:
        /*045c*/ 	.byte	0x01, 0x04
	.zero		2


	//----- nvinfo : EIATTR_CRS_STACK_SIZE
	.align		4
        /*0460*/ 	.byte	0x04, 0x1e
        /*0462*/ 	.short	(.L_610 - .L_609)
.L_609:
        /*0464*/ 	.word	0x00000000
.L_610:


//--------------------- .nv.info._ZN5flash16flash_fwd_kernelI23Flash_fwd_kernel_traitsILi64ELi128ELi64ELi4ELb0ELb0EN7cutlass6half_tE19Flash_kernel_traitsILi64ELi128ELi64ELi4ES3_EELb0ELb0ELb1ELb0ELb0ELb1ELb1ELb0EEEvNS_16Flash_fwd_paramsE --------------------------
	.section	.nv.info._ZN5flash16flash_fwd_kernelI23Flash_fwd_kernel_traitsILi64ELi128ELi64ELi4ELb0ELb0EN7cutlass6half_tE19Flash_kernel_traitsILi64ELi128ELi64ELi4ES3_EELb0ELb0ELb1ELb0ELb0ELb1ELb1ELb0EEEvNS_16Flash_fwd_paramsE,"",@"SHT_CUDA_INFO"
	.sectionflags	@""
	.align	4


	//----- nvinfo : EIATTR_CUDA_API_VERSION
	.align		4
        /*0000*/ 	.byte	0x04, 0x37
        /*0002*/ 	.short	(.L_612 - .L_611)
.L_611:
        /*0004*/ 	.word	0x00000082


	//----- nvinfo : EIATTR_SW2861232_WAR
	.align		4
.L_612:
        /*0008*/ 	.byte	0x01, 0x35
	.zero		2


	//----- nvinfo : EIATTR_PARAM_CBANK
	.align		4
        /*000c*/ 	.byte	0x04, 0x0a
        /*000e*/ 	.short	(.L_614 - .L_613)
	.align		4
.L_613:
        /*0010*/ 	.word	index@(.nv.constant0._ZN5flash16flash_fwd_kernelI23Flash_fwd_kernel_traitsILi64ELi128ELi64ELi4ELb0ELb0EN7cutlass6half_tE19Flash_kernel_traitsILi64ELi128ELi64ELi4ES3_EELb0ELb0ELb1ELb0ELb0ELb1ELb1ELb0EEEvNS_16Flash_fwd_paramsE)
        /*0014*/ 	.short	0x0160
        /*0016*/ 	.short	0x01d0


	//----- nvinfo : EIATTR_CBANK_PARAM_SIZE
	.align		4
.L_614:
        /*0018*/ 	.byte	0x03, 0x19
        /*001a*/ 	.short	0x01d0


	//----- nvinfo : EIATTR_KPARAM_INFO
	.align		4
        /*001c*/ 	.byte	0x04, 0x17
        /*001e*/ 	.short	(.L_616 - .L_615)
.L_615:
        /*0020*/ 	.word	0x00000000
        /*0024*/ 	.short	0x0000
        /*0026*/ 	.short	0x0000
        /*0028*/ 	.byte	0x00, 0xf0, 0x41, 0x07


	//----- nvinfo : EIATTR_MAXREG_COUNT
	.align		4
.L_616:
        /*002c*/ 	.byte	0x03, 0x1b
        /*002e*/ 	.short	0x00ff


	//----- nvinfo : EIATTR_NUM_BARRIERS
	.align		4
        /*0030*/ 	.byte	0x02, 0x4c
        /*0032*/ 	.byte	0x01
	.zero		1


	//----- nvinfo : EIATTR_ANNOTATIONS
	.align		4
        /*0034*/ 	.byte	0x04, 0x55
        /*0036*/ 	.short	(.L_618 - .L_617)


	//   ....[0]....
.L_617:
        /* <DEDUP_REMOVED lines=16> */


	//----- nvinfo : EIATTR_MERCURY_ISA_VERSION
	.align		4
.L_618:
        /*0120*/ 	.byte	0x03, 0x5f
        /*0122*/ 	.short	0x0000


	//----- nvinfo : EIATTR_INT_WARP_WIDE_INSTR_OFFSETS
	.align		4
        /*0124*/ 	.byte	0x04, 0x31
        /*0126*/ 	.short	(.L_620 - .L_619)


	//   ....[0]....
.L_619:
        /*0128*/ 	.word	0x00002310


	//   ....[1]....
        /*012c*/ 	.word	0x000023e0


	//----- nvinfo : EIATTR_COOP_GROUP_MASK_REGIDS
	.align		4
.L_620:
        /*0130*/ 	.byte	0x04, 0x29
        /*0132*/ 	.short	(.L_622 - .L_621)


	//   ....[0]....
.L_621:
        /*0134*/ 	.word	0xffffffff


	//   ....[1]....
        /*0138*/ 	.word	0xffffffff


	//   ....[2]....
        /*013c*/ 	.word	0xffffffff


	//   ....[3]....
        /*0140*/ 	.word	0xffffffff


	//   ....[4]....
        /*0144*/ 	.word	0xffffffff


	//   ....[5]....
        /*0148*/ 	.word	0xffffffff


	//   ....[6]....
        /*014c*/ 	.word	0xffffffff


	//   ....[7]....
        /*0150*/ 	.word	0xffffffff


	//   ....[8]....
        /*0154*/ 	.word	0xffffffff


	//   ....[9]....
        /*0158*/ 	.word	0xffffffff


	//   ....[10]....
        /*015c*/ 	.word	0xffffffff


	//   ....[11]....
        /*0160*/ 	.word	0xffffffff


	//   ....[12]....
        /*0164*/ 	.word	0xffffffff


	//   ....[13]....
        /*0168*/ 	.word	0xffffffff


	//   ....[14]....
        /*016c*/ 	.word	0xffffffff


	//   ....[15]....
        /*0170*/ 	.word	0xffffffff


	//   ....[16]....
        /*0174*/ 	.word	0xffffffff


	//   ....[17]....
        /*0178*/ 	.word	0xffffffff


	//   ....[18]....
        /*017c*/ 	.word	0xffffffff


	//   ....[19]....
        /*0180*/ 	.word	0xffffffff


	//   ....[20]....
        /*0184*/ 	.word	0xffffffff


	//   ....[21]....
        /*0188*/ 	.word	0xffffffff


	//   ....[22]....
        /*018c*/ 	.word	0xffffffff


	//   ....[23]....
        /*0190*/ 	.word	0xffffffff


	//   ....[24]....
        /*0194*/ 	.word	0xffffffff


	//   ....[25]....
        /*0198*/ 	.word	0xffffffff


	//   ....[26]....
        /*019c*/ 	.word	0xffffffff


	//   ....[27]....
        /*01a0*/ 	.word	0xffffffff


	//   ....[28]....
        /*01a4*/ 	.word	0xffffffff


	//   ....[29]....
        /*01a8*/ 	.word	0xffffffff


	//   ....[30]....
        /*01ac*/ 	.word	0xffffffff


	//   ....[31]....
        /*01b0*/ 	.word	0xffffffff


	//   ....[32]....
        /*01b4*/ 	.word	0xffffffff


	//   ....[33]....
        /*01b8*/ 	.word	0xffffffff


	//   ....[34]....
        /*01bc*/ 	.word	0xffffffff


	//   ....[35]....
        /*01c0*/ 	.word	0xffffffff


	//   ....[36]....
        /*01c4*/ 	.word	0xffffffff


	//   ....[37]....
        /*01c8*/ 	.word	0xffffffff


	//   ....[38]....
        /*01cc*/ 	.word	0xffffffff


	//   ....[39]....
        /*01d0*/ 	.word	0xffffffff


	//----- nvinfo : EIATTR_COOP_GROUP_INSTR_OFFSETS
	.align		4
.L_622:
        /*01d4*/ 	.byte	0x04, 0x28
        /*01d6*/ 	.short	(.L_624 - .L_623)


	//   ....[0]....
.L_623:
        /*01d8*/ 	.word	0x00004b00


	//   ....[1]....
        /*01dc*/ 	.word	0x00004bb0


	//   ....[2]....
        /*01e0*/ 	.word	0x00004c00


	//   ....[3]....
        /*01e4*/ 	.word	0x00004c50


	//   ....[4]....
        /*01e8*/ 	.word	0x00004c80


	//   ....[5]....
        /*01ec*/ 	.word	0x00004d40


	//   ....[6]....
        /*01f0*/ 	.word	0x00004ed0


	//   ....[7]....
        /*01f4*/ 	.word	0x00005070


	//   ....[8]....
        /*01f8*/ 	.word	0x000081e0


	//   ....[9]....
        /*01fc*/ 	.word	0x00008220


	//   ....[10]....
        /*0200*/ 	.word	0x000082b0


	//   ....[11]....
        /*0204*/ 	.word	0x000082c0


	//   ....[12]....
        /*0208*/ 	.word	0x000082f0


	//   ....[13]....
        /*020c*/ 	.word	0x00008370


	//   ....[14]....
        /*0210*/ 	.word	0x000084f0


	//   ....[15]....
        /*0214*/ 	.word	0x00008580


	//   ....[16]....
        /*0218*/ 	.word	0x0000bc70


	//   ....[17]....
        /*021c*/ 	.word	0x0000bdb0


	//   ....[18]....
        /*0220*/ 	.word	0x0000c0f0


	//   ....[19]....
        /*0224*/ 	.word	0x0000c1d0


	//   ....[20]....
        /*0228*/ 	.word	0x0000c1f0


	//   ....[21]....
        /*022c*/ 	.word	0x0000c200


	//   ....[22]....
        /*0230*/ 	.word	0x0000c230


	//   ....[23]....
        /*0234*/ 	.word	0x0000c250


	//   ....[24]....
        /*0238*/ 	.word	0x0000f770


	//   ....[25]....
        /*023c*/ 	.word	0x0000f9f0


	//   ....[26]....
        /*0240*/ 	.word	0x0000fce0


	//   ....[27]....
        /*0244*/ 	.word	0x0000fe00


	//   ....[28]....
        /*0248*/ 	.word	0x0000feb0


	//   ....[29]....
        /*024c*/ 	.word	0x0000ff10


	//   ....[30]....
        /*0250*/ 	.word	0x0000ff90


	//   ....[31]....
        /*0254*/ 	.word	0x0000ffc0


	//   ....[32]....
        /*0258*/ 	.word	0x000117f0


	//   ....[33]....
        /*025c*/ 	.word	0x00011820


	//   ....[34]....
        /*0260*/ 	.word	0x00011830


	//   ....[35]....
        /*0264*/ 	.word	0x00011840


	//   ....[36]....
        /*0268*/ 	.word	0x00011890


	//   ....[37]....
        /*026c*/ 	.word	0x000118b0


	//   ....[38]....
        /*0270*/ 	.word	0x000118d0


	//   ....[39]....
        /*0274*/ 	.word	0x000118f0


	//----- nvinfo : EIATTR_EXIT_INSTR_OFFSETS
	.align		4
.L_624:
        /*0278*/ 	.byte	0x04, 0x1c
        /*027a*/ 	.short	(.L_626 - .L_625)


	//   ....[0]....
.L_625:
        /*027c*/ 	.word	0x000002e0


	//   ....[1]....
        /*0280*/ 	.word	0x000012d0


	//   ....[2]....
        /*0284*/ 	.word	0x00001350


	//   ....[3]....
        /*0288*/ 	.word	0x00013210


	//   ....[4]....
        /*028c*/ 	.word	0x000132d0


	//----- nvinfo : EIATTR_CTAIDZ_USED
	.align		4
.L_626:
        /*0290*/ 	.byte	0x01, 0x04
	.zero		2


	//----- nvinfo : EIATTR_CRS_STACK_SIZE
	.align		4
        /*0294*/ 	.byte	0x04, 0x1e
        /*0296*/ 	.short	(.L_628 - .L_627)
.L_627:
        /*0298*/ 	.word	0x00000000
.L_628:


//--------------------- .nv.info._ZN5flash16flash_fwd_kernelI23Flash_fwd_kernel_traitsILi64ELi128ELi64ELi4ELb0ELb0EN7cutlass6half_tE19Flash_kernel_traitsILi64ELi128ELi64ELi4ES3_EELb1ELb0ELb1ELb1ELb0ELb0ELb0ELb0EEEvNS_16Flash_fwd_paramsE --------------------------
	.section	.nv.info._ZN5flash16flash_fwd_kernelI23Flash_fwd_kernel_traitsILi64ELi128ELi64ELi4ELb0ELb0EN7cutlass6half_tE19Flash_kernel_traitsILi64ELi128ELi64ELi4ES3_EELb1ELb0ELb1ELb1ELb0ELb0ELb0ELb0EEEvNS_16Flash_fwd_paramsE,"",@"SHT_CUDA_INFO"
	.sectionflags	@""
	.align	4


	//----- nvinfo : EIATTR_CUDA_API_VERSION
	.align		4
        /*0000*/ 	.byte	0x04, 0x37
        /*0002*/ 	.short	(.L_630 - .L_629)
.L_629:
        /*0004*/ 	.word	0x00000082


	//----- nvinfo : EIATTR_SW2861232_WAR
	.align		4
.L_630:
        /*0008*/ 	.byte	0x01, 0x35
	.zero		2


	//----- nvinfo : EIATTR_PARAM_CBANK
	.align		4
        /*000c*/ 	.byte	0x04, 0x0a
        /*000e*/ 	.short	(.L_632 - .L_631)
	.align		4
.L_631:
        /*0010*/ 	.word	index@(.nv.constant0._ZN5flash16flash_fwd_kernelI23Flash_fwd_kernel_traitsILi64ELi128ELi64ELi4ELb0ELb0EN7cutlass6half_tE19Flash_kernel_traitsILi64ELi128ELi64ELi4ES3_EELb1ELb0ELb1ELb1ELb0ELb0ELb0ELb0EEEvNS_16Flash_fwd_paramsE)
        /*0014*/ 	.short	0x0160
        /*0016*/ 	.short	0x01d0


	//----- nvinfo : EIATTR_CBANK_PARAM_SIZE
	.align		4
.L_632:
        /*0018*/ 	.byte	0x03, 0x19
        /*001a*/ 	.short	0x01d0


	//----- nvinfo : EIATTR_KPARAM_INFO
	.align		4
        /*001c*/ 	.byte	0x04, 0x17
        /*001e*/ 	.short	(.L_634 - .L_633)
.L_633:
        /*0020*/ 	.word	0x00000000
        /*0024*/ 	.short	0x0000
        /*0026*/ 	.short	0x0000
        /*0028*/ 	.byte	0x00, 0xf0, 0x41, 0x07


	//----- nvinfo : EIATTR_MAXREG_COUNT
	.align		4
.L_634:
        /*002c*/ 	.byte	0x03, 0x1b
        /*002e*/ 	.short	0x00ff


	//----- nvinfo : EIATTR_NUM_BARRIERS
	.align		4
        /*0030*/ 	.byte	0x02, 0x4c
        /*0032*/ 	.byte	0x01
	.zero		1


	//----- nvinfo : EIATTR_ANNOTATIONS
	.align		4
        /*0034*/ 	.byte	0x04, 0x55
        /*0036*/ 	.short	(.L_636 - .L_635)


	//   ....[0]....
.L_635:
        /* <DEDUP_REMOVED lines=36> */


	//----- nvinfo : EIATTR_MERCURY_ISA_VERSION
	.align		4
.L_636:
        /*0268*/ 	.byte	0x03, 0x5f
        /*026a*/ 	.short	0x0000


	//----- nvinfo : EIATTR_COOP_GROUP_MASK_REGIDS
	.align		4
        /*026c*/ 	.byte	0x04, 0x29
        /*026e*/ 	.short	(.L_638 - .L_637)


	//   ....[0]....
.L_637:
        /*0270*/ 	.word	0xffffffff


	//   ....[1]....
        /*0274*/ 	.word	0xffffffff


	//   ....[2]....
        /*0278*/ 	.word	0xffffffff


	//   ....[3]....
        /*027c*/ 	.word	0xffffffff


	//   ....[4]....
        /*0280*/ 	.word	0xffffffff


	//   ....[5]....
        /*0284*/ 	.word	0xffffffff


	//   ....[6]....
        /*0288*/ 	.word	0xffffffff


	//   ....[7]....
        /*028c*/ 	.word	0xffffffff


	//   ....[8]....
        /*0290*/ 	.word	0xffffffff


	//   ....[9]....
        /*0294*/ 	.word	0xffffffff


	//   ....[10]....
        /*0298*/ 	.word	0xffffffff


	//   ....[11]....
        /*029c*/ 	.word	0xffffffff


	//   ....[12]....
        /*02a0*/ 	.word	0xffffffff


	//   ....[13]....
        /*02a4*/ 	.word	0xffffffff


	//   ....[14]....
        /*02a8*/ 	.word	0xffffffff


	//   ....[15]....
        /*02ac*/ 	.word	0xffffffff


	//   ....[16]....
        /*02b0*/ 	.word	0xffffffff


	//   ....[17]....
        /*02b4*/ 	.word	0xffffffff


	//   ....[18]....
        /*02b8*/ 	.word	0xffffffff


	//   ....[19]....
        /*02bc*/ 	.word	0xffffffff


	//   ....[20]....
        /*02c0*/ 	.word	0xffffffff


	//   ....[21]....
        /*02c4*/ 	.word	0xffffffff


	//   ....[22]....
        /*02c8*/ 	.word	0xffffffff


	//   ....[23]....
        /*02cc*/ 	.word	0xffffffff


	//   ....[24]....
        /*02d0*/ 	.word	0xffffffff


	//   ....[25]....
        /*02d4*/ 	.word	0xffffffff


	//   ....[26]....
        /*02d8*/ 	.word	0xffffffff


	//   ....[27]....
        /*02dc*/ 	.word	0xffffffff


	//   ....[28]....
        /*02e0*/ 	.word	0xffffffff


	//   ....[29]....
        /*02e4*/ 	.word	0xffffffff


	//   ....[30]....
        /*02e8*/ 	.word	0xffffffff


	//   ....[31]....
        /*02ec*/ 	.word	0xffffffff


	//   ....[32]....
        /*02f0*/ 	.word	0xffffffff


	//   ....[33]....
        /*02f4*/ 	.word	0xffffffff


	//   ....[34]....
        /*02f8*/ 	.word	0xffffffff


	//   ....[35]....
        /*02fc*/ 	.word	0xffffffff


	//   ....[36]....
        /*0300*/ 	.word	0xffffffff


	//   ....[37]....
        /*0304*/ 	.word	0xffffffff


	//   ....[38]....
        /*0308*/ 	.word	0xffffffff


	//   ....[39]....
        /*030c*/ 	.word	0xffffffff


	//----- nvinfo : EIATTR_COOP_GROUP_INSTR_OFFSETS
	.align		4
.L_638:
        /*0310*/ 	.byte	0x04, 0x28
        /*0312*/ 	.short	(.L_640 - .L_639)


	//   ....[0]....
.L_639:
        /*0314*/ 	.word	0x00006d10


	//   ....[1]....
        /*0318*/ 	.word	0x00006d50


	//   ....[2]....
        /*031c*/ 	.word	0x00006ee0


	//   ....[3]....
        /*0320*/ 	.word	0x000070f0


	//   ....[4]....
        /*0324*/ 	.word	0x00007150


	//   ....[5]....
        /*0328*/ 	.word	0x00007200


	//   ....[6]....
        /*032c*/ 	.word	0x000072c0


	//   ....[7]....
        /*0330*/ 	.word	0x00007510


	//   ....[8]....
        /*0334*/ 	.word	0x0000c730


	//   ....[9]....
        /*0338*/ 	.word	0x0000c7e0


	//   ....[10]....
        /*033c*/ 	.word	0x0000c800


	//   ....[11]....
        /*0340*/ 	.word	0x0000c8c0


	//   ....[12]....
        /*0344*/ 	.word	0x0000d120


	//   ....[13]....
        /*0348*/ 	.word	0x0000d240


	//   ....[14]....
        /*034c*/ 	.word	0x0000d330


	//   ....[15]....
        /*0350*/ 	.word	0x0000d3b0


	//   ....[16]....
        /*0354*/ 	.word	0x00012980


	//   ....[17]....
        /*0358*/ 	.word	0x00012a10


	//   ....[18]....
        /*035c*/ 	.word	0x00012a30


	//   ....[19]....
        /*0360*/ 	.word	0x00012af0


	//   ....[20]....
        /*0364*/ 	.word	0x00013370


	//   ....[21]....
        /*0368*/ 	.word	0x00013430


	//   ....[22]....
        /*036c*/ 	.word	0x000134e0


	//   ....[23]....
        /*0370*/ 	.word	0x00013560


	//   ....[24]....
        /*0374*/ 	.word	0x000183c0


	//   ....[25]....
        /*0378*/ 	.word	0x000186b0


	//   ....[26]....
        /*037c*/ 	.word	0x00018740


	//   ....[27]....
        /*0380*/ 	.word	0x00018790


	//   ....[28]....
        /*0384*/ 	.word	0x00018980


	//   ....[29]....
        /*0388*/ 	.word	0x00018a10


	//   ....[30]....
        /*038c*/ 	.word	0x00018a20


	//   ....[31]....
        /*0390*/ 	.word	0x00018b40


	//   ....[32]....
        /*0394*/ 	.word	0x0001b990


	//   ....[33]....
        /*0398*/ 	.word	0x0001b9a0


	//   ....[34]....
        /*039c*/ 	.word	0x0001b9b0


	//   ....[35]....
        /*03a0*/ 	.word	0x0001b9d0


	//   ....[36]....
        /*03a4*/ 	.word	0x0001b9f0


	//   ....[37]....
        /*03a8*/ 	.word	0x0001ba10


	//   ....[38]....
        /*03ac*/ 	.word	0x0001ba20


	//   ....[39]....
        /*03b0*/ 	.word	0x0001ba70


	//----- nvinfo : EIATTR_EXIT_INSTR_OFFSETS
	.align		4
.L_640:
        /*03b4*/ 	.byte	0x04, 0x1c
        /*03b6*/ 	.short	(.L_642 - .L_641)


	//   ....[0]....
.L_641:
        /*03b8*/ 	.word	0x00000730


	//   ....[1]....
        /*03bc*/ 	.word	0x000018a0


	//   ....[2]....
        /*03c0*/ 	.word	0x00001920


	//   ....[3]....
        /*03c4*/ 	.word	0x0001d180


	//   ....[4]....
        /*03c8*/ 	.word	0x0001d240


	//----- nvinfo : EIATTR_CTAIDZ_USED
	.align		4
.L_642:
        /*03cc*/ 	.byte	0x01, 0x04
	.zero		2


	//----- nvinfo : EIATTR_CRS_STACK_SIZE
	.align		4
        /*03d0*/ 	.byte	0x04, 0x1e
        /*03d2*/ 	.short	(.L_644 - .L_643)
.L_643:
        /*03d4*/ 	.word	0x00000000
.L_644:


//--------------------- .nv.info._ZN5flash16flash_fwd_kernelI23Flash_fwd_kernel_traitsILi64ELi128ELi64ELi4ELb0ELb0EN7cutlass6half_tE19Flash_kernel_traitsILi64ELi128ELi64ELi4ES3_EELb1ELb0ELb1ELb0ELb0ELb0ELb0ELb1EEEvNS_16Flash_fwd_paramsE --------------------------
	.section	.nv.info._ZN5flash16flash_fwd_kernelI23Flash_fwd_kernel_traitsILi64ELi128ELi64ELi4ELb0ELb0EN7cutlass6half_tE19Flash_kernel_traitsILi64ELi128ELi64ELi4ES3_EELb1ELb0ELb1ELb0ELb0ELb0ELb0ELb1EEEvNS_16Flash_fwd_paramsE,"",@"SHT_CUDA_INFO"
	.sectionflags	@""
	.align	4


	//----- nvinfo : EIATTR_CUDA_API_VERSION
	.align		4
        /*0000*/ 	.byte	0x04, 0x37
        /*0002*/ 	.short	(.L_646 - .L_645)
.L_645:
        /*0004*/ 	.word	0x00000082


	//----- nvinfo : EIATTR_SW2861232_WAR
	.align		4
.L_646:
        /*0008*/ 	.byte	0x01, 0x35
	.zero		2


	//----- nvinfo : EIATTR_PARAM_CBANK
	.align		4
        /*000c*/ 	.byte	0x04, 0x0a
        /*000e*/ 	.short	(.L_648 - .L_647)
	.align		4
.L_647:
        /*0010*/ 	.word	index@(.nv.constant0._ZN5flash16flash_fwd_kernelI23Flash_fwd_kernel_traitsILi64ELi128ELi64ELi4ELb0ELb0EN7cutlass6half_tE19Flash_kernel_traitsILi64ELi128ELi64ELi4ES3_EELb1ELb0ELb1ELb0ELb0ELb0ELb0ELb1EEEvNS_16Flash_fwd_paramsE)
        /*0014*/ 	.short	0x0160
        /*0016*/ 	.short	0x01d0


	//----- nvinfo : EIATTR_CBANK_PARAM_SIZE
	.align		4
.L_648:
        /*0018*/ 	.byte	0x03, 0x19
        /*001a*/ 	.short	0x01d0


	//----- nvinfo : EIATTR_KPARAM_INFO
	.align		4
        /*001c*/ 	.byte	0x04, 0x17
        /*001e*/ 	.short	(.L_650 - .L_649)
.L_649:
        /*0020*/ 	.word	0x00000000
        /*0024*/ 	.short	0x0000
        /*0026*/ 	.short	0x0000
        /*0028*/ 	.byte	0x00, 0xf0, 0x41, 0x07


	//----- nvinfo : EIATTR_MAXREG_COUNT
	.align		4
.L_650:
        /*002c*/ 	.byte	0x03, 0x1b
        /*002e*/ 	.short	0x00ff


	//----- nvinfo : EIATTR_NUM_BARRIERS
	.align		4
        /*0030*/ 	.byte	0x02, 0x4c
        /*0032*/ 	.byte	0x01
	.zero		1


	//----- nvinfo : EIATTR_ANNOTATIONS
	.align		4
        /*0034*/ 	.byte	0x04, 0x55
        /*0036*/ 	.short	(.L_652 - .L_651)


	//   ....[0]....
.L_651:
        /* <DEDUP_REMOVED lines=140> */


	//----- nvinfo : EIATTR_MERCURY_ISA_VERSION
	.align		4
.L_652:
        /*08e8*/ 	.byte	0x03, 0x5f
        /*08ea*/ 	.short	0x0000


	//----- nvinfo : EIATTR_COOP_GROUP_MASK_REGIDS
	.align		4
        /*08ec*/ 	.byte	0x04, 0x29
        /*08ee*/ 	.short	(.L_654 - .L_653)


	//   ....[0]....
.L_653:
        /*08f0*/ 	.word	0xffffffff


	//   ....[1]....
        /*08f4*/ 	.word	0xffffffff


	//   ....[2]....
        /*08f8*/ 	.word	0xffffffff


	//   ....[3]....
        /*08fc*/ 	.word	0xffffffff


	//   ....[4]....
        /*0900*/ 	.word	0xffffffff


	//   ....[5]....
        /*0904*/ 	.word	0xffffffff


	//   ....[6]....
        /*0908*/ 	.word	0xffffffff


	//   ....[7]....
        /*090c*/ 	.word	0xffffffff


	//   ....[8]....
        /*0910*/ 	.word	0xffffffff


	//   ....[9]....
        /*0914*/ 	.word	0xffffffff


	//   ....[10]....
        /*0918*/ 	.word	0xffffffff


	//   ....[11]....
        /*091c*/ 	.word	0xffffffff


	//   ....[12]....
        /*0920*/ 	.word	0xffffffff


	//   ....[13]....
        /*0924*/ 	.word	0xffffffff


	//   ....[14]....
        /*0928*/ 	.word	0xffffffff


	//   ....[15]....
        /*092c*/ 	.word	0xffffffff


	//   ....[16]....
        /*0930*/ 	.word	0xffffffff


	//   ....[17]....
        /*0934*/ 	.word	0xffffffff


	//   ....[18]....
        /*0938*/ 	.word	0xffffffff


	//   ....[19]....
        /*093c*/ 	.word	0xffffffff


	//   ....[20]....
        /*0940*/ 	.word	0xffffffff


	//   ....[21]....
        /*0944*/ 	.word	0xffffffff


	//   ....[22]....
        /*0948*/ 	.word	0xffffffff


	//   ....[23]....
        /*094c*/ 	.word	0xffffffff


	//   ....[24]....
        /*0950*/ 	.word	0xffffffff


	//   ....[25]....
        /*0954*/ 	.word	0xffffffff


	//   ....[26]....
        /*0958*/ 	.word	0xffffffff


	//   ....[27]....
        /*095c*/ 	.word	0xffffffff


	//   ....[28]....
        /*0960*/ 	.word	0xffffffff


	//   ....[29]....
        /*0964*/ 	.word	0xffffffff


	//   ....[30]....
        /*0968*/ 	.word	0xffffffff


	//   ....[31]....
        /*096c*/ 	.word	0xffffffff


	//   ....[32]....
        /*0970*/ 	.word	0xffffffff


	//   ....[33]....
        /*0974*/ 	.word	0xffffffff


	//   ....[34]....
        /*0978*/ 	.word	0xffffffff


	//   ....[35]....
        /*097c*/ 	.word	0xffffffff


	//   ....[36]....
        /*0980*/ 	.word	0xffffffff


	//   ....[37]....
        /*0984*/ 	.word	0xffffffff


	//   ....[38]....
        /*0988*/ 	.word	0xffffffff


	//   ....[39]....
        /*098c*/ 	.word	0xffffffff


	//----- nvinfo : EIATTR_COOP_GROUP_INSTR_OFFSETS
	.align		4
.L_654:
        /*0990*/ 	.byte	0x04, 0x28
        /*0992*/ 	.short	(.L_656 - .L_655)


	//   ....[0]....
.L_655:
        /*0994*/ 	.word	0x00005050


	//   ....[1]....
        /*0998*/ 	.word	0x00005140


	//   ....[2]....
        /*099c*/ 	.word	0x000051a0


	//   ....[3]....
        /*09a0*/ 	.word	0x000052b0


	//   ....[4]....
        /*09a4*/ 	.word	0x00007190


	//   ....[5]....
        /*09a8*/ 	.word	0x000072f0


	//   ....[6]....
        /*09ac*/ 	.word	0x00007380


	//   ....[7]....
        /*09b0*/ 	.word	0x000074f0


	//   ....[8]....
        /*09b4*/ 	.word	0x0000c860


	//   ....[9]....
        /*09b8*/ 	.word	0x0000c8a0


	//   ....[10]....
        /*09bc*/ 	.word	0x0000c900


	//   ....[11]....
        /*09c0*/ 	.word	0x0000c9c0


	//   ....[12]....
        /*09c4*/ 	.word	0x0000cfe0


	//   ....[13]....
        /*09c8*/ 	.word	0x0000d1a0


	//   ....[14]....
        /*09cc*/ 	.word	0x0000d1f0


	//   ....[15]....
        /*09d0*/ 	.word	0x0000d420


	//   ....[16]....
        /*09d4*/ 	.word	0x00014680


	//   ....[17]....
        /*09d8*/ 	.word	0x00014810


	//   ....[18]....
        /*09dc*/ 	.word	0x00014820


	//   ....[19]....
        /*09e0*/ 	.word	0x00014900


	//   ....[20]....
        /*09e4*/ 	.word	0x00015090


	//   ....[21]....
        /*09e8*/ 	.word	0x000150e0


	//   ....[22]....
        /*09ec*/ 	.word	0x00015680


	//   ....[23]....
        /*09f0*/ 	.word	0x000157a0


	//   ....[24]....
        /*09f4*/ 	.word	0x0001c9e0


	//   ....[25]....
        /*09f8*/ 	.word	0x0001caf0


	//   ....[26]....
        /*09fc*/ 	.word	0x0001cb40


	//   ....[27]....
        /*0a00*/ 	.word	0x0001cbb0


	//   ....[28]....
        /*0a04*/ 	.word	0x0001cc10


	//   ....[29]....
        /*0a08*/ 	.word	0x0001ccb0


	//   ....[30]....
        /*0a0c*/ 	.word	0x0001cd10


	//   ....[31]....
        /*0a10*/ 	.word	0x0001cd70


	//   ....[32]....
        /*0a14*/ 	.word	0x000220c0


	//   ....[33]....
        /*0a18*/ 	.word	0x000220d0


	//   ....[34]....
        /*0a1c*/ 	.word	0x000220e0


	//   ....[35]....
        /*0a20*/ 	.word	0x000220f0


	//   ....[36]....
        /*0a24*/ 	.word	0x00022140


	//   ....[37]....
        /*0a28*/ 	.word	0x00022160


	//   ....[38]....
        /*0a2c*/ 	.word	0x00022180


	//   ....[39]....
        /*0a30*/ 	.word	0x000221a0


	//----- nvinfo : EIATTR_EXIT_INSTR_OFFSETS
	.align		4
.L_656:
        /*0a34*/ 	.byte	0x04, 0x1c
        /*0a36*/ 	.short	(.L_658 - .L_657)


	//   ....[0]....
.L_657:
        /*0a38*/ 	.word	0x000004f0


	//   ....[1]....
        /*0a3c*/ 	.word	0x000015f0


	//   ....[2]....
        /*0a40*/ 	.word	0x00001670


	//   ....[3]....
        /*0a44*/ 	.word	0x00023c90


	//   ....[4]....
        /*0a48*/ 	.word	0x00023d50


	//----- nvinfo : EIATTR_CTAIDZ_USED
	.align		4
.L_658:
        /*0a4c*/ 	.byte	0x01, 0x04
	.zero		2


	//----- nvinfo : EIATTR_CRS_STACK_SIZE
	.align		4
        /*0a50*/ 	.byte	0x04, 0x1e
        /*0a52*/ 	.short	(.L_660 - .L_659)
.L_659:
        /*0a54*/ 	.word	0x00000000
.L_660:


//--------------------- .nv.info._ZN5flash16flash_fwd_kernelI23Flash_fwd_kernel_traitsILi64ELi128ELi64ELi4ELb0ELb0EN7cutlass6half_tE19Flash_kernel_traitsILi64ELi128ELi64ELi4ES3_EELb0ELb0ELb1ELb0ELb0ELb0ELb1ELb0EEEvNS_16Flash_fwd_paramsE --------------------------
	.section	.nv.info._ZN5flash16flash_fwd_kernelI23Flash_fwd_kernel_traitsILi64ELi128ELi64ELi4ELb0ELb0EN7cutlass6half_tE19Flash_kernel_traitsILi64ELi128ELi64ELi4ES3_EELb0ELb0ELb1ELb0ELb0ELb0ELb1ELb0EEEvNS_16Flash_fwd_paramsE,"",@"SHT_CUDA_INFO"
	.sectionflags	@""
	.align	4


	//----- nvinfo : EIATTR_CUDA_API_VERSION
	.align		4
        /*0000*/ 	.byte	0x04, 0x37
        /*0002*/ 	.short	(.L_662 - .L_661)
.L_661:
        /*0004*/ 	.word	0x00000082


	//----- nvinfo : EIATTR_SW2861232_WAR
	.align		4
.L_662:
        /*0008*/ 	.byte	0x01, 0x35
	.zero		2


	//----- nvinfo : EIATTR_PARAM_CBANK
	.align		4
        /*000c*/ 	.byte	0x04, 0x0a
        /*000e*/ 	.short	(.L_664 - .L_663)
	.align		4
.L_663:
        /*0010*/ 	.word	index@(.nv.constant0._ZN5flash16flash_fwd_kernelI23Flash_fwd_kernel_traitsILi64ELi128ELi64ELi4ELb0ELb0EN7cutlass6half_tE19Flash_kernel_traitsILi64ELi128ELi64ELi4ES3_EELb0ELb0ELb1ELb0ELb0ELb0ELb1ELb0EEEvNS_16Flash_fwd_paramsE)
        /*0014*/ 	.short	0x0160
        /*0016*/ 	.short	0x01d0


	//----- nvinfo : EIATTR_CBANK_PARAM_SIZE
	.align		4
.L_664:
        /*0018*/ 	.byte	0x03, 0x19
        /*001a*/ 	.short	0x01d0


	//----- nvinfo : EIATTR_KPARAM_INFO
	.align		4
        /*001c*/ 	.byte	0x04, 0x17
        /*001e*/ 	.short	(.L_666 - .L_665)
.L_665:
        /*0020*/ 	.word	0x00000000
        /*0024*/ 	.short	0x0000
        /*0026*/ 	.short	0x0000
        /*0028*/ 	.byte	0x00, 0xf0, 0x41, 0x07


	//----- nvinfo : EIATTR_MAXREG_COUNT
	.align		4
.L_666:
        /*002c*/ 	.byte	0x03, 0x1b
        /*002e*/ 	.short	0x00ff


	//----- nvinfo : EIATTR_NUM_BARRIERS
	.align		4
        /*0030*/ 	.byte	0x02, 0x4c
        /*0032*/ 	.byte	0x01
	.zero		1


	//----- nvinfo : EIATTR_ANNOTATIONS
	.align		4
        /*0034*/ 	.byte	0x04, 0x55
        /*0036*/ 	.short	(.L_668 - .L_667)


	//   ....[0]....
.L_667:
        /* <DEDUP_REMOVED lines=17> */


	//----- nvinfo : EIATTR_MERCURY_ISA_VERSION
	.align		4
.L_668:
        /*0130*/ 	.byte	0x03, 0x5f
        /*0132*/ 	.short	0x0000


	//----- nvinfo : EIATTR_COOP_GROUP_MASK_REGIDS
	.align		4
        /*0134*/ 	.byte	0x04, 0x29
        /*0136*/ 	.short	(.L_670 - .L_669)


	//   ....[0]....
.L_669:
        /*0138*/ 	.word	0xffffffff


	//   ....[1]....
        /*013c*/ 	.word	0xffffffff


	//   ....[2]....
        /*0140*/ 	.word	0xffffffff


	//   ....[3]....
        /*0144*/ 	.word	0xffffffff


	//   ....[4]....
        /*0148*/ 	.word	0xffffffff


	//   ....[5]....
        /*014c*/ 	.word	0xffffffff


	//   ....[6]....
        /*0150*/ 	.word	0xffffffff


	//   ....[7]....
        /*0154*/ 	.word	0xffffffff


	//   ....[8]....
        /*0158*/ 	.word	0xffffffff


	//   ....[9]....
        /*015c*/ 	.word	0xffffffff


	//   ....[10]....
        /*0160*/ 	.word	0xffffffff


	//   ....[11]....
        /*0164*/ 	.word	0xffffffff


	//   ....[12]....
        /*0168*/ 	.word	0xffffffff


	//   ....[13]....
        /*016c*/ 	.word	0xffffffff


	//   ....[14]....
        /*0170*/ 	.word	0xffffffff


	//   ....[15]....
        /*0174*/ 	.word	0xffffffff


	//   ....[16]....
        /*0178*/ 	.word	0xffffffff


	//   ....[17]....
        /*017c*/ 	.word	0xffffffff


	//   ....[18]....
        /*0180*/ 	.word	0xffffffff


	//   ....[19]....
        /*0184*/ 	.word	0xffffffff


	//   ....[20]....
        /*0188*/ 	.word	0xffffffff


	//   ....[21]....
        /*018c*/ 	.word	0xffffffff


	//   ....[22]....
        /*0190*/ 	.word	0xffffffff


	//   ....[23]....
        /*0194*/ 	.word	0xffffffff


	//   ....[24]....
        /*0198*/ 	.word	0xffffffff


	//   ....[25]....
        /*019c*/ 	.word	0xffffffff


	//   ....[26]....
        /*01a0*/ 	.word	0xffffffff


	//   ....[27]....
        /*01a4*/ 	.word	0xffffffff


	//   ....[28]....
        /*01a8*/ 	.word	0xffffffff


	//   ....[29]....
        /*01ac*/ 	.word	0xffffffff


	//   ....[30]....
        /*01b0*/ 	.word	0xffffffff


	//   ....[31]....
        /*01b4*/ 	.word	0xffffffff


	//   ....[32]....
        /*01b8*/ 	.word	0xffffffff


	//   ....[33]....
        /*01bc*/ 	.word	0xffffffff


	//   ....[34]....
        /*01c0*/ 	.word	0xffffffff


	//   ....[35]....
        /*01c4*/ 	.word	0xffffffff


	//   ....[36]....
        /*01c8*/ 	.word	0xffffffff


	//   ....[37]....
        /*01cc*/ 	.word	0xffffffff


	//   ....[38]....
        /*01d0*/ 	.word	0xffffffff


	//   ....[39]....
        /*01d4*/ 	.word	0xffffffff


	//----- nvinfo : EIATTR_COOP_GROUP_INSTR_OFFSETS
	.align		4
.L_670:
        /*01d8*/ 	.byte	0x04, 0x28
        /*01da*/ 	.short	(.L_672 - .L_671)


	//   ....[0]....
.L_671:
        /*01dc*/ 	.word	0x000057d0


	//   ....[1]....
        /*01e0*/ 	.word	0x00005880


	//   ....[2]....
        /*01e4*/ 	.word	0x000058d0


	//   ....[3]....
        /*01e8*/ 	.word	0x00005920


	//   ....[4]....
        /*01ec*/ 	.word	0x00005950


	//   ....[5]....
        /*01f0*/ 	.word	0x00005a10


	//   ....[6]....
        /*01f4*/ 	.word	0x00005b80


	//   ....[7]....
        /*01f8*/ 	.word	0x00005d00


	//   ....[8]....
        /*01fc*/ 	.word	0x00009430


	//   ....[9]....
        /*0200*/ 	.word	0x00009470


	//   ....[10]....
        /*0204*/ 	.word	0x00009500


	//   ....[11]....
        /*0208*/ 	.word	0x00009510


	//   ....[12]....
        /*020c*/ 	.word	0x00009540


	//   ....[13]....
        /*0210*/ 	.word	0x000095c0


	//   ....[14]....
        /*0214*/ 	.word	0x00009740


	//   ....[15]....
        /*0218*/ 	.word	0x000097c0


	//   ....[16]....
        /*021c*/ 	.word	0x0000d400


	//   ....[17]....
        /*0220*/ 	.word	0x0000d590


	//   ....[18]....
        /*0224*/ 	.word	0x0000d770


	//   ....[19]....
        /*0228*/ 	.word	0x0000d900


	//   ....[20]....
        /*022c*/ 	.word	0x0000d920


	//   ....[21]....
        /*0230*/ 	.word	0x0000d950


	//   ....[22]....
        /*0234*/ 	.word	0x0000d980


	//   ....[23]....
        /*0238*/ 	.word	0x0000da20


	//   ....[24]....
        /*023c*/ 	.word	0x00011490


	//   ....[25]....
        /*0240*/ 	.word	0x00011760


	//   ....[26]....
        /*0244*/ 	.word	0x00011a20


	//   ....[27]....
        /*0248*/ 	.word	0x00011b50


	//   ....[28]....
        /*024c*/ 	.word	0x00011bc0


	//   ....[29]....
        /*0250*/ 	.word	0x00011bf0


	//   ....[30]....
        /*0254*/ 	.word	0x00011c90


	//   ....[31]....
        /*0258*/ 	.word	0x00011cb0


	//   ....[32]....
        /*025c*/ 	.word	0x00013510


	//   ....[33]....
        /*0260*/ 	.word	0x00013550


	//   ....[34]....
        /*0264*/ 	.word	0x00013560


	//   ....[35]....
        /*0268*/ 	.word	0x00013570


	//   ....[36]....
        /*026c*/ 	.word	0x000135c0


	//   ....[37]....
        /*0270*/ 	.word	0x000135e0


	//   ....[38]....
        /*0274*/ 	.word	0x00013600


	//   ....[39]....
        /*0278*/ 	.word	0x00013620


	//----- nvinfo : EIATTR_EXIT_INSTR_OFFSETS
	.align		4
.L_672:
        /*027c*/ 	.byte	0x04, 0x1c
        /*027e*/ 	.short	(.L_674 - .L_673)


	//   ....[0]....
.L_673:
        /*0280*/ 	.word	0x000002e0


	//   ....[1]....
        /*0284*/ 	.word	0x000013c0


	//   ....[2]....
        /*0288*/ 	.word	0x00001440


	//   ....[3]....
        /*028c*/ 	.word	0x00014f30


	//   ....[4]....
        /*0290*/ 	.word	0x00014ff0


	//----- nvinfo : EIATTR_CTAIDZ_USED
	.align		4
.L_674:
        /*0294*/ 	.byte	0x01, 0x04
	.zero		2


	//----- nvinfo : EIATTR_CRS_STACK_SIZE
	.align		4
        /*0298*/ 	.byte	0x04, 0x1e
        /*029a*/ 	.short	(.L_676 - .L_675)
.L_675:
        /*029c*/ 	.word	0x00000000
.L_676:


//--------------------- .nv.info._ZN5flash16flash_fwd_kernelI23Flash_fwd_kernel_traitsILi64ELi128ELi64ELi4ELb0ELb0EN7cutlass6half_tE19Flash_kernel_traitsILi64ELi128ELi64ELi4ES3_EELb1ELb0ELb1ELb1ELb0ELb0ELb0ELb1EEEvNS_16Flash_fwd_paramsE --------------------------
	.section	.nv.info._ZN5flash16flash_fwd_kernelI23Flash_fwd_kernel_traitsILi64ELi128ELi64ELi4ELb0ELb0EN7cutlass6half_tE19Flash_kernel_traitsILi64ELi128ELi64ELi4ES3_EELb1ELb0ELb1ELb1ELb0ELb0ELb0ELb1EEEvNS_16Flash_fwd_paramsE,"",@"SHT_CUDA_INFO"
	.sectionflags	@""
	.align	4


	//----- nvinfo : EIATTR_CUDA_API_VERSION
	.align		4
        /*0000*/ 	.byte	0x04, 0x37
        /*0002*/ 	.short	(.L_678 - .L_677)
.L_677:
        /*0004*/ 	.word	0x00000082


	//----- nvinfo : EIATTR_SW2861232_WAR
	.align		4
.L_678:
        /*0008*/ 	.byte	0x01, 0x35
	.zero		2


	//----- nvinfo : EIATTR_PARAM_CBANK
	.align		4
        /*000c*/ 	.byte	0x04, 0x0a
        /*000e*/ 	.short	(.L_680 - .L_679)
	.align		4
.L_679:
        /*0010*/ 	.word	index@(.nv.constant0._ZN5flash16flash_fwd_kernelI23Flash_fwd_kernel_traitsILi64ELi128ELi64ELi4ELb0ELb0EN7cutlass6half_tE19Flash_kernel_traitsILi64ELi128ELi64ELi4ES3_EELb1ELb0ELb1ELb1ELb0ELb0ELb0ELb1EEEvNS_16Flash_fwd_paramsE)
        /*0014*/ 	.short	0x0160
        /*0016*/ 	.short	0x01d0


	//----- nvinfo : EIATTR_CBANK_PARAM_SIZE
	.align		4
.L_680:
        /*0018*/ 	.byte	0x03, 0x19
        /*001a*/ 	.short	0x01d0


	//----- nvinfo : EIATTR_KPARAM_INFO
	.align		4
        /*001c*/ 	.byte	0x04, 0x17
        /*001e*/ 	.short	(.L_682 - .L_681)
.L_681:
        /*0020*/ 	.word	0x00000000
        /*0024*/ 	.short	0x0000
        /*0026*/ 	.short	0x0000
        /*0028*/ 	.byte	0x00, 0xf0, 0x41, 0x07


	//----- nvinfo : EIATTR_MAXREG_COUNT
	.align		4
.L_682:
        /*002c*/ 	.byte	0x03, 0x1b
        /*002e*/ 	.short	0x00ff


	//----- nvinfo : EIATTR_NUM_BARRIERS
	.align		4
        /*0030*/ 	.byte	0x02, 0x4c
        /*0032*/ 	.byte	0x01
	.zero		1


	//----- nvinfo : EIATTR_ANNOTATIONS
	.align		4
        /*0034*/ 	.byte	0x04, 0x55
        /*0036*/ 	.short	(.L_684 - .L_683)


	//   ....[0]....
.L_683:
        /* <DEDUP_REMOVED lines=173> */


	//----- nvinfo : EIATTR_MERCURY_ISA_VERSION
	.align		4
.L_684:
        /*0af8*/ 	.byte	0x03, 0x5f
        /*0afa*/ 	.short	0x0000


	//----- nvinfo : EIATTR_COOP_GROUP_MASK_REGIDS
	.align		4
        /*0afc*/ 	.byte	0x04, 0x29
        /*0afe*/ 	.short	(.L_686 - .L_685)


	//   ....[0]....
.L_685:
        /*0b00*/ 	.word	0xffffffff


	//   ....[1]....
        /*0b04*/ 	.word	0xffffffff


	//   ....[2]....
        /*0b08*/ 	.word	0xffffffff


	//   ....[3]....
        /*0b0c*/ 	.word	0xffffffff


	//   ....[4]....
        /*0b10*/ 	.word	0xffffffff


	//   ....[5]....
        /*0b14*/ 	.word	0xffffffff


	//   ....[6]....
        /*0b18*/ 	.word	0xffffffff


	//   ....[7]....
        /*0b1c*/ 	.word	0xffffffff


	//   ....[8]....
        /*0b20*/ 	.word	0xffffffff


	//   ....[9]....
        /*0b24*/ 	.word	0xffffffff


	//   ....[10]....
        /*0b28*/ 	.word	0xffffffff


	//   ....[11]....
        /*0b2c*/ 	.word	0xffffffff


	//   ....[12]....
        /*0b30*/ 	.word	0xffffffff


	//   ....[13]....
        /*0b34*/ 	.word	0xffffffff


	//   ....[14]....
        /*0b38*/ 	.word	0xffffffff


	//   ....[15]....
        /*0b3c*/ 	.word	0xffffffff


	//   ....[16]....
        /*0b40*/ 	.word	0xffffffff


	//   ....[17]....
        /*0b44*/ 	.word	0xffffffff


	//   ....[18]....
        /*0b48*/ 	.word	0xffffffff


	//   ....[19]....
        /*0b4c*/ 	.word	0xffffffff


	//   ....[20]....
        /*0b50*/ 	.word	0xffffffff


	//   ....[21]....
        /*0b54*/ 	.word	0xffffffff


	//   ....[22]....
        /*0b58*/ 	.word	0xffffffff


	//   ....[23]....
        /*0b5c*/ 	.word	0xffffffff


	//   ....[24]....
        /*0b60*/ 	.word	0xffffffff


	//   ....[25]....
        /*0b64*/ 	.word	0xffffffff


	//   ....[26]....
        /*0b68*/ 	.word	0xffffffff


	//   ....[27]....
        /*0b6c*/ 	.word	0xffffffff


	//   ....[28]....
        /*0b70*/ 	.word	0xffffffff


	//   ....[29]....
        /*0b74*/ 	.word	0xffffffff


	//   ....[30]....
        /*0b78*/ 	.word	0xffffffff


	//   ....[31]....
        /*0b7c*/ 	.word	0xffffffff


	//   ....[32]....
        /*0b80*/ 	.word	0xffffffff


	//   ....[33]....
        /*0b84*/ 	.word	0xffffffff


	//   ....[34]....
        /*0b88*/ 	.word	0xffffffff


	//   ....[35]....
        /*0b8c*/ 	.word	0xffffffff


	//   ....[36]....
        /*0b90*/ 	.word	0xffffffff


	//   ....[37]....
        /*0b94*/ 	.word	0xffffffff


	//   ....[38]....
        /*0b98*/ 	.word	0xffffffff


	//   ....[39]....
        /*0b9c*/ 	.word	0xffffffff


	//----- nvinfo : EIATTR_COOP_GROUP_INSTR_OFFSETS
	.align		4
.L_686:
        /*0ba0*/ 	.byte	0x04, 0x28
        /*0ba2*/ 	.short	(.L_688 - .L_687)


	//   ....[0]....
.L_687:
        /*0ba4*/ 	.word	0x000076c0


	//   ....[1]....
        /*0ba8*/ 	.word	0x00007830


	//   ....[2]....
        /*0bac*/ 	.word	0x00007890


	//   ....[3]....
        /*0bb0*/ 	.word	0x000078e0


	//   ....[4]....
        /*0bb4*/ 	.word	0x00007910


	//   ....[5]....
        /*0bb8*/ 	.word	0x00007980


	//   ....[6]....
        /*0bbc*/ 	.word	0x00007a20


	//   ....[7]....
        /*0bc0*/ 	.word	0x00007a80


	//   ....[8]....
        /*0bc4*/ 	.word	0x0000fb60


	//   ....[9]....
        /*0bc8*/ 	.word	0x0000fbf0


	//   ....[10]....
        /*0bcc*/ 	.word	0x0000fce0


	//   ....[11]....
        /*0bd0*/ 	.word	0x0000fd70


	//   ....[12]....
        /*0bd4*/ 	.word	0x000106d0


	//   ....[13]....
        /*0bd8*/ 	.word	0x00010920


	//   ....[14]....
        /*0bdc*/ 	.word	0x00010930


	//   ....[15]....
        /*0be0*/ 	.word	0x00010a30


	//   ....[16]....
        /*0be4*/ 	.word	0x00018df0


	//   ....[17]....
        /*0be8*/ 	.word	0x00018ed0


	//   ....[18]....
        /*0bec*/ 	.word	0x00018ee0


	//   ....[19]....
        /*0bf0*/ 	.word	0x00019090


	//   ....[20]....
        /*0bf4*/ 	.word	0x00019b80


	//   ....[21]....
        /*0bf8*/ 	.word	0x00019de0


	//   ....[22]....
        /*0bfc*/ 	.word	0x00019e00


	//   ....[23]....
        /*0c00*/ 	.word	0x00019f20


	//   ....[24]....
        /*0c04*/ 	.word	0x00022c10


	//   ....[25]....
        /*0c08*/ 	.word	0x00022c70


	//   ....[26]....
        /*0c0c*/ 	.word	0x00022d10


	//   ....[27]....
        /*0c10*/ 	.word	0x00022d90


	//   ....[28]....
        /*0c14*/ 	.word	0x00022de0


	//   ....[29]....
        /*0c18*/ 	.word	0x00022e40


	//   ....[30]....
        /*0c1c*/ 	.word	0x00022eb0


	//   ....[31]....
        /*0c20*/ 	.word	0x00022fd0


	//   ....[32]....
        /*0c24*/ 	.word	0x00028930


	//   ....[33]....
        /*0c28*/ 	.word	0x00028940


	//   ....[34]....
        /*0c2c*/ 	.word	0x00028950


	//   ....[35]....
        /*0c30*/ 	.word	0x00028970


	//   ....[36]....
        /*0c34*/ 	.word	0x00028990


	//   ....[37]....
        /*0c38*/ 	.word	0x000289b0


	//   ....[38]....
        /*0c3c*/ 	.word	0x000289c0


	//   ....[39]....
        /*0c40*/ 	.word	0x00028a20


	//----- nvinfo : EIATTR_EXIT_INSTR_OFFSETS
	.align		4
.L_688:
        /*0c44*/ 	.byte	0x04, 0x1c
        /*0c46*/ 	.short	(.L_690 - .L_689)


	//   ....[0]....
.L_689:
        /*0c48*/ 	.word	0x000006c0


	//   ....[1]....
        /*0c4c*/ 	.word	0x00001820


	//   ....[2]....
        /*0c50*/ 	.word	0x000018a0


	//   ....[3]....
        /*0c54*/ 	.word	0x0002a250


	//   ....[4]....
        /*0c58*/ 	.word	0x0002a310


	//----- nvinfo : EIATTR_CTAIDZ_USED
	.align		4
.L_690:
        /*0c5c*/ 	.byte	0x01, 0x04
	.zero		2


	//----- nvinfo : EIATTR_CRS_STACK_SIZE
	.align		4
        /*0c60*/ 	.byte	0x04, 0x1e
        /*0c62*/ 	.short	(.L_692 - .L_691)
.L_691:
        /*0c64*/ 	.word	0x00000000
.L_692:


//--------------------- .nv.info._ZN5flash16flash_fwd_kernelI23Flash_fwd_kernel_traitsILi64ELi128ELi64ELi4ELb0ELb0EN7cutlass6half_tE19Flash_kernel_traitsILi64ELi128ELi64ELi4ES3_EELb0ELb0ELb1ELb1ELb0ELb0ELb1ELb0EEEvNS_16Flash_fwd_paramsE --------------------------
	.section	.nv.info._ZN5flash16flash_fwd_kernelI23Flash_fwd_kernel_traitsILi64ELi128ELi64ELi4ELb0ELb0EN7cutlass6half_tE19Flash_kernel_traitsILi64ELi128ELi64ELi4ES3_EELb0ELb0ELb1ELb1ELb0ELb0ELb1ELb0EEEvNS_16Flash_fwd_paramsE,"",@"SHT_CUDA_INFO"
	.sectionflags	@""
	.align	4


	//----- nvinfo : EIATTR_CUDA_API_VERSION
	.align		4
        /*0000*/ 	.byte	0x04, 0x37
        /*0002*/ 	.short	(.L_694 - .L_693)
.L_693:
        /*0004*/ 	.word	0x00000082


	//----- nvinfo : EIATTR_SW2861232_WAR
	.align		4
.L_694:
        /*0008*/ 	.byte	0x01, 0x35
	.zero		2


	//----- nvinfo : EIATTR_PARAM_CBANK
	.align		4
        /*000c*/ 	.byte	0x04, 0x0a
        /*000e*/ 	.short	(.L_696 - .L_695)
	.align		4
.L_695:
        /*0010*/ 	.word	index@(.nv.constant0._ZN5flash16flash_fwd_kernelI23Flash_fwd_kernel_traitsILi64ELi128ELi64ELi4ELb0ELb0EN7cutlass6half_tE19Flash_kernel_traitsILi64ELi128ELi64ELi4ES3_EELb0ELb0ELb1ELb1ELb0ELb0ELb1ELb0EEEvNS_16Flash_fwd_paramsE)
        /*0014*/ 	.short	0x0160
        /*0016*/ 	.short	0x01d0


	//----- nvinfo : EIATTR_CBANK_PARAM_SIZE
	.align		4
.L_696:
        /*0018*/ 	.byte	0x03, 0x19
        /*001a*/ 	.short	0x01d0


	//----- nvinfo : EIATTR_KPARAM_INFO
	.align		4
        /*001c*/ 	.byte	0x04, 0x17
        /*001e*/ 	.short	(.L_698 - .L_697)
.L_697:
        /*0020*/ 	.word	0x00000000
        /*0024*/ 	.short	0x0000
        /*0026*/ 	.short	0x0000
        /*0028*/ 	.byte	0x00, 0xf0, 0x41, 0x07


	//----- nvinfo : EIATTR_MAXREG_COUNT
	.align		4
.L_698:
        /*002c*/ 	.byte	0x03, 0x1b
        /*002e*/ 	.short	0x00ff


	//----- nvinfo : EIATTR_NUM_BARRIERS
	.align		4
        /*0030*/ 	.byte	0x02, 0x4c
        /*0032*/ 	.byte	0x01
	.zero		1


	//----- nvinfo : EIATTR_ANNOTATIONS
	.align		4
        /*0034*/ 	.byte	0x04, 0x55
        /*0036*/ 	.short	(.L_700 - .L_699)


	//   ....[0]....
.L_699:
        /* <DEDUP_REMOVED lines=19> */


	//----- nvinfo : EIATTR_MERCURY_ISA_VERSION
	.align		4
.L_700:
        /*0158*/ 	.byte	0x03, 0x5f
        /*015a*/ 	.short	0x0000


	//----- nvinfo : EIATTR_COOP_GROUP_MASK_REGIDS
	.align		4
        /*015c*/ 	.byte	0x04, 0x29
        /*015e*/ 	.short	(.L_702 - .L_701)


	//   ....[0]....
.L_701:
        /*0160*/ 	.word	0xffffffff


	//   ....[1]....
        /*0164*/ 	.word	0xffffffff


	//   ....[2]....
        /*0168*/ 	.word	0xffffffff


	//   ....[3]....
        /*016c*/ 	.word	0xffffffff


	//   ....[4]....
        /*0170*/ 	.word	0xffffffff


	//   ....[5]....
        /*0174*/ 	.word	0xffffffff


	//   ....[6]....
        /*0178*/ 	.word	0xffffffff


	//   ....[7]....
        /*017c*/ 	.word	0xffffffff


	//   ....[8]....
        /*0180*/ 	.word	0xffffffff


	//   ....[9]....
        /*0184*/ 	.word	0xffffffff


	//   ....[10]....
        /*0188*/ 	.word	0xffffffff


	//   ....[11]....
        /*018c*/ 	.word	0xffffffff


	//   ....[12]....
        /*0190*/ 	.word	0xffffffff


	//   ....[13]....
        /*0194*/ 	.word	0xffffffff


	//   ....[14]....
        /*0198*/ 	.word	0xffffffff


	//   ....[15]....
        /*019c*/ 	.word	0xffffffff


	//   ....[16]....
        /*01a0*/ 	.word	0xffffffff


	//   ....[17]....
        /*01a4*/ 	.word	0xffffffff


	//   ....[18]....
        /*01a8*/ 	.word	0xffffffff


	//   ....[19]....
        /*01ac*/ 	.word	0xffffffff


	//   ....[20]....
        /*01b0*/ 	.word	0xffffffff


	//   ....[21]....
        /*01b4*/ 	.word	0xffffffff


	//   ....[22]....
        /*01b8*/ 	.word	0xffffffff


	//   ....[23]....
        /*01bc*/ 	.word	0xffffffff


	//   ....[24]....
        /*01c0*/ 	.word	0xffffffff


	//   ....[25]....
        /*01c4*/ 	.word	0xffffffff


	//   ....[26]....
        /*01c8*/ 	.word	0xffffffff


	//   ....[27]....
        /*01cc*/ 	.word	0xffffffff


	//   ....[28]....
        /*01d0*/ 	.word	0xffffffff


	//   ....[29]....
        /*01d4*/ 	.word	0xffffffff


	//   ....[30]....
        /*01d8*/ 	.word	0xffffffff


	//   ....[31]....
        /*01dc*/ 	.word	0xffffffff


	//   ....[32]....
        /*01e0*/ 	.word	0xffffffff


	//   ....[33]....
        /*01e4*/ 	.word	0xffffffff


	//   ....[34]....
        /*01e8*/ 	.word	0xffffffff


	//   ....[35]....
        /*01ec*/ 	.word	0xffffffff


	//   ....[36]....
        /*01f0*/ 	.word	0xffffffff


	//   ....[37]....
        /*01f4*/ 	.word	0xffffffff


	//   ....[38]....
        /*01f8*/ 	.word	0xffffffff


	//   ....[39]....
        /*01fc*/ 	.word	0xffffffff


	//----- nvinfo : EIATTR_COOP_GROUP_INSTR_OFFSETS
	.align		4
.L_702:
        /*0200*/ 	.byte	0x04, 0x28
        /*0202*/ 	.short	(.L_704 - .L_703)


	//   ....[0]....
.L_703:
        /*0204*/ 	.word	0x000073b0


	//   ....[1]....
        /*0208*/ 	.word	0x00007460


	//   ....[2]....
        /*020c*/ 	.word	0x000074b0


	//   ....[3]....
        /*0210*/ 	.word	0x00007500


	//   ....[4]....
        /*0214*/ 	.word	0x00007530


	//   ....[5]....
        /*0218*/ 	.word	0x000075f0


	//   ....[6]....
        /*021c*/ 	.word	0x00007760


	//   ....[7]....
        /*0220*/ 	.word	0x000078c0


	//   ....[8]....
        /*0224*/ 	.word	0x0000c920


	//   ....[9]....
        /*0228*/ 	.word	0x0000c960


	//   ....[10]....
        /*022c*/ 	.word	0x0000c9f0


	//   ....[11]....
        /*0230*/ 	.word	0x0000ca00


	//   ....[12]....
        /*0234*/ 	.word	0x0000ca30


	//   ....[13]....
        /*0238*/ 	.word	0x0000cab0


	//   ....[14]....
        /*023c*/ 	.word	0x0000cc10


	//   ....[15]....
        /*0240*/ 	.word	0x0000cc80


	//   ....[16]....
        /*0244*/ 	.word	0x00012740


	//   ....[17]....
        /*0248*/ 	.word	0x00012850


	//   ....[18]....
        /*024c*/ 	.word	0x00012880


	//   ....[19]....
        /*0250*/ 	.word	0x000128a0


	//   ....[20]....
        /*0254*/ 	.word	0x00012920


	//   ....[21]....
        /*0258*/ 	.word	0x00012980


	//   ....[22]....
        /*025c*/ 	.word	0x00012aa0


	//   ....[23]....
        /*0260*/ 	.word	0x00012b20


	//   ....[24]....
        /*0264*/ 	.word	0x00017540


	//   ....[25]....
        /*0268*/ 	.word	0x00017610


	//   ....[26]....
        /*026c*/ 	.word	0x00017750


	//   ....[27]....
        /*0270*/ 	.word	0x00017970


	//   ....[28]....
        /*0274*/ 	.word	0x00017ab0


	//   ....[29]....
        /*0278*/ 	.word	0x00017be0


	//   ....[30]....
        /*027c*/ 	.word	0x00017c30


	//   ....[31]....
        /*0280*/ 	.word	0x00017d20


	//   ....[32]....
        /*0284*/ 	.word	0x00019550


	//   ....[33]....
        /*0288*/ 	.word	0x00019590


	//   ....[34]....
        /*028c*/ 	.word	0x000195c0


	//   ....[35]....
        /*0290*/ 	.word	0x00019600


	//   ....[36]....
        /*0294*/ 	.word	0x000196c0


	//   ....[37]....
        /*0298*/ 	.word	0x000196f0


	//   ....[38]....
        /*029c*/ 	.word	0x00019810


	//   ....[39]....
        /*02a0*/ 	.word	0x00019850


	//----- nvinfo : EIATTR_EXIT_INSTR_OFFSETS
	.align		4
.L_704:
        /*02a4*/ 	.byte	0x04, 0x1c
        /*02a6*/ 	.short	(.L_706 - .L_705)


	//   ....[0]....
.L_705:
        /*02a8*/ 	.word	0x000004d0


	//   ....[1]....
        /*02ac*/ 	.word	0x00001640


	//   ....[2]....
        /*02b0*/ 	.word	0x000016c0


	//   ....[3]....
        /*02b4*/ 	.word	0x0001aff0


	//   ....[4]....
        /*02b8*/ 	.word	0x0001b0b0


	//----- nvinfo : EIATTR_CTAIDZ_USED
	.align		4
.L_706:
        /*02bc*/ 	.byte	0x01, 0x04
	.zero		2


	//----- nvinfo : EIATTR_CRS_STACK_SIZE
	.align		4
        /*02c0*/ 	.byte	0x04, 0x1e
        /*02c2*/ 	.short	(.L_708 - .L_707)
.L_707:
        /*02c4*/ 	.word	0x00000000
.L_708:


//--------------------- .nv.callgraph             --------------------------
	.section	.nv.callgraph,"",@"SHT_CUDA_CALLGRAPH"
	.align	4
	.sectionentsize	8
	.align		4
        /*0000*/ 	.word	0x00000000
	.align		4
        /*0004*/ 	.word	0xffffffff
	.align		4
        /*0008*/ 	.word	0x00000000
	.align		4
        /*000c*/ 	.word	0xfffffffe
	.align		4
        /*0010*/ 	.word	0x00000000
	.align		4
        /*0014*/ 	.word	0xfffffffd
	.align		4
        /*0018*/ 	.word	0x00000000
	.align		4
        /*001c*/ 	.word	0xfffffffc


//--------------------- .nv.rel.action            --------------------------
	.section	.nv.rel.action,"",@"SHT_CUDA_RELOCINFO"
	.align	8
	.sectionentsize	8
        /*0000*/ 	.byte	0x73, 0x00, 0x00, 0x00, 0x00, 0x00, 0x00, 0x00, 0x00, 0x00, 0x00, 0x11, 0x25, 0x00, 0x05, 0x36


//--------------------- .nv.constant4             --------------------------
	.section	.nv.constant4,"a",@progbits
	.align	8
	.align		8
.nv.constant4:
        /*0000*/ 	.dword	_ZN65_INTERNAL_66fdf1bf_29_flash_fwd_hdim64_fp16_sm80_cu_e763cb1e_28774cuda3std3__45__cpo5beginE
	.align		8
        /*0008*/ 	.dword	_ZN65_INTERNAL_66fdf1bf_29_flash_fwd_hdim64_fp16_sm80_cu_e763cb1e_28774cuda3std3__45__cpo3endE
	.align		8
        /*0010*/ 	.dword	_ZN65_INTERNAL_66fdf1bf_29_flash_fwd_hdim64_fp16_sm80_cu_e763cb1e_28774cuda3std3__45__cpo6cbeginE
	.align		8
        /*0018*/ 	.dword	_ZN65_INTERNAL_66fdf1bf_29_flash_fwd_hdim64_fp16_sm80_cu_e763cb1e_28774cuda3std3__45__cpo4cendE
	.align		8
        /*0020*/ 	.dword	_ZN65_INTERNAL_66fdf1bf_29_flash_fwd_hdim64_fp16_sm80_cu_e763cb1e_28774cuda3std3__467_GLOBAL__N__66fdf1bf_29_flash_fwd_hdim64_fp16_sm80_cu_e763cb1e_28776ignoreE
	.align		8
        /*0028*/ 	.dword	_ZN65_INTERNAL_66fdf1bf_29_flash_fwd_hdim64_fp16_sm80_cu_e763cb1e_28774cuda3std3__419piecewise_constructE
	.align		8
        /*0030*/ 	.dword	_ZN65_INTERNAL_66fdf1bf_29_flash_fwd_hdim64_fp16_sm80_cu_e763cb1e_28774cuda3std3__48in_placeE
	.align		8
        /*0038*/ 	.dword	_ZN65_INTERNAL_66fdf1bf_29_flash_fwd_hdim64_fp16_sm80_cu_e763cb1e_28774cuda3std6ranges3__45__cpo4swapE
	.align		8
        /*0040*/ 	.dword	_ZN65_INTERNAL_66fdf1bf_29_flash_fwd_hdim64_fp16_sm80_cu_e763cb1e_28774cuda3std6ranges3__45__cpo9iter_moveE
	.align		8
        /*0048*/ 	.dword	_ZN65_INTERNAL_66fdf1bf_29_flash_fwd_hdim64_fp16_sm80_cu_e763cb1e_28774cute7productE
	.align		8
        /*0050*/ 	.dword	_ZN65_INTERNAL_66fdf1bf_29_flash_fwd_hdim64_fp16_sm80_cu_e763cb1e_28774cute1_E


//--------------------- .nv.constant0._ZN5flash16flash_fwd_kernelI23Flash_fwd_kernel_traitsILi64ELi128ELi128ELi4ELb0ELb0EN7cutlass6half_tE19Flash_kernel_traitsILi64ELi128ELi128ELi4ES3_EELb0ELb0ELb0ELb0ELb0ELb1ELb0ELb0EEEvNS_16Flash_fwd_paramsE --------------------------
	.section	.nv.constant0._ZN5flash16flash_fwd_kernelI23Flash_fwd_kernel_traitsILi64ELi128ELi128ELi4ELb0ELb0EN7cutlass6half_tE19Flash_kernel_traitsILi64ELi128ELi128ELi4ES3_EELb0ELb0ELb0ELb0ELb0ELb1ELb0ELb0EEEvNS_16Flash_fwd_paramsE,"a",@progbits
	.sectionflags	@""
	.align	4
.nv.constant0._ZN5flash16flash_fwd_kernelI23Flash_fwd_kernel_traitsILi64ELi128ELi128ELi4ELb0ELb0EN7cutlass6half_tE19Flash_kernel_traitsILi64ELi128ELi128ELi4ES3_EELb0ELb0ELb0ELb0ELb0ELb1ELb0ELb0EEEvNS_16Flash_fwd_paramsE:
	.zero		816


//--------------------- .nv.constant0._ZN5flash16flash_fwd_kernelI23Flash_fwd_kernel_traitsILi64ELi128ELi128ELi4ELb0ELb0EN7cutlass6half_tE19Flash_kernel_traitsILi64ELi128ELi128ELi4ES3_EELb0ELb0ELb0ELb0ELb0ELb1ELb1ELb0EEEvNS_16Flash_fwd_paramsE --------------------------
	.section	.nv.constant0._ZN5flash16flash_fwd_kernelI23Flash_fwd_kernel_traitsILi64ELi128ELi128ELi4ELb0ELb0EN7cutlass6half_tE19Flash_kernel_traitsILi64ELi128ELi128ELi4ES3_EELb0ELb0ELb0ELb0ELb0ELb1ELb1ELb0EEEvNS_16Flash_fwd_paramsE,"a",@progbits
	.sectionflags	@""
	.align	4
.nv.constant0._ZN5flash16flash_fwd_kernelI23Flash_fwd_kernel_traitsILi64ELi128ELi128ELi4ELb0ELb0EN7cutlass6half_tE19Flash_kernel_traitsILi64ELi128ELi128ELi4ES3_EELb0ELb0ELb0ELb0ELb0ELb1ELb1ELb0EEEvNS_16Flash_fwd_paramsE:
	.zero		816


//--------------------- .nv.constant0._ZN5flash16flash_fwd_kernelI23Flash_fwd_kernel_traitsILi64ELi128ELi128ELi4ELb0ELb0EN7cutlass6half_tE19Flash_kernel_traitsILi64ELi128ELi128ELi4ES3_EELb0ELb0ELb0ELb0ELb1ELb1ELb0ELb0EEEvNS_16Flash_fwd_paramsE --------------------------
	.section	.nv.constant0._ZN5flash16flash_fwd_kernelI23Flash_fwd_kernel_traitsILi64ELi128ELi128ELi4ELb0ELb0EN7cutlass6half_tE19Flash_kernel_traitsILi64ELi128ELi128ELi4ES3_EELb0ELb0ELb0ELb0ELb1ELb1ELb0ELb0EEEvNS_16Flash_fwd_paramsE,"a",@progbits
	.sectionflags	@""
	.align	4
.nv.constant0._ZN5flash16flash_fwd_kernelI23Flash_fwd_kernel_traitsILi64ELi128ELi128ELi4ELb0ELb0EN7cutlass6half_tE19Flash_kernel_traitsILi64ELi128ELi128ELi4ES3_EELb0ELb0ELb0ELb0ELb1ELb1ELb0ELb0EEEvNS_16Flash_fwd_paramsE:
	.zero		816


//--------------------- .nv.constant0._ZN5flash16flash_fwd_kernelI23Flash_fwd_kernel_traitsILi64ELi128ELi128ELi4ELb0ELb0EN7cutlass6half_tE19Flash_kernel_traitsILi64ELi128ELi128ELi4ES3_EELb0ELb0ELb0ELb0ELb1ELb1ELb1ELb0EEEvNS_16Flash_fwd_paramsE --------------------------
	.section	.nv.constant0._ZN5flash16flash_fwd_kernelI23Flash_fwd_kernel_traitsILi64ELi128ELi128ELi4ELb0ELb0EN7cutlass6half_tE19Flash_kernel_traitsILi64ELi128ELi128ELi4ES3_EELb0ELb0ELb0ELb0ELb1ELb1ELb1ELb0EEEvNS_16Flash_fwd_paramsE,"a",@progbits
	.sectionflags	@""
	.align	4
.nv.constant0._ZN5flash16flash_fwd_kernelI23Flash_fwd_kernel_traitsILi64ELi128ELi128ELi4ELb0ELb0EN7cutlass6half_tE19Flash_kernel_traitsILi64ELi128ELi128ELi4ES3_EELb0ELb0ELb0ELb0ELb1ELb1ELb1ELb0EEEvNS_16Flash_fwd_paramsE:
	.zero		816


//--------------------- .nv.constant0._ZN5flash16flash_fwd_kernelI23Flash_fwd_kernel_traitsILi64ELi128ELi128ELi4ELb0ELb0EN7cutlass6half_tE19Flash_kernel_traitsILi64ELi128ELi128ELi4ES3_EELb0ELb0ELb0ELb0ELb0ELb0ELb0ELb0EEEvNS_16Flash_fwd_paramsE --------------------------
	.section	.nv.constant0._ZN5flash16flash_fwd_kernelI23Flash_fwd_kernel_traitsILi64ELi128ELi128ELi4ELb0ELb0EN7cutlass6half_tE19Flash_kernel_traitsILi64ELi128ELi128ELi4ES3_EELb0ELb0ELb0ELb0ELb0ELb0ELb0ELb0EEEvNS_16Flash_fwd_paramsE,"a",@progbits
	.sectionflags	@""
	.align	4
.nv.constant0._ZN5flash16flash_fwd_kernelI23Flash_fwd_kernel_traitsILi64ELi128ELi128ELi4ELb0ELb0EN7cutlass6half_tE19Flash_kernel_traitsILi64ELi128ELi128ELi4ES3_EELb0ELb0ELb0ELb0ELb0ELb0ELb0ELb0EEEvNS_16Flash_fwd_paramsE:
	.zero		816


//--------------------- .nv.constant0._ZN5flash16flash_fwd_kernelI23Flash_fwd_kernel_traitsILi64ELi128ELi128ELi4ELb0ELb0EN7cutlass6half_tE19Flash_kernel_traitsILi64ELi128ELi128ELi4ES3_EELb0ELb0ELb0ELb0ELb0ELb0ELb1ELb0EEEvNS_16Flash_fwd_paramsE --------------------------
	.section	.nv.constant0._ZN5flash16flash_fwd_kernelI23Flash_fwd_kernel_traitsILi64ELi128ELi128ELi4ELb0ELb0EN7cutlass6half_tE19Flash_kernel_traitsILi64ELi128ELi128ELi4ES3_EELb0ELb0ELb0ELb0ELb0ELb0ELb1ELb0EEEvNS_16Flash_fwd_paramsE,"a",@progbits
	.sectionflags	@""
	.align	4
.nv.constant0._ZN5flash16flash_fwd_kernelI23Flash_fwd_kernel_traitsILi64ELi128ELi128ELi4ELb0ELb0EN7cutlass6half_tE19Flash_kernel_traitsILi64ELi128ELi128ELi4ES3_EELb0ELb0ELb0ELb0ELb0ELb0ELb1ELb0EEEvNS_16Flash_fwd_paramsE:
	.zero		816


//--------------------- .nv.constant0._ZN5flash16flash_fwd_kernelI23Flash_fwd_kernel_traitsILi64ELi128ELi128ELi4ELb0ELb0EN7cutlass6half_tE19Flash_kernel_traitsILi64ELi128ELi128ELi4ES3_EELb0ELb0ELb0ELb1ELb0ELb0ELb0ELb0EEEvNS_16Flash_fwd_paramsE --------------------------
	.section	.nv.constant0._ZN5flash16flash_fwd_kernelI23Flash_fwd_kernel_traitsILi64ELi128ELi128ELi4ELb0ELb0EN7cutlass6half_tE19Flash_kernel_traitsILi64ELi128ELi128ELi4ES3_EELb0ELb0ELb0ELb1ELb0ELb0ELb0ELb0EEEvNS_16Flash_fwd_paramsE,"a",@progbits
	.sectionflags	@""
	.align	4
.nv.constant0._ZN5flash16flash_fwd_kernelI23Flash_fwd_kernel_traitsILi64ELi128ELi128ELi4ELb0ELb0EN7cutlass6half_tE19Flash_kernel_traitsILi64ELi128ELi128ELi4ES3_EELb0ELb0ELb0ELb1ELb0ELb0ELb0ELb0EEEvNS_16Flash_fwd_paramsE:
	.zero		816


//--------------------- .nv.constant0._ZN5flash16flash_fwd_kernelI23Flash_fwd_kernel_traitsILi64ELi128ELi128ELi4ELb0ELb0EN7cutlass6half_tE19Flash_kernel_traitsILi64ELi128ELi128ELi4ES3_EELb0ELb0ELb0ELb1ELb0ELb0ELb1ELb0EEEvNS_16Flash_fwd_paramsE --------------------------
	.section	.nv.constant0._ZN5flash16flash_fwd_kernelI23Flash_fwd_kernel_traitsILi64ELi128ELi128ELi4ELb0ELb0EN7cutlass6half_tE19Flash_kernel_traitsILi64ELi128ELi128ELi4ES3_EELb0ELb0ELb0ELb1ELb0ELb0ELb1ELb0EEEvNS_16Flash_fwd_paramsE,"a",@progbits
	.sectionflags	@""
	.align	4
.nv.constant0._ZN5flash16flash_fwd_kernelI23Flash_fwd_kernel_traitsILi64ELi128ELi128ELi4ELb0ELb0EN7cutlass6half_tE19Flash_kernel_traitsILi64ELi128ELi128ELi4ES3_EELb0ELb0ELb0ELb1ELb0ELb0ELb1ELb0EEEvNS_16Flash_fwd_paramsE:
	.zero		816


//--------------------- .nv.constant0._ZN5flash16flash_fwd_kernelI23Flash_fwd_kernel_traitsILi64ELi128ELi128ELi4ELb0ELb0EN7cutlass6half_tE19Flash_kernel_traitsILi64ELi128ELi128ELi4ES3_EELb0ELb0ELb1ELb0ELb0ELb1ELb0ELb0EEEvNS_16Flash_fwd_paramsE --------------------------
	.section	.nv.constant0._ZN5flash16flash_fwd_kernelI23Flash_fwd_kernel_traitsILi64ELi128ELi128ELi4ELb0ELb0EN7cutlass6half_tE19Flash_kernel_traitsILi64ELi128ELi128ELi4ES3_EELb0ELb0ELb1ELb0ELb0ELb1ELb0ELb0EEEvNS_16Flash_fwd_paramsE,"a",@progbits
	.sectionflags	@""
	.align	4
.nv.constant0._ZN5flash16flash_fwd_kernelI23Flash_fwd_kernel_traitsILi64ELi128ELi128ELi4ELb0ELb0EN7cutlass6half_tE19Flash_kernel_traitsILi64ELi128ELi128ELi4ES3_EELb0ELb0ELb1ELb0ELb0ELb1ELb0ELb0EEEvNS_16Flash_fwd_paramsE:
	.zero		816


//--------------------- .nv.constant0._ZN5flash16flash_fwd_kernelI23Flash_fwd_kernel_traitsILi64ELi128ELi128ELi4ELb0ELb0EN7cutlass6half_tE19Flash_kernel_traitsILi64ELi128ELi128ELi4ES3_EELb0ELb0ELb1ELb0ELb0ELb1ELb1ELb0EEEvNS_16Flash_fwd_paramsE --------------------------
	.section	.nv.constant0._ZN5flash16flash_fwd_kernelI23Flash_fwd_kernel_traitsILi64ELi128ELi128ELi4ELb0ELb0EN7cutlass6half_tE19Flash_kernel_traitsILi64ELi128ELi128ELi4ES3_EELb0ELb0ELb1ELb0ELb0ELb1ELb1ELb0EEEvNS_16Flash_fwd_paramsE,"a",@progbits
	.sectionflags	@""
	.align	4
.nv.constant0._ZN5flash16flash_fwd_kernelI23Flash_fwd_kernel_traitsILi64ELi128ELi128ELi4ELb0ELb0EN7cutlass6half_tE19Flash_kernel_traitsILi64ELi128ELi128ELi4ES3_EELb0ELb0ELb1ELb0ELb0ELb1ELb1ELb0EEEvNS_16Flash_fwd_paramsE:
	.zero		816


//--------------------- .nv.constant0._ZN5flash16flash_fwd_kernelI23Flash_fwd_kernel_traitsILi64ELi128ELi128ELi4ELb0ELb0EN7cutlass6half_tE19Flash_kernel_traitsILi64ELi128ELi128ELi4ES3_EELb0ELb0ELb1ELb0ELb0ELb0ELb0ELb0EEEvNS_16Flash_fwd_paramsE --------------------------
	.section	.nv.constant0._ZN5flash16flash_fwd_kernelI23Flash_fwd_kernel_traitsILi64ELi128ELi128ELi4ELb0ELb0EN7cutlass6half_tE19Flash_kernel_traitsILi64ELi128ELi128ELi4ES3_EELb0ELb0ELb1ELb0ELb0ELb0ELb0ELb0EEEvNS_16Flash_fwd_paramsE,"a",@progbits
	.sectionflags	@""
	.align	4
.nv.constant0._ZN5flash16flash_fwd_kernelI23Flash_fwd_kernel_traitsILi64ELi128ELi128ELi4ELb0ELb0EN7cutlass6half_tE19Flash_kernel_traitsILi64ELi128ELi128ELi4ES3_EELb0ELb0ELb1ELb0ELb0ELb0ELb0ELb0EEEvNS_16Flash_fwd_paramsE:
	.zero		816


//--------------------- .nv.constant0._ZN5flash16flash_fwd_kernelI23Flash_fwd_kernel_traitsILi64ELi128ELi128ELi4ELb0ELb0EN7cutlass6half_tE19Flash_kernel_traitsILi64ELi128ELi128ELi4ES3_EELb0ELb0ELb1ELb0ELb0ELb0ELb1ELb0EEEvNS_16Flash_fwd_paramsE --------------------------
	.section	.nv.constant0._ZN5flash16flash_fwd_kernelI23Flash_fwd_kernel_traitsILi64ELi128ELi128ELi4ELb0ELb0EN7cutlass6half_tE19Flash_kernel_traitsILi64ELi128ELi128ELi4ES3_EELb0ELb0ELb1ELb0ELb0ELb0ELb1ELb0EEEvNS_16Flash_fwd_paramsE,"a",@progbits
	.sectionflags	@""
	.align	4
.nv.constant0._ZN5flash16flash_fwd_kernelI23Flash_fwd_kernel_traitsILi64ELi128ELi128ELi4ELb0ELb0EN7cutlass6half_tE19Flash_kernel_traitsILi64ELi128ELi128ELi4ES3_EELb0ELb0ELb1ELb0ELb0ELb0ELb1ELb0EEEvNS_16Flash_fwd_paramsE:
	.zero		816


//--------------------- .nv.constant0._ZN5flash16flash_fwd_kernelI23Flash_fwd_kernel_traitsILi64ELi128ELi128ELi4ELb0ELb0EN7cutlass6half_tE19Flash_kernel_traitsILi64ELi128ELi128ELi4ES3_EELb0ELb0ELb1ELb1ELb0ELb0ELb0ELb0EEEvNS_16Flash_fwd_paramsE --------------------------
	.section	.nv.constant0._ZN5flash16flash_fwd_kernelI23Flash_fwd_kernel_traitsILi64ELi128ELi128ELi4ELb0ELb0EN7cutlass6half_tE19Flash_kernel_traitsILi64ELi128ELi128ELi4ES3_EELb0ELb0ELb1ELb1ELb0ELb0ELb0ELb0EEEvNS_16Flash_fwd_paramsE,"a",@progbits
	.sectionflags	@""
	.align	4
.nv.constant0._ZN5flash16flash_fwd_kernelI23Flash_fwd_kernel_traitsILi64ELi128ELi128ELi4ELb0ELb0EN7cutlass6half_tE19Flash_kernel_traitsILi64ELi128ELi128ELi4ES3_EELb0ELb0ELb1ELb1ELb0ELb0ELb0ELb0EEEvNS_16Flash_fwd_paramsE:
	.zero		816


//--------------------- .nv.constant0._ZN5flash16flash_fwd_kernelI23Flash_fwd_kernel_traitsILi64ELi128ELi128ELi4ELb0ELb0EN7cutlass6half_tE19Flash_kernel_traitsILi64ELi128ELi128ELi4ES3_EELb0ELb0ELb1ELb1ELb0ELb0ELb1ELb0EEEvNS_16Flash_fwd_paramsE --------------------------
	.section	.nv.constant0._ZN5flash16flash_fwd_kernelI23Flash_fwd_kernel_traitsILi64ELi128ELi128ELi4ELb0ELb0EN7cutlass6half_tE19Flash_kernel_traitsILi64ELi128ELi128ELi4ES3_EELb0ELb0ELb1ELb1ELb0ELb0ELb1ELb0EEEvNS_16Flash_fwd_paramsE,"a",@progbits
	.sectionflags	@""
	.align	4
.nv.constant0._ZN5flash16flash_fwd_kernelI23Flash_fwd_kernel_traitsILi64ELi128ELi128ELi4ELb0ELb0EN7cutlass6half_tE19Flash_kernel_traitsILi64ELi128ELi128ELi4ES3_EELb0ELb0ELb1ELb1ELb0ELb0ELb1ELb0EEEvNS_16Flash_fwd_paramsE:
	.zero		816


//--------------------- .nv.constant0._ZN5flash16flash_fwd_kernelI23Flash_fwd_kernel_traitsILi64ELi128ELi64ELi4ELb0ELb0EN7cutlass6half_tE19Flash_kernel_traitsILi64ELi128ELi64ELi4ES3_EELb1ELb0ELb0ELb0ELb0ELb1ELb0ELb0EEEvNS_16Flash_fwd_paramsE --------------------------
	.section	.nv.constant0._ZN5flash16flash_fwd_kernelI23Flash_fwd_kernel_traitsILi64ELi128ELi64ELi4ELb0ELb0EN7cutlass6half_tE19Flash_kernel_traitsILi64ELi128ELi64ELi4ES3_EELb1ELb0ELb0ELb0ELb0ELb1ELb0ELb0EEEvNS_16Flash_fwd_paramsE,"a",@progbits
	.sectionflags	@""
	.align	4
.nv.constant0._ZN5flash16flash_fwd_kernelI23Flash_fwd_kernel_traitsILi64ELi128ELi64ELi4ELb0ELb0EN7cutlass6half_tE19Flash_kernel_traitsILi64ELi128ELi64ELi4ES3_EELb1ELb0ELb0ELb0ELb0ELb1ELb0ELb0EEEvNS_16Flash_fwd_paramsE:
	.zero		816


//--------------------- .nv.constant0._ZN5flash16flash_fwd_kernelI23Flash_fwd_kernel_traitsILi64ELi128ELi64ELi4ELb0ELb0EN7cutlass6half_tE19Flash_kernel_traitsILi64ELi128ELi64ELi4ES3_EELb0ELb0ELb0ELb0ELb0ELb1ELb1ELb0EEEvNS_16Flash_fwd_paramsE --------------------------
	.section	.nv.constant0._ZN5flash16flash_fwd_kernelI23Flash_fwd_kernel_traitsILi64ELi128ELi64ELi4ELb0ELb0EN7cutlass6half_tE19Flash_kernel_traitsILi64ELi128ELi64ELi4ES3_EELb0ELb0ELb0ELb0ELb0ELb1ELb1ELb0EEEvNS_16Flash_fwd_paramsE,"a",@progbits
	.sectionflags	@""
	.align	4
.nv.constant0._ZN5flash16flash_fwd_kernelI23Flash_fwd_kernel_traitsILi64ELi128ELi64ELi4ELb0ELb0EN7cutlass6half_tE19Flash_kernel_traitsILi64ELi128ELi64ELi4ES3_EELb0ELb0ELb0ELb0ELb0ELb1ELb1ELb0EEEvNS_16Flash_fwd_paramsE:
	.zero		816


//--------------------- .nv.constant0._ZN5flash16flash_fwd_kernelI23Flash_fwd_kernel_traitsILi64ELi128ELi64ELi4ELb0ELb0EN7cutlass6half_tE19Flash_kernel_traitsILi64ELi128ELi64ELi4ES3_EELb1ELb0ELb0ELb0ELb0ELb0ELb0ELb0EEEvNS_16Flash_fwd_paramsE --------------------------
	.section	.nv.constant0._ZN5flash16flash_fwd_kernelI23Flash_fwd_kernel_traitsILi64ELi128ELi64ELi4ELb0ELb0EN7cutlass6half_tE19Flash_kernel_traitsILi64ELi128ELi64ELi4ES3_EELb1ELb0ELb0ELb0ELb0ELb0ELb0ELb0EEEvNS_16Flash_fwd_paramsE,"a",@progbits
	.sectionflags	@""
	.align	4
.nv.constant0._ZN5flash16flash_fwd_kernelI23Flash_fwd_kernel_traitsILi64ELi128ELi64ELi4ELb0ELb0EN7cutlass6half_tE19Flash_kernel_traitsILi64ELi128ELi64ELi4ES3_EELb1ELb0ELb0ELb0ELb0ELb0ELb0ELb0EEEvNS_16Flash_fwd_paramsE:
	.zero		816


//--------------------- .nv.constant0._ZN5flash16flash_fwd_kernelI23Flash_fwd_kernel_traitsILi64ELi128ELi64ELi4ELb0ELb0EN7cutlass6half_tE19Flash_kernel_traitsILi64ELi128ELi64ELi4ES3_EELb1ELb0ELb1ELb0ELb0ELb0ELb0ELb0EEEvNS_16Flash_fwd_paramsE --------------------------
	.section	.nv.constant0._ZN5flash16flash_fwd_kernelI23Flash_fwd_kernel_traitsILi64ELi128ELi64ELi4ELb0ELb0EN7cutlass6half_tE19Flash_kernel_traitsILi64ELi128ELi64ELi4ES3_EELb1ELb0ELb1ELb0ELb0ELb0ELb0ELb0EEEvNS_16Flash_fwd_paramsE,"a",@progbits
	.sectionflags	@""
	.align	4
.nv.constant0._ZN5flash16flash_fwd_kernelI23Flash_fwd_kernel_traitsILi64ELi128ELi64ELi4ELb0ELb0EN7cutlass6half_tE19Flash_kernel_traitsILi64ELi128ELi64ELi4ES3_EELb1ELb0ELb1ELb0ELb0ELb0ELb0ELb0EEEvNS_16Flash_fwd_paramsE:
	.zero		816


//--------------------- .nv.constant0._ZN5flash16flash_fwd_kernelI23Flash_fwd_kernel_traitsILi64ELi128ELi64ELi4ELb0ELb0EN7cutlass6half_tE19Flash_kernel_traitsILi64ELi128ELi64ELi4ES3_EELb1ELb0ELb0ELb0ELb1ELb1ELb0ELb0EEEvNS_16Flash_fwd_paramsE --------------------------
	.section	.nv.constant0._ZN5flash16flash_fwd_kernelI23Flash_fwd_kernel_traitsILi64ELi128ELi64ELi4ELb0ELb0EN7cutlass6half_tE19Flash_kernel_traitsILi64ELi128ELi64ELi4ES3_EELb1ELb0ELb0ELb0ELb1ELb1ELb0ELb0EEEvNS_16Flash_fwd_paramsE,"a",@progbits
	.sectionflags	@""
	.align	4
.nv.constant0._ZN5flash16flash_fwd_kernelI23Flash_fwd_kernel_traitsILi64ELi128ELi64ELi4ELb0ELb0EN7cutlass6half_tE19Flash_kernel_traitsILi64ELi128ELi64ELi4ES3_EELb1ELb0ELb0ELb0ELb1ELb1ELb0ELb0EEEvNS_16Flash_fwd_paramsE:
	.zero		816


//--------------------- .nv.constant0._ZN5flash16flash_fwd_kernelI23Flash_fwd_kernel_traitsILi64ELi128ELi64ELi4ELb0ELb0EN7cutlass6half_tE19Flash_kernel_traitsILi64ELi128ELi64ELi4ES3_EELb0ELb0ELb0ELb0ELb1ELb1ELb1ELb0EEEvNS_16Flash_fwd_paramsE --------------------------
	.section	.nv.constant0._ZN5flash16flash_fwd_kernelI23Flash_fwd_kernel_traitsILi64ELi128ELi64ELi4ELb0ELb0EN7cutlass6half_tE19Flash_kernel_traitsILi64ELi128ELi64ELi4ES3_EELb0ELb0ELb0ELb0ELb1ELb1ELb1ELb0EEEvNS_16Flash_fwd_paramsE,"a",@progbits
	.sectionflags	@""
	.align	4
.nv.constant0._ZN5flash16flash_fwd_kernelI23Flash_fwd_kernel_traitsILi64ELi128ELi64ELi4ELb0ELb0EN7cutlass6half_tE19Flash_kernel_traitsILi64ELi128ELi64ELi4ES3_EELb0ELb0ELb0ELb0ELb1ELb1ELb1ELb0EEEvNS_16Flash_fwd_paramsE:
	.zero		816


//--------------------- .nv.constant0._ZN5flash16flash_fwd_kernelI23Flash_fwd_kernel_traitsILi64ELi128ELi64ELi4ELb0ELb0EN7cutlass6half_tE19Flash_kernel_traitsILi64ELi128ELi64ELi4ES3_EELb1ELb0ELb0ELb1ELb0ELb0ELb0ELb0EEEvNS_16Flash_fwd_paramsE --------------------------
	.section	.nv.constant0._ZN5flash16flash_fwd_kernelI23Flash_fwd_kernel_traitsILi64ELi128ELi64ELi4ELb0ELb0EN7cutlass6half_tE19Flash_kernel_traitsILi64ELi128ELi64ELi4ES3_EELb1ELb0ELb0ELb1ELb0ELb0ELb0ELb0EEEvNS_16Flash_fwd_paramsE,"a",@progbits
	.sectionflags	@""
	.align	4
.nv.constant0._ZN5flash16flash_fwd_kernelI23Flash_fwd_kernel_traitsILi64ELi128ELi64ELi4ELb0ELb0EN7cutlass6half_tE19Flash_kernel_traitsILi64ELi128ELi64ELi4ES3_EELb1ELb0ELb0ELb1ELb0ELb0ELb0ELb0EEEvNS_16Flash_fwd_paramsE:
	.zero		816


//--------------------- .nv.constant0._ZN5flash16flash_fwd_kernelI23Flash_fwd_kernel_traitsILi64ELi128ELi64ELi4ELb0ELb0EN7cutlass6half_tE19Flash_kernel_traitsILi64ELi128ELi64ELi4ES3_EELb1ELb0ELb0ELb0ELb0ELb0ELb0ELb1EEEvNS_16Flash_fwd_paramsE --------------------------
	.section	.nv.constant0._ZN5flash16flash_fwd_kernelI23Flash_fwd_kernel_traitsILi64ELi128ELi64ELi4ELb0ELb0EN7cutlass6half_tE19Flash_kernel_traitsILi64ELi128ELi64ELi4ES3_EELb1ELb0ELb0ELb0ELb0ELb0ELb0ELb1EEEvNS_16Flash_fwd_paramsE,"a",@progbits
	.sectionflags	@""
	.align	4
.nv.constant0._ZN5flash16flash_fwd_kernelI23Flash_fwd_kernel_traitsILi64ELi128ELi64ELi4ELb0ELb0EN7cutlass6half_tE19Flash_kernel_traitsILi64ELi128ELi64ELi4ES3_EELb1ELb0ELb0ELb0ELb0ELb0ELb0ELb1EEEvNS_16Flash_fwd_paramsE:
	.zero		816


//--------------------- .nv.constant0._ZN5flash16flash_fwd_kernelI23Flash_fwd_kernel_traitsILi64ELi128ELi64ELi4ELb0ELb0EN7cutlass6half_tE19Flash_kernel_traitsILi64ELi128ELi64ELi4ES3_EELb0ELb0ELb0ELb0ELb0ELb0ELb1ELb0EEEvNS_16Flash_fwd_paramsE --------------------------
	.section	.nv.constant0._ZN5flash16flash_fwd_kernelI23Flash_fwd_kernel_traitsILi64ELi128ELi64ELi4ELb0ELb0EN7cutlass6half_tE19Flash_kernel_traitsILi64ELi128ELi64ELi4ES3_EELb0ELb0ELb0ELb0ELb0ELb0ELb1ELb0EEEvNS_16Flash_fwd_paramsE,"a",@progbits
	.sectionflags	@""
	.align	4
.nv.constant0._ZN5flash16flash_fwd_kernelI23Flash_fwd_kernel_traitsILi64ELi128ELi64ELi4ELb0ELb0EN7cutlass6half_tE19Flash_kernel_traitsILi64ELi128ELi64ELi4ES3_EELb0ELb0ELb0ELb0ELb0ELb0ELb1ELb0EEEvNS_16Flash_fwd_paramsE:
	.zero		816


//--------------------- .nv.constant0._ZN5flash16flash_fwd_kernelI23Flash_fwd_kernel_traitsILi64ELi128ELi64ELi4ELb0ELb0EN7cutlass6half_tE19Flash_kernel_traitsILi64ELi128ELi64ELi4ES3_EELb1ELb0ELb0ELb1ELb0ELb0ELb0ELb1EEEvNS_16Flash_fwd_paramsE --------------------------
	.section	.nv.constant0._ZN5flash16flash_fwd_kernelI23Flash_fwd_kernel_traitsILi64ELi128ELi64ELi4ELb0ELb0EN7cutlass6half_tE19Flash_kernel_traitsILi64ELi128ELi64ELi4ES3_EELb1ELb0ELb0ELb1ELb0ELb0ELb0ELb1EEEvNS_16Flash_fwd_paramsE,"a",@progbits
	.sectionflags	@""
	.align	4
.nv.constant0._ZN5flash16flash_fwd_kernelI23Flash_fwd_kernel_traitsILi64ELi128ELi64ELi4ELb0ELb0EN7cutlass6half_tE19Flash_kernel_traitsILi64ELi128ELi64ELi4ES3_EELb1ELb0ELb0ELb1ELb0ELb0ELb0ELb1EEEvNS_16Flash_fwd_paramsE:
	.zero		816


//--------------------- .nv.constant0._ZN5flash16flash_fwd_kernelI23Flash_fwd_kernel_traitsILi64ELi128ELi64ELi4ELb0ELb0EN7cutlass6half_tE19Flash_kernel_traitsILi64ELi128ELi64ELi4ES3_EELb0ELb0ELb0ELb1ELb0ELb0ELb1ELb0EEEvNS_16Flash_fwd_paramsE --------------------------
	.section	.nv.constant0._ZN5flash16flash_fwd_kernelI23Flash_fwd_kernel_traitsILi64ELi128ELi64ELi4ELb0ELb0EN7cutlass6half_tE19Flash_kernel_traitsILi64ELi128ELi64ELi4ES3_EELb0ELb0ELb0ELb1ELb0ELb0ELb1ELb0EEEvNS_16Flash_fwd_paramsE,"a",@progbits
	.sectionflags	@""
	.align	4
.nv.constant0._ZN5flash16flash_fwd_kernelI23Flash_fwd_kernel_traitsILi64ELi128ELi64ELi4ELb0ELb0EN7cutlass6half_tE19Flash_kernel_traitsILi64ELi128ELi64ELi4ES3_EELb0ELb0ELb0ELb1ELb0ELb0ELb1ELb0EEEvNS_16Flash_fwd_paramsE:
	.zero		816


//--------------------- .nv.constant0._ZN5flash16flash_fwd_kernelI23Flash_fwd_kernel_traitsILi64ELi128ELi64ELi4ELb0ELb0EN7cutlass6half_tE19Flash_kernel_traitsILi64ELi128ELi64ELi4ES3_EELb1ELb0ELb1ELb0ELb0ELb1ELb0ELb0EEEvNS_16Flash_fwd_paramsE --------------------------
	.section	.nv.constant0._ZN5flash16flash_fwd_kernelI23Flash_fwd_kernel_traitsILi64ELi128ELi64ELi4ELb0ELb0EN7cutlass6half_tE19Flash_kernel_traitsILi64ELi128ELi64ELi4ES3_EELb1ELb0ELb1ELb0ELb0ELb1ELb0ELb0EEEvNS_16Flash_fwd_paramsE,"a",@progbits
	.sectionflags	@""
	.align	4
.nv.constant0._ZN5flash16flash_fwd_kernelI23Flash_fwd_kernel_traitsILi64ELi128ELi64ELi4ELb0ELb0EN7cutlass6half_tE19Flash_kernel_traitsILi64ELi128ELi64ELi4ES3_EELb1ELb0ELb1ELb0ELb0ELb1ELb0ELb0EEEvNS_16Flash_fwd_paramsE:
	.zero		816


//--------------------- .nv.constant0._ZN5flash16flash_fwd_kernelI23Flash_fwd_kernel_traitsILi64ELi128ELi64ELi4ELb0ELb0EN7cutlass6half_tE19Flash_kernel_traitsILi64ELi128ELi64ELi4ES3_EELb0ELb0ELb1ELb0ELb0ELb1ELb1ELb0EEEvNS_16Flash_fwd_paramsE --------------------------
	.section	.nv.constant0._ZN5flash16flash_fwd_kernelI23Flash_fwd_kernel_traitsILi64ELi128ELi64ELi4ELb0ELb0EN7cutlass6half_tE19Flash_kernel_traitsILi64ELi128ELi64ELi4ES3_EELb0ELb0ELb1ELb0ELb0ELb1ELb1ELb0EEEvNS_16Flash_fwd_paramsE,"a",@progbits
	.sectionflags	@""
	.align	4
.nv.constant0._ZN5flash16flash_fwd_kernelI23Flash_fwd_kernel_traitsILi64ELi128ELi64ELi4ELb0ELb0EN7cutlass6half_tE19Flash_kernel_traitsILi64ELi128ELi64ELi4ES3_EELb0ELb0ELb1ELb0ELb0ELb1ELb1ELb0EEEvNS_16Flash_fwd_paramsE:
	.zero		816


//--------------------- .nv.constant0._ZN5flash16flash_fwd_kernelI23Flash_fwd_kernel_traitsILi64ELi128ELi64ELi4ELb0ELb0EN7cutlass6half_tE19Flash_kernel_traitsILi64ELi128ELi64ELi4ES3_EELb1ELb0ELb1ELb1ELb0ELb0ELb0ELb0EEEvNS_16Flash_fwd_paramsE --------------------------
	.section	.nv.constant0._ZN5flash16flash_fwd_kernelI23Flash_fwd_kernel_traitsILi64ELi128ELi64ELi4ELb0ELb0EN7cutlass6half_tE19Flash_kernel_traitsILi64ELi128ELi64ELi4ES3_EELb1ELb0ELb1ELb1ELb0ELb0ELb0ELb0EEEvNS_16Flash_fwd_paramsE,"a",@progbits
	.sectionflags	@""
	.align	4
.nv.constant0._ZN5flash16flash_fwd_kernelI23Flash_fwd_kernel_traitsILi64ELi128ELi64ELi4ELb0ELb0EN7cutlass6half_tE19Flash_kernel_traitsILi64ELi128ELi64ELi4ES3_EELb1ELb0ELb1ELb1ELb0ELb0ELb0ELb0EEEvNS_16Flash_fwd_paramsE:
	.zero		816


//--------------------- .nv.constant0._ZN5flash16flash_fwd_kernelI23Flash_fwd_kernel_traitsILi64ELi128ELi64ELi4ELb0ELb0EN7cutlass6half_tE19Flash_kernel_traitsILi64ELi128ELi64ELi4ES3_EELb1ELb0ELb1ELb0ELb0ELb0ELb0ELb1EEEvNS_16Flash_fwd_paramsE --------------------------
	.section	.nv.constant0._ZN5flash16flash_fwd_kernelI23Flash_fwd_kernel_traitsILi64ELi128ELi64ELi4ELb0ELb0EN7cutlass6half_tE19Flash_kernel_traitsILi64ELi128ELi64ELi4ES3_EELb1ELb0ELb1ELb0ELb0ELb0ELb0ELb1EEEvNS_16Flash_fwd_paramsE,"a",@progbits
	.sectionflags	@""
	.align	4
.nv.constant0._ZN5flash16flash_fwd_kernelI23Flash_fwd_kernel_traitsILi64ELi128ELi64ELi4ELb0ELb0EN7cutlass6half_tE19Flash_kernel_traitsILi64ELi128ELi64ELi4ES3_EELb1ELb0ELb1ELb0ELb0ELb0ELb0ELb1EEEvNS_16Flash_fwd_paramsE:
	.zero		816


//--------------------- .nv.constant0._ZN5flash16flash_fwd_kernelI23Flash_fwd_kernel_traitsILi64ELi128ELi64ELi4ELb0ELb0EN7cutlass6half_tE19Flash_kernel_traitsILi64ELi128ELi64ELi4ES3_EELb0ELb0ELb1ELb0ELb0ELb0ELb1ELb0EEEvNS_16Flash_fwd_paramsE --------------------------
	.section	.nv.constant0._ZN5flash16flash_fwd_kernelI23Flash_fwd_kernel_traitsILi64ELi128ELi64ELi4ELb0ELb0EN7cutlass6half_tE19Flash_kernel_traitsILi64ELi128ELi64ELi4ES3_EELb0ELb0ELb1ELb0ELb0ELb0ELb1ELb0EEEvNS_16Flash_fwd_paramsE,"a",@progbits
	.sectionflags	@""
	.align	4
.nv.constant0._ZN5flash16flash_fwd_kernelI23Flash_fwd_kernel_traitsILi64ELi128ELi64ELi4ELb0ELb0EN7cutlass6half_tE19Flash_kernel_traitsILi64ELi128ELi64ELi4ES3_EELb0ELb0ELb1ELb0ELb0ELb0ELb1ELb0EEEvNS_16Flash_fwd_paramsE:
	.zero		816


//--------------------- .nv.constant0._ZN5flash16flash_fwd_kernelI23Flash_fwd_kernel_traitsILi64ELi128ELi64ELi4ELb0ELb0EN7cutlass6half_tE19Flash_kernel_traitsILi64ELi128ELi64ELi4ES3_EELb1ELb0ELb1ELb1ELb0ELb0ELb0ELb1EEEvNS_16Flash_fwd_paramsE --------------------------
	.section	.nv.constant0._ZN5flash16flash_fwd_kernelI23Flash_fwd_kernel_traitsILi64ELi128ELi64ELi4ELb0ELb0EN7cutlass6half_tE19Flash_kernel_traitsILi64ELi128ELi64ELi4ES3_EELb1ELb0ELb1ELb1ELb0ELb0ELb0ELb1EEEvNS_16Flash_fwd_paramsE,"a",@progbits
	.sectionflags	@""
	.align	4
.nv.constant0._ZN5flash16flash_fwd_kernelI23Flash_fwd_kernel_traitsILi64ELi128ELi64ELi4ELb0ELb0EN7cutlass6half_tE19Flash_kernel_traitsILi64ELi128ELi64ELi4ES3_EELb1ELb0ELb1ELb1ELb0ELb0ELb0ELb1EEEvNS_16Flash_fwd_paramsE:
	.zero		816


//--------------------- .nv.constant0._ZN5flash16flash_fwd_kernelI23Flash_fwd_kernel_traitsILi64ELi128ELi64ELi4ELb0ELb0EN7cutlass6half_tE19Flash_kernel_traitsILi64ELi128ELi64ELi4ES3_EELb0ELb0ELb1ELb1ELb0ELb0ELb1ELb0EEEvNS_16Flash_fwd_paramsE --------------------------
	.section	.nv.constant0._ZN5flash16flash_fwd_kernelI23Flash_fwd_kernel_traitsILi64ELi128ELi64ELi4ELb0ELb0EN7cutlass6half_tE19Flash_kernel_traitsILi64ELi128ELi64ELi4ES3_EELb0ELb0ELb1ELb1ELb0ELb0ELb1ELb0EEEvNS_16Flash_fwd_paramsE,"a",@progbits
	.sectionflags	@""
	.align	4
.nv.constant0._ZN5flash16flash_fwd_kernelI23Flash_fwd_kernel_traitsILi64ELi128ELi64ELi4ELb0ELb0EN7cutlass6half_tE19Flash_kernel_traitsILi64ELi128ELi64ELi4ES3_EELb0ELb0ELb1ELb1ELb0ELb0ELb1ELb0EEEvNS_16Flash_fwd_paramsE:
	.zero		816


//--------------------- .text._ZN5flash16flash_fwd_kernelI23Flash_fwd_kernel_traitsILi64ELi128ELi128ELi4ELb0ELb0EN7cutlass6half_tE19Flash_kernel_traitsILi64ELi128ELi128ELi4ES3_EELb0ELb0ELb0ELb0ELb0ELb1ELb0ELb0EEEvNS_16Flash_fwd_paramsE --------------------------
	.section	.text._ZN5flash16flash_fwd_kernelI23Flash_fwd_kernel_traitsILi64ELi128ELi128ELi4ELb0ELb0EN7cutlass6half_tE19Flash_kernel_traitsILi64ELi128ELi128ELi4ES3_EELb0ELb0ELb0ELb0ELb0ELb1ELb0ELb0EEEvNS_16Flash_fwd_paramsE,"ax",@progbits
	.sectioninfo	@"SHI_REGISTERS=255"
	.align	128
        .global         _ZN5flash16flash_fwd_kernelI23Flash_fwd_kernel_traitsILi64ELi128ELi128ELi4ELb0ELb0EN7cutlass6half_tE19Flash_kernel_traitsILi64ELi128ELi128ELi4ES3_EELb0ELb0ELb0ELb0ELb0ELb1ELb0ELb0EEEvNS_16Flash_fwd_paramsE
        .type           _ZN5flash16flash_fwd_kernelI23Flash_fwd_kernel_traitsILi64ELi128ELi128ELi4ELb0ELb0EN7cutlass6half_tE19Flash_kernel_traitsILi64ELi128ELi128ELi4ES3_EELb0ELb0ELb0ELb0ELb0ELb1ELb0ELb0EEEvNS_16Flash_fwd_paramsE,@function
        .size           _ZN5flash16flash_fwd_kernelI23Flash_fwd_kernel_traitsILi64ELi128ELi128ELi4ELb0ELb0EN7cutlass6half_tE19Flash_kernel_traitsILi64ELi128ELi128ELi4ES3_EELb0ELb0ELb0ELb0ELb0ELb1ELb0ELb0EEEvNS_16Flash_fwd_paramsE,(.L_x_2112 - _ZN5flash16flash_fwd_kernelI23Flash_fwd_kernel_traitsILi64ELi128ELi128ELi4ELb0ELb0EN7cutlass6half_tE19Flash_kernel_traitsILi64ELi128ELi128ELi4ES3_EELb0ELb0ELb0ELb0ELb0ELb1ELb0ELb0EEEvNS_16Flash_fwd_paramsE)
        .other          _ZN5flash16flash_fwd_kernelI23Flash_fwd_kernel_traitsILi64ELi128ELi128ELi4ELb0ELb0EN7cutlass6half_tE19Flash_kernel_traitsILi64ELi128ELi128ELi4ES3_EELb0ELb0ELb0ELb0ELb0ELb1ELb0ELb0EEEvNS_16Flash_fwd_paramsE,@"STO_CUDA_ENTRY STV_DEFAULT"
_ZN5flash16flash_fwd_kernelI23Flash_fwd_kernel_traitsILi64ELi128ELi128ELi4ELb0ELb0EN7cutlass6half_tE19Flash_kernel_traitsILi64ELi128ELi128ELi4ES3_EELb0ELb0ELb0ELb0ELb0ELb1ELb0ELb0EEEvNS_16Flash_fwd_paramsE:
.text._ZN5flash16flash_fwd_kernelI23Flash_fwd_kernel_traitsILi64ELi128ELi128ELi4ELb0ELb0EN7cutlass6half_tE19Flash_kernel_traitsILi64ELi128ELi128ELi4ES3_EELb0ELb0ELb0ELb0ELb0ELb1ELb0ELb0EEEvNS_16Flash_fwd_paramsE:
[----:B------:R-:W-:Y:S02]  /*0000*/  MOV R1, c[0x0][0x28] ;  /* 0x00000a0000017a02 */ /* 0x000fe40000000f00 */
[----:B------:R-:W1:Y:S01]  /*0010*/  S2R R11, SR_CTAID.Y ;  /* 0x00000000000b7919 */ /* 0x000e620000002600 */
[----:B------:R-:W2:Y:S01]  /*0020*/  LDC.U8 R0, c[0x0][0x312] ;  /* 0x0000c480ff007b82 */ /* 0x000ea20000000000 */
[----:B------:R-:W-:Y:S01]  /*0030*/  ISETP.NE.U32.AND P2, PT, RZ, c[0x0][0x240], PT ;  /* 0x00009000ff007a0c */ /* 0x000fe20003f45070 */
[----:B------:R-:W-:Y:S01]  /*0040*/  IMAD.MOV.U32 R7, RZ, RZ, 0x4 ;  /* 0x00000004ff077424 */ /* 0x000fe200078e00ff */
[----:B------:R-:W-:Y:S01]  /*0050*/  ULDC.64 UR8, c[0x0][0x118] ;  /* 0x0000460000087ab9 */ /* 0x000fe20000000a00 */
[----:B------:R-:W-:Y:S01]  /*0060*/  IMAD.MOV.U32 R9, RZ, RZ, -0x1 ;  /* 0xffffffffff097424 */ /* 0x000fe200078e00ff */
[----:B------:R-:W-:Y:S02]  /*0070*/  ISETP.NE.AND.EX P2, PT, RZ, c[0x0][0x244], PT, P2 ;  /* 0x00009100ff007a0c */ /* 0x000fe40003f45320 */
[----:B------:R-:W-:Y:S02]  /*0080*/  ISETP.EQ.U32.AND P1, PT, RZ, c[0x0][0x248], PT ;  /* 0x00009200ff007a0c */ /* 0x000fe40003f22070 */
[----:B------:R-:W-:Y:S01]  /*0090*/  ISETP.NE.U32.AND P0, PT, RZ, c[0x0][0x250], PT ;  /* 0x00009400ff007a0c */ /* 0x000fe20003f05070 */
[----:B------:R-:W-:Y:S01]  /*00a0*/  IMAD.MOV.U32 R8, RZ, RZ, -0x1 ;  /* 0xffffffffff087424 */ /* 0x000fe200078e00ff */
[----:B------:R-:W-:-:S02]  /*00b0*/  IADD3 R1, R1, -0xc0, RZ ;  /* 0xffffff4001017810 */ /* 0x000fc40007ffe0ff */
[----:B------:R-:W-:Y:S01]  /*00c0*/  ISETP.NE.AND.EX P0, PT, RZ, c[0x0][0x254], PT, P0 ;  /* 0x00009500ff007a0c */ /* 0x000fe20003f05300 */
[----:B-1----:R-:W-:Y:S01]  /*00d0*/  IMAD.WIDE R2, R11, R7, c[0x0][0x240] ;  /* 0x000090000b027625 */ /* 0x002fe200078e0207 */
[----:B--2---:R-:W-:-:S04]  /*00e0*/  ISETP.NE.AND P3, PT, R0, RZ, PT ;  /* 0x000000ff0000720c */ /* 0x004fc80003f65270 */
[----:B------:R1:W2:Y:S01]  /*00f0*/  @P2 LDG.E R9, [R2.64] ;  /* 0x0000000802092981 */ /* 0x0002a2000c1e1900 */
[----:B------:R-:W-:Y:S01]  /*0100*/  ISETP.EQ.OR.EX P1, PT, RZ, c[0x0][0x24c], !P3, P1 ;  /* 0x00009300ff007a0c */ /* 0x000fe20005f22710 */
[----:B------:R-:W-:Y:S02]  /*0110*/  IMAD.WIDE R4, R11, R7, c[0x0][0x248] ;  /* 0x000092000b047625 */ /* 0x000fe400078e0207 */
[----:B------:R1:W3:Y:S10]  /*0120*/  @P2 LDG.E R0, [R2.64+0x4] ;  /* 0x0000040802002981 */ /* 0x0002f4000c1e1900 */
[----:B------:R4:W5:Y:S01]  /*0130*/  @!P1 LDG.E R8, [R4.64] ;  /* 0x0000000804089981 */ /* 0x000962000c1e1900 */
[----:B------:R-:W-:-:S03]  /*0140*/  IMAD.MOV.U32 R6, RZ, RZ, RZ ;  /* 0x000000ffff067224 */ /* 0x000fc600078e00ff */
[----:B------:R-:W2:Y:S04]  /*0150*/  S2R R17, SR_CTAID.X ;  /* 0x0000000000117919 */ /* 0x000ea80000002500 */
[----:B------:R-:W2:Y:S01]  /*0160*/  S2R R16, SR_CTAID.Z ;  /* 0x0000000000107919 */ /* 0x000ea20000002700 */
[----:B-1----:R-:W-:-:S03]  /*0170*/  @P0 IMAD.WIDE R2, R11, R7, c[0x0][0x250] ;  /* 0x000094000b020625 */ /* 0x002fc600078e0207 */
[----:B------:R-:W1:Y:S04]  /*0180*/  S2R R138, SR_TID.X ;  /* 0x00000000008a7919 */ /* 0x000e680000002100 */
[----:B------:R4:W5:Y:S01]  /*0190*/  @P0 LDG.E R6, [R2.64] ;  /* 0x0000000802060981 */ /* 0x000962000c1e1900 */
[----:B------:R-:W-:-:S04]  /*01a0*/  ISETP.NE.U32.AND P0, PT, RZ, c[0x0][0x248], PT ;  /* 0x00009200ff007a0c */ /* 0x000fc80003f05070 */
[----:B------:R-:W-:Y:S01]  /*01b0*/  ISETP.NE.AND.EX P0, PT, RZ, c[0x0][0x24c], PT, P0 ;  /* 0x00009300ff007a0c */ /* 0x000fe20003f05300 */
[----:B--2---:R4:W-:Y:S01]  /*01c0*/  STL [R1+0x4c], R9 ;  /* 0x00004c0901007387 */ /* 0x0049e20000100800 */
[----:B---3--:R-:W-:Y:S02]  /*01d0*/  @P2 IMAD.IADD R14, R0, 0x1, -R9 ;  /* 0x00000001000e2824 */ /* 0x008fe400078e0a09 */
[----:B------:R-:W-:-:S09]  /*01e0*/  @!P2 IMAD.MOV.U32 R14, RZ, RZ, c[0x0][0x214] ;  /* 0x00008500ff0ea624 */ /* 0x000fd200078e00ff */
[----:B------:R-:W-:Y:S05]  /*01f0*/  @!P0 BRA `(.L_x_0) ;  /* 0x0000004000008947 */ /* 0x000fea0003800000 */
[----:B-1----:R-:W2:Y:S02]  /*0200*/  @P3 LDG.E R0, [R4.64+0x4] ;  /* 0x0000040804003981 */ /* 0x002ea4000c1e1900 */
[----:B--2--5:R-:W-:-:S06]  /*0210*/  @P3 IADD3 R0, R0, -R8, RZ ;  /* 0x8000000800003210 */ /* 0x024fcc0007ffe0ff */
[----:B------:R1:W5:Y:S01]  /*0220*/  @!P3 LDG.E R0, [R4.64] ;  /* 0x000000080400b981 */ /* 0x000362000c1e1900 */
[----:B------:R-:W-:Y:S05]  /*0230*/  BRA `(.L_x_1) ;  /* 0x0000001000007947 */ /* 0x000fea0003800000 */
.L_x_0:
[----:B-1----:R-:W-:Y:S02]  /*0240*/  MOV R0, c[0x0][0x218] ;  /* 0x0000860000007a02 */ /* 0x002fe40000000f00 */
.L_x_1:
[----:B------:R-:W-:-:S04]  /*0250*/  ISETP.NE.U32.AND P2, PT, RZ, c[0x0][0x258], PT ;  /* 0x00009600ff007a0c */ /* 0x000fc80003f45070 */
[----:B------:R-:W-:-:S13]  /*0260*/  ISETP.NE.AND.EX P2, PT, RZ, c[0x0][0x25c], PT, P2 ;  /* 0x00009700ff007a0c */ /* 0x000fda0003f45320 */
[----:B----4-:R-:W-:-:S06]  /*0270*/  @P2 IMAD.WIDE R2, R11, R7, c[0x0][0x258] ;  /* 0x000096000b022625 */ /* 0x010fcc00078e0207 */
[----:B------:R-:W2:Y:S01]  /*0280*/  @P2 LDG.E R3, [R2.64] ;  /* 0x0000000802032981 */ /* 0x000ea2000c1e1900 */
[----:B------:R-:W-:Y:S01]  /*0290*/  IMAD.SHL.U32 R12, R17, 0x80, RZ ;  /* 0x00000080110c7824 */ /* 0x000fe200078e00ff */
[----:B------:R-:W-:-:S04]  /*02a0*/  @!P2 ISETP.NE.U32.AND P1, PT, RZ, c[0x0][0x268], PT ;  /* 0x00009a00ff00aa0c */ /* 0x000fc80003f25070 */
[----:B------:R-:W-:Y:S02]  /*02b0*/  ISETP.GT.AND P0, PT, R14, R12, PT ;  /* 0x0000000c0e00720c */ /* 0x000fe40003f04270 */
[----:B------:R-:W-:-:S04]  /*02c0*/  @!P2 ISETP.NE.AND.EX P1, PT, RZ, c[0x0][0x26c], PT, P1 ;  /* 0x00009b00ff00aa0c */ /* 0x000fc80003f25310 */
[----:B------:R-:W-:Y:S01]  /*02d0*/  @!P2 SEL R2, RZ, c[0x0][0x21c], !P1 ;  /* 0x00008700ff02aa07 */ /* 0x000fe20004800000 */
[----:B--2--5:R-:W-:-:S03]  /*02e0*/  @P2 IMAD.IADD R28, R3, 0x1, -R6 ;  /* 0x00000001031c2824 */ /* 0x024fc600078e0a06 */
[----:B------:R-:W-:-:S03]  /*02f0*/  @!P2 IADD3 R28, R2, R0, -R6 ;  /* 0x00000000021ca210 */ /* 0x000fc60007ffe806 */
[----:B------:R-:W-:Y:S05]  /*0300*/  @!P0 EXIT ;  /* 0x000000000000894d */ /* 0x000fea0003800000 */
[C---:B------:R-:W-:Y:S02]  /*0310*/  IADD3 R0, R28.reuse, 0x7f, RZ ;  /* 0x0000007f1c007810 */ /* 0x040fe40007ffe0ff */
[----:B------:R-:W-:Y:S02]  /*0320*/  ISETP.GE.AND P0, PT, R28, 0x1, PT ;  /* 0x000000011c00780c */ /* 0x000fe40003f06270 */
[----:B------:R-:W-:-:S04]  /*0330*/  SHF.R.S32.HI R2, RZ, 0x1f, R0 ;  /* 0x0000001fff027819 */ /* 0x000fc80000011400 */
[----:B------:R-:W-:-:S05]  /*0340*/  LEA.HI R41, R2, R0, RZ, 0x7 ;  /* 0x0000000002297211 */ /* 0x000fca00078f38ff */
[----:B------:R2:W-:Y:S02]  /*0350*/  STL [R1+0x8], R41 ;  /* 0x0000082901007387 */ /* 0x0005e40000100800 */
[----:B------:R-:W-:Y:S05]  /*0360*/  @!P0 BRA `(.L_x_2) ;  /* 0x0000e87000008947 */ /* 0x000fea0003800000 */
[----:B------:R-:W-:Y:S02]  /*0370*/  ISETP.NE.AND P1, PT, R9, -0x1, PT ;  /* 0xffffffff0900780c */ /* 0x000fe40003f25270 */
[----:B------:R-:W-:-:S11]  /*0380*/  ISETP.NE.AND P0, PT, R8, -0x1, PT ;  /* 0xffffffff0800780c */ /* 0x000fd60003f05270 */
[----:B-1----:R-:W-:Y:S01]  /*0390*/  @!P1 SHF.R.S32.HI R4, RZ, 0x1f, R11 ;  /* 0x0000001fff049819 */ /* 0x002fe2000001140b */
[----:B------:R-:W-:Y:S01]  /*03a0*/  @P1 IMAD.WIDE.U32 R2, R9, c[0x0][0x190], RZ ;  /* 0x0000640009021a25 */ /* 0x000fe200078e00ff */
[----:B------:R-:W-:-:S03]  /*03b0*/  @P0 IADD3 R0, R6, R8, RZ ;  /* 0x0000000806000210 */ /* 0x000fc60007ffe0ff */
[----:B------:R-:W-:Y:S02]  /*03c0*/  @!P1 IMAD R7, R4, c[0x0][0x178], RZ ;  /* 0x00005e0004079a24 */ /* 0x000fe400078e02ff */
[----:B------:R-:W-:Y:S01]  /*03d0*/  @P1 IMAD R10, R9, c[0x0][0x194], R3 ;  /* 0x00006500090a1a24 */ /* 0x000fe200078e0203 */
[----:B------:R-:W-:Y:S01]  /*03e0*/  @P1 MOV R9, R2 ;  /* 0x0000000200091202 */ /* 0x000fe20000000f00 */
[----:B------:R-:W-:-:S04]  /*03f0*/  @P0 IMAD.WIDE.U32 R2, R0, c[0x0][0x198], RZ ;  /* 0x0000660000020a25 */ /* 0x000fc800078e00ff */
[----:B------:R-:W-:Y:S01]  /*0400*/  @!P1 IMAD.WIDE.U32 R4, R11, c[0x0][0x178], RZ ;  /* 0x00005e000b049a25 */ /* 0x000fe200078e00ff */
[----:B------:R-:W-:-:S03]  /*0410*/  @P0 MOV R25, R2 ;  /* 0x0000000200190202 */ /* 0x000fc60000000f00 */
[----:B------:R-:W-:Y:S01]  /*0420*/  @!P1 IMAD R7, R11, c[0x0][0x17c], R7 ;  /* 0x00005f000b079a24 */ /* 0x000fe200078e0207 */
[----:B------:R-:W-:Y:S01]  /*0430*/  @!P1 MOV R9, R4 ;  /* 0x0000000400099202 */ /* 0x000fe20000000f00 */
[----:B------:R-:W-:-:S03]  /*0440*/  @P0 IMAD R29, R0, c[0x0][0x19c], R3 ;  /* 0x00006700001d0a24 */ /* 0x000fc600078e0203 */
[----:B------:R-:W-:Y:S01]  /*0450*/  @!P1 IADD3 R10, R5, R7, RZ ;  /* 0x00000007050a9210 */ /* 0x000fe20007ffe0ff */
[----:B------:R-:W-:Y:S05]  /*0460*/  @P0 BRA `(.L_x_3) ;  /* 0x000000b000000947 */ /* 0x000fea0003800000 */
[----:B------:R-:W-:Y:S01]  /*0470*/  SHF.R.S32.HI R0, RZ, 0x1f, R6 ;  /* 0x0000001fff007819 */ /* 0x000fe20000011406 */
[----:B------:R-:W-:Y:S01]  /*0480*/  IMAD.WIDE.U32 R2, R6, c[0x0][0x198], RZ ;  /* 0x0000660006027a25 */ /* 0x000fe200078e00ff */
[----:B------:R-:W-:-:S03]  /*0490*/  SHF.R.S32.HI R4, RZ, 0x1f, R11 ;  /* 0x0000001fff047819 */ /* 0x000fc6000001140b */
[----:B------:R-:W-:Y:S02]  /*04a0*/  IMAD R0, R0, c[0x0][0x198], RZ ;  /* 0x0000660000007a24 */ /* 0x000fe400078e02ff */
[----:B------:R-:W-:Y:S02]  /*04b0*/  IMAD R4, R4, c[0x0][0x180], RZ ;  /* 0x0000600004047a24 */ /* 0x000fe400078e02ff */
[----:B------:R-:W-:-:S05]  /*04c0*/  IMAD R0, R6, c[0x0][0x19c], R0 ;  /* 0x0000670006007a24 */ /* 0x000fca00078e0200 */
[----:B------:R-:W-:Y:S01]  /*04d0*/  IADD3 R3, R3, R0, RZ ;  /* 0x0000000003037210 */ /* 0x000fe20007ffe0ff */
[----:B------:R-:W-:-:S04]  /*04e0*/  IMAD R0, R11, c[0x0][0x184], R4 ;  /* 0x000061000b007a24 */ /* 0x000fc800078e0204 */
[----:B------:R-:W-:-:S05]  /*04f0*/  IMAD.WIDE.U32 R2, R11, c[0x0][0x180], R2 ;  /* 0x000060000b027a25 */ /* 0x000fca00078e0002 */
[----:B------:R-:W-:Y:S02]  /*0500*/  IADD3 R29, R3, R0, RZ ;  /* 0x00000000031d7210 */ /* 0x000fe40007ffe0ff */
[----:B------:R-:W-:Y:S02]  /*0510*/  MOV R25, R2 ;  /* 0x0000000200197202 */ /* 0x000fe40000000f00 */
.L_x_3:
[----:B------:R-:W-:Y:S02]  /*0520*/  IABS R4, c[0x0][0x1c8] ;  /* 0x0000720000047a13 */ /* 0x000fe40000000000 */
[----:B------:R-:W-:Y:S02]  /*0530*/  IABS R5, R16 ;  /* 0x0000001000057213 */ /* 0x000fe40000000000 */
[----:B------:R-:W1:Y:S08]  /*0540*/  I2F.RP R2, R4 ;  /* 0x0000000400027306 */ /* 0x000e700000209400 */
[----:B-1----:R-:W1:Y:S02]  /*0550*/  MUFU.RCP R2, R2 ;  /* 0x0000000200027308 */ /* 0x002e640000001000 */
[----:B-1----:R-:W-:-:S06]  /*0560*/  IADD3 R2, R2, 0xffffffe, RZ ;  /* 0x0ffffffe02027810 */ /* 0x002fcc0007ffe0ff */
[----:B------:R-:W1:Y:S02]  /*0570*/  F2I.FTZ.U32.TRUNC.NTZ R3, R2 ;  /* 0x0000000200037305 */ /* 0x000e64000021f000 */
[----:B-1----:R-:W-:Y:S02]  /*0580*/  IMAD.MOV R0, RZ, RZ, -R3 ;  /* 0x000000ffff007224 */ /* 0x002fe400078e0a03 */
[----:B------:R-:W-:Y:S02]  /*0590*/  IMAD.MOV.U32 R2, RZ, RZ, RZ ;  /* 0x000000ffff027224 */ /* 0x000fe400078e00ff */
[----:B------:R-:W-:-:S04]  /*05a0*/  IMAD R0, R0, R4, RZ ;  /* 0x0000000400007224 */ /* 0x000fc800078e02ff */
[----:B------:R-:W-:-:S04]  /*05b0*/  IMAD.HI.U32 R0, R3, R0, R2 ;  /* 0x0000000003007227 */ /* 0x000fc800078e0002 */
[----:B------:R-:W-:Y:S01]  /*05c0*/  IMAD.MOV.U32 R3, RZ, RZ, R5 ;  /* 0x000000ffff037224 */ /* 0x000fe200078e0005 */
[----:B------:R-:W-:-:S03]  /*05d0*/  SHF.R.S32.HI R5, RZ, 0x1f, R16 ;  /* 0x0000001fff057819 */ /* 0x000fc60000011410 */
[----:B------:R-:W-:-:S05]  /*05e0*/  IMAD.HI.U32 R0, R0, R3, RZ ;  /* 0x0000000300007227 */ /* 0x000fca00078e00ff */
[----:B------:R-:W-:-:S05]  /*05f0*/  IADD3 R2, -R0, RZ, RZ ;  /* 0x000000ff00027210 */ /* 0x000fca0007ffe1ff */
[----:B------:R-:W-:-:S05]  /*0600*/  IMAD R2, R4, R2, R3 ;  /* 0x0000000204027224 */ /* 0x000fca00078e0203 */
[----:B------:R-:W-:-:S13]  /*0610*/  ISETP.GT.U32.AND P2, PT, R4, R2, PT ;  /* 0x000000020400720c */ /* 0x000fda0003f44070 */
[----:B------:R-:W-:Y:S01]  /*0620*/  @!P2 IMAD.IADD R2, R2, 0x1, -R4 ;  /* 0x000000010202a824 */ /* 0x000fe200078e0a04 */
[----:B------:R-:W-:Y:S02]  /*0630*/  @!P2 IADD3 R0, R0, 0x1, RZ ;  /* 0x000000010000a810 */ /* 0x000fe40007ffe0ff */
[----:B------:R-:W-:Y:S02]  /*0640*/  ISETP.NE.AND P2, PT, RZ, c[0x0][0x1c8], PT ;  /* 0x00007200ff007a0c */ /* 0x000fe40003f45270 */
[----:B------:R-:W-:Y:S01]  /*0650*/  ISETP.GE.U32.AND P3, PT, R2, R4, PT ;  /* 0x000000040200720c */ /* 0x000fe20003f66070 */
[----:B------:R-:W-:Y:S01]  /*0660*/  @P0 IMAD.IADD R4, R6, 0x1, R8 ;  /* 0x0000000106040824 */ /* 0x000fe200078e0208 */
[----:B------:R-:W-:-:S04]  /*0670*/  LOP3.LUT R2, R16, c[0x0][0x1c8], RZ, 0x3c, !PT ;  /* 0x0000720010027a12 */ /* 0x000fc800078e3cff */
[----:B------:R-:W-:Y:S01]  /*0680*/  ISETP.GE.AND P1, PT, R2, RZ, PT ;  /* 0x000000ff0200720c */ /* 0x000fe20003f26270 */
[----:B------:R-:W-:-:S04]  /*0690*/  @P0 IMAD.WIDE.U32 R2, R4, c[0x0][0x1a0], RZ ;  /* 0x0000680004020a25 */ /* 0x000fc800078e00ff */
[----:B------:R-:W-:Y:S01]  /*06a0*/  @P0 IMAD R27, R4, c[0x0][0x1a4], R3 ;  /* 0x00006900041b0a24 */ /* 0x000fe200078e0203 */
[----:B------:R-:W-:Y:S02]  /*06b0*/  @P0 MOV R26, R2 ;  /* 0x00000002001a0202 */ /* 0x000fe40000000f00 */
[----:B------:R-:W-:-:S04]  /*06c0*/  @P3 IADD3 R0, R0, 0x1, RZ ;  /* 0x0000000100003810 */ /* 0x000fc80007ffe0ff */
[----:B------:R-:W-:-:S05]  /*06d0*/  MOV R24, R0 ;  /* 0x0000000000187202 */ /* 0x000fca0000000f00 */
[----:B------:R-:W-:Y:S01]  /*06e0*/  @!P1 IMAD.MOV R24, RZ, RZ, -R24 ;  /* 0x000000ffff189224 */ /* 0x000fe200078e0a18 */
[----:B------:R-:W-:Y:S01]  /*06f0*/  @!P2 LOP3.LUT R24, RZ, c[0x0][0x1c8], RZ, 0x33, !PT ;  /* 0x00007200ff18aa12 */ /* 0x000fe200078e33ff */
        /* <DEDUP_REMOVED lines=12> */
.L_x_4:
[----:B------:R-:W-:Y:S01]  /*07c0*/  SHF.R.S32.HI R32, RZ, 0x1f, R138 ;  /* 0x0000001fff207819 */ /* 0x000fe2000001148a */
[----:B------:R-:W-:Y:S01]  /*07d0*/  IMAD.IADD R39, R14, 0x1, -R12 ;  /* 0x000000010e277824 */ /* 0x000fe200078e0a0c */
[----:B------:R-:W-:Y:S01]  /*07e0*/  LEA.HI.SX32 R137, R41, 0xffffffff, 0x19 ;  /* 0xffffffff29897811 */ /* 0x000fe200078fcaff */
[----:B------:R-:W-:Y:S01]  /*07f0*/  IMAD R5, R5, c[0x0][0x1a8], RZ ;  /* 0x00006a0005057a24 */ /* 0x000fe200078e02ff */
[CC--:B------:R-:W-:Y:S02]  /*0800*/  LEA.HI R0, R32.reuse, R138.reuse, RZ, 0x3 ;  /* 0x0000008a20007211 */ /* 0x0c0fe400078f18ff */
[----:B------:R-:W-:Y:S01]  /*0810*/  LEA.HI R8, R32, R138, RZ, 0x6 ;  /* 0x0000008a20087211 */ /* 0x000fe200078f30ff */
[----:B------:R1:W-:Y:S01]  /*0820*/  STL [R1+0x28], R39 ;  /* 0x0000282701007387 */ /* 0x0003e20000100800 */
[----:B------:R-:W-:-:S02]  /*0830*/  SHF.R.S32.HI R6, RZ, 0x3, R0 ;  /* 0x00000003ff067819 */ /* 0x000fc40000011400 */
[----:B------:R-:W-:Y:S01]  /*0840*/  LOP3.LUT R0, R0, 0xfffffff8, RZ, 0xc0, !PT ;  /* 0xfffffff800007812 */ /* 0x000fe200078ec0ff */
[----:B------:R-:W-:Y:S01]  /*0850*/  IMAD.SHL.U32 R8, R8, 0x8, RZ ;  /* 0x0000000808087824 */ /* 0x000fe200078e00ff */
[C---:B------:R-:W-:Y:S02]  /*0860*/  IADD3 R30, R6.reuse, 0x10, RZ ;  /* 0x00000010061e7810 */ /* 0x040fe40007ffe0ff */
[----:B------:R-:W-:Y:S01]  /*0870*/  IADD3 R37, R6, 0x20, RZ ;  /* 0x0000002006257810 */ /* 0x000fe20007ffe0ff */
[----:B------:R-:W-:Y:S01]  /*0880*/  IMAD.IADD R31, R138, 0x1, -R0 ;  /* 0x000000018a1f7824 */ /* 0x000fe200078e0a00 */
[-C--:B------:R-:W-:Y:S01]  /*0890*/  ISETP.GE.AND P1, PT, R30, R39.reuse, PT ;  /* 0x000000271e00720c */ /* 0x080fe20003f26270 */
[----:B------:R-:W-:Y:S01]  /*08a0*/  IMAD.SHL.U32 R0, R6, 0x40, RZ ;  /* 0x0000004006007824 */ /* 0x000fe200078e00ff */
[----:B------:R-:W-:Y:S01]  /*08b0*/  SHF.R.S32.HI R7, RZ, 0x1f, R6 ;  /* 0x0000001fff077819 */ /* 0x000fe20000011406 */
[----:B------:R-:W-:Y:S01]  /*08c0*/  IMAD.SHL.U32 R44, R31, 0x8, RZ ;  /* 0x000000081f2c7824 */ /* 0x000fe200078e00ff */
[----:B------:R-:W-:-:S02]  /*08d0*/  ISETP.GE.AND P0, PT, R37, R39, PT ;  /* 0x000000272500720c */ /* 0x000fc40003f06270 */
[----:B------:R-:W-:Y:S01]  /*08e0*/  LOP3.LUT R0, R0, 0x1c0, RZ, 0xc0, !PT ;  /* 0x000001c000007812 */ /* 0x000fe200078ec0ff */
[----:B------:R-:W-:Y:S01]  /*08f0*/  IMAD.WIDE R42, R17, 0x80, R6 ;  /* 0x00000080112a7825 */ /* 0x000fe200078e0206 */
[----:B------:R-:W-:Y:S02]  /*0900*/  IADD3 R2, P3, R44, R9, RZ ;  /* 0x000000092c027210 */ /* 0x000fe40007f7e0ff */
[--C-:B------:R-:W-:Y:S02]  /*0910*/  SHF.R.S32.HI R45, RZ, 0x1f, R44.reuse ;  /* 0x0000001fff2d7819 */ /* 0x100fe4000001142c */
[-C--:B------:R-:W-:Y:S01]  /*0920*/  ISETP.GE.AND P2, PT, R6, R39.reuse, PT ;  /* 0x000000270600720c */ /* 0x080fe20003f46270 */
[----:B------:R3:W-:Y:S01]  /*0930*/  STL.64 [R1+0x20], R42 ;  /* 0x0000202a01007387 */ /* 0x0007e20000100a00 */
[----:B------:R-:W-:Y:S01]  /*0940*/  LOP3.LUT R4, R0, 0x38, R44, 0xf8, !PT ;  /* 0x0000003800047812 */ /* 0x000fe200078ef82c */
[----:B------:R-:W-:Y:S01]  /*0950*/  IMAD.X R3, R45, 0x1, R10, P3 ;  /* 0x000000012d037824 */ /* 0x000fe200018e060a */
[----:B------:R-:W-:Y:S01]  /*0960*/  SHF.R.U32.HI R0, RZ, 0x3, R0 ;  /* 0x00000003ff007819 */ /* 0x000fe20000011600 */
[----:B------:R-:W-:Y:S01]  /*0970*/  STL [R1+0x6c], R37 ;  /* 0x00006c2501007387 */ /* 0x000fe20000100800 */
[----:B------:R-:W-:Y:S01]  /*0980*/  @!P1 IADD3 R9, P3, R42, 0x10, RZ ;  /* 0x000000102a099810 */ /* 0x000fe20007f7e0ff */
[----:B------:R-:W-:Y:S01]  /*0990*/  IMAD.WIDE.U32 R2, R16, c[0x0][0x1a8], R2 ;  /* 0x00006a0010027a25 */ /* 0x000fe200078e0002 */
[----:B------:R-:W-:Y:S01]  /*09a0*/  LOP3.LUT R10, R4, R0, RZ, 0x3c, !PT ;  /* 0x00000000040a7212 */ /* 0x000fe200078e3cff */
[----:B------:R-:W-:Y:S01]  /*09b0*/  STL.64 [R1+0x50], R44 ;  /* 0x0000502c01007387 */ /* 0x000fe20000100a00 */
[----:B------:R-:W-:Y:S01]  /*09c0*/  IADD3 R38, R6, 0x30, RZ ;  /* 0x0000003006267810 */ /* 0x000fe20007ffe0ff */
[----:B------:R-:W-:Y:S01]  /*09d0*/  IMAD R4, R16, c[0x0][0x1ac], R5 ;  /* 0x00006b0010047a24 */ /* 0x000fe200078e0205 */
[----:B------:R-:W-:Y:S01]  /*09e0*/  LOP3.LUT R234, R10, 0xfffffe00, R8, 0xf8, !PT ;  /* 0xfffffe000aea7812 */ /* 0x000fe200078ef808 */
[--C-:B------:R-:W-:Y:S01]  /*09f0*/  @!P1 IMAD.X R5, RZ, RZ, R43.reuse, P3 ;  /* 0x000000ffff059224 */ /* 0x100fe200018e062b */
[----:B------:R-:W-:Y:S01]  /*0a00*/  @!P0 IADD3 R13, P3, R42, 0x20, RZ ;  /* 0x000000202a0d8810 */ /* 0x000fe20007f7e0ff */
[----:B------:R-:W-:Y:S01]  /*0a10*/  @!P2 IMAD R0, R43, c[0x0][0x190], RZ ;  /* 0x000064002b00aa24 */ /* 0x000fe200078e02ff */
[C---:B------:R-:W-:Y:S01]  /*0a20*/  IADD3 R36, R6.reuse, 0x40, RZ ;  /* 0x0000004006247810 */ /* 0x040fe20007ffe0ff */
[----:B------:R-:W-:Y:S01]  /*0a30*/  IMAD.IADD R3, R3, 0x1, R4 ;  /* 0x0000000103037824 */ /* 0x000fe200078e0204 */
[----:B------:R-:W-:Y:S01]  /*0a40*/  IADD3 R35, R6, 0x50, RZ ;  /* 0x0000005006237810 */ /* 0x000fe20007ffe0ff */
[----:B------:R-:W-:Y:S01]  /*0a50*/  @!P0 IMAD.X R4, RZ, RZ, R43, P3 ;  /* 0x000000ffff048224 */ /* 0x000fe200018e062b */
[----:B------:R-:W-:Y:S01]  /*0a60*/  ISETP.GE.AND P5, PT, R36, R39, PT ;  /* 0x000000272400720c */ /* 0x000fe20003fa6270 */
[----:B------:R-:W-:Y:S01]  /*0a70*/  @!P2 IMAD R0, R42, c[0x0][0x194], R0 ;  /* 0x000065002a00aa24 */ /* 0x000fe200078e0200 */
[----:B------:R-:W-:Y:S01]  /*0a80*/  IADD3 R34, R6, 0x60, RZ ;  /* 0x0000006006227810 */ /* 0x000fe20007ffe0ff */
[----:B------:R-:W-:Y:S01]  /*0a90*/  @!P2 IMAD.WIDE.U32 R10, R42, c[0x0][0x190], R2 ;  /* 0x000064002a0aaa25 */ /* 0x000fe200078e0002 */
[----:B------:R-:W-:Y:S01]  /*0aa0*/  IADD3 R33, R6, 0x70, RZ ;  /* 0x0000007006217810 */ /* 0x000fe20007ffe0ff */
[----:B------:R-:W-:Y:S02]  /*0ab0*/  STL [R1+0x5c], R38 ;  /* 0x00005c2601007387 */ /* 0x000fe40000100800 */
[----:B------:R-:W-:Y:S01]  /*0ac0*/  @!P1 IMAD R5, R5, c[0x0][0x190], RZ ;  /* 0x0000640005059a24 */ /* 0x000fe200078e02ff */
[----:B------:R-:W-:Y:S01]  /*0ad0*/  @!P2 LEA R12, P3, R10, c[0x0][0x160], 0x1 ;  /* 0x000058000a0caa11 */ /* 0x000fe200078608ff */
[----:B------:R-:W-:Y:S01]  /*0ae0*/  @!P0 IMAD R4, R4, c[0x0][0x190], RZ ;  /* 0x0000640004048a24 */ /* 0x000fe200078e02ff */
[----:B------:R-:W-:Y:S01]  /*0af0*/  STL [R1+0x68], R36 ;  /* 0x0000682401007387 */ /* 0x000fe20000100800 */
[----:B------:R-:W-:-:S02]  /*0b00*/  @!P2 IMAD.IADD R0, R11, 0x1, R0 ;  /* 0x000000010b00a824 */ /* 0x000fc400078e0200 */
[----:B------:R-:W-:Y:S01]  /*0b10*/  @!P1 IMAD R14, R9, c[0x0][0x194], R5 ;  /* 0x00006500090e9a24 */ /* 0x000fe200078e0205 */
[----:B------:R-:W-:Y:S01]  /*0b20*/  STL [R1+0x60], R35 ;  /* 0x0000602301007387 */ /* 0x000fe20000100800 */
[C---:B------:R-:W-:Y:S02]  /*0b30*/  @!P0 IMAD R11, R13.reuse, c[0x0][0x194], R4 ;  /* 0x000065000d0b8a24 */ /* 0x040fe400078e0204 */
[----:B------:R-:W-:Y:S01]  /*0b40*/  @!P0 IMAD.WIDE.U32 R4, R13, c[0x0][0x190], R2 ;  /* 0x000064000d048a25 */ /* 0x000fe200078e0002 */
[----:B------:R-:W-:Y:S01]  /*0b50*/  @!P2 LEA.HI.X R13, R10, c[0x0][0x164], R0, 0x1, P3 ;  /* 0x000059000a0daa11 */ /* 0x000fe200018f0c00 */
[----:B------:R-:W-:Y:S01]  /*0b60*/  STL [R1+0x64], R34 ;  /* 0x0000642201007387 */ /* 0x000fe20000100800 */
[-C--:B------:R-:W-:Y:S01]  /*0b70*/  ISETP.GE.AND P3, PT, R38, R39.reuse, PT ;  /* 0x000000272600720c */ /* 0x080fe20003f66270 */
[----:B------:R-:W-:Y:S01]  /*0b80*/  IMAD.SHL.U32 R234, R234, 0x2, RZ ;  /* 0x00000002eaea7824 */ /* 0x000fe200078e00ff */
[----:B------:R-:W-:Y:S01]  /*0b90*/  @!P0 LEA R22, P4, R4, c[0x0][0x160], 0x1 ;  /* 0x0000580004168a11 */ /* 0x000fe200078808ff */
[----:B------:R-:W-:Y:S01]  /*0ba0*/  @!P1 IMAD.WIDE.U32 R8, R9, c[0x0][0x190], R2 ;  /* 0x0000640009089a25 */ /* 0x000fe200078e0002 */
[----:B------:R-:W-:Y:S03]  /*0bb0*/  STL [R1+0x58], R33 ;  /* 0x0000582101007387 */ /* 0x000fe60000100800 */
[----:B------:R-:W-:Y:S01]  /*0bc0*/  @!P1 IMAD.IADD R0, R9, 0x1, R14 ;  /* 0x0000000109009824 */ /* 0x000fe200078e020e */
[----:B------:R-:W-:Y:S01]  /*0bd0*/  @!PT LDS RZ, [RZ] ;  /* 0x00000000fffff984 */ /* 0x000fe20000000800 */
[----:B------:R-:W-:Y:S01]  /*0be0*/  @!PT LDS RZ, [RZ] ;  /* 0x00000000fffff984 */ /* 0x000fe20000000800 */
[----:B------:R-:W-:Y:S01]  /*0bf0*/  @!PT LDS RZ, [RZ] ;  /* 0x00000000fffff984 */ /* 0x000fe20000000800 */
[----:B------:R4:W-:Y:S01]  /*0c00*/  @!P2 LDGSTS.E.BYPASS.LTC128B.128 [R234], [R12.64] ;  /* 0x000000000ceaafae */ /* 0x0009e2000b901d48 */
[----:B------:R-:W-:Y:S01]  /*0c10*/  ISETP.GE.AND P2, PT, R35, R39, PT ;  /* 0x000000272300720c */ /* 0x000fe20003f46270 */
[----:B------:R-:W-:-:S05]  /*0c20*/  @!P0 IMAD.IADD R9, R5, 0x1, R11 ;  /* 0x0000000105098824 */ /* 0x000fca00078e020b */
[----:B------:R-:W-:Y:S02]  /*0c30*/  @!P0 LEA.HI.X R23, R4, c[0x0][0x164], R9, 0x1, P4 ;  /* 0x0000590004178a11 */ /* 0x000fe400020f0c09 */
[----:B------:R-:W-:Y:S02]  /*0c40*/  ISETP.GE.AND P4, PT, R34, R39, PT ;  /* 0x000000272200720c */ /* 0x000fe40003f86270 */
[----:B----4-:R-:W-:-:S04]  /*0c50*/  @!P1 LEA R12, P6, R8, c[0x0][0x160], 0x1 ;  /* 0x00005800080c9a11 */ /* 0x010fc800078c08ff */
[----:B------:R-:W-:Y:S02]  /*0c60*/  @!P1 LEA.HI.X R13, R8, c[0x0][0x164], R0, 0x1, P6 ;  /* 0x00005900080d9a11 */ /* 0x000fe400030f0c00 */
[----:B------:R-:W-:-:S03]  /*0c70*/  @!P3 IADD3 R5, P6, R42, 0x30, RZ ;  /* 0x000000302a05b810 */ /* 0x000fc60007fde0ff */
[----:B------:R4:W-:Y:S01]  /*0c80*/  @!P1 LDGSTS.E.BYPASS.LTC128B.128 [R234+0x800], [R12.64] ;  /* 0x008000000cea9fae */ /* 0x0009e2000b901d48 */
[----:B------:R-:W-:Y:S01]  /*0c90*/  ISETP.GE.AND P1, PT, R33, R39, PT ;  /* 0x000000272100720c */ /* 0x000fe20003f26270 */
[--C-:B------:R-:W-:Y:S01]  /*0ca0*/  @!P3 IMAD.X R0, RZ, RZ, R43.reuse, P6 ;  /* 0x000000ffff00b224 */ /* 0x100fe200030e062b */
[----:B------:R-:W-:Y:S01]  /*0cb0*/  @!P5 IADD3 R10, P6, R42, 0x40, RZ ;  /* 0x000000402a0ad810 */ /* 0x000fe20007fde0ff */
[----:B-1----:R-:W-:Y:S01]  /*0cc0*/  IMAD.MOV.U32 R39, RZ, RZ, c[0x0][0x198] ;  /* 0x00006600ff277624 */ /* 0x002fe200078e00ff */
[----:B------:R1:W-:Y:S01]  /*0cd0*/  @!P0 LDGSTS.E.BYPASS.LTC128B.128 [R234+0x1000], [R22.64] ;  /* 0x0100000016ea8fae */ /* 0x0003e2000b901d48 */
[----:B------:R-:W-:Y:S02]  /*0ce0*/  @!P3 IMAD R0, R0, c[0x0][0x190], RZ ;  /* 0x000064000000ba24 */ /* 0x000fe400078e02ff */
[----:B------:R-:W-:Y:S01]  /*0cf0*/  @!P5 IMAD.X R4, RZ, RZ, R43, P6 ;  /* 0x000000ffff04d224 */ /* 0x000fe200030e062b */
[----:B------:R-:W-:Y:S01]  /*0d00*/  @!P2 IADD3 R8, P6, R42, 0x50, RZ ;  /* 0x000000502a08a810 */ /* 0x000fe20007fde0ff */
[----:B------:R-:W-:-:S02]  /*0d10*/  @!P3 IMAD R15, R5, c[0x0][0x194], R0 ;  /* 0x00006500050fba24 */ /* 0x000fc400078e0200 */
[----:B------:R-:W-:Y:S02]  /*0d20*/  @!P5 IMAD R11, R4, c[0x0][0x190], RZ ;  /* 0x00006400040bda24 */ /* 0x000fe400078e02ff */
[----:B------:R-:W-:Y:S01]  /*0d30*/  @!P2 IMAD.X R9, RZ, RZ, R43, P6 ;  /* 0x000000ffff09a224 */ /* 0x000fe200030e062b */
[----:B------:R-:W-:Y:S01]  /*0d40*/  @!P4 IADD3 R14, P6, R42, 0x60, RZ ;  /* 0x000000602a0ec810 */ /* 0x000fe20007fde0ff */
[----:B------:R-:W-:-:S04]  /*0d50*/  @!P3 IMAD.WIDE.U32 R4, R5, c[0x0][0x190], R2 ;  /* 0x000064000504ba25 */ /* 0x000fc800078e0002 */
[----:B------:R-:W-:Y:S01]  /*0d60*/  @!P4 IMAD.X R0, RZ, RZ, R43, P6 ;  /* 0x000000ffff00c224 */ /* 0x000fe200030e062b */
[----:B------:R-:W-:Y:S01]  /*0d70*/  @!P3 LEA R18, P6, R4, c[0x0][0x160], 0x1 ;  /* 0x000058000412ba11 */ /* 0x000fe200078c08ff */
[----:B------:R-:W-:Y:S02]  /*0d80*/  @!P5 IMAD R17, R10, c[0x0][0x194], R11 ;  /* 0x000065000a11da24 */ /* 0x000fe400078e020b */
[----:B------:R-:W-:Y:S02]  /*0d90*/  @!P4 IMAD R20, R0, c[0x0][0x190], RZ ;  /* 0x000064000014ca24 */ /* 0x000fe400078e02ff */
[----:B------:R-:W-:Y:S02]  /*0da0*/  @!P3 IMAD.IADD R0, R5, 0x1, R15 ;  /* 0x000000010500b824 */ /* 0x000fe400078e020f */
[----:B------:R-:W-:-:S03]  /*0db0*/  @!P5 IMAD.WIDE.U32 R10, R10, c[0x0][0x190], R2 ;  /* 0x000064000a0ada25 */ /* 0x000fc600078e0002 */
[----:B------:R-:W-:Y:S01]  /*0dc0*/  @!P3 LEA.HI.X R19, R4, c[0x0][0x164], R0, 0x1, P6 ;  /* 0x000059000413ba11 */ /* 0x000fe200030f0c00 */
[----:B------:R-:W-:Y:S02]  /*0dd0*/  @!P2 IMAD R9, R9, c[0x0][0x190], RZ ;  /* 0x000064000909aa24 */ /* 0x000fe400078e02ff */
[----:B------:R-:W-:Y:S01]  /*0de0*/  @!P4 IMAD R15, R14, c[0x0][0x194], R20 ;  /* 0x000065000e0fca24 */ /* 0x000fe200078e0214 */
[----:B------:R-:W-:Y:S01]  /*0df0*/  @!P5 LEA R20, P6, R10, c[0x0][0x160], 0x1 ;  /* 0x000058000a14da11 */ /* 0x000fe200078c08ff */
[----:B------:R-:W-:Y:S01]  /*0e00*/  @!P5 IMAD.IADD R0, R11, 0x1, R17 ;  /* 0x000000010b00d824 */ /* 0x000fe200078e0211 */
[----:B------:R5:W-:Y:S01]  /*0e10*/  @!P3 LDGSTS.E.BYPASS.LTC128B.128 [R234+0x1800], [R18.64] ;  /* 0x0180000012eabfae */ /* 0x000be2000b901d48 */
[C---:B------:R-:W-:Y:S02]  /*0e20*/  @!P2 IMAD R16, R8.reuse, c[0x0][0x194], R9 ;  /* 0x000065000810aa24 */ /* 0x040fe400078e0209 */
[----:B------:R-:W-:Y:S01]  /*0e30*/  @!P2 IMAD.WIDE.U32 R8, R8, c[0x0][0x190], R2 ;  /* 0x000064000808aa25 */ /* 0x000fe200078e0002 */
[----:B------:R-:W-:-:S03]  /*0e40*/  @!P5 LEA.HI.X R21, R10, c[0x0][0x164], R0, 0x1, P6 ;  /* 0x000059000a15da11 */ /* 0x000fc600030f0c00 */
[----:B------:R-:W-:Y:S01]  /*0e50*/  @!P2 IMAD.IADD R0, R9, 0x1, R16 ;  /* 0x000000010900a824 */ /* 0x000fe200078e0210 */
[----:B------:R-:W-:Y:S01]  /*0e60*/  @!P2 LEA R10, P6, R8, c[0x0][0x160], 0x1 ;  /* 0x00005800080aaa11 */ /* 0x000fe200078c08ff */
[----:B------:R-:W-:Y:S01]  /*0e70*/  @!P4 IMAD.WIDE.U32 R4, R14, c[0x0][0x190], R2 ;  /* 0x000064000e04ca25 */ /* 0x000fe200078e0002 */
[----:B------:R2:W-:Y:S02]  /*0e80*/  @!P5 LDGSTS.E.BYPASS.LTC128B.128 [R234+0x2000], [R20.64] ;  /* 0x0200000014eadfae */ /* 0x0005e4000b901d48 */
[----:B------:R-:W-:Y:S01]  /*0e90*/  @!P2 LEA.HI.X R11, R8, c[0x0][0x164], R0, 0x1, P6 ;  /* 0x00005900080baa11 */ /* 0x000fe200030f0c00 */
[----:B------:R-:W-:Y:S01]  /*0ea0*/  @!P4 IMAD.IADD R0, R5, 0x1, R15 ;  /* 0x000000010500c824 */ /* 0x000fe200078e020f */
[C---:B------:R-:W-:Y:S01]  /*0eb0*/  @!P4 LEA R16, P6, R4.reuse, c[0x0][0x160], 0x1 ;  /* 0x000058000410ca11 */ /* 0x040fe200078c08ff */
[----:B------:R-:W-:Y:S02]  /*0ec0*/  IMAD R8, R7, c[0x0][0x198], RZ ;  /* 0x0000660007087a24 */ /* 0x000fe400078e02ff */
[----:B-1----:R-:W-:Y:S01]  /*0ed0*/  IMAD R22, R137, -0x80, R28 ;  /* 0xffffff8089167824 */ /* 0x002fe200078e021c */
[----:B------:R-:W-:Y:S01]  /*0ee0*/  @!P4 LEA.HI.X R17, R4, c[0x0][0x164], R0, 0x1, P6 ;  /* 0x000059000411ca11 */ /* 0x000fe200030f0c00 */
[----:B------:R-:W-:Y:S01]  /*0ef0*/  IMAD.WIDE.U32 R4, R6, c[0x0][0x198], R44 ;  /* 0x0000660006047a25 */ /* 0x000fe200078e002c */
[----:B------:R-:W-:Y:S01]  /*0f00*/  @!P1 IADD3 R0, P6, R42, 0x70, RZ ;  /* 0x000000702a009810 */ /* 0x000fe20007fde0ff */
[----:B------:R1:W-:Y:S01]  /*0f10*/  @!P2 LDGSTS.E.BYPASS.LTC128B.128 [R234+0x2800], [R10.64] ;  /* 0x028000000aeaafae */ /* 0x0003e2000b901d48 */
[-C--:B------:R-:W-:Y:S01]  /*0f20*/  ISETP.GE.AND P0, PT, R30, R22.reuse, PT ;  /* 0x000000161e00720c */ /* 0x080fe20003f06270 */
[C---:B------:R-:W-:Y:S01]  /*0f30*/  IMAD R8, R6.reuse, c[0x0][0x19c], R8 ;  /* 0x0000670006087a24 */ /* 0x040fe200078e0208 */
[----:B------:R-:W-:Y:S01]  /*0f40*/  ISETP.GE.AND P2, PT, R6, R22, PT ;  /* 0x000000160600720c */ /* 0x000fe20003f46270 */
[----:B------:R-:W-:Y:S01]  /*0f50*/  @!P1 IMAD.X R9, RZ, RZ, R43, P6 ;  /* 0x000000ffff099224 */ /* 0x000fe200030e062b */
[----:B------:R-:W-:Y:S01]  /*0f60*/  IADD3 R4, P6, R25, R4, RZ ;  /* 0x0000000419047210 */ /* 0x000fe20007fde0ff */
[----:B------:R-:W-:Y:S01]  /*0f70*/  @!P1 IMAD.WIDE.U32 R2, R0, c[0x0][0x190], R2 ;  /* 0x0000640000029a25 */ /* 0x000fe200078e0002 */
[----:B------:R-:W-:Y:S01]  /*0f80*/  SHF.R.S32.HI R25, RZ, 0x1f, R24 ;  /* 0x0000001fff197819 */ /* 0x000fe20000011418 */
[----:B------:R1:W-:Y:S01]  /*0f90*/  @!P4 LDGSTS.E.BYPASS.LTC128B.128 [R234+0x3000], [R16.64] ;  /* 0x0300000010eacfae */ /* 0x0003e2000b901d48 */
[----:B------:R-:W-:Y:S01]  /*0fa0*/  IADD3.X R5, R29, R5, R8, P6, !PT ;  /* 0x000000051d057210 */ /* 0x000fe200037fe408 */
[----:B------:R-:W-:Y:S01]  /*0fb0*/  @!P1 IMAD R9, R9, c[0x0][0x190], RZ ;  /* 0x0000640009099a24 */ /* 0x000fe200078e02ff */
[----:B------:R-:W-:Y:S01]  /*0fc0*/  @!P1 LEA R14, P6, R2, c[0x0][0x160], 0x1 ;  /* 0x00005800020e9a11 */ /* 0x000fe200078c08ff */
[----:B----4-:R-:W-:Y:S01]  /*0fd0*/  IMAD.SHL.U32 R12, R39, 0x80, RZ ;  /* 0x00000080270c7824 */ /* 0x010fe200078e00ff */
[----:B------:R-:W-:Y:S01]  /*0fe0*/  SHF.R.S32.HI R29, RZ, 0x1f, R137 ;  /* 0x0000001fff1d7819 */ /* 0x000fe20000011489 */
[----:B------:R-:W-:-:S02]  /*0ff0*/  @!P1 IMAD R9, R0, c[0x0][0x194], R9 ;  /* 0x0000650000099a24 */ /* 0x000fc400078e0209 */
[----:B------:R-:W-:Y:S02]  /*1000*/  IMAD.MOV.U32 R0, RZ, RZ, 0x7 ;  /* 0x00000007ff007424 */ /* 0x000fe400078e00ff */
[----:B---3--:R-:W-:-:S03]  /*1010*/  IMAD.WIDE.U32 R42, R24, c[0x0][0x1b0], R4 ;  /* 0x00006c00182a7a25 */ /* 0x008fc600078e0004 */
[----:B------:R-:W-:Y:S01]  /*1020*/  SHF.L.U64.HI R13, R39, R0, c[0x0][0x19c] ;  /* 0x00006700270d7619 */ /* 0x000fe20000010200 */
[----:B------:R-:W-:Y:S01]  /*1030*/  IMAD R0, R25, c[0x0][0x1b0], RZ ;  /* 0x00006c0019007a24 */ /* 0x000fe200078e02ff */
[----:B------:R3:W-:Y:S01]  /*1040*/  STL.64 [R1+0x40], R42 ;  /* 0x0000402a01007387 */ /* 0x0007e20000100a00 */
[----:B------:R-:W-:Y:S02]  /*1050*/  IMAD.MOV.U32 R40, RZ, RZ, R42 ;  /* 0x000000ffff287224 */ /* 0x000fe400078e002a */
[----:B------:R-:W-:Y:S02]  /*1060*/  IMAD R8, R24, c[0x0][0x1b4], R0 ;  /* 0x00006d0018087a24 */ /* 0x000fe400078e0200 */
[----:B------:R-:W-:Y:S02]  /*1070*/  @!P1 IMAD.IADD R0, R3, 0x1, R9 ;  /* 0x0000000103009824 */ /* 0x000fe400078e0209 */
[----:B------:R-:W-:Y:S02]  /*1080*/  IMAD R3, R13, R137, RZ ;  /* 0x000000890d037224 */ /* 0x000fe400078e02ff */
[----:B--2---:R-:W-:Y:S01]  /*1090*/  IMAD.IADD R41, R43, 0x1, R8 ;  /* 0x000000012b297824 */ /* 0x004fe200078e0208 */
[----:B------:R-:W-:Y:S01]  /*10a0*/  @!P1 LEA.HI.X R15, R2, c[0x0][0x164], R0, 0x1, P6 ;  /* 0x00005900020f9a11 */ /* 0x000fe200030f0c00 */
[----:B------:R-:W-:-:S02]  /*10b0*/  IMAD R0, R7, c[0x0][0x1a0], RZ ;  /* 0x0000680007007a24 */ /* 0x000fc400078e02ff */
[----:B------:R-:W-:Y:S01]  /*10c0*/  IMAD.WIDE.U32 R4, R6, c[0x0][0x1a0], R44 ;  /* 0x0000680006047a25 */ /* 0x000fe200078e002c */
[----:B------:R2:W-:Y:S03]  /*10d0*/  STL.64 [R1+0x30], R40 ;  /* 0x0000302801007387 */ /* 0x0005e60000100a00 */
[-C--:B------:R-:W-:Y:S01]  /*10e0*/  IMAD R8, R29, R12.reuse, R3 ;  /* 0x0000000c1d087224 */ /* 0x080fe200078e0203 */
[----:B------:R4:W-:Y:S01]  /*10f0*/  @!P1 LDGSTS.E.BYPASS.LTC128B.128 [R234+0x3800], [R14.64] ;  /* 0x038000000eea9fae */ /* 0x0009e2000b901d48 */
[----:B------:R-:W-:Y:S01]  /*1100*/  IMAD.WIDE.U32 R2, R137, R12, R40 ;  /* 0x0000000c89027225 */ /* 0x000fe200078e0028 */
[----:B------:R-:W-:-:S03]  /*1110*/  IADD3 R12, P3, R26, R4, RZ ;  /* 0x000000041a0c7210 */ /* 0x000fc60007f7e0ff */
[----:B------:R-:W-:Y:S01]  /*1120*/  IMAD R7, R6, c[0x0][0x1a4], R0 ;  /* 0x0000690006077a24 */ /* 0x000fe200078e0200 */
[----:B------:R-:W-:Y:S01]  /*1130*/  @!P0 LEA R0, P6, R39, R2, 0x4 ;  /* 0x0000000227008211 */ /* 0x000fe200078c20ff */
[----:B------:R-:W-:Y:S01]  /*1140*/  IMAD.IADD R3, R3, 0x1, R8 ;  /* 0x0000000103037824 */ /* 0x000fe200078e0208 */
[----:B-1----:R-:W-:Y:S01]  /*1150*/  @!P2 LEA R10, P4, R2, c[0x0][0x168], 0x1 ;  /* 0x00005a00020aaa11 */ /* 0x002fe200078808ff */
[----:B---3--:R-:W-:Y:S01]  /*1160*/  IMAD.MOV.U32 R42, RZ, RZ, c[0x0][0x19c] ;  /* 0x00006700ff2a7624 */ /* 0x008fe200078e00ff */
[----:B------:R-:W-:Y:S01]  /*1170*/  IADD3.X R13, R27, R5, R7, P3, !PT ;  /* 0x000000051b0d7210 */ /* 0x000fe20001ffe407 */
[----:B------:R-:W-:Y:S01]  /*1180*/  IMAD.WIDE.U32 R16, R137, c[0x0][0x1a0], RZ ;  /* 0x0000680089107a25 */ /* 0x000fe200078e00ff */
[----:B------:R-:W-:Y:S02]  /*1190*/  ISETP.GE.AND P3, PT, R37, R22, PT ;  /* 0x000000162500720c */ /* 0x000fe40003f66270 */
[----:B------:R-:W-:Y:S01]  /*11a0*/  @!P0 LEA.HI.X R4, R39, R3, R42, 0x4, P6 ;  /* 0x0000000327048211 */ /* 0x000fe200030f242a */
[----:B------:R-:W-:Y:S01]  /*11b0*/  IMAD.SHL.U32 R7, R42, 0x20, RZ ;  /* 0x000000202a077824 */ /* 0x000fe200078e00ff */
[----:B------:R-:W-:-:S02]  /*11c0*/  @!P0 LEA R8, P6, R0, c[0x0][0x168], 0x1 ;  /* 0x00005a0000088a11 */ /* 0x000fc400078c08ff */
[----:B------:R-:W-:Y:S02]  /*11d0*/  @!P2 LEA.HI.X R11, R2, c[0x0][0x16c], R3, 0x1, P4 ;  /* 0x00005b00020baa11 */ /* 0x000fe400020f0c03 */
[----:B------:R-:W-:Y:S01]  /*11e0*/  @!P0 LEA.HI.X R9, R0, c[0x0][0x16c], R4, 0x1, P6 ;  /* 0x00005b0000098a11 */ /* 0x000fe200030f0c04 */
[----:B------:R-:W-:Y:S01]  /*11f0*/  IMAD.WIDE.U32 R4, R39, 0x20, RZ ;  /* 0x0000002027047825 */ /* 0x000fe200078e00ff */
[-C--:B------:R-:W-:Y:S01]  /*1200*/  ISETP.GE.AND P6, PT, R38, R22.reuse, PT ;  /* 0x000000162600720c */ /* 0x080fe20003fc6270 */
[----:B------:R1:W-:Y:S01]  /*1210*/  @!P2 LDGSTS.E.BYPASS.LTC128B.128 [R234+0x4000], [R10.64] ;  /* 0x040000000aeaafae */ /* 0x0003e2000b901d48 */
[----:B------:R-:W-:Y:S01]  /*1220*/  ISETP.GE.AND P4, PT, R35, R22, PT ;  /* 0x000000162300720c */ /* 0x000fe20003f86270 */
[----:B--2---:R-:W-:Y:S01]  /*1230*/  IMAD.WIDE.U32 R40, R24, c[0x0][0x1b8], R12 ;  /* 0x00006e0018287a25 */ /* 0x004fe200078e000c */
[----:B------:R-:W-:Y:S01]  /*1240*/  @!P3 IADD3 R0, P5, R2, R4, RZ ;  /* 0x000000040200b210 */ /* 0x000fe20007fbe0ff */
[----:B------:R2:W-:Y:S01]  /*1250*/  @!P0 LDGSTS.E.BYPASS.LTC128B.128 [R234+0x4800], [R8.64] ;  /* 0x0480000008ea8fae */ /* 0x0005e2000b901d48 */
[----:B------:R-:W-:-:S02]  /*1260*/  ISETP.GE.AND P2, PT, R34, R22, PT ;  /* 0x000000162200720c */ /* 0x000fc40003f46270 */
[----:B------:R-:W-:Y:S01]  /*1270*/  @!P3 IADD3.X R4, R3, R5, R7, P5, !PT ;  /* 0x000000050304b210 */ /* 0x000fe20002ffe407 */
[----:B------:R-:W-:Y:S01]  /*1280*/  STL.64 [R1+0x38], R40 ;  /* 0x0000382801007387 */ /* 0x000fe20000100a00 */
[----:B------:R-:W-:-:S04]  /*1290*/  @!P3 LEA R20, P5, R0, c[0x0][0x168], 0x1 ;  /* 0x00005a000014ba11 */ /* 0x000fc800078a08ff */
[----:B------:R-:W-:Y:S01]  /*12a0*/  @!P3 LEA.HI.X R21, R0, c[0x0][0x16c], R4, 0x1, P5 ;  /* 0x00005b000015ba11 */ /* 0x000fe200028f0c04 */
[----:B------:R-:W-:Y:S01]  /*12b0*/  @!P6 IMAD R0, R42, 0x30, RZ ;  /* 0x000000302a00e824 */ /* 0x000fe200078e02ff */
[----:B------:R-:W-:Y:S01]  /*12c0*/  ISETP.GE.AND P5, PT, R36, R22, PT ;  /* 0x000000162400720c */ /* 0x000fe20003fa6270 */
[----:B------:R-:W-:Y:S02]  /*12d0*/  @!P6 IMAD.WIDE.U32 R4, R39, 0x30, R2 ;  /* 0x000000302704e825 */ /* 0x000fe400078e0002 */
[----:B------:R3:W-:Y:S02]  /*12e0*/  @!P3 LDGSTS.E.BYPASS.LTC128B.128 [R234+0x5000], [R20.64] ;  /* 0x0500000014eabfae */ /* 0x0007e4000b901d48 */
[----:B------:R-:W-:Y:S01]  /*12f0*/  @!P6 IMAD.IADD R0, R5, 0x1, R0 ;  /* 0x000000010500e824 */ /* 0x000fe200078e0200 */
[----:B-----5:R-:W-:-:S04]  /*1300*/  @!P6 LEA R18, P1, R4, c[0x0][0x168], 0x1 ;  /* 0x00005a000412ea11 */ /* 0x020fc800078208ff */
[----:B------:R-:W-:Y:S01]  /*1310*/  @!P6 LEA.HI.X R19, R4, c[0x0][0x16c], R0, 0x1, P1 ;  /* 0x00005b000413ea11 */ /* 0x000fe200008f0c00 */
[----:B------:R-:W-:Y:S01]  /*1320*/  IMAD R4, R25, c[0x0][0x1b8], RZ ;  /* 0x00006e0019047a24 */ /* 0x000fe200078e02ff */
[----:B------:R-:W-:Y:S02]  /*1330*/  ISETP.GE.AND P1, PT, R33, R22, PT ;  /* 0x000000162100720c */ /* 0x000fe40003f26270 */
[C---:B------:R-:W-:Y:S01]  /*1340*/  @!P5 LEA R0, P0, R39.reuse, R2, 0x6 ;  /* 0x000000022700d211 */ /* 0x040fe200078030ff */
[----:B------:R-:W-:Y:S01]  /*1350*/  IMAD R23, R24, c[0x0][0x1bc], R4 ;  /* 0x00006f0018177a24 */ /* 0x000fe200078e0204 */
[----:B------:R5:W-:Y:S01]  /*1360*/  @!P6 LDGSTS.E.BYPASS.LTC128B.128 [R234+0x5800], [R18.64] ;  /* 0x0580000012eaefae */ /* 0x000be2000b901d48 */
[----:B--2---:R-:W-:Y:S01]  /*1370*/  @!P4 IMAD R8, R42, 0x50, RZ ;  /* 0x000000502a08c824 */ /* 0x004fe200078e02ff */
[C---:B------:R-:W-:Y:S01]  /*1380*/  @!P5 LEA.HI.X R7, R39.reuse, R3, R42, 0x6, P0 ;  /* 0x000000032707d211 */ /* 0x040fe200000f342a */
[----:B------:R-:W-:Y:S01]  /*1390*/  @!P4 IMAD.WIDE.U32 R4, R39, 0x50, R2 ;  /* 0x000000502704c825 */ /* 0x000fe200078e0002 */
[----:B----4-:R-:W-:-:S02]  /*13a0*/  @!P5 LEA R14, P0, R0, c[0x0][0x168], 0x1 ;  /* 0x00005a00000eda11 */ /* 0x010fc400078008ff */
[-C--:B------:R-:W-:Y:S01]  /*13b0*/  ISETP.GE.AND P6, PT, R37, R22.reuse, PT ;  /* 0x000000162500720c */ /* 0x080fe20003fc6270 */
[----:B------:R-:W-:Y:S01]  /*13c0*/  IMAD.IADD R23, R41, 0x1, R23 ;  /* 0x0000000129177824 */ /* 0x000fe200078e0217 */
[----:B------:R-:W-:Y:S01]  /*13d0*/  @!P5 LEA.HI.X R15, R0, c[0x0][0x16c], R7, 0x1, P0 ;  /* 0x00005b00000fda11 */ /* 0x000fe200000f0c07 */
[----:B------:R-:W-:Y:S01]  /*13e0*/  @!P4 IMAD.IADD R0, R5, 0x1, R8 ;  /* 0x000000010500c824 */ /* 0x000fe200078e0208 */
[----:B------:R-:W-:Y:S01]  /*13f0*/  @!P4 LEA R12, P0, R4, c[0x0][0x168], 0x1 ;  /* 0x00005a00040cca11 */ /* 0x000fe200078008ff */
[----:B------:R-:W-:Y:S01]  /*1400*/  @!P2 IMAD R7, R42, 0x60, RZ ;  /* 0x000000602a07a824 */ /* 0x000fe200078e02ff */
[----:B------:R2:W-:Y:S01]  /*1410*/  STL [R1+0x48], R23 ;  /* 0x0000481701007387 */ /* 0x0005e20000100800 */
[----:B------:R-:W-:Y:S01]  /*1420*/  @!P2 IMAD.WIDE.U32 R8, R39, 0x60, R2 ;  /* 0x000000602708a825 */ /* 0x000fe200078e0002 */
[----:B------:R-:W-:Y:S02]  /*1430*/  @!P4 LEA.HI.X R13, R4, c[0x0][0x16c], R0, 0x1, P0 ;  /* 0x00005b00040dca11 */ /* 0x000fe400000f0c00 */
[----:B------:R4:W-:Y:S01]  /*1440*/  @!P5 LDGSTS.E.BYPASS.LTC128B.128 [R234+0x6000], [R14.64] ;  /* 0x060000000eeadfae */ /* 0x0009e2000b901d48 */
[----:B------:R-:W-:Y:S01]  /*1450*/  IMAD R4, R29, c[0x0][0x1a0], RZ ;  /* 0x000068001d047a24 */ /* 0x000fe200078e02ff */
[----:B-1----:R-:W-:Y:S01]  /*1460*/  @!P2 LEA R10, P0, R8, c[0x0][0x168], 0x1 ;  /* 0x00005a00080aaa11 */ /* 0x002fe200078008ff */
[----:B------:R-:W-:Y:S01]  /*1470*/  @!P2 IMAD.IADD R0, R9, 0x1, R7 ;  /* 0x000000010900a824 */ /* 0x000fe200078e0207 */
[----:B------:R1:W-:Y:S01]  /*1480*/  @!P4 LDGSTS.E.BYPASS.LTC128B.128 [R234+0x6800], [R12.64] ;  /* 0x068000000ceacfae */ /* 0x0003e2000b901d48 */
[----:B------:R-:W-:Y:S01]  /*1490*/  IMAD R9, R137, c[0x0][0x1a4], R4 ;  /* 0x0000690089097a24 */ /* 0x000fe200078e0204 */
[----:B------:R-:W-:Y:S01]  /*14a0*/  ISETP.GE.AND P5, PT, R38, R22, PT ;  /* 0x000000162600720c */ /* 0x000fe20003fa6270 */
[----:B------:R-:W-:Y:S01]  /*14b0*/  @!P1 IMAD R7, R42, 0x70, RZ ;  /* 0x000000702a079824 */ /* 0x000fe200078e02ff */
[----:B------:R-:W-:Y:S01]  /*14c0*/  @!P2 LEA.HI.X R11, R8, c[0x0][0x16c], R0, 0x1, P0 ;  /* 0x00005b00080baa11 */ /* 0x000fe200000f0c00 */
[----:B------:R-:W-:Y:S01]  /*14d0*/  @!P1 IMAD.WIDE.U32 R4, R39, 0x70, R2 ;  /* 0x0000007027049825 */ /* 0x000fe200078e0002 */
[----:B------:R-:W-:-:S03]  /*14e0*/  LEA R2, P3, R16, R40, 0x7 ;  /* 0x0000002810027211 */ /* 0x000fc600078638ff */
[----:B------:R-:W-:Y:S01]  /*14f0*/  @!P1 IMAD.IADD R0, R5, 0x1, R7 ;  /* 0x0000000105009824 */ /* 0x000fe200078e0207 */
[C---:B------:R-:W-:Y:S01]  /*1500*/  @!P1 LEA R8, P0, R4.reuse, c[0x0][0x168], 0x1 ;  /* 0x00005a0004089a11 */ /* 0x040fe200078008ff */
[----:B------:R-:W-:Y:S01]  /*1510*/  IMAD.IADD R3, R17, 0x1, R9 ;  /* 0x0000000111037824 */ /* 0x000fe200078e0209 */
[----:B------:R4:W-:Y:S01]  /*1520*/  @!P2 LDGSTS.E.BYPASS.LTC128B.128 [R234+0x7000], [R10.64] ;  /* 0x070000000aeaafae */ /* 0x0009e2000b901d48 */
[----:B---3--:R-:W-:Y:S01]  /*1530*/  IMAD.MOV.U32 R21, RZ, RZ, c[0x0][0x1a4] ;  /* 0x00006900ff157624 */ /* 0x008fe200078e00ff */
[----:B------:R-:W-:Y:S02]  /*1540*/  @!P1 LEA.HI.X R9, R4, c[0x0][0x16c], R0, 0x1, P0 ;  /* 0x00005b0004099a11 */ /* 0x000fe400000f0c00 */
[-C--:B------:R-:W-:Y:S02]  /*1550*/  ISETP.GE.AND P0, PT, R30, R22.reuse, PT ;  /* 0x000000161e00720c */ /* 0x080fe40003f06270 */
[----:B------:R-:W-:Y:S01]  /*1560*/  LEA.HI.X R3, R16, R23, R3, 0x7, P3 ;  /* 0x0000001710037211 */ /* 0x000fe200018f3c03 */
[----:B------:R3:W-:Y:S01]  /*1570*/  @!P1 LDGSTS.E.BYPASS.LTC128B.128 [R234+0x7800], [R8.64] ;  /* 0x0780000008ea9fae */ /* 0x0007e2000b901d48 */
[----:B--2---:R-:W-:Y:S01]  /*1580*/  IMAD.MOV.U32 R23, RZ, RZ, c[0x0][0x1a0] ;  /* 0x00006800ff177624 */ /* 0x004fe200078e00ff */
[C---:B------:R-:W-:Y:S01]  /*1590*/  ISETP.GE.AND P1, PT, R6.reuse, R22, PT ;  /* 0x000000160600720c */ /* 0x040fe20003f26270 */
[----:B------:R-:W-:Y:S01]  /*15a0*/  IMAD.SHL.U32 R6, R6, 0x8, RZ ;  /* 0x0000000806067824 */ /* 0x000fe200078e00ff */
[----:B------:R-:W0:Y:S01]  /*15b0*/  LDGDEPBAR ;  /* 0x00000000000079af */ /* 0x000e220000000000 */
[----:B------:R-:W-:-:S04]  /*15c0*/  @!P5 IMAD.WIDE.U32 R4, R23, 0x30, R2 ;  /* 0x000000301704d825 */ /* 0x000fc800078e0002 */
[----:B-1----:R-:W-:Y:S01]  /*15d0*/  IMAD.SHL.U32 R13, R21, 0x20, RZ ;  /* 0x00000020150d7824 */ /* 0x002fe200078e00ff */
[----:B------:R-:W-:Y:S01]  /*15e0*/  @!P0 LEA R0, P3, R23, R2, 0x4 ;  /* 0x0000000217008211 */ /* 0x000fe200078620ff */
[----:B------:R-:W-:Y:S02]  /*15f0*/  @!P5 IMAD R12, R21, 0x30, RZ ;  /* 0x00000030150cd824 */ /* 0x000fe400078e02ff */
[----:B----4-:R-:W-:-:S05]  /*1600*/  IMAD.WIDE.U32 R10, R23, 0x20, RZ ;  /* 0x00000020170a7825 */ /* 0x010fca00078e00ff */
[----:B------:R-:W-:Y:S02]  /*1610*/  @!P6 IADD3 R7, P2, R2, R10, RZ ;  /* 0x0000000a0207e210 */ /* 0x000fe40007f5e0ff */
[----:B---3--:R-:W-:Y:S01]  /*1620*/  @!P0 LEA.HI.X R9, R23, R3, R21, 0x4, P3 ;  /* 0x0000000317098211 */ /* 0x008fe200018f2415 */
[----:B------:R-:W-:-:S04]  /*1630*/  DEPBAR.LE SB0, 0x0 ;  /* 0x000080000000791a */ /* 0x000fc80000000000 */
[----:B------:R-:W-:Y:S01]  /*1640*/  BAR.SYNC.DEFER_BLOCKING 0x0 ;  /* 0x0000000000007b1d */ /* 0x000fe20000010000 */
[C---:B------:R-:W-:Y:S02]  /*1650*/  @!P0 LEA R8, P3, R0.reuse, c[0x0][0x170], 0x1 ;  /* 0x00005c0000088a11 */ /* 0x040fe400078608ff */
[----:B------:R-:W-:Y:S02]  /*1660*/  @!P6 IADD3.X R11, R3, R11, R13, P2, !PT ;  /* 0x0000000b030be210 */ /* 0x000fe400017fe40d */
[----:B------:R-:W-:Y:S01]  /*1670*/  @!P0 LEA.HI.X R9, R0, c[0x0][0x174], R9, 0x1, P3 ;  /* 0x00005d0000098a11 */ /* 0x000fe200018f0c09 */
[----:B------:R-:W-:Y:S01]  /*1680*/  @!P5 IMAD.IADD R0, R5, 0x1, R12 ;  /* 0x000000010500d824 */ /* 0x000fe200078e020c */
[C---:B------:R-:W-:Y:S02]  /*1690*/  @!P6 LEA R16, P3, R7.reuse, c[0x0][0x170], 0x1 ;  /* 0x00005c000710ea11 */ /* 0x040fe400078608ff */
[----:B------:R-:W-:Y:S02]  /*16a0*/  @!P1 LEA R10, P4, R2, c[0x0][0x170], 0x1 ;  /* 0x00005c00020a9a11 */ /* 0x000fe400078808ff */
[----:B------:R-:W-:-:S02]  /*16b0*/  @!P6 LEA.HI.X R17, R7, c[0x0][0x174], R11, 0x1, P3 ;  /* 0x00005d000711ea11 */ /* 0x000fc400018f0c0b */
[----:B------:R-:W-:Y:S02]  /*16c0*/  @!P1 LEA.HI.X R11, R2, c[0x0][0x174], R3, 0x1, P4 ;  /* 0x00005d00020b9a11 */ /* 0x000fe400020f0c03 */
[----:B------:R-:W-:Y:S02]  /*16d0*/  ISETP.GE.AND P4, PT, R36, R22, PT ;  /* 0x000000162400720c */ /* 0x000fe40003f86270 */
[----:B-----5:R-:W-:Y:S02]  /*16e0*/  @!P5 LEA R18, P2, R4, c[0x0][0x170], 0x1 ;  /* 0x00005c000412da11 */ /* 0x020fe400078408ff */
[----:B------:R-:W-:Y:S02]  /*16f0*/  LEA.HI R5, R32, R138, RZ, 0x4 ;  /* 0x0000008a20057211 */ /* 0x000fe400078f20ff */
[----:B------:R-:W-:Y:S02]  /*1700*/  @!P5 LEA.HI.X R19, R4, c[0x0][0x174], R0, 0x1, P2 ;  /* 0x00005d000413da11 */ /* 0x000fe400010f0c00 */
[----:B------:R-:W-:Y:S01]  /*1710*/  LOP3.LUT R0, R5, 0xfffffff0, RZ, 0xc0, !PT ;  /* 0xfffffff005007812 */ /* 0x000fe200078ec0ff */
[----:B------:R-:W-:Y:S01]  /*1720*/  @P1 STS.128 [R234+0x8000], RZ ;  /* 0x008000ffea001388 */ /* 0x000fe20000000c00 */
[----:B------:R-:W-:-:S02]  /*1730*/  ISETP.GE.AND P3, PT, R35, R22, PT ;  /* 0x000000162300720c */ /* 0x000fc40003f66270 */
[-C--:B------:R-:W-:Y:S01]  /*1740*/  ISETP.GE.AND P2, PT, R34, R22.reuse, PT ;  /* 0x000000162200720c */ /* 0x080fe20003f46270 */
[----:B------:R-:W-:Y:S01]  /*1750*/  @!PT LDS RZ, [RZ] ;  /* 0x00000000fffff984 */ /* 0x000fe20000000800 */
[----:B------:R-:W-:Y:S01]  /*1760*/  @!PT LDS RZ, [RZ] ;  /* 0x00000000fffff984 */ /* 0x000fe20000000800 */
[----:B------:R-:W-:Y:S01]  /*1770*/  @!PT LDS RZ, [RZ] ;  /* 0x00000000fffff984 */ /* 0x000fe20000000800 */
[----:B------:R1:W-:Y:S01]  /*1780*/  @!P1 LDGSTS.E.BYPASS.LTC128B.128 [R234+0x8000], [R10.64] ;  /* 0x080000000aea9fae */ /* 0x0003e2000b901d48 */
[----:B------:R-:W-:Y:S01]  /*1790*/  IMAD.IADD R0, R138, 0x1, -R0 ;  /* 0x000000018a007824 */ /* 0x000fe200078e0a00 */
[----:B------:R-:W-:Y:S02]  /*17a0*/  ISETP.GE.AND P1, PT, R33, R22, PT ;  /* 0x000000162100720c */ /* 0x000fe40003f26270 */
[----:B------:R-:W-:Y:S02]  /*17b0*/  @P0 STS.128 [R234+0x8800], RZ ;  /* 0x008800ffea000388 */ /* 0x000fe40000000c00 */
[----:B------:R-:W-:Y:S02]  /*17c0*/  SHF.R.S32.HI R4, RZ, 0x1f, R0 ;  /* 0x0000001fff047819 */ /* 0x000fe40000011400 */
[----:B------:R-:W-:Y:S01]  /*17d0*/  @!PT LDS RZ, [RZ] ;  /* 0x00000000fffff984 */ /* 0x000fe20000000800 */
[----:B------:R-:W-:Y:S01]  /*17e0*/  @!PT LDS RZ, [RZ] ;  /* 0x00000000fffff984 */ /* 0x000fe20000000800 */
[----:B------:R-:W-:Y:S01]  /*17f0*/  @!PT LDS RZ, [RZ] ;  /* 0x00000000fffff984 */ /* 0x000fe20000000800 */
[----:B------:R2:W-:Y:S01]  /*1800*/  @!P0 LDGSTS.E.BYPASS.LTC128B.128 [R234+0x8800], [R8.64] ;  /* 0x0880000008ea8fae */ /* 0x0005e2000b901d48 */
[----:B------:R-:W-:-:S02]  /*1810*/  @!P4 LEA R7, P0, R23, R2, 0x6 ;  /* 0x000000021707c211 */ /* 0x000fc400078030ff */
[----:B------:R-:W-:Y:S01]  /*1820*/  LEA.HI R20, R4, R0, RZ, 0x3 ;  /* 0x0000000004147211 */ /* 0x000fe200078f18ff */
[----:B------:R-:W-:Y:S04]  /*1830*/  @P6 STS.128 [R234+0x9000], RZ ;  /* 0x009000ffea006388 */ /* 0x000fe80000000c00 */
[----:B------:R-:W-:Y:S01]  /*1840*/  @!PT LDS RZ, [RZ] ;  /* 0x00000000fffff984 */ /* 0x000fe20000000800 */
[----:B------:R-:W-:Y:S01]  /*1850*/  @!PT LDS RZ, [RZ] ;  /* 0x00000000fffff984 */ /* 0x000fe20000000800 */
[----:B------:R-:W-:Y:S01]  /*1860*/  @!PT LDS RZ, [RZ] ;  /* 0x00000000fffff984 */ /* 0x000fe20000000800 */
[----:B------:R3:W-:Y:S04]  /*1870*/  @!P6 LDGSTS.E.BYPASS.LTC128B.128 [R234+0x9000], [R16.64] ;  /* 0x0900000010eaefae */ /* 0x0007e8000b901d48 */
[----:B------:R-:W-:Y:S04]  /*1880*/  @P5 STS.128 [R234+0x9800], RZ ;  /* 0x009800ffea005388 */ /* 0x000fe80000000c00 */
[----:B------:R-:W-:Y:S01]  /*1890*/  @!PT LDS RZ, [RZ] ;  /* 0x00000000fffff984 */ /* 0x000fe20000000800 */
[----:B------:R-:W-:Y:S01]  /*18a0*/  @!PT LDS RZ, [RZ] ;  /* 0x00000000fffff984 */ /* 0x000fe20000000800 */
[----:B------:R-:W-:Y:S01]  /*18b0*/  @!PT LDS RZ, [RZ] ;  /* 0x00000000fffff984 */ /* 0x000fe20000000800 */
[----:B------:R3:W-:Y:S01]  /*18c0*/  @!P5 LDGSTS.E.BYPASS.LTC128B.128 [R234+0x9800], [R18.64] ;  /* 0x0980000012eadfae */ /* 0x0007e2000b901d48 */
[----:B-1----:R-:W-:Y:S01]  /*18d0*/  SHF.R.S32.HI R10, RZ, 0x4, R5 ;  /* 0x00000004ff0a7819 */ /* 0x002fe20000011405 */
[----:B------:R-:W-:-:S02]  /*18e0*/  @!P3 IMAD R11, R21, 0x50, RZ ;  /* 0x00000050150bb824 */ /* 0x000fc400078e02ff */
[----:B------:R-:W-:Y:S01]  /*18f0*/  @P4 STS.128 [R234+0xa000], RZ ;  /* 0x00a000ffea004388 */ /* 0x000fe20000000c00 */
[----:B--2---:R-:W-:Y:S02]  /*1900*/  @!P4 LEA.HI.X R8, R23, R3, R21, 0x6, P0 ;  /* 0x000000031708c211 */ /* 0x004fe400000f3415 */
[----:B------:R-:W-:Y:S02]  /*1910*/  @!P4 LEA R14, P0, R7, c[0x0][0x170], 0x1 ;  /* 0x00005c00070eca11 */ /* 0x000fe400078008ff */
[----:B------:R-:W-:Y:S01]  /*1920*/  LEA.HI R9, R5, R10, RZ, 0x1 ;  /* 0x0000000a05097211 */ /* 0x000fe200078f08ff */
[----:B------:R-:W-:Y:S01]  /*1930*/  @!P3 IMAD.WIDE.U32 R4, R23, 0x50, R2 ;  /* 0x000000501704b825 */ /* 0x000fe200078e0002 */
[----:B------:R-:W-:Y:S02]  /*1940*/  @!P4 LEA.HI.X R15, R7, c[0x0][0x174], R8, 0x1, P0 ;  /* 0x00005d00070fca11 */ /* 0x000fe400000f0c08 */
[----:B------:R-:W-:Y:S01]  /*1950*/  LOP3.LUT R7, R9, 0xfffffffe, RZ, 0xc0, !PT ;  /* 0xfffffffe09077812 */ /* 0x000fe200078ec0ff */
[----:B------:R-:W-:Y:S01]  /*1960*/  @!P3 IMAD.IADD R5, R5, 0x1, R11 ;  /* 0x000000010505b824 */ /* 0x000fe200078e020b */
[----:B------:R-:W-:Y:S01]  /*1970*/  LOP3.LUT R8, R20, 0xfffffff8, RZ, 0xc0, !PT ;  /* 0xfffffff814087812 */ /* 0x000fe200078ec0ff */
[----:B------:R-:W-:Y:S01]  /*1980*/  @!PT LDS RZ, [RZ] ;  /* 0x00000000fffff984 */ /* 0x000fe20000000800 */
[----:B------:R-:W-:Y:S01]  /*1990*/  @!PT LDS RZ, [RZ] ;  /* 0x00000000fffff984 */ /* 0x000fe20000000800 */
[----:B------:R-:W-:Y:S01]  /*19a0*/  @!PT LDS RZ, [RZ] ;  /* 0x00000000fffff984 */ /* 0x000fe20000000800 */
[----:B------:R1:W-:Y:S01]  /*19b0*/  @!P4 LDGSTS.E.BYPASS.LTC128B.128 [R234+0xa000], [R14.64] ;  /* 0x0a0000000eeacfae */ /* 0x0003e2000b901d48 */
[----:B------:R-:W-:Y:S01]  /*19c0*/  @!P3 LEA R12, P0, R4, c[0x0][0x170], 0x1 ;  /* 0x00005c00040cba11 */ /* 0x000fe200078008ff */
[----:B------:R-:W-:-:S02]  /*19d0*/  IMAD.IADD R11, R10, 0x1, -R7 ;  /* 0x000000010a0b7824 */ /* 0x000fc400078e0a07 */
[----:B------:R-:W-:Y:S01]  /*19e0*/  IMAD.SHL.U32 R7, R31, 0x40, RZ ;  /* 0x000000401f077824 */ /* 0x000fe200078e00ff */
[----:B------:R-:W-:Y:S01]  /*19f0*/  @!P3 LEA.HI.X R13, R4, c[0x0][0x174], R5, 0x1, P0 ;  /* 0x00005d00040dba11 */ /* 0x000fe200000f0c05 */
[----:B------:R-:W-:Y:S01]  /*1a00*/  IMAD.IADD R22, R0, 0x1, -R8 ;  /* 0x0000000100167824 */ /* 0x000fe200078e0a08 */
[----:B------:R-:W-:Y:S01]  /*1a10*/  @P3 STS.128 [R234+0xa800], RZ ;  /* 0x00a800ffea003388 */ /* 0x000fe20000000c00 */
[----:B------:R-:W-:Y:S01]  /*1a20*/  @!P2 IMAD R8, R21, 0x60, RZ ;  /* 0x000000601508a824 */ /* 0x000fe200078e02ff */
[----:B------:R-:W-:Y:S01]  /*1a30*/  LOP3.LUT R0, R7, 0x1c0, RZ, 0xc0, !PT ;  /* 0x000001c007007812 */ /* 0x000fe200078ec0ff */
[----:B------:R-:W-:Y:S01]  /*1a40*/  @!P2 IMAD.WIDE.U32 R4, R23, 0x60, R2 ;  /* 0x000000601704a825 */ /* 0x000fe200078e0002 */
[----:B------:R-:W-:Y:S01]  /*1a50*/  @!PT LDS RZ, [RZ] ;  /* 0x00000000fffff984 */ /* 0x000fe20000000800 */
[----:B------:R-:W-:Y:S01]  /*1a60*/  @!PT LDS RZ, [RZ] ;  /* 0x00000000fffff984 */ /* 0x000fe20000000800 */
[----:B------:R-:W-:Y:S01]  /*1a70*/  @!PT LDS RZ, [RZ] ;  /* 0x00000000fffff984 */ /* 0x000fe20000000800 */
[----:B------:R1:W-:Y:S02]  /*1a80*/  @!P3 LDGSTS.E.BYPASS.LTC128B.128 [R234+0xa800], [R12.64] ;  /* 0x0a8000000ceabfae */ /* 0x0003e4000b901d48 */
[----:B------:R-:W-:Y:S01]  /*1a90*/  LOP3.LUT R9, R0, 0x8, R6, 0xf8, !PT ;  /* 0x0000000800097812 */ /* 0x000fe200078ef806 */
[----:B------:R-:W-:Y:S01]  /*1aa0*/  IMAD.SHL.U32 R7, R22, 0x40, RZ ;  /* 0x0000004016077824 */ /* 0x000fe200078e00ff */
[----:B------:R-:W-:Y:S01]  /*1ab0*/  SHF.R.U32.HI R6, RZ, 0x3, R0 ;  /* 0x00000003ff067819 */ /* 0x000fe20000011600 */
[----:B------:R-:W-:Y:S01]  /*1ac0*/  @!P2 IMAD.IADD R5, R5, 0x1, R8 ;  /* 0x000000010505a824 */ /* 0x000fe200078e0208 */
[C---:B------:R-:W-:Y:S01]  /*1ad0*/  @!P2 LEA R8, P0, R4.reuse, c[0x0][0x170], 0x1 ;  /* 0x00005c000408aa11 */ /* 0x040fe200078008ff */
[----:B------:R-:W-:Y:S01]  /*1ae0*/  @!P1 IMAD R21, R21, 0x70, RZ ;  /* 0x0000007015159824 */ /* 0x000fe200078e02ff */
[----:B------:R-:W-:Y:S01]  /*1af0*/  LOP3.LUT R0, R7, 0x1c0, RZ, 0xc0, !PT ;  /* 0x000001c007007812 */ /* 0x000fe200078ec0ff */
[----:B------:R-:W-:Y:S01]  /*1b00*/  @!P1 IMAD.WIDE.U32 R2, R23, 0x70, R2 ;  /* 0x0000007017029825 */ /* 0x000fe200078e0002 */
[----:B------:R-:W-:Y:S01]  /*1b10*/  LOP3.LUT R7, R9, R6, RZ, 0x3c, !PT ;  /* 0x0000000609077212 */ /* 0x000fe200078e3cff */
[----:B------:R-:W-:Y:S01]  /*1b20*/  @P2 STS.128 [R234+0xb000], RZ ;  /* 0x00b000ffea002388 */ /* 0x000fe20000000c00 */
[----:B------:R-:W-:Y:S01]  /*1b30*/  @!P2 LEA.HI.X R9, R4, c[0x0][0x174], R5, 0x1, P0 ;  /* 0x00005d000409aa11 */ /* 0x000fe200000f0c05 */
[----:B------:R-:W-:Y:S01]  /*1b40*/  IMAD.SHL.U32 R10, R11, 0x8, RZ ;  /* 0x000000080b0a7824 */ /* 0x000fe200078e00ff */
[----:B------:R-:W-:Y:S01]  /*1b50*/  @!P1 LEA R6, P0, R2, c[0x0][0x170], 0x1 ;  /* 0x00005c0002069a11 */ /* 0x000fe200078008ff */
[----:B------:R-:W-:Y:S01]  /*1b60*/  @!P1 IMAD.IADD R3, R3, 0x1, R21 ;  /* 0x0000000103039824 */ /* 0x000fe200078e0215 */
[----:B------:R-:W-:Y:S01]  /*1b70*/  SHF.R.U32.HI R4, RZ, 0x3, R0 ;  /* 0x00000003ff047819 */ /* 0x000fe20000011600 */
[----:B------:R-:W-:Y:S01]  /*1b80*/  @!PT LDS RZ, [RZ] ;  /* 0x00000000fffff984 */ /* 0x000fe20000000800 */
[----:B------:R-:W-:Y:S01]  /*1b90*/  @!PT LDS RZ, [RZ] ;  /* 0x00000000fffff984 */ /* 0x000fe20000000800 */
[----:B------:R-:W-:Y:S01]  /*1ba0*/  @!PT LDS RZ, [RZ] ;  /* 0x00000000fffff984 */ /* 0x000fe20000000800 */
[----:B------:R2:W-:Y:S01]  /*1bb0*/  @!P2 LDGSTS.E.BYPASS.LTC128B.128 [R234+0xb000], [R8.64] ;  /* 0x0b00000008eaafae */ /* 0x0005e2000b901d48 */
[----:B------:R-:W-:Y:S01]  /*1bc0*/  LOP3.LUT R5, R0, 0x8, R10, 0xf8, !PT ;  /* 0x0000000800057812 */ /* 0x000fe200078ef80a */
[----:B------:R-:W-:Y:S01]  /*1bd0*/  IMAD R0, R11, 0x200, R7 ;  /* 0x000002000b007824 */ /* 0x000fe200078e0207 */
[----:B------:R-:W-:Y:S01]  /*1be0*/  @!P1 LEA.HI.X R7, R2, c[0x0][0x174], R3, 0x1, P0 ;  /* 0x00005d0002079a11 */ /* 0x000fe200000f0c03 */
[----:B------:R-:W-:Y:S01]  /*1bf0*/  IMAD.SHL.U32 R3, R20, 0x40, RZ ;  /* 0x0000004014037824 */ /* 0x000fe200078e00ff */
[----:B------:R-:W-:Y:S01]  /*1c00*/  LEA.HI R2, R32, R138, RZ, 0x5 ;  /* 0x0000008a20027211 */ /* 0x000fe200078f28ff */
[----:B------:R-:W-:Y:S01]  /*1c10*/  IMAD.SHL.U32 R139, R0, 0x2, RZ ;  /* 0x00000002008b7824 */ /* 0x000fe200078e00ff */
[----:B------:R-:W-:Y:S01]  /*1c20*/  LOP3.LUT R227, R5, R4, RZ, 0x3c, !PT ;  /* 0x0000000405e37212 */ /* 0x000fe200078e3cff */
[----:B------:R-:W-:Y:S01]  /*1c30*/  @P1 STS.128 [R234+0xb800], RZ ;  /* 0x00b800ffea001388 */ /* 0x000fe20000000c00 */
[----:B------:R-:W-:Y:S01]  /*1c40*/  SHF.R.S32.HI R2, RZ, 0x5, R2 ;  /* 0x00000005ff027819 */ /* 0x000fe20000011402 */
[----:B------:R-:W-:Y:S01]  /*1c50*/  IMAD.MOV.U32 R0, RZ, RZ, 0x20 ;  /* 0x00000020ff007424 */ /* 0x000fe200078e00ff */
[----:B------:R-:W-:Y:S01]  /*1c60*/  LOP3.LUT R136, R3, 0xfffffe00, RZ, 0xc0, !PT ;  /* 0xfffffe0003887812 */ /* 0x000fe200078ec0ff */
[----:B------:R-:W-:Y:S01]  /*1c70*/  @!PT LDS RZ, [RZ] ;  /* 0x00000000fffff984 */ /* 0x000fe20000000800 */
[----:B------:R-:W-:Y:S01]  /*1c80*/  @!PT LDS RZ, [RZ] ;  /* 0x00000000fffff984 */ /* 0x000fe20000000800 */
[----:B------:R-:W-:Y:S01]  /*1c90*/  @!PT LDS RZ, [RZ] ;  /* 0x00000000fffff984 */ /* 0x000fe20000000800 */
[----:B------:R4:W-:Y:S01]  /*1ca0*/  @!P1 LDGSTS.E.BYPASS.LTC128B.128 [R234+0xb800], [R6.64] ;  /* 0x0b80000006ea9fae */ /* 0x0009e2000b901d48 */
[----:B------:R-:W-:-:S02]  /*1cb0*/  R2P PR, R22, 0x6 ;  /* 0x0000000616007804 */ /* 0x000fc40000000000 */
[----:B------:R-:W-:Y:S01]  /*1cc0*/  IADD3 R226, R139, 0x4040, RZ ;  /* 0x000040408be27810 */ /* 0x000fe20007ffe0ff */
[----:B------:R-:W-:Y:S01]  /*1cd0*/  IMAD R2, R2, 0x400, R136 ;  /* 0x0000040002027824 */ /* 0x000fe200078e0288 */
[----:B------:R-:W-:Y:S03]  /*1ce0*/  LDSM.16.M88.4 R52, [R139+0x4800] ;  /* 0x004800008b34783b */ /* 0x000fe60000000200 */
[----:B------:R-:W-:Y:S01]  /*1cf0*/  IMAD.IADD R2, R227, 0x1, R2 ;  /* 0x00000001e3027824 */ /* 0x000fe200078e0202 */
[----:B------:R-:W-:Y:S03]  /*1d00*/  LDSM.16.M88.4 R48, [R139+0x5000] ;  /* 0x005000008b30783b */ /* 0x000fe60000000200 */
[----:B------:R-:W-:Y:S01]  /*1d10*/  IMAD.SHL.U32 R222, R2, 0x2, RZ ;  /* 0x0000000202de7824 */ /* 0x000fe200078e00ff */
[----:B------:R-:W-:Y:S01]  /*1d20*/  LDSM.16.M88.4 R44, [R139+0x5800] ;  /* 0x005800008b2c783b */ /* 0x000fe20000000200 */
[----:B------:R-:W-:-:S03]  /*1d30*/  IMAD.MOV.U32 R2, RZ, RZ, 0x10 ;  /* 0x00000010ff027424 */ /* 0x000fc600078e00ff */
[----:B---3--:R-:W3:Y:S02]  /*1d40*/  LDSM.16.M88.4 R16, [R222] ;  /* 0x00000000de10783b */ /* 0x008ee40000000200 */
[----:B------:R-:W-:Y:S02]  /*1d50*/  SEL R2, R2, 0xfffffff0, !P1 ;  /* 0xfffffff002027807 */ /* 0x000fe40004800000 */
[----:B-1----:R-:W1:Y:S03]  /*1d60*/  LDSM.16.M88.4 R12, [R222+0x2000] ;  /* 0x00200000de0c783b */ /* 0x002e660000000200 */
[----:B------:R-:W-:Y:S01]  /*1d70*/  IMAD R225, R2, 0x2, R222 ;  /* 0x0000000202e17824 */ /* 0x000fe200078e02de */
[----:B------:R-:W-:Y:S04]  /*1d80*/  LDSM.16.M88.4 R36, [R139+0x6800] ;  /* 0x006800008b24783b */ /* 0x000fe80000000200 */
[----:B----4-:R-:W4:Y:S04]  /*1d90*/  LDSM.16.M88.4 R4, [R139+0x4000] ;  /* 0x004000008b04783b */ /* 0x010f280000000200 */
[----:B------:R-:W-:Y:S04]  /*1da0*/  LDSM.16.M88.4 R40, [R139+0x6000] ;  /* 0x006000008b28783b */ /* 0x000fe80000000200 */
[----:B------:R-:W5:Y:S04]  /*1db0*/  LDSM.16.M88.4 R32, [R139+0x7000] ;  /* 0x007000008b20783b */ /* 0x000f680000000200 */
[----:B------:R-:W5:Y:S04]  /*1dc0*/  LDSM.16.M88.4 R24, [R139+0x7800] ;  /* 0x007800008b18783b */ /* 0x000f680000000200 */
[----:B--2---:R-:W-:Y:S04]  /*1dd0*/  LDSM.16.M88.4 R8, [R225+0x2000] ;  /* 0x00200000e108783b */ /* 0x004fe80000000200 */
[----:B------:R-:W-:Y:S04]  /*1de0*/  LDSM.16.M88.4 R20, [R225] ;  /* 0x00000000e114783b */ /* 0x000fe80000000200 */
[----:B------:R-:W0:Y:S01]  /*1df0*/  LDGDEPBAR ;  /* 0x00000000000079af */ /* 0x000e220000000000 */
[----:B---3--:R-:W-:Y:S08]  /*1e00*/  HMMA.16816.F32 R160, R16, R54, RZ ;  /* 0x0000003610a0723c */ /* 0x008ff000000018ff */
[----:B-1----:R-:W-:Y:S08]  /*1e10*/  HMMA.16816.F32 R120, R12, R52, RZ ;  /* 0x000000340c78723c */ /* 0x002ff000000018ff */
[-C--:B----4-:R-:W-:Y:S08]  /*1e20*/  HMMA.16816.F32 R156, R16, R4.reuse, RZ ;  /* 0x00000004109c723c */ /* 0x090ff000000018ff */
[----:B------:R-:W-:Y:S01]  /*1e30*/  HMMA.16816.F32 R128, R12, R4, RZ ;  /* 0x000000040c80723c */ /* 0x000fe200000018ff */
[----:B------:R-:W-:-:S02]  /*1e40*/  IMAD.MOV.U32 R193, RZ, RZ, R160 ;  /* 0x000000ffffc17224 */ /* 0x000fc400078e00a0 */
[----:B------:R-:W-:Y:S02]  /*1e50*/  IMAD.MOV.U32 R192, RZ, RZ, R161 ;  /* 0x000000ffffc07224 */ /* 0x000fe400078e00a1 */
[----:B------:R-:W-:Y:S02]  /*1e60*/  IMAD.MOV.U32 R30, RZ, RZ, R163 ;  /* 0x000000ffff1e7224 */ /* 0x000fe400078e00a3 */
[----:B------:R-:W-:Y:S01]  /*1e70*/  SEL R4, R0, 0xffffffe0, !P2 ;  /* 0xffffffe000047807 */ /* 0x000fe20005000000 */
[----:B------:R-:W-:Y:S01]  /*1e80*/  HMMA.16816.F32 R56, R16, R6, RZ ;  /* 0x000000061038723c */ /* 0x000fe200000018ff */
[----:B------:R-:W-:Y:S01]  /*1e90*/  R2P PR, R31, 0x6 ;  /* 0x000000061f007804 */ /* 0x000fe20000000000 */
[----:B------:R-:W-:Y:S02]  /*1ea0*/  IMAD.MOV.U32 R31, RZ, RZ, R162 ;  /* 0x000000ffff1f7224 */ /* 0x000fe400078e00a2 */
[----:B------:R-:W-:Y:S02]  /*1eb0*/  IMAD R223, R4, 0x2, R222 ;  /* 0x0000000204df7824 */ /* 0x000fe400078e02de */
[----:B------:R-:W-:-:S02]  /*1ec0*/  SEL R0, R0, 0xffffffe0, !P1 ;  /* 0xffffffe000007807 */ /* 0x000fc40004800000 */
[----:B------:R-:W-:Y:S01]  /*1ed0*/  HMMA.16816.F32 R160, R16, R50, RZ ;  /* 0x0000003210a0723c */ /* 0x000fe200000018ff */
[----:B------:R-:W-:Y:S02]  /*1ee0*/  IMAD R224, R2, 0x2, R223 ;  /* 0x0000000202e07824 */ /* 0x000fe400078e02df */
[----:B------:R-:W-:-:S05]  /*1ef0*/  IMAD.IADD R221, R139, 0x1, R0 ;  /* 0x000000018bdd7824 */ /* 0x000fca00078e0200 */
[----:B------:R-:W1:Y:S01]  /*1f00*/  LDSM.16.M88.4 R92, [R221+0x6800] ;  /* 0x00680000dd5c783b */ /* 0x000e620000000200 */
[----:B------:R-:W-:Y:S03]  /*1f10*/  HMMA.16816.F32 R104, R12, R54, RZ ;  /* 0x000000360c68723c */ /* 0x000fe600000018ff */
[----:B------:R-:W2:Y:S04]  /*1f20*/  LDSM.16.M88.4 R100, [R221+0x5800] ;  /* 0x00580000dd64783b */ /* 0x000ea80000000200 */
[----:B------:R-:W3:Y:S01]  /*1f30*/  LDSM.16.M88.4 R88, [R221+0x7000] ;  /* 0x00700000dd58783b */ /* 0x000ee20000000200 */
[----:B------:R-:W-:Y:S01]  /*1f40*/  HMMA.16816.F32 R152, R16, R52, RZ ;  /* 0x000000341098723c */ /* 0x000fe200000018ff */
[----:B------:R-:W-:-:S02]  /*1f50*/  IMAD.MOV.U32 R201, RZ, RZ, R56 ;  /* 0x000000ffffc97224 */ /* 0x000fc400078e0038 */
[----:B------:R-:W4:Y:S01]  /*1f60*/  LDSM.16.M88.4 R68, [R221+0x4800] ;  /* 0x00480000dd44783b */ /* 0x000f220000000200 */
[----:B------:R-:W-:Y:S02]  /*1f70*/  IMAD.MOV.U32 R200, RZ, RZ, R57 ;  /* 0x000000ffffc87224 */ /* 0x000fe400078e0039 */
[----:B------:R-:W-:Y:S01]  /*1f80*/  IMAD.MOV.U32 R195, RZ, RZ, R58 ;  /* 0x000000ffffc37224 */ /* 0x000fe200078e003a */
[----:B------:R-:W1:Y:S01]  /*1f90*/  LDSM.16.M88.4 R80, [R221+0x5000] ;  /* 0x00500000dd50783b */ /* 0x000e620000000200 */
[C---:B------:R-:W-:Y:S01]  /*1fa0*/  HMMA.16816.F32 R116, R12.reuse, R48, RZ ;  /* 0x000000300c74723c */ /* 0x040fe200000018ff */
[----:B------:R-:W-:Y:S02]  /*1fb0*/  IMAD.MOV.U32 R194, RZ, RZ, R59 ;  /* 0x000000ffffc27224 */ /* 0x000fe400078e003b */
[----:B------:R-:W-:Y:S04]  /*1fc0*/  LDSM.16.M88.4 R56, [R221+0x4000] ;  /* 0x00400000dd38783b */ /* 0x000fe80000000200 */
[----:B------:R-:W1:Y:S01]  /*1fd0*/  LDSM.16.M88.4 R84, [R221+0x7800] ;  /* 0x00780000dd54783b */ /* 0x000e620000000200 */
[----:B------:R-:W-:Y:S03]  /*1fe0*/  HMMA.16816.F32 R76, R12, R50, RZ ;  /* 0x000000320c4c723c */ /* 0x000fe600000018ff */
[----:B------:R-:W1:Y:S04]  /*1ff0*/  LDSM.16.M88.4 R96, [R221+0x6000] ;  /* 0x00600000dd60783b */ /* 0x000e680000000200 */
[----:B------:R-:W-:Y:S01]  /*2000*/  IMAD.MOV.U32 R51, RZ, RZ, R160 ;  /* 0x000000ffff337224 */ /* 0x000fe200078e00a0 */
[----:B------:R-:W-:Y:S01]  /*2010*/  HMMA.16816.F32 R52, R16, R48, RZ ;  /* 0x000000301034723c */ /* 0x000fe200000018ff */
[----:B------:R-:W-:-:S06]  /*2020*/  IMAD.MOV.U32 R50, RZ, RZ, R161 ;  /* 0x000000ffff327224 */ /* 0x000fcc00078e00a1 */
[----:B------:R-:W-:Y:S01]  /*2030*/  IMAD.MOV.U32 R49, RZ, RZ, R162 ;  /* 0x000000ffff317224 */ /* 0x000fe200078e00a2 */
[----:B------:R-:W-:Y:S01]  /*2040*/  HMMA.16816.F32 R144, R12, R38, RZ ;  /* 0x000000260c90723c */ /* 0x000fe200000018ff */
[----:B------:R-:W-:-:S07]  /*2050*/  IMAD.MOV.U32 R48, RZ, RZ, R163 ;  /* 0x000000ffff307224 */ /* 0x000fce00078e00a3 */
[----:B------:R-:W-:Y:S08]  /*2060*/  HMMA.16816.F32 R160, R16, R46, RZ ;  /* 0x0000002e10a0723c */ /* 0x000ff000000018ff */
[C---:B------:R-:W-:Y:S08]  /*2070*/  HMMA.16816.F32 R112, R12.reuse, R44, RZ ;  /* 0x0000002c0c70723c */ /* 0x040ff000000018ff */
[----:B------:R-:W-:Y:S08]  /*2080*/  HMMA.16816.F32 R132, R12, R46, RZ ;  /* 0x0000002e0c84723c */ /* 0x000ff000000018ff */
[----:B------:R-:W-:Y:S01]  /*2090*/  HMMA.16816.F32 R188, R16, R44, RZ ;  /* 0x0000002c10bc723c */ /* 0x000fe200000018ff */
[----:B------:R-:W-:-:S02]  /*20a0*/  IMAD.MOV.U32 R3, RZ, RZ, R163 ;  /* 0x000000ffff037224 */ /* 0x000fc400078e00a3 */
[----:B------:R-:W-:Y:S02]  /*20b0*/  IMAD.MOV.U32 R29, RZ, RZ, R160 ;  /* 0x000000ffff1d7224 */ /* 0x000fe400078e00a0 */
[----:B------:R-:W-:-:S03]  /*20c0*/  IMAD.MOV.U32 R5, RZ, RZ, R162 ;  /* 0x000000ffff057224 */ /* 0x000fc600078e00a2 */
[----:B-----5:R-:W-:Y:S08]  /*20d0*/  HMMA.16816.F32 R148, R12, R34, RZ ;  /* 0x000000220c94723c */ /* 0x020ff000000018ff */
[----:B------:R-:W-:Y:S08]  /*20e0*/  HMMA.16816.F32 R44, R16, R42, RZ ;  /* 0x0000002a102c723c */ /* 0x000ff000000018ff */
[C---:B------:R-:W-:Y:S08]  /*20f0*/  HMMA.16816.F32 R64, R12.reuse, R32, RZ ;  /* 0x000000200c40723c */ /* 0x040ff000000018ff */
[----:B------:R-:W-:Y:S07]  /*2100*/  HMMA.16816.F32 R124, R12, R6, RZ ;  /* 0x000000060c7c723c */ /* 0x000fee00000018ff */
[----:B------:R-:W-:Y:S01]  /*2110*/  IMAD.MOV.U32 R6, RZ, RZ, R161 ;  /* 0x000000ffff067224 */ /* 0x000fe200078e00a1 */
[C---:B------:R-:W-:Y:S08]  /*2120*/  HMMA.16816.F32 R184, R16.reuse, R40, RZ ;  /* 0x0000002810b8723c */ /* 0x040ff000000018ff */
[C---:B------:R-:W-:Y:S08]  /*2130*/  HMMA.16816.F32 R176, R16.reuse, R36, RZ ;  /* 0x0000002410b0723c */ /* 0x040ff000000018ff */
[C---:B------:R-:W-:Y:S08]  /*2140*/  HMMA.16816.F32 R248, R16.reuse, R38, RZ ;  /* 0x0000002610f8723c */ /* 0x040ff000000018ff */
[C---:B------:R-:W-:Y:S08]  /*2150*/  HMMA.16816.F32 R172, R16.reuse, R32, RZ ;  /* 0x0000002010ac723c */ /* 0x040ff000000018ff */
[C---:B------:R-:W-:Y:S08]  /*2160*/  HMMA.16816.F32 R244, R16.reuse, R34, RZ ;  /* 0x0000002210f4723c */ /* 0x040ff000000018ff */
[C---:B------:R-:W-:Y:S08]  /*2170*/  HMMA.16816.F32 R160, R16.reuse, R24, RZ ;  /* 0x0000001810a0723c */ /* 0x040ff000000018ff */
[----:B------:R-:W-:Y:S08]  /*2180*/  HMMA.16816.F32 R240, R16, R26, RZ ;  /* 0x0000001a10f0723c */ /* 0x000ff000000018ff */
[----:B-1----:R-:W-:Y:S07]  /*2190*/  HMMA.16816.F32 R16, R8, R94, R144 ;  /* 0x0000005e0810723c */ /* 0x002fee0000001890 */
[----:B------:R-:W-:Y:S01]  /*21a0*/  IMAD.MOV.U32 R147, RZ, RZ, R3 ;  /* 0x000000ffff937224 */ /* 0x000fe200078e0003 */
[----:B------:R-:W-:Y:S01]  /*21b0*/  IADD3 R3, R139, 0x4000, RZ ;  /* 0x000040008b037810 */ /* 0x000fe20007ffe0ff */
[----:B------:R-:W-:Y:S01]  /*21c0*/  HMMA.16816.F32 R108, R12, R40, RZ ;  /* 0x000000280c6c723c */ /* 0x000fe200000018ff */
[----:B------:R-:W-:-:S02]  /*21d0*/  IMAD.MOV.U32 R144, RZ, RZ, R29 ;  /* 0x000000ffff907224 */ /* 0x000fc400078e001d */
[----:B------:R-:W-:Y:S01]  /*21e0*/  @P2 IADD3 R226, R3, -0x40, RZ ;  /* 0xffffffc003e22810 */ /* 0x000fe20007ffe0ff */
[----:B------:R-:W-:Y:S02]  /*21f0*/  IMAD.MOV.U32 R145, RZ, RZ, R6 ;  /* 0x000000ffff917224 */ /* 0x000fe400078e0006 */
[----:B------:R-:W-:Y:S01]  /*2200*/  IMAD.MOV.U32 R146, RZ, RZ, R5 ;  /* 0x000000ffff927224 */ /* 0x000fe200078e0005 */
[C---:B------:R-:W-:Y:S01]  /*2210*/  IADD3 R233, R226.reuse, 0x800, RZ ;  /* 0x00000800e2e97810 */ /* 0x040fe20007ffe0ff */
[----:B------:R-:W-:Y:S01]  /*2220*/  HMMA.16816.F32 R72, R12, R36, RZ ;  /* 0x000000240c48723c */ /* 0x000fe200000018ff */
[----:B------:R-:W-:Y:S01]  /*2230*/  IMAD.MOV.U32 R41, RZ, RZ, R46 ;  /* 0x000000ffff297224 */ /* 0x000fe200078e002e */
[----:B------:R-:W-:Y:S01]  /*2240*/  IADD3 R232, R226, 0x1000, RZ ;  /* 0x00001000e2e87810 */ /* 0x000fe20007ffe0ff */
[----:B------:R-:W-:Y:S02]  /*2250*/  IMAD.MOV.U32 R40, RZ, RZ, R47 ;  /* 0x000000ffff287224 */ /* 0x000fe400078e002f */
[----:B------:R-:W-:-:S02]  /*2260*/  IMAD.IADD R220, R0, 0x1, R226 ;  /* 0x0000000100dc7824 */ /* 0x000fc400078e02e2 */
[----:B------:R-:W-:Y:S01]  /*2270*/  IMAD.SHL.U32 R0, R138, 0x2, RZ ;  /* 0x000000028a007824 */ /* 0x000fe200078e00ff */
[----:B------:R-:W-:Y:S04]  /*2280*/  HMMA.16816.F32 R60, R12, R24, RZ ;  /* 0x000000180c3c723c */ /* 0x000fe800000018ff */
[----:B------:R-:W-:-:S04]  /*2290*/  LOP3.LUT R0, R0, 0x6, RZ, 0xc0, !PT ;  /* 0x0000000600007812 */ /* 0x000fc800078ec0ff */
[----:B------:R-:W-:Y:S01]  /*22a0*/  HMMA.16816.F32 R140, R12, R42, RZ ;  /* 0x0000002a0c8c723c */ /* 0x000fe200000018ff */
[----:B------:R-:W-:-:S05]  /*22b0*/  IMAD R0, R137, 0x80, R0 ;  /* 0x0000008089007824 */ /* 0x000fca00078e0200 */
[C---:B------:R-:W-:Y:S01]  /*22c0*/  IADD3 R3, R0.reuse, 0x1, RZ ;  /* 0x0000000100037810 */ /* 0x040fe20007ffe0ff */
[----:B------:R-:W-:Y:S01]  /*22d0*/  IMAD.MOV.U32 R43, RZ, RZ, R44 ;  /* 0x000000ffff2b7224 */ /* 0x000fe200078e002c */
[----:B------:R-:W-:Y:S01]  /*22e0*/  HMMA.16816.F32 R12, R12, R26, RZ ;  /* 0x0000001a0c0c723c */ /* 0x000fe200000018ff */
[----:B------:R-:W-:Y:S01]  /*22f0*/  IMAD.MOV.U32 R42, RZ, RZ, R45 ;  /* 0x000000ffff2a7224 */ /* 0x000fe200078e002d */
[----:B------:R-:W-:Y:S01]  /*2300*/  LDSM.16.M88.4 R24, [R223+0x2000] ;  /* 0x00200000df18783b */ /* 0x000fe20000000200 */
[-C--:B------:R-:W-:Y:S02]  /*2310*/  ISETP.GE.AND P3, PT, R3, R28.reuse, PT ;  /* 0x0000001c0300720c */ /* 0x080fe40003f66270 */
[C---:B------:R-:W-:Y:S01]  /*2320*/  IADD3 R3, R0.reuse, 0x10, RZ ;  /* 0x0000001000037810 */ /* 0x040fe20007ffe0ff */
[----:B------:R-:W1:Y:S01]  /*2330*/  LDSM.16.M88.4 R44, [R226+0x800] ;  /* 0x00080000e22c783b */ /* 0x000e620000000200 */
[-C--:B------:R-:W-:Y:S01]  /*2340*/  ISETP.GE.AND P4, PT, R0, R28.reuse, PT ;  /* 0x0000001c0000720c */ /* 0x080fe20003f86270 */
[----:B--2---:R-:W-:Y:S01]  /*2350*/  HMMA.16816.F32 R212, R8, R100, R112 ;  /* 0x0000006408d4723c */ /* 0x004fe20000001870 */
[----:B------:R-:W-:-:S02]  /*2360*/  ISETP.GE.AND P0, PT, R3, R28, PT ;  /* 0x0000001c0300720c */ /* 0x000fc40003f06270 */
[C---:B------:R-:W-:Y:S02]  /*2370*/  IADD3 R3, R0.reuse, 0x18, RZ ;  /* 0x0000001800037810 */ /* 0x040fe40007ffe0ff */
[C---:B------:R-:W-:Y:S02]  /*2380*/  IADD3 R6, R0.reuse, 0x8, RZ ;  /* 0x0000000800067810 */ /* 0x040fe40007ffe0ff */
[-C--:B------:R-:W-:Y:S01]  /*2390*/  ISETP.GE.AND P5, PT, R3, R28.reuse, PT ;  /* 0x0000001c0300720c */ /* 0x080fe20003fa6270 */
[----:B---3--:R-:W-:Y:S01]  /*23a0*/  HMMA.16816.F32 R112, R8, R90, R148 ;  /* 0x0000005a0870723c */ /* 0x008fe20000001894 */
[----:B------:R-:W-:Y:S02]  /*23b0*/  IADD3 R3, R0, 0x19, RZ ;  /* 0x0000001900037810 */ /* 0x000fe40007ffe0ff */
[----:B------:R-:W-:Y:S02]  /*23c0*/  ISETP.GE.AND P2, PT, R6, R28, PT ;  /* 0x0000001c0600720c */ /* 0x000fe40003f46270 */
[----:B------:R-:W-:-:S02]  /*23d0*/  IADD3 R5, R0, 0x9, RZ ;  /* 0x0000000900057810 */ /* 0x000fc40007ffe0ff */
[----:B------:R-:W-:Y:S01]  /*23e0*/  IADD3 R6, R0, 0x11, RZ ;  /* 0x0000001100067810 */ /* 0x000fe20007ffe0ff */
[----:B------:R-:W-:Y:S01]  /*23f0*/  HMMA.16816.F32 R196, R8, R88, R64 ;  /* 0x0000005808c4723c */ /* 0x000fe20000001840 */
[----:B------:R-:W2:Y:S01]  /*2400*/  LDSM.16.M88.4 R64, [R226+0x2800] ;  /* 0x00280000e240783b */ /* 0x000ea20000000200 */
[-C--:B------:R-:W-:Y:S02]  /*2410*/  ISETP.GE.AND P1, PT, R5, R28.reuse, PT ;  /* 0x0000001c0500720c */ /* 0x080fe40003f26270 */
[----:B------:R-:W-:-:S04]  /*2420*/  ISETP.GE.AND P6, PT, R6, R28, PT ;  /* 0x0000001c0600720c */ /* 0x000fc80003fc6270 */
[----:B----4-:R-:W-:Y:S08]  /*2430*/  HMMA.16816.F32 R164, R8, R70, R104 ;  /* 0x0000004608a4723c */ /* 0x010ff00000001868 */
[----:B------:R-:W-:Y:S01]  /*2440*/  HMMA.16816.F32 R148, R20, R80, R52 ;  /* 0x000000501494723c */ /* 0x000fe20000001834 */
[----:B------:R-:W3:Y:S07]  /*2450*/  LDSM.16.M88.4 R52, [R226+0x3800] ;  /* 0x00380000e234783b */ /* 0x000eee0000000200 */
[C---:B------:R-:W-:Y:S01]  /*2460*/  HMMA.16816.F32 R104, R8.reuse, R82, R76 ;  /* 0x000000520868723c */ /* 0x040fe2000000184c */
[----:B------:R-:W4:Y:S07]  /*2470*/  LDSM.16.M88.4 R76, [R226+0x1800] ;  /* 0x00180000e24c783b */ /* 0x000f2e0000000200 */
[C---:B------:R-:W-:Y:S08]  /*2480*/  HMMA.16816.F32 R228, R8.reuse, R68, R120 ;  /* 0x0000004408e4723c */ /* 0x040ff00000001878 */
[C---:B------:R-:W-:Y:S01]  /*2490*/  HMMA.16816.F32 R204, R8.reuse, R92, R72 ;  /* 0x0000005c08cc723c */ /* 0x040fe20000001848 */
[----:B------:R-:W-:Y:S07]  /*24a0*/  LDSM.16.M88.4 R72, [R226+0x2000] ;  /* 0x00200000e248783b */ /* 0x000fee0000000200 */
[C---:B------:R-:W-:Y:S01]  /*24b0*/  HMMA.16816.F32 R180, R8.reuse, R84, R60 ;  /* 0x0000005408b4723c */ /* 0x040fe2000000183c */
[----:B------:R-:W-:Y:S07]  /*24c0*/  LDSM.16.M88.4 R60, [R226+0x3000] ;  /* 0x00300000e23c783b */ /* 0x000fee0000000200 */
[C---:B------:R-:W-:Y:S07]  /*24d0*/  HMMA.16816.F32 R168, R8.reuse, R58, R124 ;  /* 0x0000003a08a8723c */ /* 0x040fee000000187c */
[----:B------:R-:W-:Y:S01]  /*24e0*/  IMAD.MOV.U32 R124, RZ, RZ, R51 ;  /* 0x000000ffff7c7224 */ /* 0x000fe200078e0033 */
[----:B------:R-:W-:Y:S01]  /*24f0*/  HMMA.16816.F32 R36, R8, R102, R132 ;  /* 0x000000660824723c */ /* 0x000fe20000001884 */
[----:B------:R-:W-:-:S02]  /*2500*/  IMAD.MOV.U32 R125, RZ, RZ, R50 ;  /* 0x000000ffff7d7224 */ /* 0x000fc400078e0032 */
[----:B------:R-:W-:Y:S02]  /*2510*/  IMAD.MOV.U32 R126, RZ, RZ, R49 ;  /* 0x000000ffff7e7224 */ /* 0x000fe400078e0031 */
[----:B------:R-:W-:Y:S02]  /*2520*/  IMAD.MOV.U32 R127, RZ, RZ, R48 ;  /* 0x000000ffff7f7224 */ /* 0x000fe400078e0030 */
[----:B------:R-:W5:Y:S01]  /*2530*/  LDSM.16.M88.4 R48, [R226] ;  /* 0x00000000e230783b */ /* 0x000f620000000200 */
[----:B------:R-:W-:Y:S01]  /*2540*/  HMMA.16816.F32 R120, R8, R86, R12 ;  /* 0x000000560878723c */ /* 0x000fe2000000180c */
[----:B------:R-:W-:Y:S02]  /*2550*/  IMAD.MOV.U32 R132, RZ, RZ, R43 ;  /* 0x000000ffff847224 */ /* 0x000fe400078e002b */
[----:B------:R-:W1:Y:S01]  /*2560*/  LDSM.16.M88.4 R12, [R223] ;  /* 0x00000000df0c783b */ /* 0x000e620000000200 */
[----:B------:R-:W-:Y:S02]  /*2570*/  IMAD.MOV.U32 R133, RZ, RZ, R42 ;  /* 0x000000ffff857224 */ /* 0x000fe400078e002a */
[----:B------:R-:W-:-:S02]  /*2580*/  IMAD.MOV.U32 R134, RZ, RZ, R41 ;  /* 0x000000ffff867224 */ /* 0x000fc400078e0029 */
[-C--:B------:R-:W-:Y:S01]  /*2590*/  HMMA.16816.F32 R236, R8, R56.reuse, R128 ;  /* 0x0000003808ec723c */ /* 0x080fe20000001880 */
[----:B------:R-:W-:Y:S02]  /*25a0*/  IMAD.MOV.U32 R135, RZ, RZ, R40 ;  /* 0x000000ffff877224 */ /* 0x000fe400078e0028 */
[----:B------:R-:W1:Y:S05]  /*25b0*/  LDSM.16.M88.4 R40, [R226+0x1000] ;  /* 0x00100000e228783b */ /* 0x000e6a0000000200 */
[----:B------:R-:W-:Y:S08]  /*25c0*/  HMMA.16816.F32 R128, R20, R56, R156 ;  /* 0x000000381480723c */ /* 0x000ff0000000189c */
[C---:B------:R-:W-:Y:S07]  /*25d0*/  HMMA.16816.F32 R216, R8.reuse, R80, R116 ;  /* 0x0000005008d8723c */ /* 0x040fee0000001874 */
[----:B------:R-:W-:Y:S01]  /*25e0*/  IMAD.MOV.U32 R116, RZ, RZ, R193 ;  /* 0x000000ffff747224 */ /* 0x000fe200078e00c1 */
[----:B------:R-:W-:Y:S01]  /*25f0*/  HMMA.16816.F32 R208, R8, R96, R108 ;  /* 0x0000006008d0723c */ /* 0x000fe2000000186c */
[----:B------:R-:W-:-:S02]  /*2600*/  IMAD.MOV.U32 R117, RZ, RZ, R192 ;  /* 0x000000ffff757224 */ /* 0x000fc400078e00c0 */
[----:B------:R-:W-:Y:S02]  /*2610*/  IMAD.MOV.U32 R118, RZ, RZ, R31 ;  /* 0x000000ffff767224 */ /* 0x000fe400078e001f */
[----:B------:R-:W-:Y:S02]  /*2620*/  IMAD.MOV.U32 R119, RZ, RZ, R30 ;  /* 0x000000ffff777224 */ /* 0x000fe400078e001e */
[----:B------:R-:W-:Y:S01]  /*2630*/  IMAD.MOV.U32 R110, RZ, RZ, R195 ;  /* 0x000000ffff6e7224 */ /* 0x000fe200078e00c3 */
[----:B------:R-:W-:Y:S01]  /*2640*/  HMMA.16816.F32 R32, R8, R98, R140 ;  /* 0x000000620820723c */ /* 0x000fe2000000188c */
[----:B------:R-:W-:Y:S01]  /*2650*/  IMAD.MOV.U32 R111, RZ, RZ, R194 ;  /* 0x000000ffff6f7224 */ /* 0x000fe200078e00c2 */
[----:B------:R-:W-:Y:S01]  /*2660*/  LDSM.16.M88.4 R8, [R224+0x2000] ;  /* 0x00200000e008783b */ /* 0x000fe20000000200 */
[----:B------:R-:W-:Y:S02]  /*2670*/  IMAD.MOV.U32 R108, RZ, RZ, R201 ;  /* 0x000000ffff6c7224 */ /* 0x000fe400078e00c9 */
[----:B------:R-:W-:-:S03]  /*2680*/  IMAD.MOV.U32 R109, RZ, RZ, R200 ;  /* 0x000000ffff6d7224 */ /* 0x000fc600078e00c8 */
[C---:B------:R-:W-:Y:S08]  /*2690*/  HMMA.16816.F32 R192, R20.reuse, R96, R184 ;  /* 0x0000006014c0723c */ /* 0x040ff000000018b8 */
[C---:B------:R-:W-:Y:S08]  /*26a0*/  HMMA.16816.F32 R184, R20.reuse, R88, R172 ;  /* 0x0000005814b8723c */ /* 0x040ff000000018ac */
[----:B------:R-:W-:Y:S08]  /*26b0*/  HMMA.16816.F32 R156, R20, R94, R248 ;  /* 0x0000005e149c723c */ /* 0x000ff000000018f8 */
[C---:B-1----:R-:W-:Y:S08]  /*26c0*/  HMMA.16816.F32 R172, R24.reuse, R44, R228 ;  /* 0x0000002c18ac723c */ /* 0x042ff000000018e4 */
[C---:B--2---:R-:W-:Y:S08]  /*26d0*/  HMMA.16816.F32 R228, R24.reuse, R64, R204 ;  /* 0x0000004018e4723c */ /* 0x044ff000000018cc */
[C---:B---3--:R-:W-:Y:S08]  /*26e0*/  HMMA.16816.F32 R248, R24.reuse, R52, R180 ;  /* 0x0000003418f8723c */ /* 0x048ff000000018b4 */
[C---:B----4-:R-:W-:Y:S01]  /*26f0*/  HMMA.16816.F32 R180, R24.reuse, R78, R36 ;  /* 0x0000004e18b4723c */ /* 0x050fe20000001824 */
[----:B------:R-:W1:Y:S07]  /*2700*/  LDSM.16.M88.4 R36, [R220] ;  /* 0x00000000dc24783b */ /* 0x000e6e0000000200 */
[----:B------:R-:W-:Y:S01]  /*2710*/  HMMA.16816.F32 R204, R24, R66, R16 ;  /* 0x0000004218cc723c */ /* 0x000fe20000001810 */
[----:B------:R-:W2:Y:S07]  /*2720*/  LDSM.16.M88.4 R16, [R224] ;  /* 0x00000000e010783b */ /* 0x000eae0000000200 */
[C---:B------:R-:W-:Y:S08]  /*2730*/  HMMA.16816.F32 R108, R20.reuse, R58, R108 ;  /* 0x0000003a146c723c */ /* 0x040ff0000000186c */
[C---:B------:R-:W-:Y:S08]  /*2740*/  HMMA.16816.F32 R140, R20.reuse, R68, R152 ;  /* 0x00000044148c723c */ /* 0x040ff00000001898 */
[C---:B------:R-:W-:Y:S08]  /*2750*/  HMMA.16816.F32 R200, R20.reuse, R92, R176 ;  /* 0x0000005c14c8723c */ /* 0x040ff000000018b0 */
[C---:B------:R-:W-:Y:S08]  /*2760*/  HMMA.16816.F32 R176, R20.reuse, R84, R160 ;  /* 0x0000005414b0723c */ /* 0x040ff000000018a0 */
[C---:B------:R-:W-:Y:S08]  /*2770*/  HMMA.16816.F32 R144, R20.reuse, R102, R144 ;  /* 0x000000661490723c */ /* 0x040ff00000001890 */
[C---:B------:R-:W-:Y:S08]  /*2780*/  HMMA.16816.F32 R160, R20.reuse, R98, R132 ;  /* 0x0000006214a0723c */ /* 0x040ff00000001884 */
[C---:B------:R-:W-:Y:S08]  /*2790*/  HMMA.16816.F32 R124, R20.reuse, R82, R124 ;  /* 0x00000052147c723c */ /* 0x040ff0000000187c */
[----:B------:R-:W-:Y:S08]  /*27a0*/  HMMA.16816.F32 R132, R20, R90, R244 ;  /* 0x0000005a1484723c */ /* 0x000ff000000018f4 */
[-C--:B-----5:R-:W-:Y:S08]  /*27b0*/  HMMA.16816.F32 R92, R24, R48.reuse, R236 ;  /* 0x00000030185c723c */ /* 0x0a0ff000000018ec */
[----:B------:R-:W-:Y:S08]  /*27c0*/  HMMA.16816.F32 R56, R12, R48, R128 ;  /* 0x000000300c38723c */ /* 0x000ff00000001880 */
[C---:B------:R-:W-:Y:S08]  /*27d0*/  HMMA.16816.F32 R116, R20.reuse, R70, R116 ;  /* 0x000000461474723c */ /* 0x040ff00000001874 */
[C---:B------:R-:W-:Y:S08]  /*27e0*/  HMMA.16816.F32 R188, R20.reuse, R100, R188 ;  /* 0x0000006414bc723c */ /* 0x040ff000000018bc */
[----:B------:R-:W-:Y:S01]  /*27f0*/  HMMA.16816.F32 R96, R20, R86, R240 ;  /* 0x000000561460723c */ /* 0x000fe200000018f0 */
[----:B------:R-:W-:Y:S07]  /*2800*/  LDSM.16.M88.4 R20, [R220+0x1000] ;  /* 0x00100000dc14783b */ /* 0x000fee0000000200 */
[C---:B------:R-:W-:Y:S08]  /*2810*/  HMMA.16816.F32 R244, R24.reuse, R60, R196 ;  /* 0x0000003c18f4723c */ /* 0x040ff000000018c4 */
[C---:B------:R-:W-:Y:S01]  /*2820*/  HMMA.16816.F32 R196, R24.reuse, R74, R32 ;  /* 0x0000004a18c4723c */ /* 0x040fe20000001820 */
[----:B------:R-:W3:Y:S07]  /*2830*/  LDSM.16.M88.4 R32, [R220+0x800] ;  /* 0x00080000dc20783b */ /* 0x000eee0000000200 */
[-C--:B------:R-:W-:Y:S08]  /*2840*/  HMMA.16816.F32 R152, R24, R50.reuse, R168 ;  /* 0x000000321898723c */ /* 0x080ff000000018a8 */
[----:B------:R-:W-:Y:S08]  /*2850*/  HMMA.16816.F32 R48, R12, R50, R108 ;  /* 0x000000320c30723c */ /* 0x000ff0000000186c */
[C---:B------:R-:W-:Y:S08]  /*2860*/  HMMA.16816.F32 R216, R24.reuse, R40, R216 ;  /* 0x0000002818d8723c */ /* 0x040ff000000018d8 */
[C---:B------:R-:W-:Y:S08]  /*2870*/  HMMA.16816.F32 R212, R24.reuse, R76, R212 ;  /* 0x0000004c18d4723c */ /* 0x040ff000000018d4 */
[C---:B------:R-:W-:Y:S08]  /*2880*/  HMMA.16816.F32 R208, R24.reuse, R72, R208 ;  /* 0x0000004818d0723c */ /* 0x040ff000000018d0 */
[C---:B------:R-:W-:Y:S08]  /*2890*/  HMMA.16816.F32 R164, R24.reuse, R46, R164 ;  /* 0x0000002e18a4723c */ /* 0x040ff000000018a4 */
[C---:B------:R-:W-:Y:S08]  /*28a0*/  HMMA.16816.F32 R168, R24.reuse, R42, R104 ;  /* 0x0000002a18a8723c */ /* 0x040ff00000001868 */
[C---:B------:R-:W-:Y:S08]  /*28b0*/  HMMA.16816.F32 R236, R24.reuse, R62, R112 ;  /* 0x0000003e18ec723c */ /* 0x040ff00000001870 */
[----:B------:R-:W-:Y:S01]  /*28c0*/  HMMA.16816.F32 R240, R24, R54, R120 ;  /* 0x0000003618f0723c */ /* 0x000fe20000001878 */
[----:B------:R-:W4:Y:S07]  /*28d0*/  LDSM.16.M88.4 R24, [R220+0x1800] ;  /* 0x00180000dc18783b */ /* 0x000f2e0000000200 */
[C---:B------:R-:W-:Y:S08]  /*28e0*/  HMMA.16816.F32 R68, R12.reuse, R44, R140 ;  /* 0x0000002c0c44723c */ /* 0x040ff0000000188c */
[C---:B------:R-:W-:Y:S08]  /*28f0*/  HMMA.16816.F32 R104, R12.reuse, R78, R144 ;  /* 0x0000004e0c68723c */ /* 0x040ff00000001890 */
[C---:B------:R-:W-:Y:S08]  /*2900*/  HMMA.16816.F32 R84, R12.reuse, R40, R148 ;  /* 0x000000280c54723c */ /* 0x040ff00000001894 */
[C---:B------:R-:W-:Y:S08]  /*2910*/  HMMA.16816.F32 R88, R12.reuse, R42, R124 ;  /* 0x0000002a0c58723c */ /* 0x040ff0000000187c */
[C---:B------:R-:W-:Y:S08]  /*2920*/  HMMA.16816.F32 R184, R12.reuse, R60, R184 ;  /* 0x0000003c0cb8723c */ /* 0x040ff000000018b8 */
[----:B------:R-:W-:Y:S08]  /*2930*/  HMMA.16816.F32 R144, R12, R62, R132 ;  /* 0x0000003e0c90723c */ /* 0x000ff00000001884 */
[-C--:B-1----:R-:W-:Y:S08]  /*2940*/  HMMA.16816.F32 R60, R8, R36.reuse, R92 ;  /* 0x00000024083c723c */ /* 0x082ff0000000185c */
[----:B--2---:R-:W-:Y:S08]  /*2950*/  HMMA.16816.F32 R40, R16, R36, R56 ;  /* 0x000000241028723c */ /* 0x004ff00000001838 */
[C---:B------:R-:W-:Y:S08]  /*2960*/  HMMA.16816.F32 R80, R12.reuse, R46, R116 ;  /* 0x0000002e0c50723c */ /* 0x040ff00000001874 */
[----:B------:R-:W-:Y:S01]  /*2970*/  HMMA.16816.F32 R100, R12, R76, R188 ;  /* 0x0000004c0c64723c */ /* 0x000fe200000018bc */
[----:B------:R-:W-:-:S02]  /*2980*/  FSEL R130, R62, -INF , !P4 ;  /* 0xff8000003e827808 */ /* 0x000fc40006000000 */
[----:B------:R-:W-:Y:S02]  /*2990*/  FSEL R125, R60, -INF , !P4 ;  /* 0xff8000003c7d7808 */ /* 0x000fe40006000000 */
[----:B------:R-:W-:Y:S02]  /*29a0*/  FSEL R127, R63, -INF , !P3 ;  /* 0xff8000003f7f7808 */ /* 0x000fe40005800000 */
[----:B------:R-:W-:Y:S01]  /*29b0*/  FSEL R122, R61, -INF , !P3 ;  /* 0xff8000003d7a7808 */ /* 0x000fe20005800000 */
[----:B------:R-:W-:Y:S01]  /*29c0*/  HMMA.16816.F32 R108, R12, R72, R192 ;  /* 0x000000480c6c723c */ /* 0x000fe200000018c0 */
[----:B------:R-:W-:Y:S02]  /*29d0*/  FSEL R120, R42, -INF , !P4 ;  /* 0xff8000002a787808 */ /* 0x000fe40006000000 */
[----:B------:R-:W-:Y:S02]  /*29e0*/  FSEL R112, R40, -INF , !P4 ;  /* 0xff80000028707808 */ /* 0x000fe40006000000 */
[----:B------:R-:W-:-:S02]  /*29f0*/  ISETP.GE.AND P4, PT, R3, R28, PT ;  /* 0x0000001c0300720c */ /* 0x000fc40003f86270 */
[C---:B------:R-:W-:Y:S01]  /*2a00*/  IADD3 R3, R0.reuse, 0x20, RZ ;  /* 0x0000002000037810 */ /* 0x040fe20007ffe0ff */
[C---:B------:R-:W-:Y:S01]  /*2a10*/  HMMA.16816.F32 R160, R12.reuse, R74, R160 ;  /* 0x0000004a0ca0723c */ /* 0x040fe200000018a0 */
[----:B------:R-:W-:Y:S02]  /*2a20*/  FSEL R114, R43, -INF , !P3 ;  /* 0xff8000002b727808 */ /* 0x000fe40005800000 */
[----:B------:R-:W-:Y:S02]  /*2a30*/  FSEL R30, R41, -INF , !P3 ;  /* 0xff800000291e7808 */ /* 0x000fe40005800000 */
[----:B------:R-:W-:Y:S02]  /*2a40*/  ISETP.GE.AND P3, PT, R3, R28, PT ;  /* 0x0000001c0300720c */ /* 0x000fe40003f66270 */
[----:B------:R-:W-:Y:S01]  /*2a50*/  IADD3 R3, R0, 0x21, RZ ;  /* 0x0000002100037810 */ /* 0x000fe20007ffe0ff */
[C---:B------:R-:W-:Y:S08]  /*2a60*/  HMMA.16816.F32 R116, R12.reuse, R64, R200 ;  /* 0x000000400c74723c */ /* 0x040ff000000018c8 */
[C---:B------:R-:W-:Y:S08]  /*2a70*/  HMMA.16816.F32 R156, R12.reuse, R66, R156 ;  /* 0x000000420c9c723c */ /* 0x040ff0000000189c */
[C---:B------:R-:W-:Y:S08]  /*2a80*/  HMMA.16816.F32 R176, R12.reuse, R52, R176 ;  /* 0x000000340cb0723c */ /* 0x040ff000000018b0 */
[----:B------:R-:W-:Y:S01]  /*2a90*/  HMMA.16816.F32 R148, R12, R54, R96 ;  /* 0x000000360c94723c */ /* 0x000fe20000001860 */
[----:B------:R-:W1:Y:S07]  /*2aa0*/  LDSM.16.M88.4 R12, [R220+0x2000] ;  /* 0x00200000dc0c783b */ /* 0x000e6e0000000200 */
[-C--:B------:R-:W-:Y:S08]  /*2ab0*/  HMMA.16816.F32 R56, R8, R38.reuse, R152 ;  /* 0x000000260838723c */ /* 0x080ff00000001898 */
[C---:B------:R-:W-:Y:S08]  /*2ac0*/  HMMA.16816.F32 R44, R16.reuse, R38, R48 ;  /* 0x00000026102c723c */ /* 0x040ff00000001830 */
[-C--:B---3--:R-:W-:Y:S08]  /*2ad0*/  HMMA.16816.F32 R48, R16, R32.reuse, R68 ;  /* 0x000000201030723c */ /* 0x088ff00000001844 */
[----:B------:R-:W-:Y:S01]  /*2ae0*/  HMMA.16816.F32 R36, R8, R32, R172 ;  /* 0x000000200824723c */ /* 0x000fe200000018ac */
[----:B------:R-:W-:-:S02]  /*2af0*/  FSEL R129, R58, -INF , !P2 ;  /* 0xff8000003a817808 */ /* 0x000fc40005000000 */
[----:B------:R-:W-:Y:S02]  /*2b00*/  FSEL R123, R56, -INF , !P2 ;  /* 0xff800000387b7808 */ /* 0x000fe40005000000 */
[----:B------:R-:W-:Y:S02]  /*2b10*/  FSEL R128, R59, -INF , !P1 ;  /* 0xff8000003b807808 */ /* 0x000fe40004800000 */
[----:B------:R-:W-:Y:S01]  /*2b20*/  FSEL R121, R57, -INF , !P1 ;  /* 0xff80000039797808 */ /* 0x000fe20004800000 */
[----:B------:R-:W-:Y:S01]  /*2b30*/  HMMA.16816.F32 R52, R8, R34, R164 ;  /* 0x000000220834723c */ /* 0x000fe200000018a4 */
[----:B------:R-:W-:Y:S02]  /*2b40*/  FSEL R115, R46, -INF , !P2 ;  /* 0xff8000002e737808 */ /* 0x000fe40005000000 */
[----:B------:R-:W-:-:S05]  /*2b50*/  FSEL R113, R47, -INF , !P1 ;  /* 0xff8000002f717808 */ /* 0x000fca0004800000 */
[C---:B------:R-:W-:Y:S08]  /*2b60*/  HMMA.16816.F32 R32, R16.reuse, R34, R80 ;  /* 0x000000221020723c */ /* 0x040ff00000001850 */
[----:B----4-:R-:W-:Y:S01]  /*2b70*/  HMMA.16816.F32 R80, R16, R26, R104 ;  /* 0x0000001a1050723c */ /* 0x010fe20000001868 */
[----:B------:R-:W-:Y:S02]  /*2b80*/  FSEL R137, R38, -INF , !P0 ;  /* 0xff80000026897808 */ /* 0x000fe40004000000 */
[----:B------:R-:W-:-:S02]  /*2b90*/  FSEL R124, R36, -INF , !P0 ;  /* 0xff800000247c7808 */ /* 0x000fc40004000000 */
[----:B------:R-:W-:Y:S02]  /*2ba0*/  FSEL R133, R39, -INF , !P6 ;  /* 0xff80000027857808 */ /* 0x000fe40007000000 */
[----:B------:R-:W-:Y:S01]  /*2bb0*/  FSEL R106, R44, -INF , !P2 ;  /* 0xff8000002c6a7808 */ /* 0x000fe20005000000 */
[-C--:B------:R-:W-:Y:S01]  /*2bc0*/  HMMA.16816.F32 R72, R16, R20.reuse, R84 ;  /* 0x000000141048723c */ /* 0x080fe20000001854 */
[-C--:B------:R-:W-:Y:S02]  /*2bd0*/  ISETP.GE.AND P2, PT, R3, R28.reuse, PT ;  /* 0x0000001c0300720c */ /* 0x080fe40003f46270 */
[C---:B------:R-:W-:Y:S02]  /*2be0*/  IADD3 R3, R0.reuse, 0x28, RZ ;  /* 0x0000002800037810 */ /* 0x040fe40007ffe0ff */
[----:B------:R-:W-:Y:S02]  /*2bf0*/  FSEL R107, R45, -INF , !P1 ;  /* 0xff8000002d6b7808 */ /* 0x000fe40004800000 */
[----:B------:R-:W-:Y:S01]  /*2c00*/  ISETP.GE.AND P1, PT, R3, R28, PT ;  /* 0x0000001c0300720c */ /* 0x000fe20003f26270 */
[----:B------:R-:W-:Y:S01]  /*2c10*/  HMMA.16816.F32 R68, R8, R20, R216 ;  /* 0x000000140844723c */ /* 0x000fe200000018d8 */
[----:B------:R-:W-:-:S02]  /*2c20*/  IADD3 R3, R0, 0x29, RZ ;  /* 0x0000002900037810 */ /* 0x000fc40007ffe0ff */
[----:B------:R-:W-:Y:S02]  /*2c30*/  FSEL R105, R48, -INF , !P0 ;  /* 0xff80000030697808 */ /* 0x000fe40004000000 */
[----:B------:R-:W-:Y:S02]  /*2c40*/  FSEL R126, R37, -INF , !P6 ;  /* 0xff800000257e7808 */ /* 0x000fe40007000000 */
[----:B------:R-:W-:Y:S01]  /*2c50*/  FSEL R104, R49, -INF , !P6 ;  /* 0xff80000031687808 */ /* 0x000fe20007000000 */
[----:B------:R-:W-:Y:S01]  /*2c60*/  HMMA.16816.F32 R96, R8, R22, R168 ;  /* 0x000000160860723c */ /* 0x000fe200000018a8 */
[----:B------:R-:W-:Y:S02]  /*2c70*/  FSEL R140, R54, -INF , !P5 ;  /* 0xff800000368c7808 */ /* 0x000fe40006800000 */
[----:B------:R-:W-:Y:S02]  /*2c80*/  FSEL R132, R52, -INF , !P5 ;  /* 0xff80000034847808 */ /* 0x000fe40006800000 */
[----:B------:R-:W-:-:S02]  /*2c90*/  FSEL R31, R32, -INF , !P5 ;  /* 0xff800000201f7808 */ /* 0x000fc40006800000 */
[----:B------:R-:W-:Y:S01]  /*2ca0*/  FSEL R138, R55, -INF , !P4 ;  /* 0xff800000378a7808 */ /* 0x000fe20006000000 */
[C---:B------:R-:W-:Y:S01]  /*2cb0*/  HMMA.16816.F32 R76, R16.reuse, R22, R88 ;  /* 0x00000016104c723c */ /* 0x040fe20000001858 */
[----:B------:R-:W2:Y:S01]  /*2cc0*/  LDSM.16.M88.4 R20, [R220+0x2800] ;  /* 0x00280000dc14783b */ /* 0x000ea20000000200 */
[----:B------:R-:W-:Y:S02]  /*2cd0*/  FSEL R131, R53, -INF , !P4 ;  /* 0xff80000035837808 */ /* 0x000fe40006000000 */
[----:B------:R-:W-:Y:S02]  /*2ce0*/  FSEL R29, R33, -INF , !P4 ;  /* 0xff800000211d7808 */ /* 0x000fe40006000000 */
[----:B------:R-:W-:Y:S02]  /*2cf0*/  FSEL R164, R74, -INF , !P3 ;  /* 0xff8000004aa47808 */ /* 0x000fe40005800000 */
[----:B-1----:R-:W-:Y:S01]  /*2d00*/  HMMA.16816.F32 R88, R16, R12, R108 ;  /* 0x0000000c1058723c */ /* 0x002fe2000000186c */
[----:B------:R-:W-:-:S02]  /*2d10*/  FSEL R168, R70, -INF , !P3 ;  /* 0xff80000046a87808 */ /* 0x000fc40005800000 */
[----:B------:R-:W-:Y:S02]  /*2d20*/  FSEL R166, R68, -INF , !P3 ;  /* 0xff80000044a67808 */ /* 0x000fe40005800000 */
[----:B------:R-:W-:Y:S02]  /*2d30*/  FSEL R167, R71, -INF , !P2 ;  /* 0xff80000047a77808 */ /* 0x000fe40005000000 */
[----:B------:R-:W-:Y:S01]  /*2d40*/  FSEL R111, R50, -INF , !P0 ;  /* 0xff800000326f7808 */ /* 0x000fe20004000000 */
[----:B------:R-:W-:Y:S01]  /*2d50*/  HMMA.16816.F32 R92, R16, R24, R100 ;  /* 0x00000018105c723c */ /* 0x000fe20000001864 */
[----:B------:R-:W-:Y:S02]  /*2d60*/  ISETP.GE.AND P0, PT, R3, R28, PT ;  /* 0x0000001c0300720c */ /* 0x000fe40003f06270 */
[----:B------:R-:W-:Y:S02]  /*2d70*/  IADD3 R3, R0, 0x30, RZ ;  /* 0x0000003000037810 */ /* 0x000fe40007ffe0ff */
[----:B------:R-:W-:-:S02]  /*2d80*/  FSEL R110, R51, -INF , !P6 ;  /* 0xff800000336e7808 */ /* 0x000fc40007000000 */
[-C--:B------:R-:W-:Y:S01]  /*2d90*/  ISETP.GE.AND P6, PT, R3, R28.reuse, PT ;  /* 0x0000001c0300720c */ /* 0x080fe20003fc6270 */
[C---:B------:R-:W-:Y:S01]  /*2da0*/  HMMA.16816.F32 R84, R8.reuse, R24, R212 ;  /* 0x000000180854723c */ /* 0x040fe200000018d4 */
[----:B------:R-:W-:Y:S02]  /*2db0*/  IADD3 R3, R0, 0x31, RZ ;  /* 0x0000003100037810 */ /* 0x000fe40007ffe0ff */
[----:B------:R-:W-:Y:S02]  /*2dc0*/  FSEL R109, R34, -INF , !P5 ;  /* 0xff800000226d7808 */ /* 0x000fe40006800000 */
[----:B------:R-:W-:Y:S02]  /*2dd0*/  ISETP.GE.AND P5, PT, R3, R28, PT ;  /* 0x0000001c0300720c */ /* 0x000fe40003fa6270 */
[----:B------:R-:W-:Y:S01]  /*2de0*/  IADD3 R3, R0, 0x38, RZ ;  /* 0x0000003800037810 */ /* 0x000fe20007ffe0ff */
[----:B------:R-:W-:Y:S01]  /*2df0*/  HMMA.16816.F32 R100, R8, R26, R180 ;  /* 0x0000001a0864723c */ /* 0x000fe200000018b4 */
[----:B------:R-:W-:-:S02]  /*2e00*/  FSEL R108, R35, -INF , !P4 ;  /* 0xff800000236c7808 */ /* 0x000fc40006000000 */
[----:B------:R-:W-:Y:S02]  /*2e10*/  ISETP.GE.AND P4, PT, R3, R28, PT ;  /* 0x0000001c0300720c */ /* 0x000fe40003f86270 */
[----:B------:R-:W-:Y:S02]  /*2e20*/  IADD3 R3, R0, 0x39, RZ ;  /* 0x0000003900037810 */ /* 0x000fe40007ffe0ff */
[----:B------:R-:W-:Y:S01]  /*2e30*/  FSEL R154, R73, -INF , !P2 ;  /* 0xff800000499a7808 */ /* 0x000fe20005000000 */
[----:B------:R-:W-:Y:S01]  /*2e40*/  HMMA.16816.F32 R60, R8, R12, R208 ;  /* 0x0000000c083c723c */ /* 0x000fe200000018d0 */
[----:B------:R-:W-:Y:S02]  /*2e50*/  FSEL R165, R98, -INF , !P1 ;  /* 0xff80000062a57808 */ /* 0x000fe40004800000 */
[----:B------:R-:W-:Y:S02]  /*2e60*/  FSEL R155, R96, -INF , !P1 ;  /* 0xff800000609b7808 */ /* 0x000fe40004800000 */
[----:B------:R-:W-:-:S02]  /*2e70*/  FSEL R152, R78, -INF , !P1 ;  /* 0xff8000004e987808 */ /* 0x000fc40004800000 */
[----:B------:R-:W-:Y:S01]  /*2e80*/  FSEL R142, R76, -INF , !P1 ;  /* 0xff8000004c8e7808 */ /* 0x000fe20004800000 */
[-C--:B------:R-:W-:Y:S01]  /*2e90*/  HMMA.16816.F32 R64, R8, R14.reuse, R196 ;  /* 0x0000000e0840723c */ /* 0x080fe200000018c4 */
[----:B------:R-:W-:Y:S02]  /*2ea0*/  FSEL R153, R97, -INF , !P0 ;  /* 0xff80000061997808 */ /* 0x000fe40004000000 */
[----:B------:R-:W-:Y:S02]  /*2eb0*/  FSEL R143, R79, -INF , !P0 ;  /* 0xff8000004f8f7808 */ /* 0x000fe40004000000 */
[----:B------:R-:W-:Y:S02]  /*2ec0*/  FSEL R141, R77, -INF , !P0 ;  /* 0xff8000004d8d7808 */ /* 0x000fe40004000000 */
[----:B------:R-:W-:Y:S01]  /*2ed0*/  FSEL R181, R94, -INF , !P6 ;  /* 0xff8000005eb57808 */ /* 0x000fe20007000000 */
[----:B------:R-:W-:Y:S01]  /*2ee0*/  HMMA.16816.F32 R24, R16, R14, R160 ;  /* 0x0000000e1018723c */ /* 0x000fe200000018a0 */
[----:B------:R-:W1:Y:S01]  /*2ef0*/  LDSM.16.M88.4 R12, [R220+0x3000] ;  /* 0x00300000dc0c783b */ /* 0x000e620000000200 */
[----:B------:R-:W-:-:S02]  /*2f00*/  FSEL R188, R86, -INF , !P6 ;  /* 0xff80000056bc7808 */ /* 0x000fc40007000000 */
[----:B------:R-:W-:Y:S02]  /*2f10*/  FSEL R183, R84, -INF , !P6 ;  /* 0xff80000054b77808 */ /* 0x000fe40007000000 */
[----:B------:R-:W-:Y:S02]  /*2f20*/  FSEL R175, R92, -INF , !P6 ;  /* 0xff8000005caf7808 */ /* 0x000fe40007000000 */
[----:B------:R-:W-:Y:S01]  /*2f30*/  FSEL R160, R72, -INF , !P3 ;  /* 0xff80000048a07808 */ /* 0x000fe20005800000 */
[----:B--2---:R-:W-:Y:S01]  /*2f40*/  HMMA.16816.F32 R48, R16, R20, R116 ;  /* 0x000000141030723c */ /* 0x004fe20000001874 */
[----:B------:R-:W-:Y:S02]  /*2f50*/  ISETP.GE.AND P3, PT, R3, R28, PT ;  /* 0x0000001c0300720c */ /* 0x000fe40003f66270 */
[----:B------:R-:W-:Y:S02]  /*2f60*/  IADD3 R3, R0, 0x40, RZ ;  /* 0x0000004000037810 */ /* 0x000fe40007ffe0ff */
[----:B------:R-:W-:-:S02]  /*2f70*/  FSEL R163, R69, -INF , !P2 ;  /* 0xff80000045a37808 */ /* 0x000fc40005000000 */
[----:B------:R-:W-:Y:S01]  /*2f80*/  FSEL R161, R75, -INF , !P2 ;  /* 0xff8000004ba17808 */ /* 0x000fe20005000000 */
[C---:B------:R-:W-:Y:S01]  /*2f90*/  HMMA.16816.F32 R36, R8.reuse, R20, R228 ;  /* 0x000000140824723c */ /* 0x040fe200000018e4 */
[-C--:B------:R-:W-:Y:S02]  /*2fa0*/  ISETP.GE.AND P2, PT, R3, R28.reuse, PT ;  /* 0x0000001c0300720c */ /* 0x080fe40003f46270 */
[C---:B------:R-:W-:Y:S02]  /*2fb0*/  IADD3 R3, R0.reuse, 0x41, RZ ;  /* 0x0000004100037810 */ /* 0x040fe40007ffe0ff */
[----:B------:R-:W-:Y:S02]  /*2fc0*/  FSEL R162, R99, -INF , !P0 ;  /* 0xff80000063a27808 */ /* 0x000fe40004000000 */
[----:B------:R-:W-:Y:S01]  /*2fd0*/  ISETP.GE.AND P1, PT, R3, R28, PT ;  /* 0x0000001c0300720c */ /* 0x000fe20003f26270 */
[----:B------:R-:W-:Y:S01]  /*2fe0*/  HMMA.16816.F32 R56, R8, R22, R204 ;  /* 0x000000160838723c */ /* 0x000fe200000018cc */
[----:B------:R-:W-:-:S02]  /*2ff0*/  IADD3 R3, R0, 0x48, RZ ;  /* 0x0000004800037810 */ /* 0x000fc40007ffe0ff */
[----:B------:R-:W-:Y:S02]  /*3000*/  FSEL R182, R87, -INF , !P5 ;  /* 0xff80000057b67808 */ /* 0x000fe40006800000 */
[----:B------:R-:W-:Y:S02]  /*3010*/  ISETP.GE.AND P0, PT, R3, R28, PT ;  /* 0x0000001c0300720c */ /* 0x000fe40003f06270 */
[----:B------:R-:W-:Y:S01]  /*3020*/  IADD3 R3, R0, 0x49, RZ ;  /* 0x0000004900037810 */ /* 0x000fe20007ffe0ff */
[----:B------:R-:W-:Y:S01]  /*3030*/  HMMA.16816.F32 R44, R16, R22, R156 ;  /* 0x00000016102c723c */ /* 0x000fe2000000189c */
[----:B------:R-:W2:Y:S01]  /*3040*/  LDSM.16.M88.4 R20, [R220+0x3800] ;  /* 0x00380000dc14783b */ /* 0x000ea20000000200 */
[----:B------:R-:W-:Y:S01]  /*3050*/  FSEL R174, R85, -INF , !P5 ;  /* 0xff80000055ae7808 */ /* 0x000fe20006800000 */
[----:B------:R-:W-:-:S04]  /*3060*/  DEPBAR.LE SB0, 0x0 ;  /* 0x000080000000791a */ /* 0x000fc80000000000 */
[-C--:B------:R-:W-:Y:S01]  /*3070*/  ISETP.GE.AND P6, PT, R3, R28.reuse, PT ;  /* 0x0000001c0300720c */ /* 0x080fe20003fc6270 */
[-C--:B-1----:R-:W-:Y:S01]  /*3080*/  HMMA.16816.F32 R40, R8, R12.reuse, R244 ;  /* 0x0000000c0828723c */ /* 0x082fe200000018f4 */
[C---:B------:R-:W-:Y:S02]  /*3090*/  IADD3 R3, R0.reuse, 0x50, RZ ;  /* 0x0000005000037810 */ /* 0x040fe40007ffe0ff */
[----:B------:R-:W-:Y:S02]  /*30a0*/  FSEL R172, R95, -INF , !P5 ;  /* 0xff8000005fac7808 */ /* 0x000fe40006800000 */
        /* <DEDUP_REMOVED lines=9> */
[----:B------:R-:W-:Y:S02]  /*3140*/  ISETP.GE.AND P4, PT, R3, R28, PT ;  /* 0x0000001c0300720c */ /* 0x000fe40003f86270 */
[----:B------:R-:W-:-:S02]  /*3150*/  IADD3 R3, R0, 0x58, RZ ;  /* 0x0000005800037810 */ /* 0x000fc40007ffe0ff */
[----:B------:R-:W-:Y:S02]  /*3160*/  FSEL R173, R103, -INF , !P3 ;  /* 0xff80000067ad7808 */ /* 0x000fe40005800000 */
[----:B------:R-:W-:Y:S02]  /*3170*/  FSEL R169, R101, -INF , !P3 ;  /* 0xff80000065a97808 */ /* 0x000fe40005800000 */
[----:B------:R-:W-:Y:S02]  /*3180*/  FSEL R158, R83, -INF , !P3 ;  /* 0xff800000539e7808 */ /* 0x000fe40005800000 */
        /* <DEDUP_REMOVED lines=16> */
[----:B------:R-:W-:Y:S01]  /*3290*/  FSEL R66, R66, -INF , !P0 ;  /* 0xff80000042427808 */ /* 0x000fe20004000000 */
[C---:B--2---:R-:W-:Y:S01]  /*32a0*/  HMMA.16816.F32 R12, R8.reuse, R20, R248 ;  /* 0x00000014080c723c */ /* 0x044fe200000018f8 */
[----:B------:R-:W-:Y:S02]  /*32b0*/  FSEL R218, R64, -INF , !P0 ;  /* 0xff80000040da7808 */ /* 0x000fe40004000000 */
[----:B------:R-:W-:Y:S02]  /*32c0*/  FSEL R237, R26, -INF , !P0 ;  /* 0xff8000001aed7808 */ /* 0x000fe40004000000 */
[----:B------:R-:W-:Y:S02]  /*32d0*/  FSEL R213, R24, -INF , !P0 ;  /* 0xff80000018d57808 */ /* 0x000fe40004000000 */
[----:B------:R-:W-:Y:S01]  /*32e0*/  ISETP.GE.AND P0, PT, R3, R28, PT ;  /* 0x0000001c0300720c */ /* 0x000fe20003f06270 */
[----:B------:R-:W-:Y:S01]  /*32f0*/  HMMA.16816.F32 R8, R8, R22, R240 ;  /* 0x000000160808723c */ /* 0x000fe200000018f0 */
[----:B------:R-:W-:-:S02]  /*3300*/  IADD3 R3, R0, 0x68, RZ ;  /* 0x0000006800037810 */ /* 0x000fc40007ffe0ff */
[----:B------:R-:W-:Y:S02]  /*3310*/  FSEL R135, R67, -INF , !P6 ;  /* 0xff80000043877808 */ /* 0x000fe40007000000 */
        /* <DEDUP_REMOVED lines=17> */
[----:B------:R-:W-:Y:S02]  /*3430*/  FSEL R195, R55, -INF , !P0 ;  /* 0xff80000037c37808 */ /* 0x000fe40004000000 */
[----:B------:R-:W-:-:S02]  /*3440*/  FSEL R186, R53, -INF , !P0 ;  /* 0xff80000035ba7808 */ /* 0x000fc40004000000 */
[----:B------:R-:W-:Y:S02]  /*3450*/  FSEL R214, R43, -INF , !P0 ;  /* 0xff8000002bd67808 */ /* 0x000fe40004000000 */
[----:B------:R-:W-:Y:S02]  /*3460*/  FSEL R205, R41, -INF , !P0 ;  /* 0xff80000029cd7808 */ /* 0x000fe40004000000 */
[----:B------:R-:W-:Y:S02]  /*3470*/  ISETP.GE.AND P4, PT, R3, R28, PT ;  /* 0x0000001c0300720c */ /* 0x000fe40003f86270 */
[----:B------:R-:W-:Y:S02]  /*3480*/  ISETP.GE.AND P0, PT, R28, 0x81, PT ;  /* 0x000000811c00780c */ /* 0x000fe40003f06270 */
[----:B------:R-:W-:Y:S02]  /*3490*/  IADD3 R3, R0, 0x71, RZ ;  /* 0x0000007100037810 */ /* 0x000fe40007ffe0ff */
[----:B------:R-:W-:-:S02]  /*34a0*/  FSEL R249, R58, -INF , !P3 ;  /* 0xff8000003af97808 */ /* 0x000fc40005800000 */
[----:B------:R-:W-:Y:S02]  /*34b0*/  FSEL R215, R56, -INF , !P3 ;  /* 0xff80000038d77808 */ /* 0x000fe40005800000 */
[----:B------:R-:W-:Y:S02]  /*34c0*/  FSEL R208, R46, -INF , !P3 ;  /* 0xff8000002ed07808 */ /* 0x000fe40005800000 */
[----:B------:R-:W-:Y:S02]  /*34d0*/  FSEL R196, R44, -INF , !P3 ;  /* 0xff8000002cc47808 */ /* 0x000fe40005800000 */
[----:B------:R-:W-:Y:S02]  /*34e0*/  ISETP.GE.AND P3, PT, R3, R28, PT ;  /* 0x0000001c0300720c */ /* 0x000fe40003f66270 */
[C---:B------:R-:W-:Y:S02]  /*34f0*/  IADD3 R3, R0.reuse, 0x78, RZ ;  /* 0x0000007800037810 */ /* 0x040fe40007ffe0ff */
        /* <DEDUP_REMOVED lines=9> */
[-C--:B------:R-:W-:Y:S02]  /*3590*/  ISETP.GE.AND P2, PT, R3, R28.reuse, PT ;  /* 0x0000001c0300720c */ /* 0x080fe40003f46270 */
[----:B------:R-:W-:Y:S01]  /*35a0*/  ISETP.GE.AND P1, PT, R0, R28, PT ;  /* 0x0000001c0000720c */ /* 0x000fe20003f26270 */
[----:B------:R-:W-:Y:S01]  /*35b0*/  IMAD.IADD R0, R136, 0x1, R227 ;  /* 0x0000000188007824 */ /* 0x000fe200078e02e3 */
[----:B------:R-:W-:Y:S02]  /*35c0*/  FSEL R207, R62, -INF , !P6 ;  /* 0xff8000003ecf7808 */ /* 0x000fe40007000000 */
[----:B------:R-:W-:-:S02]  /*35d0*/  FSEL R194, R60, -INF , !P6 ;  /* 0xff8000003cc27808 */ /* 0x000fc40007000000 */
        /* <DEDUP_REMOVED lines=22> */
[C---:B------:R-:W-:Y:S02]  /*3740*/  IADD3 R231, R226.reuse, 0x1800, RZ ;  /* 0x00001800e2e77810 */ /* 0x040fe40007ffe0ff */
[----:B------:R-:W-:-:S02]  /*3750*/  IADD3 R230, R226, 0x2000, RZ ;  /* 0x00002000e2e67810 */ /* 0x000fc40007ffe0ff */
[C---:B------:R-:W-:Y:S02]  /*3760*/  IADD3 R229, R226.reuse, 0x2800, RZ ;  /* 0x00002800e2e57810 */ /* 0x040fe40007ffe0ff */
[C---:B------:R-:W-:Y:S02]  /*3770*/  IADD3 R228, R226.reuse, 0x3000, RZ ;  /* 0x00003000e2e47810 */ /* 0x040fe40007ffe0ff */
[----:B------:R-:W-:Y:S01]  /*3780*/  IADD3 R227, R226, 0x3800, RZ ;  /* 0x00003800e2e37810 */ /* 0x000fe20007ffe0ff */
[----:B------:R-:W-:Y:S06]  /*3790*/  BAR.SYNC.DEFER_BLOCKING 0x0 ;  /* 0x0000000000007b1d */ /* 0x000fec0000010000 */
[----:B------:R-:W-:Y:S05]  /*37a0*/  @!P0 BRA `(.L_x_5) ;  /* 0x000002b000008947 */ /* 0x000fea0003800000 */
[----:B------:R-:W2:Y:S04]  /*37b0*/  LDL R5, [R1+0x8] ;  /* 0x0000080001057983 */ /* 0x000ea80000100800 */
[----:B------:R-:W3:Y:S01]  /*37c0*/  LDL.64 R70, [R1+0x30] ;  /* 0x0000300001467983 */ /* 0x000ee20000100a00 */
[----:B------:R-:W-:-:S02]  /*37d0*/  IMAD.MOV.U32 R216, RZ, RZ, c[0x0][0x198] ;  /* 0x00006600ffd87624 */ /* 0x000fc400078e00ff */
[----:B------:R-:W-:-:S05]  /*37e0*/  IMAD.MOV.U32 R74, RZ, RZ, 0x7 ;  /* 0x00000007ff4a7424 */ /* 0x000fca00078e00ff */
[C---:B------:R-:W-:Y:S01]  /*37f0*/  SHF.L.U64.HI R74, R216.reuse, R74, c[0x0][0x19c] ;  /* 0x00006700d84a7619 */ /* 0x040fe2000001024a */
[C---:B------:R-:W-:Y:S01]  /*3800*/  IMAD.SHL.U32 R6, R216.reuse, 0x80, RZ ;  /* 0x00000080d8067824 */ /* 0x040fe200078e00ff */
[----:B------:R-:W-:Y:S02]  /*3810*/  SHF.L.U32 R18, R216, 0x5, RZ ;  /* 0x00000005d8127819 */ /* 0x000fe400000006ff */
[----:B--2---:R-:W-:-:S04]  /*3820*/  LEA.HI.SX32 R8, R5, 0xfffffffe, 0x19 ;  /* 0xfffffffe05087811 */ /* 0x004fc800078fcaff */
[----:B------:R-:W-:Y:S01]  /*3830*/  SHF.R.S32.HI R5, RZ, 0x1f, R8 ;  /* 0x0000001fff057819 */ /* 0x000fe20000011408 */
[----:B------:R-:W-:Y:S02]  /*3840*/  IMAD R3, R74, R8, RZ ;  /* 0x000000084a037224 */ /* 0x000fe400078e02ff */
[----:B---3--:R-:W-:-:S04]  /*3850*/  IMAD.WIDE.U32 R8, R8, R6, R70 ;  /* 0x0000000608087225 */ /* 0x008fc800078e0046 */
[----:B------:R-:W-:Y:S01]  /*3860*/  IMAD R3, R5, R6, R3 ;  /* 0x0000000605037224 */ /* 0x000fe200078e0203 */
[----:B------:R-:W-:Y:S01]  /*3870*/  LEA R6, P2, R8, c[0x0][0x168], 0x1 ;  /* 0x00005a0008067a11 */ /* 0x000fe200078408ff */
[----:B------:R-:W-:Y:S02]  /*3880*/  IMAD.MOV.U32 R74, RZ, RZ, c[0x0][0x19c] ;  /* 0x00006700ff4a7624 */ /* 0x000fe400078e00ff */
[----:B------:R-:W-:Y:S01]  /*3890*/  IMAD.IADD R3, R9, 0x1, R3 ;  /* 0x0000000109037824 */ /* 0x000fe200078e0203 */
[----:B------:R-:W-:Y:S02]  /*38a0*/  IADD3 R10, P1, R18, R6, RZ ;  /* 0x00000006120a7210 */ /* 0x000fe40007f3e0ff */
[----:B------:R-:W-:Y:S02]  /*38b0*/  SHF.L.U64.HI R5, R216, 0x5, R74 ;  /* 0x00000005d8057819 */ /* 0x000fe4000001024a */
[----:B------:R-:W-:Y:S02]  /*38c0*/  LEA.HI.X R7, R8, c[0x0][0x16c], R3, 0x1, P2 ;  /* 0x00005b0008077a11 */ /* 0x000fe400010f0c03 */
[----:B------:R-:W-:-:S03]  /*38d0*/  IADD3 R16, P2, R10, R18, RZ ;  /* 0x000000120a107210 */ /* 0x000fc60007f5e0ff */
[----:B------:R-:W-:Y:S01]  /*38e0*/  IMAD.X R11, R5, 0x1, R7, P1 ;  /* 0x00000001050b7824 */ /* 0x000fe200008e0607 */
[-C--:B------:R-:W-:Y:S01]  /*38f0*/  IADD3 R14, P1, R16, R18.reuse, RZ ;  /* 0x00000012100e7210 */ /* 0x080fe20007f3e0ff */
[----:B------:R-:W-:Y:S01]  /*3900*/  @!PT LDS RZ, [RZ] ;  /* 0x00000000fffff984 */ /* 0x000fe20000000800 */
[----:B------:R-:W-:Y:S01]  /*3910*/  @!PT LDS RZ, [RZ] ;  /* 0x00000000fffff984 */ /* 0x000fe20000000800 */
[----:B------:R-:W-:Y:S01]  /*3920*/  @!PT LDS RZ, [RZ] ;  /* 0x00000000fffff984 */ /* 0x000fe20000000800 */
[----:B------:R1:W-:Y:S02]  /*3930*/  LDGSTS.E.BYPASS.LTC128B.128 [R234+0x4000], [R6.64] ;  /* 0x0400000006ea7fae */ /* 0x0003e4000b901d48 */
[----:B------:R-:W-:Y:S01]  /*3940*/  IMAD.X R17, R11, 0x1, R5, P2 ;  /* 0x000000010b117824 */ /* 0x000fe200010e0605 */
[-C--:B------:R-:W-:Y:S01]  /*3950*/  IADD3 R12, P2, R14, R18.reuse, RZ ;  /* 0x000000120e0c7210 */ /* 0x080fe20007f5e0ff */
[----:B------:R2:W-:Y:S03]  /*3960*/  LDGSTS.E.BYPASS.LTC128B.128 [R234+0x4800], [R10.64] ;  /* 0x048000000aea7fae */ /* 0x0005e6000b901d48 */
[----:B------:R-:W-:Y:S01]  /*3970*/  IADD3.X R15, R17, R5, RZ, P1, !PT ;  /* 0x00000005110f7210 */ /* 0x000fe20000ffe4ff */
[----:B------:R3:W-:Y:S01]  /*3980*/  LDGSTS.E.BYPASS.LTC128B.128 [R234+0x5000], [R16.64] ;  /* 0x0500000010ea7fae */ /* 0x0007e2000b901d48 */
[----:B------:R-:W-:-:S03]  /*3990*/  IADD3 R8, P1, R12, R18, RZ ;  /* 0x000000120c087210 */ /* 0x000fc60007f3e0ff */
[--C-:B------:R-:W-:Y:S01]  /*39a0*/  IMAD.X R13, R15, 0x1, R5.reuse, P2 ;  /* 0x000000010f0d7824 */ /* 0x100fe200010e0605 */
[----:B------:R3:W-:Y:S03]  /*39b0*/  LDGSTS.E.BYPASS.LTC128B.128 [R234+0x5800], [R14.64] ;  /* 0x058000000eea7fae */ /* 0x0007e6000b901d48 */
[----:B------:R-:W-:Y:S01]  /*39c0*/  IMAD.X R9, R13, 0x1, R5, P1 ;  /* 0x000000010d097824 */ /* 0x000fe200008e0605 */
[----:B------:R3:W-:Y:S04]  /*39d0*/  LDGSTS.E.BYPASS.LTC128B.128 [R234+0x6000], [R12.64] ;  /* 0x060000000cea7fae */ /* 0x0007e8000b901d48 */
[----:B------:R3:W-:Y:S01]  /*39e0*/  LDGSTS.E.BYPASS.LTC128B.128 [R234+0x6800], [R8.64] ;  /* 0x0680000008ea7fae */ /* 0x0007e2000b901d48 */
[----:B-1----:R-:W-:-:S04]  /*39f0*/  IADD3 R6, P2, R8, R18, RZ ;  /* 0x0000001208067210 */ /* 0x002fc80007f5e0ff */
[----:B--2---:R-:W-:Y:S02]  /*3a00*/  IADD3 R10, P1, R6, R18, RZ ;  /* 0x00000012060a7210 */ /* 0x004fe40007f3e0ff */
[----:B------:R-:W-:-:S05]  /*3a10*/  IADD3.X R7, R9, R5, RZ, P2, !PT ;  /* 0x0000000509077210 */ /* 0x000fca00017fe4ff */
[----:B------:R-:W-:Y:S01]  /*3a20*/  IMAD.X R11, R7, 0x1, R5, P1 ;  /* 0x00000001070b7824 */ /* 0x000fe200008e0605 */
[----:B------:R3:W-:Y:S04]  /*3a30*/  LDGSTS.E.BYPASS.LTC128B.128 [R234+0x7000], [R6.64] ;  /* 0x0700000006ea7fae */ /* 0x0007e8000b901d48 */
[----:B------:R3:W-:Y:S04]  /*3a40*/  LDGSTS.E.BYPASS.LTC128B.128 [R234+0x7800], [R10.64] ;  /* 0x078000000aea7fae */ /* 0x0007e8000b901d48 */
[----:B------:R-:W0:Y:S02]  /*3a50*/  LDGDEPBAR ;  /* 0x00000000000079af */ /* 0x000e240000000000 */
.L_x_5:
[----:B------:R-:W-:Y:S01]  /*3a60*/  FMNMX.FTZ R3, R112, R30, !PT ;  /* 0x0000001e70037209 */ /* 0x000fe20007810000 */
[----:B------:R-:W-:Y:S01]  /*3a70*/  IMAD.MOV.U32 R250, RZ, RZ, R134 ;  /* 0x000000fffffa7224 */ /* 0x000fe200078e0086 */
[----:B------:R-:W-:Y:S01]  /*3a80*/  MOV R241, R219 ;  /* 0x000000db00f17202 */ /* 0x000fe20000000f00 */
[----:B------:R-:W-:Y:S01]  /*3a90*/  IMAD.MOV.U32 R148, RZ, RZ, R218 ;  /* 0x000000ffff947224 */ /* 0x000fe200078e00da */
[----:B------:R-:W-:Y:S01]  /*3aa0*/  FMNMX.FTZ R3, R106, R3, !PT ;  /* 0x000000036a037209 */ /* 0x000fe20007810000 */
[----:B------:R-:W-:Y:S01]  /*3ab0*/  STL [R1+0xac], R234 ;  /* 0x0000acea01007387 */ /* 0x000fe20000100800 */
[----:B------:R-:W-:-:S02]  /*3ac0*/  MOV R240, R217 ;  /* 0x000000d900f07202 */ /* 0x000fc40000000f00 */
[----:B------:R-:W-:Y:S01]  /*3ad0*/  FMNMX.FTZ R3, R107, R3, !PT ;  /* 0x000000036b037209 */ /* 0x000fe20007810000 */
[----:B------:R-:W-:Y:S03]  /*3ae0*/  STL [R1+0xa8], R233 ;  /* 0x0000a8e901007387 */ /* 0x000fe60000100800 */
[----:B------:R-:W-:Y:S01]  /*3af0*/  FMNMX.FTZ R3, R105, R3, !PT ;  /* 0x0000000369037209 */ /* 0x000fe20007810000 */
[----:B------:R-:W-:Y:S03]  /*3b00*/  STL [R1+0xa4], R232 ;  /* 0x0000a4e801007387 */ /* 0x000fe60000100800 */
[----:B------:R-:W-:Y:S01]  /*3b10*/  FMNMX.FTZ R3, R104, R3, !PT ;  /* 0x0000000368037209 */ /* 0x000fe20007810000 */
[----:B------:R1:W-:Y:S03]  /*3b20*/  STL [R1+0xa0], R231 ;  /* 0x0000a0e701007387 */ /* 0x0003e60000100800 */
[----:B------:R-:W-:Y:S01]  /*3b30*/  FMNMX.FTZ R3, R31, R3, !PT ;  /* 0x000000031f037209 */ /* 0x000fe20007810000 */
[----:B------:R-:W-:Y:S03]  /*3b40*/  STL [R1+0x9c], R230 ;  /* 0x00009ce601007387 */ /* 0x000fe60000100800 */
        /* <DEDUP_REMOVED lines=9> */
[----:B------:R-:W-:Y:S01]  /*3be0*/  STL [R1+0x88], R225 ;  /* 0x000088e101007387 */ /* 0x000fe20000100800 */
[----:B-1----:R-:W-:-:S02]  /*3bf0*/  MOV R231, R135 ;  /* 0x0000008700e77202 */ /* 0x002fc40000000f00 */
        /* <DEDUP_REMOVED lines=8> */
[----:B------:R-:W-:-:S02]  /*3c80*/  FMNMX.FTZ R3, R120, R114, !PT ;  /* 0x0000007278037209 */ /* 0x000fc40007810000 */
[----:B------:R-:W-:Y:S01]  /*3c90*/  FMNMX.FTZ R5, R245, R5, !PT ;  /* 0x00000005f5057209 */ /* 0x000fe20007810000 */
[----:B------:R-:W-:Y:S01]  /*3ca0*/  STL [R1+0x74], R220 ;  /* 0x000074dc01007387 */ /* 0x000fe20000100800 */
[----:B------:R-:W-:Y:S02]  /*3cb0*/  FMNMX.FTZ R3, R115, R3, !PT ;  /* 0x0000000373037209 */ /* 0x000fe40007810000 */
[----:B---3--:R-:W-:Y:S01]  /*3cc0*/  FMNMX.FTZ R6, R244, R5, !PT ;  /* 0x00000005f4067209 */ /* 0x008fe20007810000 */
[----:B------:R-:W-:Y:S01]  /*3cd0*/  STL [R1+0x70], R139 ;  /* 0x0000708b01007387 */ /* 0x000fe20000100800 */
[----:B------:R-:W-:Y:S02]  /*3ce0*/  FMNMX.FTZ R3, R113, R3, !PT ;  /* 0x0000000371037209 */ /* 0x000fe40007810000 */
[----:B------:R-:W-:Y:S02]  /*3cf0*/  FMNMX.FTZ R6, R213, R6, !PT ;  /* 0x00000006d5067209 */ /* 0x000fe40007810000 */
[----:B------:R-:W-:-:S02]  /*3d00*/  FMNMX.FTZ R3, R111, R3, !PT ;  /* 0x000000036f037209 */ /* 0x000fc40007810000 */
[----:B------:R-:W-:Y:S02]  /*3d10*/  FMNMX.FTZ R6, R206, R6, !PT ;  /* 0x00000006ce067209 */ /* 0x000fe40007810000 */
[----:B------:R-:W-:Y:S02]  /*3d20*/  FMNMX.FTZ R3, R110, R3, !PT ;  /* 0x000000036e037209 */ /* 0x000fe40007810000 */
[----:B------:R-:W-:Y:S02]  /*3d30*/  FMNMX.FTZ R6, R203, R6, !PT ;  /* 0x00000006cb067209 */ /* 0x000fe40007810000 */
        /* <DEDUP_REMOVED lines=26> */
[----:B------:R-:W-:Y:S01]  /*3ee0*/  FMNMX.FTZ R5, R132, R3, !PT ;  /* 0x0000000384057209 */ /* 0x000fe20007810000 */
[----:B------:R-:W1:Y:S01]  /*3ef0*/  SHFL.BFLY PT, R8, R7, 0x2, 0x1f ;  /* 0x0c401f0007087f89 */ /* 0x000e6200000e0000 */
        /* <DEDUP_REMOVED lines=25> */
[----:B-1----:R-:W-:Y:S02]  /*4090*/  FMNMX.FTZ R7, R7, R8, !PT ;  /* 0x0000000807077209 */ /* 0x002fe40007810000 */
[----:B------:R-:W-:Y:S02]  /*40a0*/  FMNMX.FTZ R3, R168, R3, !PT ;  /* 0x00000003a8037209 */ /* 0x000fe40007810000 */
[----:B------:R-:W-:Y:S01]  /*40b0*/  FMNMX.FTZ R6, R195, R6, !PT ;  /* 0x00000006c3067209 */ /* 0x000fe20007810000 */
[----:B------:R-:W1:Y:S01]  /*40c0*/  SHFL.BFLY PT, R136, R7, 0x1, 0x1f ;  /* 0x0c201f0007887f89 */ /* 0x000e6200000e0000 */
        /* <DEDUP_REMOVED lines=20> */
[----:B-1----:R-:W-:-:S02]  /*4210*/  FMNMX.FTZ R136, R7, R136, !PT ;  /* 0x0000008807887209 */ /* 0x002fc40007810000 */
[----:B------:R-:W-:Y:S01]  /*4220*/  FMNMX.FTZ R134, R235, R5, !PT ;  /* 0x00000005eb867209 */ /* 0x000fe20007810000 */
[----:B------:R-:W1:Y:S01]  /*4230*/  SHFL.BFLY PT, R7, R6, 0x2, 0x1f ;  /* 0x0c401f0006077f89 */ /* 0x000e6200000e0000 */
[----:B------:R-:W-:Y:S01]  /*4240*/  FMNMX.FTZ R3, R241, R3, !PT ;  /* 0x00000003f1037209 */ /* 0x000fe20007810000 */
[----:B------:R-:W-:Y:S01]  /*4250*/  FMUL.FTZ R8, R136, c[0x0][0x23c] ;  /* 0x00008f0088087a20 */ /* 0x000fe20000410000 */
[----:B------:R-:W-:Y:S01]  /*4260*/  FMNMX.FTZ R134, R210, R134, !PT ;  /* 0x00000086d2867209 */ /* 0x000fe20007810000 */
[----:B------:R-:W-:Y:S01]  /*4270*/  STL [R1+0xb0], R136 ;  /* 0x0000b08801007387 */ /* 0x000fe20000100800 */
[----:B------:R-:W-:Y:S02]  /*4280*/  FMNMX.FTZ R3, R117, R3, !PT ;  /* 0x0000000375037209 */ /* 0x000fe40007810000 */
[----:B------:R-:W-:Y:S02]  /*4290*/  FMNMX.FTZ R134, R205, R134, !PT ;  /* 0x00000086cd867209 */ /* 0x000fe40007810000 */
[----:B------:R-:W-:-:S02]  /*42a0*/  FSETP.NEU.FTZ.AND P1, PT, R136, -INF , PT ;  /* 0xff8000008800780b */ /* 0x000fc40003f3d000 */
[----:B------:R-:W-:Y:S02]  /*42b0*/  FMNMX.FTZ R3, R66, R3, !PT ;  /* 0x0000000342037209 */ /* 0x000fe40007810000 */
[----:B------:R-:W-:Y:S02]  /*42c0*/  FMNMX.FTZ R134, R194, R134, !PT ;  /* 0x00000086c2867209 */ /* 0x000fe40007810000 */
[----:B------:R-:W-:Y:S02]  /*42d0*/  FSEL R8, R8, RZ, P1 ;  /* 0x000000ff08087208 */ /* 0x000fe40000800000 */
[----:B------:R-:W-:Y:S02]  /*42e0*/  FMNMX.FTZ R3, R231, R3, !PT ;  /* 0x00000003e7037209 */ /* 0x000fe40007810000 */
[----:B------:R-:W-:Y:S01]  /*42f0*/  FMNMX.FTZ R134, R193, R134, !PT ;  /* 0x00000086c1867209 */ /* 0x000fe20007810000 */
[----:B------:R-:W-:Y:S01]  /*4300*/  FFMA.FTZ R5, R112, c[0x0][0x23c], -R8 ;  /* 0x00008f0070057a23 */ /* 0x000fe20000010808 */
[----:B------:R-:W-:-:S02]  /*4310*/  FMNMX.FTZ R3, R240, R3, !PT ;  /* 0x00000003f0037209 */ /* 0x000fc40007810000 */
[----:B------:R-:W-:Y:S01]  /*4320*/  FMNMX.FTZ R134, R191, R134, !PT ;  /* 0x00000086bf867209 */ /* 0x000fe20007810000 */
[----:B------:R2:W-:Y:S01]  /*4330*/  MUFU.EX2 R11, R5 ;  /* 0x00000005000b7308 */ /* 0x0005e20000000800 */
[----:B------:R-:W-:Y:S02]  /*4340*/  FMNMX.FTZ R3, R116, R3, !PT ;  /* 0x0000000374037209 */ /* 0x000fe40007810000 */
[----:B------:R-:W-:Y:S02]  /*4350*/  FMNMX.FTZ R134, R190, R134, !PT ;  /* 0x00000086be867209 */ /* 0x000fe40007810000 */
[----:B-1----:R-:W-:Y:S02]  /*4360*/  FMNMX.FTZ R6, R6, R7, !PT ;  /* 0x0000000706067209 */ /* 0x002fe40007810000 */
[----:B------:R-:W-:Y:S02]  /*4370*/  FMNMX.FTZ R3, R249, R3, !PT ;  /* 0x00000003f9037209 */ /* 0x000fe40007810000 */
[----:B------:R-:W-:Y:S01]  /*4380*/  FMNMX.FTZ R134, R189, R134, !PT ;  /* 0x00000086bd867209 */ /* 0x000fe20007810000 */
[----:B------:R-:W1:Y:S01]  /*4390*/  SHFL.BFLY PT, R135, R6, 0x1, 0x1f ;  /* 0x0c201f0006877f89 */ /* 0x000e6200000e0000 */
[----:B------:R-:W-:-:S02]  /*43a0*/  FMNMX.FTZ R3, R248, R3, !PT ;  /* 0x00000003f8037209 */ /* 0x000fc40007810000 */
[----:B------:R-:W-:Y:S02]  /*43b0*/  FMNMX.FTZ R134, R187, R134, !PT ;  /* 0x00000086bb867209 */ /* 0x000fe40007810000 */
[----:B------:R-:W-:Y:S01]  /*43c0*/  FMNMX.FTZ R3, R238, R3, !PT ;  /* 0x00000003ee037209 */ /* 0x000fe20007810000 */
[--C-:B--2---:R-:W-:Y:S02]  /*43d0*/  FFMA.FTZ R5, R30, c[0x0][0x23c], -R8.reuse ;  /* 0x00008f001e057a23 */ /* 0x104fe40000010808 */
[----:B------:R-:W2:Y:S02]  /*43e0*/  SHFL.BFLY PT, R9, R134, 0x2, 0x1f ;  /* 0x0c401f0086097f89 */ /* 0x000ea400000e0000 */
[----:B------:R3:W-:Y:S01]  /*43f0*/  MUFU.EX2 R13, R5 ;  /* 0x00000005000d7308 */ /* 0x0007e20000000800 */
[----:B-1----:R-:W-:Y:S01]  /*4400*/  FMNMX.FTZ R135, R6, R135, !PT ;  /* 0x0000008706877209 */ /* 0x002fe20007810000 */
[----:B---3--:R-:W-:-:S03]  /*4410*/  FFMA.FTZ R5, R106, c[0x0][0x23c], -R8 ;  /* 0x00008f006a057a23 */ /* 0x008fc60000010808 */
[C---:B------:R-:W-:Y:S01]  /*4420*/  FSETP.NEU.FTZ.AND P1, PT, R135.reuse, -INF , PT ;  /* 0xff8000008700780b */ /* 0x040fe20003f3d000 */
[----:B------:R-:W-:Y:S02]  /*4430*/  FMUL.FTZ R7, R135, c[0x0][0x23c] ;  /* 0x00008f0087077a20 */ /* 0x000fe40000410000 */
[----:B------:R1:W-:Y:S01]  /*4440*/  MUFU.EX2 R251, R5 ;  /* 0x0000000500fb7308 */ /* 0x0003e20000000800 */
[----:B------:R-:W-:Y:S01]  /*4450*/  STL [R1+0xb4], R135 ;  /* 0x0000b48701007387 */ /* 0x000fe20000100800 */
[----:B--2---:R-:W-:Y:S02]  /*4460*/  FMNMX.FTZ R134, R134, R9, !PT ;  /* 0x0000000986867209 */ /* 0x004fe40007810000 */
[----:B------:R-:W-:-:S03]  /*4470*/  FSEL R7, R7, RZ, P1 ;  /* 0x000000ff07077208 */ /* 0x000fc60000800000 */
[----:B------:R-:W2:Y:S01]  /*4480*/  SHFL.BFLY PT, R9, R134, 0x1, 0x1f ;  /* 0x0c201f0086097f89 */ /* 0x000ea200000e0000 */
[----:B-1----:R-:W-:-:S04]  /*4490*/  FFMA.FTZ R5, R107, c[0x0][0x23c], -R8 ;  /* 0x00008f006b057a23 */ /* 0x002fc80000010808 */
[----:B------:R1:W-:Y:S01]  /*44a0*/  MUFU.EX2 R16, R5 ;  /* 0x0000000500107308 */ /* 0x0003e20000000800 */
[----:B--2---:R-:W-:-:S04]  /*44b0*/  FMNMX.FTZ R134, R134, R9, !PT ;  /* 0x0000000986867209 */ /* 0x004fc80007810000 */
[----:B------:R-:W-:Y:S02]  /*44c0*/  FSETP.NEU.FTZ.AND P1, PT, R134, -INF , PT ;  /* 0xff8000008600780b */ /* 0x000fe40003f3d000 */
[----:B-1----:R-:W-:Y:S01]  /*44d0*/  FMNMX.FTZ R5, R214, R3, !PT ;  /* 0x00000003d6057209 */ /* 0x002fe20007810000 */
[----:B------:R-:W-:-:S03]  /*44e0*/  FFMA.FTZ R3, R105, c[0x0][0x23c], -R8 ;  /* 0x00008f0069037a23 */ /* 0x000fc60000010808 */
[----:B------:R-:W-:Y:S01]  /*44f0*/  FMNMX.FTZ R5, R207, R5, !PT ;  /* 0x00000005cf057209 */ /* 0x000fe20007810000 */
[----:B------:R1:W-:Y:S03]  /*4500*/  MUFU.EX2 R223, R3 ;  /* 0x0000000300df7308 */ /* 0x0003e60000000800 */
[----:B------:R-:W-:-:S04]  /*4510*/  FMNMX.FTZ R5, R209, R5, !PT ;  /* 0x00000005d1057209 */ /* 0x000fc80007810000 */
[----:B------:R-:W-:-:S04]  /*4520*/  FMNMX.FTZ R5, R202, R5, !PT ;  /* 0x00000005ca057209 */ /* 0x000fc80007810000 */
[----:B------:R-:W-:-:S04]  /*4530*/  FMNMX.FTZ R5, R201, R5, !PT ;  /* 0x00000005c9057209 */ /* 0x000fc80007810000 */
[----:B------:R-:W-:Y:S01]  /*4540*/  FMNMX.FTZ R5, R200, R5, !PT ;  /* 0x00000005c8057209 */ /* 0x000fe20007810000 */
[----:B-1----:R-:W-:-:S04]  /*4550*/  FFMA.FTZ R3, R104, c[0x0][0x23c], -R8 ;  /* 0x00008f0068037a23 */ /* 0x002fc80000010808 */
[----:B------:R1:W-:Y:S02]  /*4560*/  MUFU.EX2 R17, R3 ;  /* 0x0000000300117308 */ /* 0x0003e40000000800 */
[----:B-1----:R-:W-:-:S06]  /*4570*/  FFMA.FTZ R3, R31, c[0x0][0x23c], -R8 ;  /* 0x00008f001f037a23 */ /* 0x002fcc0000010808 */
[----:B------:R1:W-:Y:S02]  /*4580*/  MUFU.EX2 R12, R3 ;  /* 0x00000003000c7308 */ /* 0x0003e40000000800 */
[----:B-1----:R-:W-:Y:S01]  /*4590*/  FMNMX.FTZ R3, R198, R5, !PT ;  /* 0x00000005c6037209 */ /* 0x002fe20007810000 */
[----:B------:R-:W-:-:S05]  /*45a0*/  FFMA.FTZ R5, R29, c[0x0][0x23c], -R8 ;  /* 0x00008f001d057a23 */ /* 0x000fca0000010808 */
[----:B------:R1:W-:Y:S01]  /*45b0*/  MUFU.EX2 R88, R5 ;  /* 0x0000000500587308 */ /* 0x0003e20000000800 */
[----:B------:R-:W2:Y:S01]  /*45c0*/  SHFL.BFLY PT, R6, R3, 0x2, 0x1f ;  /* 0x0c401f0003067f89 */ /* 0x000ea200000e0000 */
[----:B-1----:R-:W-:-:S06]  /*45d0*/  FFMA.FTZ R5, R120, c[0x0][0x23c], -R7 ;  /* 0x00008f0078057a23 */ /* 0x002fcc0000010807 */
[----:B------:R1:W-:Y:S01]  /*45e0*/  MUFU.EX2 R135, R5 ;  /* 0x0000000500877308 */ /* 0x0003e20000000800 */
[----:B--2---:R-:W-:Y:S01]  /*45f0*/  FMNMX.FTZ R3, R3, R6, !PT ;  /* 0x0000000603037209 */ /* 0x004fe20007810000 */
[----:B------:R-:W-:Y:S02]  /*4600*/  FMUL.FTZ R6, R134, c[0x0][0x23c] ;  /* 0x00008f0086067a20 */ /* 0x000fe40000410000 */
[----:B-1----:R-:W-:-:S04]  /*4610*/  FFMA.FTZ R5, R114, c[0x0][0x23c], -R7 ;  /* 0x00008f0072057a23 */ /* 0x002fc80000010807 */
[----:B------:R-:W1:Y:S02]  /*4620*/  MUFU.EX2 R10, R5 ;  /* 0x00000005000a7308 */ /* 0x000e640000000800 */
[----:B-1----:R-:W-:Y:S01]  /*4630*/  STL [R1+0x4], R10 ;  /* 0x0000040a01007387 */ /* 0x002fe20000100800 */
[----:B------:R-:W-:-:S03]  /*4640*/  FFMA.FTZ R5, R115, c[0x0][0x23c], -R7 ;  /* 0x00008f0073057a23 */ /* 0x000fc60000010807 */
[----:B------:R1:W-:Y:S02]  /*4650*/  STL [R1+0xb8], R134 ;  /* 0x0000b88601007387 */ /* 0x0003e40000100800 */
[----:B------:R2:W-:Y:S02]  /*4660*/  MUFU.EX2 R230, R5 ;  /* 0x0000000500e67308 */ /* 0x0005e40000000800 */
[----:B------:R-:W3:Y:S01]  /*4670*/  SHFL.BFLY PT, R10, R3, 0x1, 0x1f ;  /* 0x0c201f00030a7f89 */ /* 0x000ee200000e0000 */
[----:B--2---:R-:W-:-:S05]  /*4680*/  FFMA.FTZ R5, R113, c[0x0][0x23c], -R7 ;  /* 0x00008f0071057a23 */ /* 0x004fca0000010807 */
[----:B------:R2:W2:Y:S01]  /*4690*/  MUFU.EX2 R226, R5 ;  /* 0x0000000500e27308 */ /* 0x0004a20000000800 */
[----:B-1----:R-:W4:Y:S01]  /*46a0*/  LDL.LU R134, [R1+0x4] ;  /* 0x0000040001867983 */ /* 0x002f220000300800 */
[----:B--2---:R-:W-:-:S06]  /*46b0*/  FFMA.FTZ R5, R111, c[0x0][0x23c], -R7 ;  /* 0x00008f006f057a23 */ /* 0x004fcc0000010807 */
[----:B------:R1:W-:Y:S01]  /*46c0*/  MUFU.EX2 R222, R5 ;  /* 0x0000000500de7308 */ /* 0x0003e20000000800 */
[----:B------:R-:W-:Y:S01]  /*46d0*/  FSEL R6, R6, RZ, P1 ;  /* 0x000000ff06067208 */ /* 0x000fe20000800000 */
[----:B-1----:R-:W-:-:S06]  /*46e0*/  FFMA.FTZ R5, R110, c[0x0][0x23c], -R7 ;  /* 0x00008f006e057a23 */ /* 0x002fcc0000010807 */
[----:B------:R1:W-:Y:S01]  /*46f0*/  MUFU.EX2 R242, R5 ;  /* 0x0000000500f27308 */ /* 0x0003e20000000800 */
[----:B---3--:R-:W-:Y:S01]  /*4700*/  FMNMX.FTZ R3, R3, R10, !PT ;  /* 0x0000000a03037209 */ /* 0x008fe20007810000 */
[----:B-1----:R-:W-:-:S06]  /*4710*/  FFMA.FTZ R5, R109, c[0x0][0x23c], -R7 ;  /* 0x00008f006d057a23 */ /* 0x002fcc0000010807 */
[----:B------:R1:W-:Y:S02]  /*4720*/  MUFU.EX2 R243, R5 ;  /* 0x0000000500f37308 */ /* 0x0003e40000000800 */
[----:B-1----:R-:W-:-:S06]  /*4730*/  FFMA.FTZ R5, R108, c[0x0][0x23c], -R7 ;  /* 0x00008f006c057a23 */ /* 0x002fcc0000010807 */
[----:B------:R1:W-:Y:S01]  /*4740*/  MUFU.EX2 R89, R5 ;  /* 0x0000000500597308 */ /* 0x0003e20000000800 */
[----:B------:R-:W-:Y:S01]  /*4750*/  FSETP.NEU.FTZ.AND P1, PT, R3, -INF , PT ;  /* 0xff8000000300780b */ /* 0x000fe20003f3d000 */
[----:B-1----:R-:W-:-:S06]  /*4760*/  FFMA.FTZ R5, R125, c[0x0][0x23c], -R6 ;  /* 0x00008f007d057a23 */ /* 0x002fcc0000010806 */
[----:B------:R1:W-:Y:S01]  /*4770*/  MUFU.EX2 R234, R5 ;  /* 0x0000000500ea7308 */ /* 0x0003e20000000800 */
[----:B------:R-:W-:Y:S02]  /*4780*/  IMAD.SHL.U32 R216, R0, 0x2, RZ ;  /* 0x0000000200d87824 */ /* 0x000fe400078e00ff */
[----:B-1----:R-:W-:-:S03]  /*4790*/  FFMA.FTZ R5, R122, c[0x0][0x23c], -R6 ;  /* 0x00008f007a057a23 */ /* 0x002fc60000010806 */
[----:B------:R-:W1:Y:S02]  /*47a0*/  LDSM.16.MT88.4 R40, [R216+0x8000] ;  /* 0x00800000d828783b */ /* 0x000e640000004200 */
[----:B------:R2:W3:Y:S01]  /*47b0*/  MUFU.EX2 R136, R5 ;  /* 0x0000000500887308 */ /* 0x0004e20000000800 */
[----:B------:R-:W-:Y:S01]  /*47c0*/  FFMA.FTZ R9, R123, c[0x0][0x23c], -R6 ;  /* 0x00008f007b097a23 */ /* 0x000fe20000010806 */
[----:B------:R-:W-:Y:S01]  /*47d0*/  LDSM.16.MT88.4 R36, [R216+0x8800] ;  /* 0x00880000d824783b */ /* 0x000fe20000004200 */
[----:B--2---:R-:W-:-:S05]  /*47e0*/  FMUL.FTZ R5, R3, c[0x0][0x23c] ;  /* 0x00008f0003057a20 */ /* 0x004fca0000410000 */
[----:B------:R-:W-:-:S05]  /*47f0*/  FSEL R5, R5, RZ, P1 ;  /* 0x000000ff05057208 */ /* 0x000fca0000800000 */
[----:B------:R-:W-:-:S04]  /*4800*/  FFMA.FTZ R0, R130, c[0x0][0x23c], -R5 ;  /* 0x00008f0082007a23 */ /* 0x000fc80000010805 */
[----:B------:R2:W-:Y:S01]  /*4810*/  MUFU.EX2 R232, R0 ;  /* 0x0000000000e87308 */ /* 0x0005e20000000800 */
[----:B------:R-:W-:Y:S02]  /*4820*/  IMAD R217, R4, 0x2, R216 ;  /* 0x0000000204d97824 */ /* 0x000fe400078e02d8 */
[----:B--2---:R-:W-:Y:S01]  /*4830*/  FFMA.FTZ R0, R127, c[0x0][0x23c], -R5 ;  /* 0x00008f007f007a23 */ /* 0x004fe20000010805 */
[----:B------:R-:W-:-:S04]  /*4840*/  LEA R219, R2, R216, 0x1 ;  /* 0x000000d802db7211 */ /* 0x000fc800078e08ff */
[----:B------:R-:W-:Y:S01]  /*4850*/  MUFU.EX2 R229, R9 ;  /* 0x0000000900e57308 */ /* 0x000fe20000000800 */
[----:B------:R-:W-:Y:S01]  /*4860*/  LEA R218, R2, R217, 0x1 ;  /* 0x000000d902da7211 */ /* 0x000fe200078e08ff */
[----:B------:R-:W-:Y:S04]  /*4870*/  LDSM.16.MT88.4 R28, [R217+0x8000] ;  /* 0x00800000d91c783b */ /* 0x000fe80000004200 */
[----:B------:R-:W2:Y:S02]  /*4880*/  LDSM.16.MT88.4 R56, [R218+0x8000] ;  /* 0x00800000da38783b */ /* 0x000ea40000004200 */
[----:B------:R1:W-:Y:S02]  /*4890*/  MUFU.EX2 R233, R0 ;  /* 0x0000000000e97308 */ /* 0x0003e40000000800 */
[----:B------:R-:W2:Y:S01]  /*48a0*/  LDSM.16.MT88.4 R44, [R219+0x8000] ;  /* 0x00800000db2c783b */ /* 0x000ea20000004200 */
[----:B------:R-:W-:-:S02]  /*48b0*/  MOV R4, R13 ;  /* 0x0000000d00047202 */ /* 0x000fc40000000f00 */
[----:B------:R-:W-:Y:S01]  /*48c0*/  F2FP.PACK_AB R26, R16, R251 ;  /* 0x000000fb101a723e */ /* 0x000fe200000000ff */
[----:B------:R-:W2:Y:S01]  /*48d0*/  LDSM.16.MT88.4 R48, [R218+0x8800] ;  /* 0x00880000da30783b */ /* 0x000ea20000004200 */
[----:B------:R-:W-:Y:S02]  /*48e0*/  F2FP.PACK_AB R27, R226, R230 ;  /* 0x000000e6e21b723e */ /* 0x000fe400000000ff */
[----:B---3--:R-:W-:Y:S01]  /*48f0*/  F2FP.PACK_AB R20, R136, R234 ;  /* 0x000000ea8814723e */ /* 0x008fe200000000ff */
[----:B------:R-:W3:Y:S01]  /*4900*/  LDSM.16.MT88.4 R32, [R219+0x8800] ;  /* 0x00880000db20783b */ /* 0x000ee20000004200 */
[----:B------:R-:W-:-:S03]  /*4910*/  F2FP.PACK_AB R19, R89, R243 ;  /* 0x000000f35913723e */ /* 0x000fc600000000ff */
[----:B------:R-:W2:Y:S01]  /*4920*/  LDSM.16.MT88.4 R52, [R217+0x8800] ;  /* 0x00880000d934783b */ /* 0x000ea20000004200 */
[----:B-1----:R-:W-:-:S04]  /*4930*/  FFMA.FTZ R0, R129, c[0x0][0x23c], -R5 ;  /* 0x00008f0081007a23 */ /* 0x002fc80000010805 */
[----:B------:R1:W-:Y:S02]  /*4940*/  MUFU.EX2 R228, R0 ;  /* 0x0000000000e47308 */ /* 0x0003e40000000800 */
[----:B-1----:R-:W-:-:S06]  /*4950*/  FFMA.FTZ R0, R128, c[0x0][0x23c], -R5 ;  /* 0x00008f0080007a23 */ /* 0x002fcc0000010805 */
[----:B------:R1:W-:Y:S02]  /*4960*/  MUFU.EX2 R224, R0 ;  /* 0x0000000000e07308 */ /* 0x0003e40000000800 */
[----:B-1----:R-:W-:-:S06]  /*4970*/  FFMA.FTZ R0, R124, c[0x0][0x23c], -R6 ;  /* 0x00008f007c007a23 */ /* 0x002fcc0000010806 */
[----:B------:R1:W-:Y:S02]  /*4980*/  MUFU.EX2 R221, R0 ;  /* 0x0000000000dd7308 */ /* 0x0003e40000000800 */
[----:B-1----:R-:W-:-:S06]  /*4990*/  FFMA.FTZ R0, R126, c[0x0][0x23c], -R6 ;  /* 0x00008f007e007a23 */ /* 0x002fcc0000010806 */
[----:B------:R1:W-:Y:S01]  /*49a0*/  MUFU.EX2 R2, R0 ;  /* 0x0000000000027308 */ /* 0x0003e20000000800 */
[--C-:B------:R-:W-:Y:S02]  /*49b0*/  FFMA.FTZ R9, R121, c[0x0][0x23c], -R6.reuse ;  /* 0x00008f0079097a23 */ /* 0x100fe40000010806 */
[----:B-1----:R-:W-:-:S05]  /*49c0*/  FFMA.FTZ R0, R132, c[0x0][0x23c], -R6 ;  /* 0x00008f0084007a23 */ /* 0x002fca0000010806 */
[----:B------:R1:W-:Y:S02]  /*49d0*/  MUFU.EX2 R139, R0 ;  /* 0x00000000008b7308 */ /* 0x0003e40000000800 */
[----:B-1----:R-:W-:-:S06]  /*49e0*/  FFMA.FTZ R0, R131, c[0x0][0x23c], -R6 ;  /* 0x00008f0083007a23 */ /* 0x002fcc0000010806 */
[----:B------:R1:W-:Y:S08]  /*49f0*/  MUFU.EX2 R227, R0 ;  /* 0x0000000000e37308 */ /* 0x0003f00000000800 */
[----:B------:R-:W2:Y:S01]  /*4a00*/  MUFU.EX2 R225, R9 ;  /* 0x0000000900e17308 */ /* 0x000ea20000000800 */
[----:B-1----:R-:W-:-:S07]  /*4a10*/  FFMA.FTZ R0, R137, c[0x0][0x23c], -R5 ;  /* 0x00008f0089007a23 */ /* 0x002fce0000010805 */
[----:B------:R1:W-:Y:S01]  /*4a20*/  MUFU.EX2 R220, R0 ;  /* 0x0000000000dc7308 */ /* 0x0003e20000000800 */
[----:B------:R-:W-:Y:S02]  /*4a30*/  F2FP.PACK_AB R24, R4, R11 ;  /* 0x0000000b0418723e */ /* 0x000fe400000000ff */
[----:B----4-:R-:W-:Y:S01]  /*4a40*/  F2FP.PACK_AB R25, R134, R135 ;  /* 0x000000878619723e */ /* 0x010fe200000000ff */
[----:B-1----:R-:W-:-:S04]  /*4a50*/  FFMA.FTZ R0, R133, c[0x0][0x23c], -R5 ;  /* 0x00008f0085007a23 */ /* 0x002fc80000010805 */
[----:B------:R1:W-:Y:S01]  /*4a60*/  MUFU.EX2 R132, R0 ;  /* 0x0000000000847308 */ /* 0x0003e20000000800 */
[----:B------:R-:W-:Y:S01]  /*4a70*/  IMAD.MOV.U32 R129, RZ, RZ, R12 ;  /* 0x000000ffff817224 */ /* 0x000fe200078e000c */
[----:B--2---:R-:W-:Y:S01]  /*4a80*/  F2FP.PACK_AB R22, R225, R229 ;  /* 0x000000e5e116723e */ /* 0x004fe200000000ff */
[----:B------:R-:W-:Y:S01]  /*4a90*/  HMMA.16816.F32 R12, R24, R40, RZ ;  /* 0x00000028180c723c */ /* 0x000fe200000018ff */
[----:B-1----:R-:W-:-:S04]  /*4aa0*/  FFMA.FTZ R0, R140, c[0x0][0x23c], -R5 ;  /* 0x00008f008c007a23 */ /* 0x002fc80000010805 */
[----:B------:R1:W2:Y:S01]  /*4ab0*/  MUFU.EX2 R9, R0 ;  /* 0x0000000000097308 */ /* 0x0002a20000000800 */
[----:B------:R-:W-:Y:S02]  /*4ac0*/  F2FP.PACK_AB R21, R233, R232 ;  /* 0x000000e8e915723e */ /* 0x000fe400000000ff */
[----:B------:R-:W-:Y:S01]  /*4ad0*/  F2FP.PACK_AB R23, R224, R228 ;  /* 0x000000e4e017723e */ /* 0x000fe200000000ff */
[----:B------:R-:W-:-:S06]  /*4ae0*/  IMAD.MOV.U32 R140, RZ, RZ, R17 ;  /* 0x000000ffff8c7224 */ /* 0x000fcc00078e0011 */
[----:B------:R-:W-:Y:S01]  /*4af0*/  HMMA.16816.F32 R60, R20, R56, RZ ;  /* 0x00000038143c723c */ /* 0x000fe200000018ff */
[----:B-1----:R-:W-:Y:S01]  /*4b00*/  FFMA.FTZ R0, R138, c[0x0][0x23c], -R5 ;  /* 0x00008f008a007a23 */ /* 0x002fe20000010805 */
[----:B--2---:R-:W-:-:S03]  /*4b10*/  MOV R138, R9 ;  /* 0x00000009008a7202 */ /* 0x004fc60000000f00 */
[----:B------:R-:W1:Y:S01]  /*4b20*/  MUFU.EX2 R9, R0 ;  /* 0x0000000000097308 */ /* 0x000e620000000800 */
[----:B------:R-:W-:Y:S01]  /*4b30*/  IMAD.MOV.U32 R137, RZ, RZ, R16 ;  /* 0x000000ffff897224 */ /* 0x000fe200078e0010 */
[----:B------:R-:W-:Y:S02]  /*4b40*/  F2FP.PACK_AB R16, R140, R223 ;  /* 0x000000df8c10723e */ /* 0x000fe400000000ff */
[----:B------:R-:W-:Y:S02]  /*4b50*/  F2FP.PACK_AB R17, R242, R222 ;  /* 0x000000def211723e */ /* 0x000fe400000000ff */
[----:B------:R-:W-:Y:S01]  /*4b60*/  F2FP.PACK_AB R18, R88, R129 ;  /* 0x000000815812723e */ /* 0x000fe200000000ff */
[----:B------:R-:W-:Y:S08]  /*4b70*/  HMMA.16816.F32 R80, R24, R44, RZ ;  /* 0x0000002c1850723c */ /* 0x000ff000000018ff */
[----:B------:R-:W-:Y:S07]  /*4b80*/  HMMA.16816.F32 R92, R16, R36, R12 ;  /* 0x00000024105c723c */ /* 0x000fee000000180c */
[----:B------:R-:W-:-:S02]  /*4b90*/  F2FP.PACK_AB R12, R2, R221 ;  /* 0x000000dd020c723e */ /* 0x000fc400000000ff */
[----:B------:R-:W-:Y:S02]  /*4ba0*/  F2FP.PACK_AB R13, R132, R220 ;  /* 0x000000dc840d723e */ /* 0x000fe400000000ff */
[----:B------:R-:W-:Y:S02]  /*4bb0*/  F2FP.PACK_AB R14, R227, R139 ;  /* 0x0000008be30e723e */ /* 0x000fe400000000ff */
[----:B-1----:R-:W-:Y:S01]  /*4bc0*/  F2FP.PACK_AB R15, R9, R138 ;  /* 0x0000008a090f723e */ /* 0x002fe200000000ff */
[----:B------:R-:W-:Y:S01]  /*4bd0*/  HMMA.16816.F32 R84, R20, R40, RZ ;  /* 0x000000281454723c */ /* 0x000fe200000018ff */
[----:B------:R-:W-:Y:S01]  /*4be0*/  MOV R133, R66 ;  /* 0x0000004200857202 */ /* 0x000fe20000000f00 */
[----:B------:R-:W-:-:S06]  /*4bf0*/  FFMA.FTZ R0, R160, c[0x0][0x23c], -R8 ;  /* 0x00008f00a0007a23 */ /* 0x000fcc0000010808 */
[----:B------:R-:W-:Y:S01]  /*4c00*/  HMMA.16816.F32 R120, R12, R48, R60 ;  /* 0x000000300c78723c */ /* 0x000fe2000000183c */
[----:B------:R1:W-:Y:S07]  /*4c10*/  MUFU.EX2 R160, R0 ;  /* 0x0000000000a07308 */ /* 0x0003ee0000000800 */
[----:B------:R-:W-:Y:S08]  /*4c20*/  HMMA.16816.F32 R64, R24, R56, RZ ;  /* 0x000000381840723c */ /* 0x000ff000000018ff */
[----:B------:R-:W-:Y:S01]  /*4c30*/  HMMA.16816.F32 R60, R20, R46, RZ ;  /* 0x0000002e143c723c */ /* 0x000fe200000018ff */
[----:B-1----:R-:W-:-:S04]  /*4c40*/  FFMA.FTZ R0, R154, c[0x0][0x23c], -R8 ;  /* 0x00008f009a007a23 */ /* 0x002fc80000010808 */
[----:B------:R1:W-:Y:S03]  /*4c50*/  MUFU.EX2 R10, R0 ;  /* 0x00000000000a7308 */ /* 0x0003e60000000800 */
[----:B---3--:R-:W-:Y:S01]  /*4c60*/  HMMA.16816.F32 R108, R16, R32, R80 ;  /* 0x00000020106c723c */ /* 0x008fe20000001850 */
[----:B-1----:R-:W-:-:S04]  /*4c70*/  FFMA.FTZ R0, R142, c[0x0][0x23c], -R8 ;  /* 0x00008f008e007a23 */ /* 0x002fc80000010808 */
[----:B------:R1:W-:Y:S03]  /*4c80*/  MUFU.EX2 R82, R0 ;  /* 0x0000000000527308 */ /* 0x0003e60000000800 */
[----:B------:R-:W-:Y:S08]  /*4c90*/  HMMA.16816.F32 R96, R12, R36, R84 ;  /* 0x000000240c60723c */ /* 0x000ff00000001854 */
[----:B------:R-:W-:Y:S01]  /*4ca0*/  HMMA.16816.F32 R124, R16, R48, R64 ;  /* 0x00000030107c723c */ /* 0x000fe20000001840 */
[----:B-1----:R-:W-:-:S07]  /*4cb0*/  FFMA.FTZ R0, R141, c[0x0][0x23c], -R8 ;  /* 0x00008f008d007a23 */ /* 0x002fce0000010808 */
[----:B------:R-:W-:Y:S01]  /*4cc0*/  HMMA.16816.F32 R84, R12, R34, R60 ;  /* 0x000000220c54723c */ /* 0x000fe2000000183c */
[----:B------:R1:W-:Y:S07]  /*4cd0*/  MUFU.EX2 R56, R0 ;  /* 0x0000000000387308 */ /* 0x0003ee0000000800 */
[C---:B------:R-:W-:Y:S08]  /*4ce0*/  HMMA.16816.F32 R76, R20.reuse, R44, RZ ;  /* 0x0000002c144c723c */ /* 0x040ff000000018ff */
[----:B------:R-:W-:Y:S01]  /*4cf0*/  HMMA.16816.F32 R68, R20, R28, RZ ;  /* 0x0000001c1444723c */ /* 0x000fe200000018ff */
[----:B-1----:R-:W-:-:S04]  /*4d00*/  FFMA.FTZ R0, R164, c[0x0][0x23c], -R7 ;  /* 0x00008f00a4007a23 */ /* 0x002fc80000010807 */
[----:B------:R1:W2:Y:S03]  /*4d10*/  MUFU.EX2 R83, R0 ;  /* 0x0000000000537308 */ /* 0x0002a60000000800 */
[C---:B------:R-:W-:Y:S08]  /*4d20*/  HMMA.16816.F32 R64, R20.reuse, R42, RZ ;  /* 0x0000002a1440723c */ /* 0x040ff000000018ff */
[C---:B------:R-:W-:Y:S08]  /*4d30*/  HMMA.16816.F32 R60, R20.reuse, R30, RZ ;  /* 0x0000001e143c723c */ /* 0x040ff000000018ff */
[----:B------:R-:W-:Y:S01]  /*4d40*/  HMMA.16816.F32 R20, R20, R58, RZ ;  /* 0x0000003a1414723c */ /* 0x000fe200000018ff */
[----:B-1----:R-:W-:Y:S01]  /*4d50*/  FFMA.FTZ R0, R161, c[0x0][0x23c], -R7 ;  /* 0x00008f00a1007a23 */ /* 0x002fe20000010807 */
[----:B------:R-:W-:Y:S01]  /*4d60*/  MOV R37, R89 ;  /* 0x0000005900257202 */ /* 0x000fe20000000f00 */
[----:B------:R-:W-:-:S02]  /*4d70*/  IMAD.MOV.U32 R36, RZ, RZ, R88 ;  /* 0x000000ffff247224 */ /* 0x000fc400078e0058 */
[----:B------:R1:W-:Y:S01]  /*4d80*/  MUFU.EX2 R142, R0 ;  /* 0x00000000008e7308 */ /* 0x0003e20000000800 */
[----:B--2---:R-:W-:Y:S02]  /*4d90*/  IMAD.MOV.U32 R161, RZ, RZ, R83 ;  /* 0x000000ffffa17224 */ /* 0x004fe400078e0053 */
[----:B------:R-:W-:Y:S01]  /*4da0*/  MOV R83, R36 ;  /* 0x0000002400537202 */ /* 0x000fe20000000f00 */
[----:B------:R-:W-:Y:S01]  /*4db0*/  IMAD.MOV.U32 R36, RZ, RZ, R37 ;  /* 0x000000ffff247224 */ /* 0x000fe200078e0025 */
[----:B------:R-:W-:Y:S01]  /*4dc0*/  MOV R37, R137 ;  /* 0x0000008900257202 */ /* 0x000fe20000000f00 */
[----:B------:R-:W-:Y:S01]  /*4dd0*/  HMMA.16816.F32 R104, R12, R32, R76 ;  /* 0x000000200c68723c */ /* 0x000fe2000000184c */
[----:B-1----:R-:W-:-:S04]  /*4de0*/  FFMA.FTZ R0, R152, c[0x0][0x23c], -R7 ;  /* 0x00008f0098007a23 */ /* 0x002fc80000010807 */
[----:B------:R1:W-:Y:S03]  /*4df0*/  MUFU.EX2 R137, R0 ;  /* 0x0000000000897308 */ /* 0x0003e60000000800 */
[C---:B------:R-:W-:Y:S08]  /*4e00*/  HMMA.16816.F32 R112, R12.reuse, R52, R68 ;  /* 0x000000340c70723c */ /* 0x040ff00000001844 */
[----:B------:R-:W-:Y:S01]  /*4e10*/  HMMA.16816.F32 R64, R12, R38, R64 ;  /* 0x000000260c40723c */ /* 0x000fe20000001840 */
[----:B-1----:R-:W-:-:S07]  /*4e20*/  FFMA.FTZ R0, R143, c[0x0][0x23c], -R7 ;  /* 0x00008f008f007a23 */ /* 0x002fce0000010807 */
[C---:B------:R-:W-:Y:S08]  /*4e30*/  HMMA.16816.F32 R88, R12.reuse, R54, R60 ;  /* 0x000000360c58723c */ /* 0x040ff0000000183c */
[----:B------:R-:W-:Y:S01]  /*4e40*/  HMMA.16816.F32 R100, R12, R50, R20 ;  /* 0x000000320c64723c */ /* 0x000fe20000001814 */
[----:B------:R1:W-:Y:S01]  /*4e50*/  MUFU.EX2 R12, R0 ;  /* 0x00000000000c7308 */ /* 0x0003e20000000800 */
[----:B------:R-:W-:Y:S01]  /*4e60*/  MOV R152, R56 ;  /* 0x0000003800987202 */ /* 0x000fe20000000f00 */
[----:B------:R-:W-:Y:S01]  /*4e70*/  IMAD.MOV.U32 R56, RZ, RZ, R133 ;  /* 0x000000ffff387224 */ /* 0x000fe200078e0085 */
[----:B------:R-:W2:Y:S01]  /*4e80*/  LDSM.16.MT88.4 R20, [R216+0x9000] ;  /* 0x00900000d814783b */ /* 0x000ea20000004200 */
[----:B-1----:R-:W-:-:S04]  /*4e90*/  FFMA.FTZ R0, R166, c[0x0][0x23c], -R6 ;  /* 0x00008f00a6007a23 */ /* 0x002fc80000010806 */
[----:B------:R1:W-:Y:S01]  /*4ea0*/  MUFU.EX2 R166, R0 ;  /* 0x0000000000a67308 */ /* 0x0003e20000000800 */
[----:B------:R-:W-:Y:S01]  /*4eb0*/  HMMA.16816.F32 R40, R24, R42, RZ ;  /* 0x0000002a1828723c */ /* 0x000fe200000018ff */
[----:B-1----:R-:W-:-:S06]  /*4ec0*/  FFMA.FTZ R0, R163, c[0x0][0x23c], -R6 ;  /* 0x00008f00a3007a23 */ /* 0x002fcc0000010806 */
[----:B------:R1:W-:Y:S01]  /*4ed0*/  MUFU.EX2 R141, R0 ;  /* 0x00000000008d7308 */ /* 0x0003e20000000800 */
[----:B------:R-:W-:Y:S01]  /*4ee0*/  HMMA.16816.F32 R72, R24, R28, RZ ;  /* 0x0000001c1848723c */ /* 0x000fe200000018ff */
[----:B-1----:R-:W-:-:S06]  /*4ef0*/  FFMA.FTZ R0, R155, c[0x0][0x23c], -R6 ;  /* 0x00008f009b007a23 */ /* 0x002fcc0000010806 */
[----:B------:R1:W-:Y:S01]  /*4f00*/  MUFU.EX2 R133, R0 ;  /* 0x0000000000857308 */ /* 0x0003e20000000800 */
[----:B------:R-:W-:Y:S01]  /*4f10*/  IMAD.MOV.U32 R155, RZ, RZ, R10 ;  /* 0x000000ffff9b7224 */ /* 0x000fe200078e000a */
[C---:B------:R-:W-:Y:S08]  /*4f20*/  HMMA.16816.F32 R44, R24.reuse, R46, RZ ;  /* 0x0000002e182c723c */ /* 0x040ff000000018ff */
[----:B------:R-:W-:Y:S01]  /*4f30*/  HMMA.16816.F32 R28, R24, R30, RZ ;  /* 0x0000001e181c723c */ /* 0x000fe200000018ff */
[----:B-1----:R-:W-:-:S07]  /*4f40*/  FFMA.FTZ R0, R153, c[0x0][0x23c], -R6 ;  /* 0x00008f0099007a23 */ /* 0x002fce0000010806 */
[----:B------:R-:W-:Y:S01]  /*4f50*/  HMMA.16816.F32 R24, R24, R58, RZ ;  /* 0x0000003a1818723c */ /* 0x000fe200000018ff */
[----:B------:R1:W-:Y:S02]  /*4f60*/  MUFU.EX2 R10, R0 ;  /* 0x00000000000a7308 */ /* 0x0003e40000000800 */
[----:B-1----:R-:W-:-:S06]  /*4f70*/  FFMA.FTZ R0, R168, c[0x0][0x23c], -R5 ;  /* 0x00008f00a8007a23 */ /* 0x002fcc0000010805 */
[----:B------:R1:W-:Y:S01]  /*4f80*/  MUFU.EX2 R164, R0 ;  /* 0x0000000000a47308 */ /* 0x0003e20000000800 */
[----:B------:R-:W-:Y:S01]  /*4f90*/  HMMA.16816.F32 R40, R16, R38, R40 ;  /* 0x000000261028723c */ /* 0x000fe20000001828 */
[----:B-1----:R-:W-:-:S06]  /*4fa0*/  FFMA.FTZ R0, R167, c[0x0][0x23c], -R5 ;  /* 0x00008f00a7007a23 */ /* 0x002fcc0000010805 */
[----:B------:R1:W3:Y:S01]  /*4fb0*/  MUFU.EX2 R13, R0 ;  /* 0x00000000000d7308 */ /* 0x0002e20000000800 */
[----:B------:R-:W-:Y:S01]  /*4fc0*/  MOV R167, R82 ;  /* 0x0000005200a77202 */ /* 0x000fe20000000f00 */
[----:B------:R-:W-:Y:S02]  /*4fd0*/  IMAD.MOV.U32 R57, RZ, RZ, R116 ;  /* 0x000000ffff397224 */ /* 0x000fe400078e0074 */
[----:B-1----:R-:W-:-:S04]  /*4fe0*/  FFMA.FTZ R0, R165, c[0x0][0x23c], -R5 ;  /* 0x00008f00a5007a23 */ /* 0x002fc80000010805 */
[----:B------:R1:W-:Y:S01]  /*4ff0*/  MUFU.EX2 R153, R0 ;  /* 0x0000000000997308 */ /* 0x0003e20000000800 */
[----:B------:R-:W-:Y:S01]  /*5000*/  MOV R131, R117 ;  /* 0x0000007500837202 */ /* 0x000fe20000000f00 */
[----:B------:R-:W-:Y:S01]  /*5010*/  IMAD.MOV.U32 R130, RZ, RZ, R118 ;  /* 0x000000ffff827224 */ /* 0x000fe200078e0076 */
[----:B------:R-:W-:Y:S01]  /*5020*/  MOV R128, R119 ;  /* 0x0000007700807202 */ /* 0x000fe20000000f00 */
[----:B------:R-:W-:Y:S01]  /*5030*/  HMMA.16816.F32 R44, R16, R34, R44 ;  /* 0x00000022102c723c */ /* 0x000fe2000000182c */
[----:B-1----:R-:W-:-:S04]  /*5040*/  FFMA.FTZ R0, R162, c[0x0][0x23c], -R5 ;  /* 0x00008f00a2007a23 */ /* 0x002fc80000010805 */
[----:B------:R-:W1:Y:S03]  /*5050*/  MUFU.EX2 R154, R0 ;  /* 0x00000000009a7308 */ /* 0x000e660000000800 */
[----:B------:R-:W-:Y:S01]  /*5060*/  HMMA.16816.F32 R116, R16, R52, R72 ;  /* 0x000000341074723c */ /* 0x000fe20000001848 */
[----:B---3--:R-:W-:-:S07]  /*5070*/  IMAD.MOV.U32 R165, RZ, RZ, R13 ;  /* 0x000000ffffa57224 */ /* 0x008fce00078e000d */
[C---:B------:R-:W-:Y:S08]  /*5080*/  HMMA.16816.F32 R28, R16.reuse, R54, R28 ;  /* 0x00000036101c723c */ /* 0x040ff0000000181c */
[----:B------:R-:W-:Y:S07]  /*5090*/  HMMA.16816.F32 R24, R16, R50, R24 ;  /* 0x000000321018723c */ /* 0x000fee0000001818 */
[----:B------:R-:W-:-:S02]  /*50a0*/  F2FP.PACK_AB R16, R155, R160 ;  /* 0x000000a09b10723e */ /* 0x000fc400000000ff */
[----:B------:R-:W-:Y:S02]  /*50b0*/  F2FP.PACK_AB R17, R142, R161 ;  /* 0x000000a18e11723e */ /* 0x000fe400000000ff */
[----:B------:R-:W-:Y:S02]  /*50c0*/  F2FP.PACK_AB R18, R152, R167 ;  /* 0x000000a79812723e */ /* 0x000fe400000000ff */
[----:B------:R-:W-:Y:S02]  /*50d0*/  F2FP.PACK_AB R19, R12, R137 ;  /* 0x000000890c13723e */ /* 0x000fe400000000ff */
[----:B------:R-:W-:Y:S02]  /*50e0*/  F2FP.PACK_AB R13, R165, R164 ;  /* 0x000000a4a50d723e */ /* 0x000fe400000000ff */
[----:B------:R-:W-:-:S03]  /*50f0*/  F2FP.PACK_AB R14, R10, R133 ;  /* 0x000000850a0e723e */ /* 0x000fc600000000ff */
[----:B--2---:R-:W-:Y:S01]  /*5100*/  HMMA.16816.F32 R76, R16, R20, R92 ;  /* 0x00000014104c723c */ /* 0x004fe2000000185c */
[----:B-1----:R-:W-:-:S06]  /*5110*/  F2FP.PACK_AB R15, R154, R153 ;  /* 0x000000999a0f723e */ /* 0x002fcc00000000ff */
[----:B------:R-:W-:Y:S01]  /*5120*/  IMAD.MOV.U32 R94, RZ, RZ, R12 ;  /* 0x000000ffff5e7224 */ /* 0x000fe200078e000c */
[----:B------:R-:W-:Y:S01]  /*5130*/  F2FP.PACK_AB R12, R141, R166 ;  /* 0x000000a68d0c723e */ /* 0x000fe200000000ff */
[----:B------:R-:W-:Y:S01]  /*5140*/  IMAD.MOV.U32 R143, RZ, RZ, R57 ;  /* 0x000000ffff8f7224 */ /* 0x000fe200078e0039 */
[----:B------:R-:W-:Y:S02]  /*5150*/  MOV R163, R83 ;  /* 0x0000005300a37202 */ /* 0x000fe40000000f00 */
[----:B------:R-:W-:Y:S02]  /*5160*/  MOV R93, R56 ;  /* 0x00000038005d7202 */ /* 0x000fe40000000f00 */
[----:B------:R-:W-:Y:S08]  /*5170*/  HMMA.16816.F32 R56, R16, R22, R40 ;  /* 0x000000161038723c */ /* 0x000ff00000001828 */
[C---:B------:R-:W-:Y:S08]  /*5180*/  HMMA.16816.F32 R80, R12.reuse, R20, R96 ;  /* 0x000000140c50723c */ /* 0x040ff00000001860 */
[----:B------:R-:W-:Y:S01]  /*5190*/  HMMA.16816.F32 R72, R12, R22, R64 ;  /* 0x000000160c48723c */ /* 0x000fe20000001840 */
[----:B------:R-:W1:Y:S07]  /*51a0*/  LDSM.16.MT88.4 R20, [R219+0x9000] ;  /* 0x00900000db14783b */ /* 0x000e6e0000004200 */
[-C--:B-1----:R-:W-:Y:S08]  /*51b0*/  HMMA.16816.F32 R68, R16, R20.reuse, R108 ;  /* 0x000000141044723c */ /* 0x082ff0000000186c */
[C---:B------:R-:W-:Y:S08]  /*51c0*/  HMMA.16816.F32 R64, R12.reuse, R20, R104 ;  /* 0x000000140c40723c */ /* 0x040ff00000001868 */
[-C--:B------:R-:W-:Y:S08]  /*51d0*/  HMMA.16816.F32 R60, R12, R22.reuse, R84 ;  /* 0x000000160c3c723c */ /* 0x080ff00000001854 */
[----:B------:R-:W-:Y:S01]  /*51e0*/  HMMA.16816.F32 R44, R16, R22, R44 ;  /* 0x00000016102c723c */ /* 0x000fe2000000182c */
[----:B------:R-:W1:Y:S01]  /*51f0*/  LDSM.16.MT88.4 R20, [R217+0x9000] ;  /* 0x00900000d914783b */ /* 0x000e620000004200 */
[----:B------:R-:W-:-:S04]  /*5200*/  FFMA.FTZ R0, R175, c[0x0][0x23c], -R8 ;  /* 0x00008f00af007a23 */ /* 0x000fc80000010808 */
[----:B------:R2:W-:Y:S02]  /*5210*/  MUFU.EX2 R92, R0 ;  /* 0x00000000005c7308 */ /* 0x0005e40000000800 */
[-C--:B-1----:R-:W-:Y:S08]  /*5220*/  HMMA.16816.F32 R52, R16, R20.reuse, R116 ;  /* 0x000000141034723c */ /* 0x082ff00000001874 */
[C---:B------:R-:W-:Y:S08]  /*5230*/  HMMA.16816.F32 R48, R12.reuse, R20, R112 ;  /* 0x000000140c30723c */ /* 0x040ff00000001870 */
[-C--:B------:R-:W-:Y:S08]  /*5240*/  HMMA.16816.F32 R40, R12, R22.reuse, R88 ;  /* 0x000000160c28723c */ /* 0x080ff00000001858 */
[----:B------:R-:W-:Y:S01]  /*5250*/  HMMA.16816.F32 R32, R16, R22, R28 ;  /* 0x000000161020723c */ /* 0x000fe2000000181c */
[----:B------:R-:W1:Y:S01]  /*5260*/  LDSM.16.MT88.4 R20, [R218+0x9000] ;  /* 0x00900000da14783b */ /* 0x000e620000004200 */
[----:B--2---:R-:W-:-:S04]  /*5270*/  FFMA.FTZ R0, R170, c[0x0][0x23c], -R8 ;  /* 0x00008f00aa007a23 */ /* 0x004fc80000010808 */
[----:B------:R2:W-:Y:S01]  /*5280*/  MUFU.EX2 R162, R0 ;  /* 0x0000000000a27308 */ /* 0x0005e20000000800 */
[----:B------:R-:W-:Y:S01]  /*5290*/  IMAD.MOV.U32 R168, RZ, RZ, R36 ;  /* 0x000000ffffa87224 */ /* 0x000fe200078e0024 */
[----:B------:R-:W-:Y:S01]  /*52a0*/  MOV R95, R37 ;  /* 0x00000025005f7202 */ /* 0x000fe20000000f00 */
[----:B--2---:R-:W-:-:S05]  /*52b0*/  FFMA.FTZ R0, R157, c[0x0][0x23c], -R8 ;  /* 0x00008f009d007a23 */ /* 0x004fca0000010808 */
[----:B------:R2:W-:Y:S02]  /*52c0*/  MUFU.EX2 R99, R0 ;  /* 0x0000000000637308 */ /* 0x0005e40000000800 */
[----:B--2---:R-:W-:-:S06]  /*52d0*/  FFMA.FTZ R0, R156, c[0x0][0x23c], -R8 ;  /* 0x00008f009c007a23 */ /* 0x004fcc0000010808 */
[----:B------:R2:W-:Y:S01]  /*52e0*/  MUFU.EX2 R98, R0 ;  /* 0x0000000000627308 */ /* 0x0005e20000000800 */
[C---:B-1----:R-:W-:Y:S08]  /*52f0*/  HMMA.16816.F32 R36, R12.reuse, R20, R120 ;  /* 0x000000140c24723c */ /* 0x042ff00000001878 */
[----:B------:R-:W-:Y:S01]  /*5300*/  HMMA.16816.F32 R28, R12, R22, R100 ;  /* 0x000000160c1c723c */ /* 0x000fe20000001864 */
[----:B--2---:R-:W-:-:S04]  /*5310*/  FFMA.FTZ R0, R181, c[0x0][0x23c], -R7 ;  /* 0x00008f00b5007a23 */ /* 0x004fc80000010807 */
[----:B------:R1:W2:Y:S02]  /*5320*/  MUFU.EX2 R13, R0 ;  /* 0x00000000000d7308 */ /* 0x0002a40000000800 */
[----:B-1----:R-:W-:-:S06]  /*5330*/  FFMA.FTZ R0, R172, c[0x0][0x23c], -R7 ;  /* 0x00008f00ac007a23 */ /* 0x002fcc0000010807 */
[----:B------:R1:W-:Y:S02]  /*5340*/  MUFU.EX2 R12, R0 ;  /* 0x00000000000c7308 */ /* 0x0003e40000000800 */
[----:B-1----:R-:W-:Y:S02]  /*5350*/  FFMA.FTZ R0, R159, c[0x0][0x23c], -R7 ;  /* 0x00008f009f007a23 */ /* 0x002fe40000010807 */
[----:B--2---:R-:W-:-:S04]  /*5360*/  IMAD.MOV.U32 R159, RZ, RZ, R13 ;  /* 0x000000ffff9f7224 */ /* 0x004fc800078e000d */
[----:B------:R1:W2:Y:S02]  /*5370*/  MUFU.EX2 R13, R0 ;  /* 0x00000000000d7308 */ /* 0x0002a40000000800 */
[----:B-1----:R-:W-:-:S06]  /*5380*/  FFMA.FTZ R0, R158, c[0x0][0x23c], -R7 ;  /* 0x00008f009e007a23 */ /* 0x002fcc0000010807 */
[----:B------:R1:W-:Y:S01]  /*5390*/  MUFU.EX2 R175, R0 ;  /* 0x0000000000af7308 */ /* 0x0003e20000000800 */
[----:B------:R-:W-:Y:S01]  /*53a0*/  MOV R158, R92 ;  /* 0x0000005c009e7202 */ /* 0x000fe20000000f00 */
[----:B------:R-:W-:Y:S01]  /*53b0*/  IMAD.MOV.U32 R92, RZ, RZ, R93 ;  /* 0x000000ffff5c7224 */ /* 0x000fe200078e005d */
[----:B------:R-:W-:Y:S01]  /*53c0*/  MOV R93, R94 ;  /* 0x0000005e005d7202 */ /* 0x000fe20000000f00 */
[----:B-1----:R-:W-:-:S04]  /*53d0*/  FFMA.FTZ R0, R183, c[0x0][0x23c], -R6 ;  /* 0x00008f00b7007a23 */ /* 0x002fc80000010806 */
[----:B------:R1:W-:Y:S01]  /*53e0*/  MUFU.EX2 R157, R0 ;  /* 0x00000000009d7308 */ /* 0x0003e20000000800 */
[----:B------:R-:W-:Y:S01]  /*53f0*/  IMAD.MOV.U32 R94, RZ, RZ, R95 ;  /* 0x000000ffff5e7224 */ /* 0x000fe200078e005f */
[----:B------:R-:W-:Y:S01]  /*5400*/  MOV R95, R168 ;  /* 0x000000a8005f7202 */ /* 0x000fe20000000f00 */
[----:B------:R-:W-:Y:S01]  /*5410*/  IMAD.MOV.U32 R168, RZ, RZ, R163 ;  /* 0x000000ffffa87224 */ /* 0x000fe200078e00a3 */
[----:B------:R-:W-:Y:S01]  /*5420*/  MOV R163, R128 ;  /* 0x0000008000a37202 */ /* 0x000fe20000000f00 */
[----:B-1----:R-:W-:Y:S01]  /*5430*/  FFMA.FTZ R0, R174, c[0x0][0x23c], -R6 ;  /* 0x00008f00ae007a23 */ /* 0x002fe20000010806 */
[----:B--2---:R-:W-:-:S03]  /*5440*/  MOV R174, R13 ;  /* 0x0000000d00ae7202 */ /* 0x004fc60000000f00 */
[----:B------:R1:W2:Y:S01]  /*5450*/  MUFU.EX2 R13, R0 ;  /* 0x00000000000d7308 */ /* 0x0002a20000000800 */
[----:B------:R-:W-:Y:S01]  /*5460*/  IMAD.MOV.U32 R128, RZ, RZ, R231 ;  /* 0x000000ffff807224 */ /* 0x000fe200078e00e7 */
[----:B------:R-:W-:Y:S01]  /*5470*/  HMMA.16816.F32 R88, R16, R20, R124 ;  /* 0x000000141058723c */ /* 0x000fe2000000187c */
[----:B-1----:R-:W-:-:S05]  /*5480*/  FFMA.FTZ R0, R171, c[0x0][0x23c], -R6 ;  /* 0x00008f00ab007a23 */ /* 0x002fca0000010806 */
[----:B------:R1:W-:Y:S02]  /*5490*/  MUFU.EX2 R183, R0 ;  /* 0x0000000000b77308 */ /* 0x0003e40000000800 */
[----:B------:R-:W-:Y:S01]  /*54a0*/  HMMA.16816.F32 R24, R16, R22, R24 ;  /* 0x000000161018723c */ /* 0x000fe20000001818 */
[----:B------:R-:W3:Y:S01]  /*54b0*/  LDSM.16.MT88.4 R20, [R216+0x9800] ;  /* 0x00980000d814783b */ /* 0x000ee20000004200 */
[----:B-1----:R-:W-:-:S04]  /*54c0*/  FFMA.FTZ R0, R169, c[0x0][0x23c], -R6 ;  /* 0x00008f00a9007a23 */ /* 0x002fc80000010806 */
[----:B------:R1:W-:Y:S02]  /*54d0*/  MUFU.EX2 R231, R0 ;  /* 0x0000000000e77308 */ /* 0x0003e40000000800 */
[----:B-1----:R-:W-:-:S06]  /*54e0*/  FFMA.FTZ R0, R188, c[0x0][0x23c], -R5 ;  /* 0x00008f00bc007a23 */ /* 0x002fcc0000010805 */
[----:B------:R1:W-:Y:S02]  /*54f0*/  MUFU.EX2 R156, R0 ;  /* 0x00000000009c7308 */ /* 0x0003e40000000800 */
[----:B-1----:R-:W-:-:S06]  /*5500*/  FFMA.FTZ R0, R182, c[0x0][0x23c], -R5 ;  /* 0x00008f00b6007a23 */ /* 0x002fcc0000010805 */
[----:B------:R1:W4:Y:S02]  /*5510*/  MUFU.EX2 R182, R0 ;  /* 0x0000000000b67308 */ /* 0x0003240000000800 */
[----:B-1----:R-:W-:-:S06]  /*5520*/  FFMA.FTZ R0, R180, c[0x0][0x23c], -R5 ;  /* 0x00008f00b4007a23 */ /* 0x002fcc0000010805 */
[----:B------:R1:W-:Y:S01]  /*5530*/  MUFU.EX2 R172, R0 ;  /* 0x0000000000ac7308 */ /* 0x0003e20000000800 */
[----:B------:R-:W-:Y:S02]  /*5540*/  IMAD.MOV.U32 R188, RZ, RZ, R99 ;  /* 0x000000ffffbc7224 */ /* 0x000fe400078e0063 */
[----:B-1----:R-:W-:-:S05]  /*5550*/  FFMA.FTZ R0, R173, c[0x0][0x23c], -R5 ;  /* 0x00008f00ad007a23 */ /* 0x002fca0000010805 */
[----:B------:R-:W1:Y:S01]  /*5560*/  MUFU.EX2 R169, R0 ;  /* 0x0000000000a97308 */ /* 0x000e620000000800 */
[----:B------:R-:W-:Y:S01]  /*5570*/  IMAD.MOV.U32 R173, RZ, RZ, R12 ;  /* 0x000000ffffad7224 */ /* 0x000fe200078e000c */
[----:B------:R-:W-:Y:S02]  /*5580*/  MOV R181, R98 ;  /* 0x0000006200b57202 */ /* 0x000fe40000000f00 */
[----:B--2---:R-:W-:Y:S02]  /*5590*/  MOV R180, R13 ;  /* 0x0000000d00b47202 */ /* 0x004fe40000000f00 */
[----:B------:R-:W-:Y:S02]  /*55a0*/  F2FP.PACK_AB R16, R162, R158 ;  /* 0x0000009ea210723e */ /* 0x000fe400000000ff */
[----:B------:R-:W-:Y:S02]  /*55b0*/  F2FP.PACK_AB R17, R173, R159 ;  /* 0x0000009fad11723e */ /* 0x000fe400000000ff */
[----:B------:R-:W-:-:S02]  /*55c0*/  F2FP.PACK_AB R18, R181, R188 ;  /* 0x000000bcb512723e */ /* 0x000fc400000000ff */
[----:B------:R-:W-:Y:S02]  /*55d0*/  F2FP.PACK_AB R19, R175, R174 ;  /* 0x000000aeaf13723e */ /* 0x000fe400000000ff */
[----:B------:R-:W-:Y:S02]  /*55e0*/  F2FP.PACK_AB R12, R180, R157 ;  /* 0x0000009db40c723e */ /* 0x000fe400000000ff */
[----:B----4-:R-:W-:Y:S02]  /*55f0*/  F2FP.PACK_AB R13, R182, R156 ;  /* 0x0000009cb60d723e */ /* 0x010fe400000000ff */
[----:B------:R-:W-:Y:S02]  /*5600*/  F2FP.PACK_AB R14, R231, R183 ;  /* 0x000000b7e70e723e */ /* 0x000fe400000000ff */
[----:B-1----:R-:W-:Y:S01]  /*5610*/  F2FP.PACK_AB R15, R169, R172 ;  /* 0x000000aca90f723e */ /* 0x002fe200000000ff */
[-C--:B---3--:R-:W-:Y:S08]  /*5620*/  HMMA.16816.F32 R112, R16, R20.reuse, R76 ;  /* 0x000000141070723c */ /* 0x088ff0000000184c */
[C---:B------:R-:W-:Y:S08]  /*5630*/  HMMA.16816.F32 R108, R12.reuse, R20, R80 ;  /* 0x000000140c6c723c */ /* 0x040ff00000001850 */
[-C--:B------:R-:W-:Y:S08]  /*5640*/  HMMA.16816.F32 R104, R12, R22.reuse, R72 ;  /* 0x000000160c68723c */ /* 0x080ff00000001848 */
[----:B------:R-:W-:Y:S01]  /*5650*/  HMMA.16816.F32 R100, R16, R22, R56 ;  /* 0x000000161064723c */ /* 0x000fe20000001838 */
[----:B------:R-:W1:Y:S01]  /*5660*/  LDSM.16.MT88.4 R20, [R219+0x9800] ;  /* 0x00980000db14783b */ /* 0x000e620000004200 */
[----:B------:R-:W-:Y:S01]  /*5670*/  FFMA.FTZ R0, R245, c[0x0][0x23c], -R8 ;  /* 0x00008f00f5007a23 */ /* 0x000fe20000010808 */
[----:B------:R-:W-:-:S03]  /*5680*/  MOV R125, R250 ;  /* 0x000000fa007d7202 */ /* 0x000fc60000000f00 */
[----:B------:R2:W-:Y:S01]  /*5690*/  MUFU.EX2 R250, R0 ;  /* 0x0000000000fa7308 */ /* 0x0005e20000000800 */
[----:B------:R-:W-:Y:S02]  /*56a0*/  IMAD.MOV.U32 R126, RZ, RZ, R163 ;  /* 0x000000ffff7e7224 */ /* 0x000fe400078e00a3 */
[----:B------:R-:W-:Y:S01]  /*56b0*/  IMAD.MOV.U32 R163, RZ, RZ, R251 ;  /* 0x000000ffffa37224 */ /* 0x000fe200078e00fb */
[-C--:B-1----:R-:W-:Y:S08]  /*56c0*/  HMMA.16816.F32 R96, R16, R20.reuse, R68 ;  /* 0x000000141060723c */ /* 0x082ff00000001844 */
[C---:B------:R-:W-:Y:S08]  /*56d0*/  HMMA.16816.F32 R84, R12.reuse, R20, R64 ;  /* 0x000000140c54723c */ /* 0x040ff00000001840 */
[-C--:B------:R-:W-:Y:S08]  /*56e0*/  HMMA.16816.F32 R80, R12, R22.reuse, R60 ;  /* 0x000000160c50723c */ /* 0x080ff0000000183c */
[----:B------:R-:W-:Y:S01]  /*56f0*/  HMMA.16816.F32 R76, R16, R22, R44 ;  /* 0x00000016104c723c */ /* 0x000fe2000000182c */
[----:B------:R-:W1:Y:S01]  /*5700*/  LDSM.16.MT88.4 R20, [R217+0x9800] ;  /* 0x00980000d914783b */ /* 0x000e620000004200 */
[----:B--2---:R-:W-:-:S04]  /*5710*/  FFMA.FTZ R0, R244, c[0x0][0x23c], -R8 ;  /* 0x00008f00f4007a23 */ /* 0x004fc80000010808 */
[----:B------:R2:W-:Y:S01]  /*5720*/  MUFU.EX2 R251, R0 ;  /* 0x0000000000fb7308 */ /* 0x0005e20000000800 */
[----:B------:R-:W-:Y:S01]  /*5730*/  MOV R127, R168 ;  /* 0x000000a8007f7202 */ /* 0x000fe20000000f00 */
[----:B------:R-:W-:Y:S01]  /*5740*/  IMAD.MOV.U32 R122, RZ, RZ, R93 ;  /* 0x000000ffff7a7224 */ /* 0x000fe200078e005d */
[----:B------:R-:W-:Y:S01]  /*5750*/  MOV R168, R128 ;  /* 0x0000008000a87202 */ /* 0x000fe20000000f00 */
[----:B------:R-:W-:Y:S01]  /*5760*/  IMAD.MOV.U32 R120, RZ, RZ, R95 ;  /* 0x000000ffff787224 */ /* 0x000fe200078e005f */
[----:B------:R-:W-:Y:S02]  /*5770*/  MOV R123, R92 ;  /* 0x0000005c007b7202 */ /* 0x000fe40000000f00 */
[----:B------:R-:W-:Y:S01]  /*5780*/  MOV R121, R94 ;  /* 0x0000005e00797202 */ /* 0x000fe20000000f00 */
[----:B--2---:R-:W-:-:S04]  /*5790*/  FFMA.FTZ R0, R213, c[0x0][0x23c], -R8 ;  /* 0x00008f00d5007a23 */ /* 0x004fc80000010808 */
[----:B------:R2:W3:Y:S01]  /*57a0*/  MUFU.EX2 R47, R0 ;  /* 0x00000000002f7308 */ /* 0x0004e20000000800 */
[----:B------:R-:W-:Y:S02]  /*57b0*/  IMAD.MOV.U32 R58, RZ, RZ, R122 ;  /* 0x000000ffff3a7224 */ /* 0x000fe400078e007a */
[----:B------:R-:W-:Y:S01]  /*57c0*/  IMAD.MOV.U32 R122, RZ, RZ, R242 ;  /* 0x000000ffff7a7224 */ /* 0x000fe200078e00f2 */
[----:B------:R-:W-:Y:S01]  /*57d0*/  MOV R59, R121 ;  /* 0x00000079003b7202 */ /* 0x000fe20000000f00 */
[----:B--2---:R-:W-:Y:S01]  /*57e0*/  FFMA.FTZ R0, R206, c[0x0][0x23c], -R8 ;  /* 0x00008f00ce007a23 */ /* 0x004fe20000010808 */
[-C--:B-1----:R-:W-:Y:S03]  /*57f0*/  HMMA.16816.F32 R116, R16, R20.reuse, R52 ;  /* 0x000000141074723c */ /* 0x082fe60000001834 */
[----:B------:R1:W2:Y:S05]  /*5800*/  MUFU.EX2 R128, R0 ;  /* 0x0000000000807308 */ /* 0x0002aa0000000800 */
[C---:B------:R-:W-:Y:S08]  /*5810*/  HMMA.16816.F32 R72, R12.reuse, R20, R48 ;  /* 0x000000140c48723c */ /* 0x040ff00000001830 */
[----:B------:R-:W-:Y:S01]  /*5820*/  HMMA.16816.F32 R68, R12, R22, R40 ;  /* 0x000000160c44723c */ /* 0x000fe20000001828 */
[----:B-1----:R-:W-:-:S07]  /*5830*/  FFMA.FTZ R0, R125, c[0x0][0x23c], -R7 ;  /* 0x00008f007d007a23 */ /* 0x002fce0000010807 */
[----:B------:R-:W-:Y:S01]  /*5840*/  HMMA.16816.F32 R92, R16, R22, R32 ;  /* 0x00000016105c723c */ /* 0x000fe20000001820 */
[----:B------:R-:W1:Y:S01]  /*5850*/  LDSM.16.MT88.4 R20, [R218+0x9800] ;  /* 0x00980000da14783b */ /* 0x000e620000004200 */
[----:B------:R4:W-:Y:S01]  /*5860*/  MUFU.EX2 R242, R0 ;  /* 0x0000000000f27308 */ /* 0x0009e20000000800 */
[----:B------:R-:W-:Y:S01]  /*5870*/  MOV R121, R243 ;  /* 0x000000f300797202 */ /* 0x000fe20000000f00 */
[----:B----4-:R-:W-:-:S06]  /*5880*/  FFMA.FTZ R0, R246, c[0x0][0x23c], -R7 ;  /* 0x00008f00f6007a23 */ /* 0x010fcc0000010807 */
[----:B------:R4:W1:Y:S01]  /*5890*/  MUFU.EX2 R243, R0 ;  /* 0x0000000000f37308 */ /* 0x0008620000000800 */
[----:B------:R-:W-:Y:S01]  /*58a0*/  IMAD.MOV.U32 R57, RZ, RZ, R126 ;  /* 0x000000ffff397224 */ /* 0x000fe200078e007e */
[----:B------:R-:W-:Y:S01]  /*58b0*/  MOV R170, R143 ;  /* 0x0000008f00aa7202 */ /* 0x000fe20000000f00 */
[----:B----4-:R-:W-:-:S05]  /*58c0*/  FFMA.FTZ R0, R237, c[0x0][0x23c], -R7 ;  /* 0x00008f00ed007a23 */ /* 0x010fca0000010807 */
[----:B------:R4:W-:Y:S01]  /*58d0*/  MUFU.EX2 R244, R0 ;  /* 0x0000000000f47308 */ /* 0x0009e20000000800 */
[----:B------:R-:W-:Y:S02]  /*58e0*/  IMAD.MOV.U32 R143, RZ, RZ, R129 ;  /* 0x000000ffff8f7224 */ /* 0x000fe400078e0081 */
[----:B------:R-:W-:Y:S02]  /*58f0*/  IMAD.MOV.U32 R129, RZ, RZ, R148 ;  /* 0x000000ffff817224 */ /* 0x000fe400078e0094 */
[----:B----4-:R-:W-:-:S04]  /*5900*/  FFMA.FTZ R0, R211, c[0x0][0x23c], -R7 ;  /* 0x00008f00d3007a23 */ /* 0x010fc80000010807 */
[----:B------:R4:W1:Y:S01]  /*5910*/  MUFU.EX2 R245, R0 ;  /* 0x0000000000f57308 */ /* 0x0008620000000800 */
[----:B------:R-:W-:Y:S02]  /*5920*/  MOV R63, R240 ;  /* 0x000000f0003f7202 */ /* 0x000fe40000000f00 */
[----:B------:R-:W-:Y:S01]  /*5930*/  MOV R124, R127 ;  /* 0x0000007f007c7202 */ /* 0x000fe20000000f00 */
[----:B------:R-:W-:Y:S02]  /*5940*/  IMAD.MOV.U32 R127, RZ, RZ, R131 ;  /* 0x000000ffff7f7224 */ /* 0x000fe400078e0083 */
[----:B----4-:R-:W-:Y:S01]  /*5950*/  FFMA.FTZ R0, R130, c[0x0][0x23c], -R6 ;  /* 0x00008f0082007a23 */ /* 0x010fe20000010806 */
[----:B------:R-:W-:-:S03]  /*5960*/  MOV R130, R241 ;  /* 0x000000f100827202 */ /* 0x000fc60000000f00 */
[----:B------:R4:W-:Y:S01]  /*5970*/  MUFU.EX2 R241, R0 ;  /* 0x0000000000f17308 */ /* 0x0009e20000000800 */
[----:B------:R-:W-:Y:S01]  /*5980*/  MOV R44, R130 ;  /* 0x00000082002c7202 */ /* 0x000fe20000000f00 */
[----:B------:R-:W-:Y:S01]  /*5990*/  IMAD.MOV.U32 R62, RZ, RZ, R168 ;  /* 0x000000ffff3e7224 */ /* 0x000fe200078e00a8 */
[----:B------:R-:W-:Y:S01]  /*59a0*/  MOV R60, R127 ;  /* 0x0000007f003c7202 */ /* 0x000fe20000000f00 */
[----:B----4-:R-:W-:-:S04]  /*59b0*/  FFMA.FTZ R0, R57, c[0x0][0x23c], -R6 ;  /* 0x00008f0039007a23 */ /* 0x010fc80000010806 */
[----:B------:R4:W-:Y:S01]  /*59c0*/  MUFU.EX2 R240, R0 ;  /* 0x0000000000f07308 */ /* 0x0009e20000000800 */
[----:B------:R-:W-:Y:S01]  /*59d0*/  MOV R61, R123 ;  /* 0x0000007b003d7202 */ /* 0x000fe20000000f00 */
[----:B------:R-:W-:Y:S01]  /*59e0*/  FFMA.FTZ R130, R236, c[0x0][0x23c], -R7 ;  /* 0x00008f00ec827a23 */ /* 0x000fe20000010807 */
[----:B------:R-:W-:Y:S01]  /*59f0*/  MOV R45, R60 ;  /* 0x0000003c002d7202 */ /* 0x000fe20000000f00 */
[----:B-1----:R-:W-:Y:S01]  /*5a00*/  HMMA.16816.F32 R32, R12, R20, R36 ;  /* 0x000000140c20723c */ /* 0x002fe20000001824 */
[----:B------:R-:W-:Y:S01]  /*5a10*/  MOV R46, R61 ;  /* 0x0000003d002e7202 */ /* 0x000fe20000000f00 */
[----:B----4-:R-:W-:-:S04]  /*5a20*/  FFMA.FTZ R0, R129, c[0x0][0x23c], -R6 ;  /* 0x00008f0081007a23 */ /* 0x010fc80000010806 */
[----:B------:R1:W-:Y:S02]  /*5a30*/  MUFU.EX2 R237, R0 ;  /* 0x0000000000ed7308 */ /* 0x0003e40000000800 */
[----:B------:R-:W-:Y:S01]  /*5a40*/  HMMA.16816.F32 R28, R12, R22, R28 ;  /* 0x000000160c1c723c */ /* 0x000fe2000000181c */
[----:B------:R-:W4:Y:S01]  /*5a50*/  LDSM.16.MT88.4 R12, [R216+0xa000] ;  /* 0x00a00000d80c783b */ /* 0x000f220000004200 */
[----:B------:R-:W-:Y:S01]  /*5a60*/  MOV R57, R169 ;  /* 0x000000a900397202 */ /* 0x000fe20000000f00 */
[----:B------:R-:W-:Y:S01]  /*5a70*/  IMAD.MOV.U32 R56, RZ, RZ, R170 ;  /* 0x000000ffff387224 */ /* 0x000fe200078e00aa */
[----:B------:R-:W-:Y:S01]  /*5a80*/  MOV R49, R46 ;  /* 0x0000002e00317202 */ /* 0x000fe20000000f00 */
[----:B-1----:R-:W-:Y:S02]  /*5a90*/  FFMA.FTZ R0, R252, c[0x0][0x23c], -R6 ;  /* 0x00008f00fc007a23 */ /* 0x002fe40000010806 */
[----:B---3--:R-:W-:Y:S02]  /*5aa0*/  IMAD.MOV.U32 R252, RZ, RZ, R47 ;  /* 0x000000fffffc7224 */ /* 0x008fe400078e002f */
[----:B------:R1:W-:Y:S01]  /*5ab0*/  MUFU.EX2 R236, R0 ;  /* 0x0000000000ec7308 */ /* 0x0003e20000000800 */
[----:B------:R-:W-:Y:S01]  /*5ac0*/  IMAD.MOV.U32 R47, RZ, RZ, R62 ;  /* 0x000000ffff2f7224 */ /* 0x000fe200078e003e */
[----:B------:R-:W-:Y:S01]  /*5ad0*/  MOV R60, R63 ;  /* 0x0000003f003c7202 */ /* 0x000fe20000000f00 */
[----:B------:R-:W-:-:S03]  /*5ae0*/  FFMA.FTZ R129, R212, c[0x0][0x23c], -R7 ;  /* 0x00008f00d4817a23 */ /* 0x000fc60000010807 */
[----:B------:R-:W-:Y:S01]  /*5af0*/  MOV R50, R47 ;  /* 0x0000002f00327202 */ /* 0x000fe20000000f00 */
[----:B------:R-:W-:Y:S02]  /*5b00*/  IMAD.MOV.U32 R62, RZ, RZ, R57 ;  /* 0x000000ffff3e7224 */ /* 0x000fe400078e0039 */
[----:B-1----:R-:W-:-:S04]  /*5b10*/  FFMA.FTZ R0, R44, c[0x0][0x23c], -R5 ;  /* 0x00008f002c007a23 */ /* 0x002fc80000010805 */
[----:B------:R1:W-:Y:S01]  /*5b20*/  MUFU.EX2 R213, R0 ;  /* 0x0000000000d57308 */ /* 0x0003e20000000800 */
[----:B------:R-:W-:Y:S02]  /*5b30*/  MOV R61, R56 ;  /* 0x00000038003d7202 */ /* 0x000fe40000000f00 */
[----:B------:R-:W-:Y:S02]  /*5b40*/  MOV R63, R58 ;  /* 0x0000003a003f7202 */ /* 0x000fe40000000f00 */
[----:B------:R-:W-:Y:S02]  /*5b50*/  MOV R56, R59 ;  /* 0x0000003b00387202 */ /* 0x000fe40000000f00 */
[----:B------:R-:W-:Y:S01]  /*5b60*/  MOV R43, R50 ;  /* 0x00000032002b7202 */ /* 0x000fe20000000f00 */
[----:B------:R-:W-:Y:S01]  /*5b70*/  IMAD.MOV.U32 R171, RZ, RZ, R120 ;  /* 0x000000ffffab7224 */ /* 0x000fe200078e0078 */
[----:B------:R-:W-:Y:S01]  /*5b80*/  MOV R58, R124 ;  /* 0x0000007c003a7202 */ /* 0x000fe20000000f00 */
[----:B-1----:R-:W-:Y:S01]  /*5b90*/  FFMA.FTZ R0, R45, c[0x0][0x23c], -R5 ;  /* 0x00008f002d007a23 */ /* 0x002fe20000010805 */
[----:B------:R-:W-:-:S03]  /*5ba0*/  MOV R59, R154 ;  /* 0x0000009a003b7202 */ /* 0x000fc60000000f00 */
[----:B------:R1:W-:Y:S01]  /*5bb0*/  MUFU.EX2 R212, R0 ;  /* 0x0000000000d47308 */ /* 0x0003e20000000800 */
[----:B------:R-:W-:Y:S01]  /*5bc0*/  IMAD.MOV.U32 R124, RZ, RZ, R153 ;  /* 0x000000ffff7c7224 */ /* 0x000fe200078e0099 */
[----:B------:R-:W-:Y:S01]  /*5bd0*/  MOV R45, R62 ;  /* 0x0000003e002d7202 */ /* 0x000fe20000000f00 */
[----:B------:R-:W-:Y:S01]  /*5be0*/  IMAD.MOV.U32 R57, RZ, RZ, R171 ;  /* 0x000000ffff397224 */ /* 0x000fe200078e00ab */
[----:B------:R-:W-:Y:S01]  /*5bf0*/  MOV R62, R59 ;  /* 0x0000003b003e7202 */ /* 0x000fe20000000f00 */
[----:B------:R-:W-:Y:S01]  /*5c00*/  IMAD.MOV.U32 R59, RZ, RZ, R124 ;  /* 0x000000ffff3b7224 */ /* 0x000fe200078e007c */
[----:B------:R-:W-:Y:S01]  /*5c10*/  MOV R124, R141 ;  /* 0x0000008d007c7202 */ /* 0x000fe20000000f00 */
[----:B------:R-:W-:Y:S02]  /*5c20*/  FFMA.FTZ R141, R210, c[0x0][0x23c], -R6 ;  /* 0x00008f00d28d7a23 */ /* 0x000fe40000010806 */
[----:B-1----:R-:W-:-:S04]  /*5c30*/  FFMA.FTZ R0, R49, c[0x0][0x23c], -R5 ;  /* 0x00008f0031007a23 */ /* 0x002fc80000010805 */
[----:B------:R1:W-:Y:S01]  /*5c40*/  MUFU.EX2 R211, R0 ;  /* 0x0000000000d37308 */ /* 0x0003e20000000800 */
[----:B------:R-:W-:Y:S01]  /*5c50*/  IMAD.MOV.U32 R126, RZ, RZ, R137 ;  /* 0x000000ffff7e7224 */ /* 0x000fe200078e0089 */
[----:B------:R-:W-:Y:S01]  /*5c60*/  MOV R44, R61 ;  /* 0x0000003d002c7202 */ /* 0x000fe20000000f00 */
[----:B------:R-:W-:Y:S01]  /*5c70*/  IMAD.MOV.U32 R51, RZ, RZ, R60 ;  /* 0x000000ffff337224 */ /* 0x000fe200078e003c */
[----:B------:R-:W-:Y:S01]  /*5c80*/  MOV R60, R57 ;  /* 0x00000039003c7202 */ /* 0x000fe20000000f00 */
[----:B------:R-:W-:Y:S01]  /*5c90*/  IMAD.MOV.U32 R46, RZ, RZ, R63 ;  /* 0x000000ffff2e7224 */ /* 0x000fe200078e003f */
[----:B------:R-:W-:Y:S01]  /*5ca0*/  MOV R47, R56 ;  /* 0x00000038002f7202 */ /* 0x000fe20000000f00 */
[----:B------:R-:W-:Y:S01]  /*5cb0*/  IMAD.MOV.U32 R61, RZ, RZ, R58 ;  /* 0x000000ffff3d7224 */ /* 0x000fe200078e003a */
[----:B------:R-:W-:Y:S01]  /*5cc0*/  MOV R63, R158 ;  /* 0x0000009e003f7202 */ /* 0x000fe20000000f00 */
[----:B-1----:R-:W-:-:S04]  /*5cd0*/  FFMA.FTZ R0, R43, c[0x0][0x23c], -R5 ;  /* 0x00008f002b007a23 */ /* 0x002fc80000010805 */
[----:B------:R1:W3:Y:S01]  /*5ce0*/  MUFU.EX2 R210, R0 ;  /* 0x0000000000d27308 */ /* 0x0002e20000000800 */
[----:B------:R-:W-:Y:S01]  /*5cf0*/  MOV R125, R133 ;  /* 0x00000085007d7202 */ /* 0x000fe20000000f00 */
[----:B------:R-:W-:Y:S01]  /*5d00*/  IMAD.MOV.U32 R56, RZ, RZ, R159 ;  /* 0x000000ffff387224 */ /* 0x000fe200078e009f */
[----:B------:R-:W-:Y:S02]  /*5d10*/  MOV R58, R156 ;  /* 0x0000009c003a7202 */ /* 0x000fe40000000f00 */
[----:B------:R-:W-:Y:S02]  /*5d20*/  MOV R57, R157 ;  /* 0x0000009d00397202 */ /* 0x000fe40000000f00 */
[----:B------:R-:W-:Y:S02]  /*5d30*/  MOV R159, R126 ;  /* 0x0000007e009f7202 */ /* 0x000fe40000000f00 */
[----:B------:R-:W-:Y:S02]  /*5d40*/  MOV R50, R45 ;  /* 0x0000002d00327202 */ /* 0x000fe40000000f00 */
[----:B------:R-:W-:-:S02]  /*5d50*/  MOV R157, R142 ;  /* 0x0000008e009d7202 */ /* 0x000fc40000000f00 */
[----:B------:R-:W-:Y:S02]  /*5d60*/  MOV R45, R60 ;  /* 0x0000003c002d7202 */ /* 0x000fe40000000f00 */
[----:B------:R-:W-:Y:S01]  /*5d70*/  MOV R60, R63 ;  /* 0x0000003f003c7202 */ /* 0x000fe20000000f00 */
[----:B------:R-:W-:Y:S01]  /*5d80*/  IMAD.MOV.U32 R48, RZ, RZ, R51 ;  /* 0x000000ffff307224 */ /* 0x000fe200078e0033 */
[----:B------:R-:W-:Y:S02]  /*5d90*/  MOV R158, R125 ;  /* 0x0000007d009e7202 */ /* 0x000fe40000000f00 */
[----:B------:R-:W-:Y:S02]  /*5da0*/  MOV R49, R44 ;  /* 0x0000002c00317202 */ /* 0x000fe40000000f00 */
[----:B------:R-:W-:Y:S01]  /*5db0*/  MOV R63, R58 ;  /* 0x0000003a003f7202 */ /* 0x000fe20000000f00 */
[----:B------:R-:W-:Y:S01]  /*5dc0*/  IMAD.MOV.U32 R156, RZ, RZ, R155 ;  /* 0x000000ffff9c7224 */ /* 0x000fe200078e009b */
[----:B------:R-:W-:Y:S01]  /*5dd0*/  MOV R44, R47 ;  /* 0x0000002f002c7202 */ /* 0x000fe20000000f00 */
[----:B------:R-:W-:Y:S01]  /*5de0*/  IMAD.MOV.U32 R51, RZ, RZ, R46 ;  /* 0x000000ffff337224 */ /* 0x000fe200078e002e */
[----:B------:R-:W-:Y:S01]  /*5df0*/  MOV R58, R159 ;  /* 0x0000009f003a7202 */ /* 0x000fe20000000f00 */
[----:B--2---:R-:W-:Y:S01]  /*5e00*/  IMAD.MOV.U32 R246, RZ, RZ, R128 ;  /* 0x000000fffff67224 */ /* 0x004fe200078e0080 */
[----:B------:R-:W-:Y:S01]  /*5e10*/  MOV R47, R62 ;  /* 0x0000003e002f7202 */ /* 0x000fe20000000f00 */
[----:B------:R-:W-:Y:S01]  /*5e20*/  IMAD.MOV.U32 R46, RZ, RZ, R61 ;  /* 0x000000ffff2e7224 */ /* 0x000fe200078e003d */
[----:B------:R-:W-:Y:S01]  /*5e30*/  MOV R159, R157 ;  /* 0x0000009d009f7202 */ /* 0x000fe20000000f00 */
[C---:B------:R-:W-:Y:S01]  /*5e40*/  HMMA.16816.F32 R52, R16.reuse, R22, R24 ;  /* 0x000000161034723c */ /* 0x040fe20000001818 */
[----:B------:R-:W-:Y:S01]  /*5e50*/  MOV R62, R57 ;  /* 0x00000039003e7202 */ /* 0x000fe20000000f00 */
[----:B------:R-:W-:Y:S01]  /*5e60*/  IMAD.MOV.U32 R61, RZ, RZ, R56 ;  /* 0x000000ffff3d7224 */ /* 0x000fe200078e0038 */
[----:B------:R-:W-:Y:S01]  /*5e70*/  MOV R57, R158 ;  /* 0x0000009e00397202 */ /* 0x000fe20000000f00 */
[----:B------:R-:W-:Y:S01]  /*5e80*/  FFMA.FTZ R137, R203, c[0x0][0x23c], -R8 ;  /* 0x00008f00cb897a23 */ /* 0x000fe20000010808 */
[----:B------:R-:W-:Y:S01]  /*5e90*/  MOV R120, R132 ;  /* 0x0000008400787202 */ /* 0x000fe20000000f00 */
[----:B------:R-:W-:Y:S01]  /*5ea0*/  IMAD.MOV.U32 R127, RZ, RZ, R122 ;  /* 0x000000ffff7f7224 */ /* 0x000fe200078e007a */
[----:B------:R-:W-:Y:S01]  /*5eb0*/  MOV R122, R163 ;  /* 0x000000a3007a7202 */ /* 0x000fe20000000f00 */
[----:B------:R-:W-:Y:S01]  /*5ec0*/  HMMA.16816.F32 R64, R16, R20, R88 ;  /* 0x000000141040723c */ /* 0x000fe20000001858 */
[----:B------:R-:W-:Y:S01]  /*5ed0*/  FFMA.FTZ R171, R146, c[0x0][0x23c], -R7 ;  /* 0x00008f0092ab7a23 */ /* 0x000fe20000010807 */
[----:B------:R-:W-:Y:S01]  /*5ee0*/  MOV R126, R140 ;  /* 0x0000008c007e7202 */ /* 0x000fe20000000f00 */
[--C-:B------:R-:W-:Y:S01]  /*5ef0*/  FFMA.FTZ R142, R193, c[0x0][0x23c], -R6.reuse ;  /* 0x00008f00c18e7a23 */ /* 0x100fe20000010806 */
[----:B------:R-:W-:Y:S01]  /*5f00*/  MOV R193, R159 ;  /* 0x0000009f00c17202 */ /* 0x000fe20000000f00 */
[----:B------:R-:W-:Y:S01]  /*5f10*/  IMAD.MOV.U32 R56, RZ, RZ, R59 ;  /* 0x000000ffff387224 */ /* 0x000fe200078e003b */
[----:B-1----:R-:W-:Y:S01]  /*5f20*/  MOV R0, R11 ;  /* 0x0000000b00007202 */ /* 0x002fe20000000f00 */
[----:B------:R-:W-:Y:S01]  /*5f30*/  FFMA.FTZ R158, R187, c[0x0][0x23c], -R6 ;  /* 0x00008f00bb9e7a23 */ /* 0x000fe20000010806 */
[----:B------:R-:W-:Y:S01]  /*5f40*/  MOV R88, R161 ;  /* 0x000000a100587202 */ /* 0x000fe20000000f00 */
[----:B------:R-:W-:Y:S01]  /*5f50*/  FFMA.FTZ R26, R248, c[0x0][0x23c], -R5 ;  /* 0x00008f00f81a7a23 */ /* 0x000fe20000010805 */
[----:B------:R-:W-:Y:S01]  /*5f60*/  MOV R248, R143 ;  /* 0x0000008f00f87202 */ /* 0x000fe20000000f00 */
[----:B------:R-:W-:Y:S01]  /*5f70*/  IMAD.MOV.U32 R123, RZ, RZ, R152 ;  /* 0x000000ffff7b7224 */ /* 0x000fe200078e0098 */
[----:B------:R-:W-:Y:S01]  /*5f80*/  MOV R89, R160 ;  /* 0x000000a000597202 */ /* 0x000fe20000000f00 */
[--C-:B------:R-:W-:Y:S01]  /*5f90*/  FFMA.FTZ R168, R151, c[0x0][0x23c], -R8.reuse ;  /* 0x00008f0097a87a23 */ /* 0x100fe20000010808 */
[----:B------:R-:W-:Y:S01]  /*5fa0*/  MOV R91, R9 ;  /* 0x00000009005b7202 */ /* 0x000fe20000000f00 */
[----:B------:R-:W-:-:S02]  /*5fb0*/  FFMA.FTZ R169, R145, c[0x0][0x23c], -R8 ;  /* 0x00008f0091a97a23 */ /* 0x000fc40000010808 */
[--C-:B------:R-:W-:Y:S02]  /*5fc0*/  FFMA.FTZ R170, R144, c[0x0][0x23c], -R8.reuse ;  /* 0x00008f0090aa7a23 */ /* 0x100fe40000010808 */
[--C-:B------:R-:W-:Y:S02]  /*5fd0*/  FFMA.FTZ R133, R199, c[0x0][0x23c], -R8.reuse ;  /* 0x00008f00c7857a23 */ /* 0x100fe40000010808 */
[--C-:B------:R-:W-:Y:S02]  /*5fe0*/  FFMA.FTZ R131, R192, c[0x0][0x23c], -R8.reuse ;  /* 0x00008f00c0837a23 */ /* 0x100fe40000010808 */
[--C-:B------:R-:W-:Y:S02]  /*5ff0*/  FFMA.FTZ R147, R147, c[0x0][0x23c], -R8.reuse ;  /* 0x00008f0093937a23 */ /* 0x100fe40000010808 */
[--C-:B------:R-:W-:Y:S02]  /*6000*/  FFMA.FTZ R148, R186, c[0x0][0x23c], -R8.reuse ;  /* 0x00008f00ba947a23 */ /* 0x100fe40000010808 */
[----:B------:R-:W-:-:S02]  /*6010*/  FFMA.FTZ R149, R149, c[0x0][0x23c], -R8 ;  /* 0x00008f0095957a23 */ /* 0x000fc40000010808 */
[----:B------:R-:W-:Y:S02]  /*6020*/  FFMA.FTZ R150, R150, c[0x0][0x23c], -R8 ;  /* 0x00008f0096967a23 */ /* 0x000fe40000010808 */
[--C-:B------:R-:W-:Y:S02]  /*6030*/  FFMA.FTZ R153, R185, c[0x0][0x23c], -R7.reuse ;  /* 0x00008f00b9997a23 */ /* 0x100fe40000010807 */
[--C-:B------:R-:W-:Y:S02]  /*6040*/  FFMA.FTZ R154, R184, c[0x0][0x23c], -R7.reuse ;  /* 0x00008f00b89a7a23 */ /* 0x100fe40000010807 */
[--C-:B------:R-:W-:Y:S02]  /*6050*/  FFMA.FTZ R179, R179, c[0x0][0x23c], -R7.reuse ;  /* 0x00008f00b3b37a23 */ /* 0x100fe40000010807 */
[--C-:B------:R-:W-:Y:S02]  /*6060*/  FFMA.FTZ R178, R178, c[0x0][0x23c], -R7.reuse ;  /* 0x00008f00b2b27a23 */ /* 0x100fe40000010807 */
[----:B------:R-:W-:Y:S01]  /*6070*/  FFMA.FTZ R176, R176, c[0x0][0x23c], -R7 ;  /* 0x00008f00b0b07a23 */ /* 0x000fe20000010807 */
[----:B------:R-:W-:Y:S01]  /*6080*/  MOV R206, R50 ;  /* 0x0000003200ce7202 */ /* 0x000fe20000000f00 */
[----:B------:R-:W-:Y:S01]  /*6090*/  IMAD.MOV.U32 R125, RZ, RZ, R138 ;  /* 0x000000ffff7d7224 */ /* 0x000fe200078e008a */
[----:B------:R-:W-:Y:S01]  /*60a0*/  LDSM.16.MT88.4 R16, [R217+0xa000] ;  /* 0x00a00000d910783b */ /* 0x000fe20000004200 */
[----:B------:R-:W-:-:S02]  /*60b0*/  IMAD.MOV.U32 R59, RZ, RZ, R156 ;  /* 0x000000ffff3b7224 */ /* 0x000fc400078e009c */
[----:B------:R-:W-:Y:S02]  /*60c0*/  IMAD.MOV.U32 R187, RZ, RZ, R2 ;  /* 0x000000ffffbb7224 */ /* 0x000fe400078e0002 */
[----:B------:R-:W-:Y:S02]  /*60d0*/  IMAD.MOV.U32 R203, RZ, RZ, R162 ;  /* 0x000000ffffcb7224 */ /* 0x000fe400078e00a2 */
[----:B------:R-:W-:Y:S01]  /*60e0*/  FFMA.FTZ R146, R209, c[0x0][0x23c], -R5 ;  /* 0x00008f00d1927a23 */ /* 0x000fe20000010805 */
[----:B------:R-:W-:Y:S01]  /*60f0*/  F2FP.PACK_AB R9, R243, R242 ;  /* 0x000000f2f309723e */ /* 0x000fe200000000ff */
[--C-:B------:R-:W-:Y:S01]  /*6100*/  FFMA.FTZ R132, R196, c[0x0][0x23c], -R8.reuse ;  /* 0x00008f00c4847a23 */ /* 0x100fe20000010808 */
[----:B------:R-:W-:Y:S01]  /*6110*/  F2FP.PACK_AB R11, R245, R244 ;  /* 0x000000f4f50b723e */ /* 0x000fe200000000ff */
[----:B------:R-:W-:Y:S01]  /*6120*/  FFMA.FTZ R163, R177, c[0x0][0x23c], -R8 ;  /* 0x00008f00b1a37a23 */ /* 0x000fe20000010808 */
[----:B------:R-:W-:Y:S01]  /*6130*/  F2FP.PACK_AB R8, R251, R250 ;  /* 0x000000fafb08723e */ /* 0x000fe200000000ff */
[----:B------:R-:W-:-:S02]  /*6140*/  FFMA.FTZ R128, R208, c[0x0][0x23c], -R7 ;  /* 0x00008f00d0807a23 */ /* 0x000fc40000010807 */
[--C-:B------:R-:W-:Y:S02]  /*6150*/  FFMA.FTZ R27, R204, c[0x0][0x23c], -R7.reuse ;  /* 0x00008f00cc1b7a23 */ /* 0x100fe40000010807 */
[--C-:B------:R-:W-:Y:S02]  /*6160*/  FFMA.FTZ R151, R197, c[0x0][0x23c], -R7.reuse ;  /* 0x00008f00c5977a23 */ /* 0x100fe40000010807 */
[----:B------:R-:W-:Y:S01]  /*6170*/  FFMA.FTZ R152, R195, c[0x0][0x23c], -R7 ;  /* 0x00008f00c3987a23 */ /* 0x000fe20000010807 */
[----:B---3--:R-:W-:Y:S01]  /*6180*/  F2FP.PACK_AB R7, R210, R211 ;  /* 0x000000d3d207723e */ /* 0x008fe200000000ff */
[--C-:B------:R-:W-:Y:S02]  /*6190*/  FFMA.FTZ R25, R247, c[0x0][0x23c], -R6.reuse ;  /* 0x00008f00f7197a23 */ /* 0x100fe40000010806 */
[--C-:B------:R-:W-:Y:S02]  /*61a0*/  FFMA.FTZ R24, R239, c[0x0][0x23c], -R6.reuse ;  /* 0x00008f00ef187a23 */ /* 0x100fe40000010806 */
[----:B------:R-:W-:-:S02]  /*61b0*/  FFMA.FTZ R23, R215, c[0x0][0x23c], -R6 ;  /* 0x00008f00d7177a23 */ /* 0x000fc40000010806 */
[--C-:B------:R-:W-:Y:S02]  /*61c0*/  FFMA.FTZ R22, R235, c[0x0][0x23c], -R6.reuse ;  /* 0x00008f00eb167a23 */ /* 0x100fe40000010806 */
[--C-:B------:R-:W-:Y:S02]  /*61d0*/  FFMA.FTZ R140, R205, c[0x0][0x23c], -R6.reuse ;  /* 0x00008f00cd8c7a23 */ /* 0x100fe40000010806 */
[--C-:B------:R-:W-:Y:S02]  /*61e0*/  FFMA.FTZ R138, R194, c[0x0][0x23c], -R6.reuse ;  /* 0x00008f00c28a7a23 */ /* 0x100fe40000010806 */
[--C-:B------:R-:W-:Y:S02]  /*61f0*/  FFMA.FTZ R155, R191, c[0x0][0x23c], -R6.reuse ;  /* 0x00008f00bf9b7a23 */ /* 0x100fe40000010806 */
[--C-:B------:R-:W-:Y:S02]  /*6200*/  FFMA.FTZ R156, R190, c[0x0][0x23c], -R6.reuse ;  /* 0x00008f00be9c7a23 */ /* 0x100fe40000010806 */
[----:B------:R-:W-:Y:S01]  /*6210*/  FFMA.FTZ R157, R189, c[0x0][0x23c], -R6 ;  /* 0x00008f00bd9d7a23 */ /* 0x000fe20000010806 */
[----:B------:R-:W-:Y:S01]  /*6220*/  F2FP.PACK_AB R6, R236, R237 ;  /* 0x000000edec06723e */ /* 0x000fe200000000ff */
[----:B------:R-:W-:-:S02]  /*6230*/  FFMA.FTZ R21, R48, c[0x0][0x23c], -R5 ;  /* 0x00008f0030157a23 */ /* 0x000fc40000010805 */
[--C-:B------:R-:W-:Y:S02]  /*6240*/  FFMA.FTZ R20, R49, c[0x0][0x23c], -R5.reuse ;  /* 0x00008f0031147a23 */ /* 0x100fe40000010805 */
[--C-:B------:R-:W-:Y:S02]  /*6250*/  FFMA.FTZ R2, R249, c[0x0][0x23c], -R5.reuse ;  /* 0x00008f00f9027a23 */ /* 0x100fe40000010805 */
[--C-:B------:R-:W-:Y:S02]  /*6260*/  FFMA.FTZ R143, R238, c[0x0][0x23c], -R5.reuse ;  /* 0x00008f00ee8f7a23 */ /* 0x100fe40000010805 */
[--C-:B------:R-:W-:Y:S02]  /*6270*/  FFMA.FTZ R144, R214, c[0x0][0x23c], -R5.reuse ;  /* 0x00008f00d6907a23 */ /* 0x100fe40000010805 */
[----:B------:R-:W-:Y:S01]  /*6280*/  IMAD.MOV.U32 R90, RZ, RZ, R10 ;  /* 0x000000ffff5a7224 */ /* 0x000fe200078e000a */
[----:B------:R-:W-:Y:S01]  /*6290*/  F2FP.PACK_AB R10, R246, R252 ;  /* 0x000000fcf60a723e */ /* 0x000fe200000000ff */
[----:B------:R-:W-:-:S02]  /*62a0*/  FFMA.FTZ R145, R207, c[0x0][0x23c], -R5 ;  /* 0x00008f00cf917a23 */ /* 0x000fc40000010805 */
[----:B------:R-:W-:Y:S01]  /*62b0*/  IMAD.MOV.U32 R209, RZ, RZ, R4 ;  /* 0x000000ffffd17224 */ /* 0x000fe200078e0004 */
[----:B------:R-:W-:Y:S01]  /*62c0*/  F2FP.PACK_AB R4, R240, R241 ;  /* 0x000000f1f004723e */ /* 0x000fe200000000ff */
[--C-:B------:R-:W-:Y:S02]  /*62d0*/  FFMA.FTZ R159, R202, c[0x0][0x23c], -R5.reuse ;  /* 0x00008f00ca9f7a23 */ /* 0x100fe40000010805 */
[--C-:B------:R-:W-:Y:S02]  /*62e0*/  FFMA.FTZ R160, R201, c[0x0][0x23c], -R5.reuse ;  /* 0x00008f00c9a07a23 */ /* 0x100fe40000010805 */
[--C-:B------:R-:W-:Y:S02]  /*62f0*/  FFMA.FTZ R161, R200, c[0x0][0x23c], -R5.reuse ;  /* 0x00008f00c8a17a23 */ /* 0x100fe40000010805 */
[----:B------:R-:W-:Y:S01]  /*6300*/  FFMA.FTZ R162, R198, c[0x0][0x23c], -R5 ;  /* 0x00008f00c6a27a23 */ /* 0x000fe20000010805 */
[----:B------:R-:W-:Y:S01]  /*6310*/  F2FP.PACK_AB R5, R212, R213 ;  /* 0x000000d5d405723e */ /* 0x000fe200000000ff */
        /* <DEDUP_REMOVED lines=10> */
[----:B----4-:R-:W-:Y:S01]  /*63c0*/  HMMA.16816.F32 R60, R4, R12, R108 ;  /* 0x0000000c043c723c */ /* 0x010fe2000000186c */
[----:B------:R-:W-:-:S02]  /*63d0*/  MOV R194, R124 ;  /* 0x0000007c00c27202 */ /* 0x000fc40000000f00 */
[----:B------:R-:W-:Y:S02]  /*63e0*/  MOV R190, R126 ;  /* 0x0000007e00be7202 */ /* 0x000fe40000000f00 */
[----:B------:R-:W-:Y:S02]  /*63f0*/  MOV R189, R127 ;  /* 0x0000007f00bd7202 */ /* 0x000fe40000000f00 */
[----:B------:R-:W-:Y:S01]  /*6400*/  MOV R249, R120 ;  /* 0x0000007800f97202 */ /* 0x000fe20000000f00 */
[----:B------:R-:W-:Y:S01]  /*6410*/  HMMA.16816.F32 R124, R8, R12, R112 ;  /* 0x0000000c087c723c */ /* 0x000fe20000001870 */
[----:B------:R-:W-:Y:S02]  /*6420*/  MOV R214, R122 ;  /* 0x0000007a00d67202 */ /* 0x000fe40000000f00 */
[----:B------:R-:W-:-:S05]  /*6430*/  MOV R199, R123 ;  /* 0x0000007b00c77202 */ /* 0x000fca0000000f00 */
[-C--:B------:R-:W-:Y:S08]  /*6440*/  HMMA.16816.F32 R56, R4, R14.reuse, R104 ;  /* 0x0000000e0438723c */ /* 0x080ff00000001868 */
[----:B------:R-:W-:Y:S01]  /*6450*/  HMMA.16816.F32 R120, R8, R14, R100 ;  /* 0x0000000e0878723c */ /* 0x000fe20000001864 */
[----:B------:R-:W1:Y:S01]  /*6460*/  LDSM.16.MT88.4 R12, [R219+0xa000] ;  /* 0x00a00000db0c783b */ /* 0x000e620000004200 */
[----:B------:R-:W-:Y:S01]  /*6470*/  IMAD.MOV.U32 R196, RZ, RZ, R51 ;  /* 0x000000ffffc47224 */ /* 0x000fe200078e0033 */
[----:B------:R-:W-:Y:S01]  /*6480*/  MOV R192, R44 ;  /* 0x0000002c00c07202 */ /* 0x000fe20000000f00 */
[----:B------:R-:W-:Y:S01]  /*6490*/  IMAD.MOV.U32 R177, RZ, RZ, R46 ;  /* 0x000000ffffb17224 */ /* 0x000fe200078e002e */
[----:B------:R-:W-:-:S02]  /*64a0*/  MOV R186, R45 ;  /* 0x0000002d00ba7202 */ /* 0x000fc40000000f00 */
[----:B------:R-:W-:Y:S01]  /*64b0*/  MOV R204, R47 ;  /* 0x0000002f00cc7202 */ /* 0x000fe20000000f00 */
[-C--:B-1----:R-:W-:Y:S08]  /*64c0*/  HMMA.16816.F32 R112, R8, R12.reuse, R96 ;  /* 0x0000000c0870723c */ /* 0x082ff00000001860 */
[C---:B------:R-:W-:Y:S08]  /*64d0*/  HMMA.16816.F32 R48, R4.reuse, R12, R84 ;  /* 0x0000000c0430723c */ /* 0x040ff00000001854 */
[-C--:B------:R-:W-:Y:S08]  /*64e0*/  HMMA.16816.F32 R44, R4, R14.reuse, R80 ;  /* 0x0000000e042c723c */ /* 0x080ff00000001850 */
[C---:B------:R-:W-:Y:S01]  /*64f0*/  HMMA.16816.F32 R108, R8.reuse, R14, R76 ;  /* 0x0000000e086c723c */ /* 0x040fe2000000184c */
[----:B------:R-:W1:Y:S01]  /*6500*/  LDSM.16.MT88.4 R12, [R218+0xa000] ;  /* 0x00a00000da0c783b */ /* 0x000e620000004200 */
[----:B------:R-:W-:Y:S06]  /*6510*/  MUFU.EX2 R207, R23 ;  /* 0x0000001700cf7308 */ /* 0x000fec0000000800 */
[----:B------:R-:W-:Y:S02]  /*6520*/  HMMA.16816.F32 R96, R8, R16, R116 ;  /* 0x000000100860723c */ /* 0x000fe40000001874 */
[----:B------:R-:W-:Y:S01]  /*6530*/  MUFU.EX2 R208, R22 ;  /* 0x0000001600d07308 */ /* 0x000fe20000000800 */
[----:B------:R-:W-:-:S05]  /*6540*/  FADD.FTZ R0, R0, R209 ;  /* 0x000000d100007221 */ /* 0x000fca0000010000 */
[----:B------:R-:W-:Y:S02]  /*6550*/  HMMA.16816.F32 R40, R4, R16, R72 ;  /* 0x000000100428723c */ /* 0x000fe40000001848 */
[----:B------:R-:W-:Y:S01]  /*6560*/  MUFU.EX2 R117, R21 ;  /* 0x0000001500757308 */ /* 0x000fe20000000800 */
[----:B------:R-:W-:-:S05]  /*6570*/  MOV R209, R238 ;  /* 0x000000ee00d17202 */ /* 0x000fca0000000f00 */
[-C--:B------:R-:W-:Y:S02]  /*6580*/  HMMA.16816.F32 R36, R4, R18.reuse, R68 ;  /* 0x000000120424723c */ /* 0x080fe40000001844 */
[----:B------:R2:W-:Y:S06]  /*6590*/  MUFU.EX2 R118, R20 ;  /* 0x0000001400767308 */ /* 0x0005ec0000000800 */
[----:B------:R-:W-:Y:S01]  /*65a0*/  HMMA.16816.F32 R92, R8, R18, R92 ;  /* 0x00000012085c723c */ /* 0x000fe2000000185c */
[----:B------:R-:W-:Y:S01]  /*65b0*/  LDSM.16.MT88.4 R16, [R219+0xa800] ;  /* 0x00a80000db10783b */ /* 0x000fe20000004200 */
[----:B------:R-:W-:-:S06]  /*65c0*/  MOV R238, R187 ;  /* 0x000000bb00ee7202 */ /* 0x000fcc0000000f00 */
[C---:B-1----:R-:W-:Y:S01]  /*65d0*/  HMMA.16816.F32 R32, R4.reuse, R12, R32 ;  /* 0x0000000c0420723c */ /* 0x042fe20000001820 */
[----:B--2---:R-:W1:Y:S07]  /*65e0*/  LDSM.16.MT88.4 R20, [R216+0xa800] ;  /* 0x00a80000d814783b */ /* 0x004e6e0000004200 */
[----:B------:R-:W-:Y:S01]  /*65f0*/  HMMA.16816.F32 R28, R4, R14, R28 ;  /* 0x0000000e041c723c */ /* 0x000fe2000000181c */
[----:B------:R-:W-:-:S07]  /*6600*/  MOV R187, R191 ;  /* 0x000000bf00bb7202 */ /* 0x000fce0000000f00 */
[C---:B------:R-:W-:Y:S08]  /*6610*/  HMMA.16816.F32 R84, R8.reuse, R12, R64 ;  /* 0x0000000c0854723c */ /* 0x040ff00000001840 */
[----:B------:R-:W-:Y:S01]  /*6620*/  HMMA.16816.F32 R80, R8, R14, R52 ;  /* 0x0000000e0850723c */ /* 0x000fe20000001834 */
[----:B------:R-:W2:Y:S04]  /*6630*/  LDSM.16.MT88.4 R12, [R217+0xa800] ;  /* 0x00a80000d90c783b */ /* 0x000ea80000004200 */
[----:B------:R-:W3:Y:S01]  /*6640*/  LDSM.16.MT88.4 R8, [R218+0xa800] ;  /* 0x00a80000da08783b */ /* 0x000ee20000004200 */
[----:B------:R-:W-:Y:S01]  /*6650*/  IMAD.MOV.U32 R191, RZ, RZ, R235 ;  /* 0x000000ffffbf7224 */ /* 0x000fe200078e00eb */
[----:B------:R-:W-:-:S02]  /*6660*/  MOV R235, R215 ;  /* 0x000000d700eb7202 */ /* 0x000fc40000000f00 */
[----:B------:R-:W-:Y:S01]  /*6670*/  MOV R215, R239 ;  /* 0x000000ef00d77202 */ /* 0x000fe20000000f00 */
[----:B------:R-:W-:Y:S01]  /*6680*/  IMAD.MOV.U32 R239, RZ, RZ, R247 ;  /* 0x000000ffffef7224 */ /* 0x000fe200078e00f7 */
[----:B------:R-:W-:Y:S01]  /*6690*/  MOV R247, R184 ;  /* 0x000000b800f77202 */ /* 0x000fe20000000f00 */
[----:B------:R-:W-:Y:S01]  /*66a0*/  IMAD.MOV.U32 R202, RZ, RZ, R248 ;  /* 0x000000ffffca7224 */ /* 0x000fe200078e00f8 */
[----:B------:R-:W-:Y:S01]  /*66b0*/  MOV R184, R185 ;  /* 0x000000b900b87202 */ /* 0x000fe20000000f00 */
[----:B------:R-:W-:Y:S02]  /*66c0*/  IMAD.MOV.U32 R248, RZ, RZ, R189 ;  /* 0x000000fffff87224 */ /* 0x000fe400078e00bd */
[----:B------:R-:W-:Y:S01]  /*66d0*/  IMAD.MOV.U32 R185, RZ, RZ, R195 ;  /* 0x000000ffffb97224 */ /* 0x000fe200078e00c3 */
[----:B------:R-:W-:Y:S01]  /*66e0*/  MOV R195, R197 ;  /* 0x000000c500c37202 */ /* 0x000fe20000000f00 */
[----:B------:R-:W-:Y:S01]  /*66f0*/  IMAD.MOV.U32 R189, RZ, RZ, R177 ;  /* 0x000000ffffbd7224 */ /* 0x000fe200078e00b1 */
[----:B------:R-:W-:Y:S01]  /*6700*/  MOV R177, R192 ;  /* 0x000000c000b17202 */ /* 0x000fe20000000f00 */
[----:B------:R-:W-:Y:S01]  /*6710*/  MUFU.EX2 R119, R25 ;  /* 0x0000001900777308 */ /* 0x000fe20000000800 */
[----:B------:R-:W-:-:S02]  /*6720*/  MOV R197, R204 ;  /* 0x000000cc00c57202 */ /* 0x000fc40000000f00 */
[----:B------:R-:W-:-:S05]  /*6730*/  MOV R192, R206 ;  /* 0x000000ce00c07202 */ /* 0x000fca0000000f00 */
[----:B------:R4:W1:Y:S08]  /*6740*/  MUFU.EX2 R205, R24 ;  /* 0x0000001800cd7308 */ /* 0x0008700000000800 */
[----:B------:R1:W-:Y:S08]  /*6750*/  MUFU.EX2 R204, R2 ;  /* 0x0000000200cc7308 */ /* 0x0003f00000000800 */
[----:B------:R-:W2:Y:S01]  /*6760*/  MUFU.EX2 R206, R26 ;  /* 0x0000001a00ce7308 */ /* 0x000ea20000000800 */
[----:B------:R-:W-:-:S02]  /*6770*/  FADD.FTZ R4, R135, R134 ;  /* 0x0000008687047221 */ /* 0x000fc40000010000 */
[----:B------:R-:W-:Y:S02]  /*6780*/  FADD.FTZ R5, R234, R136 ;  /* 0x00000088ea057221 */ /* 0x000fe40000010000 */
[----:B------:R-:W-:Y:S01]  /*6790*/  FADD.FTZ R6, R232, R233 ;  /* 0x000000e9e8067221 */ /* 0x000fe20000010000 */
[----:B------:R-:W-:Y:S01]  /*67a0*/  MOV R201, R214 ;  /* 0x000000d600c97202 */ /* 0x000fe20000000f00 */
[----:B----4-:R-:W-:Y:S01]  /*67b0*/  FADD.FTZ R24, R229, R5 ;  /* 0x00000005e5187221 */ /* 0x010fe20000010000 */
[----:B------:R-:W-:Y:S01]  /*67c0*/  MUFU.EX2 R137, R137 ;  /* 0x0000008900897308 */ /* 0x000fe20000000800 */
[----:B------:R-:W-:Y:S01]  /*67d0*/  MOV R214, R249 ;  /* 0x000000f900d67202 */ /* 0x000fe20000000f00 */
[----:B-1----:R-:W-:Y:S01]  /*67e0*/  FADD.FTZ R2, R230, R4 ;  /* 0x00000004e6027221 */ /* 0x002fe20000010000 */
[----:B------:R-:W-:Y:S01]  /*67f0*/  MOV R249, R190 ;  /* 0x000000be00f97202 */ /* 0x000fe20000000f00 */
[----:B------:R-:W-:Y:S01]  /*6800*/  FADD.FTZ R25, R228, R6 ;  /* 0x00000006e4197221 */ /* 0x000fe20000010000 */
[----:B------:R-:W-:Y:S01]  /*6810*/  F2FP.PACK_AB R4, R205, R119 ;  /* 0x00000077cd04723e */ /* 0x000fe200000000ff */
[----:B------:R1:W5:Y:S02]  /*6820*/  LDL.LU R134, [R1+0xb8] ;  /* 0x0000b80001867983 */ /* 0x0003640000300800 */
[----:B------:R-:W-:Y:S01]  /*6830*/  MUFU.EX2 R133, R133 ;  /* 0x0000008500857308 */ /* 0x000fe20000000800 */
[----:B------:R-:W-:-:S02]  /*6840*/  F2FP.PACK_AB R5, R118, R117 ;  /* 0x000000757605723e */ /* 0x000fc400000000ff */
[----:B--2---:R-:W-:Y:S02]  /*6850*/  F2FP.PACK_AB R7, R206, R204 ;  /* 0x000000ccce07723e */ /* 0x004fe400000000ff */
[----:B------:R-:W-:-:S03]  /*6860*/  MOV R190, R186 ;  /* 0x000000ba00be7202 */ /* 0x000fc60000000f00 */
[----:B------:R-:W-:Y:S01]  /*6870*/  MUFU.EX2 R132, R132 ;  /* 0x0000008400847308 */ /* 0x000fe20000000800 */
[----:B------:R-:W-:Y:S01]  /*6880*/  F2FP.PACK_AB R6, R208, R207 ;  /* 0x000000cfd006723e */ /* 0x000fe200000000ff */
[----:B------:R-:W-:-:S06]  /*6890*/  FADD.FTZ R0, R201, R0 ;  /* 0x00000000c9007221 */ /* 0x000fcc0000010000 */
[----:B------:R-:W2:Y:S01]  /*68a0*/  MUFU.EX2 R131, R131 ;  /* 0x0000008300837308 */ /* 0x000ea20000000800 */
[----:B------:R-:W-:-:S07]  /*68b0*/  MOV R54, R177 ;  /* 0x000000b100367202 */ /* 0x000fce0000000f00 */
[----:B------:R-:W-:Y:S01]  /*68c0*/  MUFU.EX2 R130, R130 ;  /* 0x0000008200827308 */ /* 0x000fe20000000800 */
[----:B------:R-:W-:-:S07]  /*68d0*/  IMAD.MOV.U32 R201, RZ, RZ, R214 ;  /* 0x000000ffffc97224 */ /* 0x000fce00078e00d6 */
[----:B------:R-:W-:Y:S01]  /*68e0*/  MUFU.EX2 R129, R129 ;  /* 0x0000008100817308 */ /* 0x000fe20000000800 */
[----:B------:R-:W-:-:S07]  /*68f0*/  MOV R200, R238 ;  /* 0x000000ee00c87202 */ /* 0x000fce0000000f00 */
[----:B------:R-:W-:Y:S01]  /*6900*/  MUFU.EX2 R128, R128 ;  /* 0x0000008000807308 */ /* 0x000fe20000000800 */
[----:B------:R-:W-:-:S07]  /*6910*/  MOV R198, R248 ;  /* 0x000000f800c67202 */ /* 0x000fce0000000f00 */
[----:B------:R4:W1:Y:S01]  /*6920*/  MUFU.EX2 R116, R27 ;  /* 0x0000001b00747308 */ /* 0x0008620000000800 */
[----:B------:R-:W-:Y:S01]  /*6930*/  MOV R214, R187 ;  /* 0x000000bb00d67202 */ /* 0x000fe20000000f00 */
[----:B------:R-:W-:Y:S01]  /*6940*/  IMAD.MOV.U32 R248, RZ, RZ, R190 ;  /* 0x000000fffff87224 */ /* 0x000fe200078e00be */
[----:B------:R-:W-:Y:S01]  /*6950*/  MOV R238, R189 ;  /* 0x000000bd00ee7202 */ /* 0x000fe20000000f00 */
[----:B------:R-:W-:Y:S01]  /*6960*/  IMAD.MOV.U32 R189, RZ, RZ, R89 ;  /* 0x000000ffffbd7224 */ /* 0x000fe200078e0059 */
[----:B------:R-:W-:Y:S01]  /*6970*/  MOV R190, R88 ;  /* 0x0000005800be7202 */ /* 0x000fe20000000f00 */
[C---:B------:R-:W-:Y:S01]  /*6980*/  HMMA.16816.F32 R104, R4.reuse, R20, R60 ;  /* 0x000000140468723c */ /* 0x040fe2000000183c */
[----:B------:R-:W-:Y:S01]  /*6990*/  MOV R177, R90 ;  /* 0x0000005a00b17202 */ /* 0x000fe20000000f00 */
[----:B------:R-:W-:Y:S01]  /*69a0*/  IMAD.MOV.U32 R55, RZ, RZ, R249 ;  /* 0x000000ffff377224 */ /* 0x000fe200078e00f9 */
[----:B------:R-:W-:Y:S01]  /*69b0*/  MOV R187, R91 ;  /* 0x0000005b00bb7202 */ /* 0x000fe20000000f00 */
[----:B------:R-:W-:Y:S01]  /*69c0*/  MUFU.EX2 R138, R138 ;  /* 0x0000008a008a7308 */ /* 0x000fe20000000800 */
[----:B------:R1:W5:Y:S03]  /*69d0*/  LDL.LU R135, [R1+0xb4] ;  /* 0x0000b40001877983 */ /* 0x0003660000300800 */
[C---:B------:R-:W-:Y:S08]  /*69e0*/  HMMA.16816.F32 R100, R4.reuse, R22, R56 ;  /* 0x000000160464723c */ /* 0x040ff00000001838 */
[C---:B------:R-:W-:Y:S08]  /*69f0*/  HMMA.16816.F32 R76, R4.reuse, R18, R44 ;  /* 0x00000012044c723c */ /* 0x040ff0000000182c */
[C---:B------:R-:W-:Y:S08]  /*6a00*/  HMMA.16816.F32 R72, R4.reuse, R12, R40 ;  /* 0x0000000c0448723c */ /* 0x040ff00000001828 */
[C---:B------:R-:W-:Y:S08]  /*6a10*/  HMMA.16816.F32 R68, R4.reuse, R14, R36 ;  /* 0x0000000e0444723c */ /* 0x040ff00000001824 */
[C---:B---3--:R-:W-:Y:S08]  /*6a20*/  HMMA.16816.F32 R64, R4.reuse, R8, R32 ;  /* 0x000000080440723c */ /* 0x048ff00000001820 */
[----:B------:R-:W-:Y:S01]  /*6a30*/  HMMA.16816.F32 R60, R4, R10, R28 ;  /* 0x0000000a043c723c */ /* 0x000fe2000000181c */
[----:B----4-:R-:W-:-:S02]  /*6a40*/  MOV R27, R55 ;  /* 0x00000037001b7202 */ /* 0x010fc40000000f00 */
[----:B------:R-:W-:-:S05]  /*6a50*/  MOV R26, R198 ;  /* 0x000000c6001a7202 */ /* 0x000fca0000000f00 */
[----:B------:R-:W-:Y:S01]  /*6a60*/  HMMA.16816.F32 R88, R4, R16, R48 ;  /* 0x000000100458723c */ /* 0x000fe20000001830 */
[----:B------:R-:W-:Y:S01]  /*6a70*/  IMAD.MOV.U32 R249, RZ, RZ, R227 ;  /* 0x000000fffff97224 */ /* 0x000fe200078e00e3 */
[----:B------:R3:W5:Y:S01]  /*6a80*/  LDL.LU R136, [R1+0xb0] ;  /* 0x0000b00001887983 */ /* 0x0007620000300800 */
[----:B------:R-:W-:-:S04]  /*6a90*/  IMAD.MOV.U32 R198, RZ, RZ, R200 ;  /* 0x000000ffffc67224 */ /* 0x000fc800078e00c8 */
[----:B------:R-:W-:Y:S02]  /*6aa0*/  FADD.FTZ R5, R54, R0 ;  /* 0x0000000036057221 */ /* 0x000fe40000010000 */
[----:B------:R-:W-:Y:S01]  /*6ab0*/  FADD.FTZ R4, R226, R2 ;  /* 0x00000002e2047221 */ /* 0x000fe20000010000 */
[----:B--2---:R-:W-:Y:S01]  /*6ac0*/  F2FP.PACK_AB R6, R131, R132 ;  /* 0x000000848306723e */ /* 0x004fe200000000ff */
[----:B------:R-:W-:Y:S01]  /*6ad0*/  FADD.FTZ R2, R225, R24 ;  /* 0x00000018e1027221 */ /* 0x000fe20000010000 */
[----:B-1----:R-:W-:Y:S01]  /*6ae0*/  F2FP.PACK_AB R7, R116, R128 ;  /* 0x000000807407723e */ /* 0x002fe200000000ff */
[----:B------:R-:W-:Y:S01]  /*6af0*/  FADD.FTZ R0, R224, R25 ;  /* 0x00000019e0007221 */ /* 0x000fe20000010000 */
[----:B------:R3:W5:Y:S01]  /*6b00*/  LDL.LU R234, [R1+0xac] ;  /* 0x0000ac0001ea7983 */ /* 0x0007620000300800 */
[----:B------:R-:W-:Y:S01]  /*6b10*/  FADD.FTZ R25, R223, R5 ;  /* 0x00000005df197221 */ /* 0x000fe20000010000 */
[----:B------:R-:W-:Y:S01]  /*6b20*/  F2FP.PACK_AB R5, R129, R130 ;  /* 0x000000828105723e */ /* 0x000fe200000000ff */
[----:B------:R-:W-:Y:S01]  /*6b30*/  FADD.FTZ R24, R222, R4 ;  /* 0x00000004de187221 */ /* 0x000fe20000010000 */
[----:B------:R-:W-:-:S02]  /*6b40*/  F2FP.PACK_AB R4, R133, R137 ;  /* 0x000000898504723e */ /* 0x000fc400000000ff */
[----:B------:R-:W-:Y:S01]  /*6b50*/  MOV R200, R201 ;  /* 0x000000c900c87202 */ /* 0x000fe20000000f00 */
[----:B------:R-:W-:Y:S01]  /*6b60*/  FADD.FTZ R2, R221, R2 ;  /* 0x00000002dd027221 */ /* 0x000fe20000010000 */
[----:B------:R3:W5:Y:S03]  /*6b70*/  LDL.LU R233, [R1+0xa8] ;  /* 0x0000a80001e97983 */ /* 0x0007660000300800 */
[C---:B------:R-:W-:Y:S08]  /*6b80*/  HMMA.16816.F32 R56, R4.reuse, R20, R124 ;  /* 0x000000140438723c */ /* 0x040ff0000000187c */
[C---:B------:R-:W-:Y:S01]  /*6b90*/  HMMA.16816.F32 R48, R4.reuse, R22, R120 ;  /* 0x000000160430723c */ /* 0x040fe20000001878 */
[----:B------:R-:W1:Y:S07]  /*6ba0*/  LDSM.16.MT88.4 R20, [R216+0xb000] ;  /* 0x00b00000d814783b */ /* 0x000e6e0000004200 */
[C---:B------:R-:W-:Y:S08]  /*6bb0*/  HMMA.16816.F32 R40, R4.reuse, R16, R112 ;  /* 0x000000100428723c */ /* 0x040ff00000001870 */
[C---:B------:R-:W-:Y:S01]  /*6bc0*/  HMMA.16816.F32 R36, R4.reuse, R18, R108 ;  /* 0x000000120424723c */ /* 0x040fe2000000186c */
[----:B------:R-:W2:Y:S07]  /*6bd0*/  LDSM.16.MT88.4 R16, [R219+0xb000] ;  /* 0x00b00000db10783b */ /* 0x000eae0000004200 */
[C---:B------:R-:W-:Y:S08]  /*6be0*/  HMMA.16816.F32 R28, R4.reuse, R12, R96 ;  /* 0x0000000c041c723c */ /* 0x040ff00000001860 */
[C---:B------:R-:W-:Y:S01]  /*6bf0*/  HMMA.16816.F32 R32, R4.reuse, R14, R92 ;  /* 0x0000000e0420723c */ /* 0x040fe2000000185c */
[----:B------:R-:W4:Y:S07]  /*6c00*/  LDSM.16.MT88.4 R12, [R217+0xb000] ;  /* 0x00b00000d90c783b */ /* 0x000f2e0000004200 */
[C---:B------:R-:W-:Y:S08]  /*6c10*/  HMMA.16816.F32 R52, R4.reuse, R8, R84 ;  /* 0x000000080434723c */ /* 0x040ff00000001854 */
[----:B------:R-:W-:Y:S01]  /*6c20*/  HMMA.16816.F32 R44, R4, R10, R80 ;  /* 0x0000000a042c723c */ /* 0x000fe20000001850 */
[----:B------:R-:W1:Y:S01]  /*6c30*/  LDSM.16.MT88.4 R8, [R218+0xb000] ;  /* 0x00b00000da08783b */ /* 0x000e620000004200 */
[----:B------:R-:W-:Y:S01]  /*6c40*/  MUFU.EX2 R108, R141 ;  /* 0x0000008d006c7308 */ /* 0x000fe20000000800 */
[----:B------:R-:W-:Y:S01]  /*6c50*/  MOV R201, R202 ;  /* 0x000000ca00c97202 */ /* 0x000fe20000000f00 */
[----:B------:R-:W-:Y:S01]  /*6c60*/  FADD.FTZ R0, R220, R0 ;  /* 0x00000000dc007221 */ /* 0x000fe20000010000 */
[----:B------:R3:W5:Y:S05]  /*6c70*/  LDL.LU R232, [R1+0xa4] ;  /* 0x0000a40001e87983 */ /* 0x00076a0000300800 */
[----:B------:R-:W1:Y:S08]  /*6c80*/  MUFU.EX2 R109, R140 ;  /* 0x0000008c006d7308 */ /* 0x000e700000000800 */
[----:B------:R-:W-:Y:S08]  /*6c90*/  MUFU.EX2 R99, R142 ;  /* 0x0000008e00637308 */ /* 0x000ff00000000800 */
[----:B------:R-:W-:Y:S08]  /*6ca0*/  MUFU.EX2 R98, R143 ;  /* 0x0000008f00627308 */ /* 0x000ff00000000800 */
[----:B------:R-:W1:Y:S08]  /*6cb0*/  MUFU.EX2 R97, R144 ;  /* 0x0000009000617308 */ /* 0x000e700000000800 */
[----:B------:R-:W-:Y:S08]  /*6cc0*/  MUFU.EX2 R95, R145 ;  /* 0x00000091005f7308 */ /* 0x000ff00000000800 */
[----:B------:R-:W1:Y:S01]  /*6cd0*/  MUFU.EX2 R96, R146 ;  /* 0x0000009200607308 */ /* 0x000e620000000800 */
[----:B------:R-:W-:-:S02]  /*6ce0*/  IMAD.MOV.U32 R202, RZ, RZ, R209 ;  /* 0x000000ffffca7224 */ /* 0x000fc400078e00d1 */
[----:B------:R-:W-:Y:S02]  /*6cf0*/  FADD.FTZ R5, R27, R25 ;  /* 0x000000191b057221 */ /* 0x000fe40000010000 */
[----:B------:R-:W-:-:S03]  /*6d00*/  FADD.FTZ R4, R26, R24 ;  /* 0x000000181a047221 */ /* 0x000fc60000010000 */
[----:B------:R-:W-:Y:S01]  /*6d10*/  MUFU.EX2 R94, R147 ;  /* 0x00000093005e7308 */ /* 0x000fe20000000800 */
[----:B------:R-:W-:-:S07]  /*6d20*/  FADD.FTZ R25, R201, R5 ;  /* 0x00000005c9197221 */ /* 0x000fce0000010000 */
[----:B------:R-:W1:Y:S01]  /*6d30*/  MUFU.EX2 R93, R148 ;  /* 0x00000094005d7308 */ /* 0x000e620000000800 */
[----:B------:R-:W-:-:S07]  /*6d40*/  FADD.FTZ R24, R202, R4 ;  /* 0x00000004ca187221 */ /* 0x000fce0000010000 */
[----:B------:R-:W-:Y:S08]  /*6d50*/  MUFU.EX2 R92, R149 ;  /* 0x00000095005c7308 */ /* 0x000ff00000000800 */
[----:B------:R-:W-:Y:S08]  /*6d60*/  MUFU.EX2 R87, R150 ;  /* 0x0000009600577308 */ /* 0x000ff00000000800 */
[----:B------:R1:W-:Y:S08]  /*6d70*/  MUFU.EX2 R86, R151 ;  /* 0x0000009700567308 */ /* 0x0003f00000000800 */
[----:B------:R-:W1:Y:S08]  /*6d80*/  MUFU.EX2 R85, R152 ;  /* 0x0000009800557308 */ /* 0x000e700000000800 */
[----:B------:R-:W-:Y:S08]  /*6d90*/  MUFU.EX2 R84, R153 ;  /* 0x0000009900547308 */ /* 0x000ff00000000800 */
[----:B------:R-:W2:Y:S01]  /*6da0*/  MUFU.EX2 R83, R154 ;  /* 0x0000009a00537308 */ /* 0x000ea20000000800 */
[----:B-1----:R-:W-:-:S02]  /*6db0*/  F2FP.PACK_AB R4, R109, R108 ;  /* 0x0000006c6d04723e */ /* 0x002fc400000000ff */
[----:B------:R-:W-:Y:S02]  /*6dc0*/  F2FP.PACK_AB R5, R97, R98 ;  /* 0x000000626105723e */ /* 0x000fe400000000ff */
[----:B------:R-:W-:Y:S02]  /*6dd0*/  F2FP.PACK_AB R6, R99, R138 ;  /* 0x0000008a6306723e */ /* 0x000fe400000000ff */
[----:B------:R-:W-:Y:S01]  /*6de0*/  F2FP.PACK_AB R7, R96, R95 ;  /* 0x0000005f6007723e */ /* 0x000fe200000000ff */
[----:B------:R-:W-:Y:S01]  /*6df0*/  FADD.FTZ R2, R198, R2 ;  /* 0x00000002c6027221 */ /* 0x000fe20000010000 */
[----:B------:R-:W-:Y:S01]  /*6e00*/  MOV R209, R139 ;  /* 0x0000008b00d17202 */ /* 0x000fe20000000f00 */
[----:B------:R-:W-:Y:S02]  /*6e10*/  FADD.FTZ R0, R200, R0 ;  /* 0x00000000c8007221 */ /* 0x000fe40000010000 */
[----:B------:R-:W-:Y:S01]  /*6e20*/  IMAD.MOV.U32 R186, RZ, RZ, R196 ;  /* 0x000000ffffba7224 */ /* 0x000fe200078e00c4 */
[----:B------:R-:W-:Y:S01]  /*6e30*/  MOV R113, R199 ;  /* 0x000000c700717202 */ /* 0x000fe20000000f00 */
[----:B------:R-:W-:Y:S01]  /*6e40*/  FADD.FTZ R2, R209, R2 ;  /* 0x00000002d1027221 */ /* 0x000fe20000010000 */
[----:B------:R-:W-:Y:S01]  /*6e50*/  HMMA.16816.F32 R104, R4, R20, R104 ;  /* 0x000000140468723c */ /* 0x000fe20000001868 */
[----:B------:R-:W-:Y:S01]  /*6e60*/  FADD.FTZ R25, R238, R25 ;  /* 0x00000019ee197221 */ /* 0x000fe20000010000 */
[----:B------:R-:W-:Y:S01]  /*6e70*/  MOV R120, R197 ;  /* 0x000000c500787202 */ /* 0x000fe20000000f00 */
[----:B------:R-:W-:Y:S01]  /*6e80*/  FADD.FTZ R0, R214, R0 ;  /* 0x00000000d6007221 */ /* 0x000fe20000010000 */
[----:B------:R-:W-:Y:S01]  /*6e90*/  MOV R121, R195 ;  /* 0x000000c300797202 */ /* 0x000fe20000000f00 */
[----:B------:R-:W-:-:S02]  /*6ea0*/  FADD.FTZ R24, R248, R24 ;  /* 0x00000018f8187221 */ /* 0x000fc40000010000 */
[----:B------:R-:W-:Y:S01]  /*6eb0*/  IMAD.MOV.U32 R115, RZ, RZ, R177 ;  /* 0x000000ffff737224 */ /* 0x000fe200078e00b1 */
[C---:B------:R-:W-:Y:S01]  /*6ec0*/  HMMA.16816.F32 R100, R4.reuse, R22, R100 ;  /* 0x000000160464723c */ /* 0x040fe20000001864 */
[----:B------:R-:W-:Y:S01]  /*6ed0*/  FADD.FTZ R2, R249, R2 ;  /* 0x00000002f9027221 */ /* 0x000fe20000010000 */
[----:B------:R-:W-:Y:S01]  /*6ee0*/  MOV R123, R184 ;  /* 0x000000b8007b7202 */ /* 0x000fe20000000f00 */
[----:B------:R-:W-:Y:S01]  /*6ef0*/  FADD.FTZ R25, R189, R25 ;  /* 0x00000019bd197221 */ /* 0x000fe20000010000 */
[----:B------:R-:W-:Y:S01]  /*6f00*/  MOV R189, R191 ;  /* 0x000000bf00bd7202 */ /* 0x000fe20000000f00 */
[----:B------:R-:W-:Y:S01]  /*6f10*/  IMAD.MOV.U32 R122, RZ, RZ, R185 ;  /* 0x000000ffff7a7224 */ /* 0x000fe200078e00b9 */
[----:B------:R-:W-:Y:S02]  /*6f20*/  MOV R124, R247 ;  /* 0x000000f7007c7202 */ /* 0x000fe40000000f00 */
[----:B------:R-:W-:Y:S01]  /*6f30*/  MOV R125, R203 ;  /* 0x000000cb007d7202 */ /* 0x000fe20000000f00 */
[C---:B--2---:R-:W-:Y:S01]  /*6f40*/  HMMA.16816.F32 R88, R4.reuse, R16, R88 ;  /* 0x000000100458723c */ /* 0x044fe20000001858 */
[----:B------:R-:W-:Y:S01]  /*6f50*/  FADD.FTZ R0, R187, R0 ;  /* 0x00000000bb007221 */ /* 0x000fe20000010000 */
[----:B------:R-:W-:Y:S01]  /*6f60*/  MOV R191, R194 ;  /* 0x000000c200bf7202 */ /* 0x000fe20000000f00 */
[----:B------:R-:W-:Y:S01]  /*6f70*/  FADD.FTZ R24, R190, R24 ;  /* 0x00000018be187221 */ /* 0x000fe20000010000 */
[----:B------:R-:W-:Y:S01]  /*6f80*/  MOV R127, R180 ;  /* 0x000000b4007f7202 */ /* 0x000fe20000000f00 */
[----:B------:R-:W-:Y:S01]  /*6f90*/  IMAD.MOV.U32 R126, RZ, RZ, R173 ;  /* 0x000000ffff7e7224 */ /* 0x000fe200078e00ad */
[----:B------:R-:W-:Y:S01]  /*6fa0*/  MUFU.EX2 R26, R159 ;  /* 0x0000009f001a7308 */ /* 0x000fe20000000800 */
[----:B------:R-:W-:Y:S01]  /*6fb0*/  LDSM.16.MT88.4 R148, [R217+0xb800] ;  /* 0x00b80000d994783b */ /* 0x000fe20000004200 */
[----:B------:R-:W-:Y:S01]  /*6fc0*/  HMMA.16816.F32 R76, R4, R18, R76 ;  /* 0x00000012044c723c */ /* 0x000fe2000000184c */
[----:B------:R-:W-:-:S07]  /*6fd0*/  IMAD.MOV.U32 R190, RZ, RZ, R193 ;  /* 0x000000ffffbe7224 */ /* 0x000fce00078e00c1 */
[----:B----4-:R-:W-:Y:S01]  /*6fe0*/  HMMA.16816.F32 R72, R4, R12, R72 ;  /* 0x0000000c0448723c */ /* 0x010fe20000001848 */
[----:B------:R-:W-:-:S07]  /*6ff0*/  MOV R193, R165 ;  /* 0x000000a500c17202 */ /* 0x000fce0000000f00 */
[----:B------:R-:W-:Y:S01]  /*7000*/  HMMA.16816.F32 R68, R4, R14, R68 ;  /* 0x0000000e0444723c */ /* 0x000fe20000001844 */
[----:B------:R-:W-:-:S07]  /*7010*/  FADD.FTZ R2, R166, R2 ;  /* 0x00000002a6027221 */ /* 0x000fce0000010000 */
[C---:B------:R-:W-:Y:S08]  /*7020*/  HMMA.16816.F32 R64, R4.reuse, R8, R64 ;  /* 0x000000080440723c */ /* 0x040ff00000001840 */
[----:B------:R-:W-:Y:S07]  /*7030*/  HMMA.16816.F32 R60, R4, R10, R60 ;  /* 0x0000000a043c723c */ /* 0x000fee000000183c */
[----:B------:R-:W-:-:S02]  /*7040*/  F2FP.PACK_AB R4, R93, R94 ;  /* 0x0000005e5d04723e */ /* 0x000fc400000000ff */
[----:B------:R-:W-:Y:S02]  /*7050*/  F2FP.PACK_AB R5, R85, R86 ;  /* 0x000000565505723e */ /* 0x000fe400000000ff */
[----:B------:R-:W-:Y:S02]  /*7060*/  F2FP.PACK_AB R6, R87, R92 ;  /* 0x0000005c5706723e */ /* 0x000fe400000000ff */
[----:B------:R-:W-:Y:S01]  /*7070*/  F2FP.PACK_AB R7, R83, R84 ;  /* 0x000000545307723e */ /* 0x000fe200000000ff */
[----:B------:R-:W-:Y:S02]  /*7080*/  FADD.FTZ R0, R164, R0 ;  /* 0x00000000a4007221 */ /* 0x000fe40000010000 */
[----:B------:R-:W-:-:S04]  /*7090*/  IMAD.MOV.U32 R194, RZ, RZ, R167 ;  /* 0x000000ffffc27224 */ /* 0x000fc800078e00a7 */
[----:B------:R-:W-:Y:S01]  /*70a0*/  HMMA.16816.F32 R56, R4, R20, R56 ;  /* 0x000000140438723c */ /* 0x000fe20000001838 */
[----:B------:R-:W-:Y:S01]  /*70b0*/  FADD.FTZ R2, R191, R2 ;  /* 0x00000002bf027221 */ /* 0x000fe20000010000 */
[----:B------:R-:W-:Y:S01]  /*70c0*/  MOV R114, R186 ;  /* 0x000000ba00727202 */ /* 0x000fe20000000f00 */
[----:B------:R-:W-:Y:S01]  /*70d0*/  FADD.FTZ R0, R193, R0 ;  /* 0x00000000c1007221 */ /* 0x000fe20000010000 */
[----:B------:R-:W-:-:S04]  /*70e0*/  MOV R209, R182 ;  /* 0x000000b600d17202 */ /* 0x000fc80000000f00 */
[----:B------:R-:W-:Y:S01]  /*70f0*/  HMMA.16816.F32 R48, R4, R22, R48 ;  /* 0x000000160430723c */ /* 0x000fe20000001830 */
[----:B------:R-:W-:Y:S01]  /*7100*/  FADD.FTZ R2, R215, R2 ;  /* 0x00000002d7027221 */ /* 0x000fe20000010000 */
[----:B------:R-:W-:-:S06]  /*7110*/  MOV R238, R174 ;  /* 0x000000ae00ee7202 */ /* 0x000fcc0000000f00 */
[C---:B------:R-:W-:Y:S08]  /*7120*/  HMMA.16816.F32 R40, R4.reuse, R16, R40 ;  /* 0x000000100428723c */ /* 0x040ff00000001828 */
[C---:B------:R-:W-:Y:S08]  /*7130*/  HMMA.16816.F32 R36, R4.reuse, R18, R36 ;  /* 0x000000120424723c */ /* 0x040ff00000001824 */
[C---:B------:R-:W-:Y:S08]  /*7140*/  HMMA.16816.F32 R28, R4.reuse, R12, R28 ;  /* 0x0000000c041c723c */ /* 0x040ff0000000181c */
[C---:B------:R-:W-:Y:S08]  /*7150*/  HMMA.16816.F32 R32, R4.reuse, R14, R32 ;  /* 0x0000000e0420723c */ /* 0x040ff00000001820 */
[C---:B------:R-:W-:Y:S08]  /*7160*/  HMMA.16816.F32 R52, R4.reuse, R8, R52 ;  /* 0x000000080434723c */ /* 0x040ff00000001834 */
[----:B------:R-:W-:Y:S01]  /*7170*/  HMMA.16816.F32 R44, R4, R10, R44 ;  /* 0x0000000a042c723c */ /* 0x000fe2000000182c */
[----:B------:R-:W-:Y:S01]  /*7180*/  FADD.FTZ R0, R239, R0 ;  /* 0x00000000ef007221 */ /* 0x000fe20000010000 */
[----:B------:R-:W-:Y:S01]  /*7190*/  MOV R248, R183 ;  /* 0x000000b700f87202 */ /* 0x000fe20000000f00 */
[----:B------:R-:W-:-:S02]  /*71a0*/  FADD.FTZ R2, R115, R2 ;  /* 0x0000000273027221 */ /* 0x000fc40000010000 */
[----:B------:R-:W-:Y:S01]  /*71b0*/  IMAD.MOV.U32 R214, RZ, RZ, R188 ;  /* 0x000000ffffd67224 */ /* 0x000fe200078e00bc */
[----:B------:R-:W-:Y:S01]  /*71c0*/  MOV R196, R231 ;  /* 0x000000e700c47202 */ /* 0x000fe20000000f00 */
[----:B------:R-:W-:Y:S02]  /*71d0*/  FADD.FTZ R5, R189, R25 ;  /* 0x00000019bd057221 */ /* 0x000fe40000010000 */
[----:B------:R-:W-:Y:S01]  /*71e0*/  IMAD.MOV.U32 R249, RZ, RZ, R172 ;  /* 0x000000fffff97224 */ /* 0x000fe200078e00ac */
[----:B------:R-:W-:Y:S01]  /*71f0*/  MOV R215, R175 ;  /* 0x000000af00d77202 */ /* 0x000fe20000000f00 */
[----:B------:R-:W-:Y:S01]  /*7200*/  FADD.FTZ R4, R190, R24 ;  /* 0x00000018be047221 */ /* 0x000fe20000010000 */
[----:B------:R-:W-:Y:S01]  /*7210*/  MOV R247, R192 ;  /* 0x000000c000f77202 */ /* 0x000fe20000000f00 */
[----:B------:R-:W-:Y:S01]  /*7220*/  FADD.FTZ R5, R194, R5 ;  /* 0x00000005c2057221 */ /* 0x000fe20000010000 */
[----:B------:R-:W1:Y:S01]  /*7230*/  MUFU.EX2 R20, R163 ;  /* 0x000000a300147308 */ /* 0x000e620000000800 */
[----:B------:R-:W-:Y:S01]  /*7240*/  FADD.FTZ R4, R235, R4 ;  /* 0x00000004eb047221 */ /* 0x000fe20000010000 */
[----:B------:R-:W2:Y:S01]  /*7250*/  LDSM.16.MT88.4 R164, [R216+0xb800] ;  /* 0x00b80000d8a4783b */ /* 0x000ea20000004200 */
[----:B------:R-:W-:-:S02]  /*7260*/  FADD.FTZ R5, R113, R5 ;  /* 0x0000000571057221 */ /* 0x000fc40000010000 */
[----:B------:R-:W-:Y:S01]  /*7270*/  FADD.FTZ R4, R114, R4 ;  /* 0x0000000472047221 */ /* 0x000fe20000010000 */
[----:B------:R-:W-:Y:S01]  /*7280*/  LDSM.16.MT88.4 R12, [R218+0xb800] ;  /* 0x00b80000da0c783b */ /* 0x000fe20000004200 */
[----:B------:R-:W-:Y:S02]  /*7290*/  FADD.FTZ R0, R120, R0 ;  /* 0x0000000078007221 */ /* 0x000fe40000010000 */
[----:B------:R-:W-:Y:S01]  /*72a0*/  FADD.FTZ R8, R121, R5 ;  /* 0x0000000579087221 */ /* 0x000fe20000010000 */
[----:B------:R-:W4:Y:S01]  /*72b0*/  MUFU.EX2 R16, R179 ;  /* 0x000000b300107308 */ /* 0x000f220000000800 */
[----:B------:R-:W-:Y:S01]  /*72c0*/  FADD.FTZ R7, R122, R4 ;  /* 0x000000047a077221 */ /* 0x000fe20000010000 */
[----:B------:R3:W5:Y:S01]  /*72d0*/  LDL.LU R231, [R1+0xa0] ;  /* 0x0000a00001e77983 */ /* 0x0007620000300800 */
[----:B------:R-:W-:Y:S02]  /*72e0*/  FADD.FTZ R6, R123, R2 ;  /* 0x000000027b067221 */ /* 0x000fe40000010000 */
[----:B------:R-:W-:Y:S01]  /*72f0*/  FADD.FTZ R5, R124, R0 ;  /* 0x000000007c057221 */ /* 0x000fe20000010000 */
[----:B------:R-:W-:Y:S01]  /*7300*/  MOV R235, R181 ;  /* 0x000000b500eb7202 */ /* 0x000fe20000000f00 */
[----:B------:R-:W-:Y:S01]  /*7310*/  FADD.FTZ R4, R125, R8 ;  /* 0x000000087d047221 */ /* 0x000fe20000010000 */
[----:B------:R-:W1:Y:S01]  /*7320*/  MUFU.EX2 R82, R155 ;  /* 0x0000009b00527308 */ /* 0x000e620000000800 */
[----:B------:R-:W-:Y:S01]  /*7330*/  FADD.FTZ R2, R126, R7 ;  /* 0x000000077e027221 */ /* 0x000fe20000010000 */
[----:B------:R3:W5:Y:S01]  /*7340*/  LDL.LU R230, [R1+0x9c] ;  /* 0x00009c0001e67983 */ /* 0x0007620000300800 */
[----:B------:R-:W-:-:S02]  /*7350*/  FADD.FTZ R0, R127, R6 ;  /* 0x000000067f007221 */ /* 0x000fc40000010000 */
[----:B------:R-:W-:Y:S01]  /*7360*/  FADD.FTZ R5, R209, R5 ;  /* 0x00000005d1057221 */ /* 0x000fe20000010000 */
[----:B------:R3:W5:Y:S01]  /*7370*/  LDL.LU R229, [R1+0x98] ;  /* 0x0000980001e57983 */ /* 0x0007620000300800 */
[----:B------:R-:W-:Y:S02]  /*7380*/  FADD.FTZ R6, R214, R4 ;  /* 0x00000004d6067221 */ /* 0x000fe40000010000 */
[----:B------:R-:W-:Y:S01]  /*7390*/  FADD.FTZ R4, R238, R2 ;  /* 0x00000002ee047221 */ /* 0x000fe20000010000 */
[----:B------:R-:W1:Y:S01]  /*73a0*/  MUFU.EX2 R19, R168 ;  /* 0x000000a800137308 */ /* 0x000e620000000800 */
[----:B------:R-:W-:Y:S01]  /*73b0*/  FADD.FTZ R2, R248, R0 ;  /* 0x00000000f8027221 */ /* 0x000fe20000010000 */
[----:B------:R3:W5:Y:S01]  /*73c0*/  LDL.LU R228, [R1+0x94] ;  /* 0x0000940001e47983 */ /* 0x0007620000300800 */
[----:B------:R-:W-:Y:S02]  /*73d0*/  FADD.FTZ R0, R249, R5 ;  /* 0x00000005f9007221 */ /* 0x000fe40000010000 */
[----:B------:R-:W-:Y:S01]  /*73e0*/  IMAD.MOV.U32 R239, RZ, RZ, R196 ;  /* 0x000000ffffef7224 */ /* 0x000fe200078e00c4 */
[----:B------:R3:W5:Y:S01]  /*73f0*/  LDL.LU R227, [R1+0x90] ;  /* 0x0000900001e37983 */ /* 0x0007620000300800 */
[----:B------:R-:W-:-:S02]  /*7400*/  FADD.FTZ R5, R235, R6 ;  /* 0x00000006eb057221 */ /* 0x000fc40000010000 */
[----:B------:R-:W-:Y:S01]  /*7410*/  FADD.FTZ R4, R215, R4 ;  /* 0x00000004d7047221 */ /* 0x000fe20000010000 */
[----:B------:R-:W1:Y:S01]  /*7420*/  MUFU.EX2 R11, R178 ;  /* 0x000000b2000b7308 */ /* 0x000e620000000800 */
[----:B------:R-:W-:Y:S01]  /*7430*/  FADD.FTZ R0, R247, R0 ;  /* 0x00000000f7007221 */ /* 0x000fe20000010000 */
[----:B------:R3:W5:Y:S01]  /*7440*/  LDL.LU R226, [R1+0x8c] ;  /* 0x00008c0001e27983 */ /* 0x0007620000300800 */
[----:B------:R-:W-:Y:S02]  /*7450*/  FADD.FTZ R2, R239, R2 ;  /* 0x00000002ef027221 */ /* 0x000fe40000010000 */
[----:B------:R-:W-:Y:S01]  /*7460*/  FADD.FTZ R5, R250, R5 ;  /* 0x00000005fa057221 */ /* 0x000fe20000010000 */
[----:B------:R3:W5:Y:S01]  /*7470*/  LDL.LU R225, [R1+0x88] ;  /* 0x0000880001e17983 */ /* 0x0007620000300800 */
[----:B------:R-:W-:Y:S02]  /*7480*/  FADD.FTZ R4, R242, R4 ;  /* 0x00000004f2047221 */ /* 0x000fe40000010000 */
        /* <DEDUP_REMOVED lines=13> */
[----:B------:R-:W-:Y:S01]  /*7560*/  FADD.FTZ R0, R211, R0 ;  /* 0x00000000d3007221 */ /* 0x000fe20000010000 */
        /* <DEDUP_REMOVED lines=10> */
[----:B------:R-:W-:-:S02]  /*7610*/  FADD.FTZ R4, R130, R4 ;  /* 0x0000000482047221 */ /* 0x000fc40000010000 */
[----:B------:R-:W-:Y:S02]  /*7620*/  FADD.FTZ R0, R117, R0 ;  /* 0x0000000075007221 */ /* 0x000fe40000010000 */
[----:B------:R-:W-:Y:S02]  /*7630*/  FADD.FTZ R2, R119, R2 ;  /* 0x0000000277027221 */ /* 0x000fe40000010000 */
[----:B------:R-:W-:Y:S02]  /*7640*/  FADD.FTZ R5, R133, R5 ;  /* 0x0000000585057221 */ /* 0x000fe40000010000 */
[----:B------:R-:W-:Y:S02]  /*7650*/  FADD.FTZ R4, R129, R4 ;  /* 0x0000000481047221 */ /* 0x000fe40000010000 */
        /* <DEDUP_REMOVED lines=17> */
[----:B------:R-:W-:Y:S01]  /*7770*/  FADD.FTZ R2, R109, R2 ;  /* 0x000000026d027221 */ /* 0x000fe20000010000 */
[----:B------:R-:W1:Y:S01]  /*7780*/  MUFU.EX2 R10, R176 ;  /* 0x000000b0000a7308 */ /* 0x000e620000000800 */
[----:B------:R-:W-:Y:S02]  /*7790*/  FADD.FTZ R5, R92, R5 ;  /* 0x000000055c057221 */ /* 0x000fe40000010000 */
[----:B------:R-:W-:-:S02]  /*77a0*/  FADD.FTZ R4, R84, R4 ;  /* 0x0000000454047221 */ /* 0x000fc40000010000 */
[----:B------:R-:W-:Y:S02]  /*77b0*/  FADD.FTZ R0, R95, R0 ;  /* 0x000000005f007221 */ /* 0x000fe40000010000 */
[----:B------:R-:W-:Y:S01]  /*77c0*/  FADD.FTZ R2, R138, R2 ;  /* 0x000000028a027221 */ /* 0x000fe20000010000 */
[----:B------:R-:W-:Y:S01]  /*77d0*/  MUFU.EX2 R80, R157 ;  /* 0x0000009d00507308 */ /* 0x000fe20000000800 */
[----:B------:R-:W-:Y:S02]  /*77e0*/  FADD.FTZ R5, R87, R5 ;  /* 0x0000000557057221 */ /* 0x000fe40000010000 */
[----:B------:R-:W-:-:S05]  /*77f0*/  FADD.FTZ R4, R83, R4 ;  /* 0x0000000453047221 */ /* 0x000fca0000010000 */
[----:B------:R2:W-:Y:S01]  /*7800*/  MUFU.EX2 R27, R158 ;  /* 0x0000009e001b7308 */ /* 0x0005e20000000800 */
[----:B------:R-:W-:Y:S02]  /*7810*/  FADD.FTZ R0, R96, R0 ;  /* 0x0000000060007221 */ /* 0x000fe40000010000 */
[----:B------:R-:W-:-:S05]  /*7820*/  FADD.FTZ R2, R99, R2 ;  /* 0x0000000263027221 */ /* 0x000fca0000010000 */
[----:B------:R-:W3:Y:S01]  /*7830*/  MUFU.EX2 R22, R161 ;  /* 0x000000a100167308 */ /* 0x000ee20000000800 */
[----:B-1----:R-:W-:Y:S01]  /*7840*/  FADD.FTZ R5, R20, R5 ;  /* 0x0000000514057221 */ /* 0x002fe20000010000 */
[----:B--2---:R-:W1:Y:S06]  /*7850*/  LDSM.16.MT88.4 R156, [R219+0xb800] ;  /* 0x00b80000db9c783b */ /* 0x004e6c0000004200 */
[----:B------:R-:W2:Y:S01]  /*7860*/  MUFU.EX2 R17, R170 ;  /* 0x000000aa00117308 */ /* 0x000ea20000000800 */
[----:B----4-:R-:W-:Y:S02]  /*7870*/  FADD.FTZ R4, R16, R4 ;  /* 0x0000000410047221 */ /* 0x010fe40000010000 */
[----:B------:R-:W-:-:S05]  /*7880*/  FADD.FTZ R0, R26, R0 ;  /* 0x000000001a007221 */ /* 0x000fca0000010000 */
[----:B------:R-:W4:Y:S01]  /*7890*/  MUFU.EX2 R9, R171 ;  /* 0x000000ab00097308 */ /* 0x000f220000000800 */
[----:B------:R-:W-:-:S07]  /*78a0*/  FADD.FTZ R2, R82, R2 ;  /* 0x0000000252027221 */ /* 0x000fce0000010000 */
[----:B------:R-:W2:Y:S01]  /*78b0*/  MUFU.EX2 R21, R162 ;  /* 0x000000a200157308 */ /* 0x000ea20000000800 */
[----:B------:R-:W-:Y:S02]  /*78c0*/  FADD.FTZ R5, R19, R5 ;  /* 0x0000000513057221 */ /* 0x000fe40000010000 */
[----:B------:R-:W-:Y:S02]  /*78d0*/  FADD.FTZ R4, R11, R4 ;  /* 0x000000040b047221 */ /* 0x000fe40000010000 */
[----:B------:R-:W-:Y:S02]  /*78e0*/  FADD.FTZ R0, R23, R0 ;  /* 0x0000000017007221 */ /* 0x000fe40000010000 */
[----:B------:R-:W-:Y:S02]  /*78f0*/  FADD.FTZ R2, R81, R2 ;  /* 0x0000000251027221 */ /* 0x000fe40000010000 */
[----:B------:R-:W-:Y:S02]  /*7900*/  FADD.FTZ R5, R18, R5 ;  /* 0x0000000512057221 */ /* 0x000fe40000010000 */
[----:B------:R-:W-:-:S02]  /*7910*/  FADD.FTZ R4, R10, R4 ;  /* 0x000000040a047221 */ /* 0x000fc40000010000 */
[----:B---3--:R-:W-:Y:S02]  /*7920*/  FADD.FTZ R0, R22, R0 ;  /* 0x0000000016007221 */ /* 0x008fe40000010000 */
[----:B------:R-:W-:Y:S02]  /*7930*/  FADD.FTZ R2, R80, R2 ;  /* 0x0000000250027221 */ /* 0x000fe40000010000 */
[----:B--2---:R-:W-:Y:S02]  /*7940*/  FADD.FTZ R5, R17, R5 ;  /* 0x0000000511057221 */ /* 0x004fe40000010000 */
[----:B----4-:R-:W-:Y:S02]  /*7950*/  FADD.FTZ R4, R9, R4 ;  /* 0x0000000409047221 */ /* 0x010fe40000010000 */
[----:B------:R-:W-:Y:S02]  /*7960*/  FADD.FTZ R0, R21, R0 ;  /* 0x0000000015007221 */ /* 0x000fe40000010000 */
[----:B------:R-:W-:Y:S01]  /*7970*/  FADD.FTZ R2, R27, R2 ;  /* 0x000000021b027221 */ /* 0x000fe20000010000 */
[----:B------:R2:W-:Y:S04]  /*7980*/  STL [R1+0xc], R5 ;  /* 0x00000c0501007387 */ /* 0x0005e80000100800 */
[----:B------:R2:W-:Y:S04]  /*7990*/  STL [R1+0x10], R4 ;  /* 0x0000100401007387 */ /* 0x0005e80000100800 */
[----:B------:R2:W-:Y:S04]  /*79a0*/  STL [R1+0x18], R0 ;  /* 0x0000180001007387 */ /* 0x0005e80000100800 */
[----:B------:R2:W-:Y:S01]  /*79b0*/  STL [R1+0x14], R2 ;  /* 0x0000140201007387 */ /* 0x0005e20000100800 */
[----:B------:R-:W-:-:S02]  /*79c0*/  F2FP.PACK_AB R172, R81, R82 ;  /* 0x0000005251ac723e */ /* 0x000fc400000000ff */
[----:B------:R-:W-:Y:S02]  /*79d0*/  F2FP.PACK_AB R173, R23, R26 ;  /* 0x0000001a17ad723e */ /* 0x000fe400000000ff */
[----:B------:R-:W-:Y:S02]  /*79e0*/  F2FP.PACK_AB R174, R27, R80 ;  /* 0x000000501bae723e */ /* 0x000fe400000000ff */
[----:B------:R-:W-:Y:S02]  /*79f0*/  F2FP.PACK_AB R175, R21, R22 ;  /* 0x0000001615af723e */ /* 0x000fe400000000ff */
[----:B------:R-:W-:Y:S02]  /*7a00*/  F2FP.PACK_AB R140, R19, R20 ;  /* 0x00000014138c723e */ /* 0x000fe400000000ff */
[----:B------:R-:W-:Y:S02]  /*7a10*/  F2FP.PACK_AB R141, R11, R16 ;  /* 0x000000100b8d723e */ /* 0x000fe400000000ff */
[----:B------:R-:W-:-:S02]  /*7a20*/  F2FP.PACK_AB R142, R17, R18 ;  /* 0x00000012118e723e */ /* 0x000fc400000000ff */
[----:B------:R-:W-:Y:S01]  /*7a30*/  F2FP.PACK_AB R143, R9, R10 ;  /* 0x0000000a098f723e */ /* 0x000fe200000000ff */
[C---:B------:R-:W-:Y:S08]  /*7a40*/  HMMA.16816.F32 R196, R172.reuse, R164, R104 ;  /* 0x000000a4acc4723c */ /* 0x040ff00000001868 */
[C---:B------:R-:W-:Y:S08]  /*7a50*/  HMMA.16816.F32 R200, R172.reuse, R166, R100 ;  /* 0x000000a6acc8723c */ /* 0x040ff00000001864 */
[C---:B-1----:R-:W-:Y:S08]  /*7a60*/  HMMA.16816.F32 R188, R172.reuse, R156, R88 ;  /* 0x0000009cacbc723c */ /* 0x042ff00000001858 */
[C---:B------:R-:W-:Y:S08]  /*7a70*/  HMMA.16816.F32 R192, R172.reuse, R158, R76 ;  /* 0x0000009eacc0723c */ /* 0x040ff0000000184c */
[C---:B------:R-:W-:Y:S08]  /*7a80*/  HMMA.16816.F32 R180, R172.reuse, R148, R72 ;  /* 0x00000094acb4723c */ /* 0x040ff00000001848 */
[----:B------:R-:W-:Y:S08]  /*7a90*/  HMMA.16816.F32 R184, R172, R150, R68 ;  /* 0x00000096acb8723c */ /* 0x000ff00000001844 */
[C---:B------:R-:W-:Y:S08]  /*7aa0*/  HMMA.16816.F32 R168, R140.reuse, R164, R56 ;  /* 0x000000a48ca8723c */ /* 0x040ff00000001838 */
[C---:B------:R-:W-:Y:S08]  /*7ab0*/  HMMA.16816.F32 R160, R140.reuse, R156, R40 ;  /* 0x0000009c8ca0723c */ /* 0x040ff00000001828 */
[----:B------:R-:W-:Y:S08]  /*7ac0*/  HMMA.16816.F32 R152, R140, R148, R28 ;  /* 0x000000948c98723c */ /* 0x000ff0000000181c */
[----:B------:R-:W-:Y:S08]  /*7ad0*/  HMMA.16816.F32 R176, R172, R12, R64 ;  /* 0x0000000cacb0723c */ /* 0x000ff00000001840 */
[C---:B------:R-:W-:Y:S08]  /*7ae0*/  HMMA.16816.F32 R164, R140.reuse, R166, R48 ;  /* 0x000000a68ca4723c */ /* 0x040ff00000001830 */
[C---:B------:R-:W-:Y:S08]  /*7af0*/  HMMA.16816.F32 R156, R140.reuse, R158, R36 ;  /* 0x0000009e8c9c723c */ /* 0x040ff00000001824 */
[C---:B------:R-:W-:Y:S08]  /*7b00*/  HMMA.16816.F32 R148, R140.reuse, R150, R32 ;  /* 0x000000968c94723c */ /* 0x040ff00000001820 */
[----:B------:R-:W-:Y:S08]  /*7b10*/  HMMA.16816.F32 R144, R140, R12, R52 ;  /* 0x0000000c8c90723c */ /* 0x000ff00000001834 */
[-C--:B------:R-:W-:Y:S08]  /*7b20*/  HMMA.16816.F32 R172, R172, R14.reuse, R60 ;  /* 0x0000000eacac723c */ /* 0x080ff0000000183c */
[----:B------:R-:W-:Y:S01]  /*7b30*/  HMMA.16816.F32 R140, R140, R14, R44 ;  /* 0x0000000e8c8c723c */ /* 0x000fe2000000182c */
[----:B------:R-:W-:Y:S07]  /*7b40*/  @!P0 BRA `(.L_x_6) ;  /* 0x000054d000008947 */ /* 0x000fee0003800000 */
[----:B--2---:R-:W2:Y:S01]  /*7b50*/  LDL.LU R247, [R1+0x8] ;  /* 0x0000080001f77983 */ /* 0x004ea20000300800 */
[----:B------:R-:W-:Y:S01]  /*7b60*/  IMAD.MOV.U32 R252, RZ, RZ, c[0x0][0x1a4] ;  /* 0x00006900fffc7624 */ /* 0x000fe200078e00ff */
[----:B-----5:R-:W-:Y:S01]  /*7b70*/  MOV R133, R135 ;  /* 0x0000008700857202 */ /* 0x020fe20000000f00 */
[----:B------:R-:W-:Y:S01]  /*7b80*/  IMAD.MOV.U32 R246, RZ, RZ, c[0x0][0x1a0] ;  /* 0x00006800fff67624 */ /* 0x000fe200078e00ff */
[----:B------:R-:W-:Y:S01]  /*7b90*/  MOV R138, R3 ;  /* 0x00000003008a7202 */ /* 0x000fe20000000f00 */
[----:B------:R-:W-:-:S02]  /*7ba0*/  IMAD.MOV.U32 R132, RZ, RZ, R136 ;  /* 0x000000ffff847224 */ /* 0x000fc400078e0088 */
[----:B------:R-:W-:Y:S01]  /*7bb0*/  IMAD.MOV.U32 R137, RZ, RZ, R134 ;  /* 0x000000ffff897224 */ /* 0x000fe200078e0086 */
[----:B------:R-:W-:Y:S02]  /*7bc0*/  SHF.L.U64.HI R0, R246, 0x5, R252 ;  /* 0x00000005f6007819 */ /* 0x000fe400000102fc */
[----:B--2---:R-:W-:-:S05]  /*7bd0*/  LEA.HI.SX32 R2, R247, 0xfffffffe, 0x19 ;  /* 0xfffffffef7027811 */ /* 0x004fca00078fcaff */
[----:B------:R1:W-:Y:S01]  /*7be0*/  STL [R1], R2 ;  /* 0x0000000201007387 */ /* 0x0003e20000100800 */
[----:B------:R-:W-:Y:S05]  /*7bf0*/  BRA `(.L_x_7) ;  /* 0x000002a000007947 */ /* 0x000fea0003800000 */
.L_x_9:
[----:B------:R-:W2:Y:S01]  /*7c00*/  LDL.64 R238, [R1+0x40] ;  /* 0x0000400001ee7983 */ /* 0x000ea20000100a00 */
[----:B------:R-:W-:Y:S01]  /*7c10*/  ULDC.64 UR4, c[0x0][0x198] ;  /* 0x0000660000047ab9 */ /* 0x000fe20000000a00 */
[----:B------:R-:W-:Y:S01]  /*7c20*/  IADD3 R0, R212, -0x1, RZ ;  /* 0xffffffffd4007810 */ /* 0x000fe20007ffe0ff */
[----:B------:R-:W-:Y:S01]  /*7c30*/  USHF.L.U32 UR6, UR4, 0x5, URZ ;  /* 0x0000000504067899 */ /* 0x000fe2000800063f */
[----:B------:R-:W3:Y:S01]  /*7c40*/  LDL.64 R236, [R1+0x30] ;  /* 0x0000300001ec7983 */ /* 0x000ee20000100a00 */
[----:B------:R-:W-:Y:S01]  /*7c50*/  USHF.L.U64.HI UR5, UR4, 0x5, UR5 ;  /* 0x0000000504057899 */ /* 0x000fe20008010205 */
[----:B------:R-:W-:Y:S01]  /*7c60*/  SHF.R.S32.HI R2, RZ, 0x1f, R0 ;  /* 0x0000001fff027819 */ /* 0x000fe20000011400 */
[----:B------:R-:W-:Y:S04]  /*7c70*/  IMAD.WIDE.U32 R134, R0, c[0x0][0x198], RZ ;  /* 0x0000660000867a25 */ /* 0x000fe800078e00ff */
[----:B------:R-:W-:Y:S04]  /*7c80*/  IMAD R2, R2, c[0x0][0x198], RZ ;  /* 0x0000660002027a24 */ /* 0x000fe800078e02ff */
[----:B------:R-:W-:Y:S04]  /*7c90*/  IMAD R2, R0, c[0x0][0x19c], R2 ;  /* 0x0000670000027a24 */ /* 0x000fe800078e0202 */
[----:B------:R-:W-:Y:S01]  /*7ca0*/  IMAD.IADD R3, R135, 0x1, R2 ;  /* 0x0000000187037824 */ /* 0x000fe200078e0202 */
[----:B--2---:R-:W-:Y:S04]  /*7cb0*/  LEA R0, P1, R134, R238, 0x7 ;  /* 0x000000ee86007211 */ /* 0x004fe800078238ff */
[----:B------:R-:W-:Y:S02]  /*7cc0*/  LEA R2, P2, R0, c[0x0][0x168], 0x1 ;  /* 0x00005a0000027a11 */ /* 0x000fe400078408ff */
[----:B---3--:R-:W-:Y:S02]  /*7cd0*/  LEA.HI.X R3, R134, R237, R3, 0x7, P1 ;  /* 0x000000ed86037211 */ /* 0x008fe400008f3c03 */
[----:B------:R-:W-:Y:S02]  /*7ce0*/  IADD3 R204, P1, R2, UR6, RZ ;  /* 0x0000000602cc7c10 */ /* 0x000fe4000ff3e0ff */
[----:B------:R-:W-:Y:S02]  /*7cf0*/  LEA.HI.X R3, R0, c[0x0][0x16c], R3, 0x1, P2 ;  /* 0x00005b0000037a11 */ /* 0x000fe400010f0c03 */
[----:B------:R-:W-:Y:S02]  /*7d00*/  IADD3 R210, P2, R204, UR6, RZ ;  /* 0x00000006ccd27c10 */ /* 0x000fe4000ff5e0ff */
[----:B------:R-:W-:Y:S01]  /*7d10*/  IADD3.X R205, R3, UR5, RZ, P1, !PT ;  /* 0x0000000503cd7c10 */ /* 0x000fe20008ffe4ff */
[----:B------:R-:W-:Y:S01]  /*7d20*/  @!PT LDS RZ, [RZ] ;  /* 0x00000000fffff984 */ /* 0x000fe20000000800 */
[----:B------:R-:W-:Y:S01]  /*7d30*/  @!PT LDS RZ, [RZ] ;  /* 0x00000000fffff984 */ /* 0x000fe20000000800 */
[----:B------:R-:W-:Y:S01]  /*7d40*/  @!PT LDS RZ, [RZ] ;  /* 0x00000000fffff984 */ /* 0x000fe20000000800 */
[----:B------:R1:W-:Y:S01]  /*7d50*/  LDGSTS.E.BYPASS.LTC128B.128 [R234+0x4000], [R2.64] ;  /* 0x0400000002ea7fae */ /* 0x0003e2000b901d48 */
[----:B------:R-:W-:Y:S02]  /*7d60*/  IADD3 R208, P1, R210, UR6, RZ ;  /* 0x00000006d2d07c10 */ /* 0x000fe4000ff3e0ff */
[----:B------:R-:W-:Y:S01]  /*7d70*/  IADD3.X R211, R205, UR5, RZ, P2, !PT ;  /* 0x00000005cdd37c10 */ /* 0x000fe200097fe4ff */
[----:B------:R2:W-:Y:S01]  /*7d80*/  LDGSTS.E.BYPASS.LTC128B.128 [R234+0x4800], [R204.64] ;  /* 0x04800000ccea7fae */ /* 0x0005e2000b901d48 */
[----:B------:R-:W-:Y:S02]  /*7d90*/  IADD3 R206, P2, R208, UR6, RZ ;  /* 0x00000006d0ce7c10 */ /* 0x000fe4000ff5e0ff */
[----:B------:R-:W-:Y:S01]  /*7da0*/  IADD3.X R209, R211, UR5, RZ, P1, !PT ;  /* 0x00000005d3d17c10 */ /* 0x000fe20008ffe4ff */
[----:B------:R3:W-:Y:S01]  /*7db0*/  LDGSTS.E.BYPASS.LTC128B.128 [R234+0x5000], [R210.64] ;  /* 0x05000000d2ea7fae */ /* 0x0007e2000b901d48 */
[----:B------:R-:W-:Y:S02]  /*7dc0*/  IADD3 R134, P1, R206, UR6, RZ ;  /* 0x00000006ce867c10 */ /* 0x000fe4000ff3e0ff */
[----:B------:R-:W-:Y:S01]  /*7dd0*/  IADD3.X R207, R209, UR5, RZ, P2, !PT ;  /* 0x00000005d1cf7c10 */ /* 0x000fe200097fe4ff */
[----:B------:R3:W-:Y:S03]  /*7de0*/  LDGSTS.E.BYPASS.LTC128B.128 [R234+0x5800], [R208.64] ;  /* 0x05800000d0ea7fae */ /* 0x0007e6000b901d48 */
[----:B------:R-:W-:Y:S01]  /*7df0*/  IADD3.X R135, R207, UR5, RZ, P1, !PT ;  /* 0x00000005cf877c10 */ /* 0x000fe20008ffe4ff */
[----:B------:R3:W-:Y:S04]  /*7e00*/  LDGSTS.E.BYPASS.LTC128B.128 [R234+0x6000], [R206.64] ;  /* 0x06000000ceea7fae */ /* 0x0007e8000b901d48 */
[----:B------:R3:W-:Y:S01]  /*7e10*/  LDGSTS.E.BYPASS.LTC128B.128 [R234+0x6800], [R134.64] ;  /* 0x0680000086ea7fae */ /* 0x0007e2000b901d48 */
[----:B-1----:R-:W-:Y:S04]  /*7e20*/  IADD3 R2, P2, R134, UR6, RZ ;  /* 0x0000000686027c10 */ /* 0x002fe8000ff5e0ff */
[----:B--2---:R-:W-:Y:S02]  /*7e30*/  IADD3 R204, P1, R2, UR6, RZ ;  /* 0x0000000602cc7c10 */ /* 0x004fe4000ff3e0ff */
[----:B------:R-:W-:Y:S04]  /*7e40*/  IADD3.X R3, R135, UR5, RZ, P2, !PT ;  /* 0x0000000587037c10 */ /* 0x000fe800097fe4ff */
[----:B------:R-:W-:Y:S01]  /*7e50*/  IADD3.X R205, R3, UR5, RZ, P1, !PT ;  /* 0x0000000503cd7c10 */ /* 0x000fe20008ffe4ff */
[----:B------:R3:W-:Y:S04]  /*7e60*/  LDGSTS.E.BYPASS.LTC128B.128 [R234+0x7000], [R2.64] ;  /* 0x0700000002ea7fae */ /* 0x0007e8000b901d48 */
[----:B------:R3:W-:Y:S04]  /*7e70*/  LDGSTS.E.BYPASS.LTC128B.128 [R234+0x7800], [R204.64] ;  /* 0x07800000ccea7fae */ /* 0x0007e8000b901d48 */
[----:B------:R-:W0:Y:S01]  /*7e80*/  LDGDEPBAR ;  /* 0x00000000000079af */ /* 0x000e220000000000 */
[----:B------:R-:W-:-:S05]  /*7e90*/  BRA `(.L_x_8) ;  /* 0x00000da000007947 */ /* 0x000fca0003800000 */
.L_x_7:
[----:B------:R-:W2:Y:S01]  /*7ea0*/  LDL R134, [R1] ;  /* 0x0000000001867983 */ /* 0x000ea20000100800 */
[----:B------:R-:W-:Y:S04]  /*7eb0*/  DEPBAR.LE SB0, 0x0 ;  /* 0x000080000000791a */ /* 0x000fe80000000000 */
[----:B------:R-:W3:Y:S01]  /*7ec0*/  LDL.64 R14, [R1+0x38] ;  /* 0x00003800010e7983 */ /* 0x000ee20000100a00 */
[----:B------:R-:W-:Y:S02]  /*7ed0*/  IMAD.MOV.U32 R6, RZ, RZ, c[0x0][0x1a0] ;  /* 0x00006800ff067624 */ /* 0x000fe400078e00ff */
[----:B------:R-:W-:Y:S03]  /*7ee0*/  IMAD.MOV.U32 R8, RZ, RZ, c[0x0][0x1a4] ;  /* 0x00006900ff087624 */ /* 0x000fe600078e00ff */
[----:B------:R-:W4:Y:S04]  /*7ef0*/  LDL R10, [R1+0x48] ;  /* 0x00004800010a7983 */ /* 0x000f280000100800 */
[----:B------:R-:W-:Y:S01]  /*7f00*/  BAR.SYNC.DEFER_BLOCKING 0x0 ;  /* 0x0000000000007b1d */ /* 0x000fe20000010000 */
[----:B--2---:R-:W-:Y:S01]  /*7f10*/  SHF.R.S32.HI R0, RZ, 0x1f, R134 ;  /* 0x0000001fff007819 */ /* 0x004fe20000011486 */
[----:B------:R-:W-:Y:S04]  /*7f20*/  IMAD.WIDE.U32 R4, R134, c[0x0][0x1a0], RZ ;  /* 0x0000680086047a25 */ /* 0x000fe800078e00ff */
[----:B------:R-:W-:Y:S02]  /*7f30*/  IMAD R0, R0, c[0x0][0x1a0], RZ ;  /* 0x0000680000007a24 */ /* 0x000fe400078e02ff */
[----:B---3--:R-:W-:Y:S02]  /*7f40*/  IMAD.SHL.U32 R15, R6, 0x20, RZ ;  /* 0x00000020060f7824 */ /* 0x008fe400078e00ff */
[----:B-1----:R-:W-:Y:S01]  /*7f50*/  IMAD R2, R134, c[0x0][0x1a4], R0 ;  /* 0x0000690086027a24 */ /* 0x002fe200078e0200 */
[----:B------:R-:W-:Y:S02]  /*7f60*/  LEA R0, P0, R4, R14, 0x7 ;  /* 0x0000000e04007211 */ /* 0x000fe400078038ff */
[----:B------:R-:W-:Y:S01]  /*7f70*/  SHF.L.U64.HI R14, R6, 0x5, R8 ;  /* 0x00000005060e7819 */ /* 0x000fe20000010208 */
[----:B------:R-:W-:Y:S01]  /*7f80*/  IMAD.IADD R3, R5, 0x1, R2 ;  /* 0x0000000105037824 */ /* 0x000fe200078e0202 */
[----:B------:R-:W-:Y:S04]  /*7f90*/  LEA R2, P1, R0, c[0x0][0x170], 0x1 ;  /* 0x00005c0000027a11 */ /* 0x000fe800078208ff */
[----:B----4-:R-:W-:Y:S02]  /*7fa0*/  LEA.HI.X R4, R4, R10, R3, 0x7, P0 ;  /* 0x0000000a04047211 */ /* 0x010fe400000f3c03 */
[-C--:B------:R-:W-:Y:S02]  /*7fb0*/  IADD3 R6, P0, R2, R15.reuse, RZ ;  /* 0x0000000f02067210 */ /* 0x080fe40007f1e0ff */
[----:B------:R-:W-:Y:S02]  /*7fc0*/  LEA.HI.X R3, R0, c[0x0][0x174], R4, 0x1, P1 ;  /* 0x00005d0000037a11 */ /* 0x000fe400008f0c04 */
[-C--:B------:R-:W-:Y:S03]  /*7fd0*/  IADD3 R12, P1, R6, R15.reuse, RZ ;  /* 0x0000000f060c7210 */ /* 0x080fe60007f3e0ff */
[----:B------:R-:W-:Y:S01]  /*7fe0*/  @!PT LDS RZ, [RZ] ;  /* 0x00000000fffff984 */ /* 0x000fe20000000800 */
[----:B------:R-:W-:Y:S01]  /*7ff0*/  @!PT LDS RZ, [RZ] ;  /* 0x00000000fffff984 */ /* 0x000fe20000000800 */
[----:B------:R-:W-:Y:S01]  /*8000*/  @!PT LDS RZ, [RZ] ;  /* 0x00000000fffff984 */ /* 0x000fe20000000800 */
[----:B------:R1:W-:Y:S01]  /*8010*/  LDGSTS.E.BYPASS.LTC128B.128 [R234+0x8000], [R2.64] ;  /* 0x0800000002ea7fae */ /* 0x0003e2000b901d48 */
[--C-:B------:R-:W-:Y:S01]  /*8020*/  IMAD.X R7, R3, 0x1, R14.reuse, P0 ;  /* 0x0000000103077824 */ /* 0x100fe200000e060e */
[-C--:B------:R-:W-:Y:S03]  /*8030*/  IADD3 R10, P0, R12, R15.reuse, RZ ;  /* 0x0000000f0c0a7210 */ /* 0x080fe60007f1e0ff */
[--C-:B------:R-:W-:Y:S01]  /*8040*/  IMAD.X R13, R7, 0x1, R14.reuse, P1 ;  /* 0x00000001070d7824 */ /* 0x100fe200008e060e */
[-C--:B------:R-:W-:Y:S02]  /*8050*/  IADD3 R8, P1, R10, R15.reuse, RZ ;  /* 0x0000000f0a087210 */ /* 0x080fe40007f3e0ff */
[----:B------:R2:W-:Y:S02]  /*8060*/  LDGSTS.E.BYPASS.LTC128B.128 [R234+0x8800], [R6.64] ;  /* 0x0880000006ea7fae */ /* 0x0005e4000b901d48 */
[-C--:B------:R-:W-:Y:S02]  /*8070*/  IADD3.X R11, R13, R14.reuse, RZ, P0, !PT ;  /* 0x0000000e0d0b7210 */ /* 0x080fe400007fe4ff */
[-C--:B------:R-:W-:Y:S03]  /*8080*/  IADD3 R4, P0, R8, R15.reuse, RZ ;  /* 0x0000000f08047210 */ /* 0x080fe60007f1e0ff */
[--C-:B------:R-:W-:Y:S01]  /*8090*/  IMAD.X R9, R11, 0x1, R14.reuse, P1 ;  /* 0x000000010b097824 */ /* 0x100fe200008e060e */
[----:B------:R3:W-:Y:S03]  /*80a0*/  LDGSTS.E.BYPASS.LTC128B.128 [R234+0x9000], [R12.64] ;  /* 0x090000000cea7fae */ /* 0x0007e6000b901d48 */
[--C-:B------:R-:W-:Y:S05]  /*80b0*/  IMAD.X R5, R9, 0x1, R14.reuse, P0 ;  /* 0x0000000109057824 */ /* 0x100fea00000e060e */
[----:B------:R4:W-:Y:S01]  /*80c0*/  LDGSTS.E.BYPASS.LTC128B.128 [R234+0x9800], [R10.64] ;  /* 0x098000000aea7fae */ /* 0x0009e2000b901d48 */
[-C--:B-1----:R-:W-:Y:S07]  /*80d0*/  IADD3 R2, P1, R4, R15.reuse, RZ ;  /* 0x0000000f04027210 */ /* 0x082fee0007f3e0ff */
[----:B------:R4:W-:Y:S01]  /*80e0*/  LDGSTS.E.BYPASS.LTC128B.128 [R234+0xa000], [R8.64] ;  /* 0x0a00000008ea7fae */ /* 0x0009e2000b901d48 */
[----:B------:R-:W-:Y:S01]  /*80f0*/  IMAD.X R3, R5, 0x1, R14, P1 ;  /* 0x0000000105037824 */ /* 0x000fe200008e060e */
[----:B--2---:R-:W-:Y:S04]  /*8100*/  IADD3 R6, P0, R2, R15, RZ ;  /* 0x0000000f02067210 */ /* 0x004fe80007f1e0ff */
[----:B------:R-:W-:Y:S02]  /*8110*/  IADD3.X R7, R3, R14, RZ, P0, !PT ;  /* 0x0000000e03077210 */ /* 0x000fe400007fe4ff */
[----:B------:R1:W-:Y:S08]  /*8120*/  LDGSTS.E.BYPASS.LTC128B.128 [R234+0xa800], [R4.64] ;  /* 0x0a80000004ea7fae */ /* 0x0003f0000b901d48 */
[----:B------:R2:W-:Y:S08]  /*8130*/  LDGSTS.E.BYPASS.LTC128B.128 [R234+0xb000], [R2.64] ;  /* 0x0b00000002ea7fae */ /* 0x0005f0000b901d48 */
[----:B------:R1:W-:Y:S08]  /*8140*/  LDGSTS.E.BYPASS.LTC128B.128 [R234+0xb800], [R6.64] ;  /* 0x0b80000006ea7fae */ /* 0x0003f0000b901d48 */
[----:B------:R-:W-:Y:S08]  /*8150*/  LDSM.16.M88.4 R128, [R222] ;  /* 0x00000000de80783b */ /* 0x000ff00000000200 */
[----:B------:R-:W1:Y:S08]  /*8160*/  LDSM.16.M88.4 R16, [R139+0x4000] ;  /* 0x004000008b10783b */ /* 0x000e700000000200 */
[----:B------:R-:W4:Y:S08]  /*8170*/  LDSM.16.M88.4 R124, [R222+0x2000] ;  /* 0x00200000de7c783b */ /* 0x000f300000000200 */
[----:B------:R-:W5:Y:S08]  /*8180*/  LDSM.16.M88.4 R32, [R139+0x4800] ;  /* 0x004800008b20783b */ /* 0x000f700000000200 */
[----:B------:R-:W0:Y:S08]  /*8190*/  LDGDEPBAR ;  /* 0x00000000000079af */ /* 0x000e300000000000 */
[----:B------:R-:W2:Y:S01]  /*81a0*/  LDSM.16.M88.4 R48, [R139+0x5000] ;  /* 0x005000008b30783b */ /* 0x000ea20000000200 */
[-C--:B-1----:R-:W-:Y:S07]  /*81b0*/  HMMA.16816.F32 R4, R128, R16.reuse, RZ ;  /* 0x000000108004723c */ /* 0x082fee00000018ff */
[----:B------:R-:W1:Y:S01]  /*81c0*/  LDSM.16.M88.4 R64, [R139+0x5800] ;  /* 0x005800008b40783b */ /* 0x000e620000000200 */
[C---:B----4-:R-:W-:Y:S07]  /*81d0*/  HMMA.16816.F32 R8, R124.reuse, R16, RZ ;  /* 0x000000107c08723c */ /* 0x050fee00000018ff */
[----:B------:R-:W4:Y:S01]  /*81e0*/  LDSM.16.M88.4 R80, [R139+0x6000] ;  /* 0x006000008b50783b */ /* 0x000f220000000200 */
[-C--:B---3--:R-:W-:Y:S07]  /*81f0*/  HMMA.16816.F32 R12, R124, R18.reuse, RZ ;  /* 0x000000127c0c723c */ /* 0x088fee00000018ff */
[----:B------:R-:W3:Y:S01]  /*8200*/  LDSM.16.M88.4 R96, [R139+0x6800] ;  /* 0x006800008b60783b */ /* 0x000ee20000000200 */
[C---:B------:R-:W-:Y:S07]  /*8210*/  HMMA.16816.F32 R16, R128.reuse, R18, RZ ;  /* 0x000000128010723c */ /* 0x040fee00000018ff */
[----:B------:R-:W1:Y:S01]  /*8220*/  LDSM.16.M88.4 R112, [R139+0x7000] ;  /* 0x007000008b70783b */ /* 0x000e620000000200 */
[-C--:B-----5:R-:W-:Y:S07]  /*8230*/  HMMA.16816.F32 R20, R128, R32.reuse, RZ ;  /* 0x000000208014723c */ /* 0x0a0fee00000018ff */
[----:B------:R-:W5:Y:S01]  /*8240*/  LDSM.16.M88.4 R204, [R139+0x7800] ;  /* 0x007800008bcc783b */ /* 0x000f620000000200 */
[C---:B------:R-:W-:Y:S07]  /*8250*/  HMMA.16816.F32 R24, R124.reuse, R32, RZ ;  /* 0x000000207c18723c */ /* 0x040fee00000018ff */
[----:B------:R-:W-:Y:S01]  /*8260*/  LDSM.16.M88.4 R208, [R225] ;  /* 0x00000000e1d0783b */ /* 0x000fe20000000200 */
[-C--:B------:R-:W-:Y:S07]  /*8270*/  HMMA.16816.F32 R28, R124, R34.reuse, RZ ;  /* 0x000000227c1c723c */ /* 0x080fee00000018ff */
[----:B------:R-:W-:Y:S01]  /*8280*/  LDSM.16.M88.4 R212, [R225+0x2000] ;  /* 0x00200000e1d4783b */ /* 0x000fe20000000200 */
[C---:B------:R-:W-:Y:S08]  /*8290*/  HMMA.16816.F32 R32, R128.reuse, R34, RZ ;  /* 0x000000228020723c */ /* 0x040ff000000018ff */
[-C--:B--2---:R-:W-:Y:S08]  /*82a0*/  HMMA.16816.F32 R36, R128, R48.reuse, RZ ;  /* 0x000000308024723c */ /* 0x084ff000000018ff */
[C---:B------:R-:W-:Y:S08]  /*82b0*/  HMMA.16816.F32 R40, R124.reuse, R48, RZ ;  /* 0x000000307c28723c */ /* 0x040ff000000018ff */
[-C--:B------:R-:W-:Y:S08]  /*82c0*/  HMMA.16816.F32 R44, R124, R50.reuse, RZ ;  /* 0x000000327c2c723c */ /* 0x080ff000000018ff */
[C---:B------:R-:W-:Y:S08]  /*82d0*/  HMMA.16816.F32 R48, R128.reuse, R50, RZ ;  /* 0x000000328030723c */ /* 0x040ff000000018ff */
[-C--:B-1----:R-:W-:Y:S08]  /*82e0*/  HMMA.16816.F32 R52, R128, R64.reuse, RZ ;  /* 0x000000408034723c */ /* 0x082ff000000018ff */
[C---:B------:R-:W-:Y:S08]  /*82f0*/  HMMA.16816.F32 R56, R124.reuse, R64, RZ ;  /* 0x000000407c38723c */ /* 0x040ff000000018ff */
[-C--:B------:R-:W-:Y:S08]  /*8300*/  HMMA.16816.F32 R60, R124, R66.reuse, RZ ;  /* 0x000000427c3c723c */ /* 0x080ff000000018ff */
[C---:B------:R-:W-:Y:S08]  /*8310*/  HMMA.16816.F32 R64, R128.reuse, R66, RZ ;  /* 0x000000428040723c */ /* 0x040ff000000018ff */
[-C--:B----4-:R-:W-:Y:S08]  /*8320*/  HMMA.16816.F32 R68, R128, R80.reuse, RZ ;  /* 0x000000508044723c */ /* 0x090ff000000018ff */
[C---:B------:R-:W-:Y:S08]  /*8330*/  HMMA.16816.F32 R72, R124.reuse, R80, RZ ;  /* 0x000000507c48723c */ /* 0x040ff000000018ff */
[-C--:B------:R-:W-:Y:S08]  /*8340*/  HMMA.16816.F32 R76, R124, R82.reuse, RZ ;  /* 0x000000527c4c723c */ /* 0x080ff000000018ff */
[C---:B------:R-:W-:Y:S08]  /*8350*/  HMMA.16816.F32 R80, R128.reuse, R82, RZ ;  /* 0x000000528050723c */ /* 0x040ff000000018ff */
[-C--:B---3--:R-:W-:Y:S08]  /*8360*/  HMMA.16816.F32 R84, R128, R96.reuse, RZ ;  /* 0x000000608054723c */ /* 0x088ff000000018ff */
[C---:B------:R-:W-:Y:S08]  /*8370*/  HMMA.16816.F32 R88, R124.reuse, R96, RZ ;  /* 0x000000607c58723c */ /* 0x040ff000000018ff */
[-C--:B------:R-:W-:Y:S08]  /*8380*/  HMMA.16816.F32 R92, R124, R98.reuse, RZ ;  /* 0x000000627c5c723c */ /* 0x080ff000000018ff */
[C---:B------:R-:W-:Y:S08]  /*8390*/  HMMA.16816.F32 R96, R128.reuse, R98, RZ ;  /* 0x000000628060723c */ /* 0x040ff000000018ff */
[-C--:B------:R-:W-:Y:S08]  /*83a0*/  HMMA.16816.F32 R100, R128, R112.reuse, RZ ;  /* 0x000000708064723c */ /* 0x080ff000000018ff */
[C---:B------:R-:W-:Y:S08]  /*83b0*/  HMMA.16816.F32 R104, R124.reuse, R112, RZ ;  /* 0x000000707c68723c */ /* 0x040ff000000018ff */
[-C--:B------:R-:W-:Y:S08]  /*83c0*/  HMMA.16816.F32 R108, R124, R114.reuse, RZ ;  /* 0x000000727c6c723c */ /* 0x080ff000000018ff */
[C---:B------:R-:W-:Y:S08]  /*83d0*/  HMMA.16816.F32 R112, R128.reuse, R114, RZ ;  /* 0x000000728070723c */ /* 0x040ff000000018ff */
[-C--:B-----5:R-:W-:Y:S08]  /*83e0*/  HMMA.16816.F32 R116, R128, R204.reuse, RZ ;  /* 0x000000cc8074723c */ /* 0x0a0ff000000018ff */
[C---:B------:R-:W-:Y:S08]  /*83f0*/  HMMA.16816.F32 R120, R124.reuse, R204, RZ ;  /* 0x000000cc7c78723c */ /* 0x040ff000000018ff */
[-C--:B------:R-:W-:Y:S08]  /*8400*/  HMMA.16816.F32 R124, R124, R206.reuse, RZ ;  /* 0x000000ce7c7c723c */ /* 0x080ff000000018ff */
[----:B------:R-:W-:Y:S01]  /*8410*/  HMMA.16816.F32 R128, R128, R206, RZ ;  /* 0x000000ce8080723c */ /* 0x000fe200000018ff */
[----:B------:R-:W1:Y:S07]  /*8420*/  LDSM.16.M88.4 R204, [R221+0x4000] ;  /* 0x00400000ddcc783b */ /* 0x000e6e0000000200 */
[-C--:B-1----:R-:W-:Y:S08]  /*8430*/  HMMA.16816.F32 R4, R208, R204.reuse, R4 ;  /* 0x000000ccd004723c */ /* 0x082ff00000001804 */
[C---:B------:R-:W-:Y:S08]  /*8440*/  HMMA.16816.F32 R8, R212.reuse, R204, R8 ;  /* 0x000000ccd408723c */ /* 0x040ff00000001808 */
[-C--:B------:R-:W-:Y:S08]  /*8450*/  HMMA.16816.F32 R12, R212, R206.reuse, R12 ;  /* 0x000000ced40c723c */ /* 0x080ff0000000180c */
[C---:B------:R-:W-:Y:S01]  /*8460*/  HMMA.16816.F32 R16, R208.reuse, R206, R16 ;  /* 0x000000ced010723c */ /* 0x040fe20000001810 */
        /* <DEDUP_REMOVED lines=33> */
[-C--:B------:R-:W-:Y:S01]  /*8680*/  HMMA.16816.F32 R124, R212, R206.reuse, R124 ;  /* 0x000000ced47c723c */ /* 0x080fe2000000187c */
[----:B------:R-:W-:Y:S07]  /*8690*/  LDSM.16.M88.4 R212, [R223+0x2000] ;  /* 0x00200000dfd4783b */ /* 0x000fee0000000200 */
[----:B------:R-:W-:Y:S01]  /*86a0*/  HMMA.16816.F32 R128, R208, R206, R128 ;  /* 0x000000ced080723c */ /* 0x000fe20000001880 */
[----:B------:R-:W-:Y:S08]  /*86b0*/  LDSM.16.M88.4 R204, [R223] ;  /* 0x00000000dfcc783b */ /* 0x000ff00000000200 */
[----:B------:R-:W1:Y:S02]  /*86c0*/  LDSM.16.M88.4 R208, [R226] ;  /* 0x00000000e2d0783b */ /* 0x000e640000000200 */
[-C--:B-1----:R-:W-:Y:S08]  /*86d0*/  HMMA.16816.F32 R4, R204, R208.reuse, R4 ;  /* 0x000000d0cc04723c */ /* 0x082ff00000001804 */
[C---:B------:R-:W-:Y:S08]  /*86e0*/  HMMA.16816.F32 R8, R212.reuse, R208, R8 ;  /* 0x000000d0d408723c */ /* 0x040ff00000001808 */
[-C--:B------:R-:W-:Y:S08]  /*86f0*/  HMMA.16816.F32 R12, R212, R210.reuse, R12 ;  /* 0x000000d2d40c723c */ /* 0x080ff0000000180c */
[C---:B------:R-:W-:Y:S01]  /*8700*/  HMMA.16816.F32 R16, R204.reuse, R210, R16 ;  /* 0x000000d2cc10723c */ /* 0x040fe20000001810 */
[----:B------:R-:W1:Y:S07]  /*8710*/  LDSM.16.M88.4 R208, [R233] ;  /* 0x00000000e9d0783b */ /* 0x000e6e0000000200 */
        /* <DEDUP_REMOVED lines=71> */
[----:B------:R-:W1:Y:S01]  /*8b90*/  LDSM.16.M88.4 R208, [R220+0x3800] ;  /* 0x00380000dcd0783b */ /* 0x000e620000000200 */
[----:B------:R-:W-:Y:S07]  /*8ba0*/  DEPBAR.LE SB0, 0x0 ;  /* 0x000080000000791a */ /* 0x000fee0000000000 */
[----:B------:R-:W-:Y:S01]  /*8bb0*/  BAR.SYNC.DEFER_BLOCKING 0x0 ;  /* 0x0000000000007b1d */ /* 0x000fe20000010000 */
[-C--:B-1----:R-:W-:Y:S08]  /*8bc0*/  HMMA.16816.F32 R116, R204, R208.reuse, R116 ;  /* 0x000000d0cc74723c */ /* 0x082ff00000001874 */
[C---:B------:R-:W-:Y:S08]  /*8bd0*/  HMMA.16816.F32 R120, R212.reuse, R208, R120 ;  /* 0x000000d0d478723c */ /* 0x040ff00000001878 */
[-C--:B------:R-:W-:Y:S07]  /*8be0*/  HMMA.16816.F32 R124, R212, R210.reuse, R124 ;  /* 0x000000d2d47c723c */ /* 0x080fee000000187c */
[----:B------:R-:W-:Y:S01]  /*8bf0*/  IMAD.MOV.U32 R212, RZ, RZ, R134 ;  /* 0x000000ffffd47224 */ /* 0x000fe200078e0086 */
[----:B------:R-:W-:Y:S04]  /*8c00*/  HMMA.16816.F32 R128, R204, R210, R128 ;  /* 0x000000d2cc80723c */ /* 0x000fe80000001880 */
[----:B------:R-:W-:Y:S11]  /*8c10*/  ISETP.GT.AND P0, PT, R212, RZ, PT ;  /* 0x000000ffd400720c */ /* 0x000ff60003f04270 */
[----:B------:R-:W-:Y:S02]  /*8c20*/  @!UPT UIADD3 URZ, URZ, URZ, URZ ;  /* 0x0000003f3f3ff290 */ /* 0x000fe4000fffe03f */
[----:B------:R-:W-:-:S05]  /*8c30*/  @P0 BRA `(.L_x_9) ;  /* 0xffffefc000000947 */ /* 0x000fca000383ffff */
.L_x_8:
[----:B------:R-:W-:Y:S01]  /*8c40*/  FMNMX.FTZ R0, R4, R132, !PT ;  /* 0x0000008404007209 */ /* 0x000fe20007810000 */
[----:B------:R-:W-:Y:S03]  /*8c50*/  STL [R1+0x98], R229 ;  /* 0x000098e501007387 */ /* 0x000fe60000100800 */
[----:B---3--:R-:W-:Y:S01]  /*8c60*/  FMNMX.FTZ R2, R5, R0, !PT ;  /* 0x0000000005027209 */ /* 0x008fe20007810000 */
[----:B------:R-:W-:Y:S01]  /*8c70*/  STL [R1+0x94], R228 ;  /* 0x000094e401007387 */ /* 0x000fe20000100800 */
[----:B------:R-:W-:Y:S02]  /*8c80*/  FMNMX.FTZ R0, R6, R133, !PT ;  /* 0x0000008506007209 */ /* 0x000fe40007810000 */
[----:B------:R-:W-:Y:S01]  /*8c90*/  FMNMX.FTZ R2, R16, R2, !PT ;  /* 0x0000000210027209 */ /* 0x000fe20007810000 */
        /* <DEDUP_REMOVED lines=105> */
[----:B------:R-:W-:Y:S01]  /*9330*/  FMNMX.FTZ R0, R95, R0, !PT ;  /* 0x000000005f007209 */ /* 0x000fe20007810000 */
[----:B------:R-:W1:Y:S01]  /*9340*/  SHFL.BFLY PT, R135, R136, 0x2, 0x1f ;  /* 0x0c401f0088877f89 */ /* 0x000e6200000e0000 */
        /* <DEDUP_REMOVED lines=20> */
[----:B-1----:R-:W-:Y:S02]  /*9490*/  FMNMX.FTZ R136, R136, R135, !PT ;  /* 0x0000008788887209 */ /* 0x002fe40007810000 */
[----:B------:R-:W-:Y:S02]  /*94a0*/  FMNMX.FTZ R0, R126, R0, !PT ;  /* 0x000000007e007209 */ /* 0x000fe40007810000 */
[----:B------:R-:W-:Y:S01]  /*94b0*/  FMNMX.FTZ R134, R131, R134, !PT ;  /* 0x0000008683867209 */ /* 0x000fe20007810000 */
[----:B------:R-:W1:Y:S01]  /*94c0*/  SHFL.BFLY PT, R135, R136, 0x1, 0x1f ;  /* 0x0c201f0088877f89 */ /* 0x000e6200000e0000 */
[----:B------:R-:W-:Y:S02]  /*94d0*/  FMNMX.FTZ R2, R120, R2, !PT ;  /* 0x0000000278027209 */ /* 0x000fe40007810000 */
[----:B------:R-:W-:Y:S02]  /*94e0*/  FMNMX.FTZ R0, R127, R0, !PT ;  /* 0x000000007f007209 */ /* 0x000fe40007810000 */
[----:B------:R-:W-:Y:S03]  /*94f0*/  FMNMX.FTZ R3, R121, R2, !PT ;  /* 0x0000000279037209 */ /* 0x000fe60007810000 */
[----:B------:R-:W2:Y:S01]  /*9500*/  SHFL.BFLY PT, R205, R134, 0x2, 0x1f ;  /* 0x0c401f0086cd7f89 */ /* 0x000ea200000e0000 */
[----:B------:R-:W-:Y:S04]  /*9510*/  FMNMX.FTZ R3, R124, R3, !PT ;  /* 0x000000037c037209 */ /* 0x000fe80007810000 */
[----:B------:R-:W-:Y:S03]  /*9520*/  FMNMX.FTZ R3, R125, R3, !PT ;  /* 0x000000037d037209 */ /* 0x000fe60007810000 */
[----:B------:R-:W3:Y:S01]  /*9530*/  SHFL.BFLY PT, R2, R0, 0x2, 0x1f ;  /* 0x0c401f0000027f89 */ /* 0x000ee200000e0000 */
[----:B-1----:R-:W-:Y:S07]  /*9540*/  FMNMX.FTZ R136, R136, R135, !PT ;  /* 0x0000008788887209 */ /* 0x002fee0007810000 */
[----:B------:R-:W1:Y:S01]  /*9550*/  SHFL.BFLY PT, R204, R3, 0x2, 0x1f ;  /* 0x0c401f0003cc7f89 */ /* 0x000e6200000e0000 */
[----:B------:R-:W-:Y:S02]  /*9560*/  FSETP.NEU.FTZ.AND P2, PT, R136, -INF , PT ;  /* 0xff8000008800780b */ /* 0x000fe40003f5d000 */
[----:B--2---:R-:W-:Y:S05]  /*9570*/  FMNMX.FTZ R134, R134, R205, !PT ;  /* 0x000000cd86867209 */ /* 0x004fea0007810000 */
[----:B------:R-:W2:Y:S01]  /*9580*/  SHFL.BFLY PT, R205, R134, 0x1, 0x1f ;  /* 0x0c201f0086cd7f89 */ /* 0x000ea200000e0000 */
[----:B---3--:R-:W-:Y:S01]  /*9590*/  FMNMX.FTZ R2, R0, R2, !PT ;  /* 0x0000000200027209 */ /* 0x008fe20007810000 */
[----:B------:R-:W-:Y:S04]  /*95a0*/  FADD.FTZ R0, -R136, R132 ;  /* 0x0000008488007221 */ /* 0x000fe80000010100 */
[----:B------:R-:W-:Y:S04]  /*95b0*/  FMUL.FTZ R0, R0, c[0x0][0x23c] ;  /* 0x00008f0000007a20 */ /* 0x000fe80000410000 */
[----:B------:R3:W-:Y:S01]  /*95c0*/  MUFU.EX2 R132, R0 ;  /* 0x0000000000847308 */ /* 0x0007e20000000800 */
[----:B-1----:R-:W-:Y:S02]  /*95d0*/  FMNMX.FTZ R204, R3, R204, !PT ;  /* 0x000000cc03cc7209 */ /* 0x002fe40007810000 */
[----:B------:R-:W1:Y:S08]  /*95e0*/  SHFL.BFLY PT, R3, R2, 0x1, 0x1f ;  /* 0x0c201f0002037f89 */ /* 0x000e7000000e0000 */
[----:B------:R-:W4:Y:S01]  /*95f0*/  SHFL.BFLY PT, R206, R204, 0x1, 0x1f ;  /* 0x0c201f00ccce7f89 */ /* 0x000f2200000e0000 */
[----:B--2---:R-:W-:Y:S04]  /*9600*/  FMNMX.FTZ R135, R134, R205, !PT ;  /* 0x000000cd86877209 */ /* 0x004fe80007810000 */
[C---:B------:R-:W-:Y:S01]  /*9610*/  FSETP.NEU.FTZ.AND P1, PT, R135.reuse, -INF , PT ;  /* 0xff8000008700780b */ /* 0x040fe20003f3d000 */
[C---:B---3--:R-:W-:Y:S01]  /*9620*/  FADD.FTZ R0, -R135.reuse, R133 ;  /* 0x0000008587007221 */ /* 0x048fe20000010100 */
[----:B-1----:R-:W-:Y:S03]  /*9630*/  FMNMX.FTZ R3, R2, R3, !PT ;  /* 0x0000000302037209 */ /* 0x002fe60007810000 */
[----:B------:R-:W-:Y:S04]  /*9640*/  FMUL.FTZ R0, R0, c[0x0][0x23c] ;  /* 0x00008f0000007a20 */ /* 0x000fe80000410000 */
[----:B------:R1:W-:Y:S01]  /*9650*/  MUFU.EX2 R133, R0 ;  /* 0x0000000000857308 */ /* 0x0003e20000000800 */
[----:B----4-:R-:W-:Y:S01]  /*9660*/  FMNMX.FTZ R134, R204, R206, !PT ;  /* 0x000000cecc867209 */ /* 0x010fe20007810000 */
[----:B------:R-:W-:Y:S04]  /*9670*/  FMUL.FTZ R204, R135, c[0x0][0x23c] ;  /* 0x00008f0087cc7a20 */ /* 0x000fe80000410000 */
[----:B-1----:R-:W-:Y:S02]  /*9680*/  FADD.FTZ R0, -R134, R137 ;  /* 0x0000008986007221 */ /* 0x002fe40000010100 */
[----:B------:R-:W-:Y:S02]  /*9690*/  FMUL.FTZ R137, R136, c[0x0][0x23c] ;  /* 0x00008f0088897a20 */ /* 0x000fe40000410000 */
[----:B------:R-:W-:Y:S02]  /*96a0*/  FMUL.FTZ R2, R0, c[0x0][0x23c] ;  /* 0x00008f0000027a20 */ /* 0x000fe40000410000 */
[----:B------:R-:W-:Y:S01]  /*96b0*/  FADD.FTZ R0, -R3, R138 ;  /* 0x0000008a03007221 */ /* 0x000fe20000010100 */
[----:B------:R-:W-:Y:S02]  /*96c0*/  FSEL R138, R137, RZ, P2 ;  /* 0x000000ff898a7208 */ /* 0x000fe40001000000 */
[----:B------:R-:W-:Y:S01]  /*96d0*/  FSEL R137, R204, RZ, P1 ;  /* 0x000000ffcc897208 */ /* 0x000fe20000800000 */
[----:B------:R-:W-:Y:S01]  /*96e0*/  MUFU.EX2 R2, R2 ;  /* 0x0000000200027308 */ /* 0x000fe20000000800 */
[----:B------:R-:W-:Y:S01]  /*96f0*/  FSETP.NEU.FTZ.AND P2, PT, R134, -INF , PT ;  /* 0xff8000008600780b */ /* 0x000fe20003f5d000 */
[--C-:B------:R-:W-:Y:S01]  /*9700*/  FFMA.FTZ R251, R69, c[0x0][0x23c], -R138.reuse ;  /* 0x00008f0045fb7a23 */ /* 0x100fe2000001088a */
[----:B------:R-:W-:Y:S01]  /*9710*/  FSETP.NEU.FTZ.AND P1, PT, R3, -INF , PT ;  /* 0xff8000000300780b */ /* 0x000fe20003f3d000 */
[--C-:B------:R-:W-:Y:S02]  /*9720*/  FFMA.FTZ R6, R6, c[0x0][0x23c], -R137.reuse ;  /* 0x00008f0006067a23 */ /* 0x100fe40000010889 */
[--C-:B------:R-:W-:Y:S02]  /*9730*/  FFMA.FTZ R223, R119, c[0x0][0x23c], -R137.reuse ;  /* 0x00008f0077df7a23 */ /* 0x100fe40000010889 */
[--C-:B------:R-:W-:Y:S02]  /*9740*/  FFMA.FTZ R229, R84, c[0x0][0x23c], -R138.reuse ;  /* 0x00008f0054e57a23 */ /* 0x100fe4000001088a */
[----:B------:R1:W-:Y:S01]  /*9750*/  MUFU.EX2 R69, R6 ;  /* 0x0000000600457308 */ /* 0x0003e20000000800 */
[--C-:B------:R-:W-:Y:S02]  /*9760*/  FFMA.FTZ R5, R5, c[0x0][0x23c], -R138.reuse ;  /* 0x00008f0005057a23 */ /* 0x100fe4000001088a */
[--C-:B------:R-:W-:Y:S02]  /*9770*/  FFMA.FTZ R4, R4, c[0x0][0x23c], -R138.reuse ;  /* 0x00008f0004047a23 */ /* 0x100fe4000001088a */
[--C-:B------:R-:W-:Y:S02]  /*9780*/  FFMA.FTZ R139, R113, c[0x0][0x23c], -R138.reuse ;  /* 0x00008f00718b7a23 */ /* 0x100fe4000001088a */
[--C-:B------:R-:W-:Y:S02]  /*9790*/  FFMA.FTZ R225, R102, c[0x0][0x23c], -R137.reuse ;  /* 0x00008f0066e17a23 */ /* 0x100fe40000010889 */
[--C-:B------:R-:W-:Y:S01]  /*97a0*/  FFMA.FTZ R222, R118, c[0x0][0x23c], -R137.reuse ;  /* 0x00008f0076de7a23 */ /* 0x100fe20000010889 */
[----:B------:R-:W2:Y:S01]  /*97b0*/  MUFU.EX2 R5, R5 ;  /* 0x0000000500057308 */ /* 0x000ea20000000800 */
[--C-:B------:R-:W-:Y:S02]  /*97c0*/  FFMA.FTZ R227, R87, c[0x0][0x23c], -R137.reuse ;  /* 0x00008f0057e37a23 */ /* 0x100fe40000010889 */
[--C-:B------:R-:W-:Y:S02]  /*97d0*/  FFMA.FTZ R228, R99, c[0x0][0x23c], -R137.reuse ;  /* 0x00008f0063e47a23 */ /* 0x100fe40000010889 */
[--C-:B------:R-:W-:Y:S02]  /*97e0*/  FFMA.FTZ R19, R19, c[0x0][0x23c], -R137.reuse ;  /* 0x00008f0013137a23 */ /* 0x100fe40000010889 */
[--C-:B------:R-:W-:Y:S02]  /*97f0*/  FFMA.FTZ R250, R80, c[0x0][0x23c], -R138.reuse ;  /* 0x00008f0050fa7a23 */ /* 0x100fe4000001088a */
[--C-:B------:R-:W-:Y:S01]  /*9800*/  FFMA.FTZ R249, R81, c[0x0][0x23c], -R138.reuse ;  /* 0x00008f0051f97a23 */ /* 0x100fe2000001088a */
[----:B------:R3:W-:Y:S01]  /*9810*/  MUFU.EX2 R207, R4 ;  /* 0x0000000400cf7308 */ /* 0x0007e20000000800 */
[--C-:B------:R-:W-:Y:S02]  /*9820*/  FFMA.FTZ R7, R7, c[0x0][0x23c], -R137.reuse ;  /* 0x00008f0007077a23 */ /* 0x100fe40000010889 */
[--C-:B------:R-:W-:Y:S02]  /*9830*/  FFMA.FTZ R239, R20, c[0x0][0x23c], -R138.reuse ;  /* 0x00008f0014ef7a23 */ /* 0x100fe4000001088a */
[--C-:B------:R-:W-:Y:S02]  /*9840*/  FFMA.FTZ R20, R97, c[0x0][0x23c], -R138.reuse ;  /* 0x00008f0061147a23 */ /* 0x100fe4000001088a */
[--C-:B------:R-:W-:Y:S02]  /*9850*/  FFMA.FTZ R17, R17, c[0x0][0x23c], -R138.reuse ;  /* 0x00008f0011117a23 */ /* 0x100fe4000001088a */
[----:B-1----:R-:W-:Y:S01]  /*9860*/  FFMA.FTZ R6, R116, c[0x0][0x23c], -R138 ;  /* 0x00008f0074067a23 */ /* 0x002fe2000001088a */
[----:B------:R-:W-:Y:S01]  /*9870*/  MUFU.EX2 R226, R19 ;  /* 0x0000001300e27308 */ /* 0x000fe20000000800 */
[--C-:B------:R-:W-:Y:S02]  /*9880*/  FFMA.FTZ R116, R51, c[0x0][0x23c], -R137.reuse ;  /* 0x00008f0033747a23 */ /* 0x100fe40000010889 */
[----:B------:R-:W-:Y:S02]  /*9890*/  IMAD.MOV.U32 R51, RZ, RZ, R20 ;  /* 0x000000ffff337224 */ /* 0x000fe400078e0014 */
[--C-:B------:R-:W-:Y:S02]  /*98a0*/  FFMA.FTZ R245, R82, c[0x0][0x23c], -R137.reuse ;  /* 0x00008f0052f57a23 */ /* 0x100fe40000010889 */
[--C-:B------:R-:W-:Y:S02]  /*98b0*/  FFMA.FTZ R244, R83, c[0x0][0x23c], -R137.reuse ;  /* 0x00008f0053f47a23 */ /* 0x100fe40000010889 */
[--C-:B------:R-:W-:Y:S01]  /*98c0*/  FFMA.FTZ R248, R86, c[0x0][0x23c], -R137.reuse ;  /* 0x00008f0056f87a23 */ /* 0x100fe20000010889 */
[----:B------:R-:W-:Y:S01]  /*98d0*/  MUFU.EX2 R20, R7 ;  /* 0x0000000700147308 */ /* 0x000fe20000000800 */
[--C-:B------:R-:W-:Y:S01]  /*98e0*/  FFMA.FTZ R211, R54, c[0x0][0x23c], -R137.reuse ;  /* 0x00008f0036d37a23 */ /* 0x100fe20000010889 */
[----:B--2---:R-:W-:Y:S01]  /*98f0*/  MOV R54, R5 ;  /* 0x0000000500367202 */ /* 0x004fe20000000f00 */
[----:B------:R-:W-:Y:S02]  /*9900*/  FMUL.FTZ R5, R134, c[0x0][0x23c] ;  /* 0x00008f0086057a20 */ /* 0x000fe40000410000 */
[--C-:B---3--:R-:W-:Y:S02]  /*9910*/  FFMA.FTZ R4, R85, c[0x0][0x23c], -R138.reuse ;  /* 0x00008f0055047a23 */ /* 0x108fe4000001088a */
[----:B------:R-:W-:Y:S01]  /*9920*/  FFMA.FTZ R208, R67, c[0x0][0x23c], -R137 ;  /* 0x00008f0043d07a23 */ /* 0x000fe20000010889 */
[----:B------:R-:W-:Y:S01]  /*9930*/  FSEL R5, R5, RZ, P2 ;  /* 0x000000ff05057208 */ /* 0x000fe20001000000 */
[--C-:B------:R-:W-:Y:S01]  /*9940*/  FFMA.FTZ R16, R16, c[0x0][0x23c], -R138.reuse ;  /* 0x00008f0010107a23 */ /* 0x100fe2000001088a */
[----:B------:R-:W1:Y:S01]  /*9950*/  MUFU.EX2 R7, R17 ;  /* 0x0000001100077308 */ /* 0x000e620000000800 */
[----:B------:R-:W-:Y:S01]  /*9960*/  MOV R67, R4 ;  /* 0x0000000400437202 */ /* 0x000fe20000000f00 */
[----:B------:R-:W-:Y:S02]  /*9970*/  FMUL.FTZ R4, R3, c[0x0][0x23c] ;  /* 0x00008f0003047a20 */ /* 0x000fe40000410000 */
[--C-:B------:R-:W-:Y:S02]  /*9980*/  FFMA.FTZ R238, R21, c[0x0][0x23c], -R138.reuse ;  /* 0x00008f0015ee7a23 */ /* 0x100fe4000001088a */
[--C-:B------:R-:W-:Y:S01]  /*9990*/  FFMA.FTZ R21, R128, c[0x0][0x23c], -R138.reuse ;  /* 0x00008f0080157a23 */ /* 0x100fe2000001088a */
[----:B------:R-:W-:Y:S01]  /*99a0*/  FSEL R4, R4, RZ, P1 ;  /* 0x000000ff04047208 */ /* 0x000fe20000800000 */
[--C-:B------:R-:W-:Y:S02]  /*99b0*/  FFMA.FTZ R9, R9, c[0x0][0x23c], -R5.reuse ;  /* 0x00008f0009097a23 */ /* 0x100fe40000010805 */
[----:B------:R-:W-:Y:S01]  /*99c0*/  MUFU.EX2 R239, R239 ;  /* 0x000000ef00ef7308 */ /* 0x000fe20000000800 */
[----:B------:R-:W-:Y:S02]  /*99d0*/  FFMA.FTZ R119, R61, c[0x0][0x23c], -R5 ;  /* 0x00008f003d777a23 */ /* 0x000fe40000010805 */
[--C-:B------:R-:W-:Y:S02]  /*99e0*/  FFMA.FTZ R213, R49, c[0x0][0x23c], -R138.reuse ;  /* 0x00008f0031d57a23 */ /* 0x100fe4000001088a */
[--C-:B------:R-:W-:Y:S02]  /*99f0*/  FFMA.FTZ R243, R52, c[0x0][0x23c], -R138.reuse ;  /* 0x00008f0034f37a23 */ /* 0x100fe4000001088a */
[--C-:B------:R-:W-:Y:S02]  /*9a00*/  FFMA.FTZ R242, R53, c[0x0][0x23c], -R138.reuse ;  /* 0x00008f0035f27a23 */ /* 0x100fe4000001088a */
[--C-:B------:R-:W-:Y:S01]  /*9a10*/  FFMA.FTZ R241, R64, c[0x0][0x23c], -R138.reuse ;  /* 0x00008f0040f17a23 */ /* 0x100fe2000001088a */
[----:B------:R-:W-:Y:S01]  /*9a20*/  MUFU.EX2 R238, R238 ;  /* 0x000000ee00ee7308 */ /* 0x000fe20000000800 */
[--C-:B------:R-:W-:Y:S02]  /*9a30*/  FFMA.FTZ R240, R65, c[0x0][0x23c], -R138.reuse ;  /* 0x00008f0041f07a23 */ /* 0x100fe4000001088a */
[--C-:B------:R-:W-:Y:S01]  /*9a40*/  FFMA.FTZ R252, R68, c[0x0][0x23c], -R138.reuse ;  /* 0x00008f0044fc7a23 */ /* 0x100fe2000001088a */
[----:B-1----:R-:W-:Y:S01]  /*9a50*/  MOV R61, R7 ;  /* 0x00000007003d7202 */ /* 0x002fe20000000f00 */
[--C-:B------:R-:W-:Y:S01]  /*9a60*/  FFMA.FTZ R237, R32, c[0x0][0x23c], -R138.reuse ;  /* 0x00008f0020ed7a23 */ /* 0x100fe2000001088a */
[----:B------:R-:W-:Y:S01]  /*9a70*/  MOV R68, R207 ;  /* 0x000000cf00447202 */ /* 0x000fe20000000f00 */
[--C-:B------:R-:W-:Y:S02]  /*9a80*/  FFMA.FTZ R32, R101, c[0x0][0x23c], -R138.reuse ;  /* 0x00008f0065207a23 */ /* 0x100fe4000001088a */
[--C-:B------:R-:W-:Y:S01]  /*9a90*/  FFMA.FTZ R236, R33, c[0x0][0x23c], -R138.reuse ;  /* 0x00008f0021ec7a23 */ /* 0x100fe2000001088a */
[----:B------:R-:W-:Y:S01]  /*9aa0*/  MUFU.EX2 R7, R9 ;  /* 0x0000000900077308 */ /* 0x000fe20000000800 */
[--C-:B------:R-:W-:Y:S02]  /*9ab0*/  FFMA.FTZ R33, R100, c[0x0][0x23c], -R138.reuse ;  /* 0x00008f0064217a23 */ /* 0x100fe4000001088a */
[--C-:B------:R-:W-:Y:S02]  /*9ac0*/  FFMA.FTZ R235, R36, c[0x0][0x23c], -R138.reuse ;  /* 0x00008f0024eb7a23 */ /* 0x100fe4000001088a */
[--C-:B------:R-:W-:Y:S02]  /*9ad0*/  FFMA.FTZ R36, R96, c[0x0][0x23c], -R138.reuse ;  /* 0x00008f0060247a23 */ /* 0x100fe4000001088a */
[--C-:B------:R-:W-:Y:S02]  /*9ae0*/  FFMA.FTZ R215, R37, c[0x0][0x23c], -R138.reuse ;  /* 0x00008f0025d77a23 */ /* 0x100fe4000001088a */
[--C-:B------:R-:W-:Y:S01]  /*9af0*/  FFMA.FTZ R37, R112, c[0x0][0x23c], -R138.reuse ;  /* 0x00008f0070257a23 */ /* 0x100fe2000001088a */
[----:B------:R-:W-:Y:S01]  /*9b00*/  MUFU.EX2 R237, R237 ;  /* 0x000000ed00ed7308 */ /* 0x000fe20000000800 */
[--C-:B------:R-:W-:Y:S02]  /*9b10*/  FFMA.FTZ R214, R48, c[0x0][0x23c], -R138.reuse ;  /* 0x00008f0030d67a23 */ /* 0x100fe4000001088a */
[--C-:B------:R-:W-:Y:S01]  /*9b20*/  FFMA.FTZ R48, R117, c[0x0][0x23c], -R138.reuse ;  /* 0x00008f0075307a23 */ /* 0x100fe2000001088a */
[----:B------:R-:W-:Y:S01]  /*9b30*/  MOV R19, R37 ;  /* 0x0000002500137202 */ /* 0x000fe20000000f00 */
[----:B------:R-:W-:Y:S02]  /*9b40*/  FFMA.FTZ R138, R129, c[0x0][0x23c], -R138 ;  /* 0x00008f00818a7a23 */ /* 0x000fe4000001088a */
[--C-:B------:R-:W-:Y:S01]  /*9b50*/  FFMA.FTZ R129, R38, c[0x0][0x23c], -R137.reuse ;  /* 0x00008f0026817a23 */ /* 0x100fe20000010889 */
[----:B------:R-:W-:Y:S01]  /*9b60*/  MOV R38, R21 ;  /* 0x0000001500267202 */ /* 0x000fe20000000f00 */
[----:B------:R-:W-:Y:S01]  /*9b70*/  FFMA.FTZ R21, R103, c[0x0][0x23c], -R137 ;  /* 0x00008f0067157a23 */ /* 0x000fe20000010889 */
[----:B------:R-:W-:Y:S01]  /*9b80*/  MUFU.EX2 R236, R236 ;  /* 0x000000ec00ec7308 */ /* 0x000fe20000000800 */
[--C-:B------:R-:W-:Y:S01]  /*9b90*/  FFMA.FTZ R103, R45, c[0x0][0x23c], -R5.reuse ;  /* 0x00008f002d677a23 */ /* 0x100fe20000010805 */
[----:B------:R-:W-:Y:S01]  /*9ba0*/  MOV R45, R212 ;  /* 0x000000d4002d7202 */ /* 0x000fe20000000f00 */
[--C-:B------:R-:W-:Y:S02]  /*9bb0*/  FFMA.FTZ R212, R72, c[0x0][0x23c], -R5.reuse ;  /* 0x00008f0048d47a23 */ /* 0x100fe40000010805 */
[----:B------:R-:W-:Y:S01]  /*9bc0*/  FFMA.FTZ R12, R12, c[0x0][0x23c], -R5 ;  /* 0x00008f000c0c7a23 */ /* 0x000fe20000010805 */
[----:B------:R-:W2:Y:S01]  /*9bd0*/  LDL.LU R72, [R1+0xc] ;  /* 0x00000c0001487983 */ /* 0x000ea20000300800 */
[--C-:B------:R-:W-:Y:S02]  /*9be0*/  FFMA.FTZ R204, R35, c[0x0][0x23c], -R137.reuse ;  /* 0x00008f0023cc7a23 */ /* 0x100fe40000010889 */
[----:B------:R-:W-:Y:S01]  /*9bf0*/  FFMA.FTZ R35, R130, c[0x0][0x23c], -R137 ;  /* 0x00008f0082237a23 */ /* 0x000fe20000010889 */
[----:B------:R-:W-:Y:S01]  /*9c00*/  MUFU.EX2 R235, R235 ;  /* 0x000000eb00eb7308 */ /* 0x000fe20000000800 */
[--C-:B------:R-:W-:Y:S02]  /*9c10*/  FFMA.FTZ R113, R57, c[0x0][0x23c], -R5.reuse ;  /* 0x00008f0039717a23 */ /* 0x100fe40000010805 */
[----:B------:R-:W-:Y:S02]  /*9c20*/  FFMA.FTZ R57, R121, c[0x0][0x23c], -R5 ;  /* 0x00008f0079397a23 */ /* 0x000fe40000010805 */
[--C-:B------:R-:W-:Y:S02]  /*9c30*/  FFMA.FTZ R121, R91, c[0x0][0x23c], -R4.reuse ;  /* 0x00008f005b797a23 */ /* 0x100fe40000010804 */
[----:B------:R-:W-:Y:S02]  /*9c40*/  FFMA.FTZ R18, R18, c[0x0][0x23c], -R137 ;  /* 0x00008f0012127a23 */ /* 0x000fe40000010889 */
[--C-:B------:R-:W-:Y:S01]  /*9c50*/  FFMA.FTZ R13, R13, c[0x0][0x23c], -R5.reuse ;  /* 0x00008f000d0d7a23 */ /* 0x100fe20000010805 */
[----:B------:R-:W-:Y:S01]  /*9c60*/  MUFU.EX2 R91, R12 ;  /* 0x0000000c005b7308 */ /* 0x000fe20000000800 */
[--C-:B------:R-:W-:Y:S02]  /*9c70*/  FFMA.FTZ R10, R10, c[0x0][0x23c], -R4.reuse ;  /* 0x00008f000a0a7a23 */ /* 0x100fe40000010804 */
[----:B------:R-:W-:Y:S02]  /*9c80*/  FFMA.FTZ R112, R56, c[0x0][0x23c], -R5 ;  /* 0x00008f0038707a23 */ /* 0x000fe40000010805 */
[----:B------:R-:W-:Y:S02]  /*9c90*/  FFMA.FTZ R205, R34, c[0x0][0x23c], -R137 ;  /* 0x00008f0022cd7a23 */ /* 0x000fe40000010889 */
[----:B------:R-:W-:Y:S02]  /*9ca0*/  IMAD.MOV.U32 R56, RZ, RZ, R35 ;  /* 0x000000ffff387224 */ /* 0x000fe400078e0023 */
[--C-:B------:R-:W-:Y:S01]  /*9cb0*/  FFMA.FTZ R35, R92, c[0x0][0x23c], -R5.reuse ;  /* 0x00008f005c237a23 */ /* 0x100fe20000010805 */
[----:B------:R-:W1:Y:S01]  /*9cc0*/  MUFU.EX2 R34, R16 ;  /* 0x0000001000227308 */ /* 0x000e620000000800 */
        /* <DEDUP_REMOVED lines=9> */
[--C-:B------:R-:W-:Y:S01]  /*9d60*/  FFMA.FTZ R80, R43, c[0x0][0x23c], -R4.reuse ;  /* 0x00008f002b507a23 */ /* 0x100fe20000010804 */
[----:B------:R-:W-:Y:S01]  /*9d70*/  MOV R43, R38 ;  /* 0x00000026002b7202 */ /* 0x000fe20000000f00 */
[--C-:B------:R-:W-:Y:S01]  /*9d80*/  FFMA.FTZ R87, R46, c[0x0][0x23c], -R4.reuse ;  /* 0x00008f002e577a23 */ /* 0x100fe20000010804 */
[----:B------:R-:W3:Y:S01]  /*9d90*/  MUFU.EX2 R18, R18 ;  /* 0x0000001200127308 */ /* 0x000ee20000000800 */
[--C-:B------:R-:W-:Y:S01]  /*9da0*/  FFMA.FTZ R8, R8, c[0x0][0x23c], -R5.reuse ;  /* 0x00008f0008087a23 */ /* 0x100fe20000010805 */
[----:B------:R-:W-:Y:S01]  /*9db0*/  MOV R46, R35 ;  /* 0x00000023002e7202 */ /* 0x000fe20000000f00 */
[--C-:B------:R-:W-:Y:S02]  /*9dc0*/  FFMA.FTZ R11, R11, c[0x0][0x23c], -R4.reuse ;  /* 0x00008f000b0b7a23 */ /* 0x100fe40000010804 */
[----:B------:R-:W-:Y:S02]  /*9dd0*/  FFMA.FTZ R86, R47, c[0x0][0x23c], -R4 ;  /* 0x00008f002f567a23 */ /* 0x000fe40000010804 */
[--C-:B------:R-:W-:Y:S02]  /*9de0*/  FFMA.FTZ R97, R41, c[0x0][0x23c], -R5.reuse ;  /* 0x00008f0029617a23 */ /* 0x100fe40000010805 */
[--C-:B------:R-:W-:Y:S01]  /*9df0*/  FFMA.FTZ R41, R104, c[0x0][0x23c], -R5.reuse ;  /* 0x00008f0068297a23 */ /* 0x100fe20000010805 */
[----:B------:R4:W-:Y:S01]  /*9e00*/  MUFU.EX2 R111, R13 ;  /* 0x0000000d006f7308 */ /* 0x0009e20000000800 */
[--C-:B------:R-:W-:Y:S02]  /*9e10*/  FFMA.FTZ R100, R28, c[0x0][0x23c], -R5.reuse ;  /* 0x00008f001c647a23 */ /* 0x100fe40000010805 */
[--C-:B------:R-:W-:Y:S02]  /*9e20*/  FFMA.FTZ R130, R76, c[0x0][0x23c], -R5.reuse ;  /* 0x00008f004c827a23 */ /* 0x100fe40000010805 */
[----:B-1----:R-:W-:Y:S02]  /*9e30*/  IMAD.MOV.U32 R10, RZ, RZ, R34 ;  /* 0x000000ffff0a7224 */ /* 0x002fe400078e0022 */
[--C-:B------:R-:W-:Y:S02]  /*9e40*/  FFMA.FTZ R104, R75, c[0x0][0x23c], -R4.reuse ;  /* 0x00008f004b687a23 */ /* 0x100fe40000010804 */
[--C-:B------:R-:W-:Y:S01]  /*9e50*/  FFMA.FTZ R123, R123, c[0x0][0x23c], -R4.reuse ;  /* 0x00008f007b7b7a23 */ /* 0x100fe20000010804 */
[----:B------:R1:W-:Y:S01]  /*9e60*/  MUFU.EX2 R76, R8 ;  /* 0x00000008004c7308 */ /* 0x0003e20000000800 */
[--C-:B------:R-:W-:Y:S01]  /*9e70*/  FFMA.FTZ R101, R25, c[0x0][0x23c], -R5.reuse ;  /* 0x00008f0019657a23 */ /* 0x100fe20000010805 */
[----:B------:R-:W-:Y:S01]  /*9e80*/  MOV R25, R21 ;  /* 0x0000001500197202 */ /* 0x000fe20000000f00 */
[--C-:B------:R-:W-:Y:S01]  /*9e90*/  FFMA.FTZ R99, R29, c[0x0][0x23c], -R5.reuse ;  /* 0x00008f001d637a23 */ /* 0x100fe20000010805 */
[----:B------:R-:W-:Y:S01]  /*9ea0*/  MOV R29, R36 ;  /* 0x00000024001d7202 */ /* 0x000fe20000000f00 */
[----:B------:R-:W-:Y:S01]  /*9eb0*/  FFMA.FTZ R96, R44, c[0x0][0x23c], -R5 ;  /* 0x00008f002c607a23 */ /* 0x000fe20000010805 */
[----:B------:R-:W-:Y:S01]  /*9ec0*/  MOV R44, R33 ;  /* 0x00000021002c7202 */ /* 0x000fe20000000f00 */
[C---:B------:R-:W-:Y:S02]  /*9ed0*/  FMUL.FTZ R16, R132.reuse, R164 ;  /* 0x000000a484107220 */ /* 0x040fe40000410000 */
[----:B------:R-:W-:Y:S01]  /*9ee0*/  FMUL.FTZ R17, R132, R165 ;  /* 0x000000a584117220 */ /* 0x000fe20000410000 */
[----:B------:R1:W1:Y:S01]  /*9ef0*/  MUFU.EX2 R28, R11 ;  /* 0x0000000b001c7308 */ /* 0x0002620000000800 */
[--C-:B------:R-:W-:Y:S02]  /*9f00*/  FFMA.FTZ R209, R66, c[0x0][0x23c], -R137.reuse ;  /* 0x00008f0042d17a23 */ /* 0x100fe40000010889 */
[--C-:B------:R-:W-:Y:S01]  /*9f10*/  FFMA.FTZ R66, R115, c[0x0][0x23c], -R137.reuse ;  /* 0x00008f0073427a23 */ /* 0x100fe20000010889 */
[----:B----4-:R-:W4:Y:S01]  /*9f20*/  LDL.LU R13, [R1+0x10] ;  /* 0x00001000010d7983 */ /* 0x010f220000300800 */
[----:B------:R-:W-:Y:S02]  /*9f30*/  FFMA.FTZ R246, R71, c[0x0][0x23c], -R137 ;  /* 0x00008f0047f67a23 */ /* 0x000fe40000010889 */
[--C-:B------:R-:W-:Y:S02]  /*9f40*/  FFMA.FTZ R71, R109, c[0x0][0x23c], -R5.reuse ;  /* 0x00008f006d477a23 */ /* 0x100fe40000010805 */
[--C-:B------:R-:W-:Y:S01]  /*9f50*/  FFMA.FTZ R102, R24, c[0x0][0x23c], -R5.reuse ;  /* 0x00008f0018667a23 */ /* 0x100fe20000010805 */
[----:B------:R-:W-:Y:S01]  /*9f60*/  MUFU.EX2 R205, R205 ;  /* 0x000000cd00cd7308 */ /* 0x000fe20000000800 */
[----:B------:R-:W-:Y:S02]  /*9f70*/  FFMA.FTZ R24, R89, c[0x0][0x23c], -R5 ;  /* 0x00008f0059187a23 */ /* 0x000fe40000010805 */
[--C-:B------:R-:W-:Y:S02]  /*9f80*/  FFMA.FTZ R89, R59, c[0x0][0x23c], -R4.reuse ;  /* 0x00008f003b597a23 */ /* 0x100fe40000010804 */
[----:B------:R-:W-:Y:S01]  /*9f90*/  IMAD.MOV.U32 R59, RZ, RZ, R71 ;  /* 0x000000ffff3b7224 */ /* 0x000fe200078e0047 */
[----:B------:R-:W-:Y:S01]  /*9fa0*/  MOV R71, R51 ;  /* 0x0000003300477202 */ /* 0x000fe20000000f00 */
[--C-:B------:R-:W-:Y:S02]  /*9fb0*/  FFMA.FTZ R207, R22, c[0x0][0x23c], -R137.reuse ;  /* 0x00008f0016cf7a23 */ /* 0x100fe40000010889 */
[--C-:B------:R-:W-:Y:S01]  /*9fc0*/  FFMA.FTZ R210, R55, c[0x0][0x23c], -R137.reuse ;  /* 0x00008f0037d27a23 */ /* 0x100fe20000010889 */
[----:B------:R-:W-:Y:S01]  /*9fd0*/  MUFU.EX2 R204, R204 ;  /* 0x000000cc00cc7308 */ /* 0x000fe20000000800 */
[----:B------:R-:W-:Y:S02]  /*9fe0*/  FFMA.FTZ R22, R114, c[0x0][0x23c], -R137 ;  /* 0x00008f0072167a23 */ /* 0x000fe40000010889 */
[--C-:B------:R-:W-:Y:S01]  /*9ff0*/  FFMA.FTZ R115, R60, c[0x0][0x23c], -R5.reuse ;  /* 0x00008f003c737a23 */ /* 0x100fe20000010805 */
[----:B------:R-:W-:Y:S01]  /*a000*/  MOV R60, R20 ;  /* 0x00000014003c7202 */ /* 0x000fe20000000f00 */
[--C-:B------:R-:W-:Y:S01]  /*a010*/  FFMA.FTZ R55, R108, c[0x0][0x23c], -R5.reuse ;  /* 0x00008f006c377a23 */ /* 0x100fe20000010805 */
[----:B------:R-:W-:Y:S01]  /*a020*/  MOV R26, R22 ;  /* 0x00000016001a7202 */ /* 0x000fe20000000f00 */
[--C-:B------:R-:W-:Y:S01]  /*a030*/  FFMA.FTZ R9, R124, c[0x0][0x23c], -R5.reuse ;  /* 0x00008f007c097a23 */ /* 0x100fe20000010805 */
[----:B------:R-:W-:Y:S01]  /*a040*/  MOV R12, R60 ;  /* 0x0000003c000c7202 */ /* 0x000fe20000000f00 */
[--C-:B------:R-:W-:Y:S01]  /*a050*/  FFMA.FTZ R108, R63, c[0x0][0x23c], -R4.reuse ;  /* 0x00008f003f6c7a23 */ /* 0x100fe20000010804 */
[----:B------:R-:W-:Y:S01]  /*a060*/  MUFU.EX2 R207, R207 ;  /* 0x000000cf00cf7308 */ /* 0x000fe20000000800 */
[----:B------:R-:W-:Y:S01]  /*a070*/  MOV R63, R66 ;  /* 0x00000042003f7202 */ /* 0x000fe20000000f00 */
[--C-:B------:R-:W-:Y:S01]  /*a080*/  FFMA.FTZ R114, R79, c[0x0][0x23c], -R4.reuse ;  /* 0x00008f004f727a23 */ /* 0x100fe20000010804 */
[----:B------:R-:W-:Y:S01]  /*a090*/  MOV R79, R7 ;  /* 0x00000007004f7202 */ /* 0x000fe20000000f00 */
[--C-:B------:R-:W-:Y:S01]  /*a0a0*/  FFMA.FTZ R42, R106, c[0x0][0x23c], -R4.reuse ;  /* 0x00008f006a2a7a23 */ /* 0x100fe20000010804 */
[----:B------:R-:W-:Y:S01]  /*a0b0*/  MOV R60, R19 ;  /* 0x00000013003c7202 */ /* 0x000fe20000000f00 */
[----:B------:R-:W-:Y:S01]  /*a0c0*/  FFMA.FTZ R118, R77, c[0x0][0x23c], -R5 ;  /* 0x00008f004d767a23 */ /* 0x000fe20000010805 */
[----:B------:R-:W-:Y:S01]  /*a0d0*/  MOV R106, R79 ;  /* 0x0000004f006a7202 */ /* 0x000fe20000000f00 */
[--C-:B------:R-:W-:Y:S01]  /*a0e0*/  FFMA.FTZ R77, R122, c[0x0][0x23c], -R4.reuse ;  /* 0x00008f007a4d7a23 */ /* 0x100fe20000010804 */
[----:B------:R-:W-:Y:S01]  /*a0f0*/  MOV R79, R63 ;  /* 0x0000003f004f7202 */ /* 0x000fe20000000f00 */
[----:B------:R-:W-:Y:S01]  /*a100*/  MUFU.EX2 R102, R102 ;  /* 0x0000006600667308 */ /* 0x000fe20000000800 */
[----:B------:R-:W-:Y:S01]  /*a110*/  MOV R63, R59 ;  /* 0x0000003b003f7202 */ /* 0x000fe20000000f00 */
[--C-:B------:R-:W-:Y:S01]  /*a120*/  FFMA.FTZ R125, R95, c[0x0][0x23c], -R4.reuse ;  /* 0x00008f005f7d7a23 */ /* 0x100fe20000010804 */
[----:B------:R-:W-:Y:S01]  /*a130*/  MOV R59, R9 ;  /* 0x00000009003b7202 */ /* 0x000fe20000000f00 */
[----:B------:R-:W-:Y:S01]  /*a140*/  IMAD.MOV.U32 R95, RZ, RZ, R61 ;  /* 0x000000ffff5f7224 */ /* 0x000fe200078e003d */
[----:B---3--:R-:W-:Y:S01]  /*a150*/  MOV R61, R18 ;  /* 0x00000012003d7202 */ /* 0x008fe20000000f00 */
[----:B-1----:R-:W-:Y:S01]  /*a160*/  FFMA.FTZ R8, R88, c[0x0][0x23c], -R5 ;  /* 0x00008f0058087a23 */ /* 0x002fe20000010805 */
[----:B------:R-:W-:Y:S01]  /*a170*/  MOV R122, R106 ;  /* 0x0000006a007a7202 */ /* 0x000fe20000000f00 */
[----:B------:R-:W-:Y:S01]  /*a180*/  FFMA.FTZ R88, R58, c[0x0][0x23c], -R4 ;  /* 0x00008f003a587a23 */ /* 0x000fe20000010804 */
[----:B------:R-:W-:Y:S01]  /*a190*/  MOV R106, R79 ;  /* 0x0000004f006a7202 */ /* 0x000fe20000000f00 */
[----:B------:R-:W-:Y:S01]  /*a1a0*/  MUFU.EX2 R100, R100 ;  /* 0x0000006400647308 */ /* 0x000fe20000000800 */
[----:B------:R-:W-:Y:S01]  /*a1b0*/  IMAD.MOV.U32 R79, RZ, RZ, R63 ;  /* 0x000000ffff4f7224 */ /* 0x000fe200078e003f */
[----:B------:R-:W-:Y:S01]  /*a1c0*/  MOV R63, R59 ;  /* 0x0000003b003f7202 */ /* 0x000fe20000000f00 */
[----:B------:R-:W-:Y:S01]  /*a1d0*/  IMAD.MOV.U32 R59, RZ, RZ, R60 ;  /* 0x000000ffff3b7224 */ /* 0x000fe200078e003c */
[----:B------:R-:W-:Y:S01]  /*a1e0*/  MOV R60, R45 ;  /* 0x0000002d003c7202 */ /* 0x000fe20000000f00 */
[----:B------:R-:W-:Y:S01]  /*a1f0*/  FFMA.FTZ R128, R39, c[0x0][0x23c], -R137 ;  /* 0x00008f0027807a23 */ /* 0x000fe20000010889 */
[----:B------:R-:W-:Y:S01]  /*a200*/  MOV R58, R24 ;  /* 0x00000018003a7202 */ /* 0x000fe20000000f00 */
[----:B------:R-:W-:Y:S01]  /*a210*/  FFMA.FTZ R39, R105, c[0x0][0x23c], -R5 ;  /* 0x00008f0069277a23 */ /* 0x000fe20000010805 */
[----:B------:R-:W-:Y:S01]  /*a220*/  MOV R24, R6 ;  /* 0x0000000600187202 */ /* 0x000fe20000000f00 */
[--C-:B------:R-:W-:Y:S01]  /*a230*/  FFMA.FTZ R105, R74, c[0x0][0x23c], -R4.reuse ;  /* 0x00008f004a697a23 */ /* 0x100fe20000010804 */
[----:B------:R-:W-:Y:S01]  /*a240*/  MUFU.EX2 R215, R215 ;  /* 0x000000d700d77308 */ /* 0x000fe20000000800 */
[----:B------:R-:W-:Y:S02]  /*a250*/  FFMA.FTZ R247, R70, c[0x0][0x23c], -R137 ;  /* 0x00008f0046f77a23 */ /* 0x000fe40000010889 */
[----:B------:R-:W-:Y:S02]  /*a260*/  FFMA.FTZ R70, R120, c[0x0][0x23c], -R5 ;  /* 0x00008f0078467a23 */ /* 0x000fe40000010805 */
[--C-:B------:R-:W-:Y:S02]  /*a270*/  FFMA.FTZ R14, R14, c[0x0][0x23c], -R4.reuse ;  /* 0x00008f000e0e7a23 */ /* 0x100fe40000010804 */
[--C-:B------:R-:W-:Y:S02]  /*a280*/  FFMA.FTZ R15, R15, c[0x0][0x23c], -R4.reuse ;  /* 0x00008f000f0f7a23 */ /* 0x100fe40000010804 */
[--C-:B------:R-:W-:Y:S01]  /*a290*/  FFMA.FTZ R109, R62, c[0x0][0x23c], -R4.reuse ;  /* 0x00008f003e6d7a23 */ /* 0x100fe20000010804 */
[----:B------:R-:W-:Y:S01]  /*a2a0*/  MUFU.EX2 R129, R129 ;  /* 0x0000008100817308 */ /* 0x000fe20000000800 */
[--C-:B------:R-:W-:Y:S01]  /*a2b0*/  FFMA.FTZ R93, R78, c[0x0][0x23c], -R4.reuse ;  /* 0x00008f004e5d7a23 */ /* 0x100fe20000010804 */
[----:B------:R-:W-:Y:S01]  /*a2c0*/  MOV R62, R67 ;  /* 0x00000043003e7202 */ /* 0x000fe20000000f00 */
[--C-:B------:R-:W-:Y:S01]  /*a2d0*/  FFMA.FTZ R120, R90, c[0x0][0x23c], -R4.reuse ;  /* 0x00008f005a787a23 */ /* 0x100fe20000010804 */
[----:B------:R-:W-:Y:S01]  /*a2e0*/  MOV R78, R55 ;  /* 0x00000037004e7202 */ /* 0x000fe20000000f00 */
[--C-:B------:R-:W-:Y:S02]  /*a2f0*/  FFMA.FTZ R124, R94, c[0x0][0x23c], -R4.reuse ;  /* 0x00008f005e7c7a23 */ /* 0x100fe40000010804 */
[--C-:B------:R-:W-:Y:S02]  /*a300*/  FFMA.FTZ R27, R107, c[0x0][0x23c], -R4.reuse ;  /* 0x00008f006b1b7a23 */ /* 0x100fe40000010804 */
[--C-:B------:R-:W-:Y:S01]  /*a310*/  FFMA.FTZ R11, R110, c[0x0][0x23c], -R4.reuse ;  /* 0x00008f006e0b7a23 */ /* 0x100fe20000010804 */
[----:B------:R-:W-:Y:S01]  /*a320*/  MUFU.EX2 R94, R14 ;  /* 0x0000000e005e7308 */ /* 0x000fe20000000800 */
[--C-:B------:R-:W-:Y:S02]  /*a330*/  FFMA.FTZ R126, R126, c[0x0][0x23c], -R4.reuse ;  /* 0x00008f007e7e7a23 */ /* 0x100fe40000010804 */
[----:B------:R-:W-:Y:S02]  /*a340*/  FFMA.FTZ R127, R127, c[0x0][0x23c], -R4 ;  /* 0x00008f007f7f7a23 */ /* 0x000fe40000010804 */
[----:B------:R-:W-:Y:S01]  /*a350*/  FMUL.FTZ R4, R132, R168 ;  /* 0x000000a884047220 */ /* 0x000fe20000410000 */
[----:B------:R-:W-:Y:S01]  /*a360*/  MOV R168, R60 ;  /* 0x0000003c00a87202 */ /* 0x000fe20000000f00 */
[C---:B------:R-:W-:Y:S01]  /*a370*/  FMUL.FTZ R60, R2.reuse, R172 ;  /* 0x000000ac023c7220 */ /* 0x040fe20000410000 */
[----:B------:R-:W-:Y:S01]  /*a380*/  MOV R172, R61 ;  /* 0x0000003d00ac7202 */ /* 0x000fe20000000f00 */
[----:B------:R-:W-:Y:S01]  /*a390*/  FMUL.FTZ R61, R2, R173 ;  /* 0x000000ad023d7220 */ /* 0x000fe20000410000 */
[----:B------:R-:W-:Y:S01]  /*a3a0*/  MOV R173, R10 ;  /* 0x0000000a00ad7202 */ /* 0x000fe20000000f00 */
[C---:B------:R-:W-:Y:S01]  /*a3b0*/  FMUL.FTZ R20, R132.reuse, R160 ;  /* 0x000000a084147220 */ /* 0x040fe20000410000 */
[----:B------:R-:W3:Y:S01]  /*a3c0*/  LDL.LU R10, [R1+0x14] ;  /* 0x00001400010a7983 */ /* 0x000ee20000300800 */
[C---:B------:R-:W-:Y:S01]  /*a3d0*/  FMUL.FTZ R21, R132.reuse, R161 ;  /* 0x000000a184157220 */ /* 0x040fe20000410000 */
[----:B------:R-:W1:Y:S01]  /*a3e0*/  MUFU.EX2 R110, R15 ;  /* 0x0000000f006e7308 */ /* 0x000e620000000800 */
[C---:B------:R-:W-:Y:S01]  /*a3f0*/  FMUL.FTZ R33, R132.reuse, R157 ;  /* 0x0000009d84217220 */ /* 0x040fe20000410000 */
[----:B------:R-:W-:Y:S01]  /*a400*/  MOV R161, R59 ;  /* 0x0000003b00a17202 */ /* 0x000fe20000000f00 */
[C---:B------:R-:W-:Y:S02]  /*a410*/  FMUL.FTZ R36, R132.reuse, R152 ;  /* 0x0000009884247220 */ /* 0x040fe40000410000 */
[C---:B------:R-:W-:Y:S02]  /*a420*/  FMUL.FTZ R37, R132.reuse, R153 ;  /* 0x0000009984257220 */ /* 0x040fe40000410000 */
[C---:B------:R-:W-:Y:S01]  /*a430*/  FMUL.FTZ R49, R132.reuse, R149 ;  /* 0x0000009584317220 */ /* 0x040fe20000410000 */
[----:B------:R-:W-:Y:S01]  /*a440*/  MOV R149, R27 ;  /* 0x0000001b00957202 */ /* 0x000fe20000000f00 */
[C---:B------:R-:W-:Y:S01]  /*a450*/  FMUL.FTZ R52, R132.reuse, R144 ;  /* 0x0000009084347220 */ /* 0x040fe20000410000 */
[----:B------:R-:W-:Y:S01]  /*a460*/  MUFU.EX2 R138, R138 ;  /* 0x0000008a008a7308 */ /* 0x000fe20000000800 */
[C---:B------:R-:W-:Y:S02]  /*a470*/  FMUL.FTZ R53, R132.reuse, R145 ;  /* 0x0000009184357220 */ /* 0x040fe40000410000 */
[C---:B------:R-:W-:Y:S02]  /*a480*/  FMUL.FTZ R64, R132.reuse, R140 ;  /* 0x0000008c84407220 */ /* 0x040fe40000410000 */
[C---:B------:R-:W-:Y:S02]  /*a490*/  FMUL.FTZ R65, R132.reuse, R141 ;  /* 0x0000008d84417220 */ /* 0x040fe40000410000 */
[--C-:B------:R-:W-:Y:S01]  /*a4a0*/  FFMA.FTZ R206, R23, c[0x0][0x23c], -R137.reuse ;  /* 0x00008f0017ce7a23 */ /* 0x100fe20000010889 */
[----:B------:R-:W-:Y:S01]  /*a4b0*/  MOV R23, R48 ;  /* 0x0000003000177202 */ /* 0x000fe20000000f00 */
[----:B------:R-:W-:Y:S01]  /*a4c0*/  FMUL.FTZ R48, R132, R148 ;  /* 0x0000009484307220 */ /* 0x000fe20000410000 */
[----:B------:R-:W-:Y:S01]  /*a4d0*/  MUFU.EX2 R128, R128 ;  /* 0x0000008000807308 */ /* 0x000fe20000000800 */
[--C-:B------:R-:W-:Y:S01]  /*a4e0*/  FFMA.FTZ R117, R50, c[0x0][0x23c], -R137.reuse ;  /* 0x00008f0032757a23 */ /* 0x100fe20000010889 */
[----:B------:R-:W-:Y:S01]  /*a4f0*/  MOV R47, R23 ;  /* 0x00000017002f7202 */ /* 0x000fe20000000f00 */
[--C-:B------:R-:W-:Y:S02]  /*a500*/  FFMA.FTZ R50, R98, c[0x0][0x23c], -R137.reuse ;  /* 0x00008f0062327a23 */ /* 0x100fe40000010889 */
[----:B------:R-:W-:Y:S02]  /*a510*/  FFMA.FTZ R137, R131, c[0x0][0x23c], -R137 ;  /* 0x00008f0083897a23 */ /* 0x000fe40000010889 */
[--C-:B------:R-:W-:Y:S01]  /*a520*/  FFMA.FTZ R131, R73, c[0x0][0x23c], -R5.reuse ;  /* 0x00008f0049837a23 */ /* 0x100fe20000010805 */
[----:B------:R-:W-:Y:S01]  /*a530*/  MOV R30, R50 ;  /* 0x00000032001e7202 */ /* 0x000fe20000000f00 */
[----:B------:R-:W-:Y:S01]  /*a540*/  FFMA.FTZ R98, R40, c[0x0][0x23c], -R5 ;  /* 0x00008f0028627a23 */ /* 0x000fe20000010805 */
[----:B------:R-:W-:Y:S01]  /*a550*/  MUFU.EX2 R206, R206 ;  /* 0x000000ce00ce7308 */ /* 0x000fe20000000800 */
[C---:B------:R-:W-:Y:S02]  /*a560*/  FMUL.FTZ R5, R132.reuse, R169 ;  /* 0x000000a984057220 */ /* 0x040fe40000410000 */
[----:B------:R-:W-:Y:S02]  /*a570*/  IMAD.MOV.U32 R40, RZ, RZ, R32 ;  /* 0x000000ffff287224 */ /* 0x000fe400078e0020 */
[----:B------:R-:W-:Y:S02]  /*a580*/  FMUL.FTZ R32, R132, R156 ;  /* 0x0000009c84207220 */ /* 0x000fe40000410000 */
[----:B------:R-:W-:Y:S02]  /*a590*/  FMUL.FTZ R0, R0, c[0x0][0x23c] ;  /* 0x00008f0000007a20 */ /* 0x000fe40000410000 */
[----:B------:R-:W-:Y:S01]  /*a5a0*/  IMAD.MOV.U32 R90, RZ, RZ, R54 ;  /* 0x000000ffff5a7224 */ /* 0x000fe200078e0036 */
[----:B------:R-:W-:Y:S01]  /*a5b0*/  MUFU.EX2 R137, R137 ;  /* 0x0000008900897308 */ /* 0x000fe20000000800 */
[C---:B------:R-:W-:Y:S01]  /*a5c0*/  FMUL.FTZ R9, R2.reuse, R197 ;  /* 0x000000c502097220 */ /* 0x040fe20000410000 */
[----:B------:R-:W-:Y:S01]  /*a5d0*/  MOV R197, R12 ;  /* 0x0000000c00c57202 */ /* 0x000fe20000000f00 */
[----:B------:R-:W-:Y:S01]  /*a5e0*/  IMAD.MOV.U32 R107, RZ, RZ, R90 ;  /* 0x000000ffff6b7224 */ /* 0x000fe200078e005a */
[----:B------:R-:W-:Y:S01]  /*a5f0*/  MOV R90, R78 ;  /* 0x0000004e005a7202 */ /* 0x000fe20000000f00 */
[----:B------:R-:W-:Y:S01]  /*a600*/  IMAD.MOV.U32 R78, RZ, RZ, R62 ;  /* 0x000000ffff4e7224 */ /* 0x000fe200078e003e */
[----:B------:R-:W-:Y:S01]  /*a610*/  MOV R62, R58 ;  /* 0x0000003a003e7202 */ /* 0x000fe20000000f00 */
[----:B------:R-:W-:Y:S02]  /*a620*/  IMAD.MOV.U32 R58, RZ, RZ, R8 ;  /* 0x000000ffff3a7224 */ /* 0x000fe400078e0008 */
[C---:B------:R-:W-:Y:S01]  /*a630*/  FMUL.FTZ R12, R2.reuse, R200 ;  /* 0x000000c8020c7220 */ /* 0x040fe20000410000 */
[----:B------:R-:W1:Y:S01]  /*a640*/  MUFU.EX2 R0, R0 ;  /* 0x0000000000007308 */ /* 0x000e620000000800 */
        /* <DEDUP_REMOVED lines=13> */
[C---:B------:R-:W-:Y:S01]  /*a720*/  FMUL.FTZ R66, R133.reuse, R142 ;  /* 0x0000008e85427220 */ /* 0x040fe20000410000 */
        /* <DEDUP_REMOVED lines=37> */
[----:B------:R-:W-:Y:S01]  /*a980*/  IMAD.MOV.U32 R78, RZ, RZ, R62 ;  /* 0x000000ffff4e7224 */ /* 0x000fe200078e003e */
[----:B------:R-:W-:Y:S01]  /*a990*/  MOV R63, R59 ;  /* 0x0000003b003f7202 */ /* 0x000fe20000000f00 */
[----:B------:R-:W-:Y:S01]  /*a9a0*/  FMUL.FTZ R67, R133, R143 ;  /* 0x0000008f85437220 */ /* 0x000fe20000410000 */
        /* <DEDUP_REMOVED lines=10> */
[----:B------:R-:W-:Y:S01]  /*aa50*/  F2FP.PACK_AB R70, R95, R173 ;  /* 0x000000ad5f46723e */ /* 0x000fe200000000ff */
[C---:B------:R-:W-:Y:S01]  /*aa60*/  FMUL.FTZ R41, R2.reuse, R181 ;  /* 0x000000b502297220 */ /* 0x040fe20000410000 */
[----:B------:R-:W-:Y:S01]  /*aa70*/  MOV R43, R30 ;  /* 0x0000001e002b7202 */ /* 0x000fe20000000f00 */
[C---:B------:R-:W-:Y:S01]  /*aa80*/  FMUL.FTZ R44, R2.reuse, R184 ;  /* 0x000000b8022c7220 */ /* 0x040fe20000410000 */
[----:B------:R-:W-:Y:S01]  /*aa90*/  MOV R30, R71 ;  /* 0x00000047001e7202 */ /* 0x000fe20000000f00 */
[----:B------:R-:W-:Y:S01]  /*aaa0*/  FMUL.FTZ R45, R2, R185 ;  /* 0x000000b9022d7220 */ /* 0x000fe20000410000 */
[----:B------:R-:W-:Y:S01]  /*aab0*/  F2FP.PACK_AB R71, R226, R172 ;  /* 0x000000ace247723e */ /* 0x000fe200000000ff */
[C---:B------:R-:W-:Y:S01]  /*aac0*/  FMUL.FTZ R56, R2.reuse, R176 ;  /* 0x000000b002387220 */ /* 0x040fe20000410000 */
[----:B------:R-:W-:Y:S01]  /*aad0*/  MOV R145, R79 ;  /* 0x0000004f00917202 */ /* 0x000fe20000000f00 */
[----:B------:R-:W-:Y:S01]  /*aae0*/  FMUL.FTZ R57, R2, R177 ;  /* 0x000000b102397220 */ /* 0x000fe20000410000 */
[----:B-1----:R-:W-:Y:S01]  /*aaf0*/  F2FP.PACK_AB R79, R110, R94 ;  /* 0x0000005e6e4f723e */ /* 0x002fe200000000ff */
[----:B------:R-:W-:Y:S01]  /*ab00*/  IMAD.MOV.U32 R140, RZ, RZ, R78 ;  /* 0x000000ffff8c7224 */ /* 0x000fe200078e004e */
[----:B------:R-:W-:Y:S01]  /*ab10*/  MOV R166, R11 ;  /* 0x0000000b00a67202 */ /* 0x000fe20000000f00 */
[C---:B------:R-:W-:Y:S01]  /*ab20*/  FMUL.FTZ R11, R0.reuse, R199 ;  /* 0x000000c7000b7220 */ /* 0x040fe20000410000 */
[----:B------:R-:W-:Y:S01]  /*ab30*/  MOV R148, R160 ;  /* 0x000000a000947202 */ /* 0x000fe20000000f00 */
[----:B------:R-:W-:Y:S01]  /*ab40*/  FMUL.FTZ R14, R0, R202 ;  /* 0x000000ca000e7220 */ /* 0x000fe20000410000 */
[----:B------:R-:W-:Y:S01]  /*ab50*/  MOV R160, R77 ;  /* 0x0000004d00a07202 */ /* 0x000fe20000000f00 */
[----:B--2---:R-:W-:Y:S01]  /*ab60*/  FFMA.FTZ R132, R132, R72, R68 ;  /* 0x0000004884847223 */ /* 0x004fe20000010044 */
[----:B------:R-:W-:Y:S01]  /*ab70*/  F2FP.PACK_AB R68, R200, R68 ;  /* 0x00000044c844723e */ /* 0x000fe200000000ff */
[----:B------:R-:W1:Y:S01]  /*ab80*/  LDSM.16.MT88.4 R72, [R216+0x8000] ;  /* 0x00800000d848783b */ /* 0x000e620000004200 */
[----:B------:R-:W-:Y:S01]  /*ab90*/  F2FP.PACK_AB R77, R189, R92 ;  /* 0x0000005cbd4d723e */ /* 0x000fe200000000ff */
[C---:B------:R-:W-:Y:S01]  /*aba0*/  FMUL.FTZ R15, R0.reuse, R203 ;  /* 0x000000cb000f7220 */ /* 0x040fe20000410000 */
[----:B------:R-:W-:Y:S01]  /*abb0*/  MOV R153, R161 ;  /* 0x000000a100997202 */ /* 0x000fe20000000f00 */
[C---:B------:R-:W-:Y:S01]  /*abc0*/  FMUL.FTZ R27, R0.reuse, R191 ;  /* 0x000000bf001b7220 */ /* 0x040fe20000410000 */
[----:B------:R-:W-:Y:S01]  /*abd0*/  MOV R161, R26 ;  /* 0x0000001a00a17202 */ /* 0x000fe20000000f00 */
[C---:B------:R-:W-:Y:S01]  /*abe0*/  FMUL.FTZ R26, R0.reuse, R190 ;  /* 0x000000be001a7220 */ /* 0x040fe20000410000 */
[----:B------:R-:W-:Y:S01]  /*abf0*/  MOV R144, R30 ;  /* 0x0000001e00907202 */ /* 0x000fe20000000f00 */
[----:B------:R-:W2:Y:S01]  /*ac00*/  LDL.LU R142, [R1+0x18] ;  /* 0x00001800018e7983 */ /* 0x000ea20000300800 */
        /* <DEDUP_REMOVED lines=18> */
[----:B------:R-:W-:Y:S01]  /*ad30*/  MUFU.EX2 R140, R80 ;  /* 0x00000050008c7308 */ /* 0x000fe20000000800 */
[----:B------:R-:W-:Y:S01]  /*ad40*/  MOV R148, R122 ;  /* 0x0000007a00947202 */ /* 0x000fe20000000f00 */
[C---:B------:R-:W-:Y:S01]  /*ad50*/  FMUL.FTZ R58, R0.reuse, R178 ;  /* 0x000000b2003a7220 */ /* 0x040fe20000410000 */
[----:B------:R-:W-:Y:S01]  /*ad60*/  MOV R163, R141 ;  /* 0x0000008d00a37202 */ /* 0x000fe20000000f00 */
[----:B------:R-:W-:Y:S01]  /*ad70*/  FMUL.FTZ R63, R0, R175 ;  /* 0x000000af003f7220 */ /* 0x000fe20000410000 */
[----:B------:R-:W-:Y:S01]  /*ad80*/  MOV R199, R229 ;  /* 0x000000e500c77202 */ /* 0x000fe20000000f00 */
[----:B------:R-:W-:Y:S01]  /*ad90*/  FADD.FTZ R132, R200, R132 ;  /* 0x00000084c8847221 */ /* 0x000fe20000010000 */
[----:B------:R1:W5:Y:S01]  /*ada0*/  LDL.LU R229, [R1+0x98] ;  /* 0x0000980001e57983 */ /* 0x0003620000300800 */
[----:B------:R-:W-:Y:S01]  /*adb0*/  MOV R193, R148 ;  /* 0x0000009400c17202 */ /* 0x000fe20000000f00 */
[----:B------:R-:W-:Y:S01]  /*adc0*/  IMAD.MOV.U32 R176, RZ, RZ, R158 ;  /* 0x000000ffffb07224 */ /* 0x000fe200078e009e */
[----:B------:R-:W-:Y:S01]  /*add0*/  MUFU.EX2 R122, R82 ;  /* 0x00000052007a7308 */ /* 0x000fe20000000800 */
[----:B------:R-:W-:Y:S01]  /*ade0*/  MOV R162, R59 ;  /* 0x0000003b00a27202 */ /* 0x000fe20000000f00 */
[C---:B------:R-:W-:Y:S01]  /*adf0*/  FMUL.FTZ R59, R0.reuse, R179 ;  /* 0x000000b3003b7220 */ /* 0x040fe20000410000 */
[----:B------:R-:W-:Y:S01]  /*ae00*/  MOV R170, R62 ;  /* 0x0000003e00aa7202 */ /* 0x000fe20000000f00 */
[----:B------:R-:W-:Y:S01]  /*ae10*/  FMUL.FTZ R62, R0, R174 ;  /* 0x000000ae003e7220 */ /* 0x000fe20000410000 */
[----:B------:R-:W-:Y:S02]  /*ae20*/  MOV R196, R145 ;  /* 0x0000009100c47202 */ /* 0x000fe40000000f00 */
[----:B------:R-:W-:Y:S02]  /*ae30*/  MOV R146, R170 ;  /* 0x000000aa00927202 */ /* 0x000fe40000000f00 */
[----:B------:R-:W-:Y:S01]  /*ae40*/  MOV R170, R153 ;  /* 0x0000009900aa7202 */ /* 0x000fe20000000f00 */
[----:B------:R-:W-:Y:S01]  /*ae50*/  MUFU.EX2 R123, R99 ;  /* 0x00000063007b7308 */ /* 0x000fe20000000800 */
[----:B------:R-:W-:Y:S01]  /*ae60*/  MOV R153, R107 ;  /* 0x0000006b00997202 */ /* 0x000fe20000000f00 */
[----:B------:R-:W-:Y:S01]  /*ae70*/  IMAD.MOV.U32 R188, RZ, RZ, R196 ;  /* 0x000000ffffbc7224 */ /* 0x000fe200078e00c4 */
[----:B------:R-:W-:Y:S02]  /*ae80*/  MOV R196, R149 ;  /* 0x0000009500c47202 */ /* 0x000fe40000000f00 */
[----:B------:R-:W-:Y:S02]  /*ae90*/  MOV R177, R153 ;  /* 0x0000009900b17202 */ /* 0x000fe40000000f00 */
[----:B------:R-:W-:Y:S02]  /*aea0*/  MOV R200, R146 ;  /* 0x0000009200c87202 */ /* 0x000fe40000000f00 */
[----:B------:R-:W-:Y:S01]  /*aeb0*/  MOV R146, R144 ;  /* 0x0000009000927202 */ /* 0x000fe20000000f00 */
[----:B------:R-:W-:Y:S10]  /*aec0*/  MUFU.EX2 R99, R83 ;  /* 0x0000005300637308 */ /* 0x000ff40000000800 */
[----:B------:R-:W-:Y:S01]  /*aed0*/  MUFU.EX2 R141, R97 ;  /* 0x00000061008d7308 */ /* 0x000fe20000000800 */
[----:B----4-:R-:W-:Y:S01]  /*aee0*/  FFMA.FTZ R133, R133, R13, R69 ;  /* 0x0000000d85857223 */ /* 0x010fe20000010045 */
[C---:B------:R-:W-:Y:S01]  /*aef0*/  F2FP.PACK_AB R69, R197.reuse, R69 ;  /* 0x00000045c545723e */ /* 0x040fe200000000ff */
[C---:B------:R-:W-:Y:S07]  /*af00*/  FMUL.FTZ R13, R2.reuse, R201 ;  /* 0x000000c9020d7220 */ /* 0x040fee0000410000 */
[----:B------:R4:W-:Y:S01]  /*af10*/  MUFU.EX2 R97, R81 ;  /* 0x0000005100617308 */ /* 0x0009e20000000800 */
[----:B------:R-:W-:Y:S01]  /*af20*/  MOV R201, R143 ;  /* 0x0000008f00c97202 */ /* 0x000fe20000000f00 */
[----:B------:R-:W-:Y:S02]  /*af30*/  FADD.FTZ R133, R197, R133 ;  /* 0x00000085c5857221 */ /* 0x000fe40000010000 */
[----:B------:R-:W-:Y:S01]  /*af40*/  IMAD.MOV.U32 R197, RZ, RZ, R161 ;  /* 0x000000ffffc57224 */ /* 0x000fe200078e00a1 */
[-C--:B-1----:R-:W-:Y:S01]  /*af50*/  HMMA.16816.F32 R4, R68, R72.reuse, R4 ;  /* 0x000000484404723c */ /* 0x082fe20000001804 */
[----:B------:R-:W-:Y:S04]  /*af60*/  MOV R161, R160 ;  /* 0x000000a000a17202 */ /* 0x000fe80000000f00 */
[----:B------:R-:W-:Y:S10]  /*af70*/  MUFU.EX2 R143, R86 ;  /* 0x00000056008f7308 */ /* 0x000ff40000000800 */
[----:B------:R-:W-:Y:S01]  /*af80*/  MUFU.EX2 R148, R88 ;  /* 0x0000005800947308 */ /* 0x000fe20000000800 */
[----:B----4-:R-:W-:Y:S09]  /*af90*/  LDSM.16.MT88.4 R80, [R216+0x8800] ;  /* 0x00880000d850783b */ /* 0x010ff20000004200 */
[----:B------:R-:W-:Y:S10]  /*afa0*/  MUFU.EX2 R153, R89 ;  /* 0x0000005900997308 */ /* 0x000ff40000000800 */
[----:B------:R-:W-:Y:S10]  /*afb0*/  MUFU.EX2 R149, R112 ;  /* 0x0000007000957308 */ /* 0x000ff40000000800 */
[----:B------:R-:W-:Y:S10]  /*afc0*/  MUFU.EX2 R178, R227 ;  /* 0x000000e300b27308 */ /* 0x000ff40000000800 */
[----:B------:R-:W1:Y:S10]  /*afd0*/  MUFU.EX2 R107, R101 ;  /* 0x00000065006b7308 */ /* 0x000e740000000800 */
[----:B------:R-:W-:Y:S10]  /*afe0*/  MUFU.EX2 R101, R85 ;  /* 0x0000005500657308 */ /* 0x000ff40000000800 */
[----:B------:R-:W-:Y:S01]  /*aff0*/  MUFU.EX2 R144, R103 ;  /* 0x0000006700907308 */ /* 0x000fe20000000800 */
[----:B---3--:R-:W-:Y:S01]  /*b000*/  FFMA.FTZ R2, R2, R10, R76 ;  /* 0x0000000a02027223 */ /* 0x008fe2000001004c */
[----:B------:R-:W-:Y:S01]  /*b010*/  F2FP.PACK_AB R76, R192, R76 ;  /* 0x0000004cc04c723e */ /* 0x000fe200000000ff */
[C---:B------:R-:W-:Y:S02]  /*b020*/  FMUL.FTZ R10, R0.reuse, R198 ;  /* 0x000000c6000a7220 */ /* 0x040fe40000410000 */
[----:B------:R-:W-:Y:S01]  /*b030*/  IMAD.MOV.U32 R198, RZ, RZ, R152 ;  /* 0x000000ffffc67224 */ /* 0x000fe200078e0098 */
[----:B------:R-:W-:Y:S01]  /*b040*/  MOV R152, R157 ;  /* 0x0000009d00987202 */ /* 0x000fe20000000f00 */
[----:B------:R-:W-:Y:S03]  /*b050*/  IMAD.MOV.U32 R157, RZ, RZ, R31 ;  /* 0x000000ffff9d7224 */ /* 0x000fe600078e001f */
[----:B------:R-:W-:Y:S01]  /*b060*/  MUFU.EX2 R180, R105 ;  /* 0x0000006900b47308 */ /* 0x000fe20000000800 */
[C---:B------:R-:W-:Y:S01]  /*b070*/  FMUL.FTZ R31, R0.reuse, R195 ;  /* 0x000000c3001f7220 */ /* 0x040fe20000410000 */
[----:B------:R-:W-:Y:S02]  /*b080*/  F2FP.PACK_AB R78, R111, R198 ;  /* 0x000000c66f4e723e */ /* 0x000fe400000000ff */
[----:B------:R-:W-:Y:S02]  /*b090*/  MOV R154, R152 ;  /* 0x00000098009a7202 */ /* 0x000fe40000000f00 */
[----:B------:R-:W-:Y:S03]  /*b0a0*/  MOV R152, R106 ;  /* 0x0000006a00987202 */ /* 0x000fe60000000f00 */
[C---:B------:R-:W-:Y:S01]  /*b0b0*/  HMMA.16816.F32 R8, R76.reuse, R72, R8 ;  /* 0x000000484c08723c */ /* 0x040fe20000001808 */
[----:B------:R-:W3:Y:S01]  /*b0c0*/  MUFU.EX2 R106, R84 ;  /* 0x00000054006a7308 */ /* 0x000ee20000000800 */
[----:B------:R-:W-:Y:S06]  /*b0d0*/  MOV R158, R152 ;  /* 0x00000098009e7202 */ /* 0x000fec0000000f00 */
[-C--:B------:R-:W-:Y:S03]  /*b0e0*/  HMMA.16816.F32 R12, R76, R74.reuse, R12 ;  /* 0x0000004a4c0c723c */ /* 0x080fe6000000180c */
[----:B------:R-:W-:Y:S05]  /*b0f0*/  MUFU.EX2 R181, R104 ;  /* 0x0000006800b57308 */ /* 0x000fea0000000800 */
[C---:B------:R-:W-:Y:S01]  /*b100*/  HMMA.16816.F32 R16, R68.reuse, R74, R16 ;  /* 0x0000004a4410723c */ /* 0x040fe20000001810 */
[----:B------:R-:W4:Y:S04]  /*b110*/  LDSM.16.MT88.4 R72, [R219+0x8000] ;  /* 0x00800000db48783b */ /* 0x000f280000004200 */
[----:B------:R-:W-:Y:S10]  /*b120*/  MUFU.EX2 R214, R214 ;  /* 0x000000d600d67308 */ /* 0x000ff40000000800 */
[----:B------:R-:W-:Y:S10]  /*b130*/  MUFU.EX2 R213, R213 ;  /* 0x000000d500d57308 */ /* 0x000ff40000000800 */
[----:B------:R-:W-:Y:S10]  /*b140*/  MUFU.EX2 R145, R117 ;  /* 0x0000007500917308 */ /* 0x000ff40000000800 */
[----:B------:R-:W-:Y:S01]  /*b150*/  MUFU.EX2 R147, R116 ;  /* 0x0000007400937308 */ /* 0x000fe20000000800 */
[-C--:B----4-:R-:W-:Y:S09]  /*b160*/  HMMA.16816.F32 R20, R68, R72.reuse, R20 ;  /* 0x000000484414723c */ /* 0x090ff20000001814 */
[----:B------:R-:W-:Y:S01]  /*b170*/  MUFU.EX2 R98, R98 ;  /* 0x0000006200627308 */ /* 0x000fe20000000800 */
[C---:B------:R-:W-:Y:S09]  /*b180*/  HMMA.16816.F32 R24, R76.reuse, R72, R24 ;  /* 0x000000484c18723c */ /* 0x040ff20000001818 */
[----:B------:R-:W-:Y:S01]  /*b190*/  MUFU.EX2 R187, R93 ;  /* 0x0000005d00bb7308 */ /* 0x000fe20000000800 */
[-C--:B------:R-:W-:Y:S08]  /*b1a0*/  HMMA.16816.F32 R28, R76, R74.reuse, R28 ;  /* 0x0000004a4c1c723c */ /* 0x080ff0000000181c */
[C---:B------:R-:W-:Y:S01]  /*b1b0*/  HMMA.16816.F32 R32, R68.reuse, R74, R32 ;  /* 0x0000004a4420723c */ /* 0x040fe20000001820 */
[----:B------:R-:W4:Y:S01]  /*b1c0*/  LDSM.16.MT88.4 R72, [R217+0x8000] ;  /* 0x00800000d948783b */ /* 0x000f220000004200 */
[----:B------:R1:W-:Y:S10]  /*b1d0*/  MUFU.EX2 R179, R199 ;  /* 0x000000c700b37308 */ /* 0x0003f40000000800 */
[----:B------:R-:W-:Y:S10]  /*b1e0*/  MUFU.EX2 R243, R243 ;  /* 0x000000f300f37308 */ /* 0x000ff40000000800 */
[----:B------:R-:W-:Y:S01]  /*b1f0*/  MUFU.EX2 R242, R242 ;  /* 0x000000f200f27308 */ /* 0x000fe20000000800 */
[----:B-1----:R-:W-:Y:S01]  /*b200*/  IMAD.MOV.U32 R199, RZ, RZ, R177 ;  /* 0x000000ffffc77224 */ /* 0x002fe200078e00b1 */
[----:B------:R-:W-:Y:S02]  /*b210*/  MOV R177, R176 ;  /* 0x000000b000b17202 */ /* 0x000fe40000000f00 */
[----:B------:R-:W-:Y:S02]  /*b220*/  MOV R176, R200 ;  /* 0x000000c800b07202 */ /* 0x000fe40000000f00 */
[----:B------:R-:W-:Y:S04]  /*b230*/  MOV R200, R146 ;  /* 0x0000009200c87202 */ /* 0x000fe80000000f00 */
[----:B------:R-:W-:Y:S01]  /*b240*/  MUFU.EX2 R211, R211 ;  /* 0x000000d300d37308 */ /* 0x000fe20000000800 */
[----:B------:R-:W-:Y:S01]  /*b250*/  MOV R146, R151 ;  /* 0x0000009700927202 */ /* 0x000fe20000000f00 */
[----:B------:R-:W-:Y:S01]  /*b260*/  IMAD.MOV.U32 R151, RZ, RZ, R150 ;  /* 0x000000ffff977224 */ /* 0x000fe200078e0096 */
[----:B------:R-:W-:Y:S02]  /*b270*/  MOV R150, R228 ;  /* 0x000000e400967202 */ /* 0x000fe40000000f00 */
[----:B------:R1:W5:Y:S01]  /*b280*/  LDL.LU R228, [R1+0x94] ;  /* 0x0000940001e47983 */ /* 0x0003620000300800 */
[-C--:B----4-:R-:W-:Y:S03]  /*b290*/  HMMA.16816.F32 R36, R68, R72.reuse, R36 ;  /* 0x000000484424723c */ /* 0x090fe60000001824 */
[----:B------:R1:W5:Y:S01]  /*b2a0*/  LDL.LU R227, [R1+0x90] ;  /* 0x0000900001e37983 */ /* 0x0003620000300800 */
[----:B------:R-:W-:Y:S01]  /*b2b0*/  MUFU.EX2 R210, R210 ;  /* 0x000000d200d27308 */ /* 0x000fe20000000800 */
[----:B--2---:R-:W-:Y:S03]  /*b2c0*/  FFMA.FTZ R0, R0, R142, R92 ;  /* 0x0000008e00007223 */ /* 0x004fe6000001005c */
[C---:B------:R-:W-:Y:S01]  /*b2d0*/  HMMA.16816.F32 R40, R76.reuse, R72, R40 ;  /* 0x000000484c28723c */ /* 0x040fe20000001828 */
[----:B------:R-:W-:Y:S05]  /*b2e0*/  FADD.FTZ R92, R192, R2 ;  /* 0x00000002c05c7221 */ /* 0x000fea0000010000 */
[----:B------:R-:W2:Y:S01]  /*b2f0*/  MUFU.EX2 R142, R96 ;  /* 0x00000060008e7308 */ /* 0x000ea20000000800 */
[----:B------:R-:W-:Y:S01]  /*b300*/  FADD.FTZ R2, R172, R133 ;  /* 0x00000085ac027221 */ /* 0x000fe20000010000 */
[----:B------:R-:W-:Y:S01]  /*b310*/  MOV R192, R154 ;  /* 0x0000009a00c07202 */ /* 0x000fe20000000f00 */
[----:B------:R-:W-:Y:S01]  /*b320*/  FADD.FTZ R0, R189, R0 ;  /* 0x00000000bd007221 */ /* 0x000fe20000010000 */
[-C--:B------:R-:W-:Y:S02]  /*b330*/  HMMA.16816.F32 R44, R76, R74.reuse, R44 ;  /* 0x0000004a4c2c723c */ /* 0x080fe4000000182c */
[----:B------:R-:W-:Y:S01]  /*b340*/  MOV R172, R177 ;  /* 0x000000b100ac7202 */ /* 0x000fe20000000f00 */
[----:B------:R-:W-:Y:S01]  /*b350*/  FADD.FTZ R0, R94, R0 ;  /* 0x000000005e007221 */ /* 0x000fe20000010000 */
[----:B------:R-:W-:Y:S02]  /*b360*/  MOV R177, R176 ;  /* 0x000000b000b17202 */ /* 0x000fe40000000f00 */
[----:B------:R4:W1:Y:S01]  /*b370*/  MUFU.EX2 R96, R87 ;  /* 0x0000005700607308 */ /* 0x0008620000000800 */
[----:B------:R-:W-:Y:S01]  /*b380*/  FADD.FTZ R94, R226, R2 ;  /* 0x00000002e25e7221 */ /* 0x000fe20000010000 */
[C---:B------:R-:W-:Y:S01]  /*b390*/  HMMA.16816.F32 R48, R68.reuse, R74, R48 ;  /* 0x0000004a4430723c */ /* 0x040fe20000001830 */
[----:B------:R-:W1:Y:S03]  /*b3a0*/  LDSM.16.MT88.4 R72, [R218+0x8000] ;  /* 0x00800000da48783b */ /* 0x000e660000004200 */
[----:B------:R-:W-:Y:S01]  /*b3b0*/  MOV R176, R200 ;  /* 0x000000c800b07202 */ /* 0x000fe20000000f00 */
[----:B------:R-:W-:Y:S01]  /*b3c0*/  IMAD.MOV.U32 R200, RZ, RZ, R151 ;  /* 0x000000ffffc87224 */ /* 0x000fe200078e0097 */
[----:B------:R-:W-:Y:S02]  /*b3d0*/  MOV R151, R91 ;  /* 0x0000005b00977202 */ /* 0x000fe40000000f00 */
[----:B------:R-:W-:Y:S01]  /*b3e0*/  MUFU.EX2 R241, R241 ;  /* 0x000000f100f17308 */ /* 0x000fe20000000800 */
[----:B------:R1:W5:Y:S03]  /*b3f0*/  LDL.LU R226, [R1+0x8c] ;  /* 0x00008c0001e27983 */ /* 0x0003660000300800 */
[----:B------:R-:W-:Y:S02]  /*b400*/  MOV R189, R188 ;  /* 0x000000bc00bd7202 */ /* 0x000fe40000000f00 */
[----:B------:R-:W-:Y:S04]  /*b410*/  MOV R188, R155 ;  /* 0x0000009b00bc7202 */ /* 0x000fe80000000f00 */
[----:B------:R-:W-:Y:S01]  /*b420*/  MUFU.EX2 R105, R151 ;  /* 0x0000009700697308 */ /* 0x000fe20000000800 */
[----:B----4-:R-:W-:Y:S09]  /*b430*/  LDSM.16.MT88.4 R84, [R219+0x9000] ;  /* 0x00900000db54783b */ /* 0x010ff20000004200 */
[----:B------:R-:W-:Y:S10]  /*b440*/  MUFU.EX2 R155, R113 ;  /* 0x00000071009b7308 */ /* 0x000ff40000000800 */
[----:B------:R-:W-:Y:S01]  /*b450*/  MUFU.EX2 R240, R240 ;  /* 0x000000f000f07308 */ /* 0x000fe20000000800 */
[-C--:B-1----:R-:W-:Y:S09]  /*b460*/  HMMA.16816.F32 R52, R68, R72.reuse, R52 ;  /* 0x000000484434723c */ /* 0x082ff20000001834 */
[----:B------:R-:W-:Y:S01]  /*b470*/  MUFU.EX2 R160, R209 ;  /* 0x000000d100a07308 */ /* 0x000fe20000000800 */
[C---:B------:R-:W-:Y:S07]  /*b480*/  HMMA.16816.F32 R56, R76.reuse, R72, R56 ;  /* 0x000000484c38723c */ /* 0x040fee0000001838 */
[----:B------:R-:W-:Y:S01]  /*b490*/  F2FP.PACK_AB R72, R107, R102 ;  /* 0x000000666b48723e */ /* 0x000fe200000000ff */
[-C--:B------:R-:W-:Y:S01]  /*b4a0*/  HMMA.16816.F32 R60, R76, R74.reuse, R60 ;  /* 0x0000004a4c3c723c */ /* 0x080fe2000000183c */
[----:B------:R-:W1:Y:S01]  /*b4b0*/  LDSM.16.MT88.4 R76, [R219+0x8800] ;  /* 0x00880000db4c783b */ /* 0x000e620000004200 */
[----:B------:R-:W-:Y:S02]  /*b4c0*/  MUFU.EX2 R154, R115 ;  /* 0x00000073009a7308 */ /* 0x000fe40000000800 */
[----:B---3--:R-:W-:Y:S04]  /*b4d0*/  F2FP.PACK_AB R73, R106, R101 ;  /* 0x000000656a49723e */ /* 0x008fe800000000ff */
[----:B------:R-:W-:Y:S04]  /*b4e0*/  HMMA.16816.F32 R64, R68, R74, R64 ;  /* 0x0000004a4440723c */ /* 0x000fe80000001840 */
[----:B------:R-:W-:Y:S03]  /*b4f0*/  MUFU.EX2 R185, R119 ;  /* 0x0000007700b97308 */ /* 0x000fe60000000800 */
[----:B------:R-:W-:Y:S02]  /*b500*/  F2FP.PACK_AB R68, R238, R239 ;  /* 0x000000efee44723e */ /* 0x000fe400000000ff */
[----:B------:R-:W-:Y:S03]  /*b510*/  F2FP.PACK_AB R69, R206, R207 ;  /* 0x000000cfce45723e */ /* 0x000fe600000000ff */
[----:B------:R-:W-:Y:S02]  /*b520*/  F2FP.PACK_AB R70, R236, R237 ;  /* 0x000000edec46723e */ /* 0x000fe400000000ff */
[----:B------:R-:W-:Y:S01]  /*b530*/  F2FP.PACK_AB R71, R204, R205 ;  /* 0x000000cdcc47723e */ /* 0x000fe200000000ff */
[----:B------:R-:W-:Y:S01]  /*b540*/  MUFU.EX2 R152, R109 ;  /* 0x0000006d00987308 */ /* 0x000fe20000000800 */
[----:B------:R-:W-:Y:S02]  /*b550*/  F2FP.PACK_AB R74, R123, R100 ;  /* 0x000000647b4a723e */ /* 0x000fe400000000ff */
[----:B------:R-:W-:Y:S03]  /*b560*/  F2FP.PACK_AB R75, R122, R99 ;  /* 0x000000637a4b723e */ /* 0x000fe600000000ff */
[-C--:B------:R-:W-:Y:S04]  /*b570*/  HMMA.16816.F32 R4, R68, R80.reuse, R4 ;  /* 0x000000504404723c */ /* 0x080fe80000001804 */
[----:B------:R-:W-:Y:S04]  /*b580*/  MUFU.EX2 R182, R108 ;  /* 0x0000006c00b67308 */ /* 0x000fe80000000800 */
[C---:B------:R-:W-:Y:S06]  /*b590*/  HMMA.16816.F32 R8, R72.reuse, R80, R8 ;  /* 0x000000504808723c */ /* 0x040fec0000001808 */
[----:B------:R-:W-:Y:S02]  /*b5a0*/  MUFU.EX2 R252, R252 ;  /* 0x000000fc00fc7308 */ /* 0x000fe40000000800 */
[-C--:B------:R-:W-:Y:S08]  /*b5b0*/  HMMA.16816.F32 R12, R72, R82.reuse, R12 ;  /* 0x00000052480c723c */ /* 0x080ff0000000180c */
[C---:B------:R-:W-:Y:S01]  /*b5c0*/  HMMA.16816.F32 R16, R68.reuse, R82, R16 ;  /* 0x000000524410723c */ /* 0x040fe20000001810 */
[----:B------:R-:W3:Y:S01]  /*b5d0*/  LDSM.16.MT88.4 R80, [R217+0x8800] ;  /* 0x00880000d950783b */ /* 0x000ee20000004200 */
[----:B------:R-:W-:Y:S06]  /*b5e0*/  MUFU.EX2 R251, R251 ;  /* 0x000000fb00fb7308 */ /* 0x000fec0000000800 */
[-C--:B-1----:R-:W-:Y:S04]  /*b5f0*/  HMMA.16816.F32 R20, R68, R76.reuse, R20 ;  /* 0x0000004c4414723c */ /* 0x082fe80000001814 */
[----:B------:R-:W-:Y:S04]  /*b600*/  MUFU.EX2 R247, R247 ;  /* 0x000000f700f77308 */ /* 0x000fe80000000800 */
[C---:B------:R-:W-:Y:S06]  /*b610*/  HMMA.16816.F32 R24, R72.reuse, R76, R24 ;  /* 0x0000004c4818723c */ /* 0x040fec0000001818 */
[----:B------:R-:W-:Y:S02]  /*b620*/  MUFU.EX2 R246, R246 ;  /* 0x000000f600f67308 */ /* 0x000fe40000000800 */
[-C--:B------:R-:W-:Y:S08]  /*b630*/  HMMA.16816.F32 R28, R72, R78.reuse, R28 ;  /* 0x0000004e481c723c */ /* 0x080ff0000000181c */
[C---:B------:R-:W-:Y:S01]  /*b640*/  HMMA.16816.F32 R32, R68.reuse, R78, R32 ;  /* 0x0000004e4420723c */ /* 0x040fe20000001820 */
[----:B------:R-:W1:Y:S01]  /*b650*/  LDSM.16.MT88.4 R76, [R218+0x8800] ;  /* 0x00880000da4c783b */ /* 0x000e620000004200 */
[----:B------:R-:W-:Y:S06]  /*b660*/  MUFU.EX2 R250, R250 ;  /* 0x000000fa00fa7308 */ /* 0x000fec0000000800 */
[-C--:B---3--:R-:W-:Y:S04]  /*b670*/  HMMA.16816.F32 R36, R68, R80.reuse, R36 ;  /* 0x000000504424723c */ /* 0x088fe80000001824 */
[----:B------:R-:W-:Y:S04]  /*b680*/  MUFU.EX2 R249, R249 ;  /* 0x000000f900f97308 */ /* 0x000fe80000000800 */
[C---:B------:R-:W-:Y:S06]  /*b690*/  HMMA.16816.F32 R40, R72.reuse, R80, R40 ;  /* 0x000000504828723c */ /* 0x040fec0000001828 */
[----:B------:R-:W-:Y:S02]  /*b6a0*/  MUFU.EX2 R245, R245 ;  /* 0x000000f500f57308 */ /* 0x000fe40000000800 */
[-C--:B------:R-:W-:Y:S08]  /*b6b0*/  HMMA.16816.F32 R44, R72, R82.reuse, R44 ;  /* 0x00000052482c723c */ /* 0x080ff0000000182c */
[----:B------:R-:W-:Y:S01]  /*b6c0*/  MUFU.EX2 R244, R244 ;  /* 0x000000f400f47308 */ /* 0x000fe20000000800 */
[C---:B------:R-:W-:Y:S01]  /*b6d0*/  HMMA.16816.F32 R48, R68.reuse, R82, R48 ;  /* 0x000000524430723c */ /* 0x040fe20000001830 */
[----:B------:R-:W3:Y:S07]  /*b6e0*/  LDSM.16.MT88.4 R80, [R216+0x9000] ;  /* 0x00900000d850783b */ /* 0x000eee0000004200 */
[-C--:B-1----:R-:W-:Y:S01]  /*b6f0*/  HMMA.16816.F32 R52, R68, R76.reuse, R52 ;  /* 0x0000004c4434723c */ /* 0x082fe20000001834 */
[----:B------:R-:W-:Y:S07]  /*b700*/  MUFU.EX2 R212, R212 ;  /* 0x000000d400d47308 */ /* 0x000fee0000000800 */
[C---:B------:R-:W-:Y:S03]  /*b710*/  HMMA.16816.F32 R56, R72.reuse, R76, R56 ;  /* 0x0000004c4838723c */ /* 0x040fe60000001838 */
[----:B------:R-:W-:Y:S04]  /*b720*/  MUFU.EX2 R183, R131 ;  /* 0x0000008300b77308 */ /* 0x000fe80000000800 */
[----:B------:R-:W-:Y:S01]  /*b730*/  FADD.FTZ R76, R173, R132 ;  /* 0x00000084ad4c7221 */ /* 0x000fe20000010000 */
[-C--:B------:R-:W-:Y:S01]  /*b740*/  HMMA.16816.F32 R60, R72, R78.reuse, R60 ;  /* 0x0000004e483c723c */ /* 0x080fe2000000183c */
[----:B------:R-:W-:Y:S03]  /*b750*/  MOV R173, R150 ;  /* 0x0000009600ad7202 */ /* 0x000fe60000000f00 */
[----:B------:R-:W-:Y:S01]  /*b760*/  MOV R150, R90 ;  /* 0x0000005a00967202 */ /* 0x000fe20000000f00 */
[----:B------:R-:W-:Y:S01]  /*b770*/  FADD.FTZ R95, R95, R76 ;  /* 0x0000004c5f5f7221 */ /* 0x000fe20000010000 */
[----:B------:R-:W1:Y:S01]  /*b780*/  LDSM.16.MT88.4 R88, [R217+0x9000] ;  /* 0x00900000d958783b */ /* 0x000e620000004200 */
[----:B------:R-:W-:Y:S01]  /*b790*/  F2FP.PACK_AB R73, R140, R97 ;  /* 0x000000618c49723e */ /* 0x000fe200000000ff */
[----:B------:R-:W-:Y:S01]  /*b7a0*/  HMMA.16816.F32 R64, R68, R78, R64 ;  /* 0x0000004e4440723c */ /* 0x000fe20000001840 */
[----:B------:R-:W-:Y:S01]  /*b7b0*/  FADD.FTZ R72, R198, R92 ;  /* 0x0000005cc6487221 */ /* 0x000fe20000010000 */
[----:B------:R-:W-:Y:S02]  /*b7c0*/  MUFU.EX2 R186, R130 ;  /* 0x0000008200ba7308 */ /* 0x000fe40000000800 */
[----:B--2---:R-:W-:Y:S01]  /*b7d0*/  F2FP.PACK_AB R74, R144, R142 ;  /* 0x0000008e904a723e */ /* 0x004fe200000000ff */
[----:B------:R-:W-:Y:S01]  /*b7e0*/  FADD.FTZ R93, R111, R72 ;  /* 0x000000486f5d7221 */ /* 0x000fe20000010000 */
[----:B------:R-:W-:Y:S01]  /*b7f0*/  F2FP.PACK_AB R72, R141, R98 ;  /* 0x000000628d48723e */ /* 0x000fe200000000ff */
[----:B------:R-:W2:Y:S01]  /*b800*/  LDSM.16.MT88.4 R76, [R218+0x9000] ;  /* 0x00900000da4c783b */ /* 0x000ea20000004200 */
[----:B------:R-:W-:Y:S01]  /*b810*/  F2FP.PACK_AB R68, R215, R235 ;  /* 0x000000ebd744723e */ /* 0x000fe200000000ff */
[----:B------:R-:W-:Y:S03]  /*b820*/  FADD.FTZ R2, R239, R95 ;  /* 0x0000005fef027221 */ /* 0x000fe60000010000 */
[----:B------:R-:W-:Y:S01]  /*b830*/  F2FP.PACK_AB R69, R128, R129 ;  /* 0x000000818045723e */ /* 0x000fe200000000ff */
[----:B------:R-:W-:Y:S01]  /*b840*/  MUFU.EX2 R95, R156 ;  /* 0x0000009c005f7308 */ /* 0x000fe20000000800 */
[----:B------:R-:W-:Y:S01]  /*b850*/  F2FP.PACK_AB R70, R213, R214 ;  /* 0x000000d6d546723e */ /* 0x000fe200000000ff */
[----:B------:R-:W-:Y:S01]  /*b860*/  IMAD.MOV.U32 R239, RZ, RZ, R168 ;  /* 0x000000ffffef7224 */ /* 0x000fe200078e00a8 */
[----:B------:R-:W-:Y:S01]  /*b870*/  F2FP.PACK_AB R71, R147, R145 ;  /* 0x000000919347723e */ /* 0x000fe200000000ff */
[----:B------:R-:W-:Y:S01]  /*b880*/  FADD.FTZ R92, R110, R0 ;  /* 0x000000006e5c7221 */ /* 0x000fe20000010000 */
[----:B------:R-:W-:Y:S01]  /*b890*/  F2FP.PACK_AB R75, R143, R96 ;  /* 0x000000608f4b723e */ /* 0x000fe200000000ff */
[----:B------:R-:W-:Y:S01]  /*b8a0*/  FADD.FTZ R0, R207, R94 ;  /* 0x0000005ecf007221 */ /* 0x000fe20000010000 */
[----:B------:R-:W-:Y:S01]  /*b8b0*/  IADD3 R239, R239, -0x1, RZ ;  /* 0xffffffffefef7810 */ /* 0x000fe20007ffe0ff */
[----:B------:R-:W-:Y:S01]  /*b8c0*/  FADD.FTZ R2, R238, R2 ;  /* 0x00000002ee027221 */ /* 0x000fe20000010000 */
[----:B------:R-:W-:Y:S01]  /*b8d0*/  MOV R198, R173 ;  /* 0x000000ad00c67202 */ /* 0x000fe20000000f00 */
[-C--:B---3--:R-:W-:Y:S01]  /*b8e0*/  HMMA.16816.F32 R4, R68, R80.reuse, R4 ;  /* 0x000000504404723c */ /* 0x088fe20000001804 */
[----:B------:R-:W-:Y:S01]  /*b8f0*/  IMAD.MOV.U32 R173, RZ, RZ, R172 ;  /* 0x000000ffffad7224 */ /* 0x000fe200078e00ac */
[----:B------:R-:W-:Y:S01]  /*b900*/  MOV R172, R193 ;  /* 0x000000c100ac7202 */ /* 0x000fe20000000f00 */
[----:B------:R-:W-:Y:S01]  /*b910*/  MUFU.EX2 R209, R118 ;  /* 0x0000007600d17308 */ /* 0x000fe20000000800 */
[----:B------:R-:W-:Y:S01]  /*b920*/  MOV R193, R225 ;  /* 0x000000e100c17202 */ /* 0x000fe20000000f00 */
[----:B------:R-:W-:Y:S01]  /*b930*/  FADD.FTZ R0, R206, R0 ;  /* 0x00000000ce007221 */ /* 0x000fe20000010000 */
[----:B------:R3:W5:Y:S01]  /*b940*/  LDL.LU R225, [R1+0x88] ;  /* 0x0000880001e17983 */ /* 0x0007620000300800 */
[----:B------:R-:W-:Y:S01]  /*b950*/  FADD.FTZ R2, R237, R2 ;  /* 0x00000002ed027221 */ /* 0x000fe20000010000 */
[C---:B------:R-:W-:Y:S01]  /*b960*/  HMMA.16816.F32 R8, R72.reuse, R80, R8 ;  /* 0x000000504808723c */ /* 0x040fe20000001808 */
[----:B------:R-:W-:Y:S03]  /*b970*/  FADD.FTZ R0, R205, R0 ;  /* 0x00000000cd007221 */ /* 0x000fe60000010000 */
[----:B------:R-:W-:Y:S01]  /*b980*/  FADD.FTZ R2, R236, R2 ;  /* 0x00000002ec027221 */ /* 0x000fe20000010000 */
[----:B------:R-:W-:Y:S01]  /*b990*/  MUFU.EX2 R184, R114 ;  /* 0x0000007200b87308 */ /* 0x000fe20000000800 */
[----:B------:R-:W-:Y:S02]  /*b9a0*/  FADD.FTZ R0, R204, R0 ;  /* 0x00000000cc007221 */ /* 0x000fe40000010000 */
[-C--:B------:R-:W-:Y:S01]  /*b9b0*/  HMMA.16816.F32 R12, R72, R82.reuse, R12 ;  /* 0x00000052480c723c */ /* 0x080fe2000000180c */
[----:B------:R-:W-:Y:S03]  /*b9c0*/  FADD.FTZ R2, R235, R2 ;  /* 0x00000002eb027221 */ /* 0x000fe60000010000 */
[----:B------:R-:W-:Y:S02]  /*b9d0*/  FADD.FTZ R0, R129, R0 ;  /* 0x0000000081007221 */ /* 0x000fe40000010000 */
[----:B------:R-:W-:Y:S01]  /*b9e0*/  FADD.FTZ R2, R215, R2 ;  /* 0x00000002d7027221 */ /* 0x000fe20000010000 */
[----:B------:R-:W-:Y:S01]  /*b9f0*/  MUFU.EX2 R248, R248 ;  /* 0x000000f800f87308 */ /* 0x000fe20000000800 */
[C---:B------:R-:W-:Y:S01]  /*ba00*/  HMMA.16816.F32 R16, R68.reuse, R82, R16 ;  /* 0x000000524410723c */ /* 0x040fe20000001810 */
[----:B------:R-:W4:Y:S03]  /*ba10*/  LDSM.16.MT88.4 R80, [R216+0x9800] ;  /* 0x00980000d850783b */ /* 0x000f260000004200 */
[----:B------:R-:W-:Y:S02]  /*ba20*/  FADD.FTZ R0, R128, R0 ;  /* 0x0000000080007221 */ /* 0x000fe40000010000 */
[----:B------:R-:W-:Y:S02]  /*ba30*/  FADD.FTZ R2, R214, R2 ;  /* 0x00000002d6027221 */ /* 0x000fe40000010000 */
[-C--:B------:R-:W-:Y:S01]  /*ba40*/  HMMA.16816.F32 R20, R68, R84.reuse, R20 ;  /* 0x000000544414723c */ /* 0x080fe20000001814 */
[----:B------:R-:W-:Y:S01]  /*ba50*/  FADD.FTZ R0, R145, R0 ;  /* 0x0000000091007221 */ /* 0x000fe20000010000 */
[----:B------:R-:W-:Y:S02]  /*ba60*/  MUFU.EX2 R177, R177 ;  /* 0x000000b100b17308 */ /* 0x000fe40000000800 */
[----:B------:R-:W-:Y:S04]  /*ba70*/  FADD.FTZ R2, R213, R2 ;  /* 0x00000002d5027221 */ /* 0x000fe80000010000 */
[C---:B------:R-:W-:Y:S01]  /*ba80*/  HMMA.16816.F32 R24, R72.reuse, R84, R24 ;  /* 0x000000544818723c */ /* 0x040fe20000001818 */
[----:B------:R-:W-:Y:S03]  /*ba90*/  FADD.FTZ R2, R243, R2 ;  /* 0x00000002f3027221 */ /* 0x000fe60000010000 */
[----:B------:R-:W-:Y:S01]  /*baa0*/  MUFU.EX2 R176, R176 ;  /* 0x000000b000b07308 */ /* 0x000fe20000000800 */
[----:B------:R-:W-:Y:S03]  /*bab0*/  FADD.FTZ R2, R242, R2 ;  /* 0x00000002f2027221 */ /* 0x000fe60000010000 */
[-C--:B------:R-:W-:Y:S06]  /*bac0*/  HMMA.16816.F32 R28, R72, R86.reuse, R28 ;  /* 0x00000056481c723c */ /* 0x080fec000000181c */
[----:B------:R-:W-:Y:S02]  /*bad0*/  MUFU.EX2 R146, R146 ;  /* 0x0000009200927308 */ /* 0x000fe40000000800 */
[C---:B------:R-:W-:Y:S01]  /*bae0*/  HMMA.16816.F32 R32, R68.reuse, R86, R32 ;  /* 0x000000564420723c */ /* 0x040fe20000001820 */
[----:B------:R-:W3:Y:S07]  /*baf0*/  LDSM.16.MT88.4 R84, [R219+0x9800] ;  /* 0x00980000db54783b */ /* 0x000eee0000004200 */
[-C--:B-1----:R-:W-:Y:S01]  /*bb00*/  HMMA.16816.F32 R36, R68, R88.reuse, R36 ;  /* 0x000000584424723c */ /* 0x082fe20000001824 */
[----:B------:R-:W-:Y:S07]  /*bb10*/  MUFU.EX2 R130, R120 ;  /* 0x0000007800827308 */ /* 0x000fee0000000800 */
[C---:B------:R-:W-:Y:S03]  /*bb20*/  HMMA.16816.F32 R40, R72.reuse, R88, R40 ;  /* 0x000000584828723c */ /* 0x040fe60000001828 */
[----:B------:R-:W-:Y:S05]  /*bb30*/  MUFU.EX2 R121, R121 ;  /* 0x0000007900797308 */ /* 0x000fea0000000800 */
[-C--:B------:R-:W-:Y:S05]  /*bb40*/  HMMA.16816.F32 R44, R72, R90.reuse, R44 ;  /* 0x0000005a482c723c */ /* 0x080fea000000182c */
[----:B------:R-:W-:Y:S03]  /*bb50*/  MUFU.EX2 R124, R124 ;  /* 0x0000007c007c7308 */ /* 0x000fe60000000800 */
[C---:B------:R-:W-:Y:S01]  /*bb60*/  HMMA.16816.F32 R48, R68.reuse, R90, R48 ;  /* 0x0000005a4430723c */ /* 0x040fe20000001830 */
[----:B------:R-:W1:Y:S06]  /*bb70*/  LDSM.16.MT88.4 R88, [R217+0x9800] ;  /* 0x00980000d958783b */ /* 0x000e6c0000004200 */
[----:B------:R-:W-:Y:S01]  /*bb80*/  MUFU.EX2 R125, R125 ;  /* 0x0000007d007d7308 */ /* 0x000fe20000000800 */
[-C--:B--2---:R-:W-:Y:S08]  /*bb90*/  HMMA.16816.F32 R52, R68, R76.reuse, R52 ;  /* 0x0000004c4434723c */ /* 0x084ff00000001834 */
[C---:B------:R-:W-:Y:S01]  /*bba0*/  HMMA.16816.F32 R56, R72.reuse, R76, R56 ;  /* 0x0000004c4838723c */ /* 0x040fe20000001838 */
[----:B------:R-:W2:Y:S07]  /*bbb0*/  MUFU.EX2 R116, R208 ;  /* 0x000000d000747308 */ /* 0x000eae0000000800 */
[-C--:B------:R-:W-:Y:S03]  /*bbc0*/  HMMA.16816.F32 R60, R72, R78.reuse, R60 ;  /* 0x0000004e483c723c */ /* 0x080fe6000000183c */
[----:B------:R1:W-:Y:S04]  /*bbd0*/  MUFU.EX2 R208, R199 ;  /* 0x000000c700d07308 */ /* 0x0003e80000000800 */
[----:B------:R-:W-:Y:S01]  /*bbe0*/  FADD.FTZ R73, R102, R93 ;  /* 0x0000005d66497221 */ /* 0x000fe20000010000 */
[----:B------:R-:W-:Y:S01]  /*bbf0*/  HMMA.16816.F32 R64, R68, R78, R64 ;  /* 0x0000004e4440723c */ /* 0x000fe20000001840 */
[----:B------:R-:W-:Y:S01]  /*bc00*/  FADD.FTZ R72, R101, R92 ;  /* 0x0000005c65487221 */ /* 0x000fe20000010000 */
[----:B------:R-:W3:Y:S02]  /*bc10*/  LDSM.16.MT88.4 R76, [R218+0x9800] ;  /* 0x00980000da4c783b */ /* 0x000ee40000004200 */
[----:B------:R-:W-:Y:S01]  /*bc20*/  FADD.FTZ R93, R107, R73 ;  /* 0x000000496b5d7221 */ /* 0x000fe20000010000 */
[----:B------:R-:W-:Y:S01]  /*bc30*/  F2FP.PACK_AB R73, R153, R148 ;  /* 0x000000949949723e */ /* 0x000fe200000000ff */
[----:B------:R-:W-:Y:S01]  /*bc40*/  FADD.FTZ R92, R106, R72 ;  /* 0x000000486a5c7221 */ /* 0x000fe20000010000 */
[----:B------:R-:W-:Y:S01]  /*bc50*/  F2FP.PACK_AB R68, R242, R243 ;  /* 0x000000f3f244723e */ /* 0x000fe200000000ff */
[----:B------:R-:W-:Y:S01]  /*bc60*/  MUFU.EX2 R106, R150 ;  /* 0x00000096006a7308 */ /* 0x000fe20000000800 */
[----:B--2---:R-:W-:Y:S03]  /*bc70*/  MOV R207, R116 ;  /* 0x0000007400cf7202 */ /* 0x004fe60000000f00 */
[----:B------:R-:W-:Y:S02]  /*bc80*/  F2FP.PACK_AB R69, R210, R211 ;  /* 0x000000d3d245723e */ /* 0x000fe400000000ff */
[----:B------:R-:W-:Y:S02]  /*bc90*/  F2FP.PACK_AB R70, R240, R241 ;  /* 0x000000f1f046723e */ /* 0x000fe400000000ff */
[----:B------:R-:W-:Y:S02]  /*bca0*/  F2FP.PACK_AB R71, R207, R160 ;  /* 0x000000a0cf47723e */ /* 0x000fe400000000ff */
[----:B------:R-:W-:Y:S01]  /*bcb0*/  F2FP.PACK_AB R72, R155, R149 ;  /* 0x000000959b48723e */ /* 0x000fe200000000ff */
[----:B------:R-:W-:Y:S01]  /*bcc0*/  MUFU.EX2 R102, R163 ;  /* 0x000000a300667308 */ /* 0x000fe20000000800 */
[----:B------:R-:W-:Y:S02]  /*bcd0*/  F2FP.PACK_AB R74, R185, R154 ;  /* 0x0000009ab94a723e */ /* 0x000fe400000000ff */
[----:B------:R-:W-:Y:S01]  /*bce0*/  F2FP.PACK_AB R75, R182, R152 ;  /* 0x00000098b64b723e */ /* 0x000fe200000000ff */
[-C--:B----4-:R-:W-:Y:S01]  /*bcf0*/  HMMA.16816.F32 R4, R68, R80.reuse, R4 ;  /* 0x000000504404723c */ /* 0x090fe20000001804 */
[----:B-1----:R-:W-:Y:S02]  /*bd00*/  MOV R199, R198 ;  /* 0x000000c600c77202 */ /* 0x002fe40000000f00 */
[----:B------:R-:W-:Y:S01]  /*bd10*/  MOV R198, R173 ;  /* 0x000000ad00c67202 */ /* 0x000fe20000000f00 */
[----:B------:R-:W-:Y:S01]  /*bd20*/  IMAD.MOV.U32 R173, RZ, RZ, R172 ;  /* 0x000000ffffad7224 */ /* 0x000fe200078e00ac */
[----:B------:R-:W-:Y:S01]  /*bd30*/  MOV R172, R189 ;  /* 0x000000bd00ac7202 */ /* 0x000fe20000000f00 */
[----:B------:R-:W-:Y:S01]  /*bd40*/  MUFU.EX2 R101, R162 ;  /* 0x000000a200657308 */ /* 0x000fe20000000800 */
[----:B------:R-:W-:Y:S01]  /*bd50*/  MOV R189, R188 ;  /* 0x000000bc00bd7202 */ /* 0x000fe20000000f00 */
[C---:B------:R-:W-:Y:S01]  /*bd60*/  HMMA.16816.F32 R8, R72.reuse, R80, R8 ;  /* 0x000000504808723c */ /* 0x040fe20000001808 */
[----:B------:R-:W-:Y:S03]  /*bd70*/  MOV R188, R170 ;  /* 0x000000aa00bc7202 */ /* 0x000fe60000000f00 */
[----:B------:R-:W-:Y:S01]  /*bd80*/  MOV R170, R169 ;  /* 0x000000a900aa7202 */ /* 0x000fe20000000f00 */
[----:B------:R-:W-:Y:S01]  /*bd90*/  IMAD.MOV.U32 R169, RZ, RZ, R224 ;  /* 0x000000ffffa97224 */ /* 0x000fe200078e00e0 */
[----:B------:R-:W-:Y:S01]  /*bda0*/  MOV R202, R199 ;  /* 0x000000c700ca7202 */ /* 0x000fe20000000f00 */
[----:B------:R1:W5:Y:S01]  /*bdb0*/  LDL.LU R224, [R1+0x84] ;  /* 0x0000840001e07983 */ /* 0x0003620000300800 */
[-C--:B------:R-:W-:Y:S01]  /*bdc0*/  HMMA.16816.F32 R12, R72, R82.reuse, R12 ;  /* 0x00000052480c723c */ /* 0x080fe2000000180c */
[----:B------:R-:W-:Y:S03]  /*bdd0*/  MUFU.EX2 R114, R172 ;  /* 0x000000ac00727308 */ /* 0x000fe60000000800 */
[----:B------:R-:W-:Y:S01]  /*bde0*/  IMAD.MOV.U32 R203, RZ, RZ, R202 ;  /* 0x000000ffffcb7224 */ /* 0x000fe200078e00ca */
[----:B------:R-:W-:Y:S02]  /*bdf0*/  MOV R199, R198 ;  /* 0x000000c600c77202 */ /* 0x000fe40000000f00 */
[----:B------:R-:W-:Y:S01]  /*be00*/  MOV R198, R173 ;  /* 0x000000ad00c67202 */ /* 0x000fe20000000f00 */
[C---:B------:R-:W-:Y:S01]  /*be10*/  HMMA.16816.F32 R16, R68.reuse, R82, R16 ;  /* 0x000000524410723c */ /* 0x040fe20000001810 */
[----:B------:R-:W2:Y:S02]  /*be20*/  LDSM.16.MT88.4 R80, [R216+0xa000] ;  /* 0x00a00000d850783b */ /* 0x000ea40000004200 */
[----:B------:R4:W-:Y:S01]  /*be30*/  MUFU.EX2 R133, R203 ;  /* 0x000000cb00857308 */ /* 0x0009e20000000800 */
[----:B------:R-:W-:Y:S02]  /*be40*/  MOV R202, R199 ;  /* 0x000000c700ca7202 */ /* 0x000fe40000000f00 */
[----:B------:R-:W-:Y:S02]  /*be50*/  MOV R199, R198 ;  /* 0x000000c600c77202 */ /* 0x000fe40000000f00 */
[-C--:B---3--:R-:W-:Y:S01]  /*be60*/  HMMA.16816.F32 R20, R68, R84.reuse, R20 ;  /* 0x000000544414723c */ /* 0x088fe20000001814 */
[----:B------:R-:W-:Y:S03]  /*be70*/  MOV R173, R189 ;  /* 0x000000bd00ad7202 */ /* 0x000fe60000000f00 */
[----:B------:R-:W-:Y:S01]  /*be80*/  IMAD.MOV.U32 R189, RZ, RZ, R188 ;  /* 0x000000ffffbd7224 */ /* 0x000fe200078e00bc */
[----:B------:R-:W-:Y:S01]  /*be90*/  MOV R188, R197 ;  /* 0x000000c500bc7202 */ /* 0x000fe20000000f00 */
[----:B------:R-:W-:Y:S01]  /*bea0*/  MUFU.EX2 R110, R201 ;  /* 0x000000c9006e7308 */ /* 0x000fe20000000800 */
[----:B------:R-:W-:Y:S01]  /*beb0*/  MOV R197, R159 ;  /* 0x0000009f00c57202 */ /* 0x000fe20000000f00 */
[C---:B------:R-:W-:Y:S01]  /*bec0*/  HMMA.16816.F32 R24, R72.reuse, R84, R24 ;  /* 0x000000544818723c */ /* 0x040fe20000001818 */
[----:B------:R-:W-:Y:S03]  /*bed0*/  MOV R159, R166 ;  /* 0x000000a6009f7202 */ /* 0x000fe60000000f00 */
[----:B------:R-:W-:Y:S02]  /*bee0*/  MOV R166, R223 ;  /* 0x000000df00a67202 */ /* 0x000fe40000000f00 */
[----:B------:R1:W5:Y:S01]  /*bef0*/  LDL.LU R223, [R1+0x80] ;  /* 0x0000800001df7983 */ /* 0x0003620000300800 */
[----:B------:R-:W-:Y:S01]  /*bf00*/  MOV R198, R189 ;  /* 0x000000bd00c67202 */ /* 0x000fe20000000f00 */
[-C--:B------:R-:W-:Y:S01]  /*bf10*/  HMMA.16816.F32 R28, R72, R86.reuse, R28 ;  /* 0x00000056481c723c */ /* 0x080fe2000000181c */
[----:B------:R-:W-:Y:S03]  /*bf20*/  MUFU.EX2 R104, R159 ;  /* 0x0000009f00687308 */ /* 0x000fe60000000800 */
[----:B------:R-:W-:Y:S01]  /*bf30*/  MOV R189, R188 ;  /* 0x000000bc00bd7202 */ /* 0x000fe20000000f00 */
[----:B------:R-:W-:Y:S01]  /*bf40*/  IMAD.MOV.U32 R188, RZ, RZ, R197 ;  /* 0x000000ffffbc7224 */ /* 0x000fe200078e00c5 */
[----:B------:R-:W-:Y:S02]  /*bf50*/  MOV R197, R167 ;  /* 0x000000a700c57202 */ /* 0x000fe40000000f00 */
[C---:B------:R-:W-:Y:S01]  /*bf60*/  HMMA.16816.F32 R32, R68.reuse, R86, R32 ;  /* 0x000000564420723c */ /* 0x040fe20000001820 */
[----:B------:R-:W3:Y:S02]  /*bf70*/  LDSM.16.MT88.4 R84, [R219+0xa000] ;  /* 0x00a00000db54783b */ /* 0x000ee40000004200 */
[----:B------:R-:W-:Y:S01]  /*bf80*/  MUFU.EX2 R112, R189 ;  /* 0x000000bd00707308 */ /* 0x000fe20000000800 */
[----:B------:R-:W-:Y:S02]  /*bf90*/  MOV R167, R222 ;  /* 0x000000de00a77202 */ /* 0x000fe40000000f00 */
[----:B----4-:R-:W-:Y:S02]  /*bfa0*/  MOV R203, R202 ;  /* 0x000000ca00cb7202 */ /* 0x010fe40000000f00 */
[-C--:B------:R-:W-:Y:S01]  /*bfb0*/  HMMA.16816.F32 R36, R68, R88.reuse, R36 ;  /* 0x000000584424723c */ /* 0x080fe20000001824 */
[----:B------:R1:W5:Y:S03]  /*bfc0*/  LDL.LU R222, [R1+0x7c] ;  /* 0x00007c0001de7983 */ /* 0x0003660000300800 */
[----:B------:R-:W-:Y:S01]  /*bfd0*/  MOV R202, R199 ;  /* 0x000000c700ca7202 */ /* 0x000fe20000000f00 */
[----:B------:R-:W-:Y:S01]  /*bfe0*/  IMAD.MOV.U32 R199, RZ, RZ, R188 ;  /* 0x000000ffffc77224 */ /* 0x000fe200078e00bc */
[----:B------:R-:W-:Y:S01]  /*bff0*/  MOV R188, R221 ;  /* 0x000000dd00bc7202 */ /* 0x000fe20000000f00 */
[----:B------:R4:W-:Y:S01]  /*c000*/  MUFU.EX2 R132, R203 ;  /* 0x000000cb00847308 */ /* 0x0009e20000000800 */
[C---:B------:R-:W-:Y:S01]  /*c010*/  HMMA.16816.F32 R40, R72.reuse, R88, R40 ;  /* 0x000000584828723c */ /* 0x040fe20000001828 */
[----:B------:R1:W5:Y:S07]  /*c020*/  LDL.LU R221, [R1+0x78] ;  /* 0x0000780001dd7983 */ /* 0x00036e0000300800 */
[-C--:B------:R-:W-:Y:S01]  /*c030*/  HMMA.16816.F32 R44, R72, R90.reuse, R44 ;  /* 0x0000005a482c723c */ /* 0x080fe2000000182c */
[----:B------:R-:W-:Y:S07]  /*c040*/  MUFU.EX2 R109, R200 ;  /* 0x000000c8006d7308 */ /* 0x000fee0000000800 */
[C---:B------:R-:W-:Y:S01]  /*c050*/  HMMA.16816.F32 R48, R68.reuse, R90, R48 ;  /* 0x0000005a4430723c */ /* 0x040fe20000001830 */
[----:B------:R-:W1:Y:S02]  /*c060*/  LDSM.16.MT88.4 R88, [R217+0xa000] ;  /* 0x00a00000d958783b */ /* 0x000e640000004200 */
[----:B------:R-:W-:Y:S01]  /*c070*/  MUFU.EX2 R107, R197 ;  /* 0x000000c5006b7308 */ /* 0x000fe20000000800 */
[----:B----4-:R-:W-:Y:S04]  /*c080*/  MOV R203, R202 ;  /* 0x000000ca00cb7202 */ /* 0x010fe80000000f00 */
[-C--:B------:R-:W-:Y:S01]  /*c090*/  HMMA.16816.F32 R52, R68, R76.reuse, R52 ;  /* 0x0000004c4434723c */ /* 0x080fe20000001834 */
[----:B------:R-:W-:Y:S03]  /*c0a0*/  MOV R202, R199 ;  /* 0x000000c700ca7202 */ /* 0x000fe60000000f00 */
[----:B------:R-:W-:Y:S01]  /*c0b0*/  MOV R199, R188 ;  /* 0x000000bc00c77202 */ /* 0x000fe20000000f00 */
[----:B------:R-:W-:Y:S01]  /*c0c0*/  IMAD.MOV.U32 R188, RZ, RZ, R158 ;  /* 0x000000ffffbc7224 */ /* 0x000fe200078e009e */
[----:B------:R-:W-:Y:S01]  /*c0d0*/  MOV R158, R220 ;  /* 0x000000dc009e7202 */ /* 0x000fe20000000f00 */
[----:B------:R4:W-:Y:S01]  /*c0e0*/  MUFU.EX2 R131, R203 ;  /* 0x000000cb00837308 */ /* 0x0009e20000000800 */
[C---:B------:R-:W-:Y:S01]  /*c0f0*/  HMMA.16816.F32 R56, R72.reuse, R76, R56 ;  /* 0x0000004c4838723c */ /* 0x040fe20000001838 */
[----:B------:R1:W5:Y:S07]  /*c100*/  LDL.LU R220, [R1+0x74] ;  /* 0x0000740001dc7983 */ /* 0x00036e0000300800 */
[-C--:B------:R-:W-:Y:S01]  /*c110*/  HMMA.16816.F32 R60, R72, R78.reuse, R60 ;  /* 0x0000004e483c723c */ /* 0x080fe2000000183c */
[----:B------:R-:W-:Y:S06]  /*c120*/  MUFU.EX2 R103, R158 ;  /* 0x0000009e00677308 */ /* 0x000fec0000000800 */
[----:B------:R-:W-:Y:S01]  /*c130*/  FADD.FTZ R73, R100, R93 ;  /* 0x0000005d64497221 */ /* 0x000fe20000010000 */
[----:B------:R-:W-:Y:S01]  /*c140*/  HMMA.16816.F32 R64, R68, R78, R64 ;  /* 0x0000004e4440723c */ /* 0x000fe20000001840 */
[----:B------:R-:W-:Y:S01]  /*c150*/  FADD.FTZ R72, R99, R92 ;  /* 0x0000005c63487221 */ /* 0x000fe20000010000 */
[----:B------:R-:W1:Y:S01]  /*c160*/  LDSM.16.MT88.4 R76, [R218+0xa000] ;  /* 0x00a00000da4c783b */ /* 0x000e620000004200 */
[----:B------:R-:W-:Y:S01]  /*c170*/  MUFU.EX2 R100, R167 ;  /* 0x000000a700647308 */ /* 0x000fe20000000800 */
[----:B------:R-:W-:Y:S01]  /*c180*/  F2FP.PACK_AB R74, R209, R186 ;  /* 0x000000bad14a723e */ /* 0x000fe200000000ff */
[----:B------:R-:W-:Y:S01]  /*c190*/  FADD.FTZ R93, R123, R73 ;  /* 0x000000497b5d7221 */ /* 0x000fe20000010000 */
[----:B------:R-:W-:Y:S01]  /*c1a0*/  F2FP.PACK_AB R73, R181, R180 ;  /* 0x000000b4b549723e */ /* 0x000fe200000000ff */
[----:B------:R-:W-:Y:S01]  /*c1b0*/  FADD.FTZ R92, R122, R72 ;  /* 0x000000487a5c7221 */ /* 0x000fe20000010000 */
[----:B------:R-:W-:Y:S04]  /*c1c0*/  F2FP.PACK_AB R68, R251, R252 ;  /* 0x000000fcfb44723e */ /* 0x000fe800000000ff */
[----:B------:R-:W-:Y:S01]  /*c1d0*/  F2FP.PACK_AB R69, R246, R247 ;  /* 0x000000f7f645723e */ /* 0x000fe200000000ff */
[----:B------:R-:W-:Y:S01]  /*c1e0*/  MUFU.EX2 R99, R166 ;  /* 0x000000a600637308 */ /* 0x000fe20000000800 */
[----:B------:R-:W-:Y:S02]  /*c1f0*/  F2FP.PACK_AB R70, R249, R250 ;  /* 0x000000faf946723e */ /* 0x000fe400000000ff */
[----:B------:R-:W-:Y:S02]  /*c200*/  F2FP.PACK_AB R71, R244, R245 ;  /* 0x000000f5f447723e */ /* 0x000fe400000000ff */
[----:B------:R-:W-:Y:S02]  /*c210*/  F2FP.PACK_AB R72, R183, R212 ;  /* 0x000000d4b748723e */ /* 0x000fe400000000ff */
[----:B------:R-:W-:Y:S02]  /*c220*/  F2FP.PACK_AB R75, R184, R187 ;  /* 0x000000bbb84b723e */ /* 0x000fe400000000ff */
[----:B----4-:R-:W-:Y:S01]  /*c230*/  MOV R203, R202 ;  /* 0x000000ca00cb7202 */ /* 0x010fe20000000f00 */
[-C--:B--2---:R-:W-:Y:S01]  /*c240*/  HMMA.16816.F32 R4, R68, R80.reuse, R4 ;  /* 0x000000504404723c */ /* 0x084fe20000001804 */
[----:B------:R-:W-:Y:S01]  /*c250*/  MUFU.EX2 R111, R188 ;  /* 0x000000bc006f7308 */ /* 0x000fe20000000800 */
[----:B------:R-:W-:Y:S01]  /*c260*/  MOV R202, R199 ;  /* 0x000000c700ca7202 */ /* 0x000fe20000000f00 */
[----:B------:R-:W-:Y:S01]  /*c270*/  IMAD.MOV.U32 R199, RZ, RZ, R198 ;  /* 0x000000ffffc77224 */ /* 0x000fe200078e00c6 */
[----:B------:R-:W-:Y:S02]  /*c280*/  MOV R198, R173 ;  /* 0x000000ad00c67202 */ /* 0x000fe40000000f00 */
[----:B------:R-:W-:Y:S02]  /*c290*/  MOV R173, R193 ;  /* 0x000000c100ad7202 */ /* 0x000fe40000000f00 */
[C---:B------:R-:W-:Y:S01]  /*c2a0*/  HMMA.16816.F32 R8, R72.reuse, R80, R8 ;  /* 0x000000504808723c */ /* 0x040fe20000001808 */
[----:B------:R-:W-:Y:S02]  /*c2b0*/  MOV R193, R192 ;  /* 0x000000c000c17202 */ /* 0x000fe40000000f00 */
[----:B------:R-:W-:Y:S01]  /*c2c0*/  MUFU.EX2 R120, R203 ;  /* 0x000000cb00787308 */ /* 0x000fe20000000800 */
[----:B------:R-:W-:Y:S02]  /*c2d0*/  MOV R192, R139 ;  /* 0x0000008b00c07202 */ /* 0x000fe40000000f00 */
[----:B------:R2:W5:Y:S02]  /*c2e0*/  LDL.LU R139, [R1+0x70] ;  /* 0x00007000018b7983 */ /* 0x0005640000300800 */
[-C--:B------:R-:W-:Y:S05]  /*c2f0*/  HMMA.16816.F32 R12, R72, R82.reuse, R12 ;  /* 0x00000052480c723c */ /* 0x080fea000000180c */
[----:B------:R-:W4:Y:S03]  /*c300*/  MUFU.EX2 R119, R202 ;  /* 0x000000ca00777308 */ /* 0x000f260000000800 */
[C---:B------:R-:W-:Y:S01]  /*c310*/  HMMA.16816.F32 R16, R68.reuse, R82, R16 ;  /* 0x000000524410723c */ /* 0x040fe20000001810 */
[----:B------:R-:W2:Y:S06]  /*c320*/  LDSM.16.MT88.4 R80, [R216+0xa800] ;  /* 0x00a80000d850783b */ /* 0x000eac0000004200 */
[----:B------:R-:W-:Y:S01]  /*c330*/  MUFU.EX2 R118, R199 ;  /* 0x000000c700767308 */ /* 0x000fe20000000800 */
[-C--:B---3--:R-:W-:Y:S08]  /*c340*/  HMMA.16816.F32 R20, R68, R84.reuse, R20 ;  /* 0x000000544414723c */ /* 0x088ff00000001814 */
[C---:B------:R-:W-:Y:S01]  /*c350*/  HMMA.16816.F32 R24, R72.reuse, R84, R24 ;  /* 0x000000544818723c */ /* 0x040fe20000001818 */
[----:B------:R-:W3:Y:S07]  /*c360*/  MUFU.EX2 R117, R198 ;  /* 0x000000c600757308 */ /* 0x000eee0000000800 */
[-C--:B------:R-:W-:Y:S03]  /*c370*/  HMMA.16816.F32 R28, R72, R86.reuse, R28 ;  /* 0x00000056481c723c */ /* 0x080fe6000000181c */
[----:B------:R-:W2:Y:S05]  /*c380*/  MUFU.EX2 R116, R173 ;  /* 0x000000ad00747308 */ /* 0x000eaa0000000800 */
[C---:B------:R-:W-:Y:S01]  /*c390*/  HMMA.16816.F32 R32, R68.reuse, R86, R32 ;  /* 0x000000564420723c */ /* 0x040fe20000001820 */
[----:B------:R-:W2:Y:S04]  /*c3a0*/  LDSM.16.MT88.4 R84, [R219+0xa800] ;  /* 0x00a80000db54783b */ /* 0x000ea80000004200 */
[----:B------:R-:W-:Y:S03]  /*c3b0*/  MUFU.EX2 R115, R193 ;  /* 0x000000c100737308 */ /* 0x000fe60000000800 */
[-C--:B-1----:R-:W-:Y:S07]  /*c3c0*/  HMMA.16816.F32 R36, R68, R88.reuse, R36 ;  /* 0x000000584424723c */ /* 0x082fee0000001824 */
[----:B------:R-:W1:Y:S01]  /*c3d0*/  MUFU.EX2 R113, R192 ;  /* 0x000000c000717308 */ /* 0x000e620000000800 */
[C---:B------:R-:W-:Y:S08]  /*c3e0*/  HMMA.16816.F32 R40, R72.reuse, R88, R40 ;  /* 0x000000584828723c */ /* 0x040ff00000001828 */
[-C--:B------:R-:W-:Y:S01]  /*c3f0*/  HMMA.16816.F32 R44, R72, R90.reuse, R44 ;  /* 0x0000005a482c723c */ /* 0x080fe2000000182c */
[----:B------:R-:W-:Y:S07]  /*c400*/  MUFU.EX2 R108, R196 ;  /* 0x000000c4006c7308 */ /* 0x000fee0000000800 */
[C---:B------:R-:W-:Y:S01]  /*c410*/  HMMA.16816.F32 R48, R68.reuse, R90, R48 ;  /* 0x0000005a4430723c */ /* 0x040fe20000001830 */
[----:B------:R-:W1:Y:S02]  /*c420*/  LDSM.16.MT88.4 R88, [R217+0xa800] ;  /* 0x00a80000d958783b */ /* 0x000e640000004200 */
[----:B------:R-:W-:Y:S05]  /*c430*/  MUFU.EX2 R94, R161 ;  /* 0x000000a1005e7308 */ /* 0x000fea0000000800 */
[-C--:B------:R-:W-:Y:S08]  /*c440*/  HMMA.16816.F32 R52, R68, R76.reuse, R52 ;  /* 0x0000004c4434723c */ /* 0x080ff00000001834 */
[C---:B------:R-:W-:Y:S08]  /*c450*/  HMMA.16816.F32 R56, R72.reuse, R76, R56 ;  /* 0x0000004c4838723c */ /* 0x040ff00000001838 */
[-C--:B------:R-:W-:Y:S07]  /*c460*/  HMMA.16816.F32 R60, R72, R78.reuse, R60 ;  /* 0x0000004e483c723c */ /* 0x080fee000000183c */
[----:B----4-:R-:W-:Y:S01]  /*c470*/  F2FP.PACK_AB R74, R119, R120 ;  /* 0x00000078774a723e */ /* 0x010fe200000000ff */
[----:B------:R-:W-:Y:S01]  /*c480*/  HMMA.16816.F32 R64, R68, R78, R64 ;  /* 0x0000004e4440723c */ /* 0x000fe20000001840 */
[----:B------:R-:W-:Y:S01]  /*c490*/  FADD.FTZ R73, R98, R93 ;  /* 0x0000005d62497221 */ /* 0x000fe20000010000 */
[----:B------:R-:W4:Y:S01]  /*c4a0*/  LDSM.16.MT88.4 R76, [R218+0xa800] ;  /* 0x00a80000da4c783b */ /* 0x000f220000004200 */
[----:B------:R-:W1:Y:S01]  /*c4b0*/  MUFU.EX2 R98, R171 ;  /* 0x000000ab00627308 */ /* 0x000e620000000800 */
[----:B------:R-:W-:Y:S01]  /*c4c0*/  FADD.FTZ R72, R97, R92 ;  /* 0x0000005c61487221 */ /* 0x000fe20000010000 */
[----:B------:R-:W-:Y:S01]  /*c4d0*/  F2FP.PACK_AB R75, R125, R124 ;  /* 0x0000007c7d4b723e */ /* 0x000fe200000000ff */
[----:B------:R-:W-:Y:S01]  /*c4e0*/  FADD.FTZ R93, R141, R73 ;  /* 0x000000498d5d7221 */ /* 0x000fe20000010000 */
[----:B------:R-:W-:Y:S01]  /*c4f0*/  F2FP.PACK_AB R68, R208, R179 ;  /* 0x000000b3d044723e */ /* 0x000fe200000000ff */
[----:B------:R-:W-:Y:S01]  /*c500*/  FADD.FTZ R92, R140, R72 ;  /* 0x000000488c5c7221 */ /* 0x000fe20000010000 */
[----:B------:R-:W-:Y:S03]  /*c510*/  F2FP.PACK_AB R69, R178, R248 ;  /* 0x000000f8b245723e */ /* 0x000fe600000000ff */
[----:B------:R-:W-:Y:S01]  /*c520*/  F2FP.PACK_AB R70, R176, R177 ;  /* 0x000000b1b046723e */ /* 0x000fe200000000ff */
[----:B------:R-:W1:Y:S01]  /*c530*/  MUFU.EX2 R97, R170 ;  /* 0x000000aa00617308 */ /* 0x000e620000000800 */
[----:B------:R-:W-:Y:S02]  /*c540*/  F2FP.PACK_AB R71, R133, R146 ;  /* 0x000000928547723e */ /* 0x000fe400000000ff */
[----:B------:R-:W-:Y:S02]  /*c550*/  F2FP.PACK_AB R72, R131, R132 ;  /* 0x000000848348723e */ /* 0x000fe400000000ff */
[----:B------:R-:W-:Y:S02]  /*c560*/  F2FP.PACK_AB R73, R121, R130 ;  /* 0x000000827949723e */ /* 0x000fe400000000ff */
[----:B------:R-:W-:Y:S01]  /*c570*/  F2FP.PACK_AB R140, R101, R102 ;  /* 0x00000066658c723e */ /* 0x000fe200000000ff */
[-C--:B--2---:R-:W-:Y:S01]  /*c580*/  HMMA.16816.F32 R4, R68, R80.reuse, R4 ;  /* 0x000000504404723c */ /* 0x084fe20000001804 */
[----:B------:R-:W-:Y:S07]  /*c590*/  F2FP.PACK_AB R141, R99, R100 ;  /* 0x00000064638d723e */ /* 0x000fee00000000ff */
[C---:B------:R-:W-:Y:S08]  /*c5a0*/  HMMA.16816.F32 R8, R72.reuse, R80, R8 ;  /* 0x000000504808723c */ /* 0x040ff00000001808 */
[-C--:B------:R-:W-:Y:S08]  /*c5b0*/  HMMA.16816.F32 R12, R72, R82.reuse, R12 ;  /* 0x00000052480c723c */ /* 0x080ff0000000180c */
[C---:B------:R-:W-:Y:S01]  /*c5c0*/  HMMA.16816.F32 R16, R68.reuse, R82, R16 ;  /* 0x000000524410723c */ /* 0x040fe20000001810 */
[----:B------:R-:W2:Y:S07]  /*c5d0*/  LDSM.16.MT88.4 R80, [R216+0xb000] ;  /* 0x00b00000d850783b */ /* 0x000eae0000004200 */
[-C--:B------:R-:W-:Y:S08]  /*c5e0*/  HMMA.16816.F32 R20, R68, R84.reuse, R20 ;  /* 0x000000544414723c */ /* 0x080ff00000001814 */
[C---:B------:R-:W-:Y:S08]  /*c5f0*/  HMMA.16816.F32 R24, R72.reuse, R84, R24 ;  /* 0x000000544818723c */ /* 0x040ff00000001818 */
[-C--:B------:R-:W-:Y:S08]  /*c600*/  HMMA.16816.F32 R28, R72, R86.reuse, R28 ;  /* 0x00000056481c723c */ /* 0x080ff0000000181c */
[C---:B------:R-:W-:Y:S01]  /*c610*/  HMMA.16816.F32 R32, R68.reuse, R86, R32 ;  /* 0x000000564420723c */ /* 0x040fe20000001820 */
[----:B------:R-:W2:Y:S07]  /*c620*/  LDSM.16.MT88.4 R84, [R219+0xb000] ;  /* 0x00b00000db54783b */ /* 0x000eae0000004200 */
[-C--:B-1----:R-:W-:Y:S08]  /*c630*/  HMMA.16816.F32 R36, R68, R88.reuse, R36 ;  /* 0x000000584424723c */ /* 0x082ff00000001824 */
[C---:B------:R-:W-:Y:S08]  /*c640*/  HMMA.16816.F32 R40, R72.reuse, R88, R40 ;  /* 0x000000584828723c */ /* 0x040ff00000001828 */
[-C--:B------:R-:W-:Y:S08]  /*c650*/  HMMA.16816.F32 R44, R72, R90.reuse, R44 ;  /* 0x0000005a482c723c */ /* 0x080ff0000000182c */
[C---:B------:R-:W-:Y:S01]  /*c660*/  HMMA.16816.F32 R48, R68.reuse, R90, R48 ;  /* 0x0000005a4430723c */ /* 0x040fe20000001830 */
[----:B------:R-:W1:Y:S07]  /*c670*/  LDSM.16.MT88.4 R88, [R217+0xb000] ;  /* 0x00b00000d958783b */ /* 0x000e6e0000004200 */
[-C--:B----4-:R-:W-:Y:S08]  /*c680*/  HMMA.16816.F32 R52, R68, R76.reuse, R52 ;  /* 0x0000004c4434723c */ /* 0x090ff00000001834 */
[C---:B------:R-:W-:Y:S08]  /*c690*/  HMMA.16816.F32 R56, R72.reuse, R76, R56 ;  /* 0x0000004c4838723c */ /* 0x040ff00000001838 */
[-C--:B------:R-:W-:Y:S07]  /*c6a0*/  HMMA.16816.F32 R60, R72, R78.reuse, R60 ;  /* 0x0000004e483c723c */ /* 0x080fee000000183c */
[----:B------:R-:W-:Y:S01]  /*c6b0*/  FADD.FTZ R72, R96, R92 ;  /* 0x0000005c60487221 */ /* 0x000fe20000010000 */
[----:B------:R-:W-:Y:S01]  /*c6c0*/  HMMA.16816.F32 R64, R68, R78, R64 ;  /* 0x0000004e4440723c */ /* 0x000fe20000001840 */
[----:B------:R-:W-:Y:S01]  /*c6d0*/  FADD.FTZ R73, R142, R93 ;  /* 0x0000005d8e497221 */ /* 0x000fe20000010000 */
[----:B------:R-:W4:Y:S01]  /*c6e0*/  LDSM.16.MT88.4 R76, [R218+0xb000] ;  /* 0x00b00000da4c783b */ /* 0x000f220000004200 */
[----:B------:R1:W1:Y:S01]  /*c6f0*/  MUFU.EX2 R96, R157 ;  /* 0x0000009d00607308 */ /* 0x0002620000000800 */
[----:B------:R-:W-:Y:S01]  /*c700*/  FADD.FTZ R92, R143, R72 ;  /* 0x000000488f5c7221 */ /* 0x000fe20000010000 */
[----:B------:R-:W-:Y:S01]  /*c710*/  F2FP.PACK_AB R72, R109, R110 ;  /* 0x0000006e6d48723e */ /* 0x000fe200000000ff */
[----:B------:R-:W-:Y:S01]  /*c720*/  FADD.FTZ R93, R147, R0 ;  /* 0x00000000935d7221 */ /* 0x000fe20000010000 */
[----:B---3--:R-:W-:Y:S01]  /*c730*/  F2FP.PACK_AB R68, R117, R118 ;  /* 0x000000767544723e */ /* 0x008fe200000000ff */
[----:B------:R-:W-:Y:S01]  /*c740*/  FADD.FTZ R0, R144, R73 ;  /* 0x0000004990007221 */ /* 0x000fe20000010000 */
[----:B------:R-:W-:Y:S03]  /*c750*/  F2FP.PACK_AB R69, R114, R116 ;  /* 0x000000747245723e */ /* 0x000fe600000000ff */
[----:B------:R-:W-:Y:S02]  /*c760*/  F2FP.PACK_AB R70, R113, R115 ;  /* 0x000000737146723e */ /* 0x000fe400000000ff */
[----:B------:R-:W-:Y:S02]  /*c770*/  F2FP.PACK_AB R71, R111, R112 ;  /* 0x000000706f47723e */ /* 0x000fe400000000ff */
[----:B------:R-:W-:Y:S02]  /*c780*/  F2FP.PACK_AB R142, R138, R98 ;  /* 0x000000628a8e723e */ /* 0x000fe400000000ff */
[----:B------:R-:W-:Y:S02]  /*c790*/  F2FP.PACK_AB R143, R137, R97 ;  /* 0x00000061898f723e */ /* 0x000fe400000000ff */
[----:B------:R-:W-:Y:S01]  /*c7a0*/  F2FP.PACK_AB R73, R108, R107 ;  /* 0x0000006b6c49723e */ /* 0x000fe200000000ff */
[-C--:B--2---:R-:W-:Y:S01]  /*c7b0*/  HMMA.16816.F32 R4, R68, R80.reuse, R4 ;  /* 0x000000504404723c */ /* 0x084fe20000001804 */
[----:B------:R-:W-:Y:S02]  /*c7c0*/  F2FP.PACK_AB R74, R106, R105 ;  /* 0x000000696a4a723e */ /* 0x000fe400000000ff */
[----:B------:R-:W-:Y:S01]  /*c7d0*/  F2FP.PACK_AB R75, R103, R104 ;  /* 0x00000068674b723e */ /* 0x000fe200000000ff */
[----:B-1----:R-:W-:Y:S01]  /*c7e0*/  LDSM.16.MT88.4 R156, [R219+0xb800] ;  /* 0x00b80000db9c783b */ /* 0x002fe20000004200 */
[----:B------:R-:W-:Y:S05]  /*c7f0*/  F2FP.PACK_AB R172, R95, R96 ;  /* 0x000000605fac723e */ /* 0x000fea00000000ff */
[C---:B------:R-:W-:Y:S01]  /*c800*/  HMMA.16816.F32 R8, R72.reuse, R80, R8 ;  /* 0x000000504808723c */ /* 0x040fe20000001808 */
[----:B------:R-:W-:Y:S07]  /*c810*/  MUFU.EX2 R80, R127 ;  /* 0x0000007f00507308 */ /* 0x000fee0000000800 */
[-C--:B------:R-:W-:Y:S03]  /*c820*/  HMMA.16816.F32 R12, R72, R82.reuse, R12 ;  /* 0x00000052480c723c */ /* 0x080fe6000000180c */
[----:B------:R-:W1:Y:S05]  /*c830*/  MUFU.EX2 R81, R126 ;  /* 0x0000007e00517308 */ /* 0x000e6a0000000800 */
[C---:B------:R-:W-:Y:S05]  /*c840*/  HMMA.16816.F32 R16, R68.reuse, R82, R16 ;  /* 0x000000524410723c */ /* 0x040fea0000001810 */
[----:B------:R-:W-:Y:S03]  /*c850*/  MUFU.EX2 R83, R164 ;  /* 0x000000a400537308 */ /* 0x000fe60000000800 */
[-C--:B------:R-:W-:Y:S07]  /*c860*/  HMMA.16816.F32 R20, R68, R84.reuse, R20 ;  /* 0x000000544414723c */ /* 0x080fee0000001814 */
[----:B------:R-:W2:Y:S01]  /*c870*/  MUFU.EX2 R82, R169 ;  /* 0x000000a900527308 */ /* 0x000ea20000000800 */
[C---:B------:R-:W-:Y:S01]  /*c880*/  HMMA.16816.F32 R24, R72.reuse, R84, R24 ;  /* 0x000000544818723c */ /* 0x040fe20000001818 */
[----:B-1----:R-:W-:Y:S07]  /*c890*/  F2FP.PACK_AB R175, R80, R81 ;  /* 0x0000005150af723e */ /* 0x002fee00000000ff */
[-C--:B------:R-:W-:Y:S01]  /*c8a0*/  HMMA.16816.F32 R28, R72, R86.reuse, R28 ;  /* 0x00000056481c723c */ /* 0x080fe2000000181c */
[----:B------:R1:W3:Y:S07]  /*c8b0*/  MUFU.EX2 R84, R165 ;  /* 0x000000a500547308 */ /* 0x0002ee0000000800 */
[C---:B------:R-:W-:Y:S01]  /*c8c0*/  HMMA.16816.F32 R32, R68.reuse, R86, R32 ;  /* 0x000000564420723c */ /* 0x040fe20000001820 */
[----:B--2---:R-:W-:Y:S07]  /*c8d0*/  F2FP.PACK_AB R174, R82, R83 ;  /* 0x0000005352ae723e */ /* 0x004fee00000000ff */
[-C--:B------:R-:W-:Y:S08]  /*c8e0*/  HMMA.16816.F32 R36, R68, R88.reuse, R36 ;  /* 0x000000584424723c */ /* 0x080ff00000001824 */
[C---:B------:R-:W-:Y:S01]  /*c8f0*/  HMMA.16816.F32 R40, R72.reuse, R88, R40 ;  /* 0x000000584828723c */ /* 0x040fe20000001828 */
[----:B-1----:R-:W1:Y:S03]  /*c900*/  LDSM.16.MT88.4 R164, [R216+0xb800] ;  /* 0x00b80000d8a4783b */ /* 0x002e660000004200 */
[----:B---3--:R-:W-:Y:S04]  /*c910*/  F2FP.PACK_AB R173, R84, R94 ;  /* 0x0000005e54ad723e */ /* 0x008fe800000000ff */
[-C--:B------:R-:W-:Y:S08]  /*c920*/  HMMA.16816.F32 R44, R72, R90.reuse, R44 ;  /* 0x0000005a482c723c */ /* 0x080ff0000000182c */
[C---:B------:R-:W-:Y:S08]  /*c930*/  HMMA.16816.F32 R48, R68.reuse, R90, R48 ;  /* 0x0000005a4430723c */ /* 0x040ff00000001830 */
[-C--:B----4-:R-:W-:Y:S08]  /*c940*/  HMMA.16816.F32 R52, R68, R76.reuse, R52 ;  /* 0x0000004c4434723c */ /* 0x090ff00000001834 */
[C---:B------:R-:W-:Y:S07]  /*c950*/  HMMA.16816.F32 R56, R72.reuse, R76, R56 ;  /* 0x0000004c4838723c */ /* 0x040fee0000001838 */
[----:B------:R-:W-:Y:S01]  /*c960*/  FADD.FTZ R76, R149, R0 ;  /* 0x00000000954c7221 */ /* 0x000fe20000010000 */
[-C--:B------:R-:W-:Y:S01]  /*c970*/  HMMA.16816.F32 R60, R72, R78.reuse, R60 ;  /* 0x0000004e483c723c */ /* 0x080fe2000000183c */
[----:B------:R-:W-:Y:S02]  /*c980*/  FADD.FTZ R0, R148, R92 ;  /* 0x0000005c94007221 */ /* 0x000fe40000010000 */
[----:B------:R-:W2:Y:S01]  /*c990*/  LDSM.16.MT88.4 R148, [R217+0xb800] ;  /* 0x00b80000d994783b */ /* 0x000ea20000004200 */
[----:B------:R-:W-:Y:S02]  /*c9a0*/  FADD.FTZ R77, R211, R93 ;  /* 0x0000005dd34d7221 */ /* 0x000fe40000010000 */
[----:B------:R-:W-:Y:S02]  /*c9b0*/  FADD.FTZ R0, R153, R0 ;  /* 0x0000000099007221 */ /* 0x000fe40000010000 */
[----:B------:R-:W-:Y:S01]  /*c9c0*/  FADD.FTZ R77, R210, R77 ;  /* 0x0000004dd24d7221 */ /* 0x000fe20000010000 */
[----:B------:R-:W-:Y:S03]  /*c9d0*/  HMMA.16816.F32 R64, R68, R78, R64 ;  /* 0x0000004e4440723c */ /* 0x000fe60000001840 */
[----:B------:R-:W-:Y:S02]  /*c9e0*/  FADD.FTZ R77, R160, R77 ;  /* 0x0000004da04d7221 */ /* 0x000fe40000010000 */
[----:B------:R-:W-:Y:S02]  /*c9f0*/  FADD.FTZ R72, R155, R76 ;  /* 0x0000004c9b487221 */ /* 0x000fe40000010000 */
[----:B------:R-:W-:Y:S01]  /*ca00*/  FADD.FTZ R73, R241, R2 ;  /* 0x00000002f1497221 */ /* 0x000fe20000010000 */
[-C--:B-1----:R-:W-:Y:S01]  /*ca10*/  HMMA.16816.F32 R168, R140, R164.reuse, R4 ;  /* 0x000000a48ca8723c */ /* 0x082fe20000001804 */
[----:B------:R-:W-:Y:S01]  /*ca20*/  FADD.FTZ R2, R154, R72 ;  /* 0x000000489a027221 */ /* 0x000fe20000010000 */
[----:B------:R-:W1:Y:S02]  /*ca30*/  LDSM.16.MT88.4 R4, [R218+0xb800] ;  /* 0x00b80000da04783b */ /* 0x000e640000004200 */
[----:B------:R-:W-:Y:S02]  /*ca40*/  FADD.FTZ R0, R152, R0 ;  /* 0x0000000098007221 */ /* 0x000fe40000010000 */
[----:B------:R-:W-:Y:S02]  /*ca50*/  FADD.FTZ R2, R185, R2 ;  /* 0x00000002b9027221 */ /* 0x000fe40000010000 */
[----:B------:R-:W-:Y:S01]  /*ca60*/  FADD.FTZ R0, R182, R0 ;  /* 0x00000000b6007221 */ /* 0x000fe20000010000 */
[C---:B------:R-:W-:Y:S07]  /*ca70*/  HMMA.16816.F32 R196, R172.reuse, R164, R8 ;  /* 0x000000a4acc4723c */ /* 0x040fee0000001808 */
[----:B------:R-:W-:Y:S01]  /*ca80*/  FADD.FTZ R9, R240, R73 ;  /* 0x00000049f0097221 */ /* 0x000fe20000010000 */
[-C--:B------:R-:W-:Y:S01]  /*ca90*/  HMMA.16816.F32 R200, R172, R166.reuse, R12 ;  /* 0x000000a6acc8723c */ /* 0x080fe2000000180c */
[----:B------:R-:W-:Y:S03]  /*caa0*/  FADD.FTZ R8, R207, R77 ;  /* 0x0000004dcf087221 */ /* 0x000fe60000010000 */
[----:B------:R-:W-:Y:S02]  /*cab0*/  FADD.FTZ R10, R212, R2 ;  /* 0x00000002d40a7221 */ /* 0x000fe40000010000 */
[----:B------:R-:W-:Y:S02]  /*cac0*/  FADD.FTZ R11, R247, R8 ;  /* 0x00000008f70b7221 */ /* 0x000fe40000010000 */
[----:B------:R-:W-:Y:S01]  /*cad0*/  FADD.FTZ R12, R252, R9 ;  /* 0x00000009fc0c7221 */ /* 0x000fe20000010000 */
[C---:B------:R-:W-:Y:S03]  /*cae0*/  HMMA.16816.F32 R164, R140.reuse, R166, R16 ;  /* 0x000000a68ca4723c */ /* 0x040fe60000001810 */
[----:B------:R-:W-:Y:S02]  /*caf0*/  FADD.FTZ R9, R180, R0 ;  /* 0x00000000b4097221 */ /* 0x000fe40000010000 */
[----:B------:R-:W-:Y:S02]  /*cb00*/  FADD.FTZ R0, R183, R10 ;  /* 0x0000000ab7007221 */ /* 0x000fe40000010000 */
        /* <DEDUP_REMOVED lines=17> */
[----:B------:R-:W-:Y:S01]  /*cc20*/  FADD.FTZ R2, R132, R9 ;  /* 0x0000000984027221 */ /* 0x000fe20000010000 */
[----:B------:R-:W-:Y:S01]  /*cc30*/  MOV R132, R136 ;  /* 0x0000008800847202 */ /* 0x000fe20000000f00 */
[----:B------:R-:W-:Y:S01]  /*cc40*/  FADD.FTZ R8, R208, R8 ;  /* 0x00000008d0087221 */ /* 0x000fe20000010000 */
[-C--:B--2---:R-:W-:Y:S01]  /*cc50*/  HMMA.16816.F32 R152, R140, R148.reuse, R36 ;  /* 0x000000948c98723c */ /* 0x084fe20000001824 */
        /* <DEDUP_REMOVED lines=11> */
[----:B------:R-:W-:Y:S01]  /*cd10*/  FADD.FTZ R11, R133, R8 ;  /* 0x00000008850b7221 */ /* 0x000fe20000010000 */
[----:B------:R-:W-:Y:S01]  /*cd20*/  MOV R133, R135 ;  /* 0x0000008700857202 */ /* 0x000fe20000000f00 */
[----:B------:R-:W-:Y:S01]  /*cd30*/  FADD.FTZ R10, R119, R2 ;  /* 0x00000002770a7221 */ /* 0x000fe20000010000 */
[C---:B------:R-:W-:Y:S03]  /*cd40*/  HMMA.16816.F32 R148, R140.reuse, R150, R48 ;  /* 0x000000968c94723c */ /* 0x040fe60000001830 */
[----:B------:R-:W-:Y:S02]  /*cd50*/  FADD.FTZ R8, R118, R12 ;  /* 0x0000000c76087221 */ /* 0x000fe40000010000 */
[----:B------:R-:W-:Y:S02]  /*cd60*/  FADD.FTZ R9, R125, R0 ;  /* 0x000000007d097221 */ /* 0x000fe40000010000 */
[----:B------:R-:W-:Y:S01]  /*cd70*/  FADD.FTZ R2, R116, R11 ;  /* 0x0000000b74027221 */ /* 0x000fe20000010000 */
[-C--:B-1----:R-:W-:Y:S01]  /*cd80*/  HMMA.16816.F32 R144, R140, R4.reuse, R52 ;  /* 0x000000048c90723c */ /* 0x082fe20000001834 */
        /* <DEDUP_REMOVED lines=13> */
[----:B------:R-:W-:Y:S03]  /*ce60*/  HMMA.16816.F32 R140, R140, R6, R64 ;  /* 0x000000068c8c723c */ /* 0x000fe60000001840 */
[----:B------:R-:W-:Y:S02]  /*ce70*/  FADD.FTZ R9, R111, R2 ;  /* 0x000000026f097221 */ /* 0x000fe40000010000 */
[----:B------:R-:W-:Y:S02]  /*ce80*/  FADD.FTZ R4, R102, R4 ;  /* 0x0000000466047221 */ /* 0x000fe40000010000 */
[----:B------:R-:W-:Y:S02]  /*ce90*/  FADD.FTZ R2, R106, R5 ;  /* 0x000000056a027221 */ /* 0x000fe40000010000 */
[----:B------:R-:W-:Y:S03]  /*cea0*/  FADD.FTZ R0, R103, R0 ;  /* 0x0000000067007221 */ /* 0x000fe60000010000 */
[----:B------:R-:W-:Y:S02]  /*ceb0*/  FADD.FTZ R9, R100, R9 ;  /* 0x0000000964097221 */ /* 0x000fe40000010000 */
[----:B------:R-:W-:Y:S02]  /*cec0*/  FADD.FTZ R10, R101, R4 ;  /* 0x00000004650a7221 */ /* 0x000fe40000010000 */
[----:B------:R-:W-:Y:S02]  /*ced0*/  FADD.FTZ R8, R96, R2 ;  /* 0x0000000260087221 */ /* 0x000fe40000010000 */
[----:B------:R-:W-:Y:S02]  /*cee0*/  FADD.FTZ R5, R94, R0 ;  /* 0x000000005e057221 */ /* 0x000fe40000010000 */
[----:B------:R-:W-:Y:S02]  /*cef0*/  FADD.FTZ R2, R99, R9 ;  /* 0x0000000963027221 */ /* 0x000fe40000010000 */
[----:B------:R-:W-:Y:S02]  /*cf00*/  FADD.FTZ R6, R98, R10 ;  /* 0x0000000a62067221 */ /* 0x000fe40000010000 */
[----:B------:R-:W-:Y:S02]  /*cf10*/  FADD.FTZ R4, R84, R5 ;  /* 0x0000000554047221 */ /* 0x000fe40000010000 */
[----:B------:R-:W-:Y:S01]  /*cf20*/  FADD.FTZ R6, R138, R6 ;  /* 0x000000068a067221 */ /* 0x000fe20000010000 */
[----:B------:R-:W-:Y:S01]  /*cf30*/  MOV R138, R3 ;  /* 0x00000003008a7202 */ /* 0x000fe20000000f00 */
[----:B------:R-:W-:Y:S02]  /*cf40*/  FADD.FTZ R5, R97, R2 ;  /* 0x0000000261057221 */ /* 0x000fe40000010000 */
[----:B------:R-:W-:Y:S01]  /*cf50*/  FADD.FTZ R0, R95, R8 ;  /* 0x000000085f007221 */ /* 0x000fe20000010000 */
[----:B------:R1:W-:Y:S03]  /*cf60*/  STL [R1+0xc], R6 ;  /* 0x00000c0601007387 */ /* 0x0003e60000100800 */
[----:B------:R-:W-:Y:S02]  /*cf70*/  FADD.FTZ R2, R83, R0 ;  /* 0x0000000053027221 */ /* 0x000fe40000010000 */
[----:B------:R-:W-:Y:S02]  /*cf80*/  FADD.FTZ R0, R81, R4 ;  /* 0x0000000451007221 */ /* 0x000fe40000010000 */
[----:B------:R-:W-:Y:S01]  /*cf90*/  FADD.FTZ R4, R137, R5 ;  /* 0x0000000589047221 */ /* 0x000fe20000010000 */
[----:B------:R-:W-:Y:S01]  /*cfa0*/  MOV R137, R134 ;  /* 0x0000008600897202 */ /* 0x000fe20000000f00 */
[----:B------:R-:W-:Y:S02]  /*cfb0*/  FADD.FTZ R2, R82, R2 ;  /* 0x0000000252027221 */ /* 0x000fe40000010000 */
[----:B------:R-:W-:Y:S01]  /*cfc0*/  FADD.FTZ R0, R80, R0 ;  /* 0x0000000050007221 */ /* 0x000fe20000010000 */
[----:B------:R1:W-:Y:S04]  /*cfd0*/  STL [R1+0x10], R4 ;  /* 0x0000100401007387 */ /* 0x0003e80000100800 */
[----:B------:R1:W-:Y:S04]  /*cfe0*/  STL [R1+0x14], R2 ;  /* 0x0000140201007387 */ /* 0x0003e80000100800 */
[----:B------:R1:W-:Y:S04]  /*cff0*/  STL [R1+0x18], R0 ;  /* 0x0000180001007387 */ /* 0x0003e80000100800 */
[----:B------:R1:W-:Y:S02]  /*d000*/  STL [R1], R239 ;  /* 0x000000ef01007387 */ /* 0x0003e40000100800 */
[----:B-1---5:R-:W-:-:S05]  /*d010*/  @P0 BRA `(.L_x_7) ;  /* 0xffffae8000000947 */ /* 0x022fca000383ffff */
.L_x_6:
[----:B--2---:R-:W2:Y:S04]  /*d020*/  LDL.LU R4, [R1+0xc] ;  /* 0x00000c0001047983 */ /* 0x004ea80000300800 */
[----:B------:R-:W3:Y:S04]  /*d030*/  LDL.LU R9, [R1+0x10] ;  /* 0x0000100001097983 */ /* 0x000ee80000300800 */
[----:B------:R-:W4:Y:S04]  /*d040*/  LDL.LU R8, [R1+0x14] ;  /* 0x0000140001087983 */ /* 0x000f280000300800 */
[----:B------:R-:W4:Y:S04]  /*d050*/  LDL.LU R5, [R1+0x18] ;  /* 0x0000180001057983 */ /* 0x000f280000300800 */
[----:B------:R-:W4:Y:S04]  /*d060*/  LDL.LU R59, [R1+0x4c] ;  /* 0x00004c00013b7983 */ /* 0x000f280000300800 */
[----:B------:R-:W1:Y:S04]  /*d070*/  S2R R58, SR_CTAID.Y ;  /* 0x00000000003a7919 */ /* 0x000e680000002600 */
[----:B------:R-:W1:Y:S02]  /*d080*/  S2R R43, SR_TID.X ;  /* 0x00000000002b7919 */ /* 0x000e640000002100 */
[----:B-1----:R-:W-:-:S02]  /*d090*/  SHF.R.S32.HI R29, RZ, 0x1f, R43 ;  /* 0x0000001fff1d7819 */ /* 0x002fc4000001142b */
[----:B--2---:R-:W1:Y:S04]  /*d0a0*/  SHFL.BFLY PT, R0, R4, 0x2, 0x1f ;  /* 0x0c401f0004007f89 */ /* 0x004e6800000e0000 */
[----:B---3--:R-:W2:Y:S04]  /*d0b0*/  SHFL.BFLY PT, R2, R9, 0x2, 0x1f ;  /* 0x0c401f0009027f89 */ /* 0x008ea800000e0000 */
[----:B----4-:R-:W3:Y:S04]  /*d0c0*/  SHFL.BFLY PT, R7, R8, 0x2, 0x1f ;  /* 0x0c401f0008077f89 */ /* 0x010ee800000e0000 */
[----:B------:R-:W4:Y:S01]  /*d0d0*/  SHFL.BFLY PT, R6, R5, 0x2, 0x1f ;  /* 0x0c401f0005067f89 */ /* 0x000f2200000e0000 */
[----:B------:R-:W-:Y:S01]  /*d0e0*/  ISETP.NE.AND P0, PT, R59, -0x1, PT ;  /* 0xffffffff3b00780c */ /* 0x000fe20003f05270 */
[----:B-1----:R-:W-:-:S02]  /*d0f0*/  FADD.FTZ R0, R0, R4 ;  /* 0x0000000400007221 */ /* 0x002fc40000010000 */
[----:B--2---:R-:W-:-:S03]  /*d100*/  FADD.FTZ R2, R2, R9 ;  /* 0x0000000902027221 */ /* 0x004fc60000010000 */
[----:B------:R-:W1:Y:S01]  /*d110*/  SHFL.BFLY PT, R4, R0, 0x1, 0x1f ;  /* 0x0c201f0000047f89 */ /* 0x000e6200000e0000 */
[----:B---3--:R-:W-:-:S03]  /*d120*/  FADD.FTZ R7, R7, R8 ;  /* 0x0000000807077221 */ /* 0x008fc60000010000 */
[----:B------:R-:W2:Y:S01]  /*d130*/  SHFL.BFLY PT, R10, R2, 0x1, 0x1f ;  /* 0x0c201f00020a7f89 */ /* 0x000ea200000e0000 */
[----:B----4-:R-:W-:-:S03]  /*d140*/  FADD.FTZ R6, R6, R5 ;  /* 0x0000000506067221 */ /* 0x010fc60000010000 */
[----:B------:R-:W3:Y:S04]  /*d150*/  SHFL.BFLY PT, R9, R7, 0x1, 0x1f ;  /* 0x0c201f0007097f89 */ /* 0x000ee800000e0000 */
[----:B------:R-:W4:Y:S01]  /*d160*/  SHFL.BFLY PT, R8, R6, 0x1, 0x1f ;  /* 0x0c201f0006087f89 */ /* 0x000f2200000e0000 */
[----:B-1----:R-:W-:Y:S01]  /*d170*/  FADD.FTZ R41, R0, R4 ;  /* 0x0000000400297221 */ /* 0x002fe20000010000 */
[----:B------:R-:W-:Y:S01]  /*d180*/  MOV R0, 0x3f800000 ;  /* 0x3f80000000007802 */ /* 0x000fe20000000f00 */
[----:B------:R-:W-:-:S03]  /*d190*/  @P0 IMAD.WIDE.U32 R4, R59, c[0x0][0x1e8], RZ ;  /* 0x00007a003b040a25 */ /* 0x000fc600078e00ff */
[----:B------:R-:W-:Y:S01]  /*d1a0*/  FSETP.NE.FTZ.AND P6, PT, R41, RZ, PT ;  /* 0x000000ff2900720b */ /* 0x000fe20003fd5000 */
[----:B--2---:R-:W-:Y:S01]  /*d1b0*/  FADD.FTZ R40, R2, R10 ;  /* 0x0000000a02287221 */ /* 0x004fe20000010000 */
[----:B------:R-:W-:Y:S01]  /*d1c0*/  @!P0 SHF.R.S32.HI R2, RZ, 0x1f, R58 ;  /* 0x0000001fff028819 */ /* 0x000fe2000001143a */
[----:B---3--:R-:W-:Y:S01]  /*d1d0*/  FADD.FTZ R39, R7, R9 ;  /* 0x0000000907277221 */ /* 0x008fe20000010000 */
[----:B------:R-:W-:Y:S01]  /*d1e0*/  @P0 MOV R56, R4 ;  /* 0x0000000400380202 */ /* 0x000fe20000000f00 */
[----:B------:R-:W-:Y:S01]  /*d1f0*/  @!P0 IMAD.WIDE.U32 R10, R58, c[0x0][0x1e0], RZ ;  /* 0x000078003a0a8a25 */ /* 0x000fe200078e00ff */
[----:B------:R-:W-:Y:S02]  /*d200*/  FSETP.NE.FTZ.AND P5, PT, R40, RZ, PT ;  /* 0x000000ff2800720b */ /* 0x000fe40003fb5000 */
[----:B------:R-:W-:Y:S01]  /*d210*/  FSETP.NE.FTZ.AND P4, PT, R39, RZ, PT ;  /* 0x000000ff2700720b */ /* 0x000fe20003f95000 */
[----:B------:R-:W-:Y:S01]  /*d220*/  @!P0 IMAD R2, R2, c[0x0][0x1e0], RZ ;  /* 0x0000780002028a24 */ /* 0x000fe200078e02ff */
[----:B------:R-:W-:Y:S01]  /*d230*/  MOV R4, 0x3f800000 ;  /* 0x3f80000000047802 */ /* 0x000fe20000000f00 */
[----:B------:R-:W-:Y:S01]  /*d240*/  @P0 IMAD R57, R59, c[0x0][0x1ec], R5 ;  /* 0x00007b003b390a24 */ /* 0x000fe200078e0205 */
[CC--:B------:R-:W-:Y:S01]  /*d250*/  LEA.HI R5, R29.reuse, R43.reuse, RZ, 0x2 ;  /* 0x0000002b1d057211 */ /* 0x0c0fe200078f10ff */
[----:B------:R-:W1:Y:S01]  /*d260*/  @P6 MUFU.RCP R0, R41 ;  /* 0x0000002900006308 */ /* 0x000e620000001000 */
[----:B------:R-:W-:Y:S01]  /*d270*/  @!P0 IMAD R2, R58, c[0x0][0x1e4], R2 ;  /* 0x000079003a028a24 */ /* 0x000fe200078e0202 */
[----:B------:R-:W-:Y:S01]  /*d280*/  LEA.HI R29, R29, R43, RZ, 0x5 ;  /* 0x0000002b1d1d7211 */ /* 0x000fe200078f28ff */
[----:B----4-:R-:W-:Y:S01]  /*d290*/  FADD.FTZ R42, R6, R8 ;  /* 0x00000008062a7221 */ /* 0x010fe20000010000 */
[----:B------:R-:W-:Y:S01]  /*d2a0*/  LOP3.LUT R6, R5, 0x3ffffffc, RZ, 0xc0, !PT ;  /* 0x3ffffffc05067812 */ /* 0x000fe200078ec0ff */
[----:B------:R-:W-:Y:S01]  /*d2b0*/  @!P0 IMAD.IADD R57, R11, 0x1, R2 ;  /* 0x000000010b398824 */ /* 0x000fe200078e0202 */
[----:B------:R-:W-:-:S02]  /*d2c0*/  MOV R2, 0x3f800000 ;  /* 0x3f80000000027802 */ /* 0x000fc40000000f00 */
[----:B------:R-:W-:Y:S01]  /*d2d0*/  FSETP.NE.FTZ.AND P3, PT, R42, RZ, PT ;  /* 0x000000ff2a00720b */ /* 0x000fe20003f75000 */
[----:B------:R-:W2:Y:S01]  /*d2e0*/  @P5 MUFU.RCP R4, R40 ;  /* 0x0000002800045308 */ /* 0x000ea20000001000 */
[----:B------:R-:W-:Y:S02]  /*d2f0*/  IADD3 R43, -R6, R43, RZ ;  /* 0x0000002b062b7210 */ /* 0x000fe40007ffe1ff */
[----:B------:R-:W-:Y:S02]  /*d300*/  @!P0 MOV R56, R10 ;  /* 0x0000000a00388202 */ /* 0x000fe40000000f00 */
[----:B------:R-:W-:Y:S01]  /*d310*/  SHF.R.S32.HI R29, RZ, 0x5, R29 ;  /* 0x00000005ff1d7819 */ /* 0x000fe2000001141d */
[C---:B-1----:R-:W-:Y:S02]  /*d320*/  FMUL.FTZ R168, R0.reuse, R168 ;  /* 0x000000a800a87220 */ /* 0x042fe40000410000 */
[----:B------:R-:W1:Y:S01]  /*d330*/  @P4 MUFU.RCP R2, R39 ;  /* 0x0000002700024308 */ /* 0x000e620000001000 */
[----:B------:R-:W-:-:S02]  /*d340*/  FMUL.FTZ R8, R0, R169 ;  /* 0x000000a900087220 */ /* 0x000fc40000410000 */
[C---:B------:R-:W-:Y:S02]  /*d350*/  FMUL.FTZ R164, R0.reuse, R164 ;  /* 0x000000a400a47220 */ /* 0x040fe40000410000 */
[----:B------:R-:W-:Y:S01]  /*d360*/  FMUL.FTZ R6, R0, R165 ;  /* 0x000000a500067220 */ /* 0x000fe20000410000 */
[----:B------:R-:W-:Y:S01]  /*d370*/  F2FP.PACK_AB R8, R8, R168 ;  /* 0x000000a80808723e */ /* 0x000fe200000000ff */
[C---:B------:R-:W-:Y:S02]  /*d380*/  FMUL.FTZ R160, R0.reuse, R160 ;  /* 0x000000a000a07220 */ /* 0x040fe40000410000 */
[----:B------:R-:W-:Y:S01]  /*d390*/  FMUL.FTZ R15, R0, R161 ;  /* 0x000000a1000f7220 */ /* 0x000fe20000410000 */
[----:B------:R-:W-:Y:S01]  /*d3a0*/  F2FP.PACK_AB R6, R6, R164 ;  /* 0x000000a40606723e */ /* 0x000fe200000000ff */
[C---:B------:R-:W-:Y:S02]  /*d3b0*/  FMUL.FTZ R156, R0.reuse, R156 ;  /* 0x0000009c009c7220 */ /* 0x040fe40000410000 */
[C---:B------:R-:W-:Y:S01]  /*d3c0*/  FMUL.FTZ R13, R0.reuse, R157 ;  /* 0x0000009d000d7220 */ /* 0x040fe20000410000 */
[----:B------:R-:W-:Y:S01]  /*d3d0*/  F2FP.PACK_AB R15, R15, R160 ;  /* 0x000000a00f0f723e */ /* 0x000fe200000000ff */
[----:B------:R-:W-:-:S02]  /*d3e0*/  FMUL.FTZ R152, R0, R152 ;  /* 0x0000009800987220 */ /* 0x000fc40000410000 */
[C---:B------:R-:W-:Y:S01]  /*d3f0*/  FMUL.FTZ R26, R0.reuse, R153 ;  /* 0x00000099001a7220 */ /* 0x040fe20000410000 */
[----:B------:R-:W-:Y:S01]  /*d400*/  F2FP.PACK_AB R13, R13, R156 ;  /* 0x0000009c0d0d723e */ /* 0x000fe200000000ff */
[C---:B------:R-:W-:Y:S02]  /*d410*/  FMUL.FTZ R148, R0.reuse, R148 ;  /* 0x0000009400947220 */ /* 0x040fe40000410000 */
[----:B------:R-:W-:Y:S01]  /*d420*/  FMUL.FTZ R22, R0, R149 ;  /* 0x0000009500167220 */ /* 0x000fe20000410000 */
[----:B------:R-:W-:Y:S01]  /*d430*/  F2FP.PACK_AB R26, R26, R152 ;  /* 0x000000981a1a723e */ /* 0x000fe200000000ff */
[C---:B------:R-:W-:Y:S02]  /*d440*/  FMUL.FTZ R144, R0.reuse, R144 ;  /* 0x0000009000907220 */ /* 0x040fe40000410000 */
[----:B------:R-:W-:Y:S01]  /*d450*/  FMUL.FTZ R36, R0, R145 ;  /* 0x0000009100247220 */ /* 0x000fe20000410000 */
[----:B------:R-:W-:Y:S01]  /*d460*/  F2FP.PACK_AB R22, R22, R148 ;  /* 0x000000941616723e */ /* 0x000fe200000000ff */
[----:B------:R-:W-:-:S02]  /*d470*/  FMUL.FTZ R140, R0, R140 ;  /* 0x0000008c008c7220 */ /* 0x000fc40000410000 */
[----:B------:R-:W-:Y:S01]  /*d480*/  FMUL.FTZ R33, R0, R141 ;  /* 0x0000008d00217220 */ /* 0x000fe20000410000 */
[----:B------:R-:W-:Y:S01]  /*d490*/  F2FP.PACK_AB R36, R36, R144 ;  /* 0x000000902424723e */ /* 0x000fe200000000ff */
[----:B------:R-:W-:Y:S02]  /*d4a0*/  IMAD.MOV.U32 R0, RZ, RZ, 0x3f800000 ;  /* 0x3f800000ff007424 */ /* 0x000fe400078e00ff */
[C---:B--2---:R-:W-:Y:S01]  /*d4b0*/  FMUL.FTZ R170, R4.reuse, R170 ;  /* 0x000000aa04aa7220 */ /* 0x044fe20000410000 */
[----:B------:R-:W-:Y:S01]  /*d4c0*/  F2FP.PACK_AB R33, R33, R140 ;  /* 0x0000008c2121723e */ /* 0x000fe200000000ff */
[C---:B------:R-:W-:Y:S02]  /*d4d0*/  FMUL.FTZ R7, R4.reuse, R171 ;  /* 0x000000ab04077220 */ /* 0x040fe40000410000 */
[----:B------:R-:W2:Y:S01]  /*d4e0*/  @P3 MUFU.RCP R0, R42 ;  /* 0x0000002a00003308 */ /* 0x000ea20000001000 */
[C---:B------:R-:W-:Y:S02]  /*d4f0*/  FMUL.FTZ R166, R4.reuse, R166 ;  /* 0x000000a604a67220 */ /* 0x040fe40000410000 */
[C---:B------:R-:W-:Y:S01]  /*d500*/  FMUL.FTZ R167, R4.reuse, R167 ;  /* 0x000000a704a77220 */ /* 0x040fe20000410000 */
[----:B------:R-:W-:Y:S01]  /*d510*/  F2FP.PACK_AB R7, R7, R170 ;  /* 0x000000aa0707723e */ /* 0x000fe200000000ff */
[----:B------:R-:W-:-:S02]  /*d520*/  FMUL.FTZ R162, R4, R162 ;  /* 0x000000a204a27220 */ /* 0x000fc40000410000 */
[C---:B------:R-:W-:Y:S02]  /*d530*/  FMUL.FTZ R14, R4.reuse, R163 ;  /* 0x000000a3040e7220 */ /* 0x040fe40000410000 */
[C---:B------:R-:W-:Y:S02]  /*d540*/  FMUL.FTZ R158, R4.reuse, R158 ;  /* 0x0000009e049e7220 */ /* 0x040fe40000410000 */
[----:B------:R-:W-:Y:S01]  /*d550*/  FMUL.FTZ R12, R4, R159 ;  /* 0x0000009f040c7220 */ /* 0x000fe20000410000 */
[----:B------:R-:W-:Y:S01]  /*d560*/  F2FP.PACK_AB R14, R14, R162 ;  /* 0x000000a20e0e723e */ /* 0x000fe200000000ff */
[C---:B------:R-:W-:Y:S02]  /*d570*/  FMUL.FTZ R154, R4.reuse, R154 ;  /* 0x0000009a049a7220 */ /* 0x040fe40000410000 */
[----:B------:R-:W-:Y:S01]  /*d580*/  FMUL.FTZ R25, R4, R155 ;  /* 0x0000009b04197220 */ /* 0x000fe20000410000 */
[----:B------:R-:W-:Y:S01]  /*d590*/  F2FP.PACK_AB R12, R12, R158 ;  /* 0x0000009e0c0c723e */ /* 0x000fe200000000ff */
[----:B------:R-:W-:-:S02]  /*d5a0*/  FMUL.FTZ R150, R4, R150 ;  /* 0x0000009604967220 */ /* 0x000fc40000410000 */
[C---:B------:R-:W-:Y:S01]  /*d5b0*/  FMUL.FTZ R21, R4.reuse, R151 ;  /* 0x0000009704157220 */ /* 0x040fe20000410000 */
[----:B------:R-:W-:Y:S01]  /*d5c0*/  F2FP.PACK_AB R25, R25, R154 ;  /* 0x0000009a1919723e */ /* 0x000fe200000000ff */
[C---:B------:R-:W-:Y:S02]  /*d5d0*/  FMUL.FTZ R146, R4.reuse, R146 ;  /* 0x0000009204927220 */ /* 0x040fe40000410000 */
[C---:B------:R-:W-:Y:S01]  /*d5e0*/  FMUL.FTZ R38, R4.reuse, R147 ;  /* 0x0000009304267220 */ /* 0x040fe20000410000 */
[----:B------:R-:W-:Y:S01]  /*d5f0*/  F2FP.PACK_AB R21, R21, R150 ;  /* 0x000000961515723e */ /* 0x000fe200000000ff */
[C---:B------:R-:W-:Y:S02]  /*d600*/  FMUL.FTZ R142, R4.reuse, R142 ;  /* 0x0000008e048e7220 */ /* 0x040fe40000410000 */
[----:B------:R-:W-:Y:S01]  /*d610*/  FMUL.FTZ R32, R4, R143 ;  /* 0x0000008f04207220 */ /* 0x000fe20000410000 */
[----:B------:R-:W-:Y:S01]  /*d620*/  SHF.R.S32.HI R4, RZ, 0x2, R5 ;  /* 0x00000002ff047819 */ /* 0x000fe20000011405 */
[----:B-1----:R-:W-:Y:S01]  /*d630*/  FMUL.FTZ R196, R2, R196 ;  /* 0x000000c402c47220 */ /* 0x002fe20000410000 */
[----:B------:R-:W-:Y:S01]  /*d640*/  F2FP.PACK_AB R38, R38, R146 ;  /* 0x000000922626723e */ /* 0x000fe200000000ff */
        /* <DEDUP_REMOVED lines=9> */
[C---:B------:R-:W-:Y:S01]  /*d6e0*/  FMUL.FTZ R28, R2.reuse, R193 ;  /* 0x000000c1021c7220 */ /* 0x040fe20000410000 */
[----:B------:R-:W-:Y:S01]  /*d6f0*/  F2FP.PACK_AB R19, R19, R188 ;  /* 0x000000bc1313723e */ /* 0x000fe200000000ff */
[----:B------:R-:W-:-:S02]  /*d700*/  FMUL.FTZ R180, R2, R180 ;  /* 0x000000b402b47220 */ /* 0x000fc40000410000 */
[----:B------:R-:W-:Y:S01]  /*d710*/  FMUL.FTZ R24, R2, R181 ;  /* 0x000000b502187220 */ /* 0x000fe20000410000 */
        /* <DEDUP_REMOVED lines=9> */
[----:B------:R-:W-:Y:S01]  /*d7b0*/  SHF.R.S32.HI R2, RZ, 0x1f, R5 ;  /* 0x0000001fff027819 */ /* 0x000fe20000011405 */
[C---:B--2---:R-:W-:Y:S01]  /*d7c0*/  FMUL.FTZ R199, R0.reuse, R199 ;  /* 0x000000c700c77220 */ /* 0x044fe20000410000 */
[----:B------:R-:W-:Y:S01]  /*d7d0*/  F2FP.PACK_AB R5, R167, R166 ;  /* 0x000000a6a705723e */ /* 0x000fe200000000ff */
[----:B------:R-:W-:Y:S01]  /*d7e0*/  FMUL.FTZ R10, R0, R198 ;  /* 0x000000c6000a7220 */ /* 0x000fe20000410000 */
[----:B------:R-:W-:Y:S01]  /*d7f0*/  LEA.HI R2, R2, R4, RZ, 0x3 ;  /* 0x0000000402027211 */ /* 0x000fe200078f18ff */
[C---:B------:R-:W-:Y:S01]  /*d800*/  FMUL.FTZ R203, R0.reuse, R203 ;  /* 0x000000cb00cb7220 */ /* 0x040fe20000410000 */
[----:B------:R-:W-:Y:S01]  /*d810*/  F2FP.PACK_AB R35, R35, R176 ;  /* 0x000000b02323723e */ /* 0x000fe200000000ff */
[----:B------:R-:W-:Y:S01]  /*d820*/  FMUL.FTZ R16, R0, R202 ;  /* 0x000000ca00107220 */ /* 0x000fe20000410000 */
[----:B------:R-:W-:Y:S01]  /*d830*/  LOP3.LUT R2, R2, 0xfffffff8, RZ, 0xc0, !PT ;  /* 0xfffffff802027812 */ /* 0x000fe200078ec0ff */
[C---:B------:R-:W-:Y:S01]  /*d840*/  FMUL.FTZ R191, R0.reuse, R191 ;  /* 0x000000bf00bf7220 */ /* 0x040fe20000410000 */
[----:B------:R-:W-:Y:S01]  /*d850*/  F2FP.PACK_AB R10, R199, R10 ;  /* 0x0000000ac70a723e */ /* 0x000fe200000000ff */
[C---:B------:R-:W-:Y:S01]  /*d860*/  FMUL.FTZ R18, R0.reuse, R190 ;  /* 0x000000be00127220 */ /* 0x040fe20000410000 */
[----:B------:R-:W-:Y:S01]  /*d870*/  F2FP.PACK_AB R16, R203, R16 ;  /* 0x00000010cb10723e */ /* 0x000fe200000000ff */
[C---:B------:R-:W-:Y:S01]  /*d880*/  FMUL.FTZ R195, R0.reuse, R195 ;  /* 0x000000c300c37220 */ /* 0x040fe20000410000 */
[----:B------:R-:W-:Y:S01]  /*d890*/  F2FP.PACK_AB R31, R31, R172 ;  /* 0x000000ac1f1f723e */ /* 0x000fe200000000ff */
[C---:B------:R-:W-:Y:S01]  /*d8a0*/  FMUL.FTZ R27, R0.reuse, R194 ;  /* 0x000000c2001b7220 */ /* 0x040fe20000410000 */
        /* <DEDUP_REMOVED lines=12> */
[----:B------:R-:W-:Y:S02]  /*d970*/  IADD3 R0, R4, -R2, RZ ;  /* 0x8000000204007210 */ /* 0x000fe40007ffe0ff */
[----:B------:R-:W-:Y:S02]  /*d980*/  LEA R4, R29, R43, 0x9 ;  /* 0x0000002b1d047211 */ /* 0x000fe400078e48ff */
[C---:B------:R-:W-:Y:S01]  /*d990*/  SHF.L.U32 R2, R0.reuse, 0x6, RZ ;  /* 0x0000000600027819 */ /* 0x040fe200000006ff */
[----:B------:R-:W1:Y:S01]  /*d9a0*/  LDC.U8 R43, c[0x0][0x329] ;  /* 0x0000ca40ff2b7b82 */ /* 0x000e620000000000 */
[----:B------:R-:W-:Y:S02]  /*d9b0*/  LOP3.LUT R9, R0, 0x1, RZ, 0xc0, !PT ;  /* 0x0000000100097812 */ /* 0x000fe400078ec0ff */
[----:B------:R-:W-:Y:S02]  /*d9c0*/  LOP3.LUT R2, R2, 0x1c0, RZ, 0xc0, !PT ;  /* 0x000001c002027812 */ /* 0x000fe400078ec0ff */
[----:B------:R-:W-:Y:S01]  /*d9d0*/  ISETP.NE.U32.AND P1, PT, R9, 0x1, PT ;  /* 0x000000010900780c */ /* 0x000fe20003f25070 */
[----:B------:R-:W-:Y:S01]  /*d9e0*/  IMAD.MOV.U32 R9, RZ, RZ, -0x10 ;  /* 0xfffffff0ff097424 */ /* 0x000fe200078e00ff */
[----:B------:R-:W-:-:S02]  /*d9f0*/  LEA.HI R2, R2, R2, RZ, 0x1d ;  /* 0x0000000202027211 */ /* 0x000fc400078fe8ff */
[----:B------:R-:W-:Y:S02]  /*da00*/  F2FP.PACK_AB R34, R179, R34 ;  /* 0x00000022b322723e */ /* 0x000fe400000000ff */
[----:B------:R-:W-:Y:S02]  /*da10*/  LEA R2, R4, R2, 0x1 ;  /* 0x0000000204027211 */ /* 0x000fe400078e08ff */
[----:B------:R-:W-:Y:S02]  /*da20*/  SEL R9, R9, 0x10, !P1 ;  /* 0x0000001009097807 */ /* 0x000fe40004800000 */
[----:B------:R-:W-:Y:S02]  /*da30*/  SHF.L.U32 R2, R2, 0x1, RZ ;  /* 0x0000000102027819 */ /* 0x000fe400000006ff */
[----:B------:R-:W-:Y:S02]  /*da40*/  R2P PR, R0, 0x6 ;  /* 0x0000000600007804 */ /* 0x000fe40000000000 */
[C---:B------:R-:W-:Y:S01]  /*da50*/  IADD3 R4, R2.reuse, R9, RZ ;  /* 0x0000000902047210 */ /* 0x040fe20007ffe0ff */
[----:B------:R2:W-:Y:S01]  /*da60*/  STS [R2], R8 ;  /* 0x0000000802007388 */ /* 0x0005e20000000800 */
[----:B------:R-:W-:-:S02]  /*da70*/  IADD3 R0, R2, 0x40, RZ ;  /* 0x0000004002007810 */ /* 0x000fc40007ffe0ff */
[----:B------:R-:W-:Y:S01]  /*da80*/  F2FP.PACK_AB R30, R175, R30 ;  /* 0x0000001eaf1e723e */ /* 0x000fe200000000ff */
[----:B------:R3:W-:Y:S04]  /*da90*/  STS [R2+0x400], R7 ;  /* 0x0004000702007388 */ /* 0x0007e80000000800 */
[----:B------:R-:W-:Y:S02]  /*daa0*/  STS [R4], R6 ;  /* 0x0000000604007388 */ /* 0x000fe40000000800 */
[----:B------:R-:W-:Y:S02]  /*dab0*/  @P2 IADD3 R0, R2, -0x40, RZ ;  /* 0xffffffc002002810 */ /* 0x000fe40007ffe0ff */
[----:B------:R4:W-:Y:S04]  /*dac0*/  STS [R4+0x400], R5 ;  /* 0x0004000504007388 */ /* 0x0009e80000000800 */
[----:B------:R-:W-:Y:S04]  /*dad0*/  STS [R2+0x2000], R11 ;  /* 0x0020000b02007388 */ /* 0x000fe80000000800 */
[----:B------:R4:W-:Y:S04]  /*dae0*/  STS [R2+0x2400], R10 ;  /* 0x0024000a02007388 */ /* 0x0009e80000000800 */
[----:B------:R-:W-:Y:S01]  /*daf0*/  STS [R4+0x2000], R17 ;  /* 0x0020001104007388 */ /* 0x000fe20000000800 */
[----:B--2---:R-:W-:-:S03]  /*db00*/  IMAD.MOV.U32 R8, RZ, RZ, 0x20 ;  /* 0x00000020ff087424 */ /* 0x004fc600078e00ff */
[----:B------:R-:W-:Y:S02]  /*db10*/  STS [R4+0x2400], R16 ;  /* 0x0024001004007388 */ /* 0x000fe40000000800 */
[----:B------:R-:W-:Y:S02]  /*db20*/  SEL R8, R8, 0xffffffe0, !P1 ;  /* 0xffffffe008087807 */ /* 0x000fe40004800000 */
[----:B-1----:R-:W-:Y:S02]  /*db30*/  ISETP.NE.AND P1, PT, R43, RZ, PT ;  /* 0x000000ff2b00720c */ /* 0x002fe40003f25270 */
[----:B---3--:R-:W-:Y:S02]  /*db40*/  IADD3 R7, R8, 0x400, R0 ;  /* 0x0000040008077810 */ /* 0x008fe40007ffe000 */
[----:B----4-:R-:W-:Y:S02]  /*db50*/  IADD3 R5, R4, R8, RZ ;  /* 0x0000000804057210 */ /* 0x010fe40007ffe0ff */
[----:B------:R-:W-:-:S02]  /*db60*/  IADD3 R7, R9, R7, RZ ;  /* 0x0000000709077210 */ /* 0x000fc40007ffe0ff */
[----:B------:R-:W-:Y:S01]  /*db70*/  IADD3 R2, R2, R8, RZ ;  /* 0x0000000802027210 */ /* 0x000fe20007ffe0ff */
[----:B------:R-:W1:Y:S04]  /*db80*/  LDC.U8 R10, c[0x0][0x328] ;  /* 0x0000ca00ff0a7b82 */ /* 0x000e680000000000 */
[----:B------:R-:W-:Y:S01]  /*db90*/  @P1 MOV R6, c[0x0][0x210] ;  /* 0x0000840000061a02 */ /* 0x000fe20000000f00 */
[----:B------:R-:W-:Y:S04]  /*dba0*/  STS [R2], R15 ;  /* 0x0000000f02007388 */ /* 0x000fe80000000800 */
[----:B------:R-:W-:Y:S01]  /*dbb0*/  @P1 IMAD R6, R6, c[0x0][0x214], RZ ;  /* 0x0000850006061a24 */ /* 0x000fe200078e02ff */
[----:B------:R-:W-:Y:S04]  /*dbc0*/  STS [R2+0x400], R14 ;  /* 0x0004000e02007388 */ /* 0x000fe80000000800 */
[----:B------:R2:W-:Y:S04]  /*dbd0*/  STS [R5], R13 ;  /* 0x0000000d05007388 */ /* 0x0005e80000000800 */
[----:B------:R3:W-:Y:S04]  /*dbe0*/  STS [R5+0x400], R12 ;  /* 0x0004000c05007388 */ /* 0x0007e80000000800 */
[----:B------:R-:W-:Y:S04]  /*dbf0*/  STS [R2+0x2000], R19 ;  /* 0x0020001302007388 */ /* 0x000fe80000000800 */
[----:B------:R4:W-:Y:S01]  /*dc00*/  STS [R2+0x2400], R18 ;  /* 0x0024001202007388 */ /* 0x0009e20000000800 */
[----:B-1----:R-:W-:-:S03]  /*dc10*/  ISETP.NE.AND P2, PT, R10, RZ, PT ;  /* 0x000000ff0a00720c */ /* 0x002fc60003f45270 */
[----:B------:R-:W-:Y:S04]  /*dc20*/  STS [R5+0x2000], R28 ;  /* 0x0020001c05007388 */ /* 0x000fe80000000800 */
[----:B------:R1:W-:Y:S04]  /*dc30*/  STS [R5+0x2400], R27 ;  /* 0x0024001b05007388 */ /* 0x0003e80000000800 */
[----:B------:R-:W-:Y:S01]  /*dc40*/  STS [R0], R26 ;  /* 0x0000001a00007388 */ /* 0x000fe20000000800 */
[----:B--2---:R-:W-:Y:S03]  /*dc50*/  @P5 MUFU.LG2 R13, R40 ;  /* 0x00000028000d5308 */ /* 0x004fe60000000c00 */
[----:B------:R-:W-:Y:S04]  /*dc60*/  STS [R0+0x400], R25 ;  /* 0x0004001900007388 */ /* 0x000fe80000000800 */
[----:B------:R-:W2:Y:S01]  /*dc70*/  S2R R14, SR_CTAID.X ;  /* 0x00000000000e7919 */ /* 0x000ea20000002500 */
[----:B---3--:R3:W-:Y:S01]  /*dc80*/  @P4 MUFU.LG2 R12, R39 ;  /* 0x00000027000c4308 */ /* 0x0087e20000000c00 */
[----:B----4-:R-:W-:-:S02]  /*dc90*/  IMAD.IADD R2, R9, 0x1, R0 ;  /* 0x0000000109027824 */ /* 0x010fc400078e0200 */
[----:B------:R-:W4:Y:S04]  /*dca0*/  S2R R18, SR_TID.X ;  /* 0x0000000000127919 */ /* 0x000f280000002100 */
[----:B------:R-:W-:Y:S01]  /*dcb0*/  STS [R2], R22 ;  /* 0x0000001602007388 */ /* 0x000fe20000000800 */
[----:B------:R-:W-:Y:S02]  /*dcc0*/  IADD3 R4, R8, R2, RZ ;  /* 0x0000000208047210 */ /* 0x000fe40007ffe0ff */
[----:B-1----:R-:W-:Y:S01]  /*dcd0*/  @!P1 MOV R5, c[0x0][0x214] ;  /* 0x0000850000059a02 */ /* 0x002fe20000000f00 */
[----:B------:R-:W-:Y:S03]  /*dce0*/  STS [R2+0x400], R21 ;  /* 0x0004001502007388 */ /* 0x000fe60000000800 */
[----:B------:R-:W-:Y:S01]  /*dcf0*/  @!P1 SEL R6, R5, c[0x0][0x234], !P2 ;  /* 0x00008d0005069a07 */ /* 0x000fe20005000000 */
[----:B------:R-:W-:Y:S01]  /*dd00*/  STS [R0+0x2000], R24 ;  /* 0x0020001800007388 */ /* 0x000fe20000000800 */
[----:B------:R-:W-:-:S03]  /*dd10*/  ISETP.NE.OR P2, PT, R43, RZ, !P2 ;  /* 0x000000ff2b00720c */ /* 0x000fc60005745670 */
[----:B------:R1:W-:Y:S04]  /*dd20*/  STS [R0+0x2400], R23 ;  /* 0x0024001700007388 */ /* 0x0003e80000000800 */
[----:B------:R-:W-:Y:S04]  /*dd30*/  STS [R2+0x2000], R20 ;  /* 0x0020001402007388 */ /* 0x000fe80000000800 */
[----:B------:R2:W-:Y:S04]  /*dd40*/  STS [R2+0x2400], R37 ;  /* 0x0024002502007388 */ /* 0x0005e80000000800 */
[----:B------:R-:W3:Y:S01]  /*dd50*/  S2R R28, SR_CTAID.Z ;  /* 0x00000000001c7919 */ /* 0x000ee20000002700 */
[----:B-1----:R-:W-:-:S02]  /*dd60*/  IADD3 R0, R8, R0, RZ ;  /* 0x0000000008007210 */ /* 0x002fc40007ffe0ff */
[----:B----4-:R-:W-:Y:S01]  /*dd70*/  SHF.R.S32.HI R19, RZ, 0x1f, R18 ;  /* 0x0000001fff137819 */ /* 0x010fe20000011412 */
[----:B------:R-:W1:Y:S02]  /*dd80*/  @P6 MUFU.LG2 R8, R41 ;  /* 0x0000002900086308 */ /* 0x000e640000000c00 */
[----:B------:R-:W-:Y:S01]  /*dd90*/  STS [R0], R36 ;  /* 0x0000002400007388 */ /* 0x000fe20000000800 */
[----:B--2---:R-:W-:-:S03]  /*dda0*/  @!P2 IMAD R2, R58, c[0x0][0x214], RZ ;  /* 0x000085003a02aa24 */ /* 0x004fc600078e02ff */
[----:B------:R-:W-:Y:S04]  /*ddb0*/  STS [R0+0x400], R38 ;  /* 0x0004002600007388 */ /* 0x000fe80000000800 */
[----:B------:R-:W-:Y:S01]  /*ddc0*/  STS [R4], R33 ;  /* 0x0000002104007388 */ /* 0x000fe20000000800 */
[----:B------:R-:W-:Y:S01]  /*ddd0*/  LEA.HI R11, R19, R18, RZ, 0x5 ;  /* 0x00000012130b7211 */ /* 0x000fe200078f28ff */
[----:B------:R-:W2:Y:S01]  /*dde0*/  @P3 MUFU.LG2 R10, R42 ;  /* 0x0000002a000a3308 */ /* 0x000ea20000000c00 */
[----:B------:R-:W-:Y:S01]  /*ddf0*/  @!P2 SEL R2, R2, R59, !P0 ;  /* 0x0000003b0202a207 */ /* 0x000fe20004000000 */
[----:B------:R-:W-:Y:S04]  /*de00*/  STS [R7], R32 ;  /* 0x0000002007007388 */ /* 0x000fe80000000800 */
[----:B------:R-:W-:Y:S04]  /*de10*/  STS [R0+0x2000], R35 ;  /* 0x0020002300007388 */ /* 0x000fe80000000800 */
[----:B------:R4:W-:Y:S04]  /*de20*/  STS [R0+0x2400], R34 ;  /* 0x0024002200007388 */ /* 0x0009e80000000800 */
[----:B------:R-:W-:Y:S04]  /*de30*/  STS [R4+0x2000], R31 ;  /* 0x0020001f04007388 */ /* 0x000fe80000000800 */
[----:B------:R1:W-:Y:S04]  /*de40*/  STS [R7+0x2000], R30 ;  /* 0x0020001e07007388 */ /* 0x0003e80000000800 */
[----:B------:R-:W-:Y:S01]  /*de50*/  BAR.SYNC.DEFER_BLOCKING 0x0 ;  /* 0x0000000000007b1d */ /* 0x000fe20000010000 */
[----:B----4-:R-:W-:-:S02]  /*de60*/  @P1 IMAD.MOV.U32 R0, RZ, RZ, 0x1 ;  /* 0x00000001ff001424 */ /* 0x010fc400078e00ff */
[----:B------:R-:W-:-:S03]  /*de70*/  @!P1 IMAD R0, R6, c[0x0][0x1c0], RZ ;  /* 0x0000700006009a24 */ /* 0x000fc600078e02ff */
[----:B-1----:R1:W5:Y:S04]  /*de80*/  LDL R30, [R1+0x28] ;  /* 0x00002800011e7983 */ /* 0x0023680000100800 */
[----:B-----5:R1:W4:Y:S04]  /*de90*/  LDS.128 R20, [R234] ;  /* 0x00000000ea147984 */ /* 0x0203280000000c00 */
[----:B------:R1:W1:Y:S04]  /*dea0*/  LDS.128 R24, [R234+0x800] ;  /* 0x00080000ea187984 */ /* 0x0002680000000c00 */
[----:B------:R1:W1:Y:S04]  /*deb0*/  LDS.128 R32, [R234+0x1000] ;  /* 0x00100000ea207984 */ /* 0x0002680000000c00 */
[----:B---3--:R3:W1:Y:S04]  /*dec0*/  LDS.128 R36, [R234+0x1800] ;  /* 0x00180000ea247984 */ /* 0x0086680000000c00 */
[----:B------:R3:W1:Y:S04]  /*ded0*/  LDS.128 R44, [R234+0x2000] ;  /* 0x00200000ea2c7984 */ /* 0x0006680000000c00 */
[----:B------:R3:W1:Y:S04]  /*dee0*/  LDS.128 R48, [R234+0x2800] ;  /* 0x00280000ea307984 */ /* 0x0006680000000c00 */
[----:B------:R3:W1:Y:S04]  /*def0*/  LDS.128 R52, [R234+0x3000] ;  /* 0x00300000ea347984 */ /* 0x0006680000000c00 */
[----:B------:R-:W1:Y:S01]  /*df00*/  LDS.128 R232, [R234+0x3800] ;  /* 0x00380000eae87984 */ /* 0x000e620000000c00 */
[----:B------:R-:W-:-:S05]  /*df10*/  IMAD R0, R58, R0, RZ ;  /* 0x000000003a007224 */ /* 0x000fca00078e02ff */
[----:B------:R-:W-:Y:S02]  /*df20*/  SEL R9, R0, RZ, P2 ;  /* 0x000000ff00097207 */ /* 0x000fe40001000000 */
[----:B------:R-:W-:Y:S02]  /*df30*/  LOP3.LUT R0, R11, 0xffffffe0, RZ, 0xc0, !PT ;  /* 0xffffffe00b007812 */ /* 0x000fe400078ec0ff */
[----:B------:R-:W-:Y:S01]  /*df40*/  @P1 MOV R7, c[0x0][0x210] ;  /* 0x0000840000071a02 */ /* 0x000fe20000000f00 */
[----:B------:R-:W-:Y:S01]  /*df50*/  CS2R R4, SRZ ;  /* 0x0000000000047805 */ /* 0x000fe2000001ff00 */
[----:B------:R-:W-:Y:S01]  /*df60*/  @!P1 MOV R7, 0x1 ;  /* 0x0000000100079802 */ /* 0x000fe20000000f00 */
[----:B------:R-:W-:Y:S01]  /*df70*/  IMAD.IADD R0, R18, 0x1, -R0 ;  /* 0x0000000112007824 */ /* 0x000fe200078e0a00 */
[----:B------:R-:W-:Y:S02]  /*df80*/  @!P2 SHF.R.S32.HI R5, RZ, 0x1f, R2 ;  /* 0x0000001fff05a819 */ /* 0x000fe40000011402 */
[----:B------:R-:W-:Y:S01]  /*df90*/  @!P2 MOV R4, R2 ;  /* 0x000000020004a202 */ /* 0x000fe20000000f00 */
[----:B------:R-:W-:Y:S01]  /*dfa0*/  IMAD R2, R28, R6, R9 ;  /* 0x000000061c027224 */ /* 0x000fe200078e0209 */
[----:B------:R-:W-:Y:S01]  /*dfb0*/  LOP3.LUT P2, RZ, R0, 0x3, RZ, 0xc0, !PT ;  /* 0x0000000300ff7812 */ /* 0x000fe2000784c0ff */
[----:B------:R-:W-:-:S02]  /*dfc0*/  IMAD R6, R14, R7, RZ ;  /* 0x000000070e067224 */ /* 0x000fc400078e02ff */
[----:B------:R-:W-:-:S03]  /*dfd0*/  @P6 FMUL.FTZ R8, R8, 0.69314718246459960938 ;  /* 0x3f31721808086820 */ /* 0x000fc60000410000 */
[----:B------:R-:W-:Y:S01]  /*dfe0*/  SHF.L.U32 R11, R6, 0x7, RZ ;  /* 0x00000007060b7819 */ /* 0x000fe200000006ff */
[----:B--2---:R-:W-:Y:S01]  /*dff0*/  @P3 FMUL.FTZ R6, R10, 0.69314718246459960938 ;  /* 0x3f3172180a063820 */ /* 0x004fe20000410000 */
[----:B------:R-:W-:Y:S01]  /*e000*/  MOV R17, 0x7f800000 ;  /* 0x7f80000000117802 */ /* 0x000fe20000000f00 */
[----:B------:R-:W-:Y:S01]  /*e010*/  @P6 FFMA.FTZ R17, R136, c[0x0][0x238], R8 ;  /* 0x00008e0088116a23 */ /* 0x000fe20000010008 */
[--C-:B------:R-:W-:Y:S01]  /*e020*/  IADD3 R10, P1, P0, R11, R4, R2.reuse ;  /* 0x000000040b0a7210 */ /* 0x100fe2000783e002 */
[----:B------:R-:W-:Y:S01]  /*e030*/  @P5 FMUL.FTZ R9, R13, 0.69314718246459960938 ;  /* 0x3f3172180d095820 */ /* 0x000fe20000410000 */
[----:B------:R-:W-:Y:S01]  /*e040*/  SHF.R.S32.HI R4, RZ, 0x1f, R11 ;  /* 0x0000001fff047819 */ /* 0x000fe2000001140b */
[----:B------:R-:W-:Y:S01]  /*e050*/  @P4 FMUL.FTZ R8, R12, 0.69314718246459960938 ;  /* 0x3f3172180c084820 */ /* 0x000fe20000410000 */
[----:B------:R-:W-:Y:S01]  /*e060*/  SHF.R.S32.HI R2, RZ, 0x1f, R2 ;  /* 0x0000001fff027819 */ /* 0x000fe20000011402 */
[----:B------:R-:W-:Y:S01]  /*e070*/  BSSY B0, `(.L_x_10) ;  /* 0x0000030000007945 */ /* 0x000fe20003800000 */
[----:B------:R-:W-:Y:S01]  /*e080*/  MOV R16, 0x7f800000 ;  /* 0x7f80000000107802 */ /* 0x000fe20000000f00 */
[----:B------:R-:W-:Y:S01]  /*e090*/  @P5 FFMA.FTZ R16, R135, c[0x0][0x238], R9 ;  /* 0x00008e0087105a23 */ /* 0x000fe20000010009 */
[----:B------:R-:W-:Y:S01]  /*e0a0*/  MOV R14, 0x7f800000 ;  /* 0x7f800000000e7802 */ /* 0x000fe20000000f00 */
[----:B------:R-:W-:Y:S01]  /*e0b0*/  @P4 FFMA.FTZ R14, R134, c[0x0][0x238], R8 ;  /* 0x00008e00860e4a23 */ /* 0x000fe20000010008 */
[----:B------:R-:W-:Y:S01]  /*e0c0*/  MOV R15, 0x7f800000 ;  /* 0x7f800000000f7802 */ /* 0x000fe20000000f00 */
[----:B------:R-:W-:Y:S01]  /*e0d0*/  @P3 FFMA.FTZ R15, R3, c[0x0][0x238], R6 ;  /* 0x00008e00030f3a23 */ /* 0x000fe20000010006 */
[----:B------:R-:W-:Y:S01]  /*e0e0*/  IADD3.X R11, R4, R5, R2, P1, P0 ;  /* 0x00000005040b7210 */ /* 0x000fe20000fe0402 */
[----:B------:R-:W-:Y:S05]  /*e0f0*/  @P2 BRA `(.L_x_11) ;  /* 0x0000027000002947 */ /* 0x000fea0003800000 */
[----:B-1-34-:R-:W-:Y:S02]  /*e100*/  SHF.R.S32.HI R2, RZ, 0x1f, R29 ;  /* 0x0000001fff027819 */ /* 0x01afe4000001141d */
[----:B------:R-:W-:-:S02]  /*e110*/  SHF.R.S32.HI R3, RZ, 0x1f, R0 ;  /* 0x0000001fff037819 */ /* 0x000fc40000011400 */
[----:B------:R-:W-:Y:S02]  /*e120*/  LEA.HI R2, R2, R29, RZ, 0x2 ;  /* 0x0000001d02027211 */ /* 0x000fe400078f10ff */
[----:B------:R-:W-:Y:S02]  /*e130*/  LEA.HI R0, R3, R0, RZ, 0x2 ;  /* 0x0000000003007211 */ /* 0x000fe400078f10ff */
[----:B------:R-:W-:Y:S02]  /*e140*/  LOP3.LUT R2, R2, 0xffffffc, RZ, 0xc0, !PT ;  /* 0x0ffffffc02027812 */ /* 0x000fe400078ec0ff */
[----:B------:R-:W-:-:S03]  /*e150*/  SHF.R.S32.HI R0, RZ, 0x2, R0 ;  /* 0x00000002ff007819 */ /* 0x000fc60000011400 */
[----:B------:R-:W-:-:S04]  /*e160*/  IMAD.IADD R2, R29, 0x1, -R2 ;  /* 0x000000011d027824 */ /* 0x000fc800078e0a02 */
[----:B------:R-:W-:-:S05]  /*e170*/  IMAD R0, R2, 0x10, R0 ;  /* 0x0000001002007824 */ /* 0x000fca00078e0200 */
[CC--:B------:R-:W-:Y:S02]  /*e180*/  ISETP.GE.AND P6, PT, R0.reuse, R30.reuse, PT ;  /* 0x0000001e0000720c */ /* 0x0c0fe40003fc6270 */
[C---:B------:R-:W-:Y:S02]  /*e190*/  IADD3 R3, R0.reuse, 0x8, RZ ;  /* 0x0000000800037810 */ /* 0x040fe40007ffe0ff */
[C---:B------:R-:W-:Y:S02]  /*e1a0*/  IADD3 R2, R0.reuse, 0x40, RZ ;  /* 0x0000004000027810 */ /* 0x040fe40007ffe0ff */
[----:B------:R-:W-:Y:S02]  /*e1b0*/  IADD3 R4, R0, 0x48, RZ ;  /* 0x0000004800047810 */ /* 0x000fe40007ffe0ff */
[-C--:B------:R-:W-:Y:S02]  /*e1c0*/  ISETP.GE.AND P5, PT, R3, R30.reuse, PT ;  /* 0x0000001e0300720c */ /* 0x080fe40003fa6270 */
[----:B------:R-:W-:-:S02]  /*e1d0*/  ISETP.GE.AND P4, PT, R2, R30, PT ;  /* 0x0000001e0200720c */ /* 0x000fc40003f86270 */
[----:B------:R-:W-:Y:S01]  /*e1e0*/  ISETP.GE.AND P3, PT, R4, R30, PT ;  /* 0x0000001e0400720c */ /* 0x000fe20003f66270 */
[----:B------:R-:W-:-:S05]  /*e1f0*/  @!P6 IMAD R0, R0, R7, RZ ;  /* 0x000000070000e224 */ /* 0x000fca00078e02ff */
[----:B------:R-:W-:-:S03]  /*e200*/  @!P6 IADD3 R5, P0, R0, R10, RZ ;  /* 0x0000000a0005e210 */ /* 0x000fc60007f1e0ff */
[----:B------:R-:W-:Y:S01]  /*e210*/  @!P5 IMAD R3, R3, R7, RZ ;  /* 0x000000070303d224 */ /* 0x000fe200078e02ff */
[----:B------:R-:W-:Y:S01]  /*e220*/  @!P6 LEA.HI.X.SX32 R6, R0, R11, 0x1, P0 ;  /* 0x0000000b0006e211 */ /* 0x000fe200000f0eff */
[-C--:B------:R-:W-:Y:S01]  /*e230*/  @!P4 IMAD R12, R2, R7.reuse, RZ ;  /* 0x00000007020cc224 */ /* 0x080fe200078e02ff */
[----:B------:R-:W-:Y:S01]  /*e240*/  @!P6 LEA R8, P0, R5, c[0x0][0x200], 0x2 ;  /* 0x000080000508ea11 */ /* 0x000fe200078010ff */
[----:B------:R-:W-:Y:S01]  /*e250*/  @!P3 IMAD R2, R4, R7, RZ ;  /* 0x000000070402b224 */ /* 0x000fe200078e02ff */
[-C--:B------:R-:W-:Y:S02]  /*e260*/  @!P5 IADD3 R0, P2, R3, R10.reuse, RZ ;  /* 0x0000000a0300d210 */ /* 0x080fe40007f5e0ff */
[----:B------:R-:W-:Y:S02]  /*e270*/  @!P6 LEA.HI.X R9, R5, c[0x0][0x204], R6, 0x2, P0 ;  /* 0x000081000509ea11 */ /* 0x000fe400000f1406 */
[-C--:B------:R-:W-:Y:S02]  /*e280*/  @!P4 IADD3 R5, P1, R12, R10.reuse, RZ ;  /* 0x0000000a0c05c210 */ /* 0x080fe40007f3e0ff */
[----:B------:R-:W-:Y:S01]  /*e290*/  @!P3 IADD3 R10, P0, R2, R10, RZ ;  /* 0x0000000a020ab210 */ /* 0x000fe20007f1e0ff */
[----:B------:R1:W-:Y:S01]  /*e2a0*/  @!P6 STG.E [R8.64], R17 ;  /* 0x000000110800e986 */ /* 0x0003e2000c101908 */
[----:B------:R-:W-:-:S02]  /*e2b0*/  @!P5 LEA.HI.X.SX32 R3, R3, R11, 0x1, P2 ;  /* 0x0000000b0303d211 */ /* 0x000fc400010f0eff */
[----:B------:R-:W-:Y:S02]  /*e2c0*/  @!P5 LEA R6, P2, R0, c[0x0][0x200], 0x2 ;  /* 0x000080000006da11 */ /* 0x000fe400078410ff */
[-C--:B------:R-:W-:Y:S02]  /*e2d0*/  @!P4 LEA.HI.X.SX32 R12, R12, R11.reuse, 0x1, P1 ;  /* 0x0000000b0c0cc211 */ /* 0x080fe400008f0eff */
[----:B------:R-:W-:Y:S02]  /*e2e0*/  @!P3 LEA.HI.X.SX32 R11, R2, R11, 0x1, P0 ;  /* 0x0000000b020bb211 */ /* 0x000fe400000f0eff */
[----:B------:R-:W-:Y:S02]  /*e2f0*/  @!P4 LEA R4, P1, R5, c[0x0][0x200], 0x2 ;  /* 0x000080000504ca11 */ /* 0x000fe400078210ff */
[----:B------:R-:W-:Y:S02]  /*e300*/  @!P3 LEA R2, P0, R10, c[0x0][0x200], 0x2 ;  /* 0x000080000a02ba11 */ /* 0x000fe400078010ff */
[----:B------:R-:W-:-:S02]  /*e310*/  @!P5 LEA.HI.X R7, R0, c[0x0][0x204], R3, 0x2, P2 ;  /* 0x000081000007da11 */ /* 0x000fc400010f1403 */
[----:B------:R-:W-:Y:S02]  /*e320*/  @!P4 LEA.HI.X R5, R5, c[0x0][0x204], R12, 0x2, P1 ;  /* 0x000081000505ca11 */ /* 0x000fe400008f140c */
[----:B------:R-:W-:Y:S01]  /*e330*/  @!P3 LEA.HI.X R3, R10, c[0x0][0x204], R11, 0x2, P0 ;  /* 0x000081000a03ba11 */ /* 0x000fe200000f140b */
[----:B------:R1:W-:Y:S04]  /*e340*/  @!P5 STG.E [R6.64], R16 ;  /* 0x000000100600d986 */ /* 0x0003e8000c101908 */
[----:B------:R1:W-:Y:S04]  /*e350*/  @!P4 STG.E [R4.64], R14 ;  /* 0x0000000e0400c986 */ /* 0x0003e8000c101908 */
[----:B------:R1:W-:Y:S02]  /*e360*/  @!P3 STG.E [R2.64], R15 ;  /* 0x0000000f0200b986 */ /* 0x0003e4000c101908 */
.L_x_11:
[----:B-1-34-:R-:W-:Y:S05]  /*e370*/  BSYNC B0 ;  /* 0x0000000000007941 */ /* 0x01afea0003800000 */
.L_x_10:
[----:B------:R-:W2:Y:S04]  /*e380*/  LDL.LU.64 R8, [R1+0x50] ;  /* 0x0000500001087983 */ /* 0x000ea80000300a00 */
[----:B------:R1:W5:Y:S01]  /*e390*/  LDL.64 R12, [R1+0x20] ;  /* 0x00002000010c7983 */ /* 0x0003620000100a00 */
[----:B------:R-:W-:Y:S01]  /*e3a0*/  LEA.HI R0, R19, R18, RZ, 0x3 ;  /* 0x0000001213007211 */ /* 0x000fe200078f18ff */
[----:B------:R-:W-:Y:S01]  /*e3b0*/  BSSY B0, `(.L_x_12) ;  /* 0x0000013000007945 */ /* 0x000fe20003800000 */
[----:B------:R-:W-:-:S02]  /*e3c0*/  SHF.R.S32.HI R4, RZ, 0x1f, R28 ;  /* 0x0000001fff047819 */ /* 0x000fc4000001141c */
[----:B------:R-:W-:-:S03]  /*e3d0*/  SHF.R.S32.HI R10, RZ, 0x3, R0 ;  /* 0x00000003ff0a7819 */ /* 0x000fc60000011400 */
[----:B------:R-:W-:-:S04]  /*e3e0*/  IMAD R0, R4, c[0x0][0x1f0], RZ ;  /* 0x00007c0004007a24 */ /* 0x000fc800078e02ff */
[----:B------:R-:W-:Y:S01]  /*e3f0*/  IMAD R0, R28, c[0x0][0x1f4], R0 ;  /* 0x00007d001c007a24 */ /* 0x000fe200078e0200 */
[----:B--2---:R-:W-:-:S05]  /*e400*/  IADD3 R2, P0, R8, R56, RZ ;  /* 0x0000003808027210 */ /* 0x004fca0007f1e0ff */
[----:B------:R-:W-:Y:S01]  /*e410*/  IMAD.X R3, R9, 0x1, R57, P0 ;  /* 0x0000000109037824 */ /* 0x000fe200000e0639 */
[----:B------:R-:W-:-:S03]  /*e420*/  ISETP.GE.AND P0, PT, R10, R30, PT ;  /* 0x0000001e0a00720c */ /* 0x000fc60003f06270 */
[----:B------:R-:W-:-:S04]  /*e430*/  IMAD.WIDE.U32 R8, R28, c[0x0][0x1f0], R2 ;  /* 0x00007c001c087a25 */ /* 0x000fc800078e0002 */
[----:B------:R-:W-:-:S06]  /*e440*/  IMAD.IADD R7, R9, 0x1, R0 ;  /* 0x0000000109077824 */ /* 0x000fcc00078e0200 */
[----:B------:R-:W-:Y:S05]  /*e450*/  @P0 BRA `(.L_x_13) ;  /* 0x0000008000000947 */ /* 0x000fea0003800000 */
[----:B-1----:R-:W-:Y:S01]  /*e460*/  MOV R6, R8 ;  /* 0x0000000800067202 */ /* 0x002fe20000000f00 */
[----:B-----5:R-:W-:-:S04]  /*e470*/  IMAD R0, R13, c[0x0][0x1e8], RZ ;  /* 0x00007a000d007a24 */ /* 0x020fc800078e02ff */
[----:B------:R-:W-:-:S04]  /*e480*/  IMAD.WIDE.U32 R2, R12, c[0x0][0x1e8], R6 ;  /* 0x00007a000c027a25 */ /* 0x000fc800078e0006 */
[----:B------:R-:W-:Y:S01]  /*e490*/  IMAD R0, R12, c[0x0][0x1ec], R0 ;  /* 0x00007b000c007a24 */ /* 0x000fe200078e0200 */
[----:B------:R-:W-:-:S04]  /*e4a0*/  LEA R4, P0, R2, c[0x0][0x1d0], 0x1 ;  /* 0x0000740002047a11 */ /* 0x000fc800078008ff */
[----:B------:R-:W-:-:S04]  /*e4b0*/  IADD3 R0, R3, R0, RZ ;  /* 0x0000000003007210 */ /* 0x000fc80007ffe0ff */
[----:B------:R-:W-:-:S05]  /*e4c0*/  LEA.HI.X R5, R2, c[0x0][0x1d4], R0, 0x1, P0 ;  /* 0x0000750002057a11 */ /* 0x000fca00000f0c00 */
[----:B------:R1:W-:Y:S02]  /*e4d0*/  STG.E.128 [R4.64], R20 ;  /* 0x0000001404007986 */ /* 0x0003e4000c101d08 */
.L_x_13:
[----:B-1----:R-:W-:Y:S05]  /*e4e0*/  BSYNC B0 ;  /* 0x0000000000007941 */ /* 0x002fea0003800000 */
.L_x_12:
[----:B------:R-:W-:Y:S01]  /*e4f0*/  IADD3 R0, R10, 0x10, RZ ;  /* 0x000000100a007810 */ /* 0x000fe20007ffe0ff */
[----:B------:R-:W-:Y:S03]  /*e500*/  BSSY B0, `(.L_x_14) ;  /* 0x000000e000007945 */ /* 0x000fe60003800000 */
[----:B------:R-:W-:-:S13]  /*e510*/  ISETP.GE.AND P0, PT, R0, R30, PT ;  /* 0x0000001e0000720c */ /* 0x000fda0003f06270 */
[----:B------:R-:W-:Y:S05]  /*e520*/  @P0 BRA `(.L_x_15) ;  /* 0x000000b000000947 */ /* 0x000fea0003800000 */
[----:B-----5:R-:W-:Y:S01]  /*e530*/  IADD3 R4, P0, R12, 0x10, RZ ;  /* 0x000000100c047810 */ /* 0x020fe20007f1e0ff */
[----:B------:R-:W-:Y:S01]  /*e540*/  IMAD.MOV.U32 R2, RZ, RZ, R8 ;  /* 0x000000ffff027224 */ /* 0x000fe200078e0008 */
[----:B------:R-:W-:-:S03]  /*e550*/  MOV R3, R7 ;  /* 0x0000000700037202 */ /* 0x000fc60000000f00 */
[----:B------:R-:W-:Y:S02]  /*e560*/  IMAD.X R0, RZ, RZ, R13, P0 ;  /* 0x000000ffff007224 */ /* 0x000fe400000e060d */
[----:B------:R-:W-:-:S04]  /*e570*/  IMAD.WIDE.U32 R2, R4, c[0x0][0x1e8], R2 ;  /* 0x00007a0004027a25 */ /* 0x000fc800078e0002 */
[----:B------:R-:W-:-:S04]  /*e580*/  IMAD R0, R0, c[0x0][0x1e8], RZ ;  /* 0x00007a0000007a24 */ /* 0x000fc800078e02ff */
[----:B------:R-:W-:Y:S01]  /*e590*/  IMAD R0, R4, c[0x0][0x1ec], R0 ;  /* 0x00007b0004007a24 */ /* 0x000fe200078e0200 */
[----:B------:R-:W-:-:S04]  /*e5a0*/  LEA R4, P0, R2, c[0x0][0x1d0], 0x1 ;  /* 0x0000740002047a11 */ /* 0x000fc800078008ff */
[----:B------:R-:W-:-:S04]  /*e5b0*/  IADD3 R0, R3, R0, RZ ;  /* 0x0000000003007210 */ /* 0x000fc80007ffe0ff */
[----:B------:R-:W-:-:S05]  /*e5c0*/  LEA.HI.X R5, R2, c[0x0][0x1d4], R0, 0x1, P0 ;  /* 0x0000750002057a11 */ /* 0x000fca00000f0c00 */
[----:B------:R1:W-:Y:S02]  /*e5d0*/  STG.E.128 [R4.64], R24 ;  /* 0x0000001804007986 */ /* 0x0003e4000c101d08 */
.L_x_15:
[----:B------:R-:W-:Y:S05]  /*e5e0*/  BSYNC B0 ;  /* 0x0000000000007941 */ /* 0x000fea0003800000 */
.L_x_14:
[----:B------:R-:W2:Y:S01]  /*e5f0*/  LDL.LU R0, [R1+0x6c] ;  /* 0x00006c0001007983 */ /* 0x000ea20000300800 */
[----:B------:R-:W-:Y:S01]  /*e600*/  BSSY B0, `(.L_x_16) ;  /* 0x000000e000007945 */ /* 0x000fe20003800000 */
[----:B--2---:R-:W-:-:S13]  /*e610*/  ISETP.GE.AND P0, PT, R0, R30, PT ;  /* 0x0000001e0000720c */ /* 0x004fda0003f06270 */
[----:B------:R-:W-:Y:S05]  /*e620*/  @P0 BRA `(.L_x_17) ;  /* 0x000000b000000947 */ /* 0x000fea0003800000 */
[----:B-1---5:R-:W-:Y:S01]  /*e630*/  IADD3 R4, P0, R12, 0x20, RZ ;  /* 0x000000200c047810 */ /* 0x022fe20007f1e0ff */
        /* <DEDUP_REMOVED lines=10> */
.L_x_17:
[----:B------:R-:W-:Y:S05]  /*e6e0*/  BSYNC B0 ;  /* 0x0000000000007941 */ /* 0x000fea0003800000 */
.L_x_16:
        /* <DEDUP_REMOVED lines=15> */
.L_x_19:
[----:B------:R-:W-:Y:S05]  /*e7e0*/  BSYNC B0 ;  /* 0x0000000000007941 */ /* 0x000fea0003800000 */
.L_x_18:
        /* <DEDUP_REMOVED lines=15> */
.L_x_21:
[----:B------:R-:W-:Y:S05]  /*e8e0*/  BSYNC B0 ;  /* 0x0000000000007941 */ /* 0x000fea0003800000 */
.L_x_20:
        /* <DEDUP_REMOVED lines=15> */
.L_x_23:
[----:B------:R-:W-:Y:S05]  /*e9e0*/  BSYNC B0 ;  /* 0x0000000000007941 */ /* 0x000fea0003800000 */
.L_x_22:
        /* <DEDUP_REMOVED lines=15> */
.L_x_25:
[----:B------:R-:W-:Y:S05]  /*eae0*/  BSYNC B0 ;  /* 0x0000000000007941 */ /* 0x000fea0003800000 */
.L_x_24:
[----:B------:R-:W2:Y:S02]  /*eaf0*/  LDL.LU R0, [R1+0x58] ;  /* 0x0000580001007983 */ /* 0x000ea40000300800 */
[----:B--2---:R-:W-:-:S13]  /*eb00*/  ISETP.GE.AND P0, PT, R0, R30, PT ;  /* 0x0000001e0000720c */ /* 0x004fda0003f06270 */
[----:B------:R-:W-:Y:S05]  /*eb10*/  @P0 EXIT ;  /* 0x000000000000094d */ /* 0x000fea0003800000 */
[----:B-----5:R-:W-:Y:S01]  /*eb20*/  IADD3 R6, P0, R12, 0x70, RZ ;  /* 0x000000700c067810 */ /* 0x020fe20007f1e0ff */
[----:B------:R-:W-:Y:S01]  /*eb30*/  IMAD.MOV.U32 R2, RZ, RZ, R8 ;  /* 0x000000ffff027224 */ /* 0x000fe200078e0008 */
[----:B------:R-:W-:-:S03]  /*eb40*/  MOV R3, R7 ;  /* 0x0000000700037202 */ /* 0x000fc60000000f00 */
[----:B------:R-:W-:Y:S02]  /*eb50*/  IMAD.X R0, RZ, RZ, R13, P0 ;  /* 0x000000ffff007224 */ /* 0x000fe400000e060d */
[----:B-1----:R-:W-:-:S04]  /*eb60*/  IMAD.WIDE.U32 R4, R6, c[0x0][0x1e8], R2 ;  /* 0x00007a0006047a25 */ /* 0x002fc800078e0002 */
[----:B------:R-:W-:Y:S01]  /*eb70*/  IMAD R0, R0, c[0x0][0x1e8], RZ ;  /* 0x00007a0000007a24 */ /* 0x000fe200078e02ff */
[----:B------:R-:W-:-:S03]  /*eb80*/  LEA R2, P0, R4, c[0x0][0x1d0], 0x1 ;  /* 0x0000740004027a11 */ /* 0x000fc600078008ff */
[----:B------:R-:W-:-:S05]  /*eb90*/  IMAD R0, R6, c[0x0][0x1ec], R0 ;  /* 0x00007b0006007a24 */ /* 0x000fca00078e0200 */
[----:B------:R-:W-:-:S04]  /*eba0*/  IADD3 R0, R5, R0, RZ ;  /* 0x0000000005007210 */ /* 0x000fc80007ffe0ff */
[----:B------:R-:W-:-:S05]  /*ebb0*/  LEA.HI.X R3, R4, c[0x0][0x1d4], R0, 0x1, P0 ;  /* 0x0000750004037a11 */ /* 0x000fca00000f0c00 */
[----:B------:R-:W-:Y:S01]  /*ebc0*/  STG.E.128 [R2.64], R232 ;  /* 0x000000e802007986 */ /* 0x000fe2000c101d08 */
[----:B------:R-:W-:Y:S05]  /*ebd0*/  EXIT ;  /* 0x000000000000794d */ /* 0x000fea0003800000 */
.L_x_2:
[----:B------:R-:W3:Y:S01]  /*ebe0*/  LDL.LU R18, [R1+0x4c] ;  /* 0x00004c0001127983 */ /* 0x000ee20000300800 */
[----:B-1----:R-:W1:Y:S01]  /*ebf0*/  LDC.U8 R4, c[0x0][0x329] ;  /* 0x0000ca40ff047b82 */ /* 0x002e620000000000 */
[----:B------:R-:W-:Y:S01]  /*ec00*/  SHF.R.S32.HI R10, RZ, 0x1f, R138 ;  /* 0x0000001fff0a7819 */ /* 0x000fe2000001148a */
[----:B------:R-:W-:Y:S01]  /*ec10*/  IMAD.IADD R14, R14, 0x1, -R12 ;  /* 0x000000010e0e7824 */ /* 0x000fe200078e0a0c */
[----:B------:R-:W-:Y:S02]  /*ec20*/  BSSY B0, `(.L_x_26) ;  /* 0x000003c000007945 */ /* 0x000fe40003800000 */
[----:B------:R-:W-:-:S03]  /*ec30*/  LEA.HI R10, R10, R138, RZ, 0x3 ;  /* 0x0000008a0a0a7211 */ /* 0x000fc600078f18ff */
[----:B------:R-:W4:Y:S01]  /*ec40*/  LDC.U8 R0, c[0x0][0x328] ;  /* 0x0000ca00ff007b82 */ /* 0x000f220000000000 */
[----:B-1----:R-:W-:Y:S02]  /*ec50*/  ISETP.NE.AND P1, PT, R4, RZ, PT ;  /* 0x000000ff0400720c */ /* 0x002fe40003f25270 */
[----:B----4-:R-:W-:-:S04]  /*ec60*/  ISETP.NE.AND P3, PT, R0, RZ, PT ;  /* 0x000000ff0000720c */ /* 0x010fc80003f65270 */
[----:B------:R-:W-:-:S07]  /*ec70*/  ISETP.NE.OR P2, PT, R4, RZ, !P3 ;  /* 0x000000ff0400720c */ /* 0x000fce0005f45670 */
[----:B------:R-:W-:Y:S01]  /*ec80*/  @P1 IMAD.MOV.U32 R7, RZ, RZ, c[0x0][0x210] ;  /* 0x00008400ff071624 */ /* 0x000fe200078e00ff */
[----:B------:R-:W-:Y:S01]  /*ec90*/  LOP3.LUT R4, R10, 0x1ffffff8, RZ, 0xc0, !PT ;  /* 0x1ffffff80a047812 */ /* 0x000fe200078ec0ff */
[----:B------:R-:W-:Y:S01]  /*eca0*/  @!P1 IMAD.MOV.U32 R6, RZ, RZ, c[0x0][0x214] ;  /* 0x00008500ff069624 */ /* 0x000fe200078e00ff */
[----:B------:R-:W-:Y:S01]  /*ecb0*/  SHF.R.S32.HI R10, RZ, 0x3, R10 ;  /* 0x00000003ff0a7819 */ /* 0x000fe2000001140a */
[----:B------:R-:W-:Y:S02]  /*ecc0*/  @P1 IMAD R7, R7, c[0x0][0x214], RZ ;  /* 0x0000850007071a24 */ /* 0x000fe400078e02ff */
[----:B------:R-:W-:Y:S01]  /*ecd0*/  @P1 IMAD.MOV.U32 R15, RZ, RZ, c[0x0][0x210] ;  /* 0x00008400ff0f1624 */ /* 0x000fe200078e00ff */
[----:B------:R-:W-:Y:S02]  /*ece0*/  @!P1 SEL R7, R6, c[0x0][0x234], !P3 ;  /* 0x00008d0006079a07 */ /* 0x000fe40005800000 */
[----:B------:R-:W-:-:S05]  /*ecf0*/  @!P1 MOV R15, 0x1 ;  /* 0x00000001000f9802 */ /* 0x000fca0000000f00 */
[----:B------:R-:W-:Y:S01]  /*ed00*/  IMAD R6, R12, R15, RZ ;  /* 0x0000000f0c067224 */ /* 0x000fe200078e02ff */
[C---:B---3--:R-:W-:Y:S02]  /*ed10*/  ISETP.NE.AND P4, PT, R18.reuse, -0x1, PT ;  /* 0xffffffff1200780c */ /* 0x048fe40003f85270 */
[----:B------:R-:W-:-:S11]  /*ed20*/  ISETP.NE.OR P0, PT, R18, -0x1, P2 ;  /* 0xffffffff1200780c */ /* 0x000fd60001705670 */
[----:B------:R-:W-:Y:S01]  /*ed30*/  @P4 IMAD.WIDE.U32 R2, R18, c[0x0][0x1e8], RZ ;  /* 0x00007a0012024a25 */ /* 0x000fe200078e00ff */
[----:B------:R-:W-:-:S03]  /*ed40*/  @!P4 SHF.R.S32.HI R0, RZ, 0x1f, R11 ;  /* 0x0000001fff00c819 */ /* 0x000fc6000001140b */
[----:B------:R-:W-:Y:S02]  /*ed50*/  @P4 IMAD R5, R18, c[0x0][0x1ec], R3 ;  /* 0x00007b0012054a24 */ /* 0x000fe400078e0203 */
[----:B------:R-:W-:Y:S02]  /*ed60*/  @!P4 IMAD R3, R0, c[0x0][0x1e0], RZ ;  /* 0x000078000003ca24 */ /* 0x000fe400078e02ff */
[----:B------:R-:W-:-:S04]  /*ed70*/  @!P4 IMAD.WIDE.U32 R8, R11, c[0x0][0x1e0], RZ ;  /* 0x000078000b08ca25 */ /* 0x000fc800078e00ff */
[----:B------:R-:W-:Y:S01]  /*ed80*/  IMAD.IADD R0, R138, 0x1, -R4 ;  /* 0x000000018a007824 */ /* 0x000fe200078e0a04 */
[----:B------:R-:W-:Y:S01]  /*ed90*/  @!P4 MOV R2, R8 ;  /* 0x000000080002c202 */ /* 0x000fe20000000f00 */
[----:B------:R-:W-:Y:S01]  /*eda0*/  @!P4 IMAD R4, R11, c[0x0][0x1e4], R3 ;  /* 0x000079000b04ca24 */ /* 0x000fe200078e0203 */
[----:B------:R-:W-:Y:S01]  /*edb0*/  SHF.R.S32.HI R8, RZ, 0x1f, R16 ;  /* 0x0000001fff087819 */ /* 0x000fe20000011410 */
[----:B------:R-:W-:Y:S02]  /*edc0*/  IMAD.SHL.U32 R0, R0, 0x8, RZ ;  /* 0x0000000800007824 */ /* 0x000fe400078e00ff */
[----:B------:R-:W-:Y:S01]  /*edd0*/  @P1 IMAD.MOV.U32 R3, RZ, RZ, 0x1 ;  /* 0x00000001ff031424 */ /* 0x000fe200078e00ff */
[----:B------:R-:W-:Y:S01]  /*ede0*/  @!P4 IADD3 R5, R9, R4, RZ ;  /* 0x000000040905c210 */ /* 0x000fe20007ffe0ff */
[----:B------:R-:W-:Y:S01]  /*edf0*/  @!P1 IMAD R3, R7, c[0x0][0x1c0], RZ ;  /* 0x0000700007039a24 */ /* 0x000fe200078e02ff */
[----:B------:R-:W-:Y:S01]  /*ee00*/  IADD3 R4, P3, R0, R2, RZ ;  /* 0x0000000200047210 */ /* 0x000fe20007f7e0ff */
[----:B------:R-:W-:-:S02]  /*ee10*/  @!P0 IMAD R18, R11, c[0x0][0x214], RZ ;  /* 0x000085000b128a24 */ /* 0x000fc400078e02ff */
[----:B------:R-:W-:Y:S01]  /*ee20*/  IMAD R8, R8, c[0x0][0x1f0], RZ ;  /* 0x00007c0008087a24 */ /* 0x000fe200078e02ff */
[----:B------:R-:W-:Y:S01]  /*ee30*/  LEA.HI.X.SX32 R5, R0, R5, 0x1, P3 ;  /* 0x0000000500057211 */ /* 0x000fe200018f0eff */
[----:B------:R-:W-:Y:S01]  /*ee40*/  IMAD R0, R11, R3, RZ ;  /* 0x000000030b007224 */ /* 0x000fe200078e02ff */
[----:B------:R1:W-:Y:S01]  /*ee50*/  @!P0 STL [R1+0x4c], R18 ;  /* 0x00004c1201008387 */ /* 0x0003e20000100800 */
[----:B------:R-:W-:Y:S01]  /*ee60*/  CS2R R2, SRZ ;  /* 0x0000000000027805 */ /* 0x000fe2000001ff00 */
[----:B------:R-:W-:Y:S01]  /*ee70*/  SHF.R.S32.HI R11, RZ, 0x1f, R10 ;  /* 0x0000001fff0b7819 */ /* 0x000fe2000001140a */
[----:B------:R-:W-:Y:S01]  /*ee80*/  @!P2 IMAD.MOV.U32 R2, RZ, RZ, R18 ;  /* 0x000000ffff02a224 */ /* 0x000fe200078e0012 */
[----:B------:R-:W-:Y:S01]  /*ee90*/  SEL R0, R0, RZ, P2 ;  /* 0x000000ff00007207 */ /* 0x000fe20001000000 */
[C---:B------:R-:W-:Y:S01]  /*eea0*/  IMAD R8, R16.reuse, c[0x0][0x1f4], R8 ;  /* 0x00007d0010087a24 */ /* 0x040fe200078e0208 */
[----:B------:R-:W-:Y:S01]  /*eeb0*/  @!P2 SHF.R.S32.HI R3, RZ, 0x1f, R18 ;  /* 0x0000001fff03a819 */ /* 0x000fe20000011412 */
[----:B------:R-:W-:Y:S01]  /*eec0*/  IMAD.WIDE.U32 R12, R16, c[0x0][0x1f0], R4 ;  /* 0x00007c00100c7a25 */ /* 0x000fe200078e0004 */
[----:B------:R-:W-:-:S02]  /*eed0*/  ISETP.GE.AND P2, PT, R10, R14, PT ;  /* 0x0000000e0a00720c */ /* 0x000fc40003f46270 */
[----:B------:R-:W-:Y:S01]  /*eee0*/  SHF.R.S32.HI R4, RZ, 0x1f, R6 ;  /* 0x0000001fff047819 */ /* 0x000fe20000011406 */
[----:B------:R-:W-:Y:S01]  /*eef0*/  IMAD R0, R16, R7, R0 ;  /* 0x0000000710007224 */ /* 0x000fe200078e0200 */
[----:B------:R-:W-:-:S04]  /*ef00*/  IADD3 R9, R8, R13, RZ ;  /* 0x0000000d08097210 */ /* 0x000fc80007ffe0ff */
[----:B-1----:R-:W-:Y:S01]  /*ef10*/  IADD3 R18, P1, P0, R6, R2, R0 ;  /* 0x0000000206127210 */ /* 0x002fe2000783e000 */
[----:B------:R-:W-:Y:S01]  /*ef20*/  IMAD.WIDE R6, R17, 0x80, R10 ;  /* 0x0000008011067825 */ /* 0x000fe200078e020a */
[----:B------:R-:W-:-:S04]  /*ef30*/  SHF.R.S32.HI R0, RZ, 0x1f, R0 ;  /* 0x0000001fff007819 */ /* 0x000fc80000011400 */
[----:B------:R-:W-:Y:S01]  /*ef40*/  IADD3.X R17, R4, R3, R0, P1, P0 ;  /* 0x0000000304117210 */ /* 0x000fe20000fe0400 */
[----:B------:R-:W-:Y:S05]  /*ef50*/  @P2 BRA `(.L_x_27) ;  /* 0x0000008000002947 */ /* 0x000fea0003800000 */
[----:B------:R-:W-:Y:S01]  /*ef60*/  MOV R8, R12 ;  /* 0x0000000c00087202 */ /* 0x000fe20000000f00 */
[----:B------:R-:W-:-:S04]  /*ef70*/  IMAD R0, R7, c[0x0][0x1e8], RZ ;  /* 0x00007a0007007a24 */ /* 0x000fc800078e02ff */
[----:B------:R-:W-:-:S04]  /*ef80*/  IMAD.WIDE.U32 R2, R6, c[0x0][0x1e8], R8 ;  /* 0x00007a0006027a25 */ /* 0x000fc800078e0008 */
[----:B------:R-:W-:Y:S01]  /*ef90*/  IMAD R0, R6, c[0x0][0x1ec], R0 ;  /* 0x00007b0006007a24 */ /* 0x000fe200078e0200 */
[----:B------:R-:W-:-:S04]  /*efa0*/  LEA R4, P0, R2, c[0x0][0x1d0], 0x1 ;  /* 0x0000740002047a11 */ /* 0x000fc800078008ff */
[----:B------:R-:W-:-:S04]  /*efb0*/  IADD3 R0, R0, R3, RZ ;  /* 0x0000000300007210 */ /* 0x000fc80007ffe0ff */
[----:B------:R-:W-:-:S05]  /*efc0*/  LEA.HI.X R5, R2, c[0x0][0x1d4], R0, 0x1, P0 ;  /* 0x0000750002057a11 */ /* 0x000fca00000f0c00 */
[----:B------:R1:W-:Y:S02]  /*efd0*/  STG.E.128 [R4.64], RZ ;  /* 0x000000ff04007986 */ /* 0x0003e4000c101d08 */
.L_x_27:
[----:B------:R-:W-:Y:S05]  /*efe0*/  BSYNC B0 ;  /* 0x0000000000007941 */ /* 0x000fea0003800000 */
.L_x_26:
[----:B------:R-:W-:Y:S01]  /*eff0*/  IADD3 R24, R10, 0x10, RZ ;  /* 0x000000100a187810 */ /* 0x000fe20007ffe0ff */
[----:B------:R-:W-:Y:S03]  /*f000*/  BSSY B0, `(.L_x_28) ;  /* 0x000000e000007945 */ /* 0x000fe60003800000 */
[----:B------:R-:W-:-:S13]  /*f010*/  ISETP.GE.AND P0, PT, R24, R14, PT ;  /* 0x0000000e1800720c */ /* 0x000fda0003f06270 */
[----:B------:R-:W-:Y:S05]  /*f020*/  @P0 BRA `(.L_x_29) ;  /* 0x000000b000000947 */ /* 0x000fea0003800000 */
[----:B------:R-:W-:Y:S02]  /*f030*/  IADD3 R0, P0, R6, 0x10, RZ ;  /* 0x0000001006007810 */ /* 0x000fe40007f1e0ff */
[----:B------:R-:W-:-:S03]  /*f040*/  MOV R3, R9 ;  /* 0x0000000900037202 */ /* 0x000fc60000000f00 */
[----:B------:R-:W-:-:S04]  /*f050*/  IMAD.X R2, RZ, RZ, R7, P0 ;  /* 0x000000ffff027224 */ /* 0x000fc800000e0607 */
[----:B-1----:R-:W-:Y:S02]  /*f060*/  IMAD R4, R2, c[0x0][0x1e8], RZ ;  /* 0x00007a0002047a24 */ /* 0x002fe400078e02ff */
[----:B------:R-:W-:-:S04]  /*f070*/  IMAD.MOV.U32 R2, RZ, RZ, R12 ;  /* 0x000000ffff027224 */ /* 0x000fc800078e000c */
[----:B------:R-:W-:-:S04]  /*f080*/  IMAD.WIDE.U32 R2, R0, c[0x0][0x1e8], R2 ;  /* 0x00007a0000027a25 */ /* 0x000fc800078e0002 */
[----:B------:R-:W-:Y:S01]  /*f090*/  IMAD R0, R0, c[0x0][0x1ec], R4 ;  /* 0x00007b0000007a24 */ /* 0x000fe200078e0204 */
[----:B------:R-:W-:-:S04]  /*f0a0*/  LEA R4, P0, R2, c[0x0][0x1d0], 0x1 ;  /* 0x0000740002047a11 */ /* 0x000fc800078008ff */
[----:B------:R-:W-:-:S04]  /*f0b0*/  IADD3 R0, R0, R3, RZ ;  /* 0x0000000300007210 */ /* 0x000fc80007ffe0ff */
[----:B------:R-:W-:-:S05]  /*f0c0*/  LEA.HI.X R5, R2, c[0x0][0x1d4], R0, 0x1, P0 ;  /* 0x0000750002057a11 */ /* 0x000fca00000f0c00 */
[----:B------:R1:W-:Y:S02]  /*f0d0*/  STG.E.128 [R4.64], RZ ;  /* 0x000000ff04007986 */ /* 0x0003e4000c101d08 */
.L_x_29:
[----:B------:R-:W-:Y:S05]  /*f0e0*/  BSYNC B0 ;  /* 0x0000000000007941 */ /* 0x000fea0003800000 */
.L_x_28:
        /* <DEDUP_REMOVED lines=15> */
.L_x_31:
[----:B------:R-:W-:Y:S05]  /*f1e0*/  BSYNC B0 ;  /* 0x0000000000007941 */ /* 0x000fea0003800000 */
.L_x_30:
        /* <DEDUP_REMOVED lines=15> */
.L_x_33:
[----:B------:R-:W-:Y:S05]  /*f2e0*/  BSYNC B0 ;  /* 0x0000000000007941 */ /* 0x000fea0003800000 */
.L_x_32:
        /* <DEDUP_REMOVED lines=15> */
.L_x_35:
[----:B------:R-:W-:Y:S05]  /*f3e0*/  BSYNC B0 ;  /* 0x0000000000007941 */ /* 0x000fea0003800000 */
.L_x_34:
        /* <DEDUP_REMOVED lines=15> */
.L_x_37:
[----:B------:R-:W-:Y:S05]  /*f4e0*/  BSYNC B0 ;  /* 0x0000000000007941 */ /* 0x000fea0003800000 */
.L_x_36:
        /* <DEDUP_REMOVED lines=15> */
.L_x_39:
[----:B------:R-:W-:Y:S05]  /*f5e0*/  BSYNC B0 ;  /* 0x0000000000007941 */ /* 0x000fea0003800000 */
.L_x_38:
[----:B------:R-:W-:Y:S01]  /*f5f0*/  IADD3 R19, R10, 0x70, RZ ;  /* 0x000000700a137810 */ /* 0x000fe20007ffe0ff */
[----:B------:R-:W-:Y:S03]  /*f600*/  BSSY B0, `(.L_x_40) ;  /* 0x000000e000007945 */ /* 0x000fe60003800000 */
[----:B------:R-:W-:-:S13]  /*f610*/  ISETP.GE.AND P0, PT, R19, R14, PT ;  /* 0x0000000e1300720c */ /* 0x000fda0003f06270 */
[----:B------:R-:W-:Y:S05]  /*f620*/  @P0 BRA `(.L_x_41) ;  /* 0x000000b000000947 */ /* 0x000fea0003800000 */
[----:B------:R-:W-:Y:S01]  /*f630*/  IADD3 R0, P0, R6, 0x70, RZ ;  /* 0x0000007006007810 */ /* 0x000fe20007f1e0ff */
        /* <DEDUP_REMOVED lines=9> */
[----:B------:R1:W-:Y:S02]  /*f6d0*/  STG.E.128 [R2.64], RZ ;  /* 0x000000ff02007986 */ /* 0x0003e4000c101d08 */
.L_x_41:
[----:B------:R-:W-:Y:S05]  /*f6e0*/  BSYNC B0 ;  /* 0x0000000000007941 */ /* 0x000fea0003800000 */
.L_x_40:
[----:B------:R-:W-:-:S04]  /*f6f0*/  LOP3.LUT P6, RZ, R138, 0x7, RZ, 0xc0, !PT ;  /* 0x000000078aff7812 */ /* 0x000fc800078cc0ff */
[-C--:B------:R-:W-:Y:S02]  /*f700*/  ISETP.GE.OR P2, PT, R10, R14.reuse, P6 ;  /* 0x0000000e0a00720c */ /* 0x080fe40003746670 */
[-C--:B------:R-:W-:Y:S02]  /*f710*/  ISETP.GE.OR P1, PT, R24, R14.reuse, P6 ;  /* 0x0000000e1800720c */ /* 0x080fe40003726670 */
[-C--:B------:R-:W-:Y:S02]  /*f720*/  ISETP.GE.OR P5, PT, R23, R14.reuse, P6 ;  /* 0x0000000e1700720c */ /* 0x080fe400037a6670 */
[-C--:B------:R-:W-:Y:S02]  /*f730*/  ISETP.GE.OR P4, PT, R22, R14.reuse, P6 ;  /* 0x0000000e1600720c */ /* 0x080fe40003786670 */
[----:B------:R-:W-:-:S05]  /*f740*/  ISETP.GE.OR P3, PT, R21, R14, P6 ;  /* 0x0000000e1500720c */ /* 0x000fca0003766670 */
[-C--:B------:R-:W-:Y:S02]  /*f750*/  @!P2 IMAD R0, R10, R15.reuse, RZ ;  /* 0x0000000f0a00a224 */ /* 0x080fe400078e02ff */
[----:B-1----:R-:W-:Y:S02]  /*f760*/  @!P2 IMAD.MOV.U32 R5, RZ, RZ, 0x7f800000 ;  /* 0x7f800000ff05a424 */ /* 0x002fe400078e00ff */
[----:B------:R-:W-:Y:S01]  /*f770*/  @!P5 IMAD R6, R23, R15, RZ ;  /* 0x0000000f1706d224 */ /* 0x000fe200078e02ff */
[----:B------:R-:W-:Y:S01]  /*f780*/  @!P2 IADD3 R3, P0, R0, R18, RZ ;  /* 0x000000120003a210 */ /* 0x000fe20007f1e0ff */
[----:B------:R-:W-:-:S03]  /*f790*/  @!P5 IMAD.MOV.U32 R12, RZ, RZ, 0x7f800000 ;  /* 0x7f800000ff0cd424 */ /* 0x000fc600078e00ff */
[----:B------:R-:W-:Y:S01]  /*f7a0*/  @!P2 LEA.HI.X.SX32 R4, R0, R17, 0x1, P0 ;  /* 0x000000110004a211 */ /* 0x000fe200000f0eff */
[----:B------:R-:W-:Y:S01]  /*f7b0*/  @!P1 IMAD R0, R24, R15, RZ ;  /* 0x0000000f18009224 */ /* 0x000fe200078e02ff */
[----:B------:R-:W-:-:S04]  /*f7c0*/  @!P2 LEA R2, P0, R3, c[0x0][0x200], 0x2 ;  /* 0x000080000302aa11 */ /* 0x000fc800078010ff */
[----:B------:R-:W-:Y:S02]  /*f7d0*/  @!P2 LEA.HI.X R3, R3, c[0x0][0x204], R4, 0x2, P0 ;  /* 0x000081000303aa11 */ /* 0x000fe400000f1404 */
[----:B------:R-:W-:-:S03]  /*f7e0*/  @!P1 IADD3 R4, P0, R0, R18, RZ ;  /* 0x0000001200049210 */ /* 0x000fc60007f1e0ff */
[----:B------:R1:W-:Y:S02]  /*f7f0*/  @!P2 STG.E [R2.64], R5 ;  /* 0x000000050200a986 */ /* 0x0003e4000c101908 */
[----:B-1----:R-:W-:Y:S01]  /*f800*/  @!P1 LEA.HI.X.SX32 R3, R0, R17, 0x1, P0 ;  /* 0x0000001100039211 */ /* 0x002fe200000f0eff */
[----:B------:R-:W-:Y:S01]  /*f810*/  @!P4 IMAD R5, R22, R15, RZ ;  /* 0x0000000f1605c224 */ /* 0x000fe200078e02ff */
[----:B------:R-:W-:Y:S02]  /*f820*/  @!P1 LEA R2, P2, R4, c[0x0][0x200], 0x2 ;  /* 0x0000800004029a11 */ /* 0x000fe400078410ff */
[----:B------:R-:W-:Y:S02]  /*f830*/  @!P5 IADD3 R0, P0, R6, R18, RZ ;  /* 0x000000120600d210 */ /* 0x000fe40007f1e0ff */
[----:B------:R-:W-:Y:S02]  /*f840*/  @!P1 LEA.HI.X R3, R4, c[0x0][0x204], R3, 0x2, P2 ;  /* 0x0000810004039a11 */ /* 0x000fe400010f1403 */
[----:B------:R-:W-:-:S02]  /*f850*/  @!P5 LEA.HI.X.SX32 R6, R6, R17, 0x1, P0 ;  /* 0x000000110606d211 */ /* 0x000fc400000f0eff */
[C---:B------:R-:W-:Y:S02]  /*f860*/  @!P5 LEA R10, P2, R0.reuse, c[0x0][0x200], 0x2 ;  /* 0x00008000000ada11 */ /* 0x040fe400078410ff */
[C---:B------:R-:W-:Y:S02]  /*f870*/  @!P4 IADD3 R4, P0, R5.reuse, R18, RZ ;  /* 0x000000120504c210 */ /* 0x040fe40007f1e0ff */
[----:B------:R-:W-:Y:S01]  /*f880*/  @!P5 LEA.HI.X R11, R0, c[0x0][0x204], R6, 0x2, P2 ;  /* 0x00008100000bda11 */ /* 0x000fe200010f1406 */
[----:B------:R-:W-:Y:S01]  /*f890*/  @!P1 IMAD.MOV.U32 R6, RZ, RZ, 0x7f800000 ;  /* 0x7f800000ff069424 */ /* 0x000fe200078e00ff */
[-C--:B------:R-:W-:Y:S02]  /*f8a0*/  ISETP.GE.OR P2, PT, R20, R14.reuse, P6 ;  /* 0x0000000e1400720c */ /* 0x080fe40003746670 */
[----:B------:R-:W-:Y:S01]  /*f8b0*/  @!P4 LEA.HI.X.SX32 R0, R5, R17, 0x1, P0 ;  /* 0x000000110500c211 */ /* 0x000fe200000f0eff */
[----:B------:R-:W-:Y:S01]  /*f8c0*/  @!P3 IMAD R5, R21, R15, RZ ;  /* 0x0000000f1505b224 */ /* 0x000fe200078e02ff */
[----:B------:R-:W-:Y:S01]  /*f8d0*/  @!P4 LEA R8, P0, R4, c[0x0][0x200], 0x2 ;  /* 0x000080000408ca11 */ /* 0x000fe200078010ff */
[----:B------:R1:W-:Y:S01]  /*f8e0*/  @!P1 STG.E [R2.64], R6 ;  /* 0x0000000602009986 */ /* 0x0003e2000c101908 */
[----:B------:R-:W-:-:S02]  /*f8f0*/  ISETP.GE.OR P1, PT, R16, R14, P6 ;  /* 0x0000000e1000720c */ /* 0x000fc40003726670 */
[----:B------:R-:W-:Y:S01]  /*f900*/  @!P4 LEA.HI.X R9, R4, c[0x0][0x204], R0, 0x2, P0 ;  /* 0x000081000409ca11 */ /* 0x000fe200000f1400 */
[----:B------:R3:W-:Y:S01]  /*f910*/  @!P5 STG.E [R10.64], R12 ;  /* 0x0000000c0a00d986 */ /* 0x0007e2000c101908 */
[----:B------:R-:W-:Y:S02]  /*f920*/  @!P3 IADD3 R0, P0, R5, R18, RZ ;  /* 0x000000120500b210 */ /* 0x000fe40007f1e0ff */
[----:B------:R-:W-:Y:S02]  /*f930*/  ISETP.GE.OR P6, PT, R19, R14, P6 ;  /* 0x0000000e1300720c */ /* 0x000fe400037c6670 */
[----:B-1----:R-:W-:Y:S01]  /*f940*/  @!P3 LEA.HI.X.SX32 R3, R5, R17, 0x1, P0 ;  /* 0x000000110503b211 */ /* 0x002fe200000f0eff */
[----:B------:R-:W-:Y:S01]  /*f950*/  @!P2 IMAD R2, R20, R15, RZ ;  /* 0x0000000f1402a224 */ /* 0x000fe200078e02ff */
[----:B------:R-:W-:Y:S01]  /*f960*/  @!P3 LEA R6, P0, R0, c[0x0][0x200], 0x2 ;  /* 0x000080000006ba11 */ /* 0x000fe200078010ff */
[----:B---3--:R-:W-:-:S03]  /*f970*/  @!P3 IMAD.MOV.U32 R10, RZ, RZ, 0x7f800000 ;  /* 0x7f800000ff0ab424 */ /* 0x008fc600078e00ff */
[----:B------:R-:W-:Y:S01]  /*f980*/  @!P3 LEA.HI.X R7, R0, c[0x0][0x204], R3, 0x2, P0 ;  /* 0x000081000007ba11 */ /* 0x000fe200000f1403 */
[----:B------:R-:W-:Y:S01]  /*f990*/  @!P1 IMAD R3, R16, R15, RZ ;  /* 0x0000000f10039224 */ /* 0x000fe200078e02ff */
[----:B------:R-:W-:-:S04]  /*f9a0*/  @!P2 IADD3 R0, P0, R2, R18, RZ ;  /* 0x000000120200a210 */ /* 0x000fc80007f1e0ff */
[----:B------:R-:W-:Y:S02]  /*f9b0*/  @!P2 LEA.HI.X.SX32 R2, R2, R17, 0x1, P0 ;  /* 0x000000110202a211 */ /* 0x000fe400000f0eff */
[----:B------:R-:W-:-:S04]  /*f9c0*/  @!P2 LEA R4, P0, R0, c[0x0][0x200], 0x2 ;  /* 0x000080000004aa11 */ /* 0x000fc800078010ff */
[----:B------:R-:W-:Y:S02]  /*f9d0*/  @!P2 LEA.HI.X R5, R0, c[0x0][0x204], R2, 0x2, P0 ;  /* 0x000081000005aa11 */ /* 0x000fe400000f1402 */
[----:B------:R-:W-:-:S04]  /*f9e0*/  @!P1 IADD3 R0, P0, R3, R18, RZ ;  /* 0x0000001203009210 */ /* 0x000fc80007f1e0ff */
[----:B------:R-:W-:Y:S02]  /*f9f0*/  @!P1 LEA.HI.X.SX32 R3, R3, R17, 0x1, P0 ;  /* 0x0000001103039211 */ /* 0x000fe400000f0eff */
[----:B------:R-:W-:-:S04]  /*fa00*/  @!P1 LEA R2, P0, R0, c[0x0][0x200], 0x2 ;  /* 0x0000800000029a11 */ /* 0x000fc800078010ff */
[----:B------:R-:W-:Y:S01]  /*fa10*/  @!P1 LEA.HI.X R3, R0, c[0x0][0x204], R3, 0x2, P0 ;  /* 0x0000810000039a11 */ /* 0x000fe200000f1403 */
[----:B------:R-:W-:-:S05]  /*fa20*/  @!P4 IMAD.MOV.U32 R0, RZ, RZ, 0x7f800000 ;  /* 0x7f800000ff00c424 */ /* 0x000fca00078e00ff */
[----:B------:R1:W-:Y:S04]  /*fa30*/  @!P4 STG.E [R8.64], R0 ;  /* 0x000000000800c986 */ /* 0x0003e8000c101908 */
[----:B------:R3:W-:Y:S01]  /*fa40*/  @!P3 STG.E [R6.64], R10 ;  /* 0x0000000a0600b986 */ /* 0x0007e2000c101908 */
[----:B-1----:R-:W-:Y:S02]  /*fa50*/  @!P2 IMAD.MOV.U32 R8, RZ, RZ, 0x7f800000 ;  /* 0x7f800000ff08a424 */ /* 0x002fe400078e00ff */
[----:B------:R-:W-:-:S03]  /*fa60*/  @!P1 IMAD.MOV.U32 R0, RZ, RZ, 0x7f800000 ;  /* 0x7f800000ff009424 */ /* 0x000fc600078e00ff */
[----:B------:R3:W-:Y:S04]  /*fa70*/  @!P2 STG.E [R4.64], R8 ;  /* 0x000000080400a986 */ /* 0x0007e8000c101908 */
[----:B------:R3:W-:Y:S01]  /*fa80*/  @!P1 STG.E [R2.64], R0 ;  /* 0x0000000002009986 */ /* 0x0007e2000c101908 */
[----:B------:R-:W-:Y:S05]  /*fa90*/  @P6 EXIT ;  /* 0x000000000000694d */ /* 0x000fea0003800000 */
[----:B---3--:R-:W-:-:S05]  /*faa0*/  IMAD R0, R19, R15, RZ ;  /* 0x0000000f13007224 */ /* 0x008fca00078e02ff */
[----:B------:R-:W-:-:S04]  /*fab0*/  IADD3 R3, P0, R0, R18, RZ ;  /* 0x0000001200037210 */ /* 0x000fc80007f1e0ff */
[----:B------:R-:W-:Y:S02]  /*fac0*/  LEA.HI.X.SX32 R0, R0, R17, 0x1, P0 ;  /* 0x0000001100007211 */ /* 0x000fe400000f0eff */
[----:B------:R-:W-:-:S04]  /*fad0*/  LEA R2, P0, R3, c[0x0][0x200], 0x2 ;  /* 0x0000800003027a11 */ /* 0x000fc800078010ff */
[----:B------:R-:W-:Y:S01]  /*fae0*/  LEA.HI.X R3, R3, c[0x0][0x204], R0, 0x2, P0 ;  /* 0x0000810003037a11 */ /* 0x000fe200000f1400 */
[----:B------:R-:W-:-:S05]  /*faf0*/  IMAD.MOV.U32 R0, RZ, RZ, 0x7f800000 ;  /* 0x7f800000ff007424 */ /* 0x000fca00078e00ff */
[----:B------:R-:W-:Y:S01]  /*fb00*/  STG.E [R2.64], R0 ;  /* 0x0000000002007986 */ /* 0x000fe2000c101908 */
[----:B------:R-:W-:Y:S05]  /*fb10*/  EXIT ;  /* 0x000000000000794d */ /* 0x000fea0003800000 */
.L_x_42:
[----:B------:R-:W-:-:S00]  /*fb20*/  BRA `(.L_x_42) ;  /* 0xfffffff000007947 */ /* 0x000fc0000383ffff */
[----:B------:R-:W-:-:S00]  /*fb30*/  NOP ;  /* 0x0000000000007918 */ /* 0x000fc00000000000 */
        /* <DEDUP_REMOVED lines=12> */
.L_x_2112:


//--------------------- .text._ZN5flash16flash_fwd_kernelI23Flash_fwd_kernel_traitsILi64ELi128ELi128ELi4ELb0ELb0EN7cutlass6half_tE19Flash_kernel_traitsILi64ELi128ELi128ELi4ES3_EELb0ELb0ELb0ELb0ELb0ELb1ELb1ELb0EEEvNS_16Flash_fwd_paramsE --------------------------
	.section	.text._ZN5flash16flash_fwd_kernelI23Flash_fwd_kernel_traitsILi64ELi128ELi128ELi4ELb0ELb0EN7cutlass6half_tE19Flash_kernel_traitsILi64ELi128ELi128ELi4ES3_EELb0ELb0ELb0ELb0ELb0ELb1ELb1ELb0EEEvNS_16Flash_fwd_paramsE,"ax",@progbits
	.sectioninfo	@"SHI_REGISTERS=255"
	.align	128
        .global         _ZN5flash16flash_fwd_kernelI23Flash_fwd_kernel_traitsILi64ELi128ELi128ELi4ELb0ELb0EN7cutlass6half_tE19Flash_kernel_traitsILi64ELi128ELi128ELi4ES3_EELb0ELb0ELb0ELb0ELb0ELb1ELb1ELb0EEEvNS_16Flash_fwd_paramsE
        .type           _ZN5flash16flash_fwd_kernelI23Flash_fwd_kernel_traitsILi64ELi128ELi128ELi4ELb0ELb0EN7cutlass6half_tE19Flash_kernel_traitsILi64ELi128ELi128ELi4ES3_EELb0ELb0ELb0ELb0ELb0ELb1ELb1ELb0EEEvNS_16Flash_fwd_paramsE,@function
        .size           _ZN5flash16flash_fwd_kernelI23Flash_fwd_kernel_traitsILi64ELi128ELi128ELi4ELb0ELb0EN7cutlass6half_tE19Flash_kernel_traitsILi64ELi128ELi128ELi4ES3_EELb0ELb0ELb0ELb0ELb0ELb1ELb1ELb0EEEvNS_16Flash_fwd_paramsE,(.L_x_2113 - _ZN5flash16flash_fwd_kernelI23Flash_fwd_kernel_traitsILi64ELi128ELi128ELi4ELb0ELb0EN7cutlass6half_tE19Flash_kernel_traitsILi64ELi128ELi128ELi4ES3_EELb0ELb0ELb0ELb0ELb0ELb1ELb1ELb0EEEvNS_16Flash_fwd_paramsE)
        .other          _ZN5flash16flash_fwd_kernelI23Flash_fwd_kernel_traitsILi64ELi128ELi128ELi4ELb0ELb0EN7cutlass6half_tE19Flash_kernel_traitsILi64ELi128ELi128ELi4ES3_EELb0ELb0ELb0ELb0ELb0ELb1ELb1ELb0EEEvNS_16Flash_fwd_paramsE,@"STO_CUDA_ENTRY STV_DEFAULT"
_ZN5flash16flash_fwd_kernelI23Flash_fwd_kernel_traitsILi64ELi128ELi128ELi4ELb0ELb0EN7cutlass6half_tE19Flash_kernel_traitsILi64ELi128ELi128ELi4ES3_EELb0ELb0ELb0ELb0ELb0ELb1ELb1ELb0EEEvNS_16Flash_fwd_paramsE:
.text._ZN5flash16flash_fwd_kernelI23Flash_fwd_kernel_traitsILi64ELi128ELi128ELi4ELb0ELb0EN7cutlass6half_tE19Flash_kernel_traitsILi64ELi128ELi128ELi4ES3_EELb0ELb0ELb0ELb0ELb0ELb1ELb1ELb0EEEvNS_16Flash_fwd_paramsE:
        /* <DEDUP_REMOVED lines=15> */
[----:B------:R-:W2:Y:S01]  /*00f0*/  @P2 LDG.E R12, [R16.64] ;  /* 0x00000008100c2981 */ /* 0x000ea2000c1e1900 */
[----:B------:R-:W-:Y:S01]  /*0100*/  ISETP.EQ.OR.EX P1, PT, RZ, c[0x0][0x24c], !P3, P1 ;  /* 0x00009300ff007a0c */ /* 0x000fe20005f22710 */
[----:B------:R-:W-:Y:S02]  /*0110*/  IMAD.WIDE R10, R6, R7, c[0x0][0x248] ;  /* 0x00009200060a7625 */ /* 0x000fe400078e0207 */
[----:B------:R-:W3:Y:S10]  /*0120*/  @P2 LDG.E R5, [R16.64+0x4] ;  /* 0x0000040810052981 */ /* 0x000ef4000c1e1900 */
[----:B------:R1:W5:Y:S01]  /*0130*/  @!P1 LDG.E R13, [R10.64] ;  /* 0x000000080a0d9981 */ /* 0x000362000c1e1900 */
[----:B------:R-:W-:-:S02]  /*0140*/  IMAD.MOV.U32 R8, RZ, RZ, RZ ;  /* 0x000000ffff087224 */ /* 0x000fc400078e00ff */
[----:B------:R-:W-:Y:S01]  /*0150*/  @P0 IMAD.WIDE R14, R6, R7, c[0x0][0x250] ;  /* 0x00009400060e0625 */ /* 0x000fe200078e0207 */
[----:B------:R-:W4:Y:S04]  /*0160*/  S2R R3, SR_CTAID.X ;  /* 0x0000000000037919 */ /* 0x000f280000002500 */
[----:B------:R1:W5:Y:S01]  /*0170*/  @P0 LDG.E R8, [R14.64] ;  /* 0x000000080e080981 */ /* 0x000362000c1e1900 */
[----:B------:R-:W-:-:S03]  /*0180*/  ISETP.NE.U32.AND P0, PT, RZ, c[0x0][0x248], PT ;  /* 0x00009200ff007a0c */ /* 0x000fc60003f05070 */
[----:B------:R-:W1:Y:S04]  /*0190*/  S2R R2, SR_CTAID.Z ;  /* 0x0000000000027919 */ /* 0x000e680000002700 */
[----:B------:R-:W1:Y:S01]  /*01a0*/  S2R R91, SR_TID.X ;  /* 0x00000000005b7919 */ /* 0x000e620000002100 */
[----:B------:R-:W-:-:S03]  /*01b0*/  ISETP.NE.AND.EX P0, PT, RZ, c[0x0][0x24c], PT, P0 ;  /* 0x00009300ff007a0c */ /* 0x000fc60003f05300 */
[----:B--2---:R2:W-:Y:S01]  /*01c0*/  STL [R1+0x20], R12 ;  /* 0x0000200c01007387 */ /* 0x0045e20000100800 */
[----:B---3--:R-:W-:Y:S02]  /*01d0*/  @P2 IMAD.IADD R5, R5, 0x1, -R12 ;  /* 0x0000000105052824 */ /* 0x008fe400078e0a0c */
[----:B------:R-:W-:-:S07]  /*01e0*/  @!P2 IMAD.MOV.U32 R5, RZ, RZ, c[0x0][0x214] ;  /* 0x00008500ff05a624 */ /* 0x000fce00078e00ff */
[----:B------:R-:W-:Y:S05]  /*01f0*/  @!P0 BRA `(.L_x_43) ;  /* 0x0000004000008947 */ /* 0x000fea0003800000 */
[----:B-1--4-:R-:W3:Y:S02]  /*0200*/  @P3 LDG.E R0, [R10.64+0x4] ;  /* 0x000004080a003981 */ /* 0x012ee4000c1e1900 */
[----:B---3-5:R-:W-:-:S06]  /*0210*/  @P3 IADD3 R0, R0, -R13, RZ ;  /* 0x8000000d00003210 */ /* 0x028fcc0007ffe0ff */
[----:B------:R1:W5:Y:S01]  /*0220*/  @!P3 LDG.E R0, [R10.64] ;  /* 0x000000080a00b981 */ /* 0x000362000c1e1900 */
[----:B------:R-:W-:Y:S05]  /*0230*/  BRA `(.L_x_44) ;  /* 0x0000001000007947 */ /* 0x000fea0003800000 */
.L_x_43:
[----:B-1--4-:R-:W-:Y:S02]  /*0240*/  MOV R0, c[0x0][0x218] ;  /* 0x0000860000007a02 */ /* 0x012fe40000000f00 */
.L_x_44:
[----:B------:R-:W-:-:S04]  /*0250*/  ISETP.NE.U32.AND P2, PT, RZ, c[0x0][0x258], PT ;  /* 0x00009600ff007a0c */ /* 0x000fc80003f45070 */
[----:B------:R-:W-:-:S13]  /*0260*/  ISETP.NE.AND.EX P2, PT, RZ, c[0x0][0x25c], PT, P2 ;  /* 0x00009700ff007a0c */ /* 0x000fda0003f45320 */
[----:B-1----:R-:W-:-:S05]  /*0270*/  @P2 IMAD.WIDE R10, R6, R7, c[0x0][0x258] ;  /* 0x00009600060a2625 */ /* 0x002fca00078e0207 */
[----:B------:R-:W3:Y:S01]  /*0280*/  @P2 LDG.E R9, [R10.64] ;  /* 0x000000080a092981 */ /* 0x000ee2000c1e1900 */
[----:B------:R-:W-:Y:S01]  /*0290*/  IMAD.SHL.U32 R4, R3, 0x80, RZ ;  /* 0x0000008003047824 */ /* 0x000fe200078e00ff */
[----:B------:R-:W-:-:S04]  /*02a0*/  @!P2 ISETP.NE.U32.AND P1, PT, RZ, c[0x0][0x268], PT ;  /* 0x00009a00ff00aa0c */ /* 0x000fc80003f25070 */
[----:B------:R-:W-:Y:S02]  /*02b0*/  ISETP.GT.AND P0, PT, R5, R4, PT ;  /* 0x000000040500720c */ /* 0x000fe40003f04270 */
[----:B------:R-:W-:-:S04]  /*02c0*/  @!P2 ISETP.NE.AND.EX P1, PT, RZ, c[0x0][0x26c], PT, P1 ;  /* 0x00009b00ff00aa0c */ /* 0x000fc80003f25310 */
[----:B------:R-:W-:Y:S01]  /*02d0*/  @!P2 SEL R7, RZ, c[0x0][0x21c], !P1 ;  /* 0x00008700ff07aa07 */ /* 0x000fe20004800000 */
[----:B---3-5:R-:W-:-:S03]  /*02e0*/  @P2 IMAD.IADD R90, R9, 0x1, -R8 ;  /* 0x00000001095a2824 */ /* 0x028fc600078e0a08 */
[----:B------:R-:W-:-:S03]  /*02f0*/  @!P2 IADD3 R90, R7, R0, -R8 ;  /* 0x00000000075aa210 */ /* 0x000fc60007ffe808 */
[----:B------:R-:W-:Y:S05]  /*0300*/  @!P0 EXIT ;  /* 0x000000000000894d */ /* 0x000fea0003800000 */
[C---:B------:R-:W-:Y:S02]  /*0310*/  ISETP.GE.AND P0, PT, R90.reuse, 0x1, PT ;  /* 0x000000015a00780c */ /* 0x040fe40003f06270 */
[----:B------:R-:W-:-:S04]  /*0320*/  IADD3 R7, R90, 0x7f, RZ ;  /* 0x0000007f5a077810 */ /* 0x000fc80007ffe0ff */
[----:B------:R-:W-:-:S04]  /*0330*/  SHF.R.S32.HI R30, RZ, 0x1f, R7 ;  /* 0x0000001fff1e7819 */ /* 0x000fc80000011407 */
[----:B------:R-:W-:-:S03]  /*0340*/  LEA.HI R30, R30, R7, RZ, 0x7 ;  /* 0x000000071e1e7211 */ /* 0x000fc600078f38ff */
[----:B------:R-:W-:Y:S05]  /*0350*/  @!P0 BRA `(.L_x_45) ;  /* 0x0000ec3000008947 */ /* 0x000fea0003800000 */
[----:B------:R-:W-:Y:S02]  /*0360*/  ISETP.NE.AND P1, PT, R12, -0x1, PT ;  /* 0xffffffff0c00780c */ /* 0x000fe40003f25270 */
[----:B------:R-:W-:-:S11]  /*0370*/  ISETP.NE.AND P0, PT, R13, -0x1, PT ;  /* 0xffffffff0d00780c */ /* 0x000fd60003f05270 */
[----:B------:R-:W-:Y:S01]  /*0380*/  @!P1 SHF.R.S32.HI R9, RZ, 0x1f, R6 ;  /* 0x0000001fff099819 */ /* 0x000fe20000011406 */
[----:B------:R-:W-:Y:S01]  /*0390*/  @P1 IMAD.WIDE.U32 R22, R12, c[0x0][0x190], RZ ;  /* 0x000064000c161a25 */ /* 0x000fe200078e00ff */
[----:B------:R-:W-:-:S03]  /*03a0*/  @P0 IADD3 R7, R8, R13, RZ ;  /* 0x0000000d08070210 */ /* 0x000fc60007ffe0ff */
[----:B------:R-:W-:Y:S02]  /*03b0*/  @!P1 IMAD R9, R9, c[0x0][0x178], RZ ;  /* 0x00005e0009099a24 */ /* 0x000fe400078e02ff */
[----:B------:R-:W-:-:S04]  /*03c0*/  @!P1 IMAD.WIDE.U32 R10, R6, c[0x0][0x178], RZ ;  /* 0x00005e00060a9a25 */ /* 0x000fc800078e00ff */
[----:B------:R-:W-:Y:S01]  /*03d0*/  @!P1 IMAD R9, R6, c[0x0][0x17c], R9 ;  /* 0x00005f0006099a24 */ /* 0x000fe200078e0209 */
[----:B------:R-:W-:Y:S01]  /*03e0*/  @!P1 MOV R22, R10 ;  /* 0x0000000a00169202 */ /* 0x000fe20000000f00 */
[----:B------:R-:W-:-:S04]  /*03f0*/  @P0 IMAD.WIDE.U32 R18, R7, c[0x0][0x198], RZ ;  /* 0x0000660007120a25 */ /* 0x000fc800078e00ff */
[----:B------:R-:W-:Y:S01]  /*0400*/  @P1 IMAD R0, R12, c[0x0][0x194], R23 ;  /* 0x000065000c001a24 */ /* 0x000fe200078e0217 */
[----:B------:R-:W-:Y:S01]  /*0410*/  @!P1 IADD3 R0, R11, R9, RZ ;  /* 0x000000090b009210 */ /* 0x000fe20007ffe0ff */
[----:B------:R-:W-:Y:S01]  /*0420*/  @P0 IMAD R7, R7, c[0x0][0x19c], R19 ;  /* 0x0000670007070a24 */ /* 0x000fe200078e0213 */
[----:B------:R-:W-:Y:S05]  /*0430*/  @P0 BRA `(.L_x_46) ;  /* 0x000000a000000947 */ /* 0x000fea0003800000 */
[----:B------:R-:W-:Y:S01]  /*0440*/  SHF.R.S32.HI R9, RZ, 0x1f, R8 ;  /* 0x0000001fff097819 */ /* 0x000fe20000011408 */
[----:B------:R-:W-:Y:S01]  /*0450*/  IMAD.WIDE.U32 R10, R8, c[0x0][0x198], RZ ;  /* 0x00006600080a7a25 */ /* 0x000fe200078e00ff */
[----:B------:R-:W-:-:S03]  /*0460*/  SHF.R.S32.HI R7, RZ, 0x1f, R6 ;  /* 0x0000001fff077819 */ /* 0x000fc60000011406 */
[----:B------:R-:W-:Y:S02]  /*0470*/  IMAD R9, R9, c[0x0][0x198], RZ ;  /* 0x0000660009097a24 */ /* 0x000fe400078e02ff */
[----:B------:R-:W-:Y:S02]  /*0480*/  IMAD R7, R7, c[0x0][0x180], RZ ;  /* 0x0000600007077a24 */ /* 0x000fe400078e02ff */
[----:B------:R-:W-:Y:S02]  /*0490*/  IMAD R9, R8, c[0x0][0x19c], R9 ;  /* 0x0000670008097a24 */ /* 0x000fe400078e0209 */
[----:B------:R-:W-:-:S03]  /*04a0*/  IMAD R7, R6, c[0x0][0x184], R7 ;  /* 0x0000610006077a24 */ /* 0x000fc600078e0207 */
[----:B------:R-:W-:-:S05]  /*04b0*/  IADD3 R11, R11, R9, RZ ;  /* 0x000000090b0b7210 */ /* 0x000fca0007ffe0ff */
[----:B------:R-:W-:-:S05]  /*04c0*/  IMAD.WIDE.U32 R18, R6, c[0x0][0x180], R10 ;  /* 0x0000600006127a25 */ /* 0x000fca00078e000a */
[----:B------:R-:W-:Y:S02]  /*04d0*/  IADD3 R7, R19, R7, RZ ;  /* 0x0000000713077210 */ /* 0x000fe40007ffe0ff */
.L_x_46:
[----:B------:R-:W-:Y:S02]  /*04e0*/  IABS R11, c[0x0][0x1c8] ;  /* 0x00007200000b7a13 */ /* 0x000fe40000000000 */
[----:B------:R-:W-:Y:S02]  /*04f0*/  SHF.R.S32.HI R17, RZ, 0x1f, R2 ;  /* 0x0000001fff117819 */ /* 0x000fe40000011402 */
[----:B------:R-:W1:Y:S08]  /*0500*/  I2F.RP R16, R11 ;  /* 0x0000000b00107306 */ /* 0x000e700000209400 */
[----:B-1----:R-:W1:Y:S02]  /*0510*/  MUFU.RCP R14, R16 ;  /* 0x00000010000e7308 */ /* 0x002e640000001000 */
[----:B-1----:R-:W-:-:S06]  /*0520*/  IADD3 R14, R14, 0xffffffe, RZ ;  /* 0x0ffffffe0e0e7810 */ /* 0x002fcc0007ffe0ff */
[----:B------:R-:W1:Y:S02]  /*0530*/  F2I.FTZ.U32.TRUNC.NTZ R15, R14 ;  /* 0x0000000e000f7305 */ /* 0x000e64000021f000 */
[----:B-1----:R-:W-:Y:S02]  /*0540*/  IMAD.MOV R9, RZ, RZ, -R15 ;  /* 0x000000ffff097224 */ /* 0x002fe400078e0a0f */
[----:B------:R-:W-:Y:S02]  /*0550*/  IMAD.MOV.U32 R14, RZ, RZ, RZ ;  /* 0x000000ffff0e7224 */ /* 0x000fe400078e00ff */
[----:B------:R-:W-:Y:S01]  /*0560*/  IMAD R10, R9, R11, RZ ;  /* 0x0000000b090a7224 */ /* 0x000fe200078e02ff */
[----:B------:R-:W-:-:S03]  /*0570*/  IABS R9, R2 ;  /* 0x0000000200097213 */ /* 0x000fc60000000000 */
[----:B------:R-:W-:-:S04]  /*0580*/  IMAD.HI.U32 R10, R15, R10, R14 ;  /* 0x0000000a0f0a7227 */ /* 0x000fc800078e000e */
[----:B------:R-:W-:Y:S02]  /*0590*/  @P0 IMAD.IADD R14, R8, 0x1, R13 ;  /* 0x00000001080e0824 */ /* 0x000fe400078e020d */
[----:B--2---:R-:W-:-:S04]  /*05a0*/  IMAD.HI.U32 R12, R10, R9, RZ ;  /* 0x000000090a0c7227 */ /* 0x004fc800078e00ff */
[----:B------:R-:W-:Y:S02]  /*05b0*/  IMAD.MOV R10, RZ, RZ, -R12 ;  /* 0x000000ffff0a7224 */ /* 0x000fe400078e0a0c */
[----:B------:R-:W-:-:S04]  /*05c0*/  @P0 IMAD.WIDE.U32 R20, R14, c[0x0][0x1a0], RZ ;  /* 0x000068000e140a25 */ /* 0x000fc800078e00ff */
[----:B------:R-:W-:Y:S01]  /*05d0*/  IMAD R10, R11, R10, R9 ;  /* 0x0000000a0b0a7224 */ /* 0x000fe200078e0209 */
[----:B------:R-:W-:Y:S01]  /*05e0*/  LOP3.LUT R9, R2, c[0x0][0x1c8], RZ, 0x3c, !PT ;  /* 0x0000720002097a12 */ /* 0x000fe200078e3cff */
[----:B------:R-:W-:-:S03]  /*05f0*/  @P0 IMAD R14, R14, c[0x0][0x1a4], R21 ;  /* 0x000069000e0e0a24 */ /* 0x000fc600078e0215 */
[----:B------:R-:W-:Y:S02]  /*0600*/  ISETP.GT.U32.AND P2, PT, R11, R10, PT ;  /* 0x0000000a0b00720c */ /* 0x000fe40003f44070 */
[----:B------:R-:W-:-:S11]  /*0610*/  ISETP.GE.AND P1, PT, R9, RZ, PT ;  /* 0x000000ff0900720c */ /* 0x000fd60003f26270 */
[-C--:B------:R-:W-:Y:S02]  /*0620*/  @!P2 IADD3 R10, R10, -R11.reuse, RZ ;  /* 0x8000000b0a0aa210 */ /* 0x080fe40007ffe0ff */
[----:B------:R-:W-:Y:S02]  /*0630*/  @!P2 IADD3 R12, R12, 0x1, RZ ;  /* 0x000000010c0ca810 */ /* 0x000fe40007ffe0ff */
[----:B------:R-:W-:Y:S02]  /*0640*/  ISETP.GE.U32.AND P3, PT, R10, R11, PT ;  /* 0x0000000b0a00720c */ /* 0x000fe40003f66070 */
[----:B------:R-:W-:-:S11]  /*0650*/  ISETP.NE.AND P2, PT, RZ, c[0x0][0x1c8], PT ;  /* 0x00007200ff007a0c */ /* 0x000fd60003f45270 */
[----:B------:R-:W-:-:S05]  /*0660*/  @P3 IADD3 R12, R12, 0x1, RZ ;  /* 0x000000010c0c3810 */ /* 0x000fca0007ffe0ff */
[----:B------:R-:W-:-:S05]  /*0670*/  IMAD.MOV.U32 R13, RZ, RZ, R12 ;  /* 0x000000ffff0d7224 */ /* 0x000fca00078e000c */
[----:B------:R-:W-:Y:S02]  /*0680*/  @!P1 IADD3 R13, -R13, RZ, RZ ;  /* 0x000000ff0d0d9210 */ /* 0x000fe40007ffe1ff */
[----:B------:R-:W-:Y:S01]  /*0690*/  @!P2 LOP3.LUT R13, RZ, c[0x0][0x1c8], RZ, 0x33, !PT ;  /* 0x00007200ff0daa12 */ /* 0x000fe200078e33ff */
        /* <DEDUP_REMOVED lines=11> */
.L_x_47:
[----:B------:R-:W-:Y:S01]  /*0750*/  SHF.R.S32.HI R10, RZ, 0x1f, R91 ;  /* 0x0000001fff0a7819 */ /* 0x000fe2000001145b */
[----:B------:R-:W-:Y:S01]  /*0760*/  IMAD.IADD R15, R5, 0x1, -R4 ;  /* 0x00000001050f7824 */ /* 0x000fe200078e0a04 */
[----:B------:R-:W-:Y:S01]  /*0770*/  LEA.HI.SX32 R92, R30, 0xffffffff, 0x19 ;  /* 0xffffffff1e5c7811 */ /* 0x000fe200078fcaff */
[----:B------:R-:W-:Y:S01]  /*0780*/  IMAD R17, R17, c[0x0][0x1a8], RZ ;  /* 0x00006a0011117a24 */ /* 0x000fe200078e02ff */
[CC--:B------:R-:W-:Y:S02]  /*0790*/  LEA.HI R8, R10.reuse, R91.reuse, RZ, 0x3 ;  /* 0x0000005b0a087211 */ /* 0x0c0fe400078f18ff */
[----:B------:R-:W-:Y:S01]  /*07a0*/  LEA.HI R9, R10, R91, RZ, 0x6 ;  /* 0x0000005b0a097211 */ /* 0x000fe200078f30ff */
[----:B------:R-:W-:Y:S01]  /*07b0*/  IMAD R17, R2, c[0x0][0x1ac], R17 ;  /* 0x00006b0002117a24 */ /* 0x000fe200078e0211 */
[----:B------:R-:W-:Y:S01]  /*07c0*/  SHF.R.S32.HI R32, RZ, 0x3, R8 ;  /* 0x00000003ff207819 */ /* 0x000fe20000011408 */
[----:B------:R1:W-:Y:S01]  /*07d0*/  STL [R1+0x1c], R15 ;  /* 0x00001c0f01007387 */ /* 0x0003e20000100800 */
[----:B------:R-:W-:Y:S01]  /*07e0*/  LOP3.LUT R8, R8, 0xfffffff8, RZ, 0xc0, !PT ;  /* 0xfffffff808087812 */ /* 0x000fe200078ec0ff */
[----:B------:R-:W-:Y:S01]  /*07f0*/  IMAD.SHL.U32 R9, R9, 0x8, RZ ;  /* 0x0000000809097824 */ /* 0x000fe200078e00ff */
[C---:B------:R-:W-:Y:S01]  /*0800*/  IADD3 R5, R32.reuse, 0x10, RZ ;  /* 0x0000001020057810 */ /* 0x040fe20007ffe0ff */
[----:B------:R-:W-:Y:S01]  /*0810*/  IMAD.SHL.U32 R6, R32, 0x40, RZ ;  /* 0x0000004020067824 */ /* 0x000fe200078e00ff */
[----:B------:R-:W-:Y:S01]  /*0820*/  SHF.R.S32.HI R33, RZ, 0x1f, R32 ;  /* 0x0000001fff217819 */ /* 0x000fe20000011420 */
[----:B------:R-:W-:Y:S01]  /*0830*/  IMAD.IADD R8, R91, 0x1, -R8 ;  /* 0x000000015b087824 */ /* 0x000fe200078e0a08 */
[----:B------:R-:W-:-:S02]  /*0840*/  ISETP.GE.AND P1, PT, R5, R15, PT ;  /* 0x0000000f0500720c */ /* 0x000fc40003f26270 */
[----:B------:R-:W-:Y:S01]  /*0850*/  IADD3 R48, R32, 0x20, RZ ;  /* 0x0000002020307810 */ /* 0x000fe20007ffe0ff */
[----:B------:R-:W-:Y:S01]  /*0860*/  IMAD.SHL.U32 R50, R8, 0x8, RZ ;  /* 0x0000000808327824 */ /* 0x000fe200078e00ff */
[----:B------:R-:W-:Y:S01]  /*0870*/  LOP3.LUT R6, R6, 0x1c0, RZ, 0xc0, !PT ;  /* 0x000001c006067812 */ /* 0x000fe200078ec0ff */
[----:B------:R-:W-:Y:S01]  /*0880*/  IMAD.WIDE R52, R3, 0x80, R32 ;  /* 0x0000008003347825 */ /* 0x000fe200078e0220 */
[-C--:B------:R-:W-:Y:S02]  /*0890*/  ISETP.GE.AND P2, PT, R32, R15.reuse, PT ;  /* 0x0000000f2000720c */ /* 0x080fe40003f46270 */
[----:B------:R-:W-:Y:S02]  /*08a0*/  IADD3 R22, P3, R50, R22, RZ ;  /* 0x0000001632167210 */ /* 0x000fe40007f7e0ff */
[----:B------:R-:W-:Y:S01]  /*08b0*/  SHF.R.S32.HI R51, RZ, 0x1f, R50 ;  /* 0x0000001fff337819 */ /* 0x000fe20000011432 */
[----:B------:R-:W-:Y:S01]  /*08c0*/  STL.64 [R1+0x60], R52 ;  /* 0x0000603401007387 */ /* 0x000fe20000100a00 */
[----:B------:R-:W-:-:S02]  /*08d0*/  ISETP.GE.AND P0, PT, R48, R15, PT ;  /* 0x0000000f3000720c */ /* 0x000fc40003f06270 */
[----:B------:R-:W-:Y:S01]  /*08e0*/  LOP3.LUT R3, R6, 0x38, R50, 0xf8, !PT ;  /* 0x0000003806037812 */ /* 0x000fe200078ef832 */
[----:B------:R-:W-:Y:S01]  /*08f0*/  IMAD.X R23, R51, 0x1, R0, P3 ;  /* 0x0000000133177824 */ /* 0x000fe200018e0600 */
[----:B------:R-:W-:Y:S01]  /*0900*/  SHF.R.U32.HI R6, RZ, 0x3, R6 ;  /* 0x00000003ff067819 */ /* 0x000fe20000011606 */
[----:B------:R-:W-:Y:S01]  /*0910*/  STL [R1+0x38], R48 ;  /* 0x0000383001007387 */ /* 0x000fe20000100800 */
[----:B------:R-:W-:Y:S01]  /*0920*/  @!P1 IADD3 R26, P3, R52, 0x10, RZ ;  /* 0x00000010341a9810 */ /* 0x000fe20007f7e0ff */
[----:B------:R-:W-:Y:S01]  /*0930*/  @!P2 IMAD R4, R53, c[0x0][0x190], RZ ;  /* 0x000064003504aa24 */ /* 0x000fe200078e02ff */
[----:B------:R-:W-:Y:S01]  /*0940*/  LOP3.LUT R6, R3, R6, RZ, 0x3c, !PT ;  /* 0x0000000603067212 */ /* 0x000fe200078e3cff */
[----:B------:R-:W-:Y:S01]  /*0950*/  IMAD.WIDE.U32 R2, R2, c[0x0][0x1a8], R22 ;  /* 0x00006a0002027a25 */ /* 0x000fe200078e0016 */
[----:B------:R-:W-:Y:S01]  /*0960*/  IADD3 R49, R32, 0x30, RZ ;  /* 0x0000003020317810 */ /* 0x000fe20007ffe0ff */
[----:B------:R-:W-:Y:S01]  /*0970*/  STL.64 [R1+0x58], R50 ;  /* 0x0000583201007387 */ /* 0x000fe20000100a00 */
[----:B------:R-:W-:Y:S01]  /*0980*/  LOP3.LUT R6, R6, 0xfffffe00, R9, 0xf8, !PT ;  /* 0xfffffe0006067812 */ /* 0x000fe200078ef809 */
[----:B------:R-:W-:Y:S01]  /*0990*/  IMAD.IADD R17, R3, 0x1, R17 ;  /* 0x0000000103117824 */ /* 0x000fe200078e0211 */
[C---:B------:R-:W-:Y:S01]  /*09a0*/  IADD3 R47, R32.reuse, 0x40, RZ ;  /* 0x00000040202f7810 */ /* 0x040fe20007ffe0ff */
[----:B------:R-:W-:Y:S01]  /*09b0*/  @!P2 IMAD.MOV.U32 R16, RZ, RZ, R2 ;  /* 0x000000ffff10a224 */ /* 0x000fe200078e0002 */
[----:B------:R-:W-:Y:S01]  /*09c0*/  IADD3 R46, R32, 0x50, RZ ;  /* 0x00000050202e7810 */ /* 0x000fe20007ffe0ff */
[----:B------:R-:W-:Y:S01]  /*09d0*/  @!P1 IMAD.X R11, RZ, RZ, R53, P3 ;  /* 0x000000ffff0b9224 */ /* 0x000fe200018e0635 */
[C---:B------:R-:W-:Y:S01]  /*09e0*/  @!P0 IADD3 R24, P3, R52.reuse, 0x20, RZ ;  /* 0x0000002034188810 */ /* 0x040fe20007f7e0ff */
[C---:B------:R-:W-:Y:S01]  /*09f0*/  @!P2 IMAD R4, R52.reuse, c[0x0][0x194], R4 ;  /* 0x000065003404aa24 */ /* 0x040fe200078e0204 */
[----:B------:R-:W-:Y:S01]  /*0a00*/  ISETP.GE.AND P5, PT, R47, R15, PT ;  /* 0x0000000f2f00720c */ /* 0x000fe20003fa6270 */
[----:B------:R-:W-:Y:S01]  /*0a10*/  @!P2 IMAD.WIDE.U32 R22, R52, c[0x0][0x190], R16 ;  /* 0x000064003416aa25 */ /* 0x000fe200078e0010 */
[C---:B------:R-:W-:Y:S01]  /*0a20*/  IADD3 R45, R32.reuse, 0x60, RZ ;  /* 0x00000060202d7810 */ /* 0x040fe20007ffe0ff */
[----:B------:R-:W-:Y:S01]  /*0a30*/  STL [R1+0x34], R49 ;  /* 0x0000343101007387 */ /* 0x000fe20000100800 */
[----:B------:R-:W-:Y:S01]  /*0a40*/  IADD3 R44, R32, 0x70, RZ ;  /* 0x00000070202c7810 */ /* 0x000fe20007ffe0ff */
[----:B------:R-:W-:Y:S01]  /*0a50*/  @!P0 IMAD.X R9, RZ, RZ, R53, P3 ;  /* 0x000000ffff098224 */ /* 0x000fe200018e0635 */
[----:B------:R-:W-:Y:S01]  /*0a60*/  @!P2 LEA R28, P3, R22, c[0x0][0x160], 0x1 ;  /* 0x00005800161caa11 */ /* 0x000fe200078608ff */
[----:B------:R-:W-:-:S02]  /*0a70*/  @!P2 IMAD.IADD R4, R23, 0x1, R4 ;  /* 0x000000011704a824 */ /* 0x000fc400078e0204 */
[----:B------:R-:W-:Y:S02]  /*0a80*/  @!P1 IMAD R11, R11, c[0x0][0x190], RZ ;  /* 0x000064000b0b9a24 */ /* 0x000fe400078e02ff */
[----:B------:R-:W-:Y:S01]  /*0a90*/  @!P1 IMAD.MOV.U32 R16, RZ, RZ, R2 ;  /* 0x000000ffff109224 */ /* 0x000fe200078e0002 */
[----:B------:R-:W-:Y:S01]  /*0aa0*/  @!P2 LEA.HI.X R29, R22, c[0x0][0x164], R4, 0x1, P3 ;  /* 0x00005900161daa11 */ /* 0x000fe200018f0c04 */
[C---:B------:R-:W-:Y:S01]  /*0ab0*/  @!P1 IMAD R3, R26.reuse, c[0x0][0x194], R11 ;  /* 0x000065001a039a24 */ /* 0x040fe200078e020b */
[----:B------:R-:W-:Y:S01]  /*0ac0*/  ISETP.GE.AND P3, PT, R49, R15, PT ;  /* 0x0000000f3100720c */ /* 0x000fe20003f66270 */
[----:B------:R-:W-:-:S04]  /*0ad0*/  @!P1 IMAD.WIDE.U32 R26, R26, c[0x0][0x190], R16 ;  /* 0x000064001a1a9a25 */ /* 0x000fc800078e0010 */
[----:B------:R-:W-:Y:S01]  /*0ae0*/  @!P0 IMAD R9, R9, c[0x0][0x190], RZ ;  /* 0x0000640009098a24 */ /* 0x000fe200078e02ff */
[----:B------:R-:W-:Y:S01]  /*0af0*/  @!P1 LEA R38, P6, R26, c[0x0][0x160], 0x1 ;  /* 0x000058001a269a11 */ /* 0x000fe200078c08ff */
[----:B------:R-:W-:Y:S02]  /*0b00*/  @!P0 IMAD.MOV.U32 R16, RZ, RZ, R2 ;  /* 0x000000ffff108224 */ /* 0x000fe400078e0002 */
[----:B------:R-:W-:Y:S02]  /*0b10*/  IMAD.SHL.U32 R180, R6, 0x2, RZ ;  /* 0x0000000206b47824 */ /* 0x000fe400078e00ff */
[C---:B------:R-:W-:Y:S02]  /*0b20*/  @!P0 IMAD R0, R24.reuse, c[0x0][0x194], R9 ;  /* 0x0000650018008a24 */ /* 0x040fe400078e0209 */
[----:B------:R-:W-:Y:S01]  /*0b30*/  @!P1 IMAD.IADD R3, R27, 0x1, R3 ;  /* 0x000000011b039824 */ /* 0x000fe200078e0203 */
[----:B------:R-:W-:Y:S01]  /*0b40*/  @!PT LDS RZ, [RZ] ;  /* 0x00000000fffff984 */ /* 0x000fe20000000800 */
[----:B------:R-:W-:Y:S01]  /*0b50*/  @!PT LDS RZ, [RZ] ;  /* 0x00000000fffff984 */ /* 0x000fe20000000800 */
[----:B------:R-:W-:Y:S01]  /*0b60*/  @!PT LDS RZ, [RZ] ;  /* 0x00000000fffff984 */ /* 0x000fe20000000800 */
[----:B------:R2:W-:Y:S01]  /*0b70*/  @!P2 LDGSTS.E.BYPASS.LTC128B.128 [R180], [R28.64] ;  /* 0x000000001cb4afae */ /* 0x0005e2000b901d48 */
[----:B------:R-:W-:Y:S01]  /*0b80*/  @!P0 IMAD.WIDE.U32 R24, R24, c[0x0][0x190], R16 ;  /* 0x0000640018188a25 */ /* 0x000fe200078e0010 */
[----:B------:R-:W-:-:S02]  /*0b90*/  ISETP.GE.AND P2, PT, R46, R15, PT ;  /* 0x0000000f2e00720c */ /* 0x000fc40003f46270 */
[----:B------:R-:W-:Y:S01]  /*0ba0*/  @!P1 LEA.HI.X R39, R26, c[0x0][0x164], R3, 0x1, P6 ;  /* 0x000059001a279a11 */ /* 0x000fe200030f0c03 */
[----:B------:R-:W-:Y:S01]  /*0bb0*/  @!P0 IMAD.IADD R0, R25, 0x1, R0 ;  /* 0x0000000119008824 */ /* 0x000fe200078e0200 */
[----:B------:R-:W-:Y:S01]  /*0bc0*/  @!P0 LEA R22, P4, R24, c[0x0][0x160], 0x1 ;  /* 0x0000580018168a11 */ /* 0x000fe200078808ff */
[----:B------:R-:W-:Y:S01]  /*0bd0*/  @!P3 IMAD.MOV.U32 R16, RZ, RZ, R2 ;  /* 0x000000ffff10b224 */ /* 0x000fe200078e0002 */
[----:B------:R-:W-:Y:S01]  /*0be0*/  @!P3 IADD3 R26, P6, R52, 0x30, RZ ;  /* 0x00000030341ab810 */ /* 0x000fe20007fde0ff */
[----:B------:R3:W-:Y:S01]  /*0bf0*/  @!P1 LDGSTS.E.BYPASS.LTC128B.128 [R180+0x800], [R38.64] ;  /* 0x0080000026b49fae */ /* 0x0007e2000b901d48 */
[----:B------:R-:W-:Y:S02]  /*0c00*/  @!P0 LEA.HI.X R23, R24, c[0x0][0x164], R0, 0x1, P4 ;  /* 0x0000590018178a11 */ /* 0x000fe400020f0c00 */
[-C--:B------:R-:W-:Y:S01]  /*0c10*/  ISETP.GE.AND P4, PT, R45, R15.reuse, PT ;  /* 0x0000000f2d00720c */ /* 0x080fe20003f86270 */
[--C-:B------:R-:W-:Y:S01]  /*0c20*/  @!P3 IMAD.X R9, RZ, RZ, R53.reuse, P6 ;  /* 0x000000ffff09b224 */ /* 0x100fe200030e0635 */
[----:B------:R-:W-:Y:S01]  /*0c30*/  @!P5 IADD3 R24, P6, R52, 0x40, RZ ;  /* 0x000000403418d810 */ /* 0x000fe20007fde0ff */
[----:B------:R-:W-:Y:S01]  /*0c40*/  @!P2 IMAD.MOV.U32 R40, RZ, RZ, R2 ;  /* 0x000000ffff28a224 */ /* 0x000fe200078e0002 */
[----:B------:R-:W-:Y:S01]  /*0c50*/  ISETP.GE.AND P1, PT, R44, R15, PT ;  /* 0x0000000f2c00720c */ /* 0x000fe20003f26270 */
[----:B------:R-:W-:Y:S01]  /*0c60*/  @!P3 IMAD R9, R9, c[0x0][0x190], RZ ;  /* 0x000064000909ba24 */ /* 0x000fe200078e02ff */
[----:B------:R4:W-:Y:S01]  /*0c70*/  @!P0 LDGSTS.E.BYPASS.LTC128B.128 [R180+0x1000], [R22.64] ;  /* 0x0100000016b48fae */ /* 0x0009e2000b901d48 */
[----:B------:R-:W-:Y:S01]  /*0c80*/  @!P5 IMAD.X R3, RZ, RZ, R53, P6 ;  /* 0x000000ffff03d224 */ /* 0x000fe200030e0635 */
[----:B------:R-:W-:Y:S01]  /*0c90*/  @!P2 IADD3 R11, P6, R52, 0x50, RZ ;  /* 0x00000050340ba810 */ /* 0x000fe20007fde0ff */
[----:B------:R-:W-:Y:S01]  /*0ca0*/  @!P3 IMAD R0, R26, c[0x0][0x194], R9 ;  /* 0x000065001a00ba24 */ /* 0x000fe200078e0209 */
[----:B------:R-:W-:Y:S01]  /*0cb0*/  STL [R1+0x3c], R180 ;  /* 0x00003cb401007387 */ /* 0x000fe20000100800 */
[----:B------:R-:W-:-:S02]  /*0cc0*/  @!P5 IMAD R3, R3, c[0x0][0x190], RZ ;  /* 0x000064000303da24 */ /* 0x000fc400078e02ff */
[----:B------:R-:W-:Y:S01]  /*0cd0*/  @!P2 IMAD.X R12, RZ, RZ, R53, P6 ;  /* 0x000000ffff0ca224 */ /* 0x000fe200030e0635 */
[----:B------:R-:W-:Y:S01]  /*0ce0*/  @!P4 IADD3 R6, P6, R52, 0x60, RZ ;  /* 0x000000603406c810 */ /* 0x000fe20007fde0ff */
[----:B------:R-:W-:Y:S01]  /*0cf0*/  @!P3 IMAD.WIDE.U32 R26, R26, c[0x0][0x190], R16 ;  /* 0x000064001a1aba25 */ /* 0x000fe200078e0010 */
[----:B------:R-:W-:Y:S03]  /*0d00*/  STL [R1+0x30], R47 ;  /* 0x0000302f01007387 */ /* 0x000fe60000100800 */
[----:B------:R-:W-:Y:S01]  /*0d10*/  @!P5 IMAD R4, R24, c[0x0][0x194], R3 ;  /* 0x000065001804da24 */ /* 0x000fe200078e0203 */
[----:B------:R-:W-:Y:S01]  /*0d20*/  STL [R1+0x2c], R46 ;  /* 0x00002c2e01007387 */ /* 0x000fe20000100800 */
[----:B------:R-:W-:Y:S02]  /*0d30*/  @!P5 IMAD.MOV.U32 R3, RZ, RZ, R17 ;  /* 0x000000ffff03d224 */ /* 0x000fe400078e0011 */
[----:B------:R-:W-:Y:S01]  /*0d40*/  @!P4 IMAD.X R9, RZ, RZ, R53, P6 ;  /* 0x000000ffff09c224 */ /* 0x000fe200030e0635 */
[----:B------:R-:W-:Y:S01]  /*0d50*/  @!P3 LEA R36, P6, R26, c[0x0][0x160], 0x1 ;  /* 0x000058001a24ba11 */ /* 0x000fe200078c08ff */
[----:B------:R-:W-:Y:S01]  /*0d60*/  @!P3 IMAD.IADD R0, R27, 0x1, R0 ;  /* 0x000000011b00b824 */ /* 0x000fe200078e0200 */
[----:B------:R-:W-:Y:S01]  /*0d70*/  STL [R1+0x28], R45 ;  /* 0x0000282d01007387 */ /* 0x000fe20000100800 */
[----:B------:R-:W-:-:S03]  /*0d80*/  @!P5 IMAD.WIDE.U32 R24, R24, c[0x0][0x190], R2 ;  /* 0x000064001818da25 */ /* 0x000fc600078e0002 */
[----:B------:R-:W-:Y:S01]  /*0d90*/  @!P3 LEA.HI.X R37, R26, c[0x0][0x164], R0, 0x1, P6 ;  /* 0x000059001a25ba11 */ /* 0x000fe200030f0c00 */
[----:B------:R-:W-:Y:S01]  /*0da0*/  @!P2 IMAD R12, R12, c[0x0][0x190], RZ ;  /* 0x000064000c0caa24 */ /* 0x000fe200078e02ff */
[C---:B------:R-:W-:Y:S01]  /*0db0*/  @!P5 LEA R34, P6, R24.reuse, c[0x0][0x160], 0x1 ;  /* 0x000058001822da11 */ /* 0x040fe200078c08ff */
[----:B------:R-:W-:Y:S01]  /*0dc0*/  @!P2 IMAD.MOV.U32 R41, RZ, RZ, R17 ;  /* 0x000000ffff29a224 */ /* 0x000fe200078e0011 */
[----:B------:R-:W-:Y:S01]  /*0dd0*/  STL [R1+0x24], R44 ;  /* 0x0000242c01007387 */ /* 0x000fe20000100800 */
[----:B------:R-:W-:Y:S02]  /*0de0*/  @!P5 IMAD.IADD R4, R25, 0x1, R4 ;  /* 0x000000011904d824 */ /* 0x000fe400078e0204 */
[C---:B------:R-:W-:Y:S01]  /*0df0*/  @!P2 IMAD R3, R11.reuse, c[0x0][0x194], R12 ;  /* 0x000065000b03aa24 */ /* 0x040fe200078e020c */
[----:B------:R5:W-:Y:S01]  /*0e00*/  @!P3 LDGSTS.E.BYPASS.LTC128B.128 [R180+0x1800], [R36.64] ;  /* 0x0180000024b4bfae */ /* 0x000be2000b901d48 */
[----:B------:R-:W-:Y:S01]  /*0e10*/  @!P2 IMAD.WIDE.U32 R40, R11, c[0x0][0x190], R40 ;  /* 0x000064000b28aa25 */ /* 0x000fe200078e0028 */
[----:B------:R-:W-:-:S03]  /*0e20*/  @!P5 LEA.HI.X R35, R24, c[0x0][0x164], R4, 0x1, P6 ;  /* 0x000059001823da11 */ /* 0x000fc600030f0c04 */
[----:B------:R-:W-:Y:S01]  /*0e30*/  @!P4 IMAD R9, R9, c[0x0][0x190], RZ ;  /* 0x000064000909ca24 */ /* 0x000fe200078e02ff */
[----:B--2---:R-:W-:Y:S01]  /*0e40*/  @!P2 LEA R28, P6, R40, c[0x0][0x160], 0x1 ;  /* 0x00005800281caa11 */ /* 0x004fe200078c08ff */
[----:B------:R-:W-:Y:S01]  /*0e50*/  @!P4 IMAD.MOV.U32 R42, RZ, RZ, R2 ;  /* 0x000000ffff2ac224 */ /* 0x000fe200078e0002 */
[----:B------:R2:W-:Y:S01]  /*0e60*/  @!P5 LDGSTS.E.BYPASS.LTC128B.128 [R180+0x2000], [R34.64] ;  /* 0x0200000022b4dfae */ /* 0x0005e2000b901d48 */
[----:B------:R-:W-:Y:S02]  /*0e70*/  @!P4 IMAD.MOV.U32 R43, RZ, RZ, R17 ;  /* 0x000000ffff2bc224 */ /* 0x000fe400078e0011 */
[----:B------:R-:W-:Y:S02]  /*0e80*/  @!P2 IMAD.IADD R3, R41, 0x1, R3 ;  /* 0x000000012903a824 */ /* 0x000fe400078e0203 */
[C---:B------:R-:W-:Y:S02]  /*0e90*/  @!P4 IMAD R0, R6.reuse, c[0x0][0x194], R9 ;  /* 0x000065000600ca24 */ /* 0x040fe400078e0209 */
[----:B------:R-:W-:Y:S01]  /*0ea0*/  @!P4 IMAD.WIDE.U32 R42, R6, c[0x0][0x190], R42 ;  /* 0x00006400062aca25 */ /* 0x000fe200078e002a */
[----:B------:R-:W-:-:S03]  /*0eb0*/  @!P2 LEA.HI.X R29, R40, c[0x0][0x164], R3, 0x1, P6 ;  /* 0x00005900281daa11 */ /* 0x000fc600030f0c03 */
[----:B------:R-:W-:Y:S01]  /*0ec0*/  @!P4 IMAD.IADD R0, R43, 0x1, R0 ;  /* 0x000000012b00c824 */ /* 0x000fe200078e0200 */
[----:B------:R-:W-:Y:S01]  /*0ed0*/  @!P4 LEA R26, P6, R42, c[0x0][0x160], 0x1 ;  /* 0x000058002a1aca11 */ /* 0x000fe200078c08ff */
[----:B------:R-:W-:Y:S01]  /*0ee0*/  IMAD R9, R33, c[0x0][0x198], RZ ;  /* 0x0000660021097a24 */ /* 0x000fe200078e02ff */
[----:B------:R1:W-:Y:S01]  /*0ef0*/  @!P2 LDGSTS.E.BYPASS.LTC128B.128 [R180+0x2800], [R28.64] ;  /* 0x028000001cb4afae */ /* 0x0003e2000b901d48 */
[----:B------:R-:W-:Y:S01]  /*0f00*/  IMAD.WIDE.U32 R24, R32, c[0x0][0x198], R50 ;  /* 0x0000660020187a25 */ /* 0x000fe200078e0032 */
[----:B------:R-:W-:Y:S02]  /*0f10*/  @!P4 LEA.HI.X R27, R42, c[0x0][0x164], R0, 0x1, P6 ;  /* 0x000059002a1bca11 */ /* 0x000fe400030f0c00 */
[----:B------:R-:W-:Y:S01]  /*0f20*/  @!P1 IADD3 R16, P6, R52, 0x70, RZ ;  /* 0x0000007034109810 */ /* 0x000fe20007fde0ff */
[----:B------:R-:W-:Y:S02]  /*0f30*/  IMAD R0, R32, c[0x0][0x19c], R9 ;  /* 0x0000670020007a24 */ /* 0x000fe400078e0209 */
[----:B------:R-:W-:Y:S01]  /*0f40*/  @!P1 IMAD.MOV.U32 R6, RZ, RZ, R2 ;  /* 0x000000ffff069224 */ /* 0x000fe200078e0002 */
[----:B------:R-:W-:Y:S01]  /*0f50*/  SHF.R.S32.HI R2, RZ, 0x1f, R13 ;  /* 0x0000001fff027819 */ /* 0x000fe2000001140d */
[----:B------:R-:W-:Y:S01]  /*0f60*/  @!P1 IMAD.X R3, RZ, RZ, R53, P6 ;  /* 0x000000ffff039224 */ /* 0x000fe200030e0635 */
[----:B------:R-:W-:Y:S01]  /*0f70*/  IADD3 R18, P6, R18, R24, RZ ;  /* 0x0000001812127210 */ /* 0x000fe20007fde0ff */
[----:B------:R-:W-:Y:S01]  /*0f80*/  IMAD R4, R92, -0x80, R90 ;  /* 0xffffff805c047824 */ /* 0x000fe200078e025a */
[----:B------:R1:W-:Y:S01]  /*0f90*/  @!P4 LDGSTS.E.BYPASS.LTC128B.128 [R180+0x3000], [R26.64] ;  /* 0x030000001ab4cfae */ /* 0x0003e2000b901d48 */
[----:B------:R-:W-:Y:S01]  /*0fa0*/  @!P1 IMAD R3, R3, c[0x0][0x190], RZ ;  /* 0x0000640003039a24 */ /* 0x000fe200078e02ff */
[----:B------:R-:W-:Y:S01]  /*0fb0*/  IADD3.X R19, R7, R25, R0, P6, !PT ;  /* 0x0000001907137210 */ /* 0x000fe200037fe400 */
[----:B------:R-:W-:Y:S01]  /*0fc0*/  @!P1 IMAD.MOV.U32 R7, RZ, RZ, R17 ;  /* 0x000000ffff079224 */ /* 0x000fe200078e0011 */
[-C--:B------:R-:W-:Y:S01]  /*0fd0*/  ISETP.GE.AND P0, PT, R5, R4.reuse, PT ;  /* 0x000000040500720c */ /* 0x080fe20003f06270 */
[C---:B------:R-:W-:Y:S01]  /*0fe0*/  @!P1 IMAD R3, R16.reuse, c[0x0][0x194], R3 ;  /* 0x0000650010039a24 */ /* 0x040fe200078e0203 */
[----:B------:R-:W-:Y:S01]  /*0ff0*/  SHF.R.S32.HI R0, RZ, 0x1f, R92 ;  /* 0x0000001fff007819 */ /* 0x000fe2000001145c */
[----:B------:R-:W-:Y:S01]  /*1000*/  @!P1 IMAD.WIDE.U32 R16, R16, c[0x0][0x190], R6 ;  /* 0x0000640010109a25 */ /* 0x000fe200078e0006 */
[----:B------:R-:W-:-:S03]  /*1010*/  ISETP.GE.AND P2, PT, R32, R4, PT ;  /* 0x000000042000720c */ /* 0x000fc60003f46270 */
[----:B------:R-:W-:Y:S01]  /*1020*/  IMAD R12, R2, c[0x0][0x1b0], RZ ;  /* 0x00006c00020c7a24 */ /* 0x000fe200078e02ff */
[----:B------:R-:W-:Y:S01]  /*1030*/  @!P1 LEA R24, P6, R16, c[0x0][0x160], 0x1 ;  /* 0x0000580010189a11 */ /* 0x000fe200078c08ff */
[----:B------:R-:W-:Y:S02]  /*1040*/  IMAD.MOV.U32 R6, RZ, RZ, c[0x0][0x198] ;  /* 0x00006600ff067624 */ /* 0x000fe400078e00ff */
[----:B------:R-:W-:Y:S02]  /*1050*/  IMAD.MOV.U32 R7, RZ, RZ, 0x7 ;  /* 0x00000007ff077424 */ /* 0x000fe400078e00ff */
[C---:B------:R-:W-:Y:S02]  /*1060*/  IMAD R9, R13.reuse, c[0x0][0x1b4], R12 ;  /* 0x00006d000d097a24 */ /* 0x040fe400078e020c */
[----:B---3--:R-:W-:Y:S01]  /*1070*/  IMAD.WIDE.U32 R38, R13, c[0x0][0x1b0], R18 ;  /* 0x00006c000d267a25 */ /* 0x008fe200078e0012 */
[----:B------:R-:W-:-:S03]  /*1080*/  SHF.L.U64.HI R7, R6, R7, c[0x0][0x19c] ;  /* 0x0000670006077619 */ /* 0x000fc60000010207 */
[----:B------:R-:W-:Y:S01]  /*1090*/  IMAD.IADD R187, R39, 0x1, R9 ;  /* 0x0000000127bb7824 */ /* 0x000fe200078e0209 */
[----:B------:R3:W-:Y:S01]  /*10a0*/  STL.64 [R1+0x48], R38 ;  /* 0x0000482601007387 */ /* 0x0007e20000100a00 */
[----:B------:R-:W-:Y:S02]  /*10b0*/  @!P1 IMAD.IADD R3, R17, 0x1, R3 ;  /* 0x0000000111039824 */ /* 0x000fe400078e0203 */
[----:B------:R-:W-:Y:S02]  /*10c0*/  IMAD R9, R33, c[0x0][0x1a0], RZ ;  /* 0x0000680021097a24 */ /* 0x000fe400078e02ff */
[----:B------:R-:W-:Y:S01]  /*10d0*/  IMAD.WIDE.U32 R18, R32, c[0x0][0x1a0], R50 ;  /* 0x0000680020127a25 */ /* 0x000fe200078e0032 */
[----:B------:R-:W-:-:S03]  /*10e0*/  @!P1 LEA.HI.X R25, R16, c[0x0][0x164], R3, 0x1, P6 ;  /* 0x0000590010199a11 */ /* 0x000fc600030f0c03 */
[----:B------:R-:W-:Y:S01]  /*10f0*/  IMAD.SHL.U32 R31, R6, 0x80, RZ ;  /* 0x00000080061f7824 */ /* 0x000fe200078e00ff */
[----:B------:R-:W-:Y:S01]  /*1100*/  IADD3 R20, P3, R20, R18, RZ ;  /* 0x0000001214147210 */ /* 0x000fe20007f7e0ff */
[----:B------:R-:W-:Y:S01]  /*1110*/  IMAD R11, R7, R92, RZ ;  /* 0x0000005c070b7224 */ /* 0x000fe200078e02ff */
[----:B------:R3:W-:Y:S01]  /*1120*/  @!P1 LDGSTS.E.BYPASS.LTC128B.128 [R180+0x3800], [R24.64] ;  /* 0x0380000018b49fae */ /* 0x0007e2000b901d48 */
[----:B------:R-:W-:Y:S02]  /*1130*/  IMAD.MOV.U32 R186, RZ, RZ, R38 ;  /* 0x000000ffffba7224 */ /* 0x000fe400078e0026 */
[----:B------:R-:W-:Y:S02]  /*1140*/  IMAD R9, R32, c[0x0][0x1a4], R9 ;  /* 0x0000690020097a24 */ /* 0x000fe400078e0209 */
[-C--:B------:R-:W-:Y:S01]  /*1150*/  IMAD R11, R0, R31.reuse, R11 ;  /* 0x0000001f000b7224 */ /* 0x080fe200078e020b */
[----:B------:R-:W-:Y:S01]  /*1160*/  STL.64 [R1+0x50], R186 ;  /* 0x000050ba01007387 */ /* 0x000fe20000100a00 */
[----:B------:R-:W-:Y:S01]  /*1170*/  IMAD.WIDE.U32 R16, R92, R31, R186 ;  /* 0x0000001f5c107225 */ /* 0x000fe200078e00ba */
[----:B------:R-:W-:-:S02]  /*1180*/  IADD3.X R21, R14, R19, R9, P3, !PT ;  /* 0x000000130e157210 */ /* 0x000fc40001ffe409 */
[----:B------:R-:W-:Y:S01]  /*1190*/  ISETP.GE.AND P3, PT, R48, R4, PT ;  /* 0x000000043000720c */ /* 0x000fe20003f66270 */
[----:B------:R-:W-:Y:S01]  /*11a0*/  IMAD.MOV.U32 R3, RZ, RZ, c[0x0][0x19c] ;  /* 0x00006700ff037624 */ /* 0x000fe200078e00ff */
[----:B------:R-:W-:Y:S01]  /*11b0*/  @!P0 LEA R12, P6, R6, R16, 0x4 ;  /* 0x00000010060c8211 */ /* 0x000fe200078c20ff */
[----:B------:R-:W-:Y:S01]  /*11c0*/  IMAD.IADD R17, R17, 0x1, R11 ;  /* 0x0000000111117824 */ /* 0x000fe200078e020b */
[----:B--2---:R-:W-:Y:S01]  /*11d0*/  @!P2 LEA R34, P4, R16, c[0x0][0x168], 0x1 ;  /* 0x00005a001022aa11 */ /* 0x004fe200078808ff */
[----:B-1----:R-:W-:-:S03]  /*11e0*/  IMAD.WIDE.U32 R14, R6, 0x20, RZ ;  /* 0x00000020060e7825 */ /* 0x002fc600078e00ff */
[----:B------:R-:W-:Y:S01]  /*11f0*/  @!P0 LEA.HI.X R9, R6, R17, R3, 0x4, P6 ;  /* 0x0000001106098211 */ /* 0x000fe200030f2403 */
[----:B------:R-:W-:Y:S01]  /*1200*/  IMAD R2, R2, c[0x0][0x1b8], RZ ;  /* 0x00006e0002027a24 */ /* 0x000fe200078e02ff */
[----:B----4-:R-:W-:Y:S01]  /*1210*/  @!P0 LEA R22, P6, R12, c[0x0][0x168], 0x1 ;  /* 0x00005a000c168a11 */ /* 0x010fe200078c08ff */
[----:B------:R-:W-:Y:S01]  /*1220*/  IMAD.WIDE.U32 R40, R13, c[0x0][0x1b8], R20 ;  /* 0x00006e000d287a25 */ /* 0x000fe200078e0014 */
[----:B------:R-:W-:Y:S02]  /*1230*/  @!P2 LEA.HI.X R35, R16, c[0x0][0x16c], R17, 0x1, P4 ;  /* 0x00005b001023aa11 */ /* 0x000fe400020f0c11 */
[----:B------:R-:W-:Y:S01]  /*1240*/  @!P0 LEA.HI.X R23, R12, c[0x0][0x16c], R9, 0x1, P6 ;  /* 0x00005b000c178a11 */ /* 0x000fe200030f0c09 */
[----:B------:R-:W-:Y:S01]  /*1250*/  IMAD.SHL.U32 R9, R3, 0x20, RZ ;  /* 0x0000002003097824 */ /* 0x000fe200078e00ff */
[----:B------:R-:W-:Y:S01]  /*1260*/  ISETP.GE.AND P6, PT, R49, R4, PT ;  /* 0x000000043100720c */ /* 0x000fe20003fc6270 */
[----:B------:R1:W-:Y:S01]  /*1270*/  @!P2 LDGSTS.E.BYPASS.LTC128B.128 [R180+0x4000], [R34.64] ;  /* 0x0400000022b4afae */ /* 0x0003e2000b901d48 */
[----:B------:R-:W-:-:S02]  /*1280*/  @!P3 IADD3 R12, P5, R16, R14, RZ ;  /* 0x0000000e100cb210 */ /* 0x000fc40007fbe0ff */
[-C--:B------:R-:W-:Y:S01]  /*1290*/  ISETP.GE.AND P4, PT, R46, R4.reuse, PT ;  /* 0x000000042e00720c */ /* 0x080fe20003f86270 */
[----:B------:R2:W-:Y:S01]  /*12a0*/  @!P0 LDGSTS.E.BYPASS.LTC128B.128 [R180+0x4800], [R22.64] ;  /* 0x0480000016b48fae */ /* 0x0005e2000b901d48 */
[----:B------:R-:W-:Y:S02]  /*12b0*/  @!P3 IADD3.X R9, R17, R15, R9, P5, !PT ;  /* 0x0000000f1109b210 */ /* 0x000fe40002ffe409 */
[C---:B------:R-:W-:Y:S01]  /*12c0*/  @!P3 LEA R18, P5, R12.reuse, c[0x0][0x168], 0x1 ;  /* 0x00005a000c12ba11 */ /* 0x040fe200078a08ff */
[----:B------:R-:W-:Y:S01]  /*12d0*/  STL.64 [R1+0x40], R40 ;  /* 0x0000402801007387 */ /* 0x000fe20000100a00 */
[-C--:B------:R-:W-:Y:S02]  /*12e0*/  ISETP.GE.AND P2, PT, R45, R4.reuse, PT ;  /* 0x000000042d00720c */ /* 0x080fe40003f46270 */
[----:B------:R-:W-:Y:S01]  /*12f0*/  @!P3 LEA.HI.X R19, R12, c[0x0][0x16c], R9, 0x1, P5 ;  /* 0x00005b000c13ba11 */ /* 0x000fe200028f0c09 */
[----:B------:R-:W-:Y:S01]  /*1300*/  @!P6 IMAD R9, R3, 0x30, RZ ;  /* 0x000000300309e824 */ /* 0x000fe200078e02ff */
[----:B------:R-:W-:Y:S01]  /*1310*/  ISETP.GE.AND P5, PT, R47, R4, PT ;  /* 0x000000042f00720c */ /* 0x000fe20003fa6270 */
[----:B------:R-:W-:-:S02]  /*1320*/  @!P6 IMAD.WIDE.U32 R28, R6, 0x30, R16 ;  /* 0x00000030061ce825 */ /* 0x000fc400078e0010 */
[----:B------:R4:W-:Y:S02]  /*1330*/  @!P3 LDGSTS.E.BYPASS.LTC128B.128 [R180+0x5000], [R18.64] ;  /* 0x0500000012b4bfae */ /* 0x0009e4000b901d48 */
[----:B------:R-:W-:Y:S01]  /*1340*/  @!P6 IMAD.IADD R9, R29, 0x1, R9 ;  /* 0x000000011d09e824 */ /* 0x000fe200078e0209 */
[C---:B------:R-:W-:Y:S01]  /*1350*/  @!P6 LEA R14, P1, R28.reuse, c[0x0][0x168], 0x1 ;  /* 0x00005a001c0eea11 */ /* 0x040fe200078208ff */
[----:B------:R-:W-:Y:S02]  /*1360*/  @!P4 IMAD.MOV.U32 R26, RZ, RZ, R16 ;  /* 0x000000ffff1ac224 */ /* 0x000fe400078e0010 */
[----:B------:R-:W-:Y:S01]  /*1370*/  @!P4 IMAD.MOV.U32 R27, RZ, RZ, R17 ;  /* 0x000000ffff1bc224 */ /* 0x000fe200078e0011 */
[----:B------:R-:W-:Y:S01]  /*1380*/  @!P6 LEA.HI.X R15, R28, c[0x0][0x16c], R9, 0x1, P1 ;  /* 0x00005b001c0fea11 */ /* 0x000fe200008f0c09 */
[----:B------:R-:W-:Y:S01]  /*1390*/  IMAD R9, R13, c[0x0][0x1bc], R2 ;  /* 0x00006f000d097a24 */ /* 0x000fe200078e0202 */
[----:B------:R-:W-:Y:S01]  /*13a0*/  ISETP.GE.AND P1, PT, R44, R4, PT ;  /* 0x000000042c00720c */ /* 0x000fe20003f26270 */
[----:B------:R-:W-:Y:S01]  /*13b0*/  @!P4 IMAD R2, R3, 0x50, RZ ;  /* 0x000000500302c824 */ /* 0x000fe200078e02ff */
[C---:B------:R-:W-:Y:S01]  /*13c0*/  @!P5 LEA R12, P0, R6.reuse, R16, 0x6 ;  /* 0x00000010060cd211 */ /* 0x040fe200078030ff */
[----:B------:R-:W-:Y:S01]  /*13d0*/  @!P4 IMAD.WIDE.U32 R26, R6, 0x50, R26 ;  /* 0x00000050061ac825 */ /* 0x000fe200078e001a */
[----:B------:R4:W-:Y:S01]  /*13e0*/  @!P6 LDGSTS.E.BYPASS.LTC128B.128 [R180+0x5800], [R14.64] ;  /* 0x058000000eb4efae */ /* 0x0009e2000b901d48 */
[----:B------:R-:W-:-:S02]  /*13f0*/  ISETP.GE.AND P6, PT, R48, R4, PT ;  /* 0x000000043000720c */ /* 0x000fc40003fc6270 */
[----:B------:R-:W-:Y:S01]  /*1400*/  @!P5 LEA.HI.X R11, R6, R17, R3, 0x6, P0 ;  /* 0x00000011060bd211 */ /* 0x000fe200000f3403 */
[----:B--2---:R-:W-:Y:S01]  /*1410*/  @!P2 IMAD.MOV.U32 R22, RZ, RZ, R16 ;  /* 0x000000ffff16a224 */ /* 0x004fe200078e0010 */
[C---:B---3--:R-:W-:Y:S01]  /*1420*/  @!P5 LEA R24, P0, R12.reuse, c[0x0][0x168], 0x1 ;  /* 0x00005a000c18da11 */ /* 0x048fe200078008ff */
[----:B------:R-:W-:Y:S02]  /*1430*/  @!P2 IMAD.MOV.U32 R23, RZ, RZ, R17 ;  /* 0x000000ffff17a224 */ /* 0x000fe400078e0011 */
[----:B------:R-:W-:Y:S01]  /*1440*/  @!P4 IMAD.IADD R2, R27, 0x1, R2 ;  /* 0x000000011b02c824 */ /* 0x000fe200078e0202 */
[----:B------:R-:W-:Y:S01]  /*1450*/  @!P5 LEA.HI.X R25, R12, c[0x0][0x16c], R11, 0x1, P0 ;  /* 0x00005b000c19da11 */ /* 0x000fe200000f0c0b */
[----:B------:R-:W-:Y:S01]  /*1460*/  @!P2 IMAD R11, R3, 0x60, RZ ;  /* 0x00000060030ba824 */ /* 0x000fe200078e02ff */
[----:B------:R-:W-:Y:S01]  /*1470*/  @!P4 LEA R20, P0, R26, c[0x0][0x168], 0x1 ;  /* 0x00005a001a14ca11 */ /* 0x000fe200078008ff */
[----:B------:R-:W-:Y:S02]  /*1480*/  @!P2 IMAD.WIDE.U32 R22, R6, 0x60, R22 ;  /* 0x000000600616a825 */ /* 0x000fe400078e0016 */
[----:B------:R2:W-:Y:S01]  /*1490*/  @!P5 LDGSTS.E.BYPASS.LTC128B.128 [R180+0x6000], [R24.64] ;  /* 0x0600000018b4dfae */ /* 0x0005e2000b901d48 */
[----:B------:R-:W-:Y:S01]  /*14a0*/  @!P4 LEA.HI.X R21, R26, c[0x0][0x16c], R2, 0x1, P0 ;  /* 0x00005b001a15ca11 */ /* 0x000fe200000f0c02 */
[----:B------:R-:W-:Y:S01]  /*14b0*/  @!P1 IMAD.MOV.U32 R28, RZ, RZ, R16 ;  /* 0x000000ffff1c9224 */ /* 0x000fe200078e0010 */
[----:B-1----:R-:W-:Y:S01]  /*14c0*/  @!P2 LEA R34, P0, R22, c[0x0][0x168], 0x1 ;  /* 0x00005a001622aa11 */ /* 0x002fe200078008ff */
[----:B------:R-:W-:Y:S01]  /*14d0*/  @!P1 IMAD.MOV.U32 R29, RZ, RZ, R17 ;  /* 0x000000ffff1d9224 */ /* 0x000fe200078e0011 */
[----:B------:R-:W-:Y:S01]  /*14e0*/  ISETP.GE.AND P5, PT, R49, R4, PT ;  /* 0x000000043100720c */ /* 0x000fe20003fa6270 */
[----:B------:R-:W-:Y:S01]  /*14f0*/  IMAD R13, R0, c[0x0][0x1a0], RZ ;  /* 0x00006800000d7a24 */ /* 0x000fe200078e02ff */
[----:B------:R1:W-:Y:S01]  /*1500*/  @!P4 LDGSTS.E.BYPASS.LTC128B.128 [R180+0x6800], [R20.64] ;  /* 0x0680000014b4cfae */ /* 0x0003e2000b901d48 */
[----:B------:R-:W-:-:S02]  /*1510*/  @!P2 IMAD.IADD R11, R23, 0x1, R11 ;  /* 0x00000001170ba824 */ /* 0x000fc400078e020b */
[----:B------:R-:W-:Y:S02]  /*1520*/  @!P1 IMAD R0, R3, 0x70, RZ ;  /* 0x0000007003009824 */ /* 0x000fe400078e02ff */
[----:B------:R-:W-:Y:S01]  /*1530*/  @!P1 IMAD.WIDE.U32 R28, R6, 0x70, R28 ;  /* 0x00000070061c9825 */ /* 0x000fe200078e001c */
[----:B------:R-:W-:-:S03]  /*1540*/  @!P2 LEA.HI.X R35, R22, c[0x0][0x16c], R11, 0x1, P0 ;  /* 0x00005b001623aa11 */ /* 0x000fc600000f0c0b */
[----:B------:R-:W-:Y:S01]  /*1550*/  @!P1 IMAD.IADD R0, R29, 0x1, R0 ;  /* 0x000000011d009824 */ /* 0x000fe200078e0200 */
[----:B------:R-:W-:Y:S01]  /*1560*/  @!P1 LEA R22, P0, R28, c[0x0][0x168], 0x1 ;  /* 0x00005a001c169a11 */ /* 0x000fe200078008ff */
[----:B------:R3:W-:Y:S01]  /*1570*/  @!P2 LDGSTS.E.BYPASS.LTC128B.128 [R180+0x7000], [R34.64] ;  /* 0x0700000022b4afae */ /* 0x0007e2000b901d48 */
[----:B------:R-:W-:Y:S02]  /*1580*/  IMAD.WIDE.U32 R16, R92, c[0x0][0x1a0], RZ ;  /* 0x000068005c107a25 */ /* 0x000fe400078e00ff */
[----:B------:R-:W-:Y:S02]  /*1590*/  @!P1 LEA.HI.X R23, R28, c[0x0][0x16c], R0, 0x1, P0 ;  /* 0x00005b001c179a11 */ /* 0x000fe400000f0c00 */
[----:B------:R-:W-:Y:S01]  /*15a0*/  ISETP.GE.AND P0, PT, R5, R4, PT ;  /* 0x000000040500720c */ /* 0x000fe20003f06270 */
[----:B------:R-:W-:Y:S01]  /*15b0*/  IMAD R13, R92, c[0x0][0x1a4], R13 ;  /* 0x000069005c0d7a24 */ /* 0x000fe200078e020d */
[----:B------:R-:W-:Y:S01]  /*15c0*/  LEA R26, P3, R16, R40, 0x7 ;  /* 0x00000028101a7211 */ /* 0x000fe200078638ff */
[----:B------:R1:W-:Y:S01]  /*15d0*/  @!P1 LDGSTS.E.BYPASS.LTC128B.128 [R180+0x7800], [R22.64] ;  /* 0x0780000016b49fae */ /* 0x0003e2000b901d48 */
[----:B------:R-:W-:Y:S01]  /*15e0*/  IMAD.IADD R38, R41, 0x1, R9 ;  /* 0x0000000129267824 */ /* 0x000fe200078e0209 */
[----:B------:R-:W-:Y:S01]  /*15f0*/  ISETP.GE.AND P1, PT, R32, R4, PT ;  /* 0x000000042000720c */ /* 0x000fe20003f26270 */
[----:B------:R-:W-:Y:S01]  /*1600*/  IMAD.IADD R13, R17, 0x1, R13 ;  /* 0x00000001110d7824 */ /* 0x000fe200078e020d */
[----:B------:R-:W0:Y:S01]  /*1610*/  LDGDEPBAR ;  /* 0x00000000000079af */ /* 0x000e220000000000 */
[----:B------:R-:W-:-:S02]  /*1620*/  IMAD.MOV.U32 R28, RZ, RZ, c[0x0][0x1a0] ;  /* 0x00006800ff1c7624 */ /* 0x000fc400078e00ff */
[----:B------:R-:W-:Y:S01]  /*1630*/  IMAD.MOV.U32 R29, RZ, RZ, c[0x0][0x1a4] ;  /* 0x00006900ff1d7624 */ /* 0x000fe200078e00ff */
[----:B------:R-:W-:Y:S01]  /*1640*/  LEA.HI.X R27, R16, R38, R13, 0x7, P3 ;  /* 0x00000026101b7211 */ /* 0x000fe200018f3c0d */
[C---:B------:R-:W-:Y:S01]  /*1650*/  IMAD.WIDE.U32 R16, R28.reuse, 0x20, RZ ;  /* 0x000000201c107825 */ /* 0x040fe200078e00ff */
[----:B------:R-:W-:Y:S01]  /*1660*/  @!P0 LEA R12, P3, R28, R26, 0x4 ;  /* 0x0000001a1c0c8211 */ /* 0x000fe200078620ff */
[----:B------:R-:W-:Y:S01]  /*1670*/  STL [R1+0x18], R38 ;  /* 0x0000182601007387 */ /* 0x000fe20000100800 */
[----:B------:R-:W-:Y:S01]  /*1680*/  LEA.HI R13, R10, R91, RZ, 0x4 ;  /* 0x0000005b0a0d7211 */ /* 0x000fe200078f20ff */
[C---:B------:R-:W-:Y:S01]  /*1690*/  IMAD.SHL.U32 R11, R29.reuse, 0x20, RZ ;  /* 0x000000201d0b7824 */ /* 0x040fe200078e00ff */
[----:B------:R-:W-:Y:S01]  /*16a0*/  @!P0 LEA.HI.X R9, R28, R27, R29, 0x4, P3 ;  /* 0x0000001b1c098211 */ /* 0x000fe200018f241d */
[----:B------:R-:W-:Y:S01]  /*16b0*/  @!P5 IMAD R2, R29, 0x30, RZ ;  /* 0x000000301d02d824 */ /* 0x000fe200078e02ff */
[----:B----4-:R-:W-:Y:S01]  /*16c0*/  @!P0 LEA R18, P3, R12, c[0x0][0x170], 0x1 ;  /* 0x00005c000c128a11 */ /* 0x010fe200078608ff */
[----:B------:R-:W-:Y:S01]  /*16d0*/  @!P5 IMAD.WIDE.U32 R14, R28, 0x30, R26 ;  /* 0x000000301c0ed825 */ /* 0x000fe200078e001a */
[----:B------:R-:W-:-:S02]  /*16e0*/  @!P6 IADD3 R5, P2, R26, R16, RZ ;  /* 0x000000101a05e210 */ /* 0x000fc40007f5e0ff */
[----:B------:R-:W-:Y:S01]  /*16f0*/  @!P0 LEA.HI.X R19, R12, c[0x0][0x174], R9, 0x1, P3 ;  /* 0x00005d000c138a11 */ /* 0x000fe200018f0c09 */
[----:B------:R-:W-:Y:S01]  /*1700*/  @!P5 IMAD.IADD R2, R15, 0x1, R2 ;  /* 0x000000010f02d824 */ /* 0x000fe200078e0202 */
[----:B------:R-:W-:Y:S02]  /*1710*/  @!P6 IADD3.X R0, R27, R17, R11, P2, !PT ;  /* 0x000000111b00e210 */ /* 0x000fe400017fe40b */
[----:B--2---:R-:W-:Y:S02]  /*1720*/  @!P6 LEA R24, P3, R5, c[0x0][0x170], 0x1 ;  /* 0x00005c000518ea11 */ /* 0x004fe400078608ff */
[----:B------:R-:W-:Y:S01]  /*1730*/  @!P1 LEA R16, P4, R26, c[0x0][0x170], 0x1 ;  /* 0x00005c001a109a11 */ /* 0x000fe200078808ff */
[----:B------:R-:W-:-:S04]  /*1740*/  DEPBAR.LE SB0, 0x0 ;  /* 0x000080000000791a */ /* 0x000fc80000000000 */
[----:B------:R-:W-:Y:S01]  /*1750*/  BAR.SYNC.DEFER_BLOCKING 0x0 ;  /* 0x0000000000007b1d */ /* 0x000fe20000010000 */
[----:B------:R-:W-:Y:S02]  /*1760*/  @!P6 LEA.HI.X R25, R5, c[0x0][0x174], R0, 0x1, P3 ;  /* 0x00005d000519ea11 */ /* 0x000fe400018f0c00 */
[----:B------:R-:W-:Y:S02]  /*1770*/  LOP3.LUT R0, R13, 0xfffffff0, RZ, 0xc0, !PT ;  /* 0xfffffff00d007812 */ /* 0x000fe400078ec0ff */
[----:B------:R-:W-:Y:S02]  /*1780*/  @!P1 LEA.HI.X R17, R26, c[0x0][0x174], R27, 0x1, P4 ;  /* 0x00005d001a119a11 */ /* 0x000fe400020f0c1b */
[-C--:B------:R-:W-:Y:S01]  /*1790*/  ISETP.GE.AND P4, PT, R47, R4.reuse, PT ;  /* 0x000000042f00720c */ /* 0x080fe20003f86270 */
[----:B------:R-:W-:Y:S01]  /*17a0*/  IMAD.IADD R5, R91, 0x1, -R0 ;  /* 0x000000015b057824 */ /* 0x000fe200078e0a00 */
[----:B-1----:R-:W-:Y:S02]  /*17b0*/  @!P5 LEA R22, P2, R14, c[0x0][0x170], 0x1 ;  /* 0x00005c000e16da11 */ /* 0x002fe400078408ff */
[----:B------:R-:W-:-:S02]  /*17c0*/  ISETP.GE.AND P3, PT, R46, R4, PT ;  /* 0x000000042e00720c */ /* 0x000fc40003f66270 */
[----:B------:R-:W-:Y:S02]  /*17d0*/  SHF.R.S32.HI R12, RZ, 0x4, R13 ;  /* 0x00000004ff0c7819 */ /* 0x000fe4000001140d */
[----:B------:R-:W-:Y:S02]  /*17e0*/  @!P5 LEA.HI.X R23, R14, c[0x0][0x174], R2, 0x1, P2 ;  /* 0x00005d000e17da11 */ /* 0x000fe400010f0c02 */
[----:B------:R-:W-:Y:S02]  /*17f0*/  ISETP.GE.AND P2, PT, R45, R4, PT ;  /* 0x000000042d00720c */ /* 0x000fe40003f46270 */
[----:B------:R-:W-:Y:S02]  /*1800*/  SHF.R.S32.HI R2, RZ, 0x1f, R5 ;  /* 0x0000001fff027819 */ /* 0x000fe40000011405 */
[----:B------:R-:W-:Y:S02]  /*1810*/  LEA.HI R13, R13, R12, RZ, 0x1 ;  /* 0x0000000c0d0d7211 */ /* 0x000fe400078f08ff */
[----:B------:R-:W-:Y:S01]  /*1820*/  LEA.HI R2, R2, R5, RZ, 0x3 ;  /* 0x0000000502027211 */ /* 0x000fe200078f18ff */
[----:B------:R-:W-:Y:S01]  /*1830*/  @P1 STS.128 [R180+0x8000], RZ ;  /* 0x008000ffb4001388 */ /* 0x000fe20000000c00 */
[----:B------:R-:W-:Y:S01]  /*1840*/  LOP3.LUT R13, R13, 0xfffffffe, RZ, 0xc0, !PT ;  /* 0xfffffffe0d0d7812 */ /* 0x000fe200078ec0ff */
[----:B------:R-:W-:Y:S01]  /*1850*/  @!P3 IMAD R0, R29, 0x50, RZ ;  /* 0x000000501d00b824 */ /* 0x000fe200078e02ff */
[----:B------:R-:W-:Y:S01]  /*1860*/  LEA.HI R10, R10, R91, RZ, 0x5 ;  /* 0x0000005b0a0a7211 */ /* 0x000fe200078f28ff */
[----:B------:R-:W-:Y:S01]  /*1870*/  @!PT LDS RZ, [RZ] ;  /* 0x00000000fffff984 */ /* 0x000fe20000000800 */
[----:B------:R-:W-:Y:S01]  /*1880*/  @!PT LDS RZ, [RZ] ;  /* 0x00000000fffff984 */ /* 0x000fe20000000800 */
[----:B------:R-:W-:Y:S01]  /*1890*/  @!PT LDS RZ, [RZ] ;  /* 0x00000000fffff984 */ /* 0x000fe20000000800 */
[----:B------:R1:W-:Y:S01]  /*18a0*/  @!P1 LDGSTS.E.BYPASS.LTC128B.128 [R180+0x8000], [R16.64] ;  /* 0x0800000010b49fae */ /* 0x0003e2000b901d48 */
[----:B------:R-:W-:Y:S01]  /*18b0*/  ISETP.GE.AND P1, PT, R44, R4, PT ;  /* 0x000000042c00720c */ /* 0x000fe20003f26270 */
[----:B------:R-:W-:Y:S01]  /*18c0*/  IMAD.IADD R13, R12, 0x1, -R13 ;  /* 0x000000010c0d7824 */ /* 0x000fe200078e0a0d */
[----:B------:R-:W-:Y:S01]  /*18d0*/  LOP3.LUT R4, R2, 0xfffffff8, RZ, 0xc0, !PT ;  /* 0xfffffff802047812 */ /* 0x000fe200078ec0ff */
[----:B------:R-:W-:Y:S01]  /*18e0*/  @P0 STS.128 [R180+0x8800], RZ ;  /* 0x008800ffb4000388 */ /* 0x000fe20000000c00 */
[----:B------:R-:W-:Y:S01]  /*18f0*/  IMAD.SHL.U32 R12, R32, 0x8, RZ ;  /* 0x00000008200c7824 */ /* 0x000fe200078e00ff */
[----:B------:R-:W-:Y:S01]  /*1900*/  SHF.R.S32.HI R10, RZ, 0x5, R10 ;  /* 0x00000005ff0a7819 */ /* 0x000fe2000001140a */
[----:B------:R-:W-:Y:S01]  /*1910*/  @!P2 IMAD.MOV.U32 R32, RZ, RZ, R26 ;  /* 0x000000ffff20a224 */ /* 0x000fe200078e001a */
[----:B------:R-:W-:Y:S01]  /*1920*/  @!PT LDS RZ, [RZ] ;  /* 0x00000000fffff984 */ /* 0x000fe20000000800 */
[----:B------:R-:W-:Y:S01]  /*1930*/  @!PT LDS RZ, [RZ] ;  /* 0x00000000fffff984 */ /* 0x000fe20000000800 */
[----:B------:R-:W-:Y:S01]  /*1940*/  @!PT LDS RZ, [RZ] ;  /* 0x00000000fffff984 */ /* 0x000fe20000000800 */
[----:B------:R2:W-:Y:S01]  /*1950*/  @!P0 LDGSTS.E.BYPASS.LTC128B.128 [R180+0x8800], [R18.64] ;  /* 0x0880000012b48fae */ /* 0x0005e2000b901d48 */
[----:B------:R-:W-:Y:S01]  /*1960*/  @!P4 LEA R14, P0, R28, R26, 0x6 ;  /* 0x0000001a1c0ec211 */ /* 0x000fe200078030ff */
[----:B------:R-:W-:-:S02]  /*1970*/  @!P2 IMAD.MOV.U32 R33, RZ, RZ, R27 ;  /* 0x000000ffff21a224 */ /* 0x000fc400078e001b */
[----:B------:R-:W-:Y:S01]  /*1980*/  IMAD.IADD R4, R5, 0x1, -R4 ;  /* 0x0000000105047824 */ /* 0x000fe200078e0a04 */
[----:B------:R-:W-:Y:S01]  /*1990*/  @!P4 LEA.HI.X R9, R28, R27, R29, 0x6, P0 ;  /* 0x0000001b1c09c211 */ /* 0x000fe200000f341d */
[----:B------:R-:W-:Y:S01]  /*19a0*/  @!P2 IMAD R5, R29, 0x60, RZ ;  /* 0x000000601d05a824 */ /* 0x000fe200078e02ff */
[----:B------:R-:W-:Y:S01]  /*19b0*/  @!P4 LEA R20, P0, R14, c[0x0][0x170], 0x1 ;  /* 0x00005c000e14ca11 */ /* 0x000fe200078008ff */
[----:B------:R-:W-:Y:S01]  /*19c0*/  @!P2 IMAD.WIDE.U32 R32, R28, 0x60, R32 ;  /* 0x000000601c20a825 */ /* 0x000fe200078e0020 */
[----:B------:R-:W-:Y:S02]  /*19d0*/  @P6 STS.128 [R180+0x9000], RZ ;  /* 0x009000ffb4006388 */ /* 0x000fe40000000c00 */
[----:B------:R-:W-:Y:S01]  /*19e0*/  @!P4 LEA.HI.X R21, R14, c[0x0][0x174], R9, 0x1, P0 ;  /* 0x00005d000e15ca11 */ /* 0x000fe200000f0c09 */
[----:B------:R-:W-:Y:S01]  /*19f0*/  IMAD.SHL.U32 R9, R8, 0x40, RZ ;  /* 0x0000004008097824 */ /* 0x000fe200078e00ff */
[----:B------:R-:W-:Y:S01]  /*1a00*/  @!PT LDS RZ, [RZ] ;  /* 0x00000000fffff984 */ /* 0x000fe20000000800 */
[----:B------:R-:W-:Y:S01]  /*1a10*/  @!PT LDS RZ, [RZ] ;  /* 0x00000000fffff984 */ /* 0x000fe20000000800 */
[----:B------:R-:W-:Y:S01]  /*1a20*/  @!PT LDS RZ, [RZ] ;  /* 0x00000000fffff984 */ /* 0x000fe20000000800 */
[----:B------:R4:W-:Y:S01]  /*1a30*/  @!P6 LDGSTS.E.BYPASS.LTC128B.128 [R180+0x9000], [R24.64] ;  /* 0x0900000018b4efae */ /* 0x0009e2000b901d48 */
[----:B------:R-:W-:-:S02]  /*1a40*/  IMAD.SHL.U32 R14, R4, 0x40, RZ ;  /* 0x00000040040e7824 */ /* 0x000fc400078e00ff */
[----:B------:R-:W-:Y:S01]  /*1a50*/  @!P2 IMAD.IADD R5, R33, 0x1, R5 ;  /* 0x000000012105a824 */ /* 0x000fe200078e0205 */
[----:B------:R-:W-:Y:S01]  /*1a60*/  LOP3.LUT R9, R9, 0x1c0, RZ, 0xc0, !PT ;  /* 0x000001c009097812 */ /* 0x000fe200078ec0ff */
[----:B------:R-:W-:Y:S01]  /*1a70*/  IMAD.SHL.U32 R11, R13, 0x8, RZ ;  /* 0x000000080d0b7824 */ /* 0x000fe200078e00ff */
[----:B------:R-:W-:Y:S01]  /*1a80*/  LOP3.LUT R14, R14, 0x1c0, RZ, 0xc0, !PT ;  /* 0x000001c00e0e7812 */ /* 0x000fe200078ec0ff */
[----:B-1----:R-:W-:Y:S01]  /*1a90*/  @!P3 IMAD.MOV.U32 R16, RZ, RZ, R26 ;  /* 0x000000ffff10b224 */ /* 0x002fe200078e001a */
[----:B------:R-:W-:Y:S01]  /*1aa0*/  LOP3.LUT R12, R9, 0x8, R12, 0xf8, !PT ;  /* 0x00000008090c7812 */ /* 0x000fe200078ef80c */
[----:B------:R-:W-:Y:S01]  /*1ab0*/  @!P3 IMAD.MOV.U32 R17, RZ, RZ, R27 ;  /* 0x000000ffff11b224 */ /* 0x000fe200078e001b */
[----:B------:R-:W-:Y:S01]  /*1ac0*/  LOP3.LUT R11, R14, 0x8, R11, 0xf8, !PT ;  /* 0x000000080e0b7812 */ /* 0x000fe200078ef80b */
[C---:B------:R-:W-:Y:S01]  /*1ad0*/  @!P1 IMAD.WIDE.U32 R26, R28.reuse, 0x70, R26 ;  /* 0x000000701c1a9825 */ /* 0x040fe200078e001a */
[----:B------:R-:W-:Y:S01]  /*1ae0*/  SHF.R.U32.HI R88, RZ, 0x3, R14 ;  /* 0x00000003ff587819 */ /* 0x000fe2000001160e */
[----:B------:R-:W-:Y:S01]  /*1af0*/  @P5 STS.128 [R180+0x9800], RZ ;  /* 0x009800ffb4005388 */ /* 0x000fe20000000c00 */
[----:B------:R-:W-:Y:S01]  /*1b00*/  SHF.R.U32.HI R9, RZ, 0x3, R9 ;  /* 0x00000003ff097819 */ /* 0x000fe20000011609 */
[----:B------:R-:W-:Y:S01]  /*1b10*/  @!P3 IMAD.WIDE.U32 R16, R28, 0x50, R16 ;  /* 0x000000501c10b825 */ /* 0x000fe200078e0010 */
[----:B------:R-:W-:Y:S01]  /*1b20*/  LOP3.LUT R88, R11, R88, RZ, 0x3c, !PT ;  /* 0x000000580b587212 */ /* 0x000fe200078e3cff */
[----:B------:R-:W-:Y:S01]  /*1b30*/  @!PT LDS RZ, [RZ] ;  /* 0x00000000fffff984 */ /* 0x000fe20000000800 */
[----:B------:R-:W-:Y:S01]  /*1b40*/  @!PT LDS RZ, [RZ] ;  /* 0x00000000fffff984 */ /* 0x000fe20000000800 */
[----:B------:R-:W-:Y:S01]  /*1b50*/  @!PT LDS RZ, [RZ] ;  /* 0x00000000fffff984 */ /* 0x000fe20000000800 */
[----:B------:R1:W-:Y:S01]  /*1b60*/  @!P5 LDGSTS.E.BYPASS.LTC128B.128 [R180+0x9800], [R22.64] ;  /* 0x0980000016b4dfae */ /* 0x0003e2000b901d48 */
[----:B------:R-:W-:Y:S01]  /*1b70*/  LOP3.LUT R12, R12, R9, RZ, 0x3c, !PT ;  /* 0x000000090c0c7212 */ /* 0x000fe200078e3cff */
[----:B------:R-:W-:Y:S01]  /*1b80*/  @!P3 IMAD.IADD R0, R17, 0x1, R0 ;  /* 0x000000011100b824 */ /* 0x000fe200078e0200 */
[----:B--2---:R-:W-:Y:S01]  /*1b90*/  @!P3 LEA R18, P0, R16, c[0x0][0x170], 0x1 ;  /* 0x00005c001012ba11 */ /* 0x004fe200078008ff */
[----:B------:R-:W-:Y:S01]  /*1ba0*/  IMAD.SHL.U32 R89, R2, 0x40, RZ ;  /* 0x0000004002597824 */ /* 0x000fe200078e00ff */
[----:B------:R-:W-:Y:S01]  /*1bb0*/  @P4 STS.128 [R180+0xa000], RZ ;  /* 0x00a000ffb4004388 */ /* 0x000fe20000000c00 */
[----:B------:R-:W-:Y:S01]  /*1bc0*/  IMAD.SHL.U32 R91, R91, 0x2, RZ ;  /* 0x000000025b5b7824 */ /* 0x000fe200078e00ff */
[----:B------:R-:W-:Y:S01]  /*1bd0*/  @!P3 LEA.HI.X R19, R16, c[0x0][0x174], R0, 0x1, P0 ;  /* 0x00005d001013ba11 */ /* 0x000fe200000f0c00 */
[----:B------:R-:W-:Y:S01]  /*1be0*/  @!P1 IMAD R0, R29, 0x70, RZ ;  /* 0x000000701d009824 */ /* 0x000fe200078e02ff */
[----:B------:R-:W-:Y:S01]  /*1bf0*/  @!P2 LEA R16, P0, R32, c[0x0][0x170], 0x1 ;  /* 0x00005c002010aa11 */ /* 0x000fe200078008ff */
[----:B------:R-:W-:Y:S01]  /*1c00*/  @!PT LDS RZ, [RZ] ;  /* 0x00000000fffff984 */ /* 0x000fe20000000800 */
[----:B------:R-:W-:Y:S01]  /*1c10*/  @!PT LDS RZ, [RZ] ;  /* 0x00000000fffff984 */ /* 0x000fe20000000800 */
[----:B------:R-:W-:Y:S01]  /*1c20*/  @!PT LDS RZ, [RZ] ;  /* 0x00000000fffff984 */ /* 0x000fe20000000800 */
[----:B------:R1:W-:Y:S01]  /*1c30*/  @!P4 LDGSTS.E.BYPASS.LTC128B.128 [R180+0xa000], [R20.64] ;  /* 0x0a00000014b4cfae */ /* 0x0003e2000b901d48 */
[----:B------:R-:W-:-:S02]  /*1c40*/  LOP3.LUT R89, R89, 0xfffffe00, RZ, 0xc0, !PT ;  /* 0xfffffe0059597812 */ /* 0x000fc400078ec0ff */
[----:B------:R-:W-:Y:S01]  /*1c50*/  @!P2 LEA.HI.X R17, R32, c[0x0][0x174], R5, 0x1, P0 ;  /* 0x00005d002011aa11 */ /* 0x000fe200000f0c05 */
[----:B------:R-:W-:Y:S01]  /*1c60*/  @!P1 IMAD.IADD R5, R27, 0x1, R0 ;  /* 0x000000011b059824 */ /* 0x000fe200078e0200 */
[C---:B------:R-:W-:Y:S01]  /*1c70*/  @!P1 LEA R14, P0, R26.reuse, c[0x0][0x170], 0x1 ;  /* 0x00005c001a0e9a11 */ /* 0x040fe200078008ff */
[----:B------:R-:W-:Y:S01]  /*1c80*/  IMAD R0, R13, 0x200, R12 ;  /* 0x000002000d007824 */ /* 0x000fe200078e020c */
[----:B------:R-:W-:Y:S01]  /*1c90*/  @P3 STS.128 [R180+0xa800], RZ ;  /* 0x00a800ffb4003388 */ /* 0x000fe20000000c00 */
[----:B------:R-:W-:Y:S01]  /*1ca0*/  LOP3.LUT R91, R91, 0x6, RZ, 0xc0, !PT ;  /* 0x000000065b5b7812 */ /* 0x000fe200078ec0ff */
[----:B------:R-:W-:Y:S01]  /*1cb0*/  IMAD.IADD R252, R89, 0x1, R88 ;  /* 0x0000000159fc7824 */ /* 0x000fe200078e0258 */
[----:B------:R-:W-:Y:S01]  /*1cc0*/  @!P1 LEA.HI.X R15, R26, c[0x0][0x174], R5, 0x1, P0 ;  /* 0x00005d001a0f9a11 */ /* 0x000fe200000f0c05 */
[----:B------:R-:W-:Y:S01]  /*1cd0*/  IMAD R5, R10, 0x400, R89 ;  /* 0x000004000a057824 */ /* 0x000fe200078e0259 */
[----:B------:R-:W-:Y:S01]  /*1ce0*/  @!PT LDS RZ, [RZ] ;  /* 0x00000000fffff984 */ /* 0x000fe20000000800 */
[----:B------:R-:W-:Y:S01]  /*1cf0*/  @!PT LDS RZ, [RZ] ;  /* 0x00000000fffff984 */ /* 0x000fe20000000800 */
[----:B------:R-:W-:Y:S01]  /*1d00*/  @!PT LDS RZ, [RZ] ;  /* 0x00000000fffff984 */ /* 0x000fe20000000800 */
[----:B------:R2:W-:Y:S01]  /*1d10*/  @!P3 LDGSTS.E.BYPASS.LTC128B.128 [R180+0xa800], [R18.64] ;  /* 0x0a80000012b4bfae */ /* 0x0005e2000b901d48 */
[----:B------:R-:W-:-:S02]  /*1d20*/  IMAD.SHL.U32 R159, R0, 0x2, RZ ;  /* 0x00000002009f7824 */ /* 0x000fc400078e00ff */
[----:B------:R-:W-:Y:S01]  /*1d30*/  IMAD.IADD R2, R88, 0x1, R5 ;  /* 0x0000000158027824 */ /* 0x000fe200078e0205 */
[----:B------:R-:W-:Y:S01]  /*1d40*/  @P2 STS.128 [R180+0xb000], RZ ;  /* 0x00b000ffb4002388 */ /* 0x000fe20000000c00 */
[----:B------:R-:W-:Y:S01]  /*1d50*/  IMAD.MOV.U32 R0, RZ, RZ, 0x20 ;  /* 0x00000020ff007424 */ /* 0x000fe200078e00ff */
[C---:B------:R-:W-:Y:S01]  /*1d60*/  IADD3 R182, R159.reuse, 0x4040, RZ ;  /* 0x000040409fb67810 */ /* 0x040fe20007ffe0ff */
[----:B------:R-:W-:Y:S01]  /*1d70*/  IMAD.SHL.U32 R48, R2, 0x2, RZ ;  /* 0x0000000202307824 */ /* 0x000fe200078e00ff */
[----:B------:R-:W-:Y:S01]  /*1d80*/  @!PT LDS RZ, [RZ] ;  /* 0x00000000fffff984 */ /* 0x000fe20000000800 */
[----:B------:R-:W-:Y:S01]  /*1d90*/  @!PT LDS RZ, [RZ] ;  /* 0x00000000fffff984 */ /* 0x000fe20000000800 */
[----:B------:R-:W-:Y:S01]  /*1da0*/  @!PT LDS RZ, [RZ] ;  /* 0x00000000fffff984 */ /* 0x000fe20000000800 */
[----:B------:R2:W-:Y:S01]  /*1db0*/  @!P2 LDGSTS.E.BYPASS.LTC128B.128 [R180+0xb000], [R16.64] ;  /* 0x0b00000010b4afae */ /* 0x0005e2000b901d48 */
[----:B------:R-:W-:Y:S01]  /*1dc0*/  IADD3 R2, R159, 0x4000, RZ ;  /* 0x000040009f027810 */ /* 0x000fe20007ffe0ff */
[----:B------:R-:W-:Y:S02]  /*1dd0*/  IMAD R91, R92, 0x80, R91 ;  /* 0x000000805c5b7824 */ /* 0x000fe400078e025b */
[----:B------:R-:W-:Y:S04]  /*1de0*/  @P1 STS.128 [R180+0xb800], RZ ;  /* 0x00b800ffb4001388 */ /* 0x000fe80000000c00 */
[----:B------:R-:W-:Y:S01]  /*1df0*/  @!PT LDS RZ, [RZ] ;  /* 0x00000000fffff984 */ /* 0x000fe20000000800 */
[----:B------:R-:W-:Y:S01]  /*1e00*/  @!PT LDS RZ, [RZ] ;  /* 0x00000000fffff984 */ /* 0x000fe20000000800 */
[----:B------:R-:W-:Y:S01]  /*1e10*/  @!PT LDS RZ, [RZ] ;  /* 0x00000000fffff984 */ /* 0x000fe20000000800 */
[----:B------:R1:W-:Y:S01]  /*1e20*/  @!P1 LDGSTS.E.BYPASS.LTC128B.128 [R180+0xb800], [R14.64] ;  /* 0x0b8000000eb49fae */ /* 0x0003e2000b901d48 */
[----:B------:R-:W-:Y:S01]  /*1e30*/  R2P PR, R4, 0x6 ;  /* 0x0000000604007804 */ /* 0x000fe20000000000 */
[----:B------:R-:W-:-:S02]  /*1e40*/  IMAD.MOV.U32 R4, RZ, RZ, 0x10 ;  /* 0x00000010ff047424 */ /* 0x000fc400078e00ff */
[----:B------:R-:W-:Y:S02]  /*1e50*/  LDSM.16.M88.4 R40, [R48] ;  /* 0x000000003028783b */ /* 0x000fe40000000200 */
[----:B------:R-:W-:Y:S02]  /*1e60*/  SEL R5, R0, 0xffffffe0, !P2 ;  /* 0xffffffe000057807 */ /* 0x000fe40005000000 */
[----:B------:R-:W2:Y:S01]  /*1e70*/  LDSM.16.M88.4 R56, [R159+0x4000] ;  /* 0x004000009f38783b */ /* 0x000ea20000000200 */
[----:B------:R-:W-:Y:S02]  /*1e80*/  SEL R4, R4, 0xfffffff0, !P1 ;  /* 0xfffffff004047807 */ /* 0x000fe40004800000 */
[----:B------:R-:W-:Y:S01]  /*1e90*/  R2P PR, R8, 0x6 ;  /* 0x0000000608007804 */ /* 0x000fe20000000000 */
[----:B-----5:R-:W5:Y:S01]  /*1ea0*/  LDSM.16.M88.4 R36, [R48+0x2000] ;  /* 0x002000003024783b */ /* 0x020f620000000200 */
[--C-:B------:R-:W-:Y:S01]  /*1eb0*/  IMAD R8, R5, 0x2, R48.reuse ;  /* 0x0000000205087824 */ /* 0x100fe200078e0230 */
[----:B------:R-:W-:Y:S01]  /*1ec0*/  ISETP.GE.AND P4, PT, R91, R90, PT ;  /* 0x0000005a5b00720c */ /* 0x000fe20003f86270 */
[----:B------:R-:W-:Y:S01]  /*1ed0*/  IMAD R49, R4, 0x2, R48 ;  /* 0x0000000204317824 */ /* 0x000fe200078e0230 */
[----:B------:R-:W-:Y:S01]  /*1ee0*/  SEL R0, R0, 0xffffffe0, !P1 ;  /* 0xffffffe000007807 */ /* 0x000fe20004800000 */
[----:B------:R-:W-:Y:S04]  /*1ef0*/  STL [R1+0x14], R48 ;  /* 0x0000143001007387 */ /* 0x000fe80000100800 */
[----:B------:R-:W-:Y:S01]  /*1f00*/  IMAD.IADD R251, R159, 0x1, R0 ;  /* 0x000000019ffb7824 */ /* 0x000fe200078e0200 */
[----:B---3--:R-:W-:Y:S02]  /*1f10*/  LDSM.16.M88.4 R32, [R49] ;  /* 0x000000003120783b */ /* 0x008fe40000000200 */
[----:B------:R-:W-:Y:S01]  /*1f20*/  @P2 IADD3 R182, R2, -0x40, RZ ;  /* 0xffffffc002b62810 */ /* 0x000fe20007ffe0ff */
[----:B------:R-:W-:Y:S01]  /*1f30*/  IMAD R2, R4, 0x2, R8 ;  /* 0x0000000204027824 */ /* 0x000fe200078e0208 */
[----:B------:R-:W3:Y:S02]  /*1f40*/  LDSM.16.M88.4 R44, [R251+0x4000] ;  /* 0x00400000fb2c783b */ /* 0x000ee40000000200 */
[----:B------:R-:W-:Y:S01]  /*1f50*/  IADD3 R247, R182, 0x800, RZ ;  /* 0x00000800b6f77810 */ /* 0x000fe20007ffe0ff */
[----:B------:R-:W-:Y:S01]  /*1f60*/  IMAD.IADD R198, R0, 0x1, R182 ;  /* 0x0000000100c67824 */ /* 0x000fe200078e02b6 */
[----:B----4-:R-:W4:Y:S01]  /*1f70*/  LDSM.16.M88.4 R24, [R49+0x2000] ;  /* 0x002000003118783b */ /* 0x010f220000000200 */
[----:B------:R-:W-:-:S02]  /*1f80*/  IADD3 R246, R182, 0x1000, RZ ;  /* 0x00001000b6f67810 */ /* 0x000fc40007ffe0ff */
[C---:B------:R-:W-:Y:S01]  /*1f90*/  IADD3 R245, R182.reuse, 0x1800, RZ ;  /* 0x00001800b6f57810 */ /* 0x040fe20007ffe0ff */
[----:B------:R-:W-:Y:S01]  /*1fa0*/  LDSM.16.M88.4 R80, [R182] ;  /* 0x00000000b650783b */ /* 0x000fe20000000200 */
[C---:B------:R-:W-:Y:S02]  /*1fb0*/  IADD3 R244, R182.reuse, 0x2000, RZ ;  /* 0x00002000b6f47810 */ /* 0x040fe40007ffe0ff */
[C---:B------:R-:W-:Y:S01]  /*1fc0*/  IADD3 R203, R182.reuse, 0x2800, RZ ;  /* 0x00002800b6cb7810 */ /* 0x040fe20007ffe0ff */
[----:B-1----:R-:W1:Y:S01]  /*1fd0*/  LDSM.16.M88.4 R20, [R8] ;  /* 0x000000000814783b */ /* 0x002e620000000200 */
[C---:B------:R-:W-:Y:S02]  /*1fe0*/  IADD3 R202, R182.reuse, 0x3000, RZ ;  /* 0x00003000b6ca7810 */ /* 0x040fe40007ffe0ff */
[----:B------:R-:W-:Y:S01]  /*1ff0*/  IADD3 R200, R182, 0x3800, RZ ;  /* 0x00003800b6c87810 */ /* 0x000fe20007ffe0ff */
[----:B--2---:R-:W2:Y:S04]  /*2000*/  LDSM.16.M88.4 R16, [R8+0x2000] ;  /* 0x002000000810783b */ /* 0x004ea80000000200 */
[----:B------:R-:W-:Y:S01]  /*2010*/  STL [R1+0x10], R159 ;  /* 0x0000109f01007387 */ /* 0x000fe20000100800 */
[-C--:B------:R-:W-:Y:S03]  /*2020*/  HMMA.16816.F32 R76, R40, R56.reuse, RZ ;  /* 0x00000038284c723c */ /* 0x080fe600000018ff */
[----:B------:R-:W-:Y:S04]  /*2030*/  STL [R1+0xc], R49 ;  /* 0x00000c3101007387 */ /* 0x000fe80000100800 */
[----:B------:R-:W-:Y:S01]  /*2040*/  LDSM.16.M88.4 R48, [R198] ;  /* 0x00000000c630783b */ /* 0x000fe20000000200 */
[----:B-----5:R-:W-:Y:S03]  /*2050*/  HMMA.16816.F32 R52, R36, R56, RZ ;  /* 0x000000382434723c */ /* 0x020fe600000018ff */
[----:B------:R-:W5:Y:S04]  /*2060*/  LDSM.16.M88.4 R12, [R2] ;  /* 0x00000000020c783b */ /* 0x000f680000000200 */
[----:B------:R-:W2:Y:S01]  /*2070*/  LDSM.16.M88.4 R68, [R159+0x4800] ;  /* 0x004800009f44783b */ /* 0x000ea20000000200 */
[----:B------:R-:W-:Y:S03]  /*2080*/  HMMA.16816.F32 R60, R40, R58, RZ ;  /* 0x0000003a283c723c */ /* 0x000fe600000018ff */
[----:B------:R-:W-:Y:S04]  /*2090*/  STL [R1+0x4], R182 ;  /* 0x000004b601007387 */ /* 0x000fe80000100800 */
[----:B------:R-:W-:Y:S01]  /*20a0*/  STL [R1+0x8], R8 ;  /* 0x0000080801007387 */ /* 0x000fe20000100800 */
[----:B---3--:R-:W-:Y:S03]  /*20b0*/  HMMA.16816.F32 R76, R32, R44, R76 ;  /* 0x0000002c204c723c */ /* 0x008fe6000000184c */
[----:B------:R-:W3:Y:S04]  /*20c0*/  LDSM.16.M88.4 R8, [R2+0x2000] ;  /* 0x002000000208783b */ /* 0x000ee80000000200 */
[----:B------:R-:W2:Y:S01]  /*20d0*/  LDSM.16.M88.4 R64, [R251+0x4800] ;  /* 0x00480000fb40783b */ /* 0x000ea20000000200 */
[----:B------:R-:W-:Y:S03]  /*20e0*/  HMMA.16816.F32 R56, R36, R58, RZ ;  /* 0x0000003a2438723c */ /* 0x000fe600000018ff */
[----:B------:R-:W3:Y:S04]  /*20f0*/  LDSM.16.M88.4 R84, [R182+0x800] ;  /* 0x00080000b654783b */ /* 0x000ee80000000200 */
[----:B------:R2:W-:Y:S01]  /*2100*/  STL [R1], R2 ;  /* 0x0000000201007387 */ /* 0x0005e20000100800 */
[----:B----4-:R-:W-:Y:S03]  /*2110*/  HMMA.16816.F32 R52, R24, R44, R52 ;  /* 0x0000002c1834723c */ /* 0x010fe60000001834 */
[----:B------:R-:W0:Y:S05]  /*2120*/  LDGDEPBAR ;  /* 0x00000000000079af */ /* 0x000e2a0000000000 */
[----:B-1----:R-:W-:Y:S08]  /*2130*/  HMMA.16816.F32 R76, R20, R80, R76 ;  /* 0x00000050144c723c */ /* 0x002ff0000000184c */
[-C--:B------:R-:W-:Y:S08]  /*2140*/  HMMA.16816.F32 R60, R32, R46.reuse, R60 ;  /* 0x0000002e203c723c */ /* 0x080ff0000000183c */
[----:B------:R-:W-:Y:S08]  /*2150*/  HMMA.16816.F32 R56, R24, R46, R56 ;  /* 0x0000002e1838723c */ /* 0x000ff00000001838 */
[----:B--2---:R-:W-:Y:S08]  /*2160*/  HMMA.16816.F32 R52, R16, R80, R52 ;  /* 0x000000501034723c */ /* 0x004ff00000001834 */
[----:B-----5:R-:W-:Y:S08]  /*2170*/  HMMA.16816.F32 R76, R12, R48, R76 ;  /* 0x000000300c4c723c */ /* 0x020ff0000000184c */
[----:B------:R-:W-:Y:S08]  /*2180*/  HMMA.16816.F32 R72, R40, R68, RZ ;  /* 0x000000442848723c */ /* 0x000ff000000018ff */
[-C--:B------:R-:W-:Y:S08]  /*2190*/  HMMA.16816.F32 R60, R20, R82.reuse, R60 ;  /* 0x00000052143c723c */ /* 0x080ff0000000183c */
[----:B------:R-:W-:Y:S01]  /*21a0*/  HMMA.16816.F32 R56, R16, R82, R56 ;  /* 0x000000521038723c */ /* 0x000fe20000001838 */
[----:B------:R-:W-:Y:S01]  /*21b0*/  FMUL.FTZ R76, R76, c[0x0][0x2ec] ;  /* 0x0000bb004c4c7a20 */ /* 0x000fe20000410000 */
[----:B------:R-:W-:Y:S01]  /*21c0*/  LDSM.16.M88.4 R80, [R198+0x800] ;  /* 0x00080000c650783b */ /* 0x000fe20000000200 */
[----:B------:R-:W-:-:S02]  /*21d0*/  FMUL.FTZ R77, R77, c[0x0][0x2ec] ;  /* 0x0000bb004d4d7a20 */ /* 0x000fc40000410000 */
[----:B------:R-:W-:Y:S01]  /*21e0*/  FMUL.FTZ R78, R78, c[0x0][0x2ec] ;  /* 0x0000bb004e4e7a20 */ /* 0x000fe20000410000 */
[----:B------:R-:W-:Y:S01]  /*21f0*/  MUFU.TANH R104, R76 ;  /* 0x0000004c00687308 */ /* 0x000fe20000002400 */
[----:B------:R-:W-:Y:S01]  /*2200*/  FMUL.FTZ R79, R79, c[0x0][0x2ec] ;  /* 0x0000bb004f4f7a20 */ /* 0x000fe20000410000 */
[----:B------:R-:W-:Y:S06]  /*2210*/  HMMA.16816.F32 R44, R36, R68, RZ ;  /* 0x00000044242c723c */ /* 0x000fec00000018ff */
[----:B------:R-:W-:Y:S02]  /*2220*/  MUFU.TANH R103, R77 ;  /* 0x0000004d00677308 */ /* 0x000fe40000002400 */
[----:B---3--:R-:W-:Y:S06]  /*2230*/  HMMA.16816.F32 R52, R8, R48, R52 ;  /* 0x000000300834723c */ /* 0x008fec0000001834 */
[----:B------:R-:W-:Y:S02]  /*2240*/  MUFU.TANH R102, R78 ;  /* 0x0000004e00667308 */ /* 0x000fe40000002400 */
[----:B------:R-:W-:Y:S06]  /*2250*/  HMMA.16816.F32 R72, R32, R64, R72 ;  /* 0x000000402048723c */ /* 0x000fec0000001848 */
[----:B------:R1:W-:Y:S02]  /*2260*/  MUFU.TANH R101, R79 ;  /* 0x0000004f00657308 */ /* 0x0003e40000002400 */
[-C--:B------:R-:W-:Y:S08]  /*2270*/  HMMA.16816.F32 R60, R12, R50.reuse, R60 ;  /* 0x000000320c3c723c */ /* 0x080ff0000000183c */
[----:B------:R-:W-:Y:S01]  /*2280*/  HMMA.16816.F32 R56, R8, R50, R56 ;  /* 0x000000320838723c */ /* 0x000fe20000001838 */
[----:B------:R-:W-:-:S02]  /*2290*/  FMUL.FTZ R52, R52, c[0x0][0x2ec] ;  /* 0x0000bb0034347a20 */ /* 0x000fc40000410000 */
[----:B------:R-:W-:Y:S02]  /*22a0*/  FMUL.FTZ R53, R53, c[0x0][0x2ec] ;  /* 0x0000bb0035357a20 */ /* 0x000fe40000410000 */
[----:B------:R-:W-:Y:S01]  /*22b0*/  MUFU.TANH R100, R52 ;  /* 0x0000003400647308 */ /* 0x000fe20000002400 */
[----:B-1----:R-:W1:Y:S01]  /*22c0*/  LDSM.16.M88.4 R76, [R159+0x5000] ;  /* 0x005000009f4c783b */ /* 0x002e620000000200 */
[----:B------:R-:W-:Y:S01]  /*22d0*/  FMUL.FTZ R98, R54, c[0x0][0x2ec] ;  /* 0x0000bb0036627a20 */ /* 0x000fe20000410000 */
[----:B------:R-:W-:Y:S01]  /*22e0*/  HMMA.16816.F32 R44, R24, R64, R44 ;  /* 0x00000040182c723c */ /* 0x000fe2000000182c */
[----:B------:R-:W-:-:S04]  /*22f0*/  FMUL.FTZ R97, R55, c[0x0][0x2ec] ;  /* 0x0000bb0037617a20 */ /* 0x000fc80000410000 */
[----:B------:R2:W-:Y:S03]  /*2300*/  MUFU.TANH R99, R53 ;  /* 0x0000003500637308 */ /* 0x0005e60000002400 */
[----:B------:R-:W-:Y:S01]  /*2310*/  HMMA.16816.F32 R48, R40, R70, RZ ;  /* 0x000000462830723c */ /* 0x000fe200000018ff */
[----:B------:R-:W-:Y:S02]  /*2320*/  FMUL.FTZ R60, R60, c[0x0][0x2ec] ;  /* 0x0000bb003c3c7a20 */ /* 0x000fe40000410000 */
[----:B------:R-:W-:Y:S02]  /*2330*/  FMUL.FTZ R61, R61, c[0x0][0x2ec] ;  /* 0x0000bb003d3d7a20 */ /* 0x000fe40000410000 */
[----:B------:R-:W-:Y:S01]  /*2340*/  FMUL.FTZ R62, R62, c[0x0][0x2ec] ;  /* 0x0000bb003e3e7a20 */ /* 0x000fe20000410000 */
[----:B------:R-:W-:Y:S01]  /*2350*/  MUFU.TANH R96, R60 ;  /* 0x0000003c00607308 */ /* 0x000fe20000002400 */
[----:B------:R-:W-:Y:S01]  /*2360*/  FMUL.FTZ R63, R63, c[0x0][0x2ec] ;  /* 0x0000bb003f3f7a20 */ /* 0x000fe20000410000 */
[----:B------:R-:W-:Y:S01]  /*2370*/  HMMA.16816.F32 R72, R20, R84, R72 ;  /* 0x000000541448723c */ /* 0x000fe20000001848 */
[----:B------:R-:W-:-:S02]  /*2380*/  FMUL.FTZ R2, R56, c[0x0][0x2ec] ;  /* 0x0000bb0038027a20 */ /* 0x000fc40000410000 */
[----:B------:R-:W-:Y:S02]  /*2390*/  FMUL.FTZ R0, R57, c[0x0][0x2ec] ;  /* 0x0000bb0039007a20 */ /* 0x000fe40000410000 */
[----:B------:R-:W-:Y:S01]  /*23a0*/  FMUL.FTZ R106, R58, c[0x0][0x2ec] ;  /* 0x0000bb003a6a7a20 */ /* 0x000fe20000410000 */
[----:B------:R-:W-:Y:S01]  /*23b0*/  MUFU.TANH R95, R61 ;  /* 0x0000003d005f7308 */ /* 0x000fe20000002400 */
[----:B------:R-:W-:Y:S01]  /*23c0*/  FMUL.FTZ R105, R59, c[0x0][0x2ec] ;  /* 0x0000bb003b697a20 */ /* 0x000fe20000410000 */
[----:B--2---:R-:W-:Y:S01]  /*23d0*/  HMMA.16816.F32 R52, R36, R70, RZ ;  /* 0x000000462434723c */ /* 0x004fe200000018ff */
[----:B------:R-:W2:Y:S04]  /*23e0*/  LDSM.16.M88.4 R68, [R251+0x5000] ;  /* 0x00500000fb44783b */ /* 0x000ea80000000200 */
[----:B------:R-:W3:Y:S01]  /*23f0*/  LDSM.16.M88.4 R56, [R182+0x1000] ;  /* 0x00100000b638783b */ /* 0x000ee20000000200 */
[----:B------:R-:W-:Y:S02]  /*2400*/  MUFU.TANH R94, R62 ;  /* 0x0000003e005e7308 */ /* 0x000fe40000002400 */
[----:B------:R-:W-:Y:S06]  /*2410*/  HMMA.16816.F32 R44, R16, R84, R44 ;  /* 0x00000054102c723c */ /* 0x000fec000000182c */
[----:B------:R-:W-:Y:S02]  /*2420*/  MUFU.TANH R93, R63 ;  /* 0x0000003f005d7308 */ /* 0x000fe40000002400 */
[-C--:B------:R-:W-:Y:S06]  /*2430*/  HMMA.16816.F32 R48, R32, R66.reuse, R48 ;  /* 0x000000422030723c */ /* 0x080fec0000001830 */
[----:B------:R-:W4:Y:S02]  /*2440*/  MUFU.TANH R98, R98 ;  /* 0x0000006200627308 */ /* 0x000f240000002400 */
[----:B------:R-:W-:Y:S06]  /*2450*/  HMMA.16816.F32 R52, R24, R66, R52 ;  /* 0x000000421834723c */ /* 0x000fec0000001834 */
[----:B------:R-:W-:Y:S02]  /*2460*/  MUFU.TANH R97, R97 ;  /* 0x0000006100617308 */ /* 0x000fe40000002400 */
[----:B-1----:R-:W-:Y:S06]  /*2470*/  HMMA.16816.F32 R64, R40, R76, RZ ;  /* 0x0000004c2840723c */ /* 0x002fec00000018ff */
[----:B------:R-:W1:Y:S01]  /*2480*/  MUFU.TANH R2, R2 ;  /* 0x0000000200027308 */ /* 0x000e620000002400 */
[----:B----4-:R-:W-:Y:S01]  /*2490*/  FSEL R161, R98, -INF , !P4 ;  /* 0xff80000062a17808 */ /* 0x010fe20006000000 */
[----:B------:R-:W-:Y:S06]  /*24a0*/  HMMA.16816.F32 R72, R12, R80, R72 ;  /* 0x000000500c48723c */ /* 0x000fec0000001848 */
[----:B------:R-:W4:Y:S02]  /*24b0*/  MUFU.TANH R106, R106 ;  /* 0x0000006a006a7308 */ /* 0x000f240000002400 */
[----:B------:R-:W-:Y:S06]  /*24c0*/  HMMA.16816.F32 R60, R36, R76, RZ ;  /* 0x0000004c243c723c */ /* 0x000fec00000018ff */
[----:B------:R-:W-:Y:S02]  /*24d0*/  MUFU.TANH R0, R0 ;  /* 0x0000000000007308 */ /* 0x000fe40000002400 */
[----:B------:R-:W-:Y:S06]  /*24e0*/  HMMA.16816.F32 R44, R8, R80, R44 ;  /* 0x00000050082c723c */ /* 0x000fec000000182c */
[----:B------:R-:W-:Y:S02]  /*24f0*/  MUFU.TANH R105, R105 ;  /* 0x0000006900697308 */ /* 0x000fe40000002400 */
[----:B------:R-:W-:Y:S01]  /*2500*/  HMMA.16816.F32 R48, R20, R86, R48 ;  /* 0x000000561430723c */ /* 0x000fe20000001830 */
[----:B------:R-:W-:-:S02]  /*2510*/  FMUL.FTZ R72, R72, c[0x0][0x2ec] ;  /* 0x0000bb0048487a20 */ /* 0x000fc40000410000 */
[----:B------:R-:W-:Y:S02]  /*2520*/  FMUL.FTZ R73, R73, c[0x0][0x2ec] ;  /* 0x0000bb0049497a20 */ /* 0x000fe40000410000 */
[----:B------:R-:W-:Y:S01]  /*2530*/  FMUL.FTZ R109, R74, c[0x0][0x2ec] ;  /* 0x0000bb004a6d7a20 */ /* 0x000fe20000410000 */
[----:B------:R-:W-:Y:S01]  /*2540*/  MUFU.TANH R107, R72 ;  /* 0x00000048006b7308 */ /* 0x000fe20000002400 */
[----:B------:R-:W-:Y:S01]  /*2550*/  FMUL.FTZ R110, R75, c[0x0][0x2ec] ;  /* 0x0000bb004b6e7a20 */ /* 0x000fe20000410000 */
[----:B------:R-:W-:Y:S01]  /*2560*/  HMMA.16816.F32 R52, R16, R86, R52 ;  /* 0x000000561034723c */ /* 0x000fe20000001834 */
[----:B------:R-:W-:Y:S05]  /*2570*/  LDSM.16.M88.4 R84, [R182+0x1800] ;  /* 0x00180000b654783b */ /* 0x000fea0000000200 */
[----:B------:R5:W-:Y:S02]  /*2580*/  MUFU.TANH R108, R73 ;  /* 0x00000049006c7308 */ /* 0x000be40000002400 */
[----:B--2---:R-:W-:Y:S01]  /*2590*/  HMMA.16816.F32 R64, R32, R68, R64 ;  /* 0x000000442040723c */ /* 0x004fe20000001840 */
[----:B------:R-:W-:-:S02]  /*25a0*/  FMUL.FTZ R44, R44, c[0x0][0x2ec] ;  /* 0x0000bb002c2c7a20 */ /* 0x000fc40000410000 */
[----:B------:R-:W-:Y:S02]  /*25b0*/  FMUL.FTZ R112, R45, c[0x0][0x2ec] ;  /* 0x0000bb002d707a20 */ /* 0x000fe40000410000 */
[----:B------:R-:W-:Y:S01]  /*25c0*/  FMUL.FTZ R113, R46, c[0x0][0x2ec] ;  /* 0x0000bb002e717a20 */ /* 0x000fe20000410000 */
[----:B------:R2:W-:Y:S01]  /*25d0*/  MUFU.TANH R111, R44 ;  /* 0x0000002c006f7308 */ /* 0x0005e20000002400 */
[----:B------:R-:W-:Y:S01]  /*25e0*/  FMUL.FTZ R114, R47, c[0x0][0x2ec] ;  /* 0x0000bb002f727a20 */ /* 0x000fe20000410000 */
[----:B------:R-:W-:Y:S01]  /*25f0*/  HMMA.16816.F32 R60, R24, R68, R60 ;  /* 0x00000044183c723c */ /* 0x000fe2000000183c */
[----:B-----5:R-:W5:Y:S05]  /*2600*/  LDSM.16.M88.4 R72, [R198+0x1000] ;  /* 0x00100000c648783b */ /* 0x020f6a0000000200 */
[----:B------:R-:W-:Y:S02]  /*2610*/  MUFU.TANH R109, R109 ;  /* 0x0000006d006d7308 */ /* 0x000fe40000002400 */
[-C--:B------:R-:W-:Y:S01]  /*2620*/  HMMA.16816.F32 R48, R12, R82.reuse, R48 ;  /* 0x000000520c30723c */ /* 0x080fe20000001830 */
[----:B--2---:R-:W2:Y:S05]  /*2630*/  LDSM.16.M88.4 R44, [R159+0x5800] ;  /* 0x005800009f2c783b */ /* 0x004eaa0000000200 */
[----:B------:R-:W1:Y:S02]  /*2640*/  MUFU.TANH R113, R113 ;  /* 0x0000007100717308 */ /* 0x000e640000002400 */
[----:B------:R-:W-:Y:S06]  /*2650*/  HMMA.16816.F32 R52, R8, R82, R52 ;  /* 0x000000520834723c */ /* 0x000fec0000001834 */
[----:B------:R-:W1:Y:S02]  /*2660*/  MUFU.TANH R114, R114 ;  /* 0x0000007200727308 */ /* 0x000e640000002400 */
[----:B---3--:R-:W-:Y:S06]  /*2670*/  HMMA.16816.F32 R64, R20, R56, R64 ;  /* 0x000000381440723c */ /* 0x008fec0000001840 */
[----:B------:R-:W-:Y:S02]  /*2680*/  MUFU.TANH R110, R110 ;  /* 0x0000006e006e7308 */ /* 0x000fe40000002400 */
[----:B------:R-:W-:Y:S01]  /*2690*/  HMMA.16816.F32 R80, R40, R78, RZ ;  /* 0x0000004e2850723c */ /* 0x000fe200000018ff */
[----:B------:R-:W-:-:S02]  /*26a0*/  FMUL.FTZ R48, R48, c[0x0][0x2ec] ;  /* 0x0000bb0030307a20 */ /* 0x000fc40000410000 */
[----:B------:R-:W-:Y:S02]  /*26b0*/  FMUL.FTZ R116, R49, c[0x0][0x2ec] ;  /* 0x0000bb0031747a20 */ /* 0x000fe40000410000 */
[----:B------:R-:W-:Y:S01]  /*26c0*/  FMUL.FTZ R117, R50, c[0x0][0x2ec] ;  /* 0x0000bb0032757a20 */ /* 0x000fe20000410000 */
[----:B------:R3:W-:Y:S02]  /*26d0*/  MUFU.TANH R115, R48 ;  /* 0x0000003000737308 */ /* 0x0007e40000002400 */
[----:B------:R-:W-:Y:S01]  /*26e0*/  HMMA.16816.F32 R76, R36, R78, RZ ;  /* 0x0000004e244c723c */ /* 0x000fe200000018ff */
[----:B------:R-:W-:Y:S02]  /*26f0*/  FMUL.FTZ R118, R51, c[0x0][0x2ec] ;  /* 0x0000bb0033767a20 */ /* 0x000fe40000410000 */
[----:B------:R-:W-:Y:S02]  /*2700*/  FMUL.FTZ R52, R52, c[0x0][0x2ec] ;  /* 0x0000bb0034347a20 */ /* 0x000fe40000410000 */
[----:B------:R-:W-:-:S02]  /*2710*/  FMUL.FTZ R120, R53, c[0x0][0x2ec] ;  /* 0x0000bb0035787a20 */ /* 0x000fc40000410000 */
[----:B------:R1:W-:Y:S01]  /*2720*/  MUFU.TANH R119, R52 ;  /* 0x0000003400777308 */ /* 0x0003e20000002400 */
[----:B------:R-:W-:Y:S01]  /*2730*/  HMMA.16816.F32 R60, R16, R56, R60 ;  /* 0x00000038103c723c */ /* 0x000fe2000000183c */
[----:B------:R-:W-:Y:S02]  /*2740*/  FMUL.FTZ R121, R54, c[0x0][0x2ec] ;  /* 0x0000bb0036797a20 */ /* 0x000fe40000410000 */
[----:B------:R-:W-:Y:S01]  /*2750*/  FMUL.FTZ R122, R55, c[0x0][0x2ec] ;  /* 0x0000bb00377a7a20 */ /* 0x000fe20000410000 */
[----:B---3--:R-:W3:Y:S04]  /*2760*/  LDSM.16.M88.4 R48, [R251+0x5800] ;  /* 0x00580000fb30783b */ /* 0x008ee80000000200 */
[----:B-----5:R-:W-:Y:S01]  /*2770*/  HMMA.16816.F32 R64, R12, R72, R64 ;  /* 0x000000480c40723c */ /* 0x020fe20000001840 */
[----:B------:R-:W5:Y:S07]  /*2780*/  MUFU.TANH R112, R112 ;  /* 0x0000007000707308 */ /* 0x000f6e0000002400 */
[-C--:B------:R-:W-:Y:S01]  /*2790*/  HMMA.16816.F32 R76, R24, R70.reuse, R76 ;  /* 0x00000046184c723c */ /* 0x080fe2000000184c */
[----:B------:R-:W-:Y:S07]  /*27a0*/  MUFU.TANH R117, R117 ;  /* 0x0000007500757308 */ /* 0x000fee0000002400 */
[----:B------:R-:W-:Y:S01]  /*27b0*/  HMMA.16816.F32 R80, R32, R70, R80 ;  /* 0x000000462050723c */ /* 0x000fe20000001850 */
[----:B------:R-:W1:Y:S07]  /*27c0*/  MUFU.TANH R121, R121 ;  /* 0x0000007900797308 */ /* 0x000e6e0000002400 */
[----:B------:R-:W-:Y:S01]  /*27d0*/  HMMA.16816.F32 R60, R8, R72, R60 ;  /* 0x00000048083c723c */ /* 0x000fe2000000183c */
[----:B------:R-:W-:Y:S01]  /*27e0*/  FMUL.FTZ R64, R64, c[0x0][0x2ec] ;  /* 0x0000bb0040407a20 */ /* 0x000fe20000410000 */
[----:B------:R-:W-:Y:S01]  /*27f0*/  MUFU.TANH R116, R116 ;  /* 0x0000007400747308 */ /* 0x000fe20000002400 */
[----:B------:R-:W-:-:S02]  /*2800*/  FMUL.FTZ R65, R65, c[0x0][0x2ec] ;  /* 0x0000bb0041417a20 */ /* 0x000fc40000410000 */
[----:B------:R-:W-:Y:S02]  /*2810*/  FMUL.FTZ R66, R66, c[0x0][0x2ec] ;  /* 0x0000bb0042427a20 */ /* 0x000fe40000410000 */
[----:B------:R-:W-:Y:S01]  /*2820*/  FMUL.FTZ R67, R67, c[0x0][0x2ec] ;  /* 0x0000bb0043437a20 */ /* 0x000fe20000410000 */
[-C--:B--2---:R-:W-:Y:S02]  /*2830*/  HMMA.16816.F32 R68, R40, R44.reuse, RZ ;  /* 0x0000002c2844723c */ /* 0x084fe400000018ff */
[----:B------:R-:W-:Y:S06]  /*2840*/  MUFU.TANH R123, R64 ;  /* 0x00000040007b7308 */ /* 0x000fec0000002400 */
[----:B-1----:R-:W-:Y:S02]  /*2850*/  HMMA.16816.F32 R52, R36, R44, RZ ;  /* 0x0000002c2434723c */ /* 0x002fe400000018ff */
[----:B------:R-:W-:Y:S06]  /*2860*/  MUFU.TANH R124, R65 ;  /* 0x00000041007c7308 */ /* 0x000fec0000002400 */
[----:B------:R-:W-:Y:S01]  /*2870*/  HMMA.16816.F32 R76, R16, R58, R76 ;  /* 0x0000003a104c723c */ /* 0x000fe2000000184c */
[----:B------:R-:W-:Y:S01]  /*2880*/  FMUL.FTZ R60, R60, c[0x0][0x2ec] ;  /* 0x0000bb003c3c7a20 */ /* 0x000fe20000410000 */
[----:B------:R-:W-:Y:S01]  /*2890*/  MUFU.TANH R125, R66 ;  /* 0x00000042007d7308 */ /* 0x000fe20000002400 */
[----:B------:R-:W-:-:S02]  /*28a0*/  FMUL.FTZ R128, R61, c[0x0][0x2ec] ;  /* 0x0000bb003d807a20 */ /* 0x000fc40000410000 */
[----:B------:R-:W-:Y:S02]  /*28b0*/  FMUL.FTZ R129, R62, c[0x0][0x2ec] ;  /* 0x0000bb003e817a20 */ /* 0x000fe40000410000 */
[----:B------:R-:W-:Y:S01]  /*28c0*/  FMUL.FTZ R130, R63, c[0x0][0x2ec] ;  /* 0x0000bb003f827a20 */ /* 0x000fe20000410000 */
[----:B------:R-:W-:Y:S01]  /*28d0*/  HMMA.16816.F32 R80, R20, R58, R80 ;  /* 0x0000003a1450723c */ /* 0x000fe20000001850 */
[----:B------:R-:W-:Y:S01]  /*28e0*/  LDSM.16.M88.4 R56, [R198+0x1800] ;  /* 0x00180000c638783b */ /* 0x000fe20000000200 */
[----:B------:R1:W-:Y:S06]  /*28f0*/  MUFU.TANH R126, R67 ;  /* 0x00000043007e7308 */ /* 0x0003ec0000002400 */
[-C--:B---3--:R-:W-:Y:S02]  /*2900*/  HMMA.16816.F32 R68, R32, R48.reuse, R68 ;  /* 0x000000302044723c */ /* 0x088fe40000001844 */
[----:B------:R2:W-:Y:S06]  /*2910*/  MUFU.TANH R127, R60 ;  /* 0x0000003c007f7308 */ /* 0x0005ec0000002400 */
[----:B------:R-:W-:Y:S02]  /*2920*/  HMMA.16816.F32 R52, R24, R48, R52 ;  /* 0x000000301834723c */ /* 0x000fe40000001834 */
[----:B------:R-:W-:Y:S06]  /*2930*/  MUFU.TANH R118, R118 ;  /* 0x0000007600767308 */ /* 0x000fec0000002400 */
[-C--:B-1----:R-:W-:Y:S01]  /*2940*/  HMMA.16816.F32 R64, R40, R46.reuse, RZ ;  /* 0x0000002e2840723c */ /* 0x082fe200000018ff */
[----:B--2---:R-:W1:Y:S01]  /*2950*/  LDSM.16.M88.4 R60, [R159+0x6000] ;  /* 0x006000009f3c783b */ /* 0x004e620000000200 */
[----:B------:R-:W2:Y:S06]  /*2960*/  MUFU.TANH R120, R120 ;  /* 0x0000007800787308 */ /* 0x000eac0000002400 */
[----:B------:R-:W-:Y:S02]  /*2970*/  HMMA.16816.F32 R44, R36, R46, RZ ;  /* 0x0000002e242c723c */ /* 0x000fe400000018ff */
[----:B------:R-:W3:Y:S06]  /*2980*/  MUFU.TANH R122, R122 ;  /* 0x0000007a007a7308 */ /* 0x000eec0000002400 */
[----:B------:R-:W-:Y:S02]  /*2990*/  HMMA.16816.F32 R76, R8, R74, R76 ;  /* 0x0000004a084c723c */ /* 0x000fe4000000184c */
[----:B------:R-:W1:Y:S06]  /*29a0*/  MUFU.TANH R129, R129 ;  /* 0x0000008100817308 */ /* 0x000e6c0000002400 */
[-C--:B------:R-:W-:Y:S02]  /*29b0*/  HMMA.16816.F32 R64, R32, R50.reuse, R64 ;  /* 0x000000322040723c */ /* 0x080fe40000001840 */
[----:B------:R-:W-:Y:S06]  /*29c0*/  MUFU.TANH R128, R128 ;  /* 0x0000008000807308 */ /* 0x000fec0000002400 */
[----:B------:R-:W-:Y:S02]  /*29d0*/  HMMA.16816.F32 R44, R24, R50, R44 ;  /* 0x00000032182c723c */ /* 0x000fe4000000182c */
[----:B------:R-:W1:Y:S06]  /*29e0*/  MUFU.TANH R130, R130 ;  /* 0x0000008200827308 */ /* 0x000e6c0000002400 */
[----:B------:R-:W-:Y:S01]  /*29f0*/  HMMA.16816.F32 R80, R12, R74, R80 ;  /* 0x0000004a0c50723c */ /* 0x000fe20000001850 */
[----:B------:R-:W2:Y:S01]  /*2a00*/  LDSM.16.M88.4 R72, [R251+0x6000] ;  /* 0x00600000fb48783b */ /* 0x000ea20000000200 */
[----:B------:R-:W-:-:S02]  /*2a10*/  FMUL.FTZ R76, R76, c[0x0][0x2ec] ;  /* 0x0000bb004c4c7a20 */ /* 0x000fc40000410000 */
[----:B------:R-:W-:Y:S02]  /*2a20*/  FMUL.FTZ R136, R77, c[0x0][0x2ec] ;  /* 0x0000bb004d887a20 */ /* 0x000fe40000410000 */
[----:B------:R1:W-:Y:S01]  /*2a30*/  MUFU.TANH R135, R76 ;  /* 0x0000004c00877308 */ /* 0x0003e20000002400 */
[----:B------:R-:W-:Y:S01]  /*2a40*/  FMUL.FTZ R137, R78, c[0x0][0x2ec] ;  /* 0x0000bb004e897a20 */ /* 0x000fe20000410000 */
[----:B------:R-:W-:Y:S01]  /*2a50*/  HMMA.16816.F32 R68, R20, R84, R68 ;  /* 0x000000541444723c */ /* 0x000fe20000001844 */
[----:B------:R-:W-:-:S05]  /*2a60*/  FMUL.FTZ R138, R79, c[0x0][0x2ec] ;  /* 0x0000bb004f8a7a20 */ /* 0x000fca0000410000 */
[----:B------:R-:W1:Y:S02]  /*2a70*/  MUFU.TANH R137, R137 ;  /* 0x0000008900897308 */ /* 0x000e640000002400 */
        /* <DEDUP_REMOVED lines=10> */
[----:B------:R-:W-:Y:S02]  /*2b20*/  MUFU.TANH R132, R81 ;  /* 0x0000005100847308 */ /* 0x000fe40000002400 */
[----:B-1----:R-:W-:Y:S06]  /*2b30*/  HMMA.16816.F32 R76, R36, R60, RZ ;  /* 0x0000003c244c723c */ /* 0x002fec00000018ff */
[----:B------:R-:W1:Y:S02]  /*2b40*/  MUFU.TANH R133, R82 ;  /* 0x0000005200857308 */ /* 0x000e640000002400 */
[-C--:B------:R-:W-:Y:S06]  /*2b50*/  HMMA.16816.F32 R68, R12, R56.reuse, R68 ;  /* 0x000000380c44723c */ /* 0x080fec0000001844 */
[----:B------:R1:W-:Y:S02]  /*2b60*/  MUFU.TANH R134, R83 ;  /* 0x0000005300867308 */ /* 0x0003e40000002400 */
[----:B------:R-:W-:Y:S06]  /*2b70*/  HMMA.16816.F32 R52, R8, R56, R52 ;  /* 0x000000380834723c */ /* 0x000fec0000001834 */
[----:B------:R-:W-:Y:S02]  /*2b80*/  MUFU.TANH R138, R138 ;  /* 0x0000008a008a7308 */ /* 0x000fe40000002400 */
[----:B------:R-:W-:Y:S01]  /*2b90*/  HMMA.16816.F32 R48, R40, R60, RZ ;  /* 0x0000003c2830723c */ /* 0x000fe200000018ff */
[----:B-1----:R-:W1:Y:S07]  /*2ba0*/  LDSM.16.M88.4 R80, [R182+0x2000] ;  /* 0x00200000b650783b */ /* 0x002e6e0000000200 */
[----:B------:R-:W-:Y:S01]  /*2bb0*/  HMMA.16816.F32 R64, R12, R58, R64 ;  /* 0x0000003a0c40723c */ /* 0x000fe20000001840 */
[----:B------:R-:W-:-:S02]  /*2bc0*/  FMUL.FTZ R68, R68, c[0x0][0x2ec] ;  /* 0x0000bb0044447a20 */ /* 0x000fc40000410000 */
[----:B------:R-:W-:Y:S02]  /*2bd0*/  FMUL.FTZ R69, R69, c[0x0][0x2ec] ;  /* 0x0000bb0045457a20 */ /* 0x000fe40000410000 */
[----:B------:R-:W-:Y:S01]  /*2be0*/  MUFU.TANH R140, R68 ;  /* 0x00000044008c7308 */ /* 0x000fe20000002400 */
[----:B------:R-:W-:Y:S02]  /*2bf0*/  FMUL.FTZ R141, R70, c[0x0][0x2ec] ;  /* 0x0000bb00468d7a20 */ /* 0x000fe40000410000 */
[----:B------:R-:W-:Y:S01]  /*2c00*/  HMMA.16816.F32 R44, R8, R58, R44 ;  /* 0x0000003a082c723c */ /* 0x000fe2000000182c */
[----:B------:R-:W-:Y:S02]  /*2c10*/  FMUL.FTZ R52, R52, c[0x0][0x2ec] ;  /* 0x0000bb0034347a20 */ /* 0x000fe40000410000 */
[----:B------:R-:W-:Y:S02]  /*2c20*/  FMUL.FTZ R142, R71, c[0x0][0x2ec] ;  /* 0x0000bb00478e7a20 */ /* 0x000fe40000410000 */
[----:B------:R3:W-:Y:S01]  /*2c30*/  MUFU.TANH R139, R69 ;  /* 0x00000045008b7308 */ /* 0x0007e20000002400 */
[----:B------:R-:W-:-:S02]  /*2c40*/  FMUL.FTZ R144, R53, c[0x0][0x2ec] ;  /* 0x0000bb0035907a20 */ /* 0x000fc40000410000 */
[----:B--2---:R-:W-:Y:S01]  /*2c50*/  HMMA.16816.F32 R76, R24, R72, R76 ;  /* 0x00000048184c723c */ /* 0x004fe2000000184c */
[----:B------:R-:W-:Y:S02]  /*2c60*/  FMUL.FTZ R221, R54, c[0x0][0x2ec] ;  /* 0x0000bb0036dd7a20 */ /* 0x000fe40000410000 */
[----:B------:R-:W-:Y:S02]  /*2c70*/  FMUL.FTZ R147, R55, c[0x0][0x2ec] ;  /* 0x0000bb0037937a20 */ /* 0x000fe40000410000 */
[----:B------:R2:W-:Y:S03]  /*2c80*/  MUFU.TANH R143, R52 ;  /* 0x00000034008f7308 */ /* 0x0005e60000002400 */
[----:B------:R-:W-:Y:S01]  /*2c90*/  HMMA.16816.F32 R56, R40, R62, RZ ;  /* 0x0000003e2838723c */ /* 0x000fe200000018ff */
[----:B------:R-:W-:Y:S02]  /*2ca0*/  FMUL.FTZ R64, R64, c[0x0][0x2ec] ;  /* 0x0000bb0040407a20 */ /* 0x000fe40000410000 */
[----:B------:R-:W-:Y:S01]  /*2cb0*/  FMUL.FTZ R145, R65, c[0x0][0x2ec] ;  /* 0x0000bb0041917a20 */ /* 0x000fe20000410000 */
[----:B---3--:R-:W3:Y:S01]  /*2cc0*/  LDSM.16.M88.4 R68, [R198+0x2000] ;  /* 0x00200000c644783b */ /* 0x008ee20000000200 */
[----:B------:R1:W-:Y:S01]  /*2cd0*/  MUFU.TANH R146, R64 ;  /* 0x0000004000927308 */ /* 0x0003e20000002400 */
[----:B------:R-:W-:-:S02]  /*2ce0*/  FMUL.FTZ R148, R66, c[0x0][0x2ec] ;  /* 0x0000bb0042947a20 */ /* 0x000fc40000410000 */
[----:B------:R-:W-:Y:S01]  /*2cf0*/  HMMA.16816.F32 R48, R32, R72, R48 ;  /* 0x000000482030723c */ /* 0x000fe20000001830 */
[----:B------:R-:W-:Y:S02]  /*2d00*/  FMUL.FTZ R149, R67, c[0x0][0x2ec] ;  /* 0x0000bb0043957a20 */ /* 0x000fe40000410000 */
[----:B------:R-:W-:Y:S01]  /*2d10*/  FMUL.FTZ R44, R44, c[0x0][0x2ec] ;  /* 0x0000bb002c2c7a20 */ /* 0x000fe20000410000 */
[----:B--2---:R-:W2:Y:S01]  /*2d20*/  LDSM.16.M88.4 R52, [R159+0x6800] ;  /* 0x006800009f34783b */ /* 0x004ea20000000200 */
[----:B------:R-:W-:Y:S02]  /*2d30*/  FMUL.FTZ R151, R45, c[0x0][0x2ec] ;  /* 0x0000bb002d977a20 */ /* 0x000fe40000410000 */
[----:B------:R2:W-:Y:S01]  /*2d40*/  MUFU.TANH R240, R44 ;  /* 0x0000002c00f07308 */ /* 0x0005e20000002400 */
[----:B------:R-:W-:Y:S01]  /*2d50*/  HMMA.16816.F32 R60, R36, R62, RZ ;  /* 0x0000003e243c723c */ /* 0x000fe200000018ff */
[----:B------:R-:W-:Y:S02]  /*2d60*/  FMUL.FTZ R227, R46, c[0x0][0x2ec] ;  /* 0x0000bb002ee37a20 */ /* 0x000fe40000410000 */
[----:B------:R-:W-:Y:S01]  /*2d70*/  FMUL.FTZ R225, R47, c[0x0][0x2ec] ;  /* 0x0000bb002fe17a20 */ /* 0x000fe20000410000 */
[----:B-1----:R-:W1:Y:S03]  /*2d80*/  LDSM.16.M88.4 R64, [R251+0x6800] ;  /* 0x00680000fb40783b */ /* 0x002e660000000200 */
[----:B------:R-:W-:Y:S01]  /*2d90*/  MUFU.TANH R141, R141 ;  /* 0x0000008d008d7308 */ /* 0x000fe20000002400 */
[----:B------:R-:W-:Y:S07]  /*2da0*/  HMMA.16816.F32 R76, R16, R80, R76 ;  /* 0x00000050104c723c */ /* 0x000fee000000184c */
[----:B------:R-:W-:Y:S01]  /*2db0*/  MUFU.TANH R221, R221 ;  /* 0x000000dd00dd7308 */ /* 0x000fe20000002400 */
[----:B------:R-:W-:Y:S07]  /*2dc0*/  HMMA.16816.F32 R56, R32, R74, R56 ;  /* 0x0000004a2038723c */ /* 0x000fee0000001838 */
[----:B------:R-:W-:Y:S01]  /*2dd0*/  MUFU.TANH R142, R142 ;  /* 0x0000008e008e7308 */ /* 0x000fe20000002400 */
[----:B------:R-:W-:Y:S07]  /*2de0*/  HMMA.16816.F32 R48, R20, R80, R48 ;  /* 0x000000501430723c */ /* 0x000fee0000001830 */
[----:B------:R-:W-:Y:S01]  /*2df0*/  MUFU.TANH R144, R144 ;  /* 0x0000009000907308 */ /* 0x000fe20000002400 */
[----:B------:R-:W-:Y:S07]  /*2e00*/  HMMA.16816.F32 R60, R24, R74, R60 ;  /* 0x0000004a183c723c */ /* 0x000fee000000183c */
[----:B------:R-:W-:Y:S01]  /*2e10*/  MUFU.TANH R147, R147 ;  /* 0x0000009300937308 */ /* 0x000fe20000002400 */
[----:B---3--:R-:W-:Y:S07]  /*2e20*/  HMMA.16816.F32 R76, R8, R68, R76 ;  /* 0x00000044084c723c */ /* 0x008fee000000184c */
[----:B------:R-:W-:Y:S01]  /*2e30*/  MUFU.TANH R148, R148 ;  /* 0x0000009400947308 */ /* 0x000fe20000002400 */
[----:B--2---:R-:W-:Y:S07]  /*2e40*/  HMMA.16816.F32 R72, R40, R52, RZ ;  /* 0x000000342848723c */ /* 0x004fee00000018ff */
[----:B------:R-:W-:Y:S01]  /*2e50*/  MUFU.TANH R227, R227 ;  /* 0x000000e300e37308 */ /* 0x000fe20000002400 */
[----:B------:R-:W-:Y:S07]  /*2e60*/  HMMA.16816.F32 R56, R20, R82, R56 ;  /* 0x000000521438723c */ /* 0x000fee0000001838 */
[----:B------:R-:W-:Y:S01]  /*2e70*/  MUFU.TANH R145, R145 ;  /* 0x0000009100917308 */ /* 0x000fe20000002400 */
[----:B------:R-:W-:Y:S01]  /*2e80*/  HMMA.16816.F32 R48, R12, R68, R48 ;  /* 0x000000440c30723c */ /* 0x000fe20000001830 */
[----:B------:R-:W-:-:S02]  /*2e90*/  FMUL.FTZ R76, R76, c[0x0][0x2ec] ;  /* 0x0000bb004c4c7a20 */ /* 0x000fc40000410000 */
[----:B------:R-:W-:Y:S02]  /*2ea0*/  FMUL.FTZ R234, R77, c[0x0][0x2ec] ;  /* 0x0000bb004dea7a20 */ /* 0x000fe40000410000 */
[----:B------:R-:W-:Y:S02]  /*2eb0*/  FMUL.FTZ R197, R78, c[0x0][0x2ec] ;  /* 0x0000bb004ec57a20 */ /* 0x000fe40000410000 */
[----:B------:R2:W-:Y:S01]  /*2ec0*/  MUFU.TANH R154, R76 ;  /* 0x0000004c009a7308 */ /* 0x0005e20000002400 */
[----:B------:R-:W-:Y:S01]  /*2ed0*/  HMMA.16816.F32 R44, R36, R52, RZ ;  /* 0x00000034242c723c */ /* 0x000fe200000018ff */
[----:B------:R-:W-:-:S06]  /*2ee0*/  FMUL.FTZ R157, R79, c[0x0][0x2ec] ;  /* 0x0000bb004f9d7a20 */ /* 0x000fcc0000410000 */
[----:B------:R-:W3:Y:S01]  /*2ef0*/  MUFU.TANH R197, R197 ;  /* 0x000000c500c57308 */ /* 0x000ee20000002400 */
[----:B------:R-:W-:Y:S01]  /*2f00*/  HMMA.16816.F32 R60, R16, R82, R60 ;  /* 0x00000052103c723c */ /* 0x000fe2000000183c */
[----:B------:R-:W-:Y:S04]  /*2f10*/  LDSM.16.M88.4 R80, [R182+0x3000] ;  /* 0x00300000b650783b */ /* 0x000fe80000000200 */
[----:B--2---:R-:W2:Y:S03]  /*2f20*/  LDSM.16.M88.4 R76, [R159+0x7000] ;  /* 0x007000009f4c783b */ /* 0x004ea60000000200 */
[----:B-1----:R-:W-:Y:S01]  /*2f30*/  HMMA.16816.F32 R72, R32, R64, R72 ;  /* 0x000000402048723c */ /* 0x002fe20000001848 */
[----:B------:R-:W-:Y:S01]  /*2f40*/  FMUL.FTZ R48, R48, c[0x0][0x2ec] ;  /* 0x0000bb0030307a20 */ /* 0x000fe20000410000 */
[----:B------:R-:W-:Y:S01]  /*2f50*/  MUFU.TANH R234, R234 ;  /* 0x000000ea00ea7308 */ /* 0x000fe20000002400 */
[----:B------:R-:W-:-:S02]  /*2f60*/  FMUL.FTZ R49, R49, c[0x0][0x2ec] ;  /* 0x0000bb0031317a20 */ /* 0x000fc40000410000 */
[----:B------:R-:W-:Y:S02]  /*2f70*/  FMUL.FTZ R153, R50, c[0x0][0x2ec] ;  /* 0x0000bb0032997a20 */ /* 0x000fe40000410000 */
[----:B------:R-:W-:Y:S01]  /*2f80*/  FMUL.FTZ R238, R51, c[0x0][0x2ec] ;  /* 0x0000bb0033ee7a20 */ /* 0x000fe20000410000 */
[----:B------:R-:W-:Y:S02]  /*2f90*/  HMMA.16816.F32 R56, R12, R70, R56 ;  /* 0x000000460c38723c */ /* 0x000fe40000001838 */
[----:B------:R-:W-:Y:S06]  /*2fa0*/  MUFU.TANH R152, R48 ;  /* 0x0000003000987308 */ /* 0x000fec0000002400 */
[----:B------:R-:W-:Y:S02]  /*2fb0*/  HMMA.16816.F32 R44, R24, R64, R44 ;  /* 0x00000040182c723c */ /* 0x000fe4000000182c */
[----:B------:R1:W-:Y:S06]  /*2fc0*/  MUFU.TANH R150, R49 ;  /* 0x0000003100967308 */ /* 0x0003ec0000002400 */
[----:B------:R-:W-:Y:S02]  /*2fd0*/  HMMA.16816.F32 R60, R8, R70, R60 ;  /* 0x00000046083c723c */ /* 0x000fe4000000183c */
[----:B------:R-:W2:Y:S06]  /*2fe0*/  MUFU.TANH R153, R153 ;  /* 0x0000009900997308 */ /* 0x000eac0000002400 */
[----:B------:R-:W-:Y:S01]  /*2ff0*/  HMMA.16816.F32 R68, R40, R54, RZ ;  /* 0x000000362844723c */ /* 0x000fe200000018ff */
[----:B------:R-:W-:Y:S01]  /*3000*/  FMUL.FTZ R56, R56, c[0x0][0x2ec] ;  /* 0x0000bb0038387a20 */ /* 0x000fe20000410000 */
[----:B-1----:R-:W1:Y:S01]  /*3010*/  LDSM.16.M88.4 R48, [R198+0x2800] ;  /* 0x00280000c630783b */ /* 0x002e620000000200 */
[----:B------:R-:W-:Y:S01]  /*3020*/  FMUL.FTZ R155, R57, c[0x0][0x2ec] ;  /* 0x0000bb00399b7a20 */ /* 0x000fe20000410000 */
[----:B------:R-:W-:Y:S01]  /*3030*/  MUFU.TANH R238, R238 ;  /* 0x000000ee00ee7308 */ /* 0x000fe20000002400 */
[----:B------:R-:W-:-:S03]  /*3040*/  FMUL.FTZ R236, R59, c[0x0][0x2ec] ;  /* 0x0000bb003bec7a20 */ /* 0x000fc60000410000 */
[----:B------:R-:W-:Y:S04]  /*3050*/  HMMA.16816.F32 R52, R36, R54, RZ ;  /* 0x000000362434723c */ /* 0x000fe800000018ff */
[----:B------:R2:W-:Y:S04]  /*3060*/  MUFU.TANH R156, R56 ;  /* 0x00000038009c7308 */ /* 0x0005e80000002400 */
[----:B------:R-:W-:Y:S01]  /*3070*/  HMMA.16816.F32 R72, R20, R84, R72 ;  /* 0x000000541448723c */ /* 0x000fe20000001848 */
[----:B------:R-:W-:Y:S02]  /*3080*/  FMUL.FTZ R60, R60, c[0x0][0x2ec] ;  /* 0x0000bb003c3c7a20 */ /* 0x000fe40000410000 */
[----:B------:R-:W-:Y:S01]  /*3090*/  FMUL.FTZ R222, R61, c[0x0][0x2ec] ;  /* 0x0000bb003dde7a20 */ /* 0x000fe20000410000 */
[----:B------:R-:W1:Y:S01]  /*30a0*/  MUFU.TANH R157, R157 ;  /* 0x0000009d009d7308 */ /* 0x000e620000002400 */
[----:B------:R-:W-:-:S03]  /*30b0*/  FMUL.FTZ R158, R62, c[0x0][0x2ec] ;  /* 0x0000bb003e9e7a20 */ /* 0x000fc60000410000 */
[----:B------:R-:W-:Y:S04]  /*30c0*/  HMMA.16816.F32 R44, R16, R84, R44 ;  /* 0x00000054102c723c */ /* 0x000fe8000000182c */
[----:B------:R1:W-:Y:S03]  /*30d0*/  MUFU.TANH R230, R60 ;  /* 0x0000003c00e67308 */ /* 0x0003e60000002400 */
[----:B------:R-:W-:Y:S01]  /*30e0*/  FMUL.FTZ R84, R58, c[0x0][0x2ec] ;  /* 0x0000bb003a547a20 */ /* 0x000fe20000410000 */
[----:B------:R-:W-:Y:S01]  /*30f0*/  HMMA.16816.F32 R68, R32, R66, R68 ;  /* 0x000000422044723c */ /* 0x000fe20000001844 */
[----:B--2---:R-:W2:Y:S01]  /*3100*/  LDSM.16.M88.4 R56, [R251+0x7000] ;  /* 0x00700000fb38783b */ /* 0x004ea20000000200 */
[----:B------:R-:W-:-:S02]  /*3110*/  FMUL.FTZ R85, R63, c[0x0][0x2ec] ;  /* 0x0000bb003f557a20 */ /* 0x000fc40000410000 */
[----:B------:R-:W1:Y:S04]  /*3120*/  MUFU.TANH R158, R158 ;  /* 0x0000009e009e7308 */ /* 0x000e680000002400 */
[----:B------:R-:W-:Y:S04]  /*3130*/  HMMA.16816.F32 R52, R24, R66, R52 ;  /* 0x000000421834723c */ /* 0x000fe80000001834 */
[----:B------:R-:W2:Y:S04]  /*3140*/  MUFU.TANH R84, R84 ;  /* 0x0000005400547308 */ /* 0x000ea80000002400 */
[----:B------:R-:W-:Y:S04]  /*3150*/  HMMA.16816.F32 R64, R40, R76, RZ ;  /* 0x0000004c2840723c */ /* 0x000fe800000018ff */
[----:B------:R-:W-:Y:S04]  /*3160*/  MUFU.TANH R155, R155 ;  /* 0x0000009b009b7308 */ /* 0x000fe80000002400 */
[----:B-1----:R-:W-:Y:S04]  /*3170*/  HMMA.16816.F32 R72, R12, R48, R72 ;  /* 0x000000300c48723c */ /* 0x002fe80000001848 */
[----:B------:R-:W-:Y:S04]  /*3180*/  MUFU.TANH R236, R236 ;  /* 0x000000ec00ec7308 */ /* 0x000fe80000002400 */
[----:B------:R-:W-:Y:S04]  /*3190*/  HMMA.16816.F32 R60, R36, R76, RZ ;  /* 0x0000004c243c723c */ /* 0x000fe800000018ff */
[----:B------:R-:W-:Y:S04]  /*31a0*/  MUFU.TANH R222, R222 ;  /* 0x000000de00de7308 */ /* 0x000fe80000002400 */
[----:B------:R-:W-:Y:S04]  /*31b0*/  HMMA.16816.F32 R44, R8, R48, R44 ;  /* 0x00000030082c723c */ /* 0x000fe8000000182c */
[----:B------:R-:W1:Y:S04]  /*31c0*/  MUFU.TANH R85, R85 ;  /* 0x0000005500557308 */ /* 0x000e680000002400 */
[----:B--2---:R-:W-:Y:S01]  /*31d0*/  HMMA.16816.F32 R64, R32, R56, R64 ;  /* 0x000000382040723c */ /* 0x004fe20000001840 */
[----:B------:R-:W-:-:S02]  /*31e0*/  FMUL.FTZ R72, R72, c[0x0][0x2ec] ;  /* 0x0000bb0048487a20 */ /* 0x000fc40000410000 */
[----:B------:R-:W-:Y:S01]  /*31f0*/  FMUL.FTZ R73, R73, c[0x0][0x2ec] ;  /* 0x0000bb0049497a20 */ /* 0x000fe20000410000 */
[----:B------:R-:W-:Y:S01]  /*3200*/  MUFU.TANH R149, R149 ;  /* 0x0000009500957308 */ /* 0x000fe20000002400 */
[----:B------:R-:W-:Y:S02]  /*3210*/  FMUL.FTZ R228, R74, c[0x0][0x2ec] ;  /* 0x0000bb004ae47a20 */ /* 0x000fe40000410000 */
[----:B------:R-:W-:Y:S01]  /*3220*/  FMUL.FTZ R226, R75, c[0x0][0x2ec] ;  /* 0x0000bb004be27a20 */ /* 0x000fe20000410000 */
[-C--:B------:R-:W-:Y:S04]  /*3230*/  HMMA.16816.F32 R68, R20, R86.reuse, R68 ;  /* 0x000000561444723c */ /* 0x080fe80000001844 */
[----:B------:R-:W-:Y:S04]  /*3240*/  MUFU.TANH R219, R72 ;  /* 0x0000004800db7308 */ /* 0x000fe80000002400 */
[----:B------:R-:W-:Y:S01]  /*3250*/  HMMA.16816.F32 R52, R16, R86, R52 ;  /* 0x000000561034723c */ /* 0x000fe20000001834 */
[----:B------:R-:W-:-:S02]  /*3260*/  FMUL.FTZ R44, R44, c[0x0][0x2ec] ;  /* 0x0000bb002c2c7a20 */ /* 0x000fc40000410000 */
[----:B------:R-:W-:Y:S01]  /*3270*/  FMUL.FTZ R206, R45, c[0x0][0x2ec] ;  /* 0x0000bb002dce7a20 */ /* 0x000fe20000410000 */
[----:B------:R2:W-:Y:S03]  /*3280*/  MUFU.TANH R217, R73 ;  /* 0x0000004900d97308 */ /* 0x0005e60000002400 */
[----:B------:R-:W-:Y:S01]  /*3290*/  FMUL.FTZ R86, R46, c[0x0][0x2ec] ;  /* 0x0000bb002e567a20 */ /* 0x000fe20000410000 */
[----:B------:R-:W-:Y:S01]  /*32a0*/  HMMA.16816.F32 R64, R20, R80, R64 ;  /* 0x000000501440723c */ /* 0x000fe20000001840 */
[----:B------:R-:W-:-:S03]  /*32b0*/  FMUL.FTZ R87, R47, c[0x0][0x2ec] ;  /* 0x0000bb002f577a20 */ /* 0x000fc60000410000 */
[----:B------:R1:W-:Y:S04]  /*32c0*/  MUFU.TANH R208, R44 ;  /* 0x0000002c00d07308 */ /* 0x0003e80000002400 */
[----:B------:R-:W-:Y:S04]  /*32d0*/  HMMA.16816.F32 R68, R12, R50, R68 ;  /* 0x000000320c44723c */ /* 0x000fe80000001844 */
[----:B------:R-:W-:Y:S04]  /*32e0*/  MUFU.TANH R228, R228 ;  /* 0x000000e400e47308 */ /* 0x000fe80000002400 */
[----:B--2---:R-:W-:Y:S01]  /*32f0*/  HMMA.16816.F32 R72, R24, R56, R60 ;  /* 0x000000381848723c */ /* 0x004fe2000000183c */
[----:B------:R-:W2:Y:S03]  /*3300*/  LDSM.16.M88.4 R60, [R198+0x3000] ;  /* 0x00300000c63c783b */ /* 0x000ea60000000200 */
[----:B------:R-:W2:Y:S04]  /*3310*/  MUFU.TANH R86, R86 ;  /* 0x0000005600567308 */ /* 0x000ea80000002400 */
[-C--:B-1----:R-:W-:Y:S04]  /*3320*/  HMMA.16816.F32 R44, R36, R78.reuse, RZ ;  /* 0x0000004e242c723c */ /* 0x082fe800000018ff */
[----:B------:R-:W-:Y:S04]  /*3330*/  MUFU.TANH R151, R151 ;  /* 0x0000009700977308 */ /* 0x000fe80000002400 */
[----:B------:R-:W-:Y:S01]  /*3340*/  HMMA.16816.F32 R76, R40, R78, RZ ;  /* 0x0000004e284c723c */ /* 0x000fe200000018ff */
[----:B------:R-:W-:-:S02]  /*3350*/  FMUL.FTZ R69, R69, c[0x0][0x2ec] ;  /* 0x0000bb0045457a20 */ /* 0x000fc40000410000 */
[----:B------:R-:W-:Y:S01]  /*3360*/  FMUL.FTZ R68, R68, c[0x0][0x2ec] ;  /* 0x0000bb0044447a20 */ /* 0x000fe20000410000 */
[----:B------:R-:W1:Y:S01]  /*3370*/  MUFU.TANH R225, R225 ;  /* 0x000000e100e17308 */ /* 0x000e620000002400 */
[----:B------:R-:W-:Y:S02]  /*3380*/  FMUL.FTZ R70, R70, c[0x0][0x2ec] ;  /* 0x0000bb0046467a20 */ /* 0x000fe40000410000 */
[----:B------:R-:W-:Y:S01]  /*3390*/  FMUL.FTZ R71, R71, c[0x0][0x2ec] ;  /* 0x0000bb0047477a20 */ /* 0x000fe20000410000 */
[----:B------:R-:W-:Y:S01]  /*33a0*/  HMMA.16816.F32 R52, R8, R50, R52 ;  /* 0x000000320834723c */ /* 0x000fe20000001834 */
[----:B------:R1:W1:Y:S03]  /*33b0*/  LDSM.16.M88.4 R48, [R159+0x7800] ;  /* 0x007800009f30783b */ /* 0x0002660000000200 */
[----:B------:R2:W-:Y:S04]  /*33c0*/  MUFU.TANH R213, R69 ;  /* 0x0000004500d57308 */ /* 0x0005e80000002400 */
[-C--:B------:R-:W-:Y:S04]  /*33d0*/  HMMA.16816.F32 R44, R24, R58.reuse, R44 ;  /* 0x0000003a182c723c */ /* 0x080fe8000000182c */
[----:B------:R-:W-:Y:S04]  /*33e0*/  MUFU.TANH R215, R68 ;  /* 0x0000004400d77308 */ /* 0x000fe80000002400 */
[----:B------:R-:W-:Y:S01]  /*33f0*/  HMMA.16816.F32 R76, R32, R58, R76 ;  /* 0x0000003a204c723c */ /* 0x000fe2000000184c */
[----:B------:R-:W3:Y:S01]  /*3400*/  LDSM.16.M88.4 R56, [R251+0x7800] ;  /* 0x00780000fb38783b */ /* 0x000ee20000000200 */
[----:B--2---:R-:W-:-:S02]  /*3410*/  IADD3 R69, R91, 0x8, RZ ;  /* 0x000000085b457810 */ /* 0x004fc40007ffe0ff */
[----:B------:R-:W-:Y:S04]  /*3420*/  MUFU.TANH R224, R70 ;  /* 0x0000004600e07308 */ /* 0x000fe80000002400 */
[----:B------:R-:W-:Y:S01]  /*3430*/  HMMA.16816.F32 R64, R12, R60, R64 ;  /* 0x0000003c0c40723c */ /* 0x000fe20000001840 */
[----:B------:R-:W-:Y:S01]  /*3440*/  FMUL.FTZ R52, R52, c[0x0][0x2ec] ;  /* 0x0000bb0034347a20 */ /* 0x000fe20000410000 */
[-C--:B------:R-:W-:Y:S01]  /*3450*/  ISETP.GE.AND P2, PT, R69, R90.reuse, PT ;  /* 0x0000005a4500720c */ /* 0x080fe20003f46270 */
[----:B------:R-:W-:Y:S01]  /*3460*/  FMUL.FTZ R169, R53, c[0x0][0x2ec] ;  /* 0x0000bb0035a97a20 */ /* 0x000fe20000410000 */
[----:B------:R-:W-:Y:S01]  /*3470*/  IADD3 R69, R91, 0x10, RZ ;  /* 0x000000105b457810 */ /* 0x000fe20007ffe0ff */
[----:B------:R2:W-:Y:S01]  /*3480*/  MUFU.TANH R204, R52 ;  /* 0x0000003400cc7308 */ /* 0x0005e20000002400 */
[----:B------:R-:W-:Y:S01]  /*3490*/  FMUL.FTZ R172, R54, c[0x0][0x2ec] ;  /* 0x0000bb0036ac7a20 */ /* 0x000fe20000410000 */
[----:B------:R-:W-:Y:S01]  /*34a0*/  FSEL R92, R2, -INF , !P2 ;  /* 0xff800000025c7808 */ /* 0x000fe20005000000 */
[----:B------:R-:W-:Y:S01]  /*34b0*/  HMMA.16816.F32 R72, R16, R80, R72 ;  /* 0x000000501048723c */ /* 0x000fe20000001848 */
[----:B------:R-:W-:Y:S01]  /*34c0*/  FMUL.FTZ R173, R55, c[0x0][0x2ec] ;  /* 0x0000bb0037ad7a20 */ /* 0x000fe20000410000 */
[----:B------:R-:W-:-:S02]  /*34d0*/  ISETP.GE.AND P1, PT, R69, R90, PT ;  /* 0x0000005a4500720c */ /* 0x000fc40003f26270 */
[----:B----4-:R-:W-:Y:S01]  /*34e0*/  FSEL R163, R106, -INF , !P2 ;  /* 0xff8000006aa37808 */ /* 0x010fe20005000000 */
[----:B------:R4:W-:Y:S01]  /*34f0*/  MUFU.TANH R220, R71 ;  /* 0x0000004700dc7308 */ /* 0x0009e20000002400 */
[----:B------:R-:W-:Y:S02]  /*3500*/  FSEL R2, R94, -INF , !P2 ;  /* 0xff8000005e027808 */ /* 0x000fe40005000000 */
[----:B------:R-:W-:Y:S01]  /*3510*/  HMMA.16816.F32 R76, R20, R82, R76 ;  /* 0x00000052144c723c */ /* 0x000fe2000000184c */
[----:B------:R-:W-:Y:S02]  /*3520*/  FSEL R80, R100, -INF , !P4 ;  /* 0xff80000064507808 */ /* 0x000fe40006000000 */
[----:B------:R-:W-:Y:S02]  /*3530*/  FSEL R81, R104, -INF , !P4 ;  /* 0xff80000068517808 */ /* 0x000fe40006000000 */
[----:B------:R-:W-:Y:S01]  /*3540*/  FSEL R171, R96, -INF , !P2 ;  /* 0xff80000060ab7808 */ /* 0x000fe20005000000 */
[----:B------:R-:W-:Y:S01]  /*3550*/  MUFU.TANH R226, R226 ;  /* 0x000000e200e27308 */ /* 0x000fe20000002400 */
[----:B-1----:R-:W-:Y:S01]  /*3560*/  FSEL R159, R113, -INF , !P1 ;  /* 0xff800000719f7808 */ /* 0x002fe20004800000 */
[----:B------:R-:W-:Y:S01]  /*3570*/  FMUL.FTZ R209, R65, c[0x0][0x2ec] ;  /* 0x0000bb0041d17a20 */ /* 0x000fe20000410000 */
[----:B------:R-:W-:Y:S01]  /*3580*/  IADD3 R65, R91, 0x9, RZ ;  /* 0x000000095b417810 */ /* 0x000fe20007ffe0ff */
[----:B------:R-:W-:Y:S01]  /*3590*/  FMUL.FTZ R64, R64, c[0x0][0x2ec] ;  /* 0x0000bb0040407a20 */ /* 0x000fe20000410000 */
[C---:B--2---:R-:W-:Y:S01]  /*35a0*/  HMMA.16816.F32 R52, R40.reuse, R48, RZ ;  /* 0x000000302834723c */ /* 0x044fe200000018ff */
[----:B------:R-:W-:Y:S01]  /*35b0*/  FMUL.FTZ R218, R66, c[0x0][0x2ec] ;  /* 0x0000bb0042da7a20 */ /* 0x000fe20000410000 */
[-C--:B------:R-:W-:Y:S01]  /*35c0*/  ISETP.GE.AND P0, PT, R65, R90.reuse, PT ;  /* 0x0000005a4100720c */ /* 0x080fe20003f06270 */
[----:B------:R1:W-:Y:S01]  /*35d0*/  MUFU.TANH R211, R64 ;  /* 0x0000004000d37308 */ /* 0x0003e20000002400 */
[----:B------:R-:W-:Y:S01]  /*35e0*/  IADD3 R65, R91, 0x11, RZ ;  /* 0x000000115b417810 */ /* 0x000fe20007ffe0ff */
[----:B------:R-:W-:Y:S01]  /*35f0*/  FMUL.FTZ R216, R67, c[0x0][0x2ec] ;  /* 0x0000bb0043d87a20 */ /* 0x000fe20000410000 */
[----:B----4-:R-:W2:Y:S01]  /*3600*/  LDSM.16.M88.4 R68, [R182+0x3800] ;  /* 0x00380000b644783b */ /* 0x010ea20000000200 */
[----:B------:R-:W-:Y:S01]  /*3610*/  FSEL R170, R0, -INF , !P0 ;  /* 0xff80000000aa7808 */ /* 0x000fe20004000000 */
[----:B------:R-:W-:Y:S01]  /*3620*/  HMMA.16816.F32 R40, R40, R50, RZ ;  /* 0x000000322828723c */ /* 0x000fe200000018ff */
[----:B------:R-:W-:-:S02]  /*3630*/  ISETP.GE.AND P6, PT, R65, R90, PT ;  /* 0x0000005a4100720c */ /* 0x000fc40003fc6270 */
[----:B------:R-:W-:Y:S01]  /*3640*/  FSEL R165, R105, -INF , !P0 ;  /* 0xff80000069a57808 */ /* 0x000fe20004000000 */
[----:B------:R-:W-:Y:S01]  /*3650*/  MUFU.TANH R206, R206 ;  /* 0x000000ce00ce7308 */ /* 0x000fe20000002400 */
[----:B------:R-:W-:Y:S02]  /*3660*/  FSEL R0, R93, -INF , !P0 ;  /* 0xff8000005d007808 */ /* 0x000fe40004000000 */
[----:B------:R-:W-:Y:S01]  /*3670*/  FSEL R175, R95, -INF , !P0 ;  /* 0xff8000005faf7808 */ /* 0x000fe20004000000 */
[----:B------:R-:W-:Y:S01]  /*3680*/  HMMA.16816.F32 R44, R16, R82, R44 ;  /* 0x00000052102c723c */ /* 0x000fe2000000182c */
[----:B------:R-:W-:Y:S02]  /*3690*/  FSEL R162, R111, -INF , !P1 ;  /* 0xff8000006fa27808 */ /* 0x000fe40004800000 */
[----:B------:R-:W-:Y:S01]  /*36a0*/  FSEL R174, R109, -INF , !P1 ;  /* 0xff8000006dae7808 */ /* 0x000fe20004800000 */
[----:B------:R-:W4:Y:S01]  /*36b0*/  MUFU.TANH R87, R87 ;  /* 0x0000005700577308 */ /* 0x000f220000002400 */
[----:B------:R-:W-:-:S02]  /*36c0*/  FSEL R179, R107, -INF , !P1 ;  /* 0xff8000006bb37808 */ /* 0x000fc40004800000 */
[----:B------:R-:W-:Y:S01]  /*36d0*/  FSEL R82, R102, -INF , !P4 ;  /* 0xff80000066527808 */ /* 0x000fe20006000000 */
[C---:B-1----:R-:W-:Y:S01]  /*36e0*/  HMMA.16816.F32 R64, R36.reuse, R48, RZ ;  /* 0x000000302440723c */ /* 0x042fe200000018ff */
[----:B------:R-:W-:Y:S02]  /*36f0*/  FSEL R177, R114, -INF , !P6 ;  /* 0xff80000072b17808 */ /* 0x000fe40007000000 */
[----:B-----5:R-:W-:Y:S01]  /*3700*/  FSEL R166, R112, -INF , !P6 ;  /* 0xff80000070a67808 */ /* 0x020fe20007000000 */
[----:B------:R-:W1:Y:S01]  /*3710*/  MUFU.TANH R172, R172 ;  /* 0x000000ac00ac7308 */ /* 0x000e620000002400 */
[----:B------:R-:W-:Y:S02]  /*3720*/  FSEL R114, R110, -INF , !P6 ;  /* 0xff8000006e727808 */ /* 0x000fe40007000000 */
[----:B------:R-:W-:Y:S01]  /*3730*/  IADD3 R49, R91, 0x20, RZ ;  /* 0x000000205b317810 */ /* 0x000fe20007ffe0ff */
[----:B------:R-:W-:Y:S01]  /*3740*/  HMMA.16816.F32 R36, R36, R50, RZ ;  /* 0x000000322424723c */ /* 0x000fe200000018ff */
[----:B------:R-:W-:-:S03]  /*3750*/  FSEL R181, R108, -INF , !P6 ;  /* 0xff8000006cb57808 */ /* 0x000fc60007000000 */
[----:B------:R-:W-:Y:S03]  /*3760*/  MUFU.TANH R169, R169 ;  /* 0x000000a900a97308 */ /* 0x000fe60000002400 */
[C---:B------:R-:W-:Y:S01]  /*3770*/  IADD3 R51, R91.reuse, 0x39, RZ ;  /* 0x000000395b337810 */ /* 0x040fe20007ffe0ff */
[----:B------:R-:W-:Y:S04]  /*3780*/  HMMA.16816.F32 R72, R8, R60, R72 ;  /* 0x0000003c0848723c */ /* 0x000fe80000001848 */
[----:B------:R-:W5:Y:S03]  /*3790*/  MUFU.TANH R173, R173 ;  /* 0x000000ad00ad7308 */ /* 0x000f660000002400 */
[----:B------:R-:W-:Y:S01]  /*37a0*/  IADD3 R61, R91, 0x1, RZ ;  /* 0x000000015b3d7810 */ /* 0x000fe20007ffe0ff */
[----:B---3--:R-:W-:Y:S03]  /*37b0*/  HMMA.16816.F32 R52, R32, R56, R52 ;  /* 0x000000382034723c */ /* 0x008fe60000001834 */
[----:B------:R-:W-:Y:S01]  /*37c0*/  ISETP.GE.AND P3, PT, R61, R90, PT ;  /* 0x0000005a3d00720c */ /* 0x000fe20003f66270 */
[----:B------:R-:W-:Y:S01]  /*37d0*/  MUFU.TANH R218, R218 ;  /* 0x000000da00da7308 */ /* 0x000fe20000002400 */
[----:B------:R-:W-:-:S02]  /*37e0*/  IADD3 R61, R91, 0x18, RZ ;  /* 0x000000185b3d7810 */ /* 0x000fc40007ffe0ff */
[----:B------:R-:W-:Y:S01]  /*37f0*/  FSEL R160, R97, -INF , !P3 ;  /* 0xff80000061a07808 */ /* 0x000fe20005800000 */
[----:B------:R-:W-:Y:S01]  /*3800*/  HMMA.16816.F32 R64, R24, R56, R64 ;  /* 0x000000381840723c */ /* 0x000fe20000001840 */
[-C--:B------:R-:W-:Y:S02]  /*3810*/  ISETP.GE.AND P5, PT, R61, R90.reuse, PT ;  /* 0x0000005a3d00720c */ /* 0x080fe40003fa6270 */
[----:B------:R-:W-:Y:S01]  /*3820*/  IADD3 R61, R91, 0x19, RZ ;  /* 0x000000195b3d7810 */ /* 0x000fe20007ffe0ff */
[----:B------:R-:W-:Y:S01]  /*3830*/  MUFU.TANH R209, R209 ;  /* 0x000000d100d17308 */ /* 0x000fe20000002400 */
[----:B------:R-:W-:Y:S02]  /*3840*/  FSEL R83, R99, -INF , !P3 ;  /* 0xff80000063537808 */ /* 0x000fe40005800000 */
[----:B------:R-:W-:Y:S01]  /*3850*/  FSEL R164, R101, -INF , !P3 ;  /* 0xff80000065a47808 */ /* 0x000fe20005800000 */
[----:B------:R-:W-:Y:S01]  /*3860*/  HMMA.16816.F32 R32, R32, R58, R40 ;  /* 0x0000003a2020723c */ /* 0x000fe20000001828 */
[----:B------:R-:W-:Y:S01]  /*3870*/  FSEL R167, R103, -INF , !P3 ;  /* 0xff80000067a77808 */ /* 0x000fe20005800000 */
[----:B------:R-:W-:Y:S01]  /*3880*/  FMUL.FTZ R74, R74, c[0x0][0x2ec] ;  /* 0x0000bb004a4a7a20 */ /* 0x000fe20000410000 */
[-C--:B------:R-:W-:Y:S01]  /*3890*/  ISETP.GE.AND P4, PT, R61, R90.reuse, PT ;  /* 0x0000005a3d00720c */ /* 0x080fe20003f86270 */
[----:B------:R-:W-:Y:S01]  /*38a0*/  FMUL.FTZ R75, R75, c[0x0][0x2ec] ;  /* 0x0000bb004b4b7a20 */ /* 0x000fe20000410000 */
[-C--:B------:R-:W-:Y:S01]  /*38b0*/  ISETP.GE.AND P3, PT, R49, R90.reuse, PT ;  /* 0x0000005a3100720c */ /* 0x080fe20003f66270 */
[----:B------:R-:W-:Y:S01]  /*38c0*/  MUFU.TANH R56, R74 ;  /* 0x0000004a00387308 */ /* 0x000fe20000002400 */
[----:B------:R-:W-:Y:S01]  /*38d0*/  IADD3 R49, R91, 0x21, RZ ;  /* 0x000000215b317810 */ /* 0x000fe20007ffe0ff */
[-C--:B------:R-:W-:Y:S01]  /*38e0*/  HMMA.16816.F32 R76, R12, R62.reuse, R76 ;  /* 0x0000003e0c4c723c */ /* 0x080fe2000000184c */
[----:B------:R-:W-:Y:S01]  /*38f0*/  FSEL R57, R121, -INF , !P5 ;  /* 0xff80000079397808 */ /* 0x000fe20006800000 */
[----:B------:R-:W-:Y:S01]  /*3900*/  FMUL.FTZ R72, R72, c[0x0][0x2ec] ;  /* 0x0000bb0048487a20 */ /* 0x000fe20000410000 */
[-C--:B------:R-:W-:Y:S01]  /*3910*/  ISETP.GE.AND P2, PT, R49, R90.reuse, PT ;  /* 0x0000005a3100720c */ /* 0x080fe20003f46270 */
[----:B------:R-:W-:Y:S01]  /*3920*/  FMUL.FTZ R73, R73, c[0x0][0x2ec] ;  /* 0x0000bb0049497a20 */ /* 0x000fe20000410000 */
[----:B------:R-:W-:Y:S01]  /*3930*/  IADD3 R49, R91, 0x28, RZ ;  /* 0x000000285b317810 */ /* 0x000fe20007ffe0ff */
[----:B------:R-:W3:Y:S01]  /*3940*/  MUFU.TANH R94, R75 ;  /* 0x0000004b005e7308 */ /* 0x000ee20000002400 */
[----:B------:R-:W-:Y:S01]  /*3950*/  FSEL R168, R119, -INF , !P5 ;  /* 0xff80000077a87808 */ /* 0x000fe20006800000 */
[----:B------:R-:W-:Y:S01]  /*3960*/  HMMA.16816.F32 R60, R8, R62, R44 ;  /* 0x0000003e083c723c */ /* 0x000fe2000000182c */
[----:B------:R-:W1:Y:S01]  /*3970*/  LDSM.16.M88.4 R44, [R198+0x3800] ;  /* 0x00380000c62c783b */ /* 0x000e620000000200 */
[----:B------:R-:W-:Y:S01]  /*3980*/  ISETP.GE.AND P0, PT, R49, R90, PT ;  /* 0x0000005a3100720c */ /* 0x000fe20003f06270 */
[----:B------:R-:W-:-:S04]  /*3990*/  DEPBAR.LE SB0, 0x0 ;  /* 0x000080000000791a */ /* 0x000fc80000000000 */
[----:B------:R-:W-:Y:S01]  /*39a0*/  IADD3 R49, R91, 0x29, RZ ;  /* 0x000000295b317810 */ /* 0x000fe20007ffe0ff */
[----:B------:R-:W-:Y:S01]  /*39b0*/  HMMA.16816.F32 R36, R24, R58, R36 ;  /* 0x0000003a1824723c */ /* 0x000fe20000001824 */
[----:B------:R-:W-:Y:S01]  /*39c0*/  FSEL R176, R117, -INF , !P5 ;  /* 0xff80000075b07808 */ /* 0x000fe20006800000 */
[----:B------:R-:W1:Y:S01]  /*39d0*/  MUFU.TANH R98, R72 ;  /* 0x0000004800627308 */ /* 0x000e620000002400 */
[-C--:B------:R-:W-:Y:S02]  /*39e0*/  ISETP.GE.AND P1, PT, R49, R90.reuse, PT ;  /* 0x0000005a3100720c */ /* 0x080fe40003f26270 */
[----:B------:R-:W-:Y:S02]  /*39f0*/  IADD3 R49, R91, 0x30, RZ ;  /* 0x000000305b317810 */ /* 0x000fe40007ffe0ff */
[----:B------:R-:W-:Y:S01]  /*3a00*/  FSEL R183, R115, -INF , !P5 ;  /* 0xff80000073b77808 */ /* 0x000fe20006800000 */
[-C--:B--2---:R-:W-:Y:S01]  /*3a10*/  HMMA.16816.F32 R52, R20, R68.reuse, R52 ;  /* 0x000000441434723c */ /* 0x084fe20000001834 */
[-C--:B------:R-:W-:Y:S01]  /*3a20*/  ISETP.GE.AND P6, PT, R49, R90.reuse, PT ;  /* 0x0000005a3100720c */ /* 0x080fe20003fc6270 */
[----:B------:R-:W-:Y:S01]  /*3a30*/  FMUL.FTZ R77, R77, c[0x0][0x2ec] ;  /* 0x0000bb004d4d7a20 */ /* 0x000fe20000410000 */
[----:B------:R-:W-:Y:S01]  /*3a40*/  IADD3 R49, R91, 0x31, RZ ;  /* 0x000000315b317810 */ /* 0x000fe20007ffe0ff */
[----:B------:R-:W-:Y:S01]  /*3a50*/  FMUL.FTZ R214, R78, c[0x0][0x2ec] ;  /* 0x0000bb004ed67a20 */ /* 0x000fe20000410000 */
[----:B------:R-:W-:Y:S01]  /*3a60*/  FSEL R78, R120, -INF , !P4 ;  /* 0xff800000784e7808 */ /* 0x000fe20006000000 */
[----:B------:R-:W-:Y:S01]  /*3a70*/  FMUL.FTZ R212, R79, c[0x0][0x2ec] ;  /* 0x0000bb004fd47a20 */ /* 0x000fe20000410000 */
[-C--:B------:R-:W-:Y:S01]  /*3a80*/  ISETP.GE.AND P5, PT, R49, R90.reuse, PT ;  /* 0x0000005a3100720c */ /* 0x080fe20003fa6270 */
[----:B------:R-:W-:Y:S01]  /*3a90*/  HMMA.16816.F32 R64, R16, R68, R64 ;  /* 0x000000441040723c */ /* 0x000fe20000001840 */
[----:B------:R-:W-:Y:S01]  /*3aa0*/  IADD3 R49, R91, 0x38, RZ ;  /* 0x000000385b317810 */ /* 0x000fe20007ffe0ff */
[----:B------:R2:W-:Y:S01]  /*3ab0*/  MUFU.TANH R205, R77 ;  /* 0x0000004d00cd7308 */ /* 0x0005e20000002400 */
[----:B------:R-:W-:Y:S01]  /*3ac0*/  FSEL R79, R122, -INF , !P4 ;  /* 0xff8000007a4f7808 */ /* 0x000fe20006000000 */
[----:B------:R-:W-:Y:S01]  /*3ad0*/  FMUL.FTZ R61, R61, c[0x0][0x2ec] ;  /* 0x0000bb003d3d7a20 */ /* 0x000fe20000410000 */
[----:B------:R-:W-:Y:S01]  /*3ae0*/  FSEL R178, R118, -INF , !P4 ;  /* 0xff80000076b27808 */ /* 0x000fe20006000000 */
[----:B------:R-:W-:Y:S01]  /*3af0*/  FMUL.FTZ R76, R76, c[0x0][0x2ec] ;  /* 0x0000bb004c4c7a20 */ /* 0x000fe20000410000 */
[----:B------:R-:W-:Y:S01]  /*3b00*/  FSEL R185, R116, -INF , !P4 ;  /* 0xff80000074b97808 */ /* 0x000fe20006000000 */
[-C--:B------:R-:W-:Y:S01]  /*3b10*/  HMMA.16816.F32 R32, R20, R70.reuse, R32 ;  /* 0x000000461420723c */ /* 0x080fe20000001820 */
[-C--:B------:R-:W-:Y:S01]  /*3b20*/  ISETP.GE.AND P4, PT, R49, R90.reuse, PT ;  /* 0x0000005a3100720c */ /* 0x080fe20003f86270 */
[----:B------:R3:W-:Y:S01]  /*3b30*/  MUFU.TANH R122, R61 ;  /* 0x0000003d007a7308 */ /* 0x0007e20000002400 */
[----:B------:R-:W-:Y:S01]  /*3b40*/  IADD3 R69, R91, 0x40, RZ ;  /* 0x000000405b457810 */ /* 0x000fe20007ffe0ff */
[----:B------:R-:W-:Y:S01]  /*3b50*/  FMUL.FTZ R60, R60, c[0x0][0x2ec] ;  /* 0x0000bb003c3c7a20 */ /* 0x000fe20000410000 */
[----:B------:R-:W-:Y:S01]  /*3b60*/  FSEL R48, R127, -INF , !P3 ;  /* 0xff8000007f307808 */ /* 0x000fe20005800000 */
[----:B------:R-:W-:Y:S01]  /*3b70*/  FMUL.FTZ R62, R62, c[0x0][0x2ec] ;  /* 0x0000bb003e3e7a20 */ /* 0x000fe20000410000 */
[----:B------:R-:W-:Y:S01]  /*3b80*/  FSEL R50, R125, -INF , !P3 ;  /* 0xff8000007d327808 */ /* 0x000fe20005800000 */
[----:B------:R-:W-:Y:S01]  /*3b90*/  HMMA.16816.F32 R36, R16, R70, R36 ;  /* 0x000000461024723c */ /* 0x000fe20000001824 */
[----:B------:R-:W-:Y:S01]  /*3ba0*/  FSEL R49, R123, -INF , !P3 ;  /* 0xff8000007b317808 */ /* 0x000fe20005800000 */
[----:B------:R3:W-:Y:S01]  /*3bb0*/  MUFU.TANH R207, R76 ;  /* 0x0000004c00cf7308 */ /* 0x0007e20000002400 */
[----:B--2---:R-:W-:Y:S01]  /*3bc0*/  FSEL R77, R129, -INF , !P3 ;  /* 0xff800000814d7808 */ /* 0x004fe20005800000 */
[----:B------:R-:W-:Y:S01]  /*3bd0*/  FMUL.FTZ R63, R63, c[0x0][0x2ec] ;  /* 0x0000bb003f3f7a20 */ /* 0x000fe20000410000 */
[----:B------:R-:W-:-:S02]  /*3be0*/  ISETP.GE.AND P3, PT, R51, R90, PT ;  /* 0x0000005a3300720c */ /* 0x000fc40003f66270 */
[----:B------:R-:W-:Y:S01]  /*3bf0*/  FSEL R237, R130, -INF , !P2 ;  /* 0xff80000082ed7808 */ /* 0x000fe20005000000 */
[-C--:B-1----:R-:W-:Y:S01]  /*3c00*/  HMMA.16816.F32 R52, R12, R44.reuse, R52 ;  /* 0x0000002c0c34723c */ /* 0x082fe20000001834 */
[----:B------:R-:W-:Y:S01]  /*3c10*/  FSEL R74, R128, -INF , !P2 ;  /* 0xff800000804a7808 */ /* 0x000fe20005000000 */
[----:B------:R1:W2:Y:S01]  /*3c20*/  MUFU.TANH R97, R73 ;  /* 0x0000004900617308 */ /* 0x0002a20000002400 */
[----:B------:R-:W-:Y:S02]  /*3c30*/  FSEL R51, R126, -INF , !P2 ;  /* 0xff8000007e337808 */ /* 0x000fe40005000000 */
[----:B------:R-:W-:Y:S02]  /*3c40*/  FSEL R75, R124, -INF , !P2 ;  /* 0xff8000007c4b7808 */ /* 0x000fe40005000000 */
[----:B------:R-:W-:Y:S01]  /*3c50*/  ISETP.GE.AND P2, PT, R69, R90, PT ;  /* 0x0000005a4500720c */ /* 0x000fe20003f46270 */
[----:B------:R-:W-:Y:S01]  /*3c60*/  HMMA.16816.F32 R64, R8, R44, R64 ;  /* 0x0000002c0840723c */ /* 0x000fe20000001840 */
[C---:B------:R-:W-:Y:S01]  /*3c70*/  IADD3 R41, R91.reuse, 0x41, RZ ;  /* 0x000000415b297810 */ /* 0x040fe20007ffe0ff */
[----:B------:R-:W1:Y:S01]  /*3c80*/  MUFU.TANH R216, R216 ;  /* 0x000000d800d87308 */ /* 0x000e620000002400 */
[----:B------:R-:W-:-:S02]  /*3c90*/  IADD3 R17, R91, 0x59, RZ ;  /* 0x000000595b117810 */ /* 0x000fc40007ffe0ff */
[----:B------:R-:W-:Y:S02]  /*3ca0*/  FSEL R43, R137, -INF , !P0 ;  /* 0xff800000892b7808 */ /* 0x000fe40004000000 */
[----:B------:R-:W-:Y:S01]  /*3cb0*/  FSEL R40, R135, -INF , !P0 ;  /* 0xff80000087287808 */ /* 0x000fe20004000000 */
[-C--:B------:R-:W-:Y:S01]  /*3cc0*/  HMMA.16816.F32 R12, R12, R46.reuse, R32 ;  /* 0x0000002e0c0c723c */ /* 0x080fe20000001820 */
[----:B------:R-:W-:Y:S01]  /*3cd0*/  FSEL R42, R133, -INF , !P0 ;  /* 0xff800000852a7808 */ /* 0x000fe20004000000 */
[----:B------:R-:W-:Y:S01]  /*3ce0*/  MUFU.TANH R214, R214 ;  /* 0x000000d600d67308 */ /* 0x000fe20000002400 */
[----:B------:R-:W-:Y:S02]  /*3cf0*/  FSEL R241, R131, -INF , !P0 ;  /* 0xff80000083f17808 */ /* 0x000fe40004000000 */
[----:B------:R-:W-:Y:S02]  /*3d00*/  FSEL R197, R197, -INF , !P2 ;  /* 0xff800000c5c57808 */ /* 0x000fe40005000000 */
[----:B------:R-:W-:Y:S01]  /*3d10*/  FSEL R100, R154, -INF , !P2 ;  /* 0xff8000009a647808 */ /* 0x000fe20005000000 */
[----:B------:R-:W-:Y:S01]  /*3d20*/  HMMA.16816.F32 R8, R8, R46, R36 ;  /* 0x0000002e0808723c */ /* 0x000fe20000001824 */
[----:B------:R-:W-:Y:S01]  /*3d30*/  FSEL R104, R153, -INF , !P2 ;  /* 0xff80000099687808 */ /* 0x000fe20005000000 */
[----:B------:R-:W-:Y:S01]  /*3d40*/  FMUL.FTZ R52, R52, c[0x0][0x2ec] ;  /* 0x0000bb0034347a20 */ /* 0x000fe20000410000 */
[----:B------:R-:W-:Y:S01]  /*3d50*/  FSEL R105, R152, -INF , !P2 ;  /* 0xff80000098697808 */ /* 0x000fe20005000000 */
[----:B------:R-:W-:Y:S01]  /*3d60*/  FMUL.FTZ R54, R54, c[0x0][0x2ec] ;  /* 0x0000bb0036367a20 */ /* 0x000fe20000410000 */
[-C--:B------:R-:W-:Y:S01]  /*3d70*/  ISETP.GE.AND P0, PT, R41, R90.reuse, PT ;  /* 0x0000005a2900720c */ /* 0x080fe20003f06270 */
[----:B------:R-:W-:Y:S01]  /*3d80*/  FMUL.FTZ R53, R53, c[0x0][0x2ec] ;  /* 0x0000bb0035357a20 */ /* 0x000fe20000410000 */
[-C--:B------:R-:W-:Y:S01]  /*3d90*/  ISETP.GE.AND P2, PT, R17, R90.reuse, PT ;  /* 0x0000005a1100720c */ /* 0x080fe20003f46270 */
[----:B------:R-:W-:Y:S01]  /*3da0*/  FMUL.FTZ R64, R64, c[0x0][0x2ec] ;  /* 0x0000bb0040407a20 */ /* 0x000fe20000410000 */
[C---:B------:R-:W-:Y:S01]  /*3db0*/  IADD3 R41, R91.reuse, 0x48, RZ ;  /* 0x000000485b297810 */ /* 0x040fe20007ffe0ff */
[----:B------:R-:W-:Y:S01]  /*3dc0*/  FMUL.FTZ R66, R66, c[0x0][0x2ec] ;  /* 0x0000bb0042427a20 */ /* 0x000fe20000410000 */
[----:B------:R-:W-:Y:S01]  /*3dd0*/  IADD3 R17, R91, 0x60, RZ ;  /* 0x000000605b117810 */ /* 0x000fe20007ffe0ff */
[----:B------:R-:W-:Y:S01]  /*3de0*/  FMUL.FTZ R55, R55, c[0x0][0x2ec] ;  /* 0x0000bb0037377a20 */ /* 0x000fe20000410000 */
[----:B------:R-:W-:Y:S01]  /*3df0*/  FSEL R239, R138, -INF , !P1 ;  /* 0xff8000008aef7808 */ /* 0x000fe20004800000 */
        /* <DEDUP_REMOVED lines=15> */
[-C--:B------:R-:W-:Y:S01]  /*3ef0*/  ISETP.GE.AND P1, PT, R41, R90.reuse, PT ;  /* 0x0000005a2900720c */ /* 0x080fe20003f26270 */
[----:B------:R-:W-:Y:S01]  /*3f00*/  FMUL.FTZ R9, R9, c[0x0][0x2ec] ;  /* 0x0000bb0009097a20 */ /* 0x000fe20000410000 */
[----:B------:R-:W-:Y:S01]  /*3f10*/  ISETP.GE.AND P0, PT, R17, R90, PT ;  /* 0x0000005a1100720c */ /* 0x000fe20003f06270 */
[----:B------:R-:W-:Y:S01]  /*3f20*/  FMUL.FTZ R11, R11, c[0x0][0x2ec] ;  /* 0x0000bb000b0b7a20 */ /* 0x000fe20000410000 */
[C---:B---3--:R-:W-:Y:S01]  /*3f30*/  IADD3 R61, R91.reuse, 0x49, RZ ;  /* 0x000000495b3d7810 */ /* 0x048fe20007ffe0ff */
[----:B------:R-:W-:Y:S01]  /*3f40*/  MUFU.TANH R212, R212 ;  /* 0x000000d400d47308 */ /* 0x000fe20000002400 */
[----:B------:R-:W-:-:S02]  /*3f50*/  IADD3 R17, R91, 0x61, RZ ;  /* 0x000000615b117810 */ /* 0x000fc40007ffe0ff */
[----:B------:R-:W-:Y:S02]  /*3f60*/  FSEL R221, R221, -INF , !P6 ;  /* 0xff800000dddd7808 */ /* 0x000fe40007000000 */
[----:B------:R-:W-:Y:S02]  /*3f70*/  FSEL R72, R143, -INF , !P6 ;  /* 0xff8000008f487808 */ /* 0x000fe40007000000 */
[----:B------:R-:W-:Y:S01]  /*3f80*/  FSEL R76, R141, -INF , !P6 ;  /* 0xff8000008d4c7808 */ /* 0x000fe20007000000 */
[----:B------:R-:W-:Y:S01]  /*3f90*/  MUFU.TANH R60, R60 ;  /* 0x0000003c003c7308 */ /* 0x000fe20000002400 */
[----:B------:R-:W-:Y:S02]  /*3fa0*/  FSEL R41, R140, -INF , !P6 ;  /* 0xff8000008c297808 */ /* 0x000fe40007000000 */
[----:B------:R-:W-:Y:S02]  /*3fb0*/  FSEL R127, R158, -INF , !P1 ;  /* 0xff8000009e7f7808 */ /* 0x000fe40004800000 */
[----:B------:R-:W-:-:S02]  /*3fc0*/  FSEL R230, R230, -INF , !P1 ;  /* 0xff800000e6e67808 */ /* 0x000fc40004800000 */
[----:B------:R-:W-:Y:S01]  /*3fd0*/  FSEL R102, R84, -INF , !P1 ;  /* 0xff80000054667808 */ /* 0x000fe20004800000 */
[----:B------:R-:W3:Y:S01]  /*3fe0*/  MUFU.TANH R113, R62 ;  /* 0x0000003e00717308 */ /* 0x000ee20000002400 */
[----:B------:R-:W-:Y:S02]  /*3ff0*/  FSEL R101, R156, -INF , !P1 ;  /* 0xff8000009c657808 */ /* 0x000fe40004800000 */
[-C--:B------:R-:W-:Y:S02]  /*4000*/  ISETP.GE.AND P6, PT, R61, R90.reuse, PT ;  /* 0x0000005a3d00720c */ /* 0x080fe40003fc6270 */
[----:B------:R-:W-:Y:S02]  /*4010*/  ISETP.GE.AND P1, PT, R17, R90, PT ;  /* 0x0000005a1100720c */ /* 0x000fe40003f26270 */
[C---:B------:R-:W-:Y:S01]  /*4020*/  IADD3 R25, R91.reuse, 0x50, RZ ;  /* 0x000000505b197810 */ /* 0x040fe20007ffe0ff */
[----:B------:R-:W1:Y:S01]  /*4030*/  MUFU.TANH R112, R63 ;  /* 0x0000003f00707308 */ /* 0x000e620000002400 */
        /* <DEDUP_REMOVED lines=9> */
[----:B------:R-:W-:Y:S01]  /*40d0*/  MUFU.TANH R210, R54 ;  /* 0x0000003600d27308 */ /* 0x000fe20000002400 */
[----:B------:R-:W-:Y:S02]  /*40e0*/  FSEL R99, R155, -INF , !P6 ;  /* 0xff8000009b637808 */ /* 0x000fe40007000000 */
[-C--:B------:R-:W-:Y:S02]  /*40f0*/  ISETP.GE.AND P5, PT, R25, R90.reuse, PT ;  /* 0x0000005a1900720c */ /* 0x080fe40003fa6270 */
[----:B------:R-:W-:Y:S02]  /*4100*/  ISETP.GE.AND P6, PT, R17, R90, PT ;  /* 0x0000005a1100720c */ /* 0x000fe40003fc6270 */
[C---:B------:R-:W-:Y:S01]  /*4110*/  IADD3 R21, R91.reuse, 0x51, RZ ;  /* 0x000000515b157810 */ /* 0x040fe20007ffe0ff */
[----:B------:R-:W-:Y:S01]  /*4120*/  MUFU.TANH R120, R64 ;  /* 0x0000004000787308 */ /* 0x000fe20000002400 */
[----:B------:R-:W-:-:S02]  /*4130*/  IADD3 R17, R91, 0x69, RZ ;  /* 0x000000695b117810 */ /* 0x000fc40007ffe0ff */
[----:B------:R-:W-:Y:S02]  /*4140*/  FSEL R227, R227, -INF , !P4 ;  /* 0xff800000e3e37808 */ /* 0x000fe40006000000 */
[----:B------:R-:W-:Y:S02]  /*4150*/  FSEL R240, R240, -INF , !P4 ;  /* 0xff800000f0f07808 */ /* 0x000fe40006000000 */
[----:B------:R-:W-:Y:S01]  /*4160*/  FSEL R229, R148, -INF , !P4 ;  /* 0xff80000094e57808 */ /* 0x000fe20006000000 */
[----:B------:R-:W1:Y:S01]  /*4170*/  MUFU.TANH R111, R66 ;  /* 0x00000042006f7308 */ /* 0x000e620000002400 */
        /* <DEDUP_REMOVED lines=13> */
[----:B-1----:R-:W-:Y:S01]  /*4250*/  FSEL R73, R149, -INF , !P3 ;  /* 0xff80000095497808 */ /* 0x002fe20005800000 */
[----:B------:R-:W-:Y:S01]  /*4260*/  MUFU.TANH R118, R65 ;  /* 0x0000004100767308 */ /* 0x000fe20000002400 */
[----:B------:R-:W-:Y:S02]  /*4270*/  FSEL R233, R145, -INF , !P3 ;  /* 0xff80000091e97808 */ /* 0x000fe40005800000 */
[----:B----4-:R-:W-:Y:S02]  /*4280*/  FSEL R121, R87, -INF , !P4 ;  /* 0xff80000057797808 */ /* 0x010fe40006000000 */
[----:B------:R-:W-:-:S02]  /*4290*/  FSEL R206, R206, -INF , !P4 ;  /* 0xff800000cece7808 */ /* 0x000fc40006000000 */
[----:B------:R-:W-:Y:S01]  /*42a0*/  FSEL R226, R226, -INF , !P4 ;  /* 0xff800000e2e27808 */ /* 0x000fe20006000000 */
[----:B------:R-:W1:Y:S01]  /*42b0*/  MUFU.TANH R110, R67 ;  /* 0x00000043006e7308 */ /* 0x000e620000002400 */
[----:B------:R-:W-:Y:S02]  /*42c0*/  FSEL R217, R217, -INF , !P4 ;  /* 0xff800000d9d97808 */ /* 0x000fe40006000000 */
[-C--:B------:R-:W-:Y:S02]  /*42d0*/  ISETP.GE.AND P3, PT, R21, R90.reuse, PT ;  /* 0x0000005a1500720c */ /* 0x080fe40003f66270 */
[----:B------:R-:W-:Y:S02]  /*42e0*/  ISETP.GE.AND P4, PT, R17, R90, PT ;  /* 0x0000005a1100720c */ /* 0x000fe40003f86270 */
[----:B------:R-:W-:Y:S01]  /*42f0*/  IADD3 R17, R91, 0x71, RZ ;  /* 0x000000715b117810 */ /* 0x000fe20007ffe0ff */
[----:B------:R-:W-:Y:S01]  /*4300*/  MUFU.TANH R12, R12 ;  /* 0x0000000c000c7308 */ /* 0x000fe20000002400 */
[----:B------:R-:W-:-:S02]  /*4310*/  FSEL R119, R172, -INF , !P3 ;  /* 0xff800000ac777808 */ /* 0x000fc40005800000 */
[----:B------:R-:W-:Y:S02]  /*4320*/  FSEL R204, R204, -INF , !P3 ;  /* 0xff800000cccc7808 */ /* 0x000fe40005800000 */
[----:B------:R-:W-:Y:S02]  /*4330*/  FSEL R224, R224, -INF , !P3 ;  /* 0xff800000e0e07808 */ /* 0x000fe40005800000 */
[----:B------:R-:W-:Y:S01]  /*4340*/  FSEL R215, R215, -INF , !P3 ;  /* 0xff800000d7d77808 */ /* 0x000fe20005800000 */
[----:B------:R-:W-:Y:S01]  /*4350*/  MUFU.TANH R131, R14 ;  /* 0x0000000e00837308 */ /* 0x000fe20000002400 */
[----:B------:R-:W-:Y:S02]  /*4360*/  ISETP.GE.AND P3, PT, R17, R90, PT ;  /* 0x0000005a1100720c */ /* 0x000fe40003f66270 */
[----:B------:R-:W-:Y:S02]  /*4370*/  IADD3 R17, R91, 0x78, RZ ;  /* 0x000000785b117810 */ /* 0x000fe40007ffe0ff */
[----:B-----5:R-:W-:-:S02]  /*4380*/  FSEL R117, R173, -INF , !P2 ;  /* 0xff800000ad757808 */ /* 0x020fc40005000000 */
[----:B------:R-:W-:Y:S01]  /*4390*/  FSEL R130, R169, -INF , !P2 ;  /* 0xff800000a9827808 */ /* 0x000fe20005000000 */
[----:B------:R-:W-:Y:S01]  /*43a0*/  MUFU.TANH R116, R8 ;  /* 0x0000000800747308 */ /* 0x000fe20000002400 */
[----:B------:R-:W-:Y:S02]  /*43b0*/  FSEL R220, R220, -INF , !P2 ;  /* 0xff800000dcdc7808 */ /* 0x000fe40005000000 */
[----:B------:R-:W-:Y:S02]  /*43c0*/  FSEL R213, R213, -INF , !P2 ;  /* 0xff800000d5d57808 */ /* 0x000fe40005000000 */
[----:B------:R-:W-:Y:S02]  /*43d0*/  ISETP.GE.AND P2, PT, R17, R90, PT ;  /* 0x0000005a1100720c */ /* 0x000fe40003f46270 */
[----:B------:R-:W-:Y:S01]  /*43e0*/  IADD3 R17, R91, 0x79, RZ ;  /* 0x000000795b117810 */ /* 0x000fe20007ffe0ff */
[----:B------:R-:W4:Y:S01]  /*43f0*/  MUFU.TANH R109, R10 ;  /* 0x0000000a006d7308 */ /* 0x000f220000002400 */
[----:B------:R-:W-:-:S02]  /*4400*/  FSEL R91, R94, -INF , !P1 ;  /* 0xff8000005e5b7808 */ /* 0x000fc40004800000 */
[----:B------:R-:W-:Y:S02]  /*4410*/  FSEL R115, R56, -INF , !P0 ;  /* 0xff80000038737808 */ /* 0x000fe40004000000 */
[----:B------:R-:W-:Y:S02]  /*4420*/  FSEL R128, R98, -INF , !P0 ;  /* 0xff80000062807808 */ /* 0x000fe40004000000 */
[----:B------:R-:W-:Y:S01]  /*4430*/  FSEL R218, R218, -INF , !P0 ;  /* 0xff800000dada7808 */ /* 0x000fe20004000000 */
[----:B------:R-:W-:Y:S01]  /*4440*/  MUFU.TANH R95, R13 ;  /* 0x0000000d005f7308 */ /* 0x000fe20000002400 */
[----:B------:R-:W-:Y:S02]  /*4450*/  FSEL R211, R211, -INF , !P0 ;  /* 0xff800000d3d37808 */ /* 0x000fe40004000000 */
[----:B------:R-:W-:Y:S02]  /*4460*/  ISETP.GE.AND P0, PT, R90, 0x81, PT ;  /* 0x000000815a00780c */ /* 0x000fe40003f06270 */
[----:B--2---:R-:W-:-:S02]  /*4470*/  FSEL R126, R97, -INF , !P1 ;  /* 0xff800000617e7808 */ /* 0x004fc40004800000 */
[----:B------:R-:W-:Y:S01]  /*4480*/  FSEL R216, R216, -INF , !P1 ;  /* 0xff800000d8d87808 */ /* 0x000fe20004800000 */
[----:B------:R-:W-:Y:S01]  /*4490*/  MUFU.TANH R96, R15 ;  /* 0x0000000f00607308 */ /* 0x000fe20000002400 */
[----:B------:R-:W-:Y:S02]  /*44a0*/  FSEL R209, R209, -INF , !P1 ;  /* 0xff800000d1d17808 */ /* 0x000fe40004800000 */
[----:B------:R-:W-:Y:S02]  /*44b0*/  ISETP.GE.AND P1, PT, R17, R90, PT ;  /* 0x0000005a1100720c */ /* 0x000fe40003f26270 */
[----:B---3--:R-:W-:Y:S02]  /*44c0*/  FSEL R113, R113, -INF , !P6 ;  /* 0xff80000071717808 */ /* 0x008fe40007000000 */
[----:B------:R-:W-:Y:S01]  /*44d0*/  FSEL R124, R60, -INF , !P6 ;  /* 0xff8000003c7c7808 */ /* 0x000fe20007000000 */
[----:B------:R-:W-:Y:S01]  /*44e0*/  MUFU.TANH R94, R9 ;  /* 0x00000009005e7308 */ /* 0x000fe20000002400 */
[----:B------:R-:W-:-:S02]  /*44f0*/  FSEL R214, R214, -INF , !P6 ;  /* 0xff800000d6d67808 */ /* 0x000fc40007000000 */
[----:B------:R-:W-:Y:S02]  /*4500*/  FSEL R207, R207, -INF , !P6 ;  /* 0xff800000cfcf7808 */ /* 0x000fe40007000000 */
[----:B------:R-:W-:Y:S02]  /*4510*/  FSEL R112, R112, -INF , !P5 ;  /* 0xff80000070707808 */ /* 0x000fe40006800000 */
[----:B------:R-:W-:Y:S01]  /*4520*/  FSEL R122, R122, -INF , !P5 ;  /* 0xff8000007a7a7808 */ /* 0x000fe20006800000 */
[----:B------:R-:W2:Y:S01]  /*4530*/  MUFU.TANH R107, R11 ;  /* 0x0000000b006b7308 */ /* 0x000ea20000002400 */
[----:B------:R-:W-:Y:S02]  /*4540*/  FSEL R212, R212, -INF , !P5 ;  /* 0xff800000d4d47808 */ /* 0x000fe40006800000 */
[----:B------:R-:W-:Y:S02]  /*4550*/  FSEL R205, R205, -INF , !P5 ;  /* 0xff800000cdcd7808 */ /* 0x000fe40006800000 */
[----:B------:R-:W-:-:S02]  /*4560*/  FSEL R111, R111, -INF , !P4 ;  /* 0xff8000006f6f7808 */ /* 0x000fc40006000000 */
[----:B------:R-:W-:Y:S02]  /*4570*/  FSEL R120, R120, -INF , !P4 ;  /* 0xff80000078787808 */ /* 0x000fe40006000000 */
[----:B------:R-:W-:Y:S02]  /*4580*/  FSEL R210, R210, -INF , !P4 ;  /* 0xff800000d2d27808 */ /* 0x000fe40006000000 */
[----:B------:R-:W-:Y:S02]  /*4590*/  FSEL R97, R24, -INF , !P4 ;  /* 0xff80000018617808 */ /* 0x000fe40006000000 */
[----:B-1----:R-:W-:Y:S02]  /*45a0*/  FSEL R110, R110, -INF , !P3 ;  /* 0xff8000006e6e7808 */ /* 0x002fe40005800000 */
[----:B------:R-:W-:Y:S02]  /*45b0*/  FSEL R118, R118, -INF , !P3 ;  /* 0xff80000076767808 */ /* 0x000fe40005800000 */
[----:B------:R-:W-:-:S02]  /*45c0*/  FSEL R196, R196, -INF , !P3 ;  /* 0xff800000c4c47808 */ /* 0x000fc40005800000 */
[----:B------:R-:W-:Y:S02]  /*45d0*/  FSEL R201, R201, -INF , !P3 ;  /* 0xff800000c9c97808 */ /* 0x000fe40005800000 */
[----:B----4-:R-:W-:Y:S02]  /*45e0*/  FSEL R109, R109, -INF , !P2 ;  /* 0xff8000006d6d7808 */ /* 0x010fe40005000000 */
[----:B------:R-:W-:Y:S02]  /*45f0*/  FSEL R116, R116, -INF , !P2 ;  /* 0xff80000074747808 */ /* 0x000fe40005000000 */
[----:B------:R-:W-:Y:S02]  /*4600*/  FSEL R131, R131, -INF , !P2 ;  /* 0xff80000083837808 */ /* 0x000fe40005000000 */
[----:B------:R-:W-:Y:S02]  /*4610*/  FSEL R98, R12, -INF , !P2 ;  /* 0xff8000000c627808 */ /* 0x000fe40005000000 */
[----:B--2---:R-:W-:-:S02]  /*4620*/  FSEL R107, R107, -INF , !P1 ;  /* 0xff8000006b6b7808 */ /* 0x004fc40004800000 */
[----:B------:R-:W-:Y:S02]  /*4630*/  FSEL R94, R94, -INF , !P1 ;  /* 0xff8000005e5e7808 */ /* 0x000fe40004800000 */
[----:B------:R-:W-:Y:S02]  /*4640*/  FSEL R96, R96, -INF , !P1 ;  /* 0xff80000060607808 */ /* 0x000fe40004800000 */
[----:B------:R-:W-:Y:S01]  /*4650*/  FSEL R95, R95, -INF , !P1 ;  /* 0xff8000005f5f7808 */ /* 0x000fe20004800000 */
[----:B------:R-:W-:Y:S06]  /*4660*/  BAR.SYNC.DEFER_BLOCKING 0x0 ;  /* 0x0000000000007b1d */ /* 0x000fec0000010000 */
[----:B------:R-:W-:Y:S05]  /*4670*/  @!P0 BRA `(.L_x_48) ;  /* 0x0000024000008947 */ /* 0x000fea0003800000 */
[----:B------:R-:W-:Y:S02]  /*4680*/  LEA.HI.SX32 R10, R30, 0xfffffffe, 0x19 ;  /* 0xfffffffe1e0a7811 */ /* 0x000fe400078fcaff */
[----:B------:R-:W-:-:S02]  /*4690*/  SHF.L.U64.HI R3, R6, 0x5, R3 ;  /* 0x0000000506037819 */ /* 0x000fc40000010203 */
[----:B------:R-:W-:Y:S01]  /*46a0*/  SHF.R.S32.HI R8, RZ, 0x1f, R10 ;  /* 0x0000001fff087819 */ /* 0x000fe2000001140a */
[----:B------:R-:W-:Y:S02]  /*46b0*/  IMAD R7, R7, R10, RZ ;  /* 0x0000000a07077224 */ /* 0x000fe400078e02ff */
[----:B------:R-:W-:-:S04]  /*46c0*/  IMAD.WIDE.U32 R10, R10, R31, R186 ;  /* 0x0000001f0a0a7225 */ /* 0x000fc800078e00ba */
[----:B------:R-:W-:Y:S01]  /*46d0*/  IMAD R7, R8, R31, R7 ;  /* 0x0000001f08077224 */ /* 0x000fe200078e0207 */
[----:B------:R-:W-:Y:S01]  /*46e0*/  LEA R12, P2, R10, c[0x0][0x168], 0x1 ;  /* 0x00005a000a0c7a11 */ /* 0x000fe200078408ff */
[----:B------:R-:W-:Y:S02]  /*46f0*/  IMAD.SHL.U32 R8, R6, 0x20, RZ ;  /* 0x0000002006087824 */ /* 0x000fe400078e00ff */
[----:B------:R-:W-:-:S03]  /*4700*/  IMAD.IADD R7, R11, 0x1, R7 ;  /* 0x000000010b077824 */ /* 0x000fc600078e0207 */
[----:B------:R-:W-:Y:S02]  /*4710*/  IADD3 R6, P1, R8, R12, RZ ;  /* 0x0000000c08067210 */ /* 0x000fe40007f3e0ff */
        /* <DEDUP_REMOVED lines=8> */
[--C-:B------:R-:W-:Y:S01]  /*47a0*/  IMAD.X R17, R7, 0x1, R3.reuse, P2 ;  /* 0x0000000107117824 */ /* 0x100fe200010e0603 */
[-C--:B------:R-:W-:Y:S01]  /*47b0*/  IADD3 R10, P2, R14, R8.reuse, RZ ;  /* 0x000000080e0a7210 */ /* 0x080fe20007f5e0ff */
        /* <DEDUP_REMOVED lines=8> */
[----:B------:R-:W-:Y:S01]  /*4840*/  IADD3 R8, P1, R20, R8, RZ ;  /* 0x0000000814087210 */ /* 0x000fe20007f3e0ff */
[----:B------:R1:W-:Y:S02]  /*4850*/  LDGSTS.E.BYPASS.LTC128B.128 [R180+0x6000], [R10.64] ;  /* 0x060000000ab47fae */ /* 0x0003e4000b901d48 */
[----:B------:R-:W-:-:S02]  /*4860*/  IMAD.X R21, R19, 0x1, R3, P2 ;  /* 0x0000000113157824 */ /* 0x000fc400010e0603 */
[----:B------:R1:W-:Y:S02]  /*4870*/  LDGSTS.E.BYPASS.LTC128B.128 [R180+0x6800], [R18.64] ;  /* 0x0680000012b47fae */ /* 0x0003e4000b901d48 */
[----:B------:R-:W-:Y:S02]  /*4880*/  IMAD.X R9, R21, 0x1, R3, P1 ;  /* 0x0000000115097824 */ /* 0x000fe400008e0603 */
[----:B------:R1:W-:Y:S04]  /*4890*/  LDGSTS.E.BYPASS.LTC128B.128 [R180+0x7000], [R20.64] ;  /* 0x0700000014b47fae */ /* 0x0003e8000b901d48 */
[----:B------:R1:W-:Y:S04]  /*48a0*/  LDGSTS.E.BYPASS.LTC128B.128 [R180+0x7800], [R8.64] ;  /* 0x0780000008b47fae */ /* 0x0003e8000b901d48 */
[----:B------:R-:W0:Y:S02]  /*48b0*/  LDGDEPBAR ;  /* 0x00000000000079af */ /* 0x000e240000000000 */
.L_x_48:
[----:B-1----:R-:W-:Y:S02]  /*48c0*/  FMNMX.FTZ R8, R81, R167, !PT ;  /* 0x000000a751087209 */ /* 0x002fe40007810000 */
        /* <DEDUP_REMOVED lines=61> */
[----:B------:R-:W-:Y:S01]  /*4ca0*/  FMNMX.FTZ R7, R74, R7, !PT ;  /* 0x000000074a077209 */ /* 0x000fe20007810000 */
[----:B------:R-:W1:Y:S01]  /*4cb0*/  SHFL.BFLY PT, R3, R8, 0x2, 0x1f ;  /* 0x0c401f0008037f89 */ /* 0x000e6200000e0000 */
        /* <DEDUP_REMOVED lines=12> */
[----:B-1----:R-:W-:Y:S02]  /*4d80*/  FMNMX.FTZ R3, R8, R3, !PT ;  /* 0x0000000308037209 */ /* 0x002fe40007810000 */
[----:B------:R-:W-:Y:S02]  /*4d90*/  FMNMX.FTZ R6, R77, R6, !PT ;  /* 0x000000064d067209 */ /* 0x000fe40007810000 */
[----:B------:R-:W-:Y:S01]  /*4da0*/  FMNMX.FTZ R9, R216, R9, !PT ;  /* 0x00000009d8097209 */ /* 0x000fe20007810000 */
[----:B------:R-:W1:Y:S01]  /*4db0*/  SHFL.BFLY PT, R68, R3, 0x1, 0x1f ;  /* 0x0c201f0003447f89 */ /* 0x000e6200000e0000 */
        /* <DEDUP_REMOVED lines=21> */
[----:B------:R-:W1:Y:S01]  /*4f10*/  SHFL.BFLY PT, R3, R8, 0x2, 0x1f ;  /* 0x0c401f0008037f89 */ /* 0x000e6200000e0000 */
[----:B------:R-:W-:Y:S02]  /*4f20*/  FMNMX.FTZ R7, R206, R7, !PT ;  /* 0x00000007ce077209 */ /* 0x000fe40007810000 */
[----:B------:R-:W-:Y:S01]  /*4f30*/  FMNMX.FTZ R6, R197, R6, !PT ;  /* 0x00000006c5067209 */ /* 0x000fe20007810000 */
[----:B------:R-:W-:Y:S01]  /*4f40*/  FMUL.FTZ R232, R68, c[0x0][0x23c] ;  /* 0x00008f0044e87a20 */ /* 0x000fe20000410000 */
        /* <DEDUP_REMOVED lines=22> */
[----:B------:R-:W-:Y:S01]  /*50b0*/  FSETP.NEU.FTZ.AND P1, PT, R68, -INF , PT ;  /* 0xff8000004400780b */ /* 0x000fe20003f3d000 */
[----:B------:R-:W2:Y:S01]  /*50c0*/  SHFL.BFLY PT, R9, R6, 0x2, 0x1f ;  /* 0x0c401f0006097f89 */ /* 0x000ea200000e0000 */
[----:B------:R-:W-:Y:S02]  /*50d0*/  FMNMX.FTZ R10, R112, R7, !PT ;  /* 0x00000007700a7209 */ /* 0x000fe40007810000 */
[----:B------:R-:W-:Y:S02]  /*50e0*/  FSEL R232, R232, RZ, P1 ;  /* 0x000000ffe8e87208 */ /* 0x000fe40000800000 */
[----:B------:R-:W-:Y:S02]  /*50f0*/  FMNMX.FTZ R7, R111, R10, !PT ;  /* 0x0000000a6f077209 */ /* 0x000fe40007810000 */
[----:B-1----:R-:W-:Y:S01]  /*5100*/  FMNMX.FTZ R3, R3, R8, !PT ;  /* 0x0000000803037209 */ /* 0x002fe20007810000 */
[--C-:B------:R-:W-:Y:S01]  /*5110*/  FFMA.FTZ R90, R81, c[0x0][0x23c], -R232.reuse ;  /* 0x00008f00515a7a23 */ /* 0x100fe200000108e8 */
[----:B------:R-:W-:Y:S01]  /*5120*/  FMNMX.FTZ R8, R110, R7, !PT ;  /* 0x000000076e087209 */ /* 0x000fe20007810000 */
[--C-:B------:R-:W-:Y:S01]  /*5130*/  FFMA.FTZ R81, R171, c[0x0][0x23c], -R232.reuse ;  /* 0x00008f00ab517a23 */ /* 0x100fe200000108e8 */
[C---:B------:R-:W-:Y:S01]  /*5140*/  FSETP.NEU.FTZ.AND P1, PT, R3.reuse, -INF , PT ;  /* 0xff8000000300780b */ /* 0x040fe20003f3d000 */
[----:B------:R-:W-:Y:S01]  /*5150*/  FMUL.FTZ R199, R3, c[0x0][0x23c] ;  /* 0x00008f0003c77a20 */ /* 0x000fe20000410000 */
[----:B------:R-:W-:Y:S01]  /*5160*/  FMNMX.FTZ R8, R109, R8, !PT ;  /* 0x000000086d087209 */ /* 0x000fe20007810000 */
[--C-:B------:R-:W-:Y:S01]  /*5170*/  FFMA.FTZ R27, R179, c[0x0][0x23c], -R232.reuse ;  /* 0x00008f00b31b7a23 */ /* 0x100fe200000108e8 */
[----:B------:R-:W-:Y:S01]  /*5180*/  SHF.L.U32 R252, R252, 0x1, RZ ;  /* 0x00000001fcfc7819 */ /* 0x000fe200000006ff */
[--C-:B------:R-:W-:Y:S01]  /*5190*/  FFMA.FTZ R56, R185, c[0x0][0x23c], -R232.reuse ;  /* 0x00008f00b9387a23 */ /* 0x100fe200000108e8 */
[----:B------:R-:W-:Y:S01]  /*51a0*/  FMNMX.FTZ R7, R107, R8, !PT ;  /* 0x000000086b077209 */ /* 0x000fe20007810000 */
[--C-:B------:R-:W-:Y:S01]  /*51b0*/  FFMA.FTZ R87, R167, c[0x0][0x23c], -R232.reuse ;  /* 0x00008f00a7577a23 */ /* 0x100fe200000108e8 */
[----:B------:R-:W-:Y:S01]  /*51c0*/  FSEL R199, R199, RZ, P1 ;  /* 0x000000ffc7c77208 */ /* 0x000fe20000800000 */
[----:B------:R-:W-:Y:S01]  /*51d0*/  LDSM.16.MT88.4 R36, [R252+0x8000] ;  /* 0x00800000fc24783b */ /* 0x000fe20000004200 */
[-C--:B------:R-:W-:Y:S01]  /*51e0*/  LEA R249, R5, R252.reuse, 0x1 ;  /* 0x000000fc05f97211 */ /* 0x080fe200078e08ff */
[----:B------:R-:W-:Y:S01]  /*51f0*/  FFMA.FTZ R26, R175, c[0x0][0x23c], -R232 ;  /* 0x00008f00af1a7a23 */ /* 0x000fe200000108e8 */
[----:B------:R-:W-:Y:S01]  /*5200*/  LEA R250, R4, R252, 0x1 ;  /* 0x000000fc04fa7211 */ /* 0x000fe200078e08ff */
[----:B------:R-:W1:Y:S01]  /*5210*/  SHFL.BFLY PT, R8, R7, 0x2, 0x1f ;  /* 0x0c401f0007087f89 */ /* 0x000e6200000e0000 */
[----:B--2---:R-:W-:Y:S01]  /*5220*/  FMNMX.FTZ R6, R6, R9, !PT ;  /* 0x0000000906067209 */ /* 0x004fe20007810000 */
[--C-:B------:R-:W-:Y:S01]  /*5230*/  FFMA.FTZ R25, R0, c[0x0][0x23c], -R199.reuse ;  /* 0x00008f0000197a23 */ /* 0x100fe200000108c7 */
[----:B------:R-:W-:Y:S01]  /*5240*/  LEA R248, R4, R249, 0x1 ;  /* 0x000000f904f87211 */ /* 0x000fe200078e08ff */
[--C-:B------:R-:W-:Y:S01]  /*5250*/  FFMA.FTZ R88, R82, c[0x0][0x23c], -R199.reuse ;  /* 0x00008f0052587a23 */ /* 0x100fe200000108c7 */
[----:B------:R-:W-:Y:S01]  /*5260*/  LDSM.16.MT88.4 R32, [R250+0x8000] ;  /* 0x00800000fa20783b */ /* 0x000fe20000004200 */
[--C-:B------:R-:W-:Y:S01]  /*5270*/  FFMA.FTZ R82, R2, c[0x0][0x23c], -R199.reuse ;  /* 0x00008f0002527a23 */ /* 0x100fe200000108c7 */
[----:B------:R-:W-:Y:S01]  /*5280*/  MUFU.EX2 R90, R90 ;  /* 0x0000005a005a7308 */ /* 0x000fe20000000800 */
[--C-:B------:R-:W-:Y:S01]  /*5290*/  FFMA.FTZ R59, R114, c[0x0][0x23c], -R199.reuse ;  /* 0x00008f00723b7a23 */ /* 0x100fe200000108c7 */
[----:B------:R-:W2:Y:S01]  /*52a0*/  SHFL.BFLY PT, R9, R6, 0x1, 0x1f ;  /* 0x0c201f0006097f89 */ /* 0x000ea200000e0000 */
[----:B------:R-:W-:-:S02]  /*52b0*/  FFMA.FTZ R60, R176, c[0x0][0x23c], -R199 ;  /* 0x00008f00b03c7a23 */ /* 0x000fc400000108c7 */
[--C-:B------:R-:W-:Y:S01]  /*52c0*/  FFMA.FTZ R55, R178, c[0x0][0x23c], -R199.reuse ;  /* 0x00008f00b2377a23 */ /* 0x100fe200000108c7 */
[----:B------:R-:W-:Y:S01]  /*52d0*/  LDSM.16.MT88.4 R20, [R249+0x8000] ;  /* 0x00800000f914783b */ /* 0x000fe20000004200 */
[--C-:B------:R-:W-:Y:S01]  /*52e0*/  FFMA.FTZ R85, R164, c[0x0][0x23c], -R199.reuse ;  /* 0x00008f00a4557a23 */ /* 0x100fe200000108c7 */
[----:B------:R-:W3:Y:S01]  /*52f0*/  MUFU.EX2 R87, R87 ;  /* 0x0000005700577308 */ /* 0x000ee20000000800 */
[--C-:B------:R-:W-:Y:S01]  /*5300*/  FFMA.FTZ R62, R181, c[0x0][0x23c], -R232.reuse ;  /* 0x00008f00b53e7a23 */ /* 0x100fe200000108e8 */
[----:B------:R-:W-:Y:S01]  /*5310*/  LDSM.16.MT88.4 R16, [R248+0x8000] ;  /* 0x00800000f810783b */ /* 0x000fe20000004200 */
[--C-:B------:R-:W-:Y:S02]  /*5320*/  FFMA.FTZ R61, R183, c[0x0][0x23c], -R232.reuse ;  /* 0x00008f00b73d7a23 */ /* 0x100fe400000108e8 */
[----:B------:R-:W-:Y:S01]  /*5330*/  FFMA.FTZ R24, R174, c[0x0][0x23c], -R199 ;  /* 0x00008f00ae187a23 */ /* 0x000fe200000108c7 */
[----:B------:R-:W-:Y:S01]  /*5340*/  LDSM.16.MT88.4 R184, [R249+0x8800] ;  /* 0x00880000f9b8783b */ /* 0x000fe20000004200 */
[--C-:B------:R-:W-:Y:S01]  /*5350*/  FFMA.FTZ R54, R75, c[0x0][0x23c], -R232.reuse ;  /* 0x00008f004b367a23 */ /* 0x100fe200000108e8 */
[----:B------:R-:W-:Y:S01]  /*5360*/  MUFU.EX2 R81, R81 ;  /* 0x0000005100517308 */ /* 0x000fe20000000800 */
[----:B-1----:R-:W-:Y:S01]  /*5370*/  FMNMX.FTZ R0, R7, R8, !PT ;  /* 0x0000000807007209 */ /* 0x002fe20007810000 */
[----:B------:R-:W-:Y:S01]  /*5380*/  LDSM.16.MT88.4 R12, [R248+0x8800] ;  /* 0x00880000f80c783b */ /* 0x000fe20000004200 */
[----:B------:R-:W-:-:S02]  /*5390*/  FFMA.FTZ R53, R241, c[0x0][0x23c], -R232 ;  /* 0x00008f00f1357a23 */ /* 0x000fc400000108e8 */
[--C-:B------:R-:W-:Y:S01]  /*53a0*/  FFMA.FTZ R46, R243, c[0x0][0x23c], -R232.reuse ;  /* 0x00008f00f32e7a23 */ /* 0x100fe200000108e8 */
[----:B------:R-:W1:Y:S01]  /*53b0*/  SHFL.BFLY PT, R7, R0, 0x1, 0x1f ;  /* 0x0c201f0000077f89 */ /* 0x000e6200000e0000 */
[--C-:B------:R-:W-:Y:S01]  /*53c0*/  FFMA.FTZ R51, R51, c[0x0][0x23c], -R199.reuse ;  /* 0x00008f0033337a23 */ /* 0x100fe200000108c7 */
[----:B------:R-:W4:Y:S01]  /*53d0*/  MUFU.EX2 R26, R26 ;  /* 0x0000001a001a7308 */ /* 0x000f220000000800 */
[----:B---3--:R-:W-:Y:S01]  /*53e0*/  F2FP.PACK_AB R4, R87, R90 ;  /* 0x0000005a5704723e */ /* 0x008fe200000000ff */
[--C-:B------:R-:W-:Y:S01]  /*53f0*/  FFMA.FTZ R52, R42, c[0x0][0x23c], -R199.reuse ;  /* 0x00008f002a347a23 */ /* 0x100fe200000108c7 */
[----:B--2---:R-:W-:Y:S01]  /*5400*/  FMNMX.FTZ R2, R6, R9, !PT ;  /* 0x0000000906027209 */ /* 0x004fe20007810000 */
[--C-:B------:R-:W-:Y:S02]  /*5410*/  FFMA.FTZ R45, R45, c[0x0][0x23c], -R199.reuse ;  /* 0x00008f002d2d7a23 */ /* 0x100fe400000108c7 */
[----:B------:R-:W-:Y:S01]  /*5420*/  FFMA.FTZ R42, R231, c[0x0][0x23c], -R232 ;  /* 0x00008f00e72a7a23 */ /* 0x000fe200000108e8 */
[C---:B------:R-:W-:Y:S01]  /*5430*/  FSETP.NEU.FTZ.AND P1, PT, R2.reuse, -INF , PT ;  /* 0xff8000000200780b */ /* 0x040fe20003f3d000 */
[----:B------:R-:W-:Y:S01]  /*5440*/  FMUL.FTZ R129, R2, c[0x0][0x23c] ;  /* 0x00008f0002817a20 */ /* 0x000fe20000410000 */
[----:B------:R-:W-:Y:S01]  /*5450*/  MUFU.EX2 R88, R88 ;  /* 0x0000005800587308 */ /* 0x000fe20000000800 */
[----:B------:R-:W-:-:S02]  /*5460*/  FFMA.FTZ R76, R76, c[0x0][0x23c], -R199 ;  /* 0x00008f004c4c7a23 */ /* 0x000fc400000108c7 */
[--C-:B------:R-:W-:Y:S01]  /*5470*/  FFMA.FTZ R104, R104, c[0x0][0x23c], -R199.reuse ;  /* 0x00008f0068687a23 */ /* 0x100fe200000108c7 */
[----:B------:R-:W-:Y:S01]  /*5480*/  FSEL R129, R129, RZ, P1 ;  /* 0x000000ff81817208 */ /* 0x000fe20000800000 */
[----:B------:R-:W-:Y:S01]  /*5490*/  FFMA.FTZ R102, R102, c[0x0][0x23c], -R199 ;  /* 0x00008f0066667a23 */ /* 0x000fe200000108c7 */
[----:B----4-:R-:W-:Y:S02]  /*54a0*/  F2FP.PACK_AB R6, R26, R81 ;  /* 0x000000511a06723e */ /* 0x010fe400000000ff */
[----:B------:R-:W2:Y:S01]  /*54b0*/  MUFU.EX2 R85, R85 ;  /* 0x0000005500557308 */ /* 0x000ea20000000800 */
[--C-:B------:R-:W-:Y:S02]  /*54c0*/  FFMA.FTZ R86, R80, c[0x0][0x23c], -R129.reuse ;  /* 0x00008f0050567a23 */ /* 0x100fe40000010881 */
[--C-:B------:R-:W-:Y:S01]  /*54d0*/  FFMA.FTZ R80, R92, c[0x0][0x23c], -R129.reuse ;  /* 0x00008f005c507a23 */ /* 0x100fe20000010881 */
[----:B-1----:R-:W-:Y:S01]  /*54e0*/  FMNMX.FTZ R0, R0, R7, !PT ;  /* 0x0000000700007209 */ /* 0x002fe20007810000 */
[----:B------:R-:W-:-:S02]  /*54f0*/  FFMA.FTZ R83, R83, c[0x0][0x23c], -R129 ;  /* 0x00008f0053537a23 */ /* 0x000fc40000010881 */
[--C-:B------:R-:W-:Y:S01]  /*5500*/  FFMA.FTZ R69, R170, c[0x0][0x23c], -R129.reuse ;  /* 0x00008f00aa457a23 */ /* 0x100fe20000010881 */
[C---:B------:R-:W-:Y:S01]  /*5510*/  FSETP.NEU.FTZ.AND P1, PT, R0.reuse, -INF , PT ;  /* 0xff8000000000780b */ /* 0x040fe20003f3d000 */
[----:B------:R-:W-:Y:S01]  /*5520*/  FMUL.FTZ R114, R0, c[0x0][0x23c] ;  /* 0x00008f0000727a20 */ /* 0x000fe20000410000 */
[----:B------:R-:W-:Y:S01]  /*5530*/  MUFU.EX2 R86, R86 ;  /* 0x0000005600567308 */ /* 0x000fe20000000800 */
[--C-:B------:R-:W-:Y:S02]  /*5540*/  FFMA.FTZ R65, R168, c[0x0][0x23c], -R129.reuse ;  /* 0x00008f00a8417a23 */ /* 0x100fe40000010881 */
[----:B------:R-:W1:Y:S01]  /*5550*/  LDSM.16.MT88.4 R168, [R252+0x8800] ;  /* 0x00880000fca8783b */ /* 0x000e620000004200 */
[----:B------:R-:W-:Y:S01]  /*5560*/  FSEL R114, R114, RZ, P1 ;  /* 0x000000ff72727208 */ /* 0x000fe20000800000 */
[--C-:B------:R-:W-:Y:S01]  /*5570*/  FFMA.FTZ R71, R162, c[0x0][0x23c], -R129.reuse ;  /* 0x00008f00a2477a23 */ /* 0x100fe20000010881 */
[----:B--2---:R-:W-:Y:S01]  /*5580*/  F2FP.PACK_AB R5, R85, R88 ;  /* 0x000000585505723e */ /* 0x004fe200000000ff */
[----:B------:R-:W-:Y:S01]  /*5590*/  FFMA.FTZ R66, R166, c[0x0][0x23c], -R129 ;  /* 0x00008f00a6427a23 */ /* 0x000fe20000010881 */
[----:B------:R-:W2:Y:S01]  /*55a0*/  MUFU.EX2 R83, R83 ;  /* 0x0000005300537308 */ /* 0x000ea20000000800 */
[----:B------:R-:W-:-:S02]  /*55b0*/  FFMA.FTZ R92, R161, c[0x0][0x23c], -R114 ;  /* 0x00008f00a15c7a23 */ /* 0x000fc40000010872 */
[--C-:B------:R-:W-:Y:S02]  /*55c0*/  FFMA.FTZ R89, R160, c[0x0][0x23c], -R114.reuse ;  /* 0x00008f00a0597a23 */ /* 0x100fe40000010872 */
[--C-:B------:R-:W-:Y:S02]  /*55d0*/  FFMA.FTZ R84, R163, c[0x0][0x23c], -R114.reuse ;  /* 0x00008f00a3547a23 */ /* 0x100fe40000010872 */
[--C-:B------:R-:W-:Y:S01]  /*55e0*/  FFMA.FTZ R67, R165, c[0x0][0x23c], -R114.reuse ;  /* 0x00008f00a5437a23 */ /* 0x100fe20000010872 */
[----:B------:R-:W-:Y:S01]  /*55f0*/  MUFU.EX2 R80, R80 ;  /* 0x0000005000507308 */ /* 0x000fe20000000800 */
[--C-:B------:R-:W-:Y:S02]  /*5600*/  FFMA.FTZ R63, R177, c[0x0][0x23c], -R114.reuse ;  /* 0x00008f00b13f7a23 */ /* 0x100fe40000010872 */
[----:B------:R-:W3:Y:S01]  /*5610*/  LDSM.16.MT88.4 R176, [R250+0x8800] ;  /* 0x00880000fab0783b */ /* 0x000ee20000004200 */
[----:B------:R-:W-:Y:S02]  /*5620*/  FFMA.FTZ R64, R57, c[0x0][0x23c], -R114 ;  /* 0x00008f0039407a23 */ /* 0x000fe40000010872 */
[----:B------:R-:W-:-:S02]  /*5630*/  FFMA.FTZ R58, R78, c[0x0][0x23c], -R129 ;  /* 0x00008f004e3a7a23 */ /* 0x000fc40000010881 */
[----:B------:R-:W4:Y:S01]  /*5640*/  MUFU.EX2 R69, R69 ;  /* 0x0000004500457308 */ /* 0x000f220000000800 */
[----:B--2---:R-:W-:Y:S01]  /*5650*/  F2FP.PACK_AB R160, R83, R86 ;  /* 0x0000005653a0723e */ /* 0x004fe200000000ff */
[--C-:B------:R-:W-:Y:S02]  /*5660*/  FFMA.FTZ R70, R159, c[0x0][0x23c], -R114.reuse ;  /* 0x00008f009f467a23 */ /* 0x100fe40000010872 */
[----:B------:R-:W-:Y:S02]  /*5670*/  FFMA.FTZ R57, R79, c[0x0][0x23c], -R114 ;  /* 0x00008f004f397a23 */ /* 0x000fe40000010872 */
[----:B------:R-:W-:Y:S02]  /*5680*/  FFMA.FTZ R78, R50, c[0x0][0x23c], -R199 ;  /* 0x00008f00324e7a23 */ /* 0x000fe400000108c7 */
[----:B------:R-:W-:Y:S01]  /*5690*/  MUFU.EX2 R92, R92 ;  /* 0x0000005c005c7308 */ /* 0x000fe20000000800 */
[----:B------:R-:W-:Y:S02]  /*56a0*/  FFMA.FTZ R75, R48, c[0x0][0x23c], -R129 ;  /* 0x00008f00304b7a23 */ /* 0x000fe40000010881 */
[----:B------:R-:W-:-:S02]  /*56b0*/  FFMA.FTZ R79, R49, c[0x0][0x23c], -R232 ;  /* 0x00008f00314f7a23 */ /* 0x000fc400000108e8 */
[--C-:B------:R-:W-:Y:S02]  /*56c0*/  FFMA.FTZ R50, R74, c[0x0][0x23c], -R129.reuse ;  /* 0x00008f004a327a23 */ /* 0x100fe40000010881 */
[--C-:B------:R-:W-:Y:S01]  /*56d0*/  FFMA.FTZ R48, R43, c[0x0][0x23c], -R114.reuse ;  /* 0x00008f002b307a23 */ /* 0x100fe20000010872 */
[----:B------:R-:W2:Y:S01]  /*56e0*/  MUFU.EX2 R89, R89 ;  /* 0x0000005900597308 */ /* 0x000ea20000000800 */
[----:B----4-:R-:W-:Y:S01]  /*56f0*/  F2FP.PACK_AB R162, R69, R80 ;  /* 0x0000005045a2723e */ /* 0x010fe200000000ff */
[--C-:B------:R-:W-:Y:S02]  /*5700*/  FFMA.FTZ R49, R40, c[0x0][0x23c], -R129.reuse ;  /* 0x00008f0028317a23 */ /* 0x100fe40000010881 */
[----:B------:R-:W-:Y:S02]  /*5710*/  FFMA.FTZ R44, R44, c[0x0][0x23c], -R129 ;  /* 0x00008f002c2c7a23 */ /* 0x000fe40000010881 */
[--C-:B------:R-:W-:Y:S02]  /*5720*/  FFMA.FTZ R74, R77, c[0x0][0x23c], -R114.reuse ;  /* 0x00008f004d4a7a23 */ /* 0x100fe40000010872 */
[----:B------:R-:W-:Y:S01]  /*5730*/  MUFU.EX2 R84, R84 ;  /* 0x0000005400547308 */ /* 0x000fe20000000800 */
[----:B------:R-:W-:-:S02]  /*5740*/  FFMA.FTZ R47, R237, c[0x0][0x23c], -R114 ;  /* 0x00008f00ed2f7a23 */ /* 0x000fc40000010872 */
[----:B------:R-:W-:Y:S02]  /*5750*/  FFMA.FTZ R43, R239, c[0x0][0x23c], -R114 ;  /* 0x00008f00ef2b7a23 */ /* 0x000fe40000010872 */
[--C-:B------:R-:W-:Y:S02]  /*5760*/  FFMA.FTZ R77, R41, c[0x0][0x23c], -R232.reuse ;  /* 0x00008f00294d7a23 */ /* 0x100fe400000108e8 */
[--C-:B------:R-:W-:Y:S01]  /*5770*/  FFMA.FTZ R41, R235, c[0x0][0x23c], -R232.reuse ;  /* 0x00008f00eb297a23 */ /* 0x100fe200000108e8 */
[----:B------:R-:W4:Y:S01]  /*5780*/  MUFU.EX2 R67, R67 ;  /* 0x0000004300437308 */ /* 0x000f220000000800 */
[----:B--2---:R-:W-:Y:S01]  /*5790*/  F2FP.PACK_AB R161, R89, R92 ;  /* 0x0000005c59a1723e */ /* 0x004fe200000000ff */
[----:B------:R-:W-:Y:S02]  /*57a0*/  FFMA.FTZ R40, R233, c[0x0][0x23c], -R232 ;  /* 0x00008f00e9287a23 */ /* 0x000fe400000108e8 */
[----:B------:R-:W-:Y:S02]  /*57b0*/  FFMA.FTZ R31, R225, c[0x0][0x23c], -R114 ;  /* 0x00008f00e11f7a23 */ /* 0x000fe40000010872 */
[----:B------:R-:W-:-:S02]  /*57c0*/  FFMA.FTZ R228, R228, c[0x0][0x23c], -R199 ;  /* 0x00008f00e4e47a23 */ /* 0x000fc400000108c7 */
[----:B------:R-:W-:Y:S01]  /*57d0*/  MUFU.EX2 R82, R82 ;  /* 0x0000005200527308 */ /* 0x000fe20000000800 */
[--C-:B------:R-:W-:Y:S02]  /*57e0*/  FFMA.FTZ R226, R226, c[0x0][0x23c], -R199.reuse ;  /* 0x00008f00e2e27a23 */ /* 0x100fe400000108c7 */
[--C-:B------:R-:W-:Y:S02]  /*57f0*/  FFMA.FTZ R224, R224, c[0x0][0x23c], -R199.reuse ;  /* 0x00008f00e0e07a23 */ /* 0x100fe400000108c7 */
[--C-:B------:R-:W-:Y:S02]  /*5800*/  FFMA.FTZ R220, R220, c[0x0][0x23c], -R199.reuse ;  /* 0x00008f00dcdc7a23 */ /* 0x100fe400000108c7 */
[--C-:B------:R-:W-:Y:S01]  /*5810*/  FFMA.FTZ R218, R218, c[0x0][0x23c], -R199.reuse ;  /* 0x00008f00dada7a23 */ /* 0x100fe200000108c7 */
[----:B----4-:R-:W-:Y:S01]  /*5820*/  F2FP.PACK_AB R163, R67, R84 ;  /* 0x0000005443a3723e */ /* 0x010fe200000000ff */
[----:B------:R-:W2:Y:S01]  /*5830*/  MUFU.EX2 R25, R25 ;  /* 0x0000001900197308 */ /* 0x000ea20000000800 */
[----:B------:R-:W-:-:S02]  /*5840*/  FFMA.FTZ R216, R216, c[0x0][0x23c], -R199 ;  /* 0x00008f00d8d87a23 */ /* 0x000fc400000108c7 */
[--C-:B------:R-:W-:Y:S02]  /*5850*/  FFMA.FTZ R214, R214, c[0x0][0x23c], -R199.reuse ;  /* 0x00008f00d6d67a23 */ /* 0x100fe400000108c7 */
[--C-:B------:R-:W-:Y:S01]  /*5860*/  FFMA.FTZ R212, R212, c[0x0][0x23c], -R199.reuse ;  /* 0x00008f00d4d47a23 */ /* 0x100fe200000108c7 */
[C---:B------:R-:W-:Y:S01]  /*5870*/  HMMA.16816.F32 R136, R160.reuse, R36, RZ ;  /* 0x00000024a088723c */ /* 0x040fe200000018ff */
[--C-:B------:R-:W-:Y:S01]  /*5880*/  FFMA.FTZ R210, R210, c[0x0][0x23c], -R199.reuse ;  /* 0x00008f00d2d27a23 */ /* 0x100fe200000108c7 */
[----:B------:R-:W-:Y:S01]  /*5890*/  MUFU.EX2 R71, R71 ;  /* 0x0000004700477308 */ /* 0x000fe20000000800 */
[--C-:B------:R-:W-:Y:S02]  /*58a0*/  FFMA.FTZ R196, R196, c[0x0][0x23c], -R199.reuse ;  /* 0x00008f00c4c47a23 */ /* 0x100fe400000108c7 */
[----:B------:R-:W-:Y:S02]  /*58b0*/  FFMA.FTZ R131, R131, c[0x0][0x23c], -R199 ;  /* 0x00008f0083837a23 */ /* 0x000fe400000108c7 */
[--C-:B------:R-:W-:Y:S01]  /*58c0*/  FFMA.FTZ R100, R100, c[0x0][0x23c], -R129.reuse ;  /* 0x00008f0064647a23 */ /* 0x100fe20000010881 */
[----:B------:R-:W-:Y:S01]  /*58d0*/  HMMA.16816.F32 R144, R160, R32, RZ ;  /* 0x00000020a090723c */ /* 0x000fe200000018ff */
[----:B------:R-:W-:Y:S01]  /*58e0*/  FFMA.FTZ R93, R93, c[0x0][0x23c], -R114 ;  /* 0x00008f005d5d7a23 */ /* 0x000fe20000010872 */
[----:B------:R-:W4:Y:S01]  /*58f0*/  MUFU.EX2 R66, R66 ;  /* 0x0000004200427308 */ /* 0x000f220000000800 */
[----:B--2---:R-:W-:Y:S01]  /*5900*/  F2FP.PACK_AB R7, R25, R82 ;  /* 0x000000521907723e */ /* 0x004fe200000000ff */
[----:B------:R-:W-:-:S02]  /*5910*/  FFMA.FTZ R234, R234, c[0x0][0x23c], -R129 ;  /* 0x00008f00eaea7a23 */ /* 0x000fc40000010881 */
[--C-:B------:R-:W-:Y:S02]  /*5920*/  FFMA.FTZ R208, R208, c[0x0][0x23c], -R129.reuse ;  /* 0x00008f00d0d07a23 */ /* 0x100fe40000010881 */
[C---:B------:R-:W-:Y:S01]  /*5930*/  HMMA.16816.F32 R152, R160.reuse, R20, RZ ;  /* 0x00000014a098723c */ /* 0x040fe200000018ff */
[--C-:B------:R-:W-:Y:S01]  /*5940*/  FFMA.FTZ R206, R206, c[0x0][0x23c], -R129.reuse ;  /* 0x00008f00cece7a23 */ /* 0x100fe20000010881 */
[----:B------:R-:W-:Y:S01]  /*5950*/  MUFU.EX2 R65, R65 ;  /* 0x0000004100417308 */ /* 0x000fe20000000800 */
[--C-:B------:R-:W-:Y:S02]  /*5960*/  FFMA.FTZ R204, R204, c[0x0][0x23c], -R129.reuse ;  /* 0x00008f00cccc7a23 */ /* 0x100fe40000010881 */
[--C-:B------:R-:W-:Y:S02]  /*5970*/  FFMA.FTZ R128, R128, c[0x0][0x23c], -R129.reuse ;  /* 0x00008f0080807a23 */ /* 0x100fe40000010881 */
[----:B------:R-:W-:Y:S01]  /*5980*/  FFMA.FTZ R126, R126, c[0x0][0x23c], -R129 ;  /* 0x00008f007e7e7a23 */ /* 0x000fe20000010881 */
[----:B------:R-:W-:Y:S01]  /*5990*/  HMMA.16816.F32 R156, R160, R16, RZ ;  /* 0x00000010a09c723c */ /* 0x000fe200000018ff */
[--C-:B------:R-:W-:Y:S01]  /*59a0*/  FFMA.FTZ R225, R121, c[0x0][0x23c], -R114.reuse ;  /* 0x00008f0079e17a23 */ /* 0x100fe20000010872 */
[----:B------:R-:W2:Y:S01]  /*59b0*/  MUFU.EX2 R58, R58 ;  /* 0x0000003a003a7308 */ /* 0x000ea20000000800 */
[----:B----4-:R-:W-:Y:S01]  /*59c0*/  F2FP.PACK_AB R8, R66, R71 ;  /* 0x000000474208723e */ /* 0x010fe200000000ff */
[----:B------:R-:W-:-:S02]  /*59d0*/  FFMA.FTZ R121, R113, c[0x0][0x23c], -R114 ;  /* 0x00008f0071797a23 */ /* 0x000fc40000010872 */
[--C-:B------:R-:W-:Y:S02]  /*59e0*/  FFMA.FTZ R109, R109, c[0x0][0x23c], -R114.reuse ;  /* 0x00008f006d6d7a23 */ /* 0x100fe40000010872 */
[C---:B------:R-:W-:Y:S01]  /*59f0*/  HMMA.16816.F32 R132, R160.reuse, R38, RZ ;  /* 0x00000026a084723c */ /* 0x040fe200000018ff */
[----:B------:R-:W-:Y:S01]  /*5a00*/  FFMA.FTZ R107, R107, c[0x0][0x23c], -R114 ;  /* 0x00008f006b6b7a23 */ /* 0x000fe20000010872 */
[----:B------:R-:W-:Y:S01]  /*5a10*/  MUFU.EX2 R70, R70 ;  /* 0x0000004600467308 */ /* 0x000fe20000000800 */
[----:B------:R-:W-:Y:S02]  /*5a20*/  FADD.FTZ R90, R90, R87 ;  /* 0x000000575a5a7221 */ /* 0x000fe40000010000 */
[----:B------:R-:W-:Y:S02]  /*5a30*/  FADD.FTZ R85, R88, R85 ;  /* 0x0000005558557221 */ /* 0x000fe40000010000 */
[----:B------:R-:W-:Y:S01]  /*5a40*/  FADD.FTZ R89, R92, R89 ;  /* 0x000000595c597221 */ /* 0x000fe20000010000 */
[----:B------:R-:W-:Y:S02]  /*5a50*/  HMMA.16816.F32 R140, R160, R34, RZ ;  /* 0x00000022a08c723c */ /* 0x000fe400000018ff */
[----:B------:R-:W4:Y:S01]  /*5a60*/  MUFU.EX2 R63, R63 ;  /* 0x0000003f003f7308 */ /* 0x000f220000000800 */
[----:B--2---:R-:W-:-:S05]  /*5a70*/  F2FP.PACK_AB R10, R58, R65 ;  /* 0x000000413a0a723e */ /* 0x004fca00000000ff */
[C---:B------:R-:W-:Y:S02]  /*5a80*/  HMMA.16816.F32 R148, R160.reuse, R22, RZ ;  /* 0x00000016a094723c */ /* 0x040fe400000018ff */
[----:B------:R-:W-:Y:S06]  /*5a90*/  MUFU.EX2 R64, R64 ;  /* 0x0000004000407308 */ /* 0x000fec0000000800 */
[----:B------:R-:W-:Y:S02]  /*5aa0*/  HMMA.16816.F32 R160, R160, R18, RZ ;  /* 0x00000012a0a0723c */ /* 0x000fe400000018ff */
[----:B------:R-:W2:Y:S01]  /*5ab0*/  MUFU.EX2 R57, R57 ;  /* 0x0000003900397308 */ /* 0x000ea20000000800 */
[----:B----4-:R-:W-:-:S05]  /*5ac0*/  F2FP.PACK_AB R9, R63, R70 ;  /* 0x000000463f09723e */ /* 0x010fca00000000ff */
[C---:B------:R-:W-:Y:S02]  /*5ad0*/  HMMA.16816.F32 R164, R4.reuse, R36, RZ ;  /* 0x0000002404a4723c */ /* 0x040fe400000018ff */
[----:B------:R-:W-:Y:S06]  /*5ae0*/  MUFU.EX2 R27, R27 ;  /* 0x0000001b001b7308 */ /* 0x000fec0000000800 */
[----:B------:R-:W-:Y:S02]  /*5af0*/  HMMA.16816.F32 R36, R4, R38, RZ ;  /* 0x000000260424723c */ /* 0x000fe400000018ff */
[----:B------:R-:W4:Y:S01]  /*5b00*/  MUFU.EX2 R62, R62 ;  /* 0x0000003e003e7308 */ /* 0x000f220000000800 */
[----:B--2---:R-:W-:-:S05]  /*5b10*/  F2FP.PACK_AB R11, R57, R64 ;  /* 0x00000040390b723e */ /* 0x004fca00000000ff */
[----:B------:R-:W-:Y:S02]  /*5b20*/  HMMA.16816.F32 R172, R4, R32, RZ ;  /* 0x0000002004ac723c */ /* 0x000fe400000018ff */
[----:B------:R-:W-:Y:S06]  /*5b30*/  MUFU.EX2 R61, R61 ;  /* 0x0000003d003d7308 */ /* 0x000fec0000000800 */
[----:B-1----:R-:W-:Y:S02]  /*5b40*/  HMMA.16816.F32 R136, R8, R168, R136 ;  /* 0x000000a80888723c */ /* 0x002fe40000001888 */
[----:B------:R-:W1:Y:S01]  /*5b50*/  MUFU.EX2 R56, R56 ;  /* 0x0000003800387308 */ /* 0x000e620000000800 */
[----:B----4-:R-:W-:-:S05]  /*5b60*/  F2FP.PACK_AB R192, R62, R27 ;  /* 0x0000001b3ec0723e */ /* 0x010fca00000000ff */
[C---:B---3--:R-:W-:Y:S02]  /*5b70*/  HMMA.16816.F32 R144, R8.reuse, R176, R144 ;  /* 0x000000b00890723c */ /* 0x048fe40000001890 */
[----:B------:R-:W-:Y:S06]  /*5b80*/  MUFU.EX2 R24, R24 ;  /* 0x0000001800187308 */ /* 0x000fec0000000800 */
[----:B------:R-:W-:Y:S02]  /*5b90*/  HMMA.16816.F32 R152, R8, R184, R152 ;  /* 0x000000b80898723c */ /* 0x000fe40000001898 */
[----:B------:R-:W2:Y:S01]  /*5ba0*/  MUFU.EX2 R59, R59 ;  /* 0x0000003b003b7308 */ /* 0x000ea20000000800 */
[----:B-1----:R-:W-:-:S05]  /*5bb0*/  F2FP.PACK_AB R194, R56, R61 ;  /* 0x0000003d38c2723e */ /* 0x002fca00000000ff */
[C---:B------:R-:W-:Y:S02]  /*5bc0*/  HMMA.16816.F32 R156, R8.reuse, R12, R156 ;  /* 0x0000000c089c723c */ /* 0x040fe4000000189c */
[----:B------:R-:W-:Y:S06]  /*5bd0*/  MUFU.EX2 R60, R60 ;  /* 0x0000003c003c7308 */ /* 0x000fec0000000800 */
[----:B------:R-:W-:Y:S02]  /*5be0*/  HMMA.16816.F32 R132, R8, R170, R132 ;  /* 0x000000aa0884723c */ /* 0x000fe40000001884 */
[----:B------:R-:W1:Y:S01]  /*5bf0*/  MUFU.EX2 R55, R55 ;  /* 0x0000003700377308 */ /* 0x000e620000000800 */
[----:B--2---:R-:W-:-:S05]  /*5c00*/  F2FP.PACK_AB R193, R59, R24 ;  /* 0x000000183bc1723e */ /* 0x004fca00000000ff */
[C---:B------:R-:W-:Y:S02]  /*5c10*/  HMMA.16816.F32 R140, R8.reuse, R178, R140 ;  /* 0x000000b2088c723c */ /* 0x040fe4000000188c */
[----:B------:R-:W-:Y:S06]  /*5c20*/  MUFU.EX2 R79, R79 ;  /* 0x0000004f004f7308 */ /* 0x000fec0000000800 */
[C---:B------:R-:W-:Y:S01]  /*5c30*/  HMMA.16816.F32 R148, R8.reuse, R186, R148 ;  /* 0x000000ba0894723c */ /* 0x040fe20000001894 */
[----:B-1----:R-:W-:Y:S01]  /*5c40*/  F2FP.PACK_AB R195, R55, R60 ;  /* 0x0000003c37c3723e */ /* 0x002fe200000000ff */
[----:B------:R-:W-:Y:S06]  /*5c50*/  MUFU.EX2 R54, R54 ;  /* 0x0000003600367308 */ /* 0x000fec0000000800 */
[----:B------:R-:W-:Y:S01]  /*5c60*/  HMMA.16816.F32 R160, R8, R14, R160 ;  /* 0x0000000e08a0723c */ /* 0x000fe200000018a0 */
[----:B------:R-:W1:Y:S01]  /*5c70*/  LDSM.16.MT88.4 R8, [R252+0x9000] ;  /* 0x00900000fc08783b */ /* 0x000e620000004200 */
[----:B------:R-:W-:Y:S06]  /*5c80*/  MUFU.EX2 R53, R53 ;  /* 0x0000003500357308 */ /* 0x000fec0000000800 */
[C---:B------:R-:W-:Y:S02]  /*5c90*/  HMMA.16816.F32 R180, R4.reuse, R20, RZ ;  /* 0x0000001404b4723c */ /* 0x040fe400000018ff */
[----:B------:R-:W-:Y:S06]  /*5ca0*/  MUFU.EX2 R46, R46 ;  /* 0x0000002e002e7308 */ /* 0x000fec0000000800 */
[C---:B------:R-:W-:Y:S02]  /*5cb0*/  HMMA.16816.F32 R188, R4.reuse, R16, RZ ;  /* 0x0000001004bc723c */ /* 0x040fe400000018ff */
[----:B------:R-:W-:Y:S06]  /*5cc0*/  MUFU.EX2 R78, R78 ;  /* 0x0000004e004e7308 */ /* 0x000fec0000000800 */
[C---:B------:R-:W-:Y:S02]  /*5cd0*/  HMMA.16816.F32 R32, R4.reuse, R34, RZ ;  /* 0x000000220420723c */ /* 0x040fe400000018ff */
[----:B------:R-:W-:Y:S06]  /*5ce0*/  MUFU.EX2 R51, R51 ;  /* 0x0000003300337308 */ /* 0x000fec0000000800 */
[C---:B------:R-:W-:Y:S02]  /*5cf0*/  HMMA.16816.F32 R20, R4.reuse, R22, RZ ;  /* 0x000000160414723c */ /* 0x040fe400000018ff */
[----:B------:R-:W-:Y:S06]  /*5d00*/  MUFU.EX2 R52, R52 ;  /* 0x0000003400347308 */ /* 0x000fec0000000800 */
[----:B------:R-:W-:Y:S02]  /*5d10*/  HMMA.16816.F32 R4, R4, R18, RZ ;  /* 0x000000120404723c */ /* 0x000fe400000018ff */
[----:B------:R-:W-:Y:S06]  /*5d20*/  MUFU.EX2 R45, R45 ;  /* 0x0000002d002d7308 */ /* 0x000fec0000000800 */
[C---:B------:R-:W-:Y:S02]  /*5d30*/  HMMA.16816.F32 R164, R192.reuse, R168, R164 ;  /* 0x000000a8c0a4723c */ /* 0x040fe400000018a4 */
[----:B------:R-:W-:Y:S06]  /*5d40*/  MUFU.EX2 R75, R75 ;  /* 0x0000004b004b7308 */ /* 0x000fec0000000800 */
[C---:B------:R-:W-:Y:S02]  /*5d50*/  HMMA.16816.F32 R168, R192.reuse, R170, R36 ;  /* 0x000000aac0a8723c */ /* 0x040fe40000001824 */
[----:B------:R-:W2:Y:S05]  /*5d60*/  MUFU.EX2 R50, R50 ;  /* 0x0000003200327308 */ /* 0x000eaa0000000800 */
[----:B------:R-:W-:Y:S01]  /*5d70*/  FFMA.FTZ R37, R73, c[0x0][0x23c], -R199 ;  /* 0x00008f0049257a23 */ /* 0x000fe200000108c7 */
[----:B------:R-:W-:Y:S01]  /*5d80*/  HMMA.16816.F32 R172, R192, R176, R172 ;  /* 0x000000b0c0ac723c */ /* 0x000fe200000018ac */
[----:B------:R-:W-:Y:S01]  /*5d90*/  FFMA.FTZ R73, R72, c[0x0][0x23c], -R129 ;  /* 0x00008f0048497a23 */ /* 0x000fe20000010881 */
[----:B------:R-:W-:Y:S01]  /*5da0*/  MUFU.EX2 R49, R49 ;  /* 0x0000003100317308 */ /* 0x000fe20000000800 */
[----:B------:R-:W-:-:S02]  /*5db0*/  FFMA.FTZ R39, R242, c[0x0][0x23c], -R199 ;  /* 0x00008f00f2277a23 */ /* 0x000fc400000108c7 */
[----:B------:R-:W-:-:S03]  /*5dc0*/  FFMA.FTZ R38, R229, c[0x0][0x23c], -R199 ;  /* 0x00008f00e5267a23 */ /* 0x000fc600000108c7 */
[----:B------:R-:W-:Y:S01]  /*5dd0*/  HMMA.16816.F32 R180, R192, R184, R180 ;  /* 0x000000b8c0b4723c */ /* 0x000fe200000018b4 */
[----:B------:R-:W-:Y:S01]  /*5de0*/  FFMA.FTZ R36, R106, c[0x0][0x23c], -R129 ;  /* 0x00008f006a247a23 */ /* 0x000fe20000010881 */
[----:B------:R-:W-:Y:S01]  /*5df0*/  MUFU.EX2 R44, R44 ;  /* 0x0000002c002c7308 */ /* 0x000fe20000000800 */
[----:B------:R-:W-:Y:S02]  /*5e00*/  FFMA.FTZ R72, R221, c[0x0][0x23c], -R114 ;  /* 0x00008f00dd487a23 */ /* 0x000fe40000010872 */
[----:B------:R-:W-:-:S03]  /*5e10*/  FFMA.FTZ R221, R217, c[0x0][0x23c], -R232 ;  /* 0x00008f00d9dd7a23 */ /* 0x000fc600000108e8 */
[C---:B------:R-:W-:Y:S01]  /*5e20*/  HMMA.16816.F32 R188, R192.reuse, R12, R188 ;  /* 0x0000000cc0bc723c */ /* 0x040fe200000018bc */
[--C-:B------:R-:W-:Y:S01]  /*5e30*/  FFMA.FTZ R217, R213, c[0x0][0x23c], -R232.reuse ;  /* 0x00008f00d5d97a23 */ /* 0x100fe200000108e8 */
[----:B------:R-:W-:Y:S01]  /*5e40*/  MUFU.EX2 R74, R74 ;  /* 0x0000004a004a7308 */ /* 0x000fe20000000800 */
[--C-:B------:R-:W-:Y:S02]  /*5e50*/  FFMA.FTZ R106, R101, c[0x0][0x23c], -R232.reuse ;  /* 0x00008f00656a7a23 */ /* 0x100fe400000108e8 */
[--C-:B------:R-:W-:Y:S02]  /*5e60*/  FFMA.FTZ R213, R209, c[0x0][0x23c], -R232.reuse ;  /* 0x00008f00d1d57a23 */ /* 0x100fe400000108e8 */
[----:B--2---:R-:W-:Y:S01]  /*5e70*/  F2FP.PACK_AB R12, R50, R75 ;  /* 0x0000004b320c723e */ /* 0x004fe200000000ff */
[----:B------:R-:W-:Y:S01]  /*5e80*/  HMMA.16816.F32 R176, R192, R178, R32 ;  /* 0x000000b2c0b0723c */ /* 0x000fe20000001820 */
[----:B------:R-:W-:Y:S01]  /*5e90*/  FFMA.FTZ R101, R238, c[0x0][0x23c], -R199 ;  /* 0x00008f00ee657a23 */ /* 0x000fe200000108c7 */
[----:B------:R-:W2:Y:S01]  /*5ea0*/  MUFU.EX2 R47, R47 ;  /* 0x0000002f002f7308 */ /* 0x000ea20000000800 */
[----:B------:R-:W-:-:S02]  /*5eb0*/  FFMA.FTZ R209, R205, c[0x0][0x23c], -R232 ;  /* 0x00008f00cdd17a23 */ /* 0x000fc400000108e8 */
[----:B------:R-:W-:-:S03]  /*5ec0*/  FFMA.FTZ R205, R201, c[0x0][0x23c], -R232 ;  /* 0x00008f00c9cd7a23 */ /* 0x000fc600000108e8 */
[C---:B------:R-:W-:Y:S01]  /*5ed0*/  HMMA.16816.F32 R184, R192.reuse, R186, R20 ;  /* 0x000000bac0b8723c */ /* 0x040fe20000001814 */
[--C-:B------:R-:W-:Y:S01]  /*5ee0*/  FFMA.FTZ R35, R240, c[0x0][0x23c], -R129.reuse ;  /* 0x00008f00f0237a23 */ /* 0x100fe20000010881 */
[----:B------:R-:W-:Y:S01]  /*5ef0*/  LDSM.16.MT88.4 R20, [R252+0xa800] ;  /* 0x00a80000fc14783b */ /* 0x000fe20000004200 */
[----:B------:R-:W-:Y:S01]  /*5f00*/  MUFU.EX2 R48, R48 ;  /* 0x0000003000307308 */ /* 0x000fe20000000800 */
[----:B------:R-:W-:Y:S02]  /*5f10*/  FFMA.FTZ R34, R108, c[0x0][0x23c], -R129 ;  /* 0x00008f006c227a23 */ /* 0x000fe40000010881 */
[--C-:B------:R-:W-:Y:S02]  /*5f20*/  FFMA.FTZ R33, R223, c[0x0][0x23c], -R114.reuse ;  /* 0x00008f00df217a23 */ /* 0x100fe40000010872 */
[----:B------:R-:W-:Y:S01]  /*5f30*/  HMMA.16816.F32 R192, R192, R14, R4 ;  /* 0x0000000ec0c0723c */ /* 0x000fe20000001804 */
[----:B------:R-:W-:Y:S02]  /*5f40*/  FFMA.FTZ R32, R227, c[0x0][0x23c], -R114 ;  /* 0x00008f00e3207a23 */ /* 0x000fe40000010872 */
[----:B------:R-:W3:Y:S01]  /*5f50*/  MUFU.EX2 R43, R43 ;  /* 0x0000002b002b7308 */ /* 0x000ee20000000800 */
[----:B--2---:R-:W-:Y:S01]  /*5f60*/  F2FP.PACK_AB R13, R47, R74 ;  /* 0x0000004a2f0d723e */ /* 0x004fe200000000ff */
[----:B------:R-:W-:-:S02]  /*5f70*/  FFMA.FTZ R108, R105, c[0x0][0x23c], -R232 ;  /* 0x00008f00696c7a23 */ /* 0x000fc400000108e8 */
[----:B------:R-:W-:Y:S01]  /*5f80*/  F2FP.PACK_AB R4, R54, R79 ;  /* 0x0000004f3604723e */ /* 0x000fe200000000ff */
[--C-:B------:R-:W-:Y:S01]  /*5f90*/  FFMA.FTZ R105, R103, c[0x0][0x23c], -R232.reuse ;  /* 0x00008f0067697a23 */ /* 0x100fe200000108e8 */
[----:B------:R-:W-:Y:S01]  /*5fa0*/  F2FP.PACK_AB R5, R51, R78 ;  /* 0x0000004e3305723e */ /* 0x000fe200000000ff */
[--C-:B------:R-:W-:Y:S01]  /*5fb0*/  FFMA.FTZ R223, R219, c[0x0][0x23c], -R232.reuse ;  /* 0x00008f00dbdf7a23 */ /* 0x100fe200000108e8 */
[----:B------:R-:W-:Y:S01]  /*5fc0*/  F2FP.PACK_AB R6, R46, R53 ;  /* 0x000000352e06723e */ /* 0x000fe200000000ff */
[----:B------:R-:W-:Y:S01]  /*5fd0*/  MUFU.EX2 R77, R77 ;  /* 0x0000004d004d7308 */ /* 0x000fe20000000800 */
[----:B------:R-:W-:Y:S01]  /*5fe0*/  F2FP.PACK_AB R7, R45, R52 ;  /* 0x000000342d07723e */ /* 0x000fe200000000ff */
[--C-:B------:R-:W-:Y:S01]  /*5ff0*/  FFMA.FTZ R103, R99, c[0x0][0x23c], -R232.reuse ;  /* 0x00008f0063677a23 */ /* 0x100fe200000108e8 */
[----:B------:R-:W-:Y:S01]  /*6000*/  F2FP.PACK_AB R14, R44, R49 ;  /* 0x000000312c0e723e */ /* 0x000fe200000000ff */
[--C-:B------:R-:W-:Y:S02]  /*6010*/  FFMA.FTZ R219, R215, c[0x0][0x23c], -R232.reuse ;  /* 0x00008f00d7db7a23 */ /* 0x100fe400000108e8 */
[----:B------:R-:W-:Y:S01]  /*6020*/  FFMA.FTZ R99, R236, c[0x0][0x23c], -R199 ;  /* 0x00008f00ec637a23 */ /* 0x000fe200000108c7 */
[----:B---3--:R-:W-:Y:S01]  /*6030*/  F2FP.PACK_AB R15, R43, R48 ;  /* 0x000000302b0f723e */ /* 0x008fe200000000ff */
[----:B-1----:R-:W-:Y:S01]  /*6040*/  HMMA.16816.F32 R164, R4, R8, R164 ;  /* 0x0000000804a4723c */ /* 0x002fe200000018a4 */
[----:B------:R-:W-:Y:S01]  /*6050*/  MUFU.EX2 R42, R42 ;  /* 0x0000002a002a7308 */ /* 0x000fe20000000800 */
[----:B------:R-:W-:-:S02]  /*6060*/  FFMA.FTZ R215, R211, c[0x0][0x23c], -R232 ;  /* 0x00008f00d3d77a23 */ /* 0x000fc400000108e8 */
[--C-:B------:R-:W-:Y:S02]  /*6070*/  FFMA.FTZ R211, R207, c[0x0][0x23c], -R232.reuse ;  /* 0x00008f00cfd37a23 */ /* 0x100fe400000108e8 */
[----:B------:R-:W-:Y:S02]  /*6080*/  FFMA.FTZ R199, R96, c[0x0][0x23c], -R199 ;  /* 0x00008f0060c77a23 */ /* 0x000fe400000108c7 */
[----:B------:R-:W-:Y:S01]  /*6090*/  HMMA.16816.F32 R136, R12, R8, R136 ;  /* 0x000000080c88723c */ /* 0x000fe20000001888 */
[----:B------:R-:W-:Y:S01]  /*60a0*/  MUFU.EX2 R41, R41 ;  /* 0x0000002900297308 */ /* 0x000fe20000000800 */
[--C-:B------:R-:W-:Y:S02]  /*60b0*/  FFMA.FTZ R207, R97, c[0x0][0x23c], -R232.reuse ;  /* 0x00008f0061cf7a23 */ /* 0x100fe400000108e8 */
[----:B------:R-:W-:Y:S02]  /*60c0*/  FFMA.FTZ R201, R98, c[0x0][0x23c], -R232 ;  /* 0x00008f0062c97a23 */ /* 0x000fe400000108e8 */
[----:B------:R-:W-:-:S02]  /*60d0*/  FFMA.FTZ R96, R197, c[0x0][0x23c], -R114 ;  /* 0x00008f00c5607a23 */ /* 0x000fc40000010872 */
[-C--:B------:R-:W-:Y:S01]  /*60e0*/  HMMA.16816.F32 R132, R12, R10.reuse, R132 ;  /* 0x0000000a0c84723c */ /* 0x080fe20000001884 */
[----:B------:R-:W-:Y:S01]  /*60f0*/  MUFU.EX2 R40, R40 ;  /* 0x0000002800287308 */ /* 0x000fe20000000800 */
[----:B------:R-:W-:Y:S02]  /*6100*/  FFMA.FTZ R232, R95, c[0x0][0x23c], -R232 ;  /* 0x00008f005fe87a23 */ /* 0x000fe400000108e8 */
[--C-:B------:R-:W-:Y:S02]  /*6110*/  FFMA.FTZ R197, R130, c[0x0][0x23c], -R129.reuse ;  /* 0x00008f0082c57a23 */ /* 0x100fe40000010881 */
[--C-:B------:R-:W-:Y:S02]  /*6120*/  FFMA.FTZ R98, R230, c[0x0][0x23c], -R129.reuse ;  /* 0x00008f00e6627a23 */ /* 0x100fe40000010881 */
[----:B------:R-:W-:Y:S01]  /*6130*/  HMMA.16816.F32 R168, R4, R10, R168 ;  /* 0x0000000a04a8723c */ /* 0x000fe200000018a8 */
[----:B------:R-:W1:Y:S01]  /*6140*/  LDSM.16.MT88.4 R8, [R250+0x9000] ;  /* 0x00900000fa08783b */ /* 0x000e620000004200 */
[----:B------:R-:W-:Y:S01]  /*6150*/  MUFU.EX2 R76, R76 ;  /* 0x0000004c004c7308 */ /* 0x000fe20000000800 */
[----:B------:R-:W-:-:S02]  /*6160*/  FFMA.FTZ R95, R222, c[0x0][0x23c], -R129 ;  /* 0x00008f00de5f7a23 */ /* 0x000fc40000010881 */
[--C-:B------:R-:W-:Y:S02]  /*6170*/  FFMA.FTZ R130, R124, c[0x0][0x23c], -R129.reuse ;  /* 0x00008f007c827a23 */ /* 0x100fe40000010881 */
[--C-:B------:R-:W-:Y:S02]  /*6180*/  FFMA.FTZ R124, R122, c[0x0][0x23c], -R129.reuse ;  /* 0x00008f007a7c7a23 */ /* 0x100fe40000010881 */
[--C-:B------:R-:W-:Y:S01]  /*6190*/  FFMA.FTZ R122, R120, c[0x0][0x23c], -R129.reuse ;  /* 0x00008f00787a7a23 */ /* 0x100fe20000010881 */
[----:B------:R-:W-:Y:S01]  /*61a0*/  MUFU.EX2 R39, R39 ;  /* 0x0000002700277308 */ /* 0x000fe20000000800 */
[--C-:B------:R-:W-:Y:S02]  /*61b0*/  FFMA.FTZ R120, R118, c[0x0][0x23c], -R129.reuse ;  /* 0x00008f0076787a23 */ /* 0x100fe40000010881 */
[----:B------:R-:W-:Y:S02]  /*61c0*/  FFMA.FTZ R118, R116, c[0x0][0x23c], -R129 ;  /* 0x00008f0074767a23 */ /* 0x000fe40000010881 */
[----:B------:R-:W-:-:S02]  /*61d0*/  FFMA.FTZ R227, R123, c[0x0][0x23c], -R114 ;  /* 0x00008f007be37a23 */ /* 0x000fc40000010872 */
[----:B------:R-:W-:Y:S01]  /*61e0*/  FFMA.FTZ R129, R94, c[0x0][0x23c], -R129 ;  /* 0x00008f005e817a23 */ /* 0x000fe20000010881 */
[----:B------:R-:W-:Y:S01]  /*61f0*/  MUFU.EX2 R38, R38 ;  /* 0x0000002600267308 */ /* 0x000fe20000000800 */
[--C-:B------:R-:W-:Y:S02]  /*6200*/  FFMA.FTZ R123, R91, c[0x0][0x23c], -R114.reuse ;  /* 0x00008f005b7b7a23 */ /* 0x100fe40000010872 */
[--C-:B------:R-:W-:Y:S02]  /*6210*/  FFMA.FTZ R222, R119, c[0x0][0x23c], -R114.reuse ;  /* 0x00008f0077de7a23 */ /* 0x100fe40000010872 */
[--C-:B------:R-:W-:Y:S02]  /*6220*/  FFMA.FTZ R119, R112, c[0x0][0x23c], -R114.reuse ;  /* 0x00008f0070777a23 */ /* 0x100fe40000010872 */
[----:B------:R-:W-:Y:S01]  /*6230*/  FFMA.FTZ R116, R110, c[0x0][0x23c], -R114 ;  /* 0x00008f006e747a23 */ /* 0x000fe20000010872 */
[----:B------:R-:W-:Y:S08]  /*6240*/  MUFU.EX2 R37, R37 ;  /* 0x0000002500257308 */ /* 0x000ff00000000800 */
[----:B------:R-:W-:Y:S01]  /*6250*/  MUFU.EX2 R73, R73 ;  /* 0x0000004900497308 */ /* 0x000fe20000000800 */
[-C--:B-1----:R-:W-:Y:S07]  /*6260*/  HMMA.16816.F32 R172, R4, R8.reuse, R172 ;  /* 0x0000000804ac723c */ /* 0x082fee00000018ac */
[----:B------:R-:W1:Y:S01]  /*6270*/  MUFU.EX2 R36, R36 ;  /* 0x0000002400247308 */ /* 0x000e620000000800 */
[C---:B------:R-:W-:Y:S07]  /*6280*/  HMMA.16816.F32 R144, R12.reuse, R8, R144 ;  /* 0x000000080c90723c */ /* 0x040fee0000001890 */
[----:B------:R-:W-:Y:S01]  /*6290*/  MUFU.EX2 R35, R35 ;  /* 0x0000002300237308 */ /* 0x000fe20000000800 */
[-C--:B------:R-:W-:Y:S07]  /*62a0*/  HMMA.16816.F32 R140, R12, R10.reuse, R140 ;  /* 0x0000000a0c8c723c */ /* 0x080fee000000188c */
[----:B------:R-:W-:Y:S01]  /*62b0*/  MUFU.EX2 R34, R34 ;  /* 0x0000002200227308 */ /* 0x000fe20000000800 */
[C---:B------:R-:W-:Y:S01]  /*62c0*/  HMMA.16816.F32 R176, R4.reuse, R10, R176 ;  /* 0x0000000a04b0723c */ /* 0x040fe200000018b0 */
[----:B------:R-:W2:Y:S06]  /*62d0*/  LDSM.16.MT88.4 R8, [R249+0x9000] ;  /* 0x00900000f908783b */ /* 0x000eac0000004200 */
[----:B------:R-:W-:Y:S08]  /*62e0*/  MUFU.EX2 R72, R72 ;  /* 0x0000004800487308 */ /* 0x000ff00000000800 */
[----:B------:R-:W3:Y:S08]  /*62f0*/  MUFU.EX2 R33, R33 ;  /* 0x0000002100217308 */ /* 0x000ef00000000800 */
[----:B------:R-:W-:Y:S08]  /*6300*/  MUFU.EX2 R32, R32 ;  /* 0x0000002000207308 */ /* 0x000ff00000000800 */
[----:B------:R-:W4:Y:S08]  /*6310*/  MUFU.EX2 R31, R31 ;  /* 0x0000001f001f7308 */ /* 0x000f300000000800 */
[----:B------:R-:W-:Y:S01]  /*6320*/  MUFU.EX2 R108, R108 ;  /* 0x0000006c006c7308 */ /* 0x000fe20000000800 */
[-C--:B--2---:R-:W-:Y:S07]  /*6330*/  HMMA.16816.F32 R180, R4, R8.reuse, R180 ;  /* 0x0000000804b4723c */ /* 0x084fee00000018b4 */
[----:B------:R-:W-:Y:S01]  /*6340*/  MUFU.EX2 R105, R105 ;  /* 0x0000006900697308 */ /* 0x000fe20000000800 */
[C---:B------:R-:W-:Y:S07]  /*6350*/  HMMA.16816.F32 R152, R12.reuse, R8, R152 ;  /* 0x000000080c98723c */ /* 0x040fee0000001898 */
[----:B------:R-:W-:Y:S01]  /*6360*/  MUFU.EX2 R106, R106 ;  /* 0x0000006a006a7308 */ /* 0x000fe20000000800 */
[-C--:B------:R-:W-:Y:S07]  /*6370*/  HMMA.16816.F32 R148, R12, R10.reuse, R148 ;  /* 0x0000000a0c94723c */ /* 0x080fee0000001894 */
[----:B------:R-:W-:Y:S01]  /*6380*/  MUFU.EX2 R103, R103 ;  /* 0x0000006700677308 */ /* 0x000fe20000000800 */
[----:B------:R-:W-:Y:S01]  /*6390*/  HMMA.16816.F32 R184, R4, R10, R184 ;  /* 0x0000000a04b8723c */ /* 0x000fe200000018b8 */
[----:B------:R-:W2:Y:S06]  /*63a0*/  LDSM.16.MT88.4 R8, [R248+0x9000] ;  /* 0x00900000f808783b */ /* 0x000eac0000004200 */
[----:B------:R-:W-:Y:S08]  /*63b0*/  MUFU.EX2 R104, R104 ;  /* 0x0000006800687308 */ /* 0x000ff00000000800 */
[----:B------:R-:W-:Y:S08]  /*63c0*/  MUFU.EX2 R101, R101 ;  /* 0x0000006500657308 */ /* 0x000ff00000000800 */
[----:B------:R-:W-:Y:S08]  /*63d0*/  MUFU.EX2 R102, R102 ;  /* 0x0000006600667308 */ /* 0x000ff00000000800 */
[----:B------:R-:W-:Y:S08]  /*63e0*/  MUFU.EX2 R99, R99 ;  /* 0x0000006300637308 */ /* 0x000ff00000000800 */
[----:B------:R-:W-:Y:S01]  /*63f0*/  MUFU.EX2 R100, R100 ;  /* 0x0000006400647308 */ /* 0x000fe20000000800 */
[C---:B--2---:R-:W-:Y:S07]  /*6400*/  HMMA.16816.F32 R156, R12.reuse, R8, R156 ;  /* 0x000000080c9c723c */ /* 0x044fee000000189c */
[----:B------:R-:W2:Y:S01]  /*6410*/  MUFU.EX2 R97, R234 ;  /* 0x000000ea00617308 */ /* 0x000ea20000000800 */
[----:B------:R-:W-:Y:S07]  /*6420*/  HMMA.16816.F32 R160, R12, R10, R160 ;  /* 0x0000000a0ca0723c */ /* 0x000fee00000018a0 */
[----:B------:R-:W-:Y:S01]  /*6430*/  MUFU.EX2 R98, R98 ;  /* 0x0000006200627308 */ /* 0x000fe20000000800 */
[----:B-1----:R-:W-:Y:S01]  /*6440*/  F2FP.PACK_AB R12, R36, R73 ;  /* 0x00000049240c723e */ /* 0x002fe200000000ff */
[----:B------:R-:W-:Y:S01]  /*6450*/  HMMA.16816.F32 R188, R4, R8, R188 ;  /* 0x0000000804bc723c */ /* 0x000fe200000018bc */
[----:B---3--:R-:W-:-:S05]  /*6460*/  F2FP.PACK_AB R13, R33, R72 ;  /* 0x00000048210d723e */ /* 0x008fca00000000ff */
[----:B------:R-:W1:Y:S01]  /*6470*/  MUFU.EX2 R95, R95 ;  /* 0x0000005f005f7308 */ /* 0x000e620000000800 */
[----:B------:R-:W-:Y:S02]  /*6480*/  F2FP.PACK_AB R14, R34, R35 ;  /* 0x00000023220e723e */ /* 0x000fe400000000ff */
[----:B----4-:R-:W-:Y:S02]  /*6490*/  F2FP.PACK_AB R15, R31, R32 ;  /* 0x000000201f0f723e */ /* 0x010fe400000000ff */
[----:B--2---:R-:W-:Y:S01]  /*64a0*/  F2FP.PACK_AB R16, R97, R100 ;  /* 0x000000646110723e */ /* 0x004fe200000000ff */
[----:B------:R-:W-:Y:S01]  /*64b0*/  HMMA.16816.F32 R192, R4, R10, R192 ;  /* 0x0000000a04c0723c */ /* 0x000fe200000018c0 */
[----:B------:R-:W2:Y:S01]  /*64c0*/  LDSM.16.MT88.4 R8, [R252+0x9800] ;  /* 0x00980000fc08783b */ /* 0x000ea20000004200 */
[----:B------:R-:W-:Y:S05]  /*64d0*/  MUFU.EX2 R96, R96 ;  /* 0x0000006000607308 */ /* 0x000fea0000000800 */
[----:B------:R-:W-:-:S02]  /*64e0*/  F2FP.PACK_AB R4, R42, R77 ;  /* 0x0000004d2a04723e */ /* 0x000fc400000000ff */
[----:B------:R-:W-:Y:S01]  /*64f0*/  F2FP.PACK_AB R5, R39, R76 ;  /* 0x0000004c2705723e */ /* 0x000fe200000000ff */
[----:B------:R-:W3:Y:S01]  /*6500*/  MUFU.EX2 R93, R93 ;  /* 0x0000005d005d7308 */ /* 0x000ee20000000800 */
[----:B------:R-:W-:Y:S02]  /*6510*/  F2FP.PACK_AB R6, R40, R41 ;  /* 0x000000292806723e */ /* 0x000fe400000000ff */
[----:B------:R-:W-:Y:S02]  /*6520*/  F2FP.PACK_AB R7, R37, R38 ;  /* 0x000000262507723e */ /* 0x000fe400000000ff */
[----:B-1----:R-:W-:-:S03]  /*6530*/  F2FP.PACK_AB R18, R95, R98 ;  /* 0x000000625f12723e */ /* 0x002fc600000000ff */
[----:B------:R1:W-:Y:S01]  /*6540*/  MUFU.EX2 R113, R204 ;  /* 0x000000cc00717308 */ /* 0x0003e20000000800 */
[----:B---3--:R-:W-:-:S07]  /*6550*/  F2FP.PACK_AB R17, R93, R96 ;  /* 0x000000605d11723e */ /* 0x008fce00000000ff */
[----:B------:R3:W-:Y:S01]  /*6560*/  MUFU.EX2 R112, R197 ;  /* 0x000000c500707308 */ /* 0x0007e20000000800 */
[----:B-1----:R-:W-:-:S07]  /*6570*/  FADD.FTZ R204, R84, R89 ;  /* 0x0000005954cc7221 */ /* 0x002fce0000010000 */
[----:B------:R-:W-:Y:S01]  /*6580*/  MUFU.EX2 R110, R225 ;  /* 0x000000e1006e7308 */ /* 0x000fe20000000800 */
[----:B------:R-:W-:Y:S01]  /*6590*/  FADD.FTZ R67, R67, R204 ;  /* 0x000000cc43437221 */ /* 0x000fe20000010000 */
[----:B--2---:R-:W-:Y:S03]  /*65a0*/  HMMA.16816.F32 R164, R4, R8, R164 ;  /* 0x0000000804a4723c */ /* 0x004fe600000018a4 */
[----:B------:R-:W-:-:S03]  /*65b0*/  FADD.FTZ R204, R70, R67 ;  /* 0x0000004346cc7221 */ /* 0x000fc60000010000 */
[----:B------:R-:W-:Y:S01]  /*65c0*/  MUFU.EX2 R89, R223 ;  /* 0x000000df00597308 */ /* 0x000fe20000000800 */
[----:B---3--:R-:W-:Y:S02]  /*65d0*/  FADD.FTZ R197, R81, R90 ;  /* 0x0000005a51c57221 */ /* 0x008fe40000010000 */
[----:B------:R-:W-:Y:S02]  /*65e0*/  FADD.FTZ R90, R82, R85 ;  /* 0x00000055525a7221 */ /* 0x000fe40000010000 */
[----:B------:R-:W-:Y:S01]  /*65f0*/  FADD.FTZ R26, R26, R197 ;  /* 0x000000c51a1a7221 */ /* 0x000fe20000010000 */
[----:B------:R-:W-:Y:S01]  /*6600*/  HMMA.16816.F32 R136, R12, R8, R136 ;  /* 0x000000080c88723c */ /* 0x000fe20000001888 */
[----:B------:R-:W-:Y:S01]  /*6610*/  FADD.FTZ R25, R25, R90 ;  /* 0x0000005a19197221 */ /* 0x000fe20000010000 */
[----:B------:R-:W-:Y:S01]  /*6620*/  MUFU.EX2 R88, R221 ;  /* 0x000000dd00587308 */ /* 0x000fe20000000800 */
[----:B------:R-:W-:-:S04]  /*6630*/  FADD.FTZ R63, R63, R204 ;  /* 0x000000cc3f3f7221 */ /* 0x000fc80000010000 */
[----:B------:R-:W-:Y:S01]  /*6640*/  FADD.FTZ R64, R64, R63 ;  /* 0x0000003f40407221 */ /* 0x000fe20000010000 */
[----:B------:R-:W-:Y:S02]  /*6650*/  HMMA.16816.F32 R132, R12, R10, R132 ;  /* 0x0000000a0c84723c */ /* 0x000fe40000001884 */
[----:B------:R-:W-:Y:S01]  /*6660*/  MUFU.EX2 R87, R219 ;  /* 0x000000db00577308 */ /* 0x000fe20000000800 */
[----:B------:R-:W-:-:S04]  /*6670*/  FADD.FTZ R57, R57, R64 ;  /* 0x0000004039397221 */ /* 0x000fc80000010000 */
[----:B------:R-:W-:Y:S01]  /*6680*/  FADD.FTZ R74, R74, R57 ;  /* 0x000000394a4a7221 */ /* 0x000fe20000010000 */
[----:B------:R-:W-:Y:S01]  /*6690*/  HMMA.16816.F32 R168, R4, R10, R168 ;  /* 0x0000000a04a8723c */ /* 0x000fe200000018a8 */
[----:B------:R-:W1:Y:S01]  /*66a0*/  LDSM.16.MT88.4 R8, [R250+0x9800] ;  /* 0x00980000fa08783b */ /* 0x000e620000004200 */
[----:B------:R-:W-:Y:S01]  /*66b0*/  MUFU.EX2 R84, R217 ;  /* 0x000000d900547308 */ /* 0x000fe20000000800 */
[----:B------:R-:W-:-:S07]  /*66c0*/  FADD.FTZ R47, R47, R74 ;  /* 0x0000004a2f2f7221 */ /* 0x000fce0000010000 */
[----:B------:R-:W-:Y:S08]  /*66d0*/  MUFU.EX2 R85, R228 ;  /* 0x000000e400557308 */ /* 0x000ff00000000800 */
[----:B------:R-:W-:Y:S08]  /*66e0*/  MUFU.EX2 R82, R226 ;  /* 0x000000e200527308 */ /* 0x000ff00000000800 */
[----:B------:R-:W-:Y:S08]  /*66f0*/  MUFU.EX2 R81, R224 ;  /* 0x000000e000517308 */ /* 0x000ff00000000800 */
[----:B------:R-:W-:Y:S01]  /*6700*/  MUFU.EX2 R128, R128 ;  /* 0x0000008000807308 */ /* 0x000fe20000000800 */
[-C--:B-1----:R-:W-:Y:S07]  /*6710*/  HMMA.16816.F32 R172, R4, R8.reuse, R172 ;  /* 0x0000000804ac723c */ /* 0x082fee00000018ac */
[----:B------:R-:W-:Y:S01]  /*6720*/  MUFU.EX2 R67, R126 ;  /* 0x0000007e00437308 */ /* 0x000fe20000000800 */
[C---:B------:R-:W-:Y:S07]  /*6730*/  HMMA.16816.F32 R144, R12.reuse, R8, R144 ;  /* 0x000000080c90723c */ /* 0x040fee0000001890 */
[----:B------:R-:W-:Y:S01]  /*6740*/  MUFU.EX2 R130, R130 ;  /* 0x0000008200827308 */ /* 0x000fe20000000800 */
[-C--:B------:R-:W-:Y:S07]  /*6750*/  HMMA.16816.F32 R140, R12, R10.reuse, R140 ;  /* 0x0000000a0c8c723c */ /* 0x080fee000000188c */
[----:B------:R-:W-:Y:S01]  /*6760*/  MUFU.EX2 R70, R123 ;  /* 0x0000007b00467308 */ /* 0x000fe20000000800 */
[C---:B------:R-:W-:Y:S01]  /*6770*/  HMMA.16816.F32 R176, R4.reuse, R10, R176 ;  /* 0x0000000a04b0723c */ /* 0x040fe200000018b0 */
[----:B------:R-:W1:Y:S06]  /*6780*/  LDSM.16.MT88.4 R8, [R249+0x9800] ;  /* 0x00980000f908783b */ /* 0x000e6c0000004200 */
[----:B------:R-:W-:Y:S08]  /*6790*/  MUFU.EX2 R121, R121 ;  /* 0x0000007900797308 */ /* 0x000ff00000000800 */
        /* <DEDUP_REMOVED lines=10> */
[----:B------:R-:W-:Y:S01]  /*6840*/  HMMA.16816.F32 R184, R4, R10, R184 ;  /* 0x0000000a04b8723c */ /* 0x000fe200000018b8 */
[----:B------:R-:W1:Y:S06]  /*6850*/  LDSM.16.MT88.4 R8, [R248+0x9800] ;  /* 0x00980000f808783b */ /* 0x000e6c0000004200 */
[----:B------:R-:W-:Y:S08]  /*6860*/  MUFU.EX2 R129, R129 ;  /* 0x0000008100817308 */ /* 0x000ff00000000800 */
[----:B------:R-:W-:Y:S08]  /*6870*/  MUFU.EX2 R116, R116 ;  /* 0x0000007400747308 */ /* 0x000ff00000000800 */
[----:B------:R-:W-:Y:S08]  /*6880*/  MUFU.EX2 R109, R109 ;  /* 0x0000006d006d7308 */ /* 0x000ff00000000800 */
[----:B------:R-:W-:Y:S08]  /*6890*/  MUFU.EX2 R207, R207 ;  /* 0x000000cf00cf7308 */ /* 0x000ff00000000800 */
[----:B------:R-:W-:Y:S01]  /*68a0*/  MUFU.EX2 R201, R201 ;  /* 0x000000c900c97308 */ /* 0x000fe20000000800 */
[C---:B-1----:R-:W-:Y:S07]  /*68b0*/  HMMA.16816.F32 R156, R12.reuse, R8, R156 ;  /* 0x000000080c9c723c */ /* 0x042fee000000189c */
[----:B------:R-:W-:Y:S01]  /*68c0*/  MUFU.EX2 R232, R232 ;  /* 0x000000e800e87308 */ /* 0x000fe20000000800 */
[----:B------:R-:W-:Y:S07]  /*68d0*/  HMMA.16816.F32 R160, R12, R10, R160 ;  /* 0x0000000a0ca0723c */ /* 0x000fee00000018a0 */
[----:B------:R-:W-:Y:S01]  /*68e0*/  MUFU.EX2 R210, R210 ;  /* 0x000000d200d27308 */ /* 0x000fe20000000800 */
[--C-:B------:R-:W-:Y:S01]  /*68f0*/  FFMA.FTZ R12, R125, c[0x0][0x23c], -R114.reuse ;  /* 0x00008f007d0c7a23 */ /* 0x100fe20000010872 */
[----:B------:R-:W-:Y:S01]  /*6900*/  HMMA.16816.F32 R188, R4, R8, R188 ;  /* 0x0000000804bc723c */ /* 0x000fe200000018bc */
[----:B------:R-:W-:-:S05]  /*6910*/  FFMA.FTZ R125, R115, c[0x0][0x23c], -R114 ;  /* 0x00008f00737d7a23 */ /* 0x000fca0000010872 */
[----:B------:R-:W-:Y:S02]  /*6920*/  MUFU.EX2 R131, R131 ;  /* 0x0000008300837308 */ /* 0x000fe40000000800 */
[----:B------:R-:W-:Y:S01]  /*6930*/  HMMA.16816.F32 R192, R4, R10, R192 ;  /* 0x0000000a04c0723c */ /* 0x000fe200000018c0 */
[----:B------:R-:W1:Y:S05]  /*6940*/  LDSM.16.MT88.4 R8, [R252+0xa000] ;  /* 0x00a00000fc08783b */ /* 0x000e6a0000004200 */
[----:B------:R2:W-:Y:S01]  /*6950*/  MUFU.EX2 R91, R12 ;  /* 0x0000000c005b7308 */ /* 0x0005e20000000800 */
[--C-:B------:R-:W-:Y:S01]  /*6960*/  FFMA.FTZ R5, R127, c[0x0][0x23c], -R114.reuse ;  /* 0x00008f007f057a23 */ /* 0x100fe20000010872 */
[----:B------:R-:W-:Y:S01]  /*6970*/  F2FP.PACK_AB R4, R105, R108 ;  /* 0x0000006c6904723e */ /* 0x000fe200000000ff */
[----:B------:R-:W-:Y:S01]  /*6980*/  FFMA.FTZ R127, R117, c[0x0][0x23c], -R114 ;  /* 0x00008f00757f7a23 */ /* 0x000fe20000010872 */
[----:B------:R-:W-:-:S04]  /*6990*/  F2FP.PACK_AB R6, R103, R106 ;  /* 0x0000006a6706723e */ /* 0x000fc800000000ff */
[----:B------:R3:W4:Y:S01]  /*69a0*/  MUFU.EX2 R94, R5 ;  /* 0x00000005005e7308 */ /* 0x0007220000000800 */
[----:B------:R-:W-:Y:S01]  /*69b0*/  F2FP.PACK_AB R7, R99, R102 ;  /* 0x000000666307723e */ /* 0x000fe200000000ff */
[----:B------:R-:W-:Y:S01]  /*69c0*/  FFMA.FTZ R117, R111, c[0x0][0x23c], -R114 ;  /* 0x00008f006f757a23 */ /* 0x000fe20000010872 */
[----:B--2---:R-:W2:Y:S05]  /*69d0*/  LDSM.16.MT88.4 R12, [R249+0xa000] ;  /* 0x00a00000f90c783b */ /* 0x004eaa0000004200 */
[----:B------:R-:W-:Y:S01]  /*69e0*/  MUFU.EX2 R115, R208 ;  /* 0x000000d000737308 */ /* 0x000fe20000000800 */
[----:B---3--:R-:W-:-:S07]  /*69f0*/  F2FP.PACK_AB R5, R101, R104 ;  /* 0x000000686505723e */ /* 0x008fce00000000ff */
[----:B------:R-:W3:Y:S01]  /*6a00*/  MUFU.EX2 R114, R206 ;  /* 0x000000ce00727308 */ /* 0x000ee20000000800 */
[----:B----4-:R-:W-:-:S07]  /*6a10*/  F2FP.PACK_AB R19, R91, R94 ;  /* 0x0000005e5b13723e */ /* 0x010fce00000000ff */
[----:B------:R-:W4:Y:S01]  /*6a20*/  MUFU.EX2 R111, R227 ;  /* 0x000000e3006f7308 */ /* 0x000f220000000800 */
[-C--:B-1----:R-:W-:Y:S07]  /*6a30*/  HMMA.16816.F32 R164, R4, R8.reuse, R164 ;  /* 0x0000000804a4723c */ /* 0x082fee00000018a4 */
[----:B------:R-:W-:Y:S01]  /*6a40*/  MUFU.EX2 R125, R125 ;  /* 0x0000007d007d7308 */ /* 0x000fe20000000800 */
[C---:B------:R-:W-:Y:S07]  /*6a50*/  HMMA.16816.F32 R136, R16.reuse, R8, R136 ;  /* 0x000000081088723c */ /* 0x040fee0000001888 */
[----:B------:R-:W-:Y:S01]  /*6a60*/  MUFU.EX2 R117, R117 ;  /* 0x0000007500757308 */ /* 0x000fe20000000800 */
[-C--:B------:R-:W-:Y:S08]  /*6a70*/  HMMA.16816.F32 R132, R16, R10.reuse, R132 ;  /* 0x0000000a1084723c */ /* 0x080ff00000001884 */
[----:B------:R-:W-:Y:S01]  /*6a80*/  HMMA.16816.F32 R168, R4, R10, R168 ;  /* 0x0000000a04a8723c */ /* 0x000fe200000018a8 */
[----:B------:R-:W1:Y:S07]  /*6a90*/  LDSM.16.MT88.4 R8, [R250+0xa000] ;  /* 0x00a00000fa08783b */ /* 0x000e6e0000004200 */
[C---:B--2---:R-:W-:Y:S08]  /*6aa0*/  HMMA.16816.F32 R152, R16.reuse, R12, R152 ;  /* 0x0000000c1098723c */ /* 0x044ff00000001898 */
[----:B------:R-:W-:Y:S08]  /*6ab0*/  HMMA.16816.F32 R148, R16, R14, R148 ;  /* 0x0000000e1094723c */ /* 0x000ff00000001894 */
[C---:B------:R-:W-:Y:S08]  /*6ac0*/  HMMA.16816.F32 R180, R4.reuse, R12, R180 ;  /* 0x0000000c04b4723c */ /* 0x040ff000000018b4 */
[C---:B------:R-:W-:Y:S01]  /*6ad0*/  HMMA.16816.F32 R184, R4.reuse, R14, R184 ;  /* 0x0000000e04b8723c */ /* 0x040fe200000018b8 */
[----:B------:R-:W-:Y:S07]  /*6ae0*/  LDSM.16.MT88.4 R12, [R249+0xa800] ;  /* 0x00a80000f90c783b */ /* 0x000fee0000004200 */
[-C--:B-1----:R-:W-:Y:S08]  /*6af0*/  HMMA.16816.F32 R172, R4, R8.reuse, R172 ;  /* 0x0000000804ac723c */ /* 0x082ff000000018ac */
[C---:B------:R-:W-:Y:S08]  /*6b00*/  HMMA.16816.F32 R144, R16.reuse, R8, R144 ;  /* 0x000000081090723c */ /* 0x040ff00000001890 */
[-C--:B------:R-:W-:Y:S08]  /*6b10*/  HMMA.16816.F32 R140, R16, R10.reuse, R140 ;  /* 0x0000000a108c723c */ /* 0x080ff0000000188c */
[----:B------:R-:W-:Y:S01]  /*6b20*/  HMMA.16816.F32 R176, R4, R10, R176 ;  /* 0x0000000a04b0723c */ /* 0x000fe200000018b0 */
[----:B------:R-:W1:Y:S07]  /*6b30*/  LDSM.16.MT88.4 R8, [R248+0xa000] ;  /* 0x00a00000f808783b */ /* 0x000e6e0000004200 */
[C---:B-1----:R-:W-:Y:S08]  /*6b40*/  HMMA.16816.F32 R156, R16.reuse, R8, R156 ;  /* 0x00000008109c723c */ /* 0x042ff0000000189c */
[----:B------:R-:W-:Y:S01]  /*6b50*/  HMMA.16816.F32 R160, R16, R10, R160 ;  /* 0x0000000a10a0723c */ /* 0x000fe200000018a0 */
[----:B------:R-:W1:Y:S07]  /*6b60*/  LDSM.16.MT88.4 R16, [R250+0xa800] ;  /* 0x00a80000fa10783b */ /* 0x000e6e0000004200 */
[C---:B------:R-:W-:Y:S08]  /*6b70*/  HMMA.16816.F32 R188, R4.reuse, R8, R188 ;  /* 0x0000000804bc723c */ /* 0x040ff000000018bc */
[----:B------:R-:W-:Y:S01]  /*6b80*/  HMMA.16816.F32 R192, R4, R10, R192 ;  /* 0x0000000a04c0723c */ /* 0x000fe200000018c0 */
[----:B------:R-:W2:Y:S06]  /*6b90*/  LDSM.16.MT88.4 R8, [R248+0xa800] ;  /* 0x00a80000f808783b */ /* 0x000eac0000004200 */
[----:B------:R-:W-:Y:S01]  /*6ba0*/  FADD.FTZ R5, R86, R83 ;  /* 0x0000005356057221 */ /* 0x000fe20000010000 */
[----:B---3--:R-:W-:Y:S01]  /*6bb0*/  F2FP.PACK_AB R4, R114, R115 ;  /* 0x000000737204723e */ /* 0x008fe200000000ff */
[----:B------:R-:W-:Y:S01]  /*6bc0*/  MUFU.EX2 R86, R222 ;  /* 0x000000de00567308 */ /* 0x000fe20000000800 */
[----:B------:R-:W-:Y:S01]  /*6bd0*/  F2FP.PACK_AB R6, R112, R113 ;  /* 0x000000717006723e */ /* 0x000fe200000000ff */
[----:B------:R-:W-:Y:S01]  /*6be0*/  FADD.FTZ R92, R80, R5 ;  /* 0x00000005505c7221 */ /* 0x000fe20000010000 */
[----:B----4-:R-:W-:-:S05]  /*6bf0*/  F2FP.PACK_AB R5, R110, R111 ;  /* 0x0000006f6e05723e */ /* 0x010fca00000000ff */
[----:B------:R-:W3:Y:S08]  /*6c00*/  MUFU.EX2 R83, R127 ;  /* 0x0000007f00537308 */ /* 0x000ef00000000800 */
[----:B------:R-:W4:Y:S01]  /*6c10*/  MUFU.EX2 R80, R220 ;  /* 0x000000dc00507308 */ /* 0x000f220000000800 */
[----:B---3--:R-:W-:Y:S01]  /*6c20*/  F2FP.PACK_AB R7, R83, R86 ;  /* 0x000000565307723e */ /* 0x008fe200000000ff */
[----:B------:R-:W-:-:S04]  /*6c30*/  FADD.FTZ R127, R27, R26 ;  /* 0x0000001a1b7f7221 */ /* 0x000fc80000010000 */
[----:B------:R-:W-:Y:S02]  /*6c40*/  FADD.FTZ R62, R62, R127 ;  /* 0x0000007f3e3e7221 */ /* 0x000fe40000010000 */
[C---:B------:R-:W-:Y:S08]  /*6c50*/  HMMA.16816.F32 R136, R4.reuse, R20, R136 ;  /* 0x000000140488723c */ /* 0x040ff00000001888 */
[C---:B------:R-:W-:Y:S08]  /*6c60*/  HMMA.16816.F32 R132, R4.reuse, R22, R132 ;  /* 0x000000160484723c */ /* 0x040ff00000001884 */
[C---:B-1----:R-:W-:Y:S08]  /*6c70*/  HMMA.16816.F32 R144, R4.reuse, R16, R144 ;  /* 0x000000100490723c */ /* 0x042ff00000001890 */
[C---:B------:R-:W-:Y:S08]  /*6c80*/  HMMA.16816.F32 R140, R4.reuse, R18, R140 ;  /* 0x00000012048c723c */ /* 0x040ff0000000188c */
[C---:B------:R-:W-:Y:S08]  /*6c90*/  HMMA.16816.F32 R152, R4.reuse, R12, R152 ;  /* 0x0000000c0498723c */ /* 0x040ff00000001898 */
[C---:B------:R-:W-:Y:S08]  /*6ca0*/  HMMA.16816.F32 R148, R4.reuse, R14, R148 ;  /* 0x0000000e0494723c */ /* 0x040ff00000001894 */
[C---:B--2---:R-:W-:Y:S08]  /*6cb0*/  HMMA.16816.F32 R156, R4.reuse, R8, R156 ;  /* 0x00000008049c723c */ /* 0x044ff0000000189c */
[----:B------:R-:W-:Y:S07]  /*6cc0*/  HMMA.16816.F32 R160, R4, R10, R160 ;  /* 0x0000000a04a0723c */ /* 0x000fee00000018a0 */
[----:B------:R-:W-:Y:S01]  /*6cd0*/  FADD.FTZ R4, R69, R92 ;  /* 0x0000005c45047221 */ /* 0x000fe20000010000 */
[----:B------:R-:W-:Y:S01]  /*6ce0*/  F2FP.PACK_AB R5, R82, R85 ;  /* 0x000000555205723e */ /* 0x000fe200000000ff */
[----:B------:R-:W-:Y:S01]  /*6cf0*/  FADD.FTZ R92, R24, R25 ;  /* 0x00000019185c7221 */ /* 0x000fe20000010000 */
[----:B------:R-:W-:Y:S01]  /*6d00*/  F2FP.PACK_AB R6, R84, R87 ;  /* 0x000000575406723e */ /* 0x000fe200000000ff */
[----:B------:R-:W-:Y:S01]  /*6d10*/  FADD.FTZ R71, R71, R4 ;  /* 0x0000000447477221 */ /* 0x000fe20000010000 */
[----:B------:R-:W-:Y:S01]  /*6d20*/  F2FP.PACK_AB R4, R88, R89 ;  /* 0x000000595804723e */ /* 0x000fe200000000ff */
[----:B------:R-:W-:Y:S01]  /*6d30*/  LDSM.16.MT88.4 R24, [R248+0xb000] ;  /* 0x00b00000f818783b */ /* 0x000fe20000004200 */
[----:B----4-:R-:W-:Y:S01]  /*6d40*/  F2FP.PACK_AB R7, R80, R81 ;  /* 0x000000515007723e */ /* 0x010fe200000000ff */
[----:B------:R-:W-:Y:S01]  /*6d50*/  FADD.FTZ R59, R59, R92 ;  /* 0x0000005c3b3b7221 */ /* 0x000fe20000010000 */
[----:B------:R-:W1:Y:S01]  /*6d60*/  MUFU.EX2 R69, R124 ;  /* 0x0000007c00457308 */ /* 0x000e620000000800 */
[----:B------:R-:W-:-:S04]  /*6d70*/  FADD.FTZ R66, R66, R71 ;  /* 0x0000004742427221 */ /* 0x000fc80000010000 */
[----:B------:R-:W-:Y:S01]  /*6d80*/  HMMA.16816.F32 R172, R4, R16, R172 ;  /* 0x0000001004ac723c */ /* 0x000fe200000018ac */
[----:B------:R-:W-:-:S04]  /*6d90*/  FADD.FTZ R65, R65, R66 ;  /* 0x0000004241417221 */ /* 0x000fc80000010000 */
[----:B------:R-:W-:-:S03]  /*6da0*/  FADD.FTZ R58, R58, R65 ;  /* 0x000000413a3a7221 */ /* 0x000fc60000010000 */
[----:B------:R-:W-:Y:S01]  /*6db0*/  HMMA.16816.F32 R176, R4, R18, R176 ;  /* 0x0000001204b0723c */ /* 0x000fe200000018b0 */
[----:B------:R-:W2:Y:S01]  /*6dc0*/  LDSM.16.MT88.4 R16, [R252+0xb000] ;  /* 0x00b00000fc10783b */ /* 0x000ea20000004200 */
[----:B------:R-:W-:-:S04]  /*6dd0*/  FADD.FTZ R75, R75, R58 ;  /* 0x0000003a4b4b7221 */ /* 0x000fc80000010000 */
[----:B------:R-:W-:Y:S02]  /*6de0*/  FADD.FTZ R50, R50, R75 ;  /* 0x0000004b32327221 */ /* 0x000fe40000010000 */
[C---:B------:R-:W-:Y:S02]  /*6df0*/  HMMA.16816.F32 R180, R4.reuse, R12, R180 ;  /* 0x0000000c04b4723c */ /* 0x040fe400000018b4 */
[----:B------:R-:W-:Y:S02]  /*6e00*/  FADD.FTZ R49, R49, R50 ;  /* 0x0000003231317221 */ /* 0x000fe40000010000 */
[----:B------:R-:W-:Y:S02]  /*6e10*/  FADD.FTZ R50, R48, R47 ;  /* 0x0000002f30327221 */ /* 0x000fe40000010000 */
[----:B------:R-:W-:Y:S01]  /*6e20*/  FADD.FTZ R44, R44, R49 ;  /* 0x000000312c2c7221 */ /* 0x000fe20000010000 */
[----:B------:R-:W-:Y:S01]  /*6e30*/  MUFU.EX2 R48, R199 ;  /* 0x000000c700307308 */ /* 0x000fe20000000800 */
[----:B------:R-:W-:Y:S01]  /*6e40*/  HMMA.16816.F32 R184, R4, R14, R184 ;  /* 0x0000000e04b8723c */ /* 0x000fe200000018b8 */
[----:B------:R-:W3:Y:S01]  /*6e50*/  LDSM.16.MT88.4 R12, [R250+0xb000] ;  /* 0x00b00000fa0c783b */ /* 0x000ee20000004200 */
[----:B------:R-:W-:-:S02]  /*6e60*/  FADD.FTZ R43, R43, R50 ;  /* 0x000000322b2b7221 */ /* 0x000fc40000010000 */
[----:B------:R-:W-:Y:S02]  /*6e70*/  FADD.FTZ R73, R73, R44 ;  /* 0x0000002c49497221 */ /* 0x000fe40000010000 */
[----:B------:R-:W-:Y:S02]  /*6e80*/  FADD.FTZ R72, R72, R43 ;  /* 0x0000002b48487221 */ /* 0x000fe40000010000 */
[C---:B------:R-:W-:Y:S01]  /*6e90*/  HMMA.16816.F32 R188, R4.reuse, R8, R188 ;  /* 0x0000000804bc723c */ /* 0x040fe200000018bc */
[----:B------:R-:W-:Y:S02]  /*6ea0*/  FADD.FTZ R36, R36, R73 ;  /* 0x0000004924247221 */ /* 0x000fe40000010000 */
[----:B------:R-:W-:Y:S02]  /*6eb0*/  FADD.FTZ R33, R33, R72 ;  /* 0x0000004821217221 */ /* 0x000fe40000010000 */
[----:B------:R-:W-:Y:S02]  /*6ec0*/  FADD.FTZ R35, R35, R36 ;  /* 0x0000002423237221 */ /* 0x000fe40000010000 */
[----:B------:R-:W-:Y:S01]  /*6ed0*/  FADD.FTZ R32, R32, R33 ;  /* 0x0000002120207221 */ /* 0x000fe20000010000 */
[----:B------:R-:W-:Y:S01]  /*6ee0*/  HMMA.16816.F32 R192, R4, R10, R192 ;  /* 0x0000000a04c0723c */ /* 0x000fe200000018c0 */
[----:B------:R-:W4:Y:S01]  /*6ef0*/  LDSM.16.MT88.4 R8, [R249+0xb000] ;  /* 0x00b00000f908783b */ /* 0x000f220000004200 */
        /* <DEDUP_REMOVED lines=9> */
[----:B------:R-:W-:Y:S01]  /*6f90*/  FADD.FTZ R20, R60, R59 ;  /* 0x0000003b3c147221 */ /* 0x000fe20000010000 */
[----:B------:R-:W-:Y:S01]  /*6fa0*/  MUFU.EX2 R62, R209 ;  /* 0x000000d1003e7308 */ /* 0x000fe20000000800 */
[----:B------:R-:W-:-:S02]  /*6fb0*/  FADD.FTZ R56, R56, R21 ;  /* 0x0000001538387221 */ /* 0x000fc40000010000 */
[----:B------:R-:W-:Y:S02]  /*6fc0*/  FADD.FTZ R55, R55, R20 ;  /* 0x0000001437377221 */ /* 0x000fe40000010000 */
[----:B------:R-:W-:Y:S01]  /*6fd0*/  FADD.FTZ R79, R79, R56 ;  /* 0x000000384f4f7221 */ /* 0x000fe20000010000 */
[----:B------:R-:W-:Y:S01]  /*6fe0*/  F2FP.PACK_AB R4, R67, R128 ;  /* 0x000000804304723e */ /* 0x000fe200000000ff */
[----:B------:R-:W-:Y:S01]  /*6ff0*/  FADD.FTZ R78, R78, R55 ;  /* 0x000000374e4e7221 */ /* 0x000fe20000010000 */
[----:B------:R-:W5:Y:S01]  /*7000*/  MUFU.EX2 R60, R213 ;  /* 0x000000d5003c7308 */ /* 0x000f620000000800 */
[----:B------:R-:W-:Y:S01]  /*7010*/  FADD.FTZ R54, R54, R79 ;  /* 0x0000004f36367221 */ /* 0x000fe20000010000 */
[----:B------:R-:W-:Y:S01]  /*7020*/  F2FP.PACK_AB R5, R70, R125 ;  /* 0x0000007d4605723e */ /* 0x000fe200000000ff */
[----:B------:R-:W-:Y:S01]  /*7030*/  FADD.FTZ R51, R51, R78 ;  /* 0x0000004e33337221 */ /* 0x000fe20000010000 */
[----:B-1----:R-:W-:Y:S01]  /*7040*/  F2FP.PACK_AB R6, R69, R130 ;  /* 0x000000824506723e */ /* 0x002fe200000000ff */
[----:B------:R-:W-:Y:S01]  /*7050*/  FADD.FTZ R53, R53, R54 ;  /* 0x0000003635357221 */ /* 0x000fe20000010000 */
[----:B------:R-:W-:Y:S01]  /*7060*/  F2FP.PACK_AB R7, R90, R121 ;  /* 0x000000795a07723e */ /* 0x000fe200000000ff */
[----:B------:R-:W-:Y:S01]  /*7070*/  FADD.FTZ R52, R52, R51 ;  /* 0x0000003334347221 */ /* 0x000fe20000010000 */
[----:B------:R-:W1:Y:S01]  /*7080*/  MUFU.EX2 R59, R216 ;  /* 0x000000d8003b7308 */ /* 0x000e620000000800 */
[----:B------:R-:W-:Y:S01]  /*7090*/  FADD.FTZ R46, R46, R53 ;  /* 0x000000352e2e7221 */ /* 0x000fe20000010000 */
[----:B------:R-:W1:Y:S01]  /*70a0*/  LDSM.16.MT88.4 R20, [R252+0xb800] ;  /* 0x00b80000fc14783b */ /* 0x000e620000004200 */
[----:B------:R-:W-:-:S02]  /*70b0*/  FADD.FTZ R45, R45, R52 ;  /* 0x000000342d2d7221 */ /* 0x000fc40000010000 */
[----:B------:R-:W-:Y:S01]  /*70c0*/  FADD.FTZ R77, R77, R46 ;  /* 0x0000002e4d4d7221 */ /* 0x000fe20000010000 */
[C---:B--2---:R-:W-:Y:S01]  /*70d0*/  HMMA.16816.F32 R136, R4.reuse, R16, R136 ;  /* 0x000000100488723c */ /* 0x044fe20000001888 */
[----:B------:R-:W-:Y:S01]  /*70e0*/  FADD.FTZ R76, R76, R45 ;  /* 0x0000002d4c4c7221 */ /* 0x000fe20000010000 */
[----:B------:R-:W2:Y:S01]  /*70f0*/  MUFU.EX2 R61, R212 ;  /* 0x000000d4003d7308 */ /* 0x000ea20000000800 */
[----:B------:R-:W-:Y:S02]  /*7100*/  FADD.FTZ R42, R42, R77 ;  /* 0x0000004d2a2a7221 */ /* 0x000fe40000010000 */
[----:B------:R-:W-:Y:S02]  /*7110*/  FADD.FTZ R39, R39, R76 ;  /* 0x0000004c27277221 */ /* 0x000fe40000010000 */
[----:B------:R-:W-:Y:S01]  /*7120*/  FADD.FTZ R41, R41, R42 ;  /* 0x0000002a29297221 */ /* 0x000fe20000010000 */
[----:B------:R-:W-:Y:S01]  /*7130*/  HMMA.16816.F32 R132, R4, R18, R132 ;  /* 0x000000120484723c */ /* 0x000fe20000001884 */
[----:B------:R-:W-:Y:S01]  /*7140*/  FADD.FTZ R38, R38, R39 ;  /* 0x0000002726267221 */ /* 0x000fe20000010000 */
[----:B------:R-:W1:Y:S01]  /*7150*/  MUFU.EX2 R55, R120 ;  /* 0x0000007800377308 */ /* 0x000e620000000800 */
[----:B------:R-:W-:-:S02]  /*7160*/  FADD.FTZ R41, R40, R41 ;  /* 0x0000002928297221 */ /* 0x000fc40000010000 */
[----:B------:R-:W-:Y:S02]  /*7170*/  FADD.FTZ R37, R37, R38 ;  /* 0x0000002625257221 */ /* 0x000fe40000010000 */
[----:B------:R-:W-:Y:S01]  /*7180*/  FADD.FTZ R108, R108, R41 ;  /* 0x000000296c6c7221 */ /* 0x000fe20000010000 */
[C---:B---3--:R-:W-:Y:S01]  /*7190*/  HMMA.16816.F32 R144, R4.reuse, R12, R144 ;  /* 0x0000000c0490723c */ /* 0x048fe20000001890 */
[----:B------:R-:W-:Y:S02]  /*71a0*/  FADD.FTZ R104, R104, R37 ;  /* 0x0000002568687221 */ /* 0x000fe40000010000 */
[----:B------:R-:W-:Y:S02]  /*71b0*/  FADD.FTZ R105, R105, R108 ;  /* 0x0000006c69697221 */ /* 0x000fe40000010000 */
[----:B------:R-:W-:Y:S02]  /*71c0*/  FADD.FTZ R101, R101, R104 ;  /* 0x0000006865657221 */ /* 0x000fe40000010000 */
[----:B------:R-:W-:Y:S01]  /*71d0*/  FADD.FTZ R106, R106, R105 ;  /* 0x000000696a6a7221 */ /* 0x000fe20000010000 */
[----:B------:R-:W-:Y:S01]  /*71e0*/  HMMA.16816.F32 R140, R4, R14, R140 ;  /* 0x0000000e048c723c */ /* 0x000fe2000000188c */
[----:B------:R-:W-:-:S02]  /*71f0*/  FADD.FTZ R102, R102, R101 ;  /* 0x0000006566667221 */ /* 0x000fc40000010000 */
[----:B------:R-:W-:Y:S02]  /*7200*/  FADD.FTZ R106, R103, R106 ;  /* 0x0000006a676a7221 */ /* 0x000fe40000010000 */
[----:B------:R-:W-:Y:S02]  /*7210*/  FADD.FTZ R94, R94, R93 ;  /* 0x0000005d5e5e7221 */ /* 0x000fe40000010000 */
[----:B------:R-:W-:Y:S01]  /*7220*/  FADD.FTZ R98, R98, R97 ;  /* 0x0000006162627221 */ /* 0x000fe20000010000 */
[----:B----4-:R-:W-:Y:S01]  /*7230*/  HMMA.16816.F32 R152, R4, R8, R152 ;  /* 0x000000080498723c */ /* 0x010fe20000001898 */
[----:B------:R-:W-:Y:S02]  /*7240*/  FADD.FTZ R89, R89, R106 ;  /* 0x0000006a59597221 */ /* 0x000fe40000010000 */
[----:B------:R-:W-:Y:S02]  /*7250*/  FADD.FTZ R102, R99, R102 ;  /* 0x0000006663667221 */ /* 0x000fe40000010000 */
[----:B------:R-:W-:-:S02]  /*7260*/  FADD.FTZ R94, R91, R94 ;  /* 0x0000005e5b5e7221 */ /* 0x000fc40000010000 */
[----:B------:R-:W-:Y:S01]  /*7270*/  FADD.FTZ R98, R95, R98 ;  /* 0x000000625f627221 */ /* 0x000fe20000010000 */
[C---:B------:R-:W-:Y:S01]  /*7280*/  HMMA.16816.F32 R148, R4.reuse, R10, R148 ;  /* 0x0000000a0494723c */ /* 0x040fe20000001894 */
        /* <DEDUP_REMOVED lines=9> */
[----:B------:R-:W-:Y:S01]  /*7320*/  HMMA.16816.F32 R160, R4, R26, R160 ;  /* 0x0000001a04a0723c */ /* 0x000fe200000018a0 */
[----:B------:R-:W-:Y:S02]  /*7330*/  FADD.FTZ R84, R84, R87 ;  /* 0x0000005754547221 */ /* 0x000fe40000010000 */
[----:B------:R-:W-:Y:S02]  /*7340*/  FADD.FTZ R81, R81, R82 ;  /* 0x0000005251517221 */ /* 0x000fe40000010000 */
[----:B------:R-:W-:-:S02]  /*7350*/  FADD.FTZ R86, R86, R111 ;  /* 0x0000006f56567221 */ /* 0x000fc40000010000 */
[----:B-----5:R-:W-:Y:S01]  /*7360*/  F2FP.PACK_AB R4, R60, R215 ;  /* 0x000000d73c04723e */ /* 0x020fe200000000ff */
[----:B------:R-:W-:Y:S01]  /*7370*/  FADD.FTZ R113, R113, R114 ;  /* 0x0000007271717221 */ /* 0x000fe20000010000 */
[----:B-1----:R-:W-:Y:S01]  /*7380*/  F2FP.PACK_AB R5, R59, R218 ;  /* 0x000000da3b05723e */ /* 0x002fe200000000ff */
[----:B------:R-:W-:Y:S01]  /*7390*/  FADD.FTZ R215, R215, R84 ;  /* 0x00000054d7d77221 */ /* 0x000fe20000010000 */
[----:B------:R-:W-:Y:S01]  /*73a0*/  F2FP.PACK_AB R6, R62, R211 ;  /* 0x000000d33e06723e */ /* 0x000fe200000000ff */
[----:B------:R-:W-:Y:S01]  /*73b0*/  FADD.FTZ R81, R80, R81 ;  /* 0x0000005150517221 */ /* 0x000fe20000010000 */
[----:B--2---:R-:W-:Y:S01]  /*73c0*/  F2FP.PACK_AB R7, R61, R214 ;  /* 0x000000d63d07723e */ /* 0x004fe200000000ff */
[----:B------:R-:W-:Y:S02]  /*73d0*/  FADD.FTZ R86, R83, R86 ;  /* 0x0000005653567221 */ /* 0x000fe40000010000 */
[----:B------:R-:W-:Y:S02]  /*73e0*/  FADD.FTZ R113, R112, R113 ;  /* 0x0000007170717221 */ /* 0x000fe40000010000 */
[----:B------:R-:W-:-:S02]  /*73f0*/  FADD.FTZ R60, R60, R215 ;  /* 0x000000d73c3c7221 */ /* 0x000fc40000010000 */
[C---:B------:R-:W-:Y:S01]  /*7400*/  HMMA.16816.F32 R164, R4.reuse, R16, R164 ;  /* 0x0000001004a4723c */ /* 0x040fe200000018a4 */
[----:B------:R-:W-:Y:S02]  /*7410*/  FADD.FTZ R218, R218, R81 ;  /* 0x00000051dada7221 */ /* 0x000fe40000010000 */
[----:B------:R-:W-:Y:S02]  /*7420*/  FADD.FTZ R125, R125, R86 ;  /* 0x000000567d7d7221 */ /* 0x000fe40000010000 */
[----:B------:R-:W-:Y:S02]  /*7430*/  FADD.FTZ R128, R128, R113 ;  /* 0x0000007180807221 */ /* 0x000fe40000010000 */
[----:B------:R-:W-:Y:S01]  /*7440*/  FADD.FTZ R211, R211, R60 ;  /* 0x0000003cd3d37221 */ /* 0x000fe20000010000 */
[----:B------:R-:W-:Y:S01]  /*7450*/  HMMA.16816.F32 R168, R4, R18, R168 ;  /* 0x0000001204a8723c */ /* 0x000fe200000018a8 */
[----:B------:R-:W1:Y:S01]  /*7460*/  LDSM.16.MT88.4 R16, [R250+0xb800] ;  /* 0x00b80000fa10783b */ /* 0x000e620000004200 */
        /* <DEDUP_REMOVED lines=9> */
[----:B------:R-:W2:Y:S01]  /*7500*/  LDSM.16.MT88.4 R12, [R249+0xb800] ;  /* 0x00b80000f90c783b */ /* 0x000ea20000004200 */
[----:B------:R-:W-:-:S02]  /*7510*/  FADD.FTZ R61, R61, R214 ;  /* 0x000000d63d3d7221 */ /* 0x000fc40000010000 */
[----:B------:R-:W-:Y:S02]  /*7520*/  FADD.FTZ R90, R90, R121 ;  /* 0x000000795a5a7221 */ /* 0x000fe40000010000 */
[----:B------:R-:W-:Y:S02]  /*7530*/  FADD.FTZ R69, R69, R130 ;  /* 0x0000008245457221 */ /* 0x000fe40000010000 */
[C---:B------:R-:W-:Y:S08]  /*7540*/  HMMA.16816.F32 R180, R4.reuse, R8, R180 ;  /* 0x0000000804b4723c */ /* 0x040ff000000018b4 */
[C---:B------:R-:W-:Y:S01]  /*7550*/  HMMA.16816.F32 R184, R4.reuse, R10, R184 ;  /* 0x0000000a04b8723c */ /* 0x040fe200000018b8 */
[----:B------:R-:W3:Y:S07]  /*7560*/  LDSM.16.MT88.4 R8, [R248+0xb800] ;  /* 0x00b80000f808783b */ /* 0x000eee0000004200 */
[C---:B------:R-:W-:Y:S01]  /*7570*/  HMMA.16816.F32 R188, R4.reuse, R24, R188 ;  /* 0x0000001804bc723c */ /* 0x040fe200000018bc */
[----:B------:R-:W4:Y:S07]  /*7580*/  MUFU.EX2 R24, R107 ;  /* 0x0000006b00187308 */ /* 0x000f2e0000000800 */
[----:B------:R-:W-:Y:S01]  /*7590*/  HMMA.16816.F32 R192, R4, R26, R192 ;  /* 0x0000001a04c0723c */ /* 0x000fe200000018c0 */
[----:B------:R-:W5:Y:S06]  /*75a0*/  MUFU.EX2 R26, R205 ;  /* 0x000000cd001a7308 */ /* 0x000f6c0000000800 */
[----:B------:R-:W-:Y:S01]  /*75b0*/  F2FP.PACK_AB R4, R55, R122 ;  /* 0x0000007a3704723e */ /* 0x000fe200000000ff */
[----:B------:R-:W-:Y:S01]  /*75c0*/  FADD.FTZ R122, R122, R69 ;  /* 0x000000457a7a7221 */ /* 0x000fe20000010000 */
[----:B------:R-:W1:Y:S01]  /*75d0*/  MUFU.EX2 R25, R196 ;  /* 0x000000c400197308 */ /* 0x000e620000000800 */
[----:B------:R-:W-:Y:S01]  /*75e0*/  F2FP.PACK_AB R5, R116, R117 ;  /* 0x000000757405723e */ /* 0x000fe200000000ff */
[----:B------:R-:W-:Y:S01]  /*75f0*/  FADD.FTZ R117, R117, R90 ;  /* 0x0000005a75757221 */ /* 0x000fe20000010000 */
[----:B------:R-:W-:Y:S01]  /*7600*/  F2FP.PACK_AB R6, R129, R118 ;  /* 0x000000768106723e */ /* 0x000fe200000000ff */
[----:B------:R-:W-:Y:S01]  /*7610*/  FADD.FTZ R55, R55, R122 ;  /* 0x0000007a37377221 */ /* 0x000fe20000010000 */
[----:B----4-:R-:W-:Y:S01]  /*7620*/  F2FP.PACK_AB R7, R24, R109 ;  /* 0x0000006d1807723e */ /* 0x010fe200000000ff */
[----:B------:R-:W-:-:S02]  /*7630*/  FADD.FTZ R116, R116, R117 ;  /* 0x0000007574747221 */ /* 0x000fc40000010000 */
[----:B------:R-:W-:Y:S02]  /*7640*/  FADD.FTZ R118, R118, R55 ;  /* 0x0000003776767221 */ /* 0x000fe40000010000 */
[----:B------:R-:W-:Y:S02]  /*7650*/  FADD.FTZ R109, R109, R116 ;  /* 0x000000746d6d7221 */ /* 0x000fe40000010000 */
[C---:B------:R-:W-:Y:S08]  /*7660*/  HMMA.16816.F32 R136, R4.reuse, R20, R136 ;  /* 0x000000140488723c */ /* 0x040ff00000001888 */
[C---:B------:R-:W-:Y:S08]  /*7670*/  HMMA.16816.F32 R132, R4.reuse, R22, R132 ;  /* 0x000000160484723c */ /* 0x040ff00000001884 */
[C---:B-1----:R-:W-:Y:S08]  /*7680*/  HMMA.16816.F32 R144, R4.reuse, R16, R144 ;  /* 0x000000100490723c */ /* 0x042ff00000001890 */
[C---:B------:R-:W-:Y:S08]  /*7690*/  HMMA.16816.F32 R140, R4.reuse, R18, R140 ;  /* 0x00000012048c723c */ /* 0x040ff0000000188c */
[C---:B--2---:R-:W-:Y:S08]  /*76a0*/  HMMA.16816.F32 R152, R4.reuse, R12, R152 ;  /* 0x0000000c0498723c */ /* 0x044ff00000001898 */
[C---:B------:R-:W-:Y:S08]  /*76b0*/  HMMA.16816.F32 R148, R4.reuse, R14, R148 ;  /* 0x0000000e0494723c */ /* 0x040ff00000001894 */
[C---:B---3--:R-:W-:Y:S08]  /*76c0*/  HMMA.16816.F32 R156, R4.reuse, R8, R156 ;  /* 0x00000008049c723c */ /* 0x048ff0000000189c */
[----:B------:R-:W-:Y:S07]  /*76d0*/  HMMA.16816.F32 R160, R4, R10, R160 ;  /* 0x0000000a04a0723c */ /* 0x000fee00000018a0 */
[----:B-----5:R-:W-:Y:S01]  /*76e0*/  F2FP.PACK_AB R4, R26, R207 ;  /* 0x000000cf1a04723e */ /* 0x020fe200000000ff */
[----:B------:R-:W-:Y:S01]  /*76f0*/  FADD.FTZ R207, R207, R62 ;  /* 0x0000003ecfcf7221 */ /* 0x000fe20000010000 */
[C---:B------:R-:W-:Y:S01]  /*7700*/  F2FP.PACK_AB R5, R25.reuse, R210 ;  /* 0x000000d21905723e */ /* 0x040fe200000000ff */
[----:B------:R-:W-:Y:S01]  /*7710*/  FADD.FTZ R210, R210, R61 ;  /* 0x0000003dd2d27221 */ /* 0x000fe20000010000 */
[----:B------:R-:W-:Y:S01]  /*7720*/  F2FP.PACK_AB R6, R232, R201 ;  /* 0x000000c9e806723e */ /* 0x000fe200000000ff */
[----:B------:R-:W-:Y:S01]  /*7730*/  FADD.FTZ R26, R26, R207 ;  /* 0x000000cf1a1a7221 */ /* 0x000fe20000010000 */
[----:B------:R-:W-:Y:S01]  /*7740*/  F2FP.PACK_AB R7, R48, R131 ;  /* 0x000000833007723e */ /* 0x000fe200000000ff */
[----:B------:R-:W-:-:S02]  /*7750*/  FADD.FTZ R210, R25, R210 ;  /* 0x000000d219d27221 */ /* 0x000fc40000010000 */
[----:B------:R-:W-:Y:S02]  /*7760*/  FADD.FTZ R201, R201, R26 ;  /* 0x0000001ac9c97221 */ /* 0x000fe40000010000 */
[----:B------:R-:W-:Y:S02]  /*7770*/  FADD.FTZ R131, R131, R210 ;  /* 0x000000d283837221 */ /* 0x000fe40000010000 */
[C---:B------:R-:W-:Y:S08]  /*7780*/  HMMA.16816.F32 R164, R4.reuse, R20, R164 ;  /* 0x0000001404a4723c */ /* 0x040ff000000018a4 */
[C---:B------:R-:W-:Y:S08]  /*7790*/  HMMA.16816.F32 R168, R4.reuse, R22, R168 ;  /* 0x0000001604a8723c */ /* 0x040ff000000018a8 */
[C---:B------:R-:W-:Y:S08]  /*77a0*/  HMMA.16816.F32 R172, R4.reuse, R16, R172 ;  /* 0x0000001004ac723c */ /* 0x040ff000000018ac */
[C---:B------:R-:W-:Y:S08]  /*77b0*/  HMMA.16816.F32 R176, R4.reuse, R18, R176 ;  /* 0x0000001204b0723c */ /* 0x040ff000000018b0 */
[C---:B------:R-:W-:Y:S08]  /*77c0*/  HMMA.16816.F32 R180, R4.reuse, R12, R180 ;  /* 0x0000000c04b4723c */ /* 0x040ff000000018b4 */
[C---:B------:R-:W-:Y:S08]  /*77d0*/  HMMA.16816.F32 R184, R4.reuse, R14, R184 ;  /* 0x0000000e04b8723c */ /* 0x040ff000000018b8 */
[C---:B------:R-:W-:Y:S08]  /*77e0*/  HMMA.16816.F32 R188, R4.reuse, R8, R188 ;  /* 0x0000000804bc723c */ /* 0x040ff000000018bc */
[----:B------:R-:W-:Y:S07]  /*77f0*/  HMMA.16816.F32 R192, R4, R10, R192 ;  /* 0x0000000a04c0723c */ /* 0x000fee00000018c0 */
[----:B------:R-:W-:-:S02]  /*7800*/  FADD.FTZ R4, R232, R201 ;  /* 0x000000c9e8047221 */ /* 0x000fc40000010000 */
[----:B------:R-:W-:Y:S02]  /*7810*/  FADD.FTZ R6, R48, R131 ;  /* 0x0000008330067221 */ /* 0x000fe40000010000 */
[----:B------:R-:W-:Y:S01]  /*7820*/  FADD.FTZ R5, R129, R118 ;  /* 0x0000007681057221 */ /* 0x000fe20000010000 */
[----:B------:R1:W-:Y:S04]  /*7830*/  STL [R1+0x78], R4 ;  /* 0x0000780401007387 */ /* 0x0003e80000100800 */
[----:B------:R2:W-:Y:S01]  /*7840*/  STL [R1+0x74], R6 ;  /* 0x0000740601007387 */ /* 0x0005e20000100800 */
[----:B-1----:R-:W-:-:S05]  /*7850*/  FADD.FTZ R4, R24, R109 ;  /* 0x0000006d18047221 */ /* 0x002fca0000010000 */
[----:B------:R2:W-:Y:S04]  /*7860*/  STL [R1+0x6c], R4 ;  /* 0x00006c0401007387 */ /* 0x0005e80000100800 */
[----:B------:R2:W-:Y:S01]  /*7870*/  STL [R1+0x70], R5 ;  /* 0x0000700501007387 */ /* 0x0005e20000100800 */
[----:B------:R-:W-:Y:S05]  /*7880*/  @!P0 BRA `(.L_x_49) ;  /* 0x00005b4000008947 */ /* 0x000fea0003800000 */
[----:B--2---:R-:W-:Y:S01]  /*7890*/  LEA.HI.SX32 R5, R30, 0xfffffffe, 0x19 ;  /* 0xfffffffe1e057811 */ /* 0x004fe200078fcaff */
[----:B------:R-:W-:Y:S01]  /*78a0*/  IMAD.MOV.U32 R196, RZ, RZ, R3 ;  /* 0x000000ffffc47224 */ /* 0x000fe200078e0003 */
[----:B------:R-:W-:Y:S01]  /*78b0*/  SHF.L.U64.HI R4, R28, 0x5, R29 ;  /* 0x000000051c047819 */ /* 0x000fe2000001021d */
[----:B------:R-:W-:Y:S01]  /*78c0*/  IMAD.MOV.U32 R201, RZ, RZ, R68 ;  /* 0x000000ffffc97224 */ /* 0x000fe200078e0044 */
[----:B------:R-:W-:Y:S01]  /*78d0*/  MOV R199, R0 ;  /* 0x0000000000c77202 */ /* 0x000fe20000000f00 */
[----:B------:R1:W-:Y:S01]  /*78e0*/  STL [R1+0x68], R5 ;  /* 0x0000680501007387 */ /* 0x0003e20000100800 */
[----:B------:R-:W-:Y:S01]  /*78f0*/  IMAD.MOV.U32 R197, RZ, RZ, R2 ;  /* 0x000000ffffc57224 */ /* 0x000fe200078e0002 */
[----:B------:R-:W-:Y:S05]  /*7900*/  BRA `(.L_x_50) ;  /* 0x000002b000007947 */ /* 0x000fea0003800000 */
.L_x_52:
[----:B------:R-:W2:Y:S01]  /*7910*/  LDL.64 R212, [R1+0x48] ;  /* 0x0000480001d47983 */ /* 0x000ea20000100a00 */
[----:B------:R-:W-:Y:S01]  /*7920*/  ULDC.64 UR4, c[0x0][0x198] ;  /* 0x0000660000047ab9 */ /* 0x000fe20000000a00 */
[----:B------:R-:W-:Y:S01]  /*7930*/  IADD3 R3, R216, -0x1, RZ ;  /* 0xffffffffd8037810 */ /* 0x000fe20007ffe0ff */
[----:B------:R-:W-:Y:S01]  /*7940*/  USHF.L.U32 UR6, UR4, 0x5, URZ ;  /* 0x0000000504067899 */ /* 0x000fe2000800063f */
[----:B------:R-:W3:Y:S01]  /*7950*/  LDL.64 R214, [R1+0x50] ;  /* 0x0000500001d67983 */ /* 0x000ee20000100a00 */
[----:B------:R-:W-:Y:S01]  /*7960*/  USHF.L.U64.HI UR5, UR4, 0x5, UR5 ;  /* 0x0000000504057899 */ /* 0x000fe20008010205 */
[----:B------:R-:W-:Y:S01]  /*7970*/  SHF.R.S32.HI R0, RZ, 0x1f, R3 ;  /* 0x0000001fff007819 */ /* 0x000fe20000011403 */
[C---:B------:R-:W-:Y:S01]  /*7980*/  IMAD.WIDE.U32 R6, R3.reuse, c[0x0][0x198], RZ ;  /* 0x0000660003067a25 */ /* 0x040fe200078e00ff */
[----:B------:R-:W4:Y:S03]  /*7990*/  LDL R224, [R1+0x3c] ;  /* 0x00003c0001e07983 */ /* 0x000f260000100800 */
        /* <DEDUP_REMOVED lines=13> */
[----:B----4-:R1:W-:Y:S01]  /*7a70*/  LDGSTS.E.BYPASS.LTC128B.128 [R224+0x4000], [R68.64] ;  /* 0x0400000044e07fae */ /* 0x0103e2000b901d48 */
        /* <DEDUP_REMOVED lines=17> */
[----:B------:R1:W-:Y:S04]  /*7b90*/  LDGSTS.E.BYPASS.LTC128B.128 [R224+0x7800], [R124.64] ;  /* 0x078000007ce07fae */ /* 0x0003e8000b901d48 */
[----:B------:R-:W0:Y:S01]  /*7ba0*/  LDGDEPBAR ;  /* 0x00000000000079af */ /* 0x000e220000000000 */
[----:B------:R-:W-:-:S05]  /*7bb0*/  BRA `(.L_x_51) ;  /* 0x00001e2000007947 */ /* 0x000fca0003800000 */
.L_x_50:
[----:B------:R-:W2:Y:S01]  /*7bc0*/  LDL R4, [R1+0x68] ;  /* 0x0000680001047983 */ /* 0x000ea20000100800 */
[----:B------:R-:W-:Y:S04]  /*7bd0*/  DEPBAR.LE SB0, 0x0 ;  /* 0x000080000000791a */ /* 0x000fe80000000000 */
[----:B------:R-:W3:Y:S01]  /*7be0*/  LDL.64 R8, [R1+0x40] ;  /* 0x0000400001087983 */ /* 0x000ee20000100a00 */
[----:B------:R-:W-:Y:S04]  /*7bf0*/  MOV R10, c[0x0][0x1a0] ;  /* 0x00006800000a7a02 */ /* 0x000fe80000000f00 */
[----:B------:R-:W-:Y:S01]  /*7c00*/  SHF.L.U32 R10, R10, 0x5, RZ ;  /* 0x000000050a0a7819 */ /* 0x000fe200000006ff */
[----:B------:R-:W4:Y:S04]  /*7c10*/  LDL R3, [R1+0x18] ;  /* 0x0000180001037983 */ /* 0x000f280000100800 */
[----:B------:R-:W5:Y:S04]  /*7c20*/  LDL R7, [R1+0x3c] ;  /* 0x00003c0001077983 */ /* 0x000f680000100800 */
[----:B------:R-:W5:Y:S04]  /*7c30*/  LDL R6, [R1+0x14] ;  /* 0x0000140001067983 */ /* 0x000f680000100800 */
[----:B-1----:R-:W5:Y:S04]  /*7c40*/  LDL R5, [R1+0x10] ;  /* 0x0000100001057983 */ /* 0x002f680000100800 */
[----:B------:R-:W-:Y:S01]  /*7c50*/  BAR.SYNC.DEFER_BLOCKING 0x0 ;  /* 0x0000000000007b1d */ /* 0x000fe20000010000 */
[----:B--2---:R-:W-:Y:S01]  /*7c60*/  SHF.R.S32.HI R0, RZ, 0x1f, R4 ;  /* 0x0000001fff007819 */ /* 0x004fe20000011404 */
[----:B------:R-:W-:Y:S04]  /*7c70*/  IMAD.WIDE.U32 R36, R4, c[0x0][0x1a0], RZ ;  /* 0x0000680004247a25 */ /* 0x000fe800078e00ff */
[----:B------:R-:W-:Y:S01]  /*7c80*/  IMAD R0, R0, c[0x0][0x1a0], RZ ;  /* 0x0000680000007a24 */ /* 0x000fe200078e02ff */
[----:B---3--:R-:W-:Y:S02]  /*7c90*/  LEA R2, P0, R36, R8, 0x7 ;  /* 0x0000000824027211 */ /* 0x008fe400078038ff */
[----:B------:R-:W-:Y:S01]  /*7ca0*/  MOV R9, c[0x0][0x1a4] ;  /* 0x0000690000097a02 */ /* 0x000fe20000000f00 */
[----:B------:R-:W-:Y:S01]  /*7cb0*/  IMAD R0, R4, c[0x0][0x1a4], R0 ;  /* 0x0000690004007a24 */ /* 0x000fe200078e0200 */
[----:B------:R-:W-:Y:S02]  /*7cc0*/  LEA R38, P1, R2, c[0x0][0x170], 0x1 ;  /* 0x00005c0002267a11 */ /* 0x000fe400078208ff */
[----:B------:R-:W-:Y:S02]  /*7cd0*/  MOV R8, c[0x0][0x1a0] ;  /* 0x0000680000087a02 */ /* 0x000fe40000000f00 */
[----:B------:R-:W-:Y:S02]  /*7ce0*/  IADD3 R0, R37, R0, RZ ;  /* 0x0000000025007210 */ /* 0x000fe40007ffe0ff */
[----:B------:R-:W-:Y:S02]  /*7cf0*/  SHF.L.U64.HI R8, R8, 0x5, R9 ;  /* 0x0000000508087819 */ /* 0x000fe40000010209 */
[----:B----4-:R-:W-:Y:S02]  /*7d00*/  LEA.HI.X R3, R36, R3, R0, 0x7, P0 ;  /* 0x0000000324037211 */ /* 0x010fe400000f3c00 */
[-C--:B------:R-:W-:Y:S02]  /*7d10*/  IADD3 R36, P0, R38, R10.reuse, RZ ;  /* 0x0000000a26247210 */ /* 0x080fe40007f1e0ff */
[----:B------:R-:W-:Y:S02]  /*7d20*/  LEA.HI.X R39, R2, c[0x0][0x174], R3, 0x1, P1 ;  /* 0x00005d0002277a11 */ /* 0x000fe400008f0c03 */
[----:B------:R-:W-:Y:S02]  /*7d30*/  IADD3 R42, P1, R36, R10, RZ ;  /* 0x0000000a242a7210 */ /* 0x000fe40007f3e0ff */
[----:B------:R-:W-:Y:S01]  /*7d40*/  IADD3.X R37, R39, R8, RZ, P0, !PT ;  /* 0x0000000827257210 */ /* 0x000fe200007fe4ff */
[----:B------:R-:W-:Y:S01]  /*7d50*/  @!PT LDS RZ, [RZ] ;  /* 0x00000000fffff984 */ /* 0x000fe20000000800 */
[----:B------:R-:W-:Y:S01]  /*7d60*/  @!PT LDS RZ, [RZ] ;  /* 0x00000000fffff984 */ /* 0x000fe20000000800 */
[----:B------:R-:W-:Y:S01]  /*7d70*/  @!PT LDS RZ, [RZ] ;  /* 0x00000000fffff984 */ /* 0x000fe20000000800 */
[----:B-----5:R1:W-:Y:S01]  /*7d80*/  LDGSTS.E.BYPASS.LTC128B.128 [R7+0x8000], [R38.64] ;  /* 0x0800000026077fae */ /* 0x0203e2000b901d48 */
[----:B------:R-:W-:Y:S02]  /*7d90*/  IADD3 R40, P0, R42, R10, RZ ;  /* 0x0000000a2a287210 */ /* 0x000fe40007f1e0ff */
[----:B------:R-:W-:Y:S02]  /*7da0*/  IADD3.X R43, R37, R8, RZ, P1, !PT ;  /* 0x00000008252b7210 */ /* 0x000fe40000ffe4ff */
[----:B------:R-:W-:Y:S02]  /*7db0*/  IADD3 R2, P1, R40, R10, RZ ;  /* 0x0000000a28027210 */ /* 0x000fe40007f3e0ff */
[----:B------:R-:W-:Y:S01]  /*7dc0*/  IADD3.X R41, R43, R8, RZ, P0, !PT ;  /* 0x000000082b297210 */ /* 0x000fe200007fe4ff */
[----:B------:R1:W-:Y:S01]  /*7dd0*/  LDGSTS.E.BYPASS.LTC128B.128 [R7+0x8800], [R36.64] ;  /* 0x0880000024077fae */ /* 0x0003e2000b901d48 */
[----:B------:R-:W-:Y:S02]  /*7de0*/  IADD3 R44, P0, R2, R10, RZ ;  /* 0x0000000a022c7210 */ /* 0x000fe40007f1e0ff */
[----:B------:R-:W-:Y:S02]  /*7df0*/  IADD3.X R3, R41, R8, RZ, P1, !PT ;  /* 0x0000000829037210 */ /* 0x000fe40000ffe4ff */
[----:B------:R-:W-:Y:S02]  /*7e00*/  IADD3 R46, P1, R44, R10, RZ ;  /* 0x0000000a2c2e7210 */ /* 0x000fe40007f3e0ff */
[----:B------:R-:W-:Y:S01]  /*7e10*/  IADD3.X R45, R3, R8, RZ, P0, !PT ;  /* 0x00000008032d7210 */ /* 0x000fe200007fe4ff */
[----:B------:R1:W-:Y:S01]  /*7e20*/  LDGSTS.E.BYPASS.LTC128B.128 [R7+0x9000], [R42.64] ;  /* 0x090000002a077fae */ /* 0x0003e2000b901d48 */
[----:B------:R-:W-:Y:S02]  /*7e30*/  IADD3 R48, P0, R46, R10, RZ ;  /* 0x0000000a2e307210 */ /* 0x000fe40007f1e0ff */
[----:B------:R-:W-:Y:S02]  /*7e40*/  IADD3.X R47, R45, R8, RZ, P1, !PT ;  /* 0x000000082d2f7210 */ /* 0x000fe40000ffe4ff */
[----:B------:R-:W-:Y:S02]  /*7e50*/  MOV R0, R4 ;  /* 0x0000000400007202 */ /* 0x000fe40000000f00 */
[----:B------:R-:W-:Y:S01]  /*7e60*/  IADD3.X R49, R47, R8, RZ, P0, !PT ;  /* 0x000000082f317210 */ /* 0x000fe200007fe4ff */
[----:B------:R1:W-:Y:S08]  /*7e70*/  LDGSTS.E.BYPASS.LTC128B.128 [R7+0x9800], [R40.64] ;  /* 0x0980000028077fae */ /* 0x0003f0000b901d48 */
[----:B------:R2:W-:Y:S08]  /*7e80*/  LDGSTS.E.BYPASS.LTC128B.128 [R7+0xa000], [R2.64] ;  /* 0x0a00000002077fae */ /* 0x0005f0000b901d48 */
[----:B------:R1:W-:Y:S08]  /*7e90*/  LDGSTS.E.BYPASS.LTC128B.128 [R7+0xa800], [R44.64] ;  /* 0x0a8000002c077fae */ /* 0x0003f0000b901d48 */
[----:B------:R1:W-:Y:S08]  /*7ea0*/  LDGSTS.E.BYPASS.LTC128B.128 [R7+0xb000], [R46.64] ;  /* 0x0b0000002e077fae */ /* 0x0003f0000b901d48 */
[----:B------:R1:W-:Y:S08]  /*7eb0*/  LDGSTS.E.BYPASS.LTC128B.128 [R7+0xb800], [R48.64] ;  /* 0x0b80000030077fae */ /* 0x0003f0000b901d48 */
[----:B--2---:R-:W2:Y:S04]  /*7ec0*/  LDL R2, [R1+0xc] ;  /* 0x00000c0001027983 */ /* 0x004ea80000100800 */
[----:B------:R-:W-:Y:S08]  /*7ed0*/  LDSM.16.M88.4 R204, [R6] ;  /* 0x0000000006cc783b */ /* 0x000ff00000000200 */
[----:B------:R-:W1:Y:S08]  /*7ee0*/  LDSM.16.M88.4 R208, [R5+0x4000] ;  /* 0x0040000005d0783b */ /* 0x000e700000000200 */
[----:B------:R-:W3:Y:S08]  /*7ef0*/  LDSM.16.M88.4 R212, [R6+0x2000] ;  /* 0x0020000006d4783b */ /* 0x000ef00000000200 */
[----:B------:R-:W4:Y:S08]  /*7f00*/  LDSM.16.M88.4 R216, [R5+0x4800] ;  /* 0x0048000005d8783b */ /* 0x000f300000000200 */
[----:B------:R-:W5:Y:S08]  /*7f10*/  LDSM.16.M88.4 R220, [R5+0x5000] ;  /* 0x0050000005dc783b */ /* 0x000f700000000200 */
[----:B------:R-:W1:Y:S08]  /*7f20*/  LDSM.16.M88.4 R224, [R5+0x5800] ;  /* 0x0058000005e0783b */ /* 0x000e700000000200 */
[----:B------:R-:W1:Y:S08]  /*7f30*/  LDSM.16.M88.4 R228, [R5+0x6000] ;  /* 0x0060000005e4783b */ /* 0x000e700000000200 */
[----:B------:R-:W3:Y:S08]  /*7f40*/  LDSM.16.M88.4 R232, [R5+0x6800] ;  /* 0x0068000005e8783b */ /* 0x000ef00000000200 */
[----:B------:R-:W4:Y:S08]  /*7f50*/  LDSM.16.M88.4 R236, [R5+0x7000] ;  /* 0x0070000005ec783b */ /* 0x000f300000000200 */
[----:B------:R1:W2:Y:S08]  /*7f60*/  LDSM.16.M88.4 R240, [R5+0x7800] ;  /* 0x0078000005f0783b */ /* 0x0002b00000000200 */
[----:B------:R-:W2:Y:S04]  /*7f70*/  LDL R3, [R1+0x4] ;  /* 0x0000040001037983 */ /* 0x000ea80000100800 */
[----:B------:R-:W0:Y:S01]  /*7f80*/  LDGDEPBAR ;  /* 0x00000000000079af */ /* 0x000e220000000000 */
[-C--:B-1----:R-:W-:Y:S08]  /*7f90*/  HMMA.16816.F32 R4, R204, R208.reuse, RZ ;  /* 0x000000d0cc04723c */ /* 0x082ff000000018ff */
[C---:B---3--:R-:W-:Y:S08]  /*7fa0*/  HMMA.16816.F32 R8, R212.reuse, R208, RZ ;  /* 0x000000d0d408723c */ /* 0x048ff000000018ff */
[-C--:B------:R-:W-:Y:S08]  /*7fb0*/  HMMA.16816.F32 R12, R212, R210.reuse, RZ ;  /* 0x000000d2d40c723c */ /* 0x080ff000000018ff */
[C---:B------:R-:W-:Y:S08]  /*7fc0*/  HMMA.16816.F32 R16, R204.reuse, R210, RZ ;  /* 0x000000d2cc10723c */ /* 0x040ff000000018ff */
[-C--:B----4-:R-:W-:Y:S08]  /*7fd0*/  HMMA.16816.F32 R20, R204, R216.reuse, RZ ;  /* 0x000000d8cc14723c */ /* 0x090ff000000018ff */
[C---:B------:R-:W-:Y:S07]  /*7fe0*/  HMMA.16816.F32 R24, R212.reuse, R216, RZ ;  /* 0x000000d8d418723c */ /* 0x040fee00000018ff */
[----:B------:R-:W-:Y:S01]  /*7ff0*/  MOV R216, R0 ;  /* 0x0000000000d87202 */ /* 0x000fe20000000f00 */
[-C--:B------:R-:W-:Y:S03]  /*8000*/  HMMA.16816.F32 R28, R212, R218.reuse, RZ ;  /* 0x000000dad41c723c */ /* 0x080fe600000018ff */
[----:B------:R-:W-:Y:S05]  /*8010*/  ISETP.GT.AND P0, PT, R216, RZ, PT ;  /* 0x000000ffd800720c */ /* 0x000fea0003f04270 */
[C---:B------:R-:W-:Y:S08]  /*8020*/  HMMA.16816.F32 R32, R204.reuse, R218, RZ ;  /* 0x000000dacc20723c */ /* 0x040ff000000018ff */
[-C--:B-----5:R-:W-:Y:S08]  /*8030*/  HMMA.16816.F32 R36, R204, R220.reuse, RZ ;  /* 0x000000dccc24723c */ /* 0x0a0ff000000018ff */
[C---:B------:R-:W-:Y:S08]  /*8040*/  HMMA.16816.F32 R40, R212.reuse, R220, RZ ;  /* 0x000000dcd428723c */ /* 0x040ff000000018ff */
[-C--:B------:R-:W-:Y:S08]  /*8050*/  HMMA.16816.F32 R44, R212, R222.reuse, RZ ;  /* 0x000000ded42c723c */ /* 0x080ff000000018ff */
        /* <DEDUP_REMOVED lines=14> */
[C---:B------:R-:W-:Y:S01]  /*8140*/  HMMA.16816.F32 R104, R212.reuse, R236, RZ ;  /* 0x000000ecd468723c */ /* 0x040fe200000018ff */
[----:B--2---:R-:W-:Y:S07]  /*8150*/  LDSM.16.M88.4 R208, [R2] ;  /* 0x0000000002d0783b */ /* 0x004fee0000000200 */
[-C--:B------:R-:W-:Y:S08]  /*8160*/  HMMA.16816.F32 R108, R212, R238.reuse, RZ ;  /* 0x000000eed46c723c */ /* 0x080ff000000018ff */
[C---:B------:R-:W-:Y:S08]  /*8170*/  HMMA.16816.F32 R112, R204.reuse, R238, RZ ;  /* 0x000000eecc70723c */ /* 0x040ff000000018ff */
[-C--:B------:R-:W-:Y:S08]  /*8180*/  HMMA.16816.F32 R116, R204, R240.reuse, RZ ;  /* 0x000000f0cc74723c */ /* 0x080ff000000018ff */
[C---:B------:R-:W-:Y:S08]  /*8190*/  HMMA.16816.F32 R120, R212.reuse, R240, RZ ;  /* 0x000000f0d478723c */ /* 0x040ff000000018ff */
[-C--:B------:R-:W-:Y:S01]  /*81a0*/  HMMA.16816.F32 R124, R212, R242.reuse, RZ ;  /* 0x000000f2d47c723c */ /* 0x080fe200000018ff */
[----:B------:R1:W-:Y:S07]  /*81b0*/  LDSM.16.M88.4 R212, [R2+0x2000] ;  /* 0x0020000002d4783b */ /* 0x0003ee0000000200 */
[----:B------:R-:W-:Y:S01]  /*81c0*/  HMMA.16816.F32 R128, R204, R242, RZ ;  /* 0x000000f2cc80723c */ /* 0x000fe200000018ff */
[----:B------:R-:W2:Y:S08]  /*81d0*/  LDSM.16.M88.4 R204, [R251+0x4000] ;  /* 0x00400000fbcc783b */ /* 0x000eb00000000200 */
[----:B-1----:R-:W3:Y:S01]  /*81e0*/  LDL R2, [R1+0x8] ;  /* 0x0000080001027983 */ /* 0x002ee20000100800 */
[-C--:B--2---:R-:W-:Y:S08]  /*81f0*/  HMMA.16816.F32 R4, R208, R204.reuse, R4 ;  /* 0x000000ccd004723c */ /* 0x084ff00000001804 */
        /* <DEDUP_REMOVED lines=37> */
[----:B---3--:R-:W-:Y:S07]  /*8450*/  LDSM.16.M88.4 R212, [R2+0x2000] ;  /* 0x0020000002d4783b */ /* 0x008fee0000000200 */
[----:B------:R-:W-:Y:S01]  /*8460*/  HMMA.16816.F32 R128, R208, R206, R128 ;  /* 0x000000ced080723c */ /* 0x000fe20000001880 */
[----:B------:R1:W-:Y:S08]  /*8470*/  LDSM.16.M88.4 R204, [R2] ;  /* 0x0000000002cc783b */ /* 0x0003f00000000200 */
[----:B------:R-:W2:Y:S08]  /*8480*/  LDSM.16.M88.4 R208, [R3] ;  /* 0x0000000003d0783b */ /* 0x000eb00000000200 */
[----:B-1----:R-:W3:Y:S01]  /*8490*/  LDL R2, [R1] ;  /* 0x0000000001027983 */ /* 0x002ee20000100800 */
[-C--:B--2---:R-:W-:Y:S08]  /*84a0*/  HMMA.16816.F32 R4, R204, R208.reuse, R4 ;  /* 0x000000d0cc04723c */ /* 0x084ff00000001804 */
        /* <DEDUP_REMOVED lines=37> */
[----:B---3--:R-:W-:Y:S07]  /*8700*/  LDSM.16.M88.4 R212, [R2+0x2000] ;  /* 0x0020000002d4783b */ /* 0x008fee0000000200 */
[----:B------:R-:W-:Y:S01]  /*8710*/  HMMA.16816.F32 R128, R204, R210, R128 ;  /* 0x000000d2cc80723c */ /* 0x000fe20000001880 */
[----:B------:R-:W-:Y:S08]  /*8720*/  LDSM.16.M88.4 R204, [R2] ;  /* 0x0000000002cc783b */ /* 0x000ff00000000200 */
[----:B------:R-:W1:Y:S02]  /*8730*/  LDSM.16.M88.4 R208, [R198] ;  /* 0x00000000c6d0783b */ /* 0x000e640000000200 */
[-C--:B-1----:R-:W-:Y:S08]  /*8740*/  HMMA.16816.F32 R4, R204, R208.reuse, R4 ;  /* 0x000000d0cc04723c */ /* 0x082ff00000001804 */
[C---:B------:R-:W-:Y:S08]  /*8750*/  HMMA.16816.F32 R8, R212.reuse, R208, R8 ;  /* 0x000000d0d408723c */ /* 0x040ff00000001808 */
[-C--:B------:R-:W-:Y:S08]  /*8760*/  HMMA.16816.F32 R12, R212, R210.reuse, R12 ;  /* 0x000000d2d40c723c */ /* 0x080ff0000000180c */
[C---:B------:R-:W-:Y:S01]  /*8770*/  HMMA.16816.F32 R16, R204.reuse, R210, R16 ;  /* 0x000000d2cc10723c */ /* 0x040fe20000001810 */
[----:B------:R-:W1:Y:S03]  /*8780*/  LDSM.16.M88.4 R208, [R198+0x800] ;  /* 0x00080000c6d0783b */ /* 0x000e660000000200 */
[----:B------:R-:W-:Y:S02]  /*8790*/  FMUL.FTZ R3, R7, c[0x0][0x2ec] ;  /* 0x0000bb0007037a20 */ /* 0x000fe40000410000 */
[----:B------:R-:W-:Y:S02]  /*87a0*/  FMUL.FTZ R221, R4, c[0x0][0x2ec] ;  /* 0x0000bb0004dd7a20 */ /* 0x000fe40000410000 */
[----:B------:R2:W3:Y:S01]  /*87b0*/  MUFU.TANH R225, R3 ;  /* 0x0000000300e17308 */ /* 0x0004e20000002400 */
[----:B------:R-:W-:Y:S03]  /*87c0*/  FMUL.FTZ R2, R8, c[0x0][0x2ec] ;  /* 0x0000bb0008027a20 */ /* 0x000fe60000410000 */
[----:B------:R-:W-:Y:S02]  /*87d0*/  FMUL.FTZ R0, R9, c[0x0][0x2ec] ;  /* 0x0000bb0009007a20 */ /* 0x000fe40000410000 */
[----:B------:R-:W-:Y:S02]  /*87e0*/  FMUL.FTZ R223, R5, c[0x0][0x2ec] ;  /* 0x0000bb0005df7a20 */ /* 0x000fe40000410000 */
[----:B------:R-:W-:Y:S02]  /*87f0*/  FMUL.FTZ R227, R6, c[0x0][0x2ec] ;  /* 0x0000bb0006e37a20 */ /* 0x000fe40000410000 */
[----:B------:R4:W3:Y:S01]  /*8800*/  MUFU.TANH R222, R2 ;  /* 0x0000000200de7308 */ /* 0x0008e20000002400 */
[----:B------:R-:W-:Y:S02]  /*8810*/  FMUL.FTZ R9, R10, c[0x0][0x2ec] ;  /* 0x0000bb000a097a20 */ /* 0x000fe40000410000 */
[----:B------:R-:W-:Y:S02]  /*8820*/  FMUL.FTZ R11, R11, c[0x0][0x2ec] ;  /* 0x0000bb000b0b7a20 */ /* 0x000fe40000410000 */
[----:B------:R-:W-:Y:S02]  /*8830*/  FMUL.FTZ R237, R12, c[0x0][0x2ec] ;  /* 0x0000bb000ced7a20 */ /* 0x000fe40000410000 */
[----:B------:R-:W-:Y:S02]  /*8840*/  FMUL.FTZ R17, R17, c[0x0][0x2ec] ;  /* 0x0000bb0011117a20 */ /* 0x000fe40000410000 */
[----:B------:R-:W-:Y:S01]  /*8850*/  FMUL.FTZ R235, R16, c[0x0][0x2ec] ;  /* 0x0000bb0010eb7a20 */ /* 0x000fe20000410000 */
[----:B------:R5:W3:Y:S01]  /*8860*/  MUFU.TANH R229, R0 ;  /* 0x0000000000e57308 */ /* 0x000ae20000002400 */
[----:B--2---:R-:W-:Y:S09]  /*8870*/  FMUL.FTZ R3, R13, c[0x0][0x2ec] ;  /* 0x0000bb000d037a20 */ /* 0x004ff20000410000 */
[----:B------:R2:W2:Y:S01]  /*8880*/  MUFU.TANH R239, R3 ;  /* 0x0000000300ef7308 */ /* 0x0004a20000002400 */
[-C--:B-1----:R-:W-:Y:S03]  /*8890*/  HMMA.16816.F32 R20, R204, R208.reuse, R20 ;  /* 0x000000d0cc14723c */ /* 0x082fe60000001814 */
[----:B----4-:R-:W-:Y:S06]  /*88a0*/  FMUL.FTZ R2, R14, c[0x0][0x2ec] ;  /* 0x0000bb000e027a20 */ /* 0x010fec0000410000 */
[----:B------:R1:W4:Y:S01]  /*88b0*/  MUFU.TANH R13, R2 ;  /* 0x00000002000d7308 */ /* 0x0003220000002400 */
[C---:B------:R-:W-:Y:S04]  /*88c0*/  HMMA.16816.F32 R24, R212.reuse, R208, R24 ;  /* 0x000000d0d418723c */ /* 0x040fe80000001818 */
[----:B-----5:R-:W-:Y:S04]  /*88d0*/  FMUL.FTZ R0, R15, c[0x0][0x2ec] ;  /* 0x0000bb000f007a20 */ /* 0x020fe80000410000 */
[-C--:B------:R-:W-:Y:S01]  /*88e0*/  HMMA.16816.F32 R28, R212, R210.reuse, R28 ;  /* 0x000000d2d41c723c */ /* 0x080fe2000000181c */
[----:B------:R5:W3:Y:S03]  /*88f0*/  MUFU.TANH R15, R0 ;  /* 0x00000000000f7308 */ /* 0x000ae60000002400 */
[----:B--2---:R-:W-:Y:S04]  /*8900*/  FMUL.FTZ R3, R18, c[0x0][0x2ec] ;  /* 0x0000bb0012037a20 */ /* 0x004fe80000410000 */
[C---:B------:R-:W-:Y:S01]  /*8910*/  HMMA.16816.F32 R32, R204.reuse, R210, R32 ;  /* 0x000000d2cc20723c */ /* 0x040fe20000001820 */
[----:B------:R-:W2:Y:S02]  /*8920*/  LDSM.16.M88.4 R208, [R198+0x1000] ;  /* 0x00100000c6d0783b */ /* 0x000ea40000000200 */
[----:B------:R3:W2:Y:S01]  /*8930*/  MUFU.TANH R231, R3 ;  /* 0x0000000300e77308 */ /* 0x0006a20000002400 */
[----:B------:R-:W-:Y:S02]  /*8940*/  FMUL.FTZ R14, R22, c[0x0][0x2ec] ;  /* 0x0000bb00160e7a20 */ /* 0x000fe40000410000 */
[----:B------:R-:W-:Y:S02]  /*8950*/  FMUL.FTZ R21, R21, c[0x0][0x2ec] ;  /* 0x0000bb0015157a20 */ /* 0x000fe40000410000 */
[----:B-1----:R-:W-:Y:S04]  /*8960*/  FMUL.FTZ R2, R19, c[0x0][0x2ec] ;  /* 0x0000bb0013027a20 */ /* 0x002fe80000410000 */
[----:B------:R-:W-:Y:S01]  /*8970*/  FMUL.FTZ R19, R27, c[0x0][0x2ec] ;  /* 0x0000bb001b137a20 */ /* 0x000fe20000410000 */
[----:B------:R1:W1:Y:S01]  /*8980*/  MUFU.TANH R243, R17 ;  /* 0x0000001100f37308 */ /* 0x0002620000002400 */
[----:B------:R-:W-:Y:S02]  /*8990*/  FMUL.FTZ R226, R20, c[0x0][0x2ec] ;  /* 0x0000bb0014e27a20 */ /* 0x000fe40000410000 */
[----:B------:R-:W-:Y:S02]  /*89a0*/  FMUL.FTZ R27, R28, c[0x0][0x2ec] ;  /* 0x0000bb001c1b7a20 */ /* 0x000fe40000410000 */
[----:B-----5:R-:W-:Y:S02]  /*89b0*/  FMUL.FTZ R0, R25, c[0x0][0x2ec] ;  /* 0x0000bb0019007a20 */ /* 0x020fe40000410000 */
[----:B------:R-:W-:Y:S03]  /*89c0*/  FMUL.FTZ R241, R24, c[0x0][0x2ec] ;  /* 0x0000bb0018f17a20 */ /* 0x000fe60000410000 */
[----:B------:R5:W4:Y:S01]  /*89d0*/  MUFU.TANH R25, R0 ;  /* 0x0000000000197308 */ /* 0x000b220000002400 */
[----:B------:R-:W-:Y:S02]  /*89e0*/  FMUL.FTZ R234, R33, c[0x0][0x2ec] ;  /* 0x0000bb0021ea7a20 */ /* 0x000fe40000410000 */
[----:B---3--:R-:W-:Y:S07]  /*89f0*/  FMUL.FTZ R3, R23, c[0x0][0x2ec] ;  /* 0x0000bb0017037a20 */ /* 0x008fee0000410000 */
[----:B------:R3:W3:Y:S01]  /*8a00*/  MUFU.TANH R18, R3 ;  /* 0x0000000300127308 */ /* 0x0006e20000002400 */
[----:B-1----:R-:W-:Y:S02]  /*8a10*/  FMUL.FTZ R17, R26, c[0x0][0x2ec] ;  /* 0x0000bb001a117a20 */ /* 0x002fe40000410000 */
[----:B------:R-:W-:Y:S01]  /*8a20*/  FMUL.FTZ R26, R32, c[0x0][0x2ec] ;  /* 0x0000bb00201a7a20 */ /* 0x000fe20000410000 */
[-C--:B--2---:R-:W-:Y:S06]  /*8a30*/  HMMA.16816.F32 R36, R204, R208.reuse, R36 ;  /* 0x000000d0cc24723c */ /* 0x084fec0000001824 */
[----:B------:R1:W2:Y:S01]  /*8a40*/  MUFU.TANH R233, R2 ;  /* 0x0000000200e97308 */ /* 0x0002a20000002400 */
[----:B-----5:R-:W-:Y:S01]  /*8a50*/  FMUL.FTZ R0, R31, c[0x0][0x2ec] ;  /* 0x0000bb001f007a20 */ /* 0x020fe20000410000 */
[C---:B------:R-:W-:Y:S08]  /*8a60*/  HMMA.16816.F32 R40, R212.reuse, R208, R40 ;  /* 0x000000d0d428723c */ /* 0x040ff00000001828 */
[----:B------:R5:W2:Y:S01]  /*8a70*/  MUFU.TANH R23, R0 ;  /* 0x0000000000177308 */ /* 0x000aa20000002400 */
[----:B---3--:R-:W-:Y:S01]  /*8a80*/  FMUL.FTZ R3, R29, c[0x0][0x2ec] ;  /* 0x0000bb001d037a20 */ /* 0x008fe20000410000 */
[-C--:B------:R-:W-:Y:S08]  /*8a90*/  HMMA.16816.F32 R44, R212, R210.reuse, R44 ;  /* 0x000000d2d42c723c */ /* 0x080ff0000000182c */
[----:B------:R3:W2:Y:S01]  /*8aa0*/  MUFU.TANH R29, R3 ;  /* 0x00000003001d7308 */ /* 0x0006a20000002400 */
[----:B------:R-:W-:Y:S01]  /*8ab0*/  FMUL.FTZ R242, R36, c[0x0][0x2ec] ;  /* 0x0000bb0024f27a20 */ /* 0x000fe20000410000 */
[C---:B------:R-:W-:Y:S04]  /*8ac0*/  HMMA.16816.F32 R48, R204.reuse, R210, R48 ;  /* 0x000000d2cc30723c */ /* 0x040fe80000001830 */
[----:B------:R-:W-:Y:S02]  /*8ad0*/  FMUL.FTZ R238, R37, c[0x0][0x2ec] ;  /* 0x0000bb0025ee7a20 */ /* 0x000fe40000410000 */
[----:B------:R-:W-:Y:S02]  /*8ae0*/  FMUL.FTZ R22, R38, c[0x0][0x2ec] ;  /* 0x0000bb0026167a20 */ /* 0x000fe40000410000 */
[----:B------:R-:W2:Y:S01]  /*8af0*/  MUFU.TANH R230, R21 ;  /* 0x0000001500e67308 */ /* 0x000ea20000002400 */
[----:B-1----:R-:W-:Y:S03]  /*8b00*/  FMUL.FTZ R2, R30, c[0x0][0x2ec] ;  /* 0x0000bb001e027a20 */ /* 0x002fe60000410000 */
[----:B-----5:R-:W-:Y:S02]  /*8b10*/  FMUL.FTZ R0, R41, c[0x0][0x2ec] ;  /* 0x0000bb0029007a20 */ /* 0x020fe40000410000 */
[----:B------:R-:W-:Y:S02]  /*8b20*/  FMUL.FTZ R40, R40, c[0x0][0x2ec] ;  /* 0x0000bb0028287a20 */ /* 0x000fe40000410000 */
[----:B------:R-:W-:Y:S02]  /*8b30*/  FMUL.FTZ R41, R42, c[0x0][0x2ec] ;  /* 0x0000bb002a297a20 */ /* 0x000fe40000410000 */
[----:B------:R-:W1:Y:S01]  /*8b40*/  MUFU.TANH R31, R0 ;  /* 0x00000000001f7308 */ /* 0x000e620000002400 */
[----:B------:R-:W-:Y:S02]  /*8b50*/  FMUL.FTZ R43, R43, c[0x0][0x2ec] ;  /* 0x0000bb002b2b7a20 */ /* 0x000fe40000410000 */
[----:B------:R-:W-:Y:S02]  /*8b60*/  FMUL.FTZ R42, R44, c[0x0][0x2ec] ;  /* 0x0000bb002c2a7a20 */ /* 0x000fe40000410000 */
[----:B---3--:R-:W-:Y:S02]  /*8b70*/  FMUL.FTZ R3, R34, c[0x0][0x2ec] ;  /* 0x0000bb0022037a20 */ /* 0x008fe40000410000 */
[----:B------:R-:W-:Y:S02]  /*8b80*/  FMUL.FTZ R48, R48, c[0x0][0x2ec] ;  /* 0x0000bb0030307a20 */ /* 0x000fe40000410000 */
[----:B------:R-:W-:Y:S01]  /*8b90*/  FMUL.FTZ R49, R49, c[0x0][0x2ec] ;  /* 0x0000bb0031317a20 */ /* 0x000fe20000410000 */
[----:B------:R3:W1:Y:S01]  /*8ba0*/  MUFU.TANH R33, R3 ;  /* 0x0000000300217308 */ /* 0x0006620000002400 */
[----:B------:R-:W-:Y:S02]  /*8bb0*/  FMUL.FTZ R51, R51, c[0x0][0x2ec] ;  /* 0x0000bb0033337a20 */ /* 0x000fe40000410000 */
[----:B------:R-:W-:Y:S02]  /*8bc0*/  FMUL.FTZ R44, R45, c[0x0][0x2ec] ;  /* 0x0000bb002d2c7a20 */ /* 0x000fe40000410000 */
[----:B------:R-:W-:Y:S02]  /*8bd0*/  FMUL.FTZ R45, R46, c[0x0][0x2ec] ;  /* 0x0000bb002e2d7a20 */ /* 0x000fe40000410000 */
[----:B------:R-:W-:Y:S02]  /*8be0*/  FMUL.FTZ R47, R47, c[0x0][0x2ec] ;  /* 0x0000bb002f2f7a20 */ /* 0x000fe40000410000 */
[----:B------:R-:W-:Y:S01]  /*8bf0*/  FMUL.FTZ R50, R50, c[0x0][0x2ec] ;  /* 0x0000bb0032327a20 */ /* 0x000fe20000410000 */
[----:B------:R-:W1:Y:S10]  /*8c00*/  MUFU.TANH R211, R48 ;  /* 0x0000003000d37308 */ /* 0x000e740000002400 */
[----:B------:R-:W1:Y:S01]  /*8c10*/  MUFU.TANH R209, R49 ;  /* 0x0000003100d17308 */ /* 0x000e620000002400 */
[----:B---3--:R-:W-:Y:S02]  /*8c20*/  FMUL.FTZ R3, R39, c[0x0][0x2ec] ;  /* 0x0000bb0027037a20 */ /* 0x008fe40000410000 */
[----:B------:R-:W3:Y:S07]  /*8c30*/  LDSM.16.M88.4 R36, [R198+0x1800] ;  /* 0x00180000c624783b */ /* 0x000eee0000000200 */
[----:B------:R-:W1:Y:S10]  /*8c40*/  MUFU.TANH R34, R51 ;  /* 0x0000003300227308 */ /* 0x000e740000002400 */
[----:B------:R5:W1:Y:S10]  /*8c50*/  MUFU.TANH R21, R2 ;  /* 0x0000000200157308 */ /* 0x000a740000002400 */
[----:B------:R-:W1:Y:S10]  /*8c60*/  MUFU.TANH R221, R221 ;  /* 0x000000dd00dd7308 */ /* 0x000e740000002400 */
[----:B------:R-:W1:Y:S01]  /*8c70*/  MUFU.TANH R223, R223 ;  /* 0x000000df00df7308 */ /* 0x000e620000002400 */
[----:B-----5:R-:W-:Y:S01]  /*8c80*/  FMUL.FTZ R2, R35, c[0x0][0x2ec] ;  /* 0x0000bb0023027a20 */ /* 0x020fe20000410000 */
[-C--:B---3--:R-:W-:Y:S08]  /*8c90*/  HMMA.16816.F32 R52, R204, R36.reuse, R52 ;  /* 0x00000024cc34723c */ /* 0x088ff00000001834 */
[----:B------:R-:W3:Y:S01]  /*8ca0*/  MUFU.TANH R227, R227 ;  /* 0x000000e300e37308 */ /* 0x000ee20000002400 */
[C---:B------:R-:W-:Y:S09]  /*8cb0*/  HMMA.16816.F32 R56, R212.reuse, R36, R56 ;  /* 0x00000024d438723c */ /* 0x040ff20000001838 */
[----:B------:R-:W1:Y:S01]  /*8cc0*/  MUFU.TANH R9, R9 ;  /* 0x0000000900097308 */ /* 0x000e620000002400 */
[-C--:B------:R-:W-:Y:S09]  /*8cd0*/  HMMA.16816.F32 R60, R212, R38.reuse, R60 ;  /* 0x00000026d43c723c */ /* 0x080ff2000000183c */
[----:B------:R-:W1:Y:S01]  /*8ce0*/  MUFU.TANH R11, R11 ;  /* 0x0000000b000b7308 */ /* 0x000e620000002400 */
[C---:B------:R-:W-:Y:S01]  /*8cf0*/  HMMA.16816.F32 R64, R204.reuse, R38, R64 ;  /* 0x00000026cc40723c */ /* 0x040fe20000001840 */
[----:B------:R-:W5:Y:S03]  /*8d00*/  LDSM.16.M88.4 R36, [R198+0x2000] ;  /* 0x00200000c624783b */ /* 0x000f660000000200 */
[----:B------:R-:W-:Y:S02]  /*8d10*/  FMUL.FTZ R0, R52, c[0x0][0x2ec] ;  /* 0x0000bb0034007a20 */ /* 0x000fe40000410000 */
[----:B------:R-:W-:Y:S02]  /*8d20*/  FMUL.FTZ R53, R53, c[0x0][0x2ec] ;  /* 0x0000bb0035357a20 */ /* 0x000fe40000410000 */
[----:B------:R-:W-:Y:S01]  /*8d30*/  FMUL.FTZ R54, R54, c[0x0][0x2ec] ;  /* 0x0000bb0036367a20 */ /* 0x000fe20000410000 */
[----:B------:R-:W1:Y:S03]  /*8d40*/  MUFU.TANH R219, R0 ;  /* 0x0000000000db7308 */ /* 0x000e660000002400 */
[----:B------:R-:W-:Y:S02]  /*8d50*/  FMUL.FTZ R52, R55, c[0x0][0x2ec] ;  /* 0x0000bb0037347a20 */ /* 0x000fe40000410000 */
[----:B------:R-:W-:Y:S02]  /*8d60*/  FMUL.FTZ R46, R56, c[0x0][0x2ec] ;  /* 0x0000bb00382e7a20 */ /* 0x000fe40000410000 */
        /* <DEDUP_REMOVED lines=8> */
[----:B------:R2:W2:Y:S01]  /*8df0*/  MUFU.TANH R218, R64 ;  /* 0x0000004000da7308 */ /* 0x0004a20000002400 */
[----:B------:R-:W-:Y:S02]  /*8e00*/  FMUL.FTZ R55, R62, c[0x0][0x2ec] ;  /* 0x0000bb003e377a20 */ /* 0x000fe40000410000 */
[----:B------:R-:W-:Y:S02]  /*8e10*/  FMUL.FTZ R58, R66, c[0x0][0x2ec] ;  /* 0x0000bb00423a7a20 */ /* 0x000fe40000410000 */
[----:B------:R-:W-:Y:S05]  /*8e20*/  FMUL.FTZ R60, R67, c[0x0][0x2ec] ;  /* 0x0000bb00433c7a20 */ /* 0x000fea0000410000 */
[----:B------:R2:W2:Y:S01]  /*8e30*/  MUFU.TANH R210, R65 ;  /* 0x0000004100d27308 */ /* 0x0004a20000002400 */
[-C--:B-----5:R-:W-:Y:S03]  /*8e40*/  HMMA.16816.F32 R68, R204, R36.reuse, R68 ;  /* 0x00000024cc44723c */ /* 0x0a0fe60000001844 */
[----:B-1----:R-:W-:Y:S06]  /*8e50*/  FMUL.FTZ R53, R63, c[0x0][0x2ec] ;  /* 0x0000bb003f357a20 */ /* 0x002fec0000410000 */
[----:B------:R-:W1:Y:S01]  /*8e60*/  MUFU.TANH R237, R237 ;  /* 0x000000ed00ed7308 */ /* 0x000e620000002400 */
[C---:B------:R-:W-:Y:S08]  /*8e70*/  HMMA.16816.F32 R72, R212.reuse, R36, R72 ;  /* 0x00000024d448723c */ /* 0x040ff00000001848 */
[-C--:B------:R-:W-:Y:S01]  /*8e80*/  HMMA.16816.F32 R76, R212, R38.reuse, R76 ;  /* 0x00000026d44c723c */ /* 0x080fe2000000184c */
[----:B------:R-:W1:Y:S05]  /*8e90*/  MUFU.TANH R235, R235 ;  /* 0x000000eb00eb7308 */ /* 0x000e6a0000002400 */
[----:B--2---:R-:W-:Y:S02]  /*8ea0*/  FMUL.FTZ R64, R70, c[0x0][0x2ec] ;  /* 0x0000bb0046407a20 */ /* 0x004fe40000410000 */
[C---:B------:R-:W-:Y:S01]  /*8eb0*/  HMMA.16816.F32 R80, R204.reuse, R38, R80 ;  /* 0x00000026cc50723c */ /* 0x040fe20000001850 */
[----:B------:R-:W2:Y:S02]  /*8ec0*/  LDSM.16.M88.4 R36, [R198+0x2800] ;  /* 0x00280000c624783b */ /* 0x000ea40000000200 */
[----:B------:R-:W1:Y:S01]  /*8ed0*/  MUFU.TANH R226, R226 ;  /* 0x000000e200e27308 */ /* 0x000e620000002400 */
[----:B------:R-:W-:Y:S02]  /*8ee0*/  FMUL.FTZ R62, R71, c[0x0][0x2ec] ;  /* 0x0000bb00473e7a20 */ /* 0x000fe40000410000 */
[----:B------:R-:W-:Y:S02]  /*8ef0*/  FMUL.FTZ R68, R68, c[0x0][0x2ec] ;  /* 0x0000bb0044447a20 */ /* 0x000fe40000410000 */
[----:B------:R-:W-:Y:S04]  /*8f00*/  FMUL.FTZ R56, R72, c[0x0][0x2ec] ;  /* 0x0000bb0048387a20 */ /* 0x000fe80000410000 */
[----:B------:R-:W-:Y:S01]  /*8f10*/  FMUL.FTZ R71, R73, c[0x0][0x2ec] ;  /* 0x0000bb0049477a20 */ /* 0x000fe20000410000 */
[----:B------:R-:W1:Y:S01]  /*8f20*/  MUFU.TANH R14, R14 ;  /* 0x0000000e000e7308 */ /* 0x000e620000002400 */
[----:B------:R-:W-:Y:S02]  /*8f30*/  FMUL.FTZ R63, R74, c[0x0][0x2ec] ;  /* 0x0000bb004a3f7a20 */ /* 0x000fe40000410000 */
[----:B------:R-:W-:Y:S02]  /*8f40*/  FMUL.FTZ R61, R75, c[0x0][0x2ec] ;  /* 0x0000bb004b3d7a20 */ /* 0x000fe40000410000 */
[----:B------:R-:W-:Y:S02]  /*8f50*/  FMUL.FTZ R75, R76, c[0x0][0x2ec] ;  /* 0x0000bb004c4b7a20 */ /* 0x000fe40000410000 */
[----:B------:R-:W-:Y:S02]  /*8f60*/  FMUL.FTZ R73, R77, c[0x0][0x2ec] ;  /* 0x0000bb004d497a20 */ /* 0x000fe40000410000 */
        /* <DEDUP_REMOVED lines=8> */
[----:B------:R-:W-:Y:S01]  /*8ff0*/  FMUL.FTZ R69, R69, c[0x0][0x2ec] ;  /* 0x0000bb0045457a20 */ /* 0x000fe20000410000 */
[-C--:B--2---:R-:W-:Y:S08]  /*9000*/  HMMA.16816.F32 R84, R204, R36.reuse, R84 ;  /* 0x00000024cc54723c */ /* 0x084ff00000001854 */
[----:B------:R2:W1:Y:S01]  /*9010*/  MUFU.TANH R28, R81 ;  /* 0x00000051001c7308 */ /* 0x0004620000002400 */
[C---:B------:R-:W-:Y:S09]  /*9020*/  HMMA.16816.F32 R88, R212.reuse, R36, R88 ;  /* 0x00000024d458723c */ /* 0x040ff20000001858 */
[----:B------:R-:W1:Y:S01]  /*9030*/  MUFU.TANH R17, R17 ;  /* 0x0000001100117308 */ /* 0x000e620000002400 */
[-C--:B------:R-:W-:Y:S09]  /*9040*/  HMMA.16816.F32 R92, R212, R38.reuse, R92 ;  /* 0x00000026d45c723c */ /* 0x080ff2000000185c */
[----:B------:R-:W1:Y:S01]  /*9050*/  MUFU.TANH R19, R19 ;  /* 0x0000001300137308 */ /* 0x000e620000002400 */
[C---:B------:R-:W-:Y:S01]  /*9060*/  HMMA.16816.F32 R96, R204.reuse, R38, R96 ;  /* 0x00000026cc60723c */ /* 0x040fe20000001860 */
[----:B------:R-:W5:Y:S03]  /*9070*/  LDSM.16.M88.4 R36, [R198+0x3000] ;  /* 0x00300000c624783b */ /* 0x000f660000000200 */
[----:B------:R-:W-:Y:S02]  /*9080*/  FMUL.FTZ R84, R84, c[0x0][0x2ec] ;  /* 0x0000bb0054547a20 */ /* 0x000fe40000410000 */
[----:B------:R-:W-:Y:S03]  /*9090*/  FMUL.FTZ R85, R85, c[0x0][0x2ec] ;  /* 0x0000bb0055557a20 */ /* 0x000fe60000410000 */
[----:B------:R-:W1:Y:S03]  /*90a0*/  MUFU.TANH R27, R27 ;  /* 0x0000001b001b7308 */ /* 0x000e660000002400 */
        /* <DEDUP_REMOVED lines=8> */
[----:B--2---:R-:W-:Y:S02]  /*9130*/  FMUL.FTZ R81, R95, c[0x0][0x2ec] ;  /* 0x0000bb005f517a20 */ /* 0x004fe40000410000 */
[----:B------:R-:W-:Y:S01]  /*9140*/  FMUL.FTZ R90, R96, c[0x0][0x2ec] ;  /* 0x0000bb00605a7a20 */ /* 0x000fe20000410000 */
[----:B------:R-:W2:Y:S01]  /*9150*/  MUFU.TANH R234, R234 ;  /* 0x000000ea00ea7308 */ /* 0x000ea20000002400 */
[----:B------:R-:W-:Y:S02]  /*9160*/  FMUL.FTZ R88, R97, c[0x0][0x2ec] ;  /* 0x0000bb0061587a20 */ /* 0x000fe40000410000 */
[----:B------:R-:W-:Y:S02]  /*9170*/  FMUL.FTZ R89, R98, c[0x0][0x2ec] ;  /* 0x0000bb0062597a20 */ /* 0x000fe40000410000 */
[----:B------:R-:W-:Y:S02]  /*9180*/  FMUL.FTZ R94, R99, c[0x0][0x2ec] ;  /* 0x0000bb00635e7a20 */ /* 0x000fe40000410000 */
[----:B------:R-:W-:Y:S02]  /*9190*/  FMUL.FTZ R86, R86, c[0x0][0x2ec] ;  /* 0x0000bb0056567a20 */ /* 0x000fe40000410000 */
[----:B------:R-:W-:Y:S01]  /*91a0*/  FMUL.FTZ R87, R87, c[0x0][0x2ec] ;  /* 0x0000bb0057577a20 */ /* 0x000fe20000410000 */
[----:B------:R1:W1:Y:S01]  /*91b0*/  MUFU.TANH R35, R2 ;  /* 0x0000000200237308 */ /* 0x0002620000002400 */
[-C--:B-----5:R-:W-:Y:S09]  /*91c0*/  HMMA.16816.F32 R100, R204, R36.reuse, R100 ;  /* 0x00000024cc64723c */ /* 0x0a0ff20000001864 */
[----:B------:R-:W1:Y:S01]  /*91d0*/  MUFU.TANH R242, R242 ;  /* 0x000000f200f27308 */ /* 0x000e620000002400 */
[C---:B------:R-:W-:Y:S08]  /*91e0*/  HMMA.16816.F32 R104, R212.reuse, R36, R104 ;  /* 0x00000024d468723c */ /* 0x040ff00000001868 */
[-C--:B------:R-:W-:Y:S01]  /*91f0*/  HMMA.16816.F32 R108, R212, R38.reuse, R108 ;  /* 0x00000026d46c723c */ /* 0x080fe2000000186c */
[----:B------:R-:W1:Y:S07]  /*9200*/  MUFU.TANH R238, R238 ;  /* 0x000000ee00ee7308 */ /* 0x000e6e0000002400 */
[C---:B------:R-:W-:Y:S01]  /*9210*/  HMMA.16816.F32 R112, R204.reuse, R38, R112 ;  /* 0x00000026cc70723c */ /* 0x040fe20000001870 */
[----:B------:R-:W5:Y:S01]  /*9220*/  LDSM.16.M88.4 R36, [R198+0x3800] ;  /* 0x00380000c624783b */ /* 0x000f620000000200 */
[----:B------:R-:W-:Y:S04]  /*9230*/  DEPBAR.LE SB0, 0x0 ;  /* 0x000080000000791a */ /* 0x000fe80000000000 */
[----:B------:R-:W1:Y:S01]  /*9240*/  MUFU.TANH R22, R22 ;  /* 0x0000001600167308 */ /* 0x000e620000002400 */
[----:B------:R-:W-:Y:S02]  /*9250*/  FMUL.FTZ R0, R100, c[0x0][0x2ec] ;  /* 0x0000bb0064007a20 */ /* 0x000fe40000410000 */
[----:B------:R-:W-:Y:S03]  /*9260*/  BAR.SYNC.DEFER_BLOCKING 0x0 ;  /* 0x0000000000007b1d */ /* 0x000fe60000010000 */
[----:B------:R-:W-:Y:S02]  /*9270*/  FMUL.FTZ R96, R101, c[0x0][0x2ec] ;  /* 0x0000bb0065607a20 */ /* 0x000fe40000410000 */
[----:B------:R-:W-:Y:S02]  /*9280*/  FMUL.FTZ R100, R102, c[0x0][0x2ec] ;  /* 0x0000bb0066647a20 */ /* 0x000fe40000410000 */
[----:B------:R1:W1:Y:S01]  /*9290*/  MUFU.TANH R30, R3 ;  /* 0x00000003001e7308 */ /* 0x0002620000002400 */
        /* <DEDUP_REMOVED lines=13> */
[----:B------:R-:W-:Y:S01]  /*9370*/  FMUL.FTZ R107, R114, c[0x0][0x2ec] ;  /* 0x0000bb00726b7a20 */ /* 0x000fe20000410000 */
[-C--:B-----5:R-:W-:Y:S06]  /*9380*/  HMMA.16816.F32 R116, R204, R36.reuse, R116 ;  /* 0x00000024cc74723c */ /* 0x0a0fec0000001874 */
[----:B------:R-:W1:Y:S01]  /*9390*/  MUFU.TANH R43, R43 ;  /* 0x0000002b002b7308 */ /* 0x000e620000002400 */
[----:B------:R-:W-:Y:S01]  /*93a0*/  FMUL.FTZ R108, R115, c[0x0][0x2ec] ;  /* 0x0000bb00736c7a20 */ /* 0x000fe20000410000 */
[C---:B------:R-:W-:Y:S08]  /*93b0*/  HMMA.16816.F32 R120, R212.reuse, R36, R120 ;  /* 0x00000024d478723c */ /* 0x040ff00000001878 */
[----:B------:R-:W1:Y:S01]  /*93c0*/  MUFU.TANH R42, R42 ;  /* 0x0000002a002a7308 */ /* 0x000e620000002400 */
[-C--:B------:R-:W-:Y:S08]  /*93d0*/  HMMA.16816.F32 R124, R212, R38.reuse, R124 ;  /* 0x00000026d47c723c */ /* 0x080ff0000000187c */
[----:B------:R-:W-:Y:S01]  /*93e0*/  HMMA.16816.F32 R128, R204, R38, R128 ;  /* 0x00000026cc80723c */ /* 0x000fe20000001880 */
[----:B------:R-:W1:Y:S03]  /*93f0*/  MUFU.TANH R44, R44 ;  /* 0x0000002c002c7308 */ /* 0x000e660000002400 */
[----:B------:R-:W-:Y:S02]  /*9400*/  FMUL.FTZ R106, R116, c[0x0][0x2ec] ;  /* 0x0000bb00746a7a20 */ /* 0x000fe40000410000 */
[----:B------:R-:W-:Y:S02]  /*9410*/  FMUL.FTZ R115, R117, c[0x0][0x2ec] ;  /* 0x0000bb0075737a20 */ /* 0x000fe40000410000 */
[----:B------:R-:W-:Y:S03]  /*9420*/  FMUL.FTZ R114, R118, c[0x0][0x2ec] ;  /* 0x0000bb0076727a20 */ /* 0x000fe60000410000 */
        /* <DEDUP_REMOVED lines=15> */
[----:B------:R-:W-:Y:S05]  /*9520*/  FMUL.FTZ R126, R126, c[0x0][0x2ec] ;  /* 0x0000bb007e7e7a20 */ /* 0x000fea0000410000 */
[----:B------:R-:W1:Y:S10]  /*9530*/  MUFU.TANH R54, R54 ;  /* 0x0000003600367308 */ /* 0x000e740000002400 */
        /* <DEDUP_REMOVED lines=11> */
[----:B------:R1:W1:Y:S10]  /*95f0*/  MUFU.TANH R16, R68 ;  /* 0x0000004400107308 */ /* 0x0002740000002400 */
[----:B------:R1:W1:Y:S10]  /*9600*/  MUFU.TANH R12, R69 ;  /* 0x00000045000c7308 */ /* 0x0002740000002400 */
        /* <DEDUP_REMOVED lines=59> */
[----:B------:R-:W1:Y:S02]  /*99c0*/  MUFU.TANH R127, R127 ;  /* 0x0000007f007f7308 */ /* 0x000e640000002400 */
[----:B-1234-:R-:W-:-:S05]  /*99d0*/  @P0 BRA `(.L_x_52) ;  /* 0xffffdf3000000947 */ /* 0x01efca000383ffff */
.L_x_51:
[----:B------:R-:W-:Y:S02]  /*99e0*/  FMNMX.FTZ R0, R221, R201, !PT ;  /* 0x000000c9dd007209 */ /* 0x000fe40007810000 */
[----:B-1----:R-:W-:Y:S02]  /*99f0*/  FMNMX.FTZ R2, R227, R196, !PT ;  /* 0x000000c4e3027209 */ /* 0x002fe40007810000 */
        /* <DEDUP_REMOVED lines=112> */
[----:B------:R-:W-:Y:S01]  /*a100*/  SHFL.BFLY PT, R91, R8, 0x2, 0x1f ;  /* 0x0c401f00085b7f89 */ /* 0x000fe200000e0000 */
        /* <DEDUP_REMOVED lines=14> */
[----:B------:R-:W-:Y:S03]  /*a1f0*/  FMNMX.FTZ R3, R4, R7, !PT ;  /* 0x0000000704037209 */ /* 0x000fe60007810000 */
[----:B------:R-:W-:Y:S08]  /*a200*/  SHFL.BFLY PT, R69, R2, 0x2, 0x1f ;  /* 0x0c401f0002457f89 */ /* 0x000ff000000e0000 */
[----:B------:R-:W1:Y:S02]  /*a210*/  SHFL.BFLY PT, R0, R3, 0x2, 0x1f ;  /* 0x0c401f0003007f89 */ /* 0x000e6400000e0000 */
[----:B-1----:R-:W-:Y:S02]  /*a220*/  FMNMX.FTZ R7, R3, R0, !PT ;  /* 0x0000000003077209 */ /* 0x002fe40007810000 */
[----:B------:R-:W-:Y:S02]  /*a230*/  FMNMX.FTZ R91, R8, R91, !PT ;  /* 0x0000005b085b7209 */ /* 0x000fe40007810000 */
[----:B------:R-:W-:Y:S02]  /*a240*/  FMNMX.FTZ R87, R6, R87, !PT ;  /* 0x0000005706577209 */ /* 0x000fe40007810000 */
[----:B------:R-:W1:Y:S01]  /*a250*/  SHFL.BFLY PT, R0, R7, 0x1, 0x1f ;  /* 0x0c201f0007007f89 */ /* 0x000e6200000e0000 */
[----:B------:R-:W-:Y:S07]  /*a260*/  FMNMX.FTZ R10, R2, R69, !PT ;  /* 0x00000045020a7209 */ /* 0x000fee0007810000 */
[----:B------:R-:W2:Y:S08]  /*a270*/  SHFL.BFLY PT, R68, R91, 0x1, 0x1f ;  /* 0x0c201f005b447f89 */ /* 0x000eb000000e0000 */
[----:B------:R-:W3:Y:S08]  /*a280*/  SHFL.BFLY PT, R8, R87, 0x1, 0x1f ;  /* 0x0c201f0057087f89 */ /* 0x000ef000000e0000 */
[----:B------:R-:W4:Y:S01]  /*a290*/  SHFL.BFLY PT, R69, R10, 0x1, 0x1f ;  /* 0x0c201f000a457f89 */ /* 0x000f2200000e0000 */
[----:B-1----:R-:W-:Y:S02]  /*a2a0*/  FMNMX.FTZ R0, R7, R0, !PT ;  /* 0x0000000007007209 */ /* 0x002fe40007810000 */
[----:B--2---:R-:W-:Y:S04]  /*a2b0*/  FMNMX.FTZ R68, R91, R68, !PT ;  /* 0x000000445b447209 */ /* 0x004fe80007810000 */
[C---:B------:R-:W-:Y:S01]  /*a2c0*/  FSETP.NEU.FTZ.AND P2, PT, R68.reuse, -INF , PT ;  /* 0xff8000004400780b */ /* 0x040fe20003f5d000 */
[C---:B------:R-:W-:Y:S02]  /*a2d0*/  FMUL.FTZ R104, R68.reuse, c[0x0][0x23c] ;  /* 0x00008f0044687a20 */ /* 0x040fe40000410000 */
[----:B------:R-:W-:Y:S01]  /*a2e0*/  FADD.FTZ R2, -R68, R201 ;  /* 0x000000c944027221 */ /* 0x000fe20000010100 */
[----:B---3--:R-:W-:Y:S02]  /*a2f0*/  FMNMX.FTZ R3, R87, R8, !PT ;  /* 0x0000000857037209 */ /* 0x008fe40007810000 */
[----:B------:R-:W-:Y:S01]  /*a300*/  FSEL R104, R104, RZ, P2 ;  /* 0x000000ff68687208 */ /* 0x000fe20001000000 */
[----:B------:R-:W-:Y:S01]  /*a310*/  FMUL.FTZ R6, R2, c[0x0][0x23c] ;  /* 0x00008f0002067a20 */ /* 0x000fe20000410000 */
[C---:B------:R-:W-:Y:S01]  /*a320*/  FSETP.NEU.FTZ.AND P1, PT, R3.reuse, -INF , PT ;  /* 0xff8000000300780b */ /* 0x040fe20003f3d000 */
[----:B------:R-:W-:Y:S02]  /*a330*/  FMUL.FTZ R102, R3, c[0x0][0x23c] ;  /* 0x00008f0003667a20 */ /* 0x000fe40000410000 */
[--C-:B------:R-:W-:Y:S02]  /*a340*/  FFMA.FTZ R221, R221, c[0x0][0x23c], -R104.reuse ;  /* 0x00008f00dddd7a23 */ /* 0x100fe40000010868 */
[----:B------:R-:W-:Y:S01]  /*a350*/  MUFU.EX2 R6, R6 ;  /* 0x0000000600067308 */ /* 0x000fe20000000800 */
[--C-:B------:R-:W-:Y:S01]  /*a360*/  FFMA.FTZ R224, R26, c[0x0][0x23c], -R104.reuse ;  /* 0x00008f001ae07a23 */ /* 0x100fe20000010868 */
[----:B------:R-:W-:Y:S01]  /*a370*/  FSEL R102, R102, RZ, P1 ;  /* 0x000000ff66667208 */ /* 0x000fe20000800000 */
[--C-:B------:R-:W-:Y:S01]  /*a380*/  FFMA.FTZ R87, R211, c[0x0][0x23c], -R104.reuse ;  /* 0x00008f00d3577a23 */ /* 0x100fe20000010868 */
[----:B------:R-:W-:Y:S01]  /*a390*/  FSETP.NEU.FTZ.AND P1, PT, R0, -INF , PT ;  /* 0xff8000000000780b */ /* 0x000fe20003f3d000 */
[--C-:B------:R-:W-:Y:S02]  /*a3a0*/  FFMA.FTZ R86, R209, c[0x0][0x23c], -R104.reuse ;  /* 0x00008f00d1567a23 */ /* 0x100fe40000010868 */
[----:B------:R-:W-:Y:S02]  /*a3b0*/  FFMA.FTZ R91, R16, c[0x0][0x23c], -R104 ;  /* 0x00008f00105b7a23 */ /* 0x000fe40000010868 */
[----:B------:R-:W-:Y:S01]  /*a3c0*/  FFMA.FTZ R206, R22, c[0x0][0x23c], -R102 ;  /* 0x00008f0016ce7a23 */ /* 0x000fe20000010866 */
[----:B------:R1:W-:Y:S01]  /*a3d0*/  MUFU.EX2 R26, R221 ;  /* 0x000000dd001a7308 */ /* 0x0003e20000000800 */
[----:B------:R-:W-:Y:S02]  /*a3e0*/  FFMA.FTZ R105, R226, c[0x0][0x23c], -R104 ;  /* 0x00008f00e2697a23 */ /* 0x000fe40000010868 */
[----:B------:R-:W-:Y:S02]  /*a3f0*/  FFMA.FTZ R122, R227, c[0x0][0x23c], -R102 ;  /* 0x00008f00e37a7a23 */ /* 0x000fe40000010866 */
[--C-:B------:R-:W-:Y:S01]  /*a400*/  FFMA.FTZ R128, R219, c[0x0][0x23c], -R104.reuse ;  /* 0x00008f00db807a23 */ /* 0x100fe20000010868 */
[----:B------:R-:W-:Y:S01]  /*a410*/  MOV R219, R105 ;  /* 0x0000006900db7202 */ /* 0x000fe20000000f00 */
[--C-:B------:R-:W-:Y:S02]  /*a420*/  FFMA.FTZ R105, R210, c[0x0][0x23c], -R104.reuse ;  /* 0x00008f00d2697a23 */ /* 0x100fe40000010868 */
[----:B------:R-:W-:Y:S01]  /*a430*/  FFMA.FTZ R110, R223, c[0x0][0x23c], -R104 ;  /* 0x00008f00df6e7a23 */ /* 0x000fe20000010868 */
[----:B------:R2:W3:Y:S01]  /*a440*/  MUFU.EX2 R210, R122 ;  /* 0x0000007a00d27308 */ /* 0x0004e20000000800 */
[----:B------:R-:W-:Y:S02]  /*a450*/  FADD.FTZ R2, -R3, R196 ;  /* 0x000000c403027221 */ /* 0x000fe40000010100 */
[--C-:B------:R-:W-:Y:S02]  /*a460*/  FFMA.FTZ R124, R12, c[0x0][0x23c], -R104.reuse ;  /* 0x00008f000c7c7a23 */ /* 0x100fe40000010868 */
[----:B------:R-:W-:Y:S01]  /*a470*/  FMUL.FTZ R8, R2, c[0x0][0x23c] ;  /* 0x00008f0002087a20 */ /* 0x000fe20000410000 */
[----:B----4-:R-:W-:Y:S01]  /*a480*/  FMNMX.FTZ R2, R10, R69, !PT ;  /* 0x000000450a027209 */ /* 0x010fe20007810000 */
[--C-:B------:R-:W-:Y:S02]  /*a490*/  FFMA.FTZ R236, R84, c[0x0][0x23c], -R104.reuse ;  /* 0x00008f0054ec7a23 */ /* 0x100fe40000010868 */
[----:B------:R-:W-:Y:S01]  /*a4a0*/  FFMA.FTZ R214, R230, c[0x0][0x23c], -R104 ;  /* 0x00008f00e6d67a23 */ /* 0x000fe20000010868 */
[----:B------:R-:W-:Y:S01]  /*a4b0*/  MUFU.EX2 R84, R110 ;  /* 0x0000006e00547308 */ /* 0x000fe20000000800 */
[--C-:B------:R-:W-:Y:S01]  /*a4c0*/  FFMA.FTZ R196, R14, c[0x0][0x23c], -R102.reuse ;  /* 0x00008f000ec47a23 */ /* 0x100fe20000010866 */
[----:B------:R-:W-:Y:S01]  /*a4d0*/  FSETP.NEU.FTZ.AND P2, PT, R2, -INF , PT ;  /* 0xff8000000200780b */ /* 0x000fe20003f5d000 */
[--C-:B------:R-:W-:Y:S02]  /*a4e0*/  FFMA.FTZ R213, R50, c[0x0][0x23c], -R102.reuse ;  /* 0x00008f0032d57a23 */ /* 0x100fe40000010866 */
[----:B------:R-:W-:Y:S02]  /*a4f0*/  FFMA.FTZ R212, R34, c[0x0][0x23c], -R102 ;  /* 0x00008f0022d47a23 */ /* 0x000fe40000010866 */
[--C-:B------:R-:W-:Y:S02]  /*a500*/  FFMA.FTZ R120, R235, c[0x0][0x23c], -R104.reuse ;  /* 0x00008f00eb787a23 */ /* 0x100fe40000010868 */
[--C-:B------:R-:W-:Y:S01]  /*a510*/  FFMA.FTZ R228, R90, c[0x0][0x23c], -R104.reuse ;  /* 0x00008f005ae47a23 */ /* 0x100fe20000010868 */
[----:B------:R-:W4:Y:S01]  /*a520*/  MUFU.EX2 R8, R8 ;  /* 0x0000000800087308 */ /* 0x000f220000000800 */
[----:B-1----:R-:W-:Y:S02]  /*a530*/  FFMA.FTZ R221, R96, c[0x0][0x23c], -R104 ;  /* 0x00008f0060dd7a23 */ /* 0x002fe40000010868 */
[----:B------:R-:W-:Y:S02]  /*a540*/  FMUL.FTZ R96, R2, c[0x0][0x23c] ;  /* 0x00008f0002607a20 */ /* 0x000fe40000410000 */
[----:B------:R-:W-:Y:S02]  /*a550*/  FMUL.FTZ R12, R0, c[0x0][0x23c] ;  /* 0x00008f00000c7a20 */ /* 0x000fe40000410000 */
[--C-:B--2---:R-:W-:Y:S01]  /*a560*/  FFMA.FTZ R122, R70, c[0x0][0x23c], -R102.reuse ;  /* 0x00008f00467a7a23 */ /* 0x104fe20000010866 */
[----:B------:R-:W-:Y:S01]  /*a570*/  FSEL R96, R96, RZ, P2 ;  /* 0x000000ff60607208 */ /* 0x000fe20001000000 */
[--C-:B------:R-:W-:Y:S01]  /*a580*/  FFMA.FTZ R211, R107, c[0x0][0x23c], -R102.reuse ;  /* 0x00008f006bd37a23 */ /* 0x100fe20000010866 */
[----:B------:R-:W-:Y:S01]  /*a590*/  MUFU.EX2 R128, R128 ;  /* 0x0000008000807308 */ /* 0x000fe20000000800 */
[----:B------:R-:W-:Y:S01]  /*a5a0*/  FSEL R70, R12, RZ, P1 ;  /* 0x000000ff0c467208 */ /* 0x000fe20000800000 */
[----:B------:R-:W-:Y:S02]  /*a5b0*/  FFMA.FTZ R107, R119, c[0x0][0x23c], -R102 ;  /* 0x00008f00776b7a23 */ /* 0x000fe40000010866 */
[--C-:B------:R-:W-:Y:S01]  /*a5c0*/  FFMA.FTZ R119, R75, c[0x0][0x23c], -R96.reuse ;  /* 0x00008f004b777a23 */ /* 0x100fe20000010860 */
[----:B---3--:R-:W-:Y:S01]  /*a5d0*/  MOV R75, R210 ;  /* 0x000000d2004b7202 */ /* 0x008fe20000000f00 */
[----:B------:R-:W-:Y:S02]  /*a5e0*/  FFMA.FTZ R210, R66, c[0x0][0x23c], -R96 ;  /* 0x00008f0042d27a23 */ /* 0x000fe40000010860 */
[----:B------:R-:W2:Y:S01]  /*a5f0*/  LDL.LU R66, [R1+0x78] ;  /* 0x0000780001427983 */ /* 0x000ea20000300800 */
[----:B------:R-:W-:Y:S01]  /*a600*/  FADD.FTZ R7, -R2, R197 ;  /* 0x000000c502077221 */ /* 0x000fe20000010100 */
[----:B------:R-:W-:Y:S01]  /*a610*/  MUFU.EX2 R105, R105 ;  /* 0x0000006900697308 */ /* 0x000fe20000000800 */
[----:B------:R-:W-:Y:S02]  /*a620*/  FFMA.FTZ R197, R18, c[0x0][0x23c], -R102 ;  /* 0x00008f0012c57a23 */ /* 0x000fe40000010866 */
[----:B------:R-:W-:Y:S01]  /*a630*/  FFMA.FTZ R207, R29, c[0x0][0x23c], -R96 ;  /* 0x00008f001dcf7a23 */ /* 0x000fe20000010860 */
[----:B------:R-:W-:Y:S01]  /*a640*/  MOV R29, R206 ;  /* 0x000000ce001d7202 */ /* 0x000fe20000000f00 */
[----:B------:R-:W-:Y:S02]  /*a650*/  FFMA.FTZ R206, R74, c[0x0][0x23c], -R70 ;  /* 0x00008f004ace7a23 */ /* 0x000fe40000010846 */
[----:B------:R-:W3:Y:S01]  /*a660*/  LDL.LU R74, [R1+0x74] ;  /* 0x00007400014a7983 */ /* 0x000ee20000300800 */
[----:B------:R-:W-:Y:S02]  /*a670*/  FFMA.FTZ R18, R241, c[0x0][0x23c], -R96 ;  /* 0x00008f00f1127a23 */ /* 0x000fe40000010860 */
[----:B------:R-:W-:Y:S01]  /*a680*/  MUFU.EX2 R124, R124 ;  /* 0x0000007c007c7308 */ /* 0x000fe20000000800 */
[--C-:B------:R-:W-:Y:S02]  /*a690*/  FFMA.FTZ R209, R108, c[0x0][0x23c], -R102.reuse ;  /* 0x00008f006cd17a23 */ /* 0x100fe40000010866 */
[----:B------:R-:W-:Y:S02]  /*a6a0*/  FFMA.FTZ R108, R114, c[0x0][0x23c], -R102 ;  /* 0x00008f00726c7a23 */ /* 0x000fe40000010866 */
[--C-:B------:R-:W-:Y:S01]  /*a6b0*/  FFMA.FTZ R114, R73, c[0x0][0x23c], -R96.reuse ;  /* 0x00008f0049727a23 */ /* 0x100fe20000010860 */
[----:B------:R-:W-:Y:S01]  /*a6c0*/  MOV R73, R224 ;  /* 0x000000e000497202 */ /* 0x000fe20000000f00 */
[----:B------:R-:W-:Y:S01]  /*a6d0*/  FFMA.FTZ R224, R72, c[0x0][0x23c], -R96 ;  /* 0x00008f0048e07a23 */ /* 0x000fe20000010860 */
[----:B------:R-:W-:Y:S01]  /*a6e0*/  MOV R72, R197 ;  /* 0x000000c500487202 */ /* 0x000fe20000000f00 */
[----:B------:R-:W-:Y:S01]  /*a6f0*/  FFMA.FTZ R241, R11, c[0x0][0x23c], -R70 ;  /* 0x00008f000bf17a23 */ /* 0x000fe20000010846 */
[----:B------:R-:W-:Y:S01]  /*a700*/  MUFU.EX2 R122, R122 ;  /* 0x0000007a007a7308 */ /* 0x000fe20000000800 */
[----:B------:R-:W-:Y:S01]  /*a710*/  FMUL.FTZ R10, R7, c[0x0][0x23c] ;  /* 0x00008f00070a7a20 */ /* 0x000fe20000410000 */
[----:B------:R-:W-:Y:S01]  /*a720*/  MOV R11, R72 ;  /* 0x00000048000b7202 */ /* 0x000fe20000000f00 */
[----:B------:R-:W-:Y:S01]  /*a730*/  FADD.FTZ R7, -R0, R199 ;  /* 0x000000c700077221 */ /* 0x000fe20000010100 */
[----:B------:R-:W-:Y:S01]  /*a740*/  MOV R72, R18 ;  /* 0x0000001200487202 */ /* 0x000fe20000000f00 */
[----:B----4-:R-:W-:Y:S02]  /*a750*/  FMUL.FTZ R18, R8, R170 ;  /* 0x000000aa08127220 */ /* 0x010fe40000410000 */
[----:B------:R-:W5:Y:S01]  /*a760*/  LDL.LU R170, [R1+0x70] ;  /* 0x0000700001aa7983 */ /* 0x000f620000300800 */
[----:B------:R-:W-:Y:S02]  /*a770*/  FMUL.FTZ R69, R7, c[0x0][0x23c] ;  /* 0x00008f0007457a20 */ /* 0x000fe40000410000 */
[----:B------:R-:W1:Y:S01]  /*a780*/  MUFU.EX2 R10, R10 ;  /* 0x0000000a000a7308 */ /* 0x000e620000000800 */
[----:B------:R-:W-:Y:S02]  /*a790*/  FFMA.FTZ R7, R243, c[0x0][0x23c], -R104 ;  /* 0x00008f00f3077a23 */ /* 0x000fe40000010868 */
[--C-:B------:R-:W-:Y:S02]  /*a7a0*/  FFMA.FTZ R230, R233, c[0x0][0x23c], -R102.reuse ;  /* 0x00008f00e9e67a23 */ /* 0x100fe40000010866 */
[----:B------:R-:W-:Y:S02]  /*a7b0*/  FFMA.FTZ R90, R64, c[0x0][0x23c], -R102 ;  /* 0x00008f00405a7a23 */ /* 0x000fe40000010866 */
[--C-:B------:R-:W-:Y:S02]  /*a7c0*/  FFMA.FTZ R243, R238, c[0x0][0x23c], -R104.reuse ;  /* 0x00008f00eef37a23 */ /* 0x100fe40000010868 */
[--C-:B------:R-:W-:Y:S01]  /*a7d0*/  FFMA.FTZ R227, R88, c[0x0][0x23c], -R104.reuse ;  /* 0x00008f0058e37a23 */ /* 0x100fe20000010868 */
[----:B------:R5:W-:Y:S01]  /*a7e0*/  MUFU.EX2 R233, R7 ;  /* 0x0000000700e97308 */ /* 0x000be20000000800 */
[--C-:B------:R-:W-:Y:S02]  /*a7f0*/  FFMA.FTZ R204, R242, c[0x0][0x23c], -R104.reuse ;  /* 0x00008f00f2cc7a23 */ /* 0x100fe40000010868 */
[--C-:B------:R-:W-:Y:S02]  /*a800*/  FFMA.FTZ R123, R32, c[0x0][0x23c], -R104.reuse ;  /* 0x00008f00207b7a23 */ /* 0x100fe40000010868 */
[----:B------:R-:W-:Y:S02]  /*a810*/  FFMA.FTZ R235, R85, c[0x0][0x23c], -R104 ;  /* 0x00008f0055eb7a23 */ /* 0x000fe40000010868 */
[----:B------:R-:W-:Y:S01]  /*a820*/  FFMA.FTZ R110, R58, c[0x0][0x23c], -R102 ;  /* 0x00008f003a6e7a23 */ /* 0x000fe20000010866 */
[----:B------:R-:W-:Y:S01]  /*a830*/  MOV R58, R213 ;  /* 0x000000d5003a7202 */ /* 0x000fe20000000f00 */
[----:B------:R-:W-:Y:S01]  /*a840*/  FFMA.FTZ R213, R77, c[0x0][0x23c], -R70 ;  /* 0x00008f004dd57a23 */ /* 0x000fe20000010846 */
[----:B------:R-:W-:Y:S01]  /*a850*/  MUFU.EX2 R88, R120 ;  /* 0x0000007800587308 */ /* 0x000fe20000000800 */
[--C-:B------:R-:W-:Y:S01]  /*a860*/  FFMA.FTZ R240, R46, c[0x0][0x23c], -R96.reuse ;  /* 0x00008f002ef07a23 */ /* 0x100fe20000010860 */
[----:B------:R-:W-:Y:S01]  /*a870*/  MOV R46, R214 ;  /* 0x000000d6002e7202 */ /* 0x000fe20000000f00 */
[--C-:B------:R-:W-:Y:S02]  /*a880*/  FFMA.FTZ R214, R76, c[0x0][0x23c], -R96.reuse ;  /* 0x00008f004cd67a23 */ /* 0x100fe40000010860 */
[----:B------:R-:W-:Y:S01]  /*a890*/  FFMA.FTZ R130, R59, c[0x0][0x23c], -R96 ;  /* 0x00008f003b827a23 */ /* 0x000fe20000010860 */
[----:B------:R-:W-:Y:S01]  /*a8a0*/  MOV R59, R196 ;  /* 0x000000c4003b7202 */ /* 0x000fe20000000f00 */
[----:B------:R-:W-:Y:S02]  /*a8b0*/  FFMA.FTZ R196, R78, c[0x0][0x23c], -R70 ;  /* 0x00008f004ec47a23 */ /* 0x000fe40000010846 */
[--C-:B------:R-:W-:Y:S01]  /*a8c0*/  FFMA.FTZ R199, R234, c[0x0][0x23c], -R104.reuse ;  /* 0x00008f00eac77a23 */ /* 0x100fe20000010868 */
[----:B------:R-:W-:Y:S01]  /*a8d0*/  MUFU.EX2 R230, R230 ;  /* 0x000000e600e67308 */ /* 0x000fe20000000800 */
[--C-:B------:R-:W-:Y:S01]  /*a8e0*/  FFMA.FTZ R117, R217, c[0x0][0x23c], -R104.reuse ;  /* 0x00008f00d9757a23 */ /* 0x100fe20000010868 */
[----:B------:R-:W-:Y:S01]  /*a8f0*/  MOV R217, R216 ;  /* 0x000000d800d97202 */ /* 0x000fe20000000f00 */
[--C-:B------:R-:W-:Y:S02]  /*a900*/  FFMA.FTZ R112, R218, c[0x0][0x23c], -R104.reuse ;  /* 0x00008f00da707a23 */ /* 0x100fe40000010868 */
[--C-:B------:R-:W-:Y:S01]  /*a910*/  FFMA.FTZ R116, R28, c[0x0][0x23c], -R104.reuse ;  /* 0x00008f001c747a23 */ /* 0x100fe20000010868 */
[----:B------:R-:W-:Y:S01]  /*a920*/  MOV R22, R217 ;  /* 0x000000d900167202 */ /* 0x000fe20000000f00 */
[--C-:B------:R-:W-:Y:S01]  /*a930*/  FFMA.FTZ R223, R220, c[0x0][0x23c], -R104.reuse ;  /* 0x00008f00dcdf7a23 */ /* 0x100fe20000010868 */
[----:B------:R-:W-:Y:S01]  /*a940*/  MOV R28, R204 ;  /* 0x000000cc001c7202 */ /* 0x000fe20000000f00 */
[--C-:B------:R-:W-:Y:S01]  /*a950*/  FFMA.FTZ R216, R111, c[0x0][0x23c], -R104.reuse ;  /* 0x00008f006fd87a23 */ /* 0x100fe20000010868 */
[----:B------:R-:W-:Y:S01]  /*a960*/  MUFU.EX2 R69, R69 ;  /* 0x0000004500457308 */ /* 0x000fe20000000800 */
[--C-:B------:R-:W-:Y:S02]  /*a970*/  FFMA.FTZ R111, R115, c[0x0][0x23c], -R104.reuse ;  /* 0x00008f00736f7a23 */ /* 0x100fe40000010868 */
[--C-:B------:R-:W-:Y:S02]  /*a980*/  FFMA.FTZ R215, R109, c[0x0][0x23c], -R104.reuse ;  /* 0x00008f006dd77a23 */ /* 0x100fe40000010868 */
[--C-:B------:R-:W-:Y:S02]  /*a990*/  FFMA.FTZ R125, R106, c[0x0][0x23c], -R104.reuse ;  /* 0x00008f006a7d7a23 */ /* 0x100fe40000010868 */
[--C-:B------:R-:W-:Y:S02]  /*a9a0*/  FFMA.FTZ R106, R38, c[0x0][0x23c], -R104.reuse ;  /* 0x00008f00266a7a23 */ /* 0x100fe40000010868 */
[----:B------:R-:W-:Y:S01]  /*a9b0*/  FFMA.FTZ R104, R121, c[0x0][0x23c], -R104 ;  /* 0x00008f0079687a23 */ /* 0x000fe20000010868 */
[----:B------:R-:W-:Y:S01]  /*a9c0*/  MUFU.EX2 R241, R241 ;  /* 0x000000f100f17308 */ /* 0x000fe20000000800 */
[----:B------:R-:W-:Y:S01]  /*a9d0*/  FFMA.FTZ R121, R62, c[0x0][0x23c], -R102 ;  /* 0x00008f003e797a23 */ /* 0x000fe20000010866 */
[----:B------:R-:W-:Y:S01]  /*a9e0*/  MOV R62, R212 ;  /* 0x000000d4003e7202 */ /* 0x000fe20000000f00 */
[----:B------:R-:W-:Y:S02]  /*a9f0*/  FFMA.FTZ R212, R79, c[0x0][0x23c], -R70 ;  /* 0x00008f004fd47a23 */ /* 0x000fe40000010846 */
[----:B------:R-:W1:Y:S01]  /*aa00*/  LDSM.16.MT88.4 R76, [R252+0x8000] ;  /* 0x00800000fc4c783b */ /* 0x000e620000004200 */
[--C-:B------:R-:W-:Y:S02]  /*aa10*/  FFMA.FTZ R85, R225, c[0x0][0x23c], -R102.reuse ;  /* 0x00008f00e1557a23 */ /* 0x100fe40000010866 */
[----:B------:R-:W-:Y:S02]  /*aa20*/  FFMA.FTZ R16, R231, c[0x0][0x23c], -R102 ;  /* 0x00008f00e7107a23 */ /* 0x000fe40000010866 */
[----:B------:R-:W-:Y:S01]  /*aa30*/  MUFU.EX2 R117, R117 ;  /* 0x0000007500757308 */ /* 0x000fe20000000800 */
[----:B-----5:R-:W-:Y:S02]  /*aa40*/  FFMA.FTZ R7, R229, c[0x0][0x23c], -R96 ;  /* 0x00008f00e5077a23 */ /* 0x020fe40000010860 */
[----:B------:R-:W-:Y:S02]  /*aa50*/  FFMA.FTZ R9, R9, c[0x0][0x23c], -R70 ;  /* 0x00008f0009097a23 */ /* 0x000fe40000010846 */
[----:B------:R-:W-:Y:S02]  /*aa60*/  FFMA.FTZ R226, R89, c[0x0][0x23c], -R102 ;  /* 0x00008f0059e27a23 */ /* 0x000fe40000010866 */
[--C-:B------:R-:W-:Y:S02]  /*aa70*/  FFMA.FTZ R229, R239, c[0x0][0x23c], -R96.reuse ;  /* 0x00008f00efe57a23 */ /* 0x100fe40000010860 */
[----:B------:R-:W-:Y:S01]  /*aa80*/  FFMA.FTZ R38, R25, c[0x0][0x23c], -R96 ;  /* 0x00008f0019267a23 */ /* 0x000fe20000010860 */
[----:B------:R-:W5:Y:S01]  /*aa90*/  MUFU.EX2 R85, R85 ;  /* 0x0000005500557308 */ /* 0x000f620000000800 */
[----:B------:R-:W-:Y:S02]  /*aaa0*/  FFMA.FTZ R12, R21, c[0x0][0x23c], -R70 ;  /* 0x00008f00150c7a23 */ /* 0x000fe40000010846 */
[----:B------:R-:W-:Y:S02]  /*aab0*/  FMUL.FTZ R21, R6, R173 ;  /* 0x000000ad06157220 */ /* 0x000fe40000410000 */
[----:B------:R-:W-:Y:S02]  /*aac0*/  FFMA.FTZ R225, R94, c[0x0][0x23c], -R102 ;  /* 0x00008f005ee17a23 */ /* 0x000fe40000010866 */
[--C-:B------:R-:W-:Y:S02]  /*aad0*/  FFMA.FTZ R94, R48, c[0x0][0x23c], -R96.reuse ;  /* 0x00008f00305e7a23 */ /* 0x100fe40000010860 */
[----:B------:R-:W-:Y:S01]  /*aae0*/  FFMA.FTZ R217, R93, c[0x0][0x23c], -R96 ;  /* 0x00008f005dd97a23 */ /* 0x000fe20000010860 */
[----:B------:R1:W-:Y:S01]  /*aaf0*/  MUFU.EX2 R89, R16 ;  /* 0x0000001000597308 */ /* 0x0003e20000000800 */
[----:B------:R-:W-:Y:S02]  /*ab00*/  FFMA.FTZ R93, R55, c[0x0][0x23c], -R70 ;  /* 0x00008f00375d7a23 */ /* 0x000fe40000010846 */
[----:B------:R-:W-:Y:S02]  /*ab10*/  FFMA.FTZ R204, R92, c[0x0][0x23c], -R96 ;  /* 0x00008f005ccc7a23 */ /* 0x000fe40000010860 */
[--C-:B------:R-:W-:Y:S02]  /*ab20*/  FFMA.FTZ R92, R65, c[0x0][0x23c], -R70.reuse ;  /* 0x00008f00415c7a23 */ /* 0x100fe40000010846 */
[C---:B------:R-:W-:Y:S02]  /*ab30*/  FMUL.FTZ R32, R6.reuse, R176 ;  /* 0x000000b006207220 */ /* 0x040fe40000410000 */
[----:B------:R-:W-:Y:S01]  /*ab40*/  FMUL.FTZ R48, R6, R184 ;  /* 0x000000b806307220 */ /* 0x000fe20000410000 */
[----:B------:R5:W-:Y:S01]  /*ab50*/  MUFU.EX2 R239, R7 ;  /* 0x0000000700ef7308 */ /* 0x000be20000000800 */
[----:B------:R-:W-:Y:S02]  /*ab60*/  FFMA.FTZ R13, R13, c[0x0][0x23c], -R70 ;  /* 0x00008f000d0d7a23 */ /* 0x000fe40000010846 */
[----:B------:R-:W-:Y:S02]  /*ab70*/  FFMA.FTZ R231, R20, c[0x0][0x23c], -R102 ;  /* 0x00008f0014e77a23 */ /* 0x000fe40000010866 */
[----:B------:R-:W-:Y:S02]  /*ab80*/  FMUL.FTZ R20, R6, R172 ;  /* 0x000000ac06147220 */ /* 0x000fe40000410000 */
[--C-:B------:R-:W-:Y:S02]  /*ab90*/  FFMA.FTZ R14, R222, c[0x0][0x23c], -R96.reuse ;  /* 0x00008f00de0e7a23 */ /* 0x100fe40000010860 */
[----:B------:R-:W-:Y:S01]  /*aba0*/  FFMA.FTZ R232, R237, c[0x0][0x23c], -R96 ;  /* 0x00008f00ede87a23 */ /* 0x000fe20000010860 */
[----:B------:R5:W5:Y:S01]  /*abb0*/  MUFU.EX2 R25, R9 ;  /* 0x0000000900197308 */ /* 0x000b620000000800 */
[----:B------:R-:W-:Y:S02]  /*abc0*/  FFMA.FTZ R15, R15, c[0x0][0x23c], -R70 ;  /* 0x00008f000f0f7a23 */ /* 0x000fe40000010846 */
[----:B------:R-:W-:Y:S02]  /*abd0*/  FFMA.FTZ R33, R33, c[0x0][0x23c], -R102 ;  /* 0x00008f0021217a23 */ /* 0x000fe40000010866 */
[C---:B-1----:R-:W-:Y:S02]  /*abe0*/  FMUL.FTZ R16, R6.reuse, R168 ;  /* 0x000000a806107220 */ /* 0x042fe40000410000 */
[--C-:B------:R-:W-:Y:S01]  /*abf0*/  FFMA.FTZ R34, R45, c[0x0][0x23c], -R70.reuse ;  /* 0x00008f002d227a23 */ /* 0x100fe20000010846 */
[----:B------:R-:W-:Y:S01]  /*ac00*/  MOV R50, R33 ;  /* 0x0000002100327202 */ /* 0x000fe20000000f00 */
[----:B------:R-:W-:Y:S01]  /*ac10*/  FMUL.FTZ R33, R6, R177 ;  /* 0x000000b106217220 */ /* 0x000fe20000410000 */
[----:B------:R1:W-:Y:S01]  /*ac20*/  MUFU.EX2 R172, R13 ;  /* 0x0000000d00ac7308 */ /* 0x0003e20000000800 */
[----:B------:R-:W-:Y:S01]  /*ac30*/  FFMA.FTZ R45, R47, c[0x0][0x23c], -R70 ;  /* 0x00008f002f2d7a23 */ /* 0x000fe20000010846 */
[----:B------:R-:W-:Y:S01]  /*ac40*/  MOV R47, R73 ;  /* 0x00000049002f7202 */ /* 0x000fe20000000f00 */
[--C-:B------:R-:W-:Y:S01]  /*ac50*/  FFMA.FTZ R35, R35, c[0x0][0x23c], -R102.reuse ;  /* 0x00008f0023237a23 */ /* 0x100fe20000010866 */
[----:B------:R-:W-:Y:S01]  /*ac60*/  MOV R73, R38 ;  /* 0x0000002600497202 */ /* 0x000fe20000000f00 */
[C---:B-----5:R-:W-:Y:S01]  /*ac70*/  FMUL.FTZ R7, R8.reuse, R167 ;  /* 0x000000a708077220 */ /* 0x060fe20000410000 */
[----:B------:R-:W-:Y:S01]  /*ac80*/  MOV R167, R29 ;  /* 0x0000001d00a77202 */ /* 0x000fe20000000f00 */
[----:B------:R-:W-:Y:S01]  /*ac90*/  FMUL.FTZ R38, R8, R182 ;  /* 0x000000b608267220 */ /* 0x000fe20000410000 */
[----:B------:R-:W-:Y:S01]  /*aca0*/  MOV R176, R73 ;  /* 0x0000004900b07202 */ /* 0x000fe20000000f00 */
[----:B------:R-:W-:Y:S01]  /*acb0*/  FMUL.FTZ R29, R10, R141 ;  /* 0x0000008d0a1d7220 */ /* 0x000fe20000410000 */
[----:B------:R-:W-:Y:S01]  /*acc0*/  MUFU.EX2 R14, R14 ;  /* 0x0000000e000e7308 */ /* 0x000fe20000000800 */
[----:B------:R-:W-:Y:S01]  /*acd0*/  F2FP.PACK_AB R73, R85, R75 ;  /* 0x0000004b5549723e */ /* 0x000fe200000000ff */
[----:B------:R-:W-:Y:S02]  /*ace0*/  FFMA.FTZ R115, R82, c[0x0][0x23c], -R102 ;  /* 0x00008f0052737a23 */ /* 0x000fe40000010866 */
[--C-:B------:R-:W-:Y:S01]  /*acf0*/  FFMA.FTZ R82, R40, c[0x0][0x23c], -R96.reuse ;  /* 0x00008f0028527a23 */ /* 0x100fe20000010860 */
[----:B------:R-:W-:Y:S01]  /*ad00*/  MOV R40, R207 ;  /* 0x000000cf00287202 */ /* 0x000fe20000000f00 */
[----:B------:R-:W-:Y:S01]  /*ad10*/  FFMA.FTZ R207, R95, c[0x0][0x23c], -R96 ;  /* 0x00008f005fcf7a23 */ /* 0x000fe20000010860 */
[----:B------:R-:W-:Y:S01]  /*ad20*/  MOV R9, R35 ;  /* 0x0000002300097202 */ /* 0x000fe20000000f00 */
[--C-:B------:R-:W-:Y:S02]  /*ad30*/  FFMA.FTZ R95, R49, c[0x0][0x23c], -R70.reuse ;  /* 0x00008f00315f7a23 */ /* 0x100fe40000010846 */
[----:B------:R-:W-:Y:S01]  /*ad40*/  MUFU.EX2 R232, R232 ;  /* 0x000000e800e87308 */ /* 0x000fe20000000800 */
[----:B------:R-:W-:Y:S02]  /*ad50*/  FMUL.FTZ R49, R6, R185 ;  /* 0x000000b906317220 */ /* 0x000fe40000410000 */
[----:B------:R-:W-:Y:S02]  /*ad60*/  FMUL.FTZ R35, R8, R179 ;  /* 0x000000b308237220 */ /* 0x000fe40000410000 */
[----:B-1----:R-:W-:Y:S02]  /*ad70*/  FMUL.FTZ R13, R10, R133 ;  /* 0x000000850a0d7220 */ /* 0x002fe40000410000 */
[--C-:B------:R-:W-:Y:S02]  /*ad80*/  FFMA.FTZ R43, R43, c[0x0][0x23c], -R70.reuse ;  /* 0x00008f002b2b7a23 */ /* 0x100fe40000010846 */
[--C-:B------:R-:W-:Y:S01]  /*ad90*/  FFMA.FTZ R237, R51, c[0x0][0x23c], -R70.reuse ;  /* 0x00008f0033ed7a23 */ /* 0x100fe20000010846 */
[----:B------:R-:W1:Y:S01]  /*ada0*/  MUFU.EX2 R229, R229 ;  /* 0x000000e500e57308 */ /* 0x000e620000000800 */
[----:B------:R-:W-:Y:S01]  /*adb0*/  FMUL.FTZ R51, R8, R187 ;  /* 0x000000bb08337220 */ /* 0x000fe20000410000 */
[----:B------:R-:W-:Y:S01]  /*adc0*/  MOV R187, R58 ;  /* 0x0000003a00bb7202 */ /* 0x000fe20000000f00 */
[----:B------:R-:W-:Y:S02]  /*add0*/  FMUL.FTZ R58, R69, R158 ;  /* 0x0000009e453a7220 */ /* 0x000fe40000410000 */
[--C-:B------:R-:W-:Y:S02]  /*ade0*/  FFMA.FTZ R222, R81, c[0x0][0x23c], -R70.reuse ;  /* 0x00008f0051de7a23 */ /* 0x100fe40000010846 */
[----:B------:R-:W-:Y:S01]  /*adf0*/  FFMA.FTZ R197, R80, c[0x0][0x23c], -R70 ;  /* 0x00008f0050c57a23 */ /* 0x000fe20000010846 */
[----:B------:R-:W-:Y:S01]  /*ae00*/  MOV R80, R45 ;  /* 0x0000002d00507202 */ /* 0x000fe20000000f00 */
[----:B------:R-:W-:Y:S01]  /*ae10*/  FMUL.FTZ R45, R10, R149 ;  /* 0x000000950a2d7220 */ /* 0x000fe20000410000 */
[----:B------:R5:W1:Y:S01]  /*ae20*/  MUFU.EX2 R173, R15 ;  /* 0x0000000f00ad7308 */ /* 0x000a620000000800 */
[----:B------:R-:W-:Y:S01]  /*ae30*/  FFMA.FTZ R205, R30, c[0x0][0x23c], -R102 ;  /* 0x00008f001ecd7a23 */ /* 0x000fe20000010866 */
[----:B------:R-:W-:Y:S01]  /*ae40*/  MOV R30, R219 ;  /* 0x000000db001e7202 */ /* 0x000fe20000000f00 */
[----:B------:R-:W-:Y:S02]  /*ae50*/  FFMA.FTZ R208, R27, c[0x0][0x23c], -R96 ;  /* 0x00008f001bd07a23 */ /* 0x000fe40000010860 */
[--C-:B------:R-:W-:Y:S01]  /*ae60*/  FFMA.FTZ R27, R41, c[0x0][0x23c], -R70.reuse ;  /* 0x00008f00291b7a23 */ /* 0x100fe20000010846 */
[----:B------:R-:W-:Y:S01]  /*ae70*/  MOV R41, R22 ;  /* 0x0000001600297202 */ /* 0x000fe20000000f00 */
[----:B------:R-:W-:Y:S01]  /*ae80*/  FFMA.FTZ R219, R83, c[0x0][0x23c], -R70 ;  /* 0x00008f0053db7a23 */ /* 0x000fe20000010846 */
[----:B------:R-:W-:Y:S01]  /*ae90*/  MOV R83, R50 ;  /* 0x0000003200537202 */ /* 0x000fe20000000f00 */
[C---:B------:R-:W-:Y:S01]  /*aea0*/  FMUL.FTZ R64, R6.reuse, R192 ;  /* 0x000000c006407220 */ /* 0x040fe20000410000 */
[----:B------:R-:W-:Y:S01]  /*aeb0*/  MUFU.EX2 R149, R91 ;  /* 0x0000005b00957308 */ /* 0x000fe20000000800 */
[----:B------:R-:W-:Y:S01]  /*aec0*/  FMUL.FTZ R65, R6, R193 ;  /* 0x000000c106417220 */ /* 0x000fe20000410000 */
[----:B------:R-:W-:Y:S01]  /*aed0*/  MOV R192, R25 ;  /* 0x0000001900c07202 */ /* 0x000fe20000000f00 */
[--C-:B------:R-:W-:Y:S01]  /*aee0*/  FFMA.FTZ R126, R54, c[0x0][0x23c], -R102.reuse ;  /* 0x00008f00367e7a23 */ /* 0x100fe20000010866 */
[----:B------:R-:W-:Y:S01]  /*aef0*/  MOV R54, R199 ;  /* 0x000000c700367202 */ /* 0x000fe20000000f00 */
[--C-:B------:R-:W-:Y:S01]  /*af00*/  FFMA.FTZ R109, R52, c[0x0][0x23c], -R102.reuse ;  /* 0x00008f00346d7a23 */ /* 0x100fe20000010866 */
[----:B------:R-:W-:Y:S01]  /*af10*/  MOV R133, R192 ;  /* 0x000000c000857202 */ /* 0x000fe20000000f00 */
[----:B------:R-:W-:Y:S01]  /*af20*/  FMUL.FTZ R52, R6, R188 ;  /* 0x000000bc06347220 */ /* 0x000fe20000410000 */
[----:B------:R-:W-:Y:S01]  /*af30*/  MOV R188, R40 ;  /* 0x0000002800bc7202 */ /* 0x000fe20000000f00 */
[--C-:B------:R-:W-:Y:S01]  /*af40*/  FFMA.FTZ R242, R60, c[0x0][0x23c], -R102.reuse ;  /* 0x00008f003cf27a23 */ /* 0x100fe20000010866 */
[----:B------:R-:W-:Y:S01]  /*af50*/  MUFU.EX2 R126, R126 ;  /* 0x0000007e007e7308 */ /* 0x000fe20000000800 */
[----:B------:R-:W-:Y:S01]  /*af60*/  MOV R60, R205 ;  /* 0x000000cd003c7202 */ /* 0x000fe20000000f00 */
[----:B------:R-:W-:Y:S01]  /*af70*/  FFMA.FTZ R234, R24, c[0x0][0x23c], -R102 ;  /* 0x00008f0018ea7a23 */ /* 0x000fe20000010866 */
[----:B------:R-:W-:Y:S01]  /*af80*/  MOV R168, R41 ;  /* 0x0000002900a87202 */ /* 0x000fe20000000f00 */
[----:B------:R-:W-:Y:S01]  /*af90*/  FFMA.FTZ R24, R23, c[0x0][0x23c], -R70 ;  /* 0x00008f0017187a23 */ /* 0x000fe20000010846 */
[----:B------:R-:W-:Y:S01]  /*afa0*/  MOV R193, R28 ;  /* 0x0000001c00c17202 */ /* 0x000fe20000000f00 */
[--C-:B------:R-:W-:Y:S01]  /*afb0*/  FFMA.FTZ R220, R100, c[0x0][0x23c], -R102.reuse ;  /* 0x00008f0064dc7a23 */ /* 0x100fe20000010866 */
[----:B------:R-:W-:Y:S01]  /*afc0*/  MOV R179, R30 ;  /* 0x0000001e00b37202 */ /* 0x000fe20000000f00 */
[--C-:B------:R-:W-:Y:S01]  /*afd0*/  FFMA.FTZ R218, R103, c[0x0][0x23c], -R102.reuse ;  /* 0x00008f0067da7a23 */ /* 0x100fe20000010866 */
[----:B------:R-:W-:Y:S01]  /*afe0*/  MOV R192, R43 ;  /* 0x0000002b00c07202 */ /* 0x000fe20000000f00 */
[----:B------:R-:W-:Y:S01]  /*aff0*/  MUFU.EX2 R109, R109 ;  /* 0x0000006d006d7308 */ /* 0x000fe20000000800 */
[--C-:B------:R-:W-:Y:S02]  /*b000*/  FFMA.FTZ R103, R129, c[0x0][0x23c], -R102.reuse ;  /* 0x00008f0081677a23 */ /* 0x100fe40000010866 */
[----:B------:R-:W-:Y:S02]  /*b010*/  FFMA.FTZ R102, R127, c[0x0][0x23c], -R102 ;  /* 0x00008f007f667a23 */ /* 0x000fe40000010866 */
[--C-:B------:R-:W-:Y:S01]  /*b020*/  FFMA.FTZ R201, R44, c[0x0][0x23c], -R96.reuse ;  /* 0x00008f002cc97a23 */ /* 0x100fe20000010860 */
[----:B------:R-:W-:Y:S01]  /*b030*/  MOV R44, R208 ;  /* 0x000000d0002c7202 */ /* 0x000fe20000000f00 */
[----:B------:R-:W-:Y:S02]  /*b040*/  FFMA.FTZ R238, R57, c[0x0][0x23c], -R96 ;  /* 0x00008f0039ee7a23 */ /* 0x000fe40000010860 */
[----:B------:R-:W-:Y:S01]  /*b050*/  FFMA.FTZ R57, R17, c[0x0][0x23c], -R70 ;  /* 0x00008f0011397a23 */ /* 0x000fe20000010846 */
[----:B------:R-:W-:Y:S01]  /*b060*/  MUFU.EX2 R179, R179 ;  /* 0x000000b300b37308 */ /* 0x000fe20000000800 */
[----:B------:R-:W-:Y:S01]  /*b070*/  FMUL.FTZ R17, R6, R169 ;  /* 0x000000a906117220 */ /* 0x000fe20000410000 */
[----:B------:R-:W-:Y:S01]  /*b080*/  MOV R169, R72 ;  /* 0x0000004800a97202 */ /* 0x000fe20000000f00 */
[----:B------:R-:W-:Y:S01]  /*b090*/  FFMA.FTZ R131, R56, c[0x0][0x23c], -R96 ;  /* 0x00008f0038837a23 */ /* 0x000fe20000010860 */
[----:B------:R-:W-:Y:S01]  /*b0a0*/  F2FP.PACK_AB R72, R84, R26 ;  /* 0x0000001a5448723e */ /* 0x000fe200000000ff */
[----:B------:R-:W-:Y:S01]  /*b0b0*/  FFMA.FTZ R56, R19, c[0x0][0x23c], -R70 ;  /* 0x00008f0013387a23 */ /* 0x000fe20000010846 */
[----:B------:R-:W-:Y:S01]  /*b0c0*/  MOV R185, R44 ;  /* 0x0000002c00b97202 */ /* 0x000fe20000000f00 */
[----:B------:R-:W-:Y:S01]  /*b0d0*/  FFMA.FTZ R120, R71, c[0x0][0x23c], -R96 ;  /* 0x00008f0047787a23 */ /* 0x000fe20000010860 */
[----:B------:R-:W-:Y:S01]  /*b0e0*/  MOV R177, R57 ;  /* 0x0000003900b17202 */ /* 0x000fe20000000f00 */
[----:B------:R-:W-:Y:S01]  /*b0f0*/  FFMA.FTZ R71, R5, c[0x0][0x23c], -R70 ;  /* 0x00008f0005477a23 */ /* 0x000fe20000010846 */
[----:B------:R-:W-:Y:S01]  /*b100*/  MUFU.EX2 R112, R112 ;  /* 0x0000007000707308 */ /* 0x000fe20000000800 */
[----:B------:R-:W-:Y:S01]  /*b110*/  FMUL.FTZ R5, R6, R165 ;  /* 0x000000a506057220 */ /* 0x000fe20000410000 */
[----:B------:R-:W-:Y:S01]  /*b120*/  MOV R184, R56 ;  /* 0x0000003800b87202 */ /* 0x000fe20000000f00 */
[--C-:B------:R-:W-:Y:S01]  /*b130*/  FFMA.FTZ R208, R97, c[0x0][0x23c], -R96.reuse ;  /* 0x00008f0061d07a23 */ /* 0x100fe20000010860 */
[----:B------:R-:W-:Y:S01]  /*b140*/  MOV R165, R12 ;  /* 0x0000000c00a57202 */ /* 0x000fe20000000f00 */
[--C-:B------:R-:W-:Y:S02]  /*b150*/  FFMA.FTZ R199, R101, c[0x0][0x23c], -R96.reuse ;  /* 0x00008f0065c77a23 */ /* 0x100fe40000010860 */
[----:B------:R-:W-:Y:S02]  /*b160*/  FFMA.FTZ R101, R98, c[0x0][0x23c], -R96 ;  /* 0x00008f0062657a23 */ /* 0x000fe40000010860 */
[----:B------:R-:W-:Y:S01]  /*b170*/  FFMA.FTZ R98, R37, c[0x0][0x23c], -R70 ;  /* 0x00008f0025627a23 */ /* 0x000fe20000010846 */
[----:B------:R-:W-:Y:S01]  /*b180*/  MUFU.EX2 R165, R165 ;  /* 0x000000a500a57308 */ /* 0x000fe20000000800 */
[----:B------:R-:W-:Y:S02]  /*b190*/  FMUL.FTZ R37, R6, R181 ;  /* 0x000000b506257220 */ /* 0x000fe40000410000 */
[--C-:B------:R-:W-:Y:S02]  /*b1a0*/  FFMA.FTZ R100, R113, c[0x0][0x23c], -R96.reuse ;  /* 0x00008f0071647a23 */ /* 0x100fe40000010860 */
[----:B------:R-:W-:Y:S02]  /*b1b0*/  FFMA.FTZ R97, R118, c[0x0][0x23c], -R96 ;  /* 0x00008f0076617a23 */ /* 0x000fe40000010860 */
[--C-:B------:R-:W-:Y:S02]  /*b1c0*/  FFMA.FTZ R129, R53, c[0x0][0x23c], -R70.reuse ;  /* 0x00008f0035817a23 */ /* 0x100fe40000010846 */
[----:B------:R-:W-:Y:S01]  /*b1d0*/  FMUL.FTZ R53, R6, R189 ;  /* 0x000000bd06357220 */ /* 0x000fe20000410000 */
[----:B------:R-:W-:Y:S01]  /*b1e0*/  MOV R189, R24 ;  /* 0x0000001800bd7202 */ /* 0x000fe20000000f00 */
[--C-:B------:R-:W-:Y:S01]  /*b1f0*/  FFMA.FTZ R127, R63, c[0x0][0x23c], -R70.reuse ;  /* 0x00008f003f7f7a23 */ /* 0x100fe20000010846 */
[----:B------:R-:W-:Y:S01]  /*b200*/  MOV R63, R54 ;  /* 0x00000036003f7202 */ /* 0x000fe20000000f00 */
[--C-:B------:R-:W-:Y:S01]  /*b210*/  FFMA.FTZ R118, R61, c[0x0][0x23c], -R70.reuse ;  /* 0x00008f003d767a23 */ /* 0x100fe20000010846 */
[----:B------:R-:W-:Y:S01]  /*b220*/  MOV R61, R34 ;  /* 0x00000022003d7202 */ /* 0x000fe20000000f00 */
[--C-:B------:R-:W-:Y:S01]  /*b230*/  FFMA.FTZ R113, R67, c[0x0][0x23c], -R70.reuse ;  /* 0x00008f0043717a23 */ /* 0x100fe20000010846 */
[----:B------:R-:W-:Y:S01]  /*b240*/  MUFU.EX2 R102, R102 ;  /* 0x0000006600667308 */ /* 0x000fe20000000800 */
[--C-:B------:R-:W-:Y:S01]  /*b250*/  FFMA.FTZ R205, R99, c[0x0][0x23c], -R70.reuse ;  /* 0x00008f0063cd7a23 */ /* 0x100fe20000010846 */
[----:B------:R-:W-:Y:S01]  /*b260*/  MOV R81, R61 ;  /* 0x0000003d00517202 */ /* 0x000fe20000000f00 */
[--C-:B------:R-:W-:Y:S02]  /*b270*/  FFMA.FTZ R99, R36, c[0x0][0x23c], -R70.reuse ;  /* 0x00008f0024637a23 */ /* 0x100fe40000010846 */
[----:B------:R-:W-:Y:S02]  /*b280*/  FMUL.FTZ R36, R6, R180 ;  /* 0x000000b406247220 */ /* 0x000fe40000410000 */
[----:B------:R-:W-:Y:S02]  /*b290*/  FFMA.FTZ R70, R4, c[0x0][0x23c], -R70 ;  /* 0x00008f0004467a23 */ /* 0x000fe40000010846 */
[----:B------:R-:W-:Y:S01]  /*b2a0*/  FMUL.FTZ R4, R6, R164 ;  /* 0x000000a406047220 */ /* 0x000fe20000410000 */
[----:B------:R-:W-:Y:S01]  /*b2b0*/  MOV R164, R9 ;  /* 0x0000000900a47202 */ /* 0x000fe20000000f00 */
[----:B------:R-:W-:Y:S01]  /*b2c0*/  FMUL.FTZ R12, R10, R132 ;  /* 0x000000840a0c7220 */ /* 0x000fe20000410000 */
[----:B------:R-:W-:Y:S01]  /*b2d0*/  MUFU.EX2 R110, R110 ;  /* 0x0000006e006e7308 */ /* 0x000fe20000000800 */
[C---:B------:R-:W-:Y:S01]  /*b2e0*/  FMUL.FTZ R19, R8.reuse, R171 ;  /* 0x000000ab08137220 */ /* 0x040fe20000410000 */
[----:B------:R-:W4:Y:S01]  /*b2f0*/  LDL.LU R132, [R1+0x6c] ;  /* 0x00006c0001847983 */ /* 0x000f220000300800 */
[C---:B------:R-:W-:Y:S01]  /*b300*/  FMUL.FTZ R22, R8.reuse, R174 ;  /* 0x000000ae08167220 */ /* 0x040fe20000410000 */
[----:B------:R-:W-:Y:S01]  /*b310*/  MOV R174, R11 ;  /* 0x0000000b00ae7202 */ /* 0x000fe20000000f00 */
[C---:B------:R-:W-:Y:S01]  /*b320*/  FMUL.FTZ R23, R8.reuse, R175 ;  /* 0x000000af08177220 */ /* 0x040fe20000410000 */
[----:B------:R-:W-:Y:S01]  /*b330*/  MOV R171, R176 ;  /* 0x000000b000ab7202 */ /* 0x000fe20000000f00 */
[C---:B------:R-:W-:Y:S01]  /*b340*/  FMUL.FTZ R34, R8.reuse, R178 ;  /* 0x000000b208227220 */ /* 0x040fe20000410000 */
[----:B------:R-:W-:Y:S01]  /*b350*/  MOV R176, R169 ;  /* 0x000000a900b07202 */ /* 0x000fe20000000f00 */
[----:B------:R-:W-:Y:S01]  /*b360*/  FMUL.FTZ R50, R8, R186 ;  /* 0x000000ba08327220 */ /* 0x000fe20000410000 */
        /* <DEDUP_REMOVED lines=10> */
[----:B------:R-:W-:Y:S01]  /*b410*/  MUFU.EX2 R144, R87 ;  /* 0x0000005700907308 */ /* 0x000fe20000000800 */
[C---:B------:R-:W-:Y:S01]  /*b420*/  FMUL.FTZ R41, R10.reuse, R153 ;  /* 0x000000990a297220 */ /* 0x040fe20000410000 */
[----:B------:R-:W-:Y:S01]  /*b430*/  MOV R186, R62 ;  /* 0x0000003e00ba7202 */ /* 0x000fe20000000f00 */
[C---:B------:R-:W-:Y:S01]  /*b440*/  FMUL.FTZ R44, R10.reuse, R148 ;  /* 0x000000940a2c7220 */ /* 0x040fe20000410000 */
[----:B------:R-:W-:Y:S01]  /*b450*/  MOV R175, R177 ;  /* 0x000000b100af7202 */ /* 0x000fe20000000f00 */
[C---:B------:R-:W-:Y:S01]  /*b460*/  FMUL.FTZ R56, R10.reuse, R156 ;  /* 0x0000009c0a387220 */ /* 0x040fe20000410000 */
[----:B------:R-:W-:Y:S01]  /*b470*/  MOV R177, R59 ;  /* 0x0000003b00b17202 */ /* 0x000fe20000000f00 */
[C---:B------:R-:W-:Y:S02]  /*b480*/  FMUL.FTZ R57, R10.reuse, R157 ;  /* 0x0000009d0a397220 */ /* 0x040fe40000410000 */
[----:B------:R-:W-:Y:S01]  /*b490*/  FMUL.FTZ R61, R10, R161 ;  /* 0x000000a10a3d7220 */ /* 0x000fe20000410000 */
[----:B------:R-:W-:Y:S01]  /*b4a0*/  MUFU.EX2 R148, R90 ;  /* 0x0000005a00947308 */ /* 0x000fe20000000800 */
[----:B--2---:R-:W-:Y:S02]  /*b4b0*/  FFMA.FTZ R181, R6, R66, R26 ;  /* 0x0000004206b57223 */ /* 0x004fe4000001001a */
[----:B------:R-:W-:Y:S01]  /*b4c0*/  FMUL.FTZ R6, R8, R166 ;  /* 0x000000a608067220 */ /* 0x000fe20000410000 */
[----:B------:R-:W-:Y:S01]  /*b4d0*/  MOV R166, R60 ;  /* 0x0000003c00a67202 */ /* 0x000fe20000000f00 */
[----:B------:R-:W-:Y:S02]  /*b4e0*/  FMUL.FTZ R60, R10, R160 ;  /* 0x000000a00a3c7220 */ /* 0x000fe40000410000 */
[----:B------:R-:W-:Y:S02]  /*b4f0*/  FMUL.FTZ R11, R69, R139 ;  /* 0x0000008b450b7220 */ /* 0x000fe40000410000 */
[----:B---3--:R-:W-:Y:S01]  /*b500*/  FFMA.FTZ R180, R8, R74, R75 ;  /* 0x0000004a08b47223 */ /* 0x008fe2000001004b */
[----:B------:R-:W-:Y:S01]  /*b510*/  F2FP.PACK_AB R74, R233, R88 ;  /* 0x00000058e94a723e */ /* 0x000fe200000000ff */
[----:B------:R-:W-:Y:S01]  /*b520*/  FFMA.FTZ R31, R31, c[0x0][0x23c], -R96 ;  /* 0x00008f001f1f7a23 */ /* 0x000fe20000010860 */
[----:B------:R-:W-:Y:S01]  /*b530*/  F2FP.PACK_AB R75, R230, R89 ;  /* 0x00000059e64b723e */ /* 0x000fe200000000ff */
[----:B------:R-:W-:Y:S01]  /*b540*/  FADD.FTZ R181, R84, R181 ;  /* 0x000000b554b57221 */ /* 0x000fe20000010000 */
[----:B------:R-:W-:Y:S01]  /*b550*/  MUFU.EX2 R141, R186 ;  /* 0x000000ba008d7308 */ /* 0x000fe20000000800 */
[----:B------:R-:W-:Y:S01]  /*b560*/  FADD.FTZ R158, R85, R180 ;  /* 0x000000b4559e7221 */ /* 0x000fe20000010000 */
[----:B------:R-:W-:Y:S01]  /*b570*/  MOV R182, R31 ;  /* 0x0000001f00b67202 */ /* 0x000fe20000000f00 */
[----:B-----5:R-:W-:Y:S02]  /*b580*/  FMUL.FTZ R15, R69, R135 ;  /* 0x00000087450f7220 */ /* 0x020fe40000410000 */
[-C--:B------:R-:W-:Y:S05]  /*b590*/  HMMA.16816.F32 R4, R72, R76.reuse, R4 ;  /* 0x0000004c4804723c */ /* 0x080fea0000001804 */
[--C-:B------:R-:W-:Y:S01]  /*b5a0*/  FFMA.FTZ R42, R42, c[0x0][0x23c], -R96.reuse ;  /* 0x00008f002a2a7a23 */ /* 0x100fe20000010860 */
[----:B------:R-:W-:Y:S01]  /*b5b0*/  MUFU.EX2 R135, R95 ;  /* 0x0000005f00877308 */ /* 0x000fe20000000800 */
[----:B------:R-:W-:Y:S02]  /*b5c0*/  FFMA.FTZ R96, R39, c[0x0][0x23c], -R96 ;  /* 0x00008f0027607a23 */ /* 0x000fe40000010860 */
[C---:B------:R-:W-:Y:S03]  /*b5d0*/  FMUL.FTZ R39, R8.reuse, R183 ;  /* 0x000000b708277220 */ /* 0x040fe60000410000 */
[----:B------:R-:W-:Y:S01]  /*b5e0*/  MOV R183, R82 ;  /* 0x0000005200b77202 */ /* 0x000fe20000000f00 */
[C---:B------:R-:W-:Y:S01]  /*b5f0*/  FMUL.FTZ R54, R8.reuse, R190 ;  /* 0x000000be08367220 */ /* 0x040fe20000410000 */
[----:B-1----:R-:W-:Y:S01]  /*b600*/  F2FP.PACK_AB R82, R229, R232 ;  /* 0x000000e8e552723e */ /* 0x002fe200000000ff */
        /* <DEDUP_REMOVED lines=8> */
[----:B------:R-:W-:Y:S01]  /*b690*/  FFMA.FTZ R136, R10, R170, R14 ;  /* 0x000000aa0a887223 */ /* 0x000fe2000001000e */
[----:B------:R-:W-:Y:S01]  /*b6a0*/  MOV R166, R185 ;  /* 0x000000b900a67202 */ /* 0x000fe20000000f00 */
[C---:B------:R-:W-:Y:S01]  /*b6b0*/  FMUL.FTZ R10, R69.reuse, R138 ;  /* 0x0000008a450a7220 */ /* 0x040fe20000410000 */
[----:B------:R-:W-:Y:S01]  /*b6c0*/  MOV R185, R80 ;  /* 0x0000005000b97202 */ /* 0x000fe20000000f00 */
[----:B------:R-:W-:Y:S01]  /*b6d0*/  FMUL.FTZ R26, R69, R146 ;  /* 0x00000092451a7220 */ /* 0x000fe20000410000 */
[----:B------:R-:W-:Y:S01]  /*b6e0*/  F2FP.PACK_AB R80, R239, R14 ;  /* 0x0000000eef50723e */ /* 0x000fe200000000ff */
[C---:B------:R-:W-:Y:S01]  /*b6f0*/  FMUL.FTZ R14, R69.reuse, R134 ;  /* 0x00000086450e7220 */ /* 0x040fe20000410000 */
[----:B------:R-:W-:Y:S01]  /*b700*/  MUFU.EX2 R138, R185 ;  /* 0x000000b9008a7308 */ /* 0x000fe20000000800 */
[C---:B------:R-:W-:Y:S01]  /*b710*/  FMUL.FTZ R30, R69.reuse, R142 ;  /* 0x0000008e451e7220 */ /* 0x040fe20000410000 */
[----:B------:R-:W-:Y:S01]  /*b720*/  MOV R170, R184 ;  /* 0x000000b800aa7202 */ /* 0x000fe20000000f00 */
[C---:B------:R-:W-:Y:S01]  /*b730*/  FMUL.FTZ R31, R69.reuse, R143 ;  /* 0x0000008f451f7220 */ /* 0x040fe20000410000 */
[----:B------:R-:W-:Y:S01]  /*b740*/  MOV R184, R168 ;  /* 0x000000a800b87202 */ /* 0x000fe20000000f00 */
[C---:B------:R-:W-:Y:S04]  /*b750*/  HMMA.16816.F32 R8, R80.reuse, R76, R8 ;  /* 0x0000004c5008723c */ /* 0x040fe80000001808 */
[C---:B------:R-:W-:Y:S01]  /*b760*/  FMUL.FTZ R43, R69.reuse, R155 ;  /* 0x0000009b452b7220 */ /* 0x040fe20000410000 */
[----:B------:R1:W-:Y:S01]  /*b770*/  MUFU.EX2 R143, R86 ;  /* 0x00000056008f7308 */ /* 0x0003e20000000800 */
[C---:B------:R-:W-:Y:S01]  /*b780*/  FMUL.FTZ R46, R69.reuse, R150 ;  /* 0x00000096452e7220 */ /* 0x040fe20000410000 */
[----:B------:R-:W-:Y:S01]  /*b790*/  MOV R194, R193 ;  /* 0x000000c100c27202 */ /* 0x000fe20000000f00 */
[-C--:B------:R-:W-:Y:S04]  /*b7a0*/  HMMA.16816.F32 R12, R80, R78.reuse, R12 ;  /* 0x0000004e500c723c */ /* 0x080fe8000000180c */
[C---:B------:R-:W-:Y:S01]  /*b7b0*/  FMUL.FTZ R47, R69.reuse, R151 ;  /* 0x00000097452f7220 */ /* 0x040fe20000410000 */
[----:B------:R-:W-:Y:S01]  /*b7c0*/  MOV R193, R27 ;  /* 0x0000001b00c17202 */ /* 0x000fe20000000f00 */
[C---:B------:R-:W-:Y:S01]  /*b7d0*/  FMUL.FTZ R27, R69.reuse, R147 ;  /* 0x00000093451b7220 */ /* 0x040fe20000410000 */
[----:B------:R-:W-:Y:S01]  /*b7e0*/  MUFU.EX2 R142, R187 ;  /* 0x000000bb008e7308 */ /* 0x000fe20000000800 */
[C---:B------:R-:W-:Y:S01]  /*b7f0*/  HMMA.16816.F32 R16, R72.reuse, R78, R16 ;  /* 0x0000004e4810723c */ /* 0x040fe20000001810 */
[----:B------:R-:W2:Y:S03]  /*b800*/  LDSM.16.MT88.4 R76, [R250+0x8000] ;  /* 0x00800000fa4c783b */ /* 0x000ea60000004200 */
[C---:B------:R-:W-:Y:S01]  /*b810*/  FMUL.FTZ R59, R69.reuse, R159 ;  /* 0x0000009f453b7220 */ /* 0x040fe20000410000 */
[----:B------:R-:W-:Y:S01]  /*b820*/  MOV R195, R189 ;  /* 0x000000bd00c37202 */ /* 0x000fe20000000f00 */
[C---:B------:R-:W-:Y:S01]  /*b830*/  FMUL.FTZ R62, R69.reuse, R162 ;  /* 0x000000a2453e7220 */ /* 0x040fe20000410000 */
[----:B------:R-:W-:Y:S01]  /*b840*/  MOV R189, R42 ;  /* 0x0000002a00bd7202 */ /* 0x000fe20000000f00 */
[----:B------:R-:W-:Y:S01]  /*b850*/  FMUL.FTZ R42, R69, R154 ;  /* 0x0000009a452a7220 */ /* 0x000fe20000410000 */
[----:B------:R-:W-:Y:S03]  /*b860*/  MUFU.EX2 R150, R92 ;  /* 0x0000005c00967308 */ /* 0x000fe60000000800 */
[----:B------:R-:W-:Y:S01]  /*b870*/  FADD.FTZ R239, R239, R136 ;  /* 0x00000088efef7221 */ /* 0x000fe20000010000 */
[----:B-1----:R-:W-:Y:S01]  /*b880*/  LDSM.16.MT88.4 R84, [R252+0x8800] ;  /* 0x00880000fc54783b */ /* 0x002fe20000004200 */
[----:B------:R-:W-:Y:S01]  /*b890*/  MOV R168, R63 ;  /* 0x0000003f00a87202 */ /* 0x000fe20000000f00 */
[----:B------:R-:W-:Y:S02]  /*b8a0*/  FMUL.FTZ R63, R69, R163 ;  /* 0x000000a3453f7220 */ /* 0x000fe40000410000 */
[----:B------:R-:W-:Y:S02]  /*b8b0*/  FADD.FTZ R232, R232, R239 ;  /* 0x000000efe8e87221 */ /* 0x000fe40000010000 */
[----:B------:R-:W-:Y:S02]  /*b8c0*/  MUFU.EX2 R136, R93 ;  /* 0x0000005d00887308 */ /* 0x000fe40000000800 */
[----:B------:R-:W-:Y:S08]  /*b8d0*/  FADD.FTZ R229, R229, R232 ;  /* 0x000000e8e5e57221 */ /* 0x000ff00000010000 */
[----:B------:R-:W-:Y:S10]  /*b8e0*/  MUFU.EX2 R178, R178 ;  /* 0x000000b200b27308 */ /* 0x000ff40000000800 */
[----:B------:R-:W-:Y:S01]  /*b8f0*/  MUFU.EX2 R177, R177 ;  /* 0x000000b100b17308 */ /* 0x000fe20000000800 */
[-C--:B--2---:R-:W-:Y:S08]  /*b900*/  HMMA.16816.F32 R20, R72, R76.reuse, R20 ;  /* 0x0000004c4814723c */ /* 0x084ff00000001814 */
[C---:B------:R-:W-:Y:S01]  /*b910*/  HMMA.16816.F32 R24, R80.reuse, R76, R24 ;  /* 0x0000004c5018723c */ /* 0x040fe20000001818 */
[----:B------:R-:W-:Y:S07]  /*b920*/  MUFU.EX2 R174, R174 ;  /* 0x000000ae00ae7308 */ /* 0x000fee0000000800 */
[-C--:B------:R-:W-:Y:S03]  /*b930*/  HMMA.16816.F32 R28, R80, R78.reuse, R28 ;  /* 0x0000004e501c723c */ /* 0x080fe6000000181c */
[----:B------:R-:W-:Y:S05]  /*b940*/  MUFU.EX2 R169, R169 ;  /* 0x000000a900a97308 */ /* 0x000fea0000000800 */
[C---:B------:R-:W-:Y:S01]  /*b950*/  HMMA.16816.F32 R32, R72.reuse, R78, R32 ;  /* 0x0000004e4820723c */ /* 0x040fe20000001820 */
[----:B------:R-:W1:Y:S04]  /*b960*/  LDSM.16.MT88.4 R76, [R249+0x8000] ;  /* 0x00800000f94c783b */ /* 0x000e680000004200 */
[----:B------:R-:W-:Y:S10]  /*b970*/  MUFU.EX2 R168, R168 ;  /* 0x000000a800a87308 */ /* 0x000ff40000000800 */
[----:B------:R-:W-:Y:S10]  /*b980*/  MUFU.EX2 R176, R176 ;  /* 0x000000b000b07308 */ /* 0x000ff40000000800 */
[----:B------:R-:W2:Y:S10]  /*b990*/  MUFU.EX2 R171, R171 ;  /* 0x000000ab00ab7308 */ /* 0x000eb40000000800 */
[----:B------:R-:W-:Y:S01]  /*b9a0*/  MUFU.EX2 R170, R170 ;  /* 0x000000aa00aa7308 */ /* 0x000fe20000000800 */
[-C--:B-1----:R-:W-:Y:S09]  /*b9b0*/  HMMA.16816.F32 R36, R72, R76.reuse, R36 ;  /* 0x0000004c4824723c */ /* 0x082ff20000001824 */
[----:B------:R-:W-:Y:S01]  /*b9c0*/  MUFU.EX2 R166, R166 ;  /* 0x000000a600a67308 */ /* 0x000fe20000000800 */
[C---:B------:R-:W-:Y:S09]  /*b9d0*/  HMMA.16816.F32 R40, R80.reuse, R76, R40 ;  /* 0x0000004c5028723c */ /* 0x040ff20000001828 */
[----:B------:R-:W-:Y:S01]  /*b9e0*/  MUFU.EX2 R163, R137 ;  /* 0x0000008900a37308 */ /* 0x000fe20000000800 */
[-C--:B------:R-:W-:Y:S08]  /*b9f0*/  HMMA.16816.F32 R44, R80, R78.reuse, R44 ;  /* 0x0000004e502c723c */ /* 0x080ff0000000182c */
[C---:B------:R-:W-:Y:S01]  /*ba00*/  HMMA.16816.F32 R48, R72.reuse, R78, R48 ;  /* 0x0000004e4830723c */ /* 0x040fe20000001830 */
[----:B------:R-:W1:Y:S01]  /*ba10*/  LDSM.16.MT88.4 R76, [R248+0x8000] ;  /* 0x00800000f84c783b */ /* 0x000e620000004200 */
[----:B------:R3:W-:Y:S10]  /*ba20*/  MUFU.EX2 R137, R94 ;  /* 0x0000005e00897308 */ /* 0x0007f40000000800 */
[----:B------:R-:W-:Y:S10]  /*ba30*/  MUFU.EX2 R161, R194 ;  /* 0x000000c200a17308 */ /* 0x000ff40000000800 */
[----:B------:R5:W-:Y:S01]  /*ba40*/  MUFU.EX2 R160, R243 ;  /* 0x000000f300a07308 */ /* 0x000be20000000800 */
[----:B---3--:R-:W-:Y:S09]  /*ba50*/  LDSM.16.MT88.4 R92, [R249+0x9000] ;  /* 0x00900000f95c783b */ /* 0x008ff20000004200 */
[----:B------:R-:W-:Y:S01]  /*ba60*/  MUFU.EX2 R96, R96 ;  /* 0x0000006000607308 */ /* 0x000fe20000000800 */
[-C--:B-1----:R-:W-:Y:S09]  /*ba70*/  HMMA.16816.F32 R52, R72, R76.reuse, R52 ;  /* 0x0000004c4834723c */ /* 0x082ff20000001834 */
[----:B------:R-:W-:Y:S03]  /*ba80*/  MUFU.EX2 R167, R167 ;  /* 0x000000a700a77308 */ /* 0x000fe60000000800 */
[----:B-----5:R-:W-:Y:S02]  /*ba90*/  MOV R243, R184 ;  /* 0x000000b800f37202 */ /* 0x020fe40000000f00 */
[----:B------:R-:W-:Y:S01]  /*baa0*/  LDSM.16.MT88.4 R184, [R249+0xb800] ;  /* 0x00b80000f9b8783b */ /* 0x000fe20000004200 */
[C---:B------:R-:W-:Y:S04]  /*bab0*/  HMMA.16816.F32 R56, R80.reuse, R76, R56 ;  /* 0x0000004c5038723c */ /* 0x040fe80000001838 */
[----:B------:R-:W1:Y:S01]  /*bac0*/  MUFU.EX2 R164, R164 ;  /* 0x000000a400a47308 */ /* 0x000e620000000800 */
[----:B------:R-:W-:Y:S02]  /*bad0*/  IADD3 R243, R243, -0x1, RZ ;  /* 0xfffffffff3f37810 */ /* 0x000fe40007ffe0ff */
[C---:B--2---:R-:W-:Y:S01]  /*bae0*/  F2FP.PACK_AB R76, R171.reuse, R176 ;  /* 0x000000b0ab4c723e */ /* 0x044fe200000000ff */
[-C--:B------:R-:W-:Y:S01]  /*baf0*/  HMMA.16816.F32 R60, R80, R78.reuse, R60 ;  /* 0x0000004e503c723c */ /* 0x080fe2000000183c */
[----:B------:R-:W2:Y:S03]  /*bb00*/  LDSM.16.MT88.4 R80, [R250+0x8800] ;  /* 0x00880000fa50783b */ /* 0x000ea60000004200 */
[----:B------:R-:W-:Y:S02]  /*bb10*/  FADD.FTZ R176, R176, R229 ;  /* 0x000000e5b0b07221 */ /* 0x000fe40000010000 */
[----:B------:R-:W3:Y:S02]  /*bb20*/  MUFU.EX2 R175, R175 ;  /* 0x000000af00af7308 */ /* 0x000ee40000000800 */
[----:B------:R-:W-:Y:S04]  /*bb30*/  HMMA.16816.F32 R64, R72, R78, R64 ;  /* 0x0000004e4840723c */ /* 0x000fe80000001840 */
[----:B------:R-:W-:Y:S04]  /*bb40*/  FADD.FTZ R171, R171, R176 ;  /* 0x000000b0abab7221 */ /* 0x000fe80000010000 */
[----:B------:R-:W5:Y:S01]  /*bb50*/  MUFU.EX2 R162, R195 ;  /* 0x000000c300a27308 */ /* 0x000f620000000800 */
[----:B------:R-:W-:Y:S03]  /*bb60*/  F2FP.PACK_AB R72, R178, R179 ;  /* 0x000000b3b248723e */ /* 0x000fe600000000ff */
[----:B----4-:R-:W-:Y:S01]  /*bb70*/  FFMA.FTZ R134, R69, R132, R133 ;  /* 0x0000008445867223 */ /* 0x010fe20000010085 */
[----:B------:R-:W-:Y:S03]  /*bb80*/  F2FP.PACK_AB R73, R174, R177 ;  /* 0x000000b1ae49723e */ /* 0x000fe600000000ff */
[----:B------:R-:W-:Y:S01]  /*bb90*/  FADD.FTZ R241, R241, R134 ;  /* 0x00000086f1f17221 */ /* 0x000fe20000010000 */
[----:B------:R-:W-:Y:S02]  /*bba0*/  F2FP.PACK_AB R74, R168, R169 ;  /* 0x000000a9a84a723e */ /* 0x000fe400000000ff */
[----:B-1----:R-:W-:Y:S01]  /*bbb0*/  F2FP.PACK_AB R75, R164, R167 ;  /* 0x000000a7a44b723e */ /* 0x002fe200000000ff */
[----:B------:R-:W-:Y:S01]  /*bbc0*/  FADD.FTZ R180, R172, R241 ;  /* 0x000000f1acb47221 */ /* 0x000fe20000010000 */
[----:B------:R-:W-:Y:S01]  /*bbd0*/  F2FP.PACK_AB R78, R163, R166 ;  /* 0x000000a6a34e723e */ /* 0x000fe200000000ff */
[----:B------:R-:W-:Y:S01]  /*bbe0*/  FADD.FTZ R166, R166, R171 ;  /* 0x000000aba6a67221 */ /* 0x000fe20000010000 */
[----:B------:R-:W-:Y:S01]  /*bbf0*/  MUFU.EX2 R70, R70 ;  /* 0x0000004600467308 */ /* 0x000fe20000000800 */
[C---:B---3--:R-:W-:Y:S01]  /*bc00*/  F2FP.PACK_AB R77, R170.reuse, R175 ;  /* 0x000000afaa4d723e */ /* 0x048fe200000000ff */
[----:B------:R-:W-:Y:S01]  /*bc10*/  FADD.FTZ R180, R173, R180 ;  /* 0x000000b4adb47221 */ /* 0x000fe20000010000 */
[-C--:B------:R-:W-:Y:S03]  /*bc20*/  HMMA.16816.F32 R4, R72, R84.reuse, R4 ;  /* 0x000000544804723c */ /* 0x080fe60000001804 */
[----:B------:R-:W-:Y:S02]  /*bc30*/  FADD.FTZ R175, R175, R180 ;  /* 0x000000b4afaf7221 */ /* 0x000fe40000010000 */
[----:B------:R-:W-:Y:S02]  /*bc40*/  FADD.FTZ R163, R163, R166 ;  /* 0x000000a6a3a37221 */ /* 0x000fe40000010000 */
[----:B------:R-:W-:Y:S01]  /*bc50*/  FADD.FTZ R170, R170, R175 ;  /* 0x000000afaaaa7221 */ /* 0x000fe20000010000 */
[C---:B-----5:R-:W-:Y:S01]  /*bc60*/  F2FP.PACK_AB R79, R162.reuse, R165 ;  /* 0x000000a5a24f723e */ /* 0x060fe200000000ff */
[----:B------:R-:W-:Y:S03]  /*bc70*/  MUFU.EX2 R155, R191 ;  /* 0x000000bf009b7308 */ /* 0x000fe60000000800 */
[----:B------:R-:W-:Y:S03]  /*bc80*/  FADD.FTZ R165, R165, R170 ;  /* 0x000000aaa5a57221 */ /* 0x000fe60000010000 */
[C---:B------:R-:W-:Y:S04]  /*bc90*/  HMMA.16816.F32 R8, R76.reuse, R84, R8 ;  /* 0x000000544c08723c */ /* 0x040fe80000001808 */
[----:B------:R-:W-:Y:S01]  /*bca0*/  FADD.FTZ R162, R162, R165 ;  /* 0x000000a5a2a27221 */ /* 0x000fe20000010000 */
[----:B------:R-:W-:Y:S03]  /*bcb0*/  MUFU.EX2 R154, R190 ;  /* 0x000000be009a7308 */ /* 0x000fe60000000800 */
[-C--:B------:R-:W-:Y:S07]  /*bcc0*/  HMMA.16816.F32 R12, R76, R86.reuse, R12 ;  /* 0x000000564c0c723c */ /* 0x080fee000000180c */
[----:B------:R-:W-:Y:S01]  /*bcd0*/  MUFU.EX2 R152, R183 ;  /* 0x000000b700987308 */ /* 0x000fe20000000800 */
[C---:B------:R-:W-:Y:S01]  /*bce0*/  HMMA.16816.F32 R16, R72.reuse, R86, R16 ;  /* 0x000000564810723c */ /* 0x040fe20000001810 */
[----:B------:R-:W1:Y:S07]  /*bcf0*/  LDSM.16.MT88.4 R84, [R249+0x8800] ;  /* 0x00880000f954783b */ /* 0x000e6e0000004200 */
[-C--:B--2---:R-:W-:Y:S01]  /*bd00*/  HMMA.16816.F32 R20, R72, R80.reuse, R20 ;  /* 0x000000504814723c */ /* 0x084fe20000001814 */
[----:B------:R-:W2:Y:S07]  /*bd10*/  MUFU.EX2 R147, R182 ;  /* 0x000000b600937308 */ /* 0x000eae0000000800 */
[C---:B------:R-:W-:Y:S03]  /*bd20*/  HMMA.16816.F32 R24, R76.reuse, R80, R24 ;  /* 0x000000504c18723c */ /* 0x040fe60000001818 */
[----:B------:R-:W-:Y:S05]  /*bd30*/  MUFU.EX2 R153, R193 ;  /* 0x000000c100997308 */ /* 0x000fea0000000800 */
[-C--:B------:R-:W-:Y:S05]  /*bd40*/  HMMA.16816.F32 R28, R76, R82.reuse, R28 ;  /* 0x000000524c1c723c */ /* 0x080fea000000181c */
[----:B------:R-:W3:Y:S03]  /*bd50*/  MUFU.EX2 R146, R192 ;  /* 0x000000c000927308 */ /* 0x000ee60000000800 */
[C---:B------:R-:W-:Y:S01]  /*bd60*/  HMMA.16816.F32 R32, R72.reuse, R82, R32 ;  /* 0x000000524820723c */ /* 0x040fe20000001820 */
[----:B------:R-:W4:Y:S06]  /*bd70*/  LDSM.16.MT88.4 R80, [R248+0x8800] ;  /* 0x00880000f850783b */ /* 0x000f2c0000004200 */
[----:B------:R-:W-:Y:S01]  /*bd80*/  MUFU.EX2 R140, R189 ;  /* 0x000000bd008c7308 */ /* 0x000fe20000000800 */
[-C--:B-1----:R-:W-:Y:S08]  /*bd90*/  HMMA.16816.F32 R36, R72, R84.reuse, R36 ;  /* 0x000000544824723c */ /* 0x082ff00000001824 */
[C---:B------:R-:W-:Y:S01]  /*bda0*/  HMMA.16816.F32 R40, R76.reuse, R84, R40 ;  /* 0x000000544c28723c */ /* 0x040fe20000001828 */
[----:B------:R1:W5:Y:S07]  /*bdb0*/  MUFU.EX2 R139, R201 ;  /* 0x000000c9008b7308 */ /* 0x00036e0000000800 */
[-C--:B------:R-:W-:Y:S03]  /*bdc0*/  HMMA.16816.F32 R44, R76, R86.reuse, R44 ;  /* 0x000000564c2c723c */ /* 0x080fe6000000182c */
[----:B------:R-:W2:Y:S05]  /*bdd0*/  MUFU.EX2 R145, R188 ;  /* 0x000000bc00917308 */ /* 0x000eaa0000000800 */
[C---:B------:R-:W-:Y:S01]  /*bde0*/  HMMA.16816.F32 R48, R72.reuse, R86, R48 ;  /* 0x000000564830723c */ /* 0x040fe20000001830 */
[----:B------:R-:W5:Y:S04]  /*bdf0*/  LDSM.16.MT88.4 R84, [R252+0x9000] ;  /* 0x00900000fc54783b */ /* 0x000f680000004200 */
[----:B------:R-:W-:Y:S03]  /*be00*/  MUFU.EX2 R69, R242 ;  /* 0x000000f200457308 */ /* 0x000fe60000000800 */
[-C--:B----4-:R-:W-:Y:S04]  /*be10*/  HMMA.16816.F32 R52, R72, R80.reuse, R52 ;  /* 0x000000504834723c */ /* 0x090fe80000001834 */
[----:B-1----:R-:W-:Y:S03]  /*be20*/  MOV R201, R68 ;  /* 0x0000004400c97202 */ /* 0x002fe60000000f00 */
[----:B------:R-:W-:Y:S01]  /*be30*/  MUFU.EX2 R132, R240 ;  /* 0x000000f000847308 */ /* 0x000fe20000000800 */
[C---:B------:R-:W-:Y:S07]  /*be40*/  HMMA.16816.F32 R56, R76.reuse, R80, R56 ;  /* 0x000000504c38723c */ /* 0x040fee0000001838 */
[----:B------:R-:W-:Y:S01]  /*be50*/  FADD.FTZ R80, R88, R181 ;  /* 0x000000b558507221 */ /* 0x000fe20000010000 */
[-C--:B------:R-:W-:Y:S01]  /*be60*/  HMMA.16816.F32 R60, R76, R82.reuse, R60 ;  /* 0x000000524c3c723c */ /* 0x080fe2000000183c */
[----:B------:R-:W1:Y:S03]  /*be70*/  MUFU.EX2 R133, R238 ;  /* 0x000000ee00857308 */ /* 0x000e660000000800 */
[----:B------:R-:W-:Y:S02]  /*be80*/  FADD.FTZ R81, R89, R158 ;  /* 0x0000009e59517221 */ /* 0x000fe40000010000 */
[----:B------:R-:W4:Y:S01]  /*be90*/  LDSM.16.MT88.4 R88, [R250+0x9000] ;  /* 0x00900000fa58783b */ /* 0x000f220000004200 */
[----:B------:R-:W-:Y:S01]  /*bea0*/  FADD.FTZ R172, R233, R80 ;  /* 0x00000050e9ac7221 */ /* 0x000fe20000010000 */
[----:B------:R-:W-:Y:S03]  /*beb0*/  HMMA.16816.F32 R64, R72, R82, R64 ;  /* 0x000000524840723c */ /* 0x000fe60000001840 */
[----:B------:R-:W1:Y:S01]  /*bec0*/  MUFU.EX2 R134, R237 ;  /* 0x000000ed00867308 */ /* 0x000e620000000800 */
[----:B--2---:R-:W-:Y:S01]  /*bed0*/  F2FP.PACK_AB R76, R147, R152 ;  /* 0x00000098934c723e */ /* 0x004fe200000000ff */
[----:B------:R-:W-:Y:S01]  /*bee0*/  FADD.FTZ R230, R230, R81 ;  /* 0x00000051e6e67221 */ /* 0x000fe20000010000 */
[----:B---3--:R-:W-:Y:S01]  /*bef0*/  F2FP.PACK_AB R77, R146, R153 ;  /* 0x00000099924d723e */ /* 0x008fe200000000ff */
[----:B------:R-:W2:Y:S01]  /*bf00*/  LDSM.16.MT88.4 R80, [R248+0x9000] ;  /* 0x00900000f850783b */ /* 0x000ea20000004200 */
[----:B------:R-:W-:Y:S01]  /*bf10*/  F2FP.PACK_AB R72, R160, R161 ;  /* 0x000000a1a048723e */ /* 0x000fe200000000ff */
[----:B------:R-:W-:Y:S03]  /*bf20*/  FADD.FTZ R179, R179, R172 ;  /* 0x000000acb3b37221 */ /* 0x000fe60000010000 */
[----:B------:R-:W-:Y:S01]  /*bf30*/  F2FP.PACK_AB R73, R154, R155 ;  /* 0x0000009b9a49723e */ /* 0x000fe200000000ff */
[----:B------:R-:W-:Y:S01]  /*bf40*/  FADD.FTZ R178, R178, R179 ;  /* 0x000000b3b2b27221 */ /* 0x000fe20000010000 */
[----:B------:R-:W-:Y:S01]  /*bf50*/  F2FP.PACK_AB R74, R143, R144 ;  /* 0x000000908f4a723e */ /* 0x000fe200000000ff */
[----:B------:R-:W-:Y:S01]  /*bf60*/  FADD.FTZ R177, R177, R230 ;  /* 0x000000e6b1b17221 */ /* 0x000fe20000010000 */
[----:B------:R-:W-:Y:S01]  /*bf70*/  F2FP.PACK_AB R75, R141, R142 ;  /* 0x0000008e8d4b723e */ /* 0x000fe200000000ff */
[----:B------:R-:W-:Y:S01]  /*bf80*/  FADD.FTZ R169, R169, R178 ;  /* 0x000000b2a9a97221 */ /* 0x000fe20000010000 */
[----:B-----5:R-:W-:Y:S01]  /*bf90*/  F2FP.PACK_AB R78, R139, R140 ;  /* 0x0000008c8b4e723e */ /* 0x020fe200000000ff */
[----:B------:R-:W-:Y:S01]  /*bfa0*/  FADD.FTZ R174, R174, R177 ;  /* 0x000000b1aeae7221 */ /* 0x000fe20000010000 */
[----:B------:R-:W-:Y:S01]  /*bfb0*/  F2FP.PACK_AB R79, R138, R145 ;  /* 0x000000918a4f723e */ /* 0x000fe200000000ff */
[----:B------:R-:W-:Y:S01]  /*bfc0*/  LDSM.16.MT88.4 R176, [R250+0xb800] ;  /* 0x00b80000fab0783b */ /* 0x000fe20000004200 */
[----:B------:R-:W-:Y:S01]  /*bfd0*/  FADD.FTZ R168, R168, R169 ;  /* 0x000000a9a8a87221 */ /* 0x000fe20000010000 */
[-C--:B------:R-:W-:Y:S01]  /*bfe0*/  HMMA.16816.F32 R4, R72, R84.reuse, R4 ;  /* 0x000000544804723c */ /* 0x080fe20000001804 */
[----:B------:R-:W3:Y:S02]  /*bff0*/  MUFU.EX2 R130, R130 ;  /* 0x0000008200827308 */ /* 0x000ee40000000800 */
[----:B------:R-:W-:Y:S02]  /*c000*/  FADD.FTZ R161, R161, R168 ;  /* 0x000000a8a1a17221 */ /* 0x000fe40000010000 */
[----:B------:R-:W-:Y:S01]  /*c010*/  FADD.FTZ R167, R167, R174 ;  /* 0x000000aea7a77221 */ /* 0x000fe20000010000 */
[----:B------:R-:W-:Y:S01]  /*c020*/  LDSM.16.MT88.4 R168, [R252+0xb800] ;  /* 0x00b80000fca8783b */ /* 0x000fe20000004200 */
[----:B------:R-:W-:Y:S01]  /*c030*/  FADD.FTZ R152, R152, R163 ;  /* 0x000000a398987221 */ /* 0x000fe20000010000 */
[C---:B------:R-:W-:Y:S03]  /*c040*/  HMMA.16816.F32 R8, R76.reuse, R84, R8 ;  /* 0x000000544c08723c */ /* 0x040fe60000001808 */
[----:B------:R-:W5:Y:S01]  /*c050*/  MUFU.EX2 R129, R129 ;  /* 0x0000008100817308 */ /* 0x000f620000000800 */
[----:B------:R-:W-:Y:S02]  /*c060*/  FADD.FTZ R164, R164, R167 ;  /* 0x000000a7a4a47221 */ /* 0x000fe40000010000 */
[----:B------:R-:W-:Y:S02]  /*c070*/  FADD.FTZ R147, R147, R152 ;  /* 0x0000009893937221 */ /* 0x000fe40000010000 */
[-C--:B------:R-:W-:Y:S04]  /*c080*/  HMMA.16816.F32 R12, R76, R86.reuse, R12 ;  /* 0x000000564c0c723c */ /* 0x080fe8000000180c */
[----:B------:R-:W-:Y:S01]  /*c090*/  FADD.FTZ R155, R155, R164 ;  /* 0x000000a49b9b7221 */ /* 0x000fe20000010000 */
[----:B------:R-:W-:Y:S01]  /*c0a0*/  MUFU.EX2 R121, R121 ;  /* 0x0000007900797308 */ /* 0x000fe20000000800 */
[----:B------:R-:W-:Y:S02]  /*c0b0*/  FADD.FTZ R140, R140, R147 ;  /* 0x000000938c8c7221 */ /* 0x000fe40000010000 */
[C---:B------:R-:W-:Y:S01]  /*c0c0*/  HMMA.16816.F32 R16, R72.reuse, R86, R16 ;  /* 0x000000564810723c */ /* 0x040fe20000001810 */
[----:B------:R-:W1:Y:S03]  /*c0d0*/  LDSM.16.MT88.4 R84, [R252+0x9800] ;  /* 0x00980000fc54783b */ /* 0x000e660000004200 */
[----:B------:R-:W-:Y:S03]  /*c0e0*/  FADD.FTZ R155, R154, R155 ;  /* 0x0000009b9a9b7221 */ /* 0x000fe60000010000 */
[----:B------:R-:W-:Y:S01]  /*c0f0*/  MUFU.EX2 R123, R123 ;  /* 0x0000007b007b7308 */ /* 0x000fe20000000800 */
[-C--:B----4-:R-:W-:Y:S04]  /*c100*/  HMMA.16816.F32 R20, R72, R88.reuse, R20 ;  /* 0x000000584814723c */ /* 0x090fe80000001814 */
[----:B------:R-:W-:Y:S04]  /*c110*/  FADD.FTZ R142, R142, R155 ;  /* 0x0000009b8e8e7221 */ /* 0x000fe80000010000 */
[C---:B------:R-:W-:Y:S01]  /*c120*/  HMMA.16816.F32 R24, R76.reuse, R88, R24 ;  /* 0x000000584c18723c */ /* 0x040fe20000001818 */
[----:B------:R-:W-:Y:S03]  /*c130*/  MUFU.EX2 R116, R116 ;  /* 0x0000007400747308 */ /* 0x000fe60000000800 */
[----:B------:R-:W-:Y:S04]  /*c140*/  FADD.FTZ R141, R141, R142 ;  /* 0x0000008e8d8d7221 */ /* 0x000fe80000010000 */
[-C--:B------:R-:W-:Y:S03]  /*c150*/  HMMA.16816.F32 R28, R76, R90.reuse, R28 ;  /* 0x0000005a4c1c723c */ /* 0x080fe6000000181c */
[----:B------:R-:W-:Y:S05]  /*c160*/  MUFU.EX2 R115, R115 ;  /* 0x0000007300737308 */ /* 0x000fea0000000800 */
[C---:B------:R-:W-:Y:S01]  /*c170*/  HMMA.16816.F32 R32, R72.reuse, R90, R32 ;  /* 0x0000005a4820723c */ /* 0x040fe20000001820 */
[----:B------:R-:W4:Y:S04]  /*c180*/  LDSM.16.MT88.4 R88, [R250+0x9800] ;  /* 0x00980000fa58783b */ /* 0x000f280000004200 */
[----:B------:R-:W-:Y:S03]  /*c190*/  MUFU.EX2 R131, R131 ;  /* 0x0000008300837308 */ /* 0x000fe60000000800 */
[-C--:B------:R-:W-:Y:S07]  /*c1a0*/  HMMA.16816.F32 R36, R72, R92.reuse, R36 ;  /* 0x0000005c4824723c */ /* 0x080fee0000001824 */
[----:B------:R-:W1:Y:S01]  /*c1b0*/  MUFU.EX2 R120, R120 ;  /* 0x0000007800787308 */ /* 0x000e620000000800 */
[C---:B------:R-:W-:Y:S08]  /*c1c0*/  HMMA.16816.F32 R40, R76.reuse, R92, R40 ;  /* 0x0000005c4c28723c */ /* 0x040ff00000001828 */
[-C--:B------:R-:W-:Y:S01]  /*c1d0*/  HMMA.16816.F32 R44, R76, R94.reuse, R44 ;  /* 0x0000005e4c2c723c */ /* 0x080fe2000000182c */
[----:B------:R-:W-:Y:S07]  /*c1e0*/  MUFU.EX2 R127, R127 ;  /* 0x0000007f007f7308 */ /* 0x000fee0000000800 */
[C---:B------:R-:W-:Y:S01]  /*c1f0*/  HMMA.16816.F32 R48, R72.reuse, R94, R48 ;  /* 0x0000005e4830723c */ /* 0x040fe20000001830 */
[----:B------:R-:W4:Y:S02]  /*c200*/  LDSM.16.MT88.4 R92, [R249+0x9800] ;  /* 0x00980000f95c783b */ /* 0x000f240000004200 */
[----:B------:R-:W1:Y:S05]  /*c210*/  MUFU.EX2 R118, R118 ;  /* 0x0000007600767308 */ /* 0x000e6a0000000800 */
[-C--:B--2---:R-:W-:Y:S05]  /*c220*/  HMMA.16816.F32 R52, R72, R80.reuse, R52 ;  /* 0x000000504834723c */ /* 0x084fea0000001834 */
[----:B------:R-:W-:Y:S03]  /*c230*/  MUFU.EX2 R119, R119 ;  /* 0x0000007700777308 */ /* 0x000fe60000000800 */
[C---:B------:R-:W-:Y:S07]  /*c240*/  HMMA.16816.F32 R56, R76.reuse, R80, R56 ;  /* 0x000000504c38723c */ /* 0x040fee0000001838 */
[----:B------:R-:W2:Y:S01]  /*c250*/  MUFU.EX2 R114, R114 ;  /* 0x0000007200727308 */ /* 0x000ea20000000800 */
[-C--:B------:R-:W-:Y:S07]  /*c260*/  HMMA.16816.F32 R60, R76, R82.reuse, R60 ;  /* 0x000000524c3c723c */ /* 0x080fee000000183c */
[----:B-1----:R-:W-:Y:S01]  /*c270*/  F2FP.PACK_AB R76, R133, R132 ;  /* 0x00000084854c723e */ /* 0x002fe200000000ff */
[----:B------:R-:W-:Y:S01]  /*c280*/  HMMA.16816.F32 R64, R72, R82, R64 ;  /* 0x000000524840723c */ /* 0x000fe20000001840 */
[----:B------:R-:W1:Y:S01]  /*c290*/  LDSM.16.MT88.4 R80, [R248+0x9800] ;  /* 0x00980000f850783b */ /* 0x000e620000004200 */
[----:B------:R-:W1:Y:S02]  /*c2a0*/  MUFU.EX2 R113, R113 ;  /* 0x0000007100717308 */ /* 0x000e640000000800 */
[----:B------:R-:W-:Y:S02]  /*c2b0*/  F2FP.PACK_AB R77, R135, R134 ;  /* 0x00000086874d723e */ /* 0x000fe400000000ff */
[----:B---3--:R-:W-:Y:S02]  /*c2c0*/  F2FP.PACK_AB R78, R130, R137 ;  /* 0x00000089824e723e */ /* 0x008fe400000000ff */
[----:B------:R-:W-:Y:S04]  /*c2d0*/  F2FP.PACK_AB R72, R117, R128 ;  /* 0x000000807548723e */ /* 0x000fe800000000ff */
[----:B------:R-:W-:Y:S01]  /*c2e0*/  F2FP.PACK_AB R73, R109, R126 ;  /* 0x0000007e6d49723e */ /* 0x000fe200000000ff */
[----:B------:R-:W-:Y:S01]  /*c2f0*/  MUFU.EX2 R151, R236 ;  /* 0x000000ec00977308 */ /* 0x000fe20000000800 */
[----:B------:R-:W-:Y:S01]  /*c300*/  F2FP.PACK_AB R74, R105, R112 ;  /* 0x00000070694a723e */ /* 0x000fe200000000ff */
[----:B------:R-:W-:Y:S01]  /*c310*/  FADD.FTZ R126, R126, R141 ;  /* 0x0000008d7e7e7221 */ /* 0x000fe20000010000 */
[----:B------:R-:W-:Y:S02]  /*c320*/  F2FP.PACK_AB R75, R69, R110 ;  /* 0x0000006e454b723e */ /* 0x000fe400000000ff */
[----:B-----5:R-:W-:Y:S01]  /*c330*/  F2FP.PACK_AB R79, R129, R136 ;  /* 0x00000088814f723e */ /* 0x020fe200000000ff */
[----:B------:R-:W-:Y:S04]  /*c340*/  FADD.FTZ R109, R109, R126 ;  /* 0x0000007e6d6d7221 */ /* 0x000fe80000010000 */
[-C--:B------:R-:W-:Y:S01]  /*c350*/  HMMA.16816.F32 R4, R72, R84.reuse, R4 ;  /* 0x000000544804723c */ /* 0x080fe20000001804 */
[----:B------:R-:W-:Y:S02]  /*c360*/  MUFU.EX2 R156, R235 ;  /* 0x000000eb009c7308 */ /* 0x000fe40000000800 */
[----:B------:R-:W-:Y:S04]  /*c370*/  FADD.FTZ R110, R110, R109 ;  /* 0x0000006d6e6e7221 */ /* 0x000fe80000010000 */
[----:B------:R-:W-:Y:S01]  /*c380*/  FADD.FTZ R69, R69, R110 ;  /* 0x0000006e45457221 */ /* 0x000fe20000010000 */
[C---:B------:R-:W-:Y:S03]  /*c390*/  HMMA.16816.F32 R8, R76.reuse, R84, R8 ;  /* 0x000000544c08723c */ /* 0x040fe60000001808 */
[----:B------:R-:W-:Y:S05]  /*c3a0*/  MUFU.EX2 R157, R234 ;  /* 0x000000ea009d7308 */ /* 0x000fea0000000800 */
[-C--:B------:R-:W-:Y:S05]  /*c3b0*/  HMMA.16816.F32 R12, R76, R86.reuse, R12 ;  /* 0x000000564c0c723c */ /* 0x080fea000000180c */
[----:B------:R-:W-:Y:S03]  /*c3c0*/  MUFU.EX2 R158, R231 ;  /* 0x000000e7009e7308 */ /* 0x000fe60000000800 */
[C---:B------:R-:W-:Y:S01]  /*c3d0*/  HMMA.16816.F32 R16, R72.reuse, R86, R16 ;  /* 0x000000564810723c */ /* 0x040fe20000001810 */
[----:B------:R-:W3:Y:S06]  /*c3e0*/  LDSM.16.MT88.4 R84, [R252+0xa000] ;  /* 0x00a00000fc54783b */ /* 0x000eec0000004200 */
[----:B------:R-:W-:Y:S01]  /*c3f0*/  MUFU.EX2 R159, R228 ;  /* 0x000000e4009f7308 */ /* 0x000fe20000000800 */
[-C--:B----4-:R-:W-:Y:S08]  /*c400*/  HMMA.16816.F32 R20, R72, R88.reuse, R20 ;  /* 0x000000584814723c */ /* 0x090ff00000001814 */
[C---:B------:R-:W-:Y:S01]  /*c410*/  HMMA.16816.F32 R24, R76.reuse, R88, R24 ;  /* 0x000000584c18723c */ /* 0x040fe20000001818 */
[----:B------:R-:W-:Y:S07]  /*c420*/  MUFU.EX2 R188, R227 ;  /* 0x000000e300bc7308 */ /* 0x000fee0000000800 */
[-C--:B------:R-:W-:Y:S03]  /*c430*/  HMMA.16816.F32 R28, R76, R90.reuse, R28 ;  /* 0x0000005a4c1c723c */ /* 0x080fe6000000181c */
[----:B------:R-:W-:Y:S05]  /*c440*/  MUFU.EX2 R189, R226 ;  /* 0x000000e200bd7308 */ /* 0x000fea0000000800 */
[C---:B------:R-:W-:Y:S01]  /*c450*/  HMMA.16816.F32 R32, R72.reuse, R90, R32 ;  /* 0x0000005a4820723c */ /* 0x040fe20000001820 */
[----:B------:R-:W4:Y:S04]  /*c460*/  LDSM.16.MT88.4 R88, [R250+0xa000] ;  /* 0x00a00000fa58783b */ /* 0x000f280000004200 */
[----:B------:R-:W-:Y:S03]  /*c470*/  MUFU.EX2 R190, R225 ;  /* 0x000000e100be7308 */ /* 0x000fe60000000800 */
[-C--:B------:R-:W-:Y:S07]  /*c480*/  HMMA.16816.F32 R36, R72, R92.reuse, R36 ;  /* 0x0000005c4824723c */ /* 0x080fee0000001824 */
[----:B------:R-:W-:Y:S01]  /*c490*/  MUFU.EX2 R191, R224 ;  /* 0x000000e000bf7308 */ /* 0x000fe20000000800 */
[C---:B------:R-:W-:Y:S08]  /*c4a0*/  HMMA.16816.F32 R40, R76.reuse, R92, R40 ;  /* 0x0000005c4c28723c */ /* 0x040ff00000001828 */
[-C--:B------:R-:W-:Y:S01]  /*c4b0*/  HMMA.16816.F32 R44, R76, R94.reuse, R44 ;  /* 0x0000005e4c2c723c */ /* 0x080fe2000000182c */
[----:B------:R-:W5:Y:S07]  /*c4c0*/  MUFU.EX2 R210, R210 ;  /* 0x000000d200d27308 */ /* 0x000f6e0000000800 */
[C---:B------:R-:W-:Y:S01]  /*c4d0*/  HMMA.16816.F32 R48, R72.reuse, R94, R48 ;  /* 0x0000005e4830723c */ /* 0x040fe20000001830 */
[----:B------:R-:W3:Y:S02]  /*c4e0*/  LDSM.16.MT88.4 R92, [R249+0xa000] ;  /* 0x00a00000f95c783b */ /* 0x000ee40000004200 */
[----:B------:R-:W-:Y:S05]  /*c4f0*/  MUFU.EX2 R212, R212 ;  /* 0x000000d400d47308 */ /* 0x000fea0000000800 */
[-C--:B-1----:R-:W-:Y:S05]  /*c500*/  HMMA.16816.F32 R52, R72, R80.reuse, R52 ;  /* 0x000000504834723c */ /* 0x082fea0000001834 */
[----:B------:R-:W-:Y:S03]  /*c510*/  MUFU.EX2 R213, R213 ;  /* 0x000000d500d57308 */ /* 0x000fe60000000800 */
[C---:B------:R-:W-:Y:S07]  /*c520*/  HMMA.16816.F32 R56, R76.reuse, R80, R56 ;  /* 0x000000504c38723c */ /* 0x040fee0000001838 */
[----:B------:R-:W-:Y:S01]  /*c530*/  MUFU.EX2 R214, R214 ;  /* 0x000000d600d67308 */ /* 0x000fe20000000800 */
[-C--:B------:R-:W-:Y:S07]  /*c540*/  HMMA.16816.F32 R60, R76, R82.reuse, R60 ;  /* 0x000000524c3c723c */ /* 0x080fee000000183c */
[----:B------:R-:W-:Y:S01]  /*c550*/  F2FP.PACK_AB R76, R120, R131 ;  /* 0x00000083784c723e */ /* 0x000fe200000000ff */
[----:B------:R-:W-:Y:S01]  /*c560*/  HMMA.16816.F32 R64, R72, R82, R64 ;  /* 0x000000524840723c */ /* 0x000fe20000001840 */
[----:B------:R-:W1:Y:S01]  /*c570*/  LDSM.16.MT88.4 R80, [R248+0xa000] ;  /* 0x00a00000f850783b */ /* 0x000e620000004200 */
[----:B------:R-:W1:Y:S02]  /*c580*/  MUFU.EX2 R217, R217 ;  /* 0x000000d900d97308 */ /* 0x000e640000000800 */
[----:B------:R-:W-:Y:S02]  /*c590*/  F2FP.PACK_AB R77, R118, R127 ;  /* 0x0000007f764d723e */ /* 0x000fe400000000ff */
[----:B--2---:R-:W-:Y:S02]  /*c5a0*/  F2FP.PACK_AB R78, R114, R119 ;  /* 0x00000077724e723e */ /* 0x004fe400000000ff */
[----:B------:R-:W-:Y:S04]  /*c5b0*/  F2FP.PACK_AB R72, R124, R149 ;  /* 0x000000957c48723e */ /* 0x000fe800000000ff */
[----:B------:R-:W-:Y:S01]  /*c5c0*/  F2FP.PACK_AB R73, R121, R148 ;  /* 0x000000947949723e */ /* 0x000fe200000000ff */
[----:B------:R-:W-:Y:S01]  /*c5d0*/  MUFU.EX2 R219, R219 ;  /* 0x000000db00db7308 */ /* 0x000fe20000000800 */
[----:B------:R-:W-:Y:S01]  /*c5e0*/  F2FP.PACK_AB R74, R116, R123 ;  /* 0x0000007b744a723e */ /* 0x000fe200000000ff */
[----:B------:R-:W-:Y:S01]  /*c5f0*/  FADD.FTZ R148, R148, R69 ;  /* 0x0000004594947221 */ /* 0x000fe20000010000 */
[----:B------:R-:W-:Y:S02]  /*c600*/  F2FP.PACK_AB R75, R115, R122 ;  /* 0x0000007a734b723e */ /* 0x000fe400000000ff */
[----:B------:R-:W-:Y:S01]  /*c610*/  F2FP.PACK_AB R79, R150, R113 ;  /* 0x00000071964f723e */ /* 0x000fe200000000ff */
[----:B------:R-:W-:Y:S04]  /*c620*/  FADD.FTZ R121, R121, R148 ;  /* 0x0000009479797221 */ /* 0x000fe80000010000 */
[-C--:B---3--:R-:W-:Y:S01]  /*c630*/  HMMA.16816.F32 R4, R72, R84.reuse, R4 ;  /* 0x000000544804723c */ /* 0x088fe20000001804 */
[----:B------:R-:W2:Y:S02]  /*c640*/  MUFU.EX2 R222, R222 ;  /* 0x000000de00de7308 */ /* 0x000ea40000000800 */
        /* <DEDUP_REMOVED lines=21> */
[----:B------:R-:W-:Y:S07]  /*c7a0*/  MUFU.EX2 R218, R209 ;  /* 0x000000d100da7308 */ /* 0x000fee0000000800 */
[C---:B------:R-:W-:Y:S01]  /*c7b0*/  HMMA.16816.F32 R48, R72.reuse, R94, R48 ;  /* 0x0000005e4830723c */ /* 0x040fe20000001830 */
[----:B------:R-:W2:Y:S02]  /*c7c0*/  LDSM.16.MT88.4 R92, [R249+0xa800] ;  /* 0x00a80000f95c783b */ /* 0x000ea40000004200 */
[----:B------:R-:W-:Y:S05]  /*c7d0*/  MUFU.EX2 R125, R125 ;  /* 0x0000007d007d7308 */ /* 0x000fea0000000800 */
[-C--:B-1----:R-:W-:Y:S05]  /*c7e0*/  HMMA.16816.F32 R52, R72, R80.reuse, R52 ;  /* 0x000000504834723c */ /* 0x082fea0000001834 */
[----:B------:R-:W1:Y:S03]  /*c7f0*/  MUFU.EX2 R226, R111 ;  /* 0x0000006f00e27308 */ /* 0x000e660000000800 */
[C---:B------:R-:W-:Y:S07]  /*c800*/  HMMA.16816.F32 R56, R76.reuse, R80, R56 ;  /* 0x000000504c38723c */ /* 0x040fee0000001838 */
[----:B------:R-:W-:Y:S01]  /*c810*/  MUFU.EX2 R111, R104 ;  /* 0x00000068006f7308 */ /* 0x000fe20000000800 */
[-C--:B------:R-:W-:Y:S07]  /*c820*/  HMMA.16816.F32 R60, R76, R82.reuse, R60 ;  /* 0x000000524c3c723c */ /* 0x080fee000000183c */
[----:B-----5:R-:W-:Y:S01]  /*c830*/  F2FP.PACK_AB R76, R210, R191 ;  /* 0x000000bfd24c723e */ /* 0x020fe200000000ff */
[----:B------:R-:W-:Y:S01]  /*c840*/  HMMA.16816.F32 R64, R72, R82, R64 ;  /* 0x000000524840723c */ /* 0x000fe20000001840 */
[----:B------:R-:W5:Y:S01]  /*c850*/  LDSM.16.MT88.4 R80, [R248+0xa800] ;  /* 0x00a80000f850783b */ /* 0x000f620000004200 */
[----:B------:R-:W-:Y:S02]  /*c860*/  MUFU.EX2 R108, R108 ;  /* 0x0000006c006c7308 */ /* 0x000fe40000000800 */
[----:B------:R-:W-:Y:S01]  /*c870*/  FADD.FTZ R77, R153, R162 ;  /* 0x000000a2994d7221 */ /* 0x000fe20000010000 */
[----:B------:R-:W-:Y:S01]  /*c880*/  F2FP.PACK_AB R78, R217, R214 ;  /* 0x000000d6d94e723e */ /* 0x000fe200000000ff */
[----:B------:R-:W-:Y:S01]  /*c890*/  FADD.FTZ R153, R160, R161 ;  /* 0x000000a1a0997221 */ /* 0x000fe20000010000 */
[----:B------:R-:W-:Y:S01]  /*c8a0*/  F2FP.PACK_AB R72, R156, R151 ;  /* 0x000000979c48723e */ /* 0x000fe200000000ff */
[----:B------:R-:W-:Y:S01]  /*c8b0*/  FADD.FTZ R146, R146, R77 ;  /* 0x0000004d92927221 */ /* 0x000fe20000010000 */
[----:B------:R-:W-:Y:S03]  /*c8c0*/  F2FP.PACK_AB R73, R158, R157 ;  /* 0x0000009d9e49723e */ /* 0x000fe600000000ff */
[----:B------:R-:W-:Y:S01]  /*c8d0*/  F2FP.PACK_AB R74, R188, R159 ;  /* 0x0000009fbc4a723e */ /* 0x000fe200000000ff */
[----:B------:R-:W4:Y:S01]  /*c8e0*/  MUFU.EX2 R107, R107 ;  /* 0x0000006b006b7308 */ /* 0x000f220000000800 */
[----:B------:R-:W-:Y:S01]  /*c8f0*/  F2FP.PACK_AB R75, R190, R189 ;  /* 0x000000bdbe4b723e */ /* 0x000fe200000000ff */
[----:B------:R-:W-:Y:S01]  /*c900*/  FADD.FTZ R157, R157, R122 ;  /* 0x0000007a9d9d7221 */ /* 0x000fe20000010000 */
[----:B------:R-:W-:Y:S01]  /*c910*/  F2FP.PACK_AB R77, R213, R212 ;  /* 0x000000d4d54d723e */ /* 0x000fe200000000ff */
[----:B------:R-:W-:Y:S01]  /*c920*/  FADD.FTZ R144, R144, R153 ;  /* 0x0000009990907221 */ /* 0x000fe20000010000 */
[----:B--2---:R-:W-:Y:S01]  /*c930*/  F2FP.PACK_AB R79, R222, R219 ;  /* 0x000000dbde4f723e */ /* 0x004fe200000000ff */
[----:B------:R-:W-:Y:S01]  /*c940*/  FADD.FTZ R158, R158, R157 ;  /* 0x0000009d9e9e7221 */ /* 0x000fe20000010000 */
[----:B-1----:R-:W-:Y:S01]  /*c950*/  F2FP.PACK_AB R192, R226, R125 ;  /* 0x0000007de2c0723e */ /* 0x002fe200000000ff */
[-C--:B---3--:R-:W-:Y:S02]  /*c960*/  HMMA.16816.F32 R4, R72, R84.reuse, R4 ;  /* 0x000000544804723c */ /* 0x088fe40000001804 */
[----:B------:R-:W1:Y:S01]  /*c970*/  MUFU.EX2 R106, R106 ;  /* 0x0000006a006a7308 */ /* 0x000e620000000800 */
[----:B------:R-:W-:Y:S02]  /*c980*/  FADD.FTZ R189, R189, R158 ;  /* 0x0000009ebdbd7221 */ /* 0x000fe40000010000 */
[----:B------:R-:W-:Y:S03]  /*c990*/  FADD.FTZ R143, R143, R144 ;  /* 0x000000908f8f7221 */ /* 0x000fe60000010000 */
[C---:B------:R-:W-:Y:S04]  /*c9a0*/  HMMA.16816.F32 R8, R76.reuse, R84, R8 ;  /* 0x000000544c08723c */ /* 0x040fe80000001808 */
[----:B------:R-:W2:Y:S01]  /*c9b0*/  MUFU.EX2 R103, R103 ;  /* 0x0000006700677308 */ /* 0x000ea20000000800 */
[----:B------:R-:W-:Y:S03]  /*c9c0*/  FADD.FTZ R128, R128, R143 ;  /* 0x0000008f80807221 */ /* 0x000fe60000010000 */
[-C--:B------:R-:W-:Y:S04]  /*c9d0*/  HMMA.16816.F32 R12, R76, R86.reuse, R12 ;  /* 0x000000564c0c723c */ /* 0x080fe8000000180c */
[----:B----4-:R-:W-:Y:S01]  /*c9e0*/  F2FP.PACK_AB R193, R107, R108 ;  /* 0x0000006c6bc1723e */ /* 0x010fe200000000ff */
[----:B------:R-:W-:Y:S01]  /*c9f0*/  FADD.FTZ R117, R117, R128 ;  /* 0x0000008075757221 */ /* 0x000fe20000010000 */
[----:B------:R-:W3:Y:S02]  /*ca00*/  MUFU.EX2 R97, R97 ;  /* 0x0000006100617308 */ /* 0x000ee40000000800 */
[C---:B------:R-:W-:Y:S01]  /*ca10*/  HMMA.16816.F32 R16, R72.reuse, R86, R16 ;  /* 0x000000564810723c */ /* 0x040fe20000001810 */
[----:B------:R-:W4:Y:S03]  /*ca20*/  LDSM.16.MT88.4 R84, [R252+0xb000] ;  /* 0x00b00000fc54783b */ /* 0x000f260000004200 */
[----:B-1----:R-:W-:Y:S01]  /*ca30*/  F2FP.PACK_AB R194, R111, R106 ;  /* 0x0000006a6fc2723e */ /* 0x002fe200000000ff */
[----:B------:R-:W-:Y:S03]  /*ca40*/  FADD.FTZ R112, R112, R117 ;  /* 0x0000007570707221 */ /* 0x000fe60000010000 */
[-C--:B------:R-:W-:Y:S01]  /*ca50*/  HMMA.16816.F32 R20, R72, R88.reuse, R20 ;  /* 0x000000584814723c */ /* 0x080fe20000001814 */
[----:B------:R-:W1:Y:S03]  /*ca60*/  MUFU.EX2 R71, R71 ;  /* 0x0000004700477308 */ /* 0x000e660000000800 */
[----:B--2---:R-:W-:Y:S01]  /*ca70*/  F2FP.PACK_AB R195, R102, R103 ;  /* 0x0000006766c3723e */ /* 0x004fe200000000ff */
[----:B------:R-:W-:Y:S03]  /*ca80*/  FADD.FTZ R112, R105, R112 ;  /* 0x0000007069707221 */ /* 0x000fe60000010000 */
[C---:B------:R-:W-:Y:S03]  /*ca90*/  HMMA.16816.F32 R24, R76.reuse, R88, R24 ;  /* 0x000000584c18723c */ /* 0x040fe60000001818 */
[----:B------:R-:W-:Y:S01]  /*caa0*/  MUFU.EX2 R101, R101 ;  /* 0x0000006500657308 */ /* 0x000fe20000000800 */
[----:B------:R-:W-:Y:S01]  /*cab0*/  FADD.FTZ R149, R149, R112 ;  /* 0x0000007095957221 */ /* 0x000fe20000010000 */
[----:B---3--:R-:W-:Y:S03]  /*cac0*/  F2FP.PACK_AB R162, R96, R97 ;  /* 0x0000006160a2723e */ /* 0x008fe600000000ff */
[-C--:B------:R-:W-:Y:S04]  /*cad0*/  HMMA.16816.F32 R28, R76, R90.reuse, R28 ;  /* 0x0000005a4c1c723c */ /* 0x080fe8000000181c */
[----:B------:R-:W-:Y:S01]  /*cae0*/  FADD.FTZ R124, R124, R149 ;  /* 0x000000957c7c7221 */ /* 0x000fe20000010000 */
[----:B------:R-:W2:Y:S03]  /*caf0*/  MUFU.EX2 R100, R100 ;  /* 0x0000006400647308 */ /* 0x000ea60000000800 */
[C---:B------:R-:W-:Y:S01]  /*cb00*/  HMMA.16816.F32 R32, R72.reuse, R90, R32 ;  /* 0x0000005a4820723c */ /* 0x040fe20000001820 */
[----:B------:R-:W3:Y:S03]  /*cb10*/  LDSM.16.MT88.4 R88, [R250+0xb000] ;  /* 0x00b00000fa58783b */ /* 0x000ee60000004200 */
[----:B-1----:R-:W-:Y:S01]  /*cb20*/  F2FP.PACK_AB R163, R70, R71 ;  /* 0x0000004746a3723e */ /* 0x002fe200000000ff */
[----:B------:R-:W-:Y:S02]  /*cb30*/  FADD.FTZ R123, R123, R124 ;  /* 0x0000007c7b7b7221 */ /* 0x000fe40000010000 */
[----:B------:R-:W-:Y:S01]  /*cb40*/  MUFU.EX2 R99, R99 ;  /* 0x0000006300637308 */ /* 0x000fe20000000800 */
[-C--:B------:R-:W-:Y:S04]  /*cb50*/  HMMA.16816.F32 R36, R72, R92.reuse, R36 ;  /* 0x0000005c4824723c */ /* 0x080fe80000001824 */
[----:B------:R-:W-:Y:S04]  /*cb60*/  FADD.FTZ R116, R116, R123 ;  /* 0x0000007b74747221 */ /* 0x000fe80000010000 */
[C---:B------:R-:W-:Y:S01]  /*cb70*/  HMMA.16816.F32 R40, R76.reuse, R92, R40 ;  /* 0x0000005c4c28723c */ /* 0x040fe20000001828 */
[----:B------:R-:W1:Y:S03]  /*cb80*/  MUFU.EX2 R98, R98 ;  /* 0x0000006200627308 */ /* 0x000e660000000800 */
[----:B--2---:R-:W-:Y:S04]  /*cb90*/  F2FP.PACK_AB R160, R100, R101 ;  /* 0x0000006564a0723e */ /* 0x004fe800000000ff */
[-C--:B------:R-:W-:Y:S03]  /*cba0*/  HMMA.16816.F32 R44, R76, R94.reuse, R44 ;  /* 0x0000005e4c2c723c */ /* 0x080fe6000000182c */
[----:B------:R-:W-:Y:S05]  /*cbb0*/  MUFU.EX2 R208, R208 ;  /* 0x000000d000d07308 */ /* 0x000fea0000000800 */
[C---:B------:R-:W-:Y:S01]  /*cbc0*/  HMMA.16816.F32 R48, R72.reuse, R94, R48 ;  /* 0x0000005e4830723c */ /* 0x040fe20000001830 */
[----:B------:R-:W2:Y:S04]  /*cbd0*/  LDSM.16.MT88.4 R92, [R249+0xb000] ;  /* 0x00b00000f95c783b */ /* 0x000ea80000004200 */
[----:B------:R-:W3:Y:S03]  /*cbe0*/  MUFU.EX2 R207, R207 ;  /* 0x000000cf00cf7308 */ /* 0x000ee60000000800 */
[-C--:B-----5:R-:W-:Y:S04]  /*cbf0*/  HMMA.16816.F32 R52, R72, R80.reuse, R52 ;  /* 0x000000504834723c */ /* 0x0a0fe80000001834 */
[----:B-1----:R-:W-:Y:S03]  /*cc00*/  F2FP.PACK_AB R161, R98, R99 ;  /* 0x0000006362a1723e */ /* 0x002fe600000000ff */
[----:B------:R-:W-:Y:S01]  /*cc10*/  MUFU.EX2 R206, R206 ;  /* 0x000000ce00ce7308 */ /* 0x000fe20000000800 */
[C---:B------:R-:W-:Y:S08]  /*cc20*/  HMMA.16816.F32 R56, R76.reuse, R80, R56 ;  /* 0x000000504c38723c */ /* 0x040ff00000001838 */
[-C--:B------:R-:W-:Y:S01]  /*cc30*/  HMMA.16816.F32 R60, R76, R82.reuse, R60 ;  /* 0x000000524c3c723c */ /* 0x080fe2000000183c */
[----:B------:R-:W1:Y:S06]  /*cc40*/  MUFU.EX2 R205, R205 ;  /* 0x000000cd00cd7308 */ /* 0x000e6c0000000800 */
[----:B------:R-:W-:Y:S01]  /*cc50*/  FADD.FTZ R77, R145, R146 ;  /* 0x00000092914d7221 */ /* 0x000fe20000010000 */
[----:B------:R-:W-:Y:S01]  /*cc60*/  HMMA.16816.F32 R64, R72, R82, R64 ;  /* 0x000000524840723c */ /* 0x000fe20000001840 */
[----:B------:R-:W5:Y:S02]  /*cc70*/  LDSM.16.MT88.4 R80, [R248+0xb000] ;  /* 0x00b00000f850783b */ /* 0x000f640000004200 */
[----:B------:R-:W-:Y:S01]  /*cc80*/  MUFU.EX2 R204, R204 ;  /* 0x000000cc00cc7308 */ /* 0x000fe20000000800 */
[----:B---3--:R-:W-:Y:S01]  /*cc90*/  F2FP.PACK_AB R76, R207, R208 ;  /* 0x000000d0cf4c723e */ /* 0x008fe200000000ff */
[----:B------:R-:W-:Y:S02]  /*cca0*/  FADD.FTZ R145, R139, R140 ;  /* 0x0000008c8b917221 */ /* 0x000fe40000010000 */
[----:B------:R-:W-:Y:S01]  /*ccb0*/  F2FP.PACK_AB R72, R224, R223 ;  /* 0x000000dfe048723e */ /* 0x000fe200000000ff */
[----:B------:R-:W-:Y:S01]  /*ccc0*/  FADD.FTZ R139, R138, R77 ;  /* 0x0000004d8a8b7221 */ /* 0x000fe20000010000 */
[----:B------:R-:W-:Y:S03]  /*ccd0*/  F2FP.PACK_AB R73, R225, R220 ;  /* 0x000000dce149723e */ /* 0x000fe600000000ff */
[----:B------:R-:W-:Y:S01]  /*cce0*/  F2FP.PACK_AB R74, R215, R216 ;  /* 0x000000d8d74a723e */ /* 0x000fe200000000ff */
[----:B------:R-:W3:Y:S01]  /*ccf0*/  MUFU.EX2 R199, R199 ;  /* 0x000000c700c77308 */ /* 0x000ee20000000800 */
[----:B------:R-:W-:Y:S01]  /*cd00*/  F2FP.PACK_AB R75, R218, R211 ;  /* 0x000000d3da4b723e */ /* 0x000fe200000000ff */
[----:B------:R-:W-:Y:S01]  /*cd10*/  FADD.FTZ R132, R132, R145 ;  /* 0x0000009184847221 */ /* 0x000fe20000010000 */
[----:B-1----:R-:W-:Y:S01]  /*cd20*/  F2FP.PACK_AB R77, R205, R206 ;  /* 0x000000cecd4d723e */ /* 0x002fe200000000ff */
[----:B------:R-:W-:Y:S02]  /*cd30*/  FADD.FTZ R134, R134, R139 ;  /* 0x0000008b86867221 */ /* 0x000fe40000010000 */
[----:B------:R-:W-:Y:S02]  /*cd40*/  FADD.FTZ R132, R133, R132 ;  /* 0x0000008485847221 */ /* 0x000fe40000010000 */
[-C--:B----4-:R-:W-:Y:S02]  /*cd50*/  HMMA.16816.F32 R4, R72, R84.reuse, R4 ;  /* 0x000000544804723c */ /* 0x090fe40000001804 */
[----:B------:R-:W-:Y:S01]  /*cd60*/  MUFU.EX2 R197, R197 ;  /* 0x000000c500c57308 */ /* 0x000fe20000000800 */
[----:B------:R-:W-:Y:S09]  /*cd70*/  FADD.FTZ R135, R135, R134 ;  /* 0x0000008687877221 */ /* 0x000ff20000010000 */
[----:B------:R-:W1:Y:S01]  /*cd80*/  MUFU.EX2 R196, R196 ;  /* 0x000000c400c47308 */ /* 0x000e620000000800 */
[----:B---3--:R-:W-:Y:S02]  /*cd90*/  F2FP.PACK_AB R78, R199, R204 ;  /* 0x000000ccc74e723e */ /* 0x008fe400000000ff */
[----:B-1----:R-:W-:Y:S07]  /*cda0*/  F2FP.PACK_AB R79, R196, R197 ;  /* 0x000000c5c44f723e */ /* 0x002fee00000000ff */
[C---:B------:R-:W-:Y:S08]  /*cdb0*/  HMMA.16816.F32 R8, R76.reuse, R84, R8 ;  /* 0x000000544c08723c */ /* 0x040ff00000001808 */
[-C--:B------:R-:W-:Y:S08]  /*cdc0*/  HMMA.16816.F32 R12, R76, R86.reuse, R12 ;  /* 0x000000564c0c723c */ /* 0x080ff0000000180c */
[C---:B------:R-:W-:Y:S08]  /*cdd0*/  HMMA.16816.F32 R16, R72.reuse, R86, R16 ;  /* 0x000000564810723c */ /* 0x040ff00000001810 */
[-C--:B------:R-:W-:Y:S08]  /*cde0*/  HMMA.16816.F32 R20, R72, R88.reuse, R20 ;  /* 0x000000584814723c */ /* 0x080ff00000001814 */
[C---:B------:R-:W-:Y:S08]  /*cdf0*/  HMMA.16816.F32 R24, R76.reuse, R88, R24 ;  /* 0x000000584c18723c */ /* 0x040ff00000001818 */
[-C--:B------:R-:W-:Y:S08]  /*ce00*/  HMMA.16816.F32 R28, R76, R90.reuse, R28 ;  /* 0x0000005a4c1c723c */ /* 0x080ff0000000181c */
[C---:B------:R-:W-:Y:S08]  /*ce10*/  HMMA.16816.F32 R32, R72.reuse, R90, R32 ;  /* 0x0000005a4820723c */ /* 0x040ff00000001820 */
[-C--:B--2---:R-:W-:Y:S08]  /*ce20*/  HMMA.16816.F32 R36, R72, R92.reuse, R36 ;  /* 0x0000005c4824723c */ /* 0x084ff00000001824 */
[C---:B------:R-:W-:Y:S08]  /*ce30*/  HMMA.16816.F32 R40, R76.reuse, R92, R40 ;  /* 0x0000005c4c28723c */ /* 0x040ff00000001828 */
[-C--:B------:R-:W-:Y:S08]  /*ce40*/  HMMA.16816.F32 R44, R76, R94.reuse, R44 ;  /* 0x0000005e4c2c723c */ /* 0x080ff0000000182c */
[C---:B------:R-:W-:Y:S08]  /*ce50*/  HMMA.16816.F32 R48, R72.reuse, R94, R48 ;  /* 0x0000005e4830723c */ /* 0x040ff00000001830 */
[-C--:B-----5:R-:W-:Y:S08]  /*ce60*/  HMMA.16816.F32 R52, R72, R80.reuse, R52 ;  /* 0x000000504834723c */ /* 0x0a0ff00000001834 */
[C---:B------:R-:W-:Y:S08]  /*ce70*/  HMMA.16816.F32 R56, R76.reuse, R80, R56 ;  /* 0x000000504c38723c */ /* 0x040ff00000001838 */
[-C--:B------:R-:W-:Y:S08]  /*ce80*/  HMMA.16816.F32 R60, R76, R82.reuse, R60 ;  /* 0x000000524c3c723c */ /* 0x080ff0000000183c */
[----:B------:R-:W-:Y:S07]  /*ce90*/  HMMA.16816.F32 R64, R72, R82, R64 ;  /* 0x000000524840723c */ /* 0x000fee0000001840 */
[----:B------:R-:W-:Y:S01]  /*cea0*/  FADD.FTZ R73, R137, R132 ;  /* 0x0000008489497221 */ /* 0x000fe20000010000 */
[-C--:B------:R-:W-:Y:S01]  /*ceb0*/  HMMA.16816.F32 R164, R192, R168.reuse, R4 ;  /* 0x000000a8c0a4723c */ /* 0x080fe20000001804 */
[----:B------:R-:W1:Y:S04]  /*cec0*/  LDSM.16.MT88.4 R4, [R248+0xb800] ;  /* 0x00b80000f804783b */ /* 0x000e680000004200 */
[----:B------:R-:W-:Y:S02]  /*ced0*/  FADD.FTZ R72, R136, R135 ;  /* 0x0000008788487221 */ /* 0x000fe40000010000 */
[----:B------:R-:W-:Y:S01]  /*cee0*/  FADD.FTZ R130, R130, R73 ;  /* 0x0000004982827221 */ /* 0x000fe20000010000 */
[C---:B------:R-:W-:Y:S04]  /*cef0*/  HMMA.16816.F32 R136, R160.reuse, R168, R8 ;  /* 0x000000a8a088723c */ /* 0x040fe80000001808 */
[----:B------:R-:W-:Y:S02]  /*cf00*/  FADD.FTZ R72, R129, R72 ;  /* 0x0000004881487221 */ /* 0x000fe40000010000 */
[----:B------:R-:W-:Y:S02]  /*cf10*/  FADD.FTZ R131, R131, R130 ;  /* 0x0000008283837221 */ /* 0x000fe40000010000 */
[-C--:B------:R-:W-:Y:S04]  /*cf20*/  HMMA.16816.F32 R132, R160, R170.reuse, R12 ;  /* 0x000000aaa084723c */ /* 0x080fe8000000180c */
[----:B------:R-:W-:Y:S02]  /*cf30*/  FADD.FTZ R9, R151, R116 ;  /* 0x0000007497097221 */ /* 0x000fe40000010000 */
[----:B------:R-:W-:Y:S02]  /*cf40*/  FADD.FTZ R127, R127, R72 ;  /* 0x000000487f7f7221 */ /* 0x000fe40000010000 */
[C---:B------:R-:W-:Y:S04]  /*cf50*/  HMMA.16816.F32 R168, R192.reuse, R170, R16 ;  /* 0x000000aac0a8723c */ /* 0x040fe80000001810 */
[----:B------:R-:W-:Y:S02]  /*cf60*/  FADD.FTZ R118, R118, R127 ;  /* 0x0000007f76767221 */ /* 0x000fe40000010000 */
[----:B------:R-:W-:Y:S02]  /*cf70*/  FADD.FTZ R156, R156, R9 ;  /* 0x000000099c9c7221 */ /* 0x000fe40000010000 */
[-C--:B------:R-:W-:Y:S04]  /*cf80*/  HMMA.16816.F32 R172, R192, R176.reuse, R20 ;  /* 0x000000b0c0ac723c */ /* 0x080fe80000001814 */
[----:B------:R-:W-:Y:S02]  /*cf90*/  FADD.FTZ R120, R120, R131 ;  /* 0x0000008378787221 */ /* 0x000fe40000010000 */
[----:B------:R-:W-:Y:S02]  /*cfa0*/  FADD.FTZ R113, R113, R118 ;  /* 0x0000007671717221 */ /* 0x000fe40000010000 */
[----:B------:R-:W-:Y:S01]  /*cfb0*/  FADD.FTZ R159, R159, R156 ;  /* 0x0000009c9f9f7221 */ /* 0x000fe20000010000 */
[C---:B------:R-:W-:Y:S04]  /*cfc0*/  HMMA.16816.F32 R144, R160.reuse, R176, R24 ;  /* 0x000000b0a090723c */ /* 0x040fe80000001818 */
[----:B------:R-:W-:Y:S02]  /*cfd0*/  FADD.FTZ R119, R119, R120 ;  /* 0x0000007877777221 */ /* 0x000fe40000010000 */
[----:B------:R-:W-:Y:S02]  /*cfe0*/  FADD.FTZ R113, R150, R113 ;  /* 0x0000007196717221 */ /* 0x000fe40000010000 */
[----:B------:R-:W-:Y:S01]  /*cff0*/  FADD.FTZ R8, R188, R159 ;  /* 0x0000009fbc087221 */ /* 0x000fe20000010000 */
[-C--:B------:R-:W-:Y:S03]  /*d000*/  HMMA.16816.F32 R140, R160, R178.reuse, R28 ;  /* 0x000000b2a08c723c */ /* 0x080fe6000000181c */
        /* <DEDUP_REMOVED lines=23> */
[-C--:B-1----:R-:W-:Y:S03]  /*d180*/  HMMA.16816.F32 R188, R192, R4.reuse, R52 ;  /* 0x00000004c0bc723c */ /* 0x082fe60000001834 */
        /* <DEDUP_REMOVED lines=8> */
[----:B------:R-:W-:Y:S01]  /*d210*/  FADD.FTZ R206, R205, R206 ;  /* 0x000000cecdce7221 */ /* 0x000fe20000010000 */
[----:B------:R1:W-:Y:S01]  /*d220*/  STL [R1+0x78], R4 ;  /* 0x0000780401007387 */ /* 0x0003e20000100800 */
[----:B------:R-:W-:Y:S02]  /*d230*/  FADD.FTZ R204, R204, R207 ;  /* 0x000000cfcccc7221 */ /* 0x000fe40000010000 */
[----:B------:R-:W-:Y:S01]  /*d240*/  FADD.FTZ R211, R218, R211 ;  /* 0x000000d3dad37221 */ /* 0x000fe20000010000 */
[----:B------:R-:W-:Y:S04]  /*d250*/  HMMA.16816.F32 R192, R192, R6, R64 ;  /* 0x00000006c0c0723c */ /* 0x000fe80000001840 */
[----:B------:R-:W-:Y:S02]  /*d260*/  FADD.FTZ R197, R197, R206 ;  /* 0x000000cec5c57221 */ /* 0x000fe40000010000 */
[----:B------:R-:W-:Y:S01]  /*d270*/  FADD.FTZ R204, R199, R204 ;  /* 0x000000ccc7cc7221 */ /* 0x000fe20000010000 */
[----:B------:R-:W-:Y:S01]  /*d280*/  MOV R199, R0 ;  /* 0x0000000000c77202 */ /* 0x000fe20000000f00 */
[----:B------:R-:W-:Y:S04]  /*d290*/  FADD.FTZ R108, R108, R211 ;  /* 0x000000d36c6c7221 */ /* 0x000fe80000010000 */
[----:B------:R-:W-:Y:S01]  /*d2a0*/  FADD.FTZ R196, R196, R197 ;  /* 0x000000c5c4c47221 */ /* 0x000fe20000010000 */
[----:B------:R-:W-:Y:S01]  /*d2b0*/  MOV R197, R2 ;  /* 0x0000000200c57202 */ /* 0x000fe20000000f00 */
[----:B------:R-:W-:Y:S02]  /*d2c0*/  FADD.FTZ R101, R101, R204 ;  /* 0x000000cc65657221 */ /* 0x000fe40000010000 */
[----:B------:R-:W-:Y:S02]  /*d2d0*/  FADD.FTZ R108, R107, R108 ;  /* 0x0000006c6b6c7221 */ /* 0x000fe40000010000 */
[----:B------:R-:W-:Y:S01]  /*d2e0*/  FADD.FTZ R99, R99, R196 ;  /* 0x000000c463637221 */ /* 0x000fe20000010000 */
[----:B------:R-:W-:Y:S01]  /*d2f0*/  MOV R196, R3 ;  /* 0x0000000300c47202 */ /* 0x000fe20000000f00 */
[----:B------:R-:W-:Y:S02]  /*d300*/  FADD.FTZ R103, R103, R108 ;  /* 0x0000006c67677221 */ /* 0x000fe40000010000 */
[----:B------:R-:W-:Y:S02]  /*d310*/  FADD.FTZ R100, R100, R101 ;  /* 0x0000006564647221 */ /* 0x000fe40000010000 */
[----:B------:R-:W-:Y:S02]  /*d320*/  FADD.FTZ R6, R102, R103 ;  /* 0x0000006766067221 */ /* 0x000fe40000010000 */
[----:B------:R-:W-:Y:S02]  /*d330*/  FADD.FTZ R97, R97, R100 ;  /* 0x0000006461617221 */ /* 0x000fe40000010000 */
[----:B------:R-:W-:Y:S01]  /*d340*/  FADD.FTZ R98, R98, R99 ;  /* 0x0000006362627221 */ /* 0x000fe20000010000 */
[----:B------:R2:W-:Y:S01]  /*d350*/  STL [R1+0x74], R6 ;  /* 0x0000740601007387 */ /* 0x0005e20000100800 */
[----:B------:R-:W-:Y:S02]  /*d360*/  FADD.FTZ R5, R96, R97 ;  /* 0x0000006160057221 */ /* 0x000fe40000010000 */
[----:B------:R-:W-:Y:S03]  /*d370*/  FADD.FTZ R71, R71, R98 ;  /* 0x0000006247477221 */ /* 0x000fe60000010000 */
[----:B------:R2:W-:Y:S01]  /*d380*/  STL [R1+0x70], R5 ;  /* 0x0000700501007387 */ /* 0x0005e20000100800 */
[----:B-1----:R-:W-:Y:S05]  /*d390*/  FADD.FTZ R4, R70, R71 ;  /* 0x0000004746047221 */ /* 0x002fea0000010000 */
[----:B------:R2:W-:Y:S04]  /*d3a0*/  STL [R1+0x6c], R4 ;  /* 0x00006c0401007387 */ /* 0x0005e80000100800 */
[----:B------:R2:W-:Y:S02]  /*d3b0*/  STL [R1+0x68], R243 ;  /* 0x000068f301007387 */ /* 0x0005e40000100800 */
[----:B--2---:R-:W-:-:S05]  /*d3c0*/  @P0 BRA `(.L_x_50) ;  /* 0xffffa7f000000947 */ /* 0x004fca000383ffff */
.L_x_49:
[----:B--2---:R-:W2:Y:S04]  /*d3d0*/  LDL.LU R5, [R1+0x78] ;  /* 0x0000780001057983 */ /* 0x004ea80000300800 */
[----:B------:R-:W3:Y:S04]  /*d3e0*/  LDL.LU R4, [R1+0x74] ;  /* 0x0000740001047983 */ /* 0x000ee80000300800 */
[----:B------:R-:W4:Y:S04]  /*d3f0*/  LDL.LU R13, [R1+0x70] ;  /* 0x00007000010d7983 */ /* 0x000f280000300800 */
[----:B------:R-:W4:Y:S04]  /*d400*/  LDL.LU R12, [R1+0x6c] ;  /* 0x00006c00010c7983 */ /* 0x000f280000300800 */
[----:B------:R-:W4:Y:S04]  /*d410*/  LDL.LU R11, [R1+0x3c] ;  /* 0x00003c00010b7983 */ /* 0x000f280000300800 */
[----:B------:R-:W4:Y:S01]  /*d420*/  LDL.LU R52, [R1+0x20] ;  /* 0x0000200001347983 */ /* 0x000f220000300800 */
[----:B------:R-:W-:-:S03]  /*d430*/  MOV R14, 0x3f800000 ;  /* 0x3f800000000e7802 */ /* 0x000fc60000000f00 */
[----:B------:R1:W5:Y:S01]  /*d440*/  LDL R58, [R1+0x1c] ;  /* 0x00001c00013a7983 */ /* 0x0003620000100800 */
[----:B------:R-:W-:Y:S01]  /*d450*/  CS2R R56, SRZ ;  /* 0x0000000000387805 */ /* 0x000fe2000001ff00 */
[----:B------:R-:W-:Y:S02]  /*d460*/  BSSY B0, `(.L_x_53) ;  /* 0x000012d000007945 */ /* 0x000fe40003800000 */
[----:B--2---:R-:W2:Y:S04]  /*d470*/  SHFL.BFLY PT, R10, R5, 0x2, 0x1f ;  /* 0x0c401f00050a7f89 */ /* 0x004ea800000e0000 */
[----:B---3--:R-:W3:Y:S04]  /*d480*/  SHFL.BFLY PT, R8, R4, 0x2, 0x1f ;  /* 0x0c401f0004087f89 */ /* 0x008ee800000e0000 */
[----:B----4-:R-:W4:Y:S04]  /*d490*/  SHFL.BFLY PT, R6, R13, 0x2, 0x1f ;  /* 0x0c401f000d067f89 */ /* 0x010f2800000e0000 */
[----:B------:R-:W1:Y:S01]  /*d4a0*/  SHFL.BFLY PT, R16, R12, 0x2, 0x1f ;  /* 0x0c401f000c107f89 */ /* 0x000e6200000e0000 */
[----:B------:R-:W-:-:S02]  /*d4b0*/  MOV R48, R11 ;  /* 0x0000000b00307202 */ /* 0x000fc40000000f00 */
[----:B------:R-:W-:Y:S01]  /*d4c0*/  ISETP.NE.AND P0, PT, R52, -0x1, PT ;  /* 0xffffffff3400780c */ /* 0x000fe20003f05270 */
[----:B--2---:R-:W-:Y:S02]  /*d4d0*/  FADD.FTZ R10, R10, R5 ;  /* 0x000000050a0a7221 */ /* 0x004fe40000010000 */
[----:B------:R-:W2:Y:S01]  /*d4e0*/  S2R R5, SR_TID.X ;  /* 0x0000000000057919 */ /* 0x000ea20000002100 */
[----:B---3--:R-:W-:-:S03]  /*d4f0*/  FADD.FTZ R8, R8, R4 ;  /* 0x0000000408087221 */ /* 0x008fc60000010000 */
[----:B------:R-:W3:Y:S01]  /*d500*/  S2R R4, SR_CTAID.Y ;  /* 0x0000000000047919 */ /* 0x000ee20000002600 */
[----:B----4-:R-:W-:-:S03]  /*d510*/  FADD.FTZ R6, R6, R13 ;  /* 0x0000000d06067221 */ /* 0x010fc60000010000 */
[----:B------:R-:W4:Y:S01]  /*d520*/  SHFL.BFLY PT, R7, R8, 0x1, 0x1f ;  /* 0x0c201f0008077f89 */ /* 0x000f2200000e0000 */
[----:B-1----:R-:W-:-:S03]  /*d530*/  FADD.FTZ R16, R16, R12 ;  /* 0x0000000c10107221 */ /* 0x002fc60000010000 */
[----:B------:R-:W1:Y:S01]  /*d540*/  SHFL.BFLY PT, R9, R10, 0x1, 0x1f ;  /* 0x0c201f000a097f89 */ /* 0x000e6200000e0000 */
[----:B------:R-:W-:-:S03]  /*d550*/  @P0 IMAD.WIDE.U32 R12, R52, c[0x0][0x1e8], RZ ;  /* 0x00007a00340c0a25 */ /* 0x000fc600078e00ff */
[----:B------:R-:W1:Y:S01]  /*d560*/  SHFL.BFLY PT, R17, R6, 0x1, 0x1f ;  /* 0x0c201f0006117f89 */ /* 0x000e6200000e0000 */
[----:B------:R-:W-:-:S03]  /*d570*/  @P0 IMAD R11, R52, c[0x0][0x1ec], R13 ;  /* 0x00007b00340b0a24 */ /* 0x000fc600078e020d */
[----:B------:R-:W1:Y:S01]  /*d580*/  SHFL.BFLY PT, R15, R16, 0x1, 0x1f ;  /* 0x0c201f00100f7f89 */ /* 0x000e6200000e0000 */
[----:B---3--:R-:W-:Y:S01]  /*d590*/  @!P0 SHF.R.S32.HI R19, RZ, 0x1f, R4 ;  /* 0x0000001fff138819 */ /* 0x008fe20000011404 */
[----:B------:R-:W-:-:S04]  /*d5a0*/  @!P0 IMAD.WIDE.U32 R20, R4, c[0x0][0x1e0], RZ ;  /* 0x0000780004148a25 */ /* 0x000fc800078e00ff */
[----:B----4-:R-:W-:Y:S01]  /*d5b0*/  FADD.FTZ R7, R8, R7 ;  /* 0x0000000708077221 */ /* 0x010fe20000010000 */
[----:B--2---:R-:W-:Y:S01]  /*d5c0*/  SHF.R.S32.HI R8, RZ, 0x1f, R5 ;  /* 0x0000001fff087819 */ /* 0x004fe20000011405 */
[----:B------:R-:W-:Y:S01]  /*d5d0*/  @!P0 IMAD R19, R19, c[0x0][0x1e0], RZ ;  /* 0x0000780013138a24 */ /* 0x000fe200078e02ff */
[----:B------:R-:W-:Y:S01]  /*d5e0*/  @!P0 MOV R12, R20 ;  /* 0x00000014000c8202 */ /* 0x000fe20000000f00 */
[----:B-1----:R-:W-:Y:S01]  /*d5f0*/  FADD.FTZ R9, R10, R9 ;  /* 0x000000090a097221 */ /* 0x002fe20000010000 */
[----:B------:R-:W-:Y:S01]  /*d600*/  FSETP.NE.FTZ.AND P5, PT, R7, RZ, PT ;  /* 0x000000ff0700720b */ /* 0x000fe20003fb5000 */
[----:B------:R-:W-:Y:S01]  /*d610*/  @!P0 IMAD R10, R4, c[0x0][0x1e4], R19 ;  /* 0x00007900040a8a24 */ /* 0x000fe200078e0213 */
[----:B------:R-:W-:Y:S01]  /*d620*/  LEA.HI R13, R8, R5, RZ, 0x2 ;  /* 0x00000005080d7211 */ /* 0x000fe200078f10ff */
[----:B------:R-:W-:Y:S01]  /*d630*/  FADD.FTZ R17, R6, R17 ;  /* 0x0000001106117221 */ /* 0x000fe20000010000 */
[----:B------:R-:W-:Y:S01]  /*d640*/  FSETP.NE.FTZ.AND P6, PT, R9, RZ, PT ;  /* 0x000000ff0900720b */ /* 0x000fe20003fd5000 */
[----:B------:R-:W-:Y:S01]  /*d650*/  @!P0 IMAD.IADD R11, R21, 0x1, R10 ;  /* 0x00000001150b8824 */ /* 0x000fe200078e020a */
[----:B------:R-:W-:Y:S01]  /*d660*/  MOV R10, 0x3f800000 ;  /* 0x3f800000000a7802 */ /* 0x000fe20000000f00 */
[----:B------:R-:W-:Y:S01]  /*d670*/  FADD.FTZ R6, R16, R15 ;  /* 0x0000000f10067221 */ /* 0x000fe20000010000 */
[----:B------:R-:W-:-:S02]  /*d680*/  LOP3.LUT R16, R13, 0x3ffffffc, RZ, 0xc0, !PT ;  /* 0x3ffffffc0d107812 */ /* 0x000fc400078ec0ff */
[----:B------:R-:W-:Y:S02]  /*d690*/  FSETP.NE.FTZ.AND P4, PT, R17, RZ, PT ;  /* 0x000000ff1100720b */ /* 0x000fe40003f95000 */
[----:B------:R-:W-:Y:S01]  /*d6a0*/  FSETP.NE.FTZ.AND P3, PT, R6, RZ, PT ;  /* 0x000000ff0600720b */ /* 0x000fe20003f75000 */
[----:B------:R-:W1:Y:S01]  /*d6b0*/  @P5 MUFU.RCP R10, R7 ;  /* 0x00000007000a5308 */ /* 0x000e620000001000 */
[-C--:B------:R-:W-:Y:S02]  /*d6c0*/  LEA.HI R8, R8, R5.reuse, RZ, 0x5 ;  /* 0x0000000508087211 */ /* 0x080fe400078f28ff */
[----:B------:R-:W-:Y:S02]  /*d6d0*/  IADD3 R16, -R16, R5, RZ ;  /* 0x0000000510107210 */ /* 0x000fe40007ffe1ff */
[----:B------:R-:W-:Y:S02]  /*d6e0*/  MOV R5, 0x3f800000 ;  /* 0x3f80000000057802 */ /* 0x000fe40000000f00 */
[----:B------:R-:W-:Y:S01]  /*d6f0*/  SHF.R.S32.HI R15, RZ, 0x5, R8 ;  /* 0x00000005ff0f7819 */ /* 0x000fe20000011408 */
[----:B------:R-:W2:Y:S03]  /*d700*/  @P6 MUFU.RCP R14, R9 ;  /* 0x00000009000e6308 */ /* 0x000ea60000001000 */
[----:B------:R-:W-:Y:S01]  /*d710*/  LEA R16, R15, R16, 0x9 ;  /* 0x000000100f107211 */ /* 0x000fe200078e48ff */
[----:B-1----:R-:W-:-:S04]  /*d720*/  FMUL.FTZ R166, R10, R166 ;  /* 0x000000a60aa67220 */ /* 0x002fc80000410000 */
[----:B------:R-:W1:Y:S01]  /*d730*/  @P4 MUFU.RCP R5, R17 ;  /* 0x0000001100054308 */ /* 0x000e620000001000 */
[C---:B------:R-:W-:Y:S02]  /*d740*/  FMUL.FTZ R167, R10.reuse, R167 ;  /* 0x000000a70aa77220 */ /* 0x040fe40000410000 */
[C---:B------:R-:W-:Y:S02]  /*d750*/  FMUL.FTZ R170, R10.reuse, R170 ;  /* 0x000000aa0aaa7220 */ /* 0x040fe40000410000 */
[C---:B------:R-:W-:Y:S01]  /*d760*/  FMUL.FTZ R171, R10.reuse, R171 ;  /* 0x000000ab0aab7220 */ /* 0x040fe20000410000 */
[----:B------:R-:W-:Y:S01]  /*d770*/  F2FP.PACK_AB R166, R167, R166 ;  /* 0x000000a6a7a6723e */ /* 0x000fe200000000ff */
[C---:B------:R-:W-:Y:S01]  /*d780*/  FMUL.FTZ R174, R10.reuse, R174 ;  /* 0x000000ae0aae7220 */ /* 0x040fe20000410000 */
[----:B------:R-:W-:Y:S01]  /*d790*/  @P5 MUFU.LG2 R7, R7 ;  /* 0x0000000700075308 */ /* 0x000fe20000000c00 */
[C---:B------:R-:W-:Y:S01]  /*d7a0*/  FMUL.FTZ R175, R10.reuse, R175 ;  /* 0x000000af0aaf7220 */ /* 0x040fe20000410000 */
[----:B------:R-:W-:Y:S01]  /*d7b0*/  F2FP.PACK_AB R170, R171, R170 ;  /* 0x000000aaabaa723e */ /* 0x000fe200000000ff */
[----:B------:R-:W-:-:S02]  /*d7c0*/  FMUL.FTZ R178, R10, R178 ;  /* 0x000000b20ab27220 */ /* 0x000fc40000410000 */
[C---:B------:R-:W-:Y:S01]  /*d7d0*/  FMUL.FTZ R179, R10.reuse, R179 ;  /* 0x000000b30ab37220 */ /* 0x040fe20000410000 */
[----:B------:R-:W-:Y:S01]  /*d7e0*/  F2FP.PACK_AB R174, R175, R174 ;  /* 0x000000aeafae723e */ /* 0x000fe200000000ff */
[C---:B------:R-:W-:Y:S01]  /*d7f0*/  FMUL.FTZ R182, R10.reuse, R182 ;  /* 0x000000b60ab67220 */ /* 0x040fe20000410000 */
[----:B------:R-:W-:Y:S01]  /*d800*/  @P6 MUFU.LG2 R9, R9 ;  /* 0x0000000900096308 */ /* 0x000fe20000000c00 */
[C---:B------:R-:W-:Y:S01]  /*d810*/  FMUL.FTZ R183, R10.reuse, R183 ;  /* 0x000000b70ab77220 */ /* 0x040fe20000410000 */
[----:B------:R-:W-:Y:S01]  /*d820*/  F2FP.PACK_AB R178, R179, R178 ;  /* 0x000000b2b3b2723e */ /* 0x000fe200000000ff */
        /* <DEDUP_REMOVED lines=8> */
[----:B------:R-:W-:Y:S01]  /*d8b0*/  FMUL.FTZ R195, R10, R195 ;  /* 0x000000c30ac37220 */ /* 0x000fe20000410000 */
[--C-:B------:R-:W-:Y:S01]  /*d8c0*/  SHF.R.S32.HI R10, RZ, 0x2, R13.reuse ;  /* 0x00000002ff0a7819 */ /* 0x100fe2000001140d */
[C---:B--2---:R-:W-:Y:S01]  /*d8d0*/  FMUL.FTZ R164, R14.reuse, R164 ;  /* 0x000000a40ea47220 */ /* 0x044fe20000410000 */
[----:B------:R-:W-:Y:S01]  /*d8e0*/  SHF.R.S32.HI R13, RZ, 0x1f, R13 ;  /* 0x0000001fff0d7819 */ /* 0x000fe2000001140d */
[C---:B------:R-:W-:Y:S01]  /*d8f0*/  FMUL.FTZ R165, R14.reuse, R165 ;  /* 0x000000a50ea57220 */ /* 0x040fe20000410000 */
[----:B------:R-:W-:Y:S01]  /*d900*/  F2FP.PACK_AB R190, R191, R190 ;  /* 0x000000bebfbe723e */ /* 0x000fe200000000ff */
[C---:B------:R-:W-:Y:S01]  /*d910*/  FMUL.FTZ R168, R14.reuse, R168 ;  /* 0x000000a80ea87220 */ /* 0x040fe20000410000 */
[----:B------:R-:W-:Y:S01]  /*d920*/  LEA.HI R13, R13, R10, RZ, 0x3 ;  /* 0x0000000a0d0d7211 */ /* 0x000fe200078f18ff */
[C---:B------:R-:W-:Y:S01]  /*d930*/  FMUL.FTZ R169, R14.reuse, R169 ;  /* 0x000000a90ea97220 */ /* 0x040fe20000410000 */
[----:B------:R-:W-:Y:S01]  /*d940*/  F2FP.PACK_AB R164, R165, R164 ;  /* 0x000000a4a5a4723e */ /* 0x000fe200000000ff */
[C---:B------:R-:W-:Y:S01]  /*d950*/  FMUL.FTZ R172, R14.reuse, R172 ;  /* 0x000000ac0eac7220 */ /* 0x040fe20000410000 */
[----:B------:R-:W-:Y:S01]  /*d960*/  LOP3.LUT R13, R13, 0xfffffff8, RZ, 0xc0, !PT ;  /* 0xfffffff80d0d7812 */ /* 0x000fe200078ec0ff */
[C---:B------:R-:W-:Y:S01]  /*d970*/  FMUL.FTZ R173, R14.reuse, R173 ;  /* 0x000000ad0ead7220 */ /* 0x040fe20000410000 */
[----:B------:R-:W-:Y:S01]  /*d980*/  F2FP.PACK_AB R168, R169, R168 ;  /* 0x000000a8a9a8723e */ /* 0x000fe200000000ff */
[----:B------:R-:W-:Y:S01]  /*d990*/  FMUL.FTZ R176, R14, R176 ;  /* 0x000000b00eb07220 */ /* 0x000fe20000410000 */
[----:B------:R-:W-:Y:S01]  /*d9a0*/  IADD3 R13, R10, -R13, RZ ;  /* 0x8000000d0a0d7210 */ /* 0x000fe20007ffe0ff */
[C---:B------:R-:W-:Y:S01]  /*d9b0*/  FMUL.FTZ R177, R14.reuse, R177 ;  /* 0x000000b10eb17220 */ /* 0x040fe20000410000 */
[----:B------:R-:W-:Y:S01]  /*d9c0*/  F2FP.PACK_AB R172, R173, R172 ;  /* 0x000000acadac723e */ /* 0x000fe200000000ff */
[C---:B------:R-:W-:Y:S01]  /*d9d0*/  FMUL.FTZ R180, R14.reuse, R180 ;  /* 0x000000b40eb47220 */ /* 0x040fe20000410000 */
[C---:B------:R-:W-:Y:S01]  /*d9e0*/  LOP3.LUT R8, R13.reuse, 0x1, RZ, 0xc0, !PT ;  /* 0x000000010d087812 */ /* 0x040fe200078ec0ff */
[C---:B------:R-:W-:Y:S01]  /*d9f0*/  FMUL.FTZ R181, R14.reuse, R181 ;  /* 0x000000b50eb57220 */ /* 0x040fe20000410000 */
[----:B------:R-:W-:Y:S01]  /*da00*/  SHF.L.U32 R10, R13, 0x6, RZ ;  /* 0x000000060d0a7819 */ /* 0x000fe200000006ff */
[----:B------:R-:W-:Y:S01]  /*da10*/  FMUL.FTZ R184, R14, R184 ;  /* 0x000000b80eb87220 */ /* 0x000fe20000410000 */
[----:B------:R-:W-:Y:S01]  /*da20*/  ISETP.NE.U32.AND P1, PT, R8, 0x1, PT ;  /* 0x000000010800780c */ /* 0x000fe20003f25070 */
[----:B------:R-:W-:Y:S01]  /*da30*/  FMUL.FTZ R185, R14, R185 ;  /* 0x000000b90eb97220 */ /* 0x000fe20000410000 */
[----:B------:R-:W-:Y:S01]  /*da40*/  LOP3.LUT R10, R10, 0x1c0, RZ, 0xc0, !PT ;  /* 0x000001c00a0a7812 */ /* 0x000fe200078ec0ff */
[C---:B------:R-:W-:Y:S01]  /*da50*/  FMUL.FTZ R188, R14.reuse, R188 ;  /* 0x000000bc0ebc7220 */ /* 0x040fe20000410000 */
[----:B------:R-:W-:Y:S01]  /*da60*/  F2FP.PACK_AB R176, R177, R176 ;  /* 0x000000b0b1b0723e */ /* 0x000fe200000000ff */
[----:B------:R-:W-:Y:S01]  /*da70*/  FMUL.FTZ R189, R14, R189 ;  /* 0x000000bd0ebd7220 */ /* 0x000fe20000410000 */
[----:B------:R-:W-:Y:S01]  /*da80*/  LEA.HI R19, R10, R10, RZ, 0x1d ;  /* 0x0000000a0a137211 */ /* 0x000fe200078fe8ff */
[C---:B------:R-:W-:Y:S01]  /*da90*/  FMUL.FTZ R192, R14.reuse, R192 ;  /* 0x000000c00ec07220 */ /* 0x040fe20000410000 */
[----:B------:R-:W-:Y:S01]  /*daa0*/  F2FP.PACK_AB R180, R181, R180 ;  /* 0x000000b4b5b4723e */ /* 0x000fe200000000ff */
[----:B------:R-:W-:Y:S01]  /*dab0*/  FMUL.FTZ R193, R14, R193 ;  /* 0x000000c10ec17220 */ /* 0x000fe20000410000 */
[----:B------:R-:W-:Y:S01]  /*dac0*/  LEA R16, R16, R19, 0x1 ;  /* 0x0000001310107211 */ /* 0x000fe200078e08ff */
[----:B------:R-:W-:Y:S01]  /*dad0*/  IMAD.MOV.U32 R14, RZ, RZ, 0x3f800000 ;  /* 0x3f800000ff0e7424 */ /* 0x000fe200078e00ff */
[----:B------:R-:W-:Y:S01]  /*dae0*/  F2FP.PACK_AB R184, R185, R184 ;  /* 0x000000b8b9b8723e */ /* 0x000fe200000000ff */
[----:B------:R-:W-:Y:S01]  /*daf0*/  IMAD.MOV.U32 R8, RZ, RZ, -0x10 ;  /* 0xfffffff0ff087424 */ /* 0x000fe200078e00ff */
[----:B------:R-:W-:Y:S01]  /*db00*/  SHF.L.U32 R19, R16, 0x1, RZ ;  /* 0x0000000110137819 */ /* 0x000fe200000006ff */
[----:B-1----:R-:W-:Y:S01]  /*db10*/  FMUL.FTZ R136, R5, R136 ;  /* 0x0000008805887220 */ /* 0x002fe20000410000 */
[----:B------:R-:W-:Y:S01]  /*db20*/  F2FP.PACK_AB R188, R189, R188 ;  /* 0x000000bcbdbc723e */ /* 0x000fe200000000ff */
[----:B------:R-:W1:Y:S01]  /*db30*/  @P3 MUFU.RCP R14, R6 ;  /* 0x00000006000e3308 */ /* 0x000e620000001000 */
[----:B------:R-:W-:Y:S01]  /*db40*/  SEL R10, R8, 0x10, !P1 ;  /* 0x00000010080a7807 */ /* 0x000fe20004800000 */
[----:B------:R-:W-:Y:S01]  /*db50*/  FMUL.FTZ R137, R5, R137 ;  /* 0x0000008905897220 */ /* 0x000fe20000410000 */
[----:B------:R-:W2:Y:S01]  /*db60*/  LDC.U8 R8, c[0x0][0x329] ;  /* 0x0000ca40ff087b82 */ /* 0x000ea20000000000 */
[----:B------:R-:W-:Y:S01]  /*db70*/  R2P PR, R13, 0x6 ;  /* 0x000000060d007804 */ /* 0x000fe20000000000 */
[----:B------:R-:W-:Y:S01]  /*db80*/  FMUL.FTZ R132, R5, R132 ;  /* 0x0000008405847220 */ /* 0x000fe20000410000 */
[----:B------:R-:W-:Y:S01]  /*db90*/  IADD3 R21, R19, 0x40, RZ ;  /* 0x0000004013157810 */ /* 0x000fe20007ffe0ff */
[----:B------:R-:W-:Y:S01]  /*dba0*/  FMUL.FTZ R133, R5, R133 ;  /* 0x0000008505857220 */ /* 0x000fe20000410000 */
[----:B------:R-:W-:Y:S01]  /*dbb0*/  F2FP.PACK_AB R136, R137, R136 ;  /* 0x000000888988723e */ /* 0x000fe200000000ff */
[C---:B------:R-:W-:Y:S01]  /*dbc0*/  FMUL.FTZ R144, R5.reuse, R144 ;  /* 0x0000009005907220 */ /* 0x040fe20000410000 */
[----:B------:R-:W-:Y:S01]  /*dbd0*/  STS [R19], R164 ;  /* 0x000000a413007388 */ /* 0x000fe20000000800 */
[----:B------:R-:W-:Y:S01]  /*dbe0*/  FMUL.FTZ R145, R5, R145 ;  /* 0x0000009105917220 */ /* 0x000fe20000410000 */
[----:B------:R-:W-:Y:S01]  /*dbf0*/  F2FP.PACK_AB R132, R133, R132 ;  /* 0x000000848584723e */ /* 0x000fe200000000ff */
[C---:B------:R-:W-:Y:S01]  /*dc00*/  FMUL.FTZ R140, R5.reuse, R140 ;  /* 0x0000008c058c7220 */ /* 0x040fe20000410000 */
[----:B------:R-:W-:Y:S01]  /*dc10*/  STS [R19+0x400], R166 ;  /* 0x000400a613007388 */ /* 0x000fe20000000800 */
[----:B------:R-:W-:Y:S01]  /*dc20*/  FMUL.FTZ R141, R5, R141 ;  /* 0x0000008d058d7220 */ /* 0x000fe20000410000 */
[----:B------:R-:W-:Y:S01]  /*dc30*/  F2FP.PACK_AB R144, R145, R144 ;  /* 0x000000909190723e */ /* 0x000fe200000000ff */
[----:B------:R-:W-:Y:S01]  /*dc40*/  FMUL.FTZ R152, R5, R152 ;  /* 0x0000009805987220 */ /* 0x000fe20000410000 */
[----:B------:R-:W-:Y:S01]  /*dc50*/  @P2 IADD3 R21, R19, -0x40, RZ ;  /* 0xffffffc013152810 */ /* 0x000fe20007ffe0ff */
[----:B------:R-:W-:Y:S01]  /*dc60*/  FMUL.FTZ R153, R5, R153 ;  /* 0x0000009905997220 */ /* 0x000fe20000410000 */
[----:B------:R-:W-:Y:S01]  /*dc70*/  F2FP.PACK_AB R140, R141, R140 ;  /* 0x0000008c8d8c723e */ /* 0x000fe200000000ff */
        /* <DEDUP_REMOVED lines=8> */
[----:B------:R-:W-:-:S02]  /*dd00*/  FMUL.FTZ R160, R5, R160 ;  /* 0x000000a005a07220 */ /* 0x000fc40000410000 */
[C---:B-1----:R-:W-:Y:S01]  /*dd10*/  FMUL.FTZ R139, R14.reuse, R139 ;  /* 0x0000008b0e8b7220 */ /* 0x042fe20000410000 */
[----:B------:R-:W-:Y:S01]  /*dd20*/  F2FP.PACK_AB R156, R157, R156 ;  /* 0x0000009c9d9c723e */ /* 0x000fe200000000ff */
[C---:B------:R-:W-:Y:S02]  /*dd30*/  FMUL.FTZ R138, R14.reuse, R138 ;  /* 0x0000008a0e8a7220 */ /* 0x040fe40000410000 */
[C---:B------:R-:W-:Y:S02]  /*dd40*/  FMUL.FTZ R135, R14.reuse, R135 ;  /* 0x000000870e877220 */ /* 0x040fe40000410000 */
[C---:B------:R-:W-:Y:S01]  /*dd50*/  FMUL.FTZ R134, R14.reuse, R134 ;  /* 0x000000860e867220 */ /* 0x040fe20000410000 */
        /* <DEDUP_REMOVED lines=19> */
[----:B------:R-:W-:Y:S02]  /*de90*/  FMUL.FTZ R14, R14, R162 ;  /* 0x000000a20e0e7220 */ /* 0x000fe40000410000 */
[----:B------:R-:W-:Y:S01]  /*dea0*/  IMAD.MOV.U32 R13, RZ, RZ, 0x20 ;  /* 0x00000020ff0d7424 */ /* 0x000fe200078e00ff */
[----:B------:R-:W-:Y:S02]  /*deb0*/  F2FP.PACK_AB R160, R5, R160 ;  /* 0x000000a005a0723e */ /* 0x000fe400000000ff */
[----:B------:R-:W-:-:S02]  /*dec0*/  F2FP.PACK_AB R163, R163, R14 ;  /* 0x0000000ea3a3723e */ /* 0x000fc400000000ff */
[----:B------:R-:W-:Y:S02]  /*ded0*/  IADD3 R5, R19, R10, RZ ;  /* 0x0000000a13057210 */ /* 0x000fe40007ffe0ff */
[----:B------:R-:W-:Y:S02]  /*dee0*/  SEL R14, R13, 0xffffffe0, !P1 ;  /* 0xffffffe00d0e7807 */ /* 0x000fe40004800000 */
[----:B------:R-:W1:Y:S01]  /*def0*/  LDC.U8 R13, c[0x0][0x328] ;  /* 0x0000ca00ff0d7b82 */ /* 0x000e620000000000 */
[----:B------:R-:W-:Y:S01]  /*df00*/  STS [R5], R168 ;  /* 0x000000a805007388 */ /* 0x000fe20000000800 */
[-C--:B------:R-:W-:Y:S02]  /*df10*/  IADD3 R25, R19, R14.reuse, RZ ;  /* 0x0000000e13197210 */ /* 0x080fe40007ffe0ff */
[----:B------:R-:W-:Y:S01]  /*df20*/  IADD3 R23, R5, R14, RZ ;  /* 0x0000000e05177210 */ /* 0x000fe20007ffe0ff */
[----:B------:R-:W-:Y:S01]  /*df30*/  STS [R5+0x400], R170 ;  /* 0x000400aa05007388 */ /* 0x000fe20000000800 */
[----:B--2---:R-:W-:-:S03]  /*df40*/  ISETP.NE.AND P1, PT, R8, RZ, PT ;  /* 0x000000ff0800720c */ /* 0x004fc60003f25270 */
[----:B------:R-:W-:Y:S04]  /*df50*/  STS [R19+0x2000], R136 ;  /* 0x0020008813007388 */ /* 0x000fe80000000800 */
[----:B------:R2:W-:Y:S04]  /*df60*/  STS [R19+0x2400], R138 ;  /* 0x0024008a13007388 */ /* 0x0005e80000000800 */
[----:B------:R-:W-:Y:S04]  /*df70*/  STS [R5+0x2000], R132 ;  /* 0x0020008405007388 */ /* 0x000fe80000000800 */
[----:B------:R3:W-:Y:S01]  /*df80*/  STS [R5+0x2400], R134 ;  /* 0x0024008605007388 */ /* 0x0007e20000000800 */
[----:B-1----:R-:W-:-:S03]  /*df90*/  ISETP.NE.AND P2, PT, R13, RZ, PT ;  /* 0x000000ff0d00720c */ /* 0x002fc60003f45270 */
[----:B------:R-:W-:Y:S01]  /*dfa0*/  STS [R25], R172 ;  /* 0x000000ac19007388 */ /* 0x000fe20000000800 */
[----:B------:R-:W-:-:S03]  /*dfb0*/  @P1 IMAD.MOV.U32 R13, RZ, RZ, 0x1 ;  /* 0x00000001ff0d1424 */ /* 0x000fc600078e00ff */
[----:B------:R-:W-:Y:S04]  /*dfc0*/  STS [R25+0x400], R174 ;  /* 0x000400ae19007388 */ /* 0x000fe80000000800 */
[----:B------:R-:W-:Y:S04]  /*dfd0*/  STS [R23], R176 ;  /* 0x000000b017007388 */ /* 0x000fe80000000800 */
[----:B------:R-:W-:Y:S01]  /*dfe0*/  STS [R23+0x400], R178 ;  /* 0x000400b217007388 */ /* 0x000fe20000000800 */
[----:B--2---:R-:W-:-:S03]  /*dff0*/  IADD3 R19, R14, 0x400, R21 ;  /* 0x000004000e137810 */ /* 0x004fc60007ffe015 */
[----:B------:R-:W-:Y:S01]  /*e000*/  STS [R25+0x2000], R144 ;  /* 0x0020009019007388 */ /* 0x000fe20000000800 */
[C---:B------:R-:W-:Y:S01]  /*e010*/  IADD3 R18, R10.reuse, R19, RZ ;  /* 0x000000130a127210 */ /* 0x040fe20007ffe0ff */
[----:B------:R-:W-:Y:S01]  /*e020*/  IMAD.IADD R19, R10, 0x1, R21 ;  /* 0x000000010a137824 */ /* 0x000fe200078e0215 */
[----:B------:R-:W-:Y:S01]  /*e030*/  @!P1 MOV R10, c[0x0][0x214] ;  /* 0x00008500000a9a02 */ /* 0x000fe20000000f00 */
[----:B------:R1:W-:Y:S01]  /*e040*/  STS [R25+0x2400], R146 ;  /* 0x0024009219007388 */ /* 0x0003e20000000800 */
[----:B---3--:R-:W-:-:S03]  /*e050*/  @P1 MOV R5, c[0x0][0x210] ;  /* 0x0000840000051a02 */ /* 0x008fc60000000f00 */
[----:B------:R-:W-:Y:S02]  /*e060*/  STS [R23+0x2000], R140 ;  /* 0x0020008c17007388 */ /* 0x000fe40000000800 */
[----:B------:R-:W-:Y:S01]  /*e070*/  @P1 IMAD R5, R5, c[0x0][0x214], RZ ;  /* 0x0000850005051a24 */ /* 0x000fe200078e02ff */
[----:B------:R-:W-:Y:S01]  /*e080*/  @!P1 SEL R5, R10, c[0x0][0x234], !P2 ;  /* 0x00008d000a059a07 */ /* 0x000fe20005000000 */
[----:B------:R2:W-:Y:S01]  /*e090*/  STS [R23+0x2400], R142 ;  /* 0x0024008e17007388 */ /* 0x0005e20000000800 */
[----:B------:R-:W-:-:S03]  /*e0a0*/  ISETP.NE.OR P2, PT, R8, RZ, !P2 ;  /* 0x000000ff0800720c */ /* 0x000fc60005745670 */
[----:B------:R-:W-:Y:S01]  /*e0b0*/  STS [R21], R180 ;  /* 0x000000b415007388 */ /* 0x000fe20000000800 */
[----:B------:R-:W-:-:S03]  /*e0c0*/  @!P1 IMAD R13, R5, c[0x0][0x1c0], RZ ;  /* 0x00007000050d9a24 */ /* 0x000fc600078e02ff */
[----:B------:R-:W-:Y:S04]  /*e0d0*/  STS [R21+0x400], R182 ;  /* 0x000400b615007388 */ /* 0x000fe80000000800 */
[----:B------:R-:W-:Y:S02]  /*e0e0*/  STS [R19], R184 ;  /* 0x000000b813007388 */ /* 0x000fe40000000800 */
[----:B------:R-:W-:Y:S02]  /*e0f0*/  @!P2 IMAD R16, R4, c[0x0][0x214], RZ ;  /* 0x000085000410aa24 */ /* 0x000fe400078e02ff */
[----:B------:R-:W-:Y:S01]  /*e100*/  STS [R19+0x400], R186 ;  /* 0x000400ba13007388 */ /* 0x000fe20000000800 */
[----:B-1----:R-:W-:-:S03]  /*e110*/  IADD3 R25, R14, R21, RZ ;  /* 0x000000150e197210 */ /* 0x002fc60007ffe0ff */
[----:B------:R-:W1:Y:S04]  /*e120*/  S2R R8, SR_TID.X ;  /* 0x0000000000087919 */ /* 0x000e680000002100 */
[----:B------:R-:W3:Y:S01]  /*e130*/  S2R R10, SR_CTAID.X ;  /* 0x00000000000a7919 */ /* 0x000ee20000002500 */
[----:B--2---:R-:W-:Y:S01]  /*e140*/  IADD3 R23, R14, R19, RZ ;  /* 0x000000130e177210 */ /* 0x004fe20007ffe0ff */
[----:B------:R-:W-:Y:S01]  /*e150*/  IMAD R13, R4, R13, RZ ;  /* 0x0000000d040d7224 */ /* 0x000fe200078e02ff */
[----:B------:R-:W2:Y:S01]  /*e160*/  @P3 MUFU.LG2 R6, R6 ;  /* 0x0000000600063308 */ /* 0x000ea20000000c00 */
[----:B------:R-:W-:Y:S01]  /*e170*/  STS [R21+0x2000], R152 ;  /* 0x0020009815007388 */ /* 0x000fe20000000800 */
[----:B------:R-:W-:-:S03]  /*e180*/  @!P2 SEL R16, R16, R52, !P0 ;  /* 0x000000341010a207 */ /* 0x000fc60004000000 */
[----:B------:R-:W-:Y:S04]  /*e190*/  STS [R21+0x2400], R154 ;  /* 0x0024009a15007388 */ /* 0x000fe80000000800 */
[----:B------:R-:W-:Y:S04]  /*e1a0*/  STS [R19+0x2000], R148 ;  /* 0x0020009413007388 */ /* 0x000fe80000000800 */
[----:B------:R1:W-:Y:S04]  /*e1b0*/  STS [R19+0x2400], R150 ;  /* 0x0024009613007388 */ /* 0x0003e80000000800 */
[----:B------:R-:W-:Y:S04]  /*e1c0*/  STS [R25], R188 ;  /* 0x000000bc19007388 */ /* 0x000fe80000000800 */
[----:B------:R-:W-:Y:S04]  /*e1d0*/  STS [R25+0x400], R190 ;  /* 0x000400be19007388 */ /* 0x000fe80000000800 */
[----:B------:R-:W-:Y:S04]  /*e1e0*/  STS [R23], R192 ;  /* 0x000000c017007388 */ /* 0x000fe80000000800 */
[----:B------:R-:W-:Y:S04]  /*e1f0*/  STS [R18], R194 ;  /* 0x000000c212007388 */ /* 0x000fe80000000800 */
[----:B------:R-:W-:Y:S04]  /*e200*/  STS [R25+0x2000], R156 ;  /* 0x0020009c19007388 */ /* 0x000fe80000000800 */
[----:B------:R-:W-:Y:S04]  /*e210*/  STS [R25+0x2400], R158 ;  /* 0x0024009e19007388 */ /* 0x000fe80000000800 */
[----:B------:R-:W-:Y:S04]  /*e220*/  STS [R23+0x2000], R160 ;  /* 0x002000a017007388 */ /* 0x000fe80000000800 */
[----:B------:R4:W-:Y:S04]  /*e230*/  STS [R18+0x2000], R163 ;  /* 0x002000a312007388 */ /* 0x0009e80000000800 */
[----:B------:R-:W-:Y:S01]  /*e240*/  BAR.SYNC.DEFER_BLOCKING 0x0 ;  /* 0x0000000000007b1d */ /* 0x000fe20000010000 */
[----:B-1----:R-:W-:-:S05]  /*e250*/  SHF.R.S32.HI R19, RZ, 0x1f, R8 ;  /* 0x0000001fff137819 */ /* 0x002fca0000011408 */
[----:B------:R-:W1:Y:S01]  /*e260*/  S2R R14, SR_CTAID.Z ;  /* 0x00000000000e7919 */ /* 0x000e620000002700 */
[----:B------:R-:W-:-:S04]  /*e270*/  LEA.HI R4, R19, R8, RZ, 0x5 ;  /* 0x0000000813047211 */ /* 0x000fc800078f28ff */
[----:B------:R-:W-:Y:S01]  /*e280*/  LOP3.LUT R55, R4, 0xffffffe0, RZ, 0xc0, !PT ;  /* 0xffffffe004377812 */ /* 0x000fe200078ec0ff */
[----:B------:R1:W1:Y:S04]  /*e290*/  LDS.128 R44, [R48] ;  /* 0x00000000302c7984 */ /* 0x0002680000000c00 */
[----:B------:R1:W2:Y:S04]  /*e2a0*/  LDS.128 R40, [R48+0x800] ;  /* 0x0008000030287984 */ /* 0x0002a80000000c00 */
[----:B------:R1:W2:Y:S04]  /*e2b0*/  LDS.128 R36, [R48+0x1000] ;  /* 0x0010000030247984 */ /* 0x0002a80000000c00 */
[----:B------:R1:W4:Y:S04]  /*e2c0*/  LDS.128 R32, [R48+0x1800] ;  /* 0x0018000030207984 */ /* 0x0003280000000c00 */
[----:B------:R1:W4:Y:S04]  /*e2d0*/  LDS.128 R28, [R48+0x2000] ;  /* 0x00200000301c7984 */ /* 0x0003280000000c00 */
[----:B------:R2:W4:Y:S04]  /*e2e0*/  LDS.128 R24, [R48+0x2800] ;  /* 0x0028000030187984 */ /* 0x0005280000000c00 */
[----:B------:R2:W4:Y:S04]  /*e2f0*/  LDS.128 R20, [R48+0x3000] ;  /* 0x0030000030147984 */ /* 0x0005280000000c00 */
[----:B------:R-:W4:Y:S01]  /*e300*/  LDS.128 R48, [R48+0x3800] ;  /* 0x0038000030307984 */ /* 0x000f220000000c00 */
[----:B------:R-:W-:Y:S01]  /*e310*/  @P1 MOV R53, c[0x0][0x210] ;  /* 0x0000840000351a02 */ /* 0x000fe20000000f00 */
[----:B------:R-:W-:Y:S01]  /*e320*/  IMAD.IADD R55, R8, 0x1, -R55 ;  /* 0x0000000108377824 */ /* 0x000fe200078e0a37 */
[----:B------:R-:W-:-:S02]  /*e330*/  @!P1 MOV R53, 0x1 ;  /* 0x0000000100359802 */ /* 0x000fc40000000f00 */
[----:B------:R-:W-:Y:S02]  /*e340*/  @!P2 SHF.R.S32.HI R57, RZ, 0x1f, R16 ;  /* 0x0000001fff39a819 */ /* 0x000fe40000011410 */
[----:B------:R-:W-:Y:S02]  /*e350*/  SEL R13, R13, RZ, P2 ;  /* 0x000000ff0d0d7207 */ /* 0x000fe40001000000 */
[----:B------:R-:W-:Y:S01]  /*e360*/  @!P2 MOV R56, R16 ;  /* 0x000000100038a202 */ /* 0x000fe20000000f00 */
[----:B---3--:R-:W-:Y:S01]  /*e370*/  IMAD R4, R10, R53, RZ ;  /* 0x000000350a047224 */ /* 0x008fe200078e02ff */
[----:B------:R-:W-:Y:S01]  /*e380*/  LOP3.LUT P2, RZ, R55, 0x3, RZ, 0xc0, !PT ;  /* 0x0000000337ff7812 */ /* 0x000fe2000784c0ff */
[----:B-1----:R-:W-:-:S03]  /*e390*/  IMAD R13, R14, R5, R13 ;  /* 0x000000050e0d7224 */ /* 0x002fc600078e020d */
[----:B------:R-:W-:Y:S01]  /*e3a0*/  SHF.L.U32 R4, R4, 0x7, RZ ;  /* 0x0000000704047819 */ /* 0x000fe200000006ff */
[----:B------:R-:W-:Y:S02]  /*e3b0*/  @P5 FMUL.FTZ R16, R7, 0.69314718246459960938 ;  /* 0x3f31721807105820 */ /* 0x000fe40000410000 */
[----:B------:R-:W-:Y:S02]  /*e3c0*/  @P6 FMUL.FTZ R9, R9, 0.69314718246459960938 ;  /* 0x3f31721809096820 */ /* 0x000fe40000410000 */
[----:B--2---:R-:W-:Y:S01]  /*e3d0*/  @P3 FMUL.FTZ R7, R6, 0.69314718246459960938 ;  /* 0x3f31721806073820 */ /* 0x004fe20000410000 */
[--C-:B------:R-:W-:Y:S01]  /*e3e0*/  IADD3 R6, P1, P0, R4, R56, R13.reuse ;  /* 0x0000003804067210 */ /* 0x100fe2000783e00d */
[----:B------:R-:W-:Y:S01]  /*e3f0*/  @P4 FMUL.FTZ R17, R17, 0.69314718246459960938 ;  /* 0x3f31721811114820 */ /* 0x000fe20000410000 */
[----:B------:R-:W-:Y:S02]  /*e400*/  SHF.R.S32.HI R4, RZ, 0x1f, R4 ;  /* 0x0000001fff047819 */ /* 0x000fe40000011404 */
[----:B------:R-:W-:-:S02]  /*e410*/  SHF.R.S32.HI R13, RZ, 0x1f, R13 ;  /* 0x0000001fff0d7819 */ /* 0x000fc4000001140d */
[----:B----4-:R-:W-:Y:S01]  /*e420*/  MOV R18, 0x7f800000 ;  /* 0x7f80000000127802 */ /* 0x010fe20000000f00 */
[----:B------:R-:W-:Y:S01]  /*e430*/  @P6 FFMA.FTZ R18, R68, c[0x0][0x238], R9 ;  /* 0x00008e0044126a23 */ /* 0x000fe20000010009 */
        /* <DEDUP_REMOVED lines=8> */
[----:B------:R-:W-:Y:S02]  /*e4c0*/  SHF.R.S32.HI R2, RZ, 0x1f, R15 ;  /* 0x0000001fff027819 */ /* 0x000fe4000001140f */
[----:B------:R-:W-:-:S02]  /*e4d0*/  SHF.R.S32.HI R0, RZ, 0x1f, R55 ;  /* 0x0000001fff007819 */ /* 0x000fc40000011437 */
[----:B------:R-:W-:Y:S02]  /*e4e0*/  LEA.HI R2, R2, R15, RZ, 0x2 ;  /* 0x0000000f02027211 */ /* 0x000fe400078f10ff */
[----:B------:R-:W-:Y:S02]  /*e4f0*/  LEA.HI R0, R0, R55, RZ, 0x2 ;  /* 0x0000003700007211 */ /* 0x000fe400078f10ff */
[----:B------:R-:W-:Y:S02]  /*e500*/  LOP3.LUT R2, R2, 0xffffffc, RZ, 0xc0, !PT ;  /* 0x0ffffffc02027812 */ /* 0x000fe400078ec0ff */
[----:B------:R-:W-:-:S03]  /*e510*/  SHF.R.S32.HI R0, RZ, 0x2, R0 ;  /* 0x00000002ff007819 */ /* 0x000fc60000011400 */
[----:B------:R-:W-:-:S04]  /*e520*/  IMAD.IADD R15, R15, 0x1, -R2 ;  /* 0x000000010f0f7824 */ /* 0x000fc800078e0a02 */
[----:B------:R-:W-:-:S05]  /*e530*/  IMAD R52, R15, 0x10, R0 ;  /* 0x000000100f347824 */ /* 0x000fca00078e0200 */
[CC--:B-----5:R-:W-:Y:S02]  /*e540*/  ISETP.GE.AND P6, PT, R52.reuse, R58.reuse, PT ;  /* 0x0000003a3400720c */ /* 0x0e0fe40003fc6270 */
        /* <DEDUP_REMOVED lines=8> */
[-C--:B------:R-:W-:Y:S02]  /*e5d0*/  @!P5 IMAD R13, R16, R53.reuse, RZ ;  /* 0x00000035100dd224 */ /* 0x080fe400078e02ff */
[-C--:B------:R-:W-:Y:S01]  /*e5e0*/  @!P4 IMAD R7, R0, R53.reuse, RZ ;  /* 0x000000350007c224 */ /* 0x080fe200078e02ff */
[----:B------:R-:W-:Y:S01]  /*e5f0*/  @!P6 LEA.HI.X.SX32 R0, R15, R4, 0x1, P0 ;  /* 0x000000040f00e211 */ /* 0x000fe200000f0eff */
[----:B------:R-:W-:Y:S01]  /*e600*/  @!P3 IMAD R53, R2, R53, RZ ;  /* 0x000000350235b224 */ /* 0x000fe200078e02ff */
[----:B------:R-:W-:Y:S02]  /*e610*/  @!P6 LEA R16, P0, R3, c[0x0][0x200], 0x2 ;  /* 0x000080000310ea11 */ /* 0x000fe400078010ff */
[-C--:B------:R-:W-:Y:S02]  /*e620*/  @!P5 IADD3 R2, P2, R13, R6.reuse, RZ ;  /* 0x000000060d02d210 */ /* 0x080fe40007f5e0ff */
[----:B------:R-:W-:Y:S02]  /*e630*/  @!P6 LEA.HI.X R17, R3, c[0x0][0x204], R0, 0x2, P0 ;  /* 0x000081000311ea11 */ /* 0x000fe400000f1400 */
[----:B------:R-:W-:-:S02]  /*e640*/  @!P4 IADD3 R0, P1, R7, R6, RZ ;  /* 0x000000060700c210 */ /* 0x000fc40007f3e0ff */
[----:B------:R-:W-:Y:S01]  /*e650*/  @!P5 LEA.HI.X.SX32 R13, R13, R4, 0x1, P2 ;  /* 0x000000040d0dd211 */ /* 0x000fe200010f0eff */
[----:B------:R1:W-:Y:S01]  /*e660*/  @!P6 STG.E [R16.64], R18 ;  /* 0x000000121000e986 */ /* 0x0003e2000c101908 */
[----:B------:R-:W-:Y:S02]  /*e670*/  @!P3 IADD3 R6, P0, R53, R6, RZ ;  /* 0x000000063506b210 */ /* 0x000fe40007f1e0ff */
[C---:B------:R-:W-:Y:S02]  /*e680*/  @!P5 LEA R54, P2, R2.reuse, c[0x0][0x200], 0x2 ;  /* 0x000080000236da11 */ /* 0x040fe400078410ff */
[-C--:B------:R-:W-:Y:S02]  /*e690*/  @!P4 LEA.HI.X.SX32 R7, R7, R4.reuse, 0x1, P1 ;  /* 0x000000040707c211 */ /* 0x080fe400008f0eff */
[----:B------:R-:W-:Y:S02]  /*e6a0*/  @!P3 LEA.HI.X.SX32 R53, R53, R4, 0x1, P0 ;  /* 0x000000043535b211 */ /* 0x000fe400000f0eff */
[----:B------:R-:W-:-:S02]  /*e6b0*/  @!P5 LEA.HI.X R55, R2, c[0x0][0x204], R13, 0x2, P2 ;  /* 0x000081000237da11 */ /* 0x000fc400010f140d */
[----:B------:R-:W-:Y:S02]  /*e6c0*/  @!P4 LEA R56, P1, R0, c[0x0][0x200], 0x2 ;  /* 0x000080000038ca11 */ /* 0x000fe400078210ff */
[----:B------:R-:W-:Y:S01]  /*e6d0*/  @!P3 LEA R2, P0, R6, c[0x0][0x200], 0x2 ;  /* 0x000080000602ba11 */ /* 0x000fe200078010ff */
[----:B------:R1:W-:Y:S01]  /*e6e0*/  @!P5 STG.E [R54.64], R10 ;  /* 0x0000000a3600d986 */ /* 0x0003e2000c101908 */
[----:B------:R-:W-:Y:S02]  /*e6f0*/  @!P4 LEA.HI.X R57, R0, c[0x0][0x204], R7, 0x2, P1 ;  /* 0x000081000039ca11 */ /* 0x000fe400008f1407 */
[----:B------:R-:W-:-:S03]  /*e700*/  @!P3 LEA.HI.X R3, R6, c[0x0][0x204], R53, 0x2, P0 ;  /* 0x000081000603ba11 */ /* 0x000fc600000f1435 */
[----:B------:R1:W-:Y:S04]  /*e710*/  @!P4 STG.E [R56.64], R5 ;  /* 0x000000053800c986 */ /* 0x0003e8000c101908 */
[----:B------:R1:W-:Y:S02]  /*e720*/  @!P3 STG.E [R2.64], R9 ;  /* 0x000000090200b986 */ /* 0x0003e4000c101908 */
.L_x_54:
[----:B------:R-:W-:Y:S05]  /*e730*/  BSYNC B0 ;  /* 0x0000000000007941 */ /* 0x000fea0003800000 */
.L_x_53:
[----:B-1----:R-:W2:Y:S04]  /*e740*/  LDL.LU.64 R2, [R1+0x58] ;  /* 0x0000580001027983 */ /* 0x002ea80000300a00 */
[----:B------:R1:W5:Y:S01]  /*e750*/  LDL.64 R16, [R1+0x60] ;  /* 0x0000600001107983 */ /* 0x0003620000100a00 */
[----:B------:R-:W-:Y:S01]  /*e760*/  LEA.HI R8, R19, R8, RZ, 0x3 ;  /* 0x0000000813087211 */ /* 0x000fe200078f18ff */
[----:B------:R-:W-:Y:S01]  /*e770*/  BSSY B0, `(.L_x_55) ;  /* 0x0000013000007945 */ /* 0x000fe20003800000 */
[----:B------:R-:W-:-:S02]  /*e780*/  SHF.R.S32.HI R0, RZ, 0x1f, R14 ;  /* 0x0000001fff007819 */ /* 0x000fc4000001140e */
[----:B------:R-:W-:Y:S02]  /*e790*/  SHF.R.S32.HI R8, RZ, 0x3, R8 ;  /* 0x00000003ff087819 */ /* 0x000fe40000011408 */
[----:B--2---:R-:W-:-:S05]  /*e7a0*/  IADD3 R12, P0, R2, R12, RZ ;  /* 0x0000000c020c7210 */ /* 0x004fca0007f1e0ff */
[----:B------:R-:W-:Y:S01]  /*e7b0*/  IMAD.X R13, R3, 0x1, R11, P0 ;  /* 0x00000001030d7824 */ /* 0x000fe200000e060b */
[----:B-----5:R-:W-:Y:S01]  /*e7c0*/  ISETP.GE.AND P0, PT, R8, R58, PT ;  /* 0x0000003a0800720c */ /* 0x020fe20003f06270 */
[----:B------:R-:W-:-:S04]  /*e7d0*/  IMAD R3, R0, c[0x0][0x1f0], RZ ;  /* 0x00007c0000037a24 */ /* 0x000fc800078e02ff */
[C---:B------:R-:W-:Y:S02]  /*e7e0*/  IMAD R0, R14.reuse, c[0x0][0x1f4], R3 ;  /* 0x00007d000e007a24 */ /* 0x040fe400078e0203 */
[----:B------:R-:W-:-:S04]  /*e7f0*/  IMAD.WIDE.U32 R14, R14, c[0x0][0x1f0], R12 ;  /* 0x00007c000e0e7a25 */ /* 0x000fc800078e000c */
[----:B------:R-:W-:Y:S02]  /*e800*/  IMAD.IADD R5, R15, 0x1, R0 ;  /* 0x000000010f057824 */ /* 0x000fe400078e0200 */
[----:B------:R-:W-:Y:S05]  /*e810*/  @P0 BRA `(.L_x_56) ;  /* 0x0000008000000947 */ /* 0x000fea0003800000 */
[----:B-1----:R-:W-:Y:S01]  /*e820*/  MOV R4, R14 ;  /* 0x0000000e00047202 */ /* 0x002fe20000000f00 */
[----:B------:R-:W-:-:S04]  /*e830*/  IMAD R0, R17, c[0x0][0x1e8], RZ ;  /* 0x00007a0011007a24 */ /* 0x000fc800078e02ff */
[----:B------:R-:W-:-:S04]  /*e840*/  IMAD.WIDE.U32 R2, R16, c[0x0][0x1e8], R4 ;  /* 0x00007a0010027a25 */ /* 0x000fc800078e0004 */
[----:B------:R-:W-:Y:S01]  /*e850*/  IMAD R0, R16, c[0x0][0x1ec], R0 ;  /* 0x00007b0010007a24 */ /* 0x000fe200078e0200 */
[----:B------:R-:W-:-:S04]  /*e860*/  LEA R6, P0, R2, c[0x0][0x1d0], 0x1 ;  /* 0x0000740002067a11 */ /* 0x000fc800078008ff */
[----:B------:R-:W-:-:S04]  /*e870*/  IADD3 R0, R3, R0, RZ ;  /* 0x0000000003007210 */ /* 0x000fc80007ffe0ff */
[----:B------:R-:W-:-:S05]  /*e880*/  LEA.HI.X R7, R2, c[0x0][0x1d4], R0, 0x1, P0 ;  /* 0x0000750002077a11 */ /* 0x000fca00000f0c00 */
[----:B------:R1:W-:Y:S02]  /*e890*/  STG.E.128 [R6.64], R44 ;  /* 0x0000002c06007986 */ /* 0x0003e4000c101d08 */
.L_x_56:
[----:B-1----:R-:W-:Y:S05]  /*e8a0*/  BSYNC B0 ;  /* 0x0000000000007941 */ /* 0x002fea0003800000 */
.L_x_55:
        /* <DEDUP_REMOVED lines=15> */
.L_x_58:
[----:B------:R-:W-:Y:S05]  /*e9a0*/  BSYNC B0 ;  /* 0x0000000000007941 */ /* 0x000fea0003800000 */
.L_x_57:
[----:B------:R-:W2:Y:S01]  /*e9b0*/  LDL.LU R0, [R1+0x38] ;  /* 0x0000380001007983 */ /* 0x000ea20000300800 */
[----:B------:R-:W-:Y:S01]  /*e9c0*/  BSSY B0, `(.L_x_59) ;  /* 0x000000e000007945 */ /* 0x000fe20003800000 */
[----:B--2---:R-:W-:-:S13]  /*e9d0*/  ISETP.GE.AND P0, PT, R0, R58, PT ;  /* 0x0000003a0000720c */ /* 0x004fda0003f06270 */
[----:B------:R-:W-:Y:S05]  /*e9e0*/  @P0 BRA `(.L_x_60) ;  /* 0x000000b000000947 */ /* 0x000fea0003800000 */
[----:B-1----:R-:W-:Y:S01]  /*e9f0*/  IADD3 R2, P0, R16, 0x20, RZ ;  /* 0x0000002010027810 */ /* 0x002fe20007f1e0ff */
        /* <DEDUP_REMOVED lines=10> */
.L_x_60:
[----:B------:R-:W-:Y:S05]  /*eaa0*/  BSYNC B0 ;  /* 0x0000000000007941 */ /* 0x000fea0003800000 */
.L_x_59:
        /* <DEDUP_REMOVED lines=15> */
.L_x_62:
[----:B------:R-:W-:Y:S05]  /*eba0*/  BSYNC B0 ;  /* 0x0000000000007941 */ /* 0x000fea0003800000 */
.L_x_61:
        /* <DEDUP_REMOVED lines=15> */
.L_x_64:
[----:B------:R-:W-:Y:S05]  /*eca0*/  BSYNC B0 ;  /* 0x0000000000007941 */ /* 0x000fea0003800000 */
.L_x_63:
        /* <DEDUP_REMOVED lines=15> */
.L_x_66:
[----:B------:R-:W-:Y:S05]  /*eda0*/  BSYNC B0 ;  /* 0x0000000000007941 */ /* 0x000fea0003800000 */
.L_x_65:
        /* <DEDUP_REMOVED lines=15> */
.L_x_68:
[----:B------:R-:W-:Y:S05]  /*eea0*/  BSYNC B0 ;  /* 0x0000000000007941 */ /* 0x000fea0003800000 */
.L_x_67:
[----:B------:R-:W2:Y:S02]  /*eeb0*/  LDL.LU R0, [R1+0x24] ;  /* 0x0000240001007983 */ /* 0x000ea40000300800 */
[----:B--2---:R-:W-:-:S13]  /*eec0*/  ISETP.GE.AND P0, PT, R0, R58, PT ;  /* 0x0000003a0000720c */ /* 0x004fda0003f06270 */
[----:B------:R-:W-:Y:S05]  /*eed0*/  @P0 EXIT ;  /* 0x000000000000094d */ /* 0x000fea0003800000 */
[----:B------:R-:W-:Y:S02]  /*eee0*/  IADD3 R0, P0, R16, 0x70, RZ ;  /* 0x0000007010007810 */ /* 0x000fe40007f1e0ff */
[----:B------:R-:W-:Y:S02]  /*eef0*/  MOV R4, R14 ;  /* 0x0000000e00047202 */ /* 0x000fe40000000f00 */
[----:B-1----:R-:W-:-:S03]  /*ef00*/  IADD3.X R2, RZ, R17, RZ, P0, !PT ;  /* 0x00000011ff027210 */ /* 0x002fc600007fe4ff */
[----:B------:R-:W-:-:S04]  /*ef10*/  IMAD.WIDE.U32 R4, R0, c[0x0][0x1e8], R4 ;  /* 0x00007a0000047a25 */ /* 0x000fc800078e0004 */
[----:B------:R-:W-:Y:S01]  /*ef20*/  IMAD R3, R2, c[0x0][0x1e8], RZ ;  /* 0x00007a0002037a24 */ /* 0x000fe200078e02ff */
[----:B------:R-:W-:-:S03]  /*ef30*/  LEA R2, P0, R4, c[0x0][0x1d0], 0x1 ;  /* 0x0000740004027a11 */ /* 0x000fc600078008ff */
[----:B------:R-:W-:-:S05]  /*ef40*/  IMAD R3, R0, c[0x0][0x1ec], R3 ;  /* 0x00007b0000037a24 */ /* 0x000fca00078e0203 */
[----:B------:R-:W-:-:S04]  /*ef50*/  IADD3 R3, R5, R3, RZ ;  /* 0x0000000305037210 */ /* 0x000fc80007ffe0ff */
[----:B------:R-:W-:-:S05]  /*ef60*/  LEA.HI.X R3, R4, c[0x0][0x1d4], R3, 0x1, P0 ;  /* 0x0000750004037a11 */ /* 0x000fca00000f0c03 */
[----:B------:R-:W-:Y:S01]  /*ef70*/  STG.E.128 [R2.64], R48 ;  /* 0x0000003002007986 */ /* 0x000fe2000c101d08 */
[----:B------:R-:W-:Y:S05]  /*ef80*/  EXIT ;  /* 0x000000000000794d */ /* 0x000fea0003800000 */
.L_x_45:
[----:B------:R-:W3:Y:S01]  /*ef90*/  LDL.LU R16, [R1+0x20] ;  /* 0x0000200001107983 */ /* 0x000ee20000300800 */
[----:B------:R-:W1:Y:S01]  /*efa0*/  LDC.U8 R7, c[0x0][0x329] ;  /* 0x0000ca40ff077b82 */ /* 0x000e620000000000 */
[----:B------:R-:W-:Y:S01]  /*efb0*/  SHF.R.S32.HI R8, RZ, 0x1f, R91 ;  /* 0x0000001fff087819 */ /* 0x000fe2000001145b */
[----:B------:R-:W-:Y:S01]  /*efc0*/  IMAD.IADD R5, R5, 0x1, -R4 ;  /* 0x0000000105057824 */ /* 0x000fe200078e0a04 */
[----:B------:R-:W-:Y:S01]  /*efd0*/  SHF.R.S32.HI R23, RZ, 0x1f, R2 ;  /* 0x0000001fff177819 */ /* 0x000fe20000011402 */
[----:B------:R-:W-:Y:S01]  /*efe0*/  BSSY B0, `(.L_x_69) ;  /* 0x000003b000007945 */ /* 0x000fe20003800000 */
[----:B------:R-:W-:-:S03]  /*eff0*/  LEA.HI R8, R8, R91, RZ, 0x3 ;  /* 0x0000005b08087211 */ /* 0x000fc600078f18ff */
[----:B------:R-:W4:Y:S01]  /*f000*/  LDC.U8 R0, c[0x0][0x328] ;  /* 0x0000ca00ff007b82 */ /* 0x000f220000000000 */
[----:B------:R-:W-:Y:S01]  /*f010*/  LOP3.LUT R10, R8, 0x1ffffff8, RZ, 0xc0, !PT ;  /* 0x1ffffff8080a7812 */ /* 0x000fe200078ec0ff */
[----:B------:R-:W-:Y:S01]  /*f020*/  IMAD R23, R23, c[0x0][0x1f0], RZ ;  /* 0x00007c0017177a24 */ /* 0x000fe200078e02ff */
[----:B------:R-:W-:-:S03]  /*f030*/  SHF.R.S32.HI R8, RZ, 0x3, R8 ;  /* 0x00000003ff087819 */ /* 0x000fc60000011408 */
[----:B------:R-:W-:Y:S02]  /*f040*/  IMAD.IADD R11, R91, 0x1, -R10 ;  /* 0x000000015b0b7824 */ /* 0x000fe400078e0a0a */
[----:B------:R-:W-:Y:S02]  /*f050*/  IMAD R23, R2, c[0x0][0x1f4], R23 ;  /* 0x00007d0002177a24 */ /* 0x000fe400078e0217 */
[----:B------:R-:W-:Y:S01]  /*f060*/  IMAD.SHL.U32 R11, R11, 0x8, RZ ;  /* 0x000000080b0b7824 */ /* 0x000fe200078e00ff */
[----:B-1----:R-:W-:Y:S02]  /*f070*/  ISETP.NE.AND P1, PT, R7, RZ, PT ;  /* 0x000000ff0700720c */ /* 0x002fe40003f25270 */
[----:B----4-:R-:W-:-:S04]  /*f080*/  ISETP.NE.AND P3, PT, R0, RZ, PT ;  /* 0x000000ff0000720c */ /* 0x010fc80003f65270 */
[----:B------:R-:W-:-:S07]  /*f090*/  ISETP.NE.OR P2, PT, R7, RZ, !P3 ;  /* 0x000000ff0700720c */ /* 0x000fce0005f45670 */
[----:B------:R-:W-:Y:S02]  /*f0a0*/  @P1 IMAD.MOV.U32 R9, RZ, RZ, c[0x0][0x210] ;  /* 0x00008400ff091624 */ /* 0x000fe400078e00ff */
[----:B------:R-:W-:Y:S02]  /*f0b0*/  @!P1 IMAD.MOV.U32 R7, RZ, RZ, c[0x0][0x214] ;  /* 0x00008500ff079624 */ /* 0x000fe400078e00ff */
[----:B------:R-:W-:-:S03]  /*f0c0*/  @P1 IMAD R9, R9, c[0x0][0x214], RZ ;  /* 0x0000850009091a24 */ /* 0x000fc600078e02ff */
[----:B------:R-:W-:Y:S01]  /*f0d0*/  @!P1 SEL R9, R7, c[0x0][0x234], !P3 ;  /* 0x00008d0007099a07 */ /* 0x000fe20005800000 */
[----:B------:R-:W-:-:S04]  /*f0e0*/  @P1 IMAD.MOV.U32 R7, RZ, RZ, 0x1 ;  /* 0x00000001ff071424 */ /* 0x000fc800078e00ff */
[----:B------:R-:W-:Y:S01]  /*f0f0*/  @!P1 IMAD R7, R9, c[0x0][0x1c0], RZ ;  /* 0x0000700009079a24 */ /* 0x000fe200078e02ff */
[C---:B---3--:R-:W-:Y:S02]  /*f100*/  ISETP.NE.AND P4, PT, R16.reuse, -0x1, PT ;  /* 0xffffffff1000780c */ /* 0x048fe40003f85270 */
[----:B------:R-:W-:-:S11]  /*f110*/  ISETP.NE.OR P0, PT, R16, -0x1, P2 ;  /* 0xffffffff1000780c */ /* 0x000fd60001705670 */
[----:B--2---:R-:W-:-:S04]  /*f120*/  @P4 IMAD.WIDE.U32 R12, R16, c[0x0][0x1e8], RZ ;  /* 0x00007a00100c4a25 */ /* 0x004fc800078e00ff */
[----:B------:R-:W-:Y:S01]  /*f130*/  @P4 IMAD R0, R16, c[0x0][0x1ec], R13 ;  /* 0x00007b0010004a24 */ /* 0x000fe200078e020d */
[----:B------:R-:W-:Y:S01]  /*f140*/  @!P4 SHF.R.S32.HI R13, RZ, 0x1f, R6 ;  /* 0x0000001fff0dc819 */ /* 0x000fe20000011406 */
[----:B------:R-:W-:-:S04]  /*f150*/  @!P4 IMAD.WIDE.U32 R14, R6, c[0x0][0x1e0], RZ ;  /* 0x00007800060eca25 */ /* 0x000fc800078e00ff */
[----:B------:R-:W-:Y:S01]  /*f160*/  @!P4 IMAD R13, R13, c[0x0][0x1e0], RZ ;  /* 0x000078000d0dca24 */ /* 0x000fe200078e02ff */
[----:B------:R-:W-:Y:S01]  /*f170*/  @!P4 MOV R12, R14 ;  /* 0x0000000e000cc202 */ /* 0x000fe20000000f00 */
[C---:B------:R-:W-:Y:S02]  /*f180*/  @!P0 IMAD R16, R6.reuse, c[0x0][0x214], RZ ;  /* 0x0000850006108a24 */ /* 0x040fe400078e02ff */
[----:B------:R-:W-:-:S03]  /*f190*/  @!P4 IMAD R10, R6, c[0x0][0x1e4], R13 ;  /* 0x00007900060aca24 */ /* 0x000fc600078e020d */
[----:B------:R1:W-:Y:S02]  /*f1a0*/  @!P0 STL [R1+0x20], R16 ;  /* 0x0000201001008387 */ /* 0x0003e40000100800 */
[----:B------:R-:W-:Y:S02]  /*f1b0*/  @!P4 IADD3 R0, R15, R10, RZ ;  /* 0x0000000a0f00c210 */ /* 0x000fe40007ffe0ff */
[C---:B------:R-:W-:Y:S02]  /*f1c0*/  IADD3 R10, P3, R11.reuse, R12, RZ ;  /* 0x0000000c0b0a7210 */ /* 0x040fe40007f7e0ff */
[----:B------:R-:W-:Y:S02]  /*f1d0*/  CS2R R12, SRZ ;  /* 0x00000000000c7805 */ /* 0x000fe4000001ff00 */
[----:B------:R-:W-:Y:S01]  /*f1e0*/  LEA.HI.X.SX32 R11, R11, R0, 0x1, P3 ;  /* 0x000000000b0b7211 */ /* 0x000fe200018f0eff */
[----:B------:R-:W-:Y:S01]  /*f1f0*/  IMAD R0, R6, R7, RZ ;  /* 0x0000000706007224 */ /* 0x000fe200078e02ff */
[--C-:B------:R-:W-:Y:S01]  /*f200*/  @!P2 SHF.R.S32.HI R13, RZ, 0x1f, R16.reuse ;  /* 0x0000001fff0da819 */ /* 0x100fe20000011410 */
[----:B------:R-:W-:Y:S01]  /*f210*/  @P1 IMAD.MOV.U32 R7, RZ, RZ, c[0x0][0x210] ;  /* 0x00008400ff071624 */ /* 0x000fe200078e00ff */
[----:B------:R-:W-:Y:S01]  /*f220*/  @!P1 MOV R7, 0x1 ;  /* 0x0000000100079802 */ /* 0x000fe20000000f00 */
[----:B------:R-:W-:Y:S01]  /*f230*/  @!P2 IMAD.MOV.U32 R12, RZ, RZ, R16 ;  /* 0x000000ffff0ca224 */ /* 0x000fe200078e0010 */
[----:B------:R-:W-:Y:S01]  /*f240*/  SEL R0, R0, RZ, P2 ;  /* 0x000000ff00007207 */ /* 0x000fe20001000000 */
[----:B------:R-:W-:Y:S01]  /*f250*/  IMAD.WIDE.U32 R10, R2, c[0x0][0x1f0], R10 ;  /* 0x00007c00020a7a25 */ /* 0x000fe200078e000a */
[----:B------:R-:W-:-:S03]  /*f260*/  ISETP.GE.AND P2, PT, R8, R5, PT ;  /* 0x000000050800720c */ /* 0x000fc60003f46270 */
[----:B------:R-:W-:Y:S01]  /*f270*/  IMAD R4, R4, R7, RZ ;  /* 0x0000000704047224 */ /* 0x000fe200078e02ff */
[----:B------:R-:W-:Y:S01]  /*f280*/  IADD3 R23, R23, R11, RZ ;  /* 0x0000000b17177210 */ /* 0x000fe20007ffe0ff */
[----:B------:R-:W-:Y:S01]  /*f290*/  IMAD R17, R2, R9, R0 ;  /* 0x0000000902117224 */ /* 0x000fe200078e0200 */
[----:B------:R-:W-:Y:S02]  /*f2a0*/  SHF.R.S32.HI R9, RZ, 0x1f, R8 ;  /* 0x0000001fff097819 */ /* 0x000fe40000011408 */
[----:B------:R-:W-:Y:S02]  /*f2b0*/  SHF.R.S32.HI R15, RZ, 0x1f, R4 ;  /* 0x0000001fff0f7819 */ /* 0x000fe40000011404 */
[----:B------:R-:W-:Y:S01]  /*f2c0*/  IADD3 R0, P1, P0, R4, R12, R17 ;  /* 0x0000000c04007210 */ /* 0x000fe2000783e011 */
[----:B------:R-:W-:Y:S01]  /*f2d0*/  IMAD.WIDE R24, R3, 0x80, R8 ;  /* 0x0000008003187825 */ /* 0x000fe200078e0208 */
[----:B------:R-:W-:-:S04]  /*f2e0*/  SHF.R.S32.HI R12, RZ, 0x1f, R17 ;  /* 0x0000001fff0c7819 */ /* 0x000fc80000011411 */
[----:B------:R-:W-:Y:S01]  /*f2f0*/  IADD3.X R13, R15, R13, R12, P1, P0 ;  /* 0x0000000d0f0d7210 */ /* 0x000fe20000fe040c */
        /* <DEDUP_REMOVED lines=8> */
[----:B------:R1:W-:Y:S02]  /*f380*/  STG.E.128 [R16.64], RZ ;  /* 0x000000ff10007986 */ /* 0x0003e4000c101d08 */
.L_x_70:
[----:B-1----:R-:W-:Y:S05]  /*f390*/  BSYNC B0 ;  /* 0x0000000000007941 */ /* 0x002fea0003800000 */
.L_x_69:
        /* <DEDUP_REMOVED lines=9> */
[----:B------:R-:W-:Y:S01]  /*f430*/  IMAD R2, R2, c[0x0][0x1e8], RZ ;  /* 0x00007a0002027a24 */ /* 0x000fe200078e02ff */
[----:B------:R-:W-:-:S03]  /*f440*/  LEA R16, P0, R14, c[0x0][0x1d0], 0x1 ;  /* 0x000074000e107a11 */ /* 0x000fc600078008ff */
[----:B------:R-:W-:-:S05]  /*f450*/  IMAD R2, R3, c[0x0][0x1ec], R2 ;  /* 0x00007b0003027a24 */ /* 0x000fca00078e0202 */
[----:B------:R-:W-:-:S04]  /*f460*/  IADD3 R2, R2, R15, RZ ;  /* 0x0000000f02027210 */ /* 0x000fc80007ffe0ff */
[----:B------:R-:W-:-:S05]  /*f470*/  LEA.HI.X R17, R14, c[0x0][0x1d4], R2, 0x1, P0 ;  /* 0x000075000e117a11 */ /* 0x000fca00000f0c02 */
[----:B------:R1:W-:Y:S02]  /*f480*/  STG.E.128 [R16.64], RZ ;  /* 0x000000ff10007986 */ /* 0x0003e4000c101d08 */
.L_x_72:
[----:B------:R-:W-:Y:S05]  /*f490*/  BSYNC B0 ;  /* 0x0000000000007941 */ /* 0x000fea0003800000 */
.L_x_71:
        /* <DEDUP_REMOVED lines=10> */
[----:B-1----:R-:W-:-:S03]  /*f540*/  LEA R16, P0, R14, c[0x0][0x1d0], 0x1 ;  /* 0x000074000e107a11 */ /* 0x002fc600078008ff */
[----:B------:R-:W-:-:S05]  /*f550*/  IMAD R2, R3, c[0x0][0x1ec], R2 ;  /* 0x00007b0003027a24 */ /* 0x000fca00078e0202 */
[----:B------:R-:W-:-:S04]  /*f560*/  IADD3 R2, R2, R15, RZ ;  /* 0x0000000f02027210 */ /* 0x000fc80007ffe0ff */
[----:B------:R-:W-:-:S05]  /*f570*/  LEA.HI.X R17, R14, c[0x0][0x1d4], R2, 0x1, P0 ;  /* 0x000075000e117a11 */ /* 0x000fca00000f0c02 */
[----:B------:R1:W-:Y:S02]  /*f580*/  STG.E.128 [R16.64], RZ ;  /* 0x000000ff10007986 */ /* 0x0003e4000c101d08 */
.L_x_74:
[----:B------:R-:W-:Y:S05]  /*f590*/  BSYNC B0 ;  /* 0x0000000000007941 */ /* 0x000fea0003800000 */
.L_x_73:
[----:B-1----:R-:W-:Y:S01]  /*f5a0*/  IADD3 R16, R8, 0x30, RZ ;  /* 0x0000003008107810 */ /* 0x002fe20007ffe0ff */
        /* <DEDUP_REMOVED lines=14> */
.L_x_76:
[----:B------:R-:W-:Y:S05]  /*f690*/  BSYNC B0 ;  /* 0x0000000000007941 */ /* 0x000fea0003800000 */
.L_x_75:
[----:B------:R-:W-:Y:S01]  /*f6a0*/  IADD3 R14, R8, 0x40, RZ ;  /* 0x00000040080e7810 */ /* 0x000fe20007ffe0ff */
[----:B------:R-:W-:Y:S03]  /*f6b0*/  BSSY B0, `(.L_x_77) ;  /* 0x000000e000007945 */ /* 0x000fe60003800000 */
[----:B------:R-:W-:-:S13]  /*f6c0*/  ISETP.GE.AND P0, PT, R14, R5, PT ;  /* 0x000000050e00720c */ /* 0x000fda0003f06270 */
[----:B------:R-:W-:Y:S05]  /*f6d0*/  @P0 BRA `(.L_x_78) ;  /* 0x000000b000000947 */ /* 0x000fea0003800000 */
[----:B------:R-:W-:Y:S01]  /*f6e0*/  IADD3 R3, P0, R24, 0x40, RZ ;  /* 0x0000004018037810 */ /* 0x000fe20007f1e0ff */
[----:B-1----:R-:W-:Y:S01]  /*f6f0*/  IMAD.MOV.U32 R26, RZ, RZ, R10 ;  /* 0x000000ffff1a7224 */ /* 0x002fe200078e000a */
        /* <DEDUP_REMOVED lines=9> */
.L_x_78:
[----:B------:R-:W-:Y:S05]  /*f790*/  BSYNC B0 ;  /* 0x0000000000007941 */ /* 0x000fea0003800000 */
.L_x_77:
        /* <DEDUP_REMOVED lines=15> */
.L_x_80:
[----:B------:R-:W-:Y:S05]  /*f890*/  BSYNC B0 ;  /* 0x0000000000007941 */ /* 0x000fea0003800000 */
.L_x_79:
        /* <DEDUP_REMOVED lines=15> */
.L_x_82:
[----:B------:R-:W-:Y:S05]  /*f990*/  BSYNC B0 ;  /* 0x0000000000007941 */ /* 0x000fea0003800000 */
.L_x_81:
[----:B------:R-:W-:Y:S01]  /*f9a0*/  IADD3 R4, R8, 0x70, RZ ;  /* 0x0000007008047810 */ /* 0x000fe20007ffe0ff */
[----:B------:R-:W-:Y:S03]  /*f9b0*/  BSSY B0, `(.L_x_83) ;  /* 0x000000d000007945 */ /* 0x000fe60003800000 */
[----:B------:R-:W-:-:S13]  /*f9c0*/  ISETP.GE.AND P0, PT, R4, R5, PT ;  /* 0x000000050400720c */ /* 0x000fda0003f06270 */
[----:B------:R-:W-:Y:S05]  /*f9d0*/  @P0 BRA `(.L_x_84) ;  /* 0x000000a000000947 */ /* 0x000fea0003800000 */
[----:B------:R-:W-:Y:S02]  /*f9e0*/  IADD3 R3, P0, R24, 0x70, RZ ;  /* 0x0000007018037810 */ /* 0x000fe40007f1e0ff */
[----:B------:R-:W-:Y:S02]  /*f9f0*/  MOV R11, R23 ;  /* 0x00000017000b7202 */ /* 0x000fe40000000f00 */
[----:B------:R-:W-:-:S03]  /*fa00*/  IADD3.X R2, RZ, R25, RZ, P0, !PT ;  /* 0x00000019ff027210 */ /* 0x000fc600007fe4ff */
[----:B------:R-:W-:-:S04]  /*fa10*/  IMAD.WIDE.U32 R10, R3, c[0x0][0x1e8], R10 ;  /* 0x00007a00030a7a25 */ /* 0x000fc800078e000a */
[----:B------:R-:W-:Y:S01]  /*fa20*/  IMAD R2, R2, c[0x0][0x1e8], RZ ;  /* 0x00007a0002027a24 */ /* 0x000fe200078e02ff */
[----:B------:R-:W-:-:S03]  /*fa30*/  LEA R22, P0, R10, c[0x0][0x1d0], 0x1 ;  /* 0x000074000a167a11 */ /* 0x000fc600078008ff */
[----:B------:R-:W-:-:S05]  /*fa40*/  IMAD R2, R3, c[0x0][0x1ec], R2 ;  /* 0x00007b0003027a24 */ /* 0x000fca00078e0202 */
[----:B------:R-:W-:-:S04]  /*fa50*/  IADD3 R3, R2, R11, RZ ;  /* 0x0000000b02037210 */ /* 0x000fc80007ffe0ff */
[----:B------:R-:W-:-:S05]  /*fa60*/  LEA.HI.X R23, R10, c[0x0][0x1d4], R3, 0x1, P0 ;  /* 0x000075000a177a11 */ /* 0x000fca00000f0c03 */
[----:B------:R2:W-:Y:S02]  /*fa70*/  STG.E.128 [R22.64], RZ ;  /* 0x000000ff16007986 */ /* 0x0005e4000c101d08 */
.L_x_84:
[----:B------:R-:W-:Y:S05]  /*fa80*/  BSYNC B0 ;  /* 0x0000000000007941 */ /* 0x000fea0003800000 */
.L_x_83:
[----:B------:R-:W-:-:S04]  /*fa90*/  LOP3.LUT P6, RZ, R91, 0x7, RZ, 0xc0, !PT ;  /* 0x000000075bff7812 */ /* 0x000fc800078cc0ff */
[-C--:B------:R-:W-:Y:S02]  /*faa0*/  ISETP.GE.OR P2, PT, R8, R5.reuse, P6 ;  /* 0x000000050800720c */ /* 0x080fe40003746670 */
[-C--:B------:R-:W-:Y:S02]  /*fab0*/  ISETP.GE.OR P1, PT, R20, R5.reuse, P6 ;  /* 0x000000051400720c */ /* 0x080fe40003726670 */
[-C--:B------:R-:W-:Y:S02]  /*fac0*/  ISETP.GE.OR P5, PT, R18, R5.reuse, P6 ;  /* 0x000000051200720c */ /* 0x080fe400037a6670 */
[-C--:B------:R-:W-:Y:S02]  /*fad0*/  ISETP.GE.OR P4, PT, R16, R5.reuse, P6 ;  /* 0x000000051000720c */ /* 0x080fe40003786670 */
[----:B------:R-:W-:-:S05]  /*fae0*/  ISETP.GE.OR P3, PT, R14, R5, P6 ;  /* 0x000000050e00720c */ /* 0x000fca0003766670 */
[-C--:B------:R-:W-:Y:S02]  /*faf0*/  @!P2 IMAD R2, R8, R7.reuse, RZ ;  /* 0x000000070802a224 */ /* 0x080fe400078e02ff */
[-C--:B------:R-:W-:Y:S02]  /*fb00*/  @!P1 IMAD R20, R20, R7.reuse, RZ ;  /* 0x0000000714149224 */ /* 0x080fe400078e02ff */
[-C--:B------:R-:W-:Y:S01]  /*fb10*/  @!P5 IMAD R18, R18, R7.reuse, RZ ;  /* 0x000000071212d224 */ /* 0x080fe200078e02ff */
[----:B------:R-:W-:Y:S01]  /*fb20*/  @!P2 IADD3 R3, P0, R2, R0, RZ ;  /* 0x000000000203a210 */ /* 0x000fe20007f1e0ff */
[-C--:B------:R-:W-:Y:S02]  /*fb30*/  @!P4 IMAD R16, R16, R7.reuse, RZ ;  /* 0x000000071010c224 */ /* 0x080fe400078e02ff */
[----:B------:R-:W-:Y:S01]  /*fb40*/  @!P3 IMAD R14, R14, R7, RZ ;  /* 0x000000070e0eb224 */ /* 0x000fe200078e02ff */
[----:B------:R-:W-:Y:S02]  /*fb50*/  @!P2 LEA.HI.X.SX32 R2, R2, R13, 0x1, P0 ;  /* 0x0000000d0202a211 */ /* 0x000fe400000f0eff */
[----:B------:R-:W-:-:S04]  /*fb60*/  @!P2 LEA R8, P0, R3, c[0x0][0x200], 0x2 ;  /* 0x000080000308aa11 */ /* 0x000fc800078010ff */
[----:B------:R-:W-:Y:S01]  /*fb70*/  @!P2 LEA.HI.X R9, R3, c[0x0][0x204], R2, 0x2, P0 ;  /* 0x000081000309aa11 */ /* 0x000fe200000f1402 */
[----:B------:R-:W-:Y:S01]  /*fb80*/  @!P2 IMAD.MOV.U32 R3, RZ, RZ, 0x7f800000 ;  /* 0x7f800000ff03a424 */ /* 0x000fe200078e00ff */
[----:B------:R-:W-:-:S04]  /*fb90*/  @!P1 IADD3 R2, P0, R20, R0, RZ ;  /* 0x0000000014029210 */ /* 0x000fc80007f1e0ff */
[----:B------:R3:W-:Y:S01]  /*fba0*/  @!P2 STG.E [R8.64], R3 ;  /* 0x000000030800a986 */ /* 0x0007e2000c101908 */
[-C--:B------:R-:W-:Y:S02]  /*fbb0*/  @!P1 LEA.HI.X.SX32 R11, R20, R13.reuse, 0x1, P0 ;  /* 0x0000000d140b9211 */ /* 0x080fe400000f0eff */
[----:B------:R-:W-:Y:S02]  /*fbc0*/  @!P1 LEA R20, P2, R2, c[0x0][0x200], 0x2 ;  /* 0x0000800002149a11 */ /* 0x000fe400078410ff */
[----:B------:R-:W-:Y:S02]  /*fbd0*/  @!P5 IADD3 R10, P0, R18, R0, RZ ;  /* 0x00000000120ad210 */ /* 0x000fe40007f1e0ff */
[----:B------:R-:W-:Y:S02]  /*fbe0*/  @!P1 LEA.HI.X R21, R2, c[0x0][0x204], R11, 0x2, P2 ;  /* 0x0000810002159a11 */ /* 0x000fe400010f140b */
[----:B------:R-:W-:Y:S02]  /*fbf0*/  @!P5 LEA.HI.X.SX32 R11, R18, R13, 0x1, P0 ;  /* 0x0000000d120bd211 */ /* 0x000fe400000f0eff */
[----:B------:R-:W-:-:S02]  /*fc00*/  @!P5 LEA R18, P2, R10, c[0x0][0x200], 0x2 ;  /* 0x000080000a12da11 */ /* 0x000fc400078410ff */
[----:B------:R-:W-:Y:S02]  /*fc10*/  @!P4 IADD3 R2, P0, R16, R0, RZ ;  /* 0x000000001002c210 */ /* 0x000fe40007f1e0ff */
[----:B------:R-:W-:Y:S02]  /*fc20*/  @!P5 LEA.HI.X R19, R10, c[0x0][0x204], R11, 0x2, P2 ;  /* 0x000081000a13da11 */ /* 0x000fe400010f140b */
[----:B------:R-:W-:Y:S02]  /*fc30*/  ISETP.GE.OR P2, PT, R12, R5, P6 ;  /* 0x000000050c00720c */ /* 0x000fe40003746670 */
[----:B---3--:R-:W-:Y:S01]  /*fc40*/  @!P4 LEA.HI.X.SX32 R9, R16, R13, 0x1, P0 ;  /* 0x0000000d1009c211 */ /* 0x008fe200000f0eff */
[----:B------:R-:W-:Y:S01]  /*fc50*/  @!P1 IMAD.MOV.U32 R3, RZ, RZ, 0x7f800000 ;  /* 0x7f800000ff039424 */ /* 0x000fe200078e00ff */
[----:B------:R-:W-:-:S09]  /*fc60*/  @!P4 LEA R8, P0, R2, c[0x0][0x200], 0x2 ;  /* 0x000080000208ca11 */ /* 0x000fd200078010ff */
[----:B------:R-:W-:Y:S02]  /*fc70*/  @!P2 IMAD R12, R12, R7, RZ ;  /* 0x000000070c0ca224 */ /* 0x000fe400078e02ff */
[----:B-1----:R-:W-:Y:S01]  /*fc80*/  @!P2 IMAD.MOV.U32 R27, RZ, RZ, 0x7f800000 ;  /* 0x7f800000ff1ba424 */ /* 0x002fe200078e00ff */
[----:B------:R-:W-:Y:S01]  /*fc90*/  @!P4 LEA.HI.X R9, R2, c[0x0][0x204], R9, 0x2, P0 ;  /* 0x000081000209ca11 */ /* 0x000fe200000f1409 */
[----:B------:R1:W-:Y:S01]  /*fca0*/  @!P1 STG.E [R20.64], R3 ;  /* 0x0000000314009986 */ /* 0x0003e2000c101908 */
[----:B------:R-:W-:Y:S02]  /*fcb0*/  @!P3 IADD3 R2, P0, R14, R0, RZ ;  /* 0x000000000e02b210 */ /* 0x000fe40007f1e0ff */
[----:B------:R-:W-:Y:S02]  /*fcc0*/  ISETP.GE.OR P1, PT, R6, R5, P6 ;  /* 0x000000050600720c */ /* 0x000fe40003726670 */
[----:B------:R-:W-:Y:S02]  /*fcd0*/  @!P3 LEA.HI.X.SX32 R11, R14, R13, 0x1, P0 ;  /* 0x0000000d0e0bb211 */ /* 0x000fe400000f0eff */
[----:B------:R-:W-:-:S02]  /*fce0*/  @!P3 LEA R10, P0, R2, c[0x0][0x200], 0x2 ;  /* 0x00008000020aba11 */ /* 0x000fc400078010ff */
[----:B------:R-:W-:Y:S02]  /*fcf0*/  ISETP.GE.OR P6, PT, R4, R5, P6 ;  /* 0x000000050400720c */ /* 0x000fe400037c6670 */
[----:B------:R-:W-:Y:S02]  /*fd00*/  @!P3 LEA.HI.X R11, R2, c[0x0][0x204], R11, 0x2, P0 ;  /* 0x00008100020bba11 */ /* 0x000fe400000f140b */
[----:B------:R-:W-:-:S03]  /*fd10*/  @!P2 IADD3 R2, P0, R12, R0, RZ ;  /* 0x000000000c02a210 */ /* 0x000fc60007f1e0ff */
[----:B------:R-:W-:Y:S01]  /*fd20*/  @!P1 IMAD R6, R6, R7, RZ ;  /* 0x0000000706069224 */ /* 0x000fe200078e02ff */
[----:B------:R-:W-:Y:S01]  /*fd30*/  @!P2 LEA.HI.X.SX32 R15, R12, R13, 0x1, P0 ;  /* 0x0000000d0c0fa211 */ /* 0x000fe200000f0eff */
[----:B------:R-:W-:Y:S01]  /*fd40*/  @!P1 IMAD.MOV.U32 R25, RZ, RZ, 0x7f800000 ;  /* 0x7f800000ff199424 */ /* 0x000fe200078e00ff */
[----:B------:R-:W-:-:S04]  /*fd50*/  @!P2 LEA R16, P0, R2, c[0x0][0x200], 0x2 ;  /* 0x000080000210aa11 */ /* 0x000fc800078010ff */
[----:B------:R-:W-:Y:S02]  /*fd60*/  @!P2 LEA.HI.X R17, R2, c[0x0][0x204], R15, 0x2, P0 ;  /* 0x000081000211aa11 */ /* 0x000fe400000f140f */
[----:B------:R-:W-:Y:S01]  /*fd70*/  @!P1 IADD3 R2, P0, R6, R0, RZ ;  /* 0x0000000006029210 */ /* 0x000fe20007f1e0ff */
[----:B-1----:R-:W-:-:S03]  /*fd80*/  @!P5 IMAD.MOV.U32 R3, RZ, RZ, 0x7f800000 ;  /* 0x7f800000ff03d424 */ /* 0x002fc600078e00ff */
[----:B------:R-:W-:Y:S01]  /*fd90*/  @!P1 LEA.HI.X.SX32 R15, R6, R13, 0x1, P0 ;  /* 0x0000000d060f9211 */ /* 0x000fe200000f0eff */
[----:B------:R-:W-:Y:S01]  /*fda0*/  @!P3 IMAD.MOV.U32 R21, RZ, RZ, 0x7f800000 ;  /* 0x7f800000ff15b424 */ /* 0x000fe200078e00ff */
[C---:B--2---:R-:W-:Y:S01]  /*fdb0*/  @!P1 LEA R22, P0, R2.reuse, c[0x0][0x200], 0x2 ;  /* 0x0000800002169a11 */ /* 0x044fe200078010ff */
[----:B------:R1:W-:Y:S03]  /*fdc0*/  @!P5 STG.E [R18.64], R3 ;  /* 0x000000031200d986 */ /* 0x0003e6000c101908 */
[----:B------:R-:W-:Y:S01]  /*fdd0*/  @!P1 LEA.HI.X R23, R2, c[0x0][0x204], R15, 0x2, P0 ;  /* 0x0000810002179a11 */ /* 0x000fe200000f140f */
[----:B------:R-:W-:-:S05]  /*fde0*/  @!P4 IMAD.MOV.U32 R15, RZ, RZ, 0x7f800000 ;  /* 0x7f800000ff0fc424 */ /* 0x000fca00078e00ff */
[----:B------:R1:W-:Y:S04]  /*fdf0*/  @!P4 STG.E [R8.64], R15 ;  /* 0x0000000f0800c986 */ /* 0x0003e8000c101908 */
[----:B------:R1:W-:Y:S04]  /*fe00*/  @!P3 STG.E [R10.64], R21 ;  /* 0x000000150a00b986 */ /* 0x0003e8000c101908 */
[----:B------:R1:W-:Y:S04]  /*fe10*/  @!P2 STG.E [R16.64], R27 ;  /* 0x0000001b1000a986 */ /* 0x0003e8000c101908 */
[----:B------:R1:W-:Y:S01]  /*fe20*/  @!P1 STG.E [R22.64], R25 ;  /* 0x0000001916009986 */ /* 0x0003e2000c101908 */
[----:B------:R-:W-:Y:S05]  /*fe30*/  @P6 EXIT ;  /* 0x000000000000694d */ /* 0x000fea0003800000 */
[----:B------:R-:W-:Y:S02]  /*fe40*/  IMAD R4, R4, R7, RZ ;  /* 0x0000000704047224 */ /* 0x000fe400078e02ff */
[----:B------:R-:W-:-:S03]  /*fe50*/  IMAD.MOV.U32 R5, RZ, RZ, 0x7f800000 ;  /* 0x7f800000ff057424 */ /* 0x000fc600078e00ff */
[----:B------:R-:W-:-:S04]  /*fe60*/  IADD3 R0, P0, R4, R0, RZ ;  /* 0x0000000004007210 */ /* 0x000fc80007f1e0ff */
[----:B------:R-:W-:Y:S02]  /*fe70*/  LEA.HI.X.SX32 R13, R4, R13, 0x1, P0 ;  /* 0x0000000d040d7211 */ /* 0x000fe400000f0eff */
[----:B------:R-:W-:-:S04]  /*fe80*/  LEA R2, P0, R0, c[0x0][0x200], 0x2 ;  /* 0x0000800000027a11 */ /* 0x000fc800078010ff */
[----:B-1----:R-:W-:-:S05]  /*fe90*/  LEA.HI.X R3, R0, c[0x0][0x204], R13, 0x2, P0 ;  /* 0x0000810000037a11 */ /* 0x002fca00000f140d */
[----:B------:R-:W-:Y:S01]  /*fea0*/  STG.E [R2.64], R5 ;  /* 0x0000000502007986 */ /* 0x000fe2000c101908 */
[----:B------:R-:W-:Y:S05]  /*feb0*/  EXIT ;  /* 0x000000000000794d */ /* 0x000fea0003800000 */
.L_x_85:
        /* <DEDUP_REMOVED lines=12> */
.L_x_2113:


//--------------------- .text._ZN5flash16flash_fwd_kernelI23Flash_fwd_kernel_traitsILi64ELi128ELi128ELi4ELb0ELb0EN7cutlass6half_tE19Flash_kernel_traitsILi64ELi128ELi128ELi4ES3_EELb0ELb0ELb0ELb0ELb1ELb1ELb0ELb0EEEvNS_16Flash_fwd_paramsE --------------------------
	.section	.text._ZN5flash16flash_fwd_kernelI23Flash_fwd_kernel_traitsILi64ELi128ELi128ELi4ELb0ELb0EN7cutlass6half_tE19Flash_kernel_traitsILi64ELi128ELi128ELi4ES3_EELb0ELb0ELb0ELb0ELb1ELb1ELb0ELb0EEEvNS_16Flash_fwd_paramsE,"ax",@progbits
	.sectioninfo	@"SHI_REGISTERS=255"
	.align	128
        .global         _ZN5flash16flash_fwd_kernelI23Flash_fwd_kernel_traitsILi64ELi128ELi128ELi4ELb0ELb0EN7cutlass6half_tE19Flash_kernel_traitsILi64ELi128ELi128ELi4ES3_EELb0ELb0ELb0ELb0ELb1ELb1ELb0ELb0EEEvNS_16Flash_fwd_paramsE
        .type           _ZN5flash16flash_fwd_kernelI23Flash_fwd_kernel_traitsILi64ELi128ELi128ELi4ELb0ELb0EN7cutlass6half_tE19Flash_kernel_traitsILi64ELi128ELi128ELi4ES3_EELb0ELb0ELb0ELb0ELb1ELb1ELb0ELb0EEEvNS_16Flash_fwd_paramsE,@function
        .size           _ZN5flash16flash_fwd_kernelI23Flash_fwd_kernel_traitsILi64ELi128ELi128ELi4ELb0ELb0EN7cutlass6half_tE19Flash_kernel_traitsILi64ELi128ELi128ELi4ES3_EELb0ELb0ELb0ELb0ELb1ELb1ELb0ELb0EEEvNS_16Flash_fwd_paramsE,(.L_x_2114 - _ZN5flash16flash_fwd_kernelI23Flash_fwd_kernel_traitsILi64ELi128ELi128ELi4ELb0ELb0EN7cutlass6half_tE19Flash_kernel_traitsILi64ELi128ELi128ELi4ES3_EELb0ELb0ELb0ELb0ELb1ELb1ELb0ELb0EEEvNS_16Flash_fwd_paramsE)
        .other          _ZN5flash16flash_fwd_kernelI23Flash_fwd_kernel_traitsILi64ELi128ELi128ELi4ELb0ELb0EN7cutlass6half_tE19Flash_kernel_traitsILi64ELi128ELi128ELi4ES3_EELb0ELb0ELb0ELb0ELb1ELb1ELb0ELb0EEEvNS_16Flash_fwd_paramsE,@"STO_CUDA_ENTRY STV_DEFAULT"
_ZN5flash16flash_fwd_kernelI23Flash_fwd_kernel_traitsILi64ELi128ELi128ELi4ELb0ELb0EN7cutlass6half_tE19Flash_kernel_traitsILi64ELi128ELi128ELi4ES3_EELb0ELb0ELb0ELb0ELb1ELb1ELb0ELb0EEEvNS_16Flash_fwd_paramsE:
.text._ZN5flash16flash_fwd_kernelI23Flash_fwd_kernel_traitsILi64ELi128ELi128ELi4ELb0ELb0EN7cutlass6half_tE19Flash_kernel_traitsILi64ELi128ELi128ELi4ES3_EELb0ELb0ELb0ELb0ELb1ELb1ELb0ELb0EEEvNS_16Flash_fwd_paramsE:
[----:B------:R-:W-:Y:S02]  /*0000*/  MOV R1, c[0x0][0x28] ;  /* 0x00000a0000017a02 */ /* 0x000fe40000000f00 */
[----:B------:R-:W1:Y:S01]  /*0010*/  S2R R25, SR_CTAID.Y ;  /* 0x0000000000197919 */ /* 0x000e620000002600 */
[----:B------:R-:W-:Y:S01]  /*0020*/  ISETP.NE.U32.AND P2, PT, RZ, c[0x0][0x258], PT ;  /* 0x00009600ff007a0c */ /* 0x000fe20003f45070 */
[----:B------:R-:W-:Y:S01]  /*0030*/  IMAD.MOV.U32 R6, RZ, RZ, RZ ;  /* 0x000000ffff067224 */ /* 0x000fe200078e00ff */
[----:B------:R-:W-:Y:S01]  /*0040*/  ISETP.NE.U32.AND P0, PT, RZ, c[0x0][0x250], PT ;  /* 0x00009400ff007a0c */ /* 0x000fe20003f05070 */
[----:B------:R-:W-:Y:S01]  /*0050*/  ULDC.64 UR8, c[0x0][0x118] ;  /* 0x0000460000087ab9 */ /* 0x000fe20000000a00 */
[----:B------:R-:W-:Y:S02]  /*0060*/  ISETP.NE.AND.EX P2, PT, RZ, c[0x0][0x25c], PT, P2 ;  /* 0x00009700ff007a0c */ /* 0x000fe40003f45320 */
[----:B------:R-:W-:Y:S02]  /*0070*/  ISETP.NE.AND.EX P0, PT, RZ, c[0x0][0x254], PT, P0 ;  /* 0x00009500ff007a0c */ /* 0x000fe40003f05300 */
[----:B------:R-:W-:-:S09]  /*0080*/  IADD3 R1, R1, -0xe8, RZ ;  /* 0xffffff1801017810 */ /* 0x000fd20007ffe0ff */
[----:B------:R-:W-:Y:S02]  /*0090*/  @P2 IMAD.MOV.U32 R2, RZ, RZ, 0x4 ;  /* 0x00000004ff022424 */ /* 0x000fe400078e00ff */
[----:B------:R-:W-:Y:S02]  /*00a0*/  @P0 IMAD.MOV.U32 R0, RZ, RZ, 0x4 ;  /* 0x00000004ff000424 */ /* 0x000fe400078e00ff */
[----:B-1----:R-:W-:-:S04]  /*00b0*/  @P2 IMAD.WIDE R2, R25, R2, c[0x0][0x258] ;  /* 0x0000960019022625 */ /* 0x002fc800078e0202 */
[----:B------:R-:W-:Y:S02]  /*00c0*/  @P0 IMAD.WIDE R4, R25, R0, c[0x0][0x250] ;  /* 0x0000940019040625 */ /* 0x000fe400078e0200 */
[----:B------:R-:W2:Y:S04]  /*00d0*/  @P2 LDG.E R2, [R2.64] ;  /* 0x0000000802022981 */ /* 0x000ea8000c1e1900 */
[----:B------:R-:W2:Y:S04]  /*00e0*/  @P0 LDG.E R6, [R4.64] ;  /* 0x0000000804060981 */ /* 0x000ea8000c1e1900 */
[----:B------:R-:W1:Y:S01]  /*00f0*/  S2R R16, SR_CTAID.X ;  /* 0x0000000000107919 */ /* 0x000e620000002500 */
[----:B------:R-:W-:-:S04]  /*0100*/  @!P2 ISETP.NE.U32.AND P1, PT, RZ, c[0x0][0x268], PT ;  /* 0x00009a00ff00aa0c */ /* 0x000fc80003f25070 */
[----:B------:R-:W-:Y:S01]  /*0110*/  @!P2 ISETP.NE.AND.EX P1, PT, RZ, c[0x0][0x26c], PT, P1 ;  /* 0x00009b00ff00aa0c */ /* 0x000fe20003f25310 */
[----:B-1----:R-:W-:-:S05]  /*0120*/  IMAD.SHL.U32 R0, R16, 0x80, RZ ;  /* 0x0000008010007824 */ /* 0x002fca00078e00ff */
[----:B------:R-:W-:Y:S02]  /*0130*/  ISETP.GE.AND P0, PT, R0, c[0x0][0x214], PT ;  /* 0x0000850000007a0c */ /* 0x000fe40003f06270 */
[----:B------:R-:W-:Y:S01]  /*0140*/  @!P2 SEL R0, RZ, c[0x0][0x21c], !P1 ;  /* 0x00008700ff00aa07 */ /* 0x000fe20004800000 */
[----:B--2---:R-:W-:-:S03]  /*0150*/  @P2 IMAD.IADD R228, R2, 0x1, -R6 ;  /* 0x0000000102e42824 */ /* 0x004fc600078e0a06 */
[----:B------:R-:W-:-:S07]  /*0160*/  @!P2 IADD3 R228, R0, c[0x0][0x218], -R6 ;  /* 0x0000860000e4aa10 */ /* 0x000fce0007ffe806 */
[----:B------:R-:W-:Y:S05]  /*0170*/  @P0 EXIT ;  /* 0x000000000000094d */ /* 0x000fea0003800000 */
[----:B------:R-:W-:Y:S01]  /*0180*/  IABS R0, c[0x0][0x1c8] ;  /* 0x0000720000007a13 */ /* 0x000fe20000000000 */
[----:B------:R-:W1:Y:S01]  /*0190*/  S2R R22, SR_TID.X ;  /* 0x0000000000167919 */ /* 0x000e620000002100 */
[----:B------:R-:W-:Y:S01]  /*01a0*/  SHF.R.S32.HI R24, RZ, 0x1f, R25 ;  /* 0x0000001fff187819 */ /* 0x000fe20000011419 */
[----:B------:R-:W-:Y:S02]  /*01b0*/  ULDC.64 UR4, c[0x0][0x190] ;  /* 0x0000640000047ab9 */ /* 0x000fe40000000a00 */
[----:B------:R-:W-:Y:S01]  /*01c0*/  IMAD.MOV.U32 R23, RZ, RZ, R0 ;  /* 0x000000ffff177224 */ /* 0x000fe200078e0000 */
[----:B------:R-:W2:Y:S01]  /*01d0*/  S2R R26, SR_CTAID.Z ;  /* 0x00000000001a7919 */ /* 0x000ea20000002700 */
[----:B------:R-:W-:Y:S01]  /*01e0*/  IADD3 R0, R228, 0x7f, RZ ;  /* 0x0000007fe4007810 */ /* 0x000fe20007ffe0ff */
[----:B------:R-:W-:Y:S01]  /*01f0*/  USHF.L.U32 UR7, UR4, 0x5, URZ ;  /* 0x0000000504077899 */ /* 0x000fe2000800063f */
[----:B------:R-:W3:Y:S01]  /*0200*/  I2F.RP R4, R23 ;  /* 0x0000001700047306 */ /* 0x000ee20000209400 */
[----:B------:R-:W-:Y:S01]  /*0210*/  UMOV UR6, 0x5 ;  /* 0x0000000500067882 */ /* 0x000fe20000000000 */
[----:B------:R-:W-:Y:S01]  /*0220*/  SHF.R.S32.HI R3, RZ, 0x1f, R0 ;  /* 0x0000001fff037819 */ /* 0x000fe20000011400 */
[----:B------:R-:W-:-:S02]  /*0230*/  USHF.L.U64.HI UR13, UR4, UR6, UR5 ;  /* 0x00000006040d7299 */ /* 0x000fc40008010205 */
[----:B------:R-:W-:Y:S01]  /*0240*/  UMOV UR10, 0x7 ;  /* 0x00000007000a7882 */ /* 0x000fe20000000000 */
[----:B------:R-:W-:Y:S01]  /*0250*/  LEA.HI R247, R3, R0, RZ, 0x7 ;  /* 0x0000000003f77211 */ /* 0x000fe200078f38ff */
[----:B------:R-:W-:Y:S02]  /*0260*/  ULDC.64 UR4, c[0x0][0x198] ;  /* 0x0000660000047ab9 */ /* 0x000fe40000000a00 */
[----:B------:R-:W-:Y:S02]  /*0270*/  USHF.L.U64.HI UR10, UR4, UR10, UR5 ;  /* 0x0000000a040a7299 */ /* 0x000fe40008010205 */
[----:B------:R-:W-:Y:S02]  /*0280*/  USHF.L.U32 UR11, UR4, 0x7, URZ ;  /* 0x00000007040b7899 */ /* 0x000fe4000800063f */
[----:B------:R-:W-:Y:S02]  /*0290*/  USHF.L.U32 UR12, UR4, 0x5, URZ ;  /* 0x00000005040c7899 */ /* 0x000fe4000800063f */
[----:B------:R-:W-:Y:S01]  /*02a0*/  USHF.L.U64.HI UR14, UR4, UR6, UR5 ;  /* 0x00000006040e7299 */ /* 0x000fe20008010205 */
[----:B---3--:R-:W3:Y:S01]  /*02b0*/  MUFU.RCP R4, R4 ;  /* 0x0000000400047308 */ /* 0x008ee20000001000 */
[----:B-1----:R-:W-:Y:S01]  /*02c0*/  SHF.R.S32.HI R21, RZ, 0x1f, R22 ;  /* 0x0000001fff157819 */ /* 0x002fe20000011416 */
[----:B------:R-:W-:-:S02]  /*02d0*/  ULDC.64 UR4, c[0x0][0x1a0] ;  /* 0x0000680000047ab9 */ /* 0x000fc40000000a00 */
[----:B------:R-:W-:Y:S01]  /*02e0*/  USHF.L.U64.HI UR5, UR4, UR6, UR5 ;  /* 0x0000000604057299 */ /* 0x000fe20008010205 */
[----:B--2---:R-:W-:Y:S02]  /*02f0*/  LOP3.LUT R2, R26, c[0x0][0x1c8], RZ, 0x3c, !PT ;  /* 0x000072001a027a12 */ /* 0x004fe400078e3cff */
[CC--:B------:R-:W-:Y:S02]  /*0300*/  LEA.HI R20, R21.reuse, R22.reuse, RZ, 0x3 ;  /* 0x0000001615147211 */ /* 0x0c0fe400078f18ff */
[----:B------:R-:W-:Y:S02]  /*0310*/  ISETP.GE.AND P1, PT, R2, RZ, PT ;  /* 0x000000ff0200720c */ /* 0x000fe40003f26270 */
[----:B------:R-:W-:Y:S02]  /*0320*/  LOP3.LUT R0, R20, 0xfffffff8, RZ, 0xc0, !PT ;  /* 0xfffffff814007812 */ /* 0x000fe400078ec0ff */
[----:B------:R-:W-:Y:S02]  /*0330*/  SHF.R.S32.HI R2, RZ, 0x3, R20 ;  /* 0x00000003ff027819 */ /* 0x000fe40000011414 */
[----:B------:R-:W-:Y:S01]  /*0340*/  LEA.HI R10, R21, R22, RZ, 0x4 ;  /* 0x00000016150a7211 */ /* 0x000fe200078f20ff */
[----:B------:R-:W-:Y:S01]  /*0350*/  IMAD.IADD R64, R22, 0x1, -R0 ;  /* 0x0000000116407824 */ /* 0x000fe200078e0a00 */
[----:B---3--:R-:W-:Y:S01]  /*0360*/  IADD3 R4, R4, 0xffffffe, RZ ;  /* 0x0ffffffe04047810 */ /* 0x008fe20007ffe0ff */
[----:B------:R-:W-:Y:S01]  /*0370*/  IMAD.SHL.U32 R0, R2, 0x40, RZ ;  /* 0x0000004002007824 */ /* 0x000fe200078e00ff */
[----:B------:R-:W-:-:S02]  /*0380*/  SHF.R.S32.HI R3, RZ, 0x1f, R2 ;  /* 0x0000001fff037819 */ /* 0x000fc40000011402 */
[----:B------:R-:W1:Y:S01]  /*0390*/  F2I.FTZ.U32.TRUNC.NTZ R5, R4 ;  /* 0x0000000400057305 */ /* 0x000e62000021f000 */
[----:B------:R-:W-:Y:S02]  /*03a0*/  IADD3 R9, P0, R2, R6, RZ ;  /* 0x0000000602097210 */ /* 0x000fe40007f1e0ff */
[----:B------:R-:W-:Y:S01]  /*03b0*/  SHF.R.S32.HI R8, RZ, 0x4, R10 ;  /* 0x00000004ff087819 */ /* 0x000fe2000001140a */
[----:B------:R-:W-:Y:S01]  /*03c0*/  IMAD.WIDE R16, R16, 0x80, R2 ;  /* 0x0000008010107825 */ /* 0x000fe200078e0202 */
[----:B------:R-:W-:Y:S02]  /*03d0*/  LEA.HI.X.SX32 R11, R6, R3, 0x1, P0 ;  /* 0x00000003060b7211 */ /* 0x000fe400000f0eff */
[----:B------:R-:W-:Y:S01]  /*03e0*/  LEA.HI R7, R10, R8, RZ, 0x1 ;  /* 0x000000080a077211 */ /* 0x000fe200078f08ff */
[----:B------:R-:W-:Y:S01]  /*03f0*/  IMAD.SHL.U32 R6, R64, 0x8, RZ ;  /* 0x0000000840067824 */ /* 0x000fe200078e00ff */
[----:B------:R-:W-:Y:S02]  /*0400*/  LOP3.LUT R0, R0, 0x1c0, RZ, 0xc0, !PT ;  /* 0x000001c000007812 */ /* 0x000fe400078ec0ff */
[----:B------:R-:W-:-:S02]  /*0410*/  LOP3.LUT R7, R7, 0xfffffffe, RZ, 0xc0, !PT ;  /* 0xfffffffe07077812 */ /* 0x000fc400078ec0ff */
[----:B------:R-:W-:Y:S02]  /*0420*/  SHF.R.U32.HI R3, RZ, 0x3, R0 ;  /* 0x00000003ff037819 */ /* 0x000fe40000011600 */
[--C-:B------:R-:W-:Y:S01]  /*0430*/  LOP3.LUT R2, R0, 0x38, R6.reuse, 0xf8, !PT ;  /* 0x0000003800027812 */ /* 0x100fe200078ef806 */
[----:B-1----:R-:W-:Y:S01]  /*0440*/  IMAD.MOV R4, RZ, RZ, -R5 ;  /* 0x000000ffff047224 */ /* 0x002fe200078e0a05 */
[----:B------:R-:W-:Y:S01]  /*0450*/  IABS R15, R26 ;  /* 0x0000001a000f7213 */ /* 0x000fe20000000000 */
[----:B------:R-:W-:Y:S01]  /*0460*/  IMAD.IADD R19, R8, 0x1, -R7 ;  /* 0x0000000108137824 */ /* 0x000fe200078e0a07 */
[----:B------:R-:W-:Y:S01]  /*0470*/  SHF.R.S32.HI R7, RZ, 0x1f, R6 ;  /* 0x0000001fff077819 */ /* 0x000fe20000011406 */
[----:B------:R-:W-:Y:S01]  /*0480*/  IMAD R0, R4, R23, RZ ;  /* 0x0000001704007224 */ /* 0x000fe200078e02ff */
[----:B------:R-:W-:Y:S01]  /*0490*/  LOP3.LUT R246, R2, R3, RZ, 0x3c, !PT ;  /* 0x0000000302f67212 */ /* 0x000fe200078e3cff */
[----:B------:R-:W-:Y:S01]  /*04a0*/  IMAD.MOV.U32 R4, RZ, RZ, RZ ;  /* 0x000000ffff047224 */ /* 0x000fe200078e00ff */
[----:B------:R-:W-:Y:S01]  /*04b0*/  SHF.R.S32.HI R18, RZ, 0x1f, R26 ;  /* 0x0000001fff127819 */ /* 0x000fe2000001141a */
[----:B------:R-:W-:-:S04]  /*04c0*/  IMAD.WIDE.U32 R2, R25, c[0x0][0x178], R6 ;  /* 0x00005e0019027a25 */ /* 0x000fc800078e0006 */
[----:B------:R-:W-:Y:S01]  /*04d0*/  IMAD.HI.U32 R8, R5, R0, R4 ;  /* 0x0000000005087227 */ /* 0x000fe200078e0004 */
[----:B------:R-:W-:-:S03]  /*04e0*/  LOP3.LUT R5, R10, 0xfffffff0, RZ, 0xc0, !PT ;  /* 0xfffffff00a057812 */ /* 0x000fc600078ec0ff */
[----:B------:R-:W-:Y:S02]  /*04f0*/  IMAD R0, R11, c[0x0][0x198], RZ ;  /* 0x000066000b007a24 */ /* 0x000fe400078e02ff */
[----:B------:R-:W-:-:S04]  /*0500*/  IMAD.HI.U32 R12, R8, R15, RZ ;  /* 0x0000000f080c7227 */ /* 0x000fc800078e00ff */
[----:B------:R-:W-:Y:S02]  /*0510*/  IMAD R14, R9, c[0x0][0x19c], R0 ;  /* 0x00006700090e7a24 */ /* 0x000fe400078e0200 */
[----:B------:R-:W-:Y:S02]  /*0520*/  IMAD.MOV R0, RZ, RZ, -R12 ;  /* 0x000000ffff007224 */ /* 0x000fe400078e0a0c */
[----:B------:R-:W-:Y:S02]  /*0530*/  IMAD R4, R24, c[0x0][0x178], RZ ;  /* 0x00005e0018047a24 */ /* 0x000fe400078e02ff */
[----:B------:R-:W-:Y:S01]  /*0540*/  IMAD R0, R23, R0, R15 ;  /* 0x0000000017007224 */ /* 0x000fe200078e020f */
[----:B------:R-:W-:Y:S01]  /*0550*/  LEA.HI.SX32 R15, R247, 0xffffffff, 0x19 ;  /* 0xfffffffff70f7811 */ /* 0x000fe200078fcaff */
[----:B------:R-:W-:Y:S02]  /*0560*/  IMAD.IADD R10, R22, 0x1, -R5 ;  /* 0x00000001160a7824 */ /* 0x000fe400078e0a05 */
[----:B------:R-:W-:Y:S01]  /*0570*/  IMAD R4, R25, c[0x0][0x17c], R4 ;  /* 0x00005f0019047a24 */ /* 0x000fe200078e0204 */
[----:B------:R-:W-:Y:S01]  /*0580*/  ISETP.GT.U32.AND P2, PT, R23, R0, PT ;  /* 0x000000001700720c */ /* 0x000fe20003f44070 */
[----:B------:R-:W-:Y:S01]  /*0590*/  IMAD R5, R11, c[0x0][0x1a0], RZ ;  /* 0x000068000b057a24 */ /* 0x000fe200078e02ff */
[----:B------:R-:W-:Y:S01]  /*05a0*/  SHF.R.S32.HI R8, RZ, 0x1f, R10 ;  /* 0x0000001fff087819 */ /* 0x000fe2000001140a */
[----:B------:R-:W-:Y:S01]  /*05b0*/  IMAD.IADD R3, R3, 0x1, R4 ;  /* 0x0000000103037824 */ /* 0x000fe200078e0204 */
[----:B------:R-:W-:Y:S01]  /*05c0*/  LEA.HI R11, R21, R22, RZ, 0x6 ;  /* 0x00000016150b7211 */ /* 0x000fe200078f30ff */
[----:B------:R-:W-:-:S02]  /*05d0*/  IMAD R13, R9, c[0x0][0x1a4], R5 ;  /* 0x00006900090d7a24 */ /* 0x000fc400078e0205 */
[----:B------:R-:W-:-:S04]  /*05e0*/  IMAD.WIDE.U32 R4, R9, c[0x0][0x198], R6 ;  /* 0x0000660009047a25 */ /* 0x000fc800078e0006 */
[----:B------:R-:W-:Y:S02]  /*05f0*/  IMAD.WIDE.U32 R6, R9, c[0x0][0x1a0], R6 ;  /* 0x0000680009067a25 */ /* 0x000fe400078e0006 */
[-C--:B------:R-:W-:Y:S02]  /*0600*/  @!P2 IADD3 R0, R0, -R23.reuse, RZ ;  /* 0x800000170000a210 */ /* 0x080fe40007ffe0ff */
[----:B------:R-:W-:Y:S01]  /*0610*/  IMAD R9, R18, c[0x0][0x1a8], RZ ;  /* 0x00006a0012097a24 */ /* 0x000fe200078e02ff */
[----:B------:R-:W-:Y:S01]  /*0620*/  LEA.HI R18, R8, R10, RZ, 0x3 ;  /* 0x0000000a08127211 */ /* 0x000fe200078f18ff */
[----:B------:R-:W-:Y:S01]  /*0630*/  IMAD.SHL.U32 R8, R11, 0x8, RZ ;  /* 0x000000080b087824 */ /* 0x000fe200078e00ff */
[----:B------:R-:W-:Y:S01]  /*0640*/  ISETP.GE.U32.AND P3, PT, R0, R23, PT ;  /* 0x000000170000720c */ /* 0x000fe20003f66070 */
[----:B------:R-:W-:Y:S01]  /*0650*/  IMAD R9, R26, c[0x0][0x1ac], R9 ;  /* 0x00006b001a097a24 */ /* 0x000fe200078e0209 */
[----:B------:R-:W-:Y:S01]  /*0660*/  LOP3.LUT R11, R18, 0xfffffff8, RZ, 0xc0, !PT ;  /* 0xfffffff8120b7812 */ /* 0x000fe200078ec0ff */
[----:B------:R-:W-:Y:S01]  /*0670*/  IMAD.WIDE.U32 R2, R26, c[0x0][0x1a8], R2 ;  /* 0x00006a001a027a25 */ /* 0x000fe200078e0002 */
[----:B------:R-:W-:-:S02]  /*0680*/  LOP3.LUT R246, R246, 0x7ffffe00, R8, 0xf8, !PT ;  /* 0x7ffffe00f6f67812 */ /* 0x000fc400078ef808 */
[----:B------:R-:W-:Y:S01]  /*0690*/  @!P2 IADD3 R12, R12, 0x1, RZ ;  /* 0x000000010c0ca810 */ /* 0x000fe20007ffe0ff */
[----:B------:R-:W-:Y:S02]  /*06a0*/  IMAD.IADD R3, R3, 0x1, R9 ;  /* 0x0000000103037824 */ /* 0x000fe400078e0209 */
[----:B------:R-:W-:Y:S02]  /*06b0*/  IMAD R8, R17, c[0x0][0x190], RZ ;  /* 0x0000640011087a24 */ /* 0x000fe400078e02ff */
[----:B------:R-:W-:Y:S02]  /*06c0*/  IMAD.IADD R5, R5, 0x1, R14 ;  /* 0x0000000105057824 */ /* 0x000fe400078e020e */
[----:B------:R-:W-:Y:S01]  /*06d0*/  IMAD.IADD R7, R7, 0x1, R13 ;  /* 0x0000000107077824 */ /* 0x000fe200078e020d */
[----:B------:R-:W-:Y:S01]  /*06e0*/  @P3 IADD3 R12, R12, 0x1, RZ ;  /* 0x000000010c0c3810 */ /* 0x000fe20007ffe0ff */
[C---:B------:R-:W-:Y:S02]  /*06f0*/  IMAD R14, R16.reuse, c[0x0][0x194], R8 ;  /* 0x00006500100e7a24 */ /* 0x040fe400078e0208 */
[----:B------:R-:W-:Y:S01]  /*0700*/  IMAD.WIDE.U32 R2, R16, c[0x0][0x190], R2 ;  /* 0x0000640010027a25 */ /* 0x000fe200078e0002 */
[----:B------:R-:W-:-:S03]  /*0710*/  SHF.R.S32.HI R16, RZ, 0x1f, R15 ;  /* 0x0000001fff107819 */ /* 0x000fc6000001140f */
[----:B------:R-:W-:Y:S01]  /*0720*/  IMAD.WIDE.U32 R8, R25, c[0x0][0x188], R6 ;  /* 0x0000620019087a25 */ /* 0x000fe200078e0006 */
[----:B------:R-:W-:-:S03]  /*0730*/  LEA R6, P0, R2, c[0x0][0x160], 0x1 ;  /* 0x0000580002067a11 */ /* 0x000fc600078008ff */
[----:B------:R-:W-:Y:S02]  /*0740*/  IMAD.IADD R0, R3, 0x1, R14 ;  /* 0x0000000103007824 */ /* 0x000fe400078e020e */
[----:B------:R-:W-:Y:S02]  /*0750*/  IMAD.IADD R65, R10, 0x1, -R11 ;  /* 0x000000010a417824 */ /* 0x000fe400078e0a0b */
[----:B------:R-:W-:Y:S01]  /*0760*/  IMAD R10, R24, c[0x0][0x180], RZ ;  /* 0x00006000180a7a24 */ /* 0x000fe200078e02ff */
[----:B------:R-:W-:Y:S01]  /*0770*/  LEA.HI.X R7, R2, c[0x0][0x164], R0, 0x1, P0 ;  /* 0x0000590002077a11 */ /* 0x000fe200000f0c00 */
[----:B------:R-:W-:Y:S01]  /*0780*/  IMAD.WIDE.U32 R4, R25, c[0x0][0x180], R4 ;  /* 0x0000600019047a25 */ /* 0x000fe200078e0004 */
[----:B------:R-:W-:-:S03]  /*0790*/  ISETP.NE.AND P0, PT, RZ, c[0x0][0x1c8], PT ;  /* 0x00007200ff007a0c */ /* 0x000fc60003f05270 */
[----:B------:R-:W-:Y:S02]  /*07a0*/  IMAD R10, R25, c[0x0][0x184], R10 ;  /* 0x00006100190a7a24 */ /* 0x000fe400078e020a */
[----:B------:R-:W-:Y:S02]  /*07b0*/  IMAD.MOV.U32 R0, RZ, RZ, R12 ;  /* 0x000000ffff007224 */ /* 0x000fe400078e000c */
[----:B------:R-:W-:Y:S02]  /*07c0*/  IMAD.IADD R11, R5, 0x1, R10 ;  /* 0x00000001050b7824 */ /* 0x000fe400078e020a */
[----:B------:R-:W-:Y:S01]  /*07d0*/  IMAD.MOV.U32 R10, RZ, RZ, R4 ;  /* 0x000000ffff0a7224 */ /* 0x000fe200078e0004 */
[----:B------:R-:W-:Y:S01]  /*07e0*/  IADD3 R4, P2, R6, UR7, RZ ;  /* 0x0000000706047c10 */ /* 0x000fe2000ff5e0ff */
[----:B------:R-:W-:Y:S02]  /*07f0*/  @!P1 IMAD.MOV R0, RZ, RZ, -R0 ;  /* 0x000000ffff009224 */ /* 0x000fe400078e0a00 */
[----:B------:R-:W-:Y:S01]  /*0800*/  @!P0 LOP3.LUT R0, RZ, c[0x0][0x1c8], RZ, 0x33, !PT ;  /* 0x00007200ff008a12 */ /* 0x000fe200078e33ff */
[----:B------:R-:W-:Y:S01]  /*0810*/  IMAD.SHL.U32 R246, R246, 0x2, RZ ;  /* 0x00000002f6f67824 */ /* 0x000fe200078e00ff */
[----:B------:R-:W-:Y:S01]  /*0820*/  IADD3.X R5, R7, UR13, RZ, P2, !PT ;  /* 0x0000000d07057c10 */ /* 0x000fe200097fe4ff */
[----:B------:R-:W-:Y:S01]  /*0830*/  IMAD R13, R24, c[0x0][0x188], RZ ;  /* 0x00006200180d7a24 */ /* 0x000fe200078e02ff */
[----:B------:R-:W-:Y:S01]  /*0840*/  SHF.R.S32.HI R12, RZ, 0x1f, R0 ;  /* 0x0000001fff0c7819 */ /* 0x000fe20000011400 */
[----:B------:R-:W-:Y:S01]  /*0850*/  IMAD.WIDE.U32 R30, R0, c[0x0][0x1b0], R10 ;  /* 0x00006c00001e7a25 */ /* 0x000fe200078e000a */
[----:B------:R-:W-:Y:S01]  /*0860*/  IADD3 R2, P2, R4, UR7, RZ ;  /* 0x0000000704027c10 */ /* 0x000fe2000ff5e0ff */
[----:B------:R1:W-:Y:S02]  /*0870*/  LDGSTS.E.BYPASS.LTC128B.128 [R246], [R6.64] ;  /* 0x0000000006f67fae */ /* 0x0003e4000b901d48 */
[----:B------:R-:W-:Y:S01]  /*0880*/  IMAD.MOV.U32 R28, RZ, RZ, R30 ;  /* 0x000000ffff1c7224 */ /* 0x000fe200078e001e */
[----:B------:R-:W-:Y:S01]  /*0890*/  IADD3.X R3, R5, UR13, RZ, P2, !PT ;  /* 0x0000000d05037c10 */ /* 0x000fe200097fe4ff */
[----:B------:R2:W-:Y:S01]  /*08a0*/  LDGSTS.E.BYPASS.LTC128B.128 [R246+0x800], [R4.64] ;  /* 0x0080000004f67fae */ /* 0x0005e2000b901d48 */
[----:B------:R-:W-:-:S03]  /*08b0*/  IMAD R13, R25, c[0x0][0x18c], R13 ;  /* 0x00006300190d7a24 */ /* 0x000fc600078e020d */
[----:B------:R3:W-:Y:S01]  /*08c0*/  LDGSTS.E.BYPASS.LTC128B.128 [R246+0x1000], [R2.64] ;  /* 0x0100000002f67fae */ /* 0x0007e2000b901d48 */
[----:B------:R-:W-:-:S03]  /*08d0*/  IMAD.IADD R9, R9, 0x1, R13 ;  /* 0x0000000109097824 */ /* 0x000fc600078e020d */
[----:B------:R-:W-:Y:S01]  /*08e0*/  STL.64 [R1+0x68], R30 ;  /* 0x0000681e01007387 */ /* 0x000fe20000100a00 */
[----:B------:R-:W-:-:S04]  /*08f0*/  IMAD.WIDE.U32 R24, R0, c[0x0][0x1b8], R8 ;  /* 0x00006e0000187a25 */ /* 0x000fc800078e0008 */
[----:B-1----:R-:W-:Y:S02]  /*0900*/  IMAD R6, R12, c[0x0][0x1b0], RZ ;  /* 0x00006c000c067a24 */ /* 0x002fe400078e02ff */
[----:B------:R-:W-:Y:S01]  /*0910*/  IMAD R7, R15, UR10, RZ ;  /* 0x0000000a0f077c24 */ /* 0x000fe2000f8e02ff */
[----:B--2---:R-:W-:Y:S01]  /*0920*/  IADD3 R4, P0, R2, UR7, RZ ;  /* 0x0000000702047c10 */ /* 0x004fe2000ff1e0ff */
[----:B------:R-:W-:Y:S02]  /*0930*/  IMAD R6, R0, c[0x0][0x1b4], R6 ;  /* 0x00006d0000067a24 */ /* 0x000fe400078e0206 */
[----:B------:R-:W-:Y:S01]  /*0940*/  IMAD R12, R12, c[0x0][0x1b8], RZ ;  /* 0x00006e000c0c7a24 */ /* 0x000fe200078e02ff */
[----:B------:R-:W-:Y:S01]  /*0950*/  IADD3.X R5, R3, UR13, RZ, P0, !PT ;  /* 0x0000000d03057c10 */ /* 0x000fe200087fe4ff */
[----:B------:R-:W-:Y:S01]  /*0960*/  IMAD.IADD R29, R31, 0x1, R6 ;  /* 0x000000011f1d7824 */ /* 0x000fe200078e0206 */
[----:B---3--:R-:W-:Y:S01]  /*0970*/  IADD3 R2, P0, R4, UR7, RZ ;  /* 0x0000000704027c10 */ /* 0x008fe2000ff1e0ff */
[----:B------:R-:W-:-:S02]  /*0980*/  IMAD R14, R0, c[0x0][0x1bc], R12 ;  /* 0x00006f00000e7a24 */ /* 0x000fc400078e020c */
[----:B------:R1:W-:Y:S01]  /*0990*/  LDGSTS.E.BYPASS.LTC128B.128 [R246+0x1800], [R4.64] ;  /* 0x0180000004f67fae */ /* 0x0003e2000b901d48 */
[----:B------:R-:W-:Y:S01]  /*09a0*/  IADD3.X R3, R5, UR13, RZ, P0, !PT ;  /* 0x0000000d05037c10 */ /* 0x000fe200087fe4ff */
[C---:B------:R-:W-:Y:S02]  /*09b0*/  IMAD R0, R16.reuse, c[0x0][0x1a0], RZ ;  /* 0x0000680010007a24 */ /* 0x040fe400078e02ff */
[----:B------:R-:W-:Y:S02]  /*09c0*/  STL.64 [R1+0x58], R28 ;  /* 0x0000581c01007387 */ /* 0x000fe40000100a00 */
[C---:B------:R-:W-:Y:S02]  /*09d0*/  IMAD R0, R15.reuse, c[0x0][0x1a4], R0 ;  /* 0x000069000f007a24 */ /* 0x040fe400078e0200 */
[----:B------:R2:W-:Y:S04]  /*09e0*/  LDGSTS.E.BYPASS.LTC128B.128 [R246+0x2000], [R2.64] ;  /* 0x0200000002f67fae */ /* 0x0005e8000b901d48 */
[----:B------:R-:W-:Y:S01]  /*09f0*/  STL.64 [R1+0x60], R24 ;  /* 0x0000601801007387 */ /* 0x000fe20000100a00 */
[----:B-1----:R-:W-:Y:S01]  /*0a00*/  IMAD R5, R16, UR11, R7 ;  /* 0x0000000b10057c24 */ /* 0x002fe2000f8e0207 */
[----:B------:R-:W-:Y:S01]  /*0a10*/  IADD3 R4, P1, R2, UR7, RZ ;  /* 0x0000000702047c10 */ /* 0x000fe2000ff3e0ff */
[----:B------:R-:W-:-:S05]  /*0a20*/  IMAD.WIDE.U32 R6, R15, UR11, R28 ;  /* 0x0000000b0f067c25 */ /* 0x000fca000f8e001c */
[----:B------:R-:W-:Y:S01]  /*0a30*/  LEA R10, P0, R6, c[0x0][0x168], 0x1 ;  /* 0x00005a00060a7a11 */ /* 0x000fe200078008ff */
[----:B--2---:R-:W-:Y:S01]  /*0a40*/  IMAD.IADD R2, R7, 0x1, R5 ;  /* 0x0000000107027824 */ /* 0x004fe200078e0205 */
[----:B------:R-:W-:-:S04]  /*0a50*/  IADD3.X R5, R3, UR13, RZ, P1, !PT ;  /* 0x0000000d03057c10 */ /* 0x000fc80008ffe4ff */
[----:B------:R-:W-:Y:S01]  /*0a60*/  LEA.HI.X R11, R6, c[0x0][0x16c], R2, 0x1, P0 ;  /* 0x00005b00060b7a11 */ /* 0x000fe200000f0c02 */
[----:B------:R1:W-:Y:S01]  /*0a70*/  LDGSTS.E.BYPASS.LTC128B.128 [R246+0x2800], [R4.64] ;  /* 0x0280000004f67fae */ /* 0x0003e2000b901d48 */
[----:B------:R-:W-:Y:S02]  /*0a80*/  IADD3 R8, P0, R10, UR12, RZ ;  /* 0x0000000c0a087c10 */ /* 0x000fe4000ff1e0ff */
[----:B------:R-:W-:Y:S02]  /*0a90*/  IADD3 R2, P1, R4, UR7, RZ ;  /* 0x0000000704027c10 */ /* 0x000fe4000ff3e0ff */
[----:B------:R-:W-:Y:S02]  /*0aa0*/  IADD3.X R9, R11, UR14, RZ, P0, !PT ;  /* 0x0000000e0b097c10 */ /* 0x000fe400087fe4ff */
[----:B------:R-:W-:Y:S02]  /*0ab0*/  IADD3 R6, P0, R8, UR12, RZ ;  /* 0x0000000c08067c10 */ /* 0x000fe4000ff1e0ff */
[----:B------:R-:W-:-:S02]  /*0ac0*/  IADD3.X R3, R5, UR13, RZ, P1, !PT ;  /* 0x0000000d05037c10 */ /* 0x000fc40008ffe4ff */
[----:B------:R-:W-:Y:S01]  /*0ad0*/  IADD3 R12, P1, R2, UR7, RZ ;  /* 0x00000007020c7c10 */ /* 0x000fe2000ff3e0ff */
[----:B------:R-:W-:Y:S01]  /*0ae0*/  USHF.L.U32 UR7, UR4, 0x5, URZ ;  /* 0x0000000504077899 */ /* 0x000fe2000800063f */
[----:B------:R-:W-:Y:S01]  /*0af0*/  IADD3.X R7, R9, UR14, RZ, P0, !PT ;  /* 0x0000000e09077c10 */ /* 0x000fe200087fe4ff */
[----:B------:R2:W-:Y:S01]  /*0b00*/  LDGSTS.E.BYPASS.LTC128B.128 [R246+0x3000], [R2.64] ;  /* 0x0300000002f67fae */ /* 0x0005e2000b901d48 */
[----:B------:R-:W-:-:S05]  /*0b10*/  IADD3.X R13, R3, UR13, RZ, P1, !PT ;  /* 0x0000000d030d7c10 */ /* 0x000fca0008ffe4ff */
[----:B------:R3:W-:Y:S04]  /*0b20*/  LDGSTS.E.BYPASS.LTC128B.128 [R246+0x3800], [R12.64] ;  /* 0x038000000cf67fae */ /* 0x0007e8000b901d48 */
[----:B------:R4:W-:Y:S01]  /*0b30*/  LDGSTS.E.BYPASS.LTC128B.128 [R246+0x4000], [R10.64] ;  /* 0x040000000af67fae */ /* 0x0009e2000b901d48 */
[----:B-1----:R-:W-:-:S03]  /*0b40*/  IADD3 R4, P0, R6, UR12, RZ ;  /* 0x0000000c06047c10 */ /* 0x002fc6000ff1e0ff */
[----:B------:R1:W-:Y:S01]  /*0b50*/  LDGSTS.E.BYPASS.LTC128B.128 [R246+0x4800], [R8.64] ;  /* 0x0480000008f67fae */ /* 0x0003e2000b901d48 */
[----:B------:R-:W-:-:S03]  /*0b60*/  IADD3.X R5, R7, UR14, RZ, P0, !PT ;  /* 0x0000000e07057c10 */ /* 0x000fc600087fe4ff */
[----:B------:R5:W-:Y:S04]  /*0b70*/  LDGSTS.E.BYPASS.LTC128B.128 [R246+0x5000], [R6.64] ;  /* 0x0500000006f67fae */ /* 0x000be8000b901d48 */
[----:B------:R3:W-:Y:S01]  /*0b80*/  LDGSTS.E.BYPASS.LTC128B.128 [R246+0x5800], [R4.64] ;  /* 0x0580000004f67fae */ /* 0x0007e2000b901d48 */
[----:B--2---:R-:W-:-:S04]  /*0b90*/  IADD3 R2, P0, R4, UR12, RZ ;  /* 0x0000000c04027c10 */ /* 0x004fc8000ff1e0ff */
[----:B------:R-:W-:-:S05]  /*0ba0*/  IADD3.X R3, R5, UR14, RZ, P0, !PT ;  /* 0x0000000e05037c10 */ /* 0x000fca00087fe4ff */
[----:B------:R2:W-:Y:S01]  /*0bb0*/  LDGSTS.E.BYPASS.LTC128B.128 [R246+0x6000], [R2.64] ;  /* 0x0600000002f67fae */ /* 0x0005e2000b901d48 */
[----:B----4-:R-:W-:Y:S02]  /*0bc0*/  LEA.HI R10, R21, R22, RZ, 0x5 ;  /* 0x00000016150a7211 */ /* 0x010fe400078f28ff */
[----:B-1----:R-:W-:-:S04]  /*0bd0*/  IADD3 R8, P0, R2, UR12, RZ ;  /* 0x0000000c02087c10 */ /* 0x002fc8000ff1e0ff */
[----:B------:R-:W-:Y:S02]  /*0be0*/  IADD3.X R9, R3, UR14, RZ, P0, !PT ;  /* 0x0000000e03097c10 */ /* 0x000fe400087fe4ff */
[----:B-----5:R-:W-:Y:S01]  /*0bf0*/  IADD3 R6, P0, R8, UR12, RZ ;  /* 0x0000000c08067c10 */ /* 0x020fe2000ff1e0ff */
[----:B---3--:R-:W-:Y:S02]  /*0c00*/  IMAD.WIDE.U32 R4, R15, c[0x0][0x1a0], RZ ;  /* 0x000068000f047a25 */ /* 0x008fe400078e00ff */
[----:B------:R1:W-:Y:S01]  /*0c10*/  LDGSTS.E.BYPASS.LTC128B.128 [R246+0x6800], [R8.64] ;  /* 0x0680000008f67fae */ /* 0x0003e2000b901d48 */
[----:B------:R-:W-:-:S05]  /*0c20*/  IADD3.X R7, R9, UR14, RZ, P0, !PT ;  /* 0x0000000e09077c10 */ /* 0x000fca00087fe4ff */
[----:B------:R3:W-:Y:S01]  /*0c30*/  LDGSTS.E.BYPASS.LTC128B.128 [R246+0x7000], [R6.64] ;  /* 0x0700000006f67fae */ /* 0x0007e2000b901d48 */
[----:B--2---:R-:W-:-:S04]  /*0c40*/  IADD3 R2, P0, R6, UR12, RZ ;  /* 0x0000000c06027c10 */ /* 0x004fc8000ff1e0ff */
[----:B------:R-:W-:-:S05]  /*0c50*/  IADD3.X R3, R7, UR14, RZ, P0, !PT ;  /* 0x0000000e07037c10 */ /* 0x000fca00087fe4ff */
[----:B------:R2:W-:Y:S04]  /*0c60*/  LDGSTS.E.BYPASS.LTC128B.128 [R246+0x7800], [R2.64] ;  /* 0x0780000002f67fae */ /* 0x0005e8000b901d48 */
[----:B------:R-:W0:Y:S01]  /*0c70*/  LDGDEPBAR ;  /* 0x00000000000079af */ /* 0x000e220000000000 */
[----:B---3--:R-:W-:Y:S02]  /*0c80*/  IADD3 R7, R25, R14, RZ ;  /* 0x0000000e19077210 */ /* 0x008fe40007ffe0ff */
[----:B------:R-:W-:-:S03]  /*0c90*/  LEA R6, P0, R4, R24, 0x7 ;  /* 0x0000001804067211 */ /* 0x000fc600078038ff */
[----:B------:R3:W-:Y:S01]  /*0ca0*/  STL [R1+0x54], R7 ;  /* 0x0000540701007387 */ /* 0x0007e20000100800 */
[----:B--2---:R-:W-:Y:S01]  /*0cb0*/  IMAD.SHL.U32 R3, R64, 0x40, RZ ;  /* 0x0000004040037824 */ /* 0x004fe200078e00ff */
[----:B------:R-:W-:-:S04]  /*0cc0*/  DEPBAR.LE SB0, 0x0 ;  /* 0x000080000000791a */ /* 0x000fc80000000000 */
[----:B------:R-:W-:Y:S01]  /*0cd0*/  IMAD.IADD R2, R5, 0x1, R0 ;  /* 0x0000000105027824 */ /* 0x000fe200078e0200 */
[----:B------:R-:W-:Y:S01]  /*0ce0*/  LOP3.LUT R0, R3, 0x1c0, RZ, 0xc0, !PT ;  /* 0x000001c003007812 */ /* 0x000fe200078ec0ff */
[----:B------:R-:W-:-:S03]  /*0cf0*/  IMAD.SHL.U32 R5, R65, 0x40, RZ ;  /* 0x0000004041057824 */ /* 0x000fc600078e00ff */
[----:B-1----:R-:W-:Y:S02]  /*0d00*/  LOP3.LUT R8, R0, 0x8, R20, 0xf8, !PT ;  /* 0x0000000800087812 */ /* 0x002fe400078ef814 */
[----:B------:R-:W-:Y:S02]  /*0d10*/  SHF.R.U32.HI R3, RZ, 0x3, R0 ;  /* 0x00000003ff037819 */ /* 0x000fe40000011600 */
[----:B---3--:R-:W-:Y:S01]  /*0d20*/  LEA.HI.X R7, R4, R7, R2, 0x7, P0 ;  /* 0x0000000704077211 */ /* 0x008fe200000f3c02 */
[----:B------:R-:W-:Y:S01]  /*0d30*/  IMAD.SHL.U32 R4, R19, 0x8, RZ ;  /* 0x0000000813047824 */ /* 0x000fe200078e00ff */
[----:B------:R-:W-:Y:S01]  /*0d40*/  BAR.SYNC.DEFER_BLOCKING 0x0 ;  /* 0x0000000000007b1d */ /* 0x000fe20000010000 */
[----:B------:R-:W-:Y:S02]  /*0d50*/  LEA R2, P0, R6, c[0x0][0x170], 0x1 ;  /* 0x00005c0006027a11 */ /* 0x000fe400078008ff */
[----:B------:R-:W-:Y:S02]  /*0d60*/  LOP3.LUT R0, R5, 0x1c0, RZ, 0xc0, !PT ;  /* 0x000001c005007812 */ /* 0x000fe400078ec0ff */
[----:B------:R-:W-:-:S02]  /*0d70*/  LOP3.LUT R8, R8, R3, RZ, 0x3c, !PT ;  /* 0x0000000308087212 */ /* 0x000fc400078e3cff */
[----:B------:R-:W-:Y:S02]  /*0d80*/  LEA.HI.X R3, R6, c[0x0][0x174], R7, 0x1, P0 ;  /* 0x00005d0006037a11 */ /* 0x000fe400000f0c07 */
[----:B------:R-:W-:Y:S02]  /*0d90*/  IADD3 R6, P0, R2, UR7, RZ ;  /* 0x0000000702067c10 */ /* 0x000fe4000ff1e0ff */
[----:B------:R-:W-:Y:S02]  /*0da0*/  LOP3.LUT R5, R0, 0x8, R4, 0xf8, !PT ;  /* 0x0000000800057812 */ /* 0x000fe400078ef804 */
[----:B------:R-:W-:Y:S01]  /*0db0*/  SHF.R.U32.HI R4, RZ, 0x3, R0 ;  /* 0x00000003ff047819 */ /* 0x000fe20000011600 */
[----:B------:R-:W-:Y:S01]  /*0dc0*/  IMAD R0, R19, 0x200, R8 ;  /* 0x0000020013007824 */ /* 0x000fe200078e0208 */
[----:B------:R-:W-:Y:S02]  /*0dd0*/  IADD3 R8, P1, R6, UR7, RZ ;  /* 0x0000000706087c10 */ /* 0x000fe4000ff3e0ff */
[----:B------:R-:W-:-:S02]  /*0de0*/  IADD3.X R7, R3, UR5, RZ, P0, !PT ;  /* 0x0000000503077c10 */ /* 0x000fc400087fe4ff */
[----:B------:R-:W-:Y:S02]  /*0df0*/  LOP3.LUT R230, R5, R4, RZ, 0x3c, !PT ;  /* 0x0000000405e67212 */ /* 0x000fe400078e3cff */
[----:B------:R-:W-:Y:S02]  /*0e00*/  IADD3 R4, P0, R8, UR7, RZ ;  /* 0x0000000708047c10 */ /* 0x000fe4000ff1e0ff */
[----:B------:R-:W-:Y:S01]  /*0e10*/  IADD3.X R9, R7, UR5, RZ, P1, !PT ;  /* 0x0000000507097c10 */ /* 0x000fe20008ffe4ff */
[----:B------:R-:W-:Y:S01]  /*0e20*/  @!PT LDS RZ, [RZ] ;  /* 0x00000000fffff984 */ /* 0x000fe20000000800 */
[----:B------:R-:W-:Y:S01]  /*0e30*/  @!PT LDS RZ, [RZ] ;  /* 0x00000000fffff984 */ /* 0x000fe20000000800 */
[----:B------:R-:W-:Y:S01]  /*0e40*/  @!PT LDS RZ, [RZ] ;  /* 0x00000000fffff984 */ /* 0x000fe20000000800 */
[----:B------:R1:W-:Y:S01]  /*0e50*/  LDGSTS.E.BYPASS.LTC128B.128 [R246+0x8000], [R2.64] ;  /* 0x0800000002f67fae */ /* 0x0003e2000b901d48 */
[----:B------:R-:W-:Y:S02]  /*0e60*/  LEA R233, R0, 0x4000, 0x1 ;  /* 0x0000400000e97811 */ /* 0x000fe400078e08ff */
[----:B------:R-:W-:Y:S01]  /*0e70*/  IADD3.X R5, R9, UR5, RZ, P0, !PT ;  /* 0x0000000509057c10 */ /* 0x000fe200087fe4ff */
[----:B------:R2:W-:Y:S01]  /*0e80*/  LDGSTS.E.BYPASS.LTC128B.128 [R246+0x8800], [R6.64] ;  /* 0x0880000006f67fae */ /* 0x0005e2000b901d48 */
[----:B------:R-:W-:-:S03]  /*0e90*/  IADD3 R238, R233, 0x40, RZ ;  /* 0x00000040e9ee7810 */ /* 0x000fc60007ffe0ff */
[----:B------:R3:W-:Y:S04]  /*0ea0*/  LDGSTS.E.BYPASS.LTC128B.128 [R246+0x9000], [R8.64] ;  /* 0x0900000008f67fae */ /* 0x0007e8000b901d48 */
[----:B------:R4:W-:Y:S01]  /*0eb0*/  LDGSTS.E.BYPASS.LTC128B.128 [R246+0x9800], [R4.64] ;  /* 0x0980000004f67fae */ /* 0x0009e2000b901d48 */
[----:B-1----:R-:W-:Y:S01]  /*0ec0*/  IMAD.SHL.U32 R3, R18, 0x40, RZ ;  /* 0x0000004012037824 */ /* 0x002fe200078e00ff */
[----:B------:R-:W-:Y:S02]  /*0ed0*/  IADD3 R2, P1, R4, UR7, RZ ;  /* 0x0000000704027c10 */ /* 0x000fe4000ff3e0ff */
[----:B--2---:R-:W-:Y:S02]  /*0ee0*/  SHF.R.S32.HI R7, RZ, 0x5, R10 ;  /* 0x00000005ff077819 */ /* 0x004fe4000001140a */
[----:B------:R-:W-:-:S02]  /*0ef0*/  LOP3.LUT R229, R3, 0xfffffe00, RZ, 0xc0, !PT ;  /* 0xfffffe0003e57812 */ /* 0x000fc400078ec0ff */
[----:B------:R-:W-:Y:S02]  /*0f00*/  IADD3 R6, P0, R2, UR7, RZ ;  /* 0x0000000702067c10 */ /* 0x000fe4000ff1e0ff */
[----:B------:R-:W-:Y:S01]  /*0f10*/  IADD3.X R3, R5, UR5, RZ, P1, !PT ;  /* 0x0000000505037c10 */ /* 0x000fe20008ffe4ff */
[----:B---3--:R-:W-:Y:S01]  /*0f20*/  IMAD R9, R7, 0x400, R229 ;  /* 0x0000040007097824 */ /* 0x008fe200078e02e5 */
[----:B----4-:R-:W-:Y:S02]  /*0f30*/  IADD3 R4, P1, R6, UR7, RZ ;  /* 0x0000000706047c10 */ /* 0x010fe4000ff3e0ff */
[----:B------:R-:W-:Y:S01]  /*0f40*/  IADD3.X R7, R3, UR5, RZ, P0, !PT ;  /* 0x0000000503077c10 */ /* 0x000fe200087fe4ff */
[----:B------:R1:W-:Y:S01]  /*0f50*/  LDGSTS.E.BYPASS.LTC128B.128 [R246+0xa000], [R2.64] ;  /* 0x0a00000002f67fae */ /* 0x0003e2000b901d48 */
[----:B------:R-:W-:Y:S02]  /*0f60*/  IADD3 R8, P0, R4, UR7, RZ ;  /* 0x0000000704087c10 */ /* 0x000fe4000ff1e0ff */
[----:B------:R-:W-:Y:S01]  /*0f70*/  IADD3.X R5, R7, UR5, RZ, P1, !PT ;  /* 0x0000000507057c10 */ /* 0x000fe20008ffe4ff */
[----:B------:R2:W-:Y:S01]  /*0f80*/  LDGSTS.E.BYPASS.LTC128B.128 [R246+0xa800], [R6.64] ;  /* 0x0a80000006f67fae */ /* 0x0005e2000b901d48 */
[----:B------:R-:W-:-:S03]  /*0f90*/  LOP3.LUT P1, RZ, R65, 0x2, RZ, 0xc0, !PT ;  /* 0x0000000241ff7812 */ /* 0x000fc6000782c0ff */
[----:B------:R2:W-:Y:S01]  /*0fa0*/  LDGSTS.E.BYPASS.LTC128B.128 [R246+0xb000], [R4.64] ;  /* 0x0b00000004f67fae */ /* 0x0005e2000b901d48 */
[----:B-1----:R-:W-:Y:S01]  /*0fb0*/  IMAD.IADD R2, R9, 0x1, R230 ;  /* 0x0000000109027824 */ /* 0x002fe200078e02e6 */
[----:B------:R-:W-:Y:S01]  /*0fc0*/  IADD3.X R9, R5, UR5, RZ, P0, !PT ;  /* 0x0000000505097c10 */ /* 0x000fe200087fe4ff */
[----:B------:R-:W-:Y:S01]  /*0fd0*/  IMAD.SHL.U32 R3, R0, 0x2, RZ ;  /* 0x0000000200037824 */ /* 0x000fe200078e00ff */
[----:B------:R-:W-:Y:S01]  /*0fe0*/  LOP3.LUT P0, RZ, R64, 0x2, RZ, 0xc0, !PT ;  /* 0x0000000240ff7812 */ /* 0x000fe2000780c0ff */
[----:B------:R-:W-:Y:S02]  /*0ff0*/  IMAD.SHL.U32 R234, R2, 0x2, RZ ;  /* 0x0000000202ea7824 */ /* 0x000fe400078e00ff */
[----:B------:R1:W-:Y:S04]  /*1000*/  LDGSTS.E.BYPASS.LTC128B.128 [R246+0xb800], [R8.64] ;  /* 0x0b80000008f67fae */ /* 0x0003e8000b901d48 */
[----:B------:R-:W-:Y:S04]  /*1010*/  LDSM.16.M88.4 R24, [R3+0x4000] ;  /* 0x004000000318783b */ /* 0x000fe80000000200 */
[----:B--2---:R-:W2:Y:S04]  /*1020*/  LDSM.16.M88.4 R4, [R234+0x2000] ;  /* 0x00200000ea04783b */ /* 0x004ea80000000200 */
[----:B------:R-:W-:Y:S04]  /*1030*/  LDSM.16.M88.4 R20, [R3+0x4800] ;  /* 0x004800000314783b */ /* 0x000fe80000000200 */
[----:B------:R-:W-:Y:S04]  /*1040*/  LDSM.16.M88.4 R16, [R3+0x5000] ;  /* 0x005000000310783b */ /* 0x000fe80000000200 */
[----:B------:R-:W-:Y:S04]  /*1050*/  LDSM.16.M88.4 R12, [R3+0x5800] ;  /* 0x00580000030c783b */ /* 0x000fe80000000200 */
[----:B------:R-:W3:Y:S04]  /*1060*/  LDSM.16.M88.4 R28, [R3+0x6000] ;  /* 0x00600000031c783b */ /* 0x000ee80000000200 */
[----:B-1----:R-:W1:Y:S04]  /*1070*/  LDSM.16.M88.4 R8, [R234] ;  /* 0x00000000ea08783b */ /* 0x002e680000000200 */
[----:B------:R-:W-:Y:S04]  /*1080*/  LDSM.16.M88.4 R32, [R3+0x6800] ;  /* 0x006800000320783b */ /* 0x000fe80000000200 */
[----:B------:R-:W4:Y:S04]  /*1090*/  LDSM.16.M88.4 R36, [R3+0x7000] ;  /* 0x007000000324783b */ /* 0x000f280000000200 */
[----:B------:R5:W4:Y:S04]  /*10a0*/  LDSM.16.M88.4 R52, [R3+0x7800] ;  /* 0x007800000334783b */ /* 0x000b280000000200 */
[----:B------:R-:W0:Y:S01]  /*10b0*/  LDGDEPBAR ;  /* 0x00000000000079af */ /* 0x000e220000000000 */
[C---:B--2---:R-:W-:Y:S08]  /*10c0*/  HMMA.16816.F32 R56, R4.reuse, R24, RZ ;  /* 0x000000180438723c */ /* 0x044ff000000018ff */
[----:B------:R-:W-:Y:S01]  /*10d0*/  HMMA.16816.F32 R100, R4, R26, RZ ;  /* 0x0000001a0464723c */ /* 0x000fe200000018ff */
[----:B-----5:R-:W-:-:S07]  /*10e0*/  IMAD.MOV.U32 R3, RZ, RZ, 0x20 ;  /* 0x00000020ff037424 */ /* 0x020fce00078e00ff */
[----:B---3--:R-:W-:Y:S01]  /*10f0*/  HMMA.16816.F32 R76, R4, R28, RZ ;  /* 0x0000001c044c723c */ /* 0x008fe200000018ff */
[C---:B------:R-:W-:Y:S02]  /*1100*/  SEL R2, R3.reuse, 0xffffffe0, !P0 ;  /* 0xffffffe003027807 */ /* 0x040fe40004000000 */
[----:B------:R-:W-:-:S05]  /*1110*/  SEL R0, R3, 0xffffffe0, !P1 ;  /* 0xffffffe003007807 */ /* 0x000fca0004800000 */
[C---:B-1----:R-:W-:Y:S01]  /*1120*/  HMMA.16816.F32 R220, R8.reuse, R24, RZ ;  /* 0x0000001808dc723c */ /* 0x042fe200000018ff */
[----:B------:R-:W-:Y:S01]  /*1130*/  IMAD.IADD R232, R233, 0x1, R2 ;  /* 0x00000001e9e87824 */ /* 0x000fe200078e0202 */
[----:B------:R-:W-:Y:S01]  /*1140*/  LOP3.LUT P0, RZ, R64, 0x4, RZ, 0xc0, !PT ;  /* 0x0000000440ff7812 */ /* 0x000fe2000780c0ff */
[----:B------:R-:W-:Y:S01]  /*1150*/  IMAD.IADD R237, R234, 0x1, R0 ;  /* 0x00000001eaed7824 */ /* 0x000fe200078e0200 */
[----:B------:R-:W-:Y:S02]  /*1160*/  LOP3.LUT P1, RZ, R65, 0x4, RZ, 0xc0, !PT ;  /* 0x0000000441ff7812 */ /* 0x000fe4000782c0ff */
[----:B------:R-:W-:Y:S02]  /*1170*/  LDSM.16.M88.4 R44, [R232+0x800] ;  /* 0x00080000e82c783b */ /* 0x000fe40000000200 */
[----:B------:R-:W-:Y:S02]  /*1180*/  HMMA.16816.F32 R216, R8, R26, RZ ;  /* 0x0000001a08d8723c */ /* 0x000fe400000018ff */
[----:B------:R-:W-:Y:S04]  /*1190*/  LDSM.16.M88.4 R48, [R232] ;  /* 0x00000000e830783b */ /* 0x000fe80000000200 */
[----:B------:R-:W-:Y:S01]  /*11a0*/  LDSM.16.M88.4 R40, [R232+0x1000] ;  /* 0x00100000e828783b */ /* 0x000fe20000000200 */
[----:B------:R-:W-:Y:S01]  /*11b0*/  @P0 IADD3 R238, R233, -0x40, RZ ;  /* 0xffffffc0e9ee0810 */ /* 0x000fe20007ffe0ff */
[C---:B----4-:R-:W-:Y:S01]  /*11c0*/  HMMA.16816.F32 R92, R4.reuse, R36, RZ ;  /* 0x00000024045c723c */ /* 0x050fe200000018ff */
[----:B------:R-:W-:Y:S01]  /*11d0*/  ISETP.GE.AND P0, PT, R228, 0x81, PT ;  /* 0x00000081e400780c */ /* 0x000fe20003f06270 */
[----:B------:R-:W-:Y:S01]  /*11e0*/  LDSM.16.M88.4 R24, [R232+0x3000] ;  /* 0x00300000e818783b */ /* 0x000fe20000000200 */
[----:B------:R-:W-:Y:S01]  /*11f0*/  IADD3 R245, R238, 0x800, RZ ;  /* 0x00000800eef57810 */ /* 0x000fe20007ffe0ff */
[----:B------:R-:W-:Y:S01]  /*1200*/  IMAD.IADD R231, R2, 0x1, R238 ;  /* 0x0000000102e77824 */ /* 0x000fe200078e02ee */
[----:B------:R-:W-:Y:S01]  /*1210*/  LOP3.LUT R2, R230, R229, RZ, 0xfc, !PT ;  /* 0x000000e5e6027212 */ /* 0x000fe200078efcff */
[----:B------:R-:W-:Y:S01]  /*1220*/  LDSM.16.M88.4 R116, [R238+0x2000] ;  /* 0x00200000ee74783b */ /* 0x000fe20000000200 */
[C---:B------:R-:W-:Y:S01]  /*1230*/  IADD3 R244, R238.reuse, 0x1000, RZ ;  /* 0x00001000eef47810 */ /* 0x040fe20007ffe0ff */
[----:B------:R-:W-:Y:S01]  /*1240*/  HMMA.16816.F32 R212, R4, R38, RZ ;  /* 0x0000002604d4723c */ /* 0x000fe200000018ff */
[----:B------:R-:W-:Y:S01]  /*1250*/  IADD3 R239, R238, 0x3800, RZ ;  /* 0x00003800eeef7810 */ /* 0x000fe20007ffe0ff */
[----:B------:R-:W-:Y:S04]  /*1260*/  LDSM.16.M88.4 R84, [R238] ;  /* 0x00000000ee54783b */ /* 0x000fe80000000200 */
[----:B------:R-:W-:Y:S02]  /*1270*/  LDSM.16.M88.4 R124, [R238+0x2800] ;  /* 0x00280000ee7c783b */ /* 0x000fe40000000200 */
[C---:B------:R-:W-:Y:S02]  /*1280*/  HMMA.16816.F32 R184, R8.reuse, R20, RZ ;  /* 0x0000001408b8723c */ /* 0x040fe400000018ff */
[----:B------:R-:W-:Y:S04]  /*1290*/  LDSM.16.M88.4 R136, [R238+0x3000] ;  /* 0x00300000ee88783b */ /* 0x000fe80000000200 */
[----:B------:R-:W-:Y:S02]  /*12a0*/  LDSM.16.M88.4 R80, [R238+0x800] ;  /* 0x00080000ee50783b */ /* 0x000fe40000000200 */
[C---:B------:R-:W-:Y:S02]  /*12b0*/  HMMA.16816.F32 R208, R8.reuse, R22, RZ ;  /* 0x0000001608d0723c */ /* 0x040fe400000018ff */
[----:B------:R-:W-:Y:S06]  /*12c0*/  LDSM.16.M88.4 R140, [R238+0x3800] ;  /* 0x00380000ee8c783b */ /* 0x000fec0000000200 */
[C---:B------:R-:W-:Y:S08]  /*12d0*/  HMMA.16816.F32 R176, R8.reuse, R16, RZ ;  /* 0x0000001008b0723c */ /* 0x040ff000000018ff */
        /* <DEDUP_REMOVED lines=8> */
[C---:B------:R-:W-:Y:S01]  /*1360*/  HMMA.16816.F32 R148, R8.reuse, R38, RZ ;  /* 0x000000260894723c */ /* 0x040fe200000018ff */
[----:B------:R-:W-:Y:S07]  /*1370*/  LDSM.16.M88.4 R36, [R232+0x1800] ;  /* 0x00180000e824783b */ /* 0x000fee0000000200 */
[C---:B------:R-:W-:Y:S08]  /*1380*/  HMMA.16816.F32 R144, R8.reuse, R52, RZ ;  /* 0x000000340890723c */ /* 0x040ff000000018ff */
[----:B------:R-:W-:Y:S01]  /*1390*/  HMMA.16816.F32 R132, R8, R54, RZ ;  /* 0x000000360884723c */ /* 0x000fe200000018ff */
[----:B------:R-:W1:Y:S07]  /*13a0*/  LDSM.16.M88.4 R8, [R237] ;  /* 0x00000000ed08783b */ /* 0x000e6e0000000200 */
[C---:B------:R-:W-:Y:S01]  /*13b0*/  HMMA.16816.F32 R180, R4.reuse, R30, RZ ;  /* 0x0000001e04b4723c */ /* 0x040fe200000018ff */
[----:B------:R-:W2:Y:S07]  /*13c0*/  LDSM.16.M88.4 R28, [R232+0x2800] ;  /* 0x00280000e81c783b */ /* 0x000eae0000000200 */
[C---:B------:R-:W-:Y:S08]  /*13d0*/  HMMA.16816.F32 R72, R4.reuse, R12, RZ ;  /* 0x0000000c0448723c */ /* 0x040ff000000018ff */
[C---:B------:R-:W-:Y:S01]  /*13e0*/  HMMA.16816.F32 R172, R4.reuse, R14, RZ ;  /* 0x0000000e04ac723c */ /* 0x040fe200000018ff */
[----:B------:R-:W3:Y:S07]  /*13f0*/  LDSM.16.M88.4 R12, [R237+0x2000] ;  /* 0x00200000ed0c783b */ /* 0x000eee0000000200 */
[C---:B------:R-:W-:Y:S08]  /*1400*/  HMMA.16816.F32 R88, R4.reuse, R32, RZ ;  /* 0x000000200458723c */ /* 0x040ff000000018ff */
[C---:B------:R-:W-:Y:S01]  /*1410*/  HMMA.16816.F32 R196, R4.reuse, R34, RZ ;  /* 0x0000002204c4723c */ /* 0x040fe200000018ff */
[----:B------:R-:W4:Y:S07]  /*1420*/  LDSM.16.M88.4 R32, [R232+0x2000] ;  /* 0x00200000e820783b */ /* 0x000f2e0000000200 */
[C---:B------:R-:W-:Y:S08]  /*1430*/  HMMA.16816.F32 R68, R4.reuse, R20, RZ ;  /* 0x000000140444723c */ /* 0x040ff000000018ff */
[C---:B------:R-:W-:Y:S08]  /*1440*/  HMMA.16816.F32 R60, R4.reuse, R16, RZ ;  /* 0x00000010043c723c */ /* 0x040ff000000018ff */
[C---:B------:R-:W-:Y:S08]  /*1450*/  HMMA.16816.F32 R96, R4.reuse, R52, RZ ;  /* 0x000000340460723c */ /* 0x040ff000000018ff */
[C---:B------:R-:W-:Y:S08]  /*1460*/  HMMA.16816.F32 R104, R4.reuse, R22, RZ ;  /* 0x000000160468723c */ /* 0x040ff000000018ff */
[C---:B------:R-:W-:Y:S01]  /*1470*/  HMMA.16816.F32 R112, R4.reuse, R18, RZ ;  /* 0x000000120470723c */ /* 0x040fe200000018ff */
[----:B------:R-:W5:Y:S07]  /*1480*/  LDSM.16.M88.4 R16, [R232+0x3800] ;  /* 0x00380000e810783b */ /* 0x000f6e0000000200 */
[----:B------:R-:W-:Y:S07]  /*1490*/  HMMA.16816.F32 R192, R4, R54, RZ ;  /* 0x0000003604c0723c */ /* 0x000fee00000018ff */
[----:B------:R-:W-:Y:S01]  /*14a0*/  IMAD.MOV.U32 R4, RZ, RZ, 0x40 ;  /* 0x00000040ff047424 */ /* 0x000fe200078e00ff */
[----:B-1----:R-:W-:Y:S04]  /*14b0*/  HMMA.16816.F32 R164, R8, R36, R164 ;  /* 0x0000002408a4723c */ /* 0x002fe800000018a4 */
[----:B------:R-:W-:-:S04]  /*14c0*/  SEL R4, R4, 0xffffffc0, !P1 ;  /* 0xffffffc004047807 */ /* 0x000fc80004800000 */
[----:B--2---:R-:W-:Y:S01]  /*14d0*/  HMMA.16816.F32 R156, R8, R28, R156 ;  /* 0x0000001c089c723c */ /* 0x004fe2000000189c */
[----:B------:R-:W-:-:S05]  /*14e0*/  IADD3 R235, R234, R4, RZ ;  /* 0x00000004eaeb7210 */ /* 0x000fca0007ffe0ff */
[----:B------:R-:W1:Y:S01]  /*14f0*/  LDSM.16.M88.4 R20, [R235+0x2000] ;  /* 0x00200000eb14783b */ /* 0x000e620000000200 */
[----:B------:R-:W-:Y:S01]  /*1500*/  IMAD.IADD R236, R0, 0x1, R235 ;  /* 0x0000000100ec7824 */ /* 0x000fe200078e02eb */
[C---:B---3--:R-:W-:Y:S08]  /*1510*/  HMMA.16816.F32 R120, R12.reuse, R44, R68 ;  /* 0x0000002c0c78723c */ /* 0x048ff00000001844 */
[C---:B------:R-:W-:Y:S01]  /*1520*/  HMMA.16816.F32 R68, R12.reuse, R36, R72 ;  /* 0x000000240c44723c */ /* 0x040fe20000001848 */
[----:B------:R-:W2:Y:S06]  /*1530*/  LDSM.16.M88.4 R72, [R238+0x1800] ;  /* 0x00180000ee48783b */ /* 0x000eac0000000200 */
[----:B------:R-:W-:Y:S01]  /*1540*/  IMAD.MOV.U32 R37, RZ, RZ, R166 ;  /* 0x000000ffff257224 */ /* 0x000fe200078e00a6 */
[----:B------:R-:W-:Y:S01]  /*1550*/  HMMA.16816.F32 R128, R12, R48, R56 ;  /* 0x000000300c80723c */ /* 0x000fe20000001838 */
[----:B------:R-:W-:-:S07]  /*1560*/  IMAD.MOV.U32 R36, RZ, RZ, R167 ;  /* 0x000000ffff247224 */ /* 0x000fce00078e00a7 */
[----:B------:R-:W-:Y:S07]  /*1570*/  HMMA.16816.F32 R240, R8, R48, R220 ;  /* 0x0000003008f0723c */ /* 0x000fee00000018dc */
[----:B------:R-:W-:Y:S01]  /*1580*/  IMAD.MOV.U32 R49, RZ, RZ, R164 ;  /* 0x000000ffff317224 */ /* 0x000fe200078e00a4 */
[----:B------:R-:W-:Y:S01]  /*1590*/  HMMA.16816.F32 R108, R12, R40, R60 ;  /* 0x000000280c6c723c */ /* 0x000fe2000000183c */
[----:B------:R-:W-:-:S07]  /*15a0*/  IMAD.MOV.U32 R48, RZ, RZ, R165 ;  /* 0x000000ffff307224 */ /* 0x000fce00078e00a5 */
[----:B----4-:R-:W-:Y:S07]  /*15b0*/  HMMA.16816.F32 R164, R8, R32, R160 ;  /* 0x0000002008a4723c */ /* 0x010fee00000018a0 */
[----:B------:R-:W-:Y:S01]  /*15c0*/  MOV R163, R156 ;  /* 0x0000009c00a37202 */ /* 0x000fe20000000f00 */
[----:B------:R-:W-:Y:S01]  /*15d0*/  HMMA.16816.F32 R60, R12, R28, R88 ;  /* 0x0000001c0c3c723c */ /* 0x000fe20000001858 */
[----:B------:R-:W-:-:S06]  /*15e0*/  IMAD.MOV.U32 R162, RZ, RZ, R157 ;  /* 0x000000ffffa27224 */ /* 0x000fcc00078e009d */
[----:B------:R-:W-:Y:S01]  /*15f0*/  IMAD.MOV.U32 R29, RZ, RZ, R158 ;  /* 0x000000ffff1d7224 */ /* 0x000fe200078e009e */
[----:B------:R-:W-:Y:S01]  /*1600*/  HMMA.16816.F32 R176, R8, R40, R176 ;  /* 0x0000002808b0723c */ /* 0x000fe200000018b0 */
[----:B------:R-:W-:-:S07]  /*1610*/  IMAD.MOV.U32 R28, RZ, RZ, R159 ;  /* 0x000000ffff1c7224 */ /* 0x000fce00078e009f */
[----:B------:R-:W-:Y:S01]  /*1620*/  HMMA.16816.F32 R64, R12, R32, R76 ;  /* 0x000000200c40723c */ /* 0x000fe2000000184c */
[----:B------:R-:W3:Y:S01]  /*1630*/  LDSM.16.M88.4 R76, [R238+0x1000] ;  /* 0x00100000ee4c783b */ /* 0x000ee20000000200 */
[----:B------:R-:W-:Y:S02]  /*1640*/  IMAD.MOV.U32 R161, RZ, RZ, R164 ;  /* 0x000000ffffa17224 */ /* 0x000fe400078e00a4 */
[----:B------:R-:W-:-:S03]  /*1650*/  IMAD.MOV.U32 R160, RZ, RZ, R165 ;  /* 0x000000ffffa07224 */ /* 0x000fc600078e00a5 */
[----:B------:R-:W-:Y:S01]  /*1660*/  IMAD.MOV.U32 R33, RZ, RZ, R166 ;  /* 0x000000ffff217224 */ /* 0x000fe200078e00a6 */
[----:B------:R-:W-:Y:S01]  /*1670*/  HMMA.16816.F32 R156, R8, R24, R152 ;  /* 0x00000018089c723c */ /* 0x000fe20000001898 */
[----:B------:R-:W-:-:S07]  /*1680*/  IMAD.MOV.U32 R32, RZ, RZ, R167 ;  /* 0x000000ffff207224 */ /* 0x000fce00078e00a7 */
[----:B------:R-:W-:Y:S01]  /*1690*/  HMMA.16816.F32 R88, R12, R42, R112 ;  /* 0x0000002a0c58723c */ /* 0x000fe20000001870 */
[----:B------:R-:W-:Y:S02]  /*16a0*/  IMAD.MOV.U32 R41, RZ, RZ, R178 ;  /* 0x000000ffff297224 */ /* 0x000fe400078e00b2 */
[----:B------:R-:W-:-:S05]  /*16b0*/  IMAD.MOV.U32 R40, RZ, RZ, R179 ;  /* 0x000000ffff287224 */ /* 0x000fca00078e00b3 */
[C---:B------:R-:W-:Y:S08]  /*16c0*/  HMMA.16816.F32 R56, R12.reuse, R24, R92 ;  /* 0x000000180c38723c */ /* 0x040ff0000000185c */
[----:B-----5:R-:W-:Y:S01]  /*16d0*/  HMMA.16816.F32 R52, R12, R16, R96 ;  /* 0x000000100c34723c */ /* 0x020fe20000001860 */
[----:B------:R-:W-:Y:S02]  /*16e0*/  IMAD.MOV.U32 R154, RZ, RZ, R156 ;  /* 0x000000ffff9a7224 */ /* 0x000fe400078e009c */
[----:B------:R-:W-:-:S02]  /*16f0*/  IMAD.MOV.U32 R153, RZ, RZ, R157 ;  /* 0x000000ffff997224 */ /* 0x000fc400078e009d */
[----:B------:R-:W-:Y:S02]  /*1700*/  IMAD.MOV.U32 R152, RZ, RZ, R158 ;  /* 0x000000ffff987224 */ /* 0x000fe400078e009e */
[----:B------:R-:W-:Y:S01]  /*1710*/  IMAD.MOV.U32 R25, RZ, RZ, R159 ;  /* 0x000000ffff197224 */ /* 0x000fe200078e009f */
[C---:B------:R-:W-:Y:S08]  /*1720*/  HMMA.16816.F32 R112, R12.reuse, R30, R196 ;  /* 0x0000001e0c70723c */ /* 0x040ff000000018c4 */
[C---:B------:R-:W-:Y:S08]  /*1730*/  HMMA.16816.F32 R96, R12.reuse, R50, R100 ;  /* 0x000000320c60723c */ /* 0x040ff00000001864 */
[----:B------:R-:W-:Y:S08]  /*1740*/  HMMA.16816.F32 R92, R12, R46, R104 ;  /* 0x0000002e0c5c723c */ /* 0x000ff00000001868 */
[----:B------:R-:W-:Y:S07]  /*1750*/  HMMA.16816.F32 R248, R8, R44, R184 ;  /* 0x0000002c08f8723c */ /* 0x000fee00000018b8 */
[----:B------:R-:W-:Y:S01]  /*1760*/  IMAD.MOV.U32 R45, RZ, RZ, R176 ;  /* 0x000000ffff2d7224 */ /* 0x000fe200078e00b0 */
[----:B------:R-:W-:Y:S01]  /*1770*/  HMMA.16816.F32 R104, R12, R38, R172 ;  /* 0x000000260c68723c */ /* 0x000fe200000018ac */
[----:B------:R-:W-:-:S07]  /*1780*/  IMAD.MOV.U32 R44, RZ, RZ, R177 ;  /* 0x000000ffff2c7224 */ /* 0x000fce00078e00b1 */
[C---:B------:R-:W-:Y:S08]  /*1790*/  HMMA.16816.F32 R100, R12.reuse, R34, R180 ;  /* 0x000000220c64723c */ /* 0x040ff000000018b4 */
[----:B------:R-:W-:Y:S08]  /*17a0*/  HMMA.16816.F32 R224, R12, R26, R212 ;  /* 0x0000001a0ce0723c */ /* 0x000ff000000018d4 */
[----:B------:R-:W-:Y:S08]  /*17b0*/  HMMA.16816.F32 R184, R8, R38, R200 ;  /* 0x0000002608b8723c */ /* 0x000ff000000018c8 */
[----:B------:R-:W-:Y:S08]  /*17c0*/  HMMA.16816.F32 R12, R12, R18, R192 ;  /* 0x000000120c0c723c */ /* 0x000ff000000018c0 */
[C---:B------:R-:W-:Y:S08]  /*17d0*/  HMMA.16816.F32 R144, R8.reuse, R16, R144 ;  /* 0x000000100890723c */ /* 0x040ff00000001890 */
[C---:B------:R-:W-:Y:S01]  /*17e0*/  HMMA.16816.F32 R200, R8.reuse, R18, R132 ;  /* 0x0000001208c8723c */ /* 0x040fe20000001884 */
[----:B------:R-:W4:Y:S07]  /*17f0*/  LDSM.16.M88.4 R16, [R235] ;  /* 0x00000000eb10783b */ /* 0x000f2e0000000200 */
[C---:B------:R-:W-:Y:S08]  /*1800*/  HMMA.16816.F32 R164, R8.reuse, R46, R208 ;  /* 0x0000002e08a4723c */ /* 0x040ff000000018d0 */
[----:B------:R-:W-:Y:S01]  /*1810*/  HMMA.16816.F32 R176, R8, R42, R204 ;  /* 0x0000002a08b0723c */ /* 0x000fe200000018cc */
[----:B------:R-:W-:-:S02]  /*1820*/  IMAD.MOV.U32 R24, RZ, RZ, R144 ;  /* 0x000000ffff187224 */ /* 0x000fc400078e0090 */
[----:B------:R-:W-:Y:S02]  /*1830*/  IMAD.MOV.U32 R6, RZ, RZ, R145 ;  /* 0x000000ffff067224 */ /* 0x000fe400078e0091 */
[----:B------:R-:W-:Y:S02]  /*1840*/  IMAD.MOV.U32 R5, RZ, RZ, R146 ;  /* 0x000000ffff057224 */ /* 0x000fe400078e0092 */
[----:B------:R-:W-:Y:S01]  /*1850*/  IMAD.MOV.U32 R3, RZ, RZ, R147 ;  /* 0x000000ffff037224 */ /* 0x000fe200078e0093 */
[----:B-1----:R-:W-:Y:S07]  /*1860*/  HMMA.16816.F32 R192, R20, R116, R64 ;  /* 0x0000007414c0723c */ /* 0x002fee0000001840 */
[----:B------:R-:W-:Y:S01]  /*1870*/  IMAD.MOV.U32 R66, RZ, RZ, R33 ;  /* 0x000000ffff427224 */ /* 0x000fe200078e0021 */
[----:B------:R-:W-:Y:S01]  /*1880*/  HMMA.16816.F32 R156, R8, R50, R216 ;  /* 0x00000032089c723c */ /* 0x000fe200000018d8 */
[----:B------:R-:W-:-:S02]  /*1890*/  IMAD.MOV.U32 R67, RZ, RZ, R32 ;  /* 0x000000ffff437224 */ /* 0x000fc400078e0020 */
[----:B------:R-:W-:Y:S02]  /*18a0*/  IMAD.MOV.U32 R64, RZ, RZ, R161 ;  /* 0x000000ffff407224 */ /* 0x000fe400078e00a1 */
[----:B------:R-:W-:-:S03]  /*18b0*/  IMAD.MOV.U32 R65, RZ, RZ, R160 ;  /* 0x000000ffff417224 */ /* 0x000fc600078e00a0 */
[C---:B------:R-:W-:Y:S01]  /*18c0*/  HMMA.16816.F32 R188, R8.reuse, R34, R188 ;  /* 0x0000002208bc723c */ /* 0x040fe200000018bc */
[----:B------:R-:W-:Y:S07]  /*18d0*/  LDSM.16.M88.4 R32, [R231+0x2800] ;  /* 0x00280000e720783b */ /* 0x000fee0000000200 */
[C---:B------:R-:W-:Y:S08]  /*18e0*/  HMMA.16816.F32 R204, R8.reuse, R30, R168 ;  /* 0x0000001e08cc723c */ /* 0x040ff000000018a8 */
[----:B------:R-:W-:Y:S01]  /*18f0*/  HMMA.16816.F32 R208, R8, R26, R148 ;  /* 0x0000001a08d0723c */ /* 0x000fe20000001894 */
[----:B------:R-:W1:Y:S07]  /*1900*/  LDSM.16.M88.4 R8, [R236+0x2000] ;  /* 0x00200000ec08783b */ /* 0x000e6e0000000200 */
[C---:B--2---:R-:W-:Y:S07]  /*1910*/  HMMA.16816.F32 R212, R20.reuse, R72, R68 ;  /* 0x0000004814d4723c */ /* 0x044fee0000001844 */
[----:B------:R-:W-:Y:S01]  /*1920*/  IMAD.MOV.U32 R70, RZ, RZ, R29 ;  /* 0x000000ffff467224 */ /* 0x000fe200078e001d */
[----:B------:R-:W-:Y:S01]  /*1930*/  HMMA.16816.F32 R196, R20, R84, R128 ;  /* 0x0000005414c4723c */ /* 0x000fe20000001880 */
[----:B------:R-:W-:-:S02]  /*1940*/  IMAD.MOV.U32 R71, RZ, RZ, R28 ;  /* 0x000000ffff477224 */ /* 0x000fc400078e001c */
[----:B------:R-:W2:Y:S01]  /*1950*/  LDSM.16.M88.4 R28, [R231+0x3000] ;  /* 0x00300000e71c783b */ /* 0x000ea20000000200 */
[----:B------:R-:W-:Y:S02]  /*1960*/  IMAD.MOV.U32 R68, RZ, RZ, R163 ;  /* 0x000000ffff447224 */ /* 0x000fe400078e00a3 */
[----:B------:R-:W-:Y:S02]  /*1970*/  IMAD.MOV.U32 R69, RZ, RZ, R162 ;  /* 0x000000ffff457224 */ /* 0x000fe400078e00a2 */
[C---:B------:R-:W-:Y:S07]  /*1980*/  HMMA.16816.F32 R180, R20.reuse, R124, R60 ;  /* 0x0000007c14b4723c */ /* 0x040fee000000183c */
[----:B------:R-:W-:Y:S01]  /*1990*/  IMAD.MOV.U32 R60, RZ, RZ, R154 ;  /* 0x000000ffff3c7224 */ /* 0x000fe200078e009a */
[----:B------:R-:W-:Y:S01]  /*19a0*/  HMMA.16816.F32 R128, R20, R126, R112 ;  /* 0x0000007e1480723c */ /* 0x000fe20000001870 */
[----:B------:R-:W-:Y:S01]  /*19b0*/  MOV R61, R153 ;  /* 0x00000099003d7202 */ /* 0x000fe20000000f00 */
[----:B------:R-:W-:-:S02]  /*19c0*/  IMAD.MOV.U32 R62, RZ, RZ, R152 ;  /* 0x000000ffff3e7224 */ /* 0x000fc400078e0098 */
[----:B------:R-:W-:-:S04]  /*19d0*/  IMAD.MOV.U32 R63, RZ, RZ, R25 ;  /* 0x000000ffff3f7224 */ /* 0x000fc800078e0019 */
[C---:B------:R-:W-:Y:S07]  /*19e0*/  HMMA.16816.F32 R172, R20.reuse, R136, R56 ;  /* 0x0000008814ac723c */ /* 0x040fee0000001838 */
[----:B------:R-:W-:Y:S01]  /*19f0*/  IMAD.MOV.U32 R56, RZ, RZ, R49 ;  /* 0x000000ffff387224 */ /* 0x000fe200078e0031 */
[----:B------:R-:W-:Y:S01]  /*1a00*/  HMMA.16816.F32 R216, R20, R80, R120 ;  /* 0x0000005014d8723c */ /* 0x000fe20000001878 */
[----:B------:R-:W-:Y:S01]  /*1a10*/  IMAD.MOV.U32 R57, RZ, RZ, R48 ;  /* 0x000000ffff397224 */ /* 0x000fe200078e0030 */
[----:B------:R-:W-:Y:S01]  /*1a20*/  MOV R58, R37 ;  /* 0x00000025003a7202 */ /* 0x000fe20000000f00 */
[----:B------:R-:W5:Y:S01]  /*1a30*/  LDSM.16.M88.4 R48, [R231+0x800] ;  /* 0x00080000e730783b */ /* 0x000f620000000200 */
[----:B------:R-:W-:-:S03]  /*1a40*/  IMAD.MOV.U32 R59, RZ, RZ, R36 ;  /* 0x000000ffff3b7224 */ /* 0x000fc600078e0024 */
[----:B------:R-:W-:Y:S01]  /*1a50*/  LDSM.16.M88.4 R36, [R231+0x2000] ;  /* 0x00200000e724783b */ /* 0x000fe20000000200 */
[C---:B------:R-:W-:Y:S07]  /*1a60*/  HMMA.16816.F32 R152, R20.reuse, R82, R92 ;  /* 0x000000521498723c */ /* 0x040fee000000185c */
[----:B------:R-:W-:Y:S01]  /*1a70*/  IMAD.MOV.U32 R94, RZ, RZ, R41 ;  /* 0x000000ffff5e7224 */ /* 0x000fe200078e0029 */
[----:B------:R-:W-:Y:S01]  /*1a80*/  HMMA.16816.F32 R120, R20, R138, R224 ;  /* 0x0000008a1478723c */ /* 0x000fe200000018e0 */
[----:B------:R-:W-:-:S02]  /*1a90*/  IMAD.MOV.U32 R95, RZ, RZ, R40 ;  /* 0x000000ffff5f7224 */ /* 0x000fc400078e0028 */
[----:B------:R-:W-:Y:S01]  /*1aa0*/  IMAD.MOV.U32 R92, RZ, RZ, R45 ;  /* 0x000000ffff5c7224 */ /* 0x000fe200078e002d */
[----:B------:R-:W-:Y:S01]  /*1ab0*/  LDSM.16.M88.4 R40, [R231+0x1800] ;  /* 0x00180000e728783b */ /* 0x000fe20000000200 */
[----:B------:R-:W-:Y:S02]  /*1ac0*/  IMAD.MOV.U32 R93, RZ, RZ, R44 ;  /* 0x000000ffff5d7224 */ /* 0x000fe400078e002c */
[----:B------:R-:W-:Y:S01]  /*1ad0*/  IMAD.MOV.U32 R224, RZ, RZ, R24 ;  /* 0x000000ffffe07224 */ /* 0x000fe200078e0018 */
[----:B------:R-:W-:Y:S01]  /*1ae0*/  HMMA.16816.F32 R168, R20, R140, R52 ;  /* 0x0000008c14a8723c */ /* 0x000fe20000001834 */
[----:B------:R-:W1:Y:S01]  /*1af0*/  LDSM.16.M88.4 R52, [R231] ;  /* 0x00000000e734783b */ /* 0x000e620000000200 */
[----:B------:R-:W-:Y:S02]  /*1b00*/  IMAD.MOV.U32 R225, RZ, RZ, R6 ;  /* 0x000000ffffe17224 */ /* 0x000fe400078e0006 */
[----:B------:R-:W-:Y:S01]  /*1b10*/  IMAD.MOV.U32 R226, RZ, RZ, R5 ;  /* 0x000000ffffe27224 */ /* 0x000fe200078e0005 */
[----:B------:R-:W1:Y:S01]  /*1b20*/  LDSM.16.M88.4 R24, [R231+0x3800] ;  /* 0x00380000e718783b */ /* 0x000e620000000200 */
[----:B------:R-:W-:-:S02]  /*1b30*/  IMAD.MOV.U32 R227, RZ, RZ, R3 ;  /* 0x000000ffffe37224 */ /* 0x000fc400078e0003 */
[----:B------:R-:W-:Y:S01]  /*1b40*/  HMMA.16816.F32 R112, R20, R142, R12 ;  /* 0x0000008e1470723c */ /* 0x000fe2000000180c */
[----:B------:R-:W1:Y:S04]  /*1b50*/  LDSM.16.M88.4 R44, [R231+0x1000] ;  /* 0x00100000e72c783b */ /* 0x000e680000000200 */
[----:B------:R-:W1:Y:S01]  /*1b60*/  LDSM.16.M88.4 R12, [R236] ;  /* 0x00000000ec0c783b */ /* 0x000e620000000200 */
[----:B------:R-:W-:-:S04]  /*1b70*/  DEPBAR.LE SB0, 0x0 ;  /* 0x000080000000791a */ /* 0x000fc80000000000 */
[C---:B---3--:R-:W-:Y:S08]  /*1b80*/  HMMA.16816.F32 R220, R20.reuse, R76, R108 ;  /* 0x0000004c14dc723c */ /* 0x048ff0000000186c */
[C---:B------:R-:W-:Y:S08]  /*1b90*/  HMMA.16816.F32 R144, R20.reuse, R74, R104 ;  /* 0x0000004a1490723c */ /* 0x040ff00000001868 */
[----:B------:R-:W-:Y:S08]  /*1ba0*/  HMMA.16816.F32 R160, R20, R86, R96 ;  /* 0x0000005614a0723c */ /* 0x000ff00000001860 */
[C---:B----4-:R-:W-:Y:S07]  /*1bb0*/  HMMA.16816.F32 R108, R16.reuse, R84, R240 ;  /* 0x00000054106c723c */ /* 0x050fee00000018f0 */
[C---:B------:R-:W-:Y:S01]  /*1bc0*/  IADD3 R243, R238.reuse, 0x1800, RZ ;  /* 0x00001800eef37810 */ /* 0x040fe20007ffe0ff */
[----:B------:R-:W-:Y:S01]  /*1bd0*/  HMMA.16816.F32 R104, R16, R86, R156 ;  /* 0x000000561068723c */ /* 0x000fe2000000189c */
[----:B------:R-:W-:-:S02]  /*1be0*/  IADD3 R242, R238, 0x2000, RZ ;  /* 0x00002000eef27810 */ /* 0x000fc40007ffe0ff */
[C---:B------:R-:W-:Y:S02]  /*1bf0*/  IADD3 R241, R238.reuse, 0x2800, RZ ;  /* 0x00002800eef17810 */ /* 0x040fe40007ffe0ff */
[----:B------:R-:W-:-:S03]  /*1c00*/  IADD3 R240, R238, 0x3000, RZ ;  /* 0x00003000eef07810 */ /* 0x000fc60007ffe0ff */
[----:B------:R-:W-:Y:S08]  /*1c10*/  HMMA.16816.F32 R84, R16, R72, R56 ;  /* 0x000000481054723c */ /* 0x000ff00000001838 */
[C---:B------:R-:W-:Y:S08]  /*1c20*/  HMMA.16816.F32 R148, R20.reuse, R78, R88 ;  /* 0x0000004e1494723c */ /* 0x040ff00000001858 */
[----:B------:R-:W-:Y:S08]  /*1c30*/  HMMA.16816.F32 R132, R20, R118, R100 ;  /* 0x000000761484723c */ /* 0x000ff00000001864 */
[C---:B------:R-:W-:Y:S08]  /*1c40*/  HMMA.16816.F32 R56, R16.reuse, R138, R208 ;  /* 0x0000008a1038723c */ /* 0x040ff000000018d0 */
[C---:B------:R-:W-:Y:S08]  /*1c50*/  HMMA.16816.F32 R100, R16.reuse, R80, R248 ;  /* 0x000000501064723c */ /* 0x040ff000000018f8 */
[C---:B------:R-:W-:Y:S08]  /*1c60*/  HMMA.16816.F32 R96, R16.reuse, R82, R164 ;  /* 0x000000521060723c */ /* 0x040ff000000018a4 */
[C---:B------:R-:W-:Y:S08]  /*1c70*/  HMMA.16816.F32 R92, R16.reuse, R76, R92 ;  /* 0x0000004c105c723c */ /* 0x040ff0000000185c */
[----:B------:R-:W-:Y:S08]  /*1c80*/  HMMA.16816.F32 R88, R16, R78, R176 ;  /* 0x0000004e1058723c */ /* 0x000ff000000018b0 */
[----:B-1----:R-:W-:Y:S08]  /*1c90*/  HMMA.16816.F32 R208, R8, R32, R180 ;  /* 0x0000002008d0723c */ /* 0x002ff000000018b4 */
[C---:B------:R-:W-:Y:S08]  /*1ca0*/  HMMA.16816.F32 R80, R16.reuse, R74, R184 ;  /* 0x0000004a1050723c */ /* 0x040ff000000018b8 */
[----:B------:R-:W-:Y:S08]  /*1cb0*/  HMMA.16816.F32 R76, R16, R116, R64 ;  /* 0x00000074104c723c */ /* 0x000ff00000001840 */
[----:B------:R-:W-:Y:S08]  /*1cc0*/  HMMA.16816.F32 R180, R8, R34, R128 ;  /* 0x0000002208b4723c */ /* 0x000ff00000001880 */
[C---:B------:R-:W-:Y:S08]  /*1cd0*/  HMMA.16816.F32 R72, R16.reuse, R118, R188 ;  /* 0x000000761048723c */ /* 0x040ff000000018bc */
[C---:B------:R-:W-:Y:S08]  /*1ce0*/  HMMA.16816.F32 R68, R16.reuse, R124, R68 ;  /* 0x0000007c1044723c */ /* 0x040ff00000001844 */
[C---:B------:R-:W-:Y:S08]  /*1cf0*/  HMMA.16816.F32 R64, R16.reuse, R126, R204 ;  /* 0x0000007e1040723c */ /* 0x040ff000000018cc */
[C---:B------:R-:W-:Y:S08]  /*1d00*/  HMMA.16816.F32 R60, R16.reuse, R136, R60 ;  /* 0x00000088103c723c */ /* 0x040ff0000000183c */
[----:B------:R-:W-:Y:S08]  /*1d10*/  HMMA.16816.F32 R20, R16, R140, R224 ;  /* 0x0000008c1014723c */ /* 0x000ff000000018e0 */
[----:B--2---:R-:W-:Y:S08]  /*1d20*/  HMMA.16816.F32 R128, R8, R28, R172 ;  /* 0x0000001c0880723c */ /* 0x004ff000000018ac */
[----:B------:R-:W-:Y:S08]  /*1d30*/  HMMA.16816.F32 R16, R16, R142, R200 ;  /* 0x0000008e1010723c */ /* 0x000ff000000018c8 */
[C---:B-----5:R-:W-:Y:S07]  /*1d40*/  HMMA.16816.F32 R124, R8.reuse, R48, R216 ;  /* 0x00000030087c723c */ /* 0x060fee00000018d8 */
[----:B------:R-:W-:Y:S01]  /*1d50*/  STL.64 [R1], R128 ;  /* 0x0000008001007387 */ /* 0x000fe20000100a00 */
[C---:B------:R-:W-:Y:S03]  /*1d60*/  HMMA.16816.F32 R116, R8.reuse, R52, R196 ;  /* 0x000000340874723c */ /* 0x040fe600000018c4 */
[----:B------:R1:W-:Y:S05]  /*1d70*/  STL.64 [R1+0x8], R130 ;  /* 0x0000088201007387 */ /* 0x0003ea0000100a00 */
[C---:B------:R-:W-:Y:S08]  /*1d80*/  HMMA.16816.F32 R156, R8.reuse, R42, R144 ;  /* 0x0000002a089c723c */ /* 0x040ff00000001890 */
        /* <DEDUP_REMOVED lines=10> */
[C---:B------:R-:W-:Y:S08]  /*1e30*/  HMMA.16816.F32 R108, R12.reuse, R52, R108 ;  /* 0x000000340c6c723c */ /* 0x040ff0000000186c */
[C---:B------:R-:W-:Y:S08]  /*1e40*/  HMMA.16816.F32 R104, R12.reuse, R54, R104 ;  /* 0x000000360c68723c */ /* 0x040ff00000001868 */
[C---:B------:R-:W-:Y:S08]  /*1e50*/  HMMA.16816.F32 R100, R12.reuse, R48, R100 ;  /* 0x000000300c64723c */ /* 0x040ff00000001864 */
[C---:B------:R-:W-:Y:S08]  /*1e60*/  HMMA.16816.F32 R112, R12.reuse, R50, R96 ;  /* 0x000000320c70723c */ /* 0x040ff00000001860 */
[C---:B------:R-:W-:Y:S08]  /*1e70*/  HMMA.16816.F32 R120, R12.reuse, R44, R92 ;  /* 0x0000002c0c78723c */ /* 0x040ff0000000185c */
[C---:B-1----:R-:W-:Y:S08]  /*1e80*/  HMMA.16816.F32 R128, R12.reuse, R46, R88 ;  /* 0x0000002e0c80723c */ /* 0x042ff00000001858 */
        /* <DEDUP_REMOVED lines=9> */
[----:B------:R-:W-:Y:S01]  /*1f20*/  HMMA.16816.F32 R172, R12, R26, R16 ;  /* 0x0000001a0cac723c */ /* 0x000fe20000001810 */
[----:B------:R-:W-:Y:S06]  /*1f30*/  BAR.SYNC.DEFER_BLOCKING 0x0 ;  /* 0x0000000000007b1d */ /* 0x000fec0000010000 */
[----:B------:R-:W-:Y:S05]  /*1f40*/  @!P0 BRA `(.L_x_86) ;  /* 0x0000023000008947 */ /* 0x000fea0003800000 */
[----:B------:R-:W2:Y:S01]  /*1f50*/  LDL.64 R136, [R1+0x58] ;  /* 0x0000580001887983 */ /* 0x000ea20000100a00 */
[----:B------:R-:W-:-:S04]  /*1f60*/  LEA.HI.SX32 R3, R247, 0xfffffffe, 0x19 ;  /* 0xfffffffef7037811 */ /* 0x000fc800078fcaff */
[----:B------:R-:W-:Y:S01]  /*1f70*/  SHF.R.S32.HI R6, RZ, 0x1f, R3 ;  /* 0x0000001fff067819 */ /* 0x000fe20000011403 */
[C---:B------:R-:W-:Y:S02]  /*1f80*/  IMAD R5, R3.reuse, UR10, RZ ;  /* 0x0000000a03057c24 */ /* 0x040fe4000f8e02ff */
[----:B--2---:R-:W-:-:S04]  /*1f90*/  IMAD.WIDE.U32 R8, R3, UR11, R136 ;  /* 0x0000000b03087c25 */ /* 0x004fc8000f8e0088 */
[----:B------:R-:W-:Y:S01]  /*1fa0*/  IMAD R3, R6, UR11, R5 ;  /* 0x0000000b06037c24 */ /* 0x000fe2000f8e0205 */
[----:B------:R-:W-:-:S03]  /*1fb0*/  LEA R6, P2, R8, c[0x0][0x168], 0x1 ;  /* 0x00005a0008067a11 */ /* 0x000fc600078408ff */
[----:B------:R-:W-:Y:S01]  /*1fc0*/  IMAD.IADD R3, R9, 0x1, R3 ;  /* 0x0000000109037824 */ /* 0x000fe200078e0203 */
[----:B------:R-:W-:-:S04]  /*1fd0*/  IADD3 R10, P1, R6, UR12, RZ ;  /* 0x0000000c060a7c10 */ /* 0x000fc8000ff3e0ff */
        /* <DEDUP_REMOVED lines=10> */
[----:B------:R-:W-:-:S02]  /*2080*/  IADD3 R12, P2, R14, UR12, RZ ;  /* 0x0000000c0e0c7c10 */ /* 0x000fc4000ff5e0ff */
        /* <DEDUP_REMOVED lines=8> */
[----:B-1----:R-:W-:-:S04]  /*2110*/  IADD3 R6, P2, R8, UR12, RZ ;  /* 0x0000000c08067c10 */ /* 0x002fc8000ff5e0ff */
[----:B--2---:R-:W-:Y:S02]  /*2120*/  IADD3 R10, P1, R6, UR12, RZ ;  /* 0x0000000c060a7c10 */ /* 0x004fe4000ff3e0ff */
[----:B------:R-:W-:-:S04]  /*2130*/  IADD3.X R7, R9, UR14, RZ, P2, !PT ;  /* 0x0000000e09077c10 */ /* 0x000fc800097fe4ff */
[----:B------:R-:W-:Y:S01]  /*2140*/  IADD3.X R11, R7, UR14, RZ, P1, !PT ;  /* 0x0000000e070b7c10 */ /* 0x000fe20008ffe4ff */
[----:B------:R3:W-:Y:S04]  /*2150*/  LDGSTS.E.BYPASS.LTC128B.128 [R246+0x7000], [R6.64] ;  /* 0x0700000006f67fae */ /* 0x0007e8000b901d48 */
[----:B------:R3:W-:Y:S04]  /*2160*/  LDGSTS.E.BYPASS.LTC128B.128 [R246+0x7800], [R10.64] ;  /* 0x078000000af67fae */ /* 0x0007e8000b901d48 */
[----:B------:R-:W0:Y:S02]  /*2170*/  LDGDEPBAR ;  /* 0x00000000000079af */ /* 0x000e240000000000 */
.L_x_86:
[----:B------:R-:W2:Y:S04]  /*2180*/  LDL.LU R138, [R1+0x4] ;  /* 0x00000400018a7983 */ /* 0x000ea80000300800 */
[----:B------:R-:W4:Y:S04]  /*2190*/  LDL.LU R137, [R1+0x8] ;  /* 0x0000080001897983 */ /* 0x000f280000300800 */
[----:B------:R-:W-:Y:S04]  /*21a0*/  STL [R1+0xb8], R247 ;  /* 0x0000b8f701007387 */ /* 0x000fe80000100800 */
[----:B------:R-:W-:Y:S04]  /*21b0*/  STL [R1+0xb4], R246 ;  /* 0x0000b4f601007387 */ /* 0x000fe80000100800 */
[----:B------:R-:W-:Y:S04]  /*21c0*/  STL [R1+0xb0], R245 ;  /* 0x0000b0f501007387 */ /* 0x000fe80000100800 */
[----:B------:R-:W-:Y:S04]  /*21d0*/  STL [R1+0xac], R244 ;  /* 0x0000acf401007387 */ /* 0x000fe80000100800 */
[----:B------:R-:W-:Y:S04]  /*21e0*/  STL [R1+0xa8], R243 ;  /* 0x0000a8f301007387 */ /* 0x000fe80000100800 */
[----:B------:R-:W-:Y:S04]  /*21f0*/  STL [R1+0xa4], R242 ;  /* 0x0000a4f201007387 */ /* 0x000fe80000100800 */
[----:B------:R-:W-:Y:S04]  /*2200*/  STL [R1+0xa0], R241 ;  /* 0x0000a0f101007387 */ /* 0x000fe80000100800 */
[----:B------:R1:W-:Y:S04]  /*2210*/  STL [R1+0x9c], R240 ;  /* 0x00009cf001007387 */ /* 0x0003e80000100800 */
[----:B-1-3--:R-:W3:Y:S04]  /*2220*/  LDL.LU R240, [R1] ;  /* 0x0000000001f07983 */ /* 0x00aee80000300800 */
[----:B------:R-:W-:Y:S04]  /*2230*/  STL [R1+0x98], R239 ;  /* 0x000098ef01007387 */ /* 0x000fe80000100800 */
[----:B------:R-:W-:Y:S04]  /*2240*/  STL [R1+0x94], R238 ;  /* 0x000094ee01007387 */ /* 0x000fe80000100800 */
[----:B------:R-:W-:Y:S04]  /*2250*/  STL [R1+0x90], R237 ;  /* 0x000090ed01007387 */ /* 0x000fe80000100800 */
[----:B------:R-:W-:Y:S04]  /*2260*/  STL [R1+0x8c], R236 ;  /* 0x00008cec01007387 */ /* 0x000fe80000100800 */
[----:B------:R-:W-:Y:S04]  /*2270*/  STL [R1+0x88], R235 ;  /* 0x000088eb01007387 */ /* 0x000fe80000100800 */
[----:B------:R1:W-:Y:S04]  /*2280*/  STL [R1+0x84], R234 ;  /* 0x000084ea01007387 */ /* 0x0003e80000100800 */
[----:B-1----:R-:W4:Y:S01]  /*2290*/  LDL.LU R234, [R1+0xc] ;  /* 0x00000c0001ea7983 */ /* 0x002f220000300800 */
[----:B------:R-:W-:-:S02]  /*22a0*/  FMNMX.FTZ R3, R108, R109, !PT ;  /* 0x0000006d6c037209 */ /* 0x000fc40007810000 */
[----:B------:R-:W-:Y:S01]  /*22b0*/  SHF.L.U32 R139, R2, 0x1, RZ ;  /* 0x00000001028b7819 */ /* 0x000fe200000006ff */
[----:B------:R-:W-:Y:S01]  /*22c0*/  STL [R1+0x80], R233 ;  /* 0x000080e901007387 */ /* 0x000fe20000100800 */
[----:B------:R-:W-:Y:S02]  /*22d0*/  FMNMX.FTZ R3, R104, R3, !PT ;  /* 0x0000000368037209 */ /* 0x000fe40007810000 */
[----:B------:R-:W-:Y:S01]  /*22e0*/  IADD3 R228, R4, R139, RZ ;  /* 0x0000008b04e47210 */ /* 0x000fe20007ffe0ff */
[C---:B------:R-:W-:Y:S01]  /*22f0*/  IMAD.IADD R230, R0.reuse, 0x1, R139 ;  /* 0x0000000100e67824 */ /* 0x040fe200078e028b */
[----:B------:R-:W-:Y:S01]  /*2300*/  FMNMX.FTZ R3, R105, R3, !PT ;  /* 0x0000000369037209 */ /* 0x000fe20007810000 */
[----:B------:R-:W-:Y:S01]  /*2310*/  STL [R1+0x7c], R232 ;  /* 0x00007ce801007387 */ /* 0x000fe20000100800 */
[----:B------:R-:W-:Y:S02]  /*2320*/  IADD3 R229, R0, R228, RZ ;  /* 0x000000e400e57210 */ /* 0x000fe40007ffe0ff */
[----:B------:R-:W-:Y:S01]  /*2330*/  FMNMX.FTZ R5, R100, R3, !PT ;  /* 0x0000000364057209 */ /* 0x000fe20007810000 */
[----:B------:R-:W-:Y:S01]  /*2340*/  STL [R1+0x78], R231 ;  /* 0x000078e701007387 */ /* 0x000fe20000100800 */
[----:B------:R-:W-:-:S02]  /*2350*/  FMNMX.FTZ R3, R116, R117, !PT ;  /* 0x0000007574037209 */ /* 0x000fc40007810000 */
[----:B------:R-:W-:Y:S01]  /*2360*/  FMNMX.FTZ R5, R101, R5, !PT ;  /* 0x0000000565057209 */ /* 0x000fe20007810000 */
[----:B------:R-:W-:Y:S01]  /*2370*/  LDSM.16.MT88.4 R16, [R139+0x8000] ;  /* 0x008000008b10783b */ /* 0x000fe20000004200 */
[----:B------:R-:W-:Y:S02]  /*2380*/  FMNMX.FTZ R3, R160, R3, !PT ;  /* 0x00000003a0037209 */ /* 0x000fe40007810000 */
[----:B------:R-:W-:Y:S01]  /*2390*/  FMNMX.FTZ R6, R112, R5, !PT ;  /* 0x0000000570067209 */ /* 0x000fe20007810000 */
[----:B------:R-:W-:Y:S01]  /*23a0*/  LDSM.16.MT88.4 R24, [R230+0x8000] ;  /* 0x00800000e618783b */ /* 0x000fe20000004200 */
[----:B------:R-:W-:Y:S02]  /*23b0*/  FMNMX.FTZ R3, R161, R3, !PT ;  /* 0x00000003a1037209 */ /* 0x000fe40007810000 */
[----:B------:R-:W-:Y:S01]  /*23c0*/  FMNMX.FTZ R6, R113, R6, !PT ;  /* 0x0000000671067209 */ /* 0x000fe20007810000 */
[----:B------:R-:W-:Y:S01]  /*23d0*/  LDSM.16.MT88.4 R28, [R228+0x8000] ;  /* 0x00800000e41c783b */ /* 0x000fe20000004200 */
        /* <DEDUP_REMOVED lines=69> */
[----:B------:R-:W-:-:S03]  /*2830*/  FMNMX.FTZ R5, R211, R5, !PT ;  /* 0x00000005d3057209 */ /* 0x000fc60007810000 */
[----:B------:R-:W1:Y:S01]  /*2840*/  SHFL.BFLY PT, R8, R3, 0x2, 0x1f ;  /* 0x0c401f0003087f89 */ /* 0x000e6200000e0000 */
[----:B------:R-:W-:-:S04]  /*2850*/  FMNMX.FTZ R5, R182, R5, !PT ;  /* 0x00000005b6057209 */ /* 0x000fc80007810000 */
[----:B------:R-:W-:Y:S02]  /*2860*/  FMNMX.FTZ R5, R183, R5, !PT ;  /* 0x00000005b7057209 */ /* 0x000fe40007810000 */
[----:B-1----:R-:W-:-:S05]  /*2870*/  FMNMX.FTZ R3, R3, R8, !PT ;  /* 0x0000000803037209 */ /* 0x002fca0007810000 */
[----:B------:R-:W1:Y:S02]  /*2880*/  SHFL.BFLY PT, R8, R3, 0x1, 0x1f ;  /* 0x0c201f0003087f89 */ /* 0x000e6400000e0000 */
[----:B-1----:R-:W-:-:S04]  /*2890*/  FMNMX.FTZ R136, R3, R8, !PT ;  /* 0x0000000803887209 */ /* 0x002fc80007810000 */
[----:B------:R-:W-:Y:S01]  /*28a0*/  FSETP.NEU.FTZ.AND P1, PT, R136, -INF , PT ;  /* 0xff8000008800780b */ /* 0x000fe20003f3d000 */
[----:B------:R-:W-:Y:S01]  /*28b0*/  STL [R1+0xbc], R136 ;  /* 0x0000bc8801007387 */ /* 0x000fe20000100800 */
[----:B---3--:R-:W-:-:S04]  /*28c0*/  FMNMX.FTZ R6, R240, R6, !PT ;  /* 0x00000006f0067209 */ /* 0x008fc80007810000 */
[----:B--2---:R-:W-:-:S04]  /*28d0*/  FMNMX.FTZ R6, R138, R6, !PT ;  /* 0x000000068a067209 */ /* 0x004fc80007810000 */
[----:B------:R-:W-:-:S04]  /*28e0*/  FMNMX.FTZ R6, R248, R6, !PT ;  /* 0x00000006f8067209 */ /* 0x000fc80007810000 */
[----:B------:R-:W-:-:S04]  /*28f0*/  FMNMX.FTZ R6, R249, R6, !PT ;  /* 0x00000006f9067209 */ /* 0x000fc80007810000 */
[----:B------:R-:W-:Y:S02]  /*2900*/  FMNMX.FTZ R7, R224, R6, !PT ;  /* 0x00000006e0077209 */ /* 0x000fe40007810000 */
[----:B----4-:R-:W-:Y:S02]  /*2910*/  FMNMX.FTZ R6, R137, R5, !PT ;  /* 0x0000000589067209 */ /* 0x010fe40007810000 */
[----:B------:R-:W-:-:S04]  /*2920*/  FMNMX.FTZ R7, R225, R7, !PT ;  /* 0x00000007e1077209 */ /* 0x000fc80007810000 */
[----:B------:R-:W-:-:S04]  /*2930*/  FMNMX.FTZ R7, R216, R7, !PT ;  /* 0x00000007d8077209 */ /* 0x000fc80007810000 */
[----:B------:R-:W-:Y:S02]  /*2940*/  FMNMX.FTZ R5, R217, R7, !PT ;  /* 0x00000007d9057209 */ /* 0x000fe40007810000 */
[----:B------:R-:W-:-:S03]  /*2950*/  FMNMX.FTZ R7, R110, R111, !PT ;  /* 0x0000006f6e077209 */ /* 0x000fc60007810000 */
[----:B------:R-:W1:Y:S01]  /*2960*/  SHFL.BFLY PT, R9, R5, 0x2, 0x1f ;  /* 0x0c401f0005097f89 */ /* 0x000e6200000e0000 */
[----:B------:R-:W-:-:S04]  /*2970*/  FMNMX.FTZ R7, R106, R7, !PT ;  /* 0x000000076a077209 */ /* 0x000fc80007810000 */
[----:B------:R-:W-:-:S04]  /*2980*/  FMNMX.FTZ R7, R107, R7, !PT ;  /* 0x000000076b077209 */ /* 0x000fc80007810000 */
[----:B------:R-:W-:-:S04]  /*2990*/  FMNMX.FTZ R7, R102, R7, !PT ;  /* 0x0000000766077209 */ /* 0x000fc80007810000 */
        /* <DEDUP_REMOVED lines=10> */
[----:B------:R-:W-:Y:S01]  /*2a40*/  FMNMX.FTZ R6, R227, R6, !PT ;  /* 0x00000006e3067209 */ /* 0x000fe20007810000 */
[----:B------:R-:W-:Y:S01]  /*2a50*/  FMUL.FTZ R3, R136, c[0x0][0x23c] ;  /* 0x00008f0088037a20 */ /* 0x000fe20000410000 */
[----:B------:R-:W-:Y:S02]  /*2a60*/  FMNMX.FTZ R8, R123, R7, !PT ;  /* 0x000000077b087209 */ /* 0x000fe40007810000 */
[----:B------:R-:W-:-:S02]  /*2a70*/  FMNMX.FTZ R6, R218, R6, !PT ;  /* 0x00000006da067209 */ /* 0x000fc40007810000 */
[----:B------:R-:W-:Y:S02]  /*2a80*/  FSEL R7, R3, RZ, P1 ;  /* 0x000000ff03077208 */ /* 0x000fe40000800000 */
[----:B------:R-:W-:-:S05]  /*2a90*/  FMNMX.FTZ R6, R219, R6, !PT ;  /* 0x00000006db067209 */ /* 0x000fca0007810000 */
[----:B------:R-:W2:Y:S01]  /*2aa0*/  SHFL.BFLY PT, R9, R6, 0x2, 0x1f ;  /* 0x0c401f0006097f89 */ /* 0x000ea200000e0000 */
[----:B-1----:R-:W-:-:S04]  /*2ab0*/  FMNMX.FTZ R134, R5, R10, !PT ;  /* 0x0000000a05867209 */ /* 0x002fc80007810000 */
[----:B------:R-:W-:Y:S01]  /*2ac0*/  FSETP.NEU.FTZ.AND P1, PT, R134, -INF , PT ;  /* 0xff8000008600780b */ /* 0x000fe20003f3d000 */
[----:B------:R-:W-:Y:S01]  /*2ad0*/  STL [R1+0xc0], R134 ;  /* 0x0000c08601007387 */ /* 0x000fe20000100800 */
[----:B--2---:R-:W-:Y:S02]  /*2ae0*/  FMNMX.FTZ R3, R6, R9, !PT ;  /* 0x0000000906037209 */ /* 0x004fe40007810000 */
[----:B------:R-:W-:Y:S01]  /*2af0*/  FMNMX.FTZ R6, R130, R8, !PT ;  /* 0x0000000882067209 */ /* 0x000fe20007810000 */
[----:B------:R-:W-:Y:S02]  /*2b00*/  FFMA.FTZ R8, R108, c[0x0][0x23c], -R7 ;  /* 0x00008f006c087a23 */ /* 0x000fe40000010807 */
[----:B------:R-:W1:Y:S01]  /*2b10*/  SHFL.BFLY PT, R9, R3, 0x1, 0x1f ;  /* 0x0c201f0003097f89 */ /* 0x000e6200000e0000 */
[----:B------:R-:W-:Y:S01]  /*2b20*/  FMNMX.FTZ R5, R131, R6, !PT ;  /* 0x0000000683057209 */ /* 0x000fe20007810000 */
[----:B------:R-:W-:Y:S01]  /*2b30*/  FMUL.FTZ R6, R134, c[0x0][0x23c] ;  /* 0x00008f0086067a20 */ /* 0x000fe20000410000 */
[----:B------:R2:W-:Y:S02]  /*2b40*/  MUFU.EX2 R12, R8 ;  /* 0x00000008000c7308 */ /* 0x0005e40000000800 */
[----:B------:R-:W-:-:S02]  /*2b50*/  FMNMX.FTZ R5, R142, R5, !PT ;  /* 0x000000058e057209 */ /* 0x000fc40007810000 */
[----:B------:R-:W-:Y:S02]  /*2b60*/  FSEL R6, R6, RZ, P1 ;  /* 0x000000ff06067208 */ /* 0x000fe40000800000 */
[----:B------:R-:W-:-:S04]  /*2b70*/  FMNMX.FTZ R5, R143, R5, !PT ;  /* 0x000000058f057209 */ /* 0x000fc80007810000 */
[----:B------:R-:W-:-:S04]  /*2b80*/  FMNMX.FTZ R5, R146, R5, !PT ;  /* 0x0000000592057209 */ /* 0x000fc80007810000 */
[----:B------:R-:W-:Y:S01]  /*2b90*/  FMNMX.FTZ R5, R147, R5, !PT ;  /* 0x0000000593057209 */ /* 0x000fe20007810000 */
[----:B--2---:R-:W-:-:S03]  /*2ba0*/  FFMA.FTZ R8, R109, c[0x0][0x23c], -R7 ;  /* 0x00008f006d087a23 */ /* 0x004fc60000010807 */
[----:B------:R-:W-:Y:S01]  /*2bb0*/  FMNMX.FTZ R5, R166, R5, !PT ;  /* 0x00000005a6057209 */ /* 0x000fe20007810000 */
[----:B------:R2:W-:Y:S01]  /*2bc0*/  MUFU.EX2 R13, R8 ;  /* 0x00000008000d7308 */ /* 0x0005e20000000800 */
[----:B-1----:R-:W-:Y:S01]  /*2bd0*/  FMNMX.FTZ R3, R3, R9, !PT ;  /* 0x0000000903037209 */ /* 0x002fe20007810000 */
[----:B------:R-:W-:-:S03]  /*2be0*/  FFMA.FTZ R9, R161, c[0x0][0x23c], -R6 ;  /* 0x00008f00a1097a23 */ /* 0x000fc60000010806 */
[----:B------:R-:W-:-:S03]  /*2bf0*/  FSETP.NEU.FTZ.AND P1, PT, R3, -INF , PT ;  /* 0xff8000000300780b */ /* 0x000fc60003f3d000 */
[----:B------:R-:W-:Y:S01]  /*2c00*/  MUFU.EX2 R21, R9 ;  /* 0x0000000900157308 */ /* 0x000fe20000000800 */
[----:B--2---:R-:W-:-:S07]  /*2c10*/  FFMA.FTZ R8, R116, c[0x0][0x23c], -R6 ;  /* 0x00008f0074087a23 */ /* 0x004fce0000010806 */
[----:B------:R1:W2:Y:S02]  /*2c20*/  MUFU.EX2 R15, R8 ;  /* 0x00000008000f7308 */ /* 0x0002a40000000800 */
[--C-:B-1----:R-:W-:Y:S01]  /*2c30*/  FFMA.FTZ R8, R117, c[0x0][0x23c], -R6.reuse ;  /* 0x00008f0075087a23 */ /* 0x102fe20000010806 */
[----:B--2---:R-:W-:Y:S05]  /*2c40*/  STL [R1+0x74], R15 ;  /* 0x0000740f01007387 */ /* 0x004fea0000100800 */
[----:B------:R1:W-:Y:S02]  /*2c50*/  MUFU.EX2 R117, R8 ;  /* 0x0000000800757308 */ /* 0x0003e40000000800 */
[----:B-1----:R-:W-:Y:S01]  /*2c60*/  FMNMX.FTZ R8, R167, R5, !PT ;  /* 0x00000005a7087209 */ /* 0x002fe20007810000 */
[----:B------:R-:W-:-:S03]  /*2c70*/  FFMA.FTZ R5, R160, c[0x0][0x23c], -R6 ;  /* 0x00008f00a0057a23 */ /* 0x000fc60000010806 */
[----:B------:R-:W-:Y:S02]  /*2c80*/  FMNMX.FTZ R8, R170, R8, !PT ;  /* 0x00000008aa087209 */ /* 0x000fe40007810000 */
[----:B------:R1:W2:Y:S02]  /*2c90*/  MUFU.EX2 R14, R5 ;  /* 0x00000005000e7308 */ /* 0x0002a40000000800 */
[----:B------:R-:W-:-:S04]  /*2ca0*/  FMNMX.FTZ R8, R171, R8, !PT ;  /* 0x00000008ab087209 */ /* 0x000fc80007810000 */
[----:B------:R-:W-:-:S04]  /*2cb0*/  FMNMX.FTZ R8, R206, R8, !PT ;  /* 0x00000008ce087209 */ /* 0x000fc80007810000 */
[----:B------:R-:W-:-:S04]  /*2cc0*/  FMNMX.FTZ R8, R207, R8, !PT ;  /* 0x00000008cf087209 */ /* 0x000fc80007810000 */
[----:B------:R-:W-:Y:S01]  /*2cd0*/  FMNMX.FTZ R8, R202, R8, !PT ;  /* 0x00000008ca087209 */ /* 0x000fe20007810000 */
[----:B-1----:R-:W-:Y:S01]  /*2ce0*/  FMUL.FTZ R5, R3, c[0x0][0x23c] ;  /* 0x00008f0003057a20 */ /* 0x002fe20000410000 */
[----:B--2---:R-:W-:Y:S02]  /*2cf0*/  STL [R1+0x70], R14 ;  /* 0x0000700e01007387 */ /* 0x004fe40000100800 */
[----:B------:R-:W-:Y:S02]  /*2d00*/  FMNMX.FTZ R8, R203, R8, !PT ;  /* 0x00000008cb087209 */ /* 0x000fe40007810000 */
[----:B------:R-:W-:Y:S01]  /*2d10*/  FSEL R5, R5, RZ, P1 ;  /* 0x000000ff05057208 */ /* 0x000fe20000800000 */
[----:B------:R-:W-:Y:S01]  /*2d20*/  STL [R1+0xc4], R3 ;  /* 0x0000c40301007387 */ /* 0x000fe20000100800 */
[----:B------:R-:W-:-:S03]  /*2d30*/  FMNMX.FTZ R2, R198, R8, !PT ;  /* 0x00000008c6027209 */ /* 0x000fc60007810000 */
[--C-:B------:R-:W-:Y:S01]  /*2d40*/  FFMA.FTZ R8, R162, c[0x0][0x23c], -R5.reuse ;  /* 0x00008f00a2087a23 */ /* 0x100fe20000010805 */
[----:B------:R-:W-:Y:S01]  /*2d50*/  FMNMX.FTZ R2, R199, R2, !PT ;  /* 0x00000002c7027209 */ /* 0x000fe20007810000 */
[--C-:B------:R-:W-:Y:S02]  /*2d60*/  FFMA.FTZ R4, R163, c[0x0][0x23c], -R5.reuse ;  /* 0x00008f00a3047a23 */ /* 0x100fe40000010805 */
[----:B------:R-:W1:Y:S01]  /*2d70*/  MUFU.EX2 R11, R8 ;  /* 0x00000008000b7308 */ /* 0x000e620000000800 */
[----:B------:R-:W-:Y:S01]  /*2d80*/  FMNMX.FTZ R2, R190, R2, !PT ;  /* 0x00000002be027209 */ /* 0x000fe20007810000 */
[----:B------:R-:W-:Y:S01]  /*2d90*/  FFMA.FTZ R9, R118, c[0x0][0x23c], -R5 ;  /* 0x00008f0076097a23 */ /* 0x000fe20000010805 */
[----:B------:R-:W-:Y:S01]  /*2da0*/  MOV R118, R13 ;  /* 0x0000000d00767202 */ /* 0x000fe20000000f00 */
[----:B------:R-:W-:Y:S01]  /*2db0*/  IMAD.MOV.U32 R163, RZ, RZ, R21 ;  /* 0x000000ffffa37224 */ /* 0x000fe200078e0015 */
[----:B------:R-:W-:-:S03]  /*2dc0*/  FMNMX.FTZ R2, R191, R2, !PT ;  /* 0x00000002bf027209 */ /* 0x000fc60007810000 */
[----:B------:R-:W2:Y:S01]  /*2dd0*/  MUFU.EX2 R134, R4 ;  /* 0x0000000400867308 */ /* 0x000ea20000000800 */
[----:B------:R-:W-:Y:S01]  /*2de0*/  FMNMX.FTZ R0, R186, R2, !PT ;  /* 0x00000002ba007209 */ /* 0x000fe20007810000 */
[----:B------:R-:W-:Y:S01]  /*2df0*/  FFMA.FTZ R2, R124, c[0x0][0x23c], -R6 ;  /* 0x00008f007c027a23 */ /* 0x000fe20000010806 */
[----:B------:R-:W-:Y:S02]  /*2e00*/  F2FP.PACK_AB R10, R163, R14 ;  /* 0x0000000ea30a723e */ /* 0x000fe400000000ff */
[----:B------:R-:W-:-:S03]  /*2e10*/  FMNMX.FTZ R0, R187, R0, !PT ;  /* 0x00000000bb007209 */ /* 0x000fc60007810000 */
[----:B------:R3:W-:Y:S01]  /*2e20*/  MUFU.EX2 R246, R2 ;  /* 0x0000000200f67308 */ /* 0x0007e20000000800 */
[----:B-1----:R1:W-:Y:S01]  /*2e30*/  STL [R1+0x44], R11 ;  /* 0x0000440b01007387 */ /* 0x0023e20000100800 */
[----:B------:R-:W-:Y:S02]  /*2e40*/  FMNMX.FTZ R0, R174, R0, !PT ;  /* 0x00000000ae007209 */ /* 0x000fe40007810000 */
[----:B------:R-:W-:Y:S02]  /*2e50*/  F2FP.PACK_AB R8, R117, R15 ;  /* 0x0000000f7508723e */ /* 0x000fe400000000ff */
[----:B------:R-:W-:Y:S01]  /*2e60*/  FMNMX.FTZ R0, R175, R0, !PT ;  /* 0x00000000af007209 */ /* 0x000fe20007810000 */
[----:B--2---:R-:W-:Y:S01]  /*2e70*/  STL [R1+0xc8], R134 ;  /* 0x0000c88601007387 */ /* 0x004fe20000100800 */
[----:B------:R2:W-:Y:S03]  /*2e80*/  MUFU.EX2 R132, R9 ;  /* 0x0000000900847308 */ /* 0x0005e60000000800 */
[----:B------:R-:W4:Y:S01]  /*2e90*/  SHFL.BFLY PT, R4, R0, 0x2, 0x1f ;  /* 0x0c401f0000047f89 */ /* 0x000f2200000e0000 */
[----:B---3--:R-:W-:-:S04]  /*2ea0*/  FFMA.FTZ R2, R125, c[0x0][0x23c], -R6 ;  /* 0x00008f007d027a23 */ /* 0x008fc80000010806 */
[----:B------:R3:W3:Y:S01]  /*2eb0*/  MUFU.EX2 R252, R2 ;  /* 0x0000000200fc7308 */ /* 0x0006e20000000800 */
[----:B--2---:R-:W-:Y:S01]  /*2ec0*/  FFMA.FTZ R9, R119, c[0x0][0x23c], -R5 ;  /* 0x00008f0077097a23 */ /* 0x004fe20000010805 */
[----:B-1----:R-:W-:Y:S01]  /*2ed0*/  F2FP.PACK_AB R11, R134, R11 ;  /* 0x0000000b860b723e */ /* 0x002fe200000000ff */
[----:B------:R-:W-:-:S05]  /*2ee0*/  IMAD.MOV.U32 R119, RZ, RZ, R12 ;  /* 0x000000ffff777224 */ /* 0x000fca00078e000c */
[----:B------:R-:W1:Y:S01]  /*2ef0*/  MUFU.EX2 R20, R9 ;  /* 0x0000000900147308 */ /* 0x000e620000000800 */
[----:B---3--:R-:W-:Y:S01]  /*2f00*/  FFMA.FTZ R2, R152, c[0x0][0x23c], -R6 ;  /* 0x00008f0098027a23 */ /* 0x008fe20000010806 */
[----:B----4-:R-:W-:Y:S02]  /*2f10*/  FMNMX.FTZ R0, R0, R4, !PT ;  /* 0x0000000400007209 */ /* 0x010fe40007810000 */
[----:B------:R-:W-:-:S04]  /*2f20*/  F2FP.PACK_AB R12, R252, R246 ;  /* 0x000000f6fc0c723e */ /* 0x000fc800000000ff */
[----:B------:R2:W-:Y:S01]  /*2f30*/  MUFU.EX2 R238, R2 ;  /* 0x0000000200ee7308 */ /* 0x0005e20000000800 */
[----:B------:R-:W3:Y:S01]  /*2f40*/  SHFL.BFLY PT, R4, R0, 0x1, 0x1f ;  /* 0x0c201f0000047f89 */ /* 0x000ee200000e0000 */
[----:B-1----:R-:W-:-:S05]  /*2f50*/  IMAD.MOV.U32 R125, RZ, RZ, R20 ;  /* 0x000000ffff7d7224 */ /* 0x002fca00078e0014 */
[----:B------:R-:W-:Y:S01]  /*2f60*/  F2FP.PACK_AB R9, R125, R132 ;  /* 0x000000847d09723e */ /* 0x000fe200000000ff */
[----:B--2---:R-:W-:-:S06]  /*2f70*/  FFMA.FTZ R2, R153, c[0x0][0x23c], -R6 ;  /* 0x00008f0099027a23 */ /* 0x004fcc0000010806 */
[C---:B------:R-:W-:Y:S01]  /*2f80*/  HMMA.16816.F32 R60, R8.reuse, R16, RZ ;  /* 0x00000010083c723c */ /* 0x040fe200000018ff */
[----:B------:R1:W-:Y:S07]  /*2f90*/  MUFU.EX2 R124, R2 ;  /* 0x00000002007c7308 */ /* 0x0003ee0000000800 */
[----:B------:R-:W-:Y:S01]  /*2fa0*/  HMMA.16816.F32 R72, R8, R24, RZ ;  /* 0x000000180848723c */ /* 0x000fe200000018ff */
[----:B---3--:R-:W-:-:S07]  /*2fb0*/  FMNMX.FTZ R135, R0, R4, !PT ;  /* 0x0000000400877209 */ /* 0x008fce0007810000 */
[----:B------:R-:W-:Y:S01]  /*2fc0*/  HMMA.16816.F32 R64, R8, R28, RZ ;  /* 0x0000001c0840723c */ /* 0x000fe200000018ff */
[----:B-1----:R-:W-:-:S04]  /*2fd0*/  FFMA.FTZ R2, R126, c[0x0][0x23c], -R5 ;  /* 0x00008f007e027a23 */ /* 0x002fc80000010805 */
[----:B------:R1:W-:Y:S03]  /*2fe0*/  MUFU.EX2 R245, R2 ;  /* 0x0000000200f57308 */ /* 0x0003e60000000800 */
[C---:B------:R-:W-:Y:S08]  /*2ff0*/  HMMA.16816.F32 R20, R8.reuse, R32, RZ ;  /* 0x000000200814723c */ /* 0x040ff000000018ff */
[----:B------:R-:W-:Y:S01]  /*3000*/  HMMA.16816.F32 R56, R8, R18, RZ ;  /* 0x000000120838723c */ /* 0x000fe200000018ff */
[----:B-1----:R-:W-:-:S07]  /*3010*/  FFMA.FTZ R2, R127, c[0x0][0x23c], -R5 ;  /* 0x00008f007f027a23 */ /* 0x002fce0000010805 */
[C---:B------:R-:W-:Y:S01]  /*3020*/  HMMA.16816.F32 R52, R8.reuse, R26, RZ ;  /* 0x0000001a0834723c */ /* 0x040fe200000018ff */
[----:B------:R1:W2:Y:S07]  /*3030*/  MUFU.EX2 R241, R2 ;  /* 0x0000000200f17308 */ /* 0x0002ae0000000800 */
[----:B------:R-:W-:Y:S01]  /*3040*/  HMMA.16816.F32 R48, R8, R30, RZ ;  /* 0x0000001e0830723c */ /* 0x000fe200000018ff */
[----:B-1----:R-:W-:Y:S01]  /*3050*/  FFMA.FTZ R2, R154, c[0x0][0x23c], -R5 ;  /* 0x00008f009a027a23 */ /* 0x002fe20000010805 */
[----:B--2---:R-:W-:-:S03]  /*3060*/  F2FP.PACK_AB R13, R241, R245 ;  /* 0x000000f5f10d723e */ /* 0x004fc600000000ff */
[----:B------:R1:W-:Y:S02]  /*3070*/  MUFU.EX2 R237, R2 ;  /* 0x0000000200ed7308 */ /* 0x0003e40000000800 */
[----:B-1----:R-:W-:-:S06]  /*3080*/  FFMA.FTZ R2, R155, c[0x0][0x23c], -R5 ;  /* 0x00008f009b027a23 */ /* 0x002fcc0000010805 */
[----:B------:R1:W-:Y:S02]  /*3090*/  MUFU.EX2 R233, R2 ;  /* 0x0000000200e97308 */ /* 0x0003e40000000800 */
[----:B-1----:R-:W-:-:S06]  /*30a0*/  FFMA.FTZ R2, R104, c[0x0][0x23c], -R7 ;  /* 0x00008f0068027a23 */ /* 0x002fcc0000010807 */
[----:B------:R-:W1:Y:S02]  /*30b0*/  MUFU.EX2 R2, R2 ;  /* 0x0000000200027308 */ /* 0x000e640000000800 */
[----:B-1----:R1:W-:Y:S04]  /*30c0*/  STL [R1+0x38], R2 ;  /* 0x0000380201007387 */ /* 0x0023e80000100800 */
[----:B------:R-:W-:Y:S04]  /*30d0*/  STL [R1+0xcc], R246 ;  /* 0x0000ccf601007387 */ /* 0x000fe80000100800 */
[----:B------:R-:W-:Y:S04]  /*30e0*/  STL [R1+0xd4], R245 ;  /* 0x0000d4f501007387 */ /* 0x000fe80000100800 */
[----:B------:R2:W-:Y:S01]  /*30f0*/  STL [R1+0xd0], R241 ;  /* 0x0000d0f101007387 */ /* 0x0005e20000100800 */
[C---:B------:R-:W-:Y:S01]  /*3100*/  FMUL.FTZ R0, R135.reuse, c[0x0][0x23c] ;  /* 0x00008f0087007a20 */ /* 0x040fe20000410000 */
[----:B------:R-:W-:Y:S01]  /*3110*/  FSETP.NEU.FTZ.AND P1, PT, R135, -INF , PT ;  /* 0xff8000008700780b */ /* 0x000fe20003f3d000 */
[----:B-1----:R-:W-:-:S04]  /*3120*/  FFMA.FTZ R2, R105, c[0x0][0x23c], -R7 ;  /* 0x00008f0069027a23 */ /* 0x002fc80000010807 */
[----:B------:R1:W-:Y:S01]  /*3130*/  MUFU.EX2 R134, R2 ;  /* 0x0000000200867308 */ /* 0x0003e20000000800 */
[----:B--2---:R-:W2:Y:S01]  /*3140*/  LDL.LU R241, [R1+0x38] ;  /* 0x0000380001f17983 */ /* 0x004ea20000300800 */
[----:B------:R-:W-:Y:S01]  /*3150*/  FSEL R0, R0, RZ, P1 ;  /* 0x000000ff00007208 */ /* 0x000fe20000800000 */
[----:B------:R-:W-:Y:S01]  /*3160*/  HMMA.16816.F32 R8, R8, R34, RZ ;  /* 0x000000220808723c */ /* 0x000fe200000018ff */
[----:B------:R-:W-:Y:S01]  /*3170*/  F2FP.PACK_AB R15, R233, R237 ;  /* 0x000000ede90f723e */ /* 0x000fe200000000ff */
[----:B------:R-:W-:Y:S01]  /*3180*/  STL [R1+0xd8], R238 ;  /* 0x0000d8ee01007387 */ /* 0x000fe20000100800 */
[----:B------:R-:W-:Y:S01]  /*3190*/  F2FP.PACK_AB R14, R124, R238 ;  /* 0x000000ee7c0e723e */ /* 0x000fe200000000ff */
[----:B------:R-:W-:Y:S01]  /*31a0*/  IMAD.MOV.U32 R126, RZ, RZ, R117 ;  /* 0x000000ffff7e7224 */ /* 0x000fe200078e0075 */
[----:B------:R-:W-:Y:S01]  /*31b0*/  MOV R116, R234 ;  /* 0x000000ea00747202 */ /* 0x000fe20000000f00 */
[----:B-1----:R-:W-:Y:S01]  /*31c0*/  FFMA.FTZ R2, R100, c[0x0][0x23c], -R7 ;  /* 0x00008f0064027a23 */ /* 0x002fe20000010807 */
[----:B------:R-:W-:Y:S02]  /*31d0*/  STL [R1+0xe0], R237 ;  /* 0x0000e0ed01007387 */ /* 0x000fe40000100800 */
[----:B------:R-:W-:Y:S01]  /*31e0*/  MOV R117, R116 ;  /* 0x0000007400757202 */ /* 0x000fe20000000f00 */
[----:B------:R1:W-:Y:S01]  /*31f0*/  MUFU.EX2 R160, R2 ;  /* 0x0000000200a07308 */ /* 0x0003e20000000800 */
[----:B------:R3:W-:Y:S01]  /*3200*/  STL [R1+0xdc], R233 ;  /* 0x0000dce901007387 */ /* 0x0007e20000100800 */
[----:B------:R-:W-:Y:S01]  /*3210*/  HMMA.16816.F32 R76, R12, R46, R56 ;  /* 0x0000002e0c4c723c */ /* 0x000fe20000001838 */
[----:B------:R-:W-:-:S07]  /*3220*/  IMAD.MOV.U32 R116, RZ, RZ, R240 ;  /* 0x000000ffff747224 */ /* 0x000fce00078e00f0 */
[----:B------:R-:W-:Y:S01]  /*3230*/  HMMA.16816.F32 R80, R12, R42, R52 ;  /* 0x0000002a0c50723c */ /* 0x000fe20000001834 */
[----:B-1----:R-:W-:-:S07]  /*3240*/  FFMA.FTZ R2, R101, c[0x0][0x23c], -R7 ;  /* 0x00008f0065027a23 */ /* 0x002fce0000010807 */
[C---:B------:R-:W-:Y:S01]  /*3250*/  HMMA.16816.F32 R92, R12.reuse, R70, R8 ;  /* 0x000000460c5c723c */ /* 0x040fe20000001808 */
[----:B------:R1:W-:Y:S06]  /*3260*/  MUFU.EX2 R244, R2 ;  /* 0x0000000200f47308 */ /* 0x0003ec0000000800 */
[----:B------:R-:W-:Y:S01]  /*3270*/  F2FP.PACK_AB R8, R118, R119 ;  /* 0x000000777608723e */ /* 0x000fe200000000ff */
[C---:B------:R-:W-:Y:S08]  /*3280*/  HMMA.16816.F32 R88, R12.reuse, R38, R48 ;  /* 0x000000260c58723c */ /* 0x040ff00000001830 */
[----:B------:R-:W-:Y:S01]  /*3290*/  HMMA.16816.F32 R96, R12, R44, R60 ;  /* 0x0000002c0c60723c */ /* 0x000fe2000000183c */
[----:B-1----:R-:W-:-:S04]  /*32a0*/  FFMA.FTZ R2, R110, c[0x0][0x23c], -R0 ;  /* 0x00008f006e027a23 */ /* 0x002fc80000010800 */
[----:B------:R1:W-:Y:S03]  /*32b0*/  MUFU.EX2 R153, R2 ;  /* 0x0000000200997308 */ /* 0x0003e60000000800 */
[C---:B------:R-:W-:Y:S08]  /*32c0*/  HMMA.16816.F32 R72, R12.reuse, R40, R72 ;  /* 0x000000280c48723c */ /* 0x040ff00000001848 */
[----:B------:R-:W-:Y:S01]  /*32d0*/  HMMA.16816.F32 R84, R12, R36, R64 ;  /* 0x000000240c54723c */ /* 0x000fe20000001840 */
[----:B-1----:R-:W-:-:S07]  /*32e0*/  FFMA.FTZ R2, R111, c[0x0][0x23c], -R0 ;  /* 0x00008f006f027a23 */ /* 0x002fce0000010800 */
[----:B------:R-:W-:Y:S01]  /*32f0*/  HMMA.16816.F32 R108, R12, R68, R20 ;  /* 0x000000440c6c723c */ /* 0x000fe20000001814 */
[----:B------:R1:W4:Y:S02]  /*3300*/  MUFU.EX2 R152, R2 ;  /* 0x0000000200987308 */ /* 0x0003240000000800 */
[----:B-1----:R-:W-:Y:S01]  /*3310*/  FFMA.FTZ R2, R106, c[0x0][0x23c], -R0 ;  /* 0x00008f006a027a23 */ /* 0x002fe20000010800 */
[----:B----4-:R-:W-:-:S05]  /*3320*/  F2FP.PACK_AB R9, R152, R153 ;  /* 0x000000999809723e */ /* 0x010fca00000000ff */
[----:B------:R1:W-:Y:S02]  /*3330*/  MUFU.EX2 R155, R2 ;  /* 0x00000002009b7308 */ /* 0x0003e40000000800 */
[----:B-1----:R-:W-:-:S06]  /*3340*/  FFMA.FTZ R2, R107, c[0x0][0x23c], -R0 ;  /* 0x00008f006b027a23 */ /* 0x002fcc0000010800 */
[----:B------:R1:W4:Y:S02]  /*3350*/  MUFU.EX2 R154, R2 ;  /* 0x00000002009a7308 */ /* 0x0003240000000800 */
[----:B-1----:R-:W-:Y:S01]  /*3360*/  FFMA.FTZ R2, R112, c[0x0][0x23c], -R7 ;  /* 0x00008f0070027a23 */ /* 0x002fe20000010807 */
[----:B----4-:R-:W-:-:S05]  /*3370*/  F2FP.PACK_AB R11, R154, R155 ;  /* 0x0000009b9a0b723e */ /* 0x010fca00000000ff */
[----:B------:R1:W4:Y:S02]  /*3380*/  MUFU.EX2 R3, R2 ;  /* 0x0000000200037308 */ /* 0x0003240000000800 */
[----:B-1----:R-:W-:-:S06]  /*3390*/  FFMA.FTZ R2, R113, c[0x0][0x23c], -R7 ;  /* 0x00008f0071027a23 */ /* 0x002fcc0000010807 */
[----:B------:R1:W-:Y:S02]  /*33a0*/  MUFU.EX2 R236, R2 ;  /* 0x0000000200ec7308 */ /* 0x0003e40000000800 */
[----:B-1----:R-:W-:-:S06]  /*33b0*/  FFMA.FTZ R2, R102, c[0x0][0x23c], -R0 ;  /* 0x00008f0066027a23 */ /* 0x002fcc0000010800 */
[----:B------:R1:W-:Y:S02]  /*33c0*/  MUFU.EX2 R247, R2 ;  /* 0x0000000200f77308 */ /* 0x0003e40000000800 */
[----:B-1----:R-:W-:-:S06]  /*33d0*/  FFMA.FTZ R2, R103, c[0x0][0x23c], -R0 ;  /* 0x00008f0067027a23 */ /* 0x002fcc0000010800 */
[----:B------:R1:W1:Y:S02]  /*33e0*/  MUFU.EX2 R243, R2 ;  /* 0x0000000200f37308 */ /* 0x0002640000000800 */
[----:B-1----:R-:W-:-:S06]  /*33f0*/  FFMA.FTZ R2, R114, c[0x0][0x23c], -R0 ;  /* 0x00008f0072027a23 */ /* 0x002fcc0000010800 */
[----:B------:R1:W-:Y:S02]  /*3400*/  MUFU.EX2 R239, R2 ;  /* 0x0000000200ef7308 */ /* 0x0003e40000000800 */
[----:B-1----:R-:W-:Y:S01]  /*3410*/  FFMA.FTZ R2, R115, c[0x0][0x23c], -R0 ;  /* 0x00008f0073027a23 */ /* 0x002fe20000010800 */
[----:B----4-:R-:W-:-:S05]  /*3420*/  MOV R115, R3 ;  /* 0x0000000300737202 */ /* 0x010fca0000000f00 */
[----:B------:R1:W4:Y:S02]  /*3430*/  MUFU.EX2 R235, R2 ;  /* 0x0000000200eb7308 */ /* 0x0003240000000800 */
[----:B-1----:R-:W-:-:S06]  /*3440*/  FFMA.FTZ R2, R120, c[0x0][0x23c], -R7 ;  /* 0x00008f0078027a23 */ /* 0x002fcc0000010807 */
[----:B------:R1:W-:Y:S02]  /*3450*/  MUFU.EX2 R242, R2 ;  /* 0x0000000200f27308 */ /* 0x0003e40000000800 */
[----:B-1----:R-:W-:-:S06]  /*3460*/  FFMA.FTZ R2, R121, c[0x0][0x23c], -R7 ;  /* 0x00008f0079027a23 */ /* 0x002fcc0000010807 */
[----:B---3--:R1:W-:Y:S02]  /*3470*/  MUFU.EX2 R233, R2 ;  /* 0x0000000200e97308 */ /* 0x0083e40000000800 */
[----:B-1----:R-:W-:-:S06]  /*3480*/  FFMA.FTZ R2, R128, c[0x0][0x23c], -R7 ;  /* 0x00008f0080027a23 */ /* 0x002fcc0000010807 */
[----:B------:R1:W-:Y:S01]  /*3490*/  MUFU.EX2 R231, R2 ;  /* 0x0000000200e77308 */ /* 0x0003e20000000800 */
[----:B--2---:R-:W-:-:S07]  /*34a0*/  F2FP.PACK_AB R10, R134, R241 ;  /* 0x000000f1860a723e */ /* 0x004fce00000000ff */
[----:B------:R-:W-:Y:S01]  /*34b0*/  HMMA.16816.F32 R56, R8, R16, RZ ;  /* 0x000000100838723c */ /* 0x000fe200000018ff */
[----:B-1----:R-:W-:-:S04]  /*34c0*/  FFMA.FTZ R2, R129, c[0x0][0x23c], -R7 ;  /* 0x00008f0081027a23 */ /* 0x002fc80000010807 */
[----:B------:R1:W-:Y:S03]  /*34d0*/  MUFU.EX2 R133, R2 ;  /* 0x0000000200857308 */ /* 0x0003e60000000800 */
[C---:B------:R-:W-:Y:S08]  /*34e0*/  HMMA.16816.F32 R52, R8.reuse, R18, RZ ;  /* 0x000000120834723c */ /* 0x040ff000000018ff */
[----:B------:R-:W-:Y:S01]  /*34f0*/  HMMA.16816.F32 R48, R8, R24, RZ ;  /* 0x000000180830723c */ /* 0x000fe200000018ff */
[----:B-1----:R-:W-:-:S07]  /*3500*/  FFMA.FTZ R2, R122, c[0x0][0x23c], -R0 ;  /* 0x00008f007a027a23 */ /* 0x002fce0000010800 */
[C---:B------:R-:W-:Y:S01]  /*3510*/  HMMA.16816.F32 R20, R8.reuse, R28, RZ ;  /* 0x0000001c0814723c */ /* 0x040fe200000018ff */
[----:B------:R1:W-:Y:S07]  /*3520*/  MUFU.EX2 R161, R2 ;  /* 0x0000000200a17308 */ /* 0x0003ee0000000800 */
[C---:B------:R-:W-:Y:S08]  /*3530*/  HMMA.16816.F32 R24, R8.reuse, R26, RZ ;  /* 0x0000001a0818723c */ /* 0x040ff000000018ff */
[----:B------:R-:W-:Y:S01]  /*3540*/  HMMA.16816.F32 R12, R8, R32, RZ ;  /* 0x00000020080c723c */ /* 0x000fe200000018ff */
[----:B-1----:R-:W-:-:S04]  /*3550*/  FFMA.FTZ R2, R220, c[0x0][0x23c], -R6 ;  /* 0x00008f00dc027a23 */ /* 0x002fc80000010806 */
[----:B------:R1:W-:Y:S03]  /*3560*/  MUFU.EX2 R136, R2 ;  /* 0x0000000200887308 */ /* 0x0003e60000000800 */
[C---:B------:R-:W-:Y:S08]  /*3570*/  HMMA.16816.F32 R16, R8.reuse, R30, RZ ;  /* 0x0000001e0810723c */ /* 0x040ff000000018ff */
[----:B------:R-:W-:Y:S01]  /*3580*/  HMMA.16816.F32 R28, R8, R34, RZ ;  /* 0x00000022081c723c */ /* 0x000fe200000018ff */
[----:B-1----:R-:W-:-:S06]  /*3590*/  FFMA.FTZ R2, R221, c[0x0][0x23c], -R6 ;  /* 0x00008f00dd027a23 */ /* 0x002fcc0000010806 */
[----:B------:R-:W-:Y:S01]  /*35a0*/  F2FP.PACK_AB R8, R244, R160 ;  /* 0x000000a0f408723e */ /* 0x000fe200000000ff */
[----:B------:R1:W2:Y:S01]  /*35b0*/  MUFU.EX2 R3, R2 ;  /* 0x0000000200037308 */ /* 0x0002a20000000800 */
[----:B------:R-:W-:Y:S02]  /*35c0*/  F2FP.PACK_AB R9, R243, R247 ;  /* 0x000000f7f309723e */ /* 0x000fe400000000ff */
[----:B------:R-:W-:Y:S02]  /*35d0*/  F2FP.PACK_AB R10, R236, R115 ;  /* 0x00000073ec0a723e */ /* 0x000fe400000000ff */
[----:B----4-:R-:W-:-:S07]  /*35e0*/  F2FP.PACK_AB R11, R235, R239 ;  /* 0x000000efeb0b723e */ /* 0x010fce00000000ff */
[C---:B------:R-:W-:Y:S01]  /*35f0*/  HMMA.16816.F32 R48, R8.reuse, R40, R48 ;  /* 0x000000280830723c */ /* 0x040fe20000001830 */
[--C-:B-1----:R-:W-:Y:S02]  /*3600*/  FFMA.FTZ R2, R148, c[0x0][0x23c], -R6.reuse ;  /* 0x00008f0094027a23 */ /* 0x102fe40000010806 */
[----:B--2---:R-:W-:Y:S02]  /*3610*/  IMAD.MOV.U32 R148, RZ, RZ, R3 ;  /* 0x000000ffff947224 */ /* 0x004fe400078e0003 */
[----:B------:R1:W-:Y:S03]  /*3620*/  MUFU.EX2 R128, R2 ;  /* 0x0000000200807308 */ /* 0x0003e60000000800 */
[C---:B------:R-:W-:Y:S01]  /*3630*/  HMMA.16816.F32 R32, R8.reuse, R36, R20 ;  /* 0x000000240820723c */ /* 0x040fe20000001814 */
[----:B------:R-:W2:Y:S07]  /*3640*/  LDSM.16.MT88.4 R20, [R139+0x9000] ;  /* 0x009000008b14783b */ /* 0x000eae0000004200 */
[----:B------:R-:W-:Y:S01]  /*3650*/  HMMA.16816.F32 R60, R8, R68, R12 ;  /* 0x00000044083c723c */ /* 0x000fe2000000180c */
[----:B------:R-:W-:Y:S01]  /*3660*/  LDSM.16.MT88.4 R12, [R228+0x9000] ;  /* 0x00900000e40c783b */ /* 0x000fe20000004200 */
[----:B-1----:R-:W-:-:S06]  /*3670*/  FFMA.FTZ R2, R149, c[0x0][0x23c], -R6 ;  /* 0x00008f0095027a23 */ /* 0x002fcc0000010806 */
[C---:B------:R-:W-:Y:S01]  /*3680*/  HMMA.16816.F32 R40, R8.reuse, R42, R24 ;  /* 0x0000002a0828723c */ /* 0x040fe20000001818 */
[----:B------:R-:W-:Y:S01]  /*3690*/  LDSM.16.MT88.4 R24, [R229+0x9000] ;  /* 0x00900000e518783b */ /* 0x000fe20000004200 */
[----:B------:R1:W3:Y:S06]  /*36a0*/  MUFU.EX2 R127, R2 ;  /* 0x00000002007f7308 */ /* 0x0002ec0000000800 */
[C---:B------:R-:W-:Y:S01]  /*36b0*/  HMMA.16816.F32 R36, R8.reuse, R38, R16 ;  /* 0x000000260824723c */ /* 0x040fe20000001810 */
[----:B------:R-:W4:Y:S07]  /*36c0*/  LDSM.16.MT88.4 R16, [R230+0x9000] ;  /* 0x00900000e610783b */ /* 0x000f2e0000004200 */
[----:B------:R-:W-:Y:S01]  /*36d0*/  HMMA.16816.F32 R56, R8, R44, R56 ;  /* 0x0000002c0838723c */ /* 0x000fe20000001838 */
[----:B-1----:R-:W-:-:S04]  /*36e0*/  FFMA.FTZ R2, R222, c[0x0][0x23c], -R5 ;  /* 0x00008f00de027a23 */ /* 0x002fc80000010805 */
[----:B------:R1:W-:Y:S03]  /*36f0*/  MUFU.EX2 R237, R2 ;  /* 0x0000000200ed7308 */ /* 0x0003e60000000800 */
[C---:B------:R-:W-:Y:S08]  /*3700*/  HMMA.16816.F32 R52, R8.reuse, R46, R52 ;  /* 0x0000002e0834723c */ /* 0x040ff00000001834 */
[----:B------:R-:W-:Y:S01]  /*3710*/  HMMA.16816.F32 R28, R8, R70, R28 ;  /* 0x00000046081c723c */ /* 0x000fe2000000181c */
[----:B-1----:R-:W-:-:S06]  /*3720*/  FFMA.FTZ R2, R223, c[0x0][0x23c], -R5 ;  /* 0x00008f00df027a23 */ /* 0x002fcc0000010805 */
[----:B------:R-:W-:Y:S02]  /*3730*/  F2FP.PACK_AB R8, R148, R136 ;  /* 0x000000889408723e */ /* 0x000fe400000000ff */
[----:B---3--:R-:W-:Y:S01]  /*3740*/  F2FP.PACK_AB R10, R127, R128 ;  /* 0x000000807f0a723e */ /* 0x008fe200000000ff */
[----:B------:R1:W3:Y:S02]  /*3750*/  MUFU.EX2 R232, R2 ;  /* 0x0000000200e87308 */ /* 0x0002e40000000800 */
[----:B-1----:R-:W-:Y:S01]  /*3760*/  FFMA.FTZ R2, R150, c[0x0][0x23c], -R5 ;  /* 0x00008f0096027a23 */ /* 0x002fe20000010805 */
[----:B---3--:R-:W-:Y:S01]  /*3770*/  F2FP.PACK_AB R9, R232, R237 ;  /* 0x000000ede809723e */ /* 0x008fe200000000ff */
[----:B------:R-:W-:-:S04]  /*3780*/  IMAD.MOV.U32 R150, RZ, RZ, R252 ;  /* 0x000000ffff967224 */ /* 0x000fc800078e00fc */
[----:B------:R1:W-:Y:S02]  /*3790*/  MUFU.EX2 R4, R2 ;  /* 0x0000000200047308 */ /* 0x0003e40000000800 */
[----:B-1----:R-:W-:-:S06]  /*37a0*/  FFMA.FTZ R2, R151, c[0x0][0x23c], -R5 ;  /* 0x00008f0097027a23 */ /* 0x002fcc0000010805 */
[----:B------:R1:W3:Y:S02]  /*37b0*/  MUFU.EX2 R162, R2 ;  /* 0x0000000200a27308 */ /* 0x0002e40000000800 */
[----:B-1----:R-:W-:Y:S01]  /*37c0*/  FFMA.FTZ R2, R123, c[0x0][0x23c], -R0 ;  /* 0x00008f007b027a23 */ /* 0x002fe20000010800 */
[----:B---3--:R-:W-:-:S05]  /*37d0*/  F2FP.PACK_AB R11, R162, R4 ;  /* 0x00000004a20b723e */ /* 0x008fca00000000ff */
[----:B------:R1:W3:Y:S02]  /*37e0*/  MUFU.EX2 R246, R2 ;  /* 0x0000000200f67308 */ /* 0x0002e40000000800 */
[C---:B--2---:R-:W-:Y:S08]  /*37f0*/  HMMA.16816.F32 R64, R8.reuse, R20, R96 ;  /* 0x000000140840723c */ /* 0x044ff00000001860 */
[----:B----4-:R-:W-:Y:S01]  /*3800*/  HMMA.16816.F32 R72, R8, R16, R72 ;  /* 0x000000100848723c */ /* 0x010fe20000001848 */
[----:B-1----:R-:W-:-:S04]  /*3810*/  FFMA.FTZ R2, R130, c[0x0][0x23c], -R0 ;  /* 0x00008f0082027a23 */ /* 0x002fc80000010800 */
[----:B------:R1:W-:Y:S03]  /*3820*/  MUFU.EX2 R149, R2 ;  /* 0x0000000200957308 */ /* 0x0003e60000000800 */
[C---:B------:R-:W-:Y:S08]  /*3830*/  HMMA.16816.F32 R84, R8.reuse, R12, R84 ;  /* 0x0000000c0854723c */ /* 0x040ff00000001854 */
[----:B------:R-:W-:Y:S01]  /*3840*/  HMMA.16816.F32 R108, R8, R24, R108 ;  /* 0x00000018086c723c */ /* 0x000fe2000000186c */
[----:B-1----:R-:W-:-:S07]  /*3850*/  FFMA.FTZ R2, R131, c[0x0][0x23c], -R0 ;  /* 0x00008f0083027a23 */ /* 0x002fce0000010800 */
[C---:B------:R-:W-:Y:S01]  /*3860*/  HMMA.16816.F32 R68, R8.reuse, R22, R76 ;  /* 0x000000160844723c */ /* 0x040fe2000000184c */
[----:B------:R1:W2:Y:S07]  /*3870*/  MUFU.EX2 R114, R2 ;  /* 0x0000000200727308 */ /* 0x0002ae0000000800 */
[C---:B------:R-:W-:Y:S08]  /*3880*/  HMMA.16816.F32 R80, R8.reuse, R18, R80 ;  /* 0x000000120850723c */ /* 0x040ff00000001850 */
[----:B------:R-:W-:Y:S01]  /*3890*/  HMMA.16816.F32 R88, R8, R14, R88 ;  /* 0x0000000e0858723c */ /* 0x000fe20000001858 */
[----:B-1----:R-:W-:-:S04]  /*38a0*/  FFMA.FTZ R2, R140, c[0x0][0x23c], -R7 ;  /* 0x00008f008c027a23 */ /* 0x002fc80000010807 */
[----:B------:R1:W-:Y:S03]  /*38b0*/  MUFU.EX2 R100, R2 ;  /* 0x0000000200647308 */ /* 0x0003e60000000800 */
[----:B------:R-:W-:Y:S07]  /*38c0*/  HMMA.16816.F32 R92, R8, R26, R92 ;  /* 0x0000001a085c723c */ /* 0x000fee000000185c */
[----:B------:R-:W-:-:S02]  /*38d0*/  F2FP.PACK_AB R8, R233, R242 ;  /* 0x000000f2e908723e */ /* 0x000fc400000000ff */
[----:B---3--:R-:W-:Y:S02]  /*38e0*/  F2FP.PACK_AB R9, R246, R161 ;  /* 0x000000a1f609723e */ /* 0x008fe400000000ff */
[----:B------:R-:W-:Y:S02]  /*38f0*/  F2FP.PACK_AB R10, R133, R231 ;  /* 0x000000e7850a723e */ /* 0x000fe400000000ff */
[----:B--2---:R-:W-:Y:S01]  /*3900*/  F2FP.PACK_AB R11, R114, R149 ;  /* 0x00000095720b723e */ /* 0x004fe200000000ff */
[----:B-1----:R-:W-:-:S04]  /*3910*/  FFMA.FTZ R2, R141, c[0x0][0x23c], -R7 ;  /* 0x00008f008d027a23 */ /* 0x002fc80000010807 */
[----:B------:R1:W2:Y:S02]  /*3920*/  MUFU.EX2 R3, R2 ;  /* 0x0000000200037308 */ /* 0x0002a40000000800 */
[C---:B------:R-:W-:Y:S08]  /*3930*/  HMMA.16816.F32 R44, R8.reuse, R18, R40 ;  /* 0x00000012082c723c */ /* 0x040ff00000001828 */
[----:B------:R-:W-:Y:S01]  /*3940*/  HMMA.16816.F32 R40, R8, R12, R32 ;  /* 0x0000000c0828723c */ /* 0x000fe20000001820 */
[----:B-1----:R-:W-:-:S07]  /*3950*/  FFMA.FTZ R2, R144, c[0x0][0x23c], -R7 ;  /* 0x00008f0090027a23 */ /* 0x002fce0000010807 */
[C---:B------:R-:W-:Y:S01]  /*3960*/  HMMA.16816.F32 R76, R8.reuse, R20, R56 ;  /* 0x00000014084c723c */ /* 0x040fe20000001838 */
[----:B--2---:R-:W-:Y:S01]  /*3970*/  IMAD.MOV.U32 R144, RZ, RZ, R3 ;  /* 0x000000ffff907224 */ /* 0x004fe200078e0003 */
[----:B------:R1:W-:Y:S06]  /*3980*/  MUFU.EX2 R234, R2 ;  /* 0x0000000200ea7308 */ /* 0x0003ec0000000800 */
[C---:B------:R-:W-:Y:S01]  /*3990*/  HMMA.16816.F32 R52, R8.reuse, R22, R52 ;  /* 0x000000160834723c */ /* 0x040fe20000001834 */
[----:B------:R-:W2:Y:S07]  /*39a0*/  LDSM.16.MT88.4 R20, [R139+0x9800] ;  /* 0x009800008b14783b */ /* 0x000eae0000004200 */
[----:B------:R-:W-:Y:S01]  /*39b0*/  HMMA.16816.F32 R48, R8, R16, R48 ;  /* 0x000000100830723c */ /* 0x000fe20000001830 */
[----:B------:R-:W3:Y:S01]  /*39c0*/  LDSM.16.MT88.4 R16, [R230+0x9800] ;  /* 0x00980000e610783b */ /* 0x000ee20000004200 */
[----:B-1----:R-:W-:-:S04]  /*39d0*/  FFMA.FTZ R2, R145, c[0x0][0x23c], -R7 ;  /* 0x00008f0091027a23 */ /* 0x002fc80000010807 */
[----:B------:R1:W-:Y:S02]  /*39e0*/  MUFU.EX2 R120, R2 ;  /* 0x0000000200787308 */ /* 0x0003e40000000800 */
[C---:B------:R-:W-:Y:S08]  /*39f0*/  HMMA.16816.F32 R36, R8.reuse, R14, R36 ;  /* 0x0000000e0824723c */ /* 0x040ff00000001824 */
[----:B------:R-:W-:Y:S01]  /*3a00*/  HMMA.16816.F32 R32, R8, R24, R60 ;  /* 0x000000180820723c */ /* 0x000fe2000000183c */
[----:B-1----:R-:W-:-:S07]  /*3a10*/  FFMA.FTZ R2, R142, c[0x0][0x23c], -R0 ;  /* 0x00008f008e027a23 */ /* 0x002fce0000010800 */
[----:B------:R-:W-:Y:S01]  /*3a20*/  HMMA.16816.F32 R28, R8, R26, R28 ;  /* 0x0000001a081c723c */ /* 0x000fe2000000181c */
[----:B------:R-:W-:Y:S01]  /*3a30*/  LDSM.16.MT88.4 R24, [R229+0x9800] ;  /* 0x00980000e518783b */ /* 0x000fe20000004200 */
[----:B------:R1:W-:Y:S02]  /*3a40*/  MUFU.EX2 R3, R2 ;  /* 0x0000000200037308 */ /* 0x0003e40000000800 */
[----:B-1----:R-:W-:-:S06]  /*3a50*/  FFMA.FTZ R2, R212, c[0x0][0x23c], -R6 ;  /* 0x00008f00d4027a23 */ /* 0x002fcc0000010806 */
[----:B------:R1:W4:Y:S02]  /*3a60*/  MUFU.EX2 R12, R2 ;  /* 0x00000002000c7308 */ /* 0x0003240000000800 */
[----:B-1----:R-:W-:-:S06]  /*3a70*/  FFMA.FTZ R2, R213, c[0x0][0x23c], -R6 ;  /* 0x00008f00d5027a23 */ /* 0x002fcc0000010806 */
[----:B------:R1:W1:Y:S02]  /*3a80*/  MUFU.EX2 R121, R2 ;  /* 0x0000000200797308 */ /* 0x0002640000000800 */
[--C-:B-1----:R-:W-:Y:S01]  /*3a90*/  FFMA.FTZ R2, R156, c[0x0][0x23c], -R6.reuse ;  /* 0x00008f009c027a23 */ /* 0x102fe20000010806 */
[----:B----4-:R-:W-:Y:S02]  /*3aa0*/  MOV R156, R12 ;  /* 0x0000000c009c7202 */ /* 0x010fe40000000f00 */
[----:B------:R-:W1:Y:S03]  /*3ab0*/  LDSM.16.MT88.4 R12, [R228+0x9800] ;  /* 0x00980000e40c783b */ /* 0x000e660000004200 */
[----:B------:R4:W-:Y:S01]  /*3ac0*/  MUFU.EX2 R140, R2 ;  /* 0x00000002008c7308 */ /* 0x0009e20000000800 */
[----:B------:R-:W-:Y:S01]  /*3ad0*/  F2FP.PACK_AB R8, R121, R156 ;  /* 0x0000009c7908723e */ /* 0x000fe200000000ff */
[----:B----4-:R-:W-:-:S02]  /*3ae0*/  FFMA.FTZ R2, R157, c[0x0][0x23c], -R6 ;  /* 0x00008f009d027a23 */ /* 0x010fc40000010806 */
[----:B------:R-:W-:-:S04]  /*3af0*/  IMAD.MOV.U32 R157, RZ, RZ, R3 ;  /* 0x000000ffff9d7224 */ /* 0x000fc800078e0003 */
[----:B------:R4:W2:Y:S02]  /*3b00*/  MUFU.EX2 R245, R2 ;  /* 0x0000000200f57308 */ /* 0x0008a40000000800 */
[----:B----4-:R-:W-:Y:S01]  /*3b10*/  FFMA.FTZ R2, R214, c[0x0][0x23c], -R5 ;  /* 0x00008f00d6027a23 */ /* 0x010fe20000010805 */
[----:B--2---:R-:W-:-:S05]  /*3b20*/  F2FP.PACK_AB R10, R245, R140 ;  /* 0x0000008cf50a723e */ /* 0x004fca00000000ff */
[----:B------:R2:W-:Y:S02]  /*3b30*/  MUFU.EX2 R145, R2 ;  /* 0x0000000200917308 */ /* 0x0005e40000000800 */
[----:B--2---:R-:W-:-:S06]  /*3b40*/  FFMA.FTZ R2, R215, c[0x0][0x23c], -R5 ;  /* 0x00008f00d7027a23 */ /* 0x004fcc0000010805 */
[----:B------:R2:W4:Y:S02]  /*3b50*/  MUFU.EX2 R3, R2 ;  /* 0x0000000200037308 */ /* 0x0005240000000800 */
[----:B--2---:R-:W-:Y:S01]  /*3b60*/  FFMA.FTZ R2, R158, c[0x0][0x23c], -R5 ;  /* 0x00008f009e027a23 */ /* 0x004fe20000010805 */
[----:B----4-:R-:W-:Y:S02]  /*3b70*/  F2FP.PACK_AB R9, R3, R145 ;  /* 0x000000910309723e */ /* 0x010fe400000000ff */
[----:B------:R-:W-:-:S03]  /*3b80*/  MOV R158, R100 ;  /* 0x00000064009e7202 */ /* 0x000fc60000000f00 */
[----:B------:R2:W-:Y:S02]  /*3b90*/  MUFU.EX2 R240, R2 ;  /* 0x0000000200f07308 */ /* 0x0005e40000000800 */
[----:B--2---:R-:W-:-:S06]  /*3ba0*/  FFMA.FTZ R2, R159, c[0x0][0x23c], -R5 ;  /* 0x00008f009f027a23 */ /* 0x004fcc0000010805 */
[----:B------:R2:W4:Y:S02]  /*3bb0*/  MUFU.EX2 R112, R2 ;  /* 0x0000000200707308 */ /* 0x0005240000000800 */
[----:B--2---:R-:W-:Y:S01]  /*3bc0*/  FFMA.FTZ R2, R143, c[0x0][0x23c], -R0 ;  /* 0x00008f008f027a23 */ /* 0x004fe20000010800 */
[----:B----4-:R-:W-:-:S05]  /*3bd0*/  F2FP.PACK_AB R11, R112, R240 ;  /* 0x000000f0700b723e */ /* 0x010fca00000000ff */
[----:B------:R2:W4:Y:S02]  /*3be0*/  MUFU.EX2 R122, R2 ;  /* 0x00000002007a7308 */ /* 0x0005240000000800 */
[C---:B------:R-:W-:Y:S08]  /*3bf0*/  HMMA.16816.F32 R64, R8.reuse, R20, R64 ;  /* 0x000000140840723c */ /* 0x040ff00000001840 */
[----:B------:R-:W-:Y:S01]  /*3c00*/  HMMA.16816.F32 R60, R8, R22, R68 ;  /* 0x00000016083c723c */ /* 0x000fe20000001844 */
[----:B--2---:R-:W-:-:S02]  /*3c10*/  FFMA.FTZ R2, R146, c[0x0][0x23c], -R0 ;  /* 0x00008f0092027a23 */ /* 0x004fc40000010800 */
[----:B------:R-:W-:Y:S02]  /*3c20*/  IMAD.MOV.U32 R146, RZ, RZ, R162 ;  /* 0x000000ffff927224 */ /* 0x000fe400078e00a2 */
[----:B------:R2:W-:Y:S03]  /*3c30*/  MUFU.EX2 R131, R2 ;  /* 0x0000000200837308 */ /* 0x0005e60000000800 */
[C---:B---3--:R-:W-:Y:S08]  /*3c40*/  HMMA.16816.F32 R56, R8.reuse, R16, R72 ;  /* 0x000000100838723c */ /* 0x048ff00000001848 */
[----:B------:R-:W-:Y:S01]  /*3c50*/  HMMA.16816.F32 R80, R8, R18, R80 ;  /* 0x000000120850723c */ /* 0x000fe20000001850 */
[----:B--2---:R-:W-:-:S07]  /*3c60*/  FFMA.FTZ R2, R147, c[0x0][0x23c], -R0 ;  /* 0x00008f0093027a23 */ /* 0x004fce0000010800 */
[C---:B-1----:R-:W-:Y:S01]  /*3c70*/  HMMA.16816.F32 R84, R8.reuse, R12, R84 ;  /* 0x0000000c0854723c */ /* 0x042fe20000001854 */
[----:B------:R1:W2:Y:S07]  /*3c80*/  MUFU.EX2 R238, R2 ;  /* 0x0000000200ee7308 */ /* 0x0002ae0000000800 */
[C---:B------:R-:W-:Y:S08]  /*3c90*/  HMMA.16816.F32 R88, R8.reuse, R14, R88 ;  /* 0x0000000e0858723c */ /* 0x040ff00000001858 */
[----:B------:R-:W-:Y:S01]  /*3ca0*/  HMMA.16816.F32 R108, R8, R24, R108 ;  /* 0x00000018086c723c */ /* 0x000fe2000000186c */
[----:B-1----:R-:W-:-:S04]  /*3cb0*/  FFMA.FTZ R2, R164, c[0x0][0x23c], -R7 ;  /* 0x00008f00a4027a23 */ /* 0x002fc80000010807 */
[----:B------:R1:W-:Y:S03]  /*3cc0*/  MUFU.EX2 R113, R2 ;  /* 0x0000000200717308 */ /* 0x0003e60000000800 */
[----:B------:R-:W-:Y:S07]  /*3cd0*/  HMMA.16816.F32 R92, R8, R26, R92 ;  /* 0x0000001a085c723c */ /* 0x000fee000000185c */
[----:B------:R-:W-:-:S02]  /*3ce0*/  F2FP.PACK_AB R8, R144, R158 ;  /* 0x0000009e9008723e */ /* 0x000fc400000000ff */
[----:B----4-:R-:W-:Y:S02]  /*3cf0*/  F2FP.PACK_AB R9, R122, R157 ;  /* 0x0000009d7a09723e */ /* 0x010fe400000000ff */
[----:B------:R-:W-:Y:S02]  /*3d00*/  F2FP.PACK_AB R10, R120, R234 ;  /* 0x000000ea780a723e */ /* 0x000fe400000000ff */
[----:B--2---:R-:W-:Y:S01]  /*3d10*/  F2FP.PACK_AB R11, R238, R131 ;  /* 0x00000083ee0b723e */ /* 0x004fe200000000ff */
[----:B-1----:R-:W-:-:S04]  /*3d20*/  FFMA.FTZ R2, R165, c[0x0][0x23c], -R7 ;  /* 0x00008f00a5027a23 */ /* 0x002fc80000010807 */
[----:B------:R1:W-:Y:S02]  /*3d30*/  MUFU.EX2 R123, R2 ;  /* 0x00000002007b7308 */ /* 0x0003e40000000800 */
[C---:B------:R-:W-:Y:S08]  /*3d40*/  HMMA.16816.F32 R68, R8.reuse, R14, R36 ;  /* 0x0000000e0844723c */ /* 0x040ff00000001824 */
[----:B------:R-:W-:Y:S01]  /*3d50*/  HMMA.16816.F32 R36, R8, R24, R32 ;  /* 0x000000180824723c */ /* 0x000fe20000001820 */
[----:B-1----:R-:W-:-:S07]  /*3d60*/  FFMA.FTZ R2, R168, c[0x0][0x23c], -R7 ;  /* 0x00008f00a8027a23 */ /* 0x002fce0000010807 */
[C---:B------:R-:W-:Y:S01]  /*3d70*/  HMMA.16816.F32 R28, R8.reuse, R26, R28 ;  /* 0x0000001a081c723c */ /* 0x040fe2000000181c */
[----:B------:R-:W1:Y:S01]  /*3d80*/  LDSM.16.MT88.4 R24, [R229+0xa000] ;  /* 0x00a00000e518783b */ /* 0x000e620000004200 */
[----:B------:R-:W-:Y:S01]  /*3d90*/  MOV R168, R161 ;  /* 0x000000a100a87202 */ /* 0x000fe20000000f00 */
[----:B------:R2:W-:Y:S05]  /*3da0*/  MUFU.EX2 R130, R2 ;  /* 0x0000000200827308 */ /* 0x0005ea0000000800 */
[C---:B------:R-:W-:Y:S08]  /*3db0*/  HMMA.16816.F32 R104, R8.reuse, R20, R76 ;  /* 0x000000140868723c */ /* 0x040ff0000000184c */
[----:B------:R-:W-:Y:S01]  /*3dc0*/  HMMA.16816.F32 R100, R8, R22, R52 ;  /* 0x000000160864723c */ /* 0x000fe20000001834 */
[----:B------:R-:W3:Y:S01]  /*3dd0*/  LDSM.16.MT88.4 R20, [R139+0xa000] ;  /* 0x00a000008b14783b */ /* 0x000ee20000004200 */
[----:B--2---:R-:W-:Y:S01]  /*3de0*/  FFMA.FTZ R2, R169, c[0x0][0x23c], -R7 ;  /* 0x00008f00a9027a23 */ /* 0x004fe20000010807 */
[----:B------:R-:W-:-:S03]  /*3df0*/  MOV R169, R115 ;  /* 0x0000007300a97202 */ /* 0x000fc60000000f00 */
[----:B------:R2:W-:Y:S02]  /*3e00*/  MUFU.EX2 R147, R2 ;  /* 0x0000000200937308 */ /* 0x0005e40000000800 */
[C---:B------:R-:W-:Y:S08]  /*3e10*/  HMMA.16816.F32 R96, R8.reuse, R16, R48 ;  /* 0x000000100860723c */ /* 0x040ff00000001830 */
[----:B------:R-:W-:Y:S01]  /*3e20*/  HMMA.16816.F32 R76, R8, R18, R44 ;  /* 0x00000012084c723c */ /* 0x000fe2000000182c */
[----:B------:R-:W4:Y:S01]  /*3e30*/  LDSM.16.MT88.4 R16, [R230+0xa000] ;  /* 0x00a00000e610783b */ /* 0x000f220000004200 */
[----:B--2---:R-:W-:-:S06]  /*3e40*/  FFMA.FTZ R2, R166, c[0x0][0x23c], -R0 ;  /* 0x00008f00a6027a23 */ /* 0x004fcc0000010800 */
[----:B------:R-:W-:Y:S01]  /*3e50*/  HMMA.16816.F32 R72, R8, R12, R40 ;  /* 0x0000000c0848723c */ /* 0x000fe20000001828 */
[----:B------:R-:W2:Y:S01]  /*3e60*/  LDSM.16.MT88.4 R12, [R228+0xa000] ;  /* 0x00a00000e40c783b */ /* 0x000ea20000004200 */
[----:B------:R1:W-:Y:S02]  /*3e70*/  MUFU.EX2 R252, R2 ;  /* 0x0000000200fc7308 */ /* 0x0003e40000000800 */
[----:B-1----:R-:W-:-:S06]  /*3e80*/  FFMA.FTZ R2, R192, c[0x0][0x23c], -R6 ;  /* 0x00008f00c0027a23 */ /* 0x002fcc0000010806 */
[----:B------:R1:W-:Y:S02]  /*3e90*/  MUFU.EX2 R223, R2 ;  /* 0x0000000200df7308 */ /* 0x0003e40000000800 */
[----:B-1----:R-:W-:-:S06]  /*3ea0*/  FFMA.FTZ R2, R193, c[0x0][0x23c], -R6 ;  /* 0x00008f00c1027a23 */ /* 0x002fcc0000010806 */
[----:B------:R1:W1:Y:S02]  /*3eb0*/  MUFU.EX2 R129, R2 ;  /* 0x0000000200817308 */ /* 0x0002640000000800 */
[----:B-1----:R-:W-:Y:S01]  /*3ec0*/  FFMA.FTZ R2, R176, c[0x0][0x23c], -R6 ;  /* 0x00008f00b0027a23 */ /* 0x002fe20000010806 */
[----:B------:R-:W-:-:S05]  /*3ed0*/  F2FP.PACK_AB R8, R129, R223 ;  /* 0x000000df8108723e */ /* 0x000fca00000000ff */
        /* <DEDUP_REMOVED lines=15> */
[----:B------:R1:W1:Y:S02]  /*3fd0*/  MUFU.EX2 R214, R2 ;  /* 0x0000000200d67308 */ /* 0x0002640000000800 */
[C---:B------:R-:W-:Y:S07]  /*3fe0*/  HMMA.16816.F32 R40, R8.reuse, R24, R108 ;  /* 0x000000180828723c */ /* 0x040fee000000186c */
[----:B------:R-:W-:Y:S01]  /*3ff0*/  IMAD.MOV.U32 R108, RZ, RZ, R127 ;  /* 0x000000ffff6c7224 */ /* 0x000fe200078e007f */
[----:B---3--:R-:W-:Y:S01]  /*4000*/  HMMA.16816.F32 R64, R8, R20, R64 ;  /* 0x000000140840723c */ /* 0x008fe20000001840 */
[----:B------:R-:W-:Y:S01]  /*4010*/  MOV R127, R126 ;  /* 0x0000007e007f7202 */ /* 0x000fe20000000f00 */
[----:B------:R-:W-:Y:S01]  /*4020*/  IMAD.MOV.U32 R126, RZ, RZ, R132 ;  /* 0x000000ffff7e7224 */ /* 0x000fe200078e0084 */
[----:B------:R-:W-:Y:S01]  /*4030*/  MOV R111, R124 ;  /* 0x0000007c006f7202 */ /* 0x000fe20000000f00 */
[----:B-1----:R-:W-:Y:S01]  /*4040*/  FFMA.FTZ R2, R170, c[0x0][0x23c], -R0 ;  /* 0x00008f00aa027a23 */ /* 0x002fe20000010800 */
[----:B------:R-:W-:-:S02]  /*4050*/  MOV R170, R140 ;  /* 0x0000008c00aa7202 */ /* 0x000fc40000000f00 */
[----:B------:R-:W-:Y:S01]  /*4060*/  MOV R109, R150 ;  /* 0x00000096006d7202 */ /* 0x000fe20000000f00 */
[----:B------:R1:W-:Y:S01]  /*4070*/  MUFU.EX2 R213, R2 ;  /* 0x0000000200d57308 */ /* 0x0003e20000000800 */
[C---:B------:R-:W-:Y:S08]  /*4080*/  HMMA.16816.F32 R60, R8.reuse, R22, R60 ;  /* 0x00000016083c723c */ /* 0x040ff0000000183c */
[----:B----4-:R-:W-:Y:S01]  /*4090*/  HMMA.16816.F32 R56, R8, R16, R56 ;  /* 0x000000100838723c */ /* 0x010fe20000001838 */
[----:B-1----:R-:W-:-:S07]  /*40a0*/  FFMA.FTZ R2, R171, c[0x0][0x23c], -R0 ;  /* 0x00008f00ab027a23 */ /* 0x002fce0000010800 */
[C---:B------:R-:W-:Y:S01]  /*40b0*/  HMMA.16816.F32 R52, R8.reuse, R18, R80 ;  /* 0x000000120834723c */ /* 0x040fe20000001850 */
[----:B------:R-:W-:Y:S01]  /*40c0*/  IMAD.MOV.U32 R171, RZ, RZ, R131 ;  /* 0x000000ffffab7224 */ /* 0x000fe200078e0083 */
[----:B------:R1:W3:Y:S06]  /*40d0*/  MUFU.EX2 R212, R2 ;  /* 0x0000000200d47308 */ /* 0x0002ec0000000800 */
[C---:B--2---:R-:W-:Y:S08]  /*40e0*/  HMMA.16816.F32 R48, R8.reuse, R12, R84 ;  /* 0x0000000c0830723c */ /* 0x044ff00000001854 */
[----:B------:R-:W-:Y:S01]  /*40f0*/  HMMA.16816.F32 R44, R8, R14, R88 ;  /* 0x0000000e082c723c */ /* 0x000fe20000001858 */
[----:B-1----:R-:W-:Y:S01]  /*4100*/  FFMA.FTZ R2, R208, c[0x0][0x23c], -R6 ;  /* 0x00008f00d0027a23 */ /* 0x002fe20000010806 */
[----:B------:R-:W-:-:S03]  /*4110*/  MOV R208, R130 ;  /* 0x0000008200d07202 */ /* 0x000fc60000000f00 */
[----:B------:R1:W-:Y:S03]  /*4120*/  MUFU.EX2 R132, R2 ;  /* 0x0000000200847308 */ /* 0x0003e60000000800 */
[----:B------:R-:W-:Y:S07]  /*4130*/  HMMA.16816.F32 R32, R8, R26, R92 ;  /* 0x0000001a0820723c */ /* 0x000fee000000185c */
[----:B------:R-:W-:-:S02]  /*4140*/  F2FP.PACK_AB R8, R123, R113 ;  /* 0x000000717b08723e */ /* 0x000fc400000000ff */
[----:B------:R-:W-:Y:S02]  /*4150*/  F2FP.PACK_AB R9, R214, R252 ;  /* 0x000000fcd609723e */ /* 0x000fe400000000ff */
[----:B------:R-:W-:Y:S02]  /*4160*/  F2FP.PACK_AB R10, R147, R130 ;  /* 0x00000082930a723e */ /* 0x000fe400000000ff */
[----:B---3--:R-:W-:Y:S01]  /*4170*/  F2FP.PACK_AB R11, R212, R213 ;  /* 0x000000d5d40b723e */ /* 0x008fe200000000ff */
[----:B-1----:R-:W-:Y:S02]  /*4180*/  FFMA.FTZ R2, R209, c[0x0][0x23c], -R6 ;  /* 0x00008f00d1027a23 */ /* 0x002fe40000010806 */
[----:B------:R-:W-:Y:S02]  /*4190*/  IMAD.MOV.U32 R209, RZ, RZ, R133 ;  /* 0x000000ffffd17224 */ /* 0x000fe400078e0085 */
[----:B------:R1:W2:Y:S02]  /*41a0*/  MUFU.EX2 R133, R2 ;  /* 0x0000000200857308 */ /* 0x0002a40000000800 */
[C---:B------:R-:W-:Y:S07]  /*41b0*/  HMMA.16816.F32 R84, R8.reuse, R20, R104 ;  /* 0x000000140854723c */ /* 0x040fee0000001868 */
[----:B------:R-:W-:Y:S01]  /*41c0*/  MOV R107, R115 ;  /* 0x00000073006b7202 */ /* 0x000fe20000000f00 */
[----:B------:R-:W-:Y:S01]  /*41d0*/  IMAD.MOV.U32 R106, RZ, RZ, R114 ;  /* 0x000000ffff6a7224 */ /* 0x000fe200078e0072 */
[----:B------:R-:W-:Y:S01]  /*41e0*/  MOV R115, R118 ;  /* 0x0000007600737202 */ /* 0x000fe20000000f00 */
[----:B------:R-:W-:Y:S01]  /*41f0*/  HMMA.16816.F32 R92, R8, R22, R100 ;  /* 0x00000016085c723c */ /* 0x000fe20000001864 */
[----:B------:R-:W-:Y:S01]  /*4200*/  MOV R118, R137 ;  /* 0x0000008900767202 */ /* 0x000fe20000000f00 */
[----:B------:R-:W-:Y:S01]  /*4210*/  IMAD.MOV.U32 R114, RZ, RZ, R119 ;  /* 0x000000ffff727224 */ /* 0x000fe200078e0077 */
[----:B------:R-:W3:Y:S01]  /*4220*/  LDSM.16.MT88.4 R20, [R139+0xa800] ;  /* 0x00a800008b14783b */ /* 0x000ee20000004200 */
[----:B------:R-:W-:-:S02]  /*4230*/  IMAD.MOV.U32 R119, RZ, RZ, R138 ;  /* 0x000000ffff777224 */ /* 0x000fc400078e008a */
[--C-:B-1----:R-:W-:Y:S01]  /*4240*/  FFMA.FTZ R2, R180, c[0x0][0x23c], -R6.reuse ;  /* 0x00008f00b4027a23 */ /* 0x102fe20000010806 */
[----:B------:R-:W-:Y:S01]  /*4250*/  MOV R110, R114 ;  /* 0x00000072006e7202 */ /* 0x000fe20000000f00 */
[----:B------:R-:W-:Y:S01]  /*4260*/  HMMA.16816.F32 R96, R8, R16, R96 ;  /* 0x000000100860723c */ /* 0x000fe20000001860 */
[----:B------:R-:W-:Y:S01]  /*4270*/  FFMA.FTZ R114, R172, c[0x0][0x23c], -R7 ;  /* 0x00008f00ac727a23 */ /* 0x000fe20000010807 */
[----:B------:R1:W-:Y:S01]  /*4280*/  MUFU.EX2 R137, R2 ;  /* 0x0000000200897308 */ /* 0x0003e20000000800 */
[--C-:B------:R-:W-:Y:S02]  /*4290*/  FFMA.FTZ R104, R216, c[0x0][0x23c], -R6.reuse ;  /* 0x00008f00d8687a23 */ /* 0x100fe40000010806 */
[----:B------:R-:W-:-:S03]  /*42a0*/  FFMA.FTZ R105, R217, c[0x0][0x23c], -R6 ;  /* 0x00008f00d9697a23 */ /* 0x000fc60000010806 */
[C---:B------:R-:W-:Y:S01]  /*42b0*/  HMMA.16816.F32 R88, R8.reuse, R18, R76 ;  /* 0x000000120858723c */ /* 0x040fe2000000184c */
[----:B------:R-:W4:Y:S07]  /*42c0*/  LDSM.16.MT88.4 R16, [R230+0xa800] ;  /* 0x00a80000e610783b */ /* 0x000f2e0000004200 */
[----:B------:R-:W-:Y:S01]  /*42d0*/  HMMA.16816.F32 R80, R8, R12, R72 ;  /* 0x0000000c0850723c */ /* 0x000fe20000001848 */
[----:B-1----:R-:W-:-:S04]  /*42e0*/  FFMA.FTZ R2, R181, c[0x0][0x23c], -R6 ;  /* 0x00008f00b5027a23 */ /* 0x002fc80000010806 */
[----:B------:R1:W1:Y:S03]  /*42f0*/  MUFU.EX2 R138, R2 ;  /* 0x00000002008a7308 */ /* 0x0002660000000800 */
[C---:B------:R-:W-:Y:S01]  /*4300*/  HMMA.16816.F32 R76, R8.reuse, R14, R68 ;  /* 0x0000000e084c723c */ /* 0x040fe20000001844 */
[----:B------:R-:W3:Y:S07]  /*4310*/  LDSM.16.MT88.4 R12, [R228+0xa800] ;  /* 0x00a80000e40c783b */ /* 0x000eee0000004200 */
[----:B------:R-:W-:Y:S01]  /*4320*/  HMMA.16816.F32 R68, R8, R24, R36 ;  /* 0x000000180844723c */ /* 0x000fe20000001824 */
[----:B-1----:R-:W-:Y:S01]  /*4330*/  FFMA.FTZ R2, R210, c[0x0][0x23c], -R5 ;  /* 0x00008f00d2027a23 */ /* 0x002fe20000010805 */
[----:B------:R-:W-:-:S06]  /*4340*/  MOV R210, R129 ;  /* 0x0000008100d27202 */ /* 0x000fcc0000000f00 */
[----:B------:R-:W-:Y:S01]  /*4350*/  HMMA.16816.F32 R72, R8, R26, R28 ;  /* 0x0000001a0848723c */ /* 0x000fe2000000181c */
[----:B------:R-:W1:Y:S01]  /*4360*/  LDSM.16.MT88.4 R24, [R229+0xa800] ;  /* 0x00a80000e518783b */ /* 0x000e620000004200 */
[----:B------:R4:W-:Y:S01]  /*4370*/  MUFU.EX2 R130, R2 ;  /* 0x0000000200827308 */ /* 0x0009e20000000800 */
[----:B------:R-:W-:Y:S01]  /*4380*/  MOV R39, R125 ;  /* 0x0000007d00277202 */ /* 0x000fe20000000f00 */
[----:B------:R-:W-:Y:S01]  /*4390*/  IMAD.MOV.U32 R38, RZ, RZ, R126 ;  /* 0x000000ffff267224 */ /* 0x000fe200078e007e */
[----:B------:R-:W-:Y:S01]  /*43a0*/  MOV R36, R113 ;  /* 0x0000007100247202 */ /* 0x000fe20000000f00 */
[--C-:B------:R-:W-:Y:S01]  /*43b0*/  FFMA.FTZ R113, R185, c[0x0][0x23c], -R7.reuse ;  /* 0x00008f00b9717a23 */ /* 0x100fe20000010807 */
[----:B--2---:R-:W-:Y:S01]  /*43c0*/  F2FP.PACK_AB R8, R133, R132 ;  /* 0x000000848508723e */ /* 0x004fe200000000ff */
[----:B------:R-:W-:Y:S01]  /*43d0*/  IMAD.MOV.U32 R28, RZ, RZ, R128 ;  /* 0x000000ffff1c7224 */ /* 0x000fe200078e0080 */
[----:B------:R-:W-:Y:S01]  /*43e0*/  F2FP.PACK_AB R10, R138, R137 ;  /* 0x000000898a0a723e */ /* 0x000fe200000000ff */
[--C-:B------:R-:W-:Y:S01]  /*43f0*/  FFMA.FTZ R30, R196, c[0x0][0x23c], -R7.reuse ;  /* 0x00008f00c41e7a23 */ /* 0x100fe20000010807 */
[----:B------:R-:W-:Y:S01]  /*4400*/  MOV R29, R123 ;  /* 0x0000007b001d7202 */ /* 0x000fe20000000f00 */
[----:B------:R-:W-:Y:S01]  /*4410*/  FFMA.FTZ R31, R224, c[0x0][0x23c], -R6 ;  /* 0x00008f00e01f7a23 */ /* 0x000fe20000010806 */
[----:B------:R-:W-:Y:S01]  /*4420*/  MOV R37, R112 ;  /* 0x0000007000257202 */ /* 0x000fe20000000f00 */
[----:B------:R-:W-:-:S02]  /*4430*/  FFMA.FTZ R112, R184, c[0x0][0x23c], -R7 ;  /* 0x00008f00b8707a23 */ /* 0x000fc40000010807 */
[--C-:B----4-:R-:W-:Y:S02]  /*4440*/  FFMA.FTZ R2, R211, c[0x0][0x23c], -R5.reuse ;  /* 0x00008f00d3027a23 */ /* 0x110fe40000010805 */
[----:B------:R-:W-:Y:S02]  /*4450*/  IMAD.MOV.U32 R211, RZ, RZ, R4 ;  /* 0x000000ffffd37224 */ /* 0x000fe400078e0004 */
[----:B------:R2:W4:Y:S01]  /*4460*/  MUFU.EX2 R131, R2 ;  /* 0x0000000200837308 */ /* 0x0005220000000800 */
[----:B------:R-:W-:-:S07]  /*4470*/  FFMA.FTZ R4, R183, c[0x0][0x23c], -R5 ;  /* 0x00008f00b7047a23 */ /* 0x000fce0000010805 */
[----:B------:R1:W-:Y:S01]  /*4480*/  MUFU.EX2 R129, R4 ;  /* 0x0000000400817308 */ /* 0x0003e20000000800 */
[----:B--2---:R-:W-:Y:S01]  /*4490*/  FFMA.FTZ R2, R182, c[0x0][0x23c], -R5 ;  /* 0x00008f00b6027a23 */ /* 0x004fe20000010805 */
[----:B----4-:R-:W-:-:S06]  /*44a0*/  F2FP.PACK_AB R9, R131, R130 ;  /* 0x000000828309723e */ /* 0x010fcc00000000ff */
[----:B------:R2:W4:Y:S01]  /*44b0*/  MUFU.EX2 R128, R2 ;  /* 0x0000000200807308 */ /* 0x0005220000000800 */
[----:B-1----:R-:W-:Y:S02]  /*44c0*/  FFMA.FTZ R4, R202, c[0x0][0x23c], -R0 ;  /* 0x00008f00ca047a23 */ /* 0x002fe40000010800 */
[----:B--2---:R-:W-:Y:S01]  /*44d0*/  FFMA.FTZ R2, R204, c[0x0][0x23c], -R7 ;  /* 0x00008f00cc027a23 */ /* 0x004fe20000010807 */
[----:B----4-:R-:W-:-:S04]  /*44e0*/  F2FP.PACK_AB R11, R129, R128 ;  /* 0x00000080810b723e */ /* 0x010fc800000000ff */
[----:B------:R1:W-:Y:S03]  /*44f0*/  MUFU.EX2 R124, R2 ;  /* 0x00000002007c7308 */ /* 0x0003e60000000800 */
[C---:B---3--:R-:W-:Y:S07]  /*4500*/  HMMA.16816.F32 R140, R8.reuse, R20, R64 ;  /* 0x00000014088c723c */ /* 0x048fee0000001840 */
[----:B------:R-:W-:Y:S01]  /*4510*/  IMAD.MOV.U32 R67, RZ, RZ, R127 ;  /* 0x000000ffff437224 */ /* 0x000fe200078e007f */
[----:B------:R-:W-:Y:S01]  /*4520*/  MOV R66, R149 ;  /* 0x0000009500427202 */ /* 0x000fe20000000f00 */
[----:B------:R-:W-:Y:S01]  /*4530*/  IMAD.MOV.U32 R65, RZ, RZ, R148 ;  /* 0x000000ffff417224 */ /* 0x000fe200078e0094 */
[----:B------:R-:W-:Y:S01]  /*4540*/  HMMA.16816.F32 R164, R8, R18, R52 ;  /* 0x0000001208a4723c */ /* 0x000fe20000001834 */
[----:B------:R-:W-:Y:S01]  /*4550*/  MOV R202, R233 ;  /* 0x000000e900ca7202 */ /* 0x000fe20000000f00 */
[----:B-1----:R-:W-:Y:S01]  /*4560*/  FFMA.FTZ R2, R205, c[0x0][0x23c], -R7 ;  /* 0x00008f00cd027a23 */ /* 0x002fe20000010807 */
[----:B------:R-:W-:-:S03]  /*4570*/  MOV R64, R122 ;  /* 0x0000007a00407202 */ /* 0x000fc60000000f00 */
[----:B------:R1:W2:Y:S02]  /*4580*/  MUFU.EX2 R125, R2 ;  /* 0x00000002007d7308 */ /* 0x0002a40000000800 */
[C---:B------:R-:W-:Y:S07]  /*4590*/  HMMA.16816.F32 R148, R8.reuse, R22, R60 ;  /* 0x000000160894723c */ /* 0x040fee000000183c */
[----:B------:R-:W-:Y:S01]  /*45a0*/  IMAD.MOV.U32 R60, RZ, RZ, R120 ;  /* 0x000000ffff3c7224 */ /* 0x000fe200078e0078 */
[----:B------:R-:W-:Y:S01]  /*45b0*/  MOV R62, R163 ;  /* 0x000000a3003e7202 */ /* 0x000fe20000000f00 */
[----:B------:R-:W-:Y:S01]  /*45c0*/  IMAD.MOV.U32 R120, RZ, RZ, R119 ;  /* 0x000000ffff787224 */ /* 0x000fe200078e0077 */
[----:B------:R-:W-:Y:S01]  /*45d0*/  MOV R61, R160 ;  /* 0x000000a0003d7202 */ /* 0x000fe20000000f00 */
[C---:B------:R-:W-:Y:S01]  /*45e0*/  HMMA.16816.F32 R176, R8.reuse, R12, R48 ;  /* 0x0000000c08b0723c */ /* 0x040fe20000001830 */
[----:B------:R-:W-:Y:S01]  /*45f0*/  IMAD.MOV.U32 R63, RZ, RZ, R121 ;  /* 0x000000ffff3f7224 */ /* 0x000fe200078e0079 */
[----:B------:R-:W-:Y:S01]  /*4600*/  MOV R54, R62 ;  /* 0x0000003e00367202 */ /* 0x000fe20000000f00 */
[--C-:B-1----:R-:W-:Y:S01]  /*4610*/  FFMA.FTZ R2, R200, c[0x0][0x23c], -R7.reuse ;  /* 0x00008f00c8027a23 */ /* 0x102fe20000010807 */
[----:B------:R-:W-:Y:S01]  /*4620*/  MOV R52, R60 ;  /* 0x0000003c00347202 */ /* 0x000fe20000000f00 */
[----:B------:R-:W-:Y:S01]  /*4630*/  IMAD.MOV.U32 R121, RZ, RZ, R116 ;  /* 0x000000ffff797224 */ /* 0x000fe200078e0074 */
[----:B------:R-:W-:Y:S01]  /*4640*/  MOV R55, R63 ;  /* 0x0000003f00377202 */ /* 0x000fe20000000f00 */
[----:B------:R1:W-:Y:S01]  /*4650*/  MUFU.EX2 R127, R2 ;  /* 0x00000002007f7308 */ /* 0x0003e20000000800 */
[C---:B------:R-:W-:Y:S01]  /*4660*/  HMMA.16816.F32 R160, R8.reuse, R16, R56 ;  /* 0x0000001008a0723c */ /* 0x040fe20000001838 */
[--C-:B------:R-:W-:Y:S01]  /*4670*/  FFMA.FTZ R50, R188, c[0x0][0x23c], -R7.reuse ;  /* 0x00008f00bc327a23 */ /* 0x100fe20000010807 */
[----:B------:R-:W-:Y:S01]  /*4680*/  MOV R63, R209 ;  /* 0x000000d1003f7202 */ /* 0x000fe20000000f00 */
[--C-:B------:R-:W-:Y:S01]  /*4690*/  FFMA.FTZ R49, R189, c[0x0][0x23c], -R7.reuse ;  /* 0x00008f00bd317a23 */ /* 0x100fe20000010807 */
[----:B------:R-:W-:Y:S01]  /*46a0*/  MOV R60, R29 ;  /* 0x0000001d003c7202 */ /* 0x000fe20000000f00 */
[--C-:B------:R-:W-:Y:S01]  /*46b0*/  FFMA.FTZ R48, R198, c[0x0][0x23c], -R0.reuse ;  /* 0x00008f00c6307a23 */ /* 0x100fe20000010800 */
[----:B------:R-:W-:Y:S01]  /*46c0*/  MOV R209, R107 ;  /* 0x0000006b00d17202 */ /* 0x000fe20000000f00 */
[--C-:B------:R-:W-:Y:S01]  /*46d0*/  FFMA.FTZ R116, R186, c[0x0][0x23c], -R0.reuse ;  /* 0x00008f00ba747a23 */ /* 0x100fe20000010800 */
[----:B------:R-:W-:Y:S01]  /*46e0*/  MOV R57, R118 ;  /* 0x0000007600397202 */ /* 0x000fe20000000f00 */
[----:B------:R-:W-:Y:S01]  /*46f0*/  HMMA.16816.F32 R180, R8, R14, R44 ;  /* 0x0000000e08b4723c */ /* 0x000fe2000000182c */
[----:B------:R-:W-:Y:S01]  /*4700*/  MOV R58, R117 ;  /* 0x00000075003a7202 */ /* 0x000fe20000000f00 */
[----:B------:R-:W-:Y:S01]  /*4710*/  FFMA.FTZ R117, R187, c[0x0][0x23c], -R0 ;  /* 0x00008f00bb757a23 */ /* 0x000fe20000010800 */
[----:B------:R-:W-:Y:S01]  /*4720*/  MOV R59, R115 ;  /* 0x00000073003b7202 */ /* 0x000fe20000000f00 */
[----:B------:R-:W-:-:S02]  /*4730*/  FFMA.FTZ R115, R173, c[0x0][0x23c], -R7 ;  /* 0x00008f00ad737a23 */ /* 0x000fc40000010807 */
[----:B-1----:R-:W-:Y:S01]  /*4740*/  FFMA.FTZ R2, R201, c[0x0][0x23c], -R7 ;  /* 0x00008f00c9027a23 */ /* 0x002fe20000010807 */
[----:B------:R-:W-:Y:S01]  /*4750*/  MOV R47, R59 ;  /* 0x0000003b002f7202 */ /* 0x000fe20000000f00 */
[C---:B------:R-:W-:Y:S01]  /*4760*/  HMMA.16816.F32 R192, R8.reuse, R24, R40 ;  /* 0x0000001808c0723c */ /* 0x040fe20000001828 */
[--C-:B------:R-:W-:Y:S01]  /*4770*/  FFMA.FTZ R118, R174, c[0x0][0x23c], -R0.reuse ;  /* 0x00008f00ae767a23 */ /* 0x100fe20000010800 */
[----:B------:R1:W3:Y:S01]  /*4780*/  MUFU.EX2 R126, R2 ;  /* 0x00000002007e7308 */ /* 0x0002e20000000800 */
[--C-:B------:R-:W-:Y:S02]  /*4790*/  FFMA.FTZ R119, R175, c[0x0][0x23c], -R0.reuse ;  /* 0x00008f00af777a23 */ /* 0x100fe40000010800 */
[----:B------:R-:W-:Y:S01]  /*47a0*/  IMAD.MOV.U32 R53, RZ, RZ, R61 ;  /* 0x000000ffff357224 */ /* 0x000fe200078e003d */
[----:B------:R-:W-:Y:S01]  /*47b0*/  MOV R61, R211 ;  /* 0x000000d3003d7202 */ /* 0x000fe20000000f00 */
[----:B------:R-:W-:Y:S01]  /*47c0*/  FFMA.FTZ R42, R197, c[0x0][0x23c], -R7 ;  /* 0x00008f00c52a7a23 */ /* 0x000fe20000010807 */
[----:B------:R-:W-:Y:S01]  /*47d0*/  HMMA.16816.F32 R100, R8, R26, R32 ;  /* 0x0000001a0864723c */ /* 0x000fe20000001820 */
[--C-:B------:R-:W-:Y:S01]  /*47e0*/  FFMA.FTZ R7, R207, c[0x0][0x23c], -R0.reuse ;  /* 0x00008f00cf077a23 */ /* 0x100fe20000010800 */
[----:B------:R-:W-:Y:S01]  /*47f0*/  MOV R211, R208 ;  /* 0x000000d000d37202 */ /* 0x000fe20000000f00 */
[--C-:B------:R-:W-:Y:S01]  /*4800*/  FFMA.FTZ R43, R199, c[0x0][0x23c], -R0.reuse ;  /* 0x00008f00c72b7a23 */ /* 0x100fe20000010800 */
[----:B------:R-:W-:Y:S01]  /*4810*/  MOV R208, R108 ;  /* 0x0000006c00d07202 */ /* 0x000fe20000000f00 */
[----:B------:R-:W-:Y:S01]  /*4820*/  FFMA.FTZ R41, R190, c[0x0][0x23c], -R0 ;  /* 0x00008f00be297a23 */ /* 0x000fe20000010800 */
[----:B------:R-:W-:Y:S01]  /*4830*/  MUFU.EX2 R122, R7 ;  /* 0x00000007007a7308 */ /* 0x000fe20000000800 */
[----:B------:R-:W-:-:S02]  /*4840*/  FFMA.FTZ R10, R120, c[0x0][0x23c], -R6 ;  /* 0x00008f00780a7a23 */ /* 0x000fc40000010806 */
[--C-:B------:R-:W-:Y:S02]  /*4850*/  FFMA.FTZ R40, R191, c[0x0][0x23c], -R0.reuse ;  /* 0x00008f00bf287a23 */ /* 0x100fe40000010800 */
[----:B-1----:R-:W-:Y:S02]  /*4860*/  FFMA.FTZ R2, R206, c[0x0][0x23c], -R0 ;  /* 0x00008f00ce027a23 */ /* 0x002fe40000010800 */
[----:B------:R-:W-:Y:S02]  /*4870*/  FFMA.FTZ R11, R121, c[0x0][0x23c], -R6 ;  /* 0x00008f00790b7a23 */ /* 0x000fe40000010806 */
[----:B------:R1:W-:Y:S01]  /*4880*/  MUFU.EX2 R123, R2 ;  /* 0x00000002007b7308 */ /* 0x0003e20000000800 */
[----:B------:R-:W-:Y:S02]  /*4890*/  IMAD.MOV.U32 R56, RZ, RZ, R64 ;  /* 0x000000ffff387224 */ /* 0x000fe400078e0040 */
[----:B------:R-:W-:Y:S02]  /*48a0*/  IMAD.MOV.U32 R62, RZ, RZ, R210 ;  /* 0x000000ffff3e7224 */ /* 0x000fe400078e00d2 */
[----:B------:R-:W-:-:S02]  /*48b0*/  IMAD.MOV.U32 R59, RZ, RZ, R28 ;  /* 0x000000ffff3b7224 */ /* 0x000fc400078e001c */
[----:B------:R-:W-:Y:S01]  /*48c0*/  IMAD.MOV.U32 R210, RZ, RZ, R106 ;  /* 0x000000ffffd27224 */ /* 0x000fe200078e006a */
[----:B------:R-:W-:Y:S01]  /*48d0*/  MUFU.EX2 R121, R4 ;  /* 0x0000000400797308 */ /* 0x000fe20000000800 */
[----:B------:R-:W-:Y:S02]  /*48e0*/  IMAD.MOV.U32 R64, RZ, RZ, R109 ;  /* 0x000000ffff407224 */ /* 0x000fe400078e006d */
[--C-:B------:R-:W-:Y:S02]  /*48f0*/  FFMA.FTZ R9, R248, c[0x0][0x23c], -R6.reuse ;  /* 0x00008f00f8097a23 */ /* 0x100fe40000010806 */
[--C-:B------:R-:W-:Y:S02]  /*4900*/  FFMA.FTZ R8, R249, c[0x0][0x23c], -R6.reuse ;  /* 0x00008f00f9087a23 */ /* 0x100fe40000010806 */
[----:B------:R-:W-:Y:S02]  /*4910*/  FFMA.FTZ R51, R225, c[0x0][0x23c], -R6 ;  /* 0x00008f00e1337a23 */ /* 0x000fe40000010806 */
[----:B-1----:R-:W-:-:S02]  /*4920*/  FFMA.FTZ R2, R203, c[0x0][0x23c], -R0 ;  /* 0x00008f00cb027a23 */ /* 0x002fc40000010800 */
[--C-:B------:R-:W-:Y:S01]  /*4930*/  FFMA.FTZ R0, R58, c[0x0][0x23c], -R5.reuse ;  /* 0x00008f003a007a23 */ /* 0x100fe20000010805 */
[----:B------:R-:W-:Y:S01]  /*4940*/  MOV R58, R66 ;  /* 0x00000042003a7202 */ /* 0x000fe20000000f00 */
[----:B------:R1:W2:Y:S02]  /*4950*/  MUFU.EX2 R120, R2 ;  /* 0x0000000200787308 */ /* 0x0002a40000000800 */
[----:B-1----:R-:W-:Y:S01]  /*4960*/  FFMA.FTZ R2, R57, c[0x0][0x23c], -R5 ;  /* 0x00008f0039027a23 */ /* 0x002fe20000010805 */
[----:B------:R-:W-:Y:S02]  /*4970*/  MOV R57, R65 ;  /* 0x0000004100397202 */ /* 0x000fe40000000f00 */
[----:B------:R-:W-:Y:S02]  /*4980*/  MOV R65, R171 ;  /* 0x000000ab00417202 */ /* 0x000fe40000000f00 */
[----:B------:R-:W-:Y:S01]  /*4990*/  MOV R171, R170 ;  /* 0x000000aa00ab7202 */ /* 0x000fe20000000f00 */
[----:B------:R-:W-:Y:S01]  /*49a0*/  IMAD.MOV.U32 R170, RZ, RZ, R169 ;  /* 0x000000ffffaa7224 */ /* 0x000fe200078e00a9 */
[----:B------:R-:W-:-:S02]  /*49b0*/  MOV R169, R237 ;  /* 0x000000ed00a97202 */ /* 0x000fc40000000f00 */
[----:B------:R-:W4:Y:S04]  /*49c0*/  LDL.LU R237, [R1+0xe0] ;  /* 0x0000e00001ed7983 */ /* 0x000f280000300800 */
[----:B------:R-:W4:Y:S01]  /*49d0*/  LDL.LU R66, [R1+0x74] ;  /* 0x0000740001427983 */ /* 0x000f220000300800 */
[--C-:B------:R-:W-:Y:S01]  /*49e0*/  FFMA.FTZ R28, R250, c[0x0][0x23c], -R5.reuse ;  /* 0x00008f00fa1c7a23 */ /* 0x100fe20000010805 */
[----:B--2---:R-:W-:Y:S01]  /*49f0*/  F2FP.PACK_AB R4, R125, R124 ;  /* 0x0000007c7d04723e */ /* 0x004fe200000000ff */
[--C-:B------:R-:W-:Y:S01]  /*4a00*/  FFMA.FTZ R29, R251, c[0x0][0x23c], -R5.reuse ;  /* 0x00008f00fb1d7a23 */ /* 0x100fe20000010805 */
[----:B------:R-:W2:Y:S01]  /*4a10*/  LDL.LU R233, [R1+0xdc] ;  /* 0x0000dc0001e97983 */ /* 0x000ea20000300800 */
[--C-:B------:R-:W-:Y:S01]  /*4a20*/  FFMA.FTZ R106, R226, c[0x0][0x23c], -R5.reuse ;  /* 0x00008f00e26a7a23 */ /* 0x100fe20000010805 */
[----:B---3--:R-:W-:Y:S01]  /*4a30*/  F2FP.PACK_AB R6, R126, R127 ;  /* 0x0000007f7e06723e */ /* 0x008fe200000000ff */
[--C-:B------:R-:W-:Y:S01]  /*4a40*/  FFMA.FTZ R107, R227, c[0x0][0x23c], -R5.reuse ;  /* 0x00008f00e36b7a23 */ /* 0x100fe20000010805 */
[----:B------:R-:W3:Y:S01]  /*4a50*/  LDL.LU R190, [R1+0x70] ;  /* 0x0000700001be7983 */ /* 0x000ee20000300800 */
[--C-:B------:R-:W-:Y:S01]  /*4a60*/  FFMA.FTZ R108, R218, c[0x0][0x23c], -R5.reuse ;  /* 0x00008f00da6c7a23 */ /* 0x100fe20000010805 */
[----:B------:R-:W-:Y:S01]  /*4a70*/  F2FP.PACK_AB R7, R120, R121 ;  /* 0x000000797807723e */ /* 0x000fe200000000ff */
[----:B------:R-:W-:Y:S01]  /*4a80*/  FFMA.FTZ R109, R219, c[0x0][0x23c], -R5 ;  /* 0x00008f00db6d7a23 */ /* 0x000fe20000010805 */
[----:B------:R-:W-:Y:S01]  /*4a90*/  F2FP.PACK_AB R5, R122, R123 ;  /* 0x0000007b7a05723e */ /* 0x000fe200000000ff */
[----:B------:R-:W-:Y:S01]  /*4aa0*/  IMAD.MOV.U32 R191, RZ, RZ, R39 ;  /* 0x000000ffffbf7224 */ /* 0x000fe200078e0027 */
[----:B------:R-:W-:Y:S01]  /*4ab0*/  MOV R174, R67 ;  /* 0x0000004300ae7202 */ /* 0x000fe20000000f00 */
[----:B------:R-:W-:Y:S01]  /*4ac0*/  FADD.FTZ R110, R110, R47 ;  /* 0x0000002f6e6e7221 */ /* 0x000fe20000010000 */
        /* <DEDUP_REMOVED lines=13> */
[----:B------:R-:W-:Y:S01]  /*4ba0*/  HMMA.16816.F32 R56, R4, R22, R92 ;  /* 0x000000160438723c */ /* 0x000fe2000000185c */
[----:B------:R-:W-:-:S02]  /*4bb0*/  MOV R201, R61 ;  /* 0x0000003d00c97202 */ /* 0x000fc40000000f00 */
[----:B------:R-:W-:Y:S02]  /*4bc0*/  MOV R200, R63 ;  /* 0x0000003f00c87202 */ /* 0x000fe40000000f00 */
[----:B------:R-:W-:Y:S02]  /*4bd0*/  MOV R197, R64 ;  /* 0x0000004000c57202 */ /* 0x000fe40000000f00 */
[----:B------:R-:W-:Y:S01]  /*4be0*/  MOV R207, R37 ;  /* 0x0000002500cf7202 */ /* 0x000fe20000000f00 */
[----:B------:R-:W-:Y:S01]  /*4bf0*/  HMMA.16816.F32 R44, R4, R16, R96 ;  /* 0x00000010042c723c */ /* 0x000fe20000001860 */
[----:B------:R-:W-:-:S07]  /*4c00*/  MOV R173, R111 ;  /* 0x0000006f00ad7202 */ /* 0x000fce0000000f00 */
[C---:B------:R-:W-:Y:S01]  /*4c10*/  HMMA.16816.F32 R36, R4.reuse, R18, R88 ;  /* 0x000000120424723c */ /* 0x040fe20000001858 */
[----:B------:R-:W-:Y:S07]  /*4c20*/  LDSM.16.MT88.4 R16, [R230+0xb000] ;  /* 0x00b00000e610783b */ /* 0x000fee0000004200 */
[C---:B------:R-:W-:Y:S08]  /*4c30*/  HMMA.16816.F32 R32, R4.reuse, R12, R80 ;  /* 0x0000000c0420723c */ /* 0x040ff00000001850 */
[C---:B------:R-:W-:Y:S08]  /*4c40*/  HMMA.16816.F32 R52, R4.reuse, R14, R76 ;  /* 0x0000000e0434723c */ /* 0x040ff0000000184c */
[C---:B------:R-:W-:Y:S08]  /*4c50*/  HMMA.16816.F32 R68, R4.reuse, R24, R68 ;  /* 0x000000180444723c */ /* 0x040ff00000001844 */
[----:B------:R-:W-:Y:S01]  /*4c60*/  HMMA.16816.F32 R60, R4, R26, R72 ;  /* 0x0000001a043c723c */ /* 0x000fe20000001848 */
[----:B------:R1:W-:Y:S01]  /*4c70*/  MUFU.EX2 R77, R2 ;  /* 0x00000002004d7308 */ /* 0x0003e20000000800 */
[----:B------:R-:W-:Y:S01]  /*4c80*/  LDSM.16.MT88.4 R12, [R228+0xb000] ;  /* 0x00b00000e40c783b */ /* 0x000fe20000004200 */
[----:B-1----:R-:W-:-:S04]  /*4c90*/  FADD.FTZ R2, R241, R110 ;  /* 0x0000006ef1027221 */ /* 0x002fc80000010000 */
[----:B------:R-:W-:Y:S01]  /*4ca0*/  FADD.FTZ R2, R134, R2 ;  /* 0x0000000286027221 */ /* 0x000fe20000010000 */
[----:B----4-:R-:W-:Y:S02]  /*4cb0*/  MOV R187, R66 ;  /* 0x0000004200bb7202 */ /* 0x010fe40000000f00 */
[----:B------:R-:W-:Y:S07]  /*4cc0*/  HMMA.16816.F32 R64, R4, R20, R84 ;  /* 0x000000140440723c */ /* 0x000fee0000001854 */
[----:B------:R-:W-:Y:S01]  /*4cd0*/  FADD.FTZ R5, R187, R174 ;  /* 0x000000aebb057221 */ /* 0x000fe20000010000 */
[----:B------:R-:W-:Y:S01]  /*4ce0*/  MOV R174, R191 ;  /* 0x000000bf00ae7202 */ /* 0x000fe20000000f00 */
[----:B------:R-:W-:Y:S01]  /*4cf0*/  IMAD.MOV.U32 R187, RZ, RZ, R186 ;  /* 0x000000ffffbb7224 */ /* 0x000fe200078e00ba */
[----:B---3--:R-:W-:Y:S01]  /*4d00*/  MOV R186, R190 ;  /* 0x000000be00ba7202 */ /* 0x008fe20000000f00 */
[----:B------:R-:W-:Y:S01]  /*4d10*/  IMAD.MOV.U32 R191, RZ, RZ, R199 ;  /* 0x000000ffffbf7224 */ /* 0x000fe200078e00c7 */
[----:B------:R-:W-:Y:S01]  /*4d20*/  MOV R190, R198 ;  /* 0x000000c600be7202 */ /* 0x000fe20000000f00 */
[----:B------:R-:W-:Y:S01]  /*4d30*/  FADD.FTZ R4, R187, R174 ;  /* 0x000000aebb047221 */ /* 0x000fe20000010000 */
[----:B------:R-:W-:Y:S01]  /*4d40*/  MOV R198, R203 ;  /* 0x000000cb00c67202 */ /* 0x000fe20000000f00 */
[----:B------:R-:W-:Y:S01]  /*4d50*/  MUFU.EX2 R80, R8 ;  /* 0x0000000800507308 */ /* 0x000fe20000000800 */
[----:B------:R-:W-:Y:S01]  /*4d60*/  MOV R203, R245 ;  /* 0x000000f500cb7202 */ /* 0x000fe20000000f00 */
[----:B------:R-:W-:Y:S01]  /*4d70*/  IMAD.MOV.U32 R199, RZ, RZ, R238 ;  /* 0x000000ffffc77224 */ /* 0x000fe200078e00ee */
[----:B------:R-:W-:Y:S01]  /*4d80*/  MOV R187, R186 ;  /* 0x000000ba00bb7202 */ /* 0x000fe20000000f00 */
[----:B------:R-:W-:Y:S01]  /*4d90*/  IMAD.MOV.U32 R186, RZ, RZ, R191 ;  /* 0x000000ffffba7224 */ /* 0x000fe200078e00bf */
[----:B------:R-:W3:Y:S01]  /*4da0*/  LDL.LU R238, [R1+0xd8] ;  /* 0x0000d80001ee7983 */ /* 0x000ee20000300800 */
[----:B------:R-:W-:-:S02]  /*4db0*/  MOV R191, R190 ;  /* 0x000000be00bf7202 */ /* 0x000fc40000000f00 */
[----:B------:R-:W-:Y:S01]  /*4dc0*/  MOV R190, R203 ;  /* 0x000000cb00be7202 */ /* 0x000fe20000000f00 */
[----:B------:R-:W4:Y:S01]  /*4dd0*/  LDL.LU R245, [R1+0xd4] ;  /* 0x0000d40001f57983 */ /* 0x000f220000300800 */
[----:B------:R-:W-:Y:S02]  /*4de0*/  IMAD.MOV.U32 R203, RZ, RZ, R246 ;  /* 0x000000ffffcb7224 */ /* 0x000fe400078e00f6 */
[----:B------:R-:W-:Y:S01]  /*4df0*/  FADD.FTZ R25, R187, R5 ;  /* 0x00000005bb197221 */ /* 0x000fe20000010000 */
[----:B------:R-:W2:Y:S04]  /*4e00*/  LDL.LU R241, [R1+0xd0] ;  /* 0x0000d00001f17983 */ /* 0x000ea80000300800 */
[----:B------:R-:W2:Y:S04]  /*4e10*/  LDL.LU R246, [R1+0xcc] ;  /* 0x0000cc0001f67983 */ /* 0x000ea80000300800 */
[----:B------:R-:W2:Y:S04]  /*4e20*/  LDL.LU R187, [R1+0x44] ;  /* 0x0000440001bb7983 */ /* 0x000ea80000300800 */
[----:B------:R-:W3:Y:S01]  /*4e30*/  LDL.LU R134, [R1+0xc8] ;  /* 0x0000c80001867983 */ /* 0x000ee20000300800 */
[----:B------:R-:W-:Y:S03]  /*4e40*/  MUFU.EX2 R84, R11 ;  /* 0x0000000b00547308 */ /* 0x000fe60000000800 */
[----:B------:R-:W1:Y:S05]  /*4e50*/  LDSM.16.MT88.4 R20, [R139+0xb000] ;  /* 0x00b000008b14783b */ /* 0x000e6a0000004200 */
[----:B------:R-:W-:Y:S08]  /*4e60*/  MUFU.EX2 R85, R10 ;  /* 0x0000000a00557308 */ /* 0x000ff00000000800 */
[----:B------:R1:W-:Y:S02]  /*4e70*/  MUFU.EX2 R86, R9 ;  /* 0x0000000900567308 */ /* 0x0003e40000000800 */
[----:B-1----:R-:W1:Y:S06]  /*4e80*/  LDSM.16.MT88.4 R8, [R229+0xb000] ;  /* 0x00b00000e508783b */ /* 0x002e6c0000004200 */
[----:B------:R-:W1:Y:S08]  /*4e90*/  MUFU.EX2 R76, R0 ;  /* 0x00000000004c7308 */ /* 0x000e700000000800 */
[----:B------:R-:W-:Y:S08]  /*4ea0*/  MUFU.EX2 R72, R28 ;  /* 0x0000001c00487308 */ /* 0x000ff00000000800 */
[----:B------:R-:W1:Y:S08]  /*4eb0*/  MUFU.EX2 R73, R29 ;  /* 0x0000001d00497308 */ /* 0x000e700000000800 */
[----:B------:R-:W-:Y:S08]  /*4ec0*/  MUFU.EX2 R27, R30 ;  /* 0x0000001e001b7308 */ /* 0x000ff00000000800 */
[----:B------:R-:W1:Y:S08]  /*4ed0*/  MUFU.EX2 R42, R42 ;  /* 0x0000002a002a7308 */ /* 0x000e700000000800 */
[----:B------:R-:W-:Y:S08]  /*4ee0*/  MUFU.EX2 R50, R50 ;  /* 0x0000003200327308 */ /* 0x000ff00000000800 */
[----:B------:R-:W-:Y:S08]  /*4ef0*/  MUFU.EX2 R49, R49 ;  /* 0x0000003100317308 */ /* 0x000ff00000000800 */
[----:B------:R-:W-:Y:S08]  /*4f00*/  MUFU.EX2 R48, R48 ;  /* 0x0000003000307308 */ /* 0x000ff00000000800 */
[----:B------:R-:W1:Y:S08]  /*4f10*/  MUFU.EX2 R43, R43 ;  /* 0x0000002b002b7308 */ /* 0x000e700000000800 */
[----:B------:R-:W-:Y:S08]  /*4f20*/  MUFU.EX2 R41, R41 ;  /* 0x0000002900297308 */ /* 0x000ff00000000800 */
[----:B------:R-:W2:Y:S01]  /*4f30*/  MUFU.EX2 R40, R40 ;  /* 0x0000002800287308 */ /* 0x000ea20000000800 */
[----:B-1----:R-:W-:-:S02]  /*4f40*/  F2FP.PACK_AB R5, R76, R77 ;  /* 0x0000004d4c05723e */ /* 0x002fc400000000ff */
[----:B------:R-:W-:Y:S02]  /*4f50*/  F2FP.PACK_AB R6, R80, R86 ;  /* 0x000000565006723e */ /* 0x000fe400000000ff */
[----:B------:R-:W-:Y:S01]  /*4f60*/  F2FP.PACK_AB R7, R73, R72 ;  /* 0x000000484907723e */ /* 0x000fe200000000ff */
[----:B------:R-:W-:Y:S02]  /*4f70*/  FADD.FTZ R111, R153, R152 ;  /* 0x00000098996f7221 */ /* 0x000fe40000010000 */
[----:B------:R1:W-:Y:S02]  /*4f80*/  MUFU.EX2 R26, R31 ;  /* 0x0000001f001a7308 */ /* 0x0003e40000000800 */
[----:B------:R-:W-:-:S04]  /*4f90*/  FADD.FTZ R0, R155, R111 ;  /* 0x0000006f9b007221 */ /* 0x000fc80000010000 */
[----:B------:R-:W-:Y:S01]  /*4fa0*/  FADD.FTZ R0, R154, R0 ;  /* 0x000000009a007221 */ /* 0x000fe20000010000 */
[----:B------:R-:W-:Y:S01]  /*4fb0*/  MOV R249, R168 ;  /* 0x000000a800f97202 */ /* 0x000fe20000000f00 */
[----:B------:R-:W-:Y:S01]  /*4fc0*/  IMAD.MOV.U32 R248, RZ, RZ, R242 ;  /* 0x000000fffff87224 */ /* 0x000fe200078e00f2 */
[----:B------:R-:W-:Y:S01]  /*4fd0*/  MOV R96, R188 ;  /* 0x000000bc00607202 */ /* 0x000fe20000000f00 */
[----:B------:R-:W-:Y:S01]  /*4fe0*/  FADD.FTZ R0, R247, R0 ;  /* 0x00000000f7007221 */ /* 0x000fe20000010000 */
[----:B------:R-:W-:Y:S01]  /*4ff0*/  MOV R97, R201 ;  /* 0x000000c900617202 */ /* 0x000fe20000000f00 */
[----:B------:R-:W-:Y:S01]  /*5000*/  IMAD.MOV.U32 R91, RZ, RZ, R189 ;  /* 0x000000ffff5b7224 */ /* 0x000fe200078e00bd */
[----:B------:R-:W-:Y:S01]  /*5010*/  MOV R99, R210 ;  /* 0x000000d200637202 */ /* 0x000fe20000000f00 */
[----:B------:R-:W-:Y:S01]  /*5020*/  FADD.FTZ R0, R243, R0 ;  /* 0x00000000f3007221 */ /* 0x000fe20000010000 */
[----:B------:R-:W-:Y:S01]  /*5030*/  MOV R93, R146 ;  /* 0x00000092005d7202 */ /* 0x000fe20000000f00 */
[----:B------:R-:W-:-:S02]  /*5040*/  IMAD.MOV.U32 R98, RZ, RZ, R200 ;  /* 0x000000ffff627224 */ /* 0x000fc400078e00c8 */
[----:B------:R-:W-:Y:S01]  /*5050*/  IMAD.MOV.U32 R92, RZ, RZ, R208 ;  /* 0x000000ffff5c7224 */ /* 0x000fe200078e00d0 */
[----:B------:R-:W-:Y:S01]  /*5060*/  MOV R94, R157 ;  /* 0x0000009d005e7202 */ /* 0x000fe20000000f00 */
[----:B------:R-:W-:Y:S02]  /*5070*/  FADD.FTZ R0, R239, R0 ;  /* 0x00000000ef007221 */ /* 0x000fe40000010000 */
[----:B--2---:R-:W-:Y:S01]  /*5080*/  FADD.FTZ R24, R187, R4 ;  /* 0x00000004bb187221 */ /* 0x004fe20000010000 */
[----:B------:R-:W-:Y:S01]  /*5090*/  MOV R187, R186 ;  /* 0x000000ba00bb7202 */ /* 0x000fe20000000f00 */
[----:B------:R-:W-:Y:S01]  /*50a0*/  IMAD.MOV.U32 R95, RZ, RZ, R156 ;  /* 0x000000ffff5f7224 */ /* 0x000fe200078e009c */
[----:B------:R-:W-:Y:S01]  /*50b0*/  MOV R186, R191 ;  /* 0x000000bf00ba7202 */ /* 0x000fe20000000f00 */
[----:B------:R-:W-:Y:S01]  /*50c0*/  IMAD.MOV.U32 R191, RZ, RZ, R203 ;  /* 0x000000ffffbf7224 */ /* 0x000fe200078e00cb */
[----:B------:R-:W-:Y:S01]  /*50d0*/  MOV R203, R202 ;  /* 0x000000ca00cb7202 */ /* 0x000fe20000000f00 */
[----:B------:R-:W2:Y:S01]  /*50e0*/  LDSM.16.MT88.4 R152, [R139+0xb800] ;  /* 0x00b800008b98783b */ /* 0x000ea20000004200 */
[----:B------:R-:W-:Y:S01]  /*50f0*/  MOV R202, R173 ;  /* 0x000000ad00ca7202 */ /* 0x000fe20000000f00 */
[----:B------:R-:W-:-:S02]  /*5100*/  IMAD.MOV.U32 R173, RZ, RZ, R3 ;  /* 0x000000ffffad7224 */ /* 0x000fc400078e0003 */
[----:B------:R-:W-:Y:S01]  /*5110*/  FADD.FTZ R25, R187, R25 ;  /* 0x00000019bb197221 */ /* 0x000fe20000010000 */
[----:B------:R-:W-:Y:S02]  /*5120*/  MOV R187, R186 ;  /* 0x000000ba00bb7202 */ /* 0x000fe40000000f00 */
[----:B------:R-:W-:Y:S01]  /*5130*/  F2FP.PACK_AB R4, R85, R84 ;  /* 0x000000545504723e */ /* 0x000fe200000000ff */
[----:B---3--:R-:W-:Y:S01]  /*5140*/  FADD.FTZ R24, R134, R24 ;  /* 0x0000001886187221 */ /* 0x008fe20000010000 */
[----:B------:R-:W-:Y:S01]  /*5150*/  MOV R186, R203 ;  /* 0x000000cb00ba7202 */ /* 0x000fe20000000f00 */
[----:B------:R-:W-:Y:S01]  /*5160*/  IMAD.MOV.U32 R203, RZ, RZ, R202 ;  /* 0x000000ffffcb7224 */ /* 0x000fe200078e00ca */
[----:B------:R-:W-:Y:S01]  /*5170*/  MOV R202, R173 ;  /* 0x000000ad00ca7202 */ /* 0x000fe20000000f00 */
[----:B------:R3:W5:Y:S01]  /*5180*/  LDL.LU R3, [R1+0xc4] ;  /* 0x0000c40001037983 */ /* 0x0007620000300800 */
[----:B------:R-:W-:Y:S01]  /*5190*/  MOV R173, R172 ;  /* 0x000000ac00ad7202 */ /* 0x000fe20000000f00 */
[----:B------:R-:W-:Y:S01]  /*51a0*/  IMAD.MOV.U32 R172, RZ, RZ, R185 ;  /* 0x000000ffffac7224 */ /* 0x000fe200078e00b9 */
[----:B------:R-:W-:Y:S01]  /*51b0*/  MOV R185, R184 ;  /* 0x000000b800b97202 */ /* 0x000fe20000000f00 */
[----:B------:R-:W-:Y:S01]  /*51c0*/  HMMA.16816.F32 R140, R4, R20, R140 ;  /* 0x00000014048c723c */ /* 0x000fe2000000188c */
[----:B------:R-:W-:Y:S01]  /*51d0*/  MOV R184, R197 ;  /* 0x000000c500b87202 */ /* 0x000fe20000000f00 */
[----:B------:R-:W-:Y:S01]  /*51e0*/  IMAD.MOV.U32 R197, RZ, RZ, R171 ;  /* 0x000000ffffc57224 */ /* 0x000fe200078e00ab */
[----:B------:R-:W-:-:S05]  /*51f0*/  MOV R171, R170 ;  /* 0x000000aa00ab7202 */ /* 0x000fca0000000f00 */
[----:B------:R-:W-:Y:S01]  /*5200*/  HMMA.16816.F32 R148, R4, R22, R148 ;  /* 0x000000160494723c */ /* 0x000fe20000001894 */
[----:B------:R-:W-:Y:S01]  /*5210*/  MOV R170, R169 ;  /* 0x000000a900aa7202 */ /* 0x000fe20000000f00 */
[----:B------:R-:W-:Y:S01]  /*5220*/  IMAD.MOV.U32 R169, RZ, RZ, R136 ;  /* 0x000000ffffa97224 */ /* 0x000fe200078e0088 */
[----:B------:R-:W-:-:S05]  /*5230*/  MOV R217, R184 ;  /* 0x000000b800d97202 */ /* 0x000fca0000000f00 */
[----:B------:R-:W-:Y:S01]  /*5240*/  HMMA.16816.F32 R160, R4, R16, R160 ;  /* 0x0000001004a0723c */ /* 0x000fe200000018a0 */
[----:B------:R-:W-:Y:S01]  /*5250*/  FADD.FTZ R25, R246, R25 ;  /* 0x00000019f6197221 */ /* 0x000fe20000010000 */
[----:B------:R-:W-:-:S06]  /*5260*/  MOV R216, R171 ;  /* 0x000000ab00d87202 */ /* 0x000fcc0000000f00 */
[----:B------:R-:W-:Y:S01]  /*5270*/  HMMA.16816.F32 R164, R4, R18, R164 ;  /* 0x0000001204a4723c */ /* 0x000fe200000018a4 */
[----:B------:R-:W-:-:S07]  /*5280*/  IMAD.MOV.U32 R225, RZ, RZ, R170 ;  /* 0x000000ffffe17224 */ /* 0x000fce00078e00aa */
[----:B------:R-:W-:Y:S01]  /*5290*/  HMMA.16816.F32 R176, R4, R12, R176 ;  /* 0x0000000c04b0723c */ /* 0x000fe200000018b0 */
[----:B------:R-:W-:-:S07]  /*52a0*/  FADD.FTZ R2, R187, R2 ;  /* 0x00000002bb027221 */ /* 0x000fce0000010000 */
[----:B------:R-:W-:Y:S01]  /*52b0*/  HMMA.16816.F32 R180, R4, R14, R180 ;  /* 0x0000000e04b4723c */ /* 0x000fe200000018b4 */
[----:B------:R-:W-:-:S07]  /*52c0*/  MOV R224, R169 ;  /* 0x000000a900e07202 */ /* 0x000fce0000000f00 */
[C---:B------:R-:W-:Y:S08]  /*52d0*/  HMMA.16816.F32 R192, R4.reuse, R8, R192 ;  /* 0x0000000804c0723c */ /* 0x040ff000000018c0 */
[----:B-1----:R-:W-:Y:S01]  /*52e0*/  HMMA.16816.F32 R28, R4, R10, R100 ;  /* 0x0000000a041c723c */ /* 0x002fe20000001864 */
[----:B----4-:R-:W-:Y:S01]  /*52f0*/  FADD.FTZ R24, R245, R24 ;  /* 0x00000018f5187221 */ /* 0x010fe20000010000 */
[----:B------:R-:W-:Y:S01]  /*5300*/  MOV R175, R203 ;  /* 0x000000cb00af7202 */ /* 0x000fe20000000f00 */
[----:B------:R-:W-:Y:S01]  /*5310*/  FADD.FTZ R2, R244, R2 ;  /* 0x00000002f4027221 */ /* 0x000fe20000010000 */
[----:B------:R-:W-:Y:S01]  /*5320*/  MOV R174, R186 ;  /* 0x000000ba00ae7202 */ /* 0x000fe20000000f00 */
[----:B------:R3:W5:Y:S02]  /*5330*/  LDL.LU R134, [R1+0xc0] ;  /* 0x0000c00001867983 */ /* 0x0007640000300800 */
[----:B------:R-:W-:-:S02]  /*5340*/  F2FP.PACK_AB R4, R42, R27 ;  /* 0x0000001b2a04723e */ /* 0x000fc400000000ff */
[----:B------:R-:W-:Y:S01]  /*5350*/  F2FP.PACK_AB R5, R43, R48 ;  /* 0x000000302b05723e */ /* 0x000fe200000000ff */
[----:B------:R3:W5:Y:S01]  /*5360*/  LDL.LU R136, [R1+0xbc] ;  /* 0x0000bc0001887983 */ /* 0x0007620000300800 */
[----:B------:R-:W-:Y:S02]  /*5370*/  F2FP.PACK_AB R6, R49, R50 ;  /* 0x000000323106723e */ /* 0x000fe400000000ff */
[----:B------:R-:W-:Y:S01]  /*5380*/  F2FP.PACK_AB R7, R40, R41 ;  /* 0x000000292807723e */ /* 0x000fe200000000ff */
[----:B------:R3:W5:Y:S04]  /*5390*/  LDL.LU R247, [R1+0xb8] ;  /* 0x0000b80001f77983 */ /* 0x0007680000300800 */
[----:B------:R3:W5:Y:S02]  /*53a0*/  LDL.LU R246, [R1+0xb4] ;  /* 0x0000b40001f67983 */ /* 0x0007640000300800 */
[----:B------:R-:W-:Y:S02]  /*53b0*/  HMMA.16816.F32 R32, R4, R12, R32 ;  /* 0x0000000c0420723c */ /* 0x000fe40000001820 */
[----:B------:R3:W5:Y:S04]  /*53c0*/  LDL.LU R245, [R1+0xb0] ;  /* 0x0000b00001f57983 */ /* 0x0007680000300800 */
[----:B------:R3:W5:Y:S01]  /*53d0*/  LDL.LU R244, [R1+0xac] ;  /* 0x0000ac0001f47983 */ /* 0x0007620000300800 */
[----:B------:R-:W-:Y:S01]  /*53e0*/  FADD.FTZ R13, R217, R25 ;  /* 0x00000019d90d7221 */ /* 0x000fe20000010000 */
[----:B------:R-:W-:-:S02]  /*53f0*/  MOV R217, R216 ;  /* 0x000000d800d97202 */ /* 0x000fc40000000f00 */
[----:B------:R-:W-:Y:S01]  /*5400*/  MOV R216, R225 ;  /* 0x000000e100d87202 */ /* 0x000fe20000000f00 */
[----:B------:R-:W-:Y:S01]  /*5410*/  IMAD.MOV.U32 R225, RZ, RZ, R224 ;  /* 0x000000ffffe17224 */ /* 0x000fe200078e00e0 */
[----:B------:R-:W-:Y:S01]  /*5420*/  MOV R224, R249 ;  /* 0x000000f900e07202 */ /* 0x000fe20000000f00 */
[----:B------:R-:W-:Y:S01]  /*5430*/  FADD.FTZ R12, R241, R24 ;  /* 0x00000018f10c7221 */ /* 0x000fe20000010000 */
[----:B------:R-:W-:Y:S01]  /*5440*/  MOV R249, R248 ;  /* 0x000000f800f97202 */ /* 0x000fe20000000f00 */
[----:B------:R-:W-:Y:S01]  /*5450*/  FADD.FTZ R2, R217, R2 ;  /* 0x00000002d9027221 */ /* 0x000fe20000010000 */
[C---:B------:R-:W-:Y:S01]  /*5460*/  HMMA.16816.F32 R68, R4.reuse, R8, R68 ;  /* 0x000000080444723c */ /* 0x040fe20000001844 */
[----:B------:R-:W-:Y:S01]  /*5470*/  IMAD.MOV.U32 R248, RZ, RZ, R175 ;  /* 0x000000fffff87224 */ /* 0x000fe200078e00af */
[----:B------:R-:W-:Y:S01]  /*5480*/  MOV R175, R174 ;  /* 0x000000ae00af7202 */ /* 0x000fe20000000f00 */
[----:B------:R3:W5:Y:S01]  /*5490*/  LDL.LU R243, [R1+0xa8] ;  /* 0x0000a80001f37983 */ /* 0x0007620000300800 */
[----:B------:R-:W-:Y:S01]  /*54a0*/  MOV R174, R191 ;  /* 0x000000bf00ae7202 */ /* 0x000fe20000000f00 */
[----:B------:R-:W-:Y:S01]  /*54b0*/  IMAD.MOV.U32 R191, RZ, RZ, R190 ;  /* 0x000000ffffbf7224 */ /* 0x000fe200078e00be */
[----:B------:R-:W-:Y:S01]  /*54c0*/  MOV R226, R249 ;  /* 0x000000f900e27202 */ /* 0x000fe20000000f00 */
[----:B------:R-:W-:Y:S01]  /*54d0*/  FADD.FTZ R9, R238, R13 ;  /* 0x0000000dee097221 */ /* 0x000fe20000010000 */
[----:B------:R-:W-:Y:S01]  /*54e0*/  MOV R87, R145 ;  /* 0x0000009100577202 */ /* 0x000fe20000000f00 */
[----:B------:R-:W-:Y:S01]  /*54f0*/  FADD.FTZ R8, R237, R12 ;  /* 0x0000000ced087221 */ /* 0x000fe20000010000 */
[----:B------:R-:W-:Y:S01]  /*5500*/  MOV R190, R199 ;  /* 0x000000c700be7202 */ /* 0x000fe20000000f00 */
[----:B------:R-:W-:Y:S01]  /*5510*/  FADD.FTZ R13, R236, R2 ;  /* 0x00000002ec0d7221 */ /* 0x000fe20000010000 */
[----:B------:R3:W5:Y:S01]  /*5520*/  LDL.LU R242, [R1+0xa4] ;  /* 0x0000a40001f27983 */ /* 0x0007620000300800 */
[----:B------:R-:W-:Y:S01]  /*5530*/  MOV R199, R198 ;  /* 0x000000c600c77202 */ /* 0x000fe20000000f00 */
[----:B------:R-:W-:Y:S01]  /*5540*/  FADD.FTZ R12, R235, R0 ;  /* 0x00000000eb0c7221 */ /* 0x000fe20000010000 */
[----:B------:R-:W-:Y:S01]  /*5550*/  MOV R217, R216 ;  /* 0x000000d800d97202 */ /* 0x000fe20000000f00 */
[----:B------:R-:W-:Y:S01]  /*5560*/  HMMA.16816.F32 R64, R4, R20, R64 ;  /* 0x000000140440723c */ /* 0x000fe20000001840 */
[----:B------:R3:W5:Y:S01]  /*5570*/  LDL.LU R241, [R1+0xa0] ;  /* 0x0000a00001f17983 */ /* 0x0007620000300800 */
[----:B------:R-:W-:-:S02]  /*5580*/  IMAD.MOV.U32 R198, RZ, RZ, R240 ;  /* 0x000000ffffc67224 */ /* 0x000fc400078e00f0 */
[----:B------:R-:W-:Y:S01]  /*5590*/  FADD.FTZ R0, R233, R8 ;  /* 0x00000008e9007221 */ /* 0x000fe20000010000 */
[----:B------:R3:W5:Y:S01]  /*55a0*/  LDL.LU R240, [R1+0x9c] ;  /* 0x00009c0001f07983 */ /* 0x0007620000300800 */
[----:B------:R-:W-:Y:S02]  /*55b0*/  IMAD.MOV.U32 R216, RZ, RZ, R175 ;  /* 0x000000ffffd87224 */ /* 0x000fe400078e00af */
[C---:B------:R-:W-:Y:S01]  /*55c0*/  HMMA.16816.F32 R56, R4.reuse, R22, R56 ;  /* 0x000000160438723c */ /* 0x040fe20000001838 */
[----:B------:R3:W5:Y:S01]  /*55d0*/  LDL.LU R239, [R1+0x98] ;  /* 0x0000980001ef7983 */ /* 0x0007620000300800 */
[----:B------:R-:W-:Y:S02]  /*55e0*/  IMAD.MOV.U32 R251, RZ, RZ, R224 ;  /* 0x000000fffffb7224 */ /* 0x000fe400078e00e0 */
[----:B------:R-:W-:Y:S01]  /*55f0*/  FADD.FTZ R0, R217, R0 ;  /* 0x00000000d9007221 */ /* 0x000fe20000010000 */
[----:B------:R3:W5:Y:S03]  /*5600*/  LDL.LU R238, [R1+0x94] ;  /* 0x0000940001ee7983 */ /* 0x0007660000300800 */
[----:B------:R-:W-:Y:S01]  /*5610*/  HMMA.16816.F32 R44, R4, R16, R44 ;  /* 0x00000010042c723c */ /* 0x000fe2000000182c */
[----:B------:R3:W5:Y:S01]  /*5620*/  LDL.LU R237, [R1+0x90] ;  /* 0x0000900001ed7983 */ /* 0x0007620000300800 */
[----:B------:R-:W-:Y:S01]  /*5630*/  IMAD.MOV.U32 R224, RZ, RZ, R190 ;  /* 0x000000ffffe07224 */ /* 0x000fe200078e00be */
[----:B------:R-:W-:-:S02]  /*5640*/  MOV R219, R144 ;  /* 0x0000009000db7202 */ /* 0x000fc40000000f00 */
[----:B------:R3:W5:Y:S03]  /*5650*/  LDL.LU R236, [R1+0x8c] ;  /* 0x00008c0001ec7983 */ /* 0x0007660000300800 */
[C---:B------:R-:W-:Y:S01]  /*5660*/  HMMA.16816.F32 R36, R4.reuse, R18, R36 ;  /* 0x000000120424723c */ /* 0x040fe20000001824 */
[----:B------:R3:W5:Y:S01]  /*5670*/  LDL.LU R235, [R1+0x88] ;  /* 0x0000880001eb7983 */ /* 0x0007620000300800 */
[----:B------:R-:W-:Y:S02]  /*5680*/  MOV R190, R234 ;  /* 0x000000ea00be7202 */ /* 0x000fe40000000f00 */
[----:B------:R-:W-:Y:S01]  /*5690*/  MOV R210, R209 ;  /* 0x000000d100d27202 */ /* 0x000fe20000000f00 */
[----:B------:R3:W5:Y:S03]  /*56a0*/  LDL.LU R234, [R1+0x84] ;  /* 0x0000840001ea7983 */ /* 0x0007660000300800 */
[----:B------:R-:W-:Y:S01]  /*56b0*/  HMMA.16816.F32 R52, R4, R14, R52 ;  /* 0x0000000e0434723c */ /* 0x000fe20000001834 */
[----:B------:R3:W5:Y:S01]  /*56c0*/  LDL.LU R233, [R1+0x80] ;  /* 0x0000800001e97983 */ /* 0x0007620000300800 */
[----:B------:R-:W-:-:S03]  /*56d0*/  IMAD.MOV.U32 R208, RZ, RZ, R159 ;  /* 0x000000ffffd07224 */ /* 0x000fc600078e009f */
[----:B------:R-:W1:Y:S03]  /*56e0*/  LDSM.16.MT88.4 R168, [R230+0xb800] ;  /* 0x00b80000e6a8783b */ /* 0x000e660000004200 */
[----:B------:R-:W-:Y:S01]  /*56f0*/  HMMA.16816.F32 R60, R4, R10, R60 ;  /* 0x0000000a043c723c */ /* 0x000fe2000000183c */
[----:B------:R-:W-:Y:S01]  /*5700*/  FADD.FTZ R0, R232, R0 ;  /* 0x00000000e8007221 */ /* 0x000fe20000010000 */
[----:B------:R-:W-:Y:S01]  /*5710*/  MOV R227, R248 ;  /* 0x000000f800e37202 */ /* 0x000fe20000000f00 */
[----:B------:R3:W5:Y:S04]  /*5720*/  LDL.LU R232, [R1+0x7c] ;  /* 0x00007c0001e87983 */ /* 0x0007680000300800 */
[----:B------:R-:W-:-:S02]  /*5730*/  FADD.FTZ R5, R226, R13 ;  /* 0x0000000de2057221 */ /* 0x000fc40000010000 */
[----:B------:R-:W-:Y:S01]  /*5740*/  IMAD.MOV.U32 R203, RZ, RZ, R202 ;  /* 0x000000ffffcb7224 */ /* 0x000fe200078e00ca */
[----:B------:R-:W-:Y:S01]  /*5750*/  MOV R250, R225 ;  /* 0x000000e100fa7202 */ /* 0x000fe20000000f00 */
[----:B------:R-:W-:Y:S01]  /*5760*/  FADD.FTZ R5, R216, R5 ;  /* 0x00000005d8057221 */ /* 0x000fe20000010000 */
[----:B------:R-:W-:Y:S01]  /*5770*/  MOV R249, R191 ;  /* 0x000000bf00f97202 */ /* 0x000fe20000000f00 */
[----:B------:R-:W-:Y:S02]  /*5780*/  LDSM.16.MT88.4 R16, [R229+0xb800] ;  /* 0x00b80000e510783b */ /* 0x000fe40000004200 */
[----:B------:R-:W-:Y:S02]  /*5790*/  FADD.FTZ R5, R231, R5 ;  /* 0x00000005e7057221 */ /* 0x000fe40000010000 */
[----:B------:R3:W5:Y:S01]  /*57a0*/  LDL.LU R231, [R1+0x78] ;  /* 0x0000780001e77983 */ /* 0x0007620000300800 */
[----:B------:R-:W-:Y:S02]  /*57b0*/  MOV R202, R173 ;  /* 0x000000ad00ca7202 */ /* 0x000fe40000000f00 */
[----:B------:R-:W-:Y:S01]  /*57c0*/  MOV R173, R172 ;  /* 0x000000ac00ad7202 */ /* 0x000fe20000000f00 */
[----:B------:R-:W-:-:S02]  /*57d0*/  IMAD.MOV.U32 R172, RZ, RZ, R185 ;  /* 0x000000ffffac7224 */ /* 0x000fc400078e00b9 */
[----:B------:R-:W-:Y:S01]  /*57e0*/  FADD.FTZ R2, R227, R9 ;  /* 0x00000009e3027221 */ /* 0x000fe20000010000 */
[----:B------:R-:W-:Y:S01]  /*57f0*/  MOV R225, R174 ;  /* 0x000000ae00e17202 */ /* 0x000fe20000000f00 */
[----:B------:R-:W-:Y:S01]  /*5800*/  FADD.FTZ R4, R251, R12 ;  /* 0x0000000cfb047221 */ /* 0x000fe20000010000 */
[----:B------:R-:W-:Y:S01]  /*5810*/  MOV R90, R172 ;  /* 0x000000ac005a7202 */ /* 0x000fe20000000f00 */
[----:B------:R-:W-:Y:S01]  /*5820*/  FADD.FTZ R2, R250, R2 ;  /* 0x00000002fa027221 */ /* 0x000fe20000010000 */
[----:B------:R-:W-:Y:S01]  /*5830*/  MOV R248, R199 ;  /* 0x000000c700f87202 */ /* 0x000fe20000000f00 */
[----:B------:R-:W-:Y:S02]  /*5840*/  FADD.FTZ R4, R225, R4 ;  /* 0x00000004e1047221 */ /* 0x000fe40000010000 */
[----:B------:R-:W-:Y:S02]  /*5850*/  FADD.FTZ R0, R97, R0 ;  /* 0x0000000061007221 */ /* 0x000fe40000010000 */
[----:B------:R-:W-:Y:S01]  /*5860*/  FADD.FTZ R5, R98, R5 ;  /* 0x0000000562057221 */ /* 0x000fe20000010000 */
[----:B------:R-:W-:Y:S01]  /*5870*/  MOV R175, R198 ;  /* 0x000000c600af7202 */ /* 0x000fe20000000f00 */
[----:B------:R-:W-:Y:S01]  /*5880*/  FADD.FTZ R2, R90, R2 ;  /* 0x000000025a027221 */ /* 0x000fe20000010000 */
[----:B------:R-:W-:Y:S01]  /*5890*/  MOV R191, R196 ;  /* 0x000000c400bf7202 */ /* 0x000fe20000000f00 */
[----:B------:R-:W-:Y:S01]  /*58a0*/  FADD.FTZ R4, R91, R4 ;  /* 0x000000045b047221 */ /* 0x000fe20000010000 */
[----:B------:R-:W-:Y:S01]  /*58b0*/  MOV R226, R203 ;  /* 0x000000cb00e27202 */ /* 0x000fe20000000f00 */
[----:B------:R-:W-:Y:S01]  /*58c0*/  FADD.FTZ R2, R96, R2 ;  /* 0x0000000260027221 */ /* 0x000fe20000010000 */
[----:B------:R-:W-:Y:S01]  /*58d0*/  MOV R218, R173 ;  /* 0x000000ad00da7202 */ /* 0x000fe20000000f00 */
[----:B------:R-:W-:Y:S01]  /*58e0*/  IMAD.MOV.U32 R225, RZ, RZ, R248 ;  /* 0x000000ffffe17224 */ /* 0x000fe200078e00f8 */
[----:B------:R-:W-:Y:S01]  /*58f0*/  MOV R248, R158 ;  /* 0x0000009e00f87202 */ /* 0x000fe20000000f00 */
[----:B------:R-:W-:Y:S01]  /*5900*/  FADD.FTZ R4, R99, R4 ;  /* 0x0000000463047221 */ /* 0x000fe20000010000 */
[----:B------:R-:W-:Y:S01]  /*5910*/  MOV R209, R147 ;  /* 0x0000009300d17202 */ /* 0x000fe20000000f00 */
[----:B------:R-:W-:Y:S01]  /*5920*/  FADD.FTZ R2, R92, R2 ;  /* 0x000000025c027221 */ /* 0x000fe20000010000 */
[----:B------:R-:W4:Y:S01]  /*5930*/  LDSM.16.MT88.4 R184, [R228+0xb800] ;  /* 0x00b80000e4b8783b */ /* 0x000f220000004200 */
[----:B------:R-:W-:-:S02]  /*5940*/  FADD.FTZ R0, R93, R0 ;  /* 0x000000005d007221 */ /* 0x000fc40000010000 */
[----:B------:R-:W-:Y:S02]  /*5950*/  IMAD.MOV.U32 R174, RZ, RZ, R197 ;  /* 0x000000ffffae7224 */ /* 0x000fe400078e00c5 */
[----:B------:R-:W-:Y:S02]  /*5960*/  IMAD.MOV.U32 R227, RZ, RZ, R202 ;  /* 0x000000ffffe37224 */ /* 0x000fe400078e00ca */
[----:B------:R-:W-:Y:S02]  /*5970*/  FADD.FTZ R248, R248, R5 ;  /* 0x00000005f8f87221 */ /* 0x000fe40000010000 */
[----:B------:R-:W-:Y:S02]  /*5980*/  FADD.FTZ R4, R94, R4 ;  /* 0x000000045e047221 */ /* 0x000fe40000010000 */
[----:B------:R-:W-:Y:S02]  /*5990*/  FADD.FTZ R2, R95, R2 ;  /* 0x000000025f027221 */ /* 0x000fe40000010000 */
[----:B------:R-:W-:Y:S01]  /*59a0*/  FADD.FTZ R0, R87, R0 ;  /* 0x0000000057007221 */ /* 0x000fe20000010000 */
[----:B------:R-:W-:Y:S01]  /*59b0*/  MOV R216, R175 ;  /* 0x000000af00d87202 */ /* 0x000fe20000000f00 */
[----:B------:R-:W-:Y:S01]  /*59c0*/  IMAD.MOV.U32 R250, RZ, RZ, R191 ;  /* 0x000000fffffa7224 */ /* 0x000fe200078e00bf */
[----:B------:R-:W-:Y:S01]  /*59d0*/  MOV R217, R174 ;  /* 0x000000ae00d97202 */ /* 0x000fe20000000f00 */
[----:B------:R-:W-:Y:S01]  /*59e0*/  FADD.FTZ R248, R219, R248 ;  /* 0x000000f8dbf87221 */ /* 0x000fe20000010000 */
[----:B------:R-:W-:Y:S01]  /*59f0*/  MOV R251, R190 ;  /* 0x000000be00fb7202 */ /* 0x000fe20000000f00 */
        /* <DEDUP_REMOVED lines=42> */
[----:B------:R-:W-:Y:S01]  /*5ca0*/  FADD.FTZ R0, R129, R0 ;  /* 0x0000000081007221 */ /* 0x000fe20000010000 */
[----:B------:R-:W1:Y:S01]  /*5cb0*/  MUFU.EX2 R51, R51 ;  /* 0x0000003300337308 */ /* 0x000e620000000800 */
[----:B------:R-:W-:-:S02]  /*5cc0*/  FADD.FTZ R248, R27, R248 ;  /* 0x000000f81bf87221 */ /* 0x000fc40000010000 */
[----:B------:R-:W-:Y:S02]  /*5cd0*/  FADD.FTZ R4, R48, R4 ;  /* 0x0000000430047221 */ /* 0x000fe40000010000 */
[----:B------:R-:W-:Y:S02]  /*5ce0*/  FADD.FTZ R2, R84, R2 ;  /* 0x0000000254027221 */ /* 0x000fe40000010000 */
[----:B------:R-:W-:Y:S01]  /*5cf0*/  FADD.FTZ R0, R77, R0 ;  /* 0x000000004d007221 */ /* 0x000fe20000010000 */
[----:B------:R-:W-:Y:S01]  /*5d00*/  MUFU.EX2 R104, R104 ;  /* 0x0000006800687308 */ /* 0x000fe20000000800 */
[----:B------:R-:W-:Y:S02]  /*5d10*/  FADD.FTZ R248, R42, R248 ;  /* 0x000000f82af87221 */ /* 0x000fe40000010000 */
[----:B------:R-:W-:-:S05]  /*5d20*/  FADD.FTZ R4, R43, R4 ;  /* 0x000000042b047221 */ /* 0x000fca0000010000 */
[----:B------:R-:W-:Y:S01]  /*5d30*/  MUFU.EX2 R105, R105 ;  /* 0x0000006900697308 */ /* 0x000fe20000000800 */
[----:B------:R-:W-:Y:S02]  /*5d40*/  FADD.FTZ R2, R85, R2 ;  /* 0x0000000255027221 */ /* 0x000fe40000010000 */
[----:B------:R-:W-:-:S05]  /*5d50*/  FADD.FTZ R0, R76, R0 ;  /* 0x000000004c007221 */ /* 0x000fca0000010000 */
[----:B------:R-:W-:Y:S08]  /*5d60*/  MUFU.EX2 R106, R106 ;  /* 0x0000006a006a7308 */ /* 0x000ff00000000800 */
[----:B------:R-:W-:Y:S08]  /*5d70*/  MUFU.EX2 R107, R107 ;  /* 0x0000006b006b7308 */ /* 0x000ff00000000800 */
[----:B------:R-:W-:Y:S08]  /*5d80*/  MUFU.EX2 R108, R108 ;  /* 0x0000006c006c7308 */ /* 0x000ff00000000800 */
[----:B------:R-:W-:Y:S08]  /*5d90*/  MUFU.EX2 R109, R109 ;  /* 0x0000006d006d7308 */ /* 0x000ff00000000800 */
[----:B------:R-:W1:Y:S08]  /*5da0*/  MUFU.EX2 R112, R112 ;  /* 0x0000007000707308 */ /* 0x000e700000000800 */
[----:B------:R-:W-:Y:S08]  /*5db0*/  MUFU.EX2 R113, R113 ;  /* 0x0000007100717308 */ /* 0x000ff00000000800 */
[----:B------:R-:W-:Y:S08]  /*5dc0*/  MUFU.EX2 R114, R114 ;  /* 0x0000007200727308 */ /* 0x000ff00000000800 */
[----:B------:R-:W-:Y:S08]  /*5dd0*/  MUFU.EX2 R115, R115 ;  /* 0x0000007300737308 */ /* 0x000ff00000000800 */
[----:B------:R-:W1:Y:S08]  /*5de0*/  MUFU.EX2 R116, R116 ;  /* 0x0000007400747308 */ /* 0x000e700000000800 */
[----:B------:R-:W1:Y:S08]  /*5df0*/  MUFU.EX2 R117, R117 ;  /* 0x0000007500757308 */ /* 0x000e700000000800 */
[----:B------:R-:W-:Y:S08]  /*5e00*/  MUFU.EX2 R118, R118 ;  /* 0x0000007600767308 */ /* 0x000ff00000000800 */
[----:B------:R-:W1:Y:S01]  /*5e10*/  MUFU.EX2 R119, R119 ;  /* 0x0000007700777308 */ /* 0x000e620000000800 */
[----:B------:R-:W-:-:S02]  /*5e20*/  FADD.FTZ R248, R50, R248 ;  /* 0x000000f832f87221 */ /* 0x000fc40000010000 */
[----:B------:R-:W-:Y:S02]  /*5e30*/  FADD.FTZ R4, R41, R4 ;  /* 0x0000000429047221 */ /* 0x000fe40000010000 */
[----:B------:R-:W-:Y:S02]  /*5e40*/  FADD.FTZ R2, R86, R2 ;  /* 0x0000000256027221 */ /* 0x000fe40000010000 */
[----:B------:R-:W-:Y:S02]  /*5e50*/  FADD.FTZ R0, R72, R0 ;  /* 0x0000000048007221 */ /* 0x000fe40000010000 */
[----:B------:R-:W-:Y:S02]  /*5e60*/  FADD.FTZ R248, R49, R248 ;  /* 0x000000f831f87221 */ /* 0x000fe40000010000 */
[----:B------:R-:W-:Y:S02]  /*5e70*/  FADD.FTZ R4, R40, R4 ;  /* 0x0000000428047221 */ /* 0x000fe40000010000 */
[----:B------:R-:W-:-:S02]  /*5e80*/  FADD.FTZ R2, R80, R2 ;  /* 0x0000000250027221 */ /* 0x000fc40000010000 */
[----:B------:R-:W-:Y:S01]  /*5e90*/  FADD.FTZ R0, R73, R0 ;  /* 0x0000000049007221 */ /* 0x000fe20000010000 */
[----:B-1----:R-:W-:Y:S01]  /*5ea0*/  F2FP.PACK_AB R196, R51, R26 ;  /* 0x0000001a33c4723e */ /* 0x002fe200000000ff */
[----:B------:R-:W-:Y:S01]  /*5eb0*/  FADD.FTZ R248, R112, R248 ;  /* 0x000000f870f87221 */ /* 0x000fe20000010000 */
[----:B------:R-:W-:Y:S01]  /*5ec0*/  F2FP.PACK_AB R197, R107, R106 ;  /* 0x0000006a6bc5723e */ /* 0x000fe200000000ff */
[----:B------:R-:W-:Y:S01]  /*5ed0*/  FADD.FTZ R4, R116, R4 ;  /* 0x0000000474047221 */ /* 0x000fe20000010000 */
[----:B------:R-:W-:Y:S01]  /*5ee0*/  F2FP.PACK_AB R198, R105, R104 ;  /* 0x0000006869c6723e */ /* 0x000fe200000000ff */
[----:B------:R-:W-:Y:S01]  /*5ef0*/  FADD.FTZ R2, R26, R2 ;  /* 0x000000021a027221 */ /* 0x000fe20000010000 */
[----:B------:R-:W-:Y:S01]  /*5f00*/  F2FP.PACK_AB R199, R109, R108 ;  /* 0x0000006c6dc7723e */ /* 0x000fe200000000ff */
[----:B------:R-:W-:Y:S01]  /*5f10*/  FADD.FTZ R0, R106, R0 ;  /* 0x000000006a007221 */ /* 0x000fe20000010000 */
[----:B------:R-:W-:Y:S02]  /*5f20*/  F2FP.PACK_AB R200, R113, R112 ;  /* 0x0000007071c8723e */ /* 0x000fe400000000ff */
[----:B------:R-:W-:-:S02]  /*5f30*/  F2FP.PACK_AB R201, R117, R116 ;  /* 0x0000007475c9723e */ /* 0x000fc400000000ff */
[----:B------:R-:W-:Y:S02]  /*5f40*/  F2FP.PACK_AB R202, R115, R114 ;  /* 0x0000007273ca723e */ /* 0x000fe400000000ff */
[----:B------:R-:W-:Y:S01]  /*5f50*/  F2FP.PACK_AB R203, R119, R118 ;  /* 0x0000007677cb723e */ /* 0x000fe200000000ff */
[----:B------:R-:W-:Y:S02]  /*5f60*/  FADD.FTZ R248, R113, R248 ;  /* 0x000000f871f87221 */ /* 0x000fe40000010000 */
[----:B------:R-:W-:Y:S02]  /*5f70*/  FADD.FTZ R4, R117, R4 ;  /* 0x0000000475047221 */ /* 0x000fe40000010000 */
[----:B------:R-:W-:Y:S02]  /*5f80*/  FADD.FTZ R2, R51, R2 ;  /* 0x0000000233027221 */ /* 0x000fe40000010000 */
[----:B------:R-:W-:Y:S01]  /*5f90*/  FADD.FTZ R0, R107, R0 ;  /* 0x000000006b007221 */ /* 0x000fe20000010000 */
[----:B--2---:R-:W-:Y:S01]  /*5fa0*/  HMMA.16816.F32 R140, R196, R152, R140 ;  /* 0x00000098c48c723c */ /* 0x004fe2000000188c */
[----:B------:R-:W-:-:S02]  /*5fb0*/  FADD.FTZ R248, R114, R248 ;  /* 0x000000f872f87221 */ /* 0x000fc40000010000 */
[----:B------:R-:W-:Y:S02]  /*5fc0*/  FADD.FTZ R4, R118, R4 ;  /* 0x0000000476047221 */ /* 0x000fe40000010000 */
[----:B------:R-:W-:Y:S02]  /*5fd0*/  FADD.FTZ R2, R104, R2 ;  /* 0x0000000268027221 */ /* 0x000fe40000010000 */
[----:B------:R-:W-:Y:S01]  /*5fe0*/  FADD.FTZ R0, R108, R0 ;  /* 0x000000006c007221 */ /* 0x000fe20000010000 */
[----:B------:R-:W-:Y:S01]  /*5ff0*/  HMMA.16816.F32 R148, R196, R154, R148 ;  /* 0x0000009ac494723c */ /* 0x000fe20000001894 */
[----:B------:R-:W-:Y:S02]  /*6000*/  FADD.FTZ R248, R115, R248 ;  /* 0x000000f873f87221 */ /* 0x000fe40000010000 */
[----:B------:R-:W-:-:S05]  /*6010*/  FADD.FTZ R250, R119, R4 ;  /* 0x0000000477fa7221 */ /* 0x000fca0000010000 */
[----:B------:R-:W-:Y:S01]  /*6020*/  HMMA.16816.F32 R160, R196, R168, R160 ;  /* 0x000000a8c4a0723c */ /* 0x000fe200000018a0 */
[----:B------:R-:W-:Y:S02]  /*6030*/  FADD.FTZ R249, R105, R2 ;  /* 0x0000000269f97221 */ /* 0x000fe40000010000 */
[----:B------:R-:W-:-:S05]  /*6040*/  FADD.FTZ R251, R109, R0 ;  /* 0x000000006dfb7221 */ /* 0x000fca0000010000 */
[C---:B------:R-:W-:Y:S08]  /*6050*/  HMMA.16816.F32 R164, R196.reuse, R170, R164 ;  /* 0x000000aac4a4723c */ /* 0x040ff000000018a4 */
[C---:B----4-:R-:W-:Y:S08]  /*6060*/  HMMA.16816.F32 R176, R196.reuse, R184, R176 ;  /* 0x000000b8c4b0723c */ /* 0x050ff000000018b0 */
        /* <DEDUP_REMOVED lines=11> */
[----:B------:R-:W-:Y:S01]  /*6120*/  @!UPT UIADD3 URZ, URZ, URZ, URZ ;  /* 0x0000003f3f3ff290 */ /* 0x000fe2000fffe03f */
[----:B------:R-:W-:Y:S11]  /*6130*/  @!P0 BRA `(.L_x_87) ;  /* 0x00004a7000008947 */ /* 0x000ff60003800000 */
[----:B---3-5:R-:W-:Y:S01]  /*6140*/  LEA.HI.SX32 R247, R247, 0xfffffffe, 0x19 ;  /* 0xfffffffef7f77811 */ /* 0x028fe200078fcaff */
[----:B------:R-:W-:Y:S01]  /*6150*/  IMAD.MOV.U32 R133, RZ, RZ, R135 ;  /* 0x000000ffff857224 */ /* 0x000fe200078e0087 */
[----:B------:R-:W-:Y:S01]  /*6160*/  MOV R138, R3 ;  /* 0x00000003008a7202 */ /* 0x000fe20000000f00 */
[----:B------:R-:W-:Y:S01]  /*6170*/  IMAD.MOV.U32 R132, RZ, RZ, R136 ;  /* 0x000000ffff847224 */ /* 0x000fe200078e0088 */
[----:B------:R-:W-:Y:S01]  /*6180*/  MOV R137, R134 ;  /* 0x0000008600897202 */ /* 0x000fe20000000f00 */
[----:B------:R-:W-:Y:S06]  /*6190*/  BRA `(.L_x_88) ;  /* 0x0000027000007947 */ /* 0x000fec0003800000 */
.L_x_90:
[----:B------:R-:W2:Y:S01]  /*61a0*/  LDL.64 R218, [R1+0x68] ;  /* 0x0000680001da7983 */ /* 0x000ea20000100a00 */
[----:B------:R-:W-:Y:S03]  /*61b0*/  IADD3 R0, R247, -0x1, RZ ;  /* 0xfffffffff7007810 */ /* 0x000fe60007ffe0ff */
[----:B------:R-:W3:Y:S01]  /*61c0*/  LDL.64 R216, [R1+0x58] ;  /* 0x0000580001d87983 */ /* 0x000ee20000100a00 */
        /* <DEDUP_REMOVED lines=36> */
.L_x_88:
[----:B------:R-:W2:Y:S01]  /*6410*/  LDL.64 R14, [R1+0x60] ;  /* 0x00006000010e7983 */ /* 0x000ea20000100a00 */
[----:B------:R-:W-:Y:S01]  /*6420*/  SHF.R.S32.HI R0, RZ, 0x1f, R247 ;  /* 0x0000001fff007819 */ /* 0x000fe200000114f7 */
[----:B------:R-:W-:Y:S04]  /*6430*/  DEPBAR.LE SB0, 0x0 ;  /* 0x000080000000791a */ /* 0x000fe80000000000 */
[----:B------:R-:W3:Y:S01]  /*6440*/  LDL R6, [R1+0x54] ;  /* 0x0000540001067983 */ /* 0x000ee20000100800 */
[----:B------:R-:W-:Y:S02]  /*6450*/  IMAD R0, R0, c[0x0][0x1a0], RZ ;  /* 0x0000680000007a24 */ /* 0x000fe400078e02ff */
[C---:B------:R-:W-:Y:S01]  /*6460*/  IMAD.WIDE.U32 R4, R247.reuse, c[0x0][0x1a0], RZ ;  /* 0x00006800f7047a25 */ /* 0x040fe200078e00ff */
[----:B------:R-:W-:Y:S03]  /*6470*/  BAR.SYNC.DEFER_BLOCKING 0x0 ;  /* 0x0000000000007b1d */ /* 0x000fe60000010000 */
        /* <DEDUP_REMOVED lines=14> */
[----:B------:R-:W-:Y:S02]  /*6560*/  IADD3.X R13, R7, UR5, RZ, P1, !PT ;  /* 0x00000005070d7c10 */ /* 0x000fe40008ffe4ff */
[----:B------:R-:W-:Y:S02]  /*6570*/  IADD3 R8, P1, R10, UR7, RZ ;  /* 0x000000070a087c10 */ /* 0x000fe4000ff3e0ff */
[----:B------:R-:W-:Y:S01]  /*6580*/  IADD3.X R11, R13, UR5, RZ, P0, !PT ;  /* 0x000000050d0b7c10 */ /* 0x000fe200087fe4ff */
[----:B------:R2:W-:Y:S01]  /*6590*/  LDGSTS.E.BYPASS.LTC128B.128 [R246+0x8800], [R6.64] ;  /* 0x0880000006f67fae */ /* 0x0005e2000b901d48 */
[----:B------:R-:W-:Y:S02]  /*65a0*/  IADD3 R4, P0, R8, UR7, RZ ;  /* 0x0000000708047c10 */ /* 0x000fe4000ff1e0ff */
[----:B------:R-:W-:Y:S04]  /*65b0*/  IADD3.X R9, R11, UR5, RZ, P1, !PT ;  /* 0x000000050b097c10 */ /* 0x000fe80008ffe4ff */
[----:B------:R-:W-:Y:S01]  /*65c0*/  IADD3.X R5, R9, UR5, RZ, P0, !PT ;  /* 0x0000000509057c10 */ /* 0x000fe200087fe4ff */
[----:B------:R3:W-:Y:S08]  /*65d0*/  LDGSTS.E.BYPASS.LTC128B.128 [R246+0x9000], [R12.64] ;  /* 0x090000000cf67fae */ /* 0x0007f0000b901d48 */
[----:B------:R4:W-:Y:S01]  /*65e0*/  LDGSTS.E.BYPASS.LTC128B.128 [R246+0x9800], [R10.64] ;  /* 0x098000000af67fae */ /* 0x0009e2000b901d48 */
[----:B-1----:R-:W-:Y:S04]  /*65f0*/  IADD3 R2, P1, R4, UR7, RZ ;  /* 0x0000000704027c10 */ /* 0x002fe8000ff3e0ff */
[----:B------:R-:W-:Y:S03]  /*6600*/  IADD3.X R3, R5, UR5, RZ, P1, !PT ;  /* 0x0000000505037c10 */ /* 0x000fe60008ffe4ff */
[----:B------:R4:W-:Y:S01]  /*6610*/  LDGSTS.E.BYPASS.LTC128B.128 [R246+0xa000], [R8.64] ;  /* 0x0a00000008f67fae */ /* 0x0009e2000b901d48 */
[----:B--2---:R-:W-:Y:S04]  /*6620*/  IADD3 R6, P0, R2, UR7, RZ ;  /* 0x0000000702067c10 */ /* 0x004fe8000ff1e0ff */
[----:B------:R-:W-:Y:S03]  /*6630*/  IADD3.X R7, R3, UR5, RZ, P0, !PT ;  /* 0x0000000503077c10 */ /* 0x000fe600087fe4ff */
[----:B------:R1:W-:Y:S01]  /*6640*/  LDGSTS.E.BYPASS.LTC128B.128 [R246+0xa800], [R4.64] ;  /* 0x0a80000004f67fae */ /* 0x0003e2000b901d48 */
[----:B------:R-:W-:Y:S07]  /*6650*/  ISETP.GT.AND P0, PT, R247, RZ, PT ;  /* 0x000000fff700720c */ /* 0x000fee0003f04270 */
[----:B------:R2:W-:Y:S08]  /*6660*/  LDGSTS.E.BYPASS.LTC128B.128 [R246+0xb000], [R2.64] ;  /* 0x0b00000002f67fae */ /* 0x0005f0000b901d48 */
[----:B------:R1:W-:Y:S08]  /*6670*/  LDGSTS.E.BYPASS.LTC128B.128 [R246+0xb800], [R6.64] ;  /* 0x0b80000006f67fae */ /* 0x0003f0000b901d48 */
[----:B------:R-:W-:Y:S08]  /*6680*/  LDSM.16.M88.4 R128, [R234] ;  /* 0x00000000ea80783b */ /* 0x000ff00000000200 */
[----:B------:R-:W1:Y:S08]  /*6690*/  LDSM.16.M88.4 R16, [R233] ;  /* 0x00000000e910783b */ /* 0x000e700000000200 */
        /* <DEDUP_REMOVED lines=17> */
[----:B------:R-:W1:Y:S01]  /*67b0*/  LDSM.16.M88.4 R212, [R232] ;  /* 0x00000000e8d4783b */ /* 0x000e620000000200 */
[C---:B------:R-:W-:Y:S07]  /*67c0*/  HMMA.16816.F32 R32, R128.reuse, R34, RZ ;  /* 0x000000228020723c */ /* 0x040fee00000018ff */
[----:B------:R-:W3:Y:S01]  /*67d0*/  LDSM.16.M88.4 R216, [R237+0x2000] ;  /* 0x00200000edd8783b */ /* 0x000ee20000000200 */
[-C--:B--2---:R-:W-:Y:S07]  /*67e0*/  HMMA.16816.F32 R36, R128, R48.reuse, RZ ;  /* 0x000000308024723c */ /* 0x084fee00000018ff */
[----:B------:R-:W2:Y:S01]  /*67f0*/  LDSM.16.M88.4 R220, [R232+0x800] ;  /* 0x00080000e8dc783b */ /* 0x000ea20000000200 */
[C---:B------:R-:W-:Y:S07]  /*6800*/  HMMA.16816.F32 R40, R124.reuse, R48, RZ ;  /* 0x000000307c28723c */ /* 0x040fee00000018ff */
[----:B------:R-:W-:Y:S01]  /*6810*/  LDSM.16.M88.4 R224, [R232+0x2000] ;  /* 0x00200000e8e0783b */ /* 0x000fe20000000200 */
        /* <DEDUP_REMOVED lines=23> */
[-C--:B------:R-:W-:Y:S08]  /*6990*/  HMMA.16816.F32 R4, R208, R212.reuse, R4 ;  /* 0x000000d4d004723c */ /* 0x080ff00000001804 */
[C---:B------:R-:W-:Y:S08]  /*69a0*/  HMMA.16816.F32 R8, R216.reuse, R212, R8 ;  /* 0x000000d4d808723c */ /* 0x040ff00000001808 */
[-C--:B------:R-:W-:Y:S08]  /*69b0*/  HMMA.16816.F32 R12, R216, R214.reuse, R12 ;  /* 0x000000d6d80c723c */ /* 0x080ff0000000180c */
[C---:B------:R-:W-:Y:S01]  /*69c0*/  HMMA.16816.F32 R16, R208.reuse, R214, R16 ;  /* 0x000000d6d010723c */ /* 0x040fe20000001810 */
[----:B------:R-:W3:Y:S07]  /*69d0*/  LDSM.16.M88.4 R212, [R232+0x1800] ;  /* 0x00180000e8d4783b */ /* 0x000eee0000000200 */
[-C--:B--2---:R-:W-:Y:S08]  /*69e0*/  HMMA.16816.F32 R20, R208, R220.reuse, R20 ;  /* 0x000000dcd014723c */ /* 0x084ff00000001814 */
[C---:B------:R-:W-:Y:S08]  /*69f0*/  HMMA.16816.F32 R24, R216.reuse, R220, R24 ;  /* 0x000000dcd818723c */ /* 0x040ff00000001818 */
[-C--:B------:R-:W-:Y:S08]  /*6a00*/  HMMA.16816.F32 R28, R216, R222.reuse, R28 ;  /* 0x000000ded81c723c */ /* 0x080ff0000000181c */
[C---:B------:R-:W-:Y:S01]  /*6a10*/  HMMA.16816.F32 R32, R208.reuse, R222, R32 ;  /* 0x000000ded020723c */ /* 0x040fe20000001820 */
[----:B------:R-:W-:Y:S07]  /*6a20*/  LDSM.16.M88.4 R220, [R232+0x3800] ;  /* 0x00380000e8dc783b */ /* 0x000fee0000000200 */
[-C--:B-1----:R-:W-:Y:S08]  /*6a30*/  HMMA.16816.F32 R36, R208, R204.reuse, R36 ;  /* 0x000000ccd024723c */ /* 0x082ff00000001824 */
[C---:B------:R-:W-:Y:S08]  /*6a40*/  HMMA.16816.F32 R40, R216.reuse, R204, R40 ;  /* 0x000000ccd828723c */ /* 0x040ff00000001828 */
[-C--:B------:R-:W-:Y:S08]  /*6a50*/  HMMA.16816.F32 R44, R216, R206.reuse, R44 ;  /* 0x000000ced82c723c */ /* 0x080ff0000000182c */
[C---:B------:R-:W-:Y:S01]  /*6a60*/  HMMA.16816.F32 R48, R208.reuse, R206, R48 ;  /* 0x000000ced030723c */ /* 0x040fe20000001830 */
[----:B------:R-:W1:Y:S07]  /*6a70*/  LDSM.16.M88.4 R204, [R232+0x2800] ;  /* 0x00280000e8cc783b */ /* 0x000e6e0000000200 */
[-C--:B---3--:R-:W-:Y:S08]  /*6a80*/  HMMA.16816.F32 R52, R208, R212.reuse, R52 ;  /* 0x000000d4d034723c */ /* 0x088ff00000001834 */
[C---:B------:R-:W-:Y:S08]  /*6a90*/  HMMA.16816.F32 R56, R216.reuse, R212, R56 ;  /* 0x000000d4d838723c */ /* 0x040ff00000001838 */
[-C--:B------:R-:W-:Y:S08]  /*6aa0*/  HMMA.16816.F32 R60, R216, R214.reuse, R60 ;  /* 0x000000d6d83c723c */ /* 0x080ff0000000183c */
[C---:B------:R-:W-:Y:S01]  /*6ab0*/  HMMA.16816.F32 R64, R208.reuse, R214, R64 ;  /* 0x000000d6d040723c */ /* 0x040fe20000001840 */
[----:B------:R-:W2:Y:S07]  /*6ac0*/  LDSM.16.M88.4 R212, [R232+0x3000] ;  /* 0x00300000e8d4783b */ /* 0x000eae0000000200 */
[-C--:B------:R-:W-:Y:S08]  /*6ad0*/  HMMA.16816.F32 R68, R208, R224.reuse, R68 ;  /* 0x000000e0d044723c */ /* 0x080ff00000001844 */
        /* <DEDUP_REMOVED lines=8> */
[----:B------:R-:W-:Y:S07]  /*6b60*/  LDSM.16.M88.4 R204, [R235] ;  /* 0x00000000ebcc783b */ /* 0x000fee0000000200 */
[-C--:B--2---:R-:W-:Y:S08]  /*6b70*/  HMMA.16816.F32 R100, R208, R212.reuse, R100 ;  /* 0x000000d4d064723c */ /* 0x084ff00000001864 */
[C---:B------:R-:W-:Y:S08]  /*6b80*/  HMMA.16816.F32 R104, R216.reuse, R212, R104 ;  /* 0x000000d4d868723c */ /* 0x040ff00000001868 */
[-C--:B------:R-:W-:Y:S08]  /*6b90*/  HMMA.16816.F32 R108, R216, R214.reuse, R108 ;  /* 0x000000d6d86c723c */ /* 0x080ff0000000186c */
[C---:B------:R-:W-:Y:S01]  /*6ba0*/  HMMA.16816.F32 R112, R208.reuse, R214, R112 ;  /* 0x000000d6d070723c */ /* 0x040fe20000001870 */
[----:B------:R-:W1:Y:S07]  /*6bb0*/  LDSM.16.M88.4 R212, [R238] ;  /* 0x00000000eed4783b */ /* 0x000e6e0000000200 */
[-C--:B------:R-:W-:Y:S08]  /*6bc0*/  HMMA.16816.F32 R116, R208, R220.reuse, R116 ;  /* 0x000000dcd074723c */ /* 0x080ff00000001874 */
[C---:B------:R-:W-:Y:S08]  /*6bd0*/  HMMA.16816.F32 R120, R216.reuse, R220, R120 ;  /* 0x000000dcd878723c */ /* 0x040ff00000001878 */
[-C--:B------:R-:W-:Y:S01]  /*6be0*/  HMMA.16816.F32 R124, R216, R222.reuse, R124 ;  /* 0x000000ded87c723c */ /* 0x080fe2000000187c */
[----:B------:R-:W2:Y:S07]  /*6bf0*/  LDSM.16.M88.4 R216, [R245] ;  /* 0x00000000f5d8783b */ /* 0x000eae0000000200 */
[----:B------:R-:W-:Y:S01]  /*6c00*/  HMMA.16816.F32 R128, R208, R222, R128 ;  /* 0x000000ded080723c */ /* 0x000fe20000001880 */
[----:B------:R-:W3:Y:S07]  /*6c10*/  LDSM.16.M88.4 R208, [R244] ;  /* 0x00000000f4d0783b */ /* 0x000eee0000000200 */
[-C--:B-1----:R-:W-:Y:S01]  /*6c20*/  HMMA.16816.F32 R4, R204, R212.reuse, R4 ;  /* 0x000000d4cc04723c */ /* 0x082fe20000001804 */
[----:B------:R-:W-:Y:S07]  /*6c30*/  LDSM.16.M88.4 R220, [R242] ;  /* 0x00000000f2dc783b */ /* 0x000fee0000000200 */
[C---:B------:R-:W-:Y:S08]  /*6c40*/  HMMA.16816.F32 R8, R224.reuse, R212, R8 ;  /* 0x000000d4e008723c */ /* 0x040ff00000001808 */
[-C--:B------:R-:W-:Y:S08]  /*6c50*/  HMMA.16816.F32 R12, R224, R214.reuse, R12 ;  /* 0x000000d6e00c723c */ /* 0x080ff0000000180c */
[C---:B------:R-:W-:Y:S01]  /*6c60*/  HMMA.16816.F32 R16, R204.reuse, R214, R16 ;  /* 0x000000d6cc10723c */ /* 0x040fe20000001810 */
[----:B------:R-:W1:Y:S07]  /*6c70*/  LDSM.16.M88.4 R212, [R243] ;  /* 0x00000000f3d4783b */ /* 0x000e6e0000000200 */
[-C--:B--2---:R-:W-:Y:S08]  /*6c80*/  HMMA.16816.F32 R20, R204, R216.reuse, R20 ;  /* 0x000000d8cc14723c */ /* 0x084ff00000001814 */
[C---:B------:R-:W-:Y:S08]  /*6c90*/  HMMA.16816.F32 R24, R224.reuse, R216, R24 ;  /* 0x000000d8e018723c */ /* 0x040ff00000001818 */
[-C--:B------:R-:W-:Y:S08]  /*6ca0*/  HMMA.16816.F32 R28, R224, R218.reuse, R28 ;  /* 0x000000dae01c723c */ /* 0x080ff0000000181c */
[C---:B------:R-:W-:Y:S01]  /*6cb0*/  HMMA.16816.F32 R32, R204.reuse, R218, R32 ;  /* 0x000000dacc20723c */ /* 0x040fe20000001820 */
[----:B------:R-:W-:Y:S07]  /*6cc0*/  LDSM.16.M88.4 R216, [R239] ;  /* 0x00000000efd8783b */ /* 0x000fee0000000200 */
[-C--:B---3--:R-:W-:Y:S08]  /*6cd0*/  HMMA.16816.F32 R36, R204, R208.reuse, R36 ;  /* 0x000000d0cc24723c */ /* 0x088ff00000001824 */
[C---:B------:R-:W-:Y:S08]  /*6ce0*/  HMMA.16816.F32 R40, R224.reuse, R208, R40 ;  /* 0x000000d0e028723c */ /* 0x040ff00000001828 */
[-C--:B------:R-:W-:Y:S08]  /*6cf0*/  HMMA.16816.F32 R44, R224, R210.reuse, R44 ;  /* 0x000000d2e02c723c */ /* 0x080ff0000000182c */
[C---:B------:R-:W-:Y:S01]  /*6d00*/  HMMA.16816.F32 R48, R204.reuse, R210, R48 ;  /* 0x000000d2cc30723c */ /* 0x040fe20000001830 */
[----:B------:R-:W2:Y:S07]  /*6d10*/  LDSM.16.M88.4 R208, [R241] ;  /* 0x00000000f1d0783b */ /* 0x000eae0000000200 */
[-C--:B-1----:R-:W-:Y:S08]  /*6d20*/  HMMA.16816.F32 R52, R204, R212.reuse, R52 ;  /* 0x000000d4cc34723c */ /* 0x082ff00000001834 */
[C---:B------:R-:W-:Y:S08]  /*6d30*/  HMMA.16816.F32 R56, R224.reuse, R212, R56 ;  /* 0x000000d4e038723c */ /* 0x040ff00000001838 */
[-C--:B------:R-:W-:Y:S08]  /*6d40*/  HMMA.16816.F32 R60, R224, R214.reuse, R60 ;  /* 0x000000d6e03c723c */ /* 0x080ff0000000183c */
[C---:B------:R-:W-:Y:S01]  /*6d50*/  HMMA.16816.F32 R64, R204.reuse, R214, R64 ;  /* 0x000000d6cc40723c */ /* 0x040fe20000001840 */
[----:B------:R-:W1:Y:S07]  /*6d60*/  LDSM.16.M88.4 R212, [R240] ;  /* 0x00000000f0d4783b */ /* 0x000e6e0000000200 */
[-C--:B------:R-:W-:Y:S08]  /*6d70*/  HMMA.16816.F32 R68, R204, R220.reuse, R68 ;  /* 0x000000dccc44723c */ /* 0x080ff00000001844 */
[C---:B------:R-:W-:Y:S08]  /*6d80*/  HMMA.16816.F32 R72, R224.reuse, R220, R72 ;  /* 0x000000dce048723c */ /* 0x040ff00000001848 */
[-C--:B------:R-:W-:Y:S08]  /*6d90*/  HMMA.16816.F32 R76, R224, R222.reuse, R76 ;  /* 0x000000dee04c723c */ /* 0x080ff0000000184c */
[C---:B------:R-:W-:Y:S01]  /*6da0*/  HMMA.16816.F32 R80, R204.reuse, R222, R80 ;  /* 0x000000decc50723c */ /* 0x040fe20000001850 */
[----:B------:R-:W-:Y:S07]  /*6db0*/  LDSM.16.M88.4 R220, [R236+0x2000] ;  /* 0x00200000ecdc783b */ /* 0x000fee0000000200 */
[-C--:B--2---:R-:W-:Y:S08]  /*6dc0*/  HMMA.16816.F32 R84, R204, R208.reuse, R84 ;  /* 0x000000d0cc54723c */ /* 0x084ff00000001854 */
[C---:B------:R-:W-:Y:S08]  /*6dd0*/  HMMA.16816.F32 R88, R224.reuse, R208, R88 ;  /* 0x000000d0e058723c */ /* 0x040ff00000001858 */
[-C--:B------:R-:W-:Y:S08]  /*6de0*/  HMMA.16816.F32 R92, R224, R210.reuse, R92 ;  /* 0x000000d2e05c723c */ /* 0x080ff0000000185c */
[C---:B------:R-:W-:Y:S01]  /*6df0*/  HMMA.16816.F32 R96, R204.reuse, R210, R96 ;  /* 0x000000d2cc60723c */ /* 0x040fe20000001860 */
[----:B------:R-:W-:Y:S07]  /*6e00*/  LDSM.16.M88.4 R208, [R236] ;  /* 0x00000000ecd0783b */ /* 0x000fee0000000200 */
[-C--:B-1----:R-:W-:Y:S08]  /*6e10*/  HMMA.16816.F32 R100, R204, R212.reuse, R100 ;  /* 0x000000d4cc64723c */ /* 0x082ff00000001864 */
[C---:B------:R-:W-:Y:S08]  /*6e20*/  HMMA.16816.F32 R104, R224.reuse, R212, R104 ;  /* 0x000000d4e068723c */ /* 0x040ff00000001868 */
[-C--:B------:R-:W-:Y:S08]  /*6e30*/  HMMA.16816.F32 R108, R224, R214.reuse, R108 ;  /* 0x000000d6e06c723c */ /* 0x080ff0000000186c */
[C---:B------:R-:W-:Y:S01]  /*6e40*/  HMMA.16816.F32 R112, R204.reuse, R214, R112 ;  /* 0x000000d6cc70723c */ /* 0x040fe20000001870 */
[----:B------:R-:W1:Y:S07]  /*6e50*/  LDSM.16.M88.4 R212, [R231] ;  /* 0x00000000e7d4783b */ /* 0x000e6e0000000200 */
[-C--:B------:R-:W-:Y:S08]  /*6e60*/  HMMA.16816.F32 R116, R204, R216.reuse, R116 ;  /* 0x000000d8cc74723c */ /* 0x080ff00000001874 */
[C---:B------:R-:W-:Y:S08]  /*6e70*/  HMMA.16816.F32 R120, R224.reuse, R216, R120 ;  /* 0x000000d8e078723c */ /* 0x040ff00000001878 */
[-C--:B------:R-:W-:Y:S01]  /*6e80*/  HMMA.16816.F32 R124, R224, R218.reuse, R124 ;  /* 0x000000dae07c723c */ /* 0x080fe2000000187c */
[----:B------:R-:W2:Y:S07]  /*6e90*/  LDSM.16.M88.4 R224, [R231+0x800] ;  /* 0x00080000e7e0783b */ /* 0x000eae0000000200 */
[----:B------:R-:W-:Y:S01]  /*6ea0*/  HMMA.16816.F32 R128, R204, R218, R128 ;  /* 0x000000dacc80723c */ /* 0x000fe20000001880 */
[----:B------:R-:W3:Y:S07]  /*6eb0*/  LDSM.16.M88.4 R204, [R231+0x1000] ;  /* 0x00100000e7cc783b */ /* 0x000eee0000000200 */
[-C--:B-1----:R-:W-:Y:S01]  /*6ec0*/  HMMA.16816.F32 R4, R208, R212.reuse, R4 ;  /* 0x000000d4d004723c */ /* 0x082fe20000001804 */
[----:B------:R-:W-:Y:S07]  /*6ed0*/  LDSM.16.M88.4 R216, [R231+0x2000] ;  /* 0x00200000e7d8783b */ /* 0x000fee0000000200 */
[C---:B------:R-:W-:Y:S08]  /*6ee0*/  HMMA.16816.F32 R8, R220.reuse, R212, R8 ;  /* 0x000000d4dc08723c */ /* 0x040ff00000001808 */
[-C--:B------:R-:W-:Y:S08]  /*6ef0*/  HMMA.16816.F32 R12, R220, R214.reuse, R12 ;  /* 0x000000d6dc0c723c */ /* 0x080ff0000000180c */
[C---:B------:R-:W-:Y:S01]  /*6f00*/  HMMA.16816.F32 R16, R208.reuse, R214, R16 ;  /* 0x000000d6d010723c */ /* 0x040fe20000001810 */
[----:B------:R-:W1:Y:S07]  /*6f10*/  LDSM.16.M88.4 R212, [R231+0x1800] ;  /* 0x00180000e7d4783b */ /* 0x000e6e0000000200 */
[-C--:B--2---:R-:W-:Y:S08]  /*6f20*/  HMMA.16816.F32 R20, R208, R224.reuse, R20 ;  /* 0x000000e0d014723c */ /* 0x084ff00000001814 */
[C---:B------:R-:W-:Y:S08]  /*6f30*/  HMMA.16816.F32 R24, R220.reuse, R224, R24 ;  /* 0x000000e0dc18723c */ /* 0x040ff00000001818 */
[-C--:B------:R-:W-:Y:S08]  /*6f40*/  HMMA.16816.F32 R28, R220, R226.reuse, R28 ;  /* 0x000000e2dc1c723c */ /* 0x080ff0000000181c */
[C---:B------:R-:W-:Y:S01]  /*6f50*/  HMMA.16816.F32 R32, R208.reuse, R226, R32 ;  /* 0x000000e2d020723c */ /* 0x040fe20000001820 */
[----:B------:R-:W-:Y:S07]  /*6f60*/  LDSM.16.M88.4 R224, [R231+0x3800] ;  /* 0x00380000e7e0783b */ /* 0x000fee0000000200 */
[-C--:B---3--:R-:W-:Y:S08]  /*6f70*/  HMMA.16816.F32 R36, R208, R204.reuse, R36 ;  /* 0x000000ccd024723c */ /* 0x088ff00000001824 */
[C---:B------:R-:W-:Y:S08]  /*6f80*/  HMMA.16816.F32 R40, R220.reuse, R204, R40 ;  /* 0x000000ccdc28723c */ /* 0x040ff00000001828 */
[-C--:B------:R-:W-:Y:S08]  /*6f90*/  HMMA.16816.F32 R44, R220, R206.reuse, R44 ;  /* 0x000000cedc2c723c */ /* 0x080ff0000000182c */
[C---:B------:R-:W-:Y:S01]  /*6fa0*/  HMMA.16816.F32 R48, R208.reuse, R206, R48 ;  /* 0x000000ced030723c */ /* 0x040fe20000001830 */
[----:B------:R-:W2:Y:S07]  /*6fb0*/  LDSM.16.M88.4 R204, [R231+0x2800] ;  /* 0x00280000e7cc783b */ /* 0x000eae0000000200 */
[-C--:B-1----:R-:W-:Y:S08]  /*6fc0*/  HMMA.16816.F32 R52, R208, R212.reuse, R52 ;  /* 0x000000d4d034723c */ /* 0x082ff00000001834 */
[C---:B------:R-:W-:Y:S08]  /*6fd0*/  HMMA.16816.F32 R56, R220.reuse, R212, R56 ;  /* 0x000000d4dc38723c */ /* 0x040ff00000001838 */
[-C--:B------:R-:W-:Y:S08]  /*6fe0*/  HMMA.16816.F32 R60, R220, R214.reuse, R60 ;  /* 0x000000d6dc3c723c */ /* 0x080ff0000000183c */
[C---:B------:R-:W-:Y:S01]  /*6ff0*/  HMMA.16816.F32 R64, R208.reuse, R214, R64 ;  /* 0x000000d6d040723c */ /* 0x040fe20000001840 */
[----:B------:R-:W1:Y:S01]  /*7000*/  LDSM.16.M88.4 R212, [R231+0x3000] ;  /* 0x00300000e7d4783b */ /* 0x000e620000000200 */
[----:B------:R-:W-:Y:S06]  /*7010*/  DEPBAR.LE SB0, 0x0 ;  /* 0x000080000000791a */ /* 0x000fec0000000000 */
[-C--:B------:R-:W-:Y:S01]  /*7020*/  HMMA.16816.F32 R68, R208, R216.reuse, R68 ;  /* 0x000000d8d044723c */ /* 0x080fe20000001844 */
[----:B------:R-:W-:Y:S07]  /*7030*/  BAR.SYNC.DEFER_BLOCKING 0x0 ;  /* 0x0000000000007b1d */ /* 0x000fee0000010000 */
[C---:B------:R-:W-:Y:S08]  /*7040*/  HMMA.16816.F32 R72, R220.reuse, R216, R72 ;  /* 0x000000d8dc48723c */ /* 0x040ff00000001848 */
[-C--:B------:R-:W-:Y:S08]  /*7050*/  HMMA.16816.F32 R76, R220, R218.reuse, R76 ;  /* 0x000000dadc4c723c */ /* 0x080ff0000000184c */
[C---:B------:R-:W-:Y:S08]  /*7060*/  HMMA.16816.F32 R80, R208.reuse, R218, R80 ;  /* 0x000000dad050723c */ /* 0x040ff00000001850 */
[-C--:B--2---:R-:W-:Y:S08]  /*7070*/  HMMA.16816.F32 R84, R208, R204.reuse, R84 ;  /* 0x000000ccd054723c */ /* 0x084ff00000001854 */
[C---:B------:R-:W-:Y:S08]  /*7080*/  HMMA.16816.F32 R88, R220.reuse, R204, R88 ;  /* 0x000000ccdc58723c */ /* 0x040ff00000001858 */
[-C--:B------:R-:W-:Y:S08]  /*7090*/  HMMA.16816.F32 R92, R220, R206.reuse, R92 ;  /* 0x000000cedc5c723c */ /* 0x080ff0000000185c */
[C---:B------:R-:W-:Y:S08]  /*70a0*/  HMMA.16816.F32 R96, R208.reuse, R206, R96 ;  /* 0x000000ced060723c */ /* 0x040ff00000001860 */
[-C--:B-1----:R-:W-:Y:S08]  /*70b0*/  HMMA.16816.F32 R100, R208, R212.reuse, R100 ;  /* 0x000000d4d064723c */ /* 0x082ff00000001864 */
[C---:B------:R-:W-:Y:S08]  /*70c0*/  HMMA.16816.F32 R104, R220.reuse, R212, R104 ;  /* 0x000000d4dc68723c */ /* 0x040ff00000001868 */
[-C--:B------:R-:W-:Y:S08]  /*70d0*/  HMMA.16816.F32 R108, R220, R214.reuse, R108 ;  /* 0x000000d6dc6c723c */ /* 0x080ff0000000186c */
[C---:B------:R-:W-:Y:S08]  /*70e0*/  HMMA.16816.F32 R112, R208.reuse, R214, R112 ;  /* 0x000000d6d070723c */ /* 0x040ff00000001870 */
[-C--:B------:R-:W-:Y:S08]  /*70f0*/  HMMA.16816.F32 R116, R208, R224.reuse, R116 ;  /* 0x000000e0d074723c */ /* 0x080ff00000001874 */
[C---:B------:R-:W-:Y:S08]  /*7100*/  HMMA.16816.F32 R120, R220.reuse, R224, R120 ;  /* 0x000000e0dc78723c */ /* 0x040ff00000001878 */
[-C--:B------:R-:W-:Y:S08]  /*7110*/  HMMA.16816.F32 R124, R220, R226.reuse, R124 ;  /* 0x000000e2dc7c723c */ /* 0x080ff0000000187c */
[----:B------:R-:W-:Y:S01]  /*7120*/  HMMA.16816.F32 R128, R208, R226, R128 ;  /* 0x000000e2d080723c */ /* 0x000fe20000001880 */
[----:B------:R-:W-:-:S07]  /*7130*/  @P0 BRA `(.L_x_90) ;  /* 0xfffff06000000947 */ /* 0x000fce000383ffff */
.L_x_89:
        /* <DEDUP_REMOVED lines=145> */
[----:B------:R-:W-:Y:S02]  /*7a50*/  FMNMX.FTZ R0, R127, R0, !PT ;  /* 0x000000007f007209 */ /* 0x000fe40007810000 */
[----:B------:R-:W-:Y:S01]  /*7a60*/  FMNMX.FTZ R134, R124, R2, !PT ;  /* 0x000000027c867209 */ /* 0x000fe20007810000 */
[----:B------:R-:W2:Y:S03]  /*7a70*/  SHFL.BFLY PT, R135, R3, 0x2, 0x1f ;  /* 0x0c401f0003877f89 */ /* 0x000ea600000e0000 */
[----:B------:R-:W-:Y:S05]  /*7a80*/  FMNMX.FTZ R134, R125, R134, !PT ;  /* 0x000000867d867209 */ /* 0x000fea0007810000 */
[----:B------:R-:W3:Y:S01]  /*7a90*/  SHFL.BFLY PT, R2, R0, 0x2, 0x1f ;  /* 0x0c401f0000027f89 */ /* 0x000ee200000e0000 */
[----:B-1----:R-:W-:Y:S07]  /*7aa0*/  FMNMX.FTZ R136, R136, R205, !PT ;  /* 0x000000cd88887209 */ /* 0x002fee0007810000 */
[----:B------:R-:W1:Y:S01]  /*7ab0*/  SHFL.BFLY PT, R204, R134, 0x2, 0x1f ;  /* 0x0c401f0086cc7f89 */ /* 0x000e6200000e0000 */
[----:B------:R-:W-:Y:S02]  /*7ac0*/  FSETP.NEU.FTZ.AND P1, PT, R136, -INF , PT ;  /* 0xff8000008800780b */ /* 0x000fe40003f3d000 */
[----:B--2---:R-:W-:Y:S05]  /*7ad0*/  FMNMX.FTZ R135, R3, R135, !PT ;  /* 0x0000008703877209 */ /* 0x004fea0007810000 */
[----:B------:R-:W-:Y:S04]  /*7ae0*/  STL [R1+0xbc], R136 ;  /* 0x0000bc8801007387 */ /* 0x000fe80000100800 */
[----:B------:R-:W2:Y:S01]  /*7af0*/  SHFL.BFLY PT, R206, R135, 0x1, 0x1f ;  /* 0x0c201f0087ce7f89 */ /* 0x000ea200000e0000 */
[----:B---3--:R-:W-:Y:S01]  /*7b00*/  FMNMX.FTZ R2, R0, R2, !PT ;  /* 0x0000000200027209 */ /* 0x008fe20007810000 */
[----:B------:R-:W-:Y:S04]  /*7b10*/  FADD.FTZ R0, -R136, R132 ;  /* 0x0000008488007221 */ /* 0x000fe80000010100 */
[----:B------:R-:W-:Y:S02]  /*7b20*/  FMUL.FTZ R0, R0, c[0x0][0x23c] ;  /* 0x00008f0000007a20 */ /* 0x000fe40000410000 */
[----:B------:R-:W3:Y:S02]  /*7b30*/  SHFL.BFLY PT, R3, R2, 0x1, 0x1f ;  /* 0x0c201f0002037f89 */ /* 0x000ee400000e0000 */
[----:B------:R4:W-:Y:S01]  /*7b40*/  MUFU.EX2 R132, R0 ;  /* 0x0000000000847308 */ /* 0x0009e20000000800 */
[----:B-1----:R-:W-:Y:S05]  /*7b50*/  FMNMX.FTZ R134, R134, R204, !PT ;  /* 0x000000cc86867209 */ /* 0x002fea0007810000 */
[----:B------:R-:W1:Y:S01]  /*7b60*/  SHFL.BFLY PT, R204, R134, 0x1, 0x1f ;  /* 0x0c201f0086cc7f89 */ /* 0x000e6200000e0000 */
[----:B--2---:R-:W-:Y:S07]  /*7b70*/  FMNMX.FTZ R135, R135, R206, !PT ;  /* 0x000000ce87877209 */ /* 0x004fee0007810000 */
[----:B------:R-:W-:Y:S01]  /*7b80*/  STL [R1+0xc0], R135 ;  /* 0x0000c08701007387 */ /* 0x000fe20000100800 */
[----:B---3--:R-:W-:Y:S01]  /*7b90*/  FMNMX.FTZ R3, R2, R3, !PT ;  /* 0x0000000302037209 */ /* 0x008fe20007810000 */
[----:B----4-:R-:W-:Y:S04]  /*7ba0*/  FADD.FTZ R0, -R135, R133 ;  /* 0x0000008587007221 */ /* 0x010fe80000010100 */
[----:B------:R-:W-:Y:S02]  /*7bb0*/  FMUL.FTZ R205, R3, c[0x0][0x23c] ;  /* 0x00008f0003cd7a20 */ /* 0x000fe40000410000 */
[----:B------:R-:W-:Y:S01]  /*7bc0*/  FMUL.FTZ R0, R0, c[0x0][0x23c] ;  /* 0x00008f0000007a20 */ /* 0x000fe20000410000 */
[----:B-1----:R-:W-:Y:S03]  /*7bd0*/  FMNMX.FTZ R134, R134, R204, !PT ;  /* 0x000000cc86867209 */ /* 0x002fe60007810000 */
[----:B------:R1:W-:Y:S02]  /*7be0*/  MUFU.EX2 R133, R0 ;  /* 0x0000000000857308 */ /* 0x0003e40000000800 */
[----:B------:R-:W-:Y:S01]  /*7bf0*/  STL [R1+0xc4], R134 ;  /* 0x0000c48601007387 */ /* 0x000fe20000100800 */
[C---:B------:R-:W-:Y:S03]  /*7c00*/  FMUL.FTZ R204, R134.reuse, c[0x0][0x23c] ;  /* 0x00008f0086cc7a20 */ /* 0x040fe60000410000 */
[----:B------:R2:W-:Y:S01]  /*7c10*/  STL [R1+0xc8], R3 ;  /* 0x0000c80301007387 */ /* 0x0005e20000100800 */
[----:B-1----:R-:W-:Y:S02]  /*7c20*/  FADD.FTZ R0, -R134, R137 ;  /* 0x0000008986007221 */ /* 0x002fe40000010100 */
[----:B------:R-:W-:Y:S02]  /*7c30*/  FMUL.FTZ R137, R136, c[0x0][0x23c] ;  /* 0x00008f0088897a20 */ /* 0x000fe40000410000 */
[----:B------:R-:W-:Y:S03]  /*7c40*/  FMUL.FTZ R0, R0, c[0x0][0x23c] ;  /* 0x00008f0000007a20 */ /* 0x000fe60000410000 */
[----:B------:R-:W-:Y:S01]  /*7c50*/  FSEL R137, R137, RZ, P1 ;  /* 0x000000ff89897208 */ /* 0x000fe20000800000 */
[----:B------:R1:W-:Y:S01]  /*7c60*/  MUFU.EX2 R2, R0 ;  /* 0x0000000000027308 */ /* 0x0003e20000000800 */
[----:B------:R-:W-:Y:S03]  /*7c70*/  FSETP.NEU.FTZ.AND P1, PT, R135, -INF , PT ;  /* 0xff8000008700780b */ /* 0x000fe60003f3d000 */
[--C-:B------:R-:W-:Y:S02]  /*7c80*/  FFMA.FTZ R21, R21, c[0x0][0x23c], -R137.reuse ;  /* 0x00008f0015157a23 */ /* 0x100fe40000010889 */
[--C-:B------:R-:W-:Y:S02]  /*7c90*/  FFMA.FTZ R4, R4, c[0x0][0x23c], -R137.reuse ;  /* 0x00008f0004047a23 */ /* 0x100fe40000010889 */
[--C-:B------:R-:W-:Y:S02]  /*7ca0*/  FFMA.FTZ R32, R32, c[0x0][0x23c], -R137.reuse ;  /* 0x00008f0020207a23 */ /* 0x100fe40000010889 */
        /* <DEDUP_REMOVED lines=8> */
[--C-:B------:R-:W-:Y:S02]  /*7d30*/  FFMA.FTZ R48, R48, c[0x0][0x23c], -R137.reuse ;  /* 0x00008f0030307a23 */ /* 0x100fe40000010889 */
[----:B-1----:R-:W-:Y:S02]  /*7d40*/  FADD.FTZ R0, -R3, R138 ;  /* 0x0000008a03007221 */ /* 0x002fe40000010100 */
[----:B------:R-:W-:Y:S02]  /*7d50*/  FMUL.FTZ R138, R135, c[0x0][0x23c] ;  /* 0x00008f00878a7a20 */ /* 0x000fe40000410000 */
[--C-:B------:R-:W-:Y:S01]  /*7d60*/  FFMA.FTZ R49, R49, c[0x0][0x23c], -R137.reuse ;  /* 0x00008f0031317a23 */ /* 0x100fe20000010889 */
[----:B------:R-:W-:Y:S01]  /*7d70*/  MUFU.EX2 R221, R20 ;  /* 0x0000001400dd7308 */ /* 0x000fe20000000800 */
[--C-:B------:R-:W-:Y:S01]  /*7d80*/  FFMA.FTZ R5, R5, c[0x0][0x23c], -R137.reuse ;  /* 0x00008f0005057a23 */ /* 0x100fe20000010889 */
[----:B------:R-:W-:Y:S01]  /*7d90*/  FSEL R138, R138, RZ, P1 ;  /* 0x000000ff8a8a7208 */ /* 0x000fe20000800000 */
[--C-:B------:R-:W-:Y:S01]  /*7da0*/  FFMA.FTZ R53, R53, c[0x0][0x23c], -R137.reuse ;  /* 0x00008f0035357a23 */ /* 0x100fe20000010889 */
[----:B------:R-:W-:Y:S01]  /*7db0*/  FSETP.NEU.FTZ.AND P1, PT, R134, -INF , PT ;  /* 0xff8000008600780b */ /* 0x000fe20003f3d000 */
[----:B------:R-:W-:Y:S02]  /*7dc0*/  FFMA.FTZ R52, R52, c[0x0][0x23c], -R137 ;  /* 0x00008f0034347a23 */ /* 0x000fe40000010889 */
[--C-:B------:R-:W-:Y:S01]  /*7dd0*/  FFMA.FTZ R23, R23, c[0x0][0x23c], -R138.reuse ;  /* 0x00008f0017177a23 */ /* 0x100fe2000001088a */
[----:B------:R-:W-:Y:S01]  /*7de0*/  FSEL R204, R204, RZ, P1 ;  /* 0x000000ffcccc7208 */ /* 0x000fe20000800000 */
[--C-:B------:R-:W-:Y:S01]  /*7df0*/  FFMA.FTZ R34, R34, c[0x0][0x23c], -R138.reuse ;  /* 0x00008f0022227a23 */ /* 0x100fe2000001088a */
[----:B------:R-:W-:Y:S01]  /*7e00*/  MUFU.EX2 R213, R5 ;  /* 0x0000000500d57308 */ /* 0x000fe20000000800 */
[----:B------:R-:W-:Y:S01]  /*7e10*/  FSETP.NEU.FTZ.AND P1, PT, R3, -INF , PT ;  /* 0xff8000000300780b */ /* 0x000fe20003f3d000 */
[--C-:B------:R-:W-:Y:S02]  /*7e20*/  FFMA.FTZ R38, R38, c[0x0][0x23c], -R138.reuse ;  /* 0x00008f0026267a23 */ /* 0x100fe4000001088a */
[--C-:B------:R-:W-:Y:S01]  /*7e30*/  FFMA.FTZ R39, R39, c[0x0][0x23c], -R138.reuse ;  /* 0x00008f0027277a23 */ /* 0x100fe2000001088a */
[----:B------:R-:W-:Y:S01]  /*7e40*/  FSEL R205, R205, RZ, P1 ;  /* 0x000000ffcdcd7208 */ /* 0x000fe20000800000 */
[----:B------:R-:W-:Y:S02]  /*7e50*/  FFMA.FTZ R22, R22, c[0x0][0x23c], -R138 ;  /* 0x00008f0016167a23 */ /* 0x000fe4000001088a */
[----:B------:R-:W-:Y:S02]  /*7e60*/  FFMA.FTZ R72, R72, c[0x0][0x23c], -R204 ;  /* 0x00008f0048487a23 */ /* 0x000fe400000108cc */
[----:B--2---:R-:W1:Y:S01]  /*7e70*/  MUFU.EX2 R3, R21 ;  /* 0x0000001500037308 */ /* 0x004e620000000800 */
[----:B------:R-:W-:Y:S02]  /*7e80*/  FFMA.FTZ R35, R35, c[0x0][0x23c], -R138 ;  /* 0x00008f0023237a23 */ /* 0x000fe4000001088a */
[--C-:B------:R-:W-:Y:S02]  /*7e90*/  FFMA.FTZ R28, R28, c[0x0][0x23c], -R204.reuse ;  /* 0x00008f001c1c7a23 */ /* 0x100fe400000108cc */
[--C-:B------:R-:W-:Y:S02]  /*7ea0*/  FFMA.FTZ R29, R29, c[0x0][0x23c], -R204.reuse ;  /* 0x00008f001d1d7a23 */ /* 0x100fe400000108cc */
[--C-:B------:R-:W-:Y:S02]  /*7eb0*/  FFMA.FTZ R30, R30, c[0x0][0x23c], -R205.reuse ;  /* 0x00008f001e1e7a23 */ /* 0x100fe400000108cd */
[--C-:B------:R-:W-:Y:S01]  /*7ec0*/  FFMA.FTZ R31, R31, c[0x0][0x23c], -R205.reuse ;  /* 0x00008f001f1f7a23 */ /* 0x100fe200000108cd */
[----:B------:R-:W-:Y:S01]  /*7ed0*/  MUFU.EX2 R220, R22 ;  /* 0x0000001600dc7308 */ /* 0x000fe20000000800 */
[--C-:B------:R-:W-:Y:S02]  /*7ee0*/  FFMA.FTZ R40, R40, c[0x0][0x23c], -R204.reuse ;  /* 0x00008f0028287a23 */ /* 0x100fe400000108cc */
[----:B------:R-:W-:Y:S02]  /*7ef0*/  FFMA.FTZ R41, R41, c[0x0][0x23c], -R204 ;  /* 0x00008f0029297a23 */ /* 0x000fe400000108cc */
[--C-:B------:R-:W-:Y:S02]  /*7f00*/  FFMA.FTZ R18, R18, c[0x0][0x23c], -R138.reuse ;  /* 0x00008f0012127a23 */ /* 0x100fe4000001088a */
[--C-:B------:R-:W-:Y:S02]  /*7f10*/  FFMA.FTZ R19, R19, c[0x0][0x23c], -R138.reuse ;  /* 0x00008f0013137a23 */ /* 0x100fe4000001088a */
[--C-:B------:R-:W-:Y:S01]  /*7f20*/  FFMA.FTZ R6, R6, c[0x0][0x23c], -R138.reuse ;  /* 0x00008f0006067a23 */ /* 0x100fe2000001088a */
[----:B------:R2:W-:Y:S01]  /*7f30*/  MUFU.EX2 R215, R16 ;  /* 0x0000001000d77308 */ /* 0x0005e20000000800 */
[----:B------:R-:W-:Y:S02]  /*7f40*/  FFMA.FTZ R7, R7, c[0x0][0x23c], -R138 ;  /* 0x00008f0007077a23 */ /* 0x000fe4000001088a */
[--C-:B------:R-:W-:Y:S01]  /*7f50*/  FFMA.FTZ R73, R73, c[0x0][0x23c], -R204.reuse ;  /* 0x00008f0049497a23 */ /* 0x100fe200000108cc */
[----:B-1----:R1:W-:Y:S01]  /*7f60*/  STL [R1+0xc], R3 ;  /* 0x00000c0301007387 */ /* 0x0023e20000100800 */
[--C-:B------:R-:W-:Y:S02]  /*7f70*/  FFMA.FTZ R74, R74, c[0x0][0x23c], -R205.reuse ;  /* 0x00008f004a4a7a23 */ /* 0x100fe400000108cd */
[--C-:B------:R-:W-:Y:S02]  /*7f80*/  FFMA.FTZ R75, R75, c[0x0][0x23c], -R205.reuse ;  /* 0x00008f004b4b7a23 */ /* 0x100fe400000108cd */
        /* <DEDUP_REMOVED lines=8> */
[--C-:B------:R-:W-:Y:S02]  /*8010*/  FFMA.FTZ R14, R14, c[0x0][0x23c], -R205.reuse ;  /* 0x00008f000e0e7a23 */ /* 0x100fe400000108cd */
[--C-:B------:R-:W-:Y:S02]  /*8020*/  FFMA.FTZ R15, R15, c[0x0][0x23c], -R205.reuse ;  /* 0x00008f000f0f7a23 */ /* 0x100fe400000108cd */
[----:B--2---:R-:W-:Y:S02]  /*8030*/  FMUL.FTZ R16, R132, R152 ;  /* 0x0000009884107220 */ /* 0x004fe40000410000 */
[--C-:B------:R-:W-:Y:S02]  /*8040*/  FFMA.FTZ R42, R42, c[0x0][0x23c], -R205.reuse ;  /* 0x00008f002a2a7a23 */ /* 0x100fe400000108cd */
[----:B------:R-:W-:Y:S01]  /*8050*/  FFMA.FTZ R43, R43, c[0x0][0x23c], -R205 ;  /* 0x00008f002b2b7a23 */ /* 0x000fe200000108cd */
[----:B-1----:R-:W1:Y:S01]  /*8060*/  MUFU.EX2 R3, R23 ;  /* 0x0000001700037308 */ /* 0x002e620000000800 */
[----:B------:R-:W-:Y:S02]  /*8070*/  FMUL.FTZ R32, R132, R168 ;  /* 0x000000a884207220 */ /* 0x000fe40000410000 */
[----:B------:R-:W-:Y:S02]  /*8080*/  FFMA.FTZ R168, R116, c[0x0][0x23c], -R137 ;  /* 0x00008f0074a87a23 */ /* 0x000fe40000010889 */
[----:B------:R-:W-:Y:S02]  /*8090*/  FFMA.FTZ R116, R87, c[0x0][0x23c], -R138 ;  /* 0x00008f0057747a23 */ /* 0x000fe4000001088a */
[--C-:B------:R-:W-:Y:S02]  /*80a0*/  FFMA.FTZ R44, R44, c[0x0][0x23c], -R204.reuse ;  /* 0x00008f002c2c7a23 */ /* 0x100fe400000108cc */
[----:B------:R-:W-:Y:S01]  /*80b0*/  FFMA.FTZ R45, R45, c[0x0][0x23c], -R204 ;  /* 0x00008f002d2d7a23 */ /* 0x000fe200000108cc */
[----:B------:R2:W3:Y:S01]  /*80c0*/  MUFU.EX2 R223, R17 ;  /* 0x0000001100df7308 */ /* 0x0004e20000000800 */
[--C-:B------:R-:W-:Y:S02]  /*80d0*/  FFMA.FTZ R46, R46, c[0x0][0x23c], -R205.reuse ;  /* 0x00008f002e2e7a23 */ /* 0x100fe400000108cd */
[--C-:B------:R-:W-:Y:S02]  /*80e0*/  FFMA.FTZ R50, R50, c[0x0][0x23c], -R138.reuse ;  /* 0x00008f0032327a23 */ /* 0x100fe4000001088a */
[--C-:B------:R-:W-:Y:S02]  /*80f0*/  FFMA.FTZ R51, R51, c[0x0][0x23c], -R138.reuse ;  /* 0x00008f0033337a23 */ /* 0x100fe4000001088a */
[--C-:B------:R-:W-:Y:S02]  /*8100*/  FFMA.FTZ R54, R54, c[0x0][0x23c], -R138.reuse ;  /* 0x00008f0036367a23 */ /* 0x100fe4000001088a */
[----:B------:R-:W-:Y:S01]  /*8110*/  FFMA.FTZ R55, R55, c[0x0][0x23c], -R138 ;  /* 0x00008f0037377a23 */ /* 0x000fe2000001088a */
[----:B------:R4:W-:Y:S01]  /*8120*/  MUFU.EX2 R214, R18 ;  /* 0x0000001200d67308 */ /* 0x0009e20000000800 */
[--C-:B------:R-:W-:Y:S02]  /*8130*/  FFMA.FTZ R56, R56, c[0x0][0x23c], -R204.reuse ;  /* 0x00008f0038387a23 */ /* 0x100fe400000108cc */
[--C-:B------:R-:W-:Y:S01]  /*8140*/  FFMA.FTZ R57, R57, c[0x0][0x23c], -R204.reuse ;  /* 0x00008f0039397a23 */ /* 0x100fe200000108cc */
[----:B-1----:R1:W-:Y:S01]  /*8150*/  STL [R1+0x8], R3 ;  /* 0x0000080301007387 */ /* 0x0023e20000100800 */
[--C-:B------:R-:W-:Y:S02]  /*8160*/  FFMA.FTZ R58, R58, c[0x0][0x23c], -R205.reuse ;  /* 0x00008f003a3a7a23 */ /* 0x100fe400000108cd */
[----:B------:R-:W-:Y:S01]  /*8170*/  FFMA.FTZ R59, R59, c[0x0][0x23c], -R205 ;  /* 0x00008f003b3b7a23 */ /* 0x000fe200000108cd */
[----:B------:R-:W3:Y:S01]  /*8180*/  LDSM.16.MT88.4 R20, [R139+0x8000] ;  /* 0x008000008b14783b */ /* 0x000ee20000004200 */
[----:B------:R-:W-:Y:S01]  /*8190*/  FFMA.FTZ R60, R60, c[0x0][0x23c], -R204 ;  /* 0x00008f003c3c7a23 */ /* 0x000fe200000108cc */
[----:B------:R3:W3:Y:S01]  /*81a0*/  MUFU.EX2 R222, R19 ;  /* 0x0000001300de7308 */ /* 0x0006e20000000800 */
[--C-:B------:R-:W-:Y:S02]  /*81b0*/  FFMA.FTZ R64, R64, c[0x0][0x23c], -R137.reuse ;  /* 0x00008f0040407a23 */ /* 0x100fe40000010889 */
[----:B------:R-:W-:Y:S02]  /*81c0*/  FFMA.FTZ R65, R65, c[0x0][0x23c], -R137 ;  /* 0x00008f0041417a23 */ /* 0x000fe40000010889 */
[----:B--2---:R-:W-:Y:S01]  /*81d0*/  FMUL.FTZ R17, R132, R153 ;  /* 0x0000009984117220 */ /* 0x004fe20000410000 */
[----:B------:R2:W-:Y:S01]  /*81e0*/  STL [R1+0x14], R4 ;  /* 0x0000140401007387 */ /* 0x0005e20000100800 */
[----:B------:R-:W-:Y:S02]  /*81f0*/  FFMA.FTZ R66, R66, c[0x0][0x23c], -R138 ;  /* 0x00008f0042427a23 */ /* 0x000fe4000001088a */
[----:B------:R-:W-:Y:S01]  /*8200*/  FMUL.FTZ R0, R0, c[0x0][0x23c] ;  /* 0x00008f0000007a20 */ /* 0x000fe20000410000 */
[----:B------:R2:W-:Y:S01]  /*8210*/  MUFU.EX2 R218, R12 ;  /* 0x0000000c00da7308 */ /* 0x0005e20000000800 */
[--C-:B------:R-:W-:Y:S02]  /*8220*/  FFMA.FTZ R8, R8, c[0x0][0x23c], -R204.reuse ;  /* 0x00008f0008087a23 */ /* 0x100fe400000108cc */
[--C-:B------:R-:W-:Y:S02]  /*8230*/  FFMA.FTZ R9, R9, c[0x0][0x23c], -R204.reuse ;  /* 0x00008f0009097a23 */ /* 0x100fe400000108cc */
[----:B----4-:R-:W-:Y:S02]  /*8240*/  FMUL.FTZ R18, R133, R154 ;  /* 0x0000009a85127220 */ /* 0x010fe40000410000 */
[--C-:B------:R-:W-:Y:S02]  /*8250*/  FFMA.FTZ R10, R10, c[0x0][0x23c], -R205.reuse ;  /* 0x00008f000a0a7a23 */ /* 0x100fe400000108cd */
[--C-:B------:R-:W-:Y:S01]  /*8260*/  FFMA.FTZ R11, R11, c[0x0][0x23c], -R205.reuse ;  /* 0x00008f000b0b7a23 */ /* 0x100fe200000108cd */
[----:B-1----:R-:W1:Y:S01]  /*8270*/  MUFU.EX2 R3, R33 ;  /* 0x0000002100037308 */ /* 0x002e620000000800 */
[----:B------:R-:W-:Y:S01]  /*8280*/  FMUL.FTZ R5, R132, R145 ;  /* 0x0000009184057220 */ /* 0x000fe20000410000 */
[----:B------:R-:W-:Y:S01]  /*8290*/  F2FP.PACK_AB R145, R212, R208 ;  /* 0x000000d0d491723e */ /* 0x000fe200000000ff */
[----:B------:R-:W-:Y:S01]  /*82a0*/  FMUL.FTZ R6, R133, R146 ;  /* 0x0000009285067220 */ /* 0x000fe20000410000 */
[----:B---3--:R-:W-:Y:S01]  /*82b0*/  F2FP.PACK_AB R146, R223, R215 ;  /* 0x000000d7df92723e */ /* 0x008fe200000000ff */
[C---:B------:R-:W-:Y:S02]  /*82c0*/  FMUL.FTZ R19, R133.reuse, R155 ;  /* 0x0000009b85137220 */ /* 0x040fe40000410000 */
[----:B------:R-:W-:Y:S01]  /*82d0*/  LDSM.16.MT88.4 R152, [R229+0x8000] ;  /* 0x00800000e598783b */ /* 0x000fe20000004200 */
[----:B------:R-:W-:Y:S01]  /*82e0*/  FMUL.FTZ R7, R133, R147 ;  /* 0x0000009385077220 */ /* 0x000fe20000410000 */
[----:B------:R-:W-:Y:S01]  /*82f0*/  F2FP.PACK_AB R147, R222, R214 ;  /* 0x000000d6de93723e */ /* 0x000fe200000000ff */
[----:B------:R-:W-:Y:S01]  /*8300*/  MUFU.EX2 R0, R0 ;  /* 0x0000000000007308 */ /* 0x000fe20000000800 */
[--C-:B------:R-:W-:Y:S02]  /*8310*/  FFMA.FTZ R24, R24, c[0x0][0x23c], -R204.reuse ;  /* 0x00008f0018187a23 */ /* 0x100fe400000108cc */
[----:B------:R-:W-:Y:S02]  /*8320*/  FFMA.FTZ R25, R25, c[0x0][0x23c], -R204 ;  /* 0x00008f0019197a23 */ /* 0x000fe400000108cc */
[----:B--2---:R-:W-:Y:S02]  /*8330*/  FMUL.FTZ R12, R2, R148 ;  /* 0x00000094020c7220 */ /* 0x004fe40000410000 */
[--C-:B------:R-:W-:Y:S02]  /*8340*/  FFMA.FTZ R26, R26, c[0x0][0x23c], -R205.reuse ;  /* 0x00008f001a1a7a23 */ /* 0x100fe400000108cd */
[--C-:B------:R-:W-:Y:S01]  /*8350*/  FFMA.FTZ R27, R27, c[0x0][0x23c], -R205.reuse ;  /* 0x00008f001b1b7a23 */ /* 0x100fe200000108cd */
[----:B------:R-:W2:Y:S01]  /*8360*/  MUFU.EX2 R4, R34 ;  /* 0x0000002200047308 */ /* 0x000ea20000000800 */
[----:B------:R-:W-:Y:S02]  /*8370*/  FFMA.FTZ R47, R47, c[0x0][0x23c], -R205 ;  /* 0x00008f002f2f7a23 */ /* 0x000fe400000108cd */
[--C-:B------:R-:W-:Y:S01]  /*8380*/  FFMA.FTZ R67, R67, c[0x0][0x23c], -R138.reuse ;  /* 0x00008f0043437a23 */ /* 0x100fe2000001088a */
[----:B-1----:R1:W-:Y:S01]  /*8390*/  STL [R1+0x34], R3 ;  /* 0x0000340301007387 */ /* 0x0023e20000100800 */
[----:B------:R-:W-:Y:S02]  /*83a0*/  FMUL.FTZ R33, R132, R169 ;  /* 0x000000a984217220 */ /* 0x000fe40000410000 */
[--C-:B------:R-:W-:Y:S02]  /*83b0*/  FFMA.FTZ R169, R117, c[0x0][0x23c], -R137.reuse ;  /* 0x00008f0075a97a23 */ /* 0x100fe40000010889 */
[--C-:B------:R-:W-:Y:S01]  /*83c0*/  FFMA.FTZ R117, R98, c[0x0][0x23c], -R138.reuse ;  /* 0x00008f0062757a23 */ /* 0x100fe2000001088a */
[----:B------:R3:W-:Y:S01]  /*83d0*/  MUFU.EX2 R206, R8 ;  /* 0x0000000800ce7308 */ /* 0x0007e20000000800 */
[--C-:B------:R-:W-:Y:S02]  /*83e0*/  FFMA.FTZ R102, R102, c[0x0][0x23c], -R138.reuse ;  /* 0x00008f0066667a23 */ /* 0x100fe4000001088a */
[--C-:B------:R-:W-:Y:S02]  /*83f0*/  FFMA.FTZ R103, R103, c[0x0][0x23c], -R138.reuse ;  /* 0x00008f0067677a23 */ /* 0x100fe4000001088a */
[--C-:B------:R-:W-:Y:S02]  /*8400*/  FFMA.FTZ R114, R114, c[0x0][0x23c], -R138.reuse ;  /* 0x00008f0072727a23 */ /* 0x100fe4000001088a */
[--C-:B------:R-:W-:Y:S02]  /*8410*/  FFMA.FTZ R115, R115, c[0x0][0x23c], -R138.reuse ;  /* 0x00008f0073737a23 */ /* 0x100fe4000001088a */
[--C-:B------:R-:W-:Y:S01]  /*8420*/  FFMA.FTZ R118, R118, c[0x0][0x23c], -R138.reuse ;  /* 0x00008f0076767a23 */ /* 0x100fe2000001088a */
[----:B------:R-:W4:Y:S01]  /*8430*/  MUFU.EX2 R211, R9 ;  /* 0x0000000900d37308 */ /* 0x000f220000000800 */
[--C-:B------:R-:W-:Y:S02]  /*8440*/  FFMA.FTZ R119, R119, c[0x0][0x23c], -R138.reuse ;  /* 0x00008f0077777a23 */ /* 0x100fe4000001088a */
[--C-:B------:R-:W-:Y:S01]  /*8450*/  FFMA.FTZ R130, R130, c[0x0][0x23c], -R138.reuse ;  /* 0x00008f0082827a23 */ /* 0x100fe2000001088a */
[----:B--2---:R2:W-:Y:S01]  /*8460*/  STL [R1+0x10], R4 ;  /* 0x0000100401007387 */ /* 0x0045e20000100800 */
[----:B------:R-:W-:Y:S02]  /*8470*/  FMUL.FTZ R34, R133, R170 ;  /* 0x000000aa85227220 */ /* 0x000fe40000410000 */
[----:B------:R-:W-:Y:S02]  /*8480*/  FFMA.FTZ R170, R128, c[0x0][0x23c], -R137 ;  /* 0x00008f0080aa7a23 */ /* 0x000fe40000010889 */
[----:B------:R-:W-:Y:S01]  /*8490*/  FFMA.FTZ R128, R99, c[0x0][0x23c], -R138 ;  /* 0x00008f0063807a23 */ /* 0x000fe2000001088a */
[----:B-1----:R-:W1:Y:S01]  /*84a0*/  MUFU.EX2 R3, R35 ;  /* 0x0000002300037308 */ /* 0x002e620000000800 */
[--C-:B------:R-:W-:Y:S02]  /*84b0*/  FFMA.FTZ R94, R94, c[0x0][0x23c], -R205.reuse ;  /* 0x00008f005e5e7a23 */ /* 0x100fe400000108cd */
[--C-:B------:R-:W-:Y:S02]  /*84c0*/  FFMA.FTZ R104, R104, c[0x0][0x23c], -R204.reuse ;  /* 0x00008f0068687a23 */ /* 0x100fe400000108cc */
[----:B---3--:R-:W-:Y:S02]  /*84d0*/  FMUL.FTZ R8, R2, R140 ;  /* 0x0000008c02087220 */ /* 0x008fe40000410000 */
[--C-:B------:R-:W-:Y:S02]  /*84e0*/  FFMA.FTZ R105, R105, c[0x0][0x23c], -R204.reuse ;  /* 0x00008f0069697a23 */ /* 0x100fe400000108cc */
[--C-:B------:R-:W-:Y:S01]  /*84f0*/  FFMA.FTZ R108, R108, c[0x0][0x23c], -R204.reuse ;  /* 0x00008f006c6c7a23 */ /* 0x100fe200000108cc */
[----:B------:R3:W-:Y:S01]  /*8500*/  MUFU.EX2 R209, R10 ;  /* 0x0000000a00d17308 */ /* 0x0007e20000000800 */
[--C-:B------:R-:W-:Y:S02]  /*8510*/  FFMA.FTZ R109, R109, c[0x0][0x23c], -R204.reuse ;  /* 0x00008f006d6d7a23 */ /* 0x100fe400000108cc */
[--C-:B------:R-:W-:Y:S01]  /*8520*/  FFMA.FTZ R95, R95, c[0x0][0x23c], -R205.reuse ;  /* 0x00008f005f5f7a23 */ /* 0x100fe200000108cd */
[----:B----4-:R-:W-:Y:S01]  /*8530*/  F2FP.PACK_AB R140, R211, R206 ;  /* 0x000000ced38c723e */ /* 0x010fe200000000ff */
[----:B------:R-:W-:Y:S02]  /*8540*/  FMUL.FTZ R9, R2, R141 ;  /* 0x0000008d02097220 */ /* 0x000fe40000410000 */
[--C-:B------:R-:W-:Y:S02]  /*8550*/  FFMA.FTZ R106, R106, c[0x0][0x23c], -R205.reuse ;  /* 0x00008f006a6a7a23 */ /* 0x100fe400000108cd */
[--C-:B------:R-:W-:Y:S01]  /*8560*/  FFMA.FTZ R107, R107, c[0x0][0x23c], -R205.reuse ;  /* 0x00008f006b6b7a23 */ /* 0x100fe200000108cd */
[----:B--2---:R-:W2:Y:S01]  /*8570*/  MUFU.EX2 R4, R28 ;  /* 0x0000001c00047308 */ /* 0x004ea20000000800 */
[--C-:B------:R-:W-:Y:S02]  /*8580*/  FFMA.FTZ R110, R110, c[0x0][0x23c], -R205.reuse ;  /* 0x00008f006e6e7a23 */ /* 0x100fe400000108cd */
[--C-:B------:R-:W-:Y:S01]  /*8590*/  FFMA.FTZ R111, R111, c[0x0][0x23c], -R205.reuse ;  /* 0x00008f006f6f7a23 */ /* 0x100fe200000108cd */
[----:B-1----:R1:W-:Y:S01]  /*85a0*/  STL [R1+0x30], R3 ;  /* 0x0000300301007387 */ /* 0x0023e20000100800 */
[----:B------:R-:W-:Y:S02]  /*85b0*/  FMUL.FTZ R35, R133, R171 ;  /* 0x000000ab85237220 */ /* 0x000fe40000410000 */
[--C-:B------:R-:W-:Y:S02]  /*85c0*/  FFMA.FTZ R122, R122, c[0x0][0x23c], -R205.reuse ;  /* 0x00008f007a7a7a23 */ /* 0x100fe400000108cd */
[--C-:B------:R-:W-:Y:S01]  /*85d0*/  FFMA.FTZ R123, R123, c[0x0][0x23c], -R205.reuse ;  /* 0x00008f007b7b7a23 */ /* 0x100fe200000108cd */
[----:B------:R-:W4:Y:S01]  /*85e0*/  MUFU.EX2 R210, R11 ;  /* 0x0000000b00d27308 */ /* 0x000f220000000800 */
[----:B------:R-:W-:Y:S02]  /*85f0*/  FFMA.FTZ R126, R126, c[0x0][0x23c], -R205 ;  /* 0x00008f007e7e7a23 */ /* 0x000fe400000108cd */
[--C-:B------:R-:W-:Y:S02]  /*8600*/  FFMA.FTZ R120, R120, c[0x0][0x23c], -R204.reuse ;  /* 0x00008f0078787a23 */ /* 0x100fe400000108cc */
[----:B---3--:R-:W-:Y:S02]  /*8610*/  FMUL.FTZ R10, R0, R142 ;  /* 0x0000008e000a7220 */ /* 0x008fe40000410000 */
[--C-:B------:R-:W-:Y:S02]  /*8620*/  FFMA.FTZ R121, R121, c[0x0][0x23c], -R204.reuse ;  /* 0x00008f0079797a23 */ /* 0x100fe400000108cc */
[----:B------:R-:W-:Y:S01]  /*8630*/  FFMA.FTZ R124, R124, c[0x0][0x23c], -R204 ;  /* 0x00008f007c7c7a23 */ /* 0x000fe200000108cc */
[----:B------:R-:W3:Y:S01]  /*8640*/  MUFU.EX2 R219, R13 ;  /* 0x0000000d00db7308 */ /* 0x000ee20000000800 */
[----:B--2---:R2:W-:Y:S01]  /*8650*/  STL [R1+0x20], R4 ;  /* 0x0000200401007387 */ /* 0x0045e20000100800 */
[----:B------:R-:W-:Y:S02]  /*8660*/  FMUL.FTZ R28, R2, R164 ;  /* 0x000000a4021c7220 */ /* 0x000fe40000410000 */
[--C-:B------:R-:W-:Y:S02]  /*8670*/  FFMA.FTZ R164, R100, c[0x0][0x23c], -R137.reuse ;  /* 0x00008f0064a47a23 */ /* 0x100fe40000010889 */
[--C-:B------:R-:W-:Y:S04]  /*8680*/  FFMA.FTZ R100, R83, c[0x0][0x23c], -R138.reuse ;  /* 0x00008f0053647a23 */ /* 0x100fe8000001088a */
[----:B-1----:R-:W1:Y:S01]  /*8690*/  MUFU.EX2 R3, R29 ;  /* 0x0000001d00037308 */ /* 0x002e620000000800 */
[----:B----4-:R-:W-:Y:S01]  /*86a0*/  F2FP.PACK_AB R141, R210, R209 ;  /* 0x000000d1d28d723e */ /* 0x010fe200000000ff */
[----:B------:R-:W-:Y:S08]  /*86b0*/  FMUL.FTZ R11, R0, R143 ;  /* 0x0000008f000b7220 */ /* 0x000ff00000410000 */
[----:B------:R4:W-:Y:S01]  /*86c0*/  MUFU.EX2 R216, R14 ;  /* 0x0000000e00d87308 */ /* 0x0009e20000000800 */
[----:B---3--:R-:W-:Y:S01]  /*86d0*/  F2FP.PACK_AB R142, R219, R218 ;  /* 0x000000dadb8e723e */ /* 0x008fe200000000ff */
[C---:B------:R-:W-:Y:S08]  /*86e0*/  FMUL.FTZ R13, R2.reuse, R149 ;  /* 0x00000095020d7220 */ /* 0x040ff00000410000 */
[----:B--2---:R-:W2:Y:S01]  /*86f0*/  MUFU.EX2 R4, R30 ;  /* 0x0000001e00047308 */ /* 0x004ea20000000800 */
[----:B-1----:R1:W-:Y:S01]  /*8700*/  STL [R1+0x24], R3 ;  /* 0x0000240301007387 */ /* 0x0023e20000100800 */
[----:B------:R-:W-:Y:S02]  /*8710*/  FMUL.FTZ R29, R2, R165 ;  /* 0x000000a5021d7220 */ /* 0x000fe40000410000 */
[--C-:B------:R-:W-:Y:S02]  /*8720*/  FFMA.FTZ R165, R101, c[0x0][0x23c], -R137.reuse ;  /* 0x00008f0065a57a23 */ /* 0x100fe40000010889 */
[--C-:B------:R-:W-:Y:S04]  /*8730*/  FFMA.FTZ R101, R82, c[0x0][0x23c], -R138.reuse ;  /* 0x00008f0052657a23 */ /* 0x100fe8000001088a */
[----:B------:R-:W3:Y:S01]  /*8740*/  MUFU.EX2 R217, R15 ;  /* 0x0000000f00d97308 */ /* 0x000ee20000000800 */
[C---:B----4-:R-:W-:Y:S09]  /*8750*/  FMUL.FTZ R14, R0.reuse, R150 ;  /* 0x00000096000e7220 */ /* 0x050ff20000410000 */
[----:B------:R4:W-:Y:S01]  /*8760*/  MUFU.EX2 R227, R24 ;  /* 0x0000001800e37308 */ /* 0x0009e20000000800 */
[----:B--2---:R2:W-:Y:S01]  /*8770*/  STL [R1+0x18], R4 ;  /* 0x0000180401007387 */ /* 0x0045e20000100800 */
[----:B------:R-:W-:Y:S02]  /*8780*/  FMUL.FTZ R30, R0, R166 ;  /* 0x000000a6001e7220 */ /* 0x000fe40000410000 */
[--C-:B------:R-:W-:Y:S02]  /*8790*/  FFMA.FTZ R166, R112, c[0x0][0x23c], -R137.reuse ;  /* 0x00008f0070a67a23 */ /* 0x100fe40000010889 */
[--C-:B------:R-:W-:Y:S04]  /*87a0*/  FFMA.FTZ R112, R71, c[0x0][0x23c], -R138.reuse ;  /* 0x00008f0047707a23 */ /* 0x100fe8000001088a */
[----:B-1----:R-:W1:Y:S01]  /*87b0*/  MUFU.EX2 R3, R31 ;  /* 0x0000001f00037308 */ /* 0x002e620000000800 */
[----:B---3--:R-:W-:Y:S01]  /*87c0*/  F2FP.PACK_AB R143, R217, R216 ;  /* 0x000000d8d98f723e */ /* 0x008fe200000000ff */
[----:B------:R-:W-:Y:S02]  /*87d0*/  FMUL.FTZ R15, R0, R151 ;  /* 0x00000097000f7220 */ /* 0x000fe40000410000 */
[----:B------:R-:W-:Y:S06]  /*87e0*/  LDSM.16.MT88.4 R148, [R228+0x8000] ;  /* 0x00800000e494783b */ /* 0x000fec0000004200 */
[----:B------:R3:W-:Y:S01]  /*87f0*/  MUFU.EX2 R252, R25 ;  /* 0x0000001900fc7308 */ /* 0x0007e20000000800 */
[----:B----4-:R-:W-:Y:S02]  /*8800*/  FMUL.FTZ R24, R2, R160 ;  /* 0x000000a002187220 */ /* 0x010fe40000410000 */
[--C-:B------:R-:W-:Y:S07]  /*8810*/  FFMA.FTZ R160, R84, c[0x0][0x23c], -R137.reuse ;  /* 0x00008f0054a07a23 */ /* 0x100fee0000010889 */
[----:B--2---:R-:W2:Y:S01]  /*8820*/  MUFU.EX2 R4, R36 ;  /* 0x0000002400047308 */ /* 0x004ea20000000800 */
[----:B-1----:R1:W-:Y:S01]  /*8830*/  STL [R1+0x1c], R3 ;  /* 0x00001c0301007387 */ /* 0x0023e20000100800 */
[----:B------:R-:W-:Y:S02]  /*8840*/  FMUL.FTZ R31, R0, R167 ;  /* 0x000000a7001f7220 */ /* 0x000fe40000410000 */
[--C-:B------:R-:W-:Y:S02]  /*8850*/  FFMA.FTZ R167, R113, c[0x0][0x23c], -R137.reuse ;  /* 0x00008f0071a77a23 */ /* 0x100fe40000010889 */
[--C-:B------:R-:W-:Y:S04]  /*8860*/  FFMA.FTZ R113, R86, c[0x0][0x23c], -R138.reuse ;  /* 0x00008f0056717a23 */ /* 0x100fe8000001088a */
[----:B------:R4:W-:Y:S01]  /*8870*/  MUFU.EX2 R225, R26 ;  /* 0x0000001a00e17308 */ /* 0x0009e20000000800 */
[----:B---3--:R-:W-:Y:S02]  /*8880*/  FMUL.FTZ R25, R2, R161 ;  /* 0x000000a102197220 */ /* 0x008fe40000410000 */
[--C-:B------:R-:W-:Y:S02]  /*8890*/  FFMA.FTZ R161, R85, c[0x0][0x23c], -R137.reuse ;  /* 0x00008f0055a17a23 */ /* 0x100fe40000010889 */
[----:B------:R-:W-:Y:S05]  /*88a0*/  LDSM.16.MT88.4 R84, [R230+0x8800] ;  /* 0x00880000e654783b */ /* 0x000fea0000004200 */
[----:B------:R3:W-:Y:S03]  /*88b0*/  MUFU.EX2 R226, R27 ;  /* 0x0000001b00e27308 */ /* 0x0007e60000000800 */
[----:B--2---:R2:W-:Y:S07]  /*88c0*/  STL [R1+0x2c], R4 ;  /* 0x00002c0401007387 */ /* 0x0045ee0000100800 */
[----:B-1----:R-:W1:Y:S01]  /*88d0*/  MUFU.EX2 R3, R37 ;  /* 0x0000002500037308 */ /* 0x002e620000000800 */
[----:B----4-:R-:W-:Y:S02]  /*88e0*/  FMUL.FTZ R26, R0, R162 ;  /* 0x000000a2001a7220 */ /* 0x010fe40000410000 */
[--C-:B------:R-:W-:Y:S02]  /*88f0*/  FFMA.FTZ R162, R96, c[0x0][0x23c], -R137.reuse ;  /* 0x00008f0060a27a23 */ /* 0x100fe40000010889 */
[--C-:B------:R-:W-:Y:S05]  /*8900*/  FFMA.FTZ R96, R70, c[0x0][0x23c], -R138.reuse ;  /* 0x00008f0046607a23 */ /* 0x100fea000001088a */
[----:B------:R4:W-:Y:S01]  /*8910*/  MUFU.EX2 R136, R44 ;  /* 0x0000002c00887308 */ /* 0x0009e20000000800 */
[----:B------:R-:W-:Y:S02]  /*8920*/  FFMA.FTZ R138, R131, c[0x0][0x23c], -R138 ;  /* 0x00008f00838a7a23 */ /* 0x000fe4000001088a */
[----:B---3--:R-:W-:Y:S02]  /*8930*/  FMUL.FTZ R27, R0, R163 ;  /* 0x000000a3001b7220 */ /* 0x008fe40000410000 */
[--C-:B------:R-:W-:Y:S05]  /*8940*/  FFMA.FTZ R163, R97, c[0x0][0x23c], -R137.reuse ;  /* 0x00008f0061a37a23 */ /* 0x100fea0000010889 */
[----:B------:R3:W-:Y:S01]  /*8950*/  MUFU.EX2 R244, R45 ;  /* 0x0000002d00f47308 */ /* 0x0007e20000000800 */
[----:B-1----:R1:W-:Y:S09]  /*8960*/  STL [R1+0x4c], R3 ;  /* 0x00004c0301007387 */ /* 0x0023f20000100800 */
[----:B--2---:R-:W2:Y:S01]  /*8970*/  MUFU.EX2 R4, R38 ;  /* 0x0000002600047308 */ /* 0x004ea20000000800 */
[C---:B----4-:R-:W-:Y:S09]  /*8980*/  FMUL.FTZ R44, R2.reuse, R180 ;  /* 0x000000b4022c7220 */ /* 0x050ff20000410000 */
[----:B------:R4:W-:Y:S01]  /*8990*/  MUFU.EX2 R247, R46 ;  /* 0x0000002e00f77308 */ /* 0x0009e20000000800 */
[----:B---3--:R-:W-:Y:S09]  /*89a0*/  FMUL.FTZ R45, R2, R181 ;  /* 0x000000b5022d7220 */ /* 0x008ff20000410000 */
[----:B-1----:R-:W1:Y:S01]  /*89b0*/  MUFU.EX2 R3, R39 ;  /* 0x0000002700037308 */ /* 0x002e620000000800 */
[----:B--2---:R2:W-:Y:S09]  /*89c0*/  STL [R1+0x28], R4 ;  /* 0x0000280401007387 */ /* 0x0045f20000100800 */
[----:B------:R3:W-:Y:S01]  /*89d0*/  MUFU.EX2 R134, R48 ;  /* 0x0000003000867308 */ /* 0x0007e20000000800 */
[----:B----4-:R-:W-:Y:S09]  /*89e0*/  FMUL.FTZ R46, R0, R182 ;  /* 0x000000b6002e7220 */ /* 0x010ff20000410000 */
[----:B------:R4:W-:Y:S01]  /*89f0*/  MUFU.EX2 R246, R49 ;  /* 0x0000003100f67308 */ /* 0x0009e20000000800 */
[----:B-1----:R1:W-:Y:S04]  /*8a00*/  STL [R1+0x50], R3 ;  /* 0x0000500301007387 */ /* 0x0023e80000100800 */
[----:B------:R-:W1:Y:S05]  /*8a10*/  LDSM.16.MT88.4 R36, [R230+0x8000] ;  /* 0x00800000e624783b */ /* 0x000e6a0000004200 */
[----:B--2---:R2:W-:Y:S01]  /*8a20*/  MUFU.EX2 R4, R41 ;  /* 0x0000002900047308 */ /* 0x0045e20000000800 */
[C---:B---3--:R-:W-:Y:S09]  /*8a30*/  FMUL.FTZ R48, R132.reuse, R184 ;  /* 0x000000b884307220 */ /* 0x048ff20000410000 */
[----:B------:R3:W-:Y:S01]  /*8a40*/  MUFU.EX2 R135, R50 ;  /* 0x0000003200877308 */ /* 0x0007e20000000800 */
[----:B----4-:R-:W-:Y:S09]  /*8a50*/  FMUL.FTZ R49, R132, R185 ;  /* 0x000000b984317220 */ /* 0x010ff20000410000 */
[----:B-1----:R-:W1:Y:S01]  /*8a60*/  MUFU.EX2 R3, R40 ;  /* 0x0000002800037308 */ /* 0x002e620000000800 */
[C---:B--2---:R-:W-:Y:S09]  /*8a70*/  FMUL.FTZ R41, R2.reuse, R177 ;  /* 0x000000b102297220 */ /* 0x044ff20000410000 */
[----:B------:R-:W2:Y:S01]  /*8a80*/  MUFU.EX2 R40, R47 ;  /* 0x0000002f00287308 */ /* 0x000ea20000000800 */
[C---:B---3--:R-:W-:Y:S09]  /*8a90*/  FMUL.FTZ R50, R133.reuse, R186 ;  /* 0x000000ba85327220 */ /* 0x048ff20000410000 */
[----:B------:R3:W-:Y:S01]  /*8aa0*/  MUFU.EX2 R245, R51 ;  /* 0x0000003300f57308 */ /* 0x0007e20000000800 */
[----:B-1----:R1:W-:Y:S04]  /*8ab0*/  STL [R1+0x40], R3 ;  /* 0x0000400301007387 */ /* 0x0023e80000100800 */
[----:B------:R4:W-:Y:S05]  /*8ac0*/  STL [R1+0x48], R4 ;  /* 0x0000480401007387 */ /* 0x0009ea0000100800 */
[----:B------:R4:W-:Y:S01]  /*8ad0*/  MUFU.EX2 R243, R52 ;  /* 0x0000003400f37308 */ /* 0x0009e20000000800 */
[----:B--2---:R-:W-:Y:S01]  /*8ae0*/  MOV R171, R40 ;  /* 0x0000002800ab7202 */ /* 0x004fe20000000f00 */
[----:B------:R-:W-:Y:S02]  /*8af0*/  FMUL.FTZ R40, R2, R176 ;  /* 0x000000b002287220 */ /* 0x000fe40000410000 */
[----:B------:R-:W-:Y:S06]  /*8b00*/  FMUL.FTZ R47, R0, R183 ;  /* 0x000000b7002f7220 */ /* 0x000fec0000410000 */
[----:B------:R-:W-:Y:S01]  /*8b10*/  MUFU.EX2 R239, R53 ;  /* 0x0000003500ef7308 */ /* 0x000fe20000000800 */
[----:B---3--:R-:W-:Y:S09]  /*8b20*/  FMUL.FTZ R51, R133, R187 ;  /* 0x000000bb85337220 */ /* 0x008ff20000410000 */
[----:B-1----:R-:W1:Y:S01]  /*8b30*/  MUFU.EX2 R3, R42 ;  /* 0x0000002a00037308 */ /* 0x002e620000000800 */
[C---:B----4-:R-:W-:Y:S01]  /*8b40*/  FMUL.FTZ R4, R132.reuse, R144 ;  /* 0x0000009084047220 */ /* 0x050fe20000410000 */
[----:B------:R-:W-:Y:S01]  /*8b50*/  F2FP.PACK_AB R144, R213, R207 ;  /* 0x000000cfd590723e */ /* 0x000fe200000000ff */
[----:B------:R-:W-:Y:S07]  /*8b60*/  FMUL.FTZ R52, R132, R188 ;  /* 0x000000bc84347220 */ /* 0x000fee0000410000 */
[----:B------:R2:W-:Y:S01]  /*8b70*/  MUFU.EX2 R242, R54 ;  /* 0x0000003600f27308 */ /* 0x0005e20000000800 */
[-C--:B------:R-:W-:Y:S08]  /*8b80*/  HMMA.16816.F32 R4, R144, R20.reuse, R4 ;  /* 0x000000149004723c */ /* 0x080ff00000001804 */
[C---:B------:R-:W-:Y:S01]  /*8b90*/  HMMA.16816.F32 R8, R140.reuse, R20, R8 ;  /* 0x000000148c08723c */ /* 0x040fe20000001808 */
[----:B------:R3:W-:Y:S01]  /*8ba0*/  MUFU.EX2 R238, R55 ;  /* 0x0000003700ee7308 */ /* 0x0007e20000000800 */
[----:B-1----:R1:W-:Y:S02]  /*8bb0*/  STL [R1+0x3c], R3 ;  /* 0x00003c0301007387 */ /* 0x0023e40000100800 */
[----:B------:R-:W-:Y:S04]  /*8bc0*/  FMUL.FTZ R42, R0, R178 ;  /* 0x000000b2002a7220 */ /* 0x000fe80000410000 */
[-C--:B------:R-:W-:Y:S01]  /*8bd0*/  HMMA.16816.F32 R12, R140, R22.reuse, R12 ;  /* 0x000000168c0c723c */ /* 0x080fe2000000180c */
[----:B------:R-:W4:Y:S02]  /*8be0*/  LDL.LU R184, [R1+0x48] ;  /* 0x0000480001b87983 */ /* 0x000f240000300800 */
[----:B------:R1:W-:Y:S01]  /*8bf0*/  MUFU.EX2 R241, R56 ;  /* 0x0000003800f17308 */ /* 0x0003e20000000800 */
[C---:B------:R-:W-:Y:S01]  /*8c00*/  FMUL.FTZ R20, R132.reuse, R156 ;  /* 0x0000009c84147220 */ /* 0x040fe20000410000 */
[----:B------:R-:W4:Y:S01]  /*8c10*/  LDL.LU R185, [R1+0x50] ;  /* 0x0000500001b97983 */ /* 0x000f220000300800 */
[----:B------:R-:W-:Y:S02]  /*8c20*/  FMUL.FTZ R21, R132, R157 ;  /* 0x0000009d84157220 */ /* 0x000fe40000410000 */
[C---:B------:R-:W-:Y:S01]  /*8c30*/  HMMA.16816.F32 R16, R144.reuse, R22, R16 ;  /* 0x000000169010723c */ /* 0x040fe20000001810 */
[----:B------:R-:W4:Y:S03]  /*8c40*/  LDL.LU R186, [R1+0x4c] ;  /* 0x00004c0001ba7983 */ /* 0x000f260000300800 */
[C---:B--2---:R-:W-:Y:S01]  /*8c50*/  FMUL.FTZ R54, R133.reuse, R190 ;  /* 0x000000be85367220 */ /* 0x044fe20000410000 */
[----:B------:R-:W2:Y:S01]  /*8c60*/  MUFU.EX2 R53, R67 ;  /* 0x0000004300357308 */ /* 0x000ea20000000800 */
[----:B------:R-:W4:Y:S01]  /*8c70*/  LDL.LU R187, [R1+0x3c] ;  /* 0x00003c0001bb7983 */ /* 0x000f220000300800 */
[C---:B------:R-:W-:Y:S02]  /*8c80*/  FMUL.FTZ R22, R133.reuse, R158 ;  /* 0x0000009e85167220 */ /* 0x040fe40000410000 */
[C---:B------:R-:W-:Y:S03]  /*8c90*/  FMUL.FTZ R23, R133.reuse, R159 ;  /* 0x0000009f85177220 */ /* 0x040fe60000410000 */
[----:B---3--:R-:W-:Y:S02]  /*8ca0*/  FMUL.FTZ R55, R133, R191 ;  /* 0x000000bf85377220 */ /* 0x008fe40000410000 */
[--C-:B------:R-:W-:Y:S01]  /*8cb0*/  FFMA.FTZ R159, R80, c[0x0][0x23c], -R137.reuse ;  /* 0x00008f00509f7a23 */ /* 0x100fe20000010889 */
[----:B-1----:R1:W-:Y:S01]  /*8cc0*/  MUFU.EX2 R3, R43 ;  /* 0x0000002b00037308 */ /* 0x0023e20000000800 */
[-C--:B------:R-:W-:Y:S03]  /*8cd0*/  HMMA.16816.F32 R20, R144, R36.reuse, R20 ;  /* 0x000000249014723c */ /* 0x080fe60000001814 */
[----:B------:R-:W-:Y:S01]  /*8ce0*/  F2FP.PACK_AB R80, R252, R227 ;  /* 0x000000e3fc50723e */ /* 0x000fe200000000ff */
[----:B------:R-:W-:Y:S02]  /*8cf0*/  FMUL.FTZ R56, R2, R192 ;  /* 0x000000c002387220 */ /* 0x000fe40000410000 */
[--C-:B------:R-:W-:Y:S01]  /*8d00*/  FFMA.FTZ R158, R81, c[0x0][0x23c], -R137.reuse ;  /* 0x00008f00519e7a23 */ /* 0x100fe20000010889 */
[----:B------:R-:W-:Y:S01]  /*8d10*/  F2FP.PACK_AB R81, R226, R225 ;  /* 0x000000e1e251723e */ /* 0x000fe200000000ff */
[C---:B------:R-:W-:Y:S01]  /*8d20*/  HMMA.16816.F32 R24, R140.reuse, R36, R24 ;  /* 0x000000248c18723c */ /* 0x040fe20000001818 */
[----:B------:R3:W-:Y:S03]  /*8d30*/  MUFU.EX2 R237, R57 ;  /* 0x0000003900ed7308 */ /* 0x0007e60000000800 */
[----:B------:R-:W-:Y:S01]  /*8d40*/  FFMA.FTZ R156, R68, c[0x0][0x23c], -R137 ;  /* 0x00008f00449c7a23 */ /* 0x000fe20000010889 */
[----:B--2---:R-:W-:Y:S01]  /*8d50*/  MOV R188, R53 ;  /* 0x0000003500bc7202 */ /* 0x004fe20000000f00 */
[C---:B------:R-:W-:Y:S02]  /*8d60*/  FMUL.FTZ R53, R132.reuse, R189 ;  /* 0x000000bd84357220 */ /* 0x040fe40000410000 */
[-C--:B------:R-:W-:Y:S03]  /*8d70*/  HMMA.16816.F32 R28, R140, R38.reuse, R28 ;  /* 0x000000268c1c723c */ /* 0x080fe6000000181c */
[----:B------:R2:W-:Y:S01]  /*8d80*/  MUFU.EX2 R240, R58 ;  /* 0x0000003a00f07308 */ /* 0x0005e20000000800 */
[C---:B------:R-:W-:Y:S02]  /*8d90*/  FMUL.FTZ R36, R132.reuse, R172 ;  /* 0x000000ac84247220 */ /* 0x040fe40000410000 */
[----:B------:R-:W-:Y:S02]  /*8da0*/  FMUL.FTZ R37, R132, R173 ;  /* 0x000000ad84257220 */ /* 0x000fe40000410000 */
[C---:B------:R-:W-:Y:S04]  /*8db0*/  HMMA.16816.F32 R32, R144.reuse, R38, R32 ;  /* 0x000000269020723c */ /* 0x040fe80000001820 */
[C---:B-1----:R-:W-:Y:S01]  /*8dc0*/  FMUL.FTZ R43, R0.reuse, R179 ;  /* 0x000000b3002b7220 */ /* 0x042fe20000410000 */
[----:B------:R1:W-:Y:S01]  /*8dd0*/  MUFU.EX2 R236, R59 ;  /* 0x0000003b00ec7308 */ /* 0x0003e20000000800 */
[----:B------:R-:W-:Y:S02]  /*8de0*/  FFMA.FTZ R68, R63, c[0x0][0x23c], -R205 ;  /* 0x00008f003f447a23 */ /* 0x000fe400000108cd */
[C---:B------:R-:W-:Y:S04]  /*8df0*/  FMUL.FTZ R38, R133.reuse, R174 ;  /* 0x000000ae85267220 */ /* 0x040fe80000410000 */
[C---:B------:R-:W-:Y:S02]  /*8e00*/  FMUL.FTZ R39, R133.reuse, R175 ;  /* 0x000000af85277220 */ /* 0x040fe40000410000 */
[----:B------:R-:W-:Y:S01]  /*8e10*/  FMUL.FTZ R63, R0, R199 ;  /* 0x000000c7003f7220 */ /* 0x000fe20000410000 */
[----:B------:R1:W-:Y:S01]  /*8e20*/  MUFU.EX2 R233, R60 ;  /* 0x0000003c00e97308 */ /* 0x0003e20000000800 */
[----:B---3--:R-:W-:Y:S02]  /*8e30*/  FMUL.FTZ R57, R2, R193 ;  /* 0x000000c102397220 */ /* 0x008fe40000410000 */
[----:B------:R-:W-:Y:S01]  /*8e40*/  FMUL.FTZ R67, R133, R203 ;  /* 0x000000cb85437220 */ /* 0x000fe20000410000 */
[-C--:B------:R-:W-:Y:S03]  /*8e50*/  HMMA.16816.F32 R36, R144, R148.reuse, R36 ;  /* 0x000000949024723c */ /* 0x080fe60000001824 */
[C---:B--2---:R-:W-:Y:S02]  /*8e60*/  FMUL.FTZ R58, R0.reuse, R194 ;  /* 0x000000c2003a7220 */ /* 0x044fe40000410000 */
[--C-:B------:R-:W-:Y:S01]  /*8e70*/  FFMA.FTZ R157, R69, c[0x0][0x23c], -R137.reuse ;  /* 0x00008f00459d7a23 */ /* 0x100fe20000010889 */
[----:B------:R2:W-:Y:S01]  /*8e80*/  MUFU.EX2 R235, R64 ;  /* 0x0000004000eb7308 */ /* 0x0005e20000000800 */
[----:B------:R-:W-:Y:S01]  /*8e90*/  FFMA.FTZ R137, R129, c[0x0][0x23c], -R137 ;  /* 0x00008f0081897a23 */ /* 0x000fe20000010889 */
[C---:B------:R-:W-:Y:S04]  /*8ea0*/  HMMA.16816.F32 R40, R140.reuse, R148, R40 ;  /* 0x000000948c28723c */ /* 0x040fe80000001828 */
[----:B-1----:R-:W-:Y:S04]  /*8eb0*/  FMUL.FTZ R59, R0, R195 ;  /* 0x000000c3003b7220 */ /* 0x002fe80000410000 */
[-C--:B------:R-:W-:Y:S01]  /*8ec0*/  HMMA.16816.F32 R44, R140, R150.reuse, R44 ;  /* 0x000000968c2c723c */ /* 0x080fe2000000182c */
[----:B------:R1:W-:Y:S03]  /*8ed0*/  MUFU.EX2 R231, R65 ;  /* 0x0000004100e77308 */ /* 0x0003e60000000800 */
[C---:B------:R-:W-:Y:S04]  /*8ee0*/  FMUL.FTZ R60, R2.reuse, R196 ;  /* 0x000000c4023c7220 */ /* 0x040fe80000410000 */
[C---:B------:R-:W-:Y:S01]  /*8ef0*/  HMMA.16816.F32 R48, R144.reuse, R150, R48 ;  /* 0x000000969030723c */ /* 0x040fe20000001830 */
[----:B------:R-:W3:Y:S02]  /*8f00*/  LDSM.16.MT88.4 R148, [R139+0x8800] ;  /* 0x008800008b94783b */ /* 0x000ee40000004200 */
[----:B------:R1:W-:Y:S01]  /*8f10*/  MUFU.EX2 R234, R66 ;  /* 0x0000004200ea7308 */ /* 0x0003e20000000800 */
[----:B--2---:R-:W-:Y:S04]  /*8f20*/  FFMA.FTZ R64, R61, c[0x0][0x23c], -R204 ;  /* 0x00008f003d407a23 */ /* 0x004fe800000108cc */
[-C--:B------:R-:W-:Y:S04]  /*8f30*/  HMMA.16816.F32 R52, R144, R152.reuse, R52 ;  /* 0x000000989034723c */ /* 0x080fe80000001834 */
[----:B------:R-:W-:Y:S01]  /*8f40*/  FMUL.FTZ R61, R2, R197 ;  /* 0x000000c5023d7220 */ /* 0x000fe20000410000 */
[----:B------:R-:W-:Y:S03]  /*8f50*/  MUFU.EX2 R174, R96 ;  /* 0x0000006000ae7308 */ /* 0x000fe60000000800 */
[C---:B------:R-:W-:Y:S01]  /*8f60*/  HMMA.16816.F32 R56, R140.reuse, R152, R56 ;  /* 0x000000988c38723c */ /* 0x040fe20000001838 */
[----:B------:R-:W2:Y:S03]  /*8f70*/  LDL.LU R152, [R1+0x2c] ;  /* 0x00002c0001987983 */ /* 0x000ea60000300800 */
[----:B-1----:R-:W-:Y:S01]  /*8f80*/  FFMA.FTZ R65, R62, c[0x0][0x23c], -R205 ;  /* 0x00008f003e417a23 */ /* 0x002fe200000108cd */
[----:B------:R-:W2:Y:S01]  /*8f90*/  LDL.LU R153, [R1+0x28] ;  /* 0x0000280001997983 */ /* 0x000ea20000300800 */
[C---:B------:R-:W-:Y:S01]  /*8fa0*/  FMUL.FTZ R62, R0.reuse, R198 ;  /* 0x000000c6003e7220 */ /* 0x040fe20000410000 */
[----:B------:R1:W1:Y:S01]  /*8fb0*/  MUFU.EX2 R189, R64 ;  /* 0x0000004000bd7308 */ /* 0x0002620000000800 */
[----:B------:R-:W-:Y:S01]  /*8fc0*/  FFMA.FTZ R0, R0, R251, R209 ;  /* 0x000000fb00007223 */ /* 0x000fe200000100d1 */
[----:B------:R-:W2:Y:S03]  /*8fd0*/  LDL.LU R196, [R1+0x40] ;  /* 0x0000400001c47983 */ /* 0x000ea60000300800 */
[C---:B------:R-:W-:Y:S01]  /*8fe0*/  FMUL.FTZ R66, R133.reuse, R202 ;  /* 0x000000ca85427220 */ /* 0x040fe20000410000 */
[-C--:B------:R-:W-:Y:S01]  /*8ff0*/  HMMA.16816.F32 R60, R140, R154.reuse, R60 ;  /* 0x0000009a8c3c723c */ /* 0x080fe2000000183c */
[----:B------:R-:W2:Y:S02]  /*9000*/  LDL.LU R197, [R1+0x1c] ;  /* 0x00001c0001c57983 */ /* 0x000ea40000300800 */
[----:B------:R-:W-:Y:S01]  /*9010*/  FFMA.FTZ R133, R133, R250, R208 ;  /* 0x000000fa85857223 */ /* 0x000fe200000100d0 */
[----:B------:R3:W-:Y:S01]  /*9020*/  MUFU.EX2 R232, R65 ;  /* 0x0000004100e87308 */ /* 0x0007e20000000800 */
[----:B------:R-:W2:Y:S01]  /*9030*/  LDL.LU R198, [R1+0x24] ;  /* 0x0000240001c67983 */ /* 0x000ea20000300800 */
[----:B------:R-:W-:Y:S03]  /*9040*/  FADD.FTZ R0, R210, R0 ;  /* 0x00000000d2007221 */ /* 0x000fe60000010000 */
[----:B------:R-:W2:Y:S03]  /*9050*/  LDL.LU R199, [R1+0x30] ;  /* 0x0000300001c77983 */ /* 0x000ea60000300800 */
[----:B------:R-:W-:Y:S01]  /*9060*/  FADD.FTZ R0, R216, R0 ;  /* 0x00000000d8007221 */ /* 0x000fe20000010000 */
[----:B------:R-:W2:Y:S01]  /*9070*/  LDL.LU R140, [R1+0x10] ;  /* 0x00001000018c7983 */ /* 0x000ea20000300800 */
[----:B------:R-:W-:Y:S02]  /*9080*/  MUFU.EX2 R190, R68 ;  /* 0x0000004400be7308 */ /* 0x000fe40000000800 */
[----:B------:R-:W-:Y:S01]  /*9090*/  FADD.FTZ R0, R217, R0 ;  /* 0x00000000d9007221 */ /* 0x000fe20000010000 */
[----:B------:R-:W4:Y:S01]  /*90a0*/  LDL.LU R141, [R1+0x20] ;  /* 0x00002000018d7983 */ /* 0x000f220000300800 */
[----:B-1----:R-:W-:Y:S01]  /*90b0*/  FMUL.FTZ R64, R132, R200 ;  /* 0x000000c884407220 */ /* 0x002fe20000410000 */
[----:B------:R-:W-:Y:S01]  /*90c0*/  MOV R203, R189 ;  /* 0x000000bd00cb7202 */ /* 0x000fe20000000f00 */
[----:B------:R-:W-:Y:S01]  /*90d0*/  FADD.FTZ R0, R225, R0 ;  /* 0x00000000e1007221 */ /* 0x000fe20000010000 */
[----:B------:R-:W4:Y:S02]  /*90e0*/  LDL.LU R142, [R1+0x18] ;  /* 0x00001800018e7983 */ /* 0x000f240000300800 */
[----:B------:R-:W-:Y:S01]  /*90f0*/  MOV R209, R203 ;  /* 0x000000cb00d17202 */ /* 0x000fe20000000f00 */
[----:B------:R-:W-:Y:S01]  /*9100*/  MUFU.EX2 R173, R72 ;  /* 0x0000004800ad7308 */ /* 0x000fe20000000800 */
[----:B------:R-:W4:Y:S01]  /*9110*/  LDL.LU R143, [R1+0x34] ;  /* 0x00003400018f7983 */ /* 0x000f220000300800 */
[----:B------:R-:W-:Y:S02]  /*9120*/  FADD.FTZ R0, R226, R0 ;  /* 0x00000000e2007221 */ /* 0x000fe40000010000 */
[C---:B---3--:R-:W-:Y:S01]  /*9130*/  FMUL.FTZ R65, R132.reuse, R201 ;  /* 0x000000c984417220 */ /* 0x048fe20000410000 */
[----:B------:R-:W3:Y:S01]  /*9140*/  LDL.LU R200, [R1+0x14] ;  /* 0x0000140001c87983 */ /* 0x000ee20000300800 */
[----:B------:R-:W-:Y:S03]  /*9150*/  FFMA.FTZ R132, R132, R248, R207 ;  /* 0x000000f884847223 */ /* 0x000fe600000100cf */
[----:B------:R-:W3:Y:S01]  /*9160*/  LDL.LU R201, [R1+0x8] ;  /* 0x0000080001c97983 */ /* 0x000ee20000300800 */
[----:B------:R-:W-:Y:S01]  /*9170*/  MUFU.EX2 R178, R73 ;  /* 0x0000004900b27308 */ /* 0x000fe20000000800 */
[----:B------:R-:W-:Y:S02]  /*9180*/  HMMA.16816.F32 R64, R144, R154, R64 ;  /* 0x0000009a9040723c */ /* 0x000fe40000001840 */
[----:B------:R-:W3:Y:S04]  /*9190*/  LDL.LU R202, [R1+0xc] ;  /* 0x00000c0001ca7983 */ /* 0x000ee80000300800 */
[----:B------:R-:W1:Y:S01]  /*91a0*/  LDSM.16.MT88.4 R96, [R228+0x8800] ;  /* 0x00880000e460783b */ /* 0x000e620000004200 */
[----:B------:R-:W-:Y:S02]  /*91b0*/  MOV R155, R188 ;  /* 0x000000bc009b7202 */ /* 0x000fe40000000f00 */
[----:B------:R-:W-:Y:S03]  /*91c0*/  MUFU.EX2 R172, R74 ;  /* 0x0000004a00ac7308 */ /* 0x000fe60000000800 */
[----:B------:R-:W-:Y:S07]  /*91d0*/  MOV R251, R155 ;  /* 0x0000009b00fb7202 */ /* 0x000fee0000000f00 */
[----:B------:R1:W-:Y:S10]  /*91e0*/  MUFU.EX2 R177, R75 ;  /* 0x0000004b00b17308 */ /* 0x0003f40000000800 */
[----:B------:R-:W-:Y:S10]  /*91f0*/  MUFU.EX2 R176, R76 ;  /* 0x0000004c00b07308 */ /* 0x000ff40000000800 */
[----:B------:R-:W-:Y:S01]  /*9200*/  MUFU.EX2 R224, R77 ;  /* 0x0000004d00e07308 */ /* 0x000fe20000000800 */
[----:B-1----:R-:W1:Y:S09]  /*9210*/  LDSM.16.MT88.4 R72, [R229+0x8800] ;  /* 0x00880000e548783b */ /* 0x002e720000004200 */
[----:B------:R-:W-:Y:S10]  /*9220*/  MUFU.EX2 R183, R78 ;  /* 0x0000004e00b77308 */ /* 0x000ff40000000800 */
[----:B------:R1:W-:Y:S10]  /*9230*/  MUFU.EX2 R182, R79 ;  /* 0x0000004f00b67308 */ /* 0x0003f40000000800 */
[----:B------:R1:W1:Y:S10]  /*9240*/  MUFU.EX2 R192, R100 ;  /* 0x0000006400c07308 */ /* 0x0002740000000800 */
[----:B------:R-:W-:Y:S01]  /*9250*/  MUFU.EX2 R175, R156 ;  /* 0x0000009c00af7308 */ /* 0x000fe20000000800 */
[----:B-1----:R-:W1:Y:S09]  /*9260*/  LDSM.16.MT88.4 R76, [R139+0x9000] ;  /* 0x009000008b4c783b */ /* 0x002e720000004200 */
[----:B------:R-:W-:Y:S01]  /*9270*/  MUFU.EX2 R179, R112 ;  /* 0x0000007000b37308 */ /* 0x000fe20000000800 */
[----:B------:R-:W-:Y:S01]  /*9280*/  FFMA.FTZ R100, R93, c[0x0][0x23c], -R204 ;  /* 0x00008f005d647a23 */ /* 0x000fe200000108cc */
[----:B------:R-:W-:Y:S01]  /*9290*/  MOV R207, R192 ;  /* 0x000000c000cf7202 */ /* 0x000fe20000000f00 */
[--C-:B------:R-:W-:Y:S07]  /*92a0*/  FFMA.FTZ R93, R90, c[0x0][0x23c], -R205.reuse ;  /* 0x00008f005a5d7a23 */ /* 0x100fee00000108cd */
[----:B------:R-:W-:Y:S10]  /*92b0*/  MUFU.EX2 R131, R93 ;  /* 0x0000005d00837308 */ /* 0x000ff40000000800 */
        /* <DEDUP_REMOVED lines=16> */
[----:B------:R-:W-:Y:S01]  /*93c0*/  MUFU.EX2 R107, R107 ;  /* 0x0000006b006b7308 */ /* 0x000fe20000000800 */
[----:B--2---:R-:W-:Y:S09]  /*93d0*/  F2FP.PACK_AB R71, R199, R140 ;  /* 0x0000008cc747723e */ /* 0x004ff200000000ff */
[----:B------:R-:W-:Y:S01]  /*93e0*/  MUFU.EX2 R108, R108 ;  /* 0x0000006c006c7308 */ /* 0x000fe20000000800 */
[----:B----4-:R-:W-:Y:S02]  /*93f0*/  F2FP.PACK_AB R82, R198, R141 ;  /* 0x0000008dc652723e */ /* 0x010fe400000000ff */
[C---:B------:R-:W-:Y:S01]  /*9400*/  F2FP.PACK_AB R83, R197.reuse, R142 ;  /* 0x0000008ec553723e */ /* 0x040fe200000000ff */
[----:B------:R-:W-:Y:S06]  /*9410*/  FADD.FTZ R0, R142, R0 ;  /* 0x000000008e007221 */ /* 0x000fec0000010000 */
[----:B------:R-:W-:Y:S01]  /*9420*/  MUFU.EX2 R109, R109 ;  /* 0x0000006d006d7308 */ /* 0x000fe20000000800 */
[----:B------:R-:W-:Y:S01]  /*9430*/  FADD.FTZ R0, R197, R0 ;  /* 0x00000000c5007221 */ /* 0x000fe20000010000 */
[----:B---3--:R-:W-:Y:S03]  /*9440*/  F2FP.PACK_AB R70, R143, R200 ;  /* 0x000000c88f46723e */ /* 0x008fe600000000ff */
[----:B------:R-:W-:Y:S01]  /*9450*/  FADD.FTZ R0, R187, R0 ;  /* 0x00000000bb007221 */ /* 0x000fe20000010000 */
[----:B------:R-:W-:Y:S03]  /*9460*/  F2FP.PACK_AB R69, R201, R220 ;  /* 0x000000dcc945723e */ /* 0x000fe600000000ff */
[----:B------:R-:W-:Y:S01]  /*9470*/  FADD.FTZ R0, R3, R0 ;  /* 0x0000000003007221 */ /* 0x000fe20000010000 */
[----:B------:R-:W-:Y:S01]  /*9480*/  MUFU.EX2 R118, R118 ;  /* 0x0000007600767308 */ /* 0x000fe20000000800 */
[----:B------:R-:W-:Y:S02]  /*9490*/  F2FP.PACK_AB R68, R202, R221 ;  /* 0x000000ddca44723e */ /* 0x000fe400000000ff */
[----:B------:R-:W-:Y:S05]  /*94a0*/  FADD.FTZ R0, R247, R0 ;  /* 0x00000000f7007221 */ /* 0x000fea0000010000 */
[-C--:B------:R-:W-:Y:S02]  /*94b0*/  HMMA.16816.F32 R4, R68, R148.reuse, R4 ;  /* 0x000000944404723c */ /* 0x080fe40000001804 */
[----:B------:R-:W-:Y:S06]  /*94c0*/  MUFU.EX2 R119, R119 ;  /* 0x0000007700777308 */ /* 0x000fec0000000800 */
[C---:B------:R-:W-:Y:S04]  /*94d0*/  HMMA.16816.F32 R8, R80.reuse, R148, R8 ;  /* 0x000000945008723c */ /* 0x040fe80000001808 */
[----:B------:R-:W-:Y:S04]  /*94e0*/  MUFU.EX2 R137, R137 ;  /* 0x0000008900897308 */ /* 0x000fe80000000800 */
[-C--:B------:R-:W-:Y:S06]  /*94f0*/  HMMA.16816.F32 R12, R80, R150.reuse, R12 ;  /* 0x00000096500c723c */ /* 0x080fec000000180c */
[----:B------:R-:W-:Y:S02]  /*9500*/  MUFU.EX2 R138, R138 ;  /* 0x0000008a008a7308 */ /* 0x000fe40000000800 */
[C---:B------:R-:W-:Y:S08]  /*9510*/  HMMA.16816.F32 R16, R68.reuse, R150, R16 ;  /* 0x000000964410723c */ /* 0x040ff00000001810 */
[----:B------:R-:W-:Y:S01]  /*9520*/  MUFU.EX2 R157, R157 ;  /* 0x0000009d009d7308 */ /* 0x000fe20000000800 */
[-C--:B------:R-:W-:Y:S08]  /*9530*/  HMMA.16816.F32 R20, R68, R84.reuse, R20 ;  /* 0x000000544414723c */ /* 0x080ff00000001814 */
[C---:B------:R-:W-:Y:S01]  /*9540*/  HMMA.16816.F32 R24, R80.reuse, R84, R24 ;  /* 0x000000545018723c */ /* 0x040fe20000001818 */
[----:B------:R-:W2:Y:S07]  /*9550*/  MUFU.EX2 R159, R159 ;  /* 0x0000009f009f7308 */ /* 0x000eae0000000800 */
[-C--:B------:R-:W-:Y:S03]  /*9560*/  HMMA.16816.F32 R28, R80, R86.reuse, R28 ;  /* 0x00000056501c723c */ /* 0x080fe6000000181c */
[----:B------:R-:W3:Y:S05]  /*9570*/  MUFU.EX2 R158, R158 ;  /* 0x0000009e009e7308 */ /* 0x000eea0000000800 */
[C---:B------:R-:W-:Y:S01]  /*9580*/  HMMA.16816.F32 R32, R68.reuse, R86, R32 ;  /* 0x000000564420723c */ /* 0x040fe20000001820 */
[----:B------:R-:W4:Y:S04]  /*9590*/  LDSM.16.MT88.4 R84, [R230+0x9000] ;  /* 0x00900000e654783b */ /* 0x000f280000004200 */
[----:B------:R-:W1:Y:S03]  /*95a0*/  MUFU.EX2 R191, R101 ;  /* 0x0000006500bf7308 */ /* 0x000e660000000800 */
[-C--:B------:R-:W-:Y:S04]  /*95b0*/  HMMA.16816.F32 R36, R68, R96.reuse, R36 ;  /* 0x000000604424723c */ /* 0x080fe80000001824 */
[----:B--2---:R-:W-:Y:S03]  /*95c0*/  MOV R250, R159 ;  /* 0x0000009f00fa7202 */ /* 0x004fe60000000f00 */
[----:B------:R-:W-:Y:S01]  /*95d0*/  MUFU.EX2 R101, R167 ;  /* 0x000000a700657308 */ /* 0x000fe20000000800 */
[C---:B------:R-:W-:Y:S04]  /*95e0*/  HMMA.16816.F32 R40, R80.reuse, R96, R40 ;  /* 0x000000605028723c */ /* 0x040fe80000001828 */
[----:B---3--:R-:W-:Y:S03]  /*95f0*/  MOV R248, R158 ;  /* 0x0000009e00f87202 */ /* 0x008fe60000000f00 */
[--C-:B------:R-:W-:Y:S01]  /*9600*/  FFMA.FTZ R96, R88, c[0x0][0x23c], -R204.reuse ;  /* 0x00008f0058607a23 */ /* 0x100fe200000108cc */
[-C--:B------:R-:W-:Y:S01]  /*9610*/  HMMA.16816.F32 R44, R80, R98.reuse, R44 ;  /* 0x00000062502c723c */ /* 0x080fe2000000182c */
[----:B------:R-:W-:Y:S03]  /*9620*/  MUFU.EX2 R110, R110 ;  /* 0x0000006e006e7308 */ /* 0x000fe60000000800 */
[--C-:B------:R-:W-:Y:S01]  /*9630*/  FFMA.FTZ R97, R89, c[0x0][0x23c], -R204.reuse ;  /* 0x00008f0059617a23 */ /* 0x100fe200000108cc */
[----:B-1----:R-:W-:Y:S03]  /*9640*/  MOV R208, R191 ;  /* 0x000000bf00d07202 */ /* 0x002fe60000000f00 */
[C---:B------:R-:W-:Y:S03]  /*9650*/  HMMA.16816.F32 R48, R68.reuse, R98, R48 ;  /* 0x000000624430723c */ /* 0x040fe60000001830 */
[----:B------:R-:W-:Y:S04]  /*9660*/  MUFU.EX2 R191, R117 ;  /* 0x0000007500bf7308 */ /* 0x000fe80000000800 */
[--C-:B------:R-:W-:Y:S01]  /*9670*/  FFMA.FTZ R98, R91, c[0x0][0x23c], -R205.reuse ;  /* 0x00008f005b627a23 */ /* 0x100fe200000108cd */
[-C--:B------:R-:W-:Y:S01]  /*9680*/  HMMA.16816.F32 R52, R68, R72.reuse, R52 ;  /* 0x000000484434723c */ /* 0x080fe20000001834 */
[----:B------:R-:W-:Y:S03]  /*9690*/  LDSM.16.MT88.4 R88, [R229+0x9000] ;  /* 0x00900000e558783b */ /* 0x000fe60000004200 */
[----:B------:R-:W-:Y:S01]  /*96a0*/  FFMA.FTZ R99, R92, c[0x0][0x23c], -R204 ;  /* 0x00008f005c637a23 */ /* 0x000fe200000108cc */
[----:B------:R-:W-:Y:S01]  /*96b0*/  MUFU.EX2 R129, R98 ;  /* 0x0000006200817308 */ /* 0x000fe20000000800 */
[----:B------:R-:W-:Y:S01]  /*96c0*/  FFMA.FTZ R92, R2, R249, R206 ;  /* 0x000000f9025c7223 */ /* 0x000fe200000100ce */
[----:B------:R-:W-:Y:S01]  /*96d0*/  MOV R249, R190 ;  /* 0x000000be00f97202 */ /* 0x000fe20000000f00 */
[C---:B------:R-:W-:Y:S04]  /*96e0*/  HMMA.16816.F32 R56, R80.reuse, R72, R56 ;  /* 0x000000485038723c */ /* 0x040fe80000001838 */
[----:B------:R-:W-:Y:S01]  /*96f0*/  FADD.FTZ R93, R211, R92 ;  /* 0x0000005cd35d7221 */ /* 0x000fe20000010000 */
[----:B------:R-:W-:Y:S01]  /*9700*/  MOV R206, R157 ;  /* 0x0000009d00ce7202 */ /* 0x000fe20000000f00 */
[----:B------:R-:W-:Y:S01]  /*9710*/  FFMA.FTZ R205, R127, c[0x0][0x23c], -R205 ;  /* 0x00008f007fcd7a23 */ /* 0x000fe200000108cd */
[----:B------:R-:W-:Y:S01]  /*9720*/  F2FP.PACK_AB R72, R184, R196 ;  /* 0x000000c4b848723e */ /* 0x000fe200000000ff */
[-C--:B------:R-:W-:Y:S01]  /*9730*/  HMMA.16816.F32 R60, R80, R74.reuse, R60 ;  /* 0x0000004a503c723c */ /* 0x080fe2000000183c */
[----:B------:R-:W1:Y:S01]  /*9740*/  LDSM.16.MT88.4 R80, [R228+0x9000] ;  /* 0x00900000e450783b */ /* 0x000e620000004200 */
[----:B------:R-:W-:Y:S02]  /*9750*/  MUFU.EX2 R98, R170 ;  /* 0x000000aa00627308 */ /* 0x000fe40000000800 */
[----:B------:R-:W-:Y:S01]  /*9760*/  F2FP.PACK_AB R73, R3, R187 ;  /* 0x000000bb0349723e */ /* 0x000fe200000000ff */
[----:B------:R-:W-:Y:S02]  /*9770*/  FFMA.FTZ R204, R125, c[0x0][0x23c], -R204 ;  /* 0x00008f007dcc7a23 */ /* 0x000fe400000108cc */
[----:B------:R-:W-:Y:S01]  /*9780*/  FADD.FTZ R2, R212, R133 ;  /* 0x00000085d4027221 */ /* 0x000fe20000010000 */
[----:B------:R-:W-:Y:S01]  /*9790*/  HMMA.16816.F32 R64, R68, R74, R64 ;  /* 0x0000004a4440723c */ /* 0x000fe20000001840 */
[----:B------:R-:W2:Y:S03]  /*97a0*/  LDL.LU R3, [R1+0xc8] ;  /* 0x0000c80001037983 */ /* 0x000ea60000300800 */
[----:B------:R-:W-:Y:S01]  /*97b0*/  MUFU.EX2 R125, R94 ;  /* 0x0000005e007d7308 */ /* 0x000fe20000000800 */
[----:B------:R-:W-:Y:S02]  /*97c0*/  FADD.FTZ R2, R214, R2 ;  /* 0x00000002d6027221 */ /* 0x000fe40000010000 */
[----:B------:R-:W-:Y:S02]  /*97d0*/  F2FP.PACK_AB R68, R186, R152 ;  /* 0x00000098ba44723e */ /* 0x000fe400000000ff */
[----:B------:R-:W-:Y:S03]  /*97e0*/  F2FP.PACK_AB R69, R185, R153 ;  /* 0x00000099b945723e */ /* 0x000fe600000000ff */
[----:B------:R-:W-:Y:S01]  /*97f0*/  F2FP.PACK_AB R70, R246, R134 ;  /* 0x00000086f646723e */ /* 0x000fe200000000ff */
[----:B------:R-:W-:Y:S01]  /*9800*/  FADD.FTZ R2, R222, R2 ;  /* 0x00000002de027221 */ /* 0x000fe20000010000 */
        /* <DEDUP_REMOVED lines=12> */
[-C--:B----4-:R-:W-:Y:S04]  /*98d0*/  HMMA.16816.F32 R20, R68, R84.reuse, R20 ;  /* 0x000000544414723c */ /* 0x090fe80000001814 */
[----:B------:R-:W-:Y:S04]  /*98e0*/  MUFU.EX2 R99, R169 ;  /* 0x000000a900637308 */ /* 0x000fe80000000800 */
[C---:B------:R-:W-:Y:S06]  /*98f0*/  HMMA.16816.F32 R24, R72.reuse, R84, R24 ;  /* 0x000000544818723c */ /* 0x040fec0000001818 */
[----:B------:R-:W-:Y:S02]  /*9900*/  MUFU.EX2 R189, R96 ;  /* 0x0000006000bd7308 */ /* 0x000fe40000000800 */
[-C--:B------:R-:W-:Y:S08]  /*9910*/  HMMA.16816.F32 R28, R72, R86.reuse, R28 ;  /* 0x00000056481c723c */ /* 0x080ff0000000181c */
[C---:B------:R-:W-:Y:S01]  /*9920*/  HMMA.16816.F32 R32, R68.reuse, R86, R32 ;  /* 0x000000564420723c */ /* 0x040fe20000001820 */
[----:B------:R-:W-:Y:S01]  /*9930*/  LDSM.16.MT88.4 R84, [R228+0x9800] ;  /* 0x00980000e454783b */ /* 0x000fe20000004200 */
[----:B------:R-:W-:Y:S06]  /*9940*/  MUFU.EX2 R188, R97 ;  /* 0x0000006100bc7308 */ /* 0x000fec0000000800 */
[-C--:B-1----:R-:W-:Y:S04]  /*9950*/  HMMA.16816.F32 R36, R68, R80.reuse, R36 ;  /* 0x000000504424723c */ /* 0x082fe80000001824 */
[----:B------:R-:W-:Y:S04]  /*9960*/  MUFU.EX2 R117, R95 ;  /* 0x0000005f00757308 */ /* 0x000fe80000000800 */
[C---:B------:R-:W-:Y:S06]  /*9970*/  HMMA.16816.F32 R40, R72.reuse, R80, R40 ;  /* 0x000000504828723c */ /* 0x040fec0000001828 */
[----:B------:R-:W1:Y:S02]  /*9980*/  MUFU.EX2 R97, R130 ;  /* 0x0000008200617308 */ /* 0x000e640000000800 */
[-C--:B------:R-:W-:Y:S08]  /*9990*/  HMMA.16816.F32 R44, R72, R82.reuse, R44 ;  /* 0x00000052482c723c */ /* 0x080ff0000000182c */
[C---:B------:R-:W-:Y:S01]  /*99a0*/  HMMA.16816.F32 R48, R68.reuse, R82, R48 ;  /* 0x000000524430723c */ /* 0x040fe20000001830 */
[----:B------:R-:W4:Y:S01]  /*99b0*/  LDSM.16.MT88.4 R80, [R230+0x9800] ;  /* 0x00980000e650783b */ /* 0x000f220000004200 */
[----:B------:R-:W-:Y:S06]  /*99c0*/  MUFU.EX2 R111, R111 ;  /* 0x0000006f006f7308 */ /* 0x000fec0000000800 */
[-C--:B------:R-:W-:Y:S04]  /*99d0*/  HMMA.16816.F32 R52, R68, R88.reuse, R52 ;  /* 0x000000584434723c */ /* 0x080fe80000001834 */
[----:B------:R-:W-:Y:S01]  /*99e0*/  MUFU.EX2 R96, R120 ;  /* 0x0000007800607308 */ /* 0x000fe20000000800 */
[----:B-1----:R-:W-:Y:S03]  /*99f0*/  F2FP.PACK_AB R203, R138, R97 ;  /* 0x000000618acb723e */ /* 0x002fe600000000ff */
[C---:B------:R-:W-:Y:S06]  /*9a00*/  HMMA.16816.F32 R56, R72.reuse, R88, R56 ;  /* 0x000000584838723c */ /* 0x040fec0000001838 */
[----:B------:R-:W1:Y:S02]  /*9a10*/  MUFU.EX2 R95, R121 ;  /* 0x00000079005f7308 */ /* 0x000e640000000800 */
[-C--:B------:R-:W-:Y:S07]  /*9a20*/  HMMA.16816.F32 R60, R72, R90.reuse, R60 ;  /* 0x0000005a483c723c */ /* 0x080fee000000183c */
[----:B------:R-:W-:Y:S01]  /*9a30*/  F2FP.PACK_AB R73, R236, R240 ;  /* 0x000000f0ec49723e */ /* 0x000fe200000000ff */
[----:B------:R-:W-:Y:S01]  /*9a40*/  HMMA.16816.F32 R64, R68, R90, R64 ;  /* 0x0000005a4440723c */ /* 0x000fe20000001840 */
[----:B------:R-:W1:Y:S01]  /*9a50*/  LDSM.16.MT88.4 R88, [R229+0x9800] ;  /* 0x00980000e558783b */ /* 0x000e620000004200 */
[----:B------:R-:W-:Y:S02]  /*9a60*/  MUFU.EX2 R204, R204 ;  /* 0x000000cc00cc7308 */ /* 0x000fe40000000800 */
[----:B------:R-:W-:Y:S01]  /*9a70*/  FADD.FTZ R72, R213, R132 ;  /* 0x00000084d5487221 */ /* 0x000fe20000010000 */
[----:B------:R-:W-:Y:S02]  /*9a80*/  F2FP.PACK_AB R74, R209, R233 ;  /* 0x000000e9d14a723e */ /* 0x000fe400000000ff */
[----:B------:R-:W-:Y:S01]  /*9a90*/  F2FP.PACK_AB R68, R239, R243 ;  /* 0x000000f3ef44723e */ /* 0x000fe200000000ff */
[----:B------:R-:W-:Y:S01]  /*9aa0*/  FADD.FTZ R92, R215, R72 ;  /* 0x00000048d75c7221 */ /* 0x000fe20000010000 */
[----:B------:R-:W-:Y:S03]  /*9ab0*/  F2FP.PACK_AB R69, R238, R242 ;  /* 0x000000f2ee45723e */ /* 0x000fe600000000ff */
[----:B------:R-:W-:Y:S01]  /*9ac0*/  F2FP.PACK_AB R70, R231, R235 ;  /* 0x000000ebe746723e */ /* 0x000fe200000000ff */
[----:B------:R-:W-:Y:S01]  /*9ad0*/  MUFU.EX2 R205, R205 ;  /* 0x000000cd00cd7308 */ /* 0x000fe20000000800 */
[----:B------:R-:W-:Y:S02]  /*9ae0*/  F2FP.PACK_AB R71, R251, R234 ;  /* 0x000000eafb47723e */ /* 0x000fe400000000ff */
[----:B------:R-:W-:Y:S02]  /*9af0*/  F2FP.PACK_AB R72, R237, R241 ;  /* 0x000000f1ed48723e */ /* 0x000fe400000000ff */
[C---:B------:R-:W-:Y:S02]  /*9b00*/  F2FP.PACK_AB R75, R249.reuse, R232 ;  /* 0x000000e8f94b723e */ /* 0x040fe400000000ff */
[----:B------:R-:W-:Y:S01]  /*9b10*/  MOV R132, R171 ;  /* 0x000000ab00847202 */ /* 0x000fe20000000f00 */
[-C--:B---3--:R-:W-:Y:S01]  /*9b20*/  HMMA.16816.F32 R4, R68, R76.reuse, R4 ;  /* 0x0000004c4404723c */ /* 0x088fe20000001804 */
[----:B------:R-:W-:Y:S03]  /*9b30*/  LDSM.16.MT88.4 R168, [R230+0xb800] ;  /* 0x00b80000e6a8783b */ /* 0x000fe60000004200 */
[----:B------:R-:W-:Y:S04]  /*9b40*/  FADD.FTZ R0, R132, R0 ;  /* 0x0000000084007221 */ /* 0x000fe80000010000 */
[C---:B------:R-:W-:Y:S04]  /*9b50*/  HMMA.16816.F32 R8, R72.reuse, R76, R8 ;  /* 0x0000004c4808723c */ /* 0x040fe80000001808 */
[----:B------:R-:W-:Y:S04]  /*9b60*/  FADD.FTZ R0, R240, R0 ;  /* 0x00000000f0007221 */ /* 0x000fe80000010000 */
[-C--:B------:R-:W-:Y:S04]  /*9b70*/  HMMA.16816.F32 R12, R72, R78.reuse, R12 ;  /* 0x0000004e480c723c */ /* 0x080fe8000000180c */
[----:B------:R-:W-:Y:S04]  /*9b80*/  FADD.FTZ R0, R236, R0 ;  /* 0x00000000ec007221 */ /* 0x000fe80000010000 */
[C---:B------:R-:W-:Y:S01]  /*9b90*/  HMMA.16816.F32 R16, R68.reuse, R78, R16 ;  /* 0x0000004e4410723c */ /* 0x040fe20000001810 */
[----:B------:R-:W3:Y:S03]  /*9ba0*/  LDSM.16.MT88.4 R76, [R139+0xa000] ;  /* 0x00a000008b4c783b */ /* 0x000ee60000004200 */
[----:B------:R-:W-:Y:S04]  /*9bb0*/  FADD.FTZ R0, R232, R0 ;  /* 0x00000000e8007221 */ /* 0x000fe80000010000 */
[-C--:B----4-:R-:W-:Y:S04]  /*9bc0*/  HMMA.16816.F32 R20, R68, R80.reuse, R20 ;  /* 0x000000504414723c */ /* 0x090fe80000001814 */
[----:B------:R-:W-:Y:S04]  /*9bd0*/  FADD.FTZ R0, R249, R0 ;  /* 0x00000000f9007221 */ /* 0x000fe80000010000 */
[C---:B------:R-:W-:Y:S08]  /*9be0*/  HMMA.16816.F32 R24, R72.reuse, R80, R24 ;  /* 0x000000504818723c */ /* 0x040ff00000001818 */
[-C--:B------:R-:W-:Y:S08]  /*9bf0*/  HMMA.16816.F32 R28, R72, R82.reuse, R28 ;  /* 0x00000052481c723c */ /* 0x080ff0000000181c */
[C---:B------:R-:W-:Y:S01]  /*9c00*/  HMMA.16816.F32 R32, R68.reuse, R82, R32 ;  /* 0x000000524420723c */ /* 0x040fe20000001820 */
[----:B------:R-:W4:Y:S07]  /*9c10*/  LDSM.16.MT88.4 R80, [R230+0xa000] ;  /* 0x00a00000e650783b */ /* 0x000f2e0000004200 */
[-C--:B------:R-:W-:Y:S08]  /*9c20*/  HMMA.16816.F32 R36, R68, R84.reuse, R36 ;  /* 0x000000544424723c */ /* 0x080ff00000001824 */
[C---:B------:R-:W-:Y:S08]  /*9c30*/  HMMA.16816.F32 R40, R72.reuse, R84, R40 ;  /* 0x000000544828723c */ /* 0x040ff00000001828 */
[-C--:B------:R-:W-:Y:S08]  /*9c40*/  HMMA.16816.F32 R44, R72, R86.reuse, R44 ;  /* 0x00000056482c723c */ /* 0x080ff0000000182c */
[C---:B------:R-:W-:Y:S01]  /*9c50*/  HMMA.16816.F32 R48, R68.reuse, R86, R48 ;  /* 0x000000564430723c */ /* 0x040fe20000001830 */
[----:B------:R-:W2:Y:S07]  /*9c60*/  LDSM.16.MT88.4 R84, [R228+0xa000] ;  /* 0x00a00000e454783b */ /* 0x000eae0000004200 */
[-C--:B-1----:R-:W-:Y:S08]  /*9c70*/  HMMA.16816.F32 R52, R68, R88.reuse, R52 ;  /* 0x000000584434723c */ /* 0x082ff00000001834 */
[C---:B------:R-:W-:Y:S08]  /*9c80*/  HMMA.16816.F32 R56, R72.reuse, R88, R56 ;  /* 0x000000584838723c */ /* 0x040ff00000001838 */
[-C--:B------:R-:W-:Y:S07]  /*9c90*/  HMMA.16816.F32 R60, R72, R90.reuse, R60 ;  /* 0x0000005a483c723c */ /* 0x080fee000000183c */
[----:B------:R-:W-:Y:S01]  /*9ca0*/  F2FP.PACK_AB R74, R224, R176 ;  /* 0x000000b0e04a723e */ /* 0x000fe200000000ff */
[----:B------:R-:W-:Y:S01]  /*9cb0*/  HMMA.16816.F32 R64, R68, R90, R64 ;  /* 0x0000005a4440723c */ /* 0x000fe20000001840 */
[----:B------:R-:W1:Y:S03]  /*9cc0*/  LDSM.16.MT88.4 R88, [R229+0xa000] ;  /* 0x00a00000e558783b */ /* 0x000e660000004200 */
[----:B------:R-:W-:Y:S01]  /*9cd0*/  FADD.FTZ R73, R218, R93 ;  /* 0x0000005dda497221 */ /* 0x000fe20000010000 */
[----:B------:R-:W-:Y:S01]  /*9ce0*/  F2FP.PACK_AB R75, R182, R183 ;  /* 0x000000b7b64b723e */ /* 0x000fe200000000ff */
[----:B------:R-:W-:Y:S01]  /*9cf0*/  FADD.FTZ R72, R223, R92 ;  /* 0x0000005cdf487221 */ /* 0x000fe20000010000 */
[----:B------:R-:W-:Y:S01]  /*9d00*/  F2FP.PACK_AB R68, R206, R175 ;  /* 0x000000afce44723e */ /* 0x000fe200000000ff */
[----:B------:R-:W-:Y:S01]  /*9d10*/  FADD.FTZ R94, R219, R73 ;  /* 0x00000049db5e7221 */ /* 0x000fe20000010000 */
[----:B------:R-:W-:Y:S03]  /*9d20*/  F2FP.PACK_AB R69, R179, R174 ;  /* 0x000000aeb345723e */ /* 0x000fe600000000ff */
[----:B------:R-:W-:Y:S01]  /*9d30*/  F2FP.PACK_AB R70, R248, R250 ;  /* 0x000000faf846723e */ /* 0x000fe200000000ff */
[----:B------:R-:W-:Y:S01]  /*9d40*/  FADD.FTZ R93, R221, R72 ;  /* 0x00000048dd5d7221 */ /* 0x000fe20000010000 */
[----:B------:R-:W-:Y:S01]  /*9d50*/  F2FP.PACK_AB R71, R207, R208 ;  /* 0x000000d0cf47723e */ /* 0x000fe200000000ff */
[----:B------:R-:W-:Y:S01]  /*9d60*/  FADD.FTZ R92, R220, R2 ;  /* 0x00000002dc5c7221 */ /* 0x000fe20000010000 */
[----:B------:R-:W-:Y:S01]  /*9d70*/  F2FP.PACK_AB R72, R178, R173 ;  /* 0x000000adb248723e */ /* 0x000fe200000000ff */
[----:B------:R-:W-:Y:S01]  /*9d80*/  FADD.FTZ R2, R227, R94 ;  /* 0x0000005ee3027221 */ /* 0x000fe20000010000 */
[----:B------:R-:W-:Y:S01]  /*9d90*/  F2FP.PACK_AB R73, R177, R172 ;  /* 0x000000acb149723e */ /* 0x000fe200000000ff */
[----:B------:R-:W-:Y:S02]  /*9da0*/  MUFU.EX2 R94, R122 ;  /* 0x0000007a005e7308 */ /* 0x000fe40000000800 */
[-C--:B---3--:R-:W-:Y:S03]  /*9db0*/  HMMA.16816.F32 R4, R68, R76.reuse, R4 ;  /* 0x0000004c4404723c */ /* 0x088fe60000001804 */
[----:B------:R-:W-:Y:S04]  /*9dc0*/  FADD.FTZ R2, R252, R2 ;  /* 0x00000002fc027221 */ /* 0x000fe80000010000 */
[----:B------:R-:W-:Y:S01]  /*9dd0*/  FADD.FTZ R2, R141, R2 ;  /* 0x000000028d027221 */ /* 0x000fe20000010000 */
[C---:B------:R-:W-:Y:S04]  /*9de0*/  HMMA.16816.F32 R8, R72.reuse, R76, R8 ;  /* 0x0000004c4808723c */ /* 0x040fe80000001808 */
[----:B------:R-:W-:Y:S04]  /*9df0*/  FADD.FTZ R2, R198, R2 ;  /* 0x00000002c6027221 */ /* 0x000fe80000010000 */
[-C--:B------:R-:W-:Y:S04]  /*9e00*/  HMMA.16816.F32 R12, R72, R78.reuse, R12 ;  /* 0x0000004e480c723c */ /* 0x080fe8000000180c */
[----:B------:R-:W-:Y:S01]  /*9e10*/  FADD.FTZ R2, R196, R2 ;  /* 0x00000002c4027221 */ /* 0x000fe20000010000 */
[----:B------:R-:W-:Y:S03]  /*9e20*/  F2FP.PACK_AB R196, R95, R96 ;  /* 0x000000605fc4723e */ /* 0x000fe600000000ff */
[C---:B------:R-:W-:Y:S01]  /*9e30*/  HMMA.16816.F32 R16, R68.reuse, R78, R16 ;  /* 0x0000004e4410723c */ /* 0x040fe20000001810 */
[----:B------:R-:W3:Y:S03]  /*9e40*/  LDSM.16.MT88.4 R76, [R139+0xa800] ;  /* 0x00a800008b4c783b */ /* 0x000ee60000004200 */
[----:B------:R-:W-:Y:S04]  /*9e50*/  FADD.FTZ R2, R184, R2 ;  /* 0x00000002b8027221 */ /* 0x000fe80000010000 */
[-C--:B----4-:R-:W-:Y:S08]  /*9e60*/  HMMA.16816.F32 R20, R68, R80.reuse, R20 ;  /* 0x000000504414723c */ /* 0x090ff00000001814 */
[C---:B------:R-:W-:Y:S08]  /*9e70*/  HMMA.16816.F32 R24, R72.reuse, R80, R24 ;  /* 0x000000504818723c */ /* 0x040ff00000001818 */
[-C--:B------:R-:W-:Y:S08]  /*9e80*/  HMMA.16816.F32 R28, R72, R82.reuse, R28 ;  /* 0x00000052481c723c */ /* 0x080ff0000000181c */
[C---:B------:R-:W-:Y:S01]  /*9e90*/  HMMA.16816.F32 R32, R68.reuse, R82, R32 ;  /* 0x000000524420723c */ /* 0x040fe20000001820 */
[----:B------:R-:W4:Y:S07]  /*9ea0*/  LDSM.16.MT88.4 R80, [R230+0xa800] ;  /* 0x00a80000e650783b */ /* 0x000f2e0000004200 */
[-C--:B--2---:R-:W-:Y:S08]  /*9eb0*/  HMMA.16816.F32 R36, R68, R84.reuse, R36 ;  /* 0x000000544424723c */ /* 0x084ff00000001824 */
        /* <DEDUP_REMOVED lines=18> */
[----:B------:R-:W-:Y:S02]  /*9fe0*/  F2FP.PACK_AB R71, R190, R191 ;  /* 0x000000bfbe47723e */ /* 0x000fe400000000ff */
[----:B------:R-:W-:Y:S02]  /*9ff0*/  F2FP.PACK_AB R72, R188, R189 ;  /* 0x000000bdbc48723e */ /* 0x000fe400000000ff */
[----:B------:R-:W-:Y:S02]  /*a000*/  F2FP.PACK_AB R73, R129, R131 ;  /* 0x000000838149723e */ /* 0x000fe400000000ff */
[----:B------:R-:W-:Y:S01]  /*a010*/  F2FP.PACK_AB R200, R99, R100 ;  /* 0x0000006463c8723e */ /* 0x000fe200000000ff */
[-C--:B---3--:R-:W-:Y:S03]  /*a020*/  HMMA.16816.F32 R4, R68, R76.reuse, R4 ;  /* 0x0000004c4404723c */ /* 0x088fe60000001804 */
[----:B------:R-:W-:Y:S02]  /*a030*/  F2FP.PACK_AB R201, R119, R118 ;  /* 0x0000007677c9723e */ /* 0x000fe400000000ff */
[----:B------:R-:W-:Y:S03]  /*a040*/  F2FP.PACK_AB R202, R137, R98 ;  /* 0x0000006289ca723e */ /* 0x000fe600000000ff */
[C---:B------:R-:W-:Y:S08]  /*a050*/  HMMA.16816.F32 R8, R72.reuse, R76, R8 ;  /* 0x0000004c4808723c */ /* 0x040ff00000001808 */
[-C--:B------:R-:W-:Y:S08]  /*a060*/  HMMA.16816.F32 R12, R72, R78.reuse, R12 ;  /* 0x0000004e480c723c */ /* 0x080ff0000000180c */
[C---:B------:R-:W-:Y:S01]  /*a070*/  HMMA.16816.F32 R16, R68.reuse, R78, R16 ;  /* 0x0000004e4410723c */ /* 0x040fe20000001810 */
[----:B------:R-:W3:Y:S07]  /*a080*/  LDSM.16.MT88.4 R76, [R139+0xb000] ;  /* 0x00b000008b4c783b */ /* 0x000eee0000004200 */
        /* <DEDUP_REMOVED lines=13> */
[----:B------:R-:W-:Y:S01]  /*a160*/  FADD.FTZ R73, R143, R93 ;  /* 0x0000005d8f497221 */ /* 0x000fe20000010000 */
[----:B------:R-:W-:Y:S01]  /*a170*/  HMMA.16816.F32 R64, R68, R90, R64 ;  /* 0x0000005a4440723c */ /* 0x000fe20000001840 */
[----:B------:R-:W1:Y:S03]  /*a180*/  LDSM.16.MT88.4 R88, [R229+0xb000] ;  /* 0x00b00000e558783b */ /* 0x000e660000004200 */
[----:B------:R-:W-:Y:S01]  /*a190*/  FADD.FTZ R72, R199, R92 ;  /* 0x0000005cc7487221 */ /* 0x000fe20000010000 */
[----:B------:R-:W-:Y:S01]  /*a1a0*/  F2FP.PACK_AB R74, R109, R108 ;  /* 0x0000006c6d4a723e */ /* 0x000fe200000000ff */
[----:B------:R-:W-:Y:S01]  /*a1b0*/  FADD.FTZ R92, R152, R73 ;  /* 0x00000049985c7221 */ /* 0x000fe20000010000 */
[----:B------:R-:W-:Y:S01]  /*a1c0*/  F2FP.PACK_AB R68, R113, R116 ;  /* 0x000000747144723e */ /* 0x000fe200000000ff */
[----:B------:R-:W-:Y:S01]  /*a1d0*/  FADD.FTZ R93, R153, R72 ;  /* 0x00000048995d7221 */ /* 0x000fe20000010000 */
[----:B------:R-:W-:Y:S01]  /*a1e0*/  F2FP.PACK_AB R69, R103, R112 ;  /* 0x000000706745723e */ /* 0x000fe200000000ff */
[----:B------:R-:W1:Y:S02]  /*a1f0*/  LDSM.16.MT88.4 R152, [R139+0xb800] ;  /* 0x00b800008b98783b */ /* 0x000e640000004200 */
[----:B------:R-:W-:Y:S02]  /*a200*/  F2FP.PACK_AB R70, R101, R102 ;  /* 0x000000666546723e */ /* 0x000fe400000000ff */
[----:B------:R-:W-:Y:S02]  /*a210*/  F2FP.PACK_AB R71, R115, R114 ;  /* 0x000000727347723e */ /* 0x000fe400000000ff */
[----:B------:R-:W-:Y:S02]  /*a220*/  F2FP.PACK_AB R72, R105, R104 ;  /* 0x000000686948723e */ /* 0x000fe400000000ff */
[----:B------:R-:W-:Y:S02]  /*a230*/  F2FP.PACK_AB R73, R107, R106 ;  /* 0x0000006a6b49723e */ /* 0x000fe400000000ff */
[----:B------:R-:W-:Y:S01]  /*a240*/  F2FP.PACK_AB R75, R111, R110 ;  /* 0x0000006e6f4b723e */ /* 0x000fe200000000ff */
[-C--:B---3--:R-:W-:Y:S08]  /*a250*/  HMMA.16816.F32 R4, R68, R76.reuse, R4 ;  /* 0x0000004c4404723c */ /* 0x088ff00000001804 */
[C---:B------:R-:W-:Y:S01]  /*a260*/  HMMA.16816.F32 R8, R72.reuse, R76, R8 ;  /* 0x0000004c4808723c */ /* 0x040fe20000001808 */
[----:B------:R-:W3:Y:S06]  /*a270*/  MUFU.EX2 R77, R126 ;  /* 0x0000007e004d7308 */ /* 0x000eec0000000800 */
[----:B------:R-:W-:Y:S01]  /*a280*/  FADD.FTZ R76, R186, R92 ;  /* 0x0000005cba4c7221 */ /* 0x000fe20000010000 */
[-C--:B------:R-:W-:Y:S08]  /*a290*/  HMMA.16816.F32 R12, R72, R78.reuse, R12 ;  /* 0x0000004e480c723c */ /* 0x080ff0000000180c */
[C---:B------:R-:W-:Y:S01]  /*a2a0*/  HMMA.16816.F32 R16, R68.reuse, R78, R16 ;  /* 0x0000004e4410723c */ /* 0x040fe20000001810 */
[----:B------:R-:W1:Y:S07]  /*a2b0*/  MUFU.EX2 R79, R123 ;  /* 0x0000007b004f7308 */ /* 0x000e6e0000000800 */
[-C--:B----4-:R-:W-:Y:S03]  /*a2c0*/  HMMA.16816.F32 R20, R68, R80.reuse, R20 ;  /* 0x000000504414723c */ /* 0x090fe60000001814 */
[----:B------:R-:W4:Y:S01]  /*a2d0*/  MUFU.EX2 R78, R124 ;  /* 0x0000007c004e7308 */ /* 0x000f220000000800 */
[----:B---3--:R-:W-:Y:S04]  /*a2e0*/  F2FP.PACK_AB R199, R205, R77 ;  /* 0x0000004dcdc7723e */ /* 0x008fe800000000ff */
[C---:B------:R-:W-:Y:S08]  /*a2f0*/  HMMA.16816.F32 R24, R72.reuse, R80, R24 ;  /* 0x000000504818723c */ /* 0x040ff00000001818 */
[-C--:B------:R-:W-:Y:S04]  /*a300*/  HMMA.16816.F32 R28, R72, R82.reuse, R28 ;  /* 0x00000052481c723c */ /* 0x080fe8000000181c */
[----:B-1----:R-:W-:Y:S04]  /*a310*/  F2FP.PACK_AB R197, R79, R94 ;  /* 0x0000005e4fc5723e */ /* 0x002fe800000000ff */
[C---:B------:R-:W-:Y:S04]  /*a320*/  HMMA.16816.F32 R32, R68.reuse, R82, R32 ;  /* 0x000000524420723c */ /* 0x040fe80000001820 */
[----:B----4-:R-:W-:Y:S04]  /*a330*/  F2FP.PACK_AB R198, R204, R78 ;  /* 0x0000004eccc6723e */ /* 0x010fe800000000ff */
[-C--:B--2---:R-:W-:Y:S08]  /*a340*/  HMMA.16816.F32 R36, R68, R84.reuse, R36 ;  /* 0x000000544424723c */ /* 0x084ff00000001824 */
[C---:B------:R-:W-:Y:S08]  /*a350*/  HMMA.16816.F32 R40, R72.reuse, R84, R40 ;  /* 0x000000544828723c */ /* 0x040ff00000001828 */
[-C--:B------:R-:W-:Y:S08]  /*a360*/  HMMA.16816.F32 R44, R72, R86.reuse, R44 ;  /* 0x00000056482c723c */ /* 0x080ff0000000182c */
[C---:B------:R-:W-:Y:S08]  /*a370*/  HMMA.16816.F32 R48, R68.reuse, R86, R48 ;  /* 0x000000564430723c */ /* 0x040ff00000001830 */
[-C--:B------:R-:W-:Y:S08]  /*a380*/  HMMA.16816.F32 R52, R68, R88.reuse, R52 ;  /* 0x000000584434723c */ /* 0x080ff00000001834 */
[C---:B------:R-:W-:Y:S08]  /*a390*/  HMMA.16816.F32 R56, R72.reuse, R88, R56 ;  /* 0x000000584838723c */ /* 0x040ff00000001838 */
[-C--:B------:R-:W-:Y:S07]  /*a3a0*/  HMMA.16816.F32 R60, R72, R90.reuse, R60 ;  /* 0x0000005a483c723c */ /* 0x080fee000000183c */
[----:B------:R-:W-:Y:S01]  /*a3b0*/  FADD.FTZ R72, R185, R93 ;  /* 0x0000005db9487221 */ /* 0x000fe20000010000 */
[----:B------:R-:W-:Y:S01]  /*a3c0*/  HMMA.16816.F32 R64, R68, R90, R64 ;  /* 0x0000005a4440723c */ /* 0x000fe20000001840 */
[----:B------:R-:W1:Y:S03]  /*a3d0*/  LDSM.16.MT88.4 R184, [R228+0xb800] ;  /* 0x00b80000e4b8783b */ /* 0x000e660000004200 */
[----:B------:R-:W-:Y:S02]  /*a3e0*/  FADD.FTZ R73, R134, R76 ;  /* 0x0000004c86497221 */ /* 0x000fe40000010000 */
[----:B------:R-:W-:Y:S02]  /*a3f0*/  FADD.FTZ R72, R135, R72 ;  /* 0x0000004887487221 */ /* 0x000fe40000010000 */
[----:B------:R-:W-:Y:S01]  /*a400*/  FADD.FTZ R74, R136, R2 ;  /* 0x00000002884a7221 */ /* 0x000fe20000010000 */
[----:B------:R-:W2:Y:S01]  /*a410*/  LDL.LU R134, [R1+0xc4] ;  /* 0x0000c40001867983 */ /* 0x000ea20000300800 */
[-C--:B------:R-:W-:Y:S03]  /*a420*/  HMMA.16816.F32 R144, R200, R152.reuse, R4 ;  /* 0x00000098c890723c */ /* 0x080fe60000001804 */
[----:B------:R-:W3:Y:S02]  /*a430*/  LDL.LU R135, [R1+0xc0] ;  /* 0x0000c00001877983 */ /* 0x000ee40000300800 */
[----:B------:R-:W-:Y:S02]  /*a440*/  FADD.FTZ R73, R246, R73 ;  /* 0x00000049f6497221 */ /* 0x000fe40000010000 */
[----:B------:R-:W-:Y:S01]  /*a450*/  FADD.FTZ R2, R245, R72 ;  /* 0x00000048f5027221 */ /* 0x000fe20000010000 */
[----:B------:R-:W4:Y:S01]  /*a460*/  LDL.LU R136, [R1+0xbc] ;  /* 0x0000bc0001887983 */ /* 0x000f220000300800 */
[----:B------:R-:W-:Y:S01]  /*a470*/  FADD.FTZ R5, R244, R74 ;  /* 0x0000004af4057221 */ /* 0x000fe20000010000 */
[C---:B------:R-:W-:Y:S02]  /*a480*/  HMMA.16816.F32 R140, R196.reuse, R152, R8 ;  /* 0x00000098c48c723c */ /* 0x040fe40000001808 */
[----:B------:R-:W4:Y:S02]  /*a490*/  LDL.LU R247, [R1+0xb8] ;  /* 0x0000b80001f77983 */ /* 0x000f240000300800 */
[----:B------:R-:W-:Y:S02]  /*a4a0*/  FADD.FTZ R4, R243, R73 ;  /* 0x00000049f3047221 */ /* 0x000fe40000010000 */
[----:B------:R-:W-:Y:S01]  /*a4b0*/  FADD.FTZ R2, R242, R2 ;  /* 0x00000002f2027221 */ /* 0x000fe20000010000 */
[----:B------:R1:W5:Y:S01]  /*a4c0*/  LDL.LU R246, [R1+0xb4] ;  /* 0x0000b40001f67983 */ /* 0x0003620000300800 */
[----:B------:R-:W-:Y:S01]  /*a4d0*/  FADD.FTZ R5, R241, R5 ;  /* 0x00000005f1057221 */ /* 0x000fe20000010000 */
[-C--:B------:R-:W-:Y:S02]  /*a4e0*/  HMMA.16816.F32 R148, R196, R154.reuse, R12 ;  /* 0x0000009ac494723c */ /* 0x080fe4000000180c */
[----:B------:R1:W5:Y:S01]  /*a4f0*/  LDL.LU R245, [R1+0xb0] ;  /* 0x0000b00001f57983 */ /* 0x0003620000300800 */
[----:B------:R-:W-:Y:S02]  /*a500*/  FADD.FTZ R4, R239, R4 ;  /* 0x00000004ef047221 */ /* 0x000fe40000010000 */
[----:B------:R-:W-:Y:S01]  /*a510*/  FADD.FTZ R6, R238, R2 ;  /* 0x00000002ee067221 */ /* 0x000fe20000010000 */
[----:B------:R1:W5:Y:S01]  /*a520*/  LDL.LU R244, [R1+0xac] ;  /* 0x0000ac0001f47983 */ /* 0x0003620000300800 */
[----:B------:R-:W-:Y:S01]  /*a530*/  FADD.FTZ R2, R237, R5 ;  /* 0x00000005ed027221 */ /* 0x000fe20000010000 */
[C---:B------:R-:W-:Y:S02]  /*a540*/  HMMA.16816.F32 R152, R200.reuse, R154, R16 ;  /* 0x0000009ac898723c */ /* 0x040fe40000001810 */
[----:B------:R1:W5:Y:S02]  /*a550*/  LDL.LU R243, [R1+0xa8] ;  /* 0x0000a80001f37983 */ /* 0x0003640000300800 */
        /* <DEDUP_REMOVED lines=28> */
[-C--:B-1----:R-:W-:Y:S02]  /*a720*/  HMMA.16816.F32 R172, R200, R184.reuse, R36 ;  /* 0x000000b8c8ac723c */ /* 0x082fe40000001824 */
        /* <DEDUP_REMOVED lines=9> */
[----:B------:R-:W1:Y:S01]  /*a7c0*/  LDSM.16.MT88.4 R4, [R229+0xb800] ;  /* 0x00b80000e504783b */ /* 0x000e620000004200 */
[----:B------:R-:W-:Y:S04]  /*a7d0*/  FADD.FTZ R9, R224, R10 ;  /* 0x0000000ae0097221 */ /* 0x000fe80000010000 */
[----:B------:R-:W-:Y:S02]  /*a7e0*/  FADD.FTZ R0, R182, R0 ;  /* 0x00000000b6007221 */ /* 0x000fe40000010000 */
        /* <DEDUP_REMOVED lines=10> */
[----:B------:R-:W-:Y:S04]  /*a890*/  FADD.FTZ R2, R188, R2 ;  /* 0x00000002bc027221 */ /* 0x000fe80000010000 */
[----:B------:R-:W-:Y:S02]  /*a8a0*/  FADD.FTZ R11, R190, R8 ;  /* 0x00000008be0b7221 */ /* 0x000fe40000010000 */
[----:B------:R-:W-:Y:S02]  /*a8b0*/  FADD.FTZ R0, R129, R0 ;  /* 0x0000000081007221 */ /* 0x000fe40000010000 */
        /* <DEDUP_REMOVED lines=15> */
[----:B------:R-:W-:Y:S04]  /*a9b0*/  HMMA.16816.F32 R200, R200, R6, R64 ;  /* 0x00000006c8c8723c */ /* 0x000fe80000001840 */
[----:B------:R-:W-:Y:S02]  /*a9c0*/  FADD.FTZ R0, R107, R9 ;  /* 0x000000096b007221 */ /* 0x000fe40000010000 */
[----:B------:R-:W-:Y:S02]  /*a9d0*/  FADD.FTZ R4, R102, R10 ;  /* 0x0000000a66047221 */ /* 0x000fe40000010000 */
[----:B------:R-:W-:Y:S04]  /*a9e0*/  FADD.FTZ R2, R114, R2 ;  /* 0x0000000272027221 */ /* 0x000fe80000010000 */
[----:B------:R-:W-:Y:S02]  /*a9f0*/  FADD.FTZ R5, R108, R8 ;  /* 0x000000086c057221 */ /* 0x000fe40000010000 */
        /* <DEDUP_REMOVED lines=22> */
[----:B--2---:R-:W-:Y:S02]  /*ab60*/  MOV R137, R134 ;  /* 0x0000008600897202 */ /* 0x004fe40000000f00 */
[----:B---3--:R-:W-:Y:S02]  /*ab70*/  MOV R133, R135 ;  /* 0x0000008700857202 */ /* 0x008fe40000000f00 */
[----:B----4-:R-:W-:Y:S02]  /*ab80*/  MOV R132, R136 ;  /* 0x0000008800847202 */ /* 0x010fe40000000f00 */
[----:B------:R-:W-:Y:S01]  /*ab90*/  IADD3 R247, R247, -0x1, RZ ;  /* 0xfffffffff7f77810 */ /* 0x000fe20007ffe0ff */
[----:B-----5:R-:W-:-:S05]  /*aba0*/  @P0 BRA `(.L_x_88) ;  /* 0xffffb86000000947 */ /* 0x020fca000383ffff */
.L_x_87:
[----:B---3--:R-:W1:Y:S01]  /*abb0*/  SHFL.BFLY PT, R0, R248, 0x2, 0x1f ;  /* 0x0c401f00f8007f89 */ /* 0x008e6200000e0000 */
[----:B------:R-:W-:Y:S01]  /*abc0*/  ULDC.U8 UR4, c[0x0][0x329] ;  /* 0x0000ca4000047ab9 */ /* 0x000fe20000000000 */
[----:B------:R-:W-:Y:S01]  /*abd0*/  MOV R35, 0xfffffff0 ;  /* 0xfffffff000237802 */ /* 0x000fe20000000f00 */
[----:B------:R-:W-:Y:S01]  /*abe0*/  ULDC.U8 UR5, c[0x0][0x328] ;  /* 0x0000ca0000057ab9 */ /* 0x000fe20000000000 */
[----:B------:R-:W2:Y:S01]  /*abf0*/  SHFL.BFLY PT, R5, R250, 0x2, 0x1f ;  /* 0x0c401f00fa057f89 */ /* 0x000ea200000e0000 */
[----:B------:R-:W-:Y:S01]  /*ac00*/  ISETP.NE.AND P0, PT, RZ, UR4, PT ;  /* 0x00000004ff007c0c */ /* 0x000fe2000bf05270 */
[----:B------:R-:W-:Y:S01]  /*ac10*/  BSSY B0, `(.L_x_91) ;  /* 0x0000120000007945 */ /* 0x000fe20003800000 */
[----:B------:R-:W-:Y:S01]  /*ac20*/  ISETP.NE.AND P3, PT, RZ, UR5, PT ;  /* 0x00000005ff007c0c */ /* 0x000fe2000bf65270 */
[----:B------:R-:W3:Y:S01]  /*ac30*/  SHFL.BFLY PT, R4, R249, 0x2, 0x1f ;  /* 0x0c401f00f9047f89 */ /* 0x000ee200000e0000 */
[----:B------:R-:W-:-:S03]  /*ac40*/  MOV R32, 0x20 ;  /* 0x0000002000207802 */ /* 0x000fc60000000f00 */
[----:B------:R-:W4:Y:S04]  /*ac50*/  SHFL.BFLY PT, R2, R251, 0x2, 0x1f ;  /* 0x0c401f00fb027f89 */ /* 0x000f2800000e0000 */
[----:B------:R-:W4:Y:S02]  /*ac60*/  S2R R55, SR_TID.X ;  /* 0x0000000000377919 */ /* 0x000f240000002100 */
[----:B------:R-:W-:-:S05]  /*ac70*/  @P0 MOV R54, c[0x0][0x210] ;  /* 0x0000840000360a02 */ /* 0x000fca0000000f00 */
[----:B------:R-:W-:Y:S02]  /*ac80*/  @P0 IMAD R54, R54, c[0x0][0x214], RZ ;  /* 0x0000850036360a24 */ /* 0x000fe400078e02ff */
[----:B-1----:R-:W-:Y:S02]  /*ac90*/  FADD.FTZ R0, R0, R248 ;  /* 0x000000f800007221 */ /* 0x002fe40000010000 */
[----:B--2---:R-:W-:-:S03]  /*aca0*/  FADD.FTZ R5, R5, R250 ;  /* 0x000000fa05057221 */ /* 0x004fc60000010000 */
[----:B------:R-:W1:Y:S01]  /*acb0*/  SHFL.BFLY PT, R6, R0, 0x1, 0x1f ;  /* 0x0c201f0000067f89 */ /* 0x000e6200000e0000 */
[----:B---3--:R-:W-:-:S03]  /*acc0*/  FADD.FTZ R4, R4, R249 ;  /* 0x000000f904047221 */ /* 0x008fc60000010000 */
[----:B------:R-:W2:Y:S01]  /*acd0*/  SHFL.BFLY PT, R8, R5, 0x1, 0x1f ;  /* 0x0c201f0005087f89 */ /* 0x000ea200000e0000 */
[----:B----4-:R-:W-:-:S03]  /*ace0*/  FADD.FTZ R2, R2, R251 ;  /* 0x000000fb02027221 */ /* 0x010fc60000010000 */
[----:B------:R-:W3:Y:S01]  /*acf0*/  SHFL.BFLY PT, R7, R4, 0x1, 0x1f ;  /* 0x0c201f0004077f89 */ /* 0x000ee200000e0000 */
[----:B------:R-:W-:-:S04]  /*ad00*/  SHF.R.S32.HI R56, RZ, 0x1f, R55 ;  /* 0x0000001fff387819 */ /* 0x000fc80000011437 */
[CC--:B------:R-:W-:Y:S02]  /*ad10*/  LEA.HI R38, R56.reuse, R55.reuse, RZ, 0x2 ;  /* 0x0000003738267211 */ /* 0x0c0fe400078f10ff */
[----:B------:R-:W-:-:S04]  /*ad20*/  LEA.HI R27, R56, R55, RZ, 0x5 ;  /* 0x00000037381b7211 */ /* 0x000fc800078f28ff */
[----:B------:R-:W-:Y:S01]  /*ad30*/  SHF.R.S32.HI R27, RZ, 0x5, R27 ;  /* 0x00000005ff1b7819 */ /* 0x000fe2000001141b */
[----:B-1----:R-:W-:Y:S01]  /*ad40*/  FADD.FTZ R36, R0, R6 ;  /* 0x0000000600247221 */ /* 0x002fe20000010000 */
[----:B------:R-:W-:Y:S01]  /*ad50*/  MOV R0, 0x3f800000 ;  /* 0x3f80000000007802 */ /* 0x000fe20000000f00 */
[----:B------:R-:W1:Y:S01]  /*ad60*/  SHFL.BFLY PT, R6, R2, 0x1, 0x1f ;  /* 0x0c201f0002067f89 */ /* 0x000e6200000e0000 */
[----:B--2---:R-:W-:Y:S01]  /*ad70*/  FADD.FTZ R37, R5, R8 ;  /* 0x0000000805257221 */ /* 0x004fe20000010000 */
[--C-:B------:R-:W-:Y:S02]  /*ad80*/  SHF.R.S32.HI R8, RZ, 0x2, R38.reuse ;  /* 0x00000002ff087819 */ /* 0x100fe40000011426 */
[----:B------:R-:W-:Y:S01]  /*ad90*/  SHF.R.S32.HI R5, RZ, 0x1f, R38 ;  /* 0x0000001fff057819 */ /* 0x000fe20000011426 */
[----:B---3--:R-:W-:Y:S01]  /*ada0*/  FADD.FTZ R52, R4, R7 ;  /* 0x0000000704347221 */ /* 0x008fe20000010000 */
[----:B------:R-:W-:Y:S02]  /*adb0*/  FSETP.NE.FTZ.AND P6, PT, R36, RZ, PT ;  /* 0x000000ff2400720b */ /* 0x000fe40003fd5000 */
[----:B------:R-:W-:-:S02]  /*adc0*/  LEA.HI R4, R5, R8, RZ, 0x3 ;  /* 0x0000000805047211 */ /* 0x000fc400078f18ff */
[----:B------:R-:W-:Y:S02]  /*add0*/  FSETP.NE.FTZ.AND P5, PT, R37, RZ, PT ;  /* 0x000000ff2500720b */ /* 0x000fe40003fb5000 */
[----:B------:R-:W-:Y:S01]  /*ade0*/  LOP3.LUT R7, R4, 0xfffffff8, RZ, 0xc0, !PT ;  /* 0xfffffff804077812 */ /* 0x000fe200078ec0ff */
[----:B------:R-:W-:Y:S01]  /*adf0*/  IMAD.MOV.U32 R4, RZ, RZ, 0x3f800000 ;  /* 0x3f800000ff047424 */ /* 0x000fe200078e00ff */
[----:B------:R-:W-:Y:S02]  /*ae00*/  FSETP.NE.FTZ.AND P4, PT, R52, RZ, PT ;  /* 0x000000ff3400720b */ /* 0x000fe40003f95000 */
[----:B------:R-:W-:Y:S02]  /*ae10*/  IADD3 R7, R8, -R7, RZ ;  /* 0x8000000708077210 */ /* 0x000fe40007ffe0ff */
[----:B------:R-:W-:Y:S01]  /*ae20*/  @!P0 MOV R5, c[0x0][0x214] ;  /* 0x0000850000058a02 */ /* 0x000fe20000000f00 */
[----:B------:R-:W2:Y:S03]  /*ae30*/  @P6 MUFU.RCP R0, R36 ;  /* 0x0000002400006308 */ /* 0x000ea60000001000 */
[----:B------:R-:W-:Y:S01]  /*ae40*/  @!P0 SEL R54, R5, c[0x0][0x234], !P3 ;  /* 0x00008d0005368a07 */ /* 0x000fe20005800000 */
[----:B-1----:R-:W-:Y:S01]  /*ae50*/  FADD.FTZ R53, R2, R6 ;  /* 0x0000000602357221 */ /* 0x002fe20000010000 */
[----:B------:R-:W-:-:S03]  /*ae60*/  LOP3.LUT R2, R7, 0x1, RZ, 0xc0, !PT ;  /* 0x0000000107027812 */ /* 0x000fc600078ec0ff */
[----:B------:R-:W-:Y:S01]  /*ae70*/  @P5 MUFU.RCP R4, R37 ;  /* 0x0000002500045308 */ /* 0x000fe20000001000 */
[----:B------:R-:W-:Y:S01]  /*ae80*/  ISETP.NE.U32.AND P1, PT, R2, 0x1, PT ;  /* 0x000000010200780c */ /* 0x000fe20003f25070 */
[----:B------:R-:W-:-:S03]  /*ae90*/  IMAD.MOV.U32 R2, RZ, RZ, 0x3f800000 ;  /* 0x3f800000ff027424 */ /* 0x000fc600078e00ff */
[----:B------:R-:W-:Y:S02]  /*aea0*/  SEL R35, R35, 0x10, !P1 ;  /* 0x0000001023237807 */ /* 0x000fe40004800000 */
[----:B------:R-:W-:Y:S01]  /*aeb0*/  R2P PR, R7, 0x6 ;  /* 0x0000000607007804 */ /* 0x000fe20000000000 */
[C---:B--2---:R-:W-:Y:S01]  /*aec0*/  FMUL.FTZ R144, R0.reuse, R144 ;  /* 0x0000009000907220 */ /* 0x044fe20000410000 */
[----:B------:R-:W1:Y:S01]  /*aed0*/  @P4 MUFU.RCP R2, R52 ;  /* 0x0000003400024308 */ /* 0x000e620000001000 */
[C---:B------:R-:W-:Y:S01]  /*aee0*/  FMUL.FTZ R31, R0.reuse, R145 ;  /* 0x00000091001f7220 */ /* 0x040fe20000410000 */
[----:B------:R-:W-:Y:S01]  /*aef0*/  ISETP.NE.OR P3, PT, RZ, UR4, !P3 ;  /* 0x00000004ff007c0c */ /* 0x000fe2000df65670 */
[----:B------:R-:W-:Y:S01]  /*af00*/  FMUL.FTZ R152, R0, R152 ;  /* 0x0000009800987220 */ /* 0x000fe20000410000 */
[----:B------:R-:W-:Y:S01]  /*af10*/  SEL R32, R32, 0xffffffe0, !P1 ;  /* 0xffffffe020207807 */ /* 0x000fe20004800000 */
[C---:B------:R-:W-:Y:S01]  /*af20*/  FMUL.FTZ R5, R0.reuse, R153 ;  /* 0x0000009900057220 */ /* 0x040fe20000410000 */
[----:B------:R-:W-:Y:S01]  /*af30*/  FSETP.NE.FTZ.AND P1, PT, R53, RZ, PT ;  /* 0x000000ff3500720b */ /* 0x000fe20003f35000 */
[C---:B------:R-:W-:Y:S01]  /*af40*/  FMUL.FTZ R156, R0.reuse, R156 ;  /* 0x0000009c009c7220 */ /* 0x040fe20000410000 */
[----:B------:R-:W-:Y:S01]  /*af50*/  F2FP.PACK_AB R31, R31, R144 ;  /* 0x000000901f1f723e */ /* 0x000fe200000000ff */
        /* <DEDUP_REMOVED lines=16> */
[----:B------:R-:W-:Y:S01]  /*b060*/  MOV R0, 0x3f800000 ;  /* 0x3f80000000007802 */ /* 0x000fe20000000f00 */
[----:B-1----:R-:W-:Y:S01]  /*b070*/  FMUL.FTZ R140, R2, R140 ;  /* 0x0000008c028c7220 */ /* 0x002fe20000410000 */
[----:B------:R-:W-:Y:S01]  /*b080*/  F2FP.PACK_AB R14, R14, R188 ;  /* 0x000000bc0e0e723e */ /* 0x000fe200000000ff */
[----:B------:R-:W-:Y:S01]  /*b090*/  FMUL.FTZ R34, R2, R141 ;  /* 0x0000008d02227220 */ /* 0x000fe20000410000 */
[----:B------:R-:W-:Y:S01]  /*b0a0*/  F2FP.PACK_AB R10, R10, R200 ;  /* 0x000000c80a0a723e */ /* 0x000fe200000000ff */
[C---:B------:R-:W-:Y:S01]  /*b0b0*/  FMUL.FTZ R148, R2.reuse, R148 ;  /* 0x0000009402947220 */ /* 0x040fe20000410000 */
[----:B------:R-:W1:Y:S01]  /*b0c0*/  @P1 MUFU.RCP R0, R53 ;  /* 0x0000003500001308 */ /* 0x000e620000001000 */
        /* <DEDUP_REMOVED lines=35> */
[----:B------:R-:W-:Y:S01]  /*b300*/  LOP3.LUT R0, R38, 0x3ffffffc, RZ, 0xc0, !PT ;  /* 0x3ffffffc26007812 */ /* 0x000fe200078ec0ff */
[C---:B------:R-:W-:Y:S01]  /*b310*/  FMUL.FTZ R17, R2.reuse, R181 ;  /* 0x000000b502117220 */ /* 0x040fe20000410000 */
[----:B------:R-:W-:Y:S01]  /*b320*/  F2FP.PACK_AB R11, R195, R11 ;  /* 0x0000000bc30b723e */ /* 0x000fe200000000ff */
[C---:B------:R-:W-:Y:S02]  /*b330*/  FMUL.FTZ R192, R2.reuse, R192 ;  /* 0x000000c002c07220 */ /* 0x040fe40000410000 */
[C---:B------:R-:W-:Y:S01]  /*b340*/  FMUL.FTZ R12, R2.reuse, R193 ;  /* 0x000000c1020c7220 */ /* 0x040fe20000410000 */
[----:B------:R-:W-:Y:S01]  /*b350*/  F2FP.PACK_AB R17, R17, R180 ;  /* 0x000000b41111723e */ /* 0x000fe200000000ff */
[----:B------:R-:W-:-:S02]  /*b360*/  FMUL.FTZ R196, R2, R196 ;  /* 0x000000c402c47220 */ /* 0x000fc40000410000 */
[----:B------:R-:W-:Y:S01]  /*b370*/  FMUL.FTZ R8, R2, R197 ;  /* 0x000000c502087220 */ /* 0x000fe20000410000 */
[----:B------:R-:W-:Y:S01]  /*b380*/  SHF.L.U32 R2, R7, 0x6, RZ ;  /* 0x0000000607027819 */ /* 0x000fe200000006ff */
[----:B------:R-:W-:Y:S01]  /*b390*/  IMAD.IADD R0, R55, 0x1, -R0 ;  /* 0x0000000137007824 */ /* 0x000fe200078e0a00 */
[----:B------:R-:W-:Y:S01]  /*b3a0*/  F2FP.PACK_AB R12, R12, R192 ;  /* 0x000000c00c0c723e */ /* 0x000fe200000000ff */
[----:B------:R-:W-:Y:S01]  /*b3b0*/  FMUL.FTZ R146, R4, R146 ;  /* 0x0000009204927220 */ /* 0x000fe20000410000 */
[----:B------:R-:W-:Y:S01]  /*b3c0*/  LOP3.LUT R2, R2, 0x1c0, RZ, 0xc0, !PT ;  /* 0x000001c002027812 */ /* 0x000fe200078ec0ff */
[C---:B------:R-:W-:Y:S01]  /*b3d0*/  FMUL.FTZ R30, R4.reuse, R147 ;  /* 0x00000093041e7220 */ /* 0x040fe20000410000 */
[----:B------:R-:W-:Y:S01]  /*b3e0*/  LEA R0, R27, R0, 0x9 ;  /* 0x000000001b007211 */ /* 0x000fe200078e48ff */
[----:B------:R-:W-:Y:S01]  /*b3f0*/  FMUL.FTZ R154, R4, R154 ;  /* 0x0000009a049a7220 */ /* 0x000fe20000410000 */
[----:B------:R-:W-:Y:S01]  /*b400*/  LEA.HI R2, R2, R2, RZ, 0x1d ;  /* 0x0000000202027211 */ /* 0x000fe200078fe8ff */
[----:B------:R-:W-:Y:S01]  /*b410*/  FMUL.FTZ R6, R4, R155 ;  /* 0x0000009b04067220 */ /* 0x000fe20000410000 */
[----:B------:R-:W-:Y:S01]  /*b420*/  F2FP.PACK_AB R30, R30, R146 ;  /* 0x000000921e1e723e */ /* 0x000fe200000000ff */
[----:B------:R-:W-:Y:S01]  /*b430*/  FMUL.FTZ R158, R4, R158 ;  /* 0x0000009e049e7220 */ /* 0x000fe20000410000 */
[----:B------:R-:W-:Y:S01]  /*b440*/  LEA R0, R0, R2, 0x1 ;  /* 0x0000000200007211 */ /* 0x000fe200078e08ff */
[----:B------:R-:W-:Y:S01]  /*b450*/  FMUL.FTZ R26, R4, R159 ;  /* 0x0000009f041a7220 */ /* 0x000fe20000410000 */
[----:B------:R-:W-:Y:S01]  /*b460*/  F2FP.PACK_AB R6, R6, R154 ;  /* 0x0000009a0606723e */ /* 0x000fe200000000ff */
[----:B------:R-:W-:Y:S01]  /*b470*/  FMUL.FTZ R170, R4, R170 ;  /* 0x000000aa04aa7220 */ /* 0x000fe20000410000 */
[----:B------:R-:W-:Y:S01]  /*b480*/  SHF.L.U32 R2, R0, 0x1, RZ ;  /* 0x0000000100027819 */ /* 0x000fe200000006ff */
[----:B------:R-:W-:Y:S01]  /*b490*/  FMUL.FTZ R19, R4, R171 ;  /* 0x000000ab04137220 */ /* 0x000fe20000410000 */
[----:B------:R-:W-:Y:S01]  /*b4a0*/  F2FP.PACK_AB R26, R26, R158 ;  /* 0x0000009e1a1a723e */ /* 0x000fe200000000ff */
[----:B------:R-:W-:Y:S01]  /*b4b0*/  FMUL.FTZ R174, R4, R174 ;  /* 0x000000ae04ae7220 */ /* 0x000fe20000410000 */
[----:B------:R-:W-:Y:S01]  /*b4c0*/  IADD3 R0, R2, 0x40, RZ ;  /* 0x0000004002007810 */ /* 0x000fe20007ffe0ff */
[C---:B------:R-:W-:Y:S01]  /*b4d0*/  FMUL.FTZ R24, R4.reuse, R175 ;  /* 0x000000af04187220 */ /* 0x040fe20000410000 */
[----:B------:R-:W-:Y:S01]  /*b4e0*/  STS [R2], R31 ;  /* 0x0000001f02007388 */ /* 0x000fe20000000800 */
[----:B------:R-:W-:Y:S01]  /*b4f0*/  FMUL.FTZ R186, R4, R186 ;  /* 0x000000ba04ba7220 */ /* 0x000fe20000410000 */
[----:B------:R-:W-:Y:S01]  /*b500*/  @P2 IADD3 R0, R2, -0x40, RZ ;  /* 0xffffffc002002810 */ /* 0x000fe20007ffe0ff */
[C---:B------:R-:W-:Y:S01]  /*b510*/  FMUL.FTZ R15, R4.reuse, R187 ;  /* 0x000000bb040f7220 */ /* 0x040fe20000410000 */
[----:B------:R-:W-:Y:S01]  /*b520*/  STS [R2+0x400], R30 ;  /* 0x0004001e02007388 */ /* 0x000fe20000000800 */
[C---:B------:R-:W-:Y:S01]  /*b530*/  FMUL.FTZ R190, R4.reuse, R190 ;  /* 0x000000be04be7220 */ /* 0x040fe20000410000 */
[----:B------:R-:W-:Y:S01]  /*b540*/  F2FP.PACK_AB R19, R19, R170 ;  /* 0x000000aa1313723e */ /* 0x000fe200000000ff */
[----:B------:R-:W-:Y:S01]  /*b550*/  FMUL.FTZ R13, R4, R191 ;  /* 0x000000bf040d7220 */ /* 0x000fe20000410000 */
[----:B------:R-:W-:Y:S01]  /*b560*/  F2FP.PACK_AB R24, R24, R174 ;  /* 0x000000ae1818723e */ /* 0x000fe200000000ff */
[C---:B------:R-:W-:Y:S01]  /*b570*/  FMUL.FTZ R202, R4.reuse, R202 ;  /* 0x000000ca04ca7220 */ /* 0x040fe20000410000 */
[----:B------:R-:W-:Y:S01]  /*b580*/  F2FP.PACK_AB R15, R15, R186 ;  /* 0x000000ba0f0f723e */ /* 0x000fe200000000ff */
[----:B------:R-:W-:Y:S01]  /*b590*/  FMUL.FTZ R9, R4, R203 ;  /* 0x000000cb04097220 */ /* 0x000fe20000410000 */
[----:B------:R-:W-:Y:S01]  /*b5a0*/  F2FP.PACK_AB R13, R13, R190 ;  /* 0x000000be0d0d723e */ /* 0x000fe200000000ff */
[----:B------:R-:W-:Y:S01]  /*b5b0*/  IMAD.IADD R4, R2, 0x1, R35 ;  /* 0x0000000102047824 */ /* 0x000fe200078e0223 */
[----:B------:R-:W-:-:S02]  /*b5c0*/  F2FP.PACK_AB R8, R8, R196 ;  /* 0x000000c40808723e */ /* 0x000fc400000000ff */
[----:B------:R-:W-:Y:S02]  /*b5d0*/  F2FP.PACK_AB R9, R9, R202 ;  /* 0x000000ca0909723e */ /* 0x000fe400000000ff */
[----:B------:R1:W-:Y:S01]  /*b5e0*/  STS [R4+0x400], R6 ;  /* 0x0004000604007388 */ /* 0x0003e20000000800 */
[----:B------:R-:W-:-:S03]  /*b5f0*/  F2FP.PACK_AB R7, R199, R198 ;  /* 0x000000c6c707723e */ /* 0x000fc600000000ff */
[----:B------:R2:W-:Y:S04]  /*b600*/  STS [R4], R5 ;  /* 0x0000000504007388 */ /* 0x0005e80000000800 */
[----:B------:R-:W-:Y:S04]  /*b610*/  STS [R2+0x2000], R34 ;  /* 0x0020002202007388 */ /* 0x000fe80000000800 */
[----:B------:R3:W-:Y:S04]  /*b620*/  STS [R2+0x2400], R142 ;  /* 0x0024008e02007388 */ /* 0x0007e80000000800 */
[----:B------:R-:W-:Y:S04]  /*b630*/  STS [R4+0x2000], R33 ;  /* 0x0020002104007388 */ /* 0x000fe80000000800 */
[----:B------:R4:W-:Y:S01]  /*b640*/  STS [R4+0x2400], R150 ;  /* 0x0024009604007388 */ /* 0x0009e20000000800 */
[----:B-1----:R-:W-:-:S02]  /*b650*/  IADD3 R6, R2, R32, RZ ;  /* 0x0000002002067210 */ /* 0x002fc40007ffe0ff */
[----:B--2---:R-:W-:-:S03]  /*b660*/  IADD3 R5, R4, R32, RZ ;  /* 0x0000002004057210 */ /* 0x004fc60007ffe0ff */
[----:B------:R-:W-:Y:S04]  /*b670*/  STS [R6], R28 ;  /* 0x0000001c06007388 */ /* 0x000fe80000000800 */
[----:B------:R-:W-:Y:S01]  /*b680*/  STS [R6+0x400], R26 ;  /* 0x0004001a06007388 */ /* 0x000fe20000000800 */
[----:B---3--:R-:W-:-:S03]  /*b690*/  IADD3 R2, R0, 0x400, RZ ;  /* 0x0000040000027810 */ /* 0x008fc60007ffe0ff */
[----:B------:R-:W-:Y:S04]  /*b6a0*/  STS [R5], R20 ;  /* 0x0000001405007388 */ /* 0x000fe80000000800 */
[----:B------:R1:W-:Y:S01]  /*b6b0*/  STS [R5+0x400], R19 ;  /* 0x0004001305007388 */ /* 0x0003e20000000800 */
[----:B----4-:R-:W-:-:S03]  /*b6c0*/  IMAD.IADD R4, R32, 0x1, R0 ;  /* 0x0000000120047824 */ /* 0x010fc600078e0200 */
[----:B------:R-:W-:Y:S04]  /*b6d0*/  STS [R6+0x2000], R29 ;  /* 0x0020001d06007388 */ /* 0x000fe80000000800 */
[----:B------:R2:W-:Y:S04]  /*b6e0*/  STS [R6+0x2400], R162 ;  /* 0x002400a206007388 */ /* 0x0005e80000000800 */
[----:B------:R-:W-:Y:S04]  /*b6f0*/  STS [R5+0x2000], R22 ;  /* 0x0020001605007388 */ /* 0x000fe80000000800 */
[----:B------:R-:W-:Y:S04]  /*b700*/  STS [R5+0x2400], R166 ;  /* 0x002400a605007388 */ /* 0x000fe80000000800 */
[----:B------:R-:W-:Y:S04]  /*b710*/  STS [R0], R25 ;  /* 0x0000001900007388 */ /* 0x000fe80000000800 */
[----:B------:R-:W-:Y:S04]  /*b720*/  STS [R0+0x400], R24 ;  /* 0x0004001800007388 */ /* 0x000fe80000000800 */
[----:B-1----:R-:W1:Y:S01]  /*b730*/  S2R R19, SR_TID.X ;  /* 0x0000000000137919 */ /* 0x002e620000002100 */
[----:B--2---:R-:W-:-:S02]  /*b740*/  IADD3 R6, R35, R2, R32 ;  /* 0x0000000223067210 */ /* 0x004fc40007ffe020 */
[----:B------:R-:W-:-:S05]  /*b750*/  IADD3 R2, R35, R0, RZ ;  /* 0x0000000023027210 */ /* 0x000fca0007ffe0ff */
[----:B------:R-:W-:Y:S04]  /*b760*/  STS [R2], R18 ;  /* 0x0000001202007388 */ /* 0x000fe80000000800 */
[----:B------:R2:W-:Y:S04]  /*b770*/  STS [R2+0x400], R15 ;  /* 0x0004000f02007388 */ /* 0x0005e80000000800 */
[----:B------:R-:W-:Y:S04]  /*b780*/  STS [R0+0x2000], R23 ;  /* 0x0020001700007388 */ /* 0x000fe80000000800 */
[----:B------:R3:W-:Y:S04]  /*b790*/  STS [R0+0x2400], R21 ;  /* 0x0024001500007388 */ /* 0x0007e80000000800 */
[----:B------:R4:W-:Y:S04]  /*b7a0*/  STS [R2+0x2000], R17 ;  /* 0x0020001102007388 */ /* 0x0009e80000000800 */
[----:B------:R1:W-:Y:S04]  /*b7b0*/  STS [R2+0x2400], R16 ;  /* 0x0024001002007388 */ /* 0x0003e80000000800 */
[----:B------:R1:W-:Y:S04]  /*b7c0*/  STS [R4], R14 ;  /* 0x0000000e04007388 */ /* 0x0003e80000000800 */
[----:B------:R1:W-:Y:S01]  /*b7d0*/  STS [R4+0x400], R13 ;  /* 0x0004000d04007388 */ /* 0x0003e20000000800 */
[----:B--2---:R-:W-:-:S03]  /*b7e0*/  MOV R15, 0x7f800000 ;  /* 0x7f800000000f7802 */ /* 0x004fc60000000f00 */
[----:B------:R-:W2:Y:S04]  /*b7f0*/  S2R R24, SR_CTAID.Y ;  /* 0x0000000000187919 */ /* 0x000ea80000002600 */
[----:B------:R-:W2:Y:S01]  /*b800*/  S2R R18, SR_CTAID.X ;  /* 0x0000000000127919 */ /* 0x000ea20000002500 */
[----:B---3--:R-:W-:-:S03]  /*b810*/  IADD3 R0, R32, R2, RZ ;  /* 0x0000000220007210 */ /* 0x008fc60007ffe0ff */
[----:B------:R-:W3:Y:S01]  /*b820*/  S2R R25, SR_CTAID.Z ;  /* 0x0000000000197919 */ /* 0x000ee20000002700 */
[----:B----4-:R-:W-:-:S03]  /*b830*/  MOV R17, 0x7f800000 ;  /* 0x7f80000000117802 */ /* 0x010fc60000000f00 */
[----:B------:R4:W-:Y:S01]  /*b840*/  STS [R0], R10 ;  /* 0x0000000a00007388 */ /* 0x0009e20000000800 */
[----:B-1----:R-:W-:Y:S01]  /*b850*/  SHF.R.S32.HI R2, RZ, 0x1f, R19 ;  /* 0x0000001fff027819 */ /* 0x002fe20000011413 */
[----:B------:R-:W-:Y:S02]  /*b860*/  IMAD.MOV.U32 R16, RZ, RZ, 0x7f800000 ;  /* 0x7f800000ff107424 */ /* 0x000fe400078e00ff */
[----:B------:R-:W-:Y:S01]  /*b870*/  STS [R6], R9 ;  /* 0x0000000906007388 */ /* 0x000fe20000000800 */
[----:B------:R-:W-:Y:S02]  /*b880*/  LEA.HI R2, R2, R19, RZ, 0x5 ;  /* 0x0000001302027211 */ /* 0x000fe400078f28ff */
[----:B------:R-:W-:Y:S01]  /*b890*/  MOV R14, 0x7f800000 ;  /* 0x7f800000000e7802 */ /* 0x000fe20000000f00 */
[----:B------:R-:W-:Y:S01]  /*b8a0*/  STS [R4+0x2000], R12 ;  /* 0x0020000c04007388 */ /* 0x000fe20000000800 */
[----:B------:R-:W-:-:S03]  /*b8b0*/  LOP3.LUT R2, R2, 0xffffffe0, RZ, 0xc0, !PT ;  /* 0xffffffe002027812 */ /* 0x000fc600078ec0ff */
[----:B------:R1:W-:Y:S01]  /*b8c0*/  STS [R4+0x2400], R11 ;  /* 0x0024000b04007388 */ /* 0x0003e20000000800 */
[----:B--2---:R-:W-:-:S03]  /*b8d0*/  @!P3 IMAD R13, R24, c[0x0][0x214], RZ ;  /* 0x00008500180dba24 */ /* 0x004fc600078e02ff */
[----:B------:R2:W-:Y:S04]  /*b8e0*/  STS [R0+0x2000], R8 ;  /* 0x0020000800007388 */ /* 0x0005e80000000800 */
[----:B------:R3:W-:Y:S04]  /*b8f0*/  STS [R6+0x2000], R7 ;  /* 0x0020000706007388 */ /* 0x0007e80000000800 */
[----:B------:R-:W-:Y:S06]  /*b900*/  BAR.SYNC.DEFER_BLOCKING 0x0 ;  /* 0x0000000000007b1d */ /* 0x000fec0000010000 */
[----:B----4-:R-:W4:Y:S01]  /*b910*/  @P5 MUFU.LG2 R10, R37 ;  /* 0x00000025000a5308 */ /* 0x010f220000000c00 */
[----:B-1----:R-:W-:-:S07]  /*b920*/  CS2R R4, SRZ ;  /* 0x0000000000047805 */ /* 0x002fce000001ff00 */
[----:B------:R-:W1:Y:S01]  /*b930*/  @P4 MUFU.LG2 R12, R52 ;  /* 0x00000034000c4308 */ /* 0x000e620000000c00 */
[----:B------:R-:W-:Y:S02]  /*b940*/  @!P3 SHF.R.S32.HI R5, RZ, 0x1f, R13 ;  /* 0x0000001fff05b819 */ /* 0x000fe4000001140d */
[----:B--2---:R-:W-:Y:S01]  /*b950*/  @P0 MOV R0, 0x1 ;  /* 0x0000000100000802 */ /* 0x004fe20000000f00 */
[----:B------:R-:W-:Y:S01]  /*b960*/  @!P0 IMAD R0, R54, c[0x0][0x1c0], RZ ;  /* 0x0000700036008a24 */ /* 0x000fe200078e02ff */
[----:B------:R-:W-:Y:S01]  /*b970*/  @!P3 MOV R4, R13 ;  /* 0x0000000d0004b202 */ /* 0x000fe20000000f00 */
[----:B---3--:R-:W-:Y:S02]  /*b980*/  @P0 IMAD.MOV.U32 R7, RZ, RZ, c[0x0][0x210] ;  /* 0x00008400ff070624 */ /* 0x008fe400078e00ff */
[----:B------:R-:W2:Y:S01]  /*b990*/  @P6 MUFU.LG2 R8, R36 ;  /* 0x0000002400086308 */ /* 0x000ea20000000c00 */
[----:B------:R-:W-:Y:S01]  /*b9a0*/  IMAD R0, R24, R0, RZ ;  /* 0x0000000018007224 */ /* 0x000fe200078e02ff */
[----:B-----5:R3:W3:Y:S01]  /*b9b0*/  LDS.128 R28, [R246] ;  /* 0x00000000f61c7984 */ /* 0x0206e20000000c00 */
[----:B------:R-:W-:Y:S01]  /*b9c0*/  @!P0 MOV R7, 0x1 ;  /* 0x0000000100078802 */ /* 0x000fe20000000f00 */
[----:B----4-:R-:W-:Y:S01]  /*b9d0*/  @P5 FMUL.FTZ R10, R10, 0.69314718246459960938 ;  /* 0x3f3172180a0a5820 */ /* 0x010fe20000410000 */
[----:B------:R-:W-:Y:S01]  /*b9e0*/  IADD3 R6, -R2, R19, RZ ;  /* 0x0000001302067210 */ /* 0x000fe20007ffe1ff */
[----:B------:R4:W3:Y:S01]  /*b9f0*/  LDS.128 R20, [R246+0x800] ;  /* 0x00080000f6147984 */ /* 0x0008e20000000c00 */
[----:B------:R-:W-:Y:S01]  /*ba00*/  SEL R9, R0, RZ, P3 ;  /* 0x000000ff00097207 */ /* 0x000fe20001800000 */
[----:B------:R-:W4:Y:S01]  /*ba10*/  @P1 MUFU.LG2 R11, R53 ;  /* 0x00000035000b1308 */ /* 0x000f220000000c00 */
[----:B------:R-:W-:Y:S01]  /*ba20*/  LOP3.LUT P3, RZ, R6, 0x3, RZ, 0xc0, !PT ;  /* 0x0000000306ff7812 */ /* 0x000fe2000786c0ff */
[----:B------:R3:W3:Y:S01]  /*ba30*/  LDS.128 R32, [R246+0x1000] ;  /* 0x00100000f6207984 */ /* 0x0006e20000000c00 */
[----:B------:R-:W-:-:S02]  /*ba40*/  IMAD R0, R18, R7, RZ ;  /* 0x0000000712007224 */ /* 0x000fc400078e02ff */
[----:B------:R-:W-:Y:S01]  /*ba50*/  IMAD R2, R25, R54, R9 ;  /* 0x0000003619027224 */ /* 0x000fe200078e0209 */
[----:B------:R3:W3:Y:S01]  /*ba60*/  LDS.128 R48, [R246+0x1800] ;  /* 0x00180000f6307984 */ /* 0x0006e20000000c00 */
[----:B-1----:R-:W-:Y:S01]  /*ba70*/  @P4 FMUL.FTZ R9, R12, 0.69314718246459960938 ;  /* 0x3f3172180c094820 */ /* 0x002fe20000410000 */
[----:B------:R-:W-:Y:S01]  /*ba80*/  SHF.L.U32 R0, R0, 0x7, RZ ;  /* 0x0000000700007819 */ /* 0x000fe200000006ff */
[----:B--2---:R-:W-:Y:S01]  /*ba90*/  @P6 FMUL.FTZ R8, R8, 0.69314718246459960938 ;  /* 0x3f31721808086820 */ /* 0x004fe20000410000 */
[----:B------:R1:W2:Y:S01]  /*baa0*/  LDS.128 R44, [R246+0x2000] ;  /* 0x00200000f62c7984 */ /* 0x0002a20000000c00 */
[----:B------:R-:W-:Y:S01]  /*bab0*/  @P5 FFMA.FTZ R16, R135, c[0x0][0x238], R10 ;  /* 0x00008e0087105a23 */ /* 0x000fe2000001000a */
[----:B------:R-:W-:Y:S01]  /*bac0*/  IADD3 R13, P2, P0, R0, R4, R2 ;  /* 0x00000004000d7210 */ /* 0x000fe2000785e002 */
[----:B------:R-:W-:Y:S01]  /*bad0*/  @P6 FFMA.FTZ R17, R136, c[0x0][0x238], R8 ;  /* 0x00008e0088116a23 */ /* 0x000fe20000010008 */
[----:B------:R1:W1:Y:S01]  /*bae0*/  LDS.128 R40, [R246+0x2800] ;  /* 0x00280000f6287984 */ /* 0x0002620000000c00 */
[----:B------:R-:W-:Y:S01]  /*baf0*/  SHF.R.S32.HI R0, RZ, 0x1f, R0 ;  /* 0x0000001fff007819 */ /* 0x000fe20000011400 */
[----:B----4-:R-:W-:Y:S01]  /*bb00*/  @P1 FMUL.FTZ R8, R11, 0.69314718246459960938 ;  /* 0x3f3172180b081820 */ /* 0x010fe20000410000 */
[----:B------:R-:W-:Y:S01]  /*bb10*/  SHF.R.S32.HI R2, RZ, 0x1f, R2 ;  /* 0x0000001fff027819 */ /* 0x000fe20000011402 */
[----:B------:R4:W1:Y:S01]  /*bb20*/  LDS.128 R36, [R246+0x3000] ;  /* 0x00300000f6247984 */ /* 0x0008620000000c00 */
[----:B------:R-:W-:-:S02]  /*bb30*/  @P4 FFMA.FTZ R14, R134, c[0x0][0x238], R9 ;  /* 0x00008e00860e4a23 */ /* 0x000fc40000010009 */
[----:B------:R-:W-:Y:S01]  /*bb40*/  @P1 FFMA.FTZ R15, R3, c[0x0][0x238], R8 ;  /* 0x00008e00030f1a23 */ /* 0x000fe20000010008 */
[----:B------:R-:W1:Y:S01]  /*bb50*/  LDS.128 R244, [R246+0x3800] ;  /* 0x00380000f6f47984 */ /* 0x000e620000000c00 */
[----:B------:R-:W-:Y:S01]  /*bb60*/  IADD3.X R11, R0, R5, R2, P2, P0 ;  /* 0x00000005000b7210 */ /* 0x000fe200017e0402 */
[----:B------:R-:W-:Y:S05]  /*bb70*/  @P3 BRA `(.L_x_92) ;  /* 0x0000029000003947 */ /* 0x000fea0003800000 */
[----:B------:R-:W-:Y:S01]  /*bb80*/  SHF.R.S32.HI R0, RZ, 0x1f, R27 ;  /* 0x0000001fff007819 */ /* 0x000fe2000001141b */
[----:B------:R-:W-:Y:S01]  /*bb90*/  IMAD.MOV.U32 R5, RZ, RZ, c[0x0][0x214] ;  /* 0x00008500ff057624 */ /* 0x000fe200078e00ff */
[----:B------:R-:W-:Y:S02]  /*bba0*/  SHF.R.S32.HI R3, RZ, 0x1f, R6 ;  /* 0x0000001fff037819 */ /* 0x000fe40000011406 */
[----:B------:R-:W-:Y:S01]  /*bbb0*/  LEA.HI R2, R0, R27, RZ, 0x2 ;  /* 0x0000001b00027211 */ /* 0x000fe200078f10ff */
[----:B------:R-:W-:Y:S01]  /*bbc0*/  IMAD R5, R18, -0x80, R5 ;  /* 0xffffff8012057824 */ /* 0x000fe200078e0205 */
[----:B------:R-:W-:Y:S02]  /*bbd0*/  LEA.HI R0, R3, R6, RZ, 0x2 ;  /* 0x0000000603007211 */ /* 0x000fe400078f10ff */
[----:B------:R-:W-:-:S02]  /*bbe0*/  LOP3.LUT R2, R2, 0xffffffc, RZ, 0xc0, !PT ;  /* 0x0ffffffc02027812 */ /* 0x000fc400078ec0ff */
        /* <DEDUP_REMOVED lines=34> */
.L_x_92:
[----:B------:R-:W-:Y:S05]  /*be10*/  BSYNC B0 ;  /* 0x0000000000007941 */ /* 0x000fea0003800000 */
.L_x_91:
[----:B------:R-:W-:Y:S01]  /*be20*/  LEA.HI R0, R56, R55, RZ, 0x3 ;  /* 0x0000003738007211 */ /* 0x000fe200078f18ff */
[----:B------:R-:W-:Y:S01]  /*be30*/  ULDC.64 UR4, c[0x0][0x1e8] ;  /* 0x00007a0000047ab9 */ /* 0x000fe20000000a00 */
[----:B----4-:R-:W-:Y:S01]  /*be40*/  SHF.R.S32.HI R5, RZ, 0x1f, R24 ;  /* 0x0000001fff057819 */ /* 0x010fe20000011418 */
[----:B------:R-:W-:Y:S01]  /*be50*/  USHF.L.U32 UR7, UR4, 0x5, URZ ;  /* 0x0000000504077899 */ /* 0x000fe2000800063f */
[----:B------:R-:W-:Y:S01]  /*be60*/  LOP3.LUT R2, R0, 0xfffffff8, RZ, 0xc0, !PT ;  /* 0xfffffff800027812 */ /* 0x000fe200078ec0ff */
[----:B------:R-:W-:Y:S01]  /*be70*/  UMOV UR6, 0x5 ;  /* 0x0000000500067882 */ /* 0x000fe20000000000 */
[----:B------:R-:W-:Y:S01]  /*be80*/  SHF.R.S32.HI R6, RZ, 0x1f, R25 ;  /* 0x0000001fff067819 */ /* 0x000fe20000011419 */
[----:B------:R-:W-:Y:S01]  /*be90*/  IMAD R5, R5, c[0x0][0x1e0], RZ ;  /* 0x0000780005057a24 */ /* 0x000fe200078e02ff */
[----:B------:R-:W-:Y:S01]  /*bea0*/  SHF.R.S32.HI R4, RZ, 0x3, R0 ;  /* 0x00000003ff047819 */ /* 0x000fe20000011400 */
[----:B------:R-:W-:Y:S01]  /*beb0*/  IMAD.IADD R2, R55, 0x1, -R2 ;  /* 0x0000000137027824 */ /* 0x000fe200078e0a02 */
[----:B------:R-:W-:Y:S01]  /*bec0*/  USHF.L.U64.HI UR5, UR4, UR6, UR5 ;  /* 0x0000000604057299 */ /* 0x000fe20008010205 */
[----:B------:R-:W-:Y:S01]  /*bed0*/  IMAD R0, R24, c[0x0][0x1e4], R5 ;  /* 0x0000790018007a24 */ /* 0x000fe200078e0205 */
[----:B------:R-:W-:Y:S01]  /*bee0*/  SHF.R.S32.HI R5, RZ, 0x1f, R4 ;  /* 0x0000001fff057819 */ /* 0x000fe20000011404 */
[----:B------:R-:W-:-:S02]  /*bef0*/  IMAD.SHL.U32 R2, R2, 0x8, RZ ;  /* 0x0000000802027824 */ /* 0x000fc400078e00ff */
[----:B------:R-:W-:Y:S02]  /*bf00*/  IMAD R6, R6, c[0x0][0x1f0], RZ ;  /* 0x00007c0006067a24 */ /* 0x000fe400078e02ff */
[----:B------:R-:W-:Y:S01]  /*bf10*/  IMAD.WIDE R4, R18, 0x80, R4 ;  /* 0x0000008012047825 */ /* 0x000fe200078e0204 */
[----:B------:R-:W-:-:S03]  /*bf20*/  SHF.R.S32.HI R3, RZ, 0x1f, R2 ;  /* 0x0000001fff037819 */ /* 0x000fc60000011402 */
[----:B------:R-:W-:Y:S02]  /*bf30*/  IMAD R6, R25, c[0x0][0x1f4], R6 ;  /* 0x00007d0019067a24 */ /* 0x000fe400078e0206 */
[----:B------:R-:W-:-:S04]  /*bf40*/  IMAD.WIDE.U32 R2, R24, c[0x0][0x1e0], R2 ;  /* 0x0000780018027a25 */ /* 0x000fc800078e0002 */
[----:B------:R-:W-:Y:S02]  /*bf50*/  IMAD.IADD R3, R3, 0x1, R0 ;  /* 0x0000000103037824 */ /* 0x000fe400078e0200 */
[----:B------:R-:W-:Y:S02]  /*bf60*/  IMAD R0, R5, c[0x0][0x1e8], RZ ;  /* 0x00007a0005007a24 */ /* 0x000fe400078e02ff */
[----:B------:R-:W-:-:S04]  /*bf70*/  IMAD.WIDE.U32 R2, R25, c[0x0][0x1f0], R2 ;  /* 0x00007c0019027a25 */ /* 0x000fc800078e0002 */
[----:B------:R-:W-:Y:S02]  /*bf80*/  IMAD.IADD R3, R3, 0x1, R6 ;  /* 0x0000000103037824 */ /* 0x000fe400078e0206 */
[C---:B------:R-:W-:Y:S02]  /*bf90*/  IMAD R0, R4.reuse, c[0x0][0x1ec], R0 ;  /* 0x00007b0004007a24 */ /* 0x040fe400078e0200 */
[----:B------:R-:W-:-:S04]  /*bfa0*/  IMAD.WIDE.U32 R2, R4, c[0x0][0x1e8], R2 ;  /* 0x00007a0004027a25 */ /* 0x000fc800078e0002 */
[----:B------:R-:W-:Y:S01]  /*bfb0*/  IMAD.IADD R0, R3, 0x1, R0 ;  /* 0x0000000103007824 */ /* 0x000fe200078e0200 */
[----:B------:R-:W-:-:S04]  /*bfc0*/  LEA R12, P0, R2, c[0x0][0x1d0], 0x1 ;  /* 0x00007400020c7a11 */ /* 0x000fc800078008ff */
[----:B------:R-:W-:Y:S02]  /*bfd0*/  LEA.HI.X R13, R2, c[0x0][0x1d4], R0, 0x1, P0 ;  /* 0x00007500020d7a11 */ /* 0x000fe400000f0c00 */
[----:B------:R-:W-:-:S03]  /*bfe0*/  IADD3 R2, P0, R12, UR7, RZ ;  /* 0x000000070c027c10 */ /* 0x000fc6000ff1e0ff */
[----:B---3--:R-:W-:Y:S01]  /*bff0*/  STG.E.128 [R12.64], R28 ;  /* 0x0000001c0c007986 */ /* 0x008fe2000c101d08 */
[----:B------:R-:W-:Y:S02]  /*c000*/  IADD3.X R3, R13, UR5, RZ, P0, !PT ;  /* 0x000000050d037c10 */ /* 0x000fe400087fe4ff */
[----:B------:R-:W-:-:S03]  /*c010*/  IADD3 R10, P0, R2, UR7, RZ ;  /* 0x00000007020a7c10 */ /* 0x000fc6000ff1e0ff */
[----:B------:R3:W-:Y:S01]  /*c020*/  STG.E.128 [R2.64], R20 ;  /* 0x0000001402007986 */ /* 0x0007e2000c101d08 */
[----:B------:R-:W-:Y:S02]  /*c030*/  IADD3.X R11, R3, UR5, RZ, P0, !PT ;  /* 0x00000005030b7c10 */ /* 0x000fe400087fe4ff */
[----:B------:R-:W-:-:S03]  /*c040*/  IADD3 R8, P0, R10, UR7, RZ ;  /* 0x000000070a087c10 */ /* 0x000fc6000ff1e0ff */
[----:B------:R4:W-:Y:S01]  /*c050*/  STG.E.128 [R10.64], R32 ;  /* 0x000000200a007986 */ /* 0x0009e2000c101d08 */
[----:B------:R-:W-:Y:S02]  /*c060*/  IADD3.X R9, R11, UR5, RZ, P0, !PT ;  /* 0x000000050b097c10 */ /* 0x000fe400087fe4ff */
[----:B------:R-:W-:-:S03]  /*c070*/  IADD3 R6, P0, R8, UR7, RZ ;  /* 0x0000000708067c10 */ /* 0x000fc6000ff1e0ff */
[----:B------:R-:W-:Y:S01]  /*c080*/  STG.E.128 [R8.64], R48 ;  /* 0x0000003008007986 */ /* 0x000fe2000c101d08 */
[----:B------:R-:W-:Y:S02]  /*c090*/  IADD3.X R7, R9, UR5, RZ, P0, !PT ;  /* 0x0000000509077c10 */ /* 0x000fe400087fe4ff */
[----:B------:R-:W-:-:S03]  /*c0a0*/  IADD3 R4, P0, R6, UR7, RZ ;  /* 0x0000000706047c10 */ /* 0x000fc6000ff1e0ff */
[----:B--2---:R-:W-:Y:S01]  /*c0b0*/  STG.E.128 [R6.64], R44 ;  /* 0x0000002c06007986 */ /* 0x004fe2000c101d08 */
[----:B------:R-:W-:-:S05]  /*c0c0*/  IADD3.X R5, R7, UR5, RZ, P0, !PT ;  /* 0x0000000507057c10 */ /* 0x000fca00087fe4ff */
[----:B-1----:R-:W-:Y:S01]  /*c0d0*/  STG.E.128 [R4.64], R40 ;  /* 0x0000002804007986 */ /* 0x002fe2000c101d08 */
[----:B---3--:R-:W-:-:S04]  /*c0e0*/  IADD3 R2, P0, R4, UR7, RZ ;  /* 0x0000000704027c10 */ /* 0x008fc8000ff1e0ff */
[----:B------:R-:W-:Y:S02]  /*c0f0*/  IADD3.X R3, R5, UR5, RZ, P0, !PT ;  /* 0x0000000505037c10 */ /* 0x000fe400087fe4ff */
[----:B----4-:R-:W-:-:S03]  /*c100*/  IADD3 R10, P0, R2, UR7, RZ ;  /* 0x00000007020a7c10 */ /* 0x010fc6000ff1e0ff */
[----:B------:R-:W-:Y:S01]  /*c110*/  STG.E.128 [R2.64], R36 ;  /* 0x0000002402007986 */ /* 0x000fe2000c101d08 */
[----:B------:R-:W-:-:S05]  /*c120*/  IADD3.X R11, R3, UR5, RZ, P0, !PT ;  /* 0x00000005030b7c10 */ /* 0x000fca00087fe4ff */
[----:B------:R-:W-:Y:S01]  /*c130*/  STG.E.128 [R10.64], R244 ;  /* 0x000000f40a007986 */ /* 0x000fe2000c101d08 */
[----:B------:R-:W-:Y:S05]  /*c140*/  EXIT ;  /* 0x000000000000794d */ /* 0x000fea0003800000 */
.L_x_93:
        /* <DEDUP_REMOVED lines=11> */
.L_x_2114:


//--------------------- .text._ZN5flash16flash_fwd_kernelI23Flash_fwd_kernel_traitsILi64ELi128ELi128ELi4ELb0ELb0EN7cutlass6half_tE19Flash_kernel_traitsILi64ELi128ELi128ELi4ES3_EELb0ELb0ELb0ELb0ELb1ELb1ELb1ELb0EEEvNS_16Flash_fwd_paramsE --------------------------
	.section	.text._ZN5flash16flash_fwd_kernelI23Flash_fwd_kernel_traitsILi64ELi128ELi128ELi4ELb0ELb0EN7cutlass6half_tE19Flash_kernel_traitsILi64ELi128ELi128ELi4ES3_EELb0ELb0ELb0ELb0ELb1ELb1ELb1ELb0EEEvNS_16Flash_fwd_paramsE,"ax",@progbits
	.sectioninfo	@"SHI_REGISTERS=255"
	.align	128
        .global         _ZN5flash16flash_fwd_kernelI23Flash_fwd_kernel_traitsILi64ELi128ELi128ELi4ELb0ELb0EN7cutlass6half_tE19Flash_kernel_traitsILi64ELi128ELi128ELi4ES3_EELb0ELb0ELb0ELb0ELb1ELb1ELb1ELb0EEEvNS_16Flash_fwd_paramsE
        .type           _ZN5flash16flash_fwd_kernelI23Flash_fwd_kernel_traitsILi64ELi128ELi128ELi4ELb0ELb0EN7cutlass6half_tE19Flash_kernel_traitsILi64ELi128ELi128ELi4ES3_EELb0ELb0ELb0ELb0ELb1ELb1ELb1ELb0EEEvNS_16Flash_fwd_paramsE,@function
        .size           _ZN5flash16flash_fwd_kernelI23Flash_fwd_kernel_traitsILi64ELi128ELi128ELi4ELb0ELb0EN7cutlass6half_tE19Flash_kernel_traitsILi64ELi128ELi128ELi4ES3_EELb0ELb0ELb0ELb0ELb1ELb1ELb1ELb0EEEvNS_16Flash_fwd_paramsE,(.L_x_2115 - _ZN5flash16flash_fwd_kernelI23Flash_fwd_kernel_traitsILi64ELi128ELi128ELi4ELb0ELb0EN7cutlass6half_tE19Flash_kernel_traitsILi64ELi128ELi128ELi4ES3_EELb0ELb0ELb0ELb0ELb1ELb1ELb1ELb0EEEvNS_16Flash_fwd_paramsE)
        .other          _ZN5flash16flash_fwd_kernelI23Flash_fwd_kernel_traitsILi64ELi128ELi128ELi4ELb0ELb0EN7cutlass6half_tE19Flash_kernel_traitsILi64ELi128ELi128ELi4ES3_EELb0ELb0ELb0ELb0ELb1ELb1ELb1ELb0EEEvNS_16Flash_fwd_paramsE,@"STO_CUDA_ENTRY STV_DEFAULT"
_ZN5flash16flash_fwd_kernelI23Flash_fwd_kernel_traitsILi64ELi128ELi128ELi4ELb0ELb0EN7cutlass6half_tE19Flash_kernel_traitsILi64ELi128ELi128ELi4ES3_EELb0ELb0ELb0ELb0ELb1ELb1ELb1ELb0EEEvNS_16Flash_fwd_paramsE:
.text._ZN5flash16flash_fwd_kernelI23Flash_fwd_kernel_traitsILi64ELi128ELi128ELi4ELb0ELb0EN7cutlass6half_tE19Flash_kernel_traitsILi64ELi128ELi128ELi4ES3_EELb0ELb0ELb0ELb0ELb1ELb1ELb1ELb0EEEvNS_16Flash_fwd_paramsE:
        /* <DEDUP_REMOVED lines=27> */
[----:B------:R-:W-:Y:S01]  /*01b0*/  ULDC.64 UR4, c[0x0][0x190] ;  /* 0x0000640000047ab9 */ /* 0x000fe20000000a00 */
[----:B------:R-:W-:Y:S01]  /*01c0*/  MOV R25, R0 ;  /* 0x0000000000197202 */ /* 0x000fe20000000f00 */
        /* <DEDUP_REMOVED lines=21> */
[----:B------:R-:W-:Y:S02]  /*0320*/  SHF.R.S32.HI R2, RZ, 0x3, R22 ;  /* 0x00000003ff027819 */ /* 0x000fe40000011416 */
[----:B------:R-:W-:Y:S02]  /*0330*/  LOP3.LUT R0, R22, 0xfffffff8, RZ, 0xc0, !PT ;  /* 0xfffffff816007812 */ /* 0x000fe400078ec0ff */
[----:B------:R-:W-:-:S02]  /*0340*/  LEA.HI R10, R23, R24, RZ, 0x4 ;  /* 0x00000018170a7211 */ /* 0x000fc400078f20ff */
[----:B---3--:R-:W-:Y:S02]  /*0350*/  IADD3 R4, R4, 0xffffffe, RZ ;  /* 0x0ffffffe04047810 */ /* 0x008fe40007ffe0ff */
[--C-:B------:R-:W-:Y:S02]  /*0360*/  SHF.R.S32.HI R3, RZ, 0x1f, R2.reuse ;  /* 0x0000001fff037819 */ /* 0x100fe40000011402 */
[----:B------:R-:W1:Y:S01]  /*0370*/  F2I.FTZ.U32.TRUNC.NTZ R5, R4 ;  /* 0x0000000400057305 */ /* 0x000e62000021f000 */
[----:B------:R-:W-:Y:S02]  /*0380*/  IADD3 R9, P0, R2, R6, RZ ;  /* 0x0000000602097210 */ /* 0x000fe40007f1e0ff */
[----:B------:R-:W-:Y:S01]  /*0390*/  IADD3 R18, -R0, R24, RZ ;  /* 0x0000001800127210 */ /* 0x000fe20007ffe1ff */
[----:B------:R-:W-:Y:S01]  /*03a0*/  IMAD.WIDE R16, R16, 0x80, R2 ;  /* 0x0000008010107825 */ /* 0x000fe200078e0202 */
[----:B------:R-:W-:Y:S02]  /*03b0*/  SHF.L.U32 R0, R2, 0x6, RZ ;  /* 0x0000000602007819 */ /* 0x000fe400000006ff */
[----:B------:R-:W-:-:S02]  /*03c0*/  SHF.R.S32.HI R8, RZ, 0x4, R10 ;  /* 0x00000004ff087819 */ /* 0x000fc4000001140a */
[----:B------:R-:W-:Y:S02]  /*03d0*/  LEA.HI.X.SX32 R11, R6, R3, 0x1, P0 ;  /* 0x00000003060b7211 */ /* 0x000fe400000f0eff */
[----:B------:R-:W-:Y:S02]  /*03e0*/  LOP3.LUT R0, R0, 0x1c0, RZ, 0xc0, !PT ;  /* 0x000001c000007812 */ /* 0x000fe400078ec0ff */
[----:B------:R-:W-:Y:S02]  /*03f0*/  SHF.L.U32 R6, R18, 0x3, RZ ;  /* 0x0000000312067819 */ /* 0x000fe400000006ff */
[----:B------:R-:W-:Y:S02]  /*0400*/  LEA.HI R7, R10, R8, RZ, 0x1 ;  /* 0x000000080a077211 */ /* 0x000fe400078f08ff */
[----:B-1----:R-:W-:Y:S02]  /*0410*/  IADD3 R4, RZ, -R5, RZ ;  /* 0x80000005ff047210 */ /* 0x002fe40007ffe0ff */
[----:B------:R-:W-:-:S02]  /*0420*/  SHF.R.U32.HI R3, RZ, 0x3, R0 ;  /* 0x00000003ff037819 */ /* 0x000fc40000011600 */
[----:B------:R-:W-:Y:S01]  /*0430*/  LOP3.LUT R2, R0, 0x38, R6, 0xf8, !PT ;  /* 0x0000003800027812 */ /* 0x000fe200078ef806 */
[----:B------:R-:W-:Y:S01]  /*0440*/  IMAD R0, R4, R25, RZ ;  /* 0x0000001904007224 */ /* 0x000fe200078e02ff */
[----:B------:R-:W-:Y:S02]  /*0450*/  LOP3.LUT R7, R7, 0xfffffffe, RZ, 0xc0, !PT ;  /* 0xfffffffe07077812 */ /* 0x000fe400078ec0ff */
[----:B------:R-:W-:Y:S02]  /*0460*/  MOV R4, RZ ;  /* 0x000000ff00047202 */ /* 0x000fe40000000f00 */
[----:B------:R-:W-:Y:S02]  /*0470*/  IADD3 R21, R8, -R7, RZ ;  /* 0x8000000708157210 */ /* 0x000fe40007ffe0ff */
[----:B------:R-:W-:Y:S01]  /*0480*/  IABS R15, R19 ;  /* 0x00000013000f7213 */ /* 0x000fe20000000000 */
[----:B------:R-:W-:Y:S01]  /*0490*/  IMAD.HI.U32 R8, R5, R0, R4 ;  /* 0x0000000005087227 */ /* 0x000fe200078e0004 */
[----:B------:R-:W-:-:S02]  /*04a0*/  SHF.R.S32.HI R7, RZ, 0x1f, R6 ;  /* 0x0000001fff077819 */ /* 0x000fc40000011406 */
[----:B------:R-:W-:Y:S01]  /*04b0*/  LOP3.LUT R5, R10, 0xfffffff0, RZ, 0xc0, !PT ;  /* 0xfffffff00a057812 */ /* 0x000fe200078ec0ff */
[----:B------:R-:W-:Y:S01]  /*04c0*/  IMAD R0, R11, c[0x0][0x198], RZ ;  /* 0x000066000b007a24 */ /* 0x000fe200078e02ff */
[----:B------:R-:W-:Y:S01]  /*04d0*/  LOP3.LUT R243, R2, R3, RZ, 0x3c, !PT ;  /* 0x0000000302f37212 */ /* 0x000fe200078e3cff */
[----:B------:R-:W-:Y:S01]  /*04e0*/  IMAD.HI.U32 R12, R8, R15, RZ ;  /* 0x0000000f080c7227 */ /* 0x000fe200078e00ff */
[----:B------:R-:W-:Y:S02]  /*04f0*/  IADD3 R10, -R5, R24, RZ ;  /* 0x00000018050a7210 */ /* 0x000fe40007ffe1ff */
[----:B------:R-:W-:Y:S01]  /*0500*/  SHF.R.S32.HI R20, RZ, 0x1f, R19 ;  /* 0x0000001fff147819 */ /* 0x000fe20000011413 */
[----:B------:R-:W-:Y:S01]  /*0510*/  IMAD R14, R9, c[0x0][0x19c], R0 ;  /* 0x00006700090e7a24 */ /* 0x000fe200078e0200 */
[----:B------:R-:W-:Y:S01]  /*0520*/  IADD3 R0, -R12, RZ, RZ ;  /* 0x000000ff0c007210 */ /* 0x000fe20007ffe1ff */
[----:B------:R-:W-:Y:S01]  /*0530*/  IMAD R4, R26, c[0x0][0x178], RZ ;  /* 0x00005e001a047a24 */ /* 0x000fe200078e02ff */
[----:B------:R-:W-:Y:S01]  /*0540*/  SHF.R.S32.HI R8, RZ, 0x1f, R10 ;  /* 0x0000001fff087819 */ /* 0x000fe2000001140a */
[----:B------:R-:W-:-:S04]  /*0550*/  IMAD.WIDE.U32 R2, R27, c[0x0][0x178], R6 ;  /* 0x00005e001b027a25 */ /* 0x000fc800078e0006 */
[----:B------:R-:W-:Y:S02]  /*0560*/  IMAD R4, R27, c[0x0][0x17c], R4 ;  /* 0x00005f001b047a24 */ /* 0x000fe400078e0204 */
[----:B------:R-:W-:Y:S01]  /*0570*/  IMAD R5, R11, c[0x0][0x1a0], RZ ;  /* 0x000068000b057a24 */ /* 0x000fe200078e02ff */
[----:B------:R-:W-:Y:S01]  /*0580*/  LEA.HI R11, R23, R24, RZ, 0x6 ;  /* 0x00000018170b7211 */ /* 0x000fe200078f30ff */
[----:B------:R-:W-:Y:S01]  /*0590*/  IMAD R0, R25, R0, R15 ;  /* 0x0000000019007224 */ /* 0x000fe200078e020f */
[----:B------:R-:W-:Y:S01]  /*05a0*/  IADD3 R3, R3, R4, RZ ;  /* 0x0000000403037210 */ /* 0x000fe20007ffe0ff */
[C---:B------:R-:W-:Y:S01]  /*05b0*/  IMAD R13, R9.reuse, c[0x0][0x1a4], R5 ;  /* 0x00006900090d7a24 */ /* 0x040fe200078e0205 */
[----:B------:R-:W-:Y:S01]  /*05c0*/  LEA.HI.SX32 R15, R244, 0xffffffff, 0x19 ;  /* 0xfffffffff40f7811 */ /* 0x000fe200078fcaff */
[----:B------:R-:W-:Y:S01]  /*05d0*/  IMAD.WIDE.U32 R4, R9, c[0x0][0x198], R6 ;  /* 0x0000660009047a25 */ /* 0x000fe200078e0006 */
[----:B------:R-:W-:-:S03]  /*05e0*/  ISETP.GT.U32.AND P2, PT, R25, R0, PT ;  /* 0x000000001900720c */ /* 0x000fc60003f44070 */
[----:B------:R-:W-:Y:S01]  /*05f0*/  IMAD.WIDE.U32 R6, R9, c[0x0][0x1a0], R6 ;  /* 0x0000680009067a25 */ /* 0x000fe200078e0006 */
[----:B------:R-:W-:-:S03]  /*0600*/  IADD3 R5, R5, R14, RZ ;  /* 0x0000000e05057210 */ /* 0x000fc60007ffe0ff */
[----:B------:R-:W-:Y:S01]  /*0610*/  IMAD R9, R20, c[0x0][0x1a8], RZ ;  /* 0x00006a0014097a24 */ /* 0x000fe200078e02ff */
[----:B------:R-:W-:Y:S01]  /*0620*/  LEA.HI R20, R8, R10, RZ, 0x3 ;  /* 0x0000000a08147211 */ /* 0x000fe200078f18ff */
[----:B------:R-:W-:Y:S01]  /*0630*/  IMAD.WIDE.U32 R2, R19, c[0x0][0x1a8], R2 ;  /* 0x00006a0013027a25 */ /* 0x000fe200078e0002 */
[----:B------:R-:W-:Y:S02]  /*0640*/  SHF.L.U32 R8, R11, 0x3, RZ ;  /* 0x000000030b087819 */ /* 0x000fe400000006ff */
[----:B------:R-:W-:Y:S01]  /*0650*/  IADD3 R7, R7, R13, RZ ;  /* 0x0000000d07077210 */ /* 0x000fe20007ffe0ff */
[----:B------:R-:W-:Y:S01]  /*0660*/  IMAD R9, R19, c[0x0][0x1ac], R9 ;  /* 0x00006b0013097a24 */ /* 0x000fe200078e0209 */
[----:B------:R-:W-:Y:S01]  /*0670*/  LOP3.LUT R243, R243, 0x7ffffe00, R8, 0xf8, !PT ;  /* 0x7ffffe00f3f37812 */ /* 0x000fe200078ef808 */
[----:B------:R-:W-:Y:S01]  /*0680*/  IMAD R8, R17, c[0x0][0x190], RZ ;  /* 0x0000640011087a24 */ /* 0x000fe200078e02ff */
[----:B------:R-:W-:Y:S01]  /*0690*/  @!P2 IADD3 R0, R0, -R25, RZ ;  /* 0x800000190000a210 */ /* 0x000fe20007ffe0ff */
[----:B------:R-:W-:Y:S01]  /*06a0*/  IMAD.WIDE.U32 R4, R27, c[0x0][0x180], R4 ;  /* 0x000060001b047a25 */ /* 0x000fe200078e0004 */
[----:B------:R-:W-:-:S02]  /*06b0*/  IADD3 R3, R3, R9, RZ ;  /* 0x0000000903037210 */ /* 0x000fc40007ffe0ff */
[----:B------:R-:W-:Y:S01]  /*06c0*/  ISETP.GE.U32.AND P3, PT, R0, R25, PT ;  /* 0x000000190000720c */ /* 0x000fe20003f66070 */
[----:B------:R-:W-:Y:S01]  /*06d0*/  IMAD R14, R16, c[0x0][0x194], R8 ;  /* 0x00006500100e7a24 */ /* 0x000fe200078e0208 */
[----:B------:R-:W-:Y:S01]  /*06e0*/  LOP3.LUT R11, R20, 0xfffffff8, RZ, 0xc0, !PT ;  /* 0xfffffff8140b7812 */ /* 0x000fe200078ec0ff */
[----:B------:R-:W-:Y:S01]  /*06f0*/  IMAD.WIDE.U32 R2, R16, c[0x0][0x190], R2 ;  /* 0x0000640010027a25 */ /* 0x000fe200078e0002 */
[----:B------:R-:W-:Y:S02]  /*0700*/  @!P2 IADD3 R12, R12, 0x1, RZ ;  /* 0x000000010c0ca810 */ /* 0x000fe40007ffe0ff */
[----:B------:R-:W-:Y:S01]  /*0710*/  IADD3 R19, R10, -R11, RZ ;  /* 0x8000000b0a137210 */ /* 0x000fe20007ffe0ff */
[----:B------:R-:W-:Y:S01]  /*0720*/  IMAD.WIDE.U32 R8, R27, c[0x0][0x188], R6 ;  /* 0x000062001b087a25 */ /* 0x000fe200078e0006 */
[----:B------:R-:W-:Y:S02]  /*0730*/  IADD3 R0, R3, R14, RZ ;  /* 0x0000000e03007210 */ /* 0x000fe40007ffe0ff */
[----:B------:R-:W-:Y:S01]  /*0740*/  LEA R6, P0, R2, c[0x0][0x160], 0x1 ;  /* 0x0000580002067a11 */ /* 0x000fe200078008ff */
[C---:B------:R-:W-:Y:S01]  /*0750*/  IMAD R10, R26.reuse, c[0x0][0x180], RZ ;  /* 0x000060001a0a7a24 */ /* 0x040fe200078e02ff */
[----:B------:R-:W-:Y:S01]  /*0760*/  SHF.L.U32 R243, R243, 0x1, RZ ;  /* 0x00000001f3f37819 */ /* 0x000fe200000006ff */
[----:B------:R-:W-:Y:S01]  /*0770*/  IMAD R13, R26, c[0x0][0x188], RZ ;  /* 0x000062001a0d7a24 */ /* 0x000fe200078e02ff */
[----:B------:R-:W-:Y:S01]  /*0780*/  LEA.HI.X R7, R2, c[0x0][0x164], R0, 0x1, P0 ;  /* 0x0000590002077a11 */ /* 0x000fe200000f0c00 */
[C---:B------:R-:W-:Y:S01]  /*0790*/  IMAD R10, R27.reuse, c[0x0][0x184], R10 ;  /* 0x000061001b0a7a24 */ /* 0x040fe200078e020a */
[----:B------:R-:W-:Y:S01]  /*07a0*/  ISETP.NE.AND P0, PT, RZ, c[0x0][0x1c8], PT ;  /* 0x00007200ff007a0c */ /* 0x000fe20003f05270 */
[----:B------:R-:W-:Y:S01]  /*07b0*/  IMAD R13, R27, c[0x0][0x18c], R13 ;  /* 0x000063001b0d7a24 */ /* 0x000fe200078e020d */
[----:B------:R-:W-:Y:S01]  /*07c0*/  @P3 IADD3 R12, R12, 0x1, RZ ;  /* 0x000000010c0c3810 */ /* 0x000fe20007ffe0ff */
[----:B------:R1:W-:Y:S01]  /*07d0*/  LDGSTS.E.BYPASS.LTC128B.128 [R243], [R6.64] ;  /* 0x0000000006f37fae */ /* 0x0003e2000b901d48 */
[----:B------:R-:W-:-:S02]  /*07e0*/  IADD3 R11, R5, R10, RZ ;  /* 0x0000000a050b7210 */ /* 0x000fc40007ffe0ff */
[----:B------:R-:W-:Y:S02]  /*07f0*/  MOV R0, R12 ;  /* 0x0000000c00007202 */ /* 0x000fe40000000f00 */
[----:B------:R-:W-:Y:S02]  /*0800*/  MOV R10, R4 ;  /* 0x00000004000a7202 */ /* 0x000fe40000000f00 */
[----:B------:R-:W-:Y:S02]  /*0810*/  @!P1 IADD3 R0, -R0, RZ, RZ ;  /* 0x000000ff00009210 */ /* 0x000fe40007ffe1ff */
[----:B------:R-:W-:Y:S02]  /*0820*/  IADD3 R4, P2, R6, UR7, RZ ;  /* 0x0000000706047c10 */ /* 0x000fe4000ff5e0ff */
[----:B------:R-:W-:Y:S02]  /*0830*/  @!P0 LOP3.LUT R0, RZ, c[0x0][0x1c8], RZ, 0x33, !PT ;  /* 0x00007200ff008a12 */ /* 0x000fe400078e33ff */
[----:B------:R-:W-:-:S02]  /*0840*/  IADD3.X R5, R7, UR13, RZ, P2, !PT ;  /* 0x0000000d07057c10 */ /* 0x000fc400097fe4ff */
[----:B------:R-:W-:Y:S01]  /*0850*/  SHF.R.S32.HI R12, RZ, 0x1f, R0 ;  /* 0x0000001fff0c7819 */ /* 0x000fe20000011400 */
[----:B------:R-:W-:Y:S01]  /*0860*/  IMAD.WIDE.U32 R28, R0, c[0x0][0x1b0], R10 ;  /* 0x00006c00001c7a25 */ /* 0x000fe200078e000a */
[----:B------:R-:W-:Y:S01]  /*0870*/  IADD3 R2, P2, R4, UR7, RZ ;  /* 0x0000000704027c10 */ /* 0x000fe2000ff5e0ff */
[----:B------:R2:W-:Y:S01]  /*0880*/  LDGSTS.E.BYPASS.LTC128B.128 [R243+0x800], [R4.64] ;  /* 0x0080000004f37fae */ /* 0x0005e2000b901d48 */
[----:B------:R-:W-:Y:S02]  /*0890*/  SHF.R.S32.HI R16, RZ, 0x1f, R15 ;  /* 0x0000001fff107819 */ /* 0x000fe4000001140f */
[----:B------:R-:W-:Y:S01]  /*08a0*/  IADD3.X R3, R5, UR13, RZ, P2, !PT ;  /* 0x0000000d05037c10 */ /* 0x000fe200097fe4ff */
[----:B------:R-:W-:Y:S01]  /*08b0*/  STL.64 [R1+0x70], R28 ;  /* 0x0000701c01007387 */ /* 0x000fe20000100a00 */
[----:B------:R-:W-:Y:S02]  /*08c0*/  MOV R224, R28 ;  /* 0x0000001c00e07202 */ /* 0x000fe40000000f00 */
[----:B------:R-:W-:Y:S01]  /*08d0*/  IADD3 R9, R9, R13, RZ ;  /* 0x0000000d09097210 */ /* 0x000fe20007ffe0ff */
[----:B------:R3:W-:Y:S01]  /*08e0*/  LDGSTS.E.BYPASS.LTC128B.128 [R243+0x1000], [R2.64] ;  /* 0x0100000002f37fae */ /* 0x0007e2000b901d48 */
[----:B-1----:R-:W-:-:S02]  /*08f0*/  IMAD R6, R12, c[0x0][0x1b0], RZ ;  /* 0x00006c000c067a24 */ /* 0x002fc400078e02ff */
[----:B------:R-:W-:Y:S02]  /*0900*/  IMAD R7, R15, UR10, RZ ;  /* 0x0000000a0f077c24 */ /* 0x000fe4000f8e02ff */
[C---:B------:R-:W-:Y:S02]  /*0910*/  IMAD R6, R0.reuse, c[0x0][0x1b4], R6 ;  /* 0x00006d0000067a24 */ /* 0x040fe400078e0206 */
[----:B------:R-:W-:-:S03]  /*0920*/  IMAD.WIDE.U32 R26, R0, c[0x0][0x1b8], R8 ;  /* 0x00006e00001a7a25 */ /* 0x000fc600078e0008 */
[----:B------:R-:W-:Y:S01]  /*0930*/  IADD3 R225, R29, R6, RZ ;  /* 0x000000061de17210 */ /* 0x000fe20007ffe0ff */
[----:B------:R-:W-:-:S04]  /*0940*/  IMAD R12, R12, c[0x0][0x1b8], RZ ;  /* 0x00006e000c0c7a24 */ /* 0x000fc800078e02ff */
[----:B------:R-:W-:Y:S01]  /*0950*/  IMAD R14, R0, c[0x0][0x1bc], R12 ;  /* 0x00006f00000e7a24 */ /* 0x000fe200078e020c */
[----:B------:R-:W-:Y:S01]  /*0960*/  STL.64 [R1+0x60], R224 ;  /* 0x000060e001007387 */ /* 0x000fe20000100a00 */
[----:B------:R-:W-:Y:S01]  /*0970*/  IMAD R0, R16, c[0x0][0x1a0], RZ ;  /* 0x0000680010007a24 */ /* 0x000fe200078e02ff */
[----:B--2---:R-:W-:Y:S02]  /*0980*/  IADD3 R4, P0, R2, UR7, RZ ;  /* 0x0000000702047c10 */ /* 0x004fe4000ff1e0ff */
[----:B------:R-:W-:Y:S01]  /*0990*/  STL.64 [R1+0x68], R26 ;  /* 0x0000681a01007387 */ /* 0x000fe20000100a00 */
[----:B------:R-:W-:Y:S01]  /*09a0*/  IMAD R0, R15, c[0x0][0x1a4], R0 ;  /* 0x000069000f007a24 */ /* 0x000fe200078e0200 */
[----:B------:R-:W-:Y:S02]  /*09b0*/  IADD3.X R5, R3, UR13, RZ, P0, !PT ;  /* 0x0000000d03057c10 */ /* 0x000fe400087fe4ff */
[----:B---3--:R-:W-:-:S03]  /*09c0*/  IADD3 R2, P0, R4, UR7, RZ ;  /* 0x0000000704027c10 */ /* 0x008fc6000ff1e0ff */
[----:B------:R1:W-:Y:S01]  /*09d0*/  LDGSTS.E.BYPASS.LTC128B.128 [R243+0x1800], [R4.64] ;  /* 0x0180000004f37fae */ /* 0x0003e2000b901d48 */
[----:B------:R-:W-:-:S05]  /*09e0*/  IADD3.X R3, R5, UR13, RZ, P0, !PT ;  /* 0x0000000d05037c10 */ /* 0x000fca00087fe4ff */
[----:B------:R2:W-:Y:S01]  /*09f0*/  LDGSTS.E.BYPASS.LTC128B.128 [R243+0x2000], [R2.64] ;  /* 0x0200000002f37fae */ /* 0x0005e2000b901d48 */
[----:B-1----:R-:W-:Y:S01]  /*0a00*/  IMAD R5, R16, UR11, R7 ;  /* 0x0000000b10057c24 */ /* 0x002fe2000f8e0207 */
[----:B------:R-:W-:Y:S01]  /*0a10*/  IADD3 R4, P1, R2, UR7, RZ ;  /* 0x0000000702047c10 */ /* 0x000fe2000ff3e0ff */
[----:B------:R-:W-:-:S05]  /*0a20*/  IMAD.WIDE.U32 R6, R15, UR11, R224 ;  /* 0x0000000b0f067c25 */ /* 0x000fca000f8e00e0 */
[C---:B------:R-:W-:Y:S02]  /*0a30*/  LEA R10, P0, R6.reuse, c[0x0][0x168], 0x1 ;  /* 0x00005a00060a7a11 */ /* 0x040fe400078008ff */
[----:B--2---:R-:W-:Y:S02]  /*0a40*/  IADD3 R2, R7, R5, RZ ;  /* 0x0000000507027210 */ /* 0x004fe40007ffe0ff */
[----:B------:R-:W-:Y:S02]  /*0a50*/  IADD3.X R5, R3, UR13, RZ, P1, !PT ;  /* 0x0000000d03057c10 */ /* 0x000fe40008ffe4ff */
[----:B------:R-:W-:Y:S02]  /*0a60*/  LEA.HI.X R11, R6, c[0x0][0x16c], R2, 0x1, P0 ;  /* 0x00005b00060b7a11 */ /* 0x000fe400000f0c02 */
[----:B------:R-:W-:Y:S01]  /*0a70*/  IADD3 R8, P0, R10, UR12, RZ ;  /* 0x0000000c0a087c10 */ /* 0x000fe2000ff1e0ff */
[----:B------:R1:W-:Y:S01]  /*0a80*/  LDGSTS.E.BYPASS.LTC128B.128 [R243+0x2800], [R4.64] ;  /* 0x0280000004f37fae */ /* 0x0003e2000b901d48 */
[----:B------:R-:W-:-:S02]  /*0a90*/  IADD3 R2, P1, R4, UR7, RZ ;  /* 0x0000000704027c10 */ /* 0x000fc4000ff3e0ff */
[----:B------:R-:W-:Y:S02]  /*0aa0*/  IADD3.X R9, R11, UR14, RZ, P0, !PT ;  /* 0x0000000e0b097c10 */ /* 0x000fe400087fe4ff */
[----:B------:R-:W-:Y:S02]  /*0ab0*/  IADD3 R6, P0, R8, UR12, RZ ;  /* 0x0000000c08067c10 */ /* 0x000fe4000ff1e0ff */
[----:B------:R-:W-:Y:S02]  /*0ac0*/  IADD3.X R3, R5, UR13, RZ, P1, !PT ;  /* 0x0000000d05037c10 */ /* 0x000fe40008ffe4ff */
[----:B------:R-:W-:Y:S01]  /*0ad0*/  IADD3 R12, P1, R2, UR7, RZ ;  /* 0x00000007020c7c10 */ /* 0x000fe2000ff3e0ff */
[----:B------:R-:W-:Y:S01]  /*0ae0*/  USHF.L.U32 UR7, UR4, 0x5, URZ ;  /* 0x0000000504077899 */ /* 0x000fe2000800063f */
[----:B------:R-:W-:Y:S01]  /*0af0*/  IADD3.X R7, R9, UR14, RZ, P0, !PT ;  /* 0x0000000e09077c10 */ /* 0x000fe200087fe4ff */
[----:B------:R2:W-:Y:S01]  /*0b00*/  LDGSTS.E.BYPASS.LTC128B.128 [R243+0x3000], [R2.64] ;  /* 0x0300000002f37fae */ /* 0x0005e2000b901d48 */
[----:B------:R-:W-:-:S05]  /*0b10*/  IADD3.X R13, R3, UR13, RZ, P1, !PT ;  /* 0x0000000d030d7c10 */ /* 0x000fca0008ffe4ff */
[----:B------:R3:W-:Y:S04]  /*0b20*/  LDGSTS.E.BYPASS.LTC128B.128 [R243+0x3800], [R12.64] ;  /* 0x038000000cf37fae */ /* 0x0007e8000b901d48 */
[----:B------:R4:W-:Y:S04]  /*0b30*/  LDGSTS.E.BYPASS.LTC128B.128 [R243+0x4000], [R10.64] ;  /* 0x040000000af37fae */ /* 0x0009e8000b901d48 */
[----:B------:R5:W-:Y:S01]  /*0b40*/  LDGSTS.E.BYPASS.LTC128B.128 [R243+0x4800], [R8.64] ;  /* 0x0480000008f37fae */ /* 0x000be2000b901d48 */
[----:B-1----:R-:W-:-:S03]  /*0b50*/  IADD3 R4, P0, R6, UR12, RZ ;  /* 0x0000000c06047c10 */ /* 0x002fc6000ff1e0ff */
[----:B------:R1:W-:Y:S01]  /*0b60*/  LDGSTS.E.BYPASS.LTC128B.128 [R243+0x5000], [R6.64] ;  /* 0x0500000006f37fae */ /* 0x0003e2000b901d48 */
[----:B------:R-:W-:-:S05]  /*0b70*/  IADD3.X R5, R7, UR14, RZ, P0, !PT ;  /* 0x0000000e07057c10 */ /* 0x000fca00087fe4ff */
[----:B------:R4:W-:Y:S01]  /*0b80*/  LDGSTS.E.BYPASS.LTC128B.128 [R243+0x5800], [R4.64] ;  /* 0x0580000004f37fae */ /* 0x0009e2000b901d48 */
[----:B--2---:R-:W-:-:S04]  /*0b90*/  IADD3 R2, P0, R4, UR12, RZ ;  /* 0x0000000c04027c10 */ /* 0x004fc8000ff1e0ff */
[----:B------:R-:W-:Y:S02]  /*0ba0*/  IADD3.X R3, R5, UR14, RZ, P0, !PT ;  /* 0x0000000e05037c10 */ /* 0x000fe400087fe4ff */
[----:B---3--:R-:W-:-:S03]  /*0bb0*/  LEA.HI R12, R23, R24, RZ, 0x5 ;  /* 0x00000018170c7211 */ /* 0x008fc600078f28ff */
[----:B------:R2:W-:Y:S01]  /*0bc0*/  LDGSTS.E.BYPASS.LTC128B.128 [R243+0x6000], [R2.64] ;  /* 0x0600000002f37fae */ /* 0x0005e2000b901d48 */
[----:B-----5:R-:W-:-:S04]  /*0bd0*/  IADD3 R8, P0, R2, UR12, RZ ;  /* 0x0000000c02087c10 */ /* 0x020fc8000ff1e0ff */
[----:B------:R-:W-:Y:S02]  /*0be0*/  IADD3.X R9, R3, UR14, RZ, P0, !PT ;  /* 0x0000000e03097c10 */ /* 0x000fe400087fe4ff */
[----:B-1----:R-:W-:-:S03]  /*0bf0*/  IADD3 R6, P0, R8, UR12, RZ ;  /* 0x0000000c08067c10 */ /* 0x002fc6000ff1e0ff */
[----:B------:R1:W-:Y:S01]  /*0c00*/  LDGSTS.E.BYPASS.LTC128B.128 [R243+0x6800], [R8.64] ;  /* 0x0680000008f37fae */ /* 0x0003e2000b901d48 */
[----:B------:R-:W-:Y:S01]  /*0c10*/  IADD3.X R7, R9, UR14, RZ, P0, !PT ;  /* 0x0000000e09077c10 */ /* 0x000fe200087fe4ff */
[----:B----4-:R-:W-:-:S04]  /*0c20*/  IMAD.WIDE.U32 R4, R15, c[0x0][0x1a0], RZ ;  /* 0x000068000f047a25 */ /* 0x010fc800078e00ff */
        /* <DEDUP_REMOVED lines=8> */
[----:B--2---:R-:W-:Y:S01]  /*0cb0*/  SHF.L.U32 R3, R18, 0x6, RZ ;  /* 0x0000000612037819 */ /* 0x004fe200000006ff */
[----:B------:R-:W-:-:S04]  /*0cc0*/  DEPBAR.LE SB0, 0x0 ;  /* 0x000080000000791a */ /* 0x000fc80000000000 */
[----:B------:R-:W-:Y:S02]  /*0cd0*/  IADD3 R2, R5, R0, RZ ;  /* 0x0000000005027210 */ /* 0x000fe40007ffe0ff */
[----:B------:R-:W-:Y:S02]  /*0ce0*/  LOP3.LUT R0, R3, 0x1c0, RZ, 0xc0, !PT ;  /* 0x000001c003007812 */ /* 0x000fe400078ec0ff */
[----:B------:R-:W-:Y:S02]  /*0cf0*/  SHF.L.U32 R5, R19, 0x6, RZ ;  /* 0x0000000613057819 */ /* 0x000fe400000006ff */
[----:B-1----:R-:W-:Y:S02]  /*0d00*/  LOP3.LUT R8, R0, 0x8, R22, 0xf8, !PT ;  /* 0x0000000800087812 */ /* 0x002fe400078ef816 */
[----:B------:R-:W-:Y:S02]  /*0d10*/  SHF.L.U32 R3, R21, 0x3, RZ ;  /* 0x0000000315037819 */ /* 0x000fe400000006ff */
[----:B---3--:R-:W-:-:S02]  /*0d20*/  LEA.HI.X R7, R4, R7, R2, 0x7, P0 ;  /* 0x0000000704077211 */ /* 0x008fc400000f3c02 */
[----:B------:R-:W-:Y:S01]  /*0d30*/  SHF.R.U32.HI R2, RZ, 0x3, R0 ;  /* 0x00000003ff027819 */ /* 0x000fe20000011600 */
[----:B------:R-:W-:Y:S01]  /*0d40*/  BAR.SYNC.DEFER_BLOCKING 0x0 ;  /* 0x0000000000007b1d */ /* 0x000fe20000010000 */
[----:B------:R-:W-:Y:S02]  /*0d50*/  LEA R4, P0, R6, c[0x0][0x170], 0x1 ;  /* 0x00005c0006047a11 */ /* 0x000fe400078008ff */
[----:B------:R-:W-:Y:S02]  /*0d60*/  LOP3.LUT R0, R5, 0x1c0, RZ, 0xc0, !PT ;  /* 0x000001c005007812 */ /* 0x000fe400078ec0ff */
[----:B------:R-:W-:Y:S02]  /*0d70*/  LOP3.LUT R9, R8, R2, RZ, 0x3c, !PT ;  /* 0x0000000208097212 */ /* 0x000fe400078e3cff */
[----:B------:R-:W-:Y:S02]  /*0d80*/  LEA.HI.X R5, R6, c[0x0][0x174], R7, 0x1, P0 ;  /* 0x00005d0006057a11 */ /* 0x000fe400000f0c07 */
[----:B------:R-:W-:-:S02]  /*0d90*/  IADD3 R8, P0, R4, UR7, RZ ;  /* 0x0000000704087c10 */ /* 0x000fc4000ff1e0ff */
[----:B------:R-:W-:Y:S02]  /*0da0*/  LOP3.LUT R2, R0, 0x8, R3, 0xf8, !PT ;  /* 0x0000000800027812 */ /* 0x000fe400078ef803 */
[----:B------:R-:W-:Y:S02]  /*0db0*/  LEA R3, R21, R9, 0x9 ;  /* 0x0000000915037211 */ /* 0x000fe400078e48ff */
[----:B------:R-:W-:Y:S02]  /*0dc0*/  IADD3 R10, P1, R8, UR7, RZ ;  /* 0x00000007080a7c10 */ /* 0x000fe4000ff3e0ff */
[----:B------:R-:W-:Y:S02]  /*0dd0*/  IADD3.X R9, R5, UR5, RZ, P0, !PT ;  /* 0x0000000505097c10 */ /* 0x000fe400087fe4ff */
[----:B------:R-:W-:Y:S02]  /*0de0*/  SHF.R.U32.HI R0, RZ, 0x3, R0 ;  /* 0x00000003ff007819 */ /* 0x000fe40000011600 */
[----:B------:R-:W-:-:S02]  /*0df0*/  IADD3 R6, P0, R10, UR7, RZ ;  /* 0x000000070a067c10 */ /* 0x000fc4000ff1e0ff */
[----:B------:R-:W-:Y:S01]  /*0e00*/  IADD3.X R11, R9, UR5, RZ, P1, !PT ;  /* 0x00000005090b7c10 */ /* 0x000fe20008ffe4ff */
[----:B------:R-:W-:Y:S01]  /*0e10*/  @!PT LDS RZ, [RZ] ;  /* 0x00000000fffff984 */ /* 0x000fe20000000800 */
[----:B------:R-:W-:Y:S01]  /*0e20*/  @!PT LDS RZ, [RZ] ;  /* 0x00000000fffff984 */ /* 0x000fe20000000800 */
[----:B------:R-:W-:Y:S01]  /*0e30*/  @!PT LDS RZ, [RZ] ;  /* 0x00000000fffff984 */ /* 0x000fe20000000800 */
[----:B------:R1:W-:Y:S01]  /*0e40*/  LDGSTS.E.BYPASS.LTC128B.128 [R243+0x8000], [R4.64] ;  /* 0x0800000004f37fae */ /* 0x0003e2000b901d48 */
[----:B------:R-:W-:Y:S02]  /*0e50*/  LOP3.LUT R100, R2, R0, RZ, 0x3c, !PT ;  /* 0x0000000002647212 */ /* 0x000fe400078e3cff */
[----:B------:R-:W-:Y:S01]  /*0e60*/  IADD3.X R7, R11, UR5, RZ, P0, !PT ;  /* 0x000000050b077c10 */ /* 0x000fe200087fe4ff */
[----:B------:R2:W-:Y:S01]  /*0e70*/  LDGSTS.E.BYPASS.LTC128B.128 [R243+0x8800], [R8.64] ;  /* 0x0880000008f37fae */ /* 0x0005e2000b901d48 */
[----:B------:R-:W-:Y:S02]  /*0e80*/  SHF.L.U32 R2, R20, 0x6, RZ ;  /* 0x0000000614027819 */ /* 0x000fe400000006ff */
[----:B------:R-:W-:Y:S01]  /*0e90*/  SHF.R.S32.HI R0, RZ, 0x5, R12 ;  /* 0x00000005ff007819 */ /* 0x000fe2000001140c */
[----:B------:R3:W-:Y:S01]  /*0ea0*/  LDGSTS.E.BYPASS.LTC128B.128 [R243+0x9000], [R10.64] ;  /* 0x090000000af37fae */ /* 0x0007e2000b901d48 */
[----:B------:R-:W-:-:S02]  /*0eb0*/  LOP3.LUT R98, R2, 0xfffffe00, RZ, 0xc0, !PT ;  /* 0xfffffe0002627812 */ /* 0x000fc400078ec0ff */
[C---:B------:R-:W-:Y:S01]  /*0ec0*/  SHF.L.U32 R92, R3.reuse, 0x1, RZ ;  /* 0x00000001035c7819 */ /* 0x040fe200000006ff */
[----:B------:R4:W-:Y:S01]  /*0ed0*/  LDGSTS.E.BYPASS.LTC128B.128 [R243+0x9800], [R6.64] ;  /* 0x0980000006f37fae */ /* 0x0009e2000b901d48 */
[----:B------:R-:W-:Y:S02]  /*0ee0*/  LEA R0, R0, R98, 0xa ;  /* 0x0000006200007211 */ /* 0x000fe400078e50ff */
[----:B------:R-:W-:Y:S02]  /*0ef0*/  MOV R2, 0x20 ;  /* 0x0000002000027802 */ /* 0x000fe40000000f00 */
[----:B------:R-:W-:Y:S02]  /*0f00*/  IADD3 R0, R0, R100, RZ ;  /* 0x0000006400007210 */ /* 0x000fe40007ffe0ff */
[----:B------:R-:W-:Y:S02]  /*0f10*/  LEA R230, R3, 0x4000, 0x1 ;  /* 0x0000400003e67811 */ /* 0x000fe400078e08ff */
[----:B------:R-:W-:-:S02]  /*0f20*/  SHF.L.U32 R231, R0, 0x1, RZ ;  /* 0x0000000100e77819 */ /* 0x000fc400000006ff */
[----:B------:R-:W-:Y:S02]  /*0f30*/  IADD3 R235, R230, 0x40, RZ ;  /* 0x00000040e6eb7810 */ /* 0x000fe40007ffe0ff */
[----:B-1----:R-:W-:-:S04]  /*0f40*/  IADD3 R4, P1, R6, UR7, RZ ;  /* 0x0000000706047c10 */ /* 0x002fc8000ff3e0ff */
[----:B--2---:R-:W-:Y:S02]  /*0f50*/  IADD3 R8, P0, R4, UR7, RZ ;  /* 0x0000000704087c10 */ /* 0x004fe4000ff1e0ff */
[----:B------:R-:W-:-:S04]  /*0f60*/  IADD3.X R5, R7, UR5, RZ, P1, !PT ;  /* 0x0000000507057c10 */ /* 0x000fc80008ffe4ff */
[----:B------:R-:W-:Y:S01]  /*0f70*/  IADD3.X R9, R5, UR5, RZ, P0, !PT ;  /* 0x0000000505097c10 */ /* 0x000fe200087fe4ff */
[----:B------:R1:W-:Y:S01]  /*0f80*/  LDGSTS.E.BYPASS.LTC128B.128 [R243+0xa000], [R4.64] ;  /* 0x0a00000004f37fae */ /* 0x0003e2000b901d48 */
[----:B----4-:R-:W-:-:S03]  /*0f90*/  IADD3 R6, P1, R8, UR7, RZ ;  /* 0x0000000708067c10 */ /* 0x010fc6000ff3e0ff */
[----:B------:R3:W-:Y:S01]  /*0fa0*/  LDGSTS.E.BYPASS.LTC128B.128 [R243+0xa800], [R8.64] ;  /* 0x0a80000008f37fae */ /* 0x0007e2000b901d48 */
[----:B------:R-:W-:Y:S02]  /*0fb0*/  IADD3.X R7, R9, UR5, RZ, P1, !PT ;  /* 0x0000000509077c10 */ /* 0x000fe40008ffe4ff */
[----:B------:R-:W-:-:S03]  /*0fc0*/  LOP3.LUT P1, RZ, R19, 0x2, RZ, 0xc0, !PT ;  /* 0x0000000213ff7812 */ /* 0x000fc6000782c0ff */
[----:B------:R2:W-:Y:S01]  /*0fd0*/  LDGSTS.E.BYPASS.LTC128B.128 [R243+0xb000], [R6.64] ;  /* 0x0b00000006f37fae */ /* 0x0005e2000b901d48 */
[----:B-1----:R-:W-:-:S04]  /*0fe0*/  IADD3 R4, P0, R6, UR7, RZ ;  /* 0x0000000706047c10 */ /* 0x002fc8000ff1e0ff */
[----:B------:R-:W-:Y:S02]  /*0ff0*/  IADD3.X R5, R7, UR5, RZ, P0, !PT ;  /* 0x0000000507057c10 */ /* 0x000fe400087fe4ff */
[----:B------:R-:W-:-:S03]  /*1000*/  LOP3.LUT P0, RZ, R18, 0x2, RZ, 0xc0, !PT ;  /* 0x0000000212ff7812 */ /* 0x000fc6000780c0ff */
[----:B------:R1:W-:Y:S01]  /*1010*/  LDGSTS.E.BYPASS.LTC128B.128 [R243+0xb800], [R4.64] ;  /* 0x0b80000004f37fae */ /* 0x0003e2000b901d48 */
[C---:B------:R-:W-:Y:S02]  /*1020*/  SEL R0, R2.reuse, 0xffffffe0, !P0 ;  /* 0xffffffe002007807 */ /* 0x040fe40004000000 */
[----:B------:R-:W-:Y:S01]  /*1030*/  SEL R2, R2, 0xffffffe0, !P1 ;  /* 0xffffffe002027807 */ /* 0x000fe20004800000 */
[----:B------:R-:W-:Y:S01]  /*1040*/  LDSM.16.M88.4 R36, [R231] ;  /* 0x00000000e724783b */ /* 0x000fe20000000200 */
[----:B------:R-:W-:Y:S02]  /*1050*/  IADD3 R229, R230, R0, RZ ;  /* 0x00000000e6e57210 */ /* 0x000fe40007ffe0ff */
[----:B------:R-:W-:Y:S01]  /*1060*/  IADD3 R234, R231, R2, RZ ;  /* 0x00000002e7ea7210 */ /* 0x000fe20007ffe0ff */
[----:B------:R-:W3:Y:S01]  /*1070*/  LDSM.16.M88.4 R40, [R92+0x4000] ;  /* 0x004000005c28783b */ /* 0x000ee20000000200 */
[----:B------:R-:W-:Y:S02]  /*1080*/  LOP3.LUT P0, RZ, R18, 0x4, RZ, 0xc0, !PT ;  /* 0x0000000412ff7812 */ /* 0x000fe4000780c0ff */
[----:B------:R-:W-:Y:S01]  /*1090*/  LOP3.LUT P1, RZ, R19, 0x4, RZ, 0xc0, !PT ;  /* 0x0000000413ff7812 */ /* 0x000fe2000782c0ff */
[----:B------:R-:W4:Y:S04]  /*10a0*/  LDSM.16.M88.4 R32, [R231+0x2000] ;  /* 0x00200000e720783b */ /* 0x000f280000000200 */
[----:B------:R-:W-:Y:S04]  /*10b0*/  LDSM.16.M88.4 R28, [R234] ;  /* 0x00000000ea1c783b */ /* 0x000fe80000000200 */
[----:B------:R-:W5:Y:S02]  /*10c0*/  LDSM.16.M88.4 R44, [R229] ;  /* 0x00000000e52c783b */ /* 0x000f640000000200 */
[----:B------:R-:W-:-:S02]  /*10d0*/  @P0 IADD3 R235, R230, -0x40, RZ ;  /* 0xffffffc0e6eb0810 */ /* 0x000fc40007ffe0ff */
[----:B------:R-:W2:Y:S01]  /*10e0*/  LDSM.16.M88.4 R24, [R234+0x2000] ;  /* 0x00200000ea18783b */ /* 0x000ea20000000200 */
[----:B------:R-:W-:Y:S02]  /*10f0*/  ISETP.GE.AND P0, PT, R93, 0x81, PT ;  /* 0x000000815d00780c */ /* 0x000fe40003f06270 */
[----:B-1----:R-:W-:Y:S01]  /*1100*/  MOV R4, 0x40 ;  /* 0x0000004000047802 */ /* 0x002fe20000000f00 */
[----:B------:R-:W-:Y:S01]  /*1110*/  LDSM.16.M88.4 R48, [R235] ;  /* 0x00000000eb30783b */ /* 0x000fe20000000200 */
[----:B------:R-:W-:Y:S02]  /*1120*/  IADD3 R228, R0, R235, RZ ;  /* 0x000000eb00e47210 */ /* 0x000fe40007ffe0ff */
[----:B------:R-:W-:Y:S01]  /*1130*/  SEL R4, R4, 0xffffffc0, !P1 ;  /* 0xffffffc004047807 */ /* 0x000fe20004800000 */
[----:B------:R-:W0:Y:S01]  /*1140*/  LDGDEPBAR ;  /* 0x00000000000079af */ /* 0x000e220000000000 */
[----:B------:R-:W-:Y:S02]  /*1150*/  IADD3 R242, R235, 0x800, RZ ;  /* 0x00000800ebf27810 */ /* 0x000fe40007ffe0ff */
[----:B------:R-:W-:Y:S01]  /*1160*/  IADD3 R232, R231, R4, RZ ;  /* 0x00000004e7e87210 */ /* 0x000fe20007ffe0ff */
[----:B------:R-:W-:Y:S01]  /*1170*/  LDSM.16.M88.4 R52, [R228] ;  /* 0x00000000e434783b */ /* 0x000fe20000000200 */
[----:B------:R-:W-:-:S02]  /*1180*/  IADD3 R241, R235, 0x1000, RZ ;  /* 0x00001000ebf17810 */ /* 0x000fc40007ffe0ff */
[----:B------:R-:W-:Y:S01]  /*1190*/  IADD3 R233, R2, R232, RZ ;  /* 0x000000e802e97210 */ /* 0x000fe20007ffe0ff */
[----:B------:R-:W1:Y:S01]  /*11a0*/  LDSM.16.M88.4 R20, [R232] ;  /* 0x00000000e814783b */ /* 0x000e620000000200 */
[C---:B------:R-:W-:Y:S02]  /*11b0*/  IADD3 R240, R235.reuse, 0x1800, RZ ;  /* 0x00001800ebf07810 */ /* 0x040fe40007ffe0ff */
[C---:B------:R-:W-:Y:S01]  /*11c0*/  IADD3 R239, R235.reuse, 0x2000, RZ ;  /* 0x00002000ebef7810 */ /* 0x040fe20007ffe0ff */
[----:B------:R-:W1:Y:S01]  /*11d0*/  LDSM.16.M88.4 R16, [R232+0x2000] ;  /* 0x00200000e810783b */ /* 0x000e620000000200 */
[C---:B------:R-:W-:Y:S02]  /*11e0*/  IADD3 R238, R235.reuse, 0x2800, RZ ;  /* 0x00002800ebee7810 */ /* 0x040fe40007ffe0ff */
[C---:B------:R-:W-:Y:S01]  /*11f0*/  IADD3 R237, R235.reuse, 0x3000, RZ ;  /* 0x00003000ebed7810 */ /* 0x040fe20007ffe0ff */
[----:B---3--:R-:W-:Y:S01]  /*1200*/  HMMA.16816.F32 R8, R36, R40, RZ ;  /* 0x000000282408723c */ /* 0x008fe200000018ff */
[----:B------:R-:W3:Y:S01]  /*1210*/  LDSM.16.M88.4 R12, [R233] ;  /* 0x00000000e90c783b */ /* 0x000ee20000000200 */
[----:B------:R-:W-:-:S06]  /*1220*/  IADD3 R236, R235, 0x3800, RZ ;  /* 0x00003800ebec7810 */ /* 0x000fcc0007ffe0ff */
[----:B----4-:R-:W-:Y:S08]  /*1230*/  HMMA.16816.F32 R56, R32, R40, RZ ;  /* 0x000000282038723c */ /* 0x010ff000000018ff */
[----:B------:R-:W-:Y:S08]  /*1240*/  HMMA.16816.F32 R64, R36, R42, RZ ;  /* 0x0000002a2440723c */ /* 0x000ff000000018ff */
[-C--:B-----5:R-:W-:Y:S01]  /*1250*/  HMMA.16816.F32 R60, R28, R44.reuse, R8 ;  /* 0x0000002c1c3c723c */ /* 0x0a0fe20000001808 */
[----:B------:R-:W-:Y:S07]  /*1260*/  LDSM.16.M88.4 R8, [R233+0x2000] ;  /* 0x00200000e908783b */ /* 0x000fee0000000200 */
[----:B--2---:R-:W-:Y:S08]  /*1270*/  HMMA.16816.F32 R56, R24, R44, R56 ;  /* 0x0000002c1838723c */ /* 0x004ff00000001838 */
[----:B------:R-:W-:Y:S01]  /*1280*/  HMMA.16816.F32 R72, R32, R42, RZ ;  /* 0x0000002a2048723c */ /* 0x000fe200000018ff */
[----:B------:R-:W-:Y:S07]  /*1290*/  LDSM.16.M88.4 R40, [R229+0x800] ;  /* 0x00080000e528783b */ /* 0x000fee0000000200 */
[----:B-1----:R-:W-:Y:S01]  /*12a0*/  HMMA.16816.F32 R68, R20, R48, R60 ;  /* 0x000000301444723c */ /* 0x002fe2000000183c */
[----:B------:R-:W1:Y:S07]  /*12b0*/  LDSM.16.M88.4 R60, [R92+0x4800] ;  /* 0x004800005c3c783b */ /* 0x000e6e0000000200 */
[----:B------:R-:W-:Y:S08]  /*12c0*/  HMMA.16816.F32 R64, R28, R46, R64 ;  /* 0x0000002e1c40723c */ /* 0x000ff00000001840 */
[----:B------:R-:W-:Y:S08]  /*12d0*/  HMMA.16816.F32 R56, R16, R48, R56 ;  /* 0x000000301038723c */ /* 0x000ff00000001838 */
[----:B------:R-:W-:Y:S08]  /*12e0*/  HMMA.16816.F32 R72, R24, R46, R72 ;  /* 0x0000002e1848723c */ /* 0x000ff00000001848 */
[----:B---3--:R-:W-:Y:S08]  /*12f0*/  HMMA.16816.F32 R76, R12, R52, R68 ;  /* 0x000000340c4c723c */ /* 0x008ff00000001844 */
[----:B------:R-:W-:Y:S08]  /*1300*/  HMMA.16816.F32 R64, R20, R50, R64 ;  /* 0x000000321440723c */ /* 0x000ff00000001840 */
[----:B-1----:R-:W-:Y:S08]  /*1310*/  HMMA.16816.F32 R68, R36, R60, RZ ;  /* 0x0000003c2444723c */ /* 0x002ff000000018ff */
[----:B------:R-:W-:Y:S01]  /*1320*/  HMMA.16816.F32 R84, R8, R52, R56 ;  /* 0x000000340854723c */ /* 0x000fe20000001838 */
[----:B------:R-:W1:Y:S01]  /*1330*/  LDSM.16.M88.4 R56, [R235+0x800] ;  /* 0x00080000eb38783b */ /* 0x000e620000000200 */
[----:B------:R-:W-:-:S02]  /*1340*/  FMUL.FTZ R76, R76, c[0x0][0x2ec] ;  /* 0x0000bb004c4c7a20 */ /* 0x000fc40000410000 */
[----:B------:R-:W-:Y:S02]  /*1350*/  FMUL.FTZ R77, R77, c[0x0][0x2ec] ;  /* 0x0000bb004d4d7a20 */ /* 0x000fe40000410000 */
[----:B------:R-:W-:Y:S01]  /*1360*/  FMUL.FTZ R78, R78, c[0x0][0x2ec] ;  /* 0x0000bb004e4e7a20 */ /* 0x000fe20000410000 */
[----:B------:R-:W2:Y:S01]  /*1370*/  MUFU.TANH R112, R76 ;  /* 0x0000004c00707308 */ /* 0x000ea20000002400 */
[----:B------:R-:W-:Y:S01]  /*1380*/  HMMA.16816.F32 R44, R32, R60, RZ ;  /* 0x0000003c202c723c */ /* 0x000fe200000018ff */
[----:B------:R-:W-:-:S06]  /*1390*/  FMUL.FTZ R79, R79, c[0x0][0x2ec] ;  /* 0x0000bb004f4f7a20 */ /* 0x000fcc0000410000 */
[----:B------:R-:W3:Y:S01]  /*13a0*/  MUFU.TANH R113, R77 ;  /* 0x0000004d00717308 */ /* 0x000ee20000002400 */
[----:B------:R-:W-:Y:S07]  /*13b0*/  HMMA.16816.F32 R48, R16, R50, R72 ;  /* 0x000000321030723c */ /* 0x000fee0000001848 */
[----:B------:R-:W4:Y:S01]  /*13c0*/  MUFU.TANH R218, R78 ;  /* 0x0000004e00da7308 */ /* 0x000f220000002400 */
[----:B------:R-:W-:Y:S01]  /*13d0*/  HMMA.16816.F32 R72, R28, R40, R68 ;  /* 0x000000281c48723c */ /* 0x000fe20000001844 */
[----:B------:R-:W-:-:S02]  /*13e0*/  FMUL.FTZ R84, R84, c[0x0][0x2ec] ;  /* 0x0000bb0054547a20 */ /* 0x000fc40000410000 */
[----:B------:R-:W-:Y:S02]  /*13f0*/  FMUL.FTZ R85, R85, c[0x0][0x2ec] ;  /* 0x0000bb0055557a20 */ /* 0x000fe40000410000 */
[----:B------:R-:W-:Y:S02]  /*1400*/  FMUL.FTZ R86, R86, c[0x0][0x2ec] ;  /* 0x0000bb0056567a20 */ /* 0x000fe40000410000 */
[----:B------:R5:W1:Y:S01]  /*1410*/  MUFU.TANH R217, R79 ;  /* 0x0000004f00d97308 */ /* 0x000a620000002400 */
[----:B------:R-:W-:Y:S01]  /*1420*/  HMMA.16816.F32 R80, R12, R54, R64 ;  /* 0x000000360c50723c */ /* 0x000fe20000001840 */
[----:B------:R-:W-:-:S06]  /*1430*/  FMUL.FTZ R87, R87, c[0x0][0x2ec] ;  /* 0x0000bb0057577a20 */ /* 0x000fcc0000410000 */
[----:B------:R-:W1:Y:S01]  /*1440*/  MUFU.TANH R110, R84 ;  /* 0x00000054006e7308 */ /* 0x000e620000002400 */
[----:B------:R-:W-:Y:S01]  /*1450*/  HMMA.16816.F32 R64, R24, R40, R44 ;  /* 0x000000281840723c */ /* 0x000fe2000000182c */
[----:B------:R-:W2:Y:S06]  /*1460*/  LDSM.16.M88.4 R44, [R228+0x800] ;  /* 0x00080000e42c783b */ /* 0x000eac0000000200 */
[----:B------:R-:W1:Y:S01]  /*1470*/  MUFU.TANH R108, R85 ;  /* 0x00000055006c7308 */ /* 0x000e620000002400 */
[----:B------:R-:W-:Y:S01]  /*1480*/  HMMA.16816.F32 R88, R8, R54, R48 ;  /* 0x000000360858723c */ /* 0x000fe20000001830 */
[----:B------:R-:W2:Y:S06]  /*1490*/  LDSM.16.M88.4 R48, [R92+0x5000] ;  /* 0x005000005c30783b */ /* 0x000eac0000000200 */
[----:B------:R-:W2:Y:S01]  /*14a0*/  MUFU.TANH R109, R86 ;  /* 0x00000056006d7308 */ /* 0x000ea20000002400 */
[----:B------:R-:W-:Y:S01]  /*14b0*/  HMMA.16816.F32 R68, R36, R62, RZ ;  /* 0x0000003e2444723c */ /* 0x000fe200000018ff */
[----:B------:R-:W-:-:S02]  /*14c0*/  FMUL.FTZ R80, R80, c[0x0][0x2ec] ;  /* 0x0000bb0050507a20 */ /* 0x000fc40000410000 */
[----:B------:R-:W-:Y:S02]  /*14d0*/  FMUL.FTZ R81, R81, c[0x0][0x2ec] ;  /* 0x0000bb0051517a20 */ /* 0x000fe40000410000 */
[----:B------:R-:W-:Y:S02]  /*14e0*/  FMUL.FTZ R82, R82, c[0x0][0x2ec] ;  /* 0x0000bb0052527a20 */ /* 0x000fe40000410000 */
[----:B------:R-:W-:Y:S01]  /*14f0*/  FMUL.FTZ R83, R83, c[0x0][0x2ec] ;  /* 0x0000bb0053537a20 */ /* 0x000fe20000410000 */
[----:B-1----:R-:W-:Y:S01]  /*1500*/  HMMA.16816.F32 R72, R20, R56, R72 ;  /* 0x000000381448723c */ /* 0x002fe20000001848 */
[----:B------:R-:W1:Y:S07]  /*1510*/  MUFU.TANH R206, R80 ;  /* 0x0000005000ce7308 */ /* 0x000e6e0000002400 */
[----:B-----5:R-:W-:Y:S01]  /*1520*/  HMMA.16816.F32 R76, R32, R62, RZ ;  /* 0x0000003e204c723c */ /* 0x020fe200000018ff */
[----:B------:R-:W5:Y:S01]  /*1530*/  LDSM.16.M88.4 R60, [R229+0x1000] ;  /* 0x00100000e53c783b */ /* 0x000f620000000200 */
[----:B------:R-:W1:Y:S01]  /*1540*/  MUFU.TANH R202, R81 ;  /* 0x0000005100ca7308 */ /* 0x000e620000002400 */
[----:B------:R-:W-:-:S02]  /*1550*/  FMUL.FTZ R88, R88, c[0x0][0x2ec] ;  /* 0x0000bb0058587a20 */ /* 0x000fc40000410000 */
[----:B------:R-:W-:Y:S02]  /*1560*/  FMUL.FTZ R89, R89, c[0x0][0x2ec] ;  /* 0x0000bb0059597a20 */ /* 0x000fe40000410000 */
[----:B------:R-:W-:Y:S01]  /*1570*/  FMUL.FTZ R90, R90, c[0x0][0x2ec] ;  /* 0x0000bb005a5a7a20 */ /* 0x000fe20000410000 */
[----:B------:R-:W-:Y:S01]  /*1580*/  HMMA.16816.F32 R52, R16, R56, R64 ;  /* 0x000000381034723c */ /* 0x000fe20000001840 */
[----:B------:R-:W-:Y:S01]  /*1590*/  FMUL.FTZ R91, R91, c[0x0][0x2ec] ;  /* 0x0000bb005b5b7a20 */ /* 0x000fe20000410000 */
[----:B------:R-:W1:Y:S06]  /*15a0*/  MUFU.TANH R214, R82 ;  /* 0x0000005200d67308 */ /* 0x000e6c0000002400 */
[-C--:B------:R-:W-:Y:S02]  /*15b0*/  HMMA.16816.F32 R64, R28, R42.reuse, R68 ;  /* 0x0000002a1c40723c */ /* 0x080fe40000001844 */
[----:B------:R2:W1:Y:S06]  /*15c0*/  MUFU.TANH R213, R83 ;  /* 0x0000005300d57308 */ /* 0x00046c0000002400 */
[----:B------:R-:W-:Y:S01]  /*15d0*/  HMMA.16816.F32 R68, R24, R42, R76 ;  /* 0x0000002a1844723c */ /* 0x000fe2000000184c */
[----:B------:R-:W1:Y:S01]  /*15e0*/  LDSM.16.M88.4 R40, [R235+0x1000] ;  /* 0x00100000eb28783b */ /* 0x000e620000000200 */
[----:B------:R3:W1:Y:S06]  /*15f0*/  MUFU.TANH R111, R87 ;  /* 0x00000057006f7308 */ /* 0x00066c0000002400 */
[----:B--2---:R-:W-:Y:S02]  /*1600*/  HMMA.16816.F32 R80, R12, R44, R72 ;  /* 0x0000002c0c50723c */ /* 0x004fe40000001848 */
[----:B------:R-:W2:Y:S06]  /*1610*/  MUFU.TANH R105, R88 ;  /* 0x0000005800697308 */ /* 0x000eac0000002400 */
[----:B------:R-:W-:Y:S02]  /*1620*/  HMMA.16816.F32 R72, R36, R48, RZ ;  /* 0x000000302448723c */ /* 0x000fe400000018ff */
[----:B------:R-:W1:Y:S06]  /*1630*/  MUFU.TANH R103, R89 ;  /* 0x0000005900677308 */ /* 0x000e6c0000002400 */
[----:B---3--:R-:W-:Y:S02]  /*1640*/  HMMA.16816.F32 R84, R8, R44, R52 ;  /* 0x0000002c0854723c */ /* 0x008fe40000001834 */
[----:B------:R-:W3:Y:S06]  /*1650*/  MUFU.TANH R106, R90 ;  /* 0x0000005a006a7308 */ /* 0x000eec0000002400 */
[----:B------:R-:W-:Y:S01]  /*1660*/  HMMA.16816.F32 R52, R32, R48, RZ ;  /* 0x000000302034723c */ /* 0x000fe200000018ff */
[----:B------:R-:W-:Y:S01]  /*1670*/  FMUL.FTZ R80, R80, c[0x0][0x2ec] ;  /* 0x0000bb0050507a20 */ /* 0x000fe20000410000 */
[----:B------:R-:W1:Y:S01]  /*1680*/  MUFU.TANH R107, R91 ;  /* 0x0000005b006b7308 */ /* 0x000e620000002400 */
[----:B------:R-:W-:-:S02]  /*1690*/  FMUL.FTZ R81, R81, c[0x0][0x2ec] ;  /* 0x0000bb0051517a20 */ /* 0x000fc40000410000 */
[----:B------:R-:W-:Y:S02]  /*16a0*/  FMUL.FTZ R82, R82, c[0x0][0x2ec] ;  /* 0x0000bb0052527a20 */ /* 0x000fe40000410000 */
[----:B------:R-:W-:Y:S01]  /*16b0*/  FMUL.FTZ R83, R83, c[0x0][0x2ec] ;  /* 0x0000bb0053537a20 */ /* 0x000fe20000410000 */
[-C--:B------:R-:W-:Y:S02]  /*16c0*/  HMMA.16816.F32 R64, R20, R58.reuse, R64 ;  /* 0x0000003a1440723c */ /* 0x080fe40000001840 */
[----:B------:R-:W1:Y:S06]  /*16d0*/  MUFU.TANH R114, R80 ;  /* 0x0000005000727308 */ /* 0x000e6c0000002400 */
[----:B------:R-:W-:Y:S01]  /*16e0*/  HMMA.16816.F32 R68, R16, R58, R68 ;  /* 0x0000003a1044723c */ /* 0x000fe20000001844 */
[----:B------:R-:W-:Y:S01]  /*16f0*/  FMUL.FTZ R84, R84, c[0x0][0x2ec] ;  /* 0x0000bb0054547a20 */ /* 0x000fe20000410000 */
[----:B------:R-:W1:Y:S01]  /*1700*/  MUFU.TANH R115, R81 ;  /* 0x0000005100737308 */ /* 0x000e620000002400 */
[----:B------:R-:W-:-:S02]  /*1710*/  FMUL.FTZ R85, R85, c[0x0][0x2ec] ;  /* 0x0000bb0055557a20 */ /* 0x000fc40000410000 */
[----:B------:R-:W-:Y:S02]  /*1720*/  FMUL.FTZ R86, R86, c[0x0][0x2ec] ;  /* 0x0000bb0056567a20 */ /* 0x000fe40000410000 */
[----:B------:R-:W-:Y:S01]  /*1730*/  FMUL.FTZ R87, R87, c[0x0][0x2ec] ;  /* 0x0000bb0057577a20 */ /* 0x000fe20000410000 */
[-C--:B-----5:R-:W-:Y:S02]  /*1740*/  HMMA.16816.F32 R72, R28, R60.reuse, R72 ;  /* 0x0000003c1c48723c */ /* 0x0a0fe40000001848 */
[----:B------:R-:W1:Y:S06]  /*1750*/  MUFU.TANH R208, R82 ;  /* 0x0000005200d07308 */ /* 0x000e6c0000002400 */
[----:B------:R-:W-:Y:S01]  /*1760*/  HMMA.16816.F32 R56, R24, R60, R52 ;  /* 0x0000003c1838723c */ /* 0x000fe20000001834 */
[----:B------:R-:W5:Y:S01]  /*1770*/  LDSM.16.M88.4 R52, [R228+0x1000] ;  /* 0x00100000e434783b */ /* 0x000f620000000200 */
[----:B------:R1:W1:Y:S06]  /*1780*/  MUFU.TANH R205, R83 ;  /* 0x0000005300cd7308 */ /* 0x00026c0000002400 */
[-C--:B------:R-:W-:Y:S01]  /*1790*/  HMMA.16816.F32 R76, R12, R46.reuse, R64 ;  /* 0x0000002e0c4c723c */ /* 0x080fe20000001840 */
[----:B------:R-:W2:Y:S01]  /*17a0*/  LDSM.16.M88.4 R64, [R92+0x5800] ;  /* 0x005800005c40783b */ /* 0x000ea20000000200 */
[----:B------:R-:W2:Y:S06]  /*17b0*/  MUFU.TANH R101, R84 ;  /* 0x0000005400657308 */ /* 0x000eac0000002400 */
[----:B-1----:R-:W-:Y:S02]  /*17c0*/  HMMA.16816.F32 R80, R8, R46, R68 ;  /* 0x0000002e0850723c */ /* 0x002fe40000001844 */
[----:B------:R-:W1:Y:S06]  /*17d0*/  MUFU.TANH R99, R85 ;  /* 0x0000005500637308 */ /* 0x000e6c0000002400 */
[----:B------:R-:W-:Y:S02]  /*17e0*/  HMMA.16816.F32 R68, R20, R40, R72 ;  /* 0x000000281444723c */ /* 0x000fe40000001848 */
[----:B------:R-:W1:Y:S06]  /*17f0*/  MUFU.TANH R102, R86 ;  /* 0x0000005600667308 */ /* 0x000e6c0000002400 */
[----:B------:R-:W-:Y:S01]  /*1800*/  FMUL.FTZ R76, R76, c[0x0][0x2ec] ;  /* 0x0000bb004c4c7a20 */ /* 0x000fe20000410000 */
[----:B------:R-:W-:Y:S01]  /*1810*/  HMMA.16816.F32 R44, R36, R50, RZ ;  /* 0x00000032242c723c */ /* 0x000fe200000018ff */
[----:B------:R-:W-:-:S02]  /*1820*/  FMUL.FTZ R77, R77, c[0x0][0x2ec] ;  /* 0x0000bb004d4d7a20 */ /* 0x000fc40000410000 */
[----:B------:R-:W1:Y:S01]  /*1830*/  MUFU.TANH R159, R76 ;  /* 0x0000004c009f7308 */ /* 0x000e620000002400 */
[----:B------:R-:W-:Y:S02]  /*1840*/  FMUL.FTZ R78, R78, c[0x0][0x2ec] ;  /* 0x0000bb004e4e7a20 */ /* 0x000fe40000410000 */
[----:B------:R-:W-:Y:S02]  /*1850*/  FMUL.FTZ R79, R79, c[0x0][0x2ec] ;  /* 0x0000bb004f4f7a20 */ /* 0x000fe40000410000 */
[----:B------:R-:W-:Y:S01]  /*1860*/  HMMA.16816.F32 R72, R32, R50, RZ ;  /* 0x000000322048723c */ /* 0x000fe200000018ff */
[----:B------:R-:W-:Y:S02]  /*1870*/  FMUL.FTZ R80, R80, c[0x0][0x2ec] ;  /* 0x0000bb0050507a20 */ /* 0x000fe40000410000 */
[----:B------:R-:W1:Y:S01]  /*1880*/  MUFU.TANH R161, R77 ;  /* 0x0000004d00a17308 */ /* 0x000e620000002400 */
[----:B------:R-:W-:Y:S02]  /*1890*/  FMUL.FTZ R81, R81, c[0x0][0x2ec] ;  /* 0x0000bb0051517a20 */ /* 0x000fe40000410000 */
[----:B------:R-:W-:-:S02]  /*18a0*/  FMUL.FTZ R82, R82, c[0x0][0x2ec] ;  /* 0x0000bb0052527a20 */ /* 0x000fc40000410000 */
[----:B------:R-:W-:Y:S01]  /*18b0*/  FMUL.FTZ R83, R83, c[0x0][0x2ec] ;  /* 0x0000bb0053537a20 */ /* 0x000fe20000410000 */
[----:B------:R-:W-:Y:S02]  /*18c0*/  HMMA.16816.F32 R48, R16, R40, R56 ;  /* 0x000000281030723c */ /* 0x000fe40000001838 */
[----:B------:R-:W1:Y:S06]  /*18d0*/  MUFU.TANH R171, R78 ;  /* 0x0000004e00ab7308 */ /* 0x000e6c0000002400 */
[----:B------:R-:W-:Y:S01]  /*18e0*/  HMMA.16816.F32 R56, R28, R62, R44 ;  /* 0x0000003e1c38723c */ /* 0x000fe2000000182c */
[----:B------:R-:W1:Y:S01]  /*18f0*/  LDSM.16.M88.4 R44, [R229+0x1800] ;  /* 0x00180000e52c783b */ /* 0x000e620000000200 */
[----:B------:R5:W1:Y:S08]  /*1900*/  MUFU.TANH R173, R79 ;  /* 0x0000004f00ad7308 */ /* 0x000a700000002400 */
[----:B------:R1:W1:Y:S01]  /*1910*/  MUFU.TANH R104, R87 ;  /* 0x0000005700687308 */ /* 0x0002620000002400 */
[----:B-----5:R-:W-:Y:S07]  /*1920*/  HMMA.16816.F32 R76, R12, R52, R68 ;  /* 0x000000340c4c723c */ /* 0x020fee0000001844 */
[----:B------:R-:W1:Y:S01]  /*1930*/  MUFU.TANH R95, R80 ;  /* 0x00000050005f7308 */ /* 0x000e620000002400 */
[----:B------:R-:W-:Y:S07]  /*1940*/  HMMA.16816.F32 R68, R24, R62, R72 ;  /* 0x0000003e1844723c */ /* 0x000fee0000001848 */
[----:B------:R-:W3:Y:S01]  /*1950*/  MUFU.TANH R94, R81 ;  /* 0x00000051005e7308 */ /* 0x000ee20000002400 */
[----:B--2---:R-:W-:Y:S07]  /*1960*/  HMMA.16816.F32 R72, R36, R64, RZ ;  /* 0x000000402448723c */ /* 0x004fee00000018ff */
[----:B------:R-:W2:Y:S01]  /*1970*/  MUFU.TANH R96, R82 ;  /* 0x0000005200607308 */ /* 0x000ea20000002400 */
[----:B-1----:R-:W-:Y:S01]  /*1980*/  HMMA.16816.F32 R84, R8, R52, R48 ;  /* 0x000000340854723c */ /* 0x002fe20000001830 */
[----:B------:R-:W-:-:S06]  /*1990*/  FMUL.FTZ R76, R76, c[0x0][0x2ec] ;  /* 0x0000bb004c4c7a20 */ /* 0x000fcc0000410000 */
[----:B------:R1:W1:Y:S01]  /*19a0*/  MUFU.TANH R97, R83 ;  /* 0x0000005300617308 */ /* 0x0002620000002400 */
[----:B------:R-:W-:Y:S02]  /*19b0*/  FMUL.FTZ R77, R77, c[0x0][0x2ec] ;  /* 0x0000bb004d4d7a20 */ /* 0x000fe40000410000 */
[----:B------:R-:W-:Y:S02]  /*19c0*/  FMUL.FTZ R78, R78, c[0x0][0x2ec] ;  /* 0x0000bb004e4e7a20 */ /* 0x000fe40000410000 */
[----:B------:R-:W-:Y:S01]  /*19d0*/  FMUL.FTZ R79, R79, c[0x0][0x2ec] ;  /* 0x0000bb004f4f7a20 */ /* 0x000fe20000410000 */
[-C--:B------:R-:W-:Y:S01]  /*19e0*/  HMMA.16816.F32 R60, R20, R42.reuse, R56 ;  /* 0x0000002a143c723c */ /* 0x080fe20000001838 */
[----:B------:R-:W5:Y:S01]  /*19f0*/  LDSM.16.M88.4 R56, [R235+0x1800] ;  /* 0x00180000eb38783b */ /* 0x000f620000000200 */
[----:B------:R-:W1:Y:S06]  /*1a00*/  MUFU.TANH R198, R76 ;  /* 0x0000004c00c67308 */ /* 0x000e6c0000002400 */
[----:B------:R-:W-:Y:S01]  /*1a10*/  HMMA.16816.F32 R68, R16, R42, R68 ;  /* 0x0000002a1044723c */ /* 0x000fe20000001844 */
[----:B------:R-:W2:Y:S01]  /*1a20*/  LDSM.16.M88.4 R40, [R228+0x1800] ;  /* 0x00180000e428783b */ /* 0x000ea20000000200 */
[----:B------:R-:W1:Y:S06]  /*1a30*/  MUFU.TANH R195, R77 ;  /* 0x0000004d00c37308 */ /* 0x000e6c0000002400 */
[----:B------:R-:W-:Y:S01]  /*1a40*/  HMMA.16816.F32 R48, R32, R64, RZ ;  /* 0x000000402030723c */ /* 0x000fe200000018ff */
[----:B------:R-:W-:Y:S01]  /*1a50*/  FMUL.FTZ R84, R84, c[0x0][0x2ec] ;  /* 0x0000bb0054547a20 */ /* 0x000fe20000410000 */
[----:B------:R-:W2:Y:S01]  /*1a60*/  MUFU.TANH R188, R78 ;  /* 0x0000004e00bc7308 */ /* 0x000ea20000002400 */
[----:B------:R-:W-:-:S02]  /*1a70*/  FMUL.FTZ R85, R85, c[0x0][0x2ec] ;  /* 0x0000bb0055557a20 */ /* 0x000fc40000410000 */
[----:B------:R-:W-:Y:S02]  /*1a80*/  FMUL.FTZ R86, R86, c[0x0][0x2ec] ;  /* 0x0000bb0056567a20 */ /* 0x000fe40000410000 */
[----:B------:R-:W-:Y:S01]  /*1a90*/  FMUL.FTZ R87, R87, c[0x0][0x2ec] ;  /* 0x0000bb0057577a20 */ /* 0x000fe20000410000 */
[----:B------:R-:W-:Y:S02]  /*1aa0*/  HMMA.16816.F32 R72, R28, R44, R72 ;  /* 0x0000002c1c48723c */ /* 0x000fe40000001848 */
[----:B------:R2:W2:Y:S06]  /*1ab0*/  MUFU.TANH R204, R79 ;  /* 0x0000004f00cc7308 */ /* 0x0004ac0000002400 */
[-C--:B-1----:R-:W-:Y:S02]  /*1ac0*/  HMMA.16816.F32 R80, R12, R54.reuse, R60 ;  /* 0x000000360c50723c */ /* 0x082fe4000000183c */
[----:B------:R-:W1:Y:S06]  /*1ad0*/  MUFU.TANH R172, R84 ;  /* 0x0000005400ac7308 */ /* 0x000e6c0000002400 */
[----:B------:R-:W-:Y:S02]  /*1ae0*/  HMMA.16816.F32 R88, R8, R54, R68 ;  /* 0x000000360858723c */ /* 0x000fe40000001844 */
[----:B------:R-:W1:Y:S06]  /*1af0*/  MUFU.TANH R165, R85 ;  /* 0x0000005500a57308 */ /* 0x000e6c0000002400 */
[----:B------:R-:W-:Y:S01]  /*1b00*/  HMMA.16816.F32 R60, R24, R44, R48 ;  /* 0x0000002c183c723c */ /* 0x000fe20000001830 */
[----:B------:R-:W1:Y:S01]  /*1b10*/  LDSM.16.M88.4 R48, [R92+0x6000] ;  /* 0x006000005c30783b */ /* 0x000e620000000200 */
[----:B------:R-:W1:Y:S06]  /*1b20*/  MUFU.TANH R163, R86 ;  /* 0x0000005600a37308 */ /* 0x000e6c0000002400 */
[----:B------:R-:W-:Y:S01]  /*1b30*/  HMMA.16816.F32 R68, R36, R66, RZ ;  /* 0x000000422444723c */ /* 0x000fe200000018ff */
[----:B------:R-:W-:Y:S01]  /*1b40*/  FMUL.FTZ R80, R80, c[0x0][0x2ec] ;  /* 0x0000bb0050507a20 */ /* 0x000fe20000410000 */
[----:B------:R-:W1:Y:S01]  /*1b50*/  MUFU.TANH R162, R87 ;  /* 0x0000005700a27308 */ /* 0x000e620000002400 */
[----:B------:R-:W-:-:S02]  /*1b60*/  FMUL.FTZ R81, R81, c[0x0][0x2ec] ;  /* 0x0000bb0051517a20 */ /* 0x000fc40000410000 */
[----:B------:R-:W-:Y:S02]  /*1b70*/  FMUL.FTZ R82, R82, c[0x0][0x2ec] ;  /* 0x0000bb0052527a20 */ /* 0x000fe40000410000 */
[----:B------:R-:W-:Y:S01]  /*1b80*/  FMUL.FTZ R83, R83, c[0x0][0x2ec] ;  /* 0x0000bb0053537a20 */ /* 0x000fe20000410000 */
[----:B--2---:R-:W-:Y:S01]  /*1b90*/  HMMA.16816.F32 R76, R32, R66, RZ ;  /* 0x00000042204c723c */ /* 0x004fe200000018ff */
[----:B------:R-:W-:Y:S01]  /*1ba0*/  FMUL.FTZ R88, R88, c[0x0][0x2ec] ;  /* 0x0000bb0058587a20 */ /* 0x000fe20000410000 */
[----:B------:R-:W2:Y:S01]  /*1bb0*/  MUFU.TANH R156, R80 ;  /* 0x00000050009c7308 */ /* 0x000ea20000002400 */
[----:B------:R-:W-:Y:S02]  /*1bc0*/  FMUL.FTZ R89, R89, c[0x0][0x2ec] ;  /* 0x0000bb0059597a20 */ /* 0x000fe40000410000 */
[----:B------:R-:W-:Y:S02]  /*1bd0*/  FMUL.FTZ R90, R90, c[0x0][0x2ec] ;  /* 0x0000bb005a5a7a20 */ /* 0x000fe40000410000 */
[----:B------:R-:W-:Y:S01]  /*1be0*/  FMUL.FTZ R91, R91, c[0x0][0x2ec] ;  /* 0x0000bb005b5b7a20 */ /* 0x000fe20000410000 */
[-C--:B-----5:R-:W-:Y:S02]  /*1bf0*/  HMMA.16816.F32 R72, R20, R56.reuse, R72 ;  /* 0x000000381448723c */ /* 0x0a0fe40000001848 */
[----:B------:R-:W1:Y:S06]  /*1c00*/  MUFU.TANH R154, R81 ;  /* 0x00000051009a7308 */ /* 0x000e6c0000002400 */
[----:B------:R-:W-:Y:S01]  /*1c10*/  HMMA.16816.F32 R52, R16, R56, R60 ;  /* 0x000000381034723c */ /* 0x000fe2000000183c */
[----:B------:R-:W5:Y:S01]  /*1c20*/  LDSM.16.M88.4 R60, [R229+0x2000] ;  /* 0x00200000e53c783b */ /* 0x000f620000000200 */
[----:B------:R-:W1:Y:S06]  /*1c30*/  MUFU.TANH R170, R82 ;  /* 0x0000005200aa7308 */ /* 0x000e6c0000002400 */
[-C--:B------:R-:W-:Y:S02]  /*1c40*/  HMMA.16816.F32 R64, R28, R46.reuse, R68 ;  /* 0x0000002e1c40723c */ /* 0x080fe40000001844 */
[----:B------:R1:W1:Y:S06]  /*1c50*/  MUFU.TANH R168, R83 ;  /* 0x0000005300a87308 */ /* 0x00026c0000002400 */
[----:B------:R-:W-:Y:S01]  /*1c60*/  HMMA.16816.F32 R68, R24, R46, R76 ;  /* 0x0000002e1844723c */ /* 0x000fe2000000184c */
[----:B------:R-:W2:Y:S01]  /*1c70*/  LDSM.16.M88.4 R44, [R235+0x2000] ;  /* 0x00200000eb2c783b */ /* 0x000ea20000000200 */
[----:B------:R-:W2:Y:S06]  /*1c80*/  MUFU.TANH R137, R88 ;  /* 0x0000005800897308 */ /* 0x000eac0000002400 */
[-C--:B------:R-:W-:Y:S02]  /*1c90*/  HMMA.16816.F32 R76, R8, R40.reuse, R52 ;  /* 0x00000028084c723c */ /* 0x080fe40000001834 */
[----:B------:R-:W2:Y:S06]  /*1ca0*/  MUFU.TANH R133, R89 ;  /* 0x0000005900857308 */ /* 0x000eac0000002400 */
[----:B-1----:R-:W-:Y:S02]  /*1cb0*/  HMMA.16816.F32 R80, R12, R40, R72 ;  /* 0x000000280c50723c */ /* 0x002fe40000001848 */
[----:B------:R-:W1:Y:S06]  /*1cc0*/  MUFU.TANH R134, R90 ;  /* 0x0000005a00867308 */ /* 0x000e6c0000002400 */
[-C--:B------:R-:W-:Y:S02]  /*1cd0*/  HMMA.16816.F32 R72, R36, R48.reuse, RZ ;  /* 0x000000302448723c */ /* 0x080fe400000018ff */
[----:B------:R1:W1:Y:S06]  /*1ce0*/  MUFU.TANH R136, R91 ;  /* 0x0000005b00887308 */ /* 0x00026c0000002400 */
[----:B------:R-:W-:Y:S01]  /*1cf0*/  HMMA.16816.F32 R52, R32, R48, RZ ;  /* 0x000000302034723c */ /* 0x000fe200000018ff */
[----:B------:R-:W-:-:S02]  /*1d00*/  FMUL.FTZ R76, R76, c[0x0][0x2ec] ;  /* 0x0000bb004c4c7a20 */ /* 0x000fc40000410000 */
[----:B------:R-:W-:Y:S02]  /*1d10*/  FMUL.FTZ R77, R77, c[0x0][0x2ec] ;  /* 0x0000bb004d4d7a20 */ /* 0x000fe40000410000 */
[----:B------:R-:W-:Y:S01]  /*1d20*/  FMUL.FTZ R78, R78, c[0x0][0x2ec] ;  /* 0x0000bb004e4e7a20 */ /* 0x000fe20000410000 */
[----:B------:R-:W1:Y:S01]  /*1d30*/  MUFU.TANH R183, R76 ;  /* 0x0000004c00b77308 */ /* 0x000e620000002400 */
[----:B------:R-:W-:Y:S01]  /*1d40*/  FMUL.FTZ R79, R79, c[0x0][0x2ec] ;  /* 0x0000bb004f4f7a20 */ /* 0x000fe20000410000 */
[-C--:B------:R-:W-:Y:S01]  /*1d50*/  HMMA.16816.F32 R68, R16, R58.reuse, R68 ;  /* 0x0000003a1044723c */ /* 0x080fe20000001844 */
[----:B------:R-:W-:Y:S02]  /*1d60*/  FMUL.FTZ R80, R80, c[0x0][0x2ec] ;  /* 0x0000bb0050507a20 */ /* 0x000fe40000410000 */
[----:B------:R-:W-:Y:S02]  /*1d70*/  FMUL.FTZ R81, R81, c[0x0][0x2ec] ;  /* 0x0000bb0051517a20 */ /* 0x000fe40000410000 */
[----:B------:R-:W-:Y:S01]  /*1d80*/  FMUL.FTZ R82, R82, c[0x0][0x2ec] ;  /* 0x0000bb0052527a20 */ /* 0x000fe20000410000 */
[----:B------:R-:W1:Y:S01]  /*1d90*/  MUFU.TANH R201, R80 ;  /* 0x0000005000c97308 */ /* 0x000e620000002400 */
[----:B------:R-:W-:Y:S01]  /*1da0*/  FMUL.FTZ R83, R83, c[0x0][0x2ec] ;  /* 0x0000bb0053537a20 */ /* 0x000fe20000410000 */
[----:B------:R-:W-:Y:S06]  /*1db0*/  HMMA.16816.F32 R64, R20, R58, R64 ;  /* 0x0000003a1440723c */ /* 0x000fec0000001840 */
[----:B------:R-:W1:Y:S02]  /*1dc0*/  MUFU.TANH R199, R81 ;  /* 0x0000005100c77308 */ /* 0x000e640000002400 */
[-C--:B-----5:R-:W-:Y:S06]  /*1dd0*/  HMMA.16816.F32 R72, R28, R60.reuse, R72 ;  /* 0x0000003c1c48723c */ /* 0x0a0fec0000001848 */
[----:B------:R-:W2:Y:S02]  /*1de0*/  MUFU.TANH R197, R82 ;  /* 0x0000005200c57308 */ /* 0x000ea40000002400 */
[----:B------:R-:W-:Y:S01]  /*1df0*/  HMMA.16816.F32 R56, R24, R60, R52 ;  /* 0x0000003c1838723c */ /* 0x000fe20000001834 */
[----:B------:R-:W5:Y:S05]  /*1e00*/  LDSM.16.M88.4 R52, [R228+0x2000] ;  /* 0x00200000e434783b */ /* 0x000f6a0000000200 */
[----:B------:R2:W2:Y:S02]  /*1e10*/  MUFU.TANH R209, R83 ;  /* 0x0000005300d17308 */ /* 0x0004a40000002400 */
[----:B-1----:R-:W-:Y:S06]  /*1e20*/  HMMA.16816.F32 R88, R8, R42, R68 ;  /* 0x0000002a0858723c */ /* 0x002fec0000001844 */
[----:B------:R-:W1:Y:S02]  /*1e30*/  MUFU.TANH R174, R77 ;  /* 0x0000004d00ae7308 */ /* 0x000e640000002400 */
[----:B------:R-:W-:Y:S06]  /*1e40*/  HMMA.16816.F32 R68, R36, R50, RZ ;  /* 0x000000322444723c */ /* 0x000fec00000018ff */
[----:B------:R-:W1:Y:S02]  /*1e50*/  MUFU.TANH R167, R78 ;  /* 0x0000004e00a77308 */ /* 0x000e640000002400 */
[----:B--2---:R-:W-:Y:S01]  /*1e60*/  HMMA.16816.F32 R80, R12, R42, R64 ;  /* 0x0000002a0c50723c */ /* 0x004fe20000001840 */
[----:B------:R-:W2:Y:S05]  /*1e70*/  LDSM.16.M88.4 R64, [R92+0x6800] ;  /* 0x006800005c40783b */ /* 0x000eaa0000000200 */
[----:B------:R1:W1:Y:S02]  /*1e80*/  MUFU.TANH R166, R79 ;  /* 0x0000004f00a67308 */ /* 0x0002640000002400 */
[----:B------:R-:W-:Y:S01]  /*1e90*/  HMMA.16816.F32 R72, R20, R44, R72 ;  /* 0x0000002c1448723c */ /* 0x000fe20000001848 */
[----:B------:R-:W-:-:S02]  /*1ea0*/  FMUL.FTZ R88, R88, c[0x0][0x2ec] ;  /* 0x0000bb0058587a20 */ /* 0x000fc40000410000 */
[----:B------:R-:W-:Y:S02]  /*1eb0*/  FMUL.FTZ R89, R89, c[0x0][0x2ec] ;  /* 0x0000bb0059597a20 */ /* 0x000fe40000410000 */
[----:B------:R-:W-:Y:S01]  /*1ec0*/  FMUL.FTZ R90, R90, c[0x0][0x2ec] ;  /* 0x0000bb005a5a7a20 */ /* 0x000fe20000410000 */
[----:B------:R-:W2:Y:S01]  /*1ed0*/  MUFU.TANH R146, R88 ;  /* 0x0000005800927308 */ /* 0x000ea20000002400 */
[----:B------:R-:W-:Y:S01]  /*1ee0*/  FMUL.FTZ R91, R91, c[0x0][0x2ec] ;  /* 0x0000bb005b5b7a20 */ /* 0x000fe20000410000 */
[----:B------:R-:W-:Y:S06]  /*1ef0*/  HMMA.16816.F32 R40, R16, R44, R56 ;  /* 0x0000002c1028723c */ /* 0x000fec0000001838 */
[----:B------:R-:W2:Y:S02]  /*1f00*/  MUFU.TANH R138, R89 ;  /* 0x00000059008a7308 */ /* 0x000ea40000002400 */
[----:B-1----:R-:W-:Y:S01]  /*1f10*/  HMMA.16816.F32 R76, R32, R50, RZ ;  /* 0x00000032204c723c */ /* 0x002fe200000018ff */
[----:B------:R-:W1:Y:S01]  /*1f20*/  LDSM.16.M88.4 R48, [R229+0x2800] ;  /* 0x00280000e530783b */ /* 0x000e620000000200 */
[----:B------:R-:W-:-:S02]  /*1f30*/  FMUL.FTZ R80, R80, c[0x0][0x2ec] ;  /* 0x0000bb0050507a20 */ /* 0x000fc40000410000 */
[----:B------:R-:W-:Y:S02]  /*1f40*/  FMUL.FTZ R81, R81, c[0x0][0x2ec] ;  /* 0x0000bb0051517a20 */ /* 0x000fe40000410000 */
[----:B------:R-:W-:Y:S01]  /*1f50*/  FMUL.FTZ R82, R82, c[0x0][0x2ec] ;  /* 0x0000bb0052527a20 */ /* 0x000fe20000410000 */
[----:B------:R-:W1:Y:S01]  /*1f60*/  MUFU.TANH R158, R80 ;  /* 0x00000050009e7308 */ /* 0x000e620000002400 */
[----:B------:R-:W-:Y:S01]  /*1f70*/  HMMA.16816.F32 R56, R28, R62, R68 ;  /* 0x0000003e1c38723c */ /* 0x000fe20000001844 */
[----:B------:R-:W-:-:S06]  /*1f80*/  FMUL.FTZ R83, R83, c[0x0][0x2ec] ;  /* 0x0000bb0053537a20 */ /* 0x000fcc0000410000 */
[----:B------:R-:W1:Y:S01]  /*1f90*/  MUFU.TANH R157, R81 ;  /* 0x00000051009d7308 */ /* 0x000e620000002400 */
[----:B-----5:R-:W-:Y:S07]  /*1fa0*/  HMMA.16816.F32 R84, R8, R52, R40 ;  /* 0x000000340854723c */ /* 0x020fee0000001828 */
[----:B------:R-:W1:Y:S01]  /*1fb0*/  MUFU.TANH R178, R82 ;  /* 0x0000005200b27308 */ /* 0x000e620000002400 */
[----:B------:R-:W-:Y:S07]  /*1fc0*/  HMMA.16816.F32 R68, R24, R62, R76 ;  /* 0x0000003e1844723c */ /* 0x000fee000000184c */
[----:B------:R5:W1:Y:S01]  /*1fd0*/  MUFU.TANH R177, R83 ;  /* 0x0000005300b17308 */ /* 0x000a620000002400 */
[----:B------:R-:W-:Y:S01]  /*1fe0*/  HMMA.16816.F32 R60, R20, R46, R56 ;  /* 0x0000002e143c723c */ /* 0x000fe20000001838 */
[----:B------:R-:W1:Y:S06]  /*1ff0*/  LDSM.16.M88.4 R56, [R235+0x2800] ;  /* 0x00280000eb38783b */ /* 0x000e6c0000000200 */
[----:B------:R-:W1:Y:S01]  /*2000*/  MUFU.TANH R144, R90 ;  /* 0x0000005a00907308 */ /* 0x000e620000002400 */
[----:B--2---:R-:W-:Y:S01]  /*2010*/  HMMA.16816.F32 R40, R32, R64, RZ ;  /* 0x000000402028723c */ /* 0x004fe200000018ff */
[----:B------:R-:W-:-:S02]  /*2020*/  FMUL.FTZ R84, R84, c[0x0][0x2ec] ;  /* 0x0000bb0054547a20 */ /* 0x000fc40000410000 */
[----:B------:R-:W-:Y:S02]  /*2030*/  FMUL.FTZ R85, R85, c[0x0][0x2ec] ;  /* 0x0000bb0055557a20 */ /* 0x000fe40000410000 */
[----:B------:R-:W-:Y:S02]  /*2040*/  FMUL.FTZ R86, R86, c[0x0][0x2ec] ;  /* 0x0000bb0056567a20 */ /* 0x000fe40000410000 */
[----:B------:R2:W1:Y:S01]  /*2050*/  MUFU.TANH R139, R91 ;  /* 0x0000005b008b7308 */ /* 0x0004620000002400 */
[----:B-----5:R-:W-:Y:S01]  /*2060*/  HMMA.16816.F32 R80, R12, R52, R72 ;  /* 0x000000340c50723c */ /* 0x020fe20000001848 */
[----:B------:R-:W-:-:S06]  /*2070*/  FMUL.FTZ R87, R87, c[0x0][0x2ec] ;  /* 0x0000bb0057577a20 */ /* 0x000fcc0000410000 */
[----:B------:R-:W1:Y:S01]  /*2080*/  MUFU.TANH R194, R84 ;  /* 0x0000005400c27308 */ /* 0x000e620000002400 */
[----:B------:R-:W-:Y:S07]  /*2090*/  HMMA.16816.F32 R72, R36, R64, RZ ;  /* 0x000000402448723c */ /* 0x000fee00000018ff */
[----:B------:R-:W1:Y:S01]  /*20a0*/  MUFU.TANH R185, R85 ;  /* 0x0000005500b97308 */ /* 0x000e620000002400 */
[----:B------:R-:W-:Y:S07]  /*20b0*/  HMMA.16816.F32 R68, R16, R46, R68 ;  /* 0x0000002e1044723c */ /* 0x000fee0000001844 */
[----:B------:R-:W2:Y:S01]  /*20c0*/  MUFU.TANH R176, R86 ;  /* 0x0000005600b07308 */ /* 0x000ea20000002400 */
[----:B------:R-:W-:Y:S01]  /*20d0*/  HMMA.16816.F32 R76, R12, R54, R60 ;  /* 0x000000360c4c723c */ /* 0x000fe2000000183c */
[----:B------:R-:W-:-:S02]  /*20e0*/  FMUL.FTZ R80, R80, c[0x0][0x2ec] ;  /* 0x0000bb0050507a20 */ /* 0x000fc40000410000 */
[----:B------:R-:W-:Y:S02]  /*20f0*/  FMUL.FTZ R81, R81, c[0x0][0x2ec] ;  /* 0x0000bb0051517a20 */ /* 0x000fe40000410000 */
[----:B------:R-:W-:Y:S02]  /*2100*/  FMUL.FTZ R82, R82, c[0x0][0x2ec] ;  /* 0x0000bb0052527a20 */ /* 0x000fe40000410000 */
[----:B------:R-:W-:Y:S01]  /*2110*/  FMUL.FTZ R83, R83, c[0x0][0x2ec] ;  /* 0x0000bb0053537a20 */ /* 0x000fe20000410000 */
[----:B-1----:R-:W-:Y:S01]  /*2120*/  HMMA.16816.F32 R72, R28, R48, R72 ;  /* 0x000000301c48723c */ /* 0x002fe20000001848 */
[----:B------:R-:W1:Y:S07]  /*2130*/  MUFU.TANH R207, R80 ;  /* 0x0000005000cf7308 */ /* 0x000e6e0000002400 */
[----:B--2---:R-:W-:Y:S01]  /*2140*/  HMMA.16816.F32 R88, R8, R54, R68 ;  /* 0x000000360858723c */ /* 0x004fe20000001844 */
[----:B------:R-:W-:Y:S01]  /*2150*/  LDSM.16.M88.4 R52, [R92+0x7000] ;  /* 0x007000005c34783b */ /* 0x000fe20000000200 */
[----:B------:R-:W2:Y:S06]  /*2160*/  MUFU.TANH R203, R81 ;  /* 0x0000005100cb7308 */ /* 0x000eac0000002400 */
[----:B------:R-:W-:Y:S01]  /*2170*/  HMMA.16816.F32 R60, R36, R66, RZ ;  /* 0x00000042243c723c */ /* 0x000fe200000018ff */
[----:B------:R-:W-:Y:S01]  /*2180*/  FMUL.FTZ R76, R76, c[0x0][0x2ec] ;  /* 0x0000bb004c4c7a20 */ /* 0x000fe20000410000 */
[----:B------:R-:W1:Y:S01]  /*2190*/  MUFU.TANH R200, R82 ;  /* 0x0000005200c87308 */ /* 0x000e620000002400 */
[----:B------:R-:W-:-:S02]  /*21a0*/  FMUL.FTZ R77, R77, c[0x0][0x2ec] ;  /* 0x0000bb004d4d7a20 */ /* 0x000fc40000410000 */
[----:B------:R-:W-:Y:S02]  /*21b0*/  FMUL.FTZ R78, R78, c[0x0][0x2ec] ;  /* 0x0000bb004e4e7a20 */ /* 0x000fe40000410000 */
[----:B------:R-:W-:Y:S01]  /*21c0*/  FMUL.FTZ R79, R79, c[0x0][0x2ec] ;  /* 0x0000bb004f4f7a20 */ /* 0x000fe20000410000 */
[----:B------:R-:W-:Y:S02]  /*21d0*/  HMMA.16816.F32 R68, R20, R56, R72 ;  /* 0x000000381444723c */ /* 0x000fe40000001848 */
[----:B------:R-:W1:Y:S06]  /*21e0*/  MUFU.TANH R164, R76 ;  /* 0x0000004c00a47308 */ /* 0x000e6c0000002400 */
[----:B------:R-:W-:Y:S01]  /*21f0*/  HMMA.16816.F32 R72, R32, R66, RZ ;  /* 0x000000422048723c */ /* 0x000fe200000018ff */
[----:B------:R-:W-:Y:S01]  /*2200*/  LDSM.16.M88.4 R64, [R229+0x3000] ;  /* 0x00300000e540783b */ /* 0x000fe20000000200 */
[----:B------:R-:W1:Y:S01]  /*2210*/  MUFU.TANH R160, R77 ;  /* 0x0000004d00a07308 */ /* 0x000e620000002400 */
[----:B------:R-:W-:-:S02]  /*2220*/  FMUL.FTZ R88, R88, c[0x0][0x2ec] ;  /* 0x0000bb0058587a20 */ /* 0x000fc40000410000 */
[----:B------:R-:W-:Y:S02]  /*2230*/  FMUL.FTZ R89, R89, c[0x0][0x2ec] ;  /* 0x0000bb0059597a20 */ /* 0x000fe40000410000 */
[----:B------:R-:W-:Y:S01]  /*2240*/  FMUL.FTZ R90, R90, c[0x0][0x2ec] ;  /* 0x0000bb005a5a7a20 */ /* 0x000fe20000410000 */
[----:B------:R-:W-:Y:S01]  /*2250*/  HMMA.16816.F32 R44, R24, R48, R40 ;  /* 0x00000030182c723c */ /* 0x000fe20000001828 */
[----:B------:R-:W5:Y:S01]  /*2260*/  LDSM.16.M88.4 R40, [R228+0x2800] ;  /* 0x00280000e428783b */ /* 0x000f620000000200 */
[----:B------:R-:W1:Y:S01]  /*2270*/  MUFU.TANH R191, R78 ;  /* 0x0000004e00bf7308 */ /* 0x000e620000002400 */
[----:B------:R-:W-:-:S05]  /*2280*/  FMUL.FTZ R91, R91, c[0x0][0x2ec] ;  /* 0x0000bb005b5b7a20 */ /* 0x000fca0000410000 */
[-C--:B------:R-:W-:Y:S02]  /*2290*/  HMMA.16816.F32 R60, R28, R50.reuse, R60 ;  /* 0x000000321c3c723c */ /* 0x080fe4000000183c */
[----:B------:R5:W1:Y:S06]  /*22a0*/  MUFU.TANH R190, R79 ;  /* 0x0000004f00be7308 */ /* 0x000a6c0000002400 */
[----:B------:R-:W-:Y:S02]  /*22b0*/  HMMA.16816.F32 R72, R24, R50, R72 ;  /* 0x000000321848723c */ /* 0x000fe40000001848 */
[----:B------:R1:W1:Y:S06]  /*22c0*/  MUFU.TANH R210, R83 ;  /* 0x0000005300d27308 */ /* 0x00026c0000002400 */
[----:B------:R-:W-:Y:S02]  /*22d0*/  HMMA.16816.F32 R44, R16, R56, R44 ;  /* 0x00000038102c723c */ /* 0x000fe4000000182c */
[----:B------:R1:W1:Y:S06]  /*22e0*/  MUFU.TANH R175, R87 ;  /* 0x0000005700af7308 */ /* 0x00026c0000002400 */
[-C--:B------:R-:W-:Y:S02]  /*22f0*/  HMMA.16816.F32 R60, R20, R58.reuse, R60 ;  /* 0x0000003a143c723c */ /* 0x080fe4000000183c */
[----:B------:R-:W1:Y:S06]  /*2300*/  MUFU.TANH R153, R88 ;  /* 0x0000005800997308 */ /* 0x000e6c0000002400 */
[----:B------:R-:W-:Y:S02]  /*2310*/  HMMA.16816.F32 R56, R16, R58, R72 ;  /* 0x0000003a1038723c */ /* 0x000fe40000001848 */
[----:B------:R-:W1:Y:S06]  /*2320*/  MUFU.TANH R147, R89 ;  /* 0x0000005900937308 */ /* 0x000e6c0000002400 */
[----:B-----5:R-:W-:Y:S02]  /*2330*/  HMMA.16816.F32 R76, R12, R40, R68 ;  /* 0x000000280c4c723c */ /* 0x020fe40000001844 */
[----:B------:R-:W2:Y:S06]  /*2340*/  MUFU.TANH R151, R90 ;  /* 0x0000005a00977308 */ /* 0x000eac0000002400 */
[----:B------:R-:W-:Y:S02]  /*2350*/  HMMA.16816.F32 R68, R36, R52, RZ ;  /* 0x000000342444723c */ /* 0x000fe400000018ff */
[----:B------:R-:W2:Y:S06]  /*2360*/  MUFU.TANH R150, R91 ;  /* 0x0000005b00967308 */ /* 0x000eac0000002400 */
[----:B-1----:R-:W-:Y:S01]  /*2370*/  HMMA.16816.F32 R80, R8, R40, R44 ;  /* 0x000000280850723c */ /* 0x002fe2000000182c */
[----:B------:R-:W1:Y:S07]  /*2380*/  LDSM.16.M88.4 R44, [R235+0x3000] ;  /* 0x00300000eb2c783b */ /* 0x000e6e0000000200 */
[----:B------:R-:W-:Y:S01]  /*2390*/  HMMA.16816.F32 R48, R32, R52, RZ ;  /* 0x000000342030723c */ /* 0x000fe200000018ff */
[----:B------:R-:W-:-:S02]  /*23a0*/  FMUL.FTZ R76, R76, c[0x0][0x2ec] ;  /* 0x0000bb004c4c7a20 */ /* 0x000fc40000410000 */
[----:B------:R-:W-:Y:S02]  /*23b0*/  FMUL.FTZ R77, R77, c[0x0][0x2ec] ;  /* 0x0000bb004d4d7a20 */ /* 0x000fe40000410000 */
[----:B------:R-:W-:Y:S01]  /*23c0*/  FMUL.FTZ R78, R78, c[0x0][0x2ec] ;  /* 0x0000bb004e4e7a20 */ /* 0x000fe20000410000 */
[----:B------:R-:W1:Y:S01]  /*23d0*/  MUFU.TANH R222, R76 ;  /* 0x0000004c00de7308 */ /* 0x000e620000002400 */
[----:B------:R-:W-:Y:S01]  /*23e0*/  FMUL.FTZ R79, R79, c[0x0][0x2ec] ;  /* 0x0000bb004f4f7a20 */ /* 0x000fe20000410000 */
[----:B------:R-:W-:Y:S06]  /*23f0*/  HMMA.16816.F32 R68, R28, R64, R68 ;  /* 0x000000401c44723c */ /* 0x000fec0000001844 */
[----:B------:R-:W1:Y:S02]  /*2400*/  MUFU.TANH R221, R77 ;  /* 0x0000004d00dd7308 */ /* 0x000e640000002400 */
[----:B------:R-:W-:Y:S01]  /*2410*/  HMMA.16816.F32 R84, R8, R42, R56 ;  /* 0x0000002a0854723c */ /* 0x000fe20000001838 */
[----:B------:R-:W-:Y:S01]  /*2420*/  LDSM.16.M88.4 R56, [R92+0x7800] ;  /* 0x007800005c38783b */ /* 0x000fe20000000200 */
[----:B------:R-:W-:-:S02]  /*2430*/  FMUL.FTZ R80, R80, c[0x0][0x2ec] ;  /* 0x0000bb0050507a20 */ /* 0x000fc40000410000 */
[----:B------:R-:W-:Y:S02]  /*2440*/  FMUL.FTZ R81, R81, c[0x0][0x2ec] ;  /* 0x0000bb0051517a20 */ /* 0x000fe40000410000 */
[----:B------:R-:W1:Y:S01]  /*2450*/  MUFU.TANH R220, R78 ;  /* 0x0000004e00dc7308 */ /* 0x000e620000002400 */
[----:B------:R-:W-:Y:S01]  /*2460*/  FMUL.FTZ R82, R82, c[0x0][0x2ec] ;  /* 0x0000bb0052527a20 */ /* 0x000fe20000410000 */
[----:B------:R-:W-:Y:S01]  /*2470*/  HMMA.16816.F32 R48, R24, R64, R48 ;  /* 0x000000401830723c */ /* 0x000fe20000001830 */
[----:B------:R-:W-:-:S05]  /*2480*/  FMUL.FTZ R83, R83, c[0x0][0x2ec] ;  /* 0x0000bb0053537a20 */ /* 0x000fca0000410000 */
[----:B------:R5:W2:Y:S02]  /*2490*/  MUFU.TANH R219, R79 ;  /* 0x0000004f00db7308 */ /* 0x000aa40000002400 */
[----:B------:R-:W-:Y:S06]  /*24a0*/  HMMA.16816.F32 R72, R32, R54, RZ ;  /* 0x000000362048723c */ /* 0x000fec00000018ff */
[----:B------:R-:W2:Y:S02]  /*24b0*/  MUFU.TANH R196, R80 ;  /* 0x0000005000c47308 */ /* 0x000ea40000002400 */
[----:B-1----:R-:W-:Y:S01]  /*24c0*/  HMMA.16816.F32 R68, R20, R44, R68 ;  /* 0x0000002c1444723c */ /* 0x002fe20000001844 */
[----:B------:R-:W-:-:S02]  /*24d0*/  FMUL.FTZ R84, R84, c[0x0][0x2ec] ;  /* 0x0000bb0054547a20 */ /* 0x000fc40000410000 */
[----:B------:R-:W-:Y:S02]  /*24e0*/  FMUL.FTZ R85, R85, c[0x0][0x2ec] ;  /* 0x0000bb0055557a20 */ /* 0x000fe40000410000 */
[----:B------:R-:W-:Y:S01]  /*24f0*/  FMUL.FTZ R86, R86, c[0x0][0x2ec] ;  /* 0x0000bb0056567a20 */ /* 0x000fe20000410000 */
[----:B------:R-:W1:Y:S01]  /*2500*/  MUFU.TANH R189, R81 ;  /* 0x0000005100bd7308 */ /* 0x000e620000002400 */
[----:B------:R-:W-:Y:S01]  /*2510*/  FMUL.FTZ R87, R87, c[0x0][0x2ec] ;  /* 0x0000bb0057577a20 */ /* 0x000fe20000410000 */
[----:B-----5:R-:W-:Y:S01]  /*2520*/  HMMA.16816.F32 R76, R12, R42, R60 ;  /* 0x0000002a0c4c723c */ /* 0x020fe2000000183c */
[----:B------:R-:W5:Y:S05]  /*2530*/  LDSM.16.M88.4 R60, [R228+0x3000] ;  /* 0x00300000e43c783b */ /* 0x000f6a0000000200 */
[----:B------:R-:W1:Y:S02]  /*2540*/  MUFU.TANH R182, R82 ;  /* 0x0000005200b67308 */ /* 0x000e640000002400 */
[----:B------:R-:W-:Y:S06]  /*2550*/  HMMA.16816.F32 R40, R36, R54, RZ ;  /* 0x000000362428723c */ /* 0x000fec00000018ff */
[----:B------:R5:W1:Y:S02]  /*2560*/  MUFU.TANH R179, R83 ;  /* 0x0000005300b37308 */ /* 0x000a640000002400 */
[----:B------:R-:W-:Y:S06]  /*2570*/  HMMA.16816.F32 R48, R16, R44, R48 ;  /* 0x0000002c1030723c */ /* 0x000fec0000001830 */
[----:B------:R-:W1:Y:S02]  /*2580*/  MUFU.TANH R155, R84 ;  /* 0x00000054009b7308 */ /* 0x000e640000002400 */
[----:B------:R-:W-:Y:S01]  /*2590*/  FMUL.FTZ R76, R76, c[0x0][0x2ec] ;  /* 0x0000bb004c4c7a20 */ /* 0x000fe20000410000 */
[----:B------:R-:W-:Y:S01]  /*25a0*/  HMMA.16816.F32 R72, R24, R66, R72 ;  /* 0x000000421848723c */ /* 0x000fe20000001848 */
[----:B------:R-:W-:-:S02]  /*25b0*/  FMUL.FTZ R77, R77, c[0x0][0x2ec] ;  /* 0x0000bb004d4d7a20 */ /* 0x000fc40000410000 */
[----:B------:R-:W-:Y:S02]  /*25c0*/  FMUL.FTZ R78, R78, c[0x0][0x2ec] ;  /* 0x0000bb004e4e7a20 */ /* 0x000fe40000410000 */
[----:B------:R-:W-:Y:S01]  /*25d0*/  FMUL.FTZ R79, R79, c[0x0][0x2ec] ;  /* 0x0000bb004f4f7a20 */ /* 0x000fe20000410000 */
[----:B------:R-:W1:Y:S02]  /*25e0*/  MUFU.TANH R216, R76 ;  /* 0x0000004c00d87308 */ /* 0x000e640000002400 */
[----:B------:R-:W-:Y:S01]  /*25f0*/  HMMA.16816.F32 R52, R28, R66, R40 ;  /* 0x000000421c34723c */ /* 0x000fe20000001828 */
[----:B------:R-:W1:Y:S05]  /*2600*/  LDSM.16.M88.4 R40, [R229+0x3800] ;  /* 0x00380000e528783b */ /* 0x000e6a0000000200 */
[----:B------:R-:W1:Y:S02]  /*2610*/  MUFU.TANH R212, R77 ;  /* 0x0000004d00d47308 */ /* 0x000e640000002400 */
[----:B-----5:R-:W-:Y:S01]  /*2620*/  HMMA.16816.F32 R80, R8, R60, R48 ;  /* 0x0000003c0850723c */ /* 0x020fe20000001830 */
[----:B------:R-:W5:Y:S05]  /*2630*/  LDSM.16.M88.4 R48, [R235+0x3800] ;  /* 0x00380000eb30783b */ /* 0x000f6a0000000200 */
[----:B------:R-:W1:Y:S02]  /*2640*/  MUFU.TANH R215, R78 ;  /* 0x0000004e00d77308 */ /* 0x000e640000002400 */
[-C--:B------:R-:W-:Y:S06]  /*2650*/  HMMA.16816.F32 R72, R16, R46.reuse, R72 ;  /* 0x0000002e1048723c */ /* 0x080fec0000001848 */
[----:B------:R2:W1:Y:S02]  /*2660*/  MUFU.TANH R211, R79 ;  /* 0x0000004f00d37308 */ /* 0x0004640000002400 */
[----:B------:R-:W-:Y:S01]  /*2670*/  HMMA.16816.F32 R64, R20, R46, R52 ;  /* 0x0000002e1440723c */ /* 0x000fe20000001834 */
[----:B------:R-:W1:Y:S01]  /*2680*/  LDSM.16.M88.4 R44, [R228+0x3800] ;  /* 0x00380000e42c783b */ /* 0x000e620000000200 */
[----:B------:R-:W-:-:S04]  /*2690*/  DEPBAR.LE SB0, 0x0 ;  /* 0x000080000000791a */ /* 0x000fc80000000000 */
[----:B------:R-:W1:Y:S02]  /*26a0*/  MUFU.TANH R149, R85 ;  /* 0x0000005500957308 */ /* 0x000e640000002400 */
[----:B------:R-:W-:Y:S01]  /*26b0*/  HMMA.16816.F32 R52, R32, R56, RZ ;  /* 0x000000382034723c */ /* 0x000fe200000018ff */
[----:B------:R-:W-:Y:S02]  /*26c0*/  FMUL.FTZ R80, R80, c[0x0][0x2ec] ;  /* 0x0000bb0050507a20 */ /* 0x000fe40000410000 */
[----:B------:R-:W-:Y:S02]  /*26d0*/  FMUL.FTZ R81, R81, c[0x0][0x2ec] ;  /* 0x0000bb0051517a20 */ /* 0x000fe40000410000 */
[----:B------:R-:W-:Y:S01]  /*26e0*/  FMUL.FTZ R82, R82, c[0x0][0x2ec] ;  /* 0x0000bb0052527a20 */ /* 0x000fe20000410000 */
[----:B------:R-:W1:Y:S01]  /*26f0*/  MUFU.TANH R145, R86 ;  /* 0x0000005600917308 */ /* 0x000e620000002400 */
[----:B------:R-:W-:Y:S01]  /*2700*/  FMUL.FTZ R83, R83, c[0x0][0x2ec] ;  /* 0x0000bb0053537a20 */ /* 0x000fe20000410000 */
[----:B--2---:R-:W-:Y:S06]  /*2710*/  HMMA.16816.F32 R76, R12, R60, R68 ;  /* 0x0000003c0c4c723c */ /* 0x004fec0000001844 */
[----:B------:R-:W2:Y:S02]  /*2720*/  MUFU.TANH R152, R87 ;  /* 0x0000005700987308 */ /* 0x000ea40000002400 */
[C---:B------:R-:W-:Y:S06]  /*2730*/  HMMA.16816.F32 R68, R36.reuse, R56, RZ ;  /* 0x000000382444723c */ /* 0x040fec00000018ff */
[----:B------:R-:W1:Y:S02]  /*2740*/  MUFU.TANH R186, R80 ;  /* 0x0000005000ba7308 */ /* 0x000e640000002400 */
[-C--:B------:R-:W-:Y:S06]  /*2750*/  HMMA.16816.F32 R36, R36, R58.reuse, RZ ;  /* 0x0000003a2424723c */ /* 0x080fec00000018ff */
[----:B------:R-:W2:Y:S02]  /*2760*/  MUFU.TANH R180, R81 ;  /* 0x0000005100b47308 */ /* 0x000ea40000002400 */
[----:B------:R-:W-:Y:S01]  /*2770*/  HMMA.16816.F32 R56, R32, R58, RZ ;  /* 0x0000003a2038723c */ /* 0x000fe200000018ff */
[----:B------:R-:W-:-:S02]  /*2780*/  FMUL.FTZ R76, R76, c[0x0][0x2ec] ;  /* 0x0000bb004c4c7a20 */ /* 0x000fc40000410000 */
[----:B------:R-:W-:Y:S02]  /*2790*/  FMUL.FTZ R77, R77, c[0x0][0x2ec] ;  /* 0x0000bb004d4d7a20 */ /* 0x000fe40000410000 */
[----:B------:R-:W-:Y:S01]  /*27a0*/  FMUL.FTZ R78, R78, c[0x0][0x2ec] ;  /* 0x0000bb004e4e7a20 */ /* 0x000fe20000410000 */
[----:B------:R-:W2:Y:S01]  /*27b0*/  MUFU.TANH R193, R76 ;  /* 0x0000004c00c17308 */ /* 0x000ea20000002400 */
[----:B------:R-:W-:Y:S01]  /*27c0*/  FMUL.FTZ R79, R79, c[0x0][0x2ec] ;  /* 0x0000bb004f4f7a20 */ /* 0x000fe20000410000 */
[C---:B-1----:R-:W-:Y:S06]  /*27d0*/  HMMA.16816.F32 R68, R28.reuse, R40, R68 ;  /* 0x000000281c44723c */ /* 0x042fec0000001844 */
[----:B------:R-:W1:Y:S02]  /*27e0*/  MUFU.TANH R187, R77 ;  /* 0x0000004d00bb7308 */ /* 0x000e640000002400 */
[----:B------:R-:W-:Y:S06]  /*27f0*/  HMMA.16816.F32 R28, R28, R42, R36 ;  /* 0x0000002a1c1c723c */ /* 0x000fec0000001824 */
[----:B------:R-:W1:Y:S02]  /*2800*/  MUFU.TANH R192, R78 ;  /* 0x0000004e00c07308 */ /* 0x000e640000002400 */
[-C--:B------:R-:W-:Y:S06]  /*2810*/  HMMA.16816.F32 R72, R8, R62.reuse, R72 ;  /* 0x0000003e0848723c */ /* 0x080fec0000001848 */
[----:B------:R1:W1:Y:S08]  /*2820*/  MUFU.TANH R184, R79 ;  /* 0x0000004f00b87308 */ /* 0x0002700000002400 */
[----:B------:R-:W2:Y:S01]  /*2830*/  MUFU.TANH R181, R82 ;  /* 0x0000005200b57308 */ /* 0x000ea20000002400 */
[----:B-1----:R-:W-:Y:S07]  /*2840*/  HMMA.16816.F32 R76, R12, R62, R64 ;  /* 0x0000003e0c4c723c */ /* 0x002fee0000001840 */
[----:B------:R-:W1:Y:S02]  /*2850*/  MUFU.TANH R169, R83 ;  /* 0x0000005300a97308 */ /* 0x000e640000002400 */
[----:B------:R-:W-:-:S02]  /*2860*/  FMUL.FTZ R0, R74, c[0x0][0x2ec] ;  /* 0x0000bb004a007a20 */ /* 0x000fc40000410000 */
[----:B------:R-:W-:Y:S02]  /*2870*/  FMUL.FTZ R72, R72, c[0x0][0x2ec] ;  /* 0x0000bb0048487a20 */ /* 0x000fe40000410000 */
[----:B------:R-:W-:Y:S01]  /*2880*/  FMUL.FTZ R73, R73, c[0x0][0x2ec] ;  /* 0x0000bb0049497a20 */ /* 0x000fe20000410000 */
[C---:B------:R-:W-:Y:S01]  /*2890*/  HMMA.16816.F32 R64, R24.reuse, R40, R52 ;  /* 0x000000281840723c */ /* 0x040fe20000001834 */
[----:B------:R1:W1:Y:S07]  /*28a0*/  MUFU.TANH R132, R0 ;  /* 0x0000000000847308 */ /* 0x00026e0000002400 */
[----:B------:R-:W-:Y:S01]  /*28b0*/  HMMA.16816.F32 R24, R24, R42, R56 ;  /* 0x0000002a1818723c */ /* 0x000fe20000001838 */
[----:B------:R-:W2:Y:S07]  /*28c0*/  MUFU.TANH R141, R72 ;  /* 0x00000048008d7308 */ /* 0x000eae0000002400 */
[----:B-----5:R-:W-:Y:S01]  /*28d0*/  HMMA.16816.F32 R52, R20, R48, R68 ;  /* 0x000000301434723c */ /* 0x020fe20000001844 */
[----:B-1----:R-:W-:Y:S01]  /*28e0*/  FMUL.FTZ R0, R75, c[0x0][0x2ec] ;  /* 0x0000bb004b007a20 */ /* 0x002fe20000410000 */
[----:B------:R-:W1:Y:S01]  /*28f0*/  MUFU.TANH R135, R73 ;  /* 0x0000004900877308 */ /* 0x000e620000002400 */
[----:B------:R-:W-:-:S02]  /*2900*/  FMUL.FTZ R76, R76, c[0x0][0x2ec] ;  /* 0x0000bb004c4c7a20 */ /* 0x000fc40000410000 */
[----:B------:R-:W-:Y:S02]  /*2910*/  FMUL.FTZ R77, R77, c[0x0][0x2ec] ;  /* 0x0000bb004d4d7a20 */ /* 0x000fe40000410000 */
[----:B------:R-:W-:Y:S01]  /*2920*/  FMUL.FTZ R78, R78, c[0x0][0x2ec] ;  /* 0x0000bb004e4e7a20 */ /* 0x000fe20000410000 */
[----:B------:R-:W-:Y:S01]  /*2930*/  HMMA.16816.F32 R32, R16, R48, R64 ;  /* 0x000000301020723c */ /* 0x000fe20000001840 */
[----:B------:R-:W-:Y:S01]  /*2940*/  FMUL.FTZ R79, R79, c[0x0][0x2ec] ;  /* 0x0000bb004f4f7a20 */ /* 0x000fe20000410000 */
[----:B------:R5:W1:Y:S06]  /*2950*/  MUFU.TANH R131, R0 ;  /* 0x0000000000837308 */ /* 0x000a6c0000002400 */
[-C--:B------:R-:W-:Y:S02]  /*2960*/  HMMA.16816.F32 R20, R20, R50.reuse, R28 ;  /* 0x000000321414723c */ /* 0x080fe4000000181c */
[----:B------:R-:W1:Y:S06]  /*2970*/  MUFU.TANH R148, R76 ;  /* 0x0000004c00947308 */ /* 0x000e6c0000002400 */
[----:B------:R-:W-:Y:S02]  /*2980*/  HMMA.16816.F32 R16, R16, R50, R24 ;  /* 0x000000321010723c */ /* 0x000fe40000001818 */
[----:B------:R-:W1:Y:S06]  /*2990*/  MUFU.TANH R142, R77 ;  /* 0x0000004d008e7308 */ /* 0x000e6c0000002400 */
[-C--:B------:R-:W-:Y:S02]  /*29a0*/  HMMA.16816.F32 R36, R12, R44.reuse, R52 ;  /* 0x0000002c0c24723c */ /* 0x080fe40000001834 */
[----:B------:R-:W1:Y:S06]  /*29b0*/  MUFU.TANH R143, R78 ;  /* 0x0000004e008f7308 */ /* 0x000e6c0000002400 */
[----:B------:R-:W-:Y:S02]  /*29c0*/  HMMA.16816.F32 R28, R8, R44, R32 ;  /* 0x0000002c081c723c */ /* 0x000fe40000001820 */
[----:B------:R-:W1:Y:S06]  /*29d0*/  MUFU.TANH R140, R79 ;  /* 0x0000004f008c7308 */ /* 0x000e6c0000002400 */
[-C--:B------:R-:W-:Y:S08]  /*29e0*/  HMMA.16816.F32 R12, R12, R46.reuse, R20 ;  /* 0x0000002e0c0c723c */ /* 0x080ff00000001814 */
[----:B------:R-:W-:Y:S01]  /*29f0*/  HMMA.16816.F32 R8, R8, R46, R16 ;  /* 0x0000002e0808723c */ /* 0x000fe20000001810 */
[----:B------:R-:W-:-:S02]  /*2a00*/  FMUL.FTZ R36, R36, c[0x0][0x2ec] ;  /* 0x0000bb0024247a20 */ /* 0x000fc40000410000 */
[----:B------:R-:W-:Y:S02]  /*2a10*/  FMUL.FTZ R37, R37, c[0x0][0x2ec] ;  /* 0x0000bb0025257a20 */ /* 0x000fe40000410000 */
[----:B------:R-:W-:Y:S01]  /*2a20*/  FMUL.FTZ R38, R38, c[0x0][0x2ec] ;  /* 0x0000bb0026267a20 */ /* 0x000fe20000410000 */
[----:B------:R-:W1:Y:S01]  /*2a30*/  MUFU.TANH R119, R36 ;  /* 0x0000002400777308 */ /* 0x000e620000002400 */
[----:B-----5:R-:W-:Y:S02]  /*2a40*/  FMUL.FTZ R0, R39, c[0x0][0x2ec] ;  /* 0x0000bb0027007a20 */ /* 0x020fe40000410000 */
[----:B------:R-:W-:Y:S02]  /*2a50*/  FMUL.FTZ R28, R28, c[0x0][0x2ec] ;  /* 0x0000bb001c1c7a20 */ /* 0x000fe40000410000 */
[----:B------:R-:W-:-:S03]  /*2a60*/  FMUL.FTZ R29, R29, c[0x0][0x2ec] ;  /* 0x0000bb001d1d7a20 */ /* 0x000fc60000410000 */
[----:B------:R-:W1:Y:S02]  /*2a70*/  MUFU.TANH R116, R37 ;  /* 0x0000002500747308 */ /* 0x000e640000002400 */
[----:B------:R-:W-:Y:S02]  /*2a80*/  FMUL.FTZ R12, R12, c[0x0][0x2ec] ;  /* 0x0000bb000c0c7a20 */ /* 0x000fe40000410000 */
[----:B------:R-:W-:Y:S02]  /*2a90*/  FMUL.FTZ R13, R13, c[0x0][0x2ec] ;  /* 0x0000bb000d0d7a20 */ /* 0x000fe40000410000 */
[----:B------:R-:W-:Y:S02]  /*2aa0*/  FMUL.FTZ R14, R14, c[0x0][0x2ec] ;  /* 0x0000bb000e0e7a20 */ /* 0x000fe40000410000 */
[----:B------:R-:W-:Y:S01]  /*2ab0*/  FMUL.FTZ R15, R15, c[0x0][0x2ec] ;  /* 0x0000bb000f0f7a20 */ /* 0x000fe20000410000 */
[----:B------:R-:W1:Y:S01]  /*2ac0*/  MUFU.TANH R130, R38 ;  /* 0x0000002600827308 */ /* 0x000e620000002400 */
[----:B------:R-:W-:-:S02]  /*2ad0*/  FMUL.FTZ R8, R8, c[0x0][0x2ec] ;  /* 0x0000bb0008087a20 */ /* 0x000fc40000410000 */
[----:B------:R-:W-:Y:S02]  /*2ae0*/  FMUL.FTZ R9, R9, c[0x0][0x2ec] ;  /* 0x0000bb0009097a20 */ /* 0x000fe40000410000 */
[----:B------:R-:W-:Y:S02]  /*2af0*/  FMUL.FTZ R10, R10, c[0x0][0x2ec] ;  /* 0x0000bb000a0a7a20 */ /* 0x000fe40000410000 */
[----:B------:R-:W-:Y:S01]  /*2b00*/  FMUL.FTZ R11, R11, c[0x0][0x2ec] ;  /* 0x0000bb000b0b7a20 */ /* 0x000fe20000410000 */
[----:B------:R-:W1:Y:S08]  /*2b10*/  MUFU.TANH R127, R28 ;  /* 0x0000001c007f7308 */ /* 0x000e700000002400 */
        /* <DEDUP_REMOVED lines=9> */
[----:B------:R5:W1:Y:S02]  /*2bb0*/  MUFU.TANH R120, R0 ;  /* 0x0000000000787308 */ /* 0x000a640000002400 */
[----:B-----5:R-:W-:-:S06]  /*2bc0*/  FMUL.FTZ R0, R30, c[0x0][0x2ec] ;  /* 0x0000bb001e007a20 */ /* 0x020fcc0000410000 */
[----:B------:R5:W1:Y:S02]  /*2bd0*/  MUFU.TANH R129, R0 ;  /* 0x0000000000817308 */ /* 0x000a640000002400 */
[----:B-----5:R-:W-:-:S06]  /*2be0*/  FMUL.FTZ R0, R31, c[0x0][0x2ec] ;  /* 0x0000bb001f007a20 */ /* 0x020fcc0000410000 */
[----:B------:R5:W1:Y:S02]  /*2bf0*/  MUFU.TANH R128, R0 ;  /* 0x0000000000807308 */ /* 0x000a640000002400 */
[----:B-----5:R-:W-:Y:S01]  /*2c00*/  LOP3.LUT R0, R100, R98, RZ, 0xfc, !PT ;  /* 0x0000006264007212 */ /* 0x020fe200078efcff */
[----:B------:R-:W-:Y:S06]  /*2c10*/  BAR.SYNC.DEFER_BLOCKING 0x0 ;  /* 0x0000000000007b1d */ /* 0x000fec0000010000 */
[----:B------:R-:W-:Y:S05]  /*2c20*/  @!P0 BRA `(.L_x_94) ;  /* 0x0000022000008947 */ /* 0x000fea0003800000 */
[----:B-1234-:R-:W-:-:S04]  /*2c30*/  LEA.HI.SX32 R8, R244, 0xfffffffe, 0x19 ;  /* 0xfffffffef4087811 */ /* 0x01efc800078fcaff */
[----:B------:R-:W-:Y:S01]  /*2c40*/  SHF.R.S32.HI R5, RZ, 0x1f, R8 ;  /* 0x0000001fff057819 */ /* 0x000fe20000011408 */
[C---:B------:R-:W-:Y:S02]  /*2c50*/  IMAD R3, R8.reuse, UR10, RZ ;  /* 0x0000000a08037c24 */ /* 0x040fe4000f8e02ff */
[----:B------:R-:W-:-:S04]  /*2c60*/  IMAD.WIDE.U32 R8, R8, UR11, R224 ;  /* 0x0000000b08087c25 */ /* 0x000fc8000f8e00e0 */
        /* <DEDUP_REMOVED lines=30> */
.L_x_94:
[----:B-1234-:R-:W-:Y:S01]  /*2e50*/  FMNMX.FTZ R3, R112, R113, !PT ;  /* 0x0000007170037209 */ /* 0x01efe20007810000 */
[----:B------:R-:W-:Y:S01]  /*2e60*/  STL [R1+0xbc], R244 ;  /* 0x0000bcf401007387 */ /* 0x000fe20000100800 */
[----:B------:R-:W-:-:S02]  /*2e70*/  SHF.L.U32 R224, R0, 0x1, RZ ;  /* 0x0000000100e07819 */ /* 0x000fc400000006ff */
[----:B------:R-:W-:Y:S01]  /*2e80*/  FMNMX.FTZ R3, R206, R3, !PT ;  /* 0x00000003ce037209 */ /* 0x000fe20007810000 */
[----:B------:R-:W-:Y:S01]  /*2e90*/  STL [R1+0xb8], R243 ;  /* 0x0000b8f301007387 */ /* 0x000fe20000100800 */
[----:B------:R-:W-:Y:S01]  /*2ea0*/  IADD3 R225, R4, R224, RZ ;  /* 0x000000e004e17210 */ /* 0x000fe20007ffe0ff */
[----:B------:R-:W-:Y:S01]  /*2eb0*/  IMAD.IADD R227, R2, 0x1, R224 ;  /* 0x0000000102e37824 */ /* 0x000fe200078e02e0 */
[----:B------:R-:W-:Y:S01]  /*2ec0*/  FMNMX.FTZ R3, R202, R3, !PT ;  /* 0x00000003ca037209 */ /* 0x000fe20007810000 */
[----:B------:R-:W-:Y:S02]  /*2ed0*/  STL [R1+0xb4], R242 ;  /* 0x0000b4f201007387 */ /* 0x000fe40000100800 */
[----:B------:R-:W-:Y:S01]  /*2ee0*/  IMAD.IADD R226, R2, 0x1, R225 ;  /* 0x0000000102e27824 */ /* 0x000fe200078e02e1 */
[----:B------:R-:W-:Y:S01]  /*2ef0*/  FMNMX.FTZ R5, R114, R3, !PT ;  /* 0x0000000372057209 */ /* 0x000fe20007810000 */
[----:B------:R-:W-:Y:S01]  /*2f00*/  STL [R1+0xb0], R241 ;  /* 0x0000b0f101007387 */ /* 0x000fe20000100800 */
[----:B------:R-:W-:-:S02]  /*2f10*/  FMNMX.FTZ R3, R110, R108, !PT ;  /* 0x0000006c6e037209 */ /* 0x000fc40007810000 */
        /* <DEDUP_REMOVED lines=104> */
[----:B------:R-:W-:Y:S01]  /*35a0*/  FMNMX.FTZ R6, R218, R217, !PT ;  /* 0x000000d9da067209 */ /* 0x000fe20007810000 */
[----:B------:R-:W2:Y:S01]  /*35b0*/  SHFL.BFLY PT, R8, R3, 0x2, 0x1f ;  /* 0x0c401f0003087f89 */ /* 0x000ea200000e0000 */
[----:B------:R-:W-:-:S02]  /*35c0*/  FMNMX.FTZ R5, R132, R5, !PT ;  /* 0x0000000584057209 */ /* 0x000fc40007810000 */
[----:B------:R-:W-:Y:S02]  /*35d0*/  FMNMX.FTZ R6, R214, R6, !PT ;  /* 0x00000006d6067209 */ /* 0x000fe40007810000 */
[----:B------:R-:W-:Y:S02]  /*35e0*/  FMNMX.FTZ R5, R131, R5, !PT ;  /* 0x0000000583057209 */ /* 0x000fe40007810000 */
[----:B------:R-:W-:Y:S02]  /*35f0*/  FMNMX.FTZ R6, R213, R6, !PT ;  /* 0x00000006d5067209 */ /* 0x000fe40007810000 */
[----:B------:R-:W-:Y:S02]  /*3600*/  FMNMX.FTZ R5, R129, R5, !PT ;  /* 0x0000000581057209 */ /* 0x000fe40007810000 */
[----:B------:R-:W-:Y:S02]  /*3610*/  FMNMX.FTZ R6, R208, R6, !PT ;  /* 0x00000006d0067209 */ /* 0x000fe40007810000 */
[----:B-1----:R-:W-:-:S02]  /*3620*/  FMNMX.FTZ R74, R74, R7, !PT ;  /* 0x000000074a4a7209 */ /* 0x002fc40007810000 */
[----:B------:R-:W-:Y:S02]  /*3630*/  FMNMX.FTZ R5, R128, R5, !PT ;  /* 0x0000000580057209 */ /* 0x000fe40007810000 */
[----:B------:R-:W-:Y:S01]  /*3640*/  FMNMX.FTZ R6, R205, R6, !PT ;  /* 0x00000006cd067209 */ /* 0x000fe20007810000 */
[----:B------:R-:W1:Y:S01]  /*3650*/  SHFL.BFLY PT, R7, R74, 0x1, 0x1f ;  /* 0x0c201f004a077f89 */ /* 0x000e6200000e0000 */
[----:B------:R-:W-:Y:S02]  /*3660*/  FMNMX.FTZ R5, R125, R5, !PT ;  /* 0x000000057d057209 */ /* 0x000fe40007810000 */
[----:B------:R-:W-:Y:S02]  /*3670*/  FMNMX.FTZ R6, R171, R6, !PT ;  /* 0x00000006ab067209 */ /* 0x000fe40007810000 */
[----:B------:R-:W-:Y:S02]  /*3680*/  FMNMX.FTZ R5, R124, R5, !PT ;  /* 0x000000057c057209 */ /* 0x000fe40007810000 */
[----:B--2---:R-:W-:-:S02]  /*3690*/  FMNMX.FTZ R3, R3, R8, !PT ;  /* 0x0000000803037209 */ /* 0x004fc40007810000 */
[----:B------:R-:W-:Y:S01]  /*36a0*/  FMNMX.FTZ R6, R173, R6, !PT ;  /* 0x00000006ad067209 */ /* 0x000fe20007810000 */
[----:B------:R-:W2:Y:S03]  /*36b0*/  SHFL.BFLY PT, R8, R5, 0x2, 0x1f ;  /* 0x0c401f0005087f89 */ /* 0x000ea600000e0000 */
[----:B------:R-:W-:Y:S01]  /*36c0*/  FMNMX.FTZ R6, R188, R6, !PT ;  /* 0x00000006bc067209 */ /* 0x000fe20007810000 */
[----:B------:R-:W3:Y:S03]  /*36d0*/  SHFL.BFLY PT, R72, R3, 0x1, 0x1f ;  /* 0x0c201f0003487f89 */ /* 0x000ee600000e0000 */
[----:B------:R-:W-:-:S04]  /*36e0*/  FMNMX.FTZ R6, R204, R6, !PT ;  /* 0x00000006cc067209 */ /* 0x000fc80007810000 */
[----:B------:R-:W-:Y:S02]  /*36f0*/  FMNMX.FTZ R6, R170, R6, !PT ;  /* 0x00000006aa067209 */ /* 0x000fe40007810000 */
[----:B-1----:R-:W-:-:S04]  /*3700*/  FMNMX.FTZ R74, R74, R7, !PT ;  /* 0x000000074a4a7209 */ /* 0x002fc80007810000 */
[C---:B------:R-:W-:Y:S01]  /*3710*/  FSETP.NEU.FTZ.AND P1, PT, R74.reuse, -INF , PT ;  /* 0xff8000004a00780b */ /* 0x040fe20003f3d000 */
[----:B------:R-:W-:Y:S01]  /*3720*/  FMUL.FTZ R7, R74, c[0x0][0x23c] ;  /* 0x00008f004a077a20 */ /* 0x000fe20000410000 */
[----:B------:R-:W-:Y:S04]  /*3730*/  STL [R1+0xc0], R74 ;  /* 0x0000c04a01007387 */ /* 0x000fe80000100800 */
[----:B------:R-:W-:Y:S02]  /*3740*/  FSEL R7, R7, RZ, P1 ;  /* 0x000000ff07077208 */ /* 0x000fe40000800000 */
[----:B--2---:R-:W-:Y:S02]  /*3750*/  FMNMX.FTZ R5, R5, R8, !PT ;  /* 0x0000000805057209 */ /* 0x004fe40007810000 */
[----:B---3--:R-:W-:Y:S01]  /*3760*/  FMNMX.FTZ R72, R3, R72, !PT ;  /* 0x0000004803487209 */ /* 0x008fe20007810000 */
[----:B------:R-:W-:Y:S01]  /*3770*/  FFMA.FTZ R8, R112, c[0x0][0x23c], -R7 ;  /* 0x00008f0070087a23 */ /* 0x000fe20000010807 */
[----:B------:R-:W-:Y:S01]  /*3780*/  FMNMX.FTZ R3, R168, R6, !PT ;  /* 0x00000006a8037209 */ /* 0x000fe20007810000 */
[----:B------:R-:W1:Y:S01]  /*3790*/  SHFL.BFLY PT, R9, R5, 0x1, 0x1f ;  /* 0x0c201f0005097f89 */ /* 0x000e6200000e0000 */
[C---:B------:R-:W-:Y:S01]  /*37a0*/  FSETP.NEU.FTZ.AND P1, PT, R72.reuse, -INF , PT ;  /* 0xff8000004800780b */ /* 0x040fe20003f3d000 */
[----:B------:R-:W-:Y:S01]  /*37b0*/  FMUL.FTZ R6, R72, c[0x0][0x23c] ;  /* 0x00008f0048067a20 */ /* 0x000fe20000410000 */
[----:B------:R-:W-:Y:S01]  /*37c0*/  FMNMX.FTZ R3, R197, R3, !PT ;  /* 0x00000003c5037209 */ /* 0x000fe20007810000 */
[----:B------:R2:W-:Y:S01]  /*37d0*/  MUFU.EX2 R98, R8 ;  /* 0x0000000800627308 */ /* 0x0005e20000000800 */
[----:B------:R-:W-:Y:S02]  /*37e0*/  STL [R1+0xc4], R72 ;  /* 0x0000c44801007387 */ /* 0x000fe40000100800 */
[----:B------:R-:W-:-:S02]  /*37f0*/  FMNMX.FTZ R3, R209, R3, !PT ;  /* 0x00000003d1037209 */ /* 0x000fc40007810000 */
[----:B------:R-:W-:Y:S02]  /*3800*/  FSEL R6, R6, RZ, P1 ;  /* 0x000000ff06067208 */ /* 0x000fe40000800000 */
[----:B------:R-:W-:-:S04]  /*3810*/  FMNMX.FTZ R3, R178, R3, !PT ;  /* 0x00000003b2037209 */ /* 0x000fc80007810000 */
[----:B------:R-:W-:-:S04]  /*3820*/  FMNMX.FTZ R3, R177, R3, !PT ;  /* 0x00000003b1037209 */ /* 0x000fc80007810000 */
[----:B------:R-:W-:Y:S01]  /*3830*/  FMNMX.FTZ R3, R200, R3, !PT ;  /* 0x00000003c8037209 */ /* 0x000fe20007810000 */
[----:B--2---:R-:W-:-:S04]  /*3840*/  FFMA.FTZ R8, R113, c[0x0][0x23c], -R7 ;  /* 0x00008f0071087a23 */ /* 0x004fc80000010807 */
[----:B------:R2:W-:Y:S02]  /*3850*/  MUFU.EX2 R12, R8 ;  /* 0x00000008000c7308 */ /* 0x0005e40000000800 */
[----:B--2---:R-:W-:-:S06]  /*3860*/  FFMA.FTZ R8, R110, c[0x0][0x23c], -R6 ;  /* 0x00008f006e087a23 */ /* 0x004fcc0000010806 */
[----:B------:R2:W-:Y:S02]  /*3870*/  MUFU.EX2 R249, R8 ;  /* 0x0000000800f97308 */ /* 0x0005e40000000800 */
[----:B--2---:R-:W-:-:S06]  /*3880*/  FFMA.FTZ R8, R108, c[0x0][0x23c], -R6 ;  /* 0x00008f006c087a23 */ /* 0x004fcc0000010806 */
[----:B------:R2:W-:Y:S02]  /*3890*/  MUFU.EX2 R246, R8 ;  /* 0x0000000800f67308 */ /* 0x0005e40000000800 */
[----:B--2---:R-:W-:Y:S02]  /*38a0*/  FMNMX.FTZ R8, R210, R3, !PT ;  /* 0x00000003d2087209 */ /* 0x004fe40007810000 */
[----:B-1----:R-:W-:Y:S01]  /*38b0*/  FMNMX.FTZ R3, R5, R9, !PT ;  /* 0x0000000905037209 */ /* 0x002fe20007810000 */
[--C-:B------:R-:W-:Y:S01]  /*38c0*/  FFMA.FTZ R5, R105, c[0x0][0x23c], -R6.reuse ;  /* 0x00008f0069057a23 */ /* 0x100fe20000010806 */
[----:B------:R-:W-:Y:S01]  /*38d0*/  FMNMX.FTZ R8, R191, R8, !PT ;  /* 0x00000008bf087209 */ /* 0x000fe20007810000 */
[----:B------:R-:W-:Y:S01]  /*38e0*/  FFMA.FTZ R9, R103, c[0x0][0x23c], -R6 ;  /* 0x00008f0067097a23 */ /* 0x000fe20000010806 */
[----:B------:R-:W-:Y:S01]  /*38f0*/  FSETP.NEU.FTZ.AND P1, PT, R3, -INF , PT ;  /* 0xff8000000300780b */ /* 0x000fe20003f3d000 */
[----:B------:R1:W-:Y:S01]  /*3900*/  MUFU.EX2 R74, R5 ;  /* 0x00000005004a7308 */ /* 0x0003e20000000800 */
[----:B------:R-:W-:Y:S01]  /*3910*/  FMNMX.FTZ R8, R190, R8, !PT ;  /* 0x00000008be087209 */ /* 0x000fe20007810000 */
[----:B------:R-:W-:Y:S03]  /*3920*/  STL [R1+0xc8], R3 ;  /* 0x0000c80301007387 */ /* 0x000fe60000100800 */
[----:B------:R-:W-:-:S03]  /*3930*/  FMNMX.FTZ R8, R220, R8, !PT ;  /* 0x00000008dc087209 */ /* 0x000fc60007810000 */
[----:B------:R-:W2:Y:S01]  /*3940*/  MUFU.EX2 R252, R9 ;  /* 0x0000000900fc7308 */ /* 0x000ea20000000800 */
[----:B------:R-:W-:-:S04]  /*3950*/  FMNMX.FTZ R8, R219, R8, !PT ;  /* 0x00000008db087209 */ /* 0x000fc80007810000 */
[----:B------:R-:W-:Y:S01]  /*3960*/  FMNMX.FTZ R8, R215, R8, !PT ;  /* 0x00000008d7087209 */ /* 0x000fe20007810000 */
[----:B-1----:R-:W-:-:S03]  /*3970*/  FMUL.FTZ R5, R3, c[0x0][0x23c] ;  /* 0x00008f0003057a20 */ /* 0x002fc60000410000 */
[----:B------:R-:W-:-:S04]  /*3980*/  FMNMX.FTZ R8, R211, R8, !PT ;  /* 0x00000008d3087209 */ /* 0x000fc80007810000 */
[----:B------:R-:W-:Y:S02]  /*3990*/  FMNMX.FTZ R0, R192, R8, !PT ;  /* 0x00000008c0007209 */ /* 0x000fe40007810000 */
[----:B------:R-:W-:Y:S02]  /*39a0*/  FSEL R5, R5, RZ, P1 ;  /* 0x000000ff05057208 */ /* 0x000fe40000800000 */
[----:B------:R-:W-:Y:S02]  /*39b0*/  FMNMX.FTZ R0, R184, R0, !PT ;  /* 0x00000000b8007209 */ /* 0x000fe40007810000 */
[----:B--2---:R-:W-:Y:S01]  /*39c0*/  F2FP.PACK_AB R10, R252, R74 ;  /* 0x0000004afc0a723e */ /* 0x004fe200000000ff */
[--C-:B------:R-:W-:Y:S01]  /*39d0*/  FFMA.FTZ R8, R106, c[0x0][0x23c], -R5.reuse ;  /* 0x00008f006a087a23 */ /* 0x100fe20000010805 */
[----:B------:R-:W-:Y:S01]  /*39e0*/  FMNMX.FTZ R0, R143, R0, !PT ;  /* 0x000000008f007209 */ /* 0x000fe20007810000 */
[--C-:B------:R-:W-:Y:S02]  /*39f0*/  FFMA.FTZ R9, R109, c[0x0][0x23c], -R5.reuse ;  /* 0x00008f006d097a23 */ /* 0x100fe40000010805 */
[----:B------:R1:W-:Y:S01]  /*3a00*/  MUFU.EX2 R244, R8 ;  /* 0x0000000800f47308 */ /* 0x0003e20000000800 */
[----:B------:R-:W-:Y:S01]  /*3a10*/  FMNMX.FTZ R4, R140, R0, !PT ;  /* 0x000000008c047209 */ /* 0x000fe20007810000 */
[----:B------:R-:W-:-:S03]  /*3a20*/  FFMA.FTZ R0, R107, c[0x0][0x23c], -R5 ;  /* 0x00008f006b007a23 */ /* 0x000fc60000010805 */
[----:B------:R-:W-:-:S03]  /*3a30*/  FMNMX.FTZ R2, R130, R4, !PT ;  /* 0x0000000482027209 */ /* 0x000fc60007810000 */
[----:B------:R2:W3:Y:S08]  /*3a40*/  MUFU.EX2 R240, R0 ;  /* 0x0000000000f07308 */ /* 0x0004f00000000800 */
[----:B------:R4:W-:Y:S01]  /*3a50*/  MUFU.EX2 R245, R9 ;  /* 0x0000000900f57308 */ /* 0x0009e20000000800 */
[----:B-1----:R-:W-:Y:S02]  /*3a60*/  F2FP.PACK_AB R8, R246, R249 ;  /* 0x000000f9f608723e */ /* 0x002fe400000000ff */
[----:B--2---:R-:W-:Y:S01]  /*3a70*/  FMNMX.FTZ R0, R120, R2, !PT ;  /* 0x0000000278007209 */ /* 0x004fe20007810000 */
[----:B------:R-:W-:Y:S01]  /*3a80*/  FFMA.FTZ R2, R101, c[0x0][0x23c], -R6 ;  /* 0x00008f0065027a23 */ /* 0x000fe20000010806 */
[----:B---3--:R-:W-:-:S02]  /*3a90*/  F2FP.PACK_AB R11, R240, R244 ;  /* 0x000000f4f00b723e */ /* 0x008fc400000000ff */
[----:B------:R-:W-:Y:S01]  /*3aa0*/  FMNMX.FTZ R0, R121, R0, !PT ;  /* 0x0000000079007209 */ /* 0x000fe20007810000 */
[----:B------:R1:W-:Y:S03]  /*3ab0*/  MUFU.EX2 R237, R2 ;  /* 0x0000000200ed7308 */ /* 0x0003e60000000800 */
[----:B------:R-:W-:Y:S01]  /*3ac0*/  FMNMX.FTZ R0, R122, R0, !PT ;  /* 0x000000007a007209 */ /* 0x000fe20007810000 */
[----:B----4-:R-:W-:-:S04]  /*3ad0*/  FFMA.FTZ R9, R111, c[0x0][0x23c], -R5 ;  /* 0x00008f006f097a23 */ /* 0x010fc80000010805 */
[----:B------:R-:W2:Y:S01]  /*3ae0*/  SHFL.BFLY PT, R4, R0, 0x2, 0x1f ;  /* 0x0c401f0000047f89 */ /* 0x000ea200000e0000 */
[----:B------:R-:W3:Y:S01]  /*3af0*/  MUFU.EX2 R223, R9 ;  /* 0x0000000900df7308 */ /* 0x000ee20000000800 */
[----:B-1----:R-:W-:-:S07]  /*3b00*/  FFMA.FTZ R2, R99, c[0x0][0x23c], -R6 ;  /* 0x00008f0063027a23 */ /* 0x002fce0000010806 */
[----:B------:R-:W1:Y:S01]  /*3b10*/  MUFU.EX2 R2, R2 ;  /* 0x0000000200027308 */ /* 0x000e620000000800 */
[----:B---3--:R-:W-:Y:S01]  /*3b20*/  F2FP.PACK_AB R9, R223, R245 ;  /* 0x000000f5df09723e */ /* 0x008fe200000000ff */
[----:B-1----:R-:W-:Y:S04]  /*3b30*/  STL [R1+0x5c], R2 ;  /* 0x00005c0201007387 */ /* 0x002fe80000100800 */
[----:B------:R-:W-:Y:S04]  /*3b40*/  STL [R1+0xcc], R74 ;  /* 0x0000cc4a01007387 */ /* 0x000fe80000100800 */
[----:B------:R1:W-:Y:S04]  /*3b50*/  STL [R1+0xd4], R244 ;  /* 0x0000d4f401007387 */ /* 0x0003e80000100800 */
[----:B-1----:R-:W3:Y:S01]  /*3b60*/  LDL.LU R244, [R1+0x5c] ;  /* 0x00005c0001f47983 */ /* 0x002ee20000300800 */
[----:B------:R-:W-:Y:S01]  /*3b70*/  FFMA.FTZ R2, R95, c[0x0][0x23c], -R6 ;  /* 0x00008f005f027a23 */ /* 0x000fe20000010806 */
[----:B--2---:R-:W-:Y:S01]  /*3b80*/  FMNMX.FTZ R0, R0, R4, !PT ;  /* 0x0000000400007209 */ /* 0x004fe20007810000 */
[----:B------:R-:W-:Y:S01]  /*3b90*/  HMMA.16816.F32 R64, R8, R28, RZ ;  /* 0x0000001c0840723c */ /* 0x000fe200000018ff */
[----:B------:R-:W-:Y:S01]  /*3ba0*/  STL [R1+0xd0], R240 ;  /* 0x0000d0f001007387 */ /* 0x000fe20000100800 */
[----:B------:R1:W-:Y:S01]  /*3bb0*/  MUFU.EX2 R231, R2 ;  /* 0x0000000200e77308 */ /* 0x0003e20000000800 */
[----:B------:R-:W-:-:S02]  /*3bc0*/  FFMA.FTZ R116, R116, c[0x0][0x23c], -R7 ;  /* 0x00008f0074747a23 */ /* 0x000fc40000010807 */
[----:B------:R-:W2:Y:S01]  /*3bd0*/  SHFL.BFLY PT, R4, R0, 0x1, 0x1f ;  /* 0x0c201f0000047f89 */ /* 0x000ea200000e0000 */
[--C-:B------:R-:W-:Y:S02]  /*3be0*/  FFMA.FTZ R117, R117, c[0x0][0x23c], -R7.reuse ;  /* 0x00008f0075757a23 */ /* 0x100fe40000010807 */
[----:B------:R-:W-:Y:S01]  /*3bf0*/  HMMA.16816.F32 R60, R8, R16, RZ ;  /* 0x00000010083c723c */ /* 0x000fe200000018ff */
[----:B------:R-:W-:Y:S02]  /*3c00*/  FFMA.FTZ R118, R118, c[0x0][0x23c], -R7 ;  /* 0x00008f0076767a23 */ /* 0x000fe40000010807 */
[----:B------:R-:W-:-:S05]  /*3c10*/  FFMA.FTZ R75, R75, c[0x0][0x23c], -R6 ;  /* 0x00008f004b4b7a23 */ /* 0x000fca0000010806 */
[----:B------:R-:W-:Y:S01]  /*3c20*/  HMMA.16816.F32 R76, R8, R24, RZ ;  /* 0x00000018084c723c */ /* 0x000fe200000018ff */
[----:B-1----:R-:W-:-:S04]  /*3c30*/  FFMA.FTZ R2, R94, c[0x0][0x23c], -R6 ;  /* 0x00008f005e027a23 */ /* 0x002fc80000010806 */
[----:B------:R1:W4:Y:S03]  /*3c40*/  MUFU.EX2 R105, R2 ;  /* 0x0000000200697308 */ /* 0x0003260000000800 */
[----:B------:R-:W-:Y:S01]  /*3c50*/  HMMA.16816.F32 R20, R8, R32, RZ ;  /* 0x000000200814723c */ /* 0x000fe200000018ff */
[----:B--2---:R-:W-:-:S07]  /*3c60*/  FMNMX.FTZ R73, R0, R4, !PT ;  /* 0x0000000400497209 */ /* 0x004fce0007810000 */
[----:B------:R-:W-:Y:S01]  /*3c70*/  HMMA.16816.F32 R56, R8, R18, RZ ;  /* 0x000000120838723c */ /* 0x000fe200000018ff */
[C---:B------:R-:W-:Y:S01]  /*3c80*/  FSETP.NEU.FTZ.AND P1, PT, R73.reuse, -INF , PT ;  /* 0xff8000004900780b */ /* 0x040fe20003f3d000 */
[----:B------:R-:W-:Y:S02]  /*3c90*/  FMUL.FTZ R0, R73, c[0x0][0x23c] ;  /* 0x00008f0049007a20 */ /* 0x000fe40000410000 */
[----:B-1----:R-:W-:-:S03]  /*3ca0*/  FFMA.FTZ R2, R102, c[0x0][0x23c], -R5 ;  /* 0x00008f0066027a23 */ /* 0x002fc60000010805 */
[----:B------:R-:W-:Y:S01]  /*3cb0*/  FSEL R0, R0, RZ, P1 ;  /* 0x000000ff00007208 */ /* 0x000fe20000800000 */
[C---:B------:R-:W-:Y:S01]  /*3cc0*/  HMMA.16816.F32 R52, R8.reuse, R26, RZ ;  /* 0x0000001a0834723c */ /* 0x040fe200000018ff */
[----:B----4-:R-:W-:Y:S01]  /*3cd0*/  F2FP.PACK_AB R14, R105, R231 ;  /* 0x000000e7690e723e */ /* 0x010fe200000000ff */
[----:B------:R1:W-:Y:S02]  /*3ce0*/  MUFU.EX2 R236, R2 ;  /* 0x0000000200ec7308 */ /* 0x0003e40000000800 */
[--C-:B------:R-:W-:Y:S02]  /*3cf0*/  FFMA.FTZ R120, R120, c[0x0][0x23c], -R0.reuse ;  /* 0x00008f0078787a23 */ /* 0x100fe40000010800 */
[--C-:B------:R-:W-:Y:S02]  /*3d00*/  FFMA.FTZ R121, R121, c[0x0][0x23c], -R0.reuse ;  /* 0x00008f0079797a23 */ /* 0x100fe40000010800 */
[----:B------:R-:W-:Y:S01]  /*3d10*/  HMMA.16816.F32 R48, R8, R30, RZ ;  /* 0x0000001e0830723c */ /* 0x000fe200000018ff */
[----:B------:R-:W-:-:S07]  /*3d20*/  FFMA.FTZ R122, R122, c[0x0][0x23c], -R0 ;  /* 0x00008f007a7a7a23 */ /* 0x000fce0000010800 */
[----:B------:R-:W-:Y:S01]  /*3d30*/  HMMA.16816.F32 R8, R8, R34, RZ ;  /* 0x000000220808723c */ /* 0x000fe200000018ff */
[----:B-1----:R-:W-:-:S04]  /*3d40*/  FFMA.FTZ R2, R104, c[0x0][0x23c], -R5 ;  /* 0x00008f0068027a23 */ /* 0x002fc80000010805 */
[----:B------:R1:W2:Y:S02]  /*3d50*/  MUFU.EX2 R234, R2 ;  /* 0x0000000200ea7308 */ /* 0x0002a40000000800 */
[----:B-1----:R-:W-:Y:S01]  /*3d60*/  FFMA.FTZ R2, R96, c[0x0][0x23c], -R5 ;  /* 0x00008f0060027a23 */ /* 0x002fe20000010805 */
[----:B--2---:R-:W-:-:S05]  /*3d70*/  F2FP.PACK_AB R13, R234, R236 ;  /* 0x000000ecea0d723e */ /* 0x004fca00000000ff */
[----:B------:R1:W-:Y:S02]  /*3d80*/  MUFU.EX2 R230, R2 ;  /* 0x0000000200e67308 */ /* 0x0003e40000000800 */
[----:B-1----:R-:W-:-:S06]  /*3d90*/  FFMA.FTZ R2, R97, c[0x0][0x23c], -R5 ;  /* 0x00008f0061027a23 */ /* 0x002fcc0000010805 */
[----:B------:R1:W2:Y:S02]  /*3da0*/  MUFU.EX2 R241, R2 ;  /* 0x0000000200f17308 */ /* 0x0002a40000000800 */
[----:B-1----:R-:W-:Y:S01]  /*3db0*/  FFMA.FTZ R2, R206, c[0x0][0x23c], -R7 ;  /* 0x00008f00ce027a23 */ /* 0x002fe20000010807 */
[----:B--2---:R-:W-:-:S05]  /*3dc0*/  F2FP.PACK_AB R15, R241, R230 ;  /* 0x000000e6f10f723e */ /* 0x004fca00000000ff */
[----:B------:R1:W-:Y:S02]  /*3dd0*/  MUFU.EX2 R3, R2 ;  /* 0x0000000200037308 */ /* 0x0003e40000000800 */
[----:B-1----:R-:W-:Y:S01]  /*3de0*/  FFMA.FTZ R2, R202, c[0x0][0x23c], -R7 ;  /* 0x00008f00ca027a23 */ /* 0x002fe20000010807 */
[----:B------:R-:W-:-:S05]  /*3df0*/  MOV R202, R12 ;  /* 0x0000000c00ca7202 */ /* 0x000fca0000000f00 */
[----:B------:R1:W2:Y:S02]  /*3e00*/  MUFU.EX2 R243, R2 ;  /* 0x0000000200f37308 */ /* 0x0002a40000000800 */
[----:B-1----:R-:W-:-:S06]  /*3e10*/  FFMA.FTZ R2, R114, c[0x0][0x23c], -R7 ;  /* 0x00008f0072027a23 */ /* 0x002fcc0000010807 */
[----:B------:R1:W-:Y:S02]  /*3e20*/  MUFU.EX2 R247, R2 ;  /* 0x0000000200f77308 */ /* 0x0003e40000000800 */
[----:B-1----:R-:W-:-:S06]  /*3e30*/  FFMA.FTZ R2, R115, c[0x0][0x23c], -R7 ;  /* 0x00008f0073027a23 */ /* 0x002fcc0000010807 */
[----:B------:R1:W-:Y:S02]  /*3e40*/  MUFU.EX2 R235, R2 ;  /* 0x0000000200eb7308 */ /* 0x0003e40000000800 */
[--C-:B-1----:R-:W-:Y:S02]  /*3e50*/  FFMA.FTZ R2, R218, c[0x0][0x23c], -R0.reuse ;  /* 0x00008f00da027a23 */ /* 0x102fe40000010800 */
[----:B------:R-:W-:Y:S01]  /*3e60*/  IMAD.MOV.U32 R218, RZ, RZ, R105 ;  /* 0x000000ffffda7224 */ /* 0x000fe200078e0069 */
[----:B---3--:R-:W-:Y:S01]  /*3e70*/  F2FP.PACK_AB R12, R244, R237 ;  /* 0x000000edf40c723e */ /* 0x008fe200000000ff */
[----:B------:R1:W-:Y:S04]  /*3e80*/  STL [R1+0xdc], R244 ;  /* 0x0000dcf401007387 */ /* 0x0003e80000100800 */
[----:B------:R-:W-:Y:S02]  /*3e90*/  STL [R1+0xd8], R237 ;  /* 0x0000d8ed01007387 */ /* 0x000fe40000100800 */
[C---:B------:R-:W-:Y:S02]  /*3ea0*/  HMMA.16816.F32 R88, R12.reuse, R36, R64 ;  /* 0x000000240c58723c */ /* 0x040fe40000001840 */
[----:B------:R3:W-:Y:S06]  /*3eb0*/  STL [R1+0xe0], R234 ;  /* 0x0000e0ea01007387 */ /* 0x0007ec0000100800 */
[C---:B------:R-:W-:Y:S08]  /*3ec0*/  HMMA.16816.F32 R80, R12.reuse, R46, R56 ;  /* 0x0000002e0c50723c */ /* 0x040ff00000001838 */
[C---:B------:R-:W-:Y:S01]  /*3ed0*/  HMMA.16816.F32 R84, R12.reuse, R42, R52 ;  /* 0x0000002a0c54723c */ /* 0x040fe20000001834 */
[----:B-1----:R1:W-:Y:S07]  /*3ee0*/  MUFU.EX2 R244, R2 ;  /* 0x0000000200f47308 */ /* 0x0023ee0000000800 */
[C---:B------:R-:W-:Y:S08]  /*3ef0*/  HMMA.16816.F32 R112, R12.reuse, R68, R20 ;  /* 0x000000440c70723c */ /* 0x040ff00000001814 */
[----:B------:R-:W-:Y:S01]  /*3f00*/  HMMA.16816.F32 R92, R12, R38, R48 ;  /* 0x000000260c5c723c */ /* 0x000fe20000001830 */
[----:B-1----:R-:W-:Y:S01]  /*3f10*/  FFMA.FTZ R2, R217, c[0x0][0x23c], -R0 ;  /* 0x00008f00d9027a23 */ /* 0x002fe20000010800 */
[----:B------:R-:W-:-:S03]  /*3f20*/  MOV R217, R249 ;  /* 0x000000f900d97202 */ /* 0x000fc60000000f00 */
[----:B---3--:R1:W3:Y:S03]  /*3f30*/  MUFU.EX2 R234, R2 ;  /* 0x0000000200ea7308 */ /* 0x0082e60000000800 */
[C---:B------:R-:W-:Y:S08]  /*3f40*/  HMMA.16816.F32 R100, R12.reuse, R44, R60 ;  /* 0x0000002c0c64723c */ /* 0x040ff0000000183c */
[----:B------:R-:W-:Y:S01]  /*3f50*/  HMMA.16816.F32 R76, R12, R40, R76 ;  /* 0x000000280c4c723c */ /* 0x000fe2000000184c */
[----:B-1----:R-:W-:-:S04]  /*3f60*/  FFMA.FTZ R2, R214, c[0x0][0x23c], -R0 ;  /* 0x00008f00d6027a23 */ /* 0x002fc80000010800 */
[----:B------:R1:W-:Y:S02]  /*3f70*/  MUFU.EX2 R248, R2 ;  /* 0x0000000200f87308 */ /* 0x0003e40000000800 */
[----:B-1----:R-:W-:-:S06]  /*3f80*/  FFMA.FTZ R2, R213, c[0x0][0x23c], -R0 ;  /* 0x00008f00d5027a23 */ /* 0x002fcc0000010800 */
[----:B------:R1:W4:Y:S02]  /*3f90*/  MUFU.EX2 R242, R2 ;  /* 0x0000000200f27308 */ /* 0x0003240000000800 */
[----:B-1----:R-:W-:-:S06]  /*3fa0*/  FFMA.FTZ R2, R159, c[0x0][0x23c], -R7 ;  /* 0x00008f009f027a23 */ /* 0x002fcc0000010807 */
[----:B------:R1:W-:Y:S02]  /*3fb0*/  MUFU.EX2 R251, R2 ;  /* 0x0000000200fb7308 */ /* 0x0003e40000000800 */
[----:B-1----:R-:W-:Y:S02]  /*3fc0*/  FFMA.FTZ R2, R161, c[0x0][0x23c], -R7 ;  /* 0x00008f00a1027a23 */ /* 0x002fe40000010807 */
[----:B------:R-:W-:-:S04]  /*3fd0*/  IMAD.MOV.U32 R161, RZ, RZ, R98 ;  /* 0x000000ffffa17224 */ /* 0x000fc800078e0062 */
[----:B------:R1:W-:Y:S01]  /*3fe0*/  MUFU.EX2 R229, R2 ;  /* 0x0000000200e57308 */ /* 0x0003e20000000800 */
[----:B------:R-:W-:Y:S07]  /*3ff0*/  HMMA.16816.F32 R96, R12, R70, R8 ;  /* 0x000000460c60723c */ /* 0x000fee0000001808 */
[----:B------:R-:W-:Y:S02]  /*4000*/  F2FP.PACK_AB R8, R202, R161 ;  /* 0x000000a1ca08723e */ /* 0x000fe400000000ff */
[----:B--2---:R-:W-:-:S02]  /*4010*/  F2FP.PACK_AB R10, R243, R3 ;  /* 0x00000003f30a723e */ /* 0x004fc400000000ff */
[----:B---3--:R-:W-:Y:S02]  /*4020*/  F2FP.PACK_AB R9, R234, R244 ;  /* 0x000000f4ea09723e */ /* 0x008fe400000000ff */
[----:B----4-:R-:W-:Y:S01]  /*4030*/  F2FP.PACK_AB R11, R242, R248 ;  /* 0x000000f8f20b723e */ /* 0x010fe200000000ff */
[----:B-1----:R-:W-:-:S04]  /*4040*/  FFMA.FTZ R2, R208, c[0x0][0x23c], -R0 ;  /* 0x00008f00d0027a23 */ /* 0x002fc80000010800 */
[----:B------:R1:W-:Y:S02]  /*4050*/  MUFU.EX2 R238, R2 ;  /* 0x0000000200ee7308 */ /* 0x0003e40000000800 */
[C---:B------:R-:W-:Y:S08]  /*4060*/  HMMA.16816.F32 R56, R8.reuse, R16, RZ ;  /* 0x000000100838723c */ /* 0x040ff000000018ff */
[----:B------:R-:W-:Y:S01]  /*4070*/  HMMA.16816.F32 R52, R8, R18, RZ ;  /* 0x000000120834723c */ /* 0x000fe200000018ff */
[----:B-1----:R-:W-:-:S07]  /*4080*/  FFMA.FTZ R2, R205, c[0x0][0x23c], -R0 ;  /* 0x00008f00cd027a23 */ /* 0x002fce0000010800 */
[C---:B------:R-:W-:Y:S01]  /*4090*/  HMMA.16816.F32 R48, R8.reuse, R24, RZ ;  /* 0x000000180830723c */ /* 0x040fe200000018ff */
[----:B------:R1:W2:Y:S07]  /*40a0*/  MUFU.EX2 R4, R2 ;  /* 0x0000000200047308 */ /* 0x0002ae0000000800 */
[C---:B------:R-:W-:Y:S08]  /*40b0*/  HMMA.16816.F32 R20, R8.reuse, R28, RZ ;  /* 0x0000001c0814723c */ /* 0x040ff000000018ff */
[----:B------:R-:W-:Y:S01]  /*40c0*/  HMMA.16816.F32 R16, R8, R30, RZ ;  /* 0x0000001e0810723c */ /* 0x000fe200000018ff */
[----:B-1----:R-:W-:-:S04]  /*40d0*/  FFMA.FTZ R2, R171, c[0x0][0x23c], -R0 ;  /* 0x00008f00ab027a23 */ /* 0x002fc80000010800 */
[----:B------:R1:W-:Y:S03]  /*40e0*/  MUFU.EX2 R232, R2 ;  /* 0x0000000200e87308 */ /* 0x0003e60000000800 */
[C---:B------:R-:W-:Y:S08]  /*40f0*/  HMMA.16816.F32 R24, R8.reuse, R26, RZ ;  /* 0x0000001a0818723c */ /* 0x040ff000000018ff */
[----:B------:R-:W-:Y:S01]  /*4100*/  HMMA.16816.F32 R12, R8, R32, RZ ;  /* 0x00000020080c723c */ /* 0x000fe200000018ff */
[----:B-1----:R-:W-:Y:S01]  /*4110*/  FFMA.FTZ R2, R173, c[0x0][0x23c], -R0 ;  /* 0x00008f00ad027a23 */ /* 0x002fe20000010800 */
[----:B--2---:R-:W-:-:S06]  /*4120*/  MOV R173, R4 ;  /* 0x0000000400ad7202 */ /* 0x004fcc0000000f00 */
[----:B------:R-:W-:Y:S01]  /*4130*/  HMMA.16816.F32 R28, R8, R34, RZ ;  /* 0x00000022081c723c */ /* 0x000fe200000018ff */
[----:B------:R1:W2:Y:S06]  /*4140*/  MUFU.EX2 R228, R2 ;  /* 0x0000000200e47308 */ /* 0x0002ac0000000800 */
[----:B------:R-:W-:Y:S02]  /*4150*/  F2FP.PACK_AB R8, R235, R247 ;  /* 0x000000f7eb08723e */ /* 0x000fe400000000ff */
[----:B------:R-:W-:Y:S02]  /*4160*/  F2FP.PACK_AB R9, R173, R238 ;  /* 0x000000eead09723e */ /* 0x000fe400000000ff */
[----:B------:R-:W-:Y:S01]  /*4170*/  F2FP.PACK_AB R10, R229, R251 ;  /* 0x000000fbe50a723e */ /* 0x000fe200000000ff */
[----:B-1----:R-:W-:Y:S01]  /*4180*/  FFMA.FTZ R2, R198, c[0x0][0x23c], -R7 ;  /* 0x00008f00c6027a23 */ /* 0x002fe20000010807 */
[----:B--2---:R-:W-:-:S03]  /*4190*/  F2FP.PACK_AB R11, R228, R232 ;  /* 0x000000e8e40b723e */ /* 0x004fc600000000ff */
[----:B------:R1:W-:Y:S04]  /*41a0*/  MUFU.EX2 R213, R2 ;  /* 0x0000000200d57308 */ /* 0x0003e80000000800 */
[C---:B------:R-:W-:Y:S08]  /*41b0*/  HMMA.16816.F32 R56, R8.reuse, R44, R56 ;  /* 0x0000002c0838723c */ /* 0x040ff00000001838 */
[----:B------:R-:W-:Y:S01]  /*41c0*/  HMMA.16816.F32 R48, R8, R40, R48 ;  /* 0x000000280830723c */ /* 0x000fe20000001830 */
[----:B-1----:R-:W-:-:S04]  /*41d0*/  FFMA.FTZ R2, R195, c[0x0][0x23c], -R7 ;  /* 0x00008f00c3027a23 */ /* 0x002fc80000010807 */
        /* <DEDUP_REMOVED lines=8> */
[----:B------:R1:W-:Y:S06]  /*4260*/  MUFU.EX2 R64, R2 ;  /* 0x0000000200407308 */ /* 0x0003ec0000000800 */
[C---:B------:R-:W-:Y:S01]  /*4270*/  HMMA.16816.F32 R36, R8.reuse, R38, R16 ;  /* 0x000000260824723c */ /* 0x040fe20000001810 */
[----:B------:R-:W3:Y:S07]  /*4280*/  LDSM.16.MT88.4 R16, [R227+0x9000] ;  /* 0x00900000e310783b */ /* 0x000eee0000004200 */
[----:B------:R-:W-:Y:S01]  /*4290*/  HMMA.16816.F32 R52, R8, R46, R52 ;  /* 0x0000002e0834723c */ /* 0x000fe20000001834 */
[----:B-1----:R-:W-:-:S04]  /*42a0*/  FFMA.FTZ R2, R154, c[0x0][0x23c], -R7 ;  /* 0x00008f009a027a23 */ /* 0x002fc80000010807 */
[----:B------:R1:W-:Y:S03]  /*42b0*/  MUFU.EX2 R205, R2 ;  /* 0x0000000200cd7308 */ /* 0x0003e60000000800 */
[----:B------:R-:W-:Y:S01]  /*42c0*/  HMMA.16816.F32 R28, R8, R70, R28 ;  /* 0x00000046081c723c */ /* 0x000fe2000000181c */
[----:B-1----:R-:W-:-:S04]  /*42d0*/  FFMA.FTZ R2, R188, c[0x0][0x23c], -R0 ;  /* 0x00008f00bc027a23 */ /* 0x002fc80000010800 */
[----:B------:R1:W-:Y:S02]  /*42e0*/  MUFU.EX2 R65, R2 ;  /* 0x0000000200417308 */ /* 0x0003e40000000800 */
[----:B-1----:R-:W-:-:S06]  /*42f0*/  FFMA.FTZ R2, R172, c[0x0][0x23c], -R6 ;  /* 0x00008f00ac027a23 */ /* 0x002fcc0000010806 */
[----:B------:R1:W-:Y:S02]  /*4300*/  MUFU.EX2 R198, R2 ;  /* 0x0000000200c67308 */ /* 0x0003e40000000800 */
[----:B-1----:R-:W-:-:S06]  /*4310*/  FFMA.FTZ R2, R165, c[0x0][0x23c], -R6 ;  /* 0x00008f00a5027a23 */ /* 0x002fcc0000010806 */
[----:B------:R1:W4:Y:S02]  /*4320*/  MUFU.EX2 R214, R2 ;  /* 0x0000000200d67308 */ /* 0x0003240000000800 */
[----:B-1----:R-:W-:Y:S01]  /*4330*/  FFMA.FTZ R2, R137, c[0x0][0x23c], -R6 ;  /* 0x00008f0089027a23 */ /* 0x002fe20000010806 */
[----:B----4-:R-:W-:-:S05]  /*4340*/  F2FP.PACK_AB R8, R214, R198 ;  /* 0x000000c6d608723e */ /* 0x010fca00000000ff */
[----:B------:R1:W-:Y:S02]  /*4350*/  MUFU.EX2 R4, R2 ;  /* 0x0000000200047308 */ /* 0x0003e40000000800 */
[----:B-1----:R-:W-:Y:S01]  /*4360*/  FFMA.FTZ R2, R133, c[0x0][0x23c], -R6 ;  /* 0x00008f0085027a23 */ /* 0x002fe20000010806 */
[----:B------:R-:W-:-:S05]  /*4370*/  MOV R133, R247 ;  /* 0x000000f700857202 */ /* 0x000fca0000000f00 */
[----:B------:R1:W4:Y:S02]  /*4380*/  MUFU.EX2 R188, R2 ;  /* 0x0000000200bc7308 */ /* 0x0003240000000800 */
[----:B-1----:R-:W-:Y:S01]  /*4390*/  FFMA.FTZ R2, R163, c[0x0][0x23c], -R5 ;  /* 0x00008f00a3027a23 */ /* 0x002fe20000010805 */
[----:B----4-:R-:W-:Y:S01]  /*43a0*/  F2FP.PACK_AB R10, R188, R4 ;  /* 0x00000004bc0a723e */ /* 0x010fe200000000ff */
[----:B------:R-:W-:-:S04]  /*43b0*/  IMAD.MOV.U32 R163, RZ, RZ, R251 ;  /* 0x000000ffffa37224 */ /* 0x000fc800078e00fb */
[----:B------:R1:W-:Y:S02]  /*43c0*/  MUFU.EX2 R171, R2 ;  /* 0x0000000200ab7308 */ /* 0x0003e40000000800 */
[----:B-1----:R-:W-:Y:S02]  /*43d0*/  FFMA.FTZ R2, R162, c[0x0][0x23c], -R5 ;  /* 0x00008f00a2027a23 */ /* 0x002fe40000010805 */
[----:B------:R-:W-:-:S04]  /*43e0*/  IMAD.MOV.U32 R162, RZ, RZ, R65 ;  /* 0x000000ffffa27224 */ /* 0x000fc800078e0041 */
[----:B------:R1:W-:Y:S02]  /*43f0*/  MUFU.EX2 R44, R2 ;  /* 0x00000002002c7308 */ /* 0x0003e40000000800 */
[----:B-1----:R-:W-:Y:S01]  /*4400*/  FFMA.FTZ R2, R134, c[0x0][0x23c], -R5 ;  /* 0x00008f0086027a23 */ /* 0x002fe20000010805 */
[----:B------:R-:W-:-:S05]  /*4410*/  MOV R134, R252 ;  /* 0x000000fc00867202 */ /* 0x000fca0000000f00 */
[----:B------:R1:W-:Y:S02]  /*4420*/  MUFU.EX2 R137, R2 ;  /* 0x0000000200897308 */ /* 0x0003e40000000800 */
[----:B-1----:R-:W-:Y:S01]  /*4430*/  FFMA.FTZ R2, R136, c[0x0][0x23c], -R5 ;  /* 0x00008f0088027a23 */ /* 0x002fe20000010805 */
[----:B------:R-:W-:-:S05]  /*4440*/  MOV R136, R64 ;  /* 0x0000004000887202 */ /* 0x000fca0000000f00 */
[----:B------:R1:W4:Y:S02]  /*4450*/  MUFU.EX2 R172, R2 ;  /* 0x0000000200ac7308 */ /* 0x0003240000000800 */
[----:B-1----:R-:W-:Y:S01]  /*4460*/  FFMA.FTZ R2, R204, c[0x0][0x23c], -R0 ;  /* 0x00008f00cc027a23 */ /* 0x002fe20000010800 */
[----:B----4-:R-:W-:Y:S01]  /*4470*/  F2FP.PACK_AB R11, R172, R137 ;  /* 0x00000089ac0b723e */ /* 0x010fe200000000ff */
[----:B------:R-:W-:-:S04]  /*4480*/  IMAD.MOV.U32 R204, RZ, RZ, R44 ;  /* 0x000000ffffcc7224 */ /* 0x000fc800078e002c */
[----:B------:R1:W4:Y:S01]  /*4490*/  MUFU.EX2 R154, R2 ;  /* 0x00000002009a7308 */ /* 0x0003220000000800 */
[----:B------:R-:W-:-:S07]  /*44a0*/  F2FP.PACK_AB R9, R204, R171 ;  /* 0x000000abcc09723e */ /* 0x000fce00000000ff */
[----:B--2---:R-:W-:Y:S01]  /*44b0*/  HMMA.16816.F32 R64, R8, R20, R100 ;  /* 0x000000140840723c */ /* 0x004fe20000001864 */
[----:B-1----:R-:W-:-:S07]  /*44c0*/  FFMA.FTZ R2, R170, c[0x0][0x23c], -R0 ;  /* 0x00008f00aa027a23 */ /* 0x002fce0000010800 */
[C---:B---3--:R-:W-:Y:S01]  /*44d0*/  HMMA.16816.F32 R76, R8.reuse, R16, R76 ;  /* 0x00000010084c723c */ /* 0x048fe2000000184c */
[----:B------:R1:W-:Y:S07]  /*44e0*/  MUFU.EX2 R208, R2 ;  /* 0x0000000200d07308 */ /* 0x0003ee0000000800 */
[C---:B------:R-:W-:Y:S08]  /*44f0*/  HMMA.16816.F32 R88, R8.reuse, R12, R88 ;  /* 0x0000000c0858723c */ /* 0x040ff00000001858 */
[----:B------:R-:W-:Y:S01]  /*4500*/  HMMA.16816.F32 R112, R8, R24, R112 ;  /* 0x000000180870723c */ /* 0x000fe20000001870 */
[----:B-1----:R-:W-:-:S04]  /*4510*/  FFMA.FTZ R2, R168, c[0x0][0x23c], -R0 ;  /* 0x00008f00a8027a23 */ /* 0x002fc80000010800 */
[----:B------:R1:W2:Y:S03]  /*4520*/  MUFU.EX2 R206, R2 ;  /* 0x0000000200ce7308 */ /* 0x0002a60000000800 */
[C---:B------:R-:W-:Y:S08]  /*4530*/  HMMA.16816.F32 R68, R8.reuse, R22, R80 ;  /* 0x000000160844723c */ /* 0x040ff00000001850 */
[----:B------:R-:W-:Y:S01]  /*4540*/  HMMA.16816.F32 R84, R8, R18, R84 ;  /* 0x000000120854723c */ /* 0x000fe20000001854 */
[----:B-1----:R-:W-:-:S07]  /*4550*/  FFMA.FTZ R2, R201, c[0x0][0x23c], -R7 ;  /* 0x00008f00c9027a23 */ /* 0x002fce0000010807 */
[C---:B------:R-:W-:Y:S01]  /*4560*/  HMMA.16816.F32 R92, R8.reuse, R14, R92 ;  /* 0x0000000e085c723c */ /* 0x040fe2000000185c */
[----:B------:R-:W-:Y:S01]  /*4570*/  IMAD.MOV.U32 R201, RZ, RZ, R218 ;  /* 0x000000ffffc97224 */ /* 0x000fe200078e00da */
[----:B------:R1:W-:Y:S06]  /*4580*/  MUFU.EX2 R104, R2 ;  /* 0x0000000200687308 */ /* 0x0003ec0000000800 */
[----:B------:R-:W-:Y:S07]  /*4590*/  HMMA.16816.F32 R96, R8, R26, R96 ;  /* 0x0000001a0860723c */ /* 0x000fee0000001860 */
[----:B------:R-:W-:-:S02]  /*45a0*/  F2FP.PACK_AB R8, R72, R213 ;  /* 0x000000d54808723e */ /* 0x000fc400000000ff */
[----:B----4-:R-:W-:Y:S01]  /*45b0*/  F2FP.PACK_AB R9, R154, R162 ;  /* 0x000000a29a09723e */ /* 0x010fe200000000ff */
[--C-:B-1----:R-:W-:Y:S01]  /*45c0*/  FFMA.FTZ R2, R199, c[0x0][0x23c], -R7.reuse ;  /* 0x00008f00c7027a23 */ /* 0x102fe20000010807 */
[----:B------:R-:W-:Y:S02]  /*45d0*/  F2FP.PACK_AB R10, R205, R136 ;  /* 0x00000088cd0a723e */ /* 0x000fe400000000ff */
[----:B--2---:R-:W-:Y:S01]  /*45e0*/  F2FP.PACK_AB R11, R206, R208 ;  /* 0x000000d0ce0b723e */ /* 0x004fe200000000ff */
[----:B------:R1:W-:Y:S06]  /*45f0*/  MUFU.EX2 R170, R2 ;  /* 0x0000000200aa7308 */ /* 0x0003ec0000000800 */
[C---:B------:R-:W-:Y:S08]  /*4600*/  HMMA.16816.F32 R44, R8.reuse, R18, R40 ;  /* 0x00000012082c723c */ /* 0x040ff00000001828 */
[----:B------:R-:W-:Y:S01]  /*4610*/  HMMA.16816.F32 R40, R8, R12, R32 ;  /* 0x0000000c0828723c */ /* 0x000fe20000001820 */
[----:B-1----:R-:W-:-:S04]  /*4620*/  FFMA.FTZ R2, R158, c[0x0][0x23c], -R7 ;  /* 0x00008f009e027a23 */ /* 0x002fc80000010807 */
[----:B------:R1:W-:Y:S03]  /*4630*/  MUFU.EX2 R156, R2 ;  /* 0x00000002009c7308 */ /* 0x0003e60000000800 */
[C---:B------:R-:W-:Y:S08]  /*4640*/  HMMA.16816.F32 R80, R8.reuse, R20, R56 ;  /* 0x000000140850723c */ /* 0x040ff00000001838 */
[----:B------:R-:W-:Y:S01]  /*4650*/  HMMA.16816.F32 R52, R8, R22, R52 ;  /* 0x000000160834723c */ /* 0x000fe20000001834 */
[----:B------:R-:W2:Y:S01]  /*4660*/  LDSM.16.MT88.4 R20, [R224+0x9800] ;  /* 0x00980000e014783b */ /* 0x000ea20000004200 */
[----:B-1----:R-:W-:-:S06]  /*4670*/  FFMA.FTZ R2, R157, c[0x0][0x23c], -R7 ;  /* 0x00008f009d027a23 */ /* 0x002fcc0000010807 */
[C---:B------:R-:W-:Y:S01]  /*4680*/  HMMA.16816.F32 R48, R8.reuse, R16, R48 ;  /* 0x000000100830723c */ /* 0x040fe20000001830 */
[----:B------:R-:W1:Y:S01]  /*4690*/  LDSM.16.MT88.4 R16, [R227+0x9800] ;  /* 0x00980000e310783b */ /* 0x000e620000004200 */
[----:B------:R3:W-:Y:S06]  /*46a0*/  MUFU.EX2 R233, R2 ;  /* 0x0000000200e97308 */ /* 0x0007ec0000000800 */
[C---:B------:R-:W-:Y:S01]  /*46b0*/  HMMA.16816.F32 R36, R8.reuse, R14, R36 ;  /* 0x0000000e0824723c */ /* 0x040fe20000001824 */
[----:B------:R-:W4:Y:S07]  /*46c0*/  LDSM.16.MT88.4 R12, [R225+0x9800] ;  /* 0x00980000e10c783b */ /* 0x000f2e0000004200 */
[----:B------:R-:W-:Y:S01]  /*46d0*/  HMMA.16816.F32 R32, R8, R24, R60 ;  /* 0x000000180820723c */ /* 0x000fe2000000183c */
[----:B---3--:R-:W-:-:S04]  /*46e0*/  FFMA.FTZ R2, R197, c[0x0][0x23c], -R0 ;  /* 0x00008f00c5027a23 */ /* 0x008fc80000010800 */
[----:B------:R3:W-:Y:S03]  /*46f0*/  MUFU.EX2 R197, R2 ;  /* 0x0000000200c57308 */ /* 0x0007e60000000800 */
[----:B------:R-:W-:Y:S01]  /*4700*/  HMMA.16816.F32 R28, R8, R26, R28 ;  /* 0x0000001a081c723c */ /* 0x000fe2000000181c */
[----:B------:R-:W1:Y:S01]  /*4710*/  LDSM.16.MT88.4 R24, [R226+0x9800] ;  /* 0x00980000e218783b */ /* 0x000e620000004200 */
[----:B---3--:R-:W-:Y:S01]  /*4720*/  FFMA.FTZ R2, R183, c[0x0][0x23c], -R6 ;  /* 0x00008f00b7027a23 */ /* 0x008fe20000010806 */
[----:B------:R-:W-:-:S03]  /*4730*/  MOV R183, R214 ;  /* 0x000000d600b77202 */ /* 0x000fc60000000f00 */
[----:B------:R3:W-:Y:S02]  /*4740*/  MUFU.EX2 R199, R2 ;  /* 0x0000000200c77308 */ /* 0x0007e40000000800 */
[----:B---3--:R-:W-:Y:S02]  /*4750*/  FFMA.FTZ R2, R174, c[0x0][0x23c], -R6 ;  /* 0x00008f00ae027a23 */ /* 0x008fe40000010806 */
[----:B------:R-:W-:-:S04]  /*4760*/  IMAD.MOV.U32 R174, RZ, RZ, R246 ;  /* 0x000000ffffae7224 */ /* 0x000fc800078e00f6 */
[----:B------:R3:W1:Y:S02]  /*4770*/  MUFU.EX2 R159, R2 ;  /* 0x00000002009f7308 */ /* 0x0006640000000800 */
[----:B---3--:R-:W-:Y:S01]  /*4780*/  FFMA.FTZ R2, R146, c[0x0][0x23c], -R6 ;  /* 0x00008f0092027a23 */ /* 0x008fe20000010806 */
[----:B-1----:R-:W-:-:S05]  /*4790*/  F2FP.PACK_AB R8, R159, R199 ;  /* 0x000000c79f08723e */ /* 0x002fca00000000ff */
[----:B------:R1:W-:Y:S02]  /*47a0*/  MUFU.EX2 R237, R2 ;  /* 0x0000000200ed7308 */ /* 0x0003e40000000800 */
[----:B-1----:R-:W-:-:S06]  /*47b0*/  FFMA.FTZ R2, R138, c[0x0][0x23c], -R6 ;  /* 0x00008f008a027a23 */ /* 0x002fcc0000010806 */
[----:B------:R1:W3:Y:S02]  /*47c0*/  MUFU.EX2 R74, R2 ;  /* 0x00000002004a7308 */ /* 0x0002e40000000800 */
[----:B-1----:R-:W-:Y:S01]  /*47d0*/  FFMA.FTZ R2, R167, c[0x0][0x23c], -R5 ;  /* 0x00008f00a7027a23 */ /* 0x002fe20000010805 */
[----:B---3--:R-:W-:-:S05]  /*47e0*/  F2FP.PACK_AB R10, R74, R237 ;  /* 0x000000ed4a0a723e */ /* 0x008fca00000000ff */
[----:B------:R1:W-:Y:S02]  /*47f0*/  MUFU.EX2 R168, R2 ;  /* 0x0000000200a87308 */ /* 0x0003e40000000800 */
[----:B-1----:R-:W-:Y:S01]  /*4800*/  FFMA.FTZ R2, R166, c[0x0][0x23c], -R5 ;  /* 0x00008f00a6027a23 */ /* 0x002fe20000010805 */
[----:B------:R-:W-:-:S05]  /*4810*/  MOV R166, R104 ;  /* 0x0000006800a67202 */ /* 0x000fca0000000f00 */
[----:B------:R1:W3:Y:S02]  /*4820*/  MUFU.EX2 R157, R2 ;  /* 0x00000002009d7308 */ /* 0x0002e40000000800 */
[----:B-1----:R-:W-:Y:S01]  /*4830*/  FFMA.FTZ R2, R144, c[0x0][0x23c], -R5 ;  /* 0x00008f0090027a23 */ /* 0x002fe20000010805 */
[----:B---3--:R-:W-:Y:S02]  /*4840*/  F2FP.PACK_AB R9, R157, R168 ;  /* 0x000000a89d09723e */ /* 0x008fe400000000ff */
[----:B------:R-:W-:-:S03]  /*4850*/  MOV R144, R245 ;  /* 0x000000f500907202 */ /* 0x000fc60000000f00 */
[----:B------:R1:W-:Y:S02]  /*4860*/  MUFU.EX2 R239, R2 ;  /* 0x0000000200ef7308 */ /* 0x0003e40000000800 */
[----:B-1----:R-:W-:Y:S02]  /*4870*/  FFMA.FTZ R2, R139, c[0x0][0x23c], -R5 ;  /* 0x00008f008b027a23 */ /* 0x002fe40000010805 */
[----:B------:R-:W-:-:S04]  /*4880*/  IMAD.MOV.U32 R139, RZ, RZ, R223 ;  /* 0x000000ffff8b7224 */ /* 0x000fc800078e00df */
[----:B------:R1:W3:Y:S02]  /*4890*/  MUFU.EX2 R167, R2 ;  /* 0x0000000200a77308 */ /* 0x0002e40000000800 */
[----:B-1----:R-:W-:Y:S01]  /*48a0*/  FFMA.FTZ R2, R209, c[0x0][0x23c], -R0 ;  /* 0x00008f00d1027a23 */ /* 0x002fe20000010800 */
[----:B---3--:R-:W-:-:S05]  /*48b0*/  F2FP.PACK_AB R11, R167, R239 ;  /* 0x000000efa70b723e */ /* 0x008fca00000000ff */
[----:B------:R1:W3:Y:S02]  /*48c0*/  MUFU.EX2 R158, R2 ;  /* 0x00000002009e7308 */ /* 0x0002e40000000800 */
[C---:B--2---:R-:W-:Y:S08]  /*48d0*/  HMMA.16816.F32 R64, R8.reuse, R20, R64 ;  /* 0x000000140840723c */ /* 0x044ff00000001840 */
[----:B------:R-:W-:Y:S01]  /*48e0*/  HMMA.16816.F32 R60, R8, R22, R68 ;  /* 0x00000016083c723c */ /* 0x000fe20000001844 */
[----:B-1----:R-:W-:Y:S01]  /*48f0*/  FFMA.FTZ R2, R178, c[0x0][0x23c], -R0 ;  /* 0x00008f00b2027a23 */ /* 0x002fe20000010800 */
[----:B------:R-:W-:Y:S01]  /*4900*/  MOV R178, R4 ;  /* 0x0000000400b27202 */ /* 0x000fe20000000f00 */
[----:B------:R-:W-:-:S02]  /*4910*/  FFMA.FTZ R4, R152, c[0x0][0x23c], -R5 ;  /* 0x00008f0098047a23 */ /* 0x000fc40000010805 */
[----:B------:R1:W-:Y:S03]  /*4920*/  MUFU.EX2 R195, R2 ;  /* 0x0000000200c37308 */ /* 0x0003e60000000800 */
[C---:B------:R-:W-:Y:S08]  /*4930*/  HMMA.16816.F32 R56, R8.reuse, R16, R76 ;  /* 0x000000100838723c */ /* 0x040ff0000000184c */
[----:B------:R-:W-:Y:S01]  /*4940*/  HMMA.16816.F32 R84, R8, R18, R84 ;  /* 0x000000120854723c */ /* 0x000fe20000001854 */
[----:B-1----:R-:W-:-:S07]  /*4950*/  FFMA.FTZ R2, R177, c[0x0][0x23c], -R0 ;  /* 0x00008f00b1027a23 */ /* 0x002fce0000010800 */
[C---:B----4-:R-:W-:Y:S01]  /*4960*/  HMMA.16816.F32 R88, R8.reuse, R12, R88 ;  /* 0x0000000c0858723c */ /* 0x050fe20000001858 */
        /* <DEDUP_REMOVED lines=10> */
[----:B-1----:R-:W-:Y:S02]  /*4a10*/  FFMA.FTZ R2, R203, c[0x0][0x23c], -R7 ;  /* 0x00008f00cb027a23 */ /* 0x002fe40000010807 */
[----:B------:R-:W-:Y:S02]  /*4a20*/  IMAD.MOV.U32 R203, RZ, RZ, R137 ;  /* 0x000000ffffcb7224 */ /* 0x000fe400078e0089 */
        /* <DEDUP_REMOVED lines=8> */
[C---:B------:R-:W-:Y:S03]  /*4ab0*/  HMMA.16816.F32 R100, R8.reuse, R16, R48 ;  /* 0x000000100864723c */ /* 0x040fe60000001830 */
[----:B------:R3:W-:Y:S05]  /*4ac0*/  MUFU.EX2 R205, R4 ;  /* 0x0000000400cd7308 */ /* 0x0007ea0000000800 */
[----:B------:R-:W-:Y:S01]  /*4ad0*/  HMMA.16816.F32 R80, R8, R18, R44 ;  /* 0x000000120850723c */ /* 0x000fe2000000182c */
[----:B------:R-:W4:Y:S01]  /*4ae0*/  LDSM.16.MT88.4 R16, [R227+0xa000] ;  /* 0x00a00000e310783b */ /* 0x000f220000004200 */
[----:B--2---:R-:W-:-:S02]  /*4af0*/  FFMA.FTZ R2, R160, c[0x0][0x23c], -R7 ;  /* 0x00008f00a0027a23 */ /* 0x004fc40000010807 */
[----:B------:R-:W-:Y:S02]  /*4b00*/  IMAD.MOV.U32 R160, RZ, RZ, R206 ;  /* 0x000000ffffa07224 */ /* 0x000fe400078e00ce */
[----:B------:R2:W-:Y:S02]  /*4b10*/  MUFU.EX2 R165, R2 ;  /* 0x0000000200a57308 */ /* 0x0005e40000000800 */
[----:B------:R-:W-:Y:S01]  /*4b20*/  HMMA.16816.F32 R76, R8, R12, R40 ;  /* 0x0000000c084c723c */ /* 0x000fe20000001828 */
[----:B------:R-:W1:Y:S01]  /*4b30*/  LDSM.16.MT88.4 R12, [R225+0xa000] ;  /* 0x00a00000e10c783b */ /* 0x000e620000004200 */
[----:B---3--:R-:W-:-:S06]  /*4b40*/  FFMA.FTZ R4, R215, c[0x0][0x23c], -R0 ;  /* 0x00008f00d7047a23 */ /* 0x008fcc0000010800 */
[----:B------:R-:W-:Y:S01]  /*4b50*/  HMMA.16816.F32 R36, R8, R24, R32 ;  /* 0x000000180824723c */ /* 0x000fe20000001820 */
[----:B--2---:R-:W-:-:S07]  /*4b60*/  FFMA.FTZ R2, R200, c[0x0][0x23c], -R0 ;  /* 0x00008f00c8027a23 */ /* 0x004fce0000010800 */
[----:B------:R-:W-:Y:S01]  /*4b70*/  HMMA.16816.F32 R28, R8, R26, R28 ;  /* 0x0000001a081c723c */ /* 0x000fe2000000181c */
[----:B------:R-:W2:Y:S01]  /*4b80*/  LDSM.16.MT88.4 R24, [R226+0xa000] ;  /* 0x00a00000e218783b */ /* 0x000ea20000004200 */
[----:B------:R3:W-:Y:S02]  /*4b90*/  MUFU.EX2 R249, R2 ;  /* 0x0000000200f97308 */ /* 0x0007e40000000800 */
[----:B---3--:R-:W-:Y:S02]  /*4ba0*/  FFMA.FTZ R2, R194, c[0x0][0x23c], -R6 ;  /* 0x00008f00c2027a23 */ /* 0x008fe40000010806 */
[----:B------:R-:W-:-:S04]  /*4bb0*/  IMAD.MOV.U32 R194, RZ, RZ, R248 ;  /* 0x000000ffffc27224 */ /* 0x000fc800078e00f8 */
[----:B------:R3:W-:Y:S02]  /*4bc0*/  MUFU.EX2 R248, R2 ;  /* 0x0000000200f87308 */ /* 0x0007e40000000800 */
[----:B---3--:R-:W-:Y:S02]  /*4bd0*/  FFMA.FTZ R2, R185, c[0x0][0x23c], -R6 ;  /* 0x00008f00b9027a23 */ /* 0x008fe40000010806 */
[----:B------:R-:W-:-:S04]  /*4be0*/  IMAD.MOV.U32 R185, RZ, RZ, R163 ;  /* 0x000000ffffb97224 */ /* 0x000fc800078e00a3 */
[----:B------:R3:W1:Y:S02]  /*4bf0*/  MUFU.EX2 R250, R2 ;  /* 0x0000000200fa7308 */ /* 0x0006640000000800 */
[----:B---3--:R-:W-:Y:S01]  /*4c00*/  FFMA.FTZ R2, R153, c[0x0][0x23c], -R6 ;  /* 0x00008f0099027a23 */ /* 0x008fe20000010806 */
[----:B------:R-:W-:Y:S01]  /*4c10*/  MOV R153, R213 ;  /* 0x000000d500997202 */ /* 0x000fe20000000f00 */
[----:B------:R-:W-:Y:S01]  /*4c20*/  IMAD.MOV.U32 R213, RZ, RZ, R217 ;  /* 0x000000ffffd57224 */ /* 0x000fe200078e00d9 */
[----:B-1----:R-:W-:-:S03]  /*4c30*/  F2FP.PACK_AB R8, R250, R248 ;  /* 0x000000f8fa08723e */ /* 0x002fc600000000ff */
[----:B------:R1:W-:Y:S01]  /*4c40*/  MUFU.EX2 R251, R2 ;  /* 0x0000000200fb7308 */ /* 0x0003e20000000800 */
[----:B------:R-:W-:Y:S01]  /*4c50*/  MOV R200, R213 ;  /* 0x000000d500c87202 */ /* 0x000fe20000000f00 */
[----:B-1----:R-:W-:-:S06]  /*4c60*/  FFMA.FTZ R2, R147, c[0x0][0x23c], -R6 ;  /* 0x00008f0093027a23 */ /* 0x002fcc0000010806 */
[----:B------:R1:W3:Y:S02]  /*4c70*/  MUFU.EX2 R252, R2 ;  /* 0x0000000200fc7308 */ /* 0x0002e40000000800 */
[----:B-1----:R-:W-:Y:S01]  /*4c80*/  FFMA.FTZ R2, R176, c[0x0][0x23c], -R5 ;  /* 0x00008f00b0027a23 */ /* 0x002fe20000010805 */
[----:B---3--:R-:W-:-:S05]  /*4c90*/  F2FP.PACK_AB R10, R252, R251 ;  /* 0x000000fbfc0a723e */ /* 0x008fca00000000ff */
[----:B------:R1:W-:Y:S02]  /*4ca0*/  MUFU.EX2 R247, R2 ;  /* 0x0000000200f77308 */ /* 0x0003e40000000800 */
[----:B-1----:R-:W-:-:S06]  /*4cb0*/  FFMA.FTZ R2, R175, c[0x0][0x23c], -R5 ;  /* 0x00008f00af027a23 */ /* 0x002fcc0000010805 */
[----:B------:R1:W3:Y:S02]  /*4cc0*/  MUFU.EX2 R223, R2 ;  /* 0x0000000200df7308 */ /* 0x0002e40000000800 */
[----:B-1----:R-:W-:Y:S01]  /*4cd0*/  FFMA.FTZ R2, R151, c[0x0][0x23c], -R5 ;  /* 0x00008f0097027a23 */ /* 0x002fe20000010805 */
[----:B---3--:R-:W-:Y:S02]  /*4ce0*/  F2FP.PACK_AB R9, R223, R247 ;  /* 0x000000f7df09723e */ /* 0x008fe400000000ff */
[----:B------:R-:W-:-:S03]  /*4cf0*/  MOV R151, R160 ;  /* 0x000000a000977202 */ /* 0x000fc60000000f00 */
[----:B------:R1:W-:Y:S02]  /*4d00*/  MUFU.EX2 R245, R2 ;  /* 0x0000000200f57308 */ /* 0x0003e40000000800 */
[----:B-1----:R-:W-:Y:S02]  /*4d10*/  FFMA.FTZ R2, R150, c[0x0][0x23c], -R5 ;  /* 0x00008f0096027a23 */ /* 0x002fe40000010805 */
[----:B------:R-:W-:Y:S01]  /*4d20*/  IMAD.MOV.U32 R150, RZ, RZ, R164 ;  /* 0x000000ffff967224 */ /* 0x000fe200078e00a4 */
[----:B------:R-:W-:-:S03]  /*4d30*/  MOV R164, R162 ;  /* 0x000000a200a47202 */ /* 0x000fc60000000f00 */
[----:B------:R1:W3:Y:S02]  /*4d40*/  MUFU.EX2 R246, R2 ;  /* 0x0000000200f67308 */ /* 0x0002e40000000800 */
[----:B-1----:R-:W-:Y:S01]  /*4d50*/  FFMA.FTZ R2, R210, c[0x0][0x23c], -R0 ;  /* 0x00008f00d2027a23 */ /* 0x002fe20000010800 */
[----:B---3--:R-:W-:-:S05]  /*4d60*/  F2FP.PACK_AB R11, R246, R245 ;  /* 0x000000f5f60b723e */ /* 0x008fca00000000ff */
[----:B------:R1:W3:Y:S02]  /*4d70*/  MUFU.EX2 R218, R2 ;  /* 0x0000000200da7308 */ /* 0x0002e40000000800 */
[C---:B------:R-:W-:Y:S08]  /*4d80*/  HMMA.16816.F32 R64, R8.reuse, R20, R64 ;  /* 0x000000140840723c */ /* 0x040ff00000001840 */
[----:B------:R-:W-:Y:S01]  /*4d90*/  HMMA.16816.F32 R60, R8, R22, R60 ;  /* 0x00000016083c723c */ /* 0x000fe2000000183c */
[----:B-1----:R-:W-:-:S04]  /*4da0*/  FFMA.FTZ R2, R191, c[0x0][0x23c], -R0 ;  /* 0x00008f00bf027a23 */ /* 0x002fc80000010800 */
[----:B------:R1:W-:Y:S03]  /*4db0*/  MUFU.EX2 R217, R2 ;  /* 0x0000000200d97308 */ /* 0x0003e60000000800 */
[C---:B----4-:R-:W-:Y:S08]  /*4dc0*/  HMMA.16816.F32 R56, R8.reuse, R16, R56 ;  /* 0x000000100838723c */ /* 0x050ff00000001838 */
[----:B------:R-:W-:Y:S01]  /*4dd0*/  HMMA.16816.F32 R52, R8, R18, R84 ;  /* 0x000000120834723c */ /* 0x000fe20000001854 */
[----:B-1----:R-:W-:-:S07]  /*4de0*/  FFMA.FTZ R2, R190, c[0x0][0x23c], -R0 ;  /* 0x00008f00be027a23 */ /* 0x002fce0000010800 */
[C---:B------:R-:W-:Y:S01]  /*4df0*/  HMMA.16816.F32 R48, R8.reuse, R12, R88 ;  /* 0x0000000c0830723c */ /* 0x040fe20000001858 */
[----:B------:R1:W4:Y:S07]  /*4e00*/  MUFU.EX2 R214, R2 ;  /* 0x0000000200d67308 */ /* 0x00032e0000000800 */
[C---:B------:R-:W-:Y:S08]  /*4e10*/  HMMA.16816.F32 R44, R8.reuse, R14, R92 ;  /* 0x0000000e082c723c */ /* 0x040ff0000000185c */
[----:B--2---:R-:W-:Y:S01]  /*4e20*/  HMMA.16816.F32 R40, R8, R24, R112 ;  /* 0x000000180828723c */ /* 0x004fe20000001870 */
[----:B-1----:R-:W-:Y:S01]  /*4e30*/  FFMA.FTZ R2, R196, c[0x0][0x23c], -R6 ;  /* 0x00008f00c4027a23 */ /* 0x002fe20000010806 */
[----:B------:R-:W-:-:S05]  /*4e40*/  MOV R196, R203 ;  /* 0x000000cb00c47202 */ /* 0x000fca0000000f00 */
[----:B------:R-:W-:Y:S01]  /*4e50*/  MOV R114, R139 ;  /* 0x0000008b00727202 */ /* 0x000fe20000000f00 */
[----:B------:R-:W-:Y:S01]  /*4e60*/  HMMA.16816.F32 R32, R8, R26, R96 ;  /* 0x0000001a0820723c */ /* 0x000fe20000001860 */
[----:B------:R-:W-:Y:S01]  /*4e70*/  MOV R113, R161 ;  /* 0x000000a100717202 */ /* 0x000fe20000000f00 */
[----:B------:R-:W-:Y:S02]  /*4e80*/  FFMA.FTZ R115, R119, c[0x0][0x23c], -R7 ;  /* 0x00008f0077737a23 */ /* 0x000fe40000010807 */
[----:B------:R-:W-:Y:S02]  /*4e90*/  FFMA.FTZ R119, R130, c[0x0][0x23c], -R0 ;  /* 0x00008f0082777a23 */ /* 0x000fe40000010800 */
[----:B------:R-:W-:Y:S01]  /*4ea0*/  MUFU.EX2 R130, R4 ;  /* 0x0000000400827308 */ /* 0x000fe20000000800 */
[----:B------:R-:W-:Y:S01]  /*4eb0*/  F2FP.PACK_AB R8, R146, R138 ;  /* 0x0000008a9208723e */ /* 0x000fe200000000ff */
[----:B------:R-:W-:Y:S01]  /*4ec0*/  FFMA.FTZ R112, R124, c[0x0][0x23c], -R5 ;  /* 0x00008f007c707a23 */ /* 0x000fe20000010805 */
[----:B---3--:R-:W-:-:S02]  /*4ed0*/  F2FP.PACK_AB R9, R218, R249 ;  /* 0x000000f9da09723e */ /* 0x008fc400000000ff */
[----:B------:R-:W-:Y:S02]  /*4ee0*/  F2FP.PACK_AB R10, R165, R177 ;  /* 0x000000b1a50a723e */ /* 0x000fe400000000ff */
[----:B----4-:R-:W-:-:S07]  /*4ef0*/  F2FP.PACK_AB R11, R214, R217 ;  /* 0x000000d9d60b723e */ /* 0x010fce00000000ff */
[C---:B------:R-:W-:Y:S08]  /*4f00*/  HMMA.16816.F32 R92, R8.reuse, R18, R80 ;  /* 0x00000012085c723c */ /* 0x040ff00000001850 */
[C---:B------:R-:W-:Y:S08]  /*4f10*/  HMMA.16816.F32 R80, R8.reuse, R14, R68 ;  /* 0x0000000e0850723c */ /* 0x040ff00000001844 */
[C---:B------:R-:W-:Y:S07]  /*4f20*/  HMMA.16816.F32 R68, R8.reuse, R24, R36 ;  /* 0x000000180844723c */ /* 0x040fee0000001824 */
[----:B------:R-:W-:Y:S01]  /*4f30*/  IMAD.MOV.U32 R39, RZ, RZ, R144 ;  /* 0x000000ffff277224 */ /* 0x000fe200078e0090 */
[C---:B------:R-:W-:Y:S01]  /*4f40*/  HMMA.16816.F32 R88, R8.reuse, R20, R108 ;  /* 0x000000140858723c */ /* 0x040fe2000000186c */
[----:B------:R-:W-:Y:S01]  /*4f50*/  IMAD.MOV.U32 R144, RZ, RZ, R208 ;  /* 0x000000ffff907224 */ /* 0x000fe200078e00d0 */
[----:B------:R-:W-:Y:S01]  /*4f60*/  MOV R36, R174 ;  /* 0x000000ae00247202 */ /* 0x000fe20000000f00 */
[----:B------:R1:W-:Y:S01]  /*4f70*/  MUFU.EX2 R208, R2 ;  /* 0x0000000200d07308 */ /* 0x0003e20000000800 */
[----:B------:R-:W-:Y:S01]  /*4f80*/  IMAD.MOV.U32 R174, RZ, RZ, R204 ;  /* 0x000000ffffae7224 */ /* 0x000fe200078e00cc */
[----:B------:R-:W-:Y:S01]  /*4f90*/  MOV R38, R167 ;  /* 0x000000a700267202 */ /* 0x000fe20000000f00 */
[----:B------:R-:W-:Y:S01]  /*4fa0*/  IMAD.MOV.U32 R37, RZ, RZ, R138 ;  /* 0x000000ffff257224 */ /* 0x000fe200078e008a */
[----:B------:R-:W-:Y:S01]  /*4fb0*/  MOV R167, R136 ;  /* 0x0000008800a77202 */ /* 0x000fe20000000f00 */
[----:B------:R-:W-:Y:S01]  /*4fc0*/  HMMA.16816.F32 R96, R8, R22, R104 ;  /* 0x000000160860723c */ /* 0x000fe20000001868 */
[----:B------:R-:W2:Y:S01]  /*4fd0*/  LDSM.16.MT88.4 R20, [R224+0xa800] ;  /* 0x00a80000e014783b */ /* 0x000ea20000004200 */
[----:B------:R-:W-:Y:S01]  /*4fe0*/  FFMA.FTZ R108, R123, c[0x0][0x23c], -R6 ;  /* 0x00008f007b6c7a23 */ /* 0x000fe20000010806 */
[----:B------:R-:W-:Y:S01]  /*4ff0*/  MOV R152, R167 ;  /* 0x000000a700987202 */ /* 0x000fe20000000f00 */
[--C-:B------:R-:W-:Y:S01]  /*5000*/  FFMA.FTZ R109, R129, c[0x0][0x23c], -R5.reuse ;  /* 0x00008f00816d7a23 */ /* 0x100fe20000010805 */
[----:B------:R-:W-:Y:S01]  /*5010*/  MOV R167, R172 ;  /* 0x000000ac00a77202 */ /* 0x000fe20000000f00 */
[----:B------:R-:W-:-:S02]  /*5020*/  FFMA.FTZ R110, R128, c[0x0][0x23c], -R5 ;  /* 0x00008f00806e7a23 */ /* 0x000fc40000010805 */
[----:B------:R-:W-:Y:S01]  /*5030*/  HMMA.16816.F32 R100, R8, R16, R100 ;  /* 0x000000100864723c */ /* 0x000fe20000001864 */
[----:B------:R-:W3:Y:S01]  /*5040*/  LDSM.16.MT88.4 R16, [R227+0xa800] ;  /* 0x00a80000e310783b */ /* 0x000ee20000004200 */
[----:B------:R-:W-:Y:S02]  /*5050*/  FFMA.FTZ R111, R125, c[0x0][0x23c], -R5 ;  /* 0x00008f007d6f7a23 */ /* 0x000fe40000010805 */
[----:B-1----:R-:W-:-:S04]  /*5060*/  FFMA.FTZ R2, R189, c[0x0][0x23c], -R6 ;  /* 0x00008f00bd027a23 */ /* 0x002fc80000010806 */
[----:B------:R1:W4:Y:S01]  /*5070*/  MUFU.EX2 R209, R2 ;  /* 0x0000000200d17308 */ /* 0x0003220000000800 */
[C---:B------:R-:W-:Y:S01]  /*5080*/  HMMA.16816.F32 R84, R8.reuse, R12, R76 ;  /* 0x0000000c0854723c */ /* 0x040fe2000000184c */
[----:B------:R-:W-:Y:S07]  /*5090*/  LDSM.16.MT88.4 R12, [R225+0xa800] ;  /* 0x00a80000e10c783b */ /* 0x000fee0000004200 */
[----:B------:R-:W-:Y:S01]  /*50a0*/  HMMA.16816.F32 R76, R8, R26, R28 ;  /* 0x0000001a084c723c */ /* 0x000fe2000000181c */
[----:B------:R-:W2:Y:S01]  /*50b0*/  LDSM.16.MT88.4 R24, [R226+0xa800] ;  /* 0x00a80000e218783b */ /* 0x000ea20000004200 */
[----:B-1----:R-:W-:-:S05]  /*50c0*/  FFMA.FTZ R2, R155, c[0x0][0x23c], -R6 ;  /* 0x00008f009b027a23 */ /* 0x002fca0000010806 */
[----:B----4-:R-:W-:Y:S01]  /*50d0*/  F2FP.PACK_AB R8, R209, R208 ;  /* 0x000000d0d108723e */ /* 0x010fe200000000ff */
[----:B------:R-:W-:Y:S01]  /*50e0*/  FFMA.FTZ R30, R193, c[0x0][0x23c], -R7 ;  /* 0x00008f00c11e7a23 */ /* 0x000fe20000010807 */
[----:B------:R1:W-:Y:S01]  /*50f0*/  MUFU.EX2 R210, R2 ;  /* 0x0000000200d27308 */ /* 0x0003e20000000800 */
[----:B------:R-:W-:Y:S02]  /*5100*/  IMAD.MOV.U32 R155, RZ, RZ, R177 ;  /* 0x000000ffff9b7224 */ /* 0x000fe400078e00b1 */
[--C-:B------:R-:W-:Y:S02]  /*5110*/  FFMA.FTZ R31, R127, c[0x0][0x23c], -R6.reuse ;  /* 0x00008f007f1f7a23 */ /* 0x100fe40000010806 */
[--C-:B------:R-:W-:Y:S02]  /*5120*/  FFMA.FTZ R28, R132, c[0x0][0x23c], -R5.reuse ;  /* 0x00008f00841c7a23 */ /* 0x100fe40000010805 */
[----:B------:R-:W-:Y:S02]  /*5130*/  FFMA.FTZ R29, R131, c[0x0][0x23c], -R5 ;  /* 0x00008f00831d7a23 */ /* 0x000fe40000010805 */
[----:B-1----:R-:W-:Y:S01]  /*5140*/  FFMA.FTZ R2, R149, c[0x0][0x23c], -R6 ;  /* 0x00008f0095027a23 */ /* 0x002fe20000010806 */
[----:B------:R-:W-:-:S03]  /*5150*/  MOV R149, R178 ;  /* 0x000000b200957202 */ /* 0x000fc60000000f00 */
[----:B------:R1:W4:Y:S02]  /*5160*/  MUFU.EX2 R213, R2 ;  /* 0x0000000200d57308 */ /* 0x0003240000000800 */
[----:B-1----:R-:W-:Y:S01]  /*5170*/  FFMA.FTZ R2, R182, c[0x0][0x23c], -R5 ;  /* 0x00008f00b6027a23 */ /* 0x002fe20000010805 */
[----:B----4-:R-:W-:Y:S01]  /*5180*/  F2FP.PACK_AB R10, R213, R210 ;  /* 0x000000d2d50a723e */ /* 0x010fe200000000ff */
[----:B------:R-:W-:-:S04]  /*5190*/  IMAD.MOV.U32 R182, RZ, RZ, R144 ;  /* 0x000000ffffb67224 */ /* 0x000fc800078e0090 */
[----:B------:R1:W-:Y:S02]  /*51a0*/  MUFU.EX2 R206, R2 ;  /* 0x0000000200ce7308 */ /* 0x0003e40000000800 */
[----:B-1----:R-:W-:-:S06]  /*51b0*/  FFMA.FTZ R2, R179, c[0x0][0x23c], -R5 ;  /* 0x00008f00b3027a23 */ /* 0x002fcc0000010805 */
[----:B------:R1:W4:Y:S02]  /*51c0*/  MUFU.EX2 R207, R2 ;  /* 0x0000000200cf7308 */ /* 0x0003240000000800 */
[----:B-1----:R-:W-:Y:S01]  /*51d0*/  FFMA.FTZ R2, R145, c[0x0][0x23c], -R5 ;  /* 0x00008f0091027a23 */ /* 0x002fe20000010805 */
[----:B----4-:R-:W-:-:S05]  /*51e0*/  F2FP.PACK_AB R9, R207, R206 ;  /* 0x000000cecf09723e */ /* 0x010fca00000000ff */
[----:B------:R-:W1:Y:S02]  /*51f0*/  MUFU.EX2 R204, R2 ;  /* 0x0000000200cc7308 */ /* 0x000e640000000800 */
[----:B-1----:R-:W-:Y:S01]  /*5200*/  F2FP.PACK_AB R11, R205, R204 ;  /* 0x000000cccd0b723e */ /* 0x002fe200000000ff */
[----:B------:R-:W-:-:S06]  /*5210*/  FFMA.FTZ R2, R222, c[0x0][0x23c], -R7 ;  /* 0x00008f00de027a23 */ /* 0x000fcc0000010807 */
[C---:B--2---:R-:W-:Y:S07]  /*5220*/  HMMA.16816.F32 R136, R8.reuse, R20, R64 ;  /* 0x000000140888723c */ /* 0x044fee0000001840 */
[----:B------:R-:W-:Y:S01]  /*5230*/  MOV R66, R146 ;  /* 0x0000009200427202 */ /* 0x000fe20000000f00 */
[----:B---3--:R-:W-:Y:S01]  /*5240*/  HMMA.16816.F32 R160, R8, R18, R52 ;  /* 0x0000001208a0723c */ /* 0x008fe20000001834 */
[----:B------:R-:W-:Y:S01]  /*5250*/  MOV R64, R183 ;  /* 0x000000b700407202 */ /* 0x000fe20000000f00 */
[----:B------:R-:W-:-:S02]  /*5260*/  IMAD.MOV.U32 R65, RZ, RZ, R174 ;  /* 0x000000ffff417224 */ /* 0x000fc400078e00ae */
[----:B------:R-:W-:Y:S02]  /*5270*/  IMAD.MOV.U32 R67, RZ, RZ, R200 ;  /* 0x000000ffff437224 */ /* 0x000fe400078e00c8 */
[----:B------:R1:W-:Y:S01]  /*5280*/  MUFU.EX2 R200, R2 ;  /* 0x0000000200c87308 */ /* 0x0003e20000000800 */
[----:B------:R-:W-:Y:S01]  /*5290*/  IMAD.MOV.U32 R55, RZ, RZ, R202 ;  /* 0x000000ffff377224 */ /* 0x000fe200078e00ca */
[----:B------:R-:W-:Y:S01]  /*52a0*/  HMMA.16816.F32 R144, R8, R22, R60 ;  /* 0x000000160890723c */ /* 0x000fe2000000183c */
[----:B------:R-:W-:Y:S02]  /*52b0*/  IMAD.MOV.U32 R183, RZ, RZ, R188 ;  /* 0x000000ffffb77224 */ /* 0x000fe400078e00bc */
[----:B------:R-:W-:-:S04]  /*52c0*/  FADD.FTZ R113, R113, R55 ;  /* 0x0000003771717221 */ /* 0x000fc80000010000 */
[----:B------:R-:W-:Y:S01]  /*52d0*/  MOV R63, R158 ;  /* 0x0000009e003f7202 */ /* 0x000fe20000000f00 */
[----:B------:R-:W-:Y:S01]  /*52e0*/  IMAD.MOV.U32 R62, RZ, RZ, R159 ;  /* 0x000000ffff3e7224 */ /* 0x000fe200078e009f */
[----:B------:R-:W-:Y:S01]  /*52f0*/  MOV R61, R157 ;  /* 0x0000009d003d7202 */ /* 0x000fe20000000f00 */
[----:B------:R-:W-:Y:S01]  /*5300*/  HMMA.16816.F32 R188, R8, R24, R40 ;  /* 0x0000001808bc723c */ /* 0x000fe20000001828 */
[----:B------:R-:W-:Y:S01]  /*5310*/  MOV R60, R156 ;  /* 0x0000009c003c7202 */ /* 0x000fe20000000f00 */
[----:B-1----:R-:W-:-:S05]  /*5320*/  FFMA.FTZ R2, R221, c[0x0][0x23c], -R7 ;  /* 0x00008f00dd027a23 */ /* 0x002fca0000010807 */
[----:B------:R-:W-:Y:S01]  /*5330*/  FFMA.FTZ R42, R187, c[0x0][0x23c], -R7 ;  /* 0x00008f00bb2a7a23 */ /* 0x000fe20000010807 */
[C---:B------:R-:W-:Y:S01]  /*5340*/  HMMA.16816.F32 R156, R8.reuse, R16, R56 ;  /* 0x00000010089c723c */ /* 0x040fe20000001838 */
[--C-:B------:R-:W-:Y:S02]  /*5350*/  FFMA.FTZ R43, R184, c[0x0][0x23c], -R0.reuse ;  /* 0x00008f00b82b7a23 */ /* 0x100fe40000010800 */
[--C-:B------:R-:W-:Y:S02]  /*5360*/  FFMA.FTZ R41, R143, c[0x0][0x23c], -R0.reuse ;  /* 0x00008f008f297a23 */ /* 0x100fe40000010800 */
[----:B------:R-:W-:Y:S02]  /*5370*/  FFMA.FTZ R40, R140, c[0x0][0x23c], -R0 ;  /* 0x00008f008c287a23 */ /* 0x000fe40000010800 */
[----:B------:R-:W-:Y:S01]  /*5380*/  MOV R56, R173 ;  /* 0x000000ad00387202 */ /* 0x000fe20000000f00 */
[----:B------:R-:W-:Y:S01]  /*5390*/  IMAD.MOV.U32 R59, RZ, RZ, R201 ;  /* 0x000000ffff3b7224 */ /* 0x000fe200078e00c9 */
[----:B------:R-:W-:Y:S01]  /*53a0*/  MOV R58, R134 ;  /* 0x00000086003a7202 */ /* 0x000fe20000000f00 */
[----:B------:R1:W2:Y:S01]  /*53b0*/  MUFU.EX2 R201, R2 ;  /* 0x0000000200c97308 */ /* 0x0002a20000000800 */
[----:B------:R-:W-:Y:S01]  /*53c0*/  MOV R57, R133 ;  /* 0x0000008500397202 */ /* 0x000fe20000000f00 */
[----:B------:R-:W-:Y:S01]  /*53d0*/  HMMA.16816.F32 R172, R8, R12, R48 ;  /* 0x0000000c08ac723c */ /* 0x000fe20000001830 */
[----:B------:R-:W-:-:S02]  /*53e0*/  MOV R55, R56 ;  /* 0x0000003800377202 */ /* 0x000fc40000000f00 */
[----:B------:R-:W-:Y:S01]  /*53f0*/  MOV R56, R57 ;  /* 0x0000003900387202 */ /* 0x000fe20000000f00 */
[----:B------:R-:W-:Y:S01]  /*5400*/  IMAD.MOV.U32 R57, RZ, RZ, R58 ;  /* 0x000000ffff397224 */ /* 0x000fe200078e003a */
[----:B------:R-:W-:Y:S02]  /*5410*/  MOV R58, R59 ;  /* 0x0000003b003a7202 */ /* 0x000fe40000000f00 */
[----:B------:R-:W-:Y:S01]  /*5420*/  MOV R59, R60 ;  /* 0x0000003c003b7202 */ /* 0x000fe20000000f00 */
[----:B------:R-:W-:Y:S01]  /*5430*/  IMAD.MOV.U32 R60, RZ, RZ, R61 ;  /* 0x000000ffff3c7224 */ /* 0x000fe200078e003d */
[----:B------:R-:W-:Y:S01]  /*5440*/  MOV R61, R62 ;  /* 0x0000003e003d7202 */ /* 0x000fe20000000f00 */
[--C-:B------:R-:W-:Y:S01]  /*5450*/  FFMA.FTZ R50, R148, c[0x0][0x23c], -R7.reuse ;  /* 0x00008f0094327a23 */ /* 0x100fe20000010807 */
[----:B------:R-:W-:Y:S01]  /*5460*/  MOV R62, R63 ;  /* 0x0000003f003e7202 */ /* 0x000fe20000000f00 */
[----:B------:R-:W-:Y:S01]  /*5470*/  IMAD.MOV.U32 R63, RZ, RZ, R64 ;  /* 0x000000ffff3f7224 */ /* 0x000fe200078e0040 */
[----:B------:R-:W-:Y:S01]  /*5480*/  MOV R64, R65 ;  /* 0x0000004100407202 */ /* 0x000fe20000000f00 */
[----:B-1----:R-:W-:Y:S01]  /*5490*/  FFMA.FTZ R2, R216, c[0x0][0x23c], -R7 ;  /* 0x00008f00d8027a23 */ /* 0x002fe20000010807 */
[----:B------:R-:W-:Y:S01]  /*54a0*/  MOV R65, R66 ;  /* 0x0000004200417202 */ /* 0x000fe20000000f00 */
[----:B------:R-:W-:Y:S01]  /*54b0*/  IMAD.MOV.U32 R66, RZ, RZ, R67 ;  /* 0x000000ffff427224 */ /* 0x000fe200078e0043 */
[----:B------:R-:W-:Y:S01]  /*54c0*/  MOV R67, R36 ;  /* 0x0000002400437202 */ /* 0x000fe20000000f00 */
[----:B------:R1:W-:Y:S01]  /*54d0*/  MUFU.EX2 R203, R2 ;  /* 0x0000000200cb7308 */ /* 0x0003e20000000800 */
[----:B------:R-:W-:Y:S01]  /*54e0*/  MOV R36, R37 ;  /* 0x0000002500247202 */ /* 0x000fe20000000f00 */
[----:B------:R-:W-:Y:S01]  /*54f0*/  IMAD.MOV.U32 R37, RZ, RZ, R38 ;  /* 0x000000ffff257224 */ /* 0x000fe200078e0026 */
[----:B------:R-:W-:Y:S01]  /*5500*/  MOV R38, R39 ;  /* 0x0000002700267202 */ /* 0x000fe20000000f00 */
[--C-:B------:R-:W-:Y:S01]  /*5510*/  FFMA.FTZ R49, R142, c[0x0][0x23c], -R7.reuse ;  /* 0x00008f008e317a23 */ /* 0x100fe20000010807 */
[----:B------:R-:W-:Y:S01]  /*5520*/  MOV R39, R114 ;  /* 0x0000007200277202 */ /* 0x000fe20000000f00 */
[----:B------:R-:W-:Y:S01]  /*5530*/  FADD.FTZ R114, R244, R234 ;  /* 0x000000eaf4727221 */ /* 0x000fe20000010000 */
[C---:B------:R-:W-:Y:S01]  /*5540*/  HMMA.16816.F32 R176, R8.reuse, R14, R44 ;  /* 0x0000000e08b0723c */ /* 0x040fe2000000182c */
[----:B------:R-:W3:Y:S01]  /*5550*/  LDL.LU R234, [R1+0xe0] ;  /* 0x0000e00001ea7983 */ /* 0x000ee20000300800 */
[----:B------:R-:W-:Y:S01]  /*5560*/  FFMA.FTZ R48, R192, c[0x0][0x23c], -R0 ;  /* 0x00008f00c0307a23 */ /* 0x000fe20000010800 */
[----:B--2---:R-:W-:Y:S01]  /*5570*/  F2FP.PACK_AB R4, R201, R200 ;  /* 0x000000c8c904723e */ /* 0x004fe200000000ff */
[----:B------:R-:W-:Y:S01]  /*5580*/  FFMA.FTZ R51, R126, c[0x0][0x23c], -R6 ;  /* 0x00008f007e337a23 */ /* 0x000fe20000010806 */
[----:B------:R-:W2:Y:S03]  /*5590*/  LDL.LU R244, [R1+0xdc] ;  /* 0x0000dc0001f47983 */ /* 0x000ea60000300800 */
[----:B------:R-:W-:Y:S01]  /*55a0*/  HMMA.16816.F32 R104, R8, R26, R32 ;  /* 0x0000001a0868723c */ /* 0x000fe20000001820 */
[----:B-1----:R-:W-:-:S02]  /*55b0*/  FFMA.FTZ R2, R212, c[0x0][0x23c], -R7 ;  /* 0x00008f00d4027a23 */ /* 0x002fc40000010807 */
[----:B------:R-:W-:Y:S02]  /*55c0*/  FFMA.FTZ R7, R219, c[0x0][0x23c], -R0 ;  /* 0x00008f00db077a23 */ /* 0x000fe40000010800 */
[----:B------:R1:W4:Y:S02]  /*55d0*/  MUFU.EX2 R202, R2 ;  /* 0x0000000200ca7308 */ /* 0x0003240000000800 */
[--C-:B------:R-:W-:Y:S02]  /*55e0*/  FFMA.FTZ R11, R186, c[0x0][0x23c], -R6.reuse ;  /* 0x00008f00ba0b7a23 */ /* 0x100fe40000010806 */
[--C-:B------:R-:W-:Y:S02]  /*55f0*/  FFMA.FTZ R10, R180, c[0x0][0x23c], -R6.reuse ;  /* 0x00008f00b40a7a23 */ /* 0x100fe40000010806 */
[--C-:B------:R-:W-:Y:S02]  /*5600*/  FFMA.FTZ R9, R141, c[0x0][0x23c], -R6.reuse ;  /* 0x00008f008d097a23 */ /* 0x100fe40000010806 */
[----:B------:R-:W-:Y:S01]  /*5610*/  MUFU.EX2 R133, R7 ;  /* 0x0000000700857308 */ /* 0x000fe20000000800 */
[----:B------:R-:W-:-:S02]  /*5620*/  FFMA.FTZ R8, R135, c[0x0][0x23c], -R6 ;  /* 0x00008f0087087a23 */ /* 0x000fc40000010806 */
[----:B-1----:R-:W-:-:S05]  /*5630*/  FFMA.FTZ R2, R220, c[0x0][0x23c], -R0 ;  /* 0x00008f00dc027a23 */ /* 0x002fca0000010800 */
[----:B------:R1:W1:Y:S02]  /*5640*/  MUFU.EX2 R134, R2 ;  /* 0x0000000200867308 */ /* 0x0002640000000800 */
[----:B-1----:R-:W-:Y:S01]  /*5650*/  FFMA.FTZ R2, R211, c[0x0][0x23c], -R0 ;  /* 0x00008f00d3027a23 */ /* 0x002fe20000010800 */
[----:B----4-:R-:W-:Y:S01]  /*5660*/  F2FP.PACK_AB R6, R202, R203 ;  /* 0x000000cbca06723e */ /* 0x010fe200000000ff */
[----:B------:R-:W-:-:S04]  /*5670*/  FFMA.FTZ R0, R169, c[0x0][0x23c], -R5 ;  /* 0x00008f00a9007a23 */ /* 0x000fc80000010805 */
[----:B------:R1:W4:Y:S01]  /*5680*/  MUFU.EX2 R123, R2 ;  /* 0x00000002007b7308 */ /* 0x0003220000000800 */
        /* <DEDUP_REMOVED lines=9> */
[----:B-1----:R-:W-:Y:S01]  /*5720*/  FFMA.FTZ R2, R181, c[0x0][0x23c], -R5 ;  /* 0x00008f00b5027a23 */ /* 0x002fe20000010805 */
[----:B------:R-:W-:-:S02]  /*5730*/  F2FP.PACK_AB R5, R133, R134 ;  /* 0x000000868505723e */ /* 0x000fc400000000ff */
[----:B----4-:R-:W-:Y:S01]  /*5740*/  F2FP.PACK_AB R7, R123, R130 ;  /* 0x000000827b07723e */ /* 0x010fe200000000ff */
[----:B------:R-:W-:Y:S01]  /*5750*/  IMAD.MOV.U32 R184, RZ, RZ, R58 ;  /* 0x000000ffffb87224 */ /* 0x000fe200078e003a */
[----:B------:R-:W-:Y:S01]  /*5760*/  MOV R193, R62 ;  /* 0x0000003e00c17202 */ /* 0x000fe20000000f00 */
[----:B------:R-:W-:Y:S01]  /*5770*/  IMAD.MOV.U32 R187, RZ, RZ, R61 ;  /* 0x000000ffffbb7224 */ /* 0x000fe200078e003d */
[----:B------:R-:W-:Y:S01]  /*5780*/  MOV R216, R63 ;  /* 0x0000003f00d87202 */ /* 0x000fe20000000f00 */
[----:B------:R-:W-:Y:S01]  /*5790*/  IMAD.MOV.U32 R221, RZ, RZ, R64 ;  /* 0x000000ffffdd7224 */ /* 0x000fe200078e0040 */
[----:B------:R-:W-:Y:S01]  /*57a0*/  MOV R222, R65 ;  /* 0x0000004100de7202 */ /* 0x000fe20000000f00 */
[----:B------:R-:W-:Y:S01]  /*57b0*/  HMMA.16816.F32 R56, R4, R22, R96 ;  /* 0x000000160438723c */ /* 0x000fe20000001860 */
[----:B------:R-:W-:Y:S02]  /*57c0*/  MOV R212, R36 ;  /* 0x0000002400d47202 */ /* 0x000fe40000000f00 */
[----:B------:R-:W-:-:S02]  /*57d0*/  MOV R220, R37 ;  /* 0x0000002500dc7202 */ /* 0x000fc40000000f00 */
[----:B------:R-:W-:-:S03]  /*57e0*/  MOV R140, R39 ;  /* 0x00000027008c7202 */ /* 0x000fc60000000f00 */
[----:B------:R-:W-:Y:S01]  /*57f0*/  HMMA.16816.F32 R64, R4, R20, R88 ;  /* 0x000000140440723c */ /* 0x000fe20000001858 */
[----:B------:R-:W-:Y:S01]  /*5800*/  MOV R192, R153 ;  /* 0x0000009900c07202 */ /* 0x000fe20000000f00 */
[----:B------:R-:W1:Y:S01]  /*5810*/  LDSM.16.MT88.4 R20, [R224+0xb000] ;  /* 0x00b00000e014783b */ /* 0x000e620000004200 */
[----:B------:R-:W-:-:S03]  /*5820*/  MOV R194, R237 ;  /* 0x000000ed00c27202 */ /* 0x000fc60000000f00 */
[----:B------:R-:W4:Y:S02]  /*5830*/  LDL.LU R237, [R1+0xd8] ;  /* 0x0000d80001ed7983 */ /* 0x000f240000300800 */
[C---:B------:R-:W-:Y:S08]  /*5840*/  HMMA.16816.F32 R44, R4.reuse, R16, R100 ;  /* 0x00000010042c723c */ /* 0x040ff00000001864 */
[C---:B------:R-:W-:Y:S08]  /*5850*/  HMMA.16816.F32 R36, R4.reuse, R18, R92 ;  /* 0x000000120424723c */ /* 0x040ff0000000185c */
[C---:B------:R-:W-:Y:S08]  /*5860*/  HMMA.16816.F32 R32, R4.reuse, R12, R84 ;  /* 0x0000000c0420723c */ /* 0x040ff00000001854 */
[C---:B------:R-:W-:Y:S08]  /*5870*/  HMMA.16816.F32 R52, R4.reuse, R14, R80 ;  /* 0x0000000e0434723c */ /* 0x040ff00000001850 */
[C---:B------:R-:W-:Y:S08]  /*5880*/  HMMA.16816.F32 R68, R4.reuse, R24, R68 ;  /* 0x000000180444723c */ /* 0x040ff00000001844 */
[----:B------:R-:W-:Y:S01]  /*5890*/  HMMA.16816.F32 R60, R4, R26, R76 ;  /* 0x0000001a043c723c */ /* 0x000fe2000000184c */
[----:B--2---:R-:W-:-:S06]  /*58a0*/  MOV R153, R244 ;  /* 0x000000f400997202 */ /* 0x004fcc0000000f00 */
[----:B------:R-:W-:Y:S01]  /*58b0*/  FADD.FTZ R5, R180, R141 ;  /* 0x0000008db4057221 */ /* 0x000fe20000010000 */
[----:B------:R-:W-:Y:S01]  /*58c0*/  MOV R141, R140 ;  /* 0x0000008c008d7202 */ /* 0x000fe20000000f00 */
[----:B------:R-:W-:Y:S01]  /*58d0*/  IMAD.MOV.U32 R180, RZ, RZ, R186 ;  /* 0x000000ffffb47224 */ /* 0x000fe200078e00ba */
[----:B------:R-:W-:Y:S01]  /*58e0*/  MOV R186, R143 ;  /* 0x0000008f00ba7202 */ /* 0x000fe20000000f00 */
[----:B------:R-:W-:Y:S01]  /*58f0*/  IMAD.MOV.U32 R140, RZ, RZ, R211 ;  /* 0x000000ffff8c7224 */ /* 0x000fe200078e00d3 */
[----:B------:R-:W-:Y:S01]  /*5900*/  MOV R143, R215 ;  /* 0x000000d7008f7202 */ /* 0x000fe20000000f00 */
[----:B------:R-:W2:Y:S01]  /*5910*/  LDL.LU R244, [R1+0xd4] ;  /* 0x0000d40001f47983 */ /* 0x000ea20000300800 */
[----:B------:R-:W-:Y:S01]  /*5920*/  MOV R211, R219 ;  /* 0x000000db00d37202 */ /* 0x000fe20000000f00 */
[----:B------:R-:W-:Y:S01]  /*5930*/  IMAD.MOV.U32 R215, RZ, RZ, R240 ;  /* 0x000000ffffd77224 */ /* 0x000fe200078e00f0 */
[----:B------:R-:W-:Y:S01]  /*5940*/  MOV R219, R74 ;  /* 0x0000004a00db7202 */ /* 0x000fe20000000f00 */
[----:B------:R-:W2:Y:S04]  /*5950*/  LDL.LU R240, [R1+0xd0] ;  /* 0x0000d00001f07983 */ /* 0x000ea80000300800 */
[----:B------:R-:W2:Y:S01]  /*5960*/  LDL.LU R74, [R1+0xcc] ;  /* 0x0000cc00014a7983 */ /* 0x000ea20000300800 */
[----:B------:R-:W-:Y:S03]  /*5970*/  MUFU.EX2 R88, R11 ;  /* 0x0000000b00587308 */ /* 0x000fe60000000800 */
[----:B------:R-:W1:Y:S04]  /*5980*/  LDSM.16.MT88.4 R16, [R227+0xb000] ;  /* 0x00b00000e310783b */ /* 0x000e680000004200 */
[----:B------:R-:W1:Y:S01]  /*5990*/  LDSM.16.MT88.4 R12, [R225+0xb000] ;  /* 0x00b00000e10c783b */ /* 0x000e620000004200 */
[----:B------:R-:W-:Y:S08]  /*59a0*/  MUFU.EX2 R89, R10 ;  /* 0x0000000a00597308 */ /* 0x000ff00000000800 */
[----:B------:R-:W-:Y:S08]  /*59b0*/  MUFU.EX2 R90, R9 ;  /* 0x00000009005a7308 */ /* 0x000ff00000000800 */
[----:B------:R3:W1:Y:S01]  /*59c0*/  MUFU.EX2 R84, R8 ;  /* 0x0000000800547308 */ /* 0x0006620000000800 */
[----:B------:R-:W-:Y:S01]  /*59d0*/  FADD.FTZ R4, R180, R141 ;  /* 0x0000008db4047221 */ /* 0x000fe20000010000 */
[----:B------:R-:W-:Y:S01]  /*59e0*/  MOV R180, R186 ;  /* 0x000000ba00b47202 */ /* 0x000fe20000000f00 */
[----:B------:R-:W-:Y:S01]  /*59f0*/  IMAD.MOV.U32 R186, RZ, RZ, R140 ;  /* 0x000000ffffba7224 */ /* 0x000fe200078e008c */
[----:B---3--:R-:W3:Y:S01]  /*5a00*/  LDSM.16.MT88.4 R8, [R226+0xb000] ;  /* 0x00b00000e208783b */ /* 0x008ee20000004200 */
[----:B------:R-:W-:-:S03]  /*5a10*/  MOV R140, R143 ;  /* 0x0000008f008c7202 */ /* 0x000fc60000000f00 */
[----:B------:R1:W-:Y:S01]  /*5a20*/  MUFU.EX2 R80, R0 ;  /* 0x0000000000507308 */ /* 0x0003e20000000800 */
[----:B------:R-:W-:-:S07]  /*5a30*/  MOV R143, R211 ;  /* 0x000000d3008f7202 */ /* 0x000fce0000000f00 */
[----:B------:R-:W-:Y:S01]  /*5a40*/  MUFU.EX2 R81, R2 ;  /* 0x0000000200517308 */ /* 0x000fe20000000800 */
[----:B-1----:R-:W-:Y:S01]  /*5a50*/  FADD.FTZ R0, R180, R114 ;  /* 0x00000072b4007221 */ /* 0x002fe20000010000 */
[----:B------:R-:W-:-:S06]  /*5a60*/  MOV R180, R186 ;  /* 0x000000ba00b47202 */ /* 0x000fcc0000000f00 */
[----:B------:R-:W-:Y:S01]  /*5a70*/  MUFU.EX2 R76, R28 ;  /* 0x0000001c004c7308 */ /* 0x000fe20000000800 */
[----:B------:R-:W-:Y:S01]  /*5a80*/  MOV R186, R140 ;  /* 0x0000008c00ba7202 */ /* 0x000fe20000000f00 */
[----:B------:R-:W-:Y:S01]  /*5a90*/  IMAD.MOV.U32 R140, RZ, RZ, R143 ;  /* 0x000000ffff8c7224 */ /* 0x000fe200078e008f */
[----:B------:R-:W-:-:S05]  /*5aa0*/  MOV R143, R241 ;  /* 0x000000f1008f7202 */ /* 0x000fca0000000f00 */
        /* <DEDUP_REMOVED lines=9> */
[----:B------:R-:W-:-:S02]  /*5b40*/  F2FP.PACK_AB R6, R84, R90 ;  /* 0x0000005a5406723e */ /* 0x000fc400000000ff */
[----:B-1----:R-:W-:Y:S01]  /*5b50*/  F2FP.PACK_AB R7, R77, R76 ;  /* 0x0000004c4d07723e */ /* 0x002fe200000000ff */
[----:B------:R-:W-:-:S04]  /*5b60*/  FADD.FTZ R2, R3, R113 ;  /* 0x0000007103027221 */ /* 0x000fc80000010000 */
[----:B------:R1:W-:Y:S01]  /*5b70*/  MUFU.EX2 R26, R31 ;  /* 0x0000001f001a7308 */ /* 0x0003e20000000800 */
[----:B------:R-:W-:Y:S01]  /*5b80*/  FADD.FTZ R2, R243, R2 ;  /* 0x00000002f3027221 */ /* 0x000fe20000010000 */
[----:B------:R-:W-:Y:S01]  /*5b90*/  MOV R129, R185 ;  /* 0x000000b900817202 */ /* 0x000fe20000000f00 */
[----:B------:R-:W-:Y:S01]  /*5ba0*/  FADD.FTZ R0, R242, R0 ;  /* 0x00000000f2007221 */ /* 0x000fe20000010000 */
[----:B------:R-:W-:Y:S01]  /*5bb0*/  MOV R131, R164 ;  /* 0x000000a400837202 */ /* 0x000fe20000000f00 */
[----:B------:R-:W-:Y:S01]  /*5bc0*/  IMAD.MOV.U32 R211, RZ, RZ, R72 ;  /* 0x000000ffffd37224 */ /* 0x000fe200078e0048 */
[----:B------:R-:W-:Y:S01]  /*5bd0*/  MOV R99, R197 ;  /* 0x000000c500637202 */ /* 0x000fe20000000f00 */
[----:B------:R-:W-:Y:S01]  /*5be0*/  FADD.FTZ R0, R238, R0 ;  /* 0x00000000ee007221 */ /* 0x000fe20000010000 */
[----:B------:R-:W1:Y:S01]  /*5bf0*/  MUFU.EX2 R115, R115 ;  /* 0x0000007300737308 */ /* 0x000e620000000800 */
[----:B------:R-:W-:Y:S01]  /*5c00*/  IMAD.MOV.U32 R185, RZ, RZ, R166 ;  /* 0x000000ffffb97224 */ /* 0x000fe200078e00a6 */
[----:B------:R1:W5:Y:S04]  /*5c10*/  LDL.LU R3, [R1+0xc8] ;  /* 0x0000c80001037983 */ /* 0x0003680000300800 */
[----:B------:R-:W-:Y:S01]  /*5c20*/  MOV R98, R185 ;  /* 0x000000b900627202 */ /* 0x000fe20000000f00 */
[----:B------:R1:W5:Y:S01]  /*5c30*/  LDL.LU R72, [R1+0xc4] ;  /* 0x0000c40001487983 */ /* 0x0003620000300800 */
[----:B------:R-:W1:Y:S08]  /*5c40*/  MUFU.EX2 R119, R119 ;  /* 0x0000007700777308 */ /* 0x000e700000000800 */
[----:B------:R-:W1:Y:S08]  /*5c50*/  MUFU.EX2 R109, R109 ;  /* 0x0000006d006d7308 */ /* 0x000e700000000800 */
[----:B------:R-:W1:Y:S08]  /*5c60*/  MUFU.EX2 R116, R116 ;  /* 0x0000007400747308 */ /* 0x000e700000000800 */
[----:B------:R-:W1:Y:S01]  /*5c70*/  MUFU.EX2 R120, R120 ;  /* 0x0000007800787308 */ /* 0x000e620000000800 */
[----:B--2---:R-:W-:-:S02]  /*5c80*/  FADD.FTZ R25, R74, R5 ;  /* 0x000000054a197221 */ /* 0x004fc40000010000 */
[----:B------:R-:W-:-:S05]  /*5c90*/  FADD.FTZ R24, R244, R4 ;  /* 0x00000004f4187221 */ /* 0x000fca0000010000 */
[----:B------:R-:W2:Y:S01]  /*5ca0*/  MUFU.EX2 R110, R110 ;  /* 0x0000006e006e7308 */ /* 0x000ea20000000800 */
[----:B------:R-:W-:Y:S01]  /*5cb0*/  FADD.FTZ R25, R180, R25 ;  /* 0x00000019b4197221 */ /* 0x000fe20000010000 */
[----:B------:R-:W-:Y:S01]  /*5cc0*/  MOV R180, R186 ;  /* 0x000000ba00b47202 */ /* 0x000fe20000000f00 */
[----:B------:R-:W-:Y:S01]  /*5cd0*/  IMAD.MOV.U32 R186, RZ, RZ, R140 ;  /* 0x000000ffffba7224 */ /* 0x000fe200078e008c */
[----:B------:R-:W-:Y:S01]  /*5ce0*/  MOV R140, R143 ;  /* 0x0000008f008c7202 */ /* 0x000fe20000000f00 */
[----:B------:R1:W5:Y:S01]  /*5cf0*/  LDL.LU R74, [R1+0xc0] ;  /* 0x0000c000014a7983 */ /* 0x0003620000300800 */
[----:B------:R-:W-:Y:S01]  /*5d00*/  MOV R143, R184 ;  /* 0x000000b8008f7202 */ /* 0x000fe20000000f00 */
[----:B------:R-:W-:Y:S01]  /*5d10*/  IMAD.MOV.U32 R184, RZ, RZ, R142 ;  /* 0x000000ffffb87224 */ /* 0x000fe200078e008e */
[----:B------:R-:W-:Y:S02]  /*5d20*/  MOV R142, R148 ;  /* 0x00000094008e7202 */ /* 0x000fe40000000f00 */
[----:B------:R-:W-:-:S02]  /*5d30*/  F2FP.PACK_AB R4, R89, R88 ;  /* 0x000000585904723e */ /* 0x000fc400000000ff */
[----:B------:R-:W-:Y:S01]  /*5d40*/  F2FP.PACK_AB R5, R80, R81 ;  /* 0x000000515005723e */ /* 0x000fe200000000ff */
[----:B----4-:R-:W-:Y:S01]  /*5d50*/  FADD.FTZ R25, R237, R25 ;  /* 0x00000019ed197221 */ /* 0x010fe20000010000 */
        /* <DEDUP_REMOVED lines=15> */
[C---:B------:R-:W-:Y:S01]  /*5e50*/  HMMA.16816.F32 R136, R4.reuse, R20, R136 ;  /* 0x000000140488723c */ /* 0x040fe20000001888 */
[----:B------:R-:W-:Y:S01]  /*5e60*/  MOV R151, R153 ;  /* 0x0000009900977202 */ /* 0x000fe20000000f00 */
[----:B------:R-:W4:Y:S01]  /*5e70*/  MUFU.EX2 R51, R51 ;  /* 0x0000003300337308 */ /* 0x000f220000000800 */
[----:B------:R-:W-:Y:S01]  /*5e80*/  MOV R135, R140 ;  /* 0x0000008c00877202 */ /* 0x000fe20000000f00 */
[----:B------:R1:W5:Y:S04]  /*5e90*/  LDL.LU R244, [R1+0xbc] ;  /* 0x0000bc0001f47983 */ /* 0x0003680000300800 */
[----:B------:R-:W-:Y:S01]  /*5ea0*/  HMMA.16816.F32 R144, R4, R22, R144 ;  /* 0x000000160490723c */ /* 0x000fe20000001890 */
[----:B------:R-:W-:-:S07]  /*5eb0*/  MOV R128, R151 ;  /* 0x0000009700807202 */ /* 0x000fce0000000f00 */
[----:B------:R-:W-:Y:S01]  /*5ec0*/  HMMA.16816.F32 R156, R4, R16, R156 ;  /* 0x00000010049c723c */ /* 0x000fe2000000189c */
[----:B------:R-:W-:-:S07]  /*5ed0*/  MOV R132, R142 ;  /* 0x0000008e00847202 */ /* 0x000fce0000000f00 */
[C---:B------:R-:W-:Y:S08]  /*5ee0*/  HMMA.16816.F32 R160, R4.reuse, R18, R160 ;  /* 0x0000001204a0723c */ /* 0x040ff000000018a0 */
[C---:B------:R-:W-:Y:S08]  /*5ef0*/  HMMA.16816.F32 R172, R4.reuse, R12, R172 ;  /* 0x0000000c04ac723c */ /* 0x040ff000000018ac */
[C---:B------:R-:W-:Y:S08]  /*5f00*/  HMMA.16816.F32 R176, R4.reuse, R14, R176 ;  /* 0x0000000e04b0723c */ /* 0x040ff000000018b0 */
[C---:B---3--:R-:W-:Y:S08]  /*5f10*/  HMMA.16816.F32 R188, R4.reuse, R8, R188 ;  /* 0x0000000804bc723c */ /* 0x048ff000000018bc */
[----:B-1----:R-:W-:Y:S01]  /*5f20*/  HMMA.16816.F32 R28, R4, R10, R104 ;  /* 0x0000000a041c723c */ /* 0x002fe20000001868 */
[----:B------:R-:W-:Y:S01]  /*5f30*/  IMAD.MOV.U32 R126, RZ, RZ, R184 ;  /* 0x000000ffff7e7224 */ /* 0x000fe200078e00b8 */
[----:B------:R-:W-:Y:S01]  /*5f40*/  MOV R127, R143 ;  /* 0x0000008f007f7202 */ /* 0x000fe20000000f00 */
[----:B------:R-:W-:-:S02]  /*5f50*/  FADD.FTZ R24, R236, R24 ;  /* 0x00000018ec187221 */ /* 0x000fc40000010000 */
[----:B------:R-:W-:Y:S02]  /*5f60*/  FADD.FTZ R2, R235, R2 ;  /* 0x00000002eb027221 */ /* 0x000fe40000010000 */
[----:B------:R-:W-:Y:S01]  /*5f70*/  FADD.FTZ R0, R232, R0 ;  /* 0x00000000e8007221 */ /* 0x000fe20000010000 */
[----:B------:R-:W-:Y:S02]  /*5f80*/  F2FP.PACK_AB R4, R42, R27 ;  /* 0x0000001b2a04723e */ /* 0x000fe400000000ff */
[----:B------:R-:W-:Y:S01]  /*5f90*/  MOV R186, R193 ;  /* 0x000000c100ba7202 */ /* 0x000fe20000000f00 */
[----:B------:R-:W-:Y:S01]  /*5fa0*/  IMAD.MOV.U32 R153, RZ, RZ, R239 ;  /* 0x000000ffff997224 */ /* 0x000fe200078e00ef */
[----:B------:R-:W-:Y:S01]  /*5fb0*/  F2FP.PACK_AB R5, R43, R48 ;  /* 0x000000302b05723e */ /* 0x000fe200000000ff */
[----:B------:R-:W-:Y:S01]  /*5fc0*/  IMAD.MOV.U32 R141, RZ, RZ, R187 ;  /* 0x000000ffff8d7224 */ /* 0x000fe200078e00bb */
[----:B------:R-:W-:Y:S01]  /*5fd0*/  F2FP.PACK_AB R6, R49, R50 ;  /* 0x000000323106723e */ /* 0x000fe200000000ff */
[----:B------:R-:W1:Y:S01]  /*5fe0*/  MUFU.EX2 R117, R117 ;  /* 0x0000007500757308 */ /* 0x000e620000000800 */
[----:B------:R-:W-:Y:S01]  /*5ff0*/  F2FP.PACK_AB R7, R40, R41 ;  /* 0x000000292807723e */ /* 0x000fe200000000ff */
[----:B------:R3:W5:Y:S01]  /*6000*/  LDL.LU R243, [R1+0xb8] ;  /* 0x0000b80001f37983 */ /* 0x0007620000300800 */
[----:B------:R-:W-:-:S02]  /*6010*/  MOV R140, R216 ;  /* 0x000000d8008c7202 */ /* 0x000fc40000000f00 */
[----:B------:R-:W-:-:S03]  /*6020*/  MOV R143, R222 ;  /* 0x000000de008f7202 */ /* 0x000fc60000000f00 */
[C---:B------:R-:W-:Y:S01]  /*6030*/  HMMA.16816.F32 R32, R4.reuse, R12, R32 ;  /* 0x0000000c0420723c */ /* 0x040fe20000001820 */
[----:B------:R-:W-:Y:S01]  /*6040*/  MOV R184, R152 ;  /* 0x0000009800b87202 */ /* 0x000fe20000000f00 */
[----:B------:R-:W-:Y:S01]  /*6050*/  IMAD.MOV.U32 R142, RZ, RZ, R182 ;  /* 0x000000ffff8e7224 */ /* 0x000fe200078e00b6 */
[----:B------:R-:W-:Y:S02]  /*6060*/  MOV R187, R155 ;  /* 0x0000009b00bb7202 */ /* 0x000fe40000000f00 */
[----:B------:R-:W-:Y:S01]  /*6070*/  MOV R92, R186 ;  /* 0x000000ba005c7202 */ /* 0x000fe20000000f00 */
[----:B------:R-:W-:Y:S01]  /*6080*/  IMAD.MOV.U32 R193, RZ, RZ, R153 ;  /* 0x000000ffffc17224 */ /* 0x000fe200078e0099 */
[----:B------:R-:W-:Y:S01]  /*6090*/  MOV R169, R148 ;  /* 0x0000009400a97202 */ /* 0x000fe20000000f00 */
[----:B------:R-:W-:Y:S01]  /*60a0*/  FADD.FTZ R13, R128, R25 ;  /* 0x00000019800d7221 */ /* 0x000fe20000010000 */
[----:B------:R-:W-:Y:S01]  /*60b0*/  MOV R128, R129 ;  /* 0x0000008100807202 */ /* 0x000fe20000000f00 */
[C---:B------:R-:W-:Y:S01]  /*60c0*/  HMMA.16816.F32 R68, R4.reuse, R8, R68 ;  /* 0x000000080444723c */ /* 0x040fe20000001844 */
        /* <DEDUP_REMOVED lines=16> */
[----:B------:R-:W-:Y:S01]  /*61d0*/  HMMA.16816.F32 R64, R4, R20, R64 ;  /* 0x000000140440723c */ /* 0x000fe20000001840 */
[----:B------:R-:W-:Y:S01]  /*61e0*/  FADD.FTZ R12, R228, R0 ;  /* 0x00000000e40c7221 */ /* 0x000fe20000010000 */
[----:B------:R-:W-:Y:S01]  /*61f0*/  MOV R129, R192 ;  /* 0x000000c000817202 */ /* 0x000fe20000000f00 */
[----:B------:R-:W-:Y:S01]  /*6200*/  FADD.FTZ R0, R124, R8 ;  /* 0x000000087c007221 */ /* 0x000fe20000010000 */
[----:B------:R-:W1:Y:S01]  /*6210*/  MUFU.EX2 R121, R121 ;  /* 0x0000007900797308 */ /* 0x000e620000000800 */
[----:B------:R-:W-:-:S03]  /*6220*/  FADD.FTZ R2, R91, R9 ;  /* 0x000000095b027221 */ /* 0x000fc60000010000 */
[----:B------:R-:W-:Y:S01]  /*6230*/  HMMA.16816.F32 R56, R4, R22, R56 ;  /* 0x000000160438723c */ /* 0x000fe20000001838 */
[----:B------:R-:W-:Y:S01]  /*6240*/  IMAD.MOV.U32 R222, RZ, RZ, R196 ;  /* 0x000000ffffde7224 */ /* 0x000fe200078e00c4 */
[----:B------:R-:W-:Y:S01]  /*6250*/  MOV R94, R143 ;  /* 0x0000008f005e7202 */ /* 0x000fe20000000f00 */
[----:B------:R-:W-:Y:S01]  /*6260*/  FADD.FTZ R0, R171, R0 ;  /* 0x00000000ab007221 */ /* 0x000fe20000010000 */
[----:B------:R-:W1:Y:S01]  /*6270*/  MUFU.EX2 R111, R111 ;  /* 0x0000006f006f7308 */ /* 0x000e620000000800 */
[----:B------:R-:W-:-:S03]  /*6280*/  IMAD.MOV.U32 R93, RZ, RZ, R140 ;  /* 0x000000ffff5d7224 */ /* 0x000fc600078e008c */
[C---:B------:R-:W-:Y:S01]  /*6290*/  HMMA.16816.F32 R44, R4.reuse, R16, R44 ;  /* 0x00000010042c723c */ /* 0x040fe2000000182c */
[----:B------:R-:W-:Y:S01]  /*62a0*/  FADD.FTZ R2, R198, R2 ;  /* 0x00000002c6027221 */ /* 0x000fe20000010000 */
[----:B------:R-:W-:Y:S01]  /*62b0*/  MOV R152, R150 ;  /* 0x0000009600987202 */ /* 0x000fe20000000f00 */
[----:B------:R3:W5:Y:S05]  /*62c0*/  LDL.LU R242, [R1+0xb4] ;  /* 0x0000b40001f27983 */ /* 0x00076a0000300800 */
[----:B------:R-:W-:Y:S01]  /*62d0*/  HMMA.16816.F32 R36, R4, R18, R36 ;  /* 0x000000120424723c */ /* 0x000fe20000001824 */
[----:B------:R-:W-:-:S07]  /*62e0*/  MOV R95, R184 ;  /* 0x000000b8005f7202 */ /* 0x000fce0000000f00 */
[----:B------:R-:W-:Y:S01]  /*62f0*/  HMMA.16816.F32 R52, R4, R14, R52 ;  /* 0x0000000e0434723c */ /* 0x000fe20000001834 */
[----:B------:R-:W-:-:S07]  /*6300*/  MOV R153, R167 ;  /* 0x000000a700997202 */ /* 0x000fce0000000f00 */
[----:B------:R-:W-:Y:S01]  /*6310*/  HMMA.16816.F32 R60, R4, R10, R60 ;  /* 0x0000000a043c723c */ /* 0x000fe2000000183c */
        /* <DEDUP_REMOVED lines=10> */
[----:B------:R-:W-:Y:S01]  /*63c0*/  MOV R127, R194 ;  /* 0x000000c2007f7202 */ /* 0x000fe20000000f00 */
[----:B------:R-:W-:Y:S01]  /*63d0*/  FADD.FTZ R5, R129, R5 ;  /* 0x0000000581057221 */ /* 0x000fe20000010000 */
[----:B------:R-:W1:Y:S01]  /*63e0*/  MUFU.EX2 R75, R75 ;  /* 0x0000004b004b7308 */ /* 0x000e620000000800 */
[----:B------:R-:W-:Y:S01]  /*63f0*/  FADD.FTZ R4, R154, R4 ;  /* 0x000000049a047221 */ /* 0x000fe20000010000 */
[----:B------:R-:W-:Y:S01]  /*6400*/  LDSM.16.MT88.4 R180, [R225+0xb800] ;  /* 0x00b80000e1b4783b */ /* 0x000fe20000004200 */
[----:B------:R-:W-:Y:S01]  /*6410*/  FADD.FTZ R5, R94, R5 ;  /* 0x000000055e057221 */ /* 0x000fe20000010000 */
[----:B------:R-:W-:Y:S01]  /*6420*/  MOV R96, R196 ;  /* 0x000000c400607202 */ /* 0x000fe20000000f00 */
[----:B------:R-:W-:Y:S01]  /*6430*/  IMAD.MOV.U32 R103, RZ, RZ, R152 ;  /* 0x000000ffff677224 */ /* 0x000fe200078e0098 */
[----:B------:R-:W-:Y:S01]  /*6440*/  LDSM.16.MT88.4 R16, [R226+0xb800] ;  /* 0x00b80000e210783b */ /* 0x000fe20000004200 */
[----:B------:R-:W-:-:S02]  /*6450*/  FADD.FTZ R4, R95, R4 ;  /* 0x000000045f047221 */ /* 0x000fc40000010000 */
[----:B------:R-:W-:Y:S01]  /*6460*/  IMAD.MOV.U32 R97, RZ, RZ, R153 ;  /* 0x000000ffff617224 */ /* 0x000fe200078e0099 */
[----:B------:R-:W1:Y:S01]  /*6470*/  MUFU.EX2 R118, R118 ;  /* 0x0000007600767308 */ /* 0x000e620000000800 */
[----:B------:R-:W-:Y:S01]  /*6480*/  FADD.FTZ R0, R101, R0 ;  /* 0x0000000065007221 */ /* 0x000fe20000010000 */
[----:B------:R3:W5:Y:S01]  /*6490*/  LDL.LU R241, [R1+0xb0] ;  /* 0x0000b00001f17983 */ /* 0x0007620000300800 */
[----:B------:R-:W-:Y:S02]  /*64a0*/  FADD.FTZ R2, R100, R2 ;  /* 0x0000000264027221 */ /* 0x000fe40000010000 */
[----:B------:R-:W-:Y:S01]  /*64b0*/  FADD.FTZ R5, R102, R5 ;  /* 0x0000000566057221 */ /* 0x000fe20000010000 */
[----:B------:R-:W-:Y:S01]  /*64c0*/  MOV R125, R170 ;  /* 0x000000aa007d7202 */ /* 0x000fe20000000f00 */
[----:B------:R-:W-:Y:S01]  /*64d0*/  FADD.FTZ R4, R103, R4 ;  /* 0x0000000467047221 */ /* 0x000fe20000010000 */
[----:B------:R-:W-:Y:S01]  /*64e0*/  MOV R128, R141 ;  /* 0x0000008d00807202 */ /* 0x000fe20000000f00 */
[----:B------:R-:W-:Y:S01]  /*64f0*/  FADD.FTZ R0, R97, R0 ;  /* 0x0000000061007221 */ /* 0x000fe20000010000 */
[----:B------:R-:W1:Y:S01]  /*6500*/  MUFU.EX2 R122, R122 ;  /* 0x0000007a007a7308 */ /* 0x000e620000000800 */
[----:B------:R-:W-:Y:S01]  /*6510*/  IMAD.MOV.U32 R91, RZ, RZ, R199 ;  /* 0x000000ffff5b7224 */ /* 0x000fe200078e00c7 */
[----:B------:R3:W5:Y:S01]  /*6520*/  LDL.LU R240, [R1+0xac] ;  /* 0x0000ac0001f07983 */ /* 0x0007620000300800 */
[----:B------:R-:W-:-:S02]  /*6530*/  FADD.FTZ R2, R96, R2 ;  /* 0x0000000260027221 */ /* 0x000fc40000010000 */
[----:B------:R-:W-:Y:S01]  /*6540*/  FADD.FTZ R5, R98, R5 ;  /* 0x0000000562057221 */ /* 0x000fe20000010000 */
[----:B------:R3:W5:Y:S01]  /*6550*/  LDL.LU R239, [R1+0xa8] ;  /* 0x0000a80001ef7983 */ /* 0x0007620000300800 */
[----:B------:R-:W-:Y:S02]  /*6560*/  FADD.FTZ R4, R99, R4 ;  /* 0x0000000463047221 */ /* 0x000fe40000010000 */
[----:B------:R-:W-:Y:S01]  /*6570*/  FADD.FTZ R0, R124, R0 ;  /* 0x000000007c007221 */ /* 0x000fe20000010000 */
[----:B------:R-:W1:Y:S01]  /*6580*/  MUFU.EX2 R112, R112 ;  /* 0x0000007000707308 */ /* 0x000e620000000800 */
[----:B------:R-:W-:Y:S01]  /*6590*/  IMAD.MOV.U32 R129, RZ, RZ, R169 ;  /* 0x000000ffff817224 */ /* 0x000fe200078e00a9 */
[----:B------:R3:W5:Y:S01]  /*65a0*/  LDL.LU R238, [R1+0xa4] ;  /* 0x0000a40001ee7983 */ /* 0x0007620000300800 */
[----:B------:R-:W-:Y:S02]  /*65b0*/  FADD.FTZ R2, R91, R2 ;  /* 0x000000025b027221 */ /* 0x000fe40000010000 */
[----:B------:R-:W-:Y:S01]  /*65c0*/  FADD.FTZ R5, R125, R5 ;  /* 0x000000057d057221 */ /* 0x000fe20000010000 */
[----:B------:R3:W5:Y:S01]  /*65d0*/  LDL.LU R237, [R1+0xa0] ;  /* 0x0000a00001ed7983 */ /* 0x0007620000300800 */
[----:B------:R-:W-:-:S02]  /*65e0*/  FADD.FTZ R4, R128, R4 ;  /* 0x0000000480047221 */ /* 0x000fc40000010000 */
[----:B------:R-:W-:Y:S01]  /*65f0*/  IMAD.MOV.U32 R135, RZ, RZ, R193 ;  /* 0x000000ffff877224 */ /* 0x000fe200078e00c1 */
[----:B------:R-:W1:Y:S01]  /*6600*/  MUFU.EX2 R108, R108 ;  /* 0x0000006c006c7308 */ /* 0x000e620000000800 */
[----:B------:R-:W-:Y:S01]  /*6610*/  FADD.FTZ R0, R131, R0 ;  /* 0x0000000083007221 */ /* 0x000fe20000010000 */
[----:B------:R3:W5:Y:S01]  /*6620*/  LDL.LU R236, [R1+0x9c] ;  /* 0x00009c0001ec7983 */ /* 0x0007620000300800 */
[----:B------:R-:W-:Y:S02]  /*6630*/  FADD.FTZ R2, R129, R2 ;  /* 0x0000000281027221 */ /* 0x000fe40000010000 */
[----:B------:R-:W-:Y:S01]  /*6640*/  IMAD.MOV.U32 R211, RZ, RZ, R233 ;  /* 0x000000ffffd37224 */ /* 0x000fe200078e00e9 */
[----:B------:R3:W5:Y:S01]  /*6650*/  LDL.LU R235, [R1+0x98] ;  /* 0x0000980001eb7983 */ /* 0x0007620000300800 */
[----:B------:R-:W-:Y:S02]  /*6660*/  FADD.FTZ R5, R132, R5 ;  /* 0x0000000584057221 */ /* 0x000fe40000010000 */
[----:B------:R-:W-:Y:S01]  /*6670*/  FADD.FTZ R4, R126, R4 ;  /* 0x000000047e047221 */ /* 0x000fe20000010000 */
[----:B------:R3:W5:Y:S01]  /*6680*/  LDL.LU R234, [R1+0x94] ;  /* 0x0000940001ea7983 */ /* 0x0007620000300800 */
[----:B------:R-:W-:-:S02]  /*6690*/  FADD.FTZ R0, R135, R0 ;  /* 0x0000000087007221 */ /* 0x000fc40000010000 */
[----:B------:R-:W-:Y:S01]  /*66a0*/  FADD.FTZ R2, R127, R2 ;  /* 0x000000027f027221 */ /* 0x000fe20000010000 */
[----:B------:R3:W5:Y:S01]  /*66b0*/  LDL.LU R233, [R1+0x90] ;  /* 0x0000900001e97983 */ /* 0x0007620000300800 */
[----:B------:R-:W-:Y:S02]  /*66c0*/  FADD.FTZ R5, R211, R5 ;  /* 0x00000005d3057221 */ /* 0x000fe40000010000 */
[----:B------:R-:W-:Y:S01]  /*66d0*/  FADD.FTZ R4, R215, R4 ;  /* 0x00000004d7047221 */ /* 0x000fe20000010000 */
[----:B------:R3:W5:Y:S01]  /*66e0*/  LDL.LU R232, [R1+0x8c] ;  /* 0x00008c0001e87983 */ /* 0x0007620000300800 */
[----:B------:R-:W-:Y:S02]  /*66f0*/  FADD.FTZ R0, R220, R0 ;  /* 0x00000000dc007221 */ /* 0x000fe40000010000 */
[----:B------:R-:W-:Y:S01]  /*6700*/  FADD.FTZ R2, R219, R2 ;  /* 0x00000002db027221 */ /* 0x000fe20000010000 */
[----:B------:R3:W5:Y:S01]  /*6710*/  LDL.LU R231, [R1+0x88] ;  /* 0x0000880001e77983 */ /* 0x0007620000300800 */
[----:B------:R-:W-:-:S02]  /*6720*/  IMAD.MOV.U32 R216, RZ, RZ, R221 ;  /* 0x000000ffffd87224 */ /* 0x000fc400078e00dd */
[----:B------:R-:W-:Y:S02]  /*6730*/  FADD.FTZ R5, R212, R5 ;  /* 0x00000005d4057221 */ /* 0x000fe40000010000 */
[----:B------:R-:W-:Y:S01]  /*6740*/  FADD.FTZ R4, R249, R4 ;  /* 0x00000004f9047221 */ /* 0x000fe20000010000 */
[----:B------:R-:W-:Y:S01]  /*6750*/  MOV R221, R149 ;  /* 0x0000009500dd7202 */ /* 0x000fe20000000f00 */
[----:B------:R-:W-:Y:S01]  /*6760*/  IMAD.MOV.U32 R155, RZ, RZ, R165 ;  /* 0x000000ffff9b7224 */ /* 0x000fe200078e00a5 */
[----:B------:R-:W1:Y:S01]  /*6770*/  LDSM.16.MT88.4 R148, [R224+0xb800] ;  /* 0x00b80000e094783b */ /* 0x000e620000004200 */
[----:B------:R-:W-:Y:S02]  /*6780*/  FADD.FTZ R0, R247, R0 ;  /* 0x00000000f7007221 */ /* 0x000fe40000010000 */
[----:B------:R-:W-:Y:S01]  /*6790*/  FADD.FTZ R2, R248, R2 ;  /* 0x00000002f8027221 */ /* 0x000fe20000010000 */
[----:B------:R3:W5:Y:S01]  /*67a0*/  LDL.LU R230, [R1+0x84] ;  /* 0x0000840001e67983 */ /* 0x0007620000300800 */
[----:B------:R-:W-:-:S02]  /*67b0*/  FADD.FTZ R5, R216, R5 ;  /* 0x00000005d8057221 */ /* 0x000fc40000010000 */
[----:B------:R-:W-:Y:S01]  /*67c0*/  FADD.FTZ R4, R218, R4 ;  /* 0x00000004da047221 */ /* 0x000fe20000010000 */
[----:B------:R-:W-:Y:S01]  /*67d0*/  MOV R222, R155 ;  /* 0x0000009b00de7202 */ /* 0x000fe20000000f00 */
[----:B------:R-:W-:Y:S01]  /*67e0*/  FADD.FTZ R0, R223, R0 ;  /* 0x00000000df007221 */ /* 0x000fe20000010000 */
[----:B------:R-:W1:Y:S01]  /*67f0*/  LDSM.16.MT88.4 R164, [R227+0xb800] ;  /* 0x00b80000e3a4783b */ /* 0x000e620000004200 */
[----:B------:R-:W-:Y:S02]  /*6800*/  FADD.FTZ R2, R250, R2 ;  /* 0x00000002fa027221 */ /* 0x000fe40000010000 */
[----:B------:R-:W-:Y:S01]  /*6810*/  FADD.FTZ R5, R221, R5 ;  /* 0x00000005dd057221 */ /* 0x000fe20000010000 */
[----:B------:R3:W5:Y:S01]  /*6820*/  LDL.LU R229, [R1+0x80] ;  /* 0x0000800001e57983 */ /* 0x0007620000300800 */
[----:B------:R-:W-:Y:S02]  /*6830*/  FADD.FTZ R4, R217, R4 ;  /* 0x00000004d9047221 */ /* 0x000fe40000010000 */
[----:B------:R-:W-:Y:S01]  /*6840*/  FADD.FTZ R0, R245, R0 ;  /* 0x00000000f5007221 */ /* 0x000fe20000010000 */
[----:B------:R3:W5:Y:S01]  /*6850*/  LDL.LU R228, [R1+0x7c] ;  /* 0x00007c0001e47983 */ /* 0x0007620000300800 */
        /* <DEDUP_REMOVED lines=43> */
[----:B--2---:R-:W-:Y:S02]  /*6b10*/  FADD.FTZ R0, R110, R0 ;  /* 0x000000006e007221 */ /* 0x004fe40000010000 */
[----:B----4-:R-:W-:Y:S02]  /*6b20*/  FADD.FTZ R2, R51, R2 ;  /* 0x0000000233027221 */ /* 0x010fe40000010000 */
[----:B-1----:R-:W-:Y:S02]  /*6b30*/  FADD.FTZ R5, R117, R5 ;  /* 0x0000000575057221 */ /* 0x002fe40000010000 */
[----:B------:R-:W-:Y:S02]  /*6b40*/  FADD.FTZ R4, R121, R4 ;  /* 0x0000000479047221 */ /* 0x000fe40000010000 */
[----:B------:R-:W-:Y:S02]  /*6b50*/  FADD.FTZ R0, R111, R0 ;  /* 0x000000006f007221 */ /* 0x000fe40000010000 */
[----:B------:R-:W-:-:S02]  /*6b60*/  FADD.FTZ R2, R75, R2 ;  /* 0x000000024b027221 */ /* 0x000fc40000010000 */
[----:B------:R-:W-:Y:S02]  /*6b70*/  FADD.FTZ R5, R118, R5 ;  /* 0x0000000576057221 */ /* 0x000fe40000010000 */
[----:B------:R-:W-:Y:S02]  /*6b80*/  FADD.FTZ R4, R122, R4 ;  /* 0x000000047a047221 */ /* 0x000fe40000010000 */
        /* <DEDUP_REMOVED lines=37> */
[----:B------:R1:W-:Y:S01]  /*6de0*/  STL [R1+0x30], R0 ;  /* 0x0000300001007387 */ /* 0x0003e20000100800 */
[----:B------:R-:W-:Y:S05]  /*6df0*/  BRA `(.L_x_96) ;  /* 0x0000027000007947 */ /* 0x000fea0003800000 */
.L_x_98:
        /* <DEDUP_REMOVED lines=39> */
.L_x_96:
[----:B------:R-:W2:Y:S01]  /*7070*/  LDL R250, [R1+0x30] ;  /* 0x0000300001fa7983 */ /* 0x000ea20000100800 */
[----:B------:R-:W-:Y:S04]  /*7080*/  DEPBAR.LE SB0, 0x0 ;  /* 0x000080000000791a */ /* 0x000fe80000000000 */
[----:B------:R-:W3:Y:S06]  /*7090*/  LDL.64 R14, [R1+0x68] ;  /* 0x00006800010e7983 */ /* 0x000eec0000100a00 */
[----:B------:R-:W4:Y:S04]  /*70a0*/  LDL R6, [R1+0x78] ;  /* 0x0000780001067983 */ /* 0x000f280000100800 */
[----:B------:R-:W-:Y:S01]  /*70b0*/  BAR.SYNC.DEFER_BLOCKING 0x0 ;  /* 0x0000000000007b1d */ /* 0x000fe20000010000 */
[----:B-12---:R-:W-:Y:S01]  /*70c0*/  SHF.R.S32.HI R0, RZ, 0x1f, R250 ;  /* 0x0000001fff007819 */ /* 0x006fe200000114fa */
[----:B------:R-:W-:Y:S04]  /*70d0*/  IMAD.WIDE.U32 R4, R250, c[0x0][0x1a0], RZ ;  /* 0x00006800fa047a25 */ /* 0x000fe800078e00ff */
[----:B------:R-:W-:Y:S04]  /*70e0*/  IMAD R0, R0, c[0x0][0x1a0], RZ ;  /* 0x0000680000007a24 */ /* 0x000fe800078e02ff */
[----:B------:R-:W-:Y:S01]  /*70f0*/  IMAD R2, R250, c[0x0][0x1a4], R0 ;  /* 0x00006900fa027a24 */ /* 0x000fe200078e0200 */
[----:B---3--:R-:W-:Y:S04]  /*7100*/  LEA R0, P0, R4, R14, 0x7 ;  /* 0x0000000e04007211 */ /* 0x008fe800078038ff */
[----:B------:R-:W-:Y:S02]  /*7110*/  IADD3 R3, R5, R2, RZ ;  /* 0x0000000205037210 */ /* 0x000fe40007ffe0ff */
[----:B------:R-:W-:Y:S02]  /*7120*/  LEA R2, P1, R0, c[0x0][0x170], 0x1 ;  /* 0x00005c0000027a11 */ /* 0x000fe400078208ff */
[----:B----4-:R-:W-:Y:S02]  /*7130*/  LEA.HI.X R4, R4, R6, R3, 0x7, P0 ;  /* 0x0000000604047211 */ /* 0x010fe400000f3c03 */
        /* <DEDUP_REMOVED lines=23> */
[----:B------:R1:W-:Y:S08]  /*72b0*/  LDGSTS.E.BYPASS.LTC128B.128 [R243+0xa800], [R4.64] ;  /* 0x0a80000004f37fae */ /* 0x0003f0000b901d48 */
[----:B------:R2:W-:Y:S08]  /*72c0*/  LDGSTS.E.BYPASS.LTC128B.128 [R243+0xb000], [R2.64] ;  /* 0x0b00000002f37fae */ /* 0x0005f0000b901d48 */
[----:B------:R1:W-:Y:S08]  /*72d0*/  LDGSTS.E.BYPASS.LTC128B.128 [R243+0xb800], [R6.64] ;  /* 0x0b80000006f37fae */ /* 0x0003f0000b901d48 */
[----:B------:R-:W-:Y:S08]  /*72e0*/  LDSM.16.M88.4 R128, [R231] ;  /* 0x00000000e780783b */ /* 0x000ff00000000200 */
[----:B------:R-:W1:Y:S08]  /*72f0*/  LDSM.16.M88.4 R16, [R230] ;  /* 0x00000000e610783b */ /* 0x000e700000000200 */
[----:B------:R-:W4:Y:S08]  /*7300*/  LDSM.16.M88.4 R124, [R231+0x2000] ;  /* 0x00200000e77c783b */ /* 0x000f300000000200 */
[----:B------:R-:W5:Y:S08]  /*7310*/  LDSM.16.M88.4 R32, [R230+0x800] ;  /* 0x00080000e620783b */ /* 0x000f700000000200 */
[----:B------:R-:W2:Y:S08]  /*7320*/  LDSM.16.M88.4 R48, [R230+0x1000] ;  /* 0x00100000e630783b */ /* 0x000eb00000000200 */
[----:B------:R-:W2:Y:S01]  /*7330*/  LDSM.16.M88.4 R64, [R230+0x1800] ;  /* 0x00180000e640783b */ /* 0x000ea20000000200 */
[-C--:B-1----:R-:W-:Y:S07]  /*7340*/  HMMA.16816.F32 R4, R128, R16.reuse, RZ ;  /* 0x000000108004723c */ /* 0x082fee00000018ff */
[----:B------:R-:W1:Y:S01]  /*7350*/  LDSM.16.M88.4 R80, [R230+0x2000] ;  /* 0x00200000e650783b */ /* 0x000e620000000200 */
[C---:B----4-:R-:W-:Y:S07]  /*7360*/  HMMA.16816.F32 R8, R124.reuse, R16, RZ ;  /* 0x000000107c08723c */ /* 0x050fee00000018ff */
[----:B------:R-:W4:Y:S01]  /*7370*/  LDSM.16.M88.4 R96, [R230+0x2800] ;  /* 0x00280000e660783b */ /* 0x000f220000000200 */
[-C--:B---3--:R-:W-:Y:S07]  /*7380*/  HMMA.16816.F32 R12, R124, R18.reuse, RZ ;  /* 0x000000127c0c723c */ /* 0x088fee00000018ff */
[----:B------:R-:W0:Y:S01]  /*7390*/  LDGDEPBAR ;  /* 0x00000000000079af */ /* 0x000e220000000000 */
[C---:B------:R-:W-:Y:S07]  /*73a0*/  HMMA.16816.F32 R16, R128.reuse, R18, RZ ;  /* 0x000000128010723c */ /* 0x040fee00000018ff */
[----:B------:R-:W3:Y:S01]  /*73b0*/  LDSM.16.M88.4 R112, [R230+0x3000] ;  /* 0x00300000e670783b */ /* 0x000ee20000000200 */
[-C--:B-----5:R-:W-:Y:S07]  /*73c0*/  HMMA.16816.F32 R20, R128, R32.reuse, RZ ;  /* 0x000000208014723c */ /* 0x0a0fee00000018ff */
[----:B------:R-:W5:Y:S01]  /*73d0*/  LDSM.16.M88.4 R200, [R230+0x3800] ;  /* 0x00380000e6c8783b */ /* 0x000f620000000200 */
[C---:B------:R-:W-:Y:S07]  /*73e0*/  HMMA.16816.F32 R24, R124.reuse, R32, RZ ;  /* 0x000000207c18723c */ /* 0x040fee00000018ff */
[----:B------:R-:W-:Y:S01]  /*73f0*/  LDSM.16.M88.4 R204, [R234] ;  /* 0x00000000eacc783b */ /* 0x000fe20000000200 */
[-C--:B------:R-:W-:Y:S07]  /*7400*/  HMMA.16816.F32 R28, R124, R34.reuse, RZ ;  /* 0x000000227c1c723c */ /* 0x080fee00000018ff */
[----:B------:R-:W1:Y:S01]  /*7410*/  LDSM.16.M88.4 R208, [R229] ;  /* 0x00000000e5d0783b */ /* 0x000e620000000200 */
[C---:B------:R-:W-:Y:S07]  /*7420*/  HMMA.16816.F32 R32, R128.reuse, R34, RZ ;  /* 0x000000228020723c */ /* 0x040fee00000018ff */
[----:B------:R-:W1:Y:S01]  /*7430*/  LDSM.16.M88.4 R212, [R234+0x2000] ;  /* 0x00200000ead4783b */ /* 0x000e620000000200 */
[-C--:B--2---:R-:W-:Y:S07]  /*7440*/  HMMA.16816.F32 R36, R128, R48.reuse, RZ ;  /* 0x000000308024723c */ /* 0x084fee00000018ff */
[----:B------:R-:W2:Y:S01]  /*7450*/  LDSM.16.M88.4 R216, [R229+0x800] ;  /* 0x00080000e5d8783b */ /* 0x000ea20000000200 */
[C---:B------:R-:W-:Y:S07]  /*7460*/  HMMA.16816.F32 R40, R124.reuse, R48, RZ ;  /* 0x000000307c28723c */ /* 0x040fee00000018ff */
[----:B------:R-:W-:Y:S01]  /*7470*/  LDSM.16.M88.4 R220, [R229+0x2000] ;  /* 0x00200000e5dc783b */ /* 0x000fe20000000200 */
[-C--:B------:R-:W-:Y:S08]  /*7480*/  HMMA.16816.F32 R44, R124, R50.reuse, RZ ;  /* 0x000000327c2c723c */ /* 0x080ff000000018ff */
[C---:B------:R-:W-:Y:S08]  /*7490*/  HMMA.16816.F32 R48, R128.reuse, R50, RZ ;  /* 0x000000328030723c */ /* 0x040ff000000018ff */
[-C--:B------:R-:W-:Y:S08]  /*74a0*/  HMMA.16816.F32 R52, R128, R64.reuse, RZ ;  /* 0x000000408034723c */ /* 0x080ff000000018ff */
        /* <DEDUP_REMOVED lines=60> */
[----:B------:R-:W3:Y:S08]  /*7870*/  LDSM.16.M88.4 R204, [R241] ;  /* 0x00000000f1cc783b */ /* 0x000ef00000000200 */
[----:B------:R-:W4:Y:S01]  /*7880*/  LDSM.16.M88.4 R216, [R240] ;  /* 0x00000000f0d8783b */ /* 0x000f220000000200 */
[-C--:B-1----:R-:W-:Y:S08]  /*7890*/  HMMA.16816.F32 R4, R200, R208.reuse, R4 ;  /* 0x000000d0c804723c */ /* 0x082ff00000001804 */
        /* <DEDUP_REMOVED lines=14> */
[-C--:B----4-:R-:W-:Y:S08]  /*7980*/  HMMA.16816.F32 R52, R200, R216.reuse, R52 ;  /* 0x000000d8c834723c */ /* 0x090ff00000001834 */
[C---:B------:R-:W-:Y:S08]  /*7990*/  HMMA.16816.F32 R56, R220.reuse, R216, R56 ;  /* 0x000000d8dc38723c */ /* 0x040ff00000001838 */
[-C--:B------:R-:W-:Y:S08]  /*79a0*/  HMMA.16816.F32 R60, R220, R218.reuse, R60 ;  /* 0x000000dadc3c723c */ /* 0x080ff0000000183c */
[C---:B------:R-:W-:Y:S01]  /*79b0*/  HMMA.16816.F32 R64, R200.reuse, R218, R64 ;  /* 0x000000dac840723c */ /* 0x040fe20000001840 */
[----:B------:R-:W3:Y:S07]  /*79c0*/  LDSM.16.M88.4 R216, [R236] ;  /* 0x00000000ecd8783b */ /* 0x000eee0000000200 */
        /* <DEDUP_REMOVED lines=14> */
[----:B------:R-:W2:Y:S07]  /*7ab0*/  LDSM.16.M88.4 R212, [R233+0x2000] ;  /* 0x00200000e9d4783b */ /* 0x000eae0000000200 */
[-C--:B---3--:R-:W-:Y:S08]  /*7ac0*/  HMMA.16816.F32 R116, R200, R216.reuse, R116 ;  /* 0x000000d8c874723c */ /* 0x088ff00000001874 */
[C---:B------:R-:W-:Y:S08]  /*7ad0*/  HMMA.16816.F32 R120, R220.reuse, R216, R120 ;  /* 0x000000d8dc78723c */ /* 0x040ff00000001878 */
[-C--:B------:R-:W-:Y:S08]  /*7ae0*/  HMMA.16816.F32 R124, R220, R218.reuse, R124 ;  /* 0x000000dadc7c723c */ /* 0x080ff0000000187c */
[----:B------:R-:W-:Y:S08]  /*7af0*/  HMMA.16816.F32 R128, R200, R218, R128 ;  /* 0x000000dac880723c */ /* 0x000ff00000001880 */
[-C--:B-1----:R-:W-:Y:S08]  /*7b00*/  HMMA.16816.F32 R4, R204, R208.reuse, R4 ;  /* 0x000000d0cc04723c */ /* 0x082ff00000001804 */
[C---:B--2---:R-:W-:Y:S08]  /*7b10*/  HMMA.16816.F32 R8, R212.reuse, R208, R8 ;  /* 0x000000d0d408723c */ /* 0x044ff00000001808 */
[-C--:B------:R-:W-:Y:S08]  /*7b20*/  HMMA.16816.F32 R12, R212, R210.reuse, R12 ;  /* 0x000000d2d40c723c */ /* 0x080ff0000000180c */
[----:B------:R-:W-:Y:S01]  /*7b30*/  FMUL.FTZ R5, R5, c[0x0][0x2ec] ;  /* 0x0000bb0005057a20 */ /* 0x000fe20000410000 */
[C---:B------:R-:W-:Y:S03]  /*7b40*/  HMMA.16816.F32 R16, R204.reuse, R210, R16 ;  /* 0x000000d2cc10723c */ /* 0x040fe60000001810 */
[----:B------:R-:W1:Y:S01]  /*7b50*/  MUFU.TANH R0, R5 ;  /* 0x0000000500007308 */ /* 0x000e620000002400 */
[----:B------:R-:W-:Y:S02]  /*7b60*/  FMUL.FTZ R7, R7, c[0x0][0x2ec] ;  /* 0x0000bb0007077a20 */ /* 0x000fe40000410000 */
[----:B------:R-:W-:Y:S02]  /*7b70*/  FMUL.FTZ R4, R4, c[0x0][0x2ec] ;  /* 0x0000bb0004047a20 */ /* 0x000fe40000410000 */
[----:B------:R-:W-:Y:S04]  /*7b80*/  FMUL.FTZ R9, R9, c[0x0][0x2ec] ;  /* 0x0000bb0009097a20 */ /* 0x000fe80000410000 */
[----:B------:R-:W-:Y:S01]  /*7b90*/  FMUL.FTZ R6, R6, c[0x0][0x2ec] ;  /* 0x0000bb0006067a20 */ /* 0x000fe20000410000 */
[----:B------:R-:W-:Y:S01]  /*7ba0*/  MUFU.TANH R244, R4 ;  /* 0x0000000400f47308 */ /* 0x000fe20000002400 */
[----:B------:R-:W-:Y:S02]  /*7bb0*/  FMUL.FTZ R8, R8, c[0x0][0x2ec] ;  /* 0x0000bb0008087a20 */ /* 0x000fe40000410000 */
[----:B------:R-:W-:Y:S02]  /*7bc0*/  FMUL.FTZ R10, R10, c[0x0][0x2ec] ;  /* 0x0000bb000a0a7a20 */ /* 0x000fe40000410000 */
[----:B------:R-:W-:Y:S02]  /*7bd0*/  FMUL.FTZ R11, R11, c[0x0][0x2ec] ;  /* 0x0000bb000b0b7a20 */ /* 0x000fe40000410000 */
[----:B------:R-:W-:Y:S02]  /*7be0*/  FMUL.FTZ R14, R14, c[0x0][0x2ec] ;  /* 0x0000bb000e0e7a20 */ /* 0x000fe40000410000 */
[----:B------:R-:W-:Y:S01]  /*7bf0*/  FMUL.FTZ R15, R15, c[0x0][0x2ec] ;  /* 0x0000bb000f0f7a20 */ /* 0x000fe20000410000 */
[----:B------:R-:W-:Y:S01]  /*7c00*/  MUFU.TANH R223, R6 ;  /* 0x0000000600df7308 */ /* 0x000fe20000002400 */
[----:B------:R-:W-:Y:S02]  /*7c10*/  FMUL.FTZ R16, R16, c[0x0][0x2ec] ;  /* 0x0000bb0010107a20 */ /* 0x000fe40000410000 */
[----:B------:R-:W-:Y:S01]  /*7c20*/  FMUL.FTZ R17, R17, c[0x0][0x2ec] ;  /* 0x0000bb0011117a20 */ /* 0x000fe20000410000 */
[----:B-1----:R1:W-:Y:S01]  /*7c30*/  STL [R1+0xc], R0 ;  /* 0x00000c0001007387 */ /* 0x0023e20000100800 */
[----:B------:R-:W-:Y:S02]  /*7c40*/  FMUL.FTZ R18, R18, c[0x0][0x2ec] ;  /* 0x0000bb0012127a20 */ /* 0x000fe40000410000 */
[----:B------:R-:W-:Y:S02]  /*7c50*/  FMUL.FTZ R19, R19, c[0x0][0x2ec] ;  /* 0x0000bb0013137a20 */ /* 0x000fe40000410000 */
[----:B------:R-:W-:Y:S01]  /*7c60*/  FMUL.FTZ R12, R12, c[0x0][0x2ec] ;  /* 0x0000bb000c0c7a20 */ /* 0x000fe20000410000 */
[----:B------:R-:W-:Y:S01]  /*7c70*/  MUFU.TANH R245, R8 ;  /* 0x0000000800f57308 */ /* 0x000fe20000002400 */
[----:B------:R-:W-:Y:S09]  /*7c80*/  FMUL.FTZ R13, R13, c[0x0][0x2ec] ;  /* 0x0000bb000d0d7a20 */ /* 0x000ff20000410000 */
[----:B------:R-:W-:Y:S10]  /*7c90*/  MUFU.TANH R222, R10 ;  /* 0x0000000a00de7308 */ /* 0x000ff40000002400 */
[----:B-1----:R1:W2:Y:S10]  /*7ca0*/  MUFU.TANH R0, R7 ;  /* 0x0000000700007308 */ /* 0x0022b40000002400 */
[----:B------:R-:W-:Y:S10]  /*7cb0*/  MUFU.TANH R249, R12 ;  /* 0x0000000c00f97308 */ /* 0x000ff40000002400 */
[----:B------:R-:W-:Y:S01]  /*7cc0*/  MUFU.TANH R248, R13 ;  /* 0x0000000d00f87308 */ /* 0x000fe20000002400 */
[----:B-1----:R-:W1:Y:S09]  /*7cd0*/  LDSM.16.M88.4 R4, [R228+0x800] ;  /* 0x00080000e404783b */ /* 0x002e720000000200 */
[----:B------:R-:W-:Y:S01]  /*7ce0*/  MUFU.TANH R247, R14 ;  /* 0x0000000e00f77308 */ /* 0x000fe20000002400 */
[----:B--2---:R2:W-:Y:S09]  /*7cf0*/  STL [R1+0x4], R0 ;  /* 0x0000040001007387 */ /* 0x0045f20000100800 */
[----:B------:R-:W-:Y:S10]  /*7d00*/  MUFU.TANH R246, R15 ;  /* 0x0000000f00f67308 */ /* 0x000ff40000002400 */
[----:B------:R-:W-:Y:S10]  /*7d10*/  MUFU.TANH R217, R16 ;  /* 0x0000001000d97308 */ /* 0x000ff40000002400 */
[----:B--2---:R-:W2:Y:S01]  /*7d20*/  MUFU.TANH R0, R9 ;  /* 0x0000000900007308 */ /* 0x004ea20000002400 */
[-C--:B-1----:R-:W-:Y:S09]  /*7d30*/  HMMA.16816.F32 R20, R204, R4.reuse, R20 ;  /* 0x00000004cc14723c */ /* 0x082ff20000001814 */
[----:B------:R-:W-:Y:S01]  /*7d40*/  MUFU.TANH R17, R17 ;  /* 0x0000001100117308 */ /* 0x000fe20000002400 */
[C---:B------:R-:W-:Y:S09]  /*7d50*/  HMMA.16816.F32 R24, R212.reuse, R4, R24 ;  /* 0x00000004d418723c */ /* 0x040ff20000001818 */
[----:B------:R-:W-:Y:S01]  /*7d60*/  MUFU.TANH R18, R18 ;  /* 0x0000001200127308 */ /* 0x000fe20000002400 */
[-C--:B------:R-:W-:Y:S01]  /*7d70*/  HMMA.16816.F32 R28, R212, R6.reuse, R28 ;  /* 0x00000006d41c723c */ /* 0x080fe2000000181c */
[----:B--2---:R1:W-:Y:S03]  /*7d80*/  STL [R1+0x8], R0 ;  /* 0x0000080001007387 */ /* 0x0043e60000100800 */
[----:B------:R-:W-:Y:S04]  /*7d90*/  FMUL.FTZ R20, R20, c[0x0][0x2ec] ;  /* 0x0000bb0014147a20 */ /* 0x000fe80000410000 */
[C---:B------:R-:W-:Y:S01]  /*7da0*/  HMMA.16816.F32 R32, R204.reuse, R6, R32 ;  /* 0x00000006cc20723c */ /* 0x040fe20000001820 */
[----:B------:R-:W-:Y:S01]  /*7db0*/  MUFU.TANH R19, R19 ;  /* 0x0000001300137308 */ /* 0x000fe20000002400 */
[----:B------:R-:W-:Y:S02]  /*7dc0*/  LDSM.16.M88.4 R4, [R228+0x1800] ;  /* 0x00180000e404783b */ /* 0x000fe40000000200 */
[----:B------:R-:W-:Y:S02]  /*7dd0*/  FMUL.FTZ R21, R21, c[0x0][0x2ec] ;  /* 0x0000bb0015157a20 */ /* 0x000fe40000410000 */
[----:B------:R-:W-:Y:S02]  /*7de0*/  FMUL.FTZ R22, R22, c[0x0][0x2ec] ;  /* 0x0000bb0016167a20 */ /* 0x000fe40000410000 */
[----:B------:R-:W-:Y:S03]  /*7df0*/  FMUL.FTZ R23, R23, c[0x0][0x2ec] ;  /* 0x0000bb0017177a20 */ /* 0x000fe60000410000 */
[----:B------:R-:W-:Y:S01]  /*7e00*/  MUFU.TANH R20, R20 ;  /* 0x0000001400147308 */ /* 0x000fe20000002400 */
[----:B------:R-:W-:Y:S02]  /*7e10*/  FMUL.FTZ R24, R24, c[0x0][0x2ec] ;  /* 0x0000bb0018187a20 */ /* 0x000fe40000410000 */
[----:B------:R-:W-:Y:S02]  /*7e20*/  FMUL.FTZ R25, R25, c[0x0][0x2ec] ;  /* 0x0000bb0019197a20 */ /* 0x000fe40000410000 */
[----:B------:R-:W-:Y:S02]  /*7e30*/  FMUL.FTZ R26, R26, c[0x0][0x2ec] ;  /* 0x0000bb001a1a7a20 */ /* 0x000fe40000410000 */
[----:B------:R-:W-:Y:S02]  /*7e40*/  FMUL.FTZ R27, R27, c[0x0][0x2ec] ;  /* 0x0000bb001b1b7a20 */ /* 0x000fe40000410000 */
[----:B------:R-:W-:Y:S01]  /*7e50*/  FMUL.FTZ R28, R28, c[0x0][0x2ec] ;  /* 0x0000bb001c1c7a20 */ /* 0x000fe20000410000 */
[----:B-1----:R1:W2:Y:S01]  /*7e60*/  MUFU.TANH R0, R11 ;  /* 0x0000000b00007308 */ /* 0x0022a20000002400 */
[----:B------:R-:W-:Y:S02]  /*7e70*/  FMUL.FTZ R29, R29, c[0x0][0x2ec] ;  /* 0x0000bb001d1d7a20 */ /* 0x000fe40000410000 */
[----:B------:R-:W-:Y:S02]  /*7e80*/  FMUL.FTZ R30, R30, c[0x0][0x2ec] ;  /* 0x0000bb001e1e7a20 */ /* 0x000fe40000410000 */
[----:B------:R-:W-:Y:S02]  /*7e90*/  FMUL.FTZ R31, R31, c[0x0][0x2ec] ;  /* 0x0000bb001f1f7a20 */ /* 0x000fe40000410000 */
[----:B------:R-:W-:Y:S02]  /*7ea0*/  FMUL.FTZ R32, R32, c[0x0][0x2ec] ;  /* 0x0000bb0020207a20 */ /* 0x000fe40000410000 */
[----:B------:R-:W-:Y:S01]  /*7eb0*/  FMUL.FTZ R33, R33, c[0x0][0x2ec] ;  /* 0x0000bb0021217a20 */ /* 0x000fe20000410000 */
[----:B------:R-:W-:Y:S01]  /*7ec0*/  MUFU.TANH R21, R21 ;  /* 0x0000001500157308 */ /* 0x000fe20000002400 */
[----:B------:R-:W-:Y:S02]  /*7ed0*/  FMUL.FTZ R34, R34, c[0x0][0x2ec] ;  /* 0x0000bb0022227a20 */ /* 0x000fe40000410000 */
[----:B------:R-:W-:Y:S07]  /*7ee0*/  FMUL.FTZ R35, R35, c[0x0][0x2ec] ;  /* 0x0000bb0023237a20 */ /* 0x000fee0000410000 */
[----:B------:R-:W-:Y:S01]  /*7ef0*/  MUFU.TANH R22, R22 ;  /* 0x0000001600167308 */ /* 0x000fe20000002400 */
[----:B-1----:R-:W1:Y:S09]  /*7f00*/  LDSM.16.M88.4 R8, [R228+0x1000] ;  /* 0x00100000e408783b */ /* 0x002e720000000200 */
[----:B------:R-:W-:Y:S01]  /*7f10*/  MUFU.TANH R23, R23 ;  /* 0x0000001700177308 */ /* 0x000fe20000002400 */
[----:B--2---:R-:W-:Y:S09]  /*7f20*/  STL [R1], R0 ;  /* 0x0000000001007387 */ /* 0x004ff20000100800 */
[----:B------:R-:W-:Y:S10]  /*7f30*/  MUFU.TANH R16, R24 ;  /* 0x0000001800107308 */ /* 0x000ff40000002400 */
[----:B------:R-:W-:Y:S10]  /*7f40*/  MUFU.TANH R15, R25 ;  /* 0x00000019000f7308 */ /* 0x000ff40000002400 */
[----:B------:R-:W-:Y:S01]  /*7f50*/  MUFU.TANH R26, R26 ;  /* 0x0000001a001a7308 */ /* 0x000fe20000002400 */
[-C--:B-1----:R-:W-:Y:S09]  /*7f60*/  HMMA.16816.F32 R36, R204, R8.reuse, R36 ;  /* 0x00000008cc24723c */ /* 0x082ff20000001824 */
[----:B------:R-:W-:Y:S01]  /*7f70*/  MUFU.TANH R27, R27 ;  /* 0x0000001b001b7308 */ /* 0x000fe20000002400 */
[C---:B------:R-:W-:Y:S09]  /*7f80*/  HMMA.16816.F32 R40, R212.reuse, R8, R40 ;  /* 0x00000008d428723c */ /* 0x040ff20000001828 */
[----:B------:R-:W-:Y:S01]  /*7f90*/  MUFU.TANH R28, R28 ;  /* 0x0000001c001c7308 */ /* 0x000fe20000002400 */
[-C--:B------:R-:W-:Y:S04]  /*7fa0*/  HMMA.16816.F32 R44, R212, R10.reuse, R44 ;  /* 0x0000000ad42c723c */ /* 0x080fe8000000182c */
[----:B------:R-:W-:Y:S04]  /*7fb0*/  FMUL.FTZ R36, R36, c[0x0][0x2ec] ;  /* 0x0000bb0024247a20 */ /* 0x000fe80000410000 */
[C---:B------:R-:W-:Y:S01]  /*7fc0*/  HMMA.16816.F32 R48, R204.reuse, R10, R48 ;  /* 0x0000000acc30723c */ /* 0x040fe20000001830 */
[----:B------:R-:W-:Y:S01]  /*7fd0*/  MUFU.TANH R29, R29 ;  /* 0x0000001d001d7308 */ /* 0x000fe20000002400 */
[----:B------:R-:W1:Y:S02]  /*7fe0*/  LDSM.16.M88.4 R8, [R228+0x2000] ;  /* 0x00200000e408783b */ /* 0x000e640000000200 */
[----:B------:R-:W-:Y:S02]  /*7ff0*/  FMUL.FTZ R37, R37, c[0x0][0x2ec] ;  /* 0x0000bb0025257a20 */ /* 0x000fe40000410000 */
[----:B------:R-:W-:Y:S02]  /*8000*/  FMUL.FTZ R38, R38, c[0x0][0x2ec] ;  /* 0x0000bb0026267a20 */ /* 0x000fe40000410000 */
[-C--:B------:R-:W-:Y:S03]  /*8010*/  HMMA.16816.F32 R52, R204, R4.reuse, R52 ;  /* 0x00000004cc34723c */ /* 0x080fe60000001834 */
[----:B------:R-:W-:Y:S01]  /*8020*/  MUFU.TANH R30, R30 ;  /* 0x0000001e001e7308 */ /* 0x000fe20000002400 */
[----:B------:R-:W-:Y:S02]  /*8030*/  FMUL.FTZ R39, R39, c[0x0][0x2ec] ;  /* 0x0000bb0027277a20 */ /* 0x000fe40000410000 */
[----:B------:R-:W-:Y:S02]  /*8040*/  FMUL.FTZ R40, R40, c[0x0][0x2ec] ;  /* 0x0000bb0028287a20 */ /* 0x000fe40000410000 */
[C---:B------:R-:W-:Y:S04]  /*8050*/  HMMA.16816.F32 R56, R212.reuse, R4, R56 ;  /* 0x00000004d438723c */ /* 0x040fe80000001838 */
[----:B------:R-:W-:Y:S01]  /*8060*/  FMUL.FTZ R41, R41, c[0x0][0x2ec] ;  /* 0x0000bb0029297a20 */ /* 0x000fe20000410000 */
[----:B------:R-:W-:Y:S01]  /*8070*/  MUFU.TANH R31, R31 ;  /* 0x0000001f001f7308 */ /* 0x000fe20000002400 */
[----:B------:R-:W-:Y:S02]  /*8080*/  FMUL.FTZ R42, R42, c[0x0][0x2ec] ;  /* 0x0000bb002a2a7a20 */ /* 0x000fe40000410000 */
[-C--:B------:R-:W-:Y:S04]  /*8090*/  HMMA.16816.F32 R60, R212, R6.reuse, R60 ;  /* 0x00000006d43c723c */ /* 0x080fe8000000183c */
[----:B------:R-:W-:Y:S02]  /*80a0*/  FMUL.FTZ R43, R43, c[0x0][0x2ec] ;  /* 0x0000bb002b2b7a20 */ /* 0x000fe40000410000 */
[----:B------:R-:W-:Y:S01]  /*80b0*/  FMUL.FTZ R44, R44, c[0x0][0x2ec] ;  /* 0x0000bb002c2c7a20 */ /* 0x000fe20000410000 */
[----:B------:R-:W-:Y:S01]  /*80c0*/  MUFU.TANH R32, R32 ;  /* 0x0000002000207308 */ /* 0x000fe20000002400 */
[C---:B------:R-:W-:Y:S01]  /*80d0*/  HMMA.16816.F32 R64, R204.reuse, R6, R64 ;  /* 0x00000006cc40723c */ /* 0x040fe20000001840 */
[----:B------:R-:W2:Y:S03]  /*80e0*/  LDSM.16.M88.4 R4, [R228+0x2800] ;  /* 0x00280000e404783b */ /* 0x000ea60000000200 */
[----:B------:R-:W-:Y:S02]  /*80f0*/  FMUL.FTZ R45, R45, c[0x0][0x2ec] ;  /* 0x0000bb002d2d7a20 */ /* 0x000fe40000410000 */
[----:B------:R-:W-:Y:S02]  /*8100*/  FMUL.FTZ R46, R46, c[0x0][0x2ec] ;  /* 0x0000bb002e2e7a20 */ /* 0x000fe40000410000 */
[----:B------:R-:W-:Y:S01]  /*8110*/  FMUL.FTZ R58, R58, c[0x0][0x2ec] ;  /* 0x0000bb003a3a7a20 */ /* 0x000fe20000410000 */
[----:B------:R-:W-:Y:S01]  /*8120*/  MUFU.TANH R33, R33 ;  /* 0x0000002100217308 */ /* 0x000fe20000002400 */
[-C--:B-1----:R-:W-:Y:S03]  /*8130*/  HMMA.16816.F32 R68, R204, R8.reuse, R68 ;  /* 0x00000008cc44723c */ /* 0x082fe60000001844 */
[----:B------:R-:W-:Y:S02]  /*8140*/  FMUL.FTZ R59, R59, c[0x0][0x2ec] ;  /* 0x0000bb003b3b7a20 */ /* 0x000fe40000410000 */
[----:B------:R-:W-:Y:S02]  /*8150*/  FMUL.FTZ R47, R47, c[0x0][0x2ec] ;  /* 0x0000bb002f2f7a20 */ /* 0x000fe40000410000 */
[----:B------:R-:W-:Y:S01]  /*8160*/  FMUL.FTZ R61, R61, c[0x0][0x2ec] ;  /* 0x0000bb003d3d7a20 */ /* 0x000fe20000410000 */
[C---:B------:R-:W-:Y:S01]  /*8170*/  HMMA.16816.F32 R72, R212.reuse, R8, R72 ;  /* 0x00000008d448723c */ /* 0x040fe20000001848 */
[----:B------:R-:W1:Y:S03]  /*8180*/  MUFU.TANH R2, R58 ;  /* 0x0000003a00027308 */ /* 0x000e660000002400 */
[----:B------:R-:W-:Y:S02]  /*8190*/  FMUL.FTZ R62, R62, c[0x0][0x2ec] ;  /* 0x0000bb003e3e7a20 */ /* 0x000fe40000410000 */
[----:B------:R-:W-:Y:S02]  /*81a0*/  FMUL.FTZ R63, R63, c[0x0][0x2ec] ;  /* 0x0000bb003f3f7a20 */ /* 0x000fe40000410000 */
[-C--:B------:R-:W-:Y:S03]  /*81b0*/  HMMA.16816.F32 R76, R212, R10.reuse, R76 ;  /* 0x0000000ad44c723c */ /* 0x080fe6000000184c */
[----:B------:R-:W3:Y:S01]  /*81c0*/  MUFU.TANH R0, R59 ;  /* 0x0000003b00007308 */ /* 0x000ee20000002400 */
[----:B------:R-:W-:Y:S02]  /*81d0*/  FMUL.FTZ R48, R48, c[0x0][0x2ec] ;  /* 0x0000bb0030307a20 */ /* 0x000fe40000410000 */
[----:B------:R-:W-:Y:S02]  /*81e0*/  FMUL.FTZ R49, R49, c[0x0][0x2ec] ;  /* 0x0000bb0031317a20 */ /* 0x000fe40000410000 */
[C---:B------:R-:W-:Y:S01]  /*81f0*/  HMMA.16816.F32 R80, R204.reuse, R10, R80 ;  /* 0x0000000acc50723c */ /* 0x040fe20000001850 */
[----:B------:R-:W4:Y:S03]  /*8200*/  LDSM.16.M88.4 R8, [R228+0x3000] ;  /* 0x00300000e408783b */ /* 0x000f260000000200 */
[----:B------:R-:W-:Y:S01]  /*8210*/  FMUL.FTZ R70, R70, c[0x0][0x2ec] ;  /* 0x0000bb0046467a20 */ /* 0x000fe20000410000 */
[----:B------:R-:W-:Y:S01]  /*8220*/  MUFU.TANH R34, R34 ;  /* 0x0000002200227308 */ /* 0x000fe20000002400 */
[----:B------:R-:W-:Y:S02]  /*8230*/  FMUL.FTZ R71, R71, c[0x0][0x2ec] ;  /* 0x0000bb0047477a20 */ /* 0x000fe40000410000 */
[-C--:B--2---:R-:W-:Y:S01]  /*8240*/  HMMA.16816.F32 R84, R204, R4.reuse, R84 ;  /* 0x00000004cc54723c */ /* 0x084fe20000001854 */
[----:B-1----:R1:W-:Y:S03]  /*8250*/  STL [R1+0x10], R2 ;  /* 0x0000100201007387 */ /* 0x0023e60000100800 */
[----:B------:R-:W-:Y:S02]  /*8260*/  FMUL.FTZ R72, R72, c[0x0][0x2ec] ;  /* 0x0000bb0048487a20 */ /* 0x000fe40000410000 */
[----:B------:R-:W-:Y:S01]  /*8270*/  FMUL.FTZ R50, R50, c[0x0][0x2ec] ;  /* 0x0000bb0032327a20 */ /* 0x000fe20000410000 */
[----:B------:R-:W-:Y:S01]  /*8280*/  MUFU.TANH R35, R35 ;  /* 0x0000002300237308 */ /* 0x000fe20000002400 */
[C---:B------:R-:W-:Y:S01]  /*8290*/  HMMA.16816.F32 R88, R212.reuse, R4, R88 ;  /* 0x00000004d458723c */ /* 0x040fe20000001858 */
[----:B---3--:R2:W-:Y:S03]  /*82a0*/  STL [R1+0x14], R0 ;  /* 0x0000140001007387 */ /* 0x0085e60000100800 */
[----:B------:R-:W-:Y:S01]  /*82b0*/  FMUL.FTZ R78, R78, c[0x0][0x2ec] ;  /* 0x0000bb004e4e7a20 */ /* 0x000fe20000410000 */
[----:B------:R-:W-:Y:S01]  /*82c0*/  MOV R59, R250 ;  /* 0x000000fa003b7202 */ /* 0x000fe20000000f00 */
[----:B------:R-:W-:Y:S02]  /*82d0*/  FMUL.FTZ R51, R51, c[0x0][0x2ec] ;  /* 0x0000bb0033337a20 */ /* 0x000fe40000410000 */
[-C--:B------:R-:W-:Y:S01]  /*82e0*/  HMMA.16816.F32 R92, R212, R6.reuse, R92 ;  /* 0x00000006d45c723c */ /* 0x080fe2000000185c */
[----:B------:R-:W-:Y:S02]  /*82f0*/  MUFU.TANH R36, R36 ;  /* 0x0000002400247308 */ /* 0x000fe40000002400 */
[----:B------:R-:W-:Y:S01]  /*8300*/  ISETP.GT.AND P0, PT, R59, RZ, PT ;  /* 0x000000ff3b00720c */ /* 0x000fe20003f04270 */
[----:B------:R-:W-:Y:S02]  /*8310*/  FMUL.FTZ R52, R52, c[0x0][0x2ec] ;  /* 0x0000bb0034347a20 */ /* 0x000fe40000410000 */
[----:B------:R-:W-:Y:S02]  /*8320*/  FMUL.FTZ R53, R53, c[0x0][0x2ec] ;  /* 0x0000bb0035357a20 */ /* 0x000fe40000410000 */
[C---:B------:R-:W-:Y:S01]  /*8330*/  HMMA.16816.F32 R96, R204.reuse, R6, R96 ;  /* 0x00000006cc60723c */ /* 0x040fe20000001860 */
[----:B------:R-:W3:Y:S01]  /*8340*/  LDSM.16.M88.4 R4, [R228+0x3800] ;  /* 0x00380000e404783b */ /* 0x000ee20000000200 */
[----:B------:R-:W-:Y:S04]  /*8350*/  DEPBAR.LE SB0, 0x0 ;  /* 0x000080000000791a */ /* 0x000fe80000000000 */
[----:B-1----:R-:W-:Y:S01]  /*8360*/  MUFU.TANH R2, R62 ;  /* 0x0000003e00027308 */ /* 0x002fe20000002400 */
[----:B------:R-:W-:Y:S02]  /*8370*/  FMUL.FTZ R54, R54, c[0x0][0x2ec] ;  /* 0x0000bb0036367a20 */ /* 0x000fe40000410000 */
[----:B------:R-:W-:Y:S01]  /*8380*/  BAR.SYNC.DEFER_BLOCKING 0x0 ;  /* 0x0000000000007b1d */ /* 0x000fe20000010000 */
[-C--:B----4-:R-:W-:Y:S05]  /*8390*/  HMMA.16816.F32 R100, R204, R8.reuse, R100 ;  /* 0x00000008cc64723c */ /* 0x090fea0000001864 */
[----:B------:R-:W-:Y:S01]  /*83a0*/  FMUL.FTZ R55, R55, c[0x0][0x2ec] ;  /* 0x0000bb0037377a20 */ /* 0x000fe20000410000 */
[----:B--2---:R-:W1:Y:S01]  /*83b0*/  MUFU.TANH R0, R61 ;  /* 0x0000003d00007308 */ /* 0x004e620000002400 */
[----:B------:R-:W-:Y:S01]  /*83c0*/  FMUL.FTZ R56, R56, c[0x0][0x2ec] ;  /* 0x0000bb0038387a20 */ /* 0x000fe20000410000 */
[C---:B------:R-:W-:Y:S04]  /*83d0*/  HMMA.16816.F32 R104, R212.reuse, R8, R104 ;  /* 0x00000008d468723c */ /* 0x040fe80000001868 */
[----:B------:R-:W-:Y:S02]  /*83e0*/  FMUL.FTZ R57, R57, c[0x0][0x2ec] ;  /* 0x0000bb0039397a20 */ /* 0x000fe40000410000 */
[----:B------:R-:W-:Y:S02]  /*83f0*/  FMUL.FTZ R60, R60, c[0x0][0x2ec] ;  /* 0x0000bb003c3c7a20 */ /* 0x000fe40000410000 */
[----:B------:R-:W-:Y:S01]  /*8400*/  MUFU.TANH R37, R37 ;  /* 0x0000002500257308 */ /* 0x000fe20000002400 */
[-C--:B------:R-:W-:Y:S03]  /*8410*/  HMMA.16816.F32 R108, R212, R10.reuse, R108 ;  /* 0x0000000ad46c723c */ /* 0x080fe6000000186c */
[----:B------:R-:W-:Y:S02]  /*8420*/  FMUL.FTZ R64, R64, c[0x0][0x2ec] ;  /* 0x0000bb0040407a20 */ /* 0x000fe40000410000 */
[----:B------:R-:W-:Y:S02]  /*8430*/  FMUL.FTZ R65, R65, c[0x0][0x2ec] ;  /* 0x0000bb0041417a20 */ /* 0x000fe40000410000 */
[----:B------:R-:W-:Y:S01]  /*8440*/  FMUL.FTZ R66, R66, c[0x0][0x2ec] ;  /* 0x0000bb0042427a20 */ /* 0x000fe20000410000 */
[C---:B------:R-:W-:Y:S01]  /*8450*/  HMMA.16816.F32 R112, R204.reuse, R10, R112 ;  /* 0x0000000acc70723c */ /* 0x040fe20000001870 */
[----:B------:R-:W-:Y:S03]  /*8460*/  MUFU.TANH R38, R38 ;  /* 0x0000002600267308 */ /* 0x000fe60000002400 */
[----:B------:R-:W-:Y:S01]  /*8470*/  FMUL.FTZ R67, R67, c[0x0][0x2ec] ;  /* 0x0000bb0043437a20 */ /* 0x000fe20000410000 */
[----:B-1----:R1:W-:Y:S01]  /*8480*/  STL [R1+0x24], R0 ;  /* 0x0000240001007387 */ /* 0x0023e20000100800 */
[----:B------:R-:W-:Y:S02]  /*8490*/  FMUL.FTZ R68, R68, c[0x0][0x2ec] ;  /* 0x0000bb0044447a20 */ /* 0x000fe40000410000 */
[-C--:B---3--:R-:W-:Y:S01]  /*84a0*/  HMMA.16816.F32 R116, R204, R4.reuse, R116 ;  /* 0x00000004cc74723c */ /* 0x088fe20000001874 */
[----:B------:R2:W-:Y:S02]  /*84b0*/  STL [R1+0x20], R2 ;  /* 0x0000200201007387 */ /* 0x0005e40000100800 */
        /* <DEDUP_REMOVED lines=10> */
[----:B-1----:R-:W1:Y:S01]  /*8560*/  MUFU.TANH R0, R63 ;  /* 0x0000003f00007308 */ /* 0x002e620000002400 */
[----:B------:R-:W-:Y:S04]  /*8570*/  HMMA.16816.F32 R128, R204, R6, R128 ;  /* 0x00000006cc80723c */ /* 0x000fe80000001880 */
[----:B------:R-:W-:Y:S02]  /*8580*/  FMUL.FTZ R79, R79, c[0x0][0x2ec] ;  /* 0x0000bb004f4f7a20 */ /* 0x000fe40000410000 */
[----:B------:R-:W-:Y:S02]  /*8590*/  FMUL.FTZ R80, R80, c[0x0][0x2ec] ;  /* 0x0000bb0050507a20 */ /* 0x000fe40000410000 */
[----:B------:R-:W-:Y:S01]  /*85a0*/  FMUL.FTZ R81, R81, c[0x0][0x2ec] ;  /* 0x0000bb0051517a20 */ /* 0x000fe20000410000 */
[----:B--2---:R2:W-:Y:S03]  /*85b0*/  MUFU.TANH R2, R71 ;  /* 0x0000004700027308 */ /* 0x0045e60000002400 */
        /* <DEDUP_REMOVED lines=22> */
[----:B--2---:R-:W-:Y:S01]  /*8720*/  FMUL.FTZ R71, R126, c[0x0][0x2ec] ;  /* 0x0000bb007e477a20 */ /* 0x004fe20000410000 */
[----:B-1----:R-:W1:Y:S01]  /*8730*/  MUFU.TANH R0, R70 ;  /* 0x0000004600007308 */ /* 0x002e620000002400 */
        /* <DEDUP_REMOVED lines=16> */
[----:B------:R-:W-:Y:S01]  /*8840*/  FMUL.FTZ R95, R95, c[0x0][0x2ec] ;  /* 0x0000bb005f5f7a20 */ /* 0x000fe20000410000 */
[----:B------:R-:W-:Y:S01]  /*8850*/  STL [R1+0x18], R2 ;  /* 0x0000180201007387 */ /* 0x000fe20000100800 */
        /* <DEDUP_REMOVED lines=13> */
[----:B-1----:R-:W1:Y:S01]  /*8930*/  MUFU.TANH R0, R72 ;  /* 0x0000004800007308 */ /* 0x002e620000002400 */
[----:B------:R-:W-:Y:S02]  /*8940*/  FMUL.FTZ R113, R113, c[0x0][0x2ec] ;  /* 0x0000bb0071717a20 */ /* 0x000fe40000410000 */
[----:B------:R-:W-:Y:S02]  /*8950*/  FMUL.FTZ R120, R120, c[0x0][0x2ec] ;  /* 0x0000bb0078787a20 */ /* 0x000fe40000410000 */
[----:B------:R-:W-:Y:S02]  /*8960*/  FMUL.FTZ R121, R121, c[0x0][0x2ec] ;  /* 0x0000bb0079797a20 */ /* 0x000fe40000410000 */
[----:B------:R-:W-:Y:S02]  /*8970*/  FMUL.FTZ R122, R122, c[0x0][0x2ec] ;  /* 0x0000bb007a7a7a20 */ /* 0x000fe40000410000 */
[----:B------:R-:W-:Y:S01]  /*8980*/  FMUL.FTZ R123, R123, c[0x0][0x2ec] ;  /* 0x0000bb007b7b7a20 */ /* 0x000fe20000410000 */
[----:B------:R-:W-:Y:S10]  /*8990*/  MUFU.TANH R48, R48 ;  /* 0x0000003000307308 */ /* 0x000ff40000002400 */
[----:B------:R-:W-:Y:S01]  /*89a0*/  MUFU.TANH R49, R49 ;  /* 0x0000003100317308 */ /* 0x000fe20000002400 */
[----:B-1----:R1:W-:Y:S09]  /*89b0*/  STL [R1+0x2c], R0 ;  /* 0x00002c0001007387 */ /* 0x0023f20000100800 */
[----:B------:R-:W-:Y:S10]  /*89c0*/  MUFU.TANH R50, R50 ;  /* 0x0000003200327308 */ /* 0x000ff40000002400 */
[----:B------:R-:W-:Y:S10]  /*89d0*/  MUFU.TANH R51, R51 ;  /* 0x0000003300337308 */ /* 0x000ff40000002400 */
[----:B-1----:R-:W1:Y:S10]  /*89e0*/  MUFU.TANH R0, R78 ;  /* 0x0000004e00007308 */ /* 0x002e740000002400 */
[----:B------:R-:W2:Y:S10]  /*89f0*/  MUFU.TANH R52, R52 ;  /* 0x0000003400347308 */ /* 0x000eb40000002400 */
[----:B------:R3:W4:Y:S01]  /*8a00*/  MUFU.TANH R210, R53 ;  /* 0x0000003500d27308 */ /* 0x0007220000002400 */
[----:B-1----:R1:W-:Y:S09]  /*8a10*/  STL [R1+0x34], R0 ;  /* 0x0000340001007387 */ /* 0x0023f20000100800 */
[----:B------:R3:W2:Y:S10]  /*8a20*/  MUFU.TANH R47, R54 ;  /* 0x00000036002f7308 */ /* 0x0006b40000002400 */
[----:B------:R3:W2:Y:S01]  /*8a30*/  MUFU.TANH R218, R55 ;  /* 0x0000003700da7308 */ /* 0x0006a20000002400 */
[----:B-1----:R-:W-:Y:S09]  /*8a40*/  FMUL.FTZ R0, R127, c[0x0][0x2ec] ;  /* 0x0000bb007f007a20 */ /* 0x002ff20000410000 */
[----:B------:R3:W1:Y:S10]  /*8a50*/  MUFU.TANH R53, R56 ;  /* 0x0000003800357308 */ /* 0x0006740000002400 */
[----:B------:R3:W1:Y:S10]  /*8a60*/  MUFU.TANH R54, R57 ;  /* 0x0000003900367308 */ /* 0x0006740000002400 */
[----:B------:R-:W1:Y:S10]  /*8a70*/  MUFU.TANH R60, R60 ;  /* 0x0000003c003c7308 */ /* 0x000e740000002400 */
[----:B------:R3:W1:Y:S10]  /*8a80*/  MUFU.TANH R44, R64 ;  /* 0x00000040002c7308 */ /* 0x0006740000002400 */
        /* <DEDUP_REMOVED lines=53> */
[----:B------:R3:W1:Y:S10]  /*8de0*/  MUFU.TANH R212, R122 ;  /* 0x0000007a00d47308 */ /* 0x0006740000002400 */
[----:B------:R3:W1:Y:S10]  /*8df0*/  MUFU.TANH R211, R123 ;  /* 0x0000007b00d37308 */ /* 0x0006740000002400 */
[----:B------:R-:W1:Y:S10]  /*8e00*/  MUFU.TANH R124, R124 ;  /* 0x0000007c007c7308 */ /* 0x000e740000002400 */
[----:B------:R-:W1:Y:S10]  /*8e10*/  MUFU.TANH R125, R125 ;  /* 0x0000007d007d7308 */ /* 0x000e740000002400 */
[----:B------:R-:W1:Y:S10]  /*8e20*/  MUFU.TANH R71, R71 ;  /* 0x0000004700477308 */ /* 0x000e740000002400 */
[----:B------:R3:W1:Y:S10]  /*8e30*/  MUFU.TANH R70, R0 ;  /* 0x0000000000467308 */ /* 0x0006740000002400 */
[----:B------:R-:W1:Y:S10]  /*8e40*/  MUFU.TANH R128, R128 ;  /* 0x0000008000807308 */ /* 0x000e740000002400 */
[----:B------:R-:W1:Y:S10]  /*8e50*/  MUFU.TANH R129, R129 ;  /* 0x0000008100817308 */ /* 0x000e740000002400 */
[----:B------:R-:W1:Y:S10]  /*8e60*/  MUFU.TANH R130, R130 ;  /* 0x0000008200827308 */ /* 0x000e740000002400 */
[----:B------:R-:W1:Y:S02]  /*8e70*/  MUFU.TANH R131, R131 ;  /* 0x0000008300837308 */ /* 0x000e640000002400 */
[----:B-1234-:R-:W-:-:S05]  /*8e80*/  @P0 BRA `(.L_x_98) ;  /* 0xffffdf7000000947 */ /* 0x01efca000383ffff */
.L_x_97:
[----:B---3--:R-:W2:Y:S01]  /*8e90*/  LDL.LU R4, [R1+0x14] ;  /* 0x0000140001047983 */ /* 0x008ea20000300800 */
[----:B------:R-:W-:Y:S02]  /*8ea0*/  MOV R84, R60 ;  /* 0x0000003c00547202 */ /* 0x000fe40000000f00 */
[----:B------:R-:W-:Y:S01]  /*8eb0*/  MOV R96, R61 ;  /* 0x0000003d00607202 */ /* 0x000fe20000000f00 */
[----:B------:R-:W3:Y:S01]  /*8ec0*/  LDL.LU R3, [R1+0x10] ;  /* 0x0000100001037983 */ /* 0x000ee20000300800 */
[----:B------:R-:W-:Y:S02]  /*8ed0*/  MOV R105, R74 ;  /* 0x0000004a00697202 */ /* 0x000fe40000000f00 */
[----:B------:R-:W-:Y:S01]  /*8ee0*/  MOV R86, R65 ;  /* 0x0000004100567202 */ /* 0x000fe20000000f00 */
[----:B------:R-:W4:Y:S01]  /*8ef0*/  LDL.LU R2, [R1+0x20] ;  /* 0x0000200001027983 */ /* 0x000f220000300800 */
        /* <DEDUP_REMOVED lines=18> */
[----:B------:R-:W-:Y:S03]  /*9020*/  MOV R127, R76 ;  /* 0x0000004c007f7202 */ /* 0x000fe60000000f00 */
[----:B------:R-:W4:Y:S04]  /*9030*/  LDL.LU R12, [R1+0xc] ;  /* 0x00000c00010c7983 */ /* 0x000f280000300800 */
[----:B------:R-:W4:Y:S04]  /*9040*/  LDL.LU R11, [R1+0x4] ;  /* 0x00000400010b7983 */ /* 0x000f280000300800 */
[----:B------:R-:W4:Y:S04]  /*9050*/  LDL.LU R9, [R1+0x8] ;  /* 0x0000080001097983 */ /* 0x000f280000300800 */
[----:B------:R-:W4:Y:S04]  /*9060*/  LDL.LU R8, [R1] ;  /* 0x0000000001087983 */ /* 0x000f280000300800 */
[----:B------:R-:W-:Y:S04]  /*9070*/  STL [R1+0xb8], R243 ;  /* 0x0000b8f301007387 */ /* 0x000fe80000100800 */
        /* <DEDUP_REMOVED lines=15> */
[----:B------:R-:W-:Y:S01]  /*9170*/  LDSM.16.MT88.4 R80, [R226+0x8000] ;  /* 0x00800000e250783b */ /* 0x000fe20000004200 */
[----:B--2---:R-:W-:Y:S02]  /*9180*/  MOV R61, R4 ;  /* 0x00000004003d7202 */ /* 0x004fe40000000f00 */
[----:B---3--:R-:W-:Y:S02]  /*9190*/  MOV R60, R3 ;  /* 0x00000003003c7202 */ /* 0x008fe40000000f00 */
[----:B----4-:R-:W-:Y:S02]  /*91a0*/  MOV R87, R2 ;  /* 0x0000000200577202 */ /* 0x010fe40000000f00 */
[----:B------:R-:W-:Y:S02]  /*91b0*/  MOV R10, R0 ;  /* 0x00000000000a7202 */ /* 0x000fe40000000f00 */
[----:B------:R-:W-:Y:S04]  /*91c0*/  FMNMX.FTZ R0, R244, R132, !PT ;  /* 0x00000084f4007209 */ /* 0x000fe80007810000 */
        /* <DEDUP_REMOVED lines=93> */
[----:B------:R-:W-:Y:S01]  /*97a0*/  FMNMX.FTZ R0, R222, R135, !PT ;  /* 0x00000087de007209 */ /* 0x000fe20007810000 */
[----:B------:R-:W2:Y:S01]  /*97b0*/  SHFL.BFLY PT, R5, R4, 0x2, 0x1f ;  /* 0x0c401f0004057f89 */ /* 0x000ea200000e0000 */
[----:B------:R-:W-:Y:S02]  /*97c0*/  FMNMX.FTZ R3, R119, R3, !PT ;  /* 0x0000000377037209 */ /* 0x000fe40007810000 */
[----:B------:R-:W-:Y:S02]  /*97d0*/  FMNMX.FTZ R0, R8, R0, !PT ;  /* 0x0000000008007209 */ /* 0x000fe40007810000 */
[----:B------:R-:W-:Y:S02]  /*97e0*/  FMNMX.FTZ R3, R130, R3, !PT ;  /* 0x0000000382037209 */ /* 0x000fe40007810000 */
[----:B------:R-:W-:Y:S02]  /*97f0*/  FMNMX.FTZ R0, R247, R0, !PT ;  /* 0x00000000f7007209 */ /* 0x000fe40007810000 */
[----:B------:R-:W-:Y:S02]  /*9800*/  FMNMX.FTZ R3, R131, R3, !PT ;  /* 0x0000000383037209 */ /* 0x000fe40007810000 */
[----:B-1----:R-:W-:Y:S02]  /*9810*/  FMNMX.FTZ R74, R74, R6, !PT ;  /* 0x000000064a4a7209 */ /* 0x002fe40007810000 */
[----:B------:R-:W-:Y:S01]  /*9820*/  FMNMX.FTZ R0, R246, R0, !PT ;  /* 0x00000000f6007209 */ /* 0x000fe20007810000 */
[----:B------:R-:W1:Y:S03]  /*9830*/  SHFL.BFLY PT, R73, R3, 0x2, 0x1f ;  /* 0x0c401f0003497f89 */ /* 0x000e6600000e0000 */
[----:B------:R-:W-:Y:S04]  /*9840*/  FMNMX.FTZ R0, R26, R0, !PT ;  /* 0x000000001a007209 */ /* 0x000fe80007810000 */
[----:B------:R-:W-:Y:S01]  /*9850*/  FMNMX.FTZ R0, R27, R0, !PT ;  /* 0x000000001b007209 */ /* 0x000fe20007810000 */
[----:B------:R-:W3:Y:S01]  /*9860*/  SHFL.BFLY PT, R6, R74, 0x1, 0x1f ;  /* 0x0c201f004a067f89 */ /* 0x000ee200000e0000 */
[----:B--2---:R-:W-:Y:S02]  /*9870*/  FMNMX.FTZ R4, R4, R5, !PT ;  /* 0x0000000504047209 */ /* 0x004fe40007810000 */
[----:B------:R-:W-:Y:S05]  /*9880*/  FMNMX.FTZ R0, R30, R0, !PT ;  /* 0x000000001e007209 */ /* 0x000fea0007810000 */
[----:B------:R-:W2:Y:S01]  /*9890*/  SHFL.BFLY PT, R72, R4, 0x1, 0x1f ;  /* 0x0c201f0004487f89 */ /* 0x000ea200000e0000 */
[----:B------:R-:W-:Y:S04]  /*98a0*/  FMNMX.FTZ R0, R31, R0, !PT ;  /* 0x000000001f007209 */ /* 0x000fe80007810000 */
[----:B------:R-:W-:Y:S02]  /*98b0*/  FMNMX.FTZ R0, R42, R0, !PT ;  /* 0x000000002a007209 */ /* 0x000fe40007810000 */
[----:B-1----:R-:W-:Y:S02]  /*98c0*/  FMNMX.FTZ R73, R3, R73, !PT ;  /* 0x0000004903497209 */ /* 0x002fe40007810000 */
[----:B------:R-:W-:Y:S03]  /*98d0*/  FMNMX.FTZ R0, R43, R0, !PT ;  /* 0x000000002b007209 */ /* 0x000fe60007810000 */
[----:B------:R-:W1:Y:S01]  /*98e0*/  SHFL.BFLY PT, R7, R73, 0x1, 0x1f ;  /* 0x0c201f0049077f89 */ /* 0x000e6200000e0000 */
[----:B------:R-:W-:Y:S02]  /*98f0*/  FMNMX.FTZ R0, R24, R0, !PT ;  /* 0x0000000018007209 */ /* 0x000fe40007810000 */
[----:B---3--:R-:W-:Y:S02]  /*9900*/  FMNMX.FTZ R74, R74, R6, !PT ;  /* 0x000000064a4a7209 */ /* 0x008fe40007810000 */
[----:B------:R-:W-:Y:S02]  /*9910*/  FMNMX.FTZ R0, R25, R0, !PT ;  /* 0x0000000019007209 */ /* 0x000fe40007810000 */
[C---:B------:R-:W-:Y:S01]  /*9920*/  FSETP.NEU.FTZ.AND P1, PT, R74.reuse, -INF , PT ;  /* 0xff8000004a00780b */ /* 0x040fe20003f3d000 */
[----:B------:R-:W-:Y:S01]  /*9930*/  FMUL.FTZ R75, R74, c[0x0][0x23c] ;  /* 0x00008f004a4b7a20 */ /* 0x000fe20000410000 */
[----:B------:R-:W-:Y:S01]  /*9940*/  FMNMX.FTZ R0, R60, R0, !PT ;  /* 0x000000003c007209 */ /* 0x000fe20007810000 */
[----:B------:R-:W-:Y:S01]  /*9950*/  STL [R1+0xbc], R74 ;  /* 0x0000bc4a01007387 */ /* 0x000fe20000100800 */
[----:B--2---:R-:W-:Y:S02]  /*9960*/  FMNMX.FTZ R72, R4, R72, !PT ;  /* 0x0000004804487209 */ /* 0x004fe40007810000 */
[----:B------:R-:W-:Y:S02]  /*9970*/  FSEL R75, R75, RZ, P1 ;  /* 0x000000ff4b4b7208 */ /* 0x000fe40000800000 */
[----:B------:R-:W-:Y:S01]  /*9980*/  FMNMX.FTZ R0, R61, R0, !PT ;  /* 0x000000003d007209 */ /* 0x000fe20007810000 */
[----:B------:R-:W-:Y:S02]  /*9990*/  FMUL.FTZ R93, R72, c[0x0][0x23c] ;  /* 0x00008f00485d7a20 */ /* 0x000fe40000410000 */
[--C-:B------:R-:W-:Y:S01]  /*99a0*/  FFMA.FTZ R4, R244, c[0x0][0x23c], -R75.reuse ;  /* 0x00008f00f4047a23 */ /* 0x100fe2000001084b */
[----:B------:R-:W-:Y:S01]  /*99b0*/  FMNMX.FTZ R0, R87, R0, !PT ;  /* 0x0000000057007209 */ /* 0x000fe20007810000 */
[--C-:B------:R-:W-:Y:S02]  /*99c0*/  FFMA.FTZ R5, R12, c[0x0][0x23c], -R75.reuse ;  /* 0x00008f000c057a23 */ /* 0x100fe4000001084b */
[----:B------:R2:W-:Y:S01]  /*99d0*/  MUFU.EX2 R205, R4 ;  /* 0x0000000400cd7308 */ /* 0x0005e20000000800 */
[----:B------:R-:W-:Y:S01]  /*99e0*/  FMNMX.FTZ R0, R103, R0, !PT ;  /* 0x0000000067007209 */ /* 0x000fe20007810000 */
[--C-:B------:R-:W-:Y:S01]  /*99f0*/  FFMA.FTZ R6, R33, c[0x0][0x23c], -R75.reuse ;  /* 0x00008f0021067a23 */ /* 0x100fe2000001084b */
[----:B-1----:R-:W-:Y:S01]  /*9a00*/  FMNMX.FTZ R73, R73, R7, !PT ;  /* 0x0000000749497209 */ /* 0x002fe20007810000 */
[--C-:B------:R-:W-:Y:S01]  /*9a10*/  FFMA.FTZ R7, R32, c[0x0][0x23c], -R75.reuse ;  /* 0x00008f0020077a23 */ /* 0x100fe2000001084b */
[----:B------:R-:W-:Y:S01]  /*9a20*/  FMNMX.FTZ R0, R113, R0, !PT ;  /* 0x0000000071007209 */ /* 0x000fe20007810000 */
[----:B------:R-:W-:Y:S01]  /*9a30*/  FFMA.FTZ R96, R96, c[0x0][0x23c], -R75 ;  /* 0x00008f0060607a23 */ /* 0x000fe2000001084b */
[C---:B------:R-:W-:Y:S01]  /*9a40*/  FSETP.NEU.FTZ.AND P1, PT, R73.reuse, -INF , PT ;  /* 0xff8000004900780b */ /* 0x040fe20003f3d000 */
[----:B------:R-:W-:Y:S01]  /*9a50*/  FMUL.FTZ R92, R73, c[0x0][0x23c] ;  /* 0x00008f00495c7a20 */ /* 0x000fe20000410000 */
[----:B------:R-:W-:Y:S01]  /*9a60*/  FMNMX.FTZ R0, R109, R0, !PT ;  /* 0x000000006d007209 */ /* 0x000fe20007810000 */
[----:B------:R1:W3:Y:S01]  /*9a70*/  MUFU.EX2 R244, R5 ;  /* 0x0000000500f47308 */ /* 0x0002e20000000800 */
[----:B------:R-:W-:Y:S02]  /*9a80*/  STL [R1+0xc0], R73 ;  /* 0x0000c04901007387 */ /* 0x000fe40000100800 */
[----:B------:R-:W-:Y:S02]  /*9a90*/  FSEL R92, R92, RZ, P1 ;  /* 0x000000ff5c5c7208 */ /* 0x000fe40000800000 */
[----:B------:R-:W-:Y:S02]  /*9aa0*/  FMNMX.FTZ R0, R102, R0, !PT ;  /* 0x0000000066007209 */ /* 0x000fe40007810000 */
[----:B------:R-:W-:Y:S01]  /*9ab0*/  FSETP.NEU.FTZ.AND P1, PT, R72, -INF , PT ;  /* 0xff8000004800780b */ /* 0x000fe20003f3d000 */
[--C-:B------:R-:W-:Y:S01]  /*9ac0*/  FFMA.FTZ R33, R47, c[0x0][0x23c], -R92.reuse ;  /* 0x00008f002f217a23 */ /* 0x100fe2000001085c */
[----:B------:R-:W-:Y:S01]  /*9ad0*/  FMNMX.FTZ R0, R64, R0, !PT ;  /* 0x0000000040007209 */ /* 0x000fe20007810000 */
[--C-:B------:R-:W-:Y:S01]  /*9ae0*/  FFMA.FTZ R95, R95, c[0x0][0x23c], -R92.reuse ;  /* 0x00008f005f5f7a23 */ /* 0x100fe2000001085c */
[----:B------:R-:W-:Y:S02]  /*9af0*/  FSEL R93, R93, RZ, P1 ;  /* 0x000000ff5d5d7208 */ /* 0x000fe40000800000 */
[----:B------:R-:W-:Y:S01]  /*9b00*/  FMNMX.FTZ R0, R110, R0, !PT ;  /* 0x000000006e007209 */ /* 0x000fe20007810000 */
[--C-:B--2---:R-:W-:Y:S02]  /*9b10*/  FFMA.FTZ R4, R223, c[0x0][0x23c], -R92.reuse ;  /* 0x00008f00df047a23 */ /* 0x104fe4000001085c */
[--C-:B------:R-:W-:Y:S01]  /*9b20*/  FFMA.FTZ R106, R106, c[0x0][0x23c], -R93.reuse ;  /* 0x00008f006a6a7a23 */ /* 0x100fe2000001085d */
[----:B------:R-:W-:Y:S01]  /*9b30*/  FMNMX.FTZ R0, R121, R0, !PT ;  /* 0x0000000079007209 */ /* 0x000fe20007810000 */
[----:B------:R2:W-:Y:S01]  /*9b40*/  MUFU.EX2 R206, R4 ;  /* 0x0000000400ce7308 */ /* 0x0005e20000000800 */
[--C-:B------:R-:W-:Y:S02]  /*9b50*/  FFMA.FTZ R108, R108, c[0x0][0x23c], -R93.reuse ;  /* 0x00008f006c6c7a23 */ /* 0x100fe4000001085d */
[----:B------:R-:W-:Y:S01]  /*9b60*/  FMNMX.FTZ R0, R127, R0, !PT ;  /* 0x000000007f007209 */ /* 0x000fe20007810000 */
[--C-:B-1----:R-:W-:Y:S03]  /*9b70*/  FFMA.FTZ R5, R19, c[0x0][0x23c], -R92.reuse ;  /* 0x00008f0013057a23 */ /* 0x102fe6000001085c */
[----:B------:R-:W-:Y:S02]  /*9b80*/  FMNMX.FTZ R0, R63, R0, !PT ;  /* 0x000000003f007209 */ /* 0x000fe40007810000 */
[----:B---3--:R-:W-:Y:S01]  /*9b90*/  F2FP.PACK_AB R76, R244, R205 ;  /* 0x000000cdf44c723e */ /* 0x008fe200000000ff */
[----:B------:R-:W-:Y:S01]  /*9ba0*/  MUFU.EX2 R108, R108 ;  /* 0x0000006c006c7308 */ /* 0x000fe20000000800 */
[----:B------:R-:W-:Y:S04]  /*9bb0*/  FMNMX.FTZ R0, R62, R0, !PT ;  /* 0x000000003e007209 */ /* 0x000fe80007810000 */
[----:B------:R-:W-:Y:S04]  /*9bc0*/  FMNMX.FTZ R0, R58, R0, !PT ;  /* 0x000000003a007209 */ /* 0x000fe80007810000 */
[----:B------:R-:W-:Y:S04]  /*9bd0*/  FMNMX.FTZ R0, R99, R0, !PT ;  /* 0x0000000063007209 */ /* 0x000fe80007810000 */
[----:B------:R-:W-:Y:S01]  /*9be0*/  FMNMX.FTZ R0, R104, R0, !PT ;  /* 0x0000000068007209 */ /* 0x000fe20007810000 */
[----:B--2---:R-:W-:Y:S02]  /*9bf0*/  FFMA.FTZ R4, R11, c[0x0][0x23c], -R92 ;  /* 0x00008f000b047a23 */ /* 0x004fe4000001085c */
[----:B------:R1:W-:Y:S01]  /*9c00*/  MUFU.EX2 R11, R5 ;  /* 0x00000005000b7308 */ /* 0x0003e20000000800 */
[----:B------:R-:W-:Y:S04]  /*9c10*/  FMNMX.FTZ R0, R212, R0, !PT ;  /* 0x00000000d4007209 */ /* 0x000fe80007810000 */
[----:B------:R-:W-:Y:S04]  /*9c20*/  FMNMX.FTZ R0, R211, R0, !PT ;  /* 0x00000000d3007209 */ /* 0x000fe80007810000 */
[----:B------:R-:W-:Y:S01]  /*9c30*/  FMNMX.FTZ R0, R71, R0, !PT ;  /* 0x0000000047007209 */ /* 0x000fe20007810000 */
[----:B------:R2:W3:Y:S03]  /*9c40*/  MUFU.EX2 R215, R4 ;  /* 0x0000000400d77308 */ /* 0x0004e60000000800 */
[----:B------:R-:W-:Y:S05]  /*9c50*/  FMNMX.FTZ R0, R70, R0, !PT ;  /* 0x0000000046007209 */ /* 0x000fea0007810000 */
[----:B------:R-:W4:Y:S01]  /*9c60*/  SHFL.BFLY PT, R2, R0, 0x2, 0x1f ;  /* 0x0c401f0000027f89 */ /* 0x000f2200000e0000 */
[----:B-1----:R-:W-:Y:S04]  /*9c70*/  FFMA.FTZ R5, R249, c[0x0][0x23c], -R93 ;  /* 0x00008f00f9057a23 */ /* 0x002fe8000001085d */
[----:B------:R1:W-:Y:S01]  /*9c80*/  MUFU.EX2 R249, R5 ;  /* 0x0000000500f97308 */ /* 0x0003e20000000800 */
[--C-:B--2---:R-:W-:Y:S01]  /*9c90*/  FFMA.FTZ R4, R217, c[0x0][0x23c], -R75.reuse ;  /* 0x00008f00d9047a23 */ /* 0x104fe2000001084b */
[----:B---3--:R-:W-:Y:S08]  /*9ca0*/  F2FP.PACK_AB R77, R215, R206 ;  /* 0x000000ced74d723e */ /* 0x008ff000000000ff */
[----:B------:R2:W-:Y:S01]  /*9cb0*/  MUFU.EX2 R223, R4 ;  /* 0x0000000400df7308 */ /* 0x0005e20000000800 */
[----:B----4-:R-:W-:Y:S01]  /*9cc0*/  FMNMX.FTZ R2, R0, R2, !PT ;  /* 0x0000000200027209 */ /* 0x010fe20007810000 */
[----:B------:R-:W-:Y:S01]  /*9cd0*/  FADD.FTZ R0, -R74, R132 ;  /* 0x000000844a007221 */ /* 0x000fe20000010100 */
[----:B------:R-:W-:Y:S03]  /*9ce0*/  MOV R132, R55 ;  /* 0x0000003700847202 */ /* 0x000fe60000000f00 */
[----:B------:R-:W3:Y:S04]  /*9cf0*/  SHFL.BFLY PT, R3, R2, 0x1, 0x1f ;  /* 0x0c201f0002037f89 */ /* 0x000ee800000e0000 */
[----:B------:R-:W-:Y:S01]  /*9d00*/  MUFU.EX2 R74, R6 ;  /* 0x00000006004a7308 */ /* 0x000fe20000000800 */
[----:B------:R-:W-:Y:S02]  /*9d10*/  FMUL.FTZ R0, R0, c[0x0][0x23c] ;  /* 0x00008f0000007a20 */ /* 0x000fe40000410000 */
[----:B-1----:R-:W-:Y:S07]  /*9d20*/  FFMA.FTZ R5, R22, c[0x0][0x23c], -R92 ;  /* 0x00008f0016057a23 */ /* 0x002fee000001085c */
[----:B------:R1:W4:Y:S01]  /*9d30*/  MUFU.EX2 R68, R0 ;  /* 0x0000000000447308 */ /* 0x0003220000000800 */
[----:B--2---:R-:W-:Y:S02]  /*9d40*/  FFMA.FTZ R4, R17, c[0x0][0x23c], -R75 ;  /* 0x00008f0011047a23 */ /* 0x004fe4000001084b */
[----:B------:R-:W-:Y:S07]  /*9d50*/  FFMA.FTZ R17, R45, c[0x0][0x23c], -R93 ;  /* 0x00008f002d117a23 */ /* 0x000fee000001085d */
[----:B------:R-:W2:Y:S01]  /*9d60*/  MUFU.EX2 R13, R4 ;  /* 0x00000004000d7308 */ /* 0x000ea20000000800 */
[----:B---3--:R-:W-:Y:S04]  /*9d70*/  FMNMX.FTZ R3, R2, R3, !PT ;  /* 0x0000000302037209 */ /* 0x008fe80007810000 */
[C---:B------:R-:W-:Y:S01]  /*9d80*/  FSETP.NEU.FTZ.AND P1, PT, R3.reuse, -INF , PT ;  /* 0xff8000000300780b */ /* 0x040fe20003f3d000 */
[----:B------:R-:W-:Y:S04]  /*9d90*/  FMUL.FTZ R94, R3, c[0x0][0x23c] ;  /* 0x00008f00035e7a20 */ /* 0x000fe80000410000 */
[----:B------:R3:W-:Y:S01]  /*9da0*/  MUFU.EX2 R228, R17 ;  /* 0x0000001100e47308 */ /* 0x0007e20000000800 */
[----:B------:R-:W-:Y:S01]  /*9db0*/  FSEL R94, R94, RZ, P1 ;  /* 0x000000ff5e5e7208 */ /* 0x000fe20000800000 */
[----:B-1----:R-:W-:Y:S01]  /*9dc0*/  FADD.FTZ R0, -R73, R133 ;  /* 0x0000008549007221 */ /* 0x002fe20000010100 */
[----:B------:R-:W-:Y:S01]  /*9dd0*/  MOV R133, R10 ;  /* 0x0000000a00857202 */ /* 0x000fe20000000f00 */
[----:B----4-:R-:W-:Y:S02]  /*9de0*/  FMUL.FTZ R32, R68, R164 ;  /* 0x000000a444207220 */ /* 0x010fe40000410000 */
[----:B------:R-:W-:Y:S02]  /*9df0*/  FMUL.FTZ R0, R0, c[0x0][0x23c] ;  /* 0x00008f0000007a20 */ /* 0x000fe40000410000 */
[--C-:B------:R-:W-:Y:S02]  /*9e00*/  FFMA.FTZ R12, R42, c[0x0][0x23c], -R94.reuse ;  /* 0x00008f002a0c7a23 */ /* 0x100fe4000001085e */
[----:B------:R1:W4:Y:S01]  /*9e10*/  MUFU.EX2 R69, R0 ;  /* 0x0000000000457308 */ /* 0x0003220000000800 */
[----:B------:R-:W-:Y:S01]  /*9e20*/  FFMA.FTZ R25, R25, c[0x0][0x23c], -R94 ;  /* 0x00008f0019197a23 */ /* 0x000fe2000001085e */
[----:B--2---:R2:W-:Y:S01]  /*9e30*/  STL [R1+0xc], R13 ;  /* 0x00000c0d01007387 */ /* 0x0045e20000100800 */
[----:B------:R-:W-:Y:S01]  /*9e40*/  FFMA.FTZ R4, R18, c[0x0][0x23c], -R92 ;  /* 0x00008f0012047a23 */ /* 0x000fe2000001085c */
[----:B------:R-:W-:Y:S01]  /*9e50*/  F2FP.PACK_AB R78, R13, R223 ;  /* 0x000000df0d4e723e */ /* 0x000fe200000000ff */
[--C-:B------:R-:W-:Y:S01]  /*9e60*/  FFMA.FTZ R60, R60, c[0x0][0x23c], -R94.reuse ;  /* 0x00008f003c3c7a23 */ /* 0x100fe2000001085e */
[----:B------:R-:W-:Y:S01]  /*9e70*/  STL [R1+0xc4], R72 ;  /* 0x0000c44801007387 */ /* 0x000fe20000100800 */
[--C-:B------:R-:W-:Y:S02]  /*9e80*/  FFMA.FTZ R212, R212, c[0x0][0x23c], -R94.reuse ;  /* 0x00008f00d4d47a23 */ /* 0x100fe4000001085e */
[----:B------:R-:W-:Y:S01]  /*9e90*/  FFMA.FTZ R211, R211, c[0x0][0x23c], -R94 ;  /* 0x00008f00d3d37a23 */ /* 0x000fe2000001085e */
[----:B------:R2:W2:Y:S01]  /*9ea0*/  MUFU.EX2 R217, R4 ;  /* 0x0000000400d97308 */ /* 0x0004a20000000800 */
[----:B------:R2:W-:Y:S01]  /*9eb0*/  STL [R1+0x4], R11 ;  /* 0x0000040b01007387 */ /* 0x0005e20000100800 */
[----:B---3--:R-:W-:Y:S03]  /*9ec0*/  FMUL.FTZ R17, R68, R149 ;  /* 0x0000009544117220 */ /* 0x008fe60000410000 */
[----:B------:R3:W-:Y:S05]  /*9ed0*/  STL [R1+0xc8], R3 ;  /* 0x0000c80301007387 */ /* 0x0007ea0000100800 */
[----:B------:R3:W-:Y:S01]  /*9ee0*/  MUFU.EX2 R237, R12 ;  /* 0x0000000c00ed7308 */ /* 0x0007e20000000800 */
[----:B-1----:R-:W-:Y:S01]  /*9ef0*/  FADD.FTZ R0, -R72, R134 ;  /* 0x0000008648007221 */ /* 0x002fe20000010100 */
[----:B------:R-:W-:Y:S01]  /*9f00*/  MOV R134, R64 ;  /* 0x0000004000867202 */ /* 0x000fe20000000f00 */
[C---:B----4-:R-:W-:Y:S02]  /*9f10*/  FMUL.FTZ R18, R69.reuse, R150 ;  /* 0x0000009645127220 */ /* 0x050fe40000410000 */
[----:B------:R-:W-:Y:S02]  /*9f20*/  FMUL.FTZ R0, R0, c[0x0][0x23c] ;  /* 0x00008f0000007a20 */ /* 0x000fe40000410000 */
[----:B------:R-:W-:Y:S03]  /*9f30*/  FMUL.FTZ R19, R69, R151 ;  /* 0x0000009745137220 */ /* 0x000fe60000410000 */
[----:B------:R1:W4:Y:S01]  /*9f40*/  MUFU.EX2 R2, R0 ;  /* 0x0000000000027308 */ /* 0x0003220000000800 */
[----:B--2---:R-:W-:Y:S01]  /*9f50*/  FFMA.FTZ R4, R245, c[0x0][0x23c], -R93 ;  /* 0x00008f00f5047a23 */ /* 0x004fe2000001085d */
[----:B------:R-:W-:Y:S08]  /*9f60*/  F2FP.PACK_AB R79, R11, R217 ;  /* 0x000000d90b4f723e */ /* 0x000ff000000000ff */
[----:B------:R2:W-:Y:S01]  /*9f70*/  MUFU.EX2 R204, R4 ;  /* 0x0000000400cc7308 */ /* 0x0005e20000000800 */
[--C-:B---3--:R-:W-:Y:S09]  /*9f80*/  FFMA.FTZ R12, R43, c[0x0][0x23c], -R94.reuse ;  /* 0x00008f002b0c7a23 */ /* 0x108ff2000001085e */
[----:B------:R3:W-:Y:S01]  /*9f90*/  MUFU.EX2 R233, R12 ;  /* 0x0000000c00e97308 */ /* 0x0007e20000000800 */
[----:B-1----:R-:W-:Y:S01]  /*9fa0*/  FADD.FTZ R0, -R3, R135 ;  /* 0x0000008703007221 */ /* 0x002fe20000010100 */
[----:B------:R-:W-:Y:S01]  /*9fb0*/  MOV R135, R54 ;  /* 0x0000003600877202 */ /* 0x000fe20000000f00 */
[----:B----4-:R-:W-:Y:S02]  /*9fc0*/  FMUL.FTZ R13, R2, R145 ;  /* 0x00000091020d7220 */ /* 0x010fe40000410000 */
[----:B------:R-:W-:Y:S05]  /*9fd0*/  FMUL.FTZ R0, R0, c[0x0][0x23c] ;  /* 0x00008f0000007a20 */ /* 0x000fea0000410000 */
[----:B------:R1:W-:Y:S01]  /*9fe0*/  MUFU.EX2 R145, R25 ;  /* 0x0000001900917308 */ /* 0x0003e20000000800 */
[C---:B------:R-:W-:Y:S02]  /*9ff0*/  FMUL.FTZ R45, R2.reuse, R177 ;  /* 0x000000b1022d7220 */ /* 0x040fe40000410000 */
[--C-:B--2---:R-:W-:Y:S02]  /*a000*/  FFMA.FTZ R4, R9, c[0x0][0x23c], -R93.reuse ;  /* 0x00008f0009047a23 */ /* 0x104fe4000001085d */
[----:B------:R-:W-:Y:S01]  /*a010*/  FMUL.FTZ R9, R2, R137 ;  /* 0x0000008902097220 */ /* 0x000fe20000410000 */
[----:B------:R-:W-:Y:S04]  /*a020*/  MOV R137, R86 ;  /* 0x0000005600897202 */ /* 0x000fe80000000f00 */
[----:B------:R2:W4:Y:S01]  /*a030*/  MUFU.EX2 R214, R4 ;  /* 0x0000000400d67308 */ /* 0x0005220000000800 */
[----:B---3--:R-:W-:Y:S09]  /*a040*/  FFMA.FTZ R12, R14, c[0x0][0x23c], -R93 ;  /* 0x00008f000e0c7a23 */ /* 0x008ff2000001085d */
[----:B------:R-:W3:Y:S01]  /*a050*/  MUFU.EX2 R0, R0 ;  /* 0x0000000000007308 */ /* 0x000ee20000000800 */
[----:B-1----:R-:W-:Y:S02]  /*a060*/  FMUL.FTZ R25, R2, R157 ;  /* 0x0000009d02197220 */ /* 0x002fe40000410000 */
[----:B--2---:R-:W-:Y:S01]  /*a070*/  FFMA.FTZ R4, R222, c[0x0][0x23c], -R94 ;  /* 0x00008f00de047a23 */ /* 0x004fe2000001085e */
[----:B----4-:R-:W-:Y:S06]  /*a080*/  F2FP.PACK_AB R64, R214, R204 ;  /* 0x000000ccd640723e */ /* 0x010fec00000000ff */
[----:B------:R1:W-:Y:S01]  /*a090*/  MUFU.EX2 R207, R4 ;  /* 0x0000000400cf7308 */ /* 0x0003e20000000800 */
[C---:B---3--:R-:W-:Y:S01]  /*a0a0*/  FMUL.FTZ R10, R0.reuse, R138 ;  /* 0x0000008a000a7220 */ /* 0x048fe20000410000 */
[----:B------:R-:W-:Y:S01]  /*a0b0*/  MOV R138, R87 ;  /* 0x00000057008a7202 */ /* 0x000fe20000000f00 */
[C---:B------:R-:W-:Y:S01]  /*a0c0*/  FMUL.FTZ R11, R0.reuse, R139 ;  /* 0x0000008b000b7220 */ /* 0x040fe20000410000 */
[----:B------:R-:W-:Y:S01]  /*a0d0*/  MOV R139, R133 ;  /* 0x00000085008b7202 */ /* 0x000fe20000000f00 */
[C---:B------:R-:W-:Y:S01]  /*a0e0*/  FMUL.FTZ R14, R0.reuse, R146 ;  /* 0x00000092000e7220 */ /* 0x040fe20000410000 */
[----:B------:R-:W-:Y:S01]  /*a0f0*/  MOV R133, R63 ;  /* 0x0000003f00857202 */ /* 0x000fe20000000f00 */
[C---:B------:R-:W-:Y:S02]  /*a100*/  FMUL.FTZ R43, R0.reuse, R175 ;  /* 0x000000af002b7220 */ /* 0x040fe40000410000 */
[C---:B------:R-:W-:Y:S02]  /*a110*/  FMUL.FTZ R42, R0.reuse, R174 ;  /* 0x000000ae002a7220 */ /* 0x040fe40000410000 */
[----:B------:R-:W-:Y:S01]  /*a120*/  FMUL.FTZ R47, R0, R179 ;  /* 0x000000b3002f7220 */ /* 0x000fe20000410000 */
[----:B------:R-:W-:Y:S01]  /*a130*/  MOV R179, R121 ;  /* 0x0000007900b37202 */ /* 0x000fe20000000f00 */
[----:B------:R-:W-:Y:S02]  /*a140*/  FFMA.FTZ R121, R200, c[0x0][0x23c], -R92 ;  /* 0x00008f00c8797a23 */ /* 0x000fe4000001085c */
[--C-:B------:R-:W-:Y:S02]  /*a150*/  FFMA.FTZ R63, R61, c[0x0][0x23c], -R94.reuse ;  /* 0x00008f003d3f7a23 */ /* 0x100fe4000001085e */
[----:B------:R-:W-:Y:S02]  /*a160*/  FMUL.FTZ R61, R2, R193 ;  /* 0x000000c1023d7220 */ /* 0x000fe40000410000 */
[----:B------:R-:W-:Y:S01]  /*a170*/  MUFU.EX2 R121, R121 ;  /* 0x0000007900797308 */ /* 0x000fe20000000800 */
[--C-:B-1----:R-:W-:Y:S02]  /*a180*/  FFMA.FTZ R4, R8, c[0x0][0x23c], -R94.reuse ;  /* 0x00008f0008047a23 */ /* 0x102fe4000001085e */
[----:B------:R-:W-:Y:S07]  /*a190*/  FFMA.FTZ R8, R20, c[0x0][0x23c], -R75 ;  /* 0x00008f0014087a23 */ /* 0x000fee000001084b */
[----:B------:R1:W2:Y:S02]  /*a1a0*/  MUFU.EX2 R213, R4 ;  /* 0x0000000400d57308 */ /* 0x0002a40000000800 */
[----:B-1----:R-:W-:Y:S01]  /*a1b0*/  FFMA.FTZ R4, R248, c[0x0][0x23c], -R93 ;  /* 0x00008f00f8047a23 */ /* 0x002fe2000001085d */
[----:B--2---:R-:W-:Y:S07]  /*a1c0*/  F2FP.PACK_AB R65, R213, R207 ;  /* 0x000000cfd541723e */ /* 0x004fee00000000ff */
[----:B------:R1:W2:Y:S02]  /*a1d0*/  MUFU.EX2 R248, R4 ;  /* 0x0000000400f87308 */ /* 0x0002a40000000800 */
[----:B-1----:R-:W-:Y:S01]  /*a1e0*/  FFMA.FTZ R4, R247, c[0x0][0x23c], -R94 ;  /* 0x00008f00f7047a23 */ /* 0x002fe2000001085e */
[----:B--2---:R-:W-:Y:S07]  /*a1f0*/  F2FP.PACK_AB R66, R248, R249 ;  /* 0x000000f9f842723e */ /* 0x004fee00000000ff */
[----:B------:R1:W-:Y:S10]  /*a200*/  MUFU.EX2 R247, R8 ;  /* 0x0000000800f77308 */ /* 0x0003f40000000800 */
[----:B------:R2:W-:Y:S01]  /*a210*/  MUFU.EX2 R222, R4 ;  /* 0x0000000400de7308 */ /* 0x0005e20000000800 */
[--C-:B-1----:R-:W-:Y:S02]  /*a220*/  FFMA.FTZ R8, R49, c[0x0][0x23c], -R75.reuse ;  /* 0x00008f0031087a23 */ /* 0x102fe4000001084b */
[----:B------:R-:W-:Y:S07]  /*a230*/  FFMA.FTZ R49, R56, c[0x0][0x23c], -R92 ;  /* 0x00008f0038317a23 */ /* 0x000fee000001085c */
[----:B------:R1:W-:Y:S01]  /*a240*/  MUFU.EX2 R230, R8 ;  /* 0x0000000800e67308 */ /* 0x0003e20000000800 */
[----:B------:R-:W-:Y:S02]  /*a250*/  FMUL.FTZ R56, R2, R188 ;  /* 0x000000bc02387220 */ /* 0x000fe40000410000 */
[----:B--2---:R-:W-:Y:S07]  /*a260*/  FFMA.FTZ R4, R246, c[0x0][0x23c], -R94 ;  /* 0x00008f00f6047a23 */ /* 0x004fee000001085e */
[----:B------:R2:W3:Y:S10]  /*a270*/  MUFU.EX2 R245, R4 ;  /* 0x0000000400f57308 */ /* 0x0004f40000000800 */
[----:B------:R-:W-:Y:S01]  /*a280*/  MUFU.EX2 R246, R5 ;  /* 0x0000000500f67308 */ /* 0x000fe20000000800 */
[----:B-1----:R-:W-:Y:S01]  /*a290*/  FMUL.FTZ R8, R2, R136 ;  /* 0x0000008802087220 */ /* 0x002fe20000410000 */
[----:B------:R-:W-:Y:S01]  /*a2a0*/  MOV R136, R58 ;  /* 0x0000003a00887202 */ /* 0x000fe20000000f00 */
[----:B------:R-:W-:Y:S07]  /*a2b0*/  FMUL.FTZ R58, R0, R190 ;  /* 0x000000be003a7220 */ /* 0x000fee0000410000 */
[----:B------:R1:W-:Y:S01]  /*a2c0*/  MUFU.EX2 R164, R49 ;  /* 0x0000003100a47308 */ /* 0x0003e20000000800 */
[--C-:B--2---:R-:W-:Y:S01]  /*a2d0*/  FFMA.FTZ R4, R21, c[0x0][0x23c], -R75.reuse ;  /* 0x00008f0015047a23 */ /* 0x104fe2000001084b */
[----:B---3--:R-:W-:Y:S08]  /*a2e0*/  F2FP.PACK_AB R67, R245, R222 ;  /* 0x000000def543723e */ /* 0x008ff000000000ff */
[----:B------:R-:W2:Y:S01]  /*a2f0*/  MUFU.EX2 R3, R4 ;  /* 0x0000000400037308 */ /* 0x000ea20000000800 */
[----:B-1----:R-:W-:Y:S01]  /*a300*/  FMUL.FTZ R49, R68, R181 ;  /* 0x000000b544317220 */ /* 0x002fe20000410000 */
[----:B------:R-:W-:Y:S01]  /*a310*/  MOV R181, R102 ;  /* 0x0000006600b57202 */ /* 0x000fe20000000f00 */
[--C-:B------:R-:W-:Y:S01]  /*a320*/  FFMA.FTZ R102, R221, c[0x0][0x23c], -R92.reuse ;  /* 0x00008f00dd667a23 */ /* 0x100fe2000001085c */
[----:B--2---:R1:W-:Y:S01]  /*a330*/  STL [R1+0x44], R3 ;  /* 0x0000440301007387 */ /* 0x0043e20000100800 */
[--C-:B------:R-:W-:Y:S03]  /*a340*/  FFMA.FTZ R4, R23, c[0x0][0x23c], -R92.reuse ;  /* 0x00008f0017047a23 */ /* 0x100fe6000001085c */
[----:B------:R-:W2:Y:S03]  /*a350*/  LDSM.16.MT88.4 R20, [R224+0x8000] ;  /* 0x00800000e014783b */ /* 0x000ea60000004200 */
[----:B------:R-:W3:Y:S10]  /*a360*/  MUFU.EX2 R4, R4 ;  /* 0x0000000400047308 */ /* 0x000ef40000000800 */
[----:B-1----:R-:W1:Y:S01]  /*a370*/  MUFU.EX2 R3, R7 ;  /* 0x0000000700037308 */ /* 0x002e620000000800 */
[----:B---3--:R3:W-:Y:S04]  /*a380*/  STL [R1+0x40], R4 ;  /* 0x0000400401007387 */ /* 0x0087e80000100800 */
[----:B-1----:R1:W-:Y:S01]  /*a390*/  STL [R1+0x48], R3 ;  /* 0x0000480301007387 */ /* 0x0023e20000100800 */
[--C-:B------:R-:W-:Y:S04]  /*a3a0*/  FFMA.FTZ R7, R36, c[0x0][0x23c], -R75.reuse ;  /* 0x00008f0024077a23 */ /* 0x100fe8000001084b */
[----:B------:R4:W-:Y:S01]  /*a3b0*/  MUFU.EX2 R240, R7 ;  /* 0x0000000700f07308 */ /* 0x0009e20000000800 */
[--C-:B---3--:R-:W-:Y:S02]  /*a3c0*/  FFMA.FTZ R4, R34, c[0x0][0x23c], -R92.reuse ;  /* 0x00008f0022047a23 */ /* 0x108fe4000001085c */
[C---:B------:R-:W-:Y:S01]  /*a3d0*/  FMUL.FTZ R34, R69.reuse, R166 ;  /* 0x000000a645227220 */ /* 0x040fe20000410000 */
[----:B------:R-:W-:Y:S01]  /*a3e0*/  MOV R166, R126 ;  /* 0x0000007e00a67202 */ /* 0x000fe20000000f00 */
[--C-:B------:R-:W-:Y:S02]  /*a3f0*/  FFMA.FTZ R126, R112, c[0x0][0x23c], -R75.reuse ;  /* 0x00008f00707e7a23 */ /* 0x100fe4000001084b */
[--C-:B------:R-:W-:Y:S01]  /*a400*/  FFMA.FTZ R112, R202, c[0x0][0x23c], -R92.reuse ;  /* 0x00008f00ca707a23 */ /* 0x100fe2000001085c */
[----:B------:R-:W-:Y:S03]  /*a410*/  MOV R177, R166 ;  /* 0x000000a600b17202 */ /* 0x000fe60000000f00 */
[----:B------:R-:W-:Y:S10]  /*a420*/  MUFU.EX2 R126, R126 ;  /* 0x0000007e007e7308 */ /* 0x000ff40000000800 */
[----:B-1----:R1:W-:Y:S01]  /*a430*/  MUFU.EX2 R3, R4 ;  /* 0x0000000400037308 */ /* 0x0023e20000000800 */
[--C-:B----4-:R-:W-:Y:S02]  /*a440*/  FFMA.FTZ R7, R50, c[0x0][0x23c], -R92.reuse ;  /* 0x00008f0032077a23 */ /* 0x110fe4000001085c */
[----:B------:R-:W-:Y:S01]  /*a450*/  FMUL.FTZ R50, R69, R182 ;  /* 0x000000b645327220 */ /* 0x000fe20000410000 */
[----:B------:R-:W-:Y:S01]  /*a460*/  MOV R182, R98 ;  /* 0x0000006200b67202 */ /* 0x000fe20000000f00 */
[--C-:B------:R-:W-:Y:S01]  /*a470*/  FFMA.FTZ R98, R251, c[0x0][0x23c], -R92.reuse ;  /* 0x00008f00fb627a23 */ /* 0x100fe2000001085c */
[----:B------:R-:W-:Y:S04]  /*a480*/  MOV R251, R164 ;  /* 0x000000a400fb7202 */ /* 0x000fe80000000f00 */
[----:B------:R3:W-:Y:S10]  /*a490*/  MUFU.EX2 R231, R7 ;  /* 0x0000000700e77308 */ /* 0x0007f40000000800 */
[----:B------:R-:W-:Y:S01]  /*a4a0*/  MUFU.EX2 R200, R98 ;  /* 0x0000006200c87308 */ /* 0x000fe20000000800 */
[----:B-1----:R-:W-:Y:S02]  /*a4b0*/  FFMA.FTZ R4, R35, c[0x0][0x23c], -R92 ;  /* 0x00008f0023047a23 */ /* 0x002fe4000001085c */
[----:B------:R-:W-:Y:S01]  /*a4c0*/  FMUL.FTZ R35, R69, R167 ;  /* 0x000000a745237220 */ /* 0x000fe20000410000 */
[----:B------:R-:W-:Y:S01]  /*a4d0*/  MOV R167, R120 ;  /* 0x0000007800a77202 */ /* 0x000fe20000000f00 */
[----:B------:R-:W-:Y:S05]  /*a4e0*/  FFMA.FTZ R120, R90, c[0x0][0x23c], -R75 ;  /* 0x00008f005a787a23 */ /* 0x000fea000001084b */
[----:B------:R1:W-:Y:S01]  /*a4f0*/  MUFU.EX2 R243, R4 ;  /* 0x0000000400f37308 */ /* 0x0003e20000000800 */
[----:B------:R-:W-:Y:S01]  /*a500*/  MOV R174, R167 ;  /* 0x000000a700ae7202 */ /* 0x000fe20000000f00 */
[----:B---3--:R-:W-:Y:S02]  /*a510*/  FFMA.FTZ R7, R41, c[0x0][0x23c], -R93 ;  /* 0x00008f0029077a23 */ /* 0x008fe4000001085d */
[--C-:B------:R-:W-:Y:S02]  /*a520*/  FFMA.FTZ R41, R44, c[0x0][0x23c], -R75.reuse ;  /* 0x00008f002c297a23 */ /* 0x100fe4000001084b */
[----:B------:R-:W-:Y:S04]  /*a530*/  FFMA.FTZ R44, R46, c[0x0][0x23c], -R75 ;  /* 0x00008f002e2c7a23 */ /* 0x000fe8000001084b */
[----:B------:R3:W-:Y:S01]  /*a540*/  MUFU.EX2 R234, R7 ;  /* 0x0000000700ea7308 */ /* 0x0007e20000000800 */
[----:B------:R-:W-:Y:S09]  /*a550*/  FMUL.FTZ R46, R0, R178 ;  /* 0x000000b2002e7220 */ /* 0x000ff20000410000 */
[----:B------:R4:W-:Y:S01]  /*a560*/  MUFU.EX2 R157, R41 ;  /* 0x00000029009d7308 */ /* 0x0009e20000000800 */
[----:B-1----:R-:W-:Y:S02]  /*a570*/  FFMA.FTZ R4, R16, c[0x0][0x23c], -R93 ;  /* 0x00008f0010047a23 */ /* 0x002fe4000001085d */
[----:B------:R-:W-:Y:S07]  /*a580*/  FMUL.FTZ R16, R68, R148 ;  /* 0x0000009444107220 */ /* 0x000fee0000410000 */
[----:B------:R1:W1:Y:S01]  /*a590*/  MUFU.EX2 R5, R4 ;  /* 0x0000000400057308 */ /* 0x0002620000000800 */
[----:B---3--:R-:W-:Y:S09]  /*a5a0*/  FMUL.FTZ R7, R69, R143 ;  /* 0x0000008f45077220 */ /* 0x008ff20000410000 */
[----:B------:R3:W-:Y:S01]  /*a5b0*/  MUFU.EX2 R143, R12 ;  /* 0x0000000c008f7308 */ /* 0x0007e20000000800 */
[----:B----4-:R-:W-:Y:S01]  /*a5c0*/  FMUL.FTZ R41, R2, R173 ;  /* 0x000000ad02297220 */ /* 0x010fe20000410000 */
[----:B------:R-:W-:Y:S01]  /*a5d0*/  MOV R173, R103 ;  /* 0x0000006700ad7202 */ /* 0x000fe20000000f00 */
[----:B------:R-:W-:Y:S07]  /*a5e0*/  FFMA.FTZ R103, R209, c[0x0][0x23c], -R75 ;  /* 0x00008f00d1677a23 */ /* 0x000fee000001084b */
[----:B------:R-:W-:Y:S01]  /*a5f0*/  MUFU.EX2 R120, R120 ;  /* 0x0000007800787308 */ /* 0x000fe20000000800 */
[----:B-1----:R-:W-:Y:S01]  /*a600*/  FFMA.FTZ R4, R15, c[0x0][0x23c], -R93 ;  /* 0x00008f000f047a23 */ /* 0x002fe2000001085d */
[----:B------:R1:W-:Y:S01]  /*a610*/  STL [R1+0x38], R5 ;  /* 0x0000380501007387 */ /* 0x0003e20000100800 */
[----:B------:R-:W-:Y:S07]  /*a620*/  FMUL.FTZ R15, R0, R147 ;  /* 0x00000093000f7220 */ /* 0x000fee0000410000 */
[----:B------:R4:W1:Y:S01]  /*a630*/  MUFU.EX2 R6, R4 ;  /* 0x0000000400067308 */ /* 0x0008620000000800 */
[----:B---3--:R-:W-:Y:S02]  /*a640*/  FMUL.FTZ R12, R2, R144 ;  /* 0x00000090020c7220 */ /* 0x008fe40000410000 */
[--C-:B----4-:R-:W-:Y:S01]  /*a650*/  FFMA.FTZ R4, R26, c[0x0][0x23c], -R94.reuse ;  /* 0x00008f001a047a23 */ /* 0x110fe2000001085e */
[----:B-1----:R1:W-:Y:S01]  /*a660*/  STL [R1+0x3c], R6 ;  /* 0x00003c0601007387 */ /* 0x0023e20000100800 */
[C---:B------:R-:W-:Y:S05]  /*a670*/  FMUL.FTZ R26, R0.reuse, R158 ;  /* 0x0000009e001a7220 */ /* 0x040fea0000410000 */
[----:B------:R3:W4:Y:S01]  /*a680*/  MUFU.EX2 R5, R4 ;  /* 0x0000000400057308 */ /* 0x0007220000000800 */
[----:B-1----:R-:W-:Y:S02]  /*a690*/  FFMA.FTZ R6, R37, c[0x0][0x23c], -R75 ;  /* 0x00008f0025067a23 */ /* 0x002fe4000001084b */
[----:B---3--:R-:W-:Y:S01]  /*a6a0*/  FFMA.FTZ R4, R27, c[0x0][0x23c], -R94 ;  /* 0x00008f001b047a23 */ /* 0x008fe2000001085e */
[----:B----4-:R1:W-:Y:S06]  /*a6b0*/  STL [R1], R5 ;  /* 0x0000000501007387 */ /* 0x0103ec0000100800 */
[----:B------:R3:W-:Y:S01]  /*a6c0*/  MUFU.EX2 R236, R6 ;  /* 0x0000000600ec7308 */ /* 0x0007e20000000800 */
[----:B------:R-:W-:Y:S09]  /*a6d0*/  FMUL.FTZ R27, R0, R159 ;  /* 0x0000009f001b7220 */ /* 0x000ff20000410000 */
[----:B------:R-:W4:Y:S10]  /*a6e0*/  MUFU.EX2 R4, R4 ;  /* 0x0000000400047308 */ /* 0x000f340000000800 */
[----:B------:R2:W-:Y:S01]  /*a6f0*/  MUFU.EX2 R159, R44 ;  /* 0x0000002c009f7308 */ /* 0x0005e20000000800 */
[----:B-1----:R-:W-:Y:S02]  /*a700*/  FFMA.FTZ R5, R28, c[0x0][0x23c], -R93 ;  /* 0x00008f001c057a23 */ /* 0x002fe4000001085d */
[----:B---3--:R-:W-:Y:S02]  /*a710*/  FMUL.FTZ R6, R69, R142 ;  /* 0x0000008e45067220 */ /* 0x008fe40000410000 */
[----:B------:R-:W-:Y:S05]  /*a720*/  FFMA.FTZ R28, R52, c[0x0][0x23c], -R75 ;  /* 0x00008f00341c7a23 */ /* 0x000fea000001084b */
[----:B------:R1:W-:Y:S01]  /*a730*/  MUFU.EX2 R72, R5 ;  /* 0x0000000500487308 */ /* 0x0003e20000000800 */
[----:B----4-:R3:W-:Y:S01]  /*a740*/  STL [R1+0x8], R4 ;  /* 0x0000080401007387 */ /* 0x0107e20000100800 */
[--C-:B--2---:R-:W-:Y:S02]  /*a750*/  FFMA.FTZ R44, R57, c[0x0][0x23c], -R92.reuse ;  /* 0x00008f00392c7a23 */ /* 0x104fe4000001085c */
[----:B------:R-:W-:Y:S01]  /*a760*/  FFMA.FTZ R57, R135, c[0x0][0x23c], -R93 ;  /* 0x00008f0087397a23 */ /* 0x000fe2000001085d */
[----:B------:R-:W-:Y:S05]  /*a770*/  MOV R135, R134 ;  /* 0x0000008600877202 */ /* 0x000fea0000000f00 */
[----:B------:R2:W4:Y:S01]  /*a780*/  MUFU.EX2 R158, R44 ;  /* 0x0000002c009e7308 */ /* 0x0005220000000800 */
[----:B------:R-:W-:Y:S01]  /*a790*/  MOV R134, R62 ;  /* 0x0000003e00867202 */ /* 0x000fe20000000f00 */
[----:B------:R-:W-:Y:S01]  /*a7a0*/  FMUL.FTZ R62, R0, R194 ;  /* 0x000000c2003e7220 */ /* 0x000fe20000410000 */
[----:B------:R-:W-:Y:S02]  /*a7b0*/  MOV R144, R135 ;  /* 0x0000008700907202 */ /* 0x000fe40000000f00 */
[----:B------:R-:W-:Y:S01]  /*a7c0*/  MOV R135, R122 ;  /* 0x0000007a00877202 */ /* 0x000fe20000000f00 */
[----:B-1----:R-:W-:Y:S01]  /*a7d0*/  FMUL.FTZ R5, R68, R141 ;  /* 0x0000008d44057220 */ /* 0x002fe20000410000 */
[----:B------:R-:W-:Y:S01]  /*a7e0*/  MOV R141, R59 ;  /* 0x0000003b008d7202 */ /* 0x000fe20000000f00 */
[----:B------:R-:W-:Y:S01]  /*a7f0*/  FMUL.FTZ R59, R0, R191 ;  /* 0x000000bf003b7220 */ /* 0x000fe20000410000 */
[----:B------:R-:W-:Y:S01]  /*a800*/  MOV R167, R134 ;  /* 0x0000008600a77202 */ /* 0x000fe20000000f00 */
[----:B------:R-:W-:Y:S02]  /*a810*/  FFMA.FTZ R122, R89, c[0x0][0x23c], -R75 ;  /* 0x00008f00597a7a23 */ /* 0x000fe4000001084b */
[--C-:B---3--:R-:W-:Y:S02]  /*a820*/  FFMA.FTZ R4, R29, c[0x0][0x23c], -R93.reuse ;  /* 0x00008f001d047a23 */ /* 0x108fe4000001085d */
[----:B------:R-:W-:Y:S02]  /*a830*/  FMUL.FTZ R29, R2, R161 ;  /* 0x000000a1021d7220 */ /* 0x000fe40000410000 */
[----:B------:R1:W-:Y:S01]  /*a840*/  MUFU.EX2 R242, R4 ;  /* 0x0000000400f27308 */ /* 0x0003e20000000800 */
[--C-:B------:R-:W-:Y:S02]  /*a850*/  FFMA.FTZ R134, R119, c[0x0][0x23c], -R92.reuse ;  /* 0x00008f0077867a23 */ /* 0x100fe4000001085c */
[--C-:B------:R-:W-:Y:S02]  /*a860*/  FFMA.FTZ R119, R123, c[0x0][0x23c], -R93.reuse ;  /* 0x00008f007b777a23 */ /* 0x100fe4000001085d */
[----:B------:R-:W-:Y:S02]  /*a870*/  FFMA.FTZ R123, R252, c[0x0][0x23c], -R93 ;  /* 0x00008f00fc7b7a23 */ /* 0x000fe4000001085d */
[----:B--2---:R-:W-:Y:S01]  /*a880*/  FMUL.FTZ R44, R2, R176 ;  /* 0x000000b0022c7220 */ /* 0x004fe20000410000 */
[----:B------:R-:W-:Y:S01]  /*a890*/  MOV R176, R127 ;  /* 0x0000007f00b07202 */ /* 0x000fe20000000f00 */
[----:B------:R-:W-:Y:S01]  /*a8a0*/  FFMA.FTZ R127, R114, c[0x0][0x23c], -R92 ;  /* 0x00008f00727f7a23 */ /* 0x000fe2000001085c */
[----:B----4-:R-:W-:Y:S01]  /*a8b0*/  MOV R221, R158 ;  /* 0x0000009e00dd7202 */ /* 0x010fe20000000f00 */
[----:B------:R-:W-:Y:S10]  /*a8c0*/  MUFU.EX2 R122, R122 ;  /* 0x0000007a007a7308 */ /* 0x000ff40000000800 */
[----:B------:R-:W-:Y:S01]  /*a8d0*/  MUFU.EX2 R127, R127 ;  /* 0x0000007f007f7308 */ /* 0x000fe20000000800 */
[--C-:B-1----:R-:W-:Y:S02]  /*a8e0*/  FFMA.FTZ R4, R30, c[0x0][0x23c], -R94.reuse ;  /* 0x00008f001e047a23 */ /* 0x102fe4000001085e */
[C---:B------:R-:W-:Y:S07]  /*a8f0*/  FMUL.FTZ R30, R0.reuse, R162 ;  /* 0x000000a2001e7220 */ /* 0x040fee0000410000 */
[----:B------:R1:W-:Y:S10]  /*a900*/  MUFU.EX2 R73, R4 ;  /* 0x0000000400497308 */ /* 0x0003f40000000800 */
[----:B------:R-:W-:Y:S10]  /*a910*/  MUFU.EX2 R134, R134 ;  /* 0x0000008600867308 */ /* 0x000ff40000000800 */
[----:B------:R-:W-:Y:S01]  /*a920*/  MUFU.EX2 R119, R119 ;  /* 0x0000007700777308 */ /* 0x000fe20000000800 */
[----:B-1----:R-:W-:Y:S02]  /*a930*/  FFMA.FTZ R4, R31, c[0x0][0x23c], -R94 ;  /* 0x00008f001f047a23 */ /* 0x002fe4000001085e */
[----:B------:R-:W-:Y:S07]  /*a940*/  FMUL.FTZ R31, R0, R163 ;  /* 0x000000a3001f7220 */ /* 0x000fee0000410000 */
[----:B------:R1:W-:Y:S10]  /*a950*/  MUFU.EX2 R241, R4 ;  /* 0x0000000400f17308 */ /* 0x0003f40000000800 */
[----:B------:R2:W-:Y:S10]  /*a960*/  MUFU.EX2 R163, R33 ;  /* 0x0000002100a37308 */ /* 0x0005f40000000800 */
[----:B------:R-:W-:Y:S01]  /*a970*/  MUFU.EX2 R123, R123 ;  /* 0x0000007b007b7308 */ /* 0x000fe20000000800 */
[--C-:B-1----:R-:W-:Y:S09]  /*a980*/  FFMA.FTZ R4, R38, c[0x0][0x23c], -R92.reuse ;  /* 0x00008f0026047a23 */ /* 0x102ff2000001085c */
[----:B------:R1:W-:Y:S01]  /*a990*/  MUFU.EX2 R239, R4 ;  /* 0x0000000400ef7308 */ /* 0x0003e20000000800 */
[----:B--2---:R-:W-:Y:S01]  /*a9a0*/  FMUL.FTZ R33, R68, R165 ;  /* 0x000000a544217220 */ /* 0x004fe20000410000 */
[----:B------:R-:W-:Y:S01]  /*a9b0*/  MOV R165, R132 ;  /* 0x0000008400a57202 */ /* 0x000fe20000000f00 */
[--C-:B------:R-:W-:Y:S03]  /*a9c0*/  FFMA.FTZ R132, R88, c[0x0][0x23c], -R75.reuse ;  /* 0x00008f0058847a23 */ /* 0x100fe6000001084b */
[----:B------:R-:W-:Y:S02]  /*a9d0*/  MOV R178, R165 ;  /* 0x000000a500b27202 */ /* 0x000fe40000000f00 */
[----:B------:R-:W-:Y:S01]  /*a9e0*/  MOV R165, R99 ;  /* 0x0000006300a57202 */ /* 0x000fe20000000f00 */
[--C-:B------:R-:W-:Y:S01]  /*a9f0*/  FFMA.FTZ R99, R250, c[0x0][0x23c], -R92.reuse ;  /* 0x00008f00fa637a23 */ /* 0x100fe2000001085c */
[----:B------:R-:W-:Y:S01]  /*aa00*/  MOV R250, R159 ;  /* 0x0000009f00fa7202 */ /* 0x000fe20000000f00 */
[----:B------:R-:W-:Y:S01]  /*aa10*/  MUFU.EX2 R132, R132 ;  /* 0x0000008400847308 */ /* 0x000fe20000000800 */
[--C-:B-1----:R-:W-:Y:S09]  /*aa20*/  FFMA.FTZ R4, R39, c[0x0][0x23c], -R92.reuse ;  /* 0x00008f0027047a23 */ /* 0x102ff2000001085c */
[----:B------:R-:W-:Y:S01]  /*aa30*/  MUFU.EX2 R202, R99 ;  /* 0x0000006300ca7308 */ /* 0x000fe20000000800 */
[----:B------:R-:W1:Y:S09]  /*aa40*/  LDSM.16.MT88.4 R36, [R227+0x8000] ;  /* 0x00800000e324783b */ /* 0x000e720000004200 */
[----:B------:R2:W-:Y:S02]  /*aa50*/  MUFU.EX2 R235, R4 ;  /* 0x0000000400eb7308 */ /* 0x0005e40000000800 */
[----:B--2---:R-:W-:Y:S02]  /*aa60*/  FFMA.FTZ R4, R48, c[0x0][0x23c], -R75 ;  /* 0x00008f0030047a23 */ /* 0x004fe4000001084b */
[----:B------:R-:W-:Y:S01]  /*aa70*/  FMUL.FTZ R48, R68, R180 ;  /* 0x000000b444307220 */ /* 0x000fe20000410000 */
[----:B------:R-:W-:Y:S05]  /*aa80*/  MOV R180, R110 ;  /* 0x0000006e00b47202 */ /* 0x000fea0000000f00 */
[----:B------:R2:W-:Y:S01]  /*aa90*/  MUFU.EX2 R232, R4 ;  /* 0x0000000400e87308 */ /* 0x0005e20000000800 */
[--C-:B------:R-:W-:Y:S02]  /*aaa0*/  FFMA.FTZ R110, R203, c[0x0][0x23c], -R92.reuse ;  /* 0x00008f00cb6e7a23 */ /* 0x100fe4000001085c */
[--C-:B--2---:R-:W-:Y:S02]  /*aab0*/  FFMA.FTZ R4, R51, c[0x0][0x23c], -R92.reuse ;  /* 0x00008f0033047a23 */ /* 0x104fe4000001085c */
[----:B------:R-:W-:Y:S01]  /*aac0*/  FMUL.FTZ R51, R69, R183 ;  /* 0x000000b745337220 */ /* 0x000fe20000410000 */
[----:B------:R-:W-:Y:S04]  /*aad0*/  MOV R183, R144 ;  /* 0x0000009000b77202 */ /* 0x000fe80000000f00 */
[----:B------:R2:W-:Y:S01]  /*aae0*/  MUFU.EX2 R229, R4 ;  /* 0x0000000400e57308 */ /* 0x0005e20000000800 */
[----:B------:R-:W-:Y:S01]  /*aaf0*/  MOV R144, R141 ;  /* 0x0000008d00907202 */ /* 0x000fe20000000f00 */
[----:B------:R-:W-:Y:S02]  /*ab00*/  FFMA.FTZ R141, R131, c[0x0][0x23c], -R92 ;  /* 0x00008f00838d7a23 */ /* 0x000fe4000001085c */
[--C-:B------:R-:W-:Y:S02]  /*ab10*/  FFMA.FTZ R131, R124, c[0x0][0x23c], -R93.reuse ;  /* 0x00008f007c837a23 */ /* 0x100fe4000001085d */
[----:B--2---:R-:W-:Y:S02]  /*ab20*/  FFMA.FTZ R4, R40, c[0x0][0x23c], -R93 ;  /* 0x00008f0028047a23 */ /* 0x004fe4000001085d */
[----:B------:R-:W-:Y:S01]  /*ab30*/  FMUL.FTZ R40, R2, R172 ;  /* 0x000000ac02287220 */ /* 0x000fe20000410000 */
[----:B------:R-:W-:Y:S01]  /*ab40*/  MOV R172, R100 ;  /* 0x0000006400ac7202 */ /* 0x000fe20000000f00 */
[----:B------:R2:W-:Y:S01]  /*ab50*/  MUFU.EX2 R238, R4 ;  /* 0x0000000400ee7308 */ /* 0x0005e20000000800 */
[--C-:B------:R-:W-:Y:S09]  /*ab60*/  FFMA.FTZ R100, R216, c[0x0][0x23c], -R75.reuse ;  /* 0x00008f00d8647a23 */ /* 0x100ff2000001084b */
[----:B------:R-:W-:Y:S01]  /*ab70*/  MUFU.EX2 R203, R100 ;  /* 0x0000006400cb7308 */ /* 0x000fe20000000800 */
[----:B--2---:R-:W-:Y:S01]  /*ab80*/  FMUL.FTZ R4, R68, R140 ;  /* 0x0000008c44047220 */ /* 0x004fe20000410000 */
[----:B------:R-:W-:Y:S02]  /*ab90*/  MOV R140, R53 ;  /* 0x00000035008c7202 */ /* 0x000fe40000000f00 */
[----:B------:R-:W2:Y:S04]  /*aba0*/  LDSM.16.MT88.4 R52, [R225+0x8000] ;  /* 0x00800000e134783b */ /* 0x000ea80000004200 */
[-C--:B------:R-:W-:Y:S08]  /*abb0*/  HMMA.16816.F32 R4, R76, R20.reuse, R4 ;  /* 0x000000144c04723c */ /* 0x080ff00000001804 */
[C---:B------:R-:W-:Y:S07]  /*abc0*/  HMMA.16816.F32 R8, R64.reuse, R20, R8 ;  /* 0x000000144008723c */ /* 0x040fee0000001808 */
[----:B------:R-:W-:Y:S01]  /*abd0*/  FFMA.FTZ R20, R24, c[0x0][0x23c], -R94 ;  /* 0x00008f0018147a23 */ /* 0x000fe2000001085e */
[-C--:B------:R-:W-:Y:S03]  /*abe0*/  HMMA.16816.F32 R12, R64, R22.reuse, R12 ;  /* 0x00000016400c723c */ /* 0x080fe6000000180c */
[----:B------:R3:W-:Y:S01]  /*abf0*/  MUFU.EX2 R142, R20 ;  /* 0x00000014008e7308 */ /* 0x0007e20000000800 */
[----:B------:R-:W-:Y:S02]  /*ac00*/  FMUL.FTZ R21, R68, R153 ;  /* 0x0000009944157220 */ /* 0x000fe40000410000 */
[----:B------:R-:W-:Y:S02]  /*ac10*/  FMUL.FTZ R24, R2, R156 ;  /* 0x0000009c02187220 */ /* 0x000fe40000410000 */
[C---:B------:R-:W-:Y:S05]  /*ac20*/  HMMA.16816.F32 R16, R76.reuse, R22, R16 ;  /* 0x000000164c10723c */ /* 0x040fea0000001810 */
[----:B------:R4:W-:Y:S02]  /*ac30*/  MUFU.EX2 R153, R28 ;  /* 0x0000001c00997308 */ /* 0x0009e40000000800 */
[C---:B------:R-:W-:Y:S02]  /*ac40*/  FMUL.FTZ R22, R69.reuse, R154 ;  /* 0x0000009a45167220 */ /* 0x040fe40000410000 */
[----:B------:R-:W-:Y:S06]  /*ac50*/  FMUL.FTZ R23, R69, R155 ;  /* 0x0000009b45177220 */ /* 0x000fec0000410000 */
[----:B------:R2:W-:Y:S01]  /*ac60*/  MUFU.EX2 R155, R57 ;  /* 0x00000039009b7308 */ /* 0x0005e20000000800 */
[----:B---3--:R-:W-:Y:S02]  /*ac70*/  FMUL.FTZ R20, R68, R152 ;  /* 0x0000009844147220 */ /* 0x008fe40000410000 */
[----:B------:R-:W3:Y:S04]  /*ac80*/  LDL.LU R152, [R1+0x38] ;  /* 0x0000380001987983 */ /* 0x000ee80000300800 */
[----:B------:R-:W3:Y:S01]  /*ac90*/  LDL.LU R151, [R1] ;  /* 0x0000000001977983 */ /* 0x000ee20000300800 */
[-C--:B-1----:R-:W-:Y:S02]  /*aca0*/  HMMA.16816.F32 R20, R76, R36.reuse, R20 ;  /* 0x000000244c14723c */ /* 0x082fe40000001814 */
[----:B------:R-:W1:Y:S01]  /*acb0*/  MUFU.EX2 R156, R63 ;  /* 0x0000003f009c7308 */ /* 0x000e620000000800 */
[--C-:B----4-:R-:W-:Y:S01]  /*acc0*/  FFMA.FTZ R28, R210, c[0x0][0x23c], -R75.reuse ;  /* 0x00008f00d21c7a23 */ /* 0x110fe2000001084b */
[----:B------:R-:W4:Y:S04]  /*acd0*/  LDL.LU R150, [R1+0x44] ;  /* 0x0000440001967983 */ /* 0x000f280000300800 */
[C---:B------:R-:W-:Y:S01]  /*ace0*/  HMMA.16816.F32 R24, R64.reuse, R36, R24 ;  /* 0x000000244018723c */ /* 0x040fe20000001818 */
[----:B------:R-:W3:Y:S03]  /*acf0*/  LDL.LU R149, [R1+0x40] ;  /* 0x0000400001957983 */ /* 0x000ee60000300800 */
[----:B------:R1:W-:Y:S01]  /*ad00*/  MUFU.EX2 R154, R28 ;  /* 0x0000001c009a7308 */ /* 0x0003e20000000800 */
[----:B------:R-:W3:Y:S01]  /*ad10*/  LDL.LU R148, [R1+0x3c] ;  /* 0x00003c0001947983 */ /* 0x000ee20000300800 */
[----:B--2---:R-:W-:Y:S02]  /*ad20*/  FMUL.FTZ R57, R2, R189 ;  /* 0x000000bd02397220 */ /* 0x004fe40000410000 */
[--C-:B------:R-:W-:Y:S01]  /*ad30*/  FFMA.FTZ R36, R218, c[0x0][0x23c], -R92.reuse ;  /* 0x00008f00da247a23 */ /* 0x100fe2000001085c */
[----:B------:R-:W3:Y:S03]  /*ad40*/  LDL.LU R147, [R1+0x8] ;  /* 0x0000080001937983 */ /* 0x000ee60000300800 */
[----:B------:R-:W-:Y:S01]  /*ad50*/  FMUL.FTZ R37, R68, R169 ;  /* 0x000000a944257220 */ /* 0x000fe20000410000 */
[----:B------:R-:W3:Y:S01]  /*ad60*/  LDL.LU R146, [R1+0x48] ;  /* 0x0000480001927983 */ /* 0x000ee20000300800 */
[----:B------:R1:W-:Y:S01]  /*ad70*/  MUFU.EX2 R162, R36 ;  /* 0x0000002400a27308 */ /* 0x0003e20000000800 */
[----:B------:R-:W-:Y:S01]  /*ad80*/  MOV R169, R109 ;  /* 0x0000006d00a97202 */ /* 0x000fe20000000f00 */
[--C-:B------:R-:W-:Y:S01]  /*ad90*/  FFMA.FTZ R109, R91, c[0x0][0x23c], -R75.reuse ;  /* 0x00008f005b6d7a23 */ /* 0x100fe2000001084b */
[----:B-1----:R-:W-:Y:S01]  /*ada0*/  MOV R252, R156 ;  /* 0x0000009c00fc7202 */ /* 0x002fe20000000f00 */
[----:B------:R-:W-:Y:S01]  /*adb0*/  FMUL.FTZ R63, R0, R195 ;  /* 0x000000c3003f7220 */ /* 0x000fe20000410000 */
[----:B------:R-:W-:Y:S05]  /*adc0*/  LDSM.16.MT88.4 R88, [R227+0x8800] ;  /* 0x00880000e358783b */ /* 0x000fea0000004200 */
[----:B------:R-:W-:Y:S01]  /*add0*/  MUFU.EX2 R188, R109 ;  /* 0x0000006d00bc7308 */ /* 0x000fe20000000800 */
[----:B------:R-:W-:Y:S07]  /*ade0*/  FMUL.FTZ R28, R2, R160 ;  /* 0x000000a0021c7220 */ /* 0x000fee0000410000 */
[-C--:B------:R-:W-:Y:S02]  /*adf0*/  HMMA.16816.F32 R28, R64, R38.reuse, R28 ;  /* 0x00000026401c723c */ /* 0x080fe4000000181c */
[----:B------:R1:W-:Y:S01]  /*ae00*/  MUFU.EX2 R160, R60 ;  /* 0x0000003c00a07308 */ /* 0x0003e20000000800 */
[----:B------:R-:W-:Y:S01]  /*ae10*/  FMUL.FTZ R36, R68, R168 ;  /* 0x000000a844247220 */ /* 0x000fe20000410000 */
[----:B------:R-:W-:Y:S01]  /*ae20*/  MOV R168, R113 ;  /* 0x0000007100a87202 */ /* 0x000fe20000000f00 */
[--C-:B------:R-:W-:Y:S03]  /*ae30*/  FFMA.FTZ R113, R97, c[0x0][0x23c], -R75.reuse ;  /* 0x00008f0061717a23 */ /* 0x100fe6000001084b */
[C---:B------:R-:W-:Y:S04]  /*ae40*/  HMMA.16816.F32 R32, R76.reuse, R38, R32 ;  /* 0x000000264c20723c */ /* 0x040fe80000001820 */
[----:B------:R-:W-:Y:S01]  /*ae50*/  MUFU.EX2 R109, R106 ;  /* 0x0000006a006d7308 */ /* 0x000fe20000000800 */
[----:B------:R-:W-:Y:S02]  /*ae60*/  FFMA.FTZ R97, R172, c[0x0][0x23c], -R92 ;  /* 0x00008f00ac617a23 */ /* 0x000fe4000001085c */
[C---:B------:R-:W-:Y:S01]  /*ae70*/  FMUL.FTZ R38, R69.reuse, R170 ;  /* 0x000000aa45267220 */ /* 0x040fe20000410000 */
[----:B------:R-:W-:Y:S01]  /*ae80*/  MOV R170, R105 ;  /* 0x0000006900aa7202 */ /* 0x000fe20000000f00 */
[----:B------:R-:W-:Y:S03]  /*ae90*/  FMUL.FTZ R39, R69, R171 ;  /* 0x000000ab45277220 */ /* 0x000fe60000410000 */
[----:B------:R-:W-:Y:S01]  /*aea0*/  MOV R171, R101 ;  /* 0x0000006500ab7202 */ /* 0x000fe20000000f00 */
[--C-:B------:R-:W-:Y:S01]  /*aeb0*/  FFMA.FTZ R101, R219, c[0x0][0x23c], -R75.reuse ;  /* 0x00008f00db657a23 */ /* 0x100fe2000001084b */
[----:B------:R-:W-:Y:S01]  /*aec0*/  MUFU.EX2 R175, R97 ;  /* 0x0000006100af7308 */ /* 0x000fe20000000800 */
[----:B------:R-:W-:Y:S01]  /*aed0*/  MOV R172, R170 ;  /* 0x000000aa00ac7202 */ /* 0x000fe20000000f00 */
[-C--:B------:R-:W-:Y:S03]  /*aee0*/  HMMA.16816.F32 R36, R76, R52.reuse, R36 ;  /* 0x000000344c24723c */ /* 0x080fe60000001824 */
[----:B-1----:R-:W-:Y:S01]  /*aef0*/  FMUL.FTZ R60, R2, R192 ;  /* 0x000000c0023c7220 */ /* 0x002fe20000410000 */
[----:B------:R-:W-:Y:S01]  /*af00*/  MOV R219, R144 ;  /* 0x0000009000db7202 */ /* 0x000fe20000000f00 */
[----:B------:R-:W-:Y:S03]  /*af10*/  FFMA.FTZ R105, R208, c[0x0][0x23c], -R75 ;  /* 0x00008f00d0697a23 */ /* 0x000fe6000001084b */
[C---:B------:R-:W-:Y:S01]  /*af20*/  HMMA.16816.F32 R40, R64.reuse, R52, R40 ;  /* 0x000000344028723c */ /* 0x040fe20000001828 */
[----:B------:R-:W-:Y:S03]  /*af30*/  MUFU.EX2 R170, R95 ;  /* 0x0000005f00aa7308 */ /* 0x000fe60000000800 */
[----:B------:R-:W-:Y:S03]  /*af40*/  IADD3 R219, R219, -0x1, RZ ;  /* 0xffffffffdbdb7810 */ /* 0x000fe60007ffe0ff */
[--C-:B------:R-:W-:Y:S01]  /*af50*/  FFMA.FTZ R52, R140, c[0x0][0x23c], -R93.reuse ;  /* 0x00008f008c347a23 */ /* 0x100fe2000001085d */
[-C--:B------:R-:W-:Y:S03]  /*af60*/  HMMA.16816.F32 R44, R64, R54.reuse, R44 ;  /* 0x00000036402c723c */ /* 0x080fe6000000182c */
[----:B------:R1:W-:Y:S01]  /*af70*/  MUFU.EX2 R161, R52 ;  /* 0x0000003400a17308 */ /* 0x0003e20000000800 */
[----:B------:R-:W-:Y:S01]  /*af80*/  MOV R140, R85 ;  /* 0x00000055008c7202 */ /* 0x000fe20000000f00 */
[C---:B------:R-:W-:Y:S01]  /*af90*/  FMUL.FTZ R53, R68.reuse, R185 ;  /* 0x000000b944357220 */ /* 0x040fe20000410000 */
[----:B------:R-:W-:Y:S02]  /*afa0*/  MOV R185, R171 ;  /* 0x000000ab00b97202 */ /* 0x000fe40000000f00 */
[C---:B------:R-:W-:Y:S05]  /*afb0*/  HMMA.16816.F32 R48, R76.reuse, R54, R48 ;  /* 0x000000364c30723c */ /* 0x040fea0000001830 */
[----:B------:R-:W-:Y:S02]  /*afc0*/  MUFU.EX2 R208, R96 ;  /* 0x0000006000d07308 */ /* 0x000fe40000000800 */
[C---:B------:R-:W-:Y:S02]  /*afd0*/  FMUL.FTZ R54, R69.reuse, R186 ;  /* 0x000000ba45367220 */ /* 0x040fe40000410000 */
[----:B------:R-:W-:Y:S06]  /*afe0*/  FMUL.FTZ R55, R69, R187 ;  /* 0x000000bb45377220 */ /* 0x000fec0000410000 */
[----:B------:R1:W-:Y:S02]  /*aff0*/  MUFU.EX2 R190, R105 ;  /* 0x0000006900be7308 */ /* 0x0003e40000000800 */
[----:B-1----:R-:W-:Y:S08]  /*b000*/  FMUL.FTZ R52, R68, R184 ;  /* 0x000000b844347220 */ /* 0x002ff00000410000 */
[----:B------:R-:W-:Y:S01]  /*b010*/  MUFU.EX2 R187, R113 ;  /* 0x0000007100bb7308 */ /* 0x000fe20000000800 */
[-C--:B------:R-:W-:Y:S08]  /*b020*/  HMMA.16816.F32 R52, R76, R80.reuse, R52 ;  /* 0x000000504c34723c */ /* 0x080ff00000001834 */
[C---:B------:R-:W-:Y:S01]  /*b030*/  HMMA.16816.F32 R56, R64.reuse, R80, R56 ;  /* 0x000000504038723c */ /* 0x040fe20000001838 */
[----:B------:R-:W-:Y:S03]  /*b040*/  MUFU.EX2 R186, R110 ;  /* 0x0000006e00ba7308 */ /* 0x000fe60000000800 */
[----:B------:R-:W-:Y:S03]  /*b050*/  FFMA.FTZ R105, R165, c[0x0][0x23c], -R94 ;  /* 0x00008f00a5697a23 */ /* 0x000fe6000001085e */
[----:B------:R-:W-:Y:S01]  /*b060*/  FFMA.FTZ R80, R84, c[0x0][0x23c], -R93 ;  /* 0x00008f0054507a23 */ /* 0x000fe2000001085d */
[-C--:B------:R-:W-:Y:S01]  /*b070*/  HMMA.16816.F32 R60, R64, R82.reuse, R60 ;  /* 0x00000052403c723c */ /* 0x080fe2000000183c */
[----:B------:R-:W1:Y:S02]  /*b080*/  LDSM.16.MT88.4 R84, [R224+0x8800] ;  /* 0x00880000e054783b */ /* 0x000e640000004200 */
[----:B------:R1:W-:Y:S01]  /*b090*/  MUFU.EX2 R218, R80 ;  /* 0x0000005000da7308 */ /* 0x0003e20000000800 */
[--C-:B------:R-:W-:Y:S01]  /*b0a0*/  FFMA.FTZ R81, R137, c[0x0][0x23c], -R75.reuse ;  /* 0x00008f0089517a23 */ /* 0x100fe2000001084b */
[----:B------:R-:W-:Y:S01]  /*b0b0*/  MOV R137, R136 ;  /* 0x0000008800897202 */ /* 0x000fe20000000f00 */
[----:B------:R-:W-:Y:S02]  /*b0c0*/  FFMA.FTZ R136, R116, c[0x0][0x23c], -R75 ;  /* 0x00008f0074887a23 */ /* 0x000fe4000001084b */
[----:B------:R-:W-:Y:S01]  /*b0d0*/  FFMA.FTZ R64, R139, c[0x0][0x23c], -R93 ;  /* 0x00008f008b407a23 */ /* 0x000fe2000001085d */
[----:B------:R-:W-:Y:S03]  /*b0e0*/  MOV R139, R140 ;  /* 0x0000008c008b7202 */ /* 0x000fe60000000f00 */
[----:B------:R-:W-:Y:S01]  /*b0f0*/  FMUL.FTZ R65, R68, R197 ;  /* 0x000000c544417220 */ /* 0x000fe20000410000 */
[----:B------:R1:W-:Y:S01]  /*b100*/  MUFU.EX2 R216, R64 ;  /* 0x0000004000d87308 */ /* 0x0003e20000000800 */
[C---:B------:R-:W-:Y:S01]  /*b110*/  FMUL.FTZ R66, R69.reuse, R198 ;  /* 0x000000c645427220 */ /* 0x040fe20000410000 */
[----:B------:R-:W-:Y:S01]  /*b120*/  MOV R184, R139 ;  /* 0x0000008b00b87202 */ /* 0x000fe20000000f00 */
[----:B------:R-:W-:Y:S01]  /*b130*/  FMUL.FTZ R67, R69, R199 ;  /* 0x000000c745437220 */ /* 0x000fe20000410000 */
[----:B------:R-:W-:Y:S01]  /*b140*/  MOV R166, R137 ;  /* 0x0000008900a67202 */ /* 0x000fe20000000f00 */
[----:B------:R-:W-:Y:S01]  /*b150*/  FFMA.FTZ R140, R128, c[0x0][0x23c], -R75 ;  /* 0x00008f00808c7a23 */ /* 0x000fe2000001084b */
[----:B------:R-:W-:Y:S01]  /*b160*/  MOV R137, R104 ;  /* 0x0000006800897202 */ /* 0x000fe20000000f00 */
[--C-:B------:R-:W-:Y:S01]  /*b170*/  FFMA.FTZ R104, R220, c[0x0][0x23c], -R92.reuse ;  /* 0x00008f00dc687a23 */ /* 0x100fe2000001085c */
[----:B------:R-:W-:Y:S01]  /*b180*/  MOV R220, R157 ;  /* 0x0000009d00dc7202 */ /* 0x000fe20000000f00 */
[--C-:B------:R-:W-:Y:S01]  /*b190*/  FFMA.FTZ R128, R115, c[0x0][0x23c], -R92.reuse ;  /* 0x00008f0073807a23 */ /* 0x100fe2000001085c */
[----:B------:R-:W-:Y:S01]  /*b1a0*/  MUFU.EX2 R171, R81 ;  /* 0x0000005100ab7308 */ /* 0x000fe20000000800 */
[----:B------:R-:W-:Y:S02]  /*b1b0*/  FFMA.FTZ R139, R130, c[0x0][0x23c], -R92 ;  /* 0x00008f00828b7a23 */ /* 0x000fe4000001085c */
[----:B------:R-:W-:Y:S02]  /*b1c0*/  FFMA.FTZ R116, R135, c[0x0][0x23c], -R93 ;  /* 0x00008f0087747a23 */ /* 0x000fe4000001085d */
[----:B-1----:R-:W-:Y:S02]  /*b1d0*/  FFMA.FTZ R80, R138, c[0x0][0x23c], -R94 ;  /* 0x00008f008a507a23 */ /* 0x002fe4000001085e */
[----:B------:R-:W-:Y:S02]  /*b1e0*/  FFMA.FTZ R138, R117, c[0x0][0x23c], -R75 ;  /* 0x00008f00758a7a23 */ /* 0x000fe4000001084b */
[----:B------:R-:W-:Y:S01]  /*b1f0*/  FFMA.FTZ R117, R201, c[0x0][0x23c], -R92 ;  /* 0x00008f00c9757a23 */ /* 0x000fe2000001085c */
[----:B------:R-:W-:Y:S01]  /*b200*/  MUFU.EX2 R210, R80 ;  /* 0x0000005000d27308 */ /* 0x000fe20000000800 */
[--C-:B------:R-:W-:Y:S02]  /*b210*/  FFMA.FTZ R130, R107, c[0x0][0x23c], -R93.reuse ;  /* 0x00008f006b827a23 */ /* 0x100fe4000001085d */
[----:B------:R-:W-:Y:S02]  /*b220*/  FFMA.FTZ R135, R125, c[0x0][0x23c], -R93 ;  /* 0x00008f007d877a23 */ /* 0x000fe4000001085d */
[----:B------:R-:W-:Y:S02]  /*b230*/  FMUL.FTZ R64, R68, R196 ;  /* 0x000000c444407220 */ /* 0x000fe40000410000 */
[--C-:B------:R-:W-:Y:S02]  /*b240*/  FFMA.FTZ R115, R167, c[0x0][0x23c], -R94.reuse ;  /* 0x00008f00a7737a23 */ /* 0x100fe4000001085e */
[--C-:B------:R-:W-:Y:S01]  /*b250*/  FFMA.FTZ R124, R137, c[0x0][0x23c], -R94.reuse ;  /* 0x00008f00897c7a23 */ /* 0x100fe2000001085e */
[----:B------:R1:W-:Y:S01]  /*b260*/  MUFU.EX2 R201, R101 ;  /* 0x0000006500c97308 */ /* 0x0003e20000000800 */
[--C-:B------:R-:W-:Y:S01]  /*b270*/  FFMA.FTZ R125, R71, c[0x0][0x23c], -R94.reuse ;  /* 0x00008f00477d7a23 */ /* 0x100fe2000001085e */
[----:B------:R-:W-:Y:S04]  /*b280*/  HMMA.16816.F32 R64, R76, R82, R64 ;  /* 0x000000524c40723c */ /* 0x000fe80000001840 */
[--C-:B------:R-:W-:Y:S01]  /*b290*/  FFMA.FTZ R137, R70, c[0x0][0x23c], -R94.reuse ;  /* 0x00008f0046897a23 */ /* 0x100fe2000001085e */
[----:B------:R-:W-:Y:S01]  /*b2a0*/  F2FP.PACK_AB R70, R228, R143 ;  /* 0x0000008fe446723e */ /* 0x000fe200000000ff */
[----:B------:R-:W-:Y:S01]  /*b2b0*/  FFMA.FTZ R75, R129, c[0x0][0x23c], -R75 ;  /* 0x00008f00814b7a23 */ /* 0x000fe2000001084b */
[----:B------:R-:W-:Y:S01]  /*b2c0*/  F2FP.PACK_AB R79, R243, R3 ;  /* 0x00000003f34f723e */ /* 0x000fe200000000ff */
[----:B------:R-:W-:Y:S01]  /*b2d0*/  FFMA.FTZ R76, R173, c[0x0][0x23c], -R94 ;  /* 0x00008f00ad4c7a23 */ /* 0x000fe2000001085e */
[----:B------:R-:W-:Y:S01]  /*b2e0*/  F2FP.PACK_AB R82, R242, R72 ;  /* 0x00000048f252723e */ /* 0x000fe200000000ff */
[----:B------:R-:W-:Y:S02]  /*b2f0*/  MUFU.EX2 R189, R104 ;  /* 0x0000006800bd7308 */ /* 0x000fe40000000800 */
[----:B------:R-:W-:Y:S01]  /*b300*/  F2FP.PACK_AB R83, R241, R73 ;  /* 0x00000049f153723e */ /* 0x000fe200000000ff */
[--C-:B------:R-:W-:Y:S01]  /*b310*/  FFMA.FTZ R129, R111, c[0x0][0x23c], -R93.reuse ;  /* 0x00008f006f817a23 */ /* 0x100fe2000001085d */
[----:B------:R-:W-:Y:S02]  /*b320*/  MOV R173, R169 ;  /* 0x000000a900ad7202 */ /* 0x000fe40000000f00 */
[----:B------:R-:W-:Y:S01]  /*b330*/  MOV R169, R133 ;  /* 0x0000008500a97202 */ /* 0x000fe20000000f00 */
[----:B------:R-:W-:Y:S01]  /*b340*/  FFMA.FTZ R133, R118, c[0x0][0x23c], -R92 ;  /* 0x00008f0076857a23 */ /* 0x000fe2000001085c */
[----:B------:R-:W-:Y:S01]  /*b350*/  F2FP.PACK_AB R71, R145, R142 ;  /* 0x0000008e9147723e */ /* 0x000fe200000000ff */
[--C-:B------:R-:W-:Y:S01]  /*b360*/  FFMA.FTZ R92, R168, c[0x0][0x23c], -R94.reuse ;  /* 0x00008f00a85c7a23 */ /* 0x100fe2000001085e */
[----:B------:R-:W-:Y:S01]  /*b370*/  MUFU.EX2 R209, R76 ;  /* 0x0000004c00d17308 */ /* 0x000fe20000000800 */
[--C-:B------:R-:W-:Y:S01]  /*b380*/  FFMA.FTZ R118, R166, c[0x0][0x23c], -R94.reuse ;  /* 0x00008f00a6767a23 */ /* 0x100fe2000001085e */
[----:B-1----:R-:W2:Y:S04]  /*b390*/  LDL.LU R101, [R1+0x4c] ;  /* 0x00004c0001657983 */ /* 0x002ea80000300800 */
[----:B------:R-:W2:Y:S04]  /*b3a0*/  LDL.LU R98, [R1+0x54] ;  /* 0x0000540001627983 */ /* 0x000ea80000300800 */
[----:B------:R-:W2:Y:S01]  /*b3b0*/  LDL.LU R97, [R1+0x50] ;  /* 0x0000500001617983 */ /* 0x000ea20000300800 */
[----:B------:R1:W-:Y:S03]  /*b3c0*/  MUFU.EX2 R168, R92 ;  /* 0x0000005c00a87308 */ /* 0x0003e60000000800 */
[----:B------:R-:W-:Y:S07]  /*b3d0*/  LDSM.16.MT88.4 R164, [R227+0xb800] ;  /* 0x00b80000e3a4783b */ /* 0x000fee0000004200 */
[----:B------:R-:W-:Y:S10]  /*b3e0*/  MUFU.EX2 R117, R117 ;  /* 0x0000007500757308 */ /* 0x000ff40000000800 */
[----:B------:R-:W-:Y:S01]  /*b3f0*/  MUFU.EX2 R128, R128 ;  /* 0x0000008000807308 */ /* 0x000fe20000000800 */
[--C-:B-1----:R-:W-:Y:S09]  /*b400*/  FFMA.FTZ R92, R173, c[0x0][0x23c], -R94.reuse ;  /* 0x00008f00ad5c7a23 */ /* 0x102ff2000001085e */
[----:B------:R1:W-:Y:S10]  /*b410*/  MUFU.EX2 R173, R92 ;  /* 0x0000005c00ad7308 */ /* 0x0003f40000000800 */
[----:B------:R-:W-:Y:S10]  /*b420*/  MUFU.EX2 R116, R116 ;  /* 0x0000007400747308 */ /* 0x000ff40000000800 */
[----:B------:R-:W-:Y:S01]  /*b430*/  MUFU.EX2 R104, R138 ;  /* 0x0000008a00687308 */ /* 0x000fe20000000800 */
[--C-:B-1----:R-:W-:Y:S09]  /*b440*/  FFMA.FTZ R92, R172, c[0x0][0x23c], -R93.reuse ;  /* 0x00008f00ac5c7a23 */ /* 0x102ff2000001085d */
[----:B------:R-:W-:Y:S10]  /*b450*/  MUFU.EX2 R172, R92 ;  /* 0x0000005c00ac7308 */ /* 0x000ff40000000800 */
[----:B------:R-:W1:Y:S10]  /*b460*/  MUFU.EX2 R133, R133 ;  /* 0x0000008500857308 */ /* 0x000e740000000800 */
[----:B------:R-:W-:Y:S10]  /*b470*/  MUFU.EX2 R115, R115 ;  /* 0x0000007300737308 */ /* 0x000ff40000000800 */
[----:B------:R-:W-:Y:S01]  /*b480*/  MUFU.EX2 R118, R118 ;  /* 0x0000007600767308 */ /* 0x000fe20000000800 */
[----:B-1----:R-:W-:Y:S02]  /*b490*/  F2FP.PACK_AB R197, R134, R133 ;  /* 0x0000008586c5723e */ /* 0x002fe400000000ff */
[----:B----4-:R-:W-:Y:S07]  /*b4a0*/  F2FP.PACK_AB R76, R150, R247 ;  /* 0x000000f7964c723e */ /* 0x010fee00000000ff */
[----:B------:R-:W-:Y:S01]  /*b4b0*/  MUFU.EX2 R106, R105 ;  /* 0x00000069006a7308 */ /* 0x000fe20000000800 */
[----:B---3--:R-:W-:Y:S02]  /*b4c0*/  F2FP.PACK_AB R77, R149, R246 ;  /* 0x000000f6954d723e */ /* 0x008fe400000000ff */
[----:B------:R-:W-:Y:S02]  /*b4d0*/  F2FP.PACK_AB R80, R148, R152 ;  /* 0x000000989450723e */ /* 0x000fe400000000ff */
[----:B------:R-:W-:Y:S05]  /*b4e0*/  F2FP.PACK_AB R81, R147, R151 ;  /* 0x000000979351723e */ /* 0x000fea00000000ff */
[----:B------:R-:W1:Y:S01]  /*b4f0*/  MUFU.EX2 R105, R136 ;  /* 0x0000008800697308 */ /* 0x000e620000000800 */
[----:B------:R-:W-:Y:S07]  /*b500*/  F2FP.PACK_AB R78, R74, R146 ;  /* 0x000000924a4e723e */ /* 0x000fee00000000ff */
[-C--:B------:R-:W-:Y:S02]  /*b510*/  HMMA.16816.F32 R4, R76, R84.reuse, R4 ;  /* 0x000000544c04723c */ /* 0x080fe40000001804 */
[----:B------:R-:W-:Y:S06]  /*b520*/  MUFU.EX2 R124, R124 ;  /* 0x0000007c007c7308 */ /* 0x000fec0000000800 */
[C---:B------:R-:W-:Y:S04]  /*b530*/  HMMA.16816.F32 R8, R80.reuse, R84, R8 ;  /* 0x000000545008723c */ /* 0x040fe80000001808 */
[----:B-1----:R-:W-:Y:S04]  /*b540*/  F2FP.PACK_AB R196, R104, R105 ;  /* 0x0000006968c4723e */ /* 0x002fe800000000ff */
[-C--:B------:R-:W-:Y:S08]  /*b550*/  HMMA.16816.F32 R12, R80, R86.reuse, R12 ;  /* 0x00000056500c723c */ /* 0x080ff0000000180c */
[C---:B------:R-:W-:Y:S01]  /*b560*/  HMMA.16816.F32 R16, R76.reuse, R86, R16 ;  /* 0x000000564c10723c */ /* 0x040fe20000001810 */
[----:B------:R-:W1:Y:S07]  /*b570*/  LDSM.16.MT88.4 R84, [R225+0x8800] ;  /* 0x00880000e154783b */ /* 0x000e6e0000004200 */
[-C--:B------:R-:W-:Y:S08]  /*b580*/  HMMA.16816.F32 R20, R76, R88.reuse, R20 ;  /* 0x000000584c14723c */ /* 0x080ff00000001814 */
[C---:B------:R-:W-:Y:S07]  /*b590*/  HMMA.16816.F32 R24, R80.reuse, R88, R24 ;  /* 0x000000585018723c */ /* 0x040fee0000001818 */
[--C-:B------:R-:W-:Y:S01]  /*b5a0*/  FFMA.FTZ R88, R182, c[0x0][0x23c], -R93.reuse ;  /* 0x00008f00b6587a23 */ /* 0x100fe2000001085d */
[-C--:B------:R-:W-:Y:S04]  /*b5b0*/  HMMA.16816.F32 R28, R80, R90.reuse, R28 ;  /* 0x0000005a501c723c */ /* 0x080fe8000000181c */
[----:B------:R-:W-:Y:S02]  /*b5c0*/  MOV R182, R181 ;  /* 0x000000b500b67202 */ /* 0x000fe40000000f00 */
[----:B------:R-:W-:Y:S02]  /*b5d0*/  MOV R181, R180 ;  /* 0x000000b400b57202 */ /* 0x000fe40000000f00 */
[C---:B------:R-:W-:Y:S04]  /*b5e0*/  HMMA.16816.F32 R32, R76.reuse, R90, R32 ;  /* 0x0000005a4c20723c */ /* 0x040fe80000001820 */
[----:B------:R-:W-:Y:S02]  /*b5f0*/  MOV R180, R179 ;  /* 0x000000b300b47202 */ /* 0x000fe40000000f00 */
[----:B------:R-:W-:Y:S02]  /*b600*/  MOV R179, R176 ;  /* 0x000000b000b37202 */ /* 0x000fe40000000f00 */
[----:B------:R-:W-:Y:S01]  /*b610*/  MOV R176, R169 ;  /* 0x000000a900b07202 */ /* 0x000fe20000000f00 */
[-C--:B-1----:R-:W-:Y:S01]  /*b620*/  HMMA.16816.F32 R36, R76, R84.reuse, R36 ;  /* 0x000000544c24723c */ /* 0x082fe20000001824 */
[----:B------:R1:W-:Y:S03]  /*b630*/  MUFU.EX2 R169, R88 ;  /* 0x0000005800a97308 */ /* 0x0003e60000000800 */
[--C-:B------:R-:W-:Y:S04]  /*b640*/  FFMA.FTZ R111, R176, c[0x0][0x23c], -R94.reuse ;  /* 0x00008f00b06f7a23 */ /* 0x100fe8000001085e */
[C---:B------:R-:W-:Y:S03]  /*b650*/  HMMA.16816.F32 R40, R80.reuse, R84, R40 ;  /* 0x000000545028723c */ /* 0x040fe60000001828 */
[----:B------:R-:W-:Y:S04]  /*b660*/  MUFU.EX2 R176, R102 ;  /* 0x0000006600b07308 */ /* 0x000fe80000000800 */
[--C-:B------:R-:W-:Y:S01]  /*b670*/  FFMA.FTZ R84, R185, c[0x0][0x23c], -R93.reuse ;  /* 0x00008f00b9547a23 */ /* 0x100fe2000001085d */
[-C--:B------:R-:W-:Y:S05]  /*b680*/  HMMA.16816.F32 R44, R80, R86.reuse, R44 ;  /* 0x00000056502c723c */ /* 0x080fea000000182c */
[----:B------:R3:W-:Y:S03]  /*b690*/  MUFU.EX2 R191, R84 ;  /* 0x0000005400bf7308 */ /* 0x0007e60000000800 */
[C---:B------:R-:W-:Y:S04]  /*b6a0*/  HMMA.16816.F32 R48, R76.reuse, R86, R48 ;  /* 0x000000564c30723c */ /* 0x040fe80000001830 */
[--C-:B-1----:R-:W-:Y:S01]  /*b6b0*/  FFMA.FTZ R88, R184, c[0x0][0x23c], -R93.reuse ;  /* 0x00008f00b8587a23 */ /* 0x102fe2000001085d */
[----:B------:R-:W-:Y:S02]  /*b6c0*/  MOV R184, R183 ;  /* 0x000000b700b87202 */ /* 0x000fe40000000f00 */
[----:B------:R-:W-:Y:S01]  /*b6d0*/  MOV R183, R178 ;  /* 0x000000b200b77202 */ /* 0x000fe20000000f00 */
[----:B------:R-:W-:Y:S01]  /*b6e0*/  MUFU.EX2 R102, R75 ;  /* 0x0000004b00667308 */ /* 0x000fe20000000800 */
[----:B------:R-:W-:Y:S03]  /*b6f0*/  MOV R178, R177 ;  /* 0x000000b100b27202 */ /* 0x000fe60000000f00 */
[----:B------:R-:W-:Y:S01]  /*b700*/  MOV R177, R174 ;  /* 0x000000ae00b17202 */ /* 0x000fe20000000f00 */
[--C-:B------:R-:W-:Y:S02]  /*b710*/  FFMA.FTZ R96, R183, c[0x0][0x23c], -R93.reuse ;  /* 0x00008f00b7607a23 */ /* 0x100fe4000001085d */
[--C-:B------:R-:W-:Y:S02]  /*b720*/  FFMA.FTZ R100, R178, c[0x0][0x23c], -R93.reuse ;  /* 0x00008f00b2647a23 */ /* 0x100fe4000001085d */
[----:B------:R-:W-:Y:S01]  /*b730*/  FFMA.FTZ R114, R177, c[0x0][0x23c], -R93 ;  /* 0x00008f00b1727a23 */ /* 0x000fe2000001085d */
[----:B------:R1:W-:Y:S01]  /*b740*/  MUFU.EX2 R174, R88 ;  /* 0x0000005800ae7308 */ /* 0x0003e20000000800 */
[--C-:B---3--:R-:W-:Y:S01]  /*b750*/  FFMA.FTZ R84, R182, c[0x0][0x23c], -R94.reuse ;  /* 0x00008f00b6547a23 */ /* 0x108fe2000001085e */
[----:B------:R-:W-:Y:S02]  /*b760*/  MOV R182, R181 ;  /* 0x000000b500b67202 */ /* 0x000fe40000000f00 */
[----:B------:R-:W-:Y:S02]  /*b770*/  MOV R181, R180 ;  /* 0x000000b400b57202 */ /* 0x000fe40000000f00 */
[----:B------:R-:W-:Y:S01]  /*b780*/  MOV R180, R179 ;  /* 0x000000b300b47202 */ /* 0x000fe20000000f00 */
[--C-:B------:R-:W-:Y:S03]  /*b790*/  FFMA.FTZ R99, R182, c[0x0][0x23c], -R94.reuse ;  /* 0x00008f00b6637a23 */ /* 0x100fe6000001085e */
[----:B------:R3:W-:Y:S01]  /*b7a0*/  MUFU.EX2 R179, R84 ;  /* 0x0000005400b37308 */ /* 0x0007e20000000800 */
[--C-:B------:R-:W-:Y:S09]  /*b7b0*/  FFMA.FTZ R107, R180, c[0x0][0x23c], -R94.reuse ;  /* 0x00008f00b46b7a23 */ /* 0x100ff2000001085e */
[----:B------:R4:W-:Y:S01]  /*b7c0*/  MUFU.EX2 R177, R103 ;  /* 0x0000006700b17308 */ /* 0x0009e20000000800 */
[----:B-1----:R-:W1:Y:S09]  /*b7d0*/  LDSM.16.MT88.4 R88, [R226+0x8800] ;  /* 0x00880000e258783b */ /* 0x002e720000004200 */
[----:B------:R-:W-:Y:S01]  /*b7e0*/  MUFU.EX2 R185, R112 ;  /* 0x0000007000b97308 */ /* 0x000fe20000000800 */
[--C-:B---3--:R-:W-:Y:S09]  /*b7f0*/  FFMA.FTZ R84, R184, c[0x0][0x23c], -R94.reuse ;  /* 0x00008f00b8547a23 */ /* 0x108ff2000001085e */
[----:B------:R3:W-:Y:S01]  /*b800*/  MUFU.EX2 R178, R84 ;  /* 0x0000005400b27308 */ /* 0x0007e20000000800 */
[----:B----4-:R-:W-:Y:S02]  /*b810*/  FFMA.FTZ R103, R181, c[0x0][0x23c], -R94 ;  /* 0x00008f00b5677a23 */ /* 0x010fe4000001085e */
[----:B------:R-:W-:Y:S07]  /*b820*/  LDSM.16.MT88.4 R92, [R227+0x9000] ;  /* 0x00900000e35c783b */ /* 0x000fee0000004200 */
[----:B------:R4:W-:Y:S01]  /*b830*/  MUFU.EX2 R184, R96 ;  /* 0x0000006000b87308 */ /* 0x0009e20000000800 */
[----:B------:R-:W-:Y:S09]  /*b840*/  LDSM.16.MT88.4 R180, [R225+0xb800] ;  /* 0x00b80000e1b4783b */ /* 0x000ff20000004200 */
[----:B------:R-:W-:Y:S01]  /*b850*/  MUFU.EX2 R113, R100 ;  /* 0x0000006400717308 */ /* 0x000fe20000000800 */
[-C--:B-1----:R-:W-:Y:S01]  /*b860*/  HMMA.16816.F32 R52, R76, R88.reuse, R52 ;  /* 0x000000584c34723c */ /* 0x082fe20000001834 */
[----:B---3--:R-:W1:Y:S02]  /*b870*/  LDSM.16.MT88.4 R84, [R224+0x9000] ;  /* 0x00900000e054783b */ /* 0x008e640000004200 */
[----:B--2---:R-:W-:Y:S01]  /*b880*/  FFMA.FTZ R101, R68, R101, R205 ;  /* 0x0000006544657223 */ /* 0x004fe200000100cd */
[----:B------:R-:W-:Y:S01]  /*b890*/  F2FP.PACK_AB R68, R234, R238 ;  /* 0x000000eeea44723e */ /* 0x000fe200000000ff */
[----:B------:R-:W-:Y:S01]  /*b8a0*/  FFMA.FTZ R98, R69, R98, R206 ;  /* 0x0000006245627223 */ /* 0x000fe200000100ce */
[----:B------:R-:W-:Y:S03]  /*b8b0*/  MOV R206, R154 ;  /* 0x0000009a00ce7202 */ /* 0x000fe60000000f00 */
[----:B------:R-:W-:Y:S01]  /*b8c0*/  MUFU.EX2 R100, R141 ;  /* 0x0000008d00647308 */ /* 0x000fe20000000800 */
[C---:B------:R-:W-:Y:S04]  /*b8d0*/  HMMA.16816.F32 R56, R80.reuse, R88, R56 ;  /* 0x000000585038723c */ /* 0x040fe80000001838 */
[----:B------:R-:W-:Y:S01]  /*b8e0*/  FFMA.FTZ R97, R2, R97, R204 ;  /* 0x0000006102617223 */ /* 0x000fe200000100cc */
[----:B------:R-:W-:Y:S01]  /*b8f0*/  F2FP.PACK_AB R69, R233, R237 ;  /* 0x000000ede945723e */ /* 0x000fe200000000ff */
[----:B------:R-:W2:Y:S01]  /*b900*/  LDL.LU R2, [R1+0x58] ;  /* 0x0000580001027983 */ /* 0x000ea20000300800 */
[----:B------:R-:W-:Y:S01]  /*b910*/  MOV R204, R153 ;  /* 0x0000009900cc7202 */ /* 0x000fe20000000f00 */
[-C--:B------:R-:W-:Y:S01]  /*b920*/  HMMA.16816.F32 R60, R80, R90.reuse, R60 ;  /* 0x0000005a503c723c */ /* 0x080fe2000000183c */
[----:B------:R-:W-:Y:S01]  /*b930*/  MUFU.EX2 R112, R99 ;  /* 0x0000006300707308 */ /* 0x000fe20000000800 */
[----:B------:R-:W3:Y:S02]  /*b940*/  LDL.LU R154, [R1+0xc] ;  /* 0x00000c00019a7983 */ /* 0x000ee40000300800 */
[----:B------:R-:W-:Y:S01]  /*b950*/  MOV R205, R155 ;  /* 0x0000009b00cd7202 */ /* 0x000fe20000000f00 */
[----:B------:R-:W-:Y:S01]  /*b960*/  FADD.FTZ R97, R214, R97 ;  /* 0x00000061d6617221 */ /* 0x000fe20000010000 */
[----:B------:R-:W1:Y:S01]  /*b970*/  LDSM.16.MT88.4 R80, [R225+0x9000] ;  /* 0x00900000e150783b */ /* 0x000e620000004200 */
[----:B----4-:R-:W-:Y:S01]  /*b980*/  FADD.FTZ R96, R244, R101 ;  /* 0x00000065f4607221 */ /* 0x010fe20000010000 */
[----:B------:R-:W-:Y:S03]  /*b990*/  HMMA.16816.F32 R64, R76, R90, R64 ;  /* 0x0000005a4c40723c */ /* 0x000fe60000001840 */
[----:B------:R-:W-:Y:S01]  /*b9a0*/  MUFU.EX2 R110, R103 ;  /* 0x00000067006e7308 */ /* 0x000fe20000000800 */
[----:B------:R-:W-:Y:S02]  /*b9b0*/  FADD.FTZ R96, R223, R96 ;  /* 0x00000060df607221 */ /* 0x000fe40000010000 */
[----:B------:R-:W4:Y:S01]  /*b9c0*/  LDSM.16.MT88.4 R88, [R226+0x9000] ;  /* 0x00900000e258783b */ /* 0x000f220000004200 */
[----:B------:R-:W-:Y:S02]  /*b9d0*/  F2FP.PACK_AB R76, R236, R240 ;  /* 0x000000f0ec4c723e */ /* 0x000fe400000000ff */
[----:B------:R-:W-:Y:S03]  /*b9e0*/  F2FP.PACK_AB R77, R235, R239 ;  /* 0x000000efeb4d723e */ /* 0x000fe600000000ff */
[----:B------:R-:W-:Y:S01]  /*b9f0*/  F2FP.PACK_AB R78, R230, R232 ;  /* 0x000000e8e64e723e */ /* 0x000fe200000000ff */
[----:B------:R-:W1:Y:S01]  /*ba00*/  MUFU.EX2 R103, R140 ;  /* 0x0000008c00677308 */ /* 0x000e620000000800 */
[----:B------:R-:W-:Y:S01]  /*ba10*/  F2FP.PACK_AB R79, R229, R231 ;  /* 0x000000e7e54f723e */ /* 0x000fe200000000ff */
[----:B------:R-:W3:Y:S06]  /*ba20*/  LDL.LU R153, [R1+0x4] ;  /* 0x0000040001997983 */ /* 0x000eec0000300800 */
[-C--:B-1----:R-:W-:Y:S02]  /*ba30*/  HMMA.16816.F32 R4, R76, R84.reuse, R4 ;  /* 0x000000544c04723c */ /* 0x082fe40000001804 */
[----:B------:R-:W-:Y:S06]  /*ba40*/  MUFU.EX2 R107, R107 ;  /* 0x0000006b006b7308 */ /* 0x000fec0000000800 */
[C---:B------:R-:W-:Y:S04]  /*ba50*/  HMMA.16816.F32 R8, R68.reuse, R84, R8 ;  /* 0x000000544408723c */ /* 0x040fe80000001808 */
[----:B------:R-:W-:Y:S04]  /*ba60*/  MUFU.EX2 R111, R111 ;  /* 0x0000006f006f7308 */ /* 0x000fe80000000800 */
[-C--:B------:R-:W-:Y:S04]  /*ba70*/  HMMA.16816.F32 R12, R68, R86.reuse, R12 ;  /* 0x00000056440c723c */ /* 0x080fe8000000180c */
[----:B------:R-:W-:Y:S02]  /*ba80*/  F2FP.PACK_AB R198, R102, R103 ;  /* 0x0000006766c6723e */ /* 0x000fe400000000ff */
[----:B------:R-:W-:Y:S02]  /*ba90*/  MUFU.EX2 R114, R114 ;  /* 0x0000007200727308 */ /* 0x000fe40000000800 */
[C---:B------:R-:W-:Y:S01]  /*baa0*/  HMMA.16816.F32 R16, R76.reuse, R86, R16 ;  /* 0x000000564c10723c */ /* 0x040fe20000001810 */
[----:B------:R-:W1:Y:S07]  /*bab0*/  LDSM.16.MT88.4 R84, [R224+0x9800] ;  /* 0x00980000e054783b */ /* 0x000e6e0000004200 */
[-C--:B------:R-:W-:Y:S01]  /*bac0*/  HMMA.16816.F32 R20, R76, R92.reuse, R20 ;  /* 0x0000005c4c14723c */ /* 0x080fe20000001814 */
[----:B------:R-:W4:Y:S07]  /*bad0*/  MUFU.EX2 R101, R139 ;  /* 0x0000008b00657308 */ /* 0x000f2e0000000800 */
[C---:B------:R-:W-:Y:S03]  /*bae0*/  HMMA.16816.F32 R24, R68.reuse, R92, R24 ;  /* 0x0000005c4418723c */ /* 0x040fe60000001818 */
[----:B------:R-:W-:Y:S05]  /*baf0*/  MUFU.EX2 R99, R129 ;  /* 0x0000008100637308 */ /* 0x000fea0000000800 */
[-C--:B------:R-:W-:Y:S08]  /*bb00*/  HMMA.16816.F32 R28, R68, R94.reuse, R28 ;  /* 0x0000005e441c723c */ /* 0x080ff0000000181c */
[C---:B------:R-:W-:Y:S01]  /*bb10*/  HMMA.16816.F32 R32, R76.reuse, R94, R32 ;  /* 0x0000005e4c20723c */ /* 0x040fe20000001820 */
[----:B------:R-:W-:Y:S03]  /*bb20*/  LDSM.16.MT88.4 R92, [R225+0x9800] ;  /* 0x00980000e15c783b */ /* 0x000fe60000004200 */
[----:B----4-:R-:W-:Y:S04]  /*bb30*/  F2FP.PACK_AB R199, R100, R101 ;  /* 0x0000006564c7723e */ /* 0x010fe800000000ff */
[-C--:B------:R-:W-:Y:S08]  /*bb40*/  HMMA.16816.F32 R36, R76, R80.reuse, R36 ;  /* 0x000000504c24723c */ /* 0x080ff00000001824 */
[C---:B------:R-:W-:Y:S08]  /*bb50*/  HMMA.16816.F32 R40, R68.reuse, R80, R40 ;  /* 0x000000504428723c */ /* 0x040ff00000001828 */
[-C--:B------:R-:W-:Y:S08]  /*bb60*/  HMMA.16816.F32 R44, R68, R82.reuse, R44 ;  /* 0x00000052442c723c */ /* 0x080ff0000000182c */
[C---:B------:R-:W-:Y:S01]  /*bb70*/  HMMA.16816.F32 R48, R76.reuse, R82, R48 ;  /* 0x000000524c30723c */ /* 0x040fe20000001830 */
[----:B------:R-:W4:Y:S07]  /*bb80*/  LDSM.16.MT88.4 R80, [R227+0x9800] ;  /* 0x00980000e350783b */ /* 0x000f2e0000004200 */
[-C--:B------:R-:W-:Y:S08]  /*bb90*/  HMMA.16816.F32 R52, R76, R88.reuse, R52 ;  /* 0x000000584c34723c */ /* 0x080ff00000001834 */
[C---:B------:R-:W-:Y:S08]  /*bba0*/  HMMA.16816.F32 R56, R68.reuse, R88, R56 ;  /* 0x000000584438723c */ /* 0x040ff00000001838 */
[-C--:B------:R-:W-:Y:S07]  /*bbb0*/  HMMA.16816.F32 R60, R68, R90.reuse, R60 ;  /* 0x0000005a443c723c */ /* 0x080fee000000183c */
[----:B------:R-:W-:Y:S01]  /*bbc0*/  F2FP.PACK_AB R68, R206, R204 ;  /* 0x000000ccce44723e */ /* 0x000fe200000000ff */
[----:B------:R-:W-:Y:S01]  /*bbd0*/  HMMA.16816.F32 R64, R76, R90, R64 ;  /* 0x0000005a4c40723c */ /* 0x000fe20000001840 */
[----:B------:R-:W4:Y:S03]  /*bbe0*/  LDSM.16.MT88.4 R88, [R226+0x9800] ;  /* 0x00980000e258783b */ /* 0x000f260000004200 */
[----:B------:R-:W-:Y:S02]  /*bbf0*/  F2FP.PACK_AB R69, R162, R163 ;  /* 0x000000a3a245723e */ /* 0x000fe400000000ff */
[----:B------:R-:W-:Y:S02]  /*bc00*/  F2FP.PACK_AB R70, R250, R220 ;  /* 0x000000dcfa46723e */ /* 0x000fe400000000ff */
[----:B------:R-:W-:Y:S04]  /*bc10*/  F2FP.PACK_AB R71, R251, R221 ;  /* 0x000000ddfb47723e */ /* 0x000fe800000000ff */
[----:B------:R-:W-:Y:S02]  /*bc20*/  F2FP.PACK_AB R76, R205, R161 ;  /* 0x000000a1cd4c723e */ /* 0x000fe400000000ff */
[----:B------:R-:W-:Y:S01]  /*bc30*/  F2FP.PACK_AB R77, R252, R160 ;  /* 0x000000a0fc4d723e */ /* 0x000fe200000000ff */
[-C--:B-1----:R-:W-:Y:S05]  /*bc40*/  HMMA.16816.F32 R4, R68, R84.reuse, R4 ;  /* 0x000000544404723c */ /* 0x082fea0000001804 */
[----:B------:R-:W-:Y:S02]  /*bc50*/  F2FP.PACK_AB R78, R216, R218 ;  /* 0x000000dad84e723e */ /* 0x000fe400000000ff */
[----:B------:R-:W-:Y:S07]  /*bc60*/  F2FP.PACK_AB R79, R209, R210 ;  /* 0x000000d2d14f723e */ /* 0x000fee00000000ff */
[C---:B------:R-:W-:Y:S08]  /*bc70*/  HMMA.16816.F32 R8, R76.reuse, R84, R8 ;  /* 0x000000544c08723c */ /* 0x040ff00000001808 */
[-C--:B------:R-:W-:Y:S08]  /*bc80*/  HMMA.16816.F32 R12, R76, R86.reuse, R12 ;  /* 0x000000564c0c723c */ /* 0x080ff0000000180c */
[C---:B------:R-:W-:Y:S01]  /*bc90*/  HMMA.16816.F32 R16, R68.reuse, R86, R16 ;  /* 0x000000564410723c */ /* 0x040fe20000001810 */
[----:B------:R-:W-:Y:S07]  /*bca0*/  LDSM.16.MT88.4 R84, [R227+0xa000] ;  /* 0x00a00000e354783b */ /* 0x000fee0000004200 */
[-C--:B----4-:R-:W-:Y:S08]  /*bcb0*/  HMMA.16816.F32 R20, R68, R80.reuse, R20 ;  /* 0x000000504414723c */ /* 0x090ff00000001814 */
[C---:B------:R-:W-:Y:S08]  /*bcc0*/  HMMA.16816.F32 R24, R76.reuse, R80, R24 ;  /* 0x000000504c18723c */ /* 0x040ff00000001818 */
[-C--:B------:R-:W-:Y:S08]  /*bcd0*/  HMMA.16816.F32 R28, R76, R82.reuse, R28 ;  /* 0x000000524c1c723c */ /* 0x080ff0000000181c */
[C---:B------:R-:W-:Y:S01]  /*bce0*/  HMMA.16816.F32 R32, R68.reuse, R82, R32 ;  /* 0x000000524420723c */ /* 0x040fe20000001820 */
[----:B------:R-:W1:Y:S07]  /*bcf0*/  LDSM.16.MT88.4 R80, [R224+0xa000] ;  /* 0x00a00000e050783b */ /* 0x000e6e0000004200 */
        /* <DEDUP_REMOVED lines=11> */
[----:B------:R-:W-:Y:S01]  /*bdb0*/  FADD.FTZ R77, R249, R97 ;  /* 0x00000061f94d7221 */ /* 0x000fe20000010000 */
[----:B------:R-:W-:Y:S02]  /*bdc0*/  F2FP.PACK_AB R79, R178, R179 ;  /* 0x000000b3b24f723e */ /* 0x000fe400000000ff */
[----:B------:R-:W-:Y:S01]  /*bdd0*/  F2FP.PACK_AB R68, R208, R171 ;  /* 0x000000abd044723e */ /* 0x000fe200000000ff */
[----:B--2---:R-:W-:Y:S01]  /*bde0*/  FFMA.FTZ R0, R0, R2, R207 ;  /* 0x0000000200007223 */ /* 0x004fe200000100cf */
[----:B------:R-:W-:Y:S03]  /*bdf0*/  F2FP.PACK_AB R69, R175, R170 ;  /* 0x000000aaaf45723e */ /* 0x000fe600000000ff */
[----:B------:R-:W-:Y:S01]  /*be00*/  F2FP.PACK_AB R70, R203, R201 ;  /* 0x000000c9cb46723e */ /* 0x000fe200000000ff */
[----:B---3--:R-:W-:Y:S01]  /*be10*/  FADD.FTZ R76, R154, R96 ;  /* 0x000000609a4c7221 */ /* 0x008fe20000010000 */
[----:B------:R-:W-:Y:S01]  /*be20*/  F2FP.PACK_AB R71, R202, R200 ;  /* 0x000000c8ca47723e */ /* 0x000fe200000000ff */
[----:B------:R-:W-:Y:S01]  /*be30*/  FADD.FTZ R2, R215, R98 ;  /* 0x00000062d7027221 */ /* 0x000fe20000010000 */
[----:B------:R-:W-:Y:S01]  /*be40*/  MOV R207, R145 ;  /* 0x0000009100cf7202 */ /* 0x000fe20000000f00 */
[----:B------:R-:W-:Y:S01]  /*be50*/  FADD.FTZ R97, R247, R76 ;  /* 0x0000004cf7617221 */ /* 0x000fe20000010000 */
[----:B------:R-:W-:Y:S01]  /*be60*/  F2FP.PACK_AB R76, R174, R169 ;  /* 0x000000a9ae4c723e */ /* 0x000fe200000000ff */
[----:B------:R-:W-:Y:S01]  /*be70*/  FADD.FTZ R98, R248, R77 ;  /* 0x0000004df8627221 */ /* 0x000fe20000010000 */
[----:B------:R-:W-:Y:S01]  /*be80*/  F2FP.PACK_AB R77, R173, R168 ;  /* 0x000000a8ad4d723e */ /* 0x000fe200000000ff */
[-C--:B-1----:R-:W-:Y:S03]  /*be90*/  HMMA.16816.F32 R4, R68, R80.reuse, R4 ;  /* 0x000000504404723c */ /* 0x082fe60000001804 */
[----:B------:R-:W-:Y:S02]  /*bea0*/  FADD.FTZ R2, R217, R2 ;  /* 0x00000002d9027221 */ /* 0x000fe40000010000 */
[----:B------:R-:W-:Y:S03]  /*beb0*/  FADD.FTZ R0, R213, R0 ;  /* 0x00000000d5007221 */ /* 0x000fe60000010000 */
[C---:B------:R-:W-:Y:S04]  /*bec0*/  HMMA.16816.F32 R8, R76.reuse, R80, R8 ;  /* 0x000000504c08723c */ /* 0x040fe80000001808 */
[----:B------:R-:W-:Y:S02]  /*bed0*/  FADD.FTZ R2, R153, R2 ;  /* 0x0000000299027221 */ /* 0x000fe40000010000 */
[----:B------:R-:W-:Y:S02]  /*bee0*/  FADD.FTZ R0, R222, R0 ;  /* 0x00000000de007221 */ /* 0x000fe40000010000 */
[-C--:B------:R-:W-:Y:S04]  /*bef0*/  HMMA.16816.F32 R12, R76, R82.reuse, R12 ;  /* 0x000000524c0c723c */ /* 0x080fe8000000180c */
[----:B------:R-:W-:Y:S02]  /*bf00*/  FADD.FTZ R96, R246, R2 ;  /* 0x00000002f6607221 */ /* 0x000fe40000010000 */
[----:B------:R-:W-:Y:S02]  /*bf10*/  FADD.FTZ R0, R245, R0 ;  /* 0x00000000f5007221 */ /* 0x000fe40000010000 */
[C---:B------:R-:W-:Y:S01]  /*bf20*/  HMMA.16816.F32 R16, R68.reuse, R82, R16 ;  /* 0x000000524410723c */ /* 0x040fe20000001810 */
[----:B------:R-:W1:Y:S03]  /*bf30*/  LDSM.16.MT88.4 R80, [R224+0xa800] ;  /* 0x00a80000e050783b */ /* 0x000e660000004200 */
[----:B------:R-:W-:Y:S02]  /*bf40*/  FADD.FTZ R0, R151, R0 ;  /* 0x0000000097007221 */ /* 0x000fe40000010000 */
[----:B------:R-:W-:Y:S02]  /*bf50*/  FADD.FTZ R2, R152, R98 ;  /* 0x0000006298027221 */ /* 0x000fe40000010000 */
[-C--:B------:R-:W-:Y:S01]  /*bf60*/  HMMA.16816.F32 R20, R68, R84.reuse, R20 ;  /* 0x000000544414723c */ /* 0x080fe20000001814 */
[----:B------:R-:W2:Y:S03]  /*bf70*/  MUFU.EX2 R98, R130 ;  /* 0x0000008200627308 */ /* 0x000ea60000000800 */
        /* <DEDUP_REMOVED lines=8> */
[C---:B------:R-:W-:Y:S01]  /*c000*/  HMMA.16816.F32 R32, R68.reuse, R86, R32 ;  /* 0x000000564420723c */ /* 0x040fe20000001820 */
[----:B------:R-:W3:Y:S03]  /*c010*/  LDSM.16.MT88.4 R84, [R227+0xa800] ;  /* 0x00a80000e354783b */ /* 0x000ee60000004200 */
[----:B------:R-:W-:Y:S01]  /*c020*/  FADD.FTZ R2, R238, R2 ;  /* 0x00000002ee027221 */ /* 0x000fe20000010000 */
[----:B--2---:R-:W-:Y:S01]  /*c030*/  F2FP.PACK_AB R192, R98, R99 ;  /* 0x0000006362c0723e */ /* 0x004fe200000000ff */
[----:B------:R-:W-:Y:S02]  /*c040*/  FADD.FTZ R0, R237, R0 ;  /* 0x00000000ed007221 */ /* 0x000fe40000010000 */
[-C--:B----4-:R-:W-:Y:S04]  /*c050*/  HMMA.16816.F32 R36, R68, R92.reuse, R36 ;  /* 0x0000005c4424723c */ /* 0x090fe80000001824 */
[----:B------:R-:W-:Y:S02]  /*c060*/  FADD.FTZ R2, R234, R2 ;  /* 0x00000002ea027221 */ /* 0x000fe40000010000 */
[----:B------:R-:W-:Y:S02]  /*c070*/  FADD.FTZ R0, R233, R0 ;  /* 0x00000000e9007221 */ /* 0x000fe40000010000 */
[C---:B------:R-:W-:Y:S04]  /*c080*/  HMMA.16816.F32 R40, R76.reuse, R92, R40 ;  /* 0x0000005c4c28723c */ /* 0x040fe80000001828 */
[----:B------:R-:W-:Y:S04]  /*c090*/  FADD.FTZ R0, R142, R0 ;  /* 0x000000008e007221 */ /* 0x000fe80000010000 */
[-C--:B------:R-:W-:Y:S04]  /*c0a0*/  HMMA.16816.F32 R44, R76, R94.reuse, R44 ;  /* 0x0000005e4c2c723c */ /* 0x080fe8000000182c */
[----:B------:R-:W-:Y:S04]  /*c0b0*/  FADD.FTZ R0, R207, R0 ;  /* 0x00000000cf007221 */ /* 0x000fe80000010000 */
[C---:B------:R-:W-:Y:S01]  /*c0c0*/  HMMA.16816.F32 R48, R68.reuse, R94, R48 ;  /* 0x0000005e4430723c */ /* 0x040fe20000001830 */
[----:B------:R-:W2:Y:S03]  /*c0d0*/  LDSM.16.MT88.4 R92, [R225+0xa800] ;  /* 0x00a80000e15c783b */ /* 0x000ea60000004200 */
[----:B------:R-:W-:Y:S04]  /*c0e0*/  FADD.FTZ R0, R160, R0 ;  /* 0x00000000a0007221 */ /* 0x000fe80000010000 */
[-C--:B------:R-:W-:Y:S04]  /*c0f0*/  HMMA.16816.F32 R52, R68, R88.reuse, R52 ;  /* 0x000000584434723c */ /* 0x080fe80000001834 */
[----:B------:R-:W-:Y:S04]  /*c100*/  FADD.FTZ R0, R252, R0 ;  /* 0x00000000fc007221 */ /* 0x000fe80000010000 */
[C---:B------:R-:W-:Y:S04]  /*c110*/  HMMA.16816.F32 R56, R76.reuse, R88, R56 ;  /* 0x000000584c38723c */ /* 0x040fe80000001838 */
[----:B------:R-:W-:Y:S04]  /*c120*/  FADD.FTZ R0, R210, R0 ;  /* 0x00000000d2007221 */ /* 0x000fe80000010000 */
[-C--:B------:R-:W-:Y:S04]  /*c130*/  HMMA.16816.F32 R60, R76, R90.reuse, R60 ;  /* 0x0000005a4c3c723c */ /* 0x080fe8000000183c */
[----:B------:R-:W-:Y:S03]  /*c140*/  FADD.FTZ R0, R209, R0 ;  /* 0x00000000d1007221 */ /* 0x000fe60000010000 */
[----:B------:R-:W-:Y:S01]  /*c150*/  FADD.FTZ R77, R150, R97 ;  /* 0x00000061964d7221 */ /* 0x000fe20000010000 */
[----:B------:R-:W-:Y:S01]  /*c160*/  HMMA.16816.F32 R64, R68, R90, R64 ;  /* 0x0000005a4440723c */ /* 0x000fe20000001840 */
[----:B------:R-:W2:Y:S03]  /*c170*/  LDSM.16.MT88.4 R88, [R226+0xa800] ;  /* 0x00a80000e258783b */ /* 0x000ea60000004200 */
[----:B------:R-:W-:Y:S01]  /*c180*/  FADD.FTZ R76, R149, R96 ;  /* 0x00000060954c7221 */ /* 0x000fe20000010000 */
[----:B------:R-:W-:Y:S01]  /*c190*/  F2FP.PACK_AB R78, R108, R109 ;  /* 0x0000006d6c4e723e */ /* 0x000fe200000000ff */
[----:B------:R-:W-:Y:S01]  /*c1a0*/  FADD.FTZ R97, R146, R77 ;  /* 0x0000004d92617221 */ /* 0x000fe20000010000 */
[----:B------:R-:W-:Y:S01]  /*c1b0*/  F2FP.PACK_AB R68, R190, R177 ;  /* 0x000000b1be44723e */ /* 0x000fe200000000ff */
[----:B------:R-:W-:Y:S01]  /*c1c0*/  FADD.FTZ R96, R3, R76 ;  /* 0x0000004c03607221 */ /* 0x000fe20000010000 */
[----:B------:R-:W-:Y:S01]  /*c1d0*/  F2FP.PACK_AB R69, R189, R176 ;  /* 0x000000b0bd45723e */ /* 0x000fe200000000ff */
[----:B------:R-:W2:Y:S02]  /*c1e0*/  LDL.LU R3, [R1+0xc8] ;  /* 0x0000c80001037983 */ /* 0x000ea40000300800 */
[----:B------:R-:W-:Y:S01]  /*c1f0*/  F2FP.PACK_AB R70, R187, R188 ;  /* 0x000000bcbb46723e */ /* 0x000fe200000000ff */
[----:B------:R-:W-:Y:S01]  /*c200*/  FADD.FTZ R75, R243, R96 ;  /* 0x00000060f34b7221 */ /* 0x000fe20000010000 */
[----:B------:R-:W-:Y:S01]  /*c210*/  F2FP.PACK_AB R71, R185, R186 ;  /* 0x000000bab947723e */ /* 0x000fe200000000ff */
[----:B------:R-:W-:Y:S01]  /*c220*/  LDSM.16.MT88.4 R148, [R224+0xb800] ;  /* 0x00b80000e094783b */ /* 0x000fe20000004200 */
[----:B------:R-:W-:Y:S01]  /*c230*/  F2FP.PACK_AB R76, R113, R184 ;  /* 0x000000b8714c723e */ /* 0x000fe200000000ff */
[----:B------:R-:W-:Y:S01]  /*c240*/  FADD.FTZ R75, R239, R75 ;  /* 0x0000004bef4b7221 */ /* 0x000fe20000010000 */
[----:B------:R-:W-:Y:S02]  /*c250*/  F2FP.PACK_AB R77, R110, R112 ;  /* 0x000000706e4d723e */ /* 0x000fe400000000ff */
[----:B------:R-:W-:Y:S01]  /*c260*/  F2FP.PACK_AB R79, R111, R107 ;  /* 0x0000006b6f4f723e */ /* 0x000fe200000000ff */
[-C--:B-1----:R-:W-:Y:S02]  /*c270*/  HMMA.16816.F32 R4, R68, R80.reuse, R4 ;  /* 0x000000504404723c */ /* 0x082fe40000001804 */
[----:B------:R-:W2:Y:S01]  /*c280*/  LDL.LU R72, [R1+0xc4] ;  /* 0x0000c40001487983 */ /* 0x000ea20000300800 */
[----:B------:R-:W-:Y:S03]  /*c290*/  FADD.FTZ R75, R235, R75 ;  /* 0x0000004beb4b7221 */ /* 0x000fe60000010000 */
[----:B------:R-:W2:Y:S01]  /*c2a0*/  LDL.LU R73, [R1+0xc0] ;  /* 0x0000c00001497983 */ /* 0x000ea20000300800 */
[----:B------:R-:W-:Y:S01]  /*c2b0*/  FADD.FTZ R75, R231, R75 ;  /* 0x0000004be74b7221 */ /* 0x000fe20000010000 */
[C---:B------:R-:W-:Y:S08]  /*c2c0*/  HMMA.16816.F32 R8, R76.reuse, R80, R8 ;  /* 0x000000504c08723c */ /* 0x040ff00000001808 */
[-C--:B------:R-:W-:Y:S08]  /*c2d0*/  HMMA.16816.F32 R12, R76, R82.reuse, R12 ;  /* 0x000000524c0c723c */ /* 0x080ff0000000180c */
[C---:B------:R-:W-:Y:S01]  /*c2e0*/  HMMA.16816.F32 R16, R68.reuse, R82, R16 ;  /* 0x000000524410723c */ /* 0x040fe20000001810 */
[----:B------:R-:W1:Y:S07]  /*c2f0*/  LDSM.16.MT88.4 R80, [R224+0xb000] ;  /* 0x00b00000e050783b */ /* 0x000e6e0000004200 */
[-C--:B---3--:R-:W-:Y:S08]  /*c300*/  HMMA.16816.F32 R20, R68, R84.reuse, R20 ;  /* 0x000000544414723c */ /* 0x088ff00000001814 */
[C---:B------:R-:W-:Y:S08]  /*c310*/  HMMA.16816.F32 R24, R76.reuse, R84, R24 ;  /* 0x000000544c18723c */ /* 0x040ff00000001818 */
[-C--:B------:R-:W-:Y:S08]  /*c320*/  HMMA.16816.F32 R28, R76, R86.reuse, R28 ;  /* 0x000000564c1c723c */ /* 0x080ff0000000181c */
[C---:B------:R-:W-:Y:S01]  /*c330*/  HMMA.16816.F32 R32, R68.reuse, R86, R32 ;  /* 0x000000564420723c */ /* 0x040fe20000001820 */
[----:B------:R-:W3:Y:S07]  /*c340*/  LDSM.16.MT88.4 R84, [R227+0xb000] ;  /* 0x00b00000e354783b */ /* 0x000eee0000004200 */
[-C--:B--2---:R-:W-:Y:S08]  /*c350*/  HMMA.16816.F32 R36, R68, R92.reuse, R36 ;  /* 0x0000005c4424723c */ /* 0x084ff00000001824 */
[C---:B------:R-:W-:Y:S08]  /*c360*/  HMMA.16816.F32 R40, R76.reuse, R92, R40 ;  /* 0x0000005c4c28723c */ /* 0x040ff00000001828 */
[-C--:B------:R-:W-:Y:S08]  /*c370*/  HMMA.16816.F32 R44, R76, R94.reuse, R44 ;  /* 0x0000005e4c2c723c */ /* 0x080ff0000000182c */
[C---:B------:R-:W-:Y:S01]  /*c380*/  HMMA.16816.F32 R48, R68.reuse, R94, R48 ;  /* 0x0000005e4430723c */ /* 0x040fe20000001830 */
[----:B------:R-:W2:Y:S07]  /*c390*/  LDSM.16.MT88.4 R92, [R225+0xb000] ;  /* 0x00b00000e15c783b */ /* 0x000eae0000004200 */
[-C--:B------:R-:W-:Y:S08]  /*c3a0*/  HMMA.16816.F32 R52, R68, R88.reuse, R52 ;  /* 0x000000584434723c */ /* 0x080ff00000001834 */
[C---:B------:R-:W-:Y:S08]  /*c3b0*/  HMMA.16816.F32 R56, R76.reuse, R88, R56 ;  /* 0x000000584c38723c */ /* 0x040ff00000001838 */
[-C--:B------:R-:W-:Y:S07]  /*c3c0*/  HMMA.16816.F32 R60, R76, R90.reuse, R60 ;  /* 0x0000005a4c3c723c */ /* 0x080fee000000183c */
[----:B------:R-:W-:Y:S01]  /*c3d0*/  FADD.FTZ R76, R74, R97 ;  /* 0x000000614a4c7221 */ /* 0x000fe20000010000 */
[----:B------:R-:W-:Y:S01]  /*c3e0*/  HMMA.16816.F32 R64, R68, R90, R64 ;  /* 0x0000005a4440723c */ /* 0x000fe20000001840 */
[----:B------:R-:W2:Y:S01]  /*c3f0*/  LDSM.16.MT88.4 R88, [R226+0xb000] ;  /* 0x00b00000e258783b */ /* 0x000ea20000004200 */
[----:B------:R-:W-:Y:S02]  /*c400*/  MUFU.EX2 R97, R212 ;  /* 0x000000d400617308 */ /* 0x000fe40000000800 */
[----:B------:R-:W-:Y:S01]  /*c410*/  FADD.FTZ R96, R240, R76 ;  /* 0x0000004cf0607221 */ /* 0x000fe20000010000 */
[----:B------:R-:W-:Y:S02]  /*c420*/  F2FP.PACK_AB R76, R116, R114 ;  /* 0x00000072744c723e */ /* 0x000fe400000000ff */
[----:B------:R-:W-:Y:S02]  /*c430*/  F2FP.PACK_AB R68, R122, R120 ;  /* 0x000000787a44723e */ /* 0x000fe400000000ff */
[----:B------:R-:W-:Y:S01]  /*c440*/  F2FP.PACK_AB R69, R121, R117 ;  /* 0x000000757945723e */ /* 0x000fe200000000ff */
[----:B------:R-:W4:Y:S02]  /*c450*/  LDL.LU R74, [R1+0xbc] ;  /* 0x0000bc00014a7983 */ /* 0x000f240000300800 */
[----:B------:R-:W-:Y:S02]  /*c460*/  F2FP.PACK_AB R70, R132, R126 ;  /* 0x0000007e8446723e */ /* 0x000fe400000000ff */
[----:B------:R-:W-:Y:S01]  /*c470*/  F2FP.PACK_AB R71, R128, R127 ;  /* 0x0000007f8047723e */ /* 0x000fe200000000ff */
[----:B------:R2:W5:Y:S01]  /*c480*/  LDL.LU R243, [R1+0xb8] ;  /* 0x0000b80001f37983 */ /* 0x0005620000300800 */
[----:B------:R-:W-:Y:S02]  /*c490*/  F2FP.PACK_AB R77, R118, R115 ;  /* 0x00000073764d723e */ /* 0x000fe400000000ff */
[----:B------:R-:W-:Y:S01]  /*c4a0*/  F2FP.PACK_AB R78, R123, R119 ;  /* 0x000000777b4e723e */ /* 0x000fe200000000ff */
[----:B------:R2:W5:Y:S01]  /*c4b0*/  LDL.LU R242, [R1+0xb4] ;  /* 0x0000b40001f27983 */ /* 0x0005620000300800 */
[----:B------:R-:W-:Y:S01]  /*c4c0*/  F2FP.PACK_AB R79, R124, R106 ;  /* 0x0000006a7c4f723e */ /* 0x000fe200000000ff */
[-C--:B-1----:R-:W-:Y:S02]  /*c4d0*/  HMMA.16816.F32 R4, R68, R80.reuse, R4 ;  /* 0x000000504404723c */ /* 0x082fe40000001804 */
[----:B------:R1:W5:Y:S04]  /*c4e0*/  LDL.LU R241, [R1+0xb0] ;  /* 0x0000b00001f17983 */ /* 0x0003680000300800 */
[----:B------:R1:W5:Y:S02]  /*c4f0*/  LDL.LU R240, [R1+0xac] ;  /* 0x0000ac0001f07983 */ /* 0x0003640000300800 */
[C---:B------:R-:W-:Y:S01]  /*c500*/  HMMA.16816.F32 R8, R76.reuse, R80, R8 ;  /* 0x000000504c08723c */ /* 0x040fe20000001808 */
[----:B------:R-:W-:Y:S01]  /*c510*/  MUFU.EX2 R81, R137 ;  /* 0x0000008900517308 */ /* 0x000fe20000000800 */
[----:B------:R1:W5:Y:S04]  /*c520*/  LDL.LU R239, [R1+0xa8] ;  /* 0x0000a80001ef7983 */ /* 0x0003680000300800 */
[----:B------:R1:W5:Y:S01]  /*c530*/  LDL.LU R238, [R1+0xa4] ;  /* 0x0000a40001ee7983 */ /* 0x0003620000300800 */
[----:B------:R-:W-:Y:S01]  /*c540*/  FADD.FTZ R80, R236, R96 ;  /* 0x00000060ec507221 */ /* 0x000fe20000010000 */
[-C--:B------:R-:W-:Y:S02]  /*c550*/  HMMA.16816.F32 R12, R76, R82.reuse, R12 ;  /* 0x000000524c0c723c */ /* 0x080fe4000000180c */
[----:B------:R1:W5:Y:S04]  /*c560*/  LDL.LU R237, [R1+0xa0] ;  /* 0x0000a00001ed7983 */ /* 0x0003680000300800 */
[----:B------:R1:W5:Y:S02]  /*c570*/  LDL.LU R236, [R1+0x9c] ;  /* 0x00009c0001ec7983 */ /* 0x0003640000300800 */
[C---:B------:R-:W-:Y:S01]  /*c580*/  HMMA.16816.F32 R16, R68.reuse, R82, R16 ;  /* 0x000000524410723c */ /* 0x040fe20000001810 */
[----:B------:R-:W-:Y:S01]  /*c590*/  MUFU.EX2 R83, R135 ;  /* 0x0000008700537308 */ /* 0x000fe20000000800 */
[----:B------:R1:W5:Y:S04]  /*c5a0*/  LDL.LU R235, [R1+0x98] ;  /* 0x0000980001eb7983 */ /* 0x0003680000300800 */
[----:B------:R1:W5:Y:S02]  /*c5b0*/  LDL.LU R234, [R1+0x94] ;  /* 0x0000940001ea7983 */ /* 0x0003640000300800 */
[-C--:B---3--:R-:W-:Y:S02]  /*c5c0*/  HMMA.16816.F32 R20, R68, R84.reuse, R20 ;  /* 0x000000544414723c */ /* 0x088fe40000001814 */
[----:B------:R1:W5:Y:S01]  /*c5d0*/  LDL.LU R233, [R1+0x90] ;  /* 0x0000900001e97983 */ /* 0x0003620000300800 */
[----:B------:R-:W3:Y:S05]  /*c5e0*/  MUFU.EX2 R82, R125 ;  /* 0x0000007d00527308 */ /* 0x000eea0000000800 */
[C---:B------:R-:W-:Y:S05]  /*c5f0*/  HMMA.16816.F32 R24, R76.reuse, R84, R24 ;  /* 0x000000544c18723c */ /* 0x040fea0000001818 */
[----:B------:R-:W1:Y:S03]  /*c600*/  MUFU.EX2 R85, R211 ;  /* 0x000000d300557308 */ /* 0x000e660000000800 */
[-C--:B------:R-:W-:Y:S07]  /*c610*/  HMMA.16816.F32 R28, R76, R86.reuse, R28 ;  /* 0x000000564c1c723c */ /* 0x080fee000000181c */
[----:B------:R-:W2:Y:S01]  /*c620*/  MUFU.EX2 R84, R131 ;  /* 0x0000008300547308 */ /* 0x000ea20000000800 */
[C---:B------:R-:W-:Y:S04]  /*c630*/  HMMA.16816.F32 R32, R68.reuse, R86, R32 ;  /* 0x000000564420723c */ /* 0x040fe80000001820 */
[----:B---3--:R-:W-:Y:S04]  /*c640*/  F2FP.PACK_AB R195, R81, R82 ;  /* 0x0000005251c3723e */ /* 0x008fe800000000ff */
[-C--:B--2---:R-:W-:Y:S04]  /*c650*/  HMMA.16816.F32 R36, R68, R92.reuse, R36 ;  /* 0x0000005c4424723c */ /* 0x084fe80000001824 */
[----:B-1----:R-:W-:Y:S04]  /*c660*/  F2FP.PACK_AB R193, R85, R97 ;  /* 0x0000006155c1723e */ /* 0x002fe800000000ff */
[C---:B------:R-:W-:Y:S04]  /*c670*/  HMMA.16816.F32 R40, R76.reuse, R92, R40 ;  /* 0x0000005c4c28723c */ /* 0x040fe80000001828 */
[----:B------:R-:W-:Y:S04]  /*c680*/  F2FP.PACK_AB R194, R83, R84 ;  /* 0x0000005453c2723e */ /* 0x000fe800000000ff */
[-C--:B------:R-:W-:Y:S08]  /*c690*/  HMMA.16816.F32 R44, R76, R94.reuse, R44 ;  /* 0x0000005e4c2c723c */ /* 0x080ff0000000182c */
[C---:B------:R-:W-:Y:S08]  /*c6a0*/  HMMA.16816.F32 R48, R68.reuse, R94, R48 ;  /* 0x0000005e4430723c */ /* 0x040ff00000001830 */
[-C--:B------:R-:W-:Y:S08]  /*c6b0*/  HMMA.16816.F32 R52, R68, R88.reuse, R52 ;  /* 0x000000584434723c */ /* 0x080ff00000001834 */
[C---:B------:R-:W-:Y:S08]  /*c6c0*/  HMMA.16816.F32 R56, R76.reuse, R88, R56 ;  /* 0x000000584c38723c */ /* 0x040ff00000001838 */
[-C--:B------:R-:W-:Y:S07]  /*c6d0*/  HMMA.16816.F32 R60, R76, R90.reuse, R60 ;  /* 0x0000005a4c3c723c */ /* 0x080fee000000183c */
[----:B------:R-:W-:Y:S01]  /*c6e0*/  FADD.FTZ R76, R232, R80 ;  /* 0x00000050e84c7221 */ /* 0x000fe20000010000 */
[----:B------:R-:W-:Y:S01]  /*c6f0*/  HMMA.16816.F32 R64, R68, R90, R64 ;  /* 0x0000005a4440723c */ /* 0x000fe20000001840 */
[----:B------:R1:W5:Y:S03]  /*c700*/  LDL.LU R232, [R1+0x8c] ;  /* 0x00008c0001e87983 */ /* 0x0003660000300800 */
[----:B------:R-:W-:Y:S01]  /*c710*/  FADD.FTZ R77, R143, R2 ;  /* 0x000000028f4d7221 */ /* 0x000fe20000010000 */
[----:B------:R1:W5:Y:S01]  /*c720*/  LDL.LU R231, [R1+0x88] ;  /* 0x0000880001e77983 */ /* 0x0003620000300800 */
[----:B------:R-:W-:Y:S02]  /*c730*/  FADD.FTZ R76, R230, R76 ;  /* 0x0000004ce64c7221 */ /* 0x000fe40000010000 */
[----:B------:R-:W-:Y:S01]  /*c740*/  FADD.FTZ R2, R229, R75 ;  /* 0x0000004be5027221 */ /* 0x000fe20000010000 */
[-C--:B------:R-:W-:Y:S01]  /*c750*/  HMMA.16816.F32 R140, R196, R148.reuse, R4 ;  /* 0x00000094c48c723c */ /* 0x080fe20000001804 */
[----:B------:R1:W5:Y:S04]  /*c760*/  LDL.LU R230, [R1+0x84] ;  /* 0x0000840001e67983 */ /* 0x0003680000300800 */
[----:B------:R-:W-:Y:S01]  /*c770*/  FADD.FTZ R2, R163, R2 ;  /* 0x00000002a3027221 */ /* 0x000fe20000010000 */
[----:B------:R1:W5:Y:S01]  /*c780*/  LDL.LU R229, [R1+0x80] ;  /* 0x0000800001e57983 */ /* 0x0003620000300800 */
[----:B------:R-:W-:Y:S01]  /*c790*/  FADD.FTZ R5, R228, R77 ;  /* 0x0000004de4057221 */ /* 0x000fe20000010000 */
[C---:B------:R-:W-:Y:S02]  /*c7a0*/  HMMA.16816.F32 R136, R192.reuse, R148, R8 ;  /* 0x00000094c088723c */ /* 0x040fe40000001808 */
[----:B------:R1:W5:Y:S02]  /*c7b0*/  LDL.LU R228, [R1+0x7c] ;  /* 0x00007c0001e47983 */ /* 0x0003640000300800 */
[----:B------:R-:W-:Y:S02]  /*c7c0*/  FADD.FTZ R4, R204, R76 ;  /* 0x0000004ccc047221 */ /* 0x000fe40000010000 */
[----:B------:R-:W-:Y:S02]  /*c7d0*/  FADD.FTZ R5, R161, R5 ;  /* 0x00000005a1057221 */ /* 0x000fe40000010000 */
[----:B------:R-:W-:Y:S01]  /*c7e0*/  FADD.FTZ R4, R206, R4 ;  /* 0x00000004ce047221 */ /* 0x000fe20000010000 */
[-C--:B------:R-:W-:Y:S03]  /*c7f0*/  HMMA.16816.F32 R144, R192, R150.reuse, R12 ;  /* 0x00000096c090723c */ /* 0x080fe6000000180c */
[----:B------:R-:W-:Y:S01]  /*c800*/  FADD.FTZ R6, R162, R2 ;  /* 0x00000002a2067221 */ /* 0x000fe20000010000 */
[----:B------:R-:W-:Y:S01]  /*c810*/  MOV R135, R3 ;  /* 0x0000000300877202 */ /* 0x000fe20000000f00 */
[----:B------:R-:W-:Y:S02]  /*c820*/  FADD.FTZ R2, R205, R5 ;  /* 0x00000005cd027221 */ /* 0x000fe40000010000 */
[----:B------:R-:W-:Y:S01]  /*c830*/  FADD.FTZ R4, R220, R4 ;  /* 0x00000004dc047221 */ /* 0x000fe20000010000 */
[C---:B------:R-:W-:Y:S04]  /*c840*/  HMMA.16816.F32 R148, R196.reuse, R150, R16 ;  /* 0x00000096c494723c */ /* 0x040fe80000001810 */
[----:B------:R-:W-:Y:S02]  /*c850*/  FADD.FTZ R8, R221, R6 ;  /* 0x00000006dd087221 */ /* 0x000fe40000010000 */
[----:B------:R-:W-:Y:S02]  /*c860*/  FADD.FTZ R12, R250, R4 ;  /* 0x00000004fa0c7221 */ /* 0x000fe40000010000 */
[----:B------:R-:W-:Y:S01]  /*c870*/  FADD.FTZ R2, R218, R2 ;  /* 0x00000002da027221 */ /* 0x000fe20000010000 */
[-C--:B------:R-:W-:Y:S01]  /*c880*/  HMMA.16816.F32 R152, R196, R164.reuse, R20 ;  /* 0x000000a4c498723c */ /* 0x080fe20000001814 */
[----:B------:R-:W2:Y:S02]  /*c890*/  LDSM.16.MT88.4 R4, [R226+0xb800] ;  /* 0x00b80000e204783b */ /* 0x000ea40000004200 */
        /* <DEDUP_REMOVED lines=33> */
[----:B------:R-:W-:Y:S02]  /*cab0*/  FADD.FTZ R11, R185, R8 ;  /* 0x00000008b90b7221 */ /* 0x000fe40000010000 */
[-C--:B--2---:R-:W-:Y:S03]  /*cac0*/  HMMA.16816.F32 R184, R196, R4.reuse, R52 ;  /* 0x00000004c4b8723c */ /* 0x084fe60000001834 */
        /* <DEDUP_REMOVED lines=21> */
[----:B------:R-:W-:Y:S01]  /*cc20*/  FADD.FTZ R5, R119, R8 ;  /* 0x0000000877057221 */ /* 0x000fe20000010000 */
[----:B----4-:R-:W-:Y:S01]  /*cc30*/  MOV R132, R74 ;  /* 0x0000004a00847202 */ /* 0x010fe20000000f00 */
        /* <DEDUP_REMOVED lines=17> */
[----:B------:R1:W-:Y:S03]  /*cd50*/  STL [R1+0x4c], R6 ;  /* 0x00004c0601007387 */ /* 0x0003e60000100800 */
[----:B------:R-:W-:Y:S02]  /*cd60*/  FADD.FTZ R2, R84, R0 ;  /* 0x0000000054027221 */ /* 0x000fe40000010000 */
[----:B------:R-:W-:Y:S02]  /*cd70*/  FADD.FTZ R0, R82, R4 ;  /* 0x0000000452007221 */ /* 0x000fe40000010000 */
[----:B------:R-:W-:Y:S02]  /*cd80*/  FADD.FTZ R4, R100, R5 ;  /* 0x0000000564047221 */ /* 0x000fe40000010000 */
[----:B------:R-:W-:Y:S02]  /*cd90*/  FADD.FTZ R2, R83, R2 ;  /* 0x0000000253027221 */ /* 0x000fe40000010000 */
[----:B------:R-:W-:Y:S01]  /*cda0*/  FADD.FTZ R0, R81, R0 ;  /* 0x0000000051007221 */ /* 0x000fe20000010000 */
[----:B------:R1:W-:Y:S04]  /*cdb0*/  STL [R1+0x54], R4 ;  /* 0x0000540401007387 */ /* 0x0003e80000100800 */
[----:B------:R1:W-:Y:S04]  /*cdc0*/  STL [R1+0x50], R2 ;  /* 0x0000500201007387 */ /* 0x0003e80000100800 */
[----:B------:R1:W-:Y:S04]  /*cdd0*/  STL [R1+0x58], R0 ;  /* 0x0000580001007387 */ /* 0x0003e80000100800 */
[----:B------:R1:W-:Y:S02]  /*cde0*/  STL [R1+0x30], R219 ;  /* 0x000030db01007387 */ /* 0x0003e40000100800 */
[----:B-1---5:R-:W-:-:S05]  /*cdf0*/  @P0 BRA `(.L_x_96) ;  /* 0xffffa27000000947 */ /* 0x022fca000383ffff */
.L_x_95:
[----:B---3--:R-:W2:Y:S04]  /*ce00*/  LDL.LU R2, [R1+0x4c] ;  /* 0x00004c0001027983 */ /* 0x008ea80000300800 */
[----:B------:R-:W3:Y:S04]  /*ce10*/  LDL.LU R8, [R1+0x54] ;  /* 0x0000540001087983 */ /* 0x000ee80000300800 */
[----:B------:R-:W4:Y:S04]  /*ce20*/  LDL.LU R7, [R1+0x50] ;  /* 0x0000500001077983 */ /* 0x000f280000300800 */
[----:B------:R-:W4:Y:S01]  /*ce30*/  LDL.LU R9, [R1+0x58] ;  /* 0x0000580001097983 */ /* 0x000f220000300800 */
[----:B------:R-:W-:Y:S01]  /*ce40*/  ULDC.U8 UR4, c[0x0][0x329] ;  /* 0x0000ca4000047ab9 */ /* 0x000fe20000000000 */
[----:B------:R-:W-:Y:S01]  /*ce50*/  MOV R35, 0xfffffff0 ;  /* 0xfffffff000237802 */ /* 0x000fe20000000f00 */
[----:B------:R-:W-:Y:S01]  /*ce60*/  ULDC.U8 UR5, c[0x0][0x328] ;  /* 0x0000ca0000057ab9 */ /* 0x000fe20000000000 */
[----:B------:R-:W1:Y:S01]  /*ce70*/  S2R R59, SR_TID.X ;  /* 0x00000000003b7919 */ /* 0x000e620000002100 */
[----:B------:R-:W-:Y:S01]  /*ce80*/  ISETP.NE.AND P0, PT, RZ, UR4, PT ;  /* 0x00000004ff007c0c */ /* 0x000fe2000bf05270 */
[----:B------:R-:W-:Y:S01]  /*ce90*/  BSSY B0, `(.L_x_99) ;  /* 0x0000121000007945 */ /* 0x000fe20003800000 */
[----:B------:R-:W-:-:S02]  /*cea0*/  ISETP.NE.AND P3, PT, RZ, UR5, PT ;  /* 0x00000005ff007c0c */ /* 0x000fc4000bf65270 */
[----:B------:R-:W-:-:S09]  /*ceb0*/  MOV R32, 0x20 ;  /* 0x0000002000207802 */ /* 0x000fd20000000f00 */
[----:B------:R-:W-:-:S05]  /*cec0*/  @P0 MOV R58, c[0x0][0x210] ;  /* 0x00008400003a0a02 */ /* 0x000fca0000000f00 */
[----:B------:R-:W-:Y:S01]  /*ced0*/  @P0 IMAD R58, R58, c[0x0][0x214], RZ ;  /* 0x000085003a3a0a24 */ /* 0x000fe200078e02ff */
[----:B-1----:R-:W-:-:S04]  /*cee0*/  SHF.R.S32.HI R60, RZ, 0x1f, R59 ;  /* 0x0000001fff3c7819 */ /* 0x002fc8000001143b */
[CC--:B------:R-:W-:Y:S02]  /*cef0*/  LEA.HI R38, R60.reuse, R59.reuse, RZ, 0x2 ;  /* 0x0000003b3c267211 */ /* 0x0c0fe400078f10ff */
[----:B------:R-:W-:-:S04]  /*cf00*/  LEA.HI R27, R60, R59, RZ, 0x5 ;  /* 0x0000003b3c1b7211 */ /* 0x000fc800078f28ff */
[----:B------:R-:W-:Y:S01]  /*cf10*/  SHF.R.S32.HI R27, RZ, 0x5, R27 ;  /* 0x00000005ff1b7819 */ /* 0x000fe2000001141b */
[----:B--2---:R-:W1:Y:S04]  /*cf20*/  SHFL.BFLY PT, R0, R2, 0x2, 0x1f ;  /* 0x0c401f0002007f89 */ /* 0x004e6800000e0000 */
[----:B---3--:R-:W2:Y:S04]  /*cf30*/  SHFL.BFLY PT, R5, R8, 0x2, 0x1f ;  /* 0x0c401f0008057f89 */ /* 0x008ea800000e0000 */
[----:B----4-:R-:W3:Y:S01]  /*cf40*/  SHFL.BFLY PT, R4, R7, 0x2, 0x1f ;  /* 0x0c401f0007047f89 */ /* 0x010ee200000e0000 */
[----:B-1----:R-:W-:-:S03]  /*cf50*/  FADD.FTZ R0, R0, R2 ;  /* 0x0000000200007221 */ /* 0x002fc60000010000 */
[----:B------:R-:W1:Y:S01]  /*cf60*/  SHFL.BFLY PT, R2, R9, 0x2, 0x1f ;  /* 0x0c401f0009027f89 */ /* 0x000e6200000e0000 */
[----:B--2---:R-:W-:-:S03]  /*cf70*/  FADD.FTZ R5, R5, R8 ;  /* 0x0000000805057221 */ /* 0x004fc60000010000 */
[----:B------:R-:W2:Y:S01]  /*cf80*/  SHFL.BFLY PT, R6, R0, 0x1, 0x1f ;  /* 0x0c201f0000067f89 */ /* 0x000ea200000e0000 */
[----:B---3--:R-:W-:-:S03]  /*cf90*/  FADD.FTZ R4, R4, R7 ;  /* 0x0000000704047221 */ /* 0x008fc60000010000 */
[----:B------:R-:W3:Y:S04]  /*cfa0*/  SHFL.BFLY PT, R8, R5, 0x1, 0x1f ;  /* 0x0c201f0005087f89 */ /* 0x000ee800000e0000 */
[----:B------:R-:W4:Y:S01]  /*cfb0*/  SHFL.BFLY PT, R7, R4, 0x1, 0x1f ;  /* 0x0c201f0004077f89 */ /* 0x000f2200000e0000 */
[----:B-1----:R-:W-:Y:S02]  /*cfc0*/  FADD.FTZ R2, R2, R9 ;  /* 0x0000000902027221 */ /* 0x002fe40000010000 */
[----:B--2---:R-:W-:Y:S01]  /*cfd0*/  FADD.FTZ R36, R0, R6 ;  /* 0x0000000600247221 */ /* 0x004fe20000010000 */
[----:B------:R-:W-:Y:S02]  /*cfe0*/  MOV R0, 0x3f800000 ;  /* 0x3f80000000007802 */ /* 0x000fe40000000f00 */
[----:B------:R-:W1:Y:S01]  /*cff0*/  SHFL.BFLY PT, R6, R2, 0x1, 0x1f ;  /* 0x0c201f0002067f89 */ /* 0x000e6200000e0000 */
[----:B---3--:R-:W-:Y:S01]  /*d000*/  FADD.FTZ R37, R5, R8 ;  /* 0x0000000805257221 */ /* 0x008fe20000010000 */
[----:B------:R-:W-:-:S02]  /*d010*/  SHF.R.S32.HI R8, RZ, 0x2, R38 ;  /* 0x00000002ff087819 */ /* 0x000fc40000011426 */
[----:B------:R-:W-:Y:S01]  /*d020*/  SHF.R.S32.HI R5, RZ, 0x1f, R38 ;  /* 0x0000001fff057819 */ /* 0x000fe20000011426 */
[----:B----4-:R-:W-:Y:S01]  /*d030*/  FADD.FTZ R56, R4, R7 ;  /* 0x0000000704387221 */ /* 0x010fe20000010000 */
[----:B------:R-:W-:Y:S02]  /*d040*/  FSETP.NE.FTZ.AND P6, PT, R36, RZ, PT ;  /* 0x000000ff2400720b */ /* 0x000fe40003fd5000 */
[----:B------:R-:W-:Y:S02]  /*d050*/  LEA.HI R4, R5, R8, RZ, 0x3 ;  /* 0x0000000805047211 */ /* 0x000fe400078f18ff */
[----:B------:R-:W-:Y:S02]  /*d060*/  FSETP.NE.FTZ.AND P5, PT, R37, RZ, PT ;  /* 0x000000ff2500720b */ /* 0x000fe40003fb5000 */
[----:B------:R-:W-:Y:S01]  /*d070*/  LOP3.LUT R7, R4, 0xfffffff8, RZ, 0xc0, !PT ;  /* 0xfffffff804077812 */ /* 0x000fe200078ec0ff */
[----:B------:R-:W-:Y:S01]  /*d080*/  IMAD.MOV.U32 R4, RZ, RZ, 0x3f800000 ;  /* 0x3f800000ff047424 */ /* 0x000fe200078e00ff */
[----:B------:R-:W-:-:S02]  /*d090*/  FSETP.NE.FTZ.AND P4, PT, R56, RZ, PT ;  /* 0x000000ff3800720b */ /* 0x000fc40003f95000 */
        /* <DEDUP_REMOVED lines=212> */
[----:B------:R4:W1:Y:S01]  /*dde0*/  LDS.128 R32, [R243+0x3800] ;  /* 0x00380000f3207984 */ /* 0x0008620000000c00 */
        /* <DEDUP_REMOVED lines=43> */
.L_x_100:
[----:B------:R-:W-:Y:S05]  /*e0a0*/  BSYNC B0 ;  /* 0x0000000000007941 */ /* 0x000fea0003800000 */
.L_x_99:
        /* <DEDUP_REMOVED lines=35> */
[----:B--2---:R2:W-:Y:S01]  /*e2e0*/  STG.E.128 [R10.64], R36 ;  /* 0x000000240a007986 */ /* 0x0045e2000c101d08 */
[----:B------:R-:W-:Y:S02]  /*e2f0*/  IADD3.X R9, R11, UR5, RZ, P0, !PT ;  /* 0x000000050b097c10 */ /* 0x000fe400087fe4ff */
[----:B------:R-:W-:-:S03]  /*e300*/  IADD3 R6, P0, R8, UR7, RZ ;  /* 0x0000000708067c10 */ /* 0x000fc6000ff1e0ff */
[----:B------:R-:W-:Y:S01]  /*e310*/  STG.E.128 [R8.64], R52 ;  /* 0x0000003408007986 */ /* 0x000fe2000c101d08 */
[----:B------:R-:W-:Y:S02]  /*e320*/  IADD3.X R7, R9, UR5, RZ, P0, !PT ;  /* 0x0000000509077c10 */ /* 0x000fe400087fe4ff */
[----:B------:R-:W-:-:S03]  /*e330*/  IADD3 R4, P0, R6, UR7, RZ ;  /* 0x0000000706047c10 */ /* 0x000fc6000ff1e0ff */
[----:B------:R-:W-:Y:S01]  /*e340*/  STG.E.128 [R6.64], R48 ;  /* 0x0000003006007986 */ /* 0x000fe2000c101d08 */
[----:B------:R-:W-:-:S05]  /*e350*/  IADD3.X R5, R7, UR5, RZ, P0, !PT ;  /* 0x0000000507057c10 */ /* 0x000fca00087fe4ff */
[----:B-1----:R-:W-:Y:S01]  /*e360*/  STG.E.128 [R4.64], R44 ;  /* 0x0000002c04007986 */ /* 0x002fe2000c101d08 */
[----:B---3--:R-:W-:-:S04]  /*e370*/  IADD3 R2, P0, R4, UR7, RZ ;  /* 0x0000000704027c10 */ /* 0x008fc8000ff1e0ff */
[----:B------:R-:W-:Y:S02]  /*e380*/  IADD3.X R3, R5, UR5, RZ, P0, !PT ;  /* 0x0000000505037c10 */ /* 0x000fe400087fe4ff */
[----:B--2---:R-:W-:-:S03]  /*e390*/  IADD3 R10, P0, R2, UR7, RZ ;  /* 0x00000007020a7c10 */ /* 0x004fc6000ff1e0ff */
[----:B------:R-:W-:Y:S01]  /*e3a0*/  STG.E.128 [R2.64], R40 ;  /* 0x0000002802007986 */ /* 0x000fe2000c101d08 */
[----:B------:R-:W-:-:S05]  /*e3b0*/  IADD3.X R11, R3, UR5, RZ, P0, !PT ;  /* 0x00000005030b7c10 */ /* 0x000fca00087fe4ff */
[----:B------:R-:W-:Y:S01]  /*e3c0*/  STG.E.128 [R10.64], R32 ;  /* 0x000000200a007986 */ /* 0x000fe2000c101d08 */
[----:B------:R-:W-:Y:S05]  /*e3d0*/  EXIT ;  /* 0x000000000000794d */ /* 0x000fea0003800000 */
.L_x_101:
        /* <DEDUP_REMOVED lines=10> */
.L_x_2115:


//--------------------- .text._ZN5flash16flash_fwd_kernelI23Flash_fwd_kernel_traitsILi64ELi128ELi128ELi4ELb0ELb0EN7cutlass6half_tE19Flash_kernel_traitsILi64ELi128ELi128ELi4ES3_EELb0ELb0ELb0ELb0ELb0ELb0ELb0ELb0EEEvNS_16Flash_fwd_paramsE --------------------------
	.section	.text._ZN5flash16flash_fwd_kernelI23Flash_fwd_kernel_traitsILi64ELi128ELi128ELi4ELb0ELb0EN7cutlass6half_tE19Flash_kernel_traitsILi64ELi128ELi128ELi4ES3_EELb0ELb0ELb0ELb0ELb0ELb0ELb0ELb0EEEvNS_16Flash_fwd_paramsE,"ax",@progbits
	.sectioninfo	@"SHI_REGISTERS=255"
	.align	128
        .global         _ZN5flash16flash_fwd_kernelI23Flash_fwd_kernel_traitsILi64ELi128ELi128ELi4ELb0ELb0EN7cutlass6half_tE19Flash_kernel_traitsILi64ELi128ELi128ELi4ES3_EELb0ELb0ELb0ELb0ELb0ELb0ELb0ELb0EEEvNS_16Flash_fwd_paramsE
        .type           _ZN5flash16flash_fwd_kernelI23Flash_fwd_kernel_traitsILi64ELi128ELi128ELi4ELb0ELb0EN7cutlass6half_tE19Flash_kernel_traitsILi64ELi128ELi128ELi4ES3_EELb0ELb0ELb0ELb0ELb0ELb0ELb0ELb0EEEvNS_16Flash_fwd_paramsE,@function
        .size           _ZN5flash16flash_fwd_kernelI23Flash_fwd_kernel_traitsILi64ELi128ELi128ELi4ELb0ELb0EN7cutlass6half_tE19Flash_kernel_traitsILi64ELi128ELi128ELi4ES3_EELb0ELb0ELb0ELb0ELb0ELb0ELb0ELb0EEEvNS_16Flash_fwd_paramsE,(.L_x_2116 - _ZN5flash16flash_fwd_kernelI23Flash_fwd_kernel_traitsILi64ELi128ELi128ELi4ELb0ELb0EN7cutlass6half_tE19Flash_kernel_traitsILi64ELi128ELi128ELi4ES3_EELb0ELb0ELb0ELb0ELb0ELb0ELb0ELb0EEEvNS_16Flash_fwd_paramsE)
        .other          _ZN5flash16flash_fwd_kernelI23Flash_fwd_kernel_traitsILi64ELi128ELi128ELi4ELb0ELb0EN7cutlass6half_tE19Flash_kernel_traitsILi64ELi128ELi128ELi4ES3_EELb0ELb0ELb0ELb0ELb0ELb0ELb0ELb0EEEvNS_16Flash_fwd_paramsE,@"STO_CUDA_ENTRY STV_DEFAULT"
_ZN5flash16flash_fwd_kernelI23Flash_fwd_kernel_traitsILi64ELi128ELi128ELi4ELb0ELb0EN7cutlass6half_tE19Flash_kernel_traitsILi64ELi128ELi128ELi4ES3_EELb0ELb0ELb0ELb0ELb0ELb0ELb0ELb0EEEvNS_16Flash_fwd_paramsE:
.text._ZN5flash16flash_fwd_kernelI23Flash_fwd_kernel_traitsILi64ELi128ELi128ELi4ELb0ELb0EN7cutlass6half_tE19Flash_kernel_traitsILi64ELi128ELi128ELi4ES3_EELb0ELb0ELb0ELb0ELb0ELb0ELb0ELb0EEEvNS_16Flash_fwd_paramsE:
[----:B------:R-:W-:Y:S02]  /*0000*/  MOV R1, c[0x0][0x28] ;  /* 0x00000a0000017a02 */ /* 0x000fe40000000f00 */
[----:B------:R-:W1:Y:S01]  /*0010*/  S2UR UR11, SR_CTAID.Y ;  /* 0x00000000000b79c3 */ /* 0x000e620000002600 */
[----:B------:R-:W-:Y:S01]  /*0020*/  ULDC.64 UR4, c[0x0][0x240] ;  /* 0x0000900000047ab9 */ /* 0x000fe20000000a00 */
[----:B------:R-:W-:Y:S01]  /*0030*/  IADD3 R1, R1, -0xe8, RZ ;  /* 0xffffff1801017810 */ /* 0x000fe20007ffe0ff */
[----:B------:R-:W-:Y:S02]  /*0040*/  UISETP.NE.U32.AND UP2, UPT, URZ, UR4, UPT ;  /* 0x000000043f00728c */ /* 0x000fe4000bf45070 */
[----:B------:R-:W-:Y:S02]  /*0050*/  UMOV UR9, 0x4 ;  /* 0x0000000400097882 */ /* 0x000fe40000000000 */
[----:B------:R-:W-:Y:S02]  /*0060*/  UISETP.NE.AND.EX UP2, UPT, URZ, UR5, UPT, UP2 ;  /* 0x000000053f00728c */ /* 0x000fe4000bf45320 */
[----:B------:R-:W-:Y:S02]  /*0070*/  ULDC.64 UR12, c[0x0][0x240] ;  /* 0x00009000000c7ab9 */ /* 0x000fe40000000a00 */
[----:B------:R-:W-:-:S02]  /*0080*/  ULDC.64 UR4, c[0x0][0x250] ;  /* 0x0000940000047ab9 */ /* 0x000fc40000000a00 */
[----:B------:R-:W-:Y:S01]  /*0090*/  PLOP3.LUT P2, PT, PT, PT, UP2, 0x80, 0x0 ;  /* 0x000000000000781c */ /* 0x000fe20003f4f028 */
[----:B------:R-:W-:Y:S02]  /*00a0*/  UISETP.NE.U32.AND UP0, UPT, URZ, UR4, UPT ;  /* 0x000000043f00728c */ /* 0x000fe4000bf05070 */
[----:B------:R-:W-:Y:S02]  /*00b0*/  ULDC.64 UR18, c[0x0][0x118] ;  /* 0x0000460000127ab9 */ /* 0x000fe40000000a00 */
[----:B------:R-:W-:Y:S02]  /*00c0*/  UISETP.NE.AND.EX UP0, UPT, URZ, UR5, UPT, UP0 ;  /* 0x000000053f00728c */ /* 0x000fe4000bf05300 */
[----:B------:R-:W-:Y:S02]  /*00d0*/  ULDC.U8 UR8, c[0x0][0x312] ;  /* 0x0000c48000087ab9 */ /* 0x000fe40000000000 */
[----:B------:R-:W-:Y:S02]  /*00e0*/  ULDC.64 UR6, c[0x0][0x248] ;  /* 0x0000920000067ab9 */ /* 0x000fe40000000a00 */
[----:B-1----:R-:W-:Y:S01]  /*00f0*/  UIMAD.WIDE UR12, UR11, UR9, UR12 ;  /* 0x000000090b0c72a5 */ /* 0x002fe2000f8e020c */
[----:B------:R-:W-:Y:S01]  /*0100*/  PLOP3.LUT P0, PT, PT, PT, UP0, 0x80, 0x0 ;  /* 0x000000000000781c */ /* 0x000fe20003f0f008 */
[----:B------:R-:W-:-:S02]  /*0110*/  ULDC.64 UR4, c[0x0][0x250] ;  /* 0x0000940000047ab9 */ /* 0x000fc40000000a00 */
[----:B------:R-:W-:Y:S02]  /*0120*/  UISETP.NE.AND UP3, UPT, UR8, URZ, UPT ;  /* 0x0000003f0800728c */ /* 0x000fe4000bf65270 */
[----:B------:R-:W-:Y:S01]  /*0130*/  IMAD.U32 R2, RZ, RZ, UR12 ;  /* 0x0000000cff027e24 */ /* 0x000fe2000f8e00ff */
[----:B------:R-:W-:Y:S01]  /*0140*/  UISETP.EQ.U32.AND UP1, UPT, URZ, UR6, UPT ;  /* 0x000000063f00728c */ /* 0x000fe2000bf22070 */
[----:B------:R-:W-:Y:S01]  /*0150*/  IMAD.U32 R3, RZ, RZ, UR13 ;  /* 0x0000000dff037e24 */ /* 0x000fe2000f8e00ff */
[----:B------:R-:W-:Y:S02]  /*0160*/  @UP0 UIMAD.WIDE UR4, UR11, UR9, UR4 ;  /* 0x000000090b0402a5 */ /* 0x000fe4000f8e0204 */
[----:B------:R-:W-:Y:S02]  /*0170*/  UISETP.EQ.OR.EX UP1, UPT, URZ, UR7, !UP3, UP1 ;  /* 0x000000073f00728c */ /* 0x000fe4000df22710 */
[----:B------:R1:W2:Y:S01]  /*0180*/  @P2 LDG.E R7, [R2.64] ;  /* 0x0000001202072981 */ /* 0x0002a2000c1e1900 */
[----:B------:R-:W-:-:S03]  /*0190*/  ULDC.64 UR6, c[0x0][0x248] ;  /* 0x0000920000067ab9 */ /* 0x000fc60000000a00 */
[----:B------:R1:W3:Y:S01]  /*01a0*/  @P2 LDG.E R6, [R2.64+0x4] ;  /* 0x0000041202062981 */ /* 0x0002e2000c1e1900 */
[----:B------:R-:W-:Y:S02]  /*01b0*/  IMAD.U32 R4, RZ, RZ, UR4 ;  /* 0x00000004ff047e24 */ /* 0x000fe4000f8e00ff */
[----:B------:R-:W-:Y:S01]  /*01c0*/  IMAD.U32 R5, RZ, RZ, UR5 ;  /* 0x00000005ff057e24 */ /* 0x000fe2000f8e00ff */
[----:B------:R-:W-:-:S04]  /*01d0*/  PLOP3.LUT P1, PT, PT, PT, UP1, 0x80, 0x0 ;  /* 0x000000000000781c */ /* 0x000fc80003f2f018 */
[----:B------:R-:W4:Y:S01]  /*01e0*/  @P0 LDG.E R4, [R4.64] ;  /* 0x0000001204040981 */ /* 0x000f22000c1e1900 */
[----:B------:R-:W-:-:S06]  /*01f0*/  UIMAD.WIDE UR6, UR11, UR9, UR6 ;  /* 0x000000090b0672a5 */ /* 0x000fcc000f8e0206 */
[----:B-1----:R-:W-:Y:S02]  /*0200*/  IMAD.U32 R2, RZ, RZ, UR6 ;  /* 0x00000006ff027e24 */ /* 0x002fe4000f8e00ff */
[----:B------:R-:W-:-:S05]  /*0210*/  IMAD.U32 R3, RZ, RZ, UR7 ;  /* 0x00000007ff037e24 */ /* 0x000fca000f8e00ff */
[----:B------:R-:W5:Y:S01]  /*0220*/  @!P1 LDG.E R0, [R2.64] ;  /* 0x0000001202009981 */ /* 0x000f62000c1e1900 */
[----:B------:R-:W-:Y:S02]  /*0230*/  UMOV UR10, 0xffffffff ;  /* 0xffffffff000a7882 */ /* 0x000fe40000000000 */
[----:B------:R-:W-:Y:S01]  /*0240*/  UMOV UR15, URZ ;  /* 0x0000003f000f7c82 */ /* 0x000fe20008000000 */
[----:B------:R-:W1:Y:S01]  /*0250*/  S2R R219, SR_TID.X ;  /* 0x0000000000db7919 */ /* 0x000e620000002100 */
[----:B------:R-:W-:Y:S01]  /*0260*/  UMOV UR20, 0xffffffff ;  /* 0xffffffff00147882 */ /* 0x000fe20000000000 */
[----:B------:R-:W1:Y:S08]  /*0270*/  S2UR UR13, SR_CTAID.X ;  /* 0x00000000000d79c3 */ /* 0x000e700000002500 */
[----:B------:R-:W1:Y:S08]  /*0280*/  S2UR UR12, SR_CTAID.Z ;  /* 0x00000000000c79c3 */ /* 0x000e700000002700 */
[----:B--2---:R-:W2:Y:S08]  /*0290*/  @P2 R2UR UR10, R7 ;  /* 0x00000000070a23c2 */ /* 0x004eb000000e0000 */
[----:B---3--:R-:W2:Y:S08]  /*02a0*/  @P2 R2UR UR16, R6 ;  /* 0x00000000061023c2 */ /* 0x008eb000000e0000 */
[----:B----4-:R3:W4:Y:S01]  /*02b0*/  @P0 R2UR UR15, R4 ;  /* 0x00000000040f03c2 */ /* 0x01072200000e0000 */
[----:B------:R-:W-:-:S04]  /*02c0*/  ISETP.NE.U32.AND P0, PT, RZ, c[0x0][0x248], PT ;  /* 0x00009200ff007a0c */ /* 0x000fc80003f05070 */
[----:B------:R-:W-:Y:S01]  /*02d0*/  ISETP.NE.AND.EX P0, PT, RZ, c[0x0][0x24c], PT, P0 ;  /* 0x00009300ff007a0c */ /* 0x000fe20003f05300 */
[----:B--2---:R-:W-:Y:S02]  /*02e0*/  @UP2 UIADD3 UR16, UR16, -UR10, URZ ;  /* 0x8000000a10102290 */ /* 0x004fe4000fffe03f */
[----:B-----5:R3:W2:Y:S05]  /*02f0*/  @!P1 R2UR UR20, R0 ;  /* 0x00000000001493c2 */ /* 0x0206aa00000e0000 */
[----:B------:R-:W-:-:S05]  /*0300*/  @!UP2 ULDC UR16, c[0x0][0x214] ;  /* 0x000085000010aab9 */ /* 0x000fca0000000800 */
[----:B-1234-:R-:W-:Y:S05]  /*0310*/  @!P0 BRA `(.L_x_102) ;  /* 0x0000007000008947 */ /* 0x01efea0003800000 */
[----:B------:R-:W-:-:S13]  /*0320*/  PLOP3.LUT P0, PT, PT, PT, UP3, 0x80, 0x0 ;  /* 0x000000000000781c */ /* 0x000fda0003f0f038 */
[----:B------:R-:W2:Y:S04]  /*0330*/  @P0 LDG.E R0, [R2.64+0x4] ;  /* 0x0000041202000981 */ /* 0x000ea8000c1e1900 */
[----:B------:R-:W3:Y:S01]  /*0340*/  @!P0 LDG.E R2, [R2.64] ;  /* 0x0000001202028981 */ /* 0x000ee2000c1e1900 */
[----:B--2---:R-:W1:Y:S02]  /*0350*/  @P0 R2UR UR6, R0 ;  /* 0x00000000000603c2 */ /* 0x004e6400000e0000 */
[----:B-1----:R-:W-:-:S11]  /*0360*/  @UP3 UIADD3 UR6, UR6, -UR20, URZ ;  /* 0x8000001406063290 */ /* 0x002fd6000fffe03f */
[----:B---3--:R1:W2:Y:S02]  /*0370*/  @!P0 R2UR UR6, R2 ;  /* 0x00000000020683c2 */ /* 0x0082a400000e0000 */
[----:B-12---:R-:W-:Y:S05]  /*0380*/  BRA `(.L_x_103) ;  /* 0x0000001000007947 */ /* 0x006fea0003800000 */
.L_x_102:
[----:B------:R-:W-:Y:S02]  /*0390*/  ULDC UR6, c[0x0][0x218] ;  /* 0x0000860000067ab9 */ /* 0x000fe40000000800 */
.L_x_103:
[----:B------:R-:W-:Y:S02]  /*03a0*/  ULDC.64 UR4, c[0x0][0x258] ;  /* 0x0000960000047ab9 */ /* 0x000fe40000000a00 */
[----:B------:R-:W-:-:S04]  /*03b0*/  UISETP.NE.U32.AND UP2, UPT, URZ, UR4, UPT ;  /* 0x000000043f00728c */ /* 0x000fc8000bf45070 */
[----:B------:R-:W-:-:S03]  /*03c0*/  UISETP.NE.AND.EX UP2, UPT, URZ, UR5, UPT, UP2 ;  /* 0x000000053f00728c */ /* 0x000fc6000bf45320 */
[----:B------:R-:W-:-:S03]  /*03d0*/  ULDC.64 UR4, c[0x0][0x258] ;  /* 0x0000960000047ab9 */ /* 0x000fc60000000a00 */
[----:B------:R-:W-:-:S05]  /*03e0*/  PLOP3.LUT P0, PT, PT, PT, UP2, 0x80, 0x0 ;  /* 0x000000000000781c */ /* 0x000fca0003f0f028 */
[----:B------:R-:W-:-:S06]  /*03f0*/  @UP2 UIMAD.WIDE UR4, UR11, UR9, UR4 ;  /* 0x000000090b0422a5 */ /* 0x000fcc000f8e0204 */
[----:B------:R-:W-:Y:S02]  /*0400*/  IMAD.U32 R2, RZ, RZ, UR4 ;  /* 0x00000004ff027e24 */ /* 0x000fe4000f8e00ff */
[----:B------:R-:W-:Y:S01]  /*0410*/  IMAD.U32 R3, RZ, RZ, UR5 ;  /* 0x00000005ff037e24 */ /* 0x000fe2000f8e00ff */
[----:B------:R-:W-:Y:S02]  /*0420*/  USHF.L.U32 UR13, UR13, 0x7, URZ ;  /* 0x000000070d0d7899 */ /* 0x000fe4000800063f */
[----:B------:R-:W-:Y:S02]  /*0430*/  ULDC.64 UR4, c[0x0][0x268] ;  /* 0x00009a0000047ab9 */ /* 0x000fe40000000a00 */
[----:B------:R-:W2:Y:S01]  /*0440*/  @P0 LDG.E R0, [R2.64] ;  /* 0x0000001202000981 */ /* 0x000ea2000c1e1900 */
[----:B------:R-:W-:Y:S02]  /*0450*/  UISETP.GT.AND UP0, UPT, UR16, UR13, UPT ;  /* 0x0000000d1000728c */ /* 0x000fe4000bf04270 */
[----:B------:R-:W-:-:S03]  /*0460*/  @!UP2 UISETP.NE.U32.AND UP1, UPT, URZ, UR4, UPT ;  /* 0x000000043f00a28c */ /* 0x000fc6000bf25070 */
[----:B------:R-:W-:Y:S02]  /*0470*/  ULDC UR4, c[0x0][0x21c] ;  /* 0x0000870000047ab9 */ /* 0x000fe40000000800 */
[----:B------:R-:W-:-:S04]  /*0480*/  @!UP2 UISETP.NE.AND.EX UP1, UPT, URZ, UR5, UPT, UP1 ;  /* 0x000000053f00a28c */ /* 0x000fc8000bf25310 */
[----:B------:R-:W-:Y:S01]  /*0490*/  @!UP2 USEL UR4, URZ, UR4, !UP1 ;  /* 0x000000043f04a287 */ /* 0x000fe2000c800000 */
[----:B--2---:R-:W1:Y:S01]  /*04a0*/  @P0 R2UR UR14, R0 ;  /* 0x00000000000e03c2 */ /* 0x004e6200000e0000 */
[----:B------:R-:W-:Y:S01]  /*04b0*/  PLOP3.LUT P0, PT, PT, PT, UP0, 0x80, 0x0 ;  /* 0x000000000000781c */ /* 0x000fe20003f0f008 */
[----:B-1----:R-:W-:Y:S02]  /*04c0*/  @UP2 UIADD3 UR14, UR14, -UR15, URZ ;  /* 0x8000000f0e0e2290 */ /* 0x002fe4000fffe03f */
[----:B------:R-:W-:-:S10]  /*04d0*/  @!UP2 UIADD3 UR14, UR4, UR6, -UR15 ;  /* 0x00000006040ea290 */ /* 0x000fd4000fffe80f */
[----:B------:R-:W-:Y:S05]  /*04e0*/  @!P0 EXIT ;  /* 0x000000000000894d */ /* 0x000fea0003800000 */
[----:B------:R-:W-:Y:S02]  /*04f0*/  UISETP.GE.AND UP0, UPT, UR14, 0x1, UPT ;  /* 0x000000010e00788c */ /* 0x000fe4000bf06270 */
[----:B------:R-:W-:-:S04]  /*0500*/  UIADD3 UR4, UR14, 0x7f, URZ ;  /* 0x0000007f0e047890 */ /* 0x000fc8000fffe03f */
[----:B------:R-:W-:Y:S01]  /*0510*/  PLOP3.LUT P0, PT, PT, PT, UP0, 0x80, 0x0 ;  /* 0x000000000000781c */ /* 0x000fe20003f0f008 */
[----:B------:R-:W-:-:S04]  /*0520*/  USHF.R.S32.HI UR8, URZ, 0x1f, UR4 ;  /* 0x0000001f3f087899 */ /* 0x000fc80008011404 */
[----:B------:R-:W-:-:S08]  /*0530*/  ULEA.HI UR8, UR8, UR4, URZ, 0x7 ;  /* 0x0000000408087291 */ /* 0x000fd0000f8f383f */
[----:B------:R-:W-:Y:S05]  /*0540*/  @!P0 BRA `(.L_x_104) ;  /* 0x0000fd4000008947 */ /* 0x000fea0003800000 */
[----:B------:R-:W-:Y:S02]  /*0550*/  UISETP.NE.AND UP1, UPT, UR10, -0x1, UPT ;  /* 0xffffffff0a00788c */ /* 0x000fe4000bf25270 */
[----:B------:R-:W-:Y:S02]  /*0560*/  UISETP.NE.AND UP0, UPT, UR20, -0x1, UPT ;  /* 0xffffffff1400788c */ /* 0x000fe4000bf05270 */
[----:B------:R-:W-:Y:S02]  /*0570*/  ULDC.64 UR4, c[0x0][0x190] ;  /* 0x0000640000047ab9 */ /* 0x000fe40000000a00 */
[----:B------:R-:W-:Y:S02]  /*0580*/  ULDC.64 UR6, c[0x0][0x178] ;  /* 0x00005e0000067ab9 */ /* 0x000fe40000000a00 */
[----:B------:R-:W-:-:S03]  /*0590*/  PLOP3.LUT P0, PT, PT, PT, UP0, 0x80, 0x0 ;  /* 0x000000000000781c */ /* 0x000fc60003f0f008 */
[----:B------:R-:W-:Y:S02]  /*05a0*/  @UP1 UIMAD.WIDE.U32 UR26, UR10, UR4, URZ ;  /* 0x000000040a1a12a5 */ /* 0x000fe4000f8e003f */
[----:B------:R-:W-:Y:S02]  /*05b0*/  @!UP1 USHF.R.S32.HI UR21, URZ, 0x1f, UR11 ;  /* 0x0000001f3f159899 */ /* 0x000fe4000801140b */
[----:B------:R-:W-:Y:S02]  /*05c0*/  @UP0 UIADD3 UR24, UR15, UR20, URZ ;  /* 0x000000140f180290 */ /* 0x000fe4000fffe03f */
[----:B------:R-:W-:Y:S02]  /*05d0*/  @UP1 UIMAD UR17, UR10, UR5, UR27 ;  /* 0x000000050a1112a4 */ /* 0x000fe4000f8e021b */
[----:B------:R-:W-:Y:S02]  /*05e0*/  @!UP1 UIMAD.WIDE.U32 UR22, UR11, UR6, URZ ;  /* 0x000000060b1692a5 */ /* 0x000fe4000f8e003f */
[----:B------:R-:W-:-:S02]  /*05f0*/  ULDC.64 UR4, c[0x0][0x198] ;  /* 0x0000660000047ab9 */ /* 0x000fc40000000a00 */
[----:B------:R-:W-:Y:S02]  /*0600*/  @!UP1 UIMAD UR21, UR21, UR6, URZ ;  /* 0x00000006151592a4 */ /* 0x000fe4000f8e023f */
[----:B------:R-:W-:Y:S02]  /*0610*/  @UP0 UIMAD.WIDE.U32 UR28, UR24, UR4, URZ ;  /* 0x00000004181c02a5 */ /* 0x000fe4000f8e003f */
[----:B------:R-:W-:Y:S02]  /*0620*/  @!UP1 UIMAD UR21, UR11, UR7, UR21 ;  /* 0x000000070b1592a4 */ /* 0x000fe4000f8e0215 */
[----:B------:R-:W-:Y:S02]  /*0630*/  @UP1 UMOV UR6, UR26 ;  /* 0x0000001a00061c82 */ /* 0x000fe40008000000 */
[----:B------:R-:W-:Y:S02]  /*0640*/  @!UP1 UMOV UR6, UR22 ;  /* 0x0000001600069c82 */ /* 0x000fe40008000000 */
[----:B------:R-:W-:-:S02]  /*0650*/  @UP0 UIMAD UR7, UR24, UR5, UR29 ;  /* 0x00000005180702a4 */ /* 0x000fc4000f8e021d */
[----:B------:R-:W-:Y:S02]  /*0660*/  @!UP1 UIADD3 UR17, UR23, UR21, URZ ;  /* 0x0000001517119290 */ /* 0x000fe4000fffe03f */
[----:B------:R-:W-:Y:S01]  /*0670*/  @UP0 UMOV UR22, UR28 ;  /* 0x0000001c00160c82 */ /* 0x000fe20008000000 */
[----:B------:R-:W-:Y:S05]  /*0680*/  @P0 BRA `(.L_x_105) ;  /* 0x000000c000000947 */ /* 0x000fea0003800000 */
[----:B------:R-:W-:Y:S02]  /*0690*/  USHF.R.S32.HI UR21, URZ, 0x1f, UR15 ;  /* 0x0000001f3f157899 */ /* 0x000fe4000801140f */
[----:B------:R-:W-:Y:S02]  /*06a0*/  ULDC.64 UR4, c[0x0][0x198] ;  /* 0x0000660000047ab9 */ /* 0x000fe40000000a00 */
[----:B------:R-:W-:Y:S02]  /*06b0*/  UIMAD UR21, UR21, UR4, URZ ;  /* 0x00000004151572a4 */ /* 0x000fe4000f8e023f */
[----:B------:R-:W-:Y:S02]  /*06c0*/  UIMAD.WIDE.U32 UR22, UR15, UR4, URZ ;  /* 0x000000040f1672a5 */ /* 0x000fe4000f8e003f */
[----:B------:R-:W-:-:S02]  /*06d0*/  UIMAD UR21, UR15, UR5, UR21 ;  /* 0x000000050f1572a4 */ /* 0x000fc4000f8e0215 */
[----:B------:R-:W-:Y:S02]  /*06e0*/  USHF.R.S32.HI UR7, URZ, 0x1f, UR11 ;  /* 0x0000001f3f077899 */ /* 0x000fe4000801140b */
[----:B------:R-:W-:Y:S02]  /*06f0*/  ULDC.64 UR4, c[0x0][0x180] ;  /* 0x0000600000047ab9 */ /* 0x000fe40000000a00 */
[----:B------:R-:W-:Y:S02]  /*0700*/  UIADD3 UR23, UR23, UR21, URZ ;  /* 0x0000001517177290 */ /* 0x000fe4000fffe03f */
[----:B------:R-:W-:Y:S02]  /*0710*/  UIMAD UR7, UR7, UR4, URZ ;  /* 0x00000004070772a4 */ /* 0x000fe4000f8e023f */
[----:B------:R-:W-:Y:S02]  /*0720*/  UIMAD.WIDE.U32 UR22, UR11, UR4, UR22 ;  /* 0x000000040b1672a5 */ /* 0x000fe4000f8e0016 */
[----:B------:R-:W-:-:S04]  /*0730*/  UIMAD UR7, UR11, UR5, UR7 ;  /* 0x000000050b0772a4 */ /* 0x000fc8000f8e0207 */
[----:B------:R-:W-:Y:S02]  /*0740*/  UIADD3 UR7, UR23, UR7, URZ ;  /* 0x0000000717077290 */ /* 0x000fe4000fffe03f */
.L_x_105:
[----:B------:R-:W-:Y:S01]  /*0750*/  IABS R0, c[0x0][0x1c8] ;  /* 0x0000720000007a13 */ /* 0x000fe20000000000 */
[----:B------:R-:W1:Y:S01]  /*0760*/  S2R R5, SR_CTAID.Z ;  /* 0x0000000000057919 */ /* 0x000e620000002700 */
[----:B------:R-:W-:Y:S02]  /*0770*/  ULDC UR4, c[0x0][0x1c8] ;  /* 0x0000720000047ab9 */ /* 0x000fe40000000800 */
[----:B------:R-:W-:Y:S01]  /*0780*/  ULOP3.LUT UR4, UR12, UR4, URZ, 0x3c, !UPT ;  /* 0x000000040c047292 */ /* 0x000fe2000f8e3c3f */
[----:B------:R-:W-:Y:S01]  /*0790*/  IMAD.MOV.U32 R4, RZ, RZ, R0 ;  /* 0x000000ffff047224 */ /* 0x000fe200078e0000 */
[----:B------:R-:W-:-:S03]  /*07a0*/  @UP0 UIADD3 UR20, UR15, UR20, URZ ;  /* 0x000000140f140290 */ /* 0x000fc6000fffe03f */
[----:B------:R-:W2:Y:S01]  /*07b0*/  I2F.RP R2, R4 ;  /* 0x0000000400027306 */ /* 0x000ea20000209400 */
[----:B------:R-:W-:Y:S01]  /*07c0*/  ISETP.LE.AND P1, PT, RZ, UR4, PT ;  /* 0x00000004ff007c0c */ /* 0x000fe2000bf23270 */
[----:B------:R-:W-:Y:S02]  /*07d0*/  ULDC.64 UR4, c[0x0][0x1a0] ;  /* 0x0000680000047ab9 */ /* 0x000fe40000000a00 */
[----:B------:R-:W-:-:S04]  /*07e0*/  @UP0 UIMAD.WIDE.U32 UR24, UR20, UR4, URZ ;  /* 0x00000004141802a5 */ /* 0x000fc8000f8e003f */
[----:B------:R-:W-:Y:S02]  /*07f0*/  @UP0 UIMAD UR21, UR20, UR5, UR25 ;  /* 0x00000005141502a4 */ /* 0x000fe4000f8e0219 */
[----:B------:R-:W-:Y:S01]  /*0800*/  USHF.R.S32.HI UR20, URZ, 0x1f, UR12 ;  /* 0x0000001f3f147899 */ /* 0x000fe2000801140c */
[----:B--2---:R-:W2:Y:S01]  /*0810*/  MUFU.RCP R2, R2 ;  /* 0x0000000200027308 */ /* 0x004ea20000001000 */
[----:B-1----:R-:W-:Y:S02]  /*0820*/  IABS R5, R5 ;  /* 0x0000000500057213 */ /* 0x002fe40000000000 */
[----:B--2---:R-:W-:-:S05]  /*0830*/  IADD3 R2, R2, 0xffffffe, RZ ;  /* 0x0ffffffe02027810 */ /* 0x004fca0007ffe0ff */
[----:B------:R-:W1:Y:S02]  /*0840*/  F2I.FTZ.U32.TRUNC.NTZ R3, R2 ;  /* 0x0000000200037305 */ /* 0x000e64000021f000 */
[----:B-1----:R-:W-:Y:S02]  /*0850*/  IMAD.MOV R0, RZ, RZ, -R3 ;  /* 0x000000ffff007224 */ /* 0x002fe400078e0a03 */
[----:B------:R-:W-:Y:S02]  /*0860*/  IMAD.MOV.U32 R2, RZ, RZ, RZ ;  /* 0x000000ffff027224 */ /* 0x000fe400078e00ff */
[----:B------:R-:W-:-:S04]  /*0870*/  IMAD R0, R0, R4, RZ ;  /* 0x0000000400007224 */ /* 0x000fc800078e02ff */
[----:B------:R-:W-:-:S04]  /*0880*/  IMAD.HI.U32 R0, R3, R0, R2 ;  /* 0x0000000003007227 */ /* 0x000fc800078e0002 */
[----:B------:R-:W-:-:S04]  /*0890*/  IMAD.MOV.U32 R3, RZ, RZ, R5 ;  /* 0x000000ffff037224 */ /* 0x000fc800078e0005 */
[----:B------:R-:W-:-:S05]  /*08a0*/  IMAD.HI.U32 R0, R0, R3, RZ ;  /* 0x0000000300007227 */ /* 0x000fca00078e00ff */
[----:B------:R-:W-:-:S05]  /*08b0*/  IADD3 R2, -R0, RZ, RZ ;  /* 0x000000ff00027210 */ /* 0x000fca0007ffe1ff */
[----:B------:R-:W-:-:S05]  /*08c0*/  IMAD R2, R4, R2, R3 ;  /* 0x0000000204027224 */ /* 0x000fca00078e0203 */
[----:B------:R-:W-:-:S13]  /*08d0*/  ISETP.GT.U32.AND P2, PT, R4, R2, PT ;  /* 0x000000020400720c */ /* 0x000fda0003f44070 */
[----:B------:R-:W-:Y:S01]  /*08e0*/  @!P2 IMAD.IADD R2, R2, 0x1, -R4 ;  /* 0x000000010202a824 */ /* 0x000fe200078e0a04 */
[----:B------:R-:W-:Y:S02]  /*08f0*/  @!P2 IADD3 R0, R0, 0x1, RZ ;  /* 0x000000010000a810 */ /* 0x000fe40007ffe0ff */
[----:B------:R-:W-:Y:S02]  /*0900*/  ISETP.NE.AND P2, PT, RZ, c[0x0][0x1c8], PT ;  /* 0x00007200ff007a0c */ /* 0x000fe40003f45270 */
[----:B------:R-:W-:-:S13]  /*0910*/  ISETP.GE.U32.AND P3, PT, R2, R4, PT ;  /* 0x000000040200720c */ /* 0x000fda0003f66070 */
[----:B------:R-:W-:-:S05]  /*0920*/  @P3 IADD3 R0, R0, 0x1, RZ ;  /* 0x0000000100003810 */ /* 0x000fca0007ffe0ff */
[----:B------:R-:W-:-:S05]  /*0930*/  IMAD.MOV.U32 R10, RZ, RZ, R0 ;  /* 0x000000ffff0a7224 */ /* 0x000fca00078e0000 */
[----:B------:R-:W-:Y:S02]  /*0940*/  @!P1 IADD3 R10, -R10, RZ, RZ ;  /* 0x000000ff0a0a9210 */ /* 0x000fe40007ffe1ff */
[----:B------:R-:W-:Y:S01]  /*0950*/  @!P2 LOP3.LUT R10, RZ, c[0x0][0x1c8], RZ, 0x33, !PT ;  /* 0x00007200ff0aaa12 */ /* 0x000fe200078e33ff */
        /* <DEDUP_REMOVED lines=13> */
.L_x_106:
[----:B------:R-:W1:Y:S01]  /*0a30*/  S2R R5, SR_CTAID.X ;  /* 0x0000000000057919 */ /* 0x000e620000002500 */
[----:B------:R-:W-:Y:S01]  /*0a40*/  SHF.R.S32.HI R23, RZ, 0x1f, R219 ;  /* 0x0000001fff177819 */ /* 0x000fe200000114db */
[----:B------:R-:W-:Y:S01]  /*0a50*/  UIADD3 UR13, -UR13, UR16, URZ ;  /* 0x000000100d0d7290 */ /* 0x000fe2000fffe13f */
[----:B------:R-:W-:Y:S01]  /*0a60*/  BSSY B0, `(.L_x_107) ;  /* 0x000002e000007945 */ /* 0x000fe20003800000 */
[----:B------:R-:W2:Y:S01]  /*0a70*/  S2R R8, SR_CTAID.Z ;  /* 0x0000000000087919 */ /* 0x000ea20000002700 */
[CC--:B------:R-:W-:Y:S01]  /*0a80*/  LEA.HI R0, R23.reuse, R219.reuse, RZ, 0x3 ;  /* 0x000000db17007211 */ /* 0x0c0fe200078f18ff */
[----:B------:R-:W-:Y:S01]  /*0a90*/  ULDC.64 UR4, c[0x0][0x1a8] ;  /* 0x00006a0000047ab9 */ /* 0x000fe20000000a00 */
[-C--:B------:R-:W-:Y:S01]  /*0aa0*/  LEA.HI R4, R23, R219.reuse, RZ, 0x6 ;  /* 0x000000db17047211 */ /* 0x080fe200078f30ff */
[----:B------:R-:W-:Y:S01]  /*0ab0*/  UIMAD UR4, UR20, UR4, URZ ;  /* 0x00000004140472a4 */ /* 0x000fe2000f8e023f */
[----:B------:R-:W-:Y:S02]  /*0ac0*/  LOP3.LUT R2, R0, 0xfffffff8, RZ, 0xc0, !PT ;  /* 0xfffffff800027812 */ /* 0x000fe400078ec0ff */
[----:B------:R-:W-:Y:S01]  /*0ad0*/  SHF.R.S32.HI R14, RZ, 0x3, R0 ;  /* 0x00000003ff0e7819 */ /* 0x000fe20000011400 */
[----:B------:R-:W-:Y:S01]  /*0ae0*/  IMAD.SHL.U32 R4, R4, 0x8, RZ ;  /* 0x0000000804047824 */ /* 0x000fe200078e00ff */
[----:B------:R-:W-:Y:S01]  /*0af0*/  UIMAD UR4, UR12, UR5, UR4 ;  /* 0x000000050c0472a4 */ /* 0x000fe2000f8e0204 */
[----:B------:R-:W-:Y:S01]  /*0b00*/  IMAD.IADD R48, R219, 0x1, -R2 ;  /* 0x00000001db307824 */ /* 0x000fe200078e0a02 */
[----:B------:R-:W-:Y:S01]  /*0b10*/  SHF.R.S32.HI R15, RZ, 0x1f, R14 ;  /* 0x0000001fff0f7819 */ /* 0x000fe2000001140e */
[----:B------:R-:W-:Y:S01]  /*0b20*/  IMAD.SHL.U32 R0, R14, 0x40, RZ ;  /* 0x000000400e007824 */ /* 0x000fe200078e00ff */
[----:B------:R-:W-:Y:S01]  /*0b30*/  SHF.R.S32.HI R11, RZ, 0x1f, R10 ;  /* 0x0000001fff0b7819 */ /* 0x000fe2000001140a */
[----:B------:R-:W-:Y:S01]  /*0b40*/  IMAD.SHL.U32 R26, R48, 0x8, RZ ;  /* 0x00000008301a7824 */ /* 0x000fe200078e00ff */
[----:B------:R-:W-:-:S02]  /*0b50*/  LEA.HI R24, R23, R219, RZ, 0x5 ;  /* 0x000000db17187211 */ /* 0x000fc400078f28ff */
[----:B------:R-:W-:Y:S02]  /*0b60*/  LOP3.LUT R0, R0, 0x1c0, RZ, 0xc0, !PT ;  /* 0x000001c000007812 */ /* 0x000fe400078ec0ff */
[----:B------:R-:W-:Y:S01]  /*0b70*/  SHF.R.S32.HI R27, RZ, 0x1f, R26 ;  /* 0x0000001fff1b7819 */ /* 0x000fe2000001141a */
[----:B-1----:R-:W-:Y:S01]  /*0b80*/  IMAD.WIDE R12, R5, 0x80, R14 ;  /* 0x00000080050c7825 */ /* 0x002fe200078e020e */
[----:B------:R-:W-:Y:S02]  /*0b90*/  SHF.R.U32.HI R3, RZ, 0x3, R0 ;  /* 0x00000003ff037819 */ /* 0x000fe40000011600 */
[----:B------:R-:W-:Y:S01]  /*0ba0*/  LOP3.LUT R0, R0, 0x38, R26, 0xf8, !PT ;  /* 0x0000003800007812 */ /* 0x000fe200078ef81a */
[----:B------:R1:W-:Y:S01]  /*0bb0*/  STL.64 [R1+0x28], R26 ;  /* 0x0000281a01007387 */ /* 0x0003e20000100a00 */
[----:B------:R-:W-:Y:S02]  /*0bc0*/  IADD3 R2, P0, R26, UR6, RZ ;  /* 0x000000061a027c10 */ /* 0x000fe4000ff1e0ff */
[----:B------:R-:W-:Y:S01]  /*0bd0*/  LOP3.LUT R0, R0, R3, RZ, 0x3c, !PT ;  /* 0x0000000300007212 */ /* 0x000fe200078e3cff */
[----:B------:R1:W-:Y:S01]  /*0be0*/  STL.64 [R1+0x30], R12 ;  /* 0x0000300c01007387 */ /* 0x0003e20000100a00 */
[----:B------:R-:W-:-:S02]  /*0bf0*/  IADD3.X R3, R27, UR17, RZ, P0, !PT ;  /* 0x000000111b037c10 */ /* 0x000fc400087fe4ff */
[----:B------:R-:W-:Y:S02]  /*0c00*/  ISETP.GE.AND P0, PT, R14, UR13, PT ;  /* 0x0000000d0e007c0c */ /* 0x000fe4000bf06270 */
[----:B------:R-:W-:Y:S01]  /*0c10*/  LOP3.LUT R0, R0, 0xfffffe00, R4, 0xf8, !PT ;  /* 0xfffffe0000007812 */ /* 0x000fe200078ef804 */
[----:B--2---:R-:W-:-:S04]  /*0c20*/  IMAD.WIDE.U32 R8, R8, c[0x0][0x1a8], R2 ;  /* 0x00006a0008087a25 */ /* 0x004fc800078e0002 */
[----:B------:R-:W-:Y:S01]  /*0c30*/  IMAD.SHL.U32 R235, R0, 0x2, RZ ;  /* 0x0000000200eb7824 */ /* 0x000fe200078e00ff */
[----:B------:R-:W-:-:S05]  /*0c40*/  IADD3 R7, R9, UR4, RZ ;  /* 0x0000000409077c10 */ /* 0x000fca000fffe0ff */
[----:B------:R-:W-:Y:S05]  /*0c50*/  @P0 BRA `(.L_x_108) ;  /* 0x000000e000000947 */ /* 0x000fea0003800000 */
[----:B------:R-:W-:-:S13]  /*0c60*/  ISETP.GE.AND P0, PT, R26, c[0x0][0x220], PT ;  /* 0x000088001a007a0c */ /* 0x000fda0003f06270 */
[----:B------:R2:W-:Y:S01]  /*0c70*/  @P0 STS.128 [R235], RZ ;  /* 0x000000ffeb000388 */ /* 0x0005e20000000c00 */
        /* <DEDUP_REMOVED lines=8> */
[----:B------:R-:W-:Y:S01]  /*0d00*/  @!PT LDS RZ, [RZ] ;  /* 0x00000000fffff984 */ /* 0x000fe20000000800 */
[----:B------:R-:W-:Y:S01]  /*0d10*/  @!PT LDS RZ, [RZ] ;  /* 0x00000000fffff984 */ /* 0x000fe20000000800 */
[----:B------:R-:W-:Y:S01]  /*0d20*/  @!PT LDS RZ, [RZ] ;  /* 0x00000000fffff984 */ /* 0x000fe20000000800 */
[----:B------:R3:W-:Y:S02]  /*0d30*/  LDGSTS.E.BYPASS.LTC128B.128 [R235], [R4.64] ;  /* 0x0000000004eb7fae */ /* 0x0007e4000b901d52 */
.L_x_108:
[----:B------:R-:W-:Y:S05]  /*0d40*/  BSYNC B0 ;  /* 0x0000000000007941 */ /* 0x000fea0003800000 */
.L_x_107:
[----:B------:R-:W-:Y:S01]  /*0d50*/  IADD3 R22, R14, 0x10, RZ ;  /* 0x000000100e167810 */ /* 0x000fe20007ffe0ff */
[----:B------:R-:W-:Y:S03]  /*0d60*/  BSSY B0, `(.L_x_109) ;  /* 0x0000014000007945 */ /* 0x000fe60003800000 */
[----:B------:R-:W-:-:S13]  /*0d70*/  ISETP.GE.AND P0, PT, R22, UR13, PT ;  /* 0x0000000d16007c0c */ /* 0x000fda000bf06270 */
[----:B------:R-:W-:Y:S05]  /*0d80*/  @P0 BRA `(.L_x_110) ;  /* 0x0000011000000947 */ /* 0x000fea0003800000 */
[----:B------:R-:W-:-:S13]  /*0d90*/  ISETP.GE.AND P0, PT, R26, c[0x0][0x220], PT ;  /* 0x000088001a007a0c */ /* 0x000fda0003f06270 */
[----:B------:R4:W-:Y:S01]  /*0da0*/  @P0 STS.128 [R235+0x800], RZ ;  /* 0x000800ffeb000388 */ /* 0x0009e20000000c00 */
[----:B------:R-:W-:Y:S05]  /*0db0*/  @P0 BRA `(.L_x_110) ;  /* 0x000000e000000947 */ /* 0x000fea0003800000 */
[----:B---3--:R-:W-:Y:S01]  /*0dc0*/  IADD3 R4, P0, R12, 0x10, RZ ;  /* 0x000000100c047810 */ /* 0x008fe20007f1e0ff */
        /* <DEDUP_REMOVED lines=9> */
[----:B------:R-:W-:Y:S01]  /*0e60*/  @!PT LDS RZ, [RZ] ;  /* 0x00000000fffff984 */ /* 0x000fe20000000800 */
[----:B------:R-:W-:Y:S01]  /*0e70*/  @!PT LDS RZ, [RZ] ;  /* 0x00000000fffff984 */ /* 0x000fe20000000800 */
[----:B------:R-:W-:Y:S01]  /*0e80*/  @!PT LDS RZ, [RZ] ;  /* 0x00000000fffff984 */ /* 0x000fe20000000800 */
[----:B------:R3:W-:Y:S02]  /*0e90*/  LDGSTS.E.BYPASS.LTC128B.128 [R235+0x800], [R4.64] ;  /* 0x0080000004eb7fae */ /* 0x0007e4000b901d52 */
.L_x_110:
[----:B------:R-:W-:Y:S05]  /*0ea0*/  BSYNC B0 ;  /* 0x0000000000007941 */ /* 0x000fea0003800000 */
.L_x_109:
        /* <DEDUP_REMOVED lines=21> */
.L_x_112:
[----:B------:R-:W-:Y:S05]  /*1000*/  BSYNC B0 ;  /* 0x0000000000007941 */ /* 0x000fea0003800000 */
.L_x_111:
        /* <DEDUP_REMOVED lines=21> */
.L_x_114:
[----:B------:R-:W-:Y:S05]  /*1160*/  BSYNC B0 ;  /* 0x0000000000007941 */ /* 0x000fea0003800000 */
.L_x_113:
        /* <DEDUP_REMOVED lines=21> */
.L_x_116:
[----:B------:R-:W-:Y:S05]  /*12c0*/  BSYNC B0 ;  /* 0x0000000000007941 */ /* 0x000fea0003800000 */
.L_x_115:
        /* <DEDUP_REMOVED lines=21> */
.L_x_118:
[----:B------:R-:W-:Y:S05]  /*1420*/  BSYNC B0 ;  /* 0x0000000000007941 */ /* 0x000fea0003800000 */
.L_x_117:
        /* <DEDUP_REMOVED lines=21> */
.L_x_120:
[----:B------:R-:W-:Y:S05]  /*1580*/  BSYNC B0 ;  /* 0x0000000000007941 */ /* 0x000fea0003800000 */
.L_x_119:
[----:B------:R-:W-:Y:S01]  /*1590*/  IADD3 R16, R14, 0x70, RZ ;  /* 0x000000700e107810 */ /* 0x000fe20007ffe0ff */
[----:B------:R-:W-:Y:S01]  /*15a0*/  UMOV UR6, 0x7 ;  /* 0x0000000700067882 */ /* 0x000fe20000000000 */
[----:B------:R-:W-:Y:S01]  /*15b0*/  BSSY B0, `(.L_x_121) ;  /* 0x0000017000007945 */ /* 0x000fe20003800000 */
[----:B------:R-:W-:Y:S01]  /*15c0*/  ULDC.64 UR4, c[0x0][0x198] ;  /* 0x0000660000047ab9 */ /* 0x000fe20000000a00 */
[----:B------:R-:W-:Y:S01]  /*15d0*/  ISETP.GE.AND P0, PT, R16, UR13, PT ;  /* 0x0000000d10007c0c */ /* 0x000fe2000bf06270 */
[----:B------:R-:W-:Y:S02]  /*15e0*/  USHF.L.U64.HI UR5, UR4, UR6, UR5 ;  /* 0x0000000604057299 */ /* 0x000fe40008010205 */
[----:B------:R-:W-:-:S10]  /*15f0*/  USHF.L.U32 UR11, UR4, 0x7, URZ ;  /* 0x00000007040b7899 */ /* 0x000fd4000800063f */
[----:B------:R-:W-:Y:S05]  /*1600*/  @P0 BRA `(.L_x_122) ;  /* 0x0000011000000947 */ /* 0x000fea0003800000 */
[----:B------:R-:W-:-:S13]  /*1610*/  ISETP.GE.AND P0, PT, R26, c[0x0][0x220], PT ;  /* 0x000088001a007a0c */ /* 0x000fda0003f06270 */
[----:B------:R1:W-:Y:S01]  /*1620*/  @P0 STS.128 [R235+0x3800], RZ ;  /* 0x003800ffeb000388 */ /* 0x0003e20000000c00 */
[----:B------:R-:W-:Y:S05]  /*1630*/  @P0 BRA `(.L_x_122) ;  /* 0x000000e000000947 */ /* 0x000fea0003800000 */
[----:B------:R-:W-:Y:S01]  /*1640*/  IADD3 R6, P0, R12, 0x70, RZ ;  /* 0x000000700c067810 */ /* 0x000fe20007f1e0ff */
[----:B------:R-:W-:Y:S01]  /*1650*/  IMAD.MOV.U32 R2, RZ, RZ, R8 ;  /* 0x000000ffff027224 */ /* 0x000fe200078e0008 */
[----:B------:R-:W-:-:S03]  /*1660*/  MOV R3, R7 ;  /* 0x0000000700037202 */ /* 0x000fc60000000f00 */
[----:B------:R-:W-:Y:S02]  /*1670*/  IMAD.X R0, RZ, RZ, R13, P0 ;  /* 0x000000ffff007224 */ /* 0x000fe400000e060d */
[----:B---3--:R-:W-:-:S04]  /*1680*/  IMAD.WIDE.U32 R4, R6, c[0x0][0x190], R2 ;  /* 0x0000640006047a25 */ /* 0x008fc800078e0002 */
[----:B------:R-:W-:Y:S01]  /*1690*/  IMAD R0, R0, c[0x0][0x190], RZ ;  /* 0x0000640000007a24 */ /* 0x000fe200078e02ff */
[----:B------:R-:W-:-:S03]  /*16a0*/  LEA R2, P0, R4, c[0x0][0x160], 0x1 ;  /* 0x0000580004027a11 */ /* 0x000fc600078008ff */
[----:B------:R-:W-:-:S05]  /*16b0*/  IMAD R0, R6, c[0x0][0x194], R0 ;  /* 0x0000650006007a24 */ /* 0x000fca00078e0200 */
[----:B------:R-:W-:-:S04]  /*16c0*/  IADD3 R0, R5, R0, RZ ;  /* 0x0000000005007210 */ /* 0x000fc80007ffe0ff */
[----:B------:R-:W-:-:S05]  /*16d0*/  LEA.HI.X R3, R4, c[0x0][0x164], R0, 0x1, P0 ;  /* 0x0000590004037a11 */ /* 0x000fca00000f0c00 */
[----:B------:R-:W-:Y:S01]  /*16e0*/  @!PT LDS RZ, [RZ] ;  /* 0x00000000fffff984 */ /* 0x000fe20000000800 */
[----:B------:R-:W-:Y:S01]  /*16f0*/  @!PT LDS RZ, [RZ] ;  /* 0x00000000fffff984 */ /* 0x000fe20000000800 */
[----:B------:R-:W-:Y:S01]  /*1700*/  @!PT LDS RZ, [RZ] ;  /* 0x00000000fffff984 */ /* 0x000fe20000000800 */
[----:B------:R3:W-:Y:S02]  /*1710*/  LDGSTS.E.BYPASS.LTC128B.128 [R235+0x3800], [R2.64] ;  /* 0x0380000002eb7fae */ /* 0x0007e4000b901d52 */
.L_x_122:
[----:B------:R-:W-:Y:S05]  /*1720*/  BSYNC B0 ;  /* 0x0000000000007941 */ /* 0x000fea0003800000 */
.L_x_121:
[----:B------:R-:W-:Y:S01]  /*1730*/  IMAD R6, R15, c[0x0][0x198], RZ ;  /* 0x000066000f067a24 */ /* 0x000fe200078e02ff */
[----:B------:R-:W-:Y:S01]  /*1740*/  LEA.HI R23, R23, R219, RZ, 0x4 ;  /* 0x000000db17177211 */ /* 0x000fe200078f20ff */
[----:B------:R-:W-:Y:S01]  /*1750*/  IMAD R0, R15, c[0x0][0x1a0], RZ ;  /* 0x000068000f007a24 */ /* 0x000fe200078e02ff */
[----:B------:R-:W-:Y:S01]  /*1760*/  ULEA.HI.SX32 UR17, UR8, 0xffffffff, 0x19 ;  /* 0xffffffff08117891 */ /* 0x000fe2000f8fca3f */
[C-C-:B---3--:R-:W-:Y:S01]  /*1770*/  IMAD.WIDE.U32 R4, R14.reuse, c[0x0][0x198], R26.reuse ;  /* 0x000066000e047a25 */ /* 0x148fe200078e001a */
[----:B------:R-:W-:Y:S01]  /*1780*/  MOV R49, 0x20 ;  /* 0x0000002000317802 */ /* 0x000fe20000000f00 */
[----:B------:R-:W-:Y:S01]  /*1790*/  BSSY B0, `(.L_x_123) ;  /* 0x0000033000007945 */ /* 0x000fe20003800000 */
[----:B------:R-:W-:Y:S01]  /*17a0*/  UIMAD UR12, UR17, -0x80, UR14 ;  /* 0xffffff80110c78a4 */ /* 0x000fe2000f8e020e */
[----:B------:R-:W-:Y:S01]  /*17b0*/  IMAD.WIDE.U32 R2, R14, c[0x0][0x1a0], R26 ;  /* 0x000068000e027a25 */ /* 0x000fe200078e001a */
[----:B------:R-:W-:Y:S01]  /*17c0*/  IADD3 R4, P1, R4, UR22, RZ ;  /* 0x0000001604047c10 */ /* 0x000fe2000ff3e0ff */
[----:B------:R-:W-:-:S02]  /*17d0*/  USHF.R.S32.HI UR15, URZ, 0x1f, UR17 ;  /* 0x0000001f3f0f7899 */ /* 0x000fc40008011411 */
[C---:B------:R-:W-:Y:S01]  /*17e0*/  IMAD R7, R14.reuse, c[0x0][0x19c], R6 ;  /* 0x000067000e077a24 */ /* 0x040fe200078e0206 */
[----:B------:R-:W-:Y:S01]  /*17f0*/  LOP3.LUT R6, R23, 0xfffffff0, RZ, 0xc0, !PT ;  /* 0xfffffff017067812 */ /* 0x000fe200078ec0ff */
[----:B------:R-:W-:Y:S01]  /*1800*/  IMAD R0, R14, c[0x0][0x1a4], R0 ;  /* 0x000069000e007a24 */ /* 0x000fe200078e0200 */
[----:B------:R-:W-:Y:S01]  /*1810*/  IADD3 R2, P0, R2, UR24, RZ ;  /* 0x0000001802027c10 */ /* 0x000fe2000ff1e0ff */
[----:B------:R-:W-:Y:S01]  /*1820*/  UIMAD UR6, UR5, UR17, URZ ;  /* 0x00000011050672a4 */ /* 0x000fe2000f8e023f */
[----:B------:R-:W-:Y:S01]  /*1830*/  IADD3.X R5, R5, UR7, R7, P1, !PT ;  /* 0x0000000705057c10 */ /* 0x000fe20008ffe407 */
[----:B------:R-:W-:Y:S01]  /*1840*/  IMAD.IADD R6, R219, 0x1, -R6 ;  /* 0x00000001db067824 */ /* 0x000fe200078e0a06 */
[----:B------:R-:W-:Y:S01]  /*1850*/  IADD3.X R3, R3, UR21, R0, P0, !PT ;  /* 0x0000001503037c10 */ /* 0x000fe200087fe400 */
[C---:B------:R-:W-:Y:S01]  /*1860*/  IMAD R0, R11.reuse, c[0x0][0x1b0], RZ ;  /* 0x00006c000b007a24 */ /* 0x040fe200078e02ff */
[----:B------:R-:W-:Y:S01]  /*1870*/  ISETP.GE.AND P0, PT, R14, UR12, PT ;  /* 0x0000000c0e007c0c */ /* 0x000fe2000bf06270 */
[----:B------:R-:W-:Y:S01]  /*1880*/  IMAD R7, R11, c[0x0][0x1b8], RZ ;  /* 0x00006e000b077a24 */ /* 0x000fe200078e02ff */
[----:B------:R-:W-:Y:S01]  /*1890*/  SHF.R.S32.HI R9, RZ, 0x1f, R6 ;  /* 0x0000001fff097819 */ /* 0x000fe20000011406 */
[C---:B------:R-:W-:Y:S01]  /*18a0*/  IMAD R8, R10.reuse, c[0x0][0x1b4], R0 ;  /* 0x00006d000a087a24 */ /* 0x040fe200078e0200 */
[----:B------:R-:W-:Y:S01]  /*18b0*/  UIMAD UR6, UR15, UR11, UR6 ;  /* 0x0000000b0f0672a4 */ /* 0x000fe2000f8e0206 */
[----:B------:R-:W-:Y:S01]  /*18c0*/  IMAD.WIDE.U32 R30, R10, c[0x0][0x1b0], R4 ;  /* 0x00006c000a1e7a25 */ /* 0x000fe200078e0004 */
[----:B------:R-:W-:-:S03]  /*18d0*/  LEA.HI R0, R9, R6, RZ, 0x3 ;  /* 0x0000000609007211 */ /* 0x000fc600078f18ff */
[C---:B------:R-:W-:Y:S01]  /*18e0*/  IMAD R9, R10.reuse, c[0x0][0x1bc], R7 ;  /* 0x00006f000a097a24 */ /* 0x040fe200078e0207 */
[----:B-1----:R-:W-:Y:S01]  /*18f0*/  IADD3 R13, R31, R8, RZ ;  /* 0x000000081f0d7210 */ /* 0x002fe20007ffe0ff */
[----:B------:R-:W-:Y:S01]  /*1900*/  IMAD.WIDE.U32 R28, R10, c[0x0][0x1b8], R2 ;  /* 0x00006e000a1c7a25 */ /* 0x000fe200078e0002 */
[----:B------:R-:W-:Y:S01]  /*1910*/  MOV R12, R30 ;  /* 0x0000001e000c7202 */ /* 0x000fe20000000f00 */
[----:B------:R1:W-:Y:S01]  /*1920*/  STL.64 [R1+0x8], R30 ;  /* 0x0000081e01007387 */ /* 0x0003e20000100a00 */
[----:B------:R-:W-:Y:S01]  /*1930*/  LOP3.LUT R7, R0, 0xfffffff8, RZ, 0xc0, !PT ;  /* 0xfffffff800077812 */ /* 0x000fe200078ec0ff */
[----:B------:R-:W-:Y:S02]  /*1940*/  IMAD.IADD R25, R29, 0x1, R9 ;  /* 0x000000011d197824 */ /* 0x000fe400078e0209 */
[----:B------:R1:W-:Y:S01]  /*1950*/  STL.64 [R1+0x48], R28 ;  /* 0x0000481c01007387 */ /* 0x0003e20000100a00 */
[----:B------:R-:W-:Y:S01]  /*1960*/  IADD3 R5, R6, -R7, RZ ;  /* 0x8000000706057210 */ /* 0x000fe20007ffe0ff */
[----:B------:R-:W-:-:S02]  /*1970*/  IMAD.U32 R6, RZ, RZ, UR17 ;  /* 0x00000011ff067e24 */ /* 0x000fc4000f8e00ff */
[----:B------:R1:W-:Y:S01]  /*1980*/  STL.64 [R1], R12 ;  /* 0x0000000c01007387 */ /* 0x0003e20000100a00 */
[----:B------:R-:W-:Y:S01]  /*1990*/  IMAD.MOV.U32 R2, RZ, RZ, 0x10 ;  /* 0x00000010ff027424 */ /* 0x000fe200078e00ff */
[----:B------:R-:W-:Y:S01]  /*19a0*/  R2P PR, R5, 0x6 ;  /* 0x0000000605007804 */ /* 0x000fe20000000000 */
[----:B------:R-:W-:Y:S01]  /*19b0*/  IMAD.WIDE.U32 R6, R6, UR11, R12 ;  /* 0x0000000b06067c25 */ /* 0x000fe2000f8e000c */
[----:B------:R1:W-:Y:S03]  /*19c0*/  STL [R1+0x50], R25 ;  /* 0x0000501901007387 */ /* 0x0003e60000100800 */
[----:B------:R-:W-:Y:S01]  /*19d0*/  IMAD.SHL.U32 R0, R0, 0x40, RZ ;  /* 0x0000004000007824 */ /* 0x000fe200078e00ff */
[----:B------:R-:W-:Y:S02]  /*19e0*/  IADD3 R9, R7, UR6, RZ ;  /* 0x0000000607097c10 */ /* 0x000fe4000fffe0ff */
[----:B------:R-:W-:-:S02]  /*19f0*/  SEL R2, R2, 0xfffffff0, !P1 ;  /* 0xfffffff002027807 */ /* 0x000fc40004800000 */
[----:B------:R-:W-:Y:S02]  /*1a00*/  LOP3.LUT R218, R0, 0xfffffe00, RZ, 0xc0, !PT ;  /* 0xfffffe0000da7812 */ /* 0x000fe400078ec0ff */
[----:B------:R-:W-:Y:S01]  /*1a10*/  SEL R4, R49, 0xffffffe0, !P2 ;  /* 0xffffffe031047807 */ /* 0x000fe20005000000 */
[----:B------:R-:W-:Y:S05]  /*1a20*/  @P0 BRA `(.L_x_124) ;  /* 0x0000009000000947 */ /* 0x000fea0003800000 */
[----:B------:R-:W-:-:S13]  /*1a30*/  ISETP.GE.AND P0, PT, R26, c[0x0][0x220], PT ;  /* 0x000088001a007a0c */ /* 0x000fda0003f06270 */
[----:B------:R3:W-:Y:S01]  /*1a40*/  @P0 STS.128 [R235+0x4000], RZ ;  /* 0x004000ffeb000388 */ /* 0x0007e20000000c00 */
[----:B------:R-:W-:Y:S05]  /*1a50*/  @P0 BRA `(.L_x_124) ;  /* 0x0000006000000947 */ /* 0x000fea0003800000 */
[----:B------:R-:W-:-:S04]  /*1a60*/  LEA R10, P0, R6, c[0x0][0x168], 0x1 ;  /* 0x00005a00060a7a11 */ /* 0x000fc800078008ff */
[----:B------:R-:W-:-:S05]  /*1a70*/  LEA.HI.X R11, R6, c[0x0][0x16c], R9, 0x1, P0 ;  /* 0x00005b00060b7a11 */ /* 0x000fca00000f0c09 */
[----:B------:R-:W-:Y:S01]  /*1a80*/  @!PT LDS RZ, [RZ] ;  /* 0x00000000fffff984 */ /* 0x000fe20000000800 */
[----:B------:R-:W-:Y:S01]  /*1a90*/  @!PT LDS RZ, [RZ] ;  /* 0x00000000fffff984 */ /* 0x000fe20000000800 */
[----:B------:R-:W-:Y:S01]  /*1aa0*/  @!PT LDS RZ, [RZ] ;  /* 0x00000000fffff984 */ /* 0x000fe20000000800 */
[----:B------:R1:W-:Y:S04]  /*1ab0*/  LDGSTS.E.BYPASS.LTC128B.128 [R235+0x4000], [R10.64] ;  /* 0x040000000aeb7fae */ /* 0x0003e8000b901d52 */
.L_x_124:
[----:B------:R-:W-:Y:S05]  /*1ac0*/  BSYNC B0 ;  /* 0x0000000000007941 */ /* 0x000fea0003800000 */
.L_x_123:
[----:B------:R-:W-:Y:S01]  /*1ad0*/  ISETP.GE.AND P0, PT, R22, UR12, PT ;  /* 0x0000000c16007c0c */ /* 0x000fe2000bf06270 */
[----:B------:R-:W-:Y:S01]  /*1ae0*/  ULDC UR6, c[0x0][0x19c] ;  /* 0x0000670000067ab9 */ /* 0x000fe20000000800 */
[----:B------:R-:W-:Y:S01]  /*1af0*/  BSSY B0, `(.L_x_125) ;  /* 0x000000f000007945 */ /* 0x000fe20003800000 */
[----:B------:R-:W-:Y:S02]  /*1b00*/  USHF.L.U32 UR20, UR4, 0x4, URZ ;  /* 0x0000000404147899 */ /* 0x000fe4000800063f */
[----:B------:R-:W-:-:S08]  /*1b10*/  USHF.L.U64.HI UR9, UR4, UR9, UR6 ;  /* 0x0000000904097299 */ /* 0x000fd00008010206 */
[----:B------:R-:W-:Y:S05]  /*1b20*/  @P0 BRA `(.L_x_126) ;  /* 0x000000b000000947 */ /* 0x000fea0003800000 */
[----:B------:R-:W-:-:S13]  /*1b30*/  ISETP.GE.AND P0, PT, R26, c[0x0][0x220], PT ;  /* 0x000088001a007a0c */ /* 0x000fda0003f06270 */
[----:B------:R1:W-:Y:S01]  /*1b40*/  @P0 STS.128 [R235+0x4800], RZ ;  /* 0x004800ffeb000388 */ /* 0x0003e20000000c00 */
[----:B------:R-:W-:Y:S05]  /*1b50*/  @P0 BRA `(.L_x_126) ;  /* 0x0000008000000947 */ /* 0x000fea0003800000 */
[----:B------:R-:W-:-:S04]  /*1b60*/  IADD3 R0, P0, R6, UR20, RZ ;  /* 0x0000001406007c10 */ /* 0x000fc8000ff1e0ff */
[----:B------:R-:W-:Y:S02]  /*1b70*/  IADD3.X R3, R9, UR9, RZ, P0, !PT ;  /* 0x0000000909037c10 */ /* 0x000fe400087fe4ff */
[----:B-1----:R-:W-:-:S04]  /*1b80*/  LEA R10, P0, R0, c[0x0][0x168], 0x1 ;  /* 0x00005a00000a7a11 */ /* 0x002fc800078008ff */
[----:B------:R-:W-:-:S05]  /*1b90*/  LEA.HI.X R11, R0, c[0x0][0x16c], R3, 0x1, P0 ;  /* 0x00005b00000b7a11 */ /* 0x000fca00000f0c03 */
[----:B------:R-:W-:Y:S01]  /*1ba0*/  @!PT LDS RZ, [RZ] ;  /* 0x00000000fffff984 */ /* 0x000fe20000000800 */
[----:B------:R-:W-:Y:S01]  /*1bb0*/  @!PT LDS RZ, [RZ] ;  /* 0x00000000fffff984 */ /* 0x000fe20000000800 */
[----:B------:R-:W-:Y:S01]  /*1bc0*/  @!PT LDS RZ, [RZ] ;  /* 0x00000000fffff984 */ /* 0x000fe20000000800 */
[----:B------:R1:W-:Y:S04]  /*1bd0*/  LDGSTS.E.BYPASS.LTC128B.128 [R235+0x4800], [R10.64] ;  /* 0x048000000aeb7fae */ /* 0x0003e8000b901d52 */
.L_x_126:
[----:B------:R-:W-:Y:S05]  /*1be0*/  BSYNC B0 ;  /* 0x0000000000007941 */ /* 0x000fea0003800000 */
.L_x_125:
[----:B------:R-:W-:Y:S01]  /*1bf0*/  ISETP.GE.AND P0, PT, R21, UR12, PT ;  /* 0x0000000c15007c0c */ /* 0x000fe2000bf06270 */
[----:B------:R-:W-:-:S12]  /*1c00*/  BSSY B0, `(.L_x_127) ;  /* 0x0000010000007945 */ /* 0x000fd80003800000 */
[----:B------:R-:W-:Y:S05]  /*1c10*/  @P0 BRA `(.L_x_128) ;  /* 0x000000e000000947 */ /* 0x000fea0003800000 */
[----:B------:R-:W-:-:S13]  /*1c20*/  ISETP.GE.AND P0, PT, R26, c[0x0][0x220], PT ;  /* 0x000088001a007a0c */ /* 0x000fda0003f06270 */
[----:B------:R1:W-:Y:S01]  /*1c30*/  @P0 STS.128 [R235+0x5000], RZ ;  /* 0x005000ffeb000388 */ /* 0x0003e20000000c00 */
[----:B------:R-:W-:Y:S05]  /*1c40*/  @P0 BRA `(.L_x_128) ;  /* 0x000000b000000947 */ /* 0x000fea0003800000 */
[----:B------:R-:W-:Y:S02]  /*1c50*/  IMAD.U32 R0, RZ, RZ, UR4 ;  /* 0x00000004ff007e24 */ /* 0x000fe4000f8e00ff */
[----:B-1----:R-:W-:Y:S02]  /*1c60*/  IMAD.MOV.U32 R10, RZ, RZ, c[0x0][0x19c] ;  /* 0x00006700ff0a7624 */ /* 0x002fe400078e00ff */
[----:B------:R-:W-:Y:S01]  /*1c70*/  IMAD.U32 R3, RZ, RZ, UR4 ;  /* 0x00000004ff037e24 */ /* 0x000fe2000f8e00ff */
[----:B------:R-:W-:-:S04]  /*1c80*/  LEA R0, P0, R0, R6, 0x5 ;  /* 0x0000000600007211 */ /* 0x000fc800078028ff */
[----:B------:R-:W-:Y:S02]  /*1c90*/  LEA.HI.X R3, R3, R9, R10, 0x5, P0 ;  /* 0x0000000903037211 */ /* 0x000fe400000f2c0a */
[----:B------:R-:W-:-:S04]  /*1ca0*/  LEA R10, P0, R0, c[0x0][0x168], 0x1 ;  /* 0x00005a00000a7a11 */ /* 0x000fc800078008ff */
[----:B------:R-:W-:-:S05]  /*1cb0*/  LEA.HI.X R11, R0, c[0x0][0x16c], R3, 0x1, P0 ;  /* 0x00005b00000b7a11 */ /* 0x000fca00000f0c03 */
[----:B------:R-:W-:Y:S01]  /*1cc0*/  @!PT LDS RZ, [RZ] ;  /* 0x00000000fffff984 */ /* 0x000fe20000000800 */
[----:B------:R-:W-:Y:S01]  /*1cd0*/  @!PT LDS RZ, [RZ] ;  /* 0x00000000fffff984 */ /* 0x000fe20000000800 */
[----:B------:R-:W-:Y:S01]  /*1ce0*/  @!PT LDS RZ, [RZ] ;  /* 0x00000000fffff984 */ /* 0x000fe20000000800 */
[----:B------:R1:W-:Y:S04]  /*1cf0*/  LDGSTS.E.BYPASS.LTC128B.128 [R235+0x5000], [R10.64] ;  /* 0x050000000aeb7fae */ /* 0x0003e8000b901d52 */
.L_x_128:
[----:B------:R-:W-:Y:S05]  /*1d00*/  BSYNC B0 ;  /* 0x0000000000007941 */ /* 0x000fea0003800000 */
.L_x_127:
[----:B------:R-:W-:Y:S01]  /*1d10*/  ISETP.GE.AND P0, PT, R20, UR12, PT ;  /* 0x0000000c14007c0c */ /* 0x000fe2000bf06270 */
[----:B------:R-:W-:-:S12]  /*1d20*/  BSSY B0, `(.L_x_129) ;  /* 0x0000011000007945 */ /* 0x000fd80003800000 */
[----:B------:R-:W-:Y:S05]  /*1d30*/  @P0 BRA `(.L_x_130) ;  /* 0x000000f000000947 */ /* 0x000fea0003800000 */
[----:B------:R-:W-:-:S13]  /*1d40*/  ISETP.GE.AND P0, PT, R26, c[0x0][0x220], PT ;  /* 0x000088001a007a0c */ /* 0x000fda0003f06270 */
[----:B------:R1:W-:Y:S01]  /*1d50*/  @P0 STS.128 [R235+0x5800], RZ ;  /* 0x005800ffeb000388 */ /* 0x0003e20000000c00 */
[----:B------:R-:W-:Y:S05]  /*1d60*/  @P0 BRA `(.L_x_130) ;  /* 0x000000c000000947 */ /* 0x000fea0003800000 */
[----:B-1----:R-:W-:Y:S01]  /*1d70*/  IMAD.U32 R12, RZ, RZ, UR4 ;  /* 0x00000004ff0c7e24 */ /* 0x002fe2000f8e00ff */
[----:B------:R-:W-:Y:S01]  /*1d80*/  ULDC UR6, c[0x0][0x19c] ;  /* 0x0000670000067ab9 */ /* 0x000fe20000000800 */
[----:B------:R-:W-:Y:S01]  /*1d90*/  IMAD.MOV.U32 R8, RZ, RZ, R6 ;  /* 0x000000ffff087224 */ /* 0x000fe200078e0006 */
[----:B------:R-:W-:-:S03]  /*1da0*/  UIMAD UR6, UR6, 0x30, URZ ;  /* 0x00000030060678a4 */ /* 0x000fc6000f8e023f */
[----:B------:R-:W-:-:S05]  /*1db0*/  IMAD.WIDE.U32 R12, R12, 0x30, R8 ;  /* 0x000000300c0c7825 */ /* 0x000fca00078e0008 */
[----:B------:R-:W-:Y:S02]  /*1dc0*/  IADD3 R0, R13, UR6, RZ ;  /* 0x000000060d007c10 */ /* 0x000fe4000fffe0ff */
[----:B------:R-:W-:-:S04]  /*1dd0*/  LEA R10, P0, R12, c[0x0][0x168], 0x1 ;  /* 0x00005a000c0a7a11 */ /* 0x000fc800078008ff */
[----:B------:R-:W-:-:S05]  /*1de0*/  LEA.HI.X R11, R12, c[0x0][0x16c], R0, 0x1, P0 ;  /* 0x00005b000c0b7a11 */ /* 0x000fca00000f0c00 */
[----:B------:R-:W-:Y:S01]  /*1df0*/  @!PT LDS RZ, [RZ] ;  /* 0x00000000fffff984 */ /* 0x000fe20000000800 */
[----:B------:R-:W-:Y:S01]  /*1e00*/  @!PT LDS RZ, [RZ] ;  /* 0x00000000fffff984 */ /* 0x000fe20000000800 */
[----:B------:R-:W-:Y:S01]  /*1e10*/  @!PT LDS RZ, [RZ] ;  /* 0x00000000fffff984 */ /* 0x000fe20000000800 */
[----:B------:R1:W-:Y:S04]  /*1e20*/  LDGSTS.E.BYPASS.LTC128B.128 [R235+0x5800], [R10.64] ;  /* 0x058000000aeb7fae */ /* 0x0003e8000b901d52 */
.L_x_130:
[----:B------:R-:W-:Y:S05]  /*1e30*/  BSYNC B0 ;  /* 0x0000000000007941 */ /* 0x000fea0003800000 */
.L_x_129:
        /* <DEDUP_REMOVED lines=17> */
.L_x_132:
[----:B------:R-:W-:Y:S05]  /*1f50*/  BSYNC B0 ;  /* 0x0000000000007941 */ /* 0x000fea0003800000 */
.L_x_131:
[----:B------:R-:W-:Y:S01]  /*1f60*/  ISETP.GE.AND P0, PT, R18, UR12, PT ;  /* 0x0000000c12007c0c */ /* 0x000fe2000bf06270 */
[----:B------:R-:W-:-:S12]  /*1f70*/  BSSY B0, `(.L_x_133) ;  /* 0x0000012000007945 */ /* 0x000fd80003800000 */
[----:B------:R-:W-:Y:S05]  /*1f80*/  @P0 BRA `(.L_x_134) ;  /* 0x0000010000000947 */ /* 0x000fea0003800000 */
[----:B------:R-:W-:-:S13]  /*1f90*/  ISETP.GE.AND P0, PT, R26, c[0x0][0x220], PT ;  /* 0x000088001a007a0c */ /* 0x000fda0003f06270 */
[----:B------:R1:W-:Y:S01]  /*1fa0*/  @P0 STS.128 [R235+0x6800], RZ ;  /* 0x006800ffeb000388 */ /* 0x0003e20000000c00 */
[----:B------:R-:W-:Y:S05]  /*1fb0*/  @P0 BRA `(.L_x_134) ;  /* 0x000000d000000947 */ /* 0x000fea0003800000 */
[----:B-1----:R-:W-:Y:S01]  /*1fc0*/  MOV R10, R6 ;  /* 0x00000006000a7202 */ /* 0x002fe20000000f00 */
[----:B------:R-:W-:Y:S01]  /*1fd0*/  IMAD.U32 R0, RZ, RZ, UR4 ;  /* 0x00000004ff007e24 */ /* 0x000fe2000f8e00ff */
        /* <DEDUP_REMOVED lines=11> */
.L_x_134:
[----:B------:R-:W-:Y:S05]  /*2090*/  BSYNC B0 ;  /* 0x0000000000007941 */ /* 0x000fea0003800000 */
.L_x_133:
        /* <DEDUP_REMOVED lines=19> */
.L_x_136:
[----:B------:R-:W-:Y:S05]  /*21d0*/  BSYNC B0 ;  /* 0x0000000000007941 */ /* 0x000fea0003800000 */
.L_x_135:
[----:B------:R-:W-:Y:S01]  /*21e0*/  ISETP.GE.AND P0, PT, R16, UR12, PT ;  /* 0x0000000c10007c0c */ /* 0x000fe2000bf06270 */
[----:B------:R-:W-:-:S12]  /*21f0*/  BSSY B0, `(.L_x_137) ;  /* 0x0000011000007945 */ /* 0x000fd80003800000 */
[----:B------:R-:W-:Y:S05]  /*2200*/  @P0 BRA `(.L_x_138) ;  /* 0x000000f000000947 */ /* 0x000fea0003800000 */
[----:B------:R-:W-:-:S13]  /*2210*/  ISETP.GE.AND P0, PT, R26, c[0x0][0x220], PT ;  /* 0x000088001a007a0c */ /* 0x000fda0003f06270 */
[----:B------:R1:W-:Y:S01]  /*2220*/  @P0 STS.128 [R235+0x7800], RZ ;  /* 0x007800ffeb000388 */ /* 0x0003e20000000c00 */
[----:B------:R-:W-:Y:S05]  /*2230*/  @P0 BRA `(.L_x_138) ;  /* 0x000000c000000947 */ /* 0x000fea0003800000 */
        /* <DEDUP_REMOVED lines=12> */
.L_x_138:
[----:B------:R-:W-:Y:S05]  /*2300*/  BSYNC B0 ;  /* 0x0000000000007941 */ /* 0x000fea0003800000 */
.L_x_137:
[----:B------:R-:W0:Y:S01]  /*2310*/  LDGDEPBAR ;  /* 0x00000000000079af */ /* 0x000e220000000000 */
[----:B------:R-:W-:Y:S01]  /*2320*/  ISETP.GE.AND P1, PT, R14, UR12, PT ;  /* 0x0000000c0e007c0c */ /* 0x000fe2000bf26270 */
[----:B------:R-:W-:Y:S01]  /*2330*/  ULDC.64 UR6, c[0x0][0x1a0] ;  /* 0x0000680000067ab9 */ /* 0x000fe20000000a00 */
[----:B------:R-:W-:Y:S01]  /*2340*/  BSSY B0, `(.L_x_139) ;  /* 0x0000017000007945 */ /* 0x000fe20003800000 */
[----:B------:R-:W-:Y:S02]  /*2350*/  UIMAD.WIDE.U32 UR22, UR17, UR6, URZ ;  /* 0x00000006111672a5 */ /* 0x000fe4000f8e003f */
[----:B------:R-:W-:-:S04]  /*2360*/  UIMAD UR6, UR15, UR6, URZ ;  /* 0x000000060f0672a4 */ /* 0x000fc8000f8e023f */
[----:B------:R-:W-:Y:S01]  /*2370*/  UIMAD UR6, UR17, UR7, UR6 ;  /* 0x00000007110672a4 */ /* 0x000fe2000f8e0206 */
[----:B------:R-:W-:Y:S02]  /*2380*/  IMAD.U32 R8, RZ, RZ, UR22 ;  /* 0x00000016ff087e24 */ /* 0x000fe4000f8e00ff */
[----:B------:R-:W-:Y:S01]  /*2390*/  IMAD.U32 R9, RZ, RZ, UR23 ;  /* 0x00000017ff097e24 */ /* 0x000fe2000f8e00ff */
[----:B------:R-:W-:Y:S02]  /*23a0*/  UIADD3 UR6, UR23, UR6, URZ ;  /* 0x0000000617067290 */ /* 0x000fe4000fffe03f */
[----:B-1----:R-:W-:-:S04]  /*23b0*/  LEA R6, P0, R8, R28, 0x7 ;  /* 0x0000001c08067211 */ /* 0x002fc800078038ff */
[----:B------:R-:W-:Y:S01]  /*23c0*/  IMAD.U32 R0, RZ, RZ, UR6 ;  /* 0x00000006ff007e24 */ /* 0x000fe2000f8e00ff */
[----:B------:R-:W-:-:S04]  /*23d0*/  DEPBAR.LE SB0, 0x0 ;  /* 0x000080000000791a */ /* 0x000fc80000000000 */
[----:B------:R-:W-:Y:S01]  /*23e0*/  BAR.SYNC.DEFER_BLOCKING 0x0 ;  /* 0x0000000000007b1d */ /* 0x000fe20000010000 */
[----:B------:R-:W-:-:S05]  /*23f0*/  LEA.HI.X R7, R8, R25, R0, 0x7, P0 ;  /* 0x0000001908077211 */ /* 0x000fca00000f3c00 */
[----:B------:R1:W-:Y:S01]  /*2400*/  @P1 STS.128 [R235+0x8000], RZ ;  /* 0x008000ffeb001388 */ /* 0x0003e20000000c00 */
        /* <DEDUP_REMOVED lines=10> */
.L_x_140:
[----:B------:R-:W-:Y:S05]  /*24b0*/  BSYNC B0 ;  /* 0x0000000000007941 */ /* 0x000fea0003800000 */
.L_x_139:
[----:B------:R-:W-:Y:S01]  /*24c0*/  ISETP.GE.AND P0, PT, R22, UR12, PT ;  /* 0x0000000c16007c0c */ /* 0x000fe2000bf06270 */
[----:B------:R-:W-:-:S12]  /*24d0*/  BSSY B0, `(.L_x_141) ;  /* 0x0000010000007945 */ /* 0x000fd80003800000 */
[----:B------:R1:W-:Y:S01]  /*24e0*/  @P0 STS.128 [R235+0x8800], RZ ;  /* 0x008800ffeb000388 */ /* 0x0003e20000000c00 */
[----:B------:R-:W-:Y:S05]  /*24f0*/  @P0 BRA `(.L_x_142) ;  /* 0x000000d000000947 */ /* 0x000fea0003800000 */
[----:B------:R-:W-:-:S13]  /*2500*/  ISETP.GE.AND P0, PT, R26, c[0x0][0x220], PT ;  /* 0x000088001a007a0c */ /* 0x000fda0003f06270 */
[----:B------:R1:W-:Y:S01]  /*2510*/  @P0 STS.128 [R235+0x8800], RZ ;  /* 0x008800ffeb000388 */ /* 0x0003e20000000c00 */
[----:B------:R-:W-:Y:S05]  /*2520*/  @P0 BRA `(.L_x_142) ;  /* 0x000000a000000947 */ /* 0x000fea0003800000 */
[----:B------:R-:W-:Y:S02]  /*2530*/  IMAD.MOV.U32 R3, RZ, RZ, c[0x0][0x1a0] ;  /* 0x00006800ff037624 */ /* 0x000fe400078e00ff */
[----:B-1----:R-:W-:-:S03]  /*2540*/  IMAD.MOV.U32 R8, RZ, RZ, c[0x0][0x1a4] ;  /* 0x00006900ff087624 */ /* 0x002fc600078e00ff */
        /* <DEDUP_REMOVED lines=8> */
.L_x_142:
[----:B------:R-:W-:Y:S05]  /*25d0*/  BSYNC B0 ;  /* 0x0000000000007941 */ /* 0x000fea0003800000 */
.L_x_141:
        /* <DEDUP_REMOVED lines=17> */
.L_x_144:
[----:B------:R-:W-:Y:S05]  /*26f0*/  BSYNC B0 ;  /* 0x0000000000007941 */ /* 0x000fea0003800000 */
.L_x_143:
[----:B------:R-:W-:Y:S01]  /*2700*/  ISETP.GE.AND P0, PT, R20, UR12, PT ;  /* 0x0000000c14007c0c */ /* 0x000fe2000bf06270 */
[----:B------:R-:W-:-:S12]  /*2710*/  BSSY B0, `(.L_x_145) ;  /* 0x0000011000007945 */ /* 0x000fd80003800000 */
[----:B------:R1:W-:Y:S01]  /*2720*/  @P0 STS.128 [R235+0x9800], RZ ;  /* 0x009800ffeb000388 */ /* 0x0003e20000000c00 */
[----:B------:R-:W-:Y:S05]  /*2730*/  @P0 BRA `(.L_x_146) ;  /* 0x000000e000000947 */ /* 0x000fea0003800000 */
[----:B------:R-:W-:-:S13]  /*2740*/  ISETP.GE.AND P0, PT, R26, c[0x0][0x220], PT ;  /* 0x000088001a007a0c */ /* 0x000fda0003f06270 */
[----:B------:R1:W-:Y:S01]  /*2750*/  @P0 STS.128 [R235+0x9800], RZ ;  /* 0x009800ffeb000388 */ /* 0x0003e20000000c00 */
[----:B------:R-:W-:Y:S05]  /*2760*/  @P0 BRA `(.L_x_146) ;  /* 0x000000b000000947 */ /* 0x000fea0003800000 */
[----:B------:R-:W-:Y:S01]  /*2770*/  IMAD.MOV.U32 R10, RZ, RZ, c[0x0][0x1a0] ;  /* 0x00006800ff0a7624 */ /* 0x000fe200078e00ff */
[----:B------:R-:W-:Y:S02]  /*2780*/  ULDC UR6, c[0x0][0x1a4] ;  /* 0x0000690000067ab9 */ /* 0x000fe40000000800 */
[----:B------:R-:W-:Y:S01]  /*2790*/  UIMAD UR6, UR6, 0x30, URZ ;  /* 0x00000030060678a4 */ /* 0x000fe2000f8e023f */
[----:B------:R-:W-:-:S05]  /*27a0*/  IMAD.WIDE.U32 R10, R10, 0x30, R6 ;  /* 0x000000300a0a7825 */ /* 0x000fca00078e0006 */
[----:B------:R-:W-:Y:S02]  /*27b0*/  IADD3 R0, R11, UR6, RZ ;  /* 0x000000060b007c10 */ /* 0x000fe4000fffe0ff */
[----:B-1----:R-:W-:-:S04]  /*27c0*/  LEA R8, P0, R10, c[0x0][0x170], 0x1 ;  /* 0x00005c000a087a11 */ /* 0x002fc800078008ff */
[----:B------:R-:W-:-:S05]  /*27d0*/  LEA.HI.X R9, R10, c[0x0][0x174], R0, 0x1, P0 ;  /* 0x00005d000a097a11 */ /* 0x000fca00000f0c00 */
[----:B------:R-:W-:Y:S01]  /*27e0*/  @!PT LDS RZ, [RZ] ;  /* 0x00000000fffff984 */ /* 0x000fe20000000800 */
[----:B------:R-:W-:Y:S01]  /*27f0*/  @!PT LDS RZ, [RZ] ;  /* 0x00000000fffff984 */ /* 0x000fe20000000800 */
[----:B------:R-:W-:Y:S01]  /*2800*/  @!PT LDS RZ, [RZ] ;  /* 0x00000000fffff984 */ /* 0x000fe20000000800 */
[----:B------:R1:W-:Y:S04]  /*2810*/  LDGSTS.E.BYPASS.LTC128B.128 [R235+0x9800], [R8.64] ;  /* 0x0980000008eb7fae */ /* 0x0003e8000b901d52 */
.L_x_146:
[----:B------:R-:W-:Y:S05]  /*2820*/  BSYNC B0 ;  /* 0x0000000000007941 */ /* 0x000fea0003800000 */
.L_x_145:
        /* <DEDUP_REMOVED lines=17> */
.L_x_148:
[----:B------:R-:W-:Y:S05]  /*2940*/  BSYNC B0 ;  /* 0x0000000000007941 */ /* 0x000fea0003800000 */
.L_x_147:
[----:B------:R-:W-:Y:S01]  /*2950*/  ISETP.GE.AND P0, PT, R18, UR12, PT ;  /* 0x0000000c12007c0c */ /* 0x000fe2000bf06270 */
[----:B------:R-:W-:-:S12]  /*2960*/  BSSY B0, `(.L_x_149) ;  /* 0x0000013000007945 */ /* 0x000fd80003800000 */
[----:B------:R1:W-:Y:S01]  /*2970*/  @P0 STS.128 [R235+0xa800], RZ ;  /* 0x00a800ffeb000388 */ /* 0x0003e20000000c00 */
[----:B------:R-:W-:Y:S05]  /*2980*/  @P0 BRA `(.L_x_150) ;  /* 0x0000010000000947 */ /* 0x000fea0003800000 */
[----:B------:R-:W-:-:S13]  /*2990*/  ISETP.GE.AND P0, PT, R26, c[0x0][0x220], PT ;  /* 0x000088001a007a0c */ /* 0x000fda0003f06270 */
[----:B------:R1:W-:Y:S01]  /*29a0*/  @P0 STS.128 [R235+0xa800], RZ ;  /* 0x00a800ffeb000388 */ /* 0x0003e20000000c00 */
[----:B------:R-:W-:Y:S05]  /*29b0*/  @P0 BRA `(.L_x_150) ;  /* 0x000000d000000947 */ /* 0x000fea0003800000 */
[----:B-1----:R-:W-:Y:S01]  /*29c0*/  MOV R8, R6 ;  /* 0x0000000600087202 */ /* 0x002fe20000000f00 */
[----:B------:R-:W-:Y:S01]  /*29d0*/  IMAD.MOV.U32 R0, RZ, RZ, c[0x0][0x1a0] ;  /* 0x00006800ff007624 */ /* 0x000fe200078e00ff */
        /* <DEDUP_REMOVED lines=11> */
.L_x_150:
[----:B------:R-:W-:Y:S05]  /*2a90*/  BSYNC B0 ;  /* 0x0000000000007941 */ /* 0x000fea0003800000 */
.L_x_149:
        /* <DEDUP_REMOVED lines=20> */
.L_x_152:
[----:B------:R-:W-:Y:S05]  /*2be0*/  BSYNC B0 ;  /* 0x0000000000007941 */ /* 0x000fea0003800000 */
.L_x_151:
[----:B------:R-:W-:Y:S01]  /*2bf0*/  ISETP.GE.AND P0, PT, R16, UR12, PT ;  /* 0x0000000c10007c0c */ /* 0x000fe2000bf06270 */
[----:B------:R-:W-:Y:S01]  /*2c00*/  BSSY B0, `(.L_x_153) ;  /* 0x0000012000007945 */ /* 0x000fe20003800000 */
[----:B-1----:R-:W-:-:S11]  /*2c10*/  SHF.R.S32.HI R10, RZ, 0x5, R24 ;  /* 0x00000005ff0a7819 */ /* 0x002fd60000011418 */
        /* <DEDUP_REMOVED lines=16> */
.L_x_154:
[----:B------:R-:W-:Y:S05]  /*2d20*/  BSYNC B0 ;  /* 0x0000000000007941 */ /* 0x000fea0003800000 */
.L_x_153:
[----:B-1----:R-:W-:Y:S01]  /*2d30*/  SHF.R.S32.HI R7, RZ, 0x4, R23 ;  /* 0x00000004ff077819 */ /* 0x002fe20000011417 */
[C---:B------:R-:W-:Y:S01]  /*2d40*/  IMAD.SHL.U32 R6, R48.reuse, 0x40, RZ ;  /* 0x0000004030067824 */ /* 0x040fe200078e00ff */
[----:B------:R-:W-:Y:S01]  /*2d50*/  R2P PR, R48, 0x6 ;  /* 0x0000000630007804 */ /* 0x000fe20000000000 */
[----:B------:R-:W-:Y:S01]  /*2d60*/  IMAD.SHL.U32 R3, R5, 0x40, RZ ;  /* 0x0000004005037824 */ /* 0x000fe200078e00ff */
[----:B------:R-:W-:Y:S01]  /*2d70*/  LEA.HI R0, R23, R7, RZ, 0x1 ;  /* 0x0000000717007211 */ /* 0x000fe200078f08ff */
[----:B------:R-:W-:Y:S01]  /*2d80*/  IMAD.SHL.U32 R5, R14, 0x8, RZ ;  /* 0x000000080e057824 */ /* 0x000fe200078e00ff */
[----:B------:R-:W0:Y:S01]  /*2d90*/  LDGDEPBAR ;  /* 0x00000000000079af */ /* 0x000e220000000000 */
[----:B------:R-:W-:Y:S01]  /*2da0*/  UISETP.GE.AND UP0, UPT, UR14, 0x81, UPT ;  /* 0x000000810e00788c */ /* 0x000fe2000bf06270 */
[----:B------:R-:W-:Y:S02]  /*2db0*/  LOP3.LUT R0, R0, 0xfffffffe, RZ, 0xc0, !PT ;  /* 0xfffffffe00007812 */ /* 0x000fe400078ec0ff */
[----:B------:R-:W-:-:S03]  /*2dc0*/  LOP3.LUT R3, R3, 0x1c0, RZ, 0xc0, !PT ;  /* 0x000001c003037812 */ /* 0x000fc600078ec0ff */
[----:B------:R-:W-:Y:S01]  /*2dd0*/  IMAD.IADD R7, R7, 0x1, -R0 ;  /* 0x0000000107077824 */ /* 0x000fe200078e0a00 */
[----:B------:R-:W-:-:S03]  /*2de0*/  LOP3.LUT R0, R6, 0x1c0, RZ, 0xc0, !PT ;  /* 0x000001c006007812 */ /* 0x000fc600078ec0ff */
[----:B------:R-:W-:Y:S01]  /*2df0*/  IMAD.SHL.U32 R6, R7, 0x8, RZ ;  /* 0x0000000807067824 */ /* 0x000fe200078e00ff */
[----:B------:R-:W-:Y:S02]  /*2e00*/  LOP3.LUT R8, R0, 0x8, R5, 0xf8, !PT ;  /* 0x0000000800087812 */ /* 0x000fe400078ef805 */
[----:B------:R-:W-:Y:S02]  /*2e10*/  SHF.R.U32.HI R0, RZ, 0x3, R0 ;  /* 0x00000003ff007819 */ /* 0x000fe40000011600 */
[----:B------:R-:W-:Y:S02]  /*2e20*/  LOP3.LUT R6, R3, 0x8, R6, 0xf8, !PT ;  /* 0x0000000803067812 */ /* 0x000fe400078ef806 */
[----:B------:R-:W-:Y:S01]  /*2e30*/  SHF.R.U32.HI R5, RZ, 0x3, R3 ;  /* 0x00000003ff057819 */ /* 0x000fe20000011603 */
[----:B------:R-:W-:Y:S01]  /*2e40*/  IMAD R3, R10, 0x400, R218 ;  /* 0x000004000a037824 */ /* 0x000fe200078e02da */
[----:B------:R-:W-:Y:S02]  /*2e50*/  LOP3.LUT R0, R8, R0, RZ, 0x3c, !PT ;  /* 0x0000000008007212 */ /* 0x000fe400078e3cff */
[----:B------:R-:W-:-:S03]  /*2e60*/  LOP3.LUT R217, R6, R5, RZ, 0x3c, !PT ;  /* 0x0000000506d97212 */ /* 0x000fc600078e3cff */
[----:B------:R-:W-:Y:S02]  /*2e70*/  IMAD R0, R7, 0x200, R0 ;  /* 0x0000020007007824 */ /* 0x000fe400078e0200 */
[----:B------:R-:W-:Y:S02]  /*2e80*/  IMAD.IADD R3, R217, 0x1, R3 ;  /* 0x00000001d9037824 */ /* 0x000fe400078e0203 */
[----:B------:R-:W-:Y:S01]  /*2e90*/  IMAD.SHL.U32 R216, R0, 0x2, RZ ;  /* 0x0000000200d87824 */ /* 0x000fe200078e00ff */
[----:B------:R-:W-:Y:S01]  /*2ea0*/  SEL R0, R49, 0xffffffe0, !P1 ;  /* 0xffffffe031007807 */ /* 0x000fe20004800000 */
[----:B------:R-:W-:-:S03]  /*2eb0*/  IMAD.SHL.U32 R223, R3, 0x2, RZ ;  /* 0x0000000203df7824 */ /* 0x000fc600078e00ff */
[----:B------:R-:W-:Y:S01]  /*2ec0*/  LDSM.16.M88.4 R16, [R216+0x4000] ;  /* 0x00400000d810783b */ /* 0x000fe20000000200 */
[C---:B------:R-:W-:Y:S01]  /*2ed0*/  IMAD.IADD R222, R216.reuse, 0x1, R0 ;  /* 0x00000001d8de7824 */ /* 0x040fe200078e0200 */
[----:B------:R-:W-:Y:S01]  /*2ee0*/  IADD3 R3, R216, 0x4000, RZ ;  /* 0x00004000d8037810 */ /* 0x000fe20007ffe0ff */
[--C-:B------:R-:W-:Y:S01]  /*2ef0*/  IMAD R226, R2, 0x2, R223.reuse ;  /* 0x0000000202e27824 */ /* 0x100fe200078e02df */
[----:B------:R-:W1:Y:S01]  /*2f00*/  LDSM.16.M88.4 R12, [R223] ;  /* 0x00000000df0c783b */ /* 0x000e620000000200 */
[----:B------:R-:W-:Y:S01]  /*2f10*/  IADD3 R227, R216, 0x4040, RZ ;  /* 0x00004040d8e37810 */ /* 0x000fe20007ffe0ff */
[----:B------:R-:W-:Y:S01]  /*2f20*/  IMAD R224, R4, 0x2, R223 ;  /* 0x0000000204e07824 */ /* 0x000fe200078e02df */
[----:B------:R-:W-:Y:S01]  /*2f30*/  @P2 IADD3 R227, R3, -0x40, RZ ;  /* 0xffffffc003e32810 */ /* 0x000fe20007ffe0ff */
[----:B------:R-:W5:Y:S01]  /*2f40*/  LDSM.16.M88.4 R8, [R223+0x2000] ;  /* 0x00200000df08783b */ /* 0x000f620000000200 */
[----:B------:R-:W-:Y:S02]  /*2f50*/  IMAD.SHL.U32 R3, R219, 0x2, RZ ;  /* 0x00000002db037824 */ /* 0x000fe400078e00ff */
[----:B------:R-:W-:Y:S01]  /*2f60*/  IMAD R225, R2, 0x2, R224 ;  /* 0x0000000202e17824 */ /* 0x000fe200078e02e0 */
[----:B------:R-:W2:Y:S01]  /*2f70*/  LDSM.16.M88.4 R20, [R216+0x7800] ;  /* 0x00780000d814783b */ /* 0x000ea20000000200 */
[----:B------:R-:W-:Y:S01]  /*2f80*/  IMAD.IADD R221, R0, 0x1, R227 ;  /* 0x0000000100dd7824 */ /* 0x000fe200078e02e3 */
[----:B------:R-:W-:Y:S01]  /*2f90*/  LOP3.LUT R3, R3, 0x6, RZ, 0xc0, !PT ;  /* 0x0000000603037812 */ /* 0x000fe200078ec0ff */
[----:B------:R-:W-:Y:S01]  /*2fa0*/  IMAD.U32 R0, RZ, RZ, UR17 ;  /* 0x00000011ff007e24 */ /* 0x000fe2000f8e00ff */
[----:B------:R-:W3:Y:S01]  /*2fb0*/  LDSM.16.M88.4 R24, [R216+0x7000] ;  /* 0x00700000d818783b */ /* 0x000ee20000000200 */
[----:B------:R-:W-:-:S02]  /*2fc0*/  IADD3 R234, R227, 0x800, RZ ;  /* 0x00000800e3ea7810 */ /* 0x000fc40007ffe0ff */
[----:B------:R-:W-:Y:S01]  /*2fd0*/  IMAD R0, R0, 0x80, R3 ;  /* 0x0000008000007824 */ /* 0x000fe200078e0203 */
[----:B------:R-:W4:Y:S01]  /*2fe0*/  LDSM.16.M88.4 R44, [R216+0x4800] ;  /* 0x00480000d82c783b */ /* 0x000f220000000200 */
[C---:B------:R-:W-:Y:S02]  /*2ff0*/  IADD3 R233, R227.reuse, 0x1000, RZ ;  /* 0x00001000e3e97810 */ /* 0x040fe40007ffe0ff */
[----:B------:R-:W-:Y:S01]  /*3000*/  IADD3 R232, R227, 0x1800, RZ ;  /* 0x00001800e3e87810 */ /* 0x000fe20007ffe0ff */
[----:B------:R-:W2:Y:S01]  /*3010*/  LDSM.16.M88.4 R40, [R216+0x5000] ;  /* 0x00500000d828783b */ /* 0x000ea20000000200 */
[C---:B------:R-:W-:Y:S02]  /*3020*/  IADD3 R3, R0.reuse, 0x1, RZ ;  /* 0x0000000100037810 */ /* 0x040fe40007ffe0ff */
[----:B------:R-:W-:Y:S01]  /*3030*/  ISETP.GE.AND P3, PT, R0, UR14, PT ;  /* 0x0000000e00007c0c */ /* 0x000fe2000bf66270 */
[----:B------:R-:W2:Y:S01]  /*3040*/  LDSM.16.M88.4 R36, [R216+0x5800] ;  /* 0x00580000d824783b */ /* 0x000ea20000000200 */
[----:B------:R-:W-:-:S02]  /*3050*/  ISETP.GE.AND P2, PT, R3, UR14, PT ;  /* 0x0000000e03007c0c */ /* 0x000fc4000bf46270 */
[C---:B------:R-:W-:Y:S01]  /*3060*/  IADD3 R3, R0.reuse, 0x10, RZ ;  /* 0x0000001000037810 */ /* 0x040fe20007ffe0ff */
[----:B------:R-:W2:Y:S03]  /*3070*/  LDSM.16.M88.4 R32, [R216+0x6000] ;  /* 0x00600000d820783b */ /* 0x000ea60000000200 */
[----:B------:R-:W-:Y:S01]  /*3080*/  ISETP.GE.AND P6, PT, R3, UR14, PT ;  /* 0x0000000e03007c0c */ /* 0x000fe2000bfc6270 */
[----:B------:R-:W2:Y:S01]  /*3090*/  LDSM.16.M88.4 R28, [R216+0x6800] ;  /* 0x00680000d81c783b */ /* 0x000ea20000000200 */
[----:B------:R-:W-:-:S03]  /*30a0*/  IADD3 R3, R0, 0x18, RZ ;  /* 0x0000001800037810 */ /* 0x000fc60007ffe0ff */
[----:B------:R-:W-:Y:S01]  /*30b0*/  LDSM.16.M88.4 R84, [R222+0x7800] ;  /* 0x00780000de54783b */ /* 0x000fe20000000200 */
[----:B------:R-:W-:Y:S02]  /*30c0*/  ISETP.GE.AND P4, PT, R3, UR14, PT ;  /* 0x0000000e03007c0c */ /* 0x000fe4000bf86270 */
[----:B------:R-:W-:Y:S01]  /*30d0*/  IADD3 R3, R0, 0x19, RZ ;  /* 0x0000001900037810 */ /* 0x000fe20007ffe0ff */
[C---:B-1----:R-:W-:Y:S01]  /*30e0*/  HMMA.16816.F32 R52, R12.reuse, R18, RZ ;  /* 0x000000120c34723c */ /* 0x042fe200000018ff */
[----:B------:R-:W-:Y:S04]  /*30f0*/  LDSM.16.M88.4 R88, [R222+0x7000] ;  /* 0x00700000de58783b */ /* 0x000fe80000000200 */
[----:B------:R-:W-:Y:S03]  /*3100*/  LDSM.16.M88.4 R112, [R222+0x4800] ;  /* 0x00480000de70783b */ /* 0x000fe60000000200 */
[-C--:B------:R-:W-:Y:S01]  /*3110*/  HMMA.16816.F32 R180, R12, R16.reuse, RZ ;  /* 0x000000100cb4723c */ /* 0x080fe200000018ff */
[----:B------:R-:W-:Y:S04]  /*3120*/  LDSM.16.M88.4 R108, [R222+0x4000] ;  /* 0x00400000de6c783b */ /* 0x000fe80000000200 */
[----:B------:R-:W-:Y:S03]  /*3130*/  LDSM.16.M88.4 R104, [R222+0x5000] ;  /* 0x00500000de68783b */ /* 0x000fe60000000200 */
[C---:B-----5:R-:W-:Y:S01]  /*3140*/  HMMA.16816.F32 R76, R8.reuse, R16, RZ ;  /* 0x00000010084c723c */ /* 0x060fe200000018ff */
[----:B------:R-:W-:Y:S04]  /*3150*/  LDSM.16.M88.4 R100, [R222+0x5800] ;  /* 0x00580000de64783b */ /* 0x000fe80000000200 */
[----:B------:R-:W-:Y:S03]  /*3160*/  LDSM.16.M88.4 R96, [R222+0x6000] ;  /* 0x00600000de60783b */ /* 0x000fe60000000200 */
[----:B------:R-:W-:Y:S01]  /*3170*/  HMMA.16816.F32 R80, R8, R18, RZ ;  /* 0x000000120850723c */ /* 0x000fe200000018ff */
[----:B------:R-:W1:Y:S01]  /*3180*/  LDSM.16.M88.4 R16, [R226+0x2000] ;  /* 0x00200000e210783b */ /* 0x000e620000000200 */
[----:B------:R-:W-:-:S02]  /*3190*/  IMAD.MOV.U32 R220, RZ, RZ, R52 ;  /* 0x000000ffffdc7224 */ /* 0x000fc400078e0034 */
[----:B------:R-:W-:Y:S01]  /*31a0*/  IMAD.MOV.U32 R7, RZ, RZ, R53 ;  /* 0x000000ffff077224 */ /* 0x000fe200078e0035 */
[----:B------:R-:W5:Y:S01]  /*31b0*/  LDSM.16.M88.4 R92, [R222+0x6800] ;  /* 0x00680000de5c783b */ /* 0x000f620000000200 */
[----:B------:R-:W-:Y:S02]  /*31c0*/  IMAD.MOV.U32 R6, RZ, RZ, R54 ;  /* 0x000000ffff067224 */ /* 0x000fe400078e0036 */
[----:B------:R-:W-:Y:S01]  /*31d0*/  IMAD.MOV.U32 R5, RZ, RZ, R55 ;  /* 0x000000ffff057224 */ /* 0x000fe200078e0037 */
[C---:B--2---:R-:W-:Y:S08]  /*31e0*/  HMMA.16816.F32 R48, R8.reuse, R20, RZ ;  /* 0x000000140830723c */ /* 0x044ff000000018ff */
[C---:B---3--:R-:W-:Y:S08]  /*31f0*/  HMMA.16816.F32 R52, R8.reuse, R24, RZ ;  /* 0x000000180834723c */ /* 0x048ff000000018ff */
[C---:B----4-:R-:W-:Y:S08]  /*3200*/  HMMA.16816.F32 R72, R8.reuse, R44, RZ ;  /* 0x0000002c0848723c */ /* 0x050ff000000018ff */
        /* <DEDUP_REMOVED lines=10> */
[----:B------:R-:W-:Y:S01]  /*32b0*/  HMMA.16816.F32 R156, R8, R22, RZ ;  /* 0x00000016089c723c */ /* 0x000fe200000018ff */
[----:B------:R-:W2:Y:S07]  /*32c0*/  LDSM.16.M88.4 R8, [R226] ;  /* 0x00000000e208783b */ /* 0x000eae0000000200 */
[C---:B------:R-:W-:Y:S08]  /*32d0*/  HMMA.16816.F32 R164, R12.reuse, R32, RZ ;  /* 0x000000200ca4723c */ /* 0x040ff000000018ff */
[C---:B------:R-:W-:Y:S01]  /*32e0*/  HMMA.16816.F32 R236, R12.reuse, R34, RZ ;  /* 0x000000220cec723c */ /* 0x040fe200000018ff */
[----:B------:R-:W-:Y:S07]  /*32f0*/  LDSM.16.M88.4 R32, [R227+0x800] ;  /* 0x00080000e320783b */ /* 0x000fee0000000200 */
[C---:B------:R-:W-:Y:S08]  /*3300*/  HMMA.16816.F32 R136, R12.reuse, R20, RZ ;  /* 0x000000140c88723c */ /* 0x040ff000000018ff */
[----:B------:R-:W-:Y:S01]  /*3310*/  HMMA.16816.F32 R208, R12, R22, RZ ;  /* 0x000000160cd0723c */ /* 0x000fe200000018ff */
[----:B------:R-:W3:Y:S07]  /*3320*/  LDSM.16.M88.4 R20, [R224+0x2000] ;  /* 0x00200000e014783b */ /* 0x000eee0000000200 */
[C---:B-1----:R-:W-:Y:S01]  /*3330*/  HMMA.16816.F32 R120, R16.reuse, R84, R48 ;  /* 0x000000541078723c */ /* 0x042fe20000001830 */
[----:B------:R-:W1:Y:S07]  /*3340*/  LDSM.16.M88.4 R48, [R227+0x2800] ;  /* 0x00280000e330783b */ /* 0x000e6e0000000200 */
[----:B------:R-:W-:Y:S01]  /*3350*/  HMMA.16816.F32 R124, R16, R88, R52 ;  /* 0x00000058107c723c */ /* 0x000fe20000001834 */
[----:B------:R-:W4:Y:S07]  /*3360*/  LDSM.16.M88.4 R52, [R227+0x2000] ;  /* 0x00200000e334783b */ /* 0x000f2e0000000200 */
[C---:B------:R-:W-:Y:S08]  /*3370*/  HMMA.16816.F32 R148, R12.reuse, R28, RZ ;  /* 0x0000001c0c94723c */ /* 0x040ff000000018ff */
[C---:B------:R-:W-:Y:S08]  /*3380*/  HMMA.16816.F32 R176, R12.reuse, R44, RZ ;  /* 0x0000002c0cb0723c */ /* 0x040ff000000018ff */
[C---:B------:R-:W-:Y:S01]  /*3390*/  HMMA.16816.F32 R248, R12.reuse, R46, RZ ;  /* 0x0000002e0cf8723c */ /* 0x040fe200000018ff */
[----:B------:R-:W1:Y:S07]  /*33a0*/  LDSM.16.M88.4 R44, [R227+0x3000] ;  /* 0x00300000e32c783b */ /* 0x000e6e0000000200 */
[----:B------:R-:W-:Y:S08]  /*33b0*/  HMMA.16816.F32 R172, R12, R40, RZ ;  /* 0x000000280cac723c */ /* 0x000ff000000018ff */
[----:B------:R-:W-:Y:S08]  /*33c0*/  HMMA.16816.F32 R200, R16, R112, R72 ;  /* 0x0000007010c8723c */ /* 0x000ff00000001848 */
[C---:B------:R-:W-:Y:S01]  /*33d0*/  HMMA.16816.F32 R244, R12.reuse, R42, RZ ;  /* 0x0000002a0cf4723c */ /* 0x040fe200000018ff */
[----:B------:R-:W-:Y:S07]  /*33e0*/  LDSM.16.M88.4 R40, [R227+0x3800] ;  /* 0x00380000e328783b */ /* 0x000fee0000000200 */
[C---:B------:R-:W-:Y:S08]  /*33f0*/  HMMA.16816.F32 R168, R12.reuse, R36, RZ ;  /* 0x000000240ca8723c */ /* 0x040ff000000018ff */
[C---:B------:R-:W-:Y:S01]  /*3400*/  HMMA.16816.F32 R240, R12.reuse, R38, RZ ;  /* 0x000000260cf0723c */ /* 0x040fe200000018ff */
[----:B------:R-:W-:Y:S07]  /*3410*/  LDSM.16.M88.4 R36, [R227] ;  /* 0x00000000e324783b */ /* 0x000fee0000000200 */
[C---:B------:R-:W-:Y:S01]  /*3420*/  HMMA.16816.F32 R228, R12.reuse, R30, RZ ;  /* 0x0000001e0ce4723c */ /* 0x040fe200000018ff */
[----:B------:R-:W1:Y:S07]  /*3430*/  LDSM.16.M88.4 R28, [R227+0x1000] ;  /* 0x00100000e31c783b */ /* 0x000e6e0000000200 */
[C---:B------:R-:W-:Y:S08]  /*3440*/  HMMA.16816.F32 R140, R12.reuse, R24, RZ ;  /* 0x000000180c8c723c */ /* 0x040ff000000018ff */
[----:B------:R-:W-:Y:S08]  /*3450*/  HMMA.16816.F32 R212, R12, R26, RZ ;  /* 0x0000001a0cd4723c */ /* 0x000ff000000018ff */
[C---:B------:R-:W-:Y:S08]  /*3460*/  HMMA.16816.F32 R204, R16.reuse, R108, R76 ;  /* 0x0000006c10cc723c */ /* 0x040ff0000000184c */
[C---:B------:R-:W-:Y:S08]  /*3470*/  HMMA.16816.F32 R196, R16.reuse, R104, R68 ;  /* 0x0000006810c4723c */ /* 0x040ff00000001844 */
[C---:B------:R-:W-:Y:S08]  /*3480*/  HMMA.16816.F32 R192, R16.reuse, R100, R64 ;  /* 0x0000006410c0723c */ /* 0x040ff00000001840 */
[C---:B------:R-:W-:Y:S08]  /*3490*/  HMMA.16816.F32 R188, R16.reuse, R96, R60 ;  /* 0x0000006010bc723c */ /* 0x040ff0000000183c */
[C---:B-----5:R-:W-:Y:S01]  /*34a0*/  HMMA.16816.F32 R184, R16.reuse, R92, R56 ;  /* 0x0000005c10b8723c */ /* 0x060fe20000001838 */
[----:B------:R-:W-:Y:S07]  /*34b0*/  LDSM.16.M88.4 R56, [R227+0x1800] ;  /* 0x00180000e338783b */ /* 0x000fee0000000200 */
[C---:B------:R-:W-:Y:S08]  /*34c0*/  HMMA.16816.F32 R72, R16.reuse, R110, R80 ;  /* 0x0000006e1048723c */ /* 0x040ff00000001850 */
[C---:B------:R-:W-:Y:S08]  /*34d0*/  HMMA.16816.F32 R68, R16.reuse, R114, R116 ;  /* 0x000000721044723c */ /* 0x040ff00000001874 */
[C---:B------:R-:W-:Y:S07]  /*34e0*/  HMMA.16816.F32 R64, R16.reuse, R106, R128 ;  /* 0x0000006a1040723c */ /* 0x040fee0000001880 */
[----:B------:R-:W-:Y:S01]  /*34f0*/  IMAD.MOV.U32 R128, RZ, RZ, R220 ;  /* 0x000000ffff807224 */ /* 0x000fe200078e00dc */
[----:B------:R-:W-:Y:S01]  /*3500*/  HMMA.16816.F32 R60, R16, R102, R132 ;  /* 0x00000066103c723c */ /* 0x000fe20000001884 */
[----:B------:R-:W-:-:S02]  /*3510*/  IMAD.MOV.U32 R129, RZ, RZ, R7 ;  /* 0x000000ffff817224 */ /* 0x000fc400078e0007 */
[----:B------:R-:W-:Y:S01]  /*3520*/  IMAD.MOV.U32 R130, RZ, RZ, R6 ;  /* 0x000000ffff827224 */ /* 0x000fe200078e0006 */
[C---:B------:R-:W-:Y:S01]  /*3530*/  IADD3 R6, R0.reuse, 0x8, RZ ;  /* 0x0000000800067810 */ /* 0x040fe20007ffe0ff */
[----:B------:R-:W-:Y:S01]  /*3540*/  IMAD.MOV.U32 R131, RZ, RZ, R5 ;  /* 0x000000ffff837224 */ /* 0x000fe200078e0005 */
[----:B------:R-:W-:Y:S02]  /*3550*/  IADD3 R5, R0, 0x9, RZ ;  /* 0x0000000900057810 */ /* 0x000fe40007ffe0ff */
[----:B------:R-:W-:Y:S01]  /*3560*/  HMMA.16816.F32 R24, R16, R98, R144 ;  /* 0x000000621018723c */ /* 0x000fe20000001890 */
[----:B------:R-:W-:Y:S02]  /*3570*/  ISETP.GE.AND P1, PT, R6, UR14, PT ;  /* 0x0000000e06007c0c */ /* 0x000fe4000bf26270 */
[----:B------:R-:W-:Y:S02]  /*3580*/  ISETP.GE.AND P0, PT, R5, UR14, PT ;  /* 0x0000000e05007c0c */ /* 0x000fe4000bf06270 */
[----:B------:R-:W-:-:S03]  /*3590*/  IADD3 R6, R0, 0x11, RZ ;  /* 0x0000001100067810 */ /* 0x000fc60007ffe0ff */
[----:B------:R-:W-:Y:S01]  /*35a0*/  HMMA.16816.F32 R12, R16, R94, R152 ;  /* 0x0000005e100c723c */ /* 0x000fe20000001898 */
[----:B------:R-:W-:-:S07]  /*35b0*/  ISETP.GE.AND P5, PT, R6, UR14, PT ;  /* 0x0000000e06007c0c */ /* 0x000fce000bfa6270 */
[C---:B------:R-:W-:Y:S08]  /*35c0*/  HMMA.16816.F32 R76, R16.reuse, R90, R160 ;  /* 0x0000005a104c723c */ /* 0x040ff000000018a0 */
[----:B------:R-:W-:Y:S01]  /*35d0*/  HMMA.16816.F32 R80, R16, R86, R156 ;  /* 0x000000561050723c */ /* 0x000fe2000000189c */
[----:B------:R-:W5:Y:S07]  /*35e0*/  LDSM.16.M88.4 R16, [R224] ;  /* 0x00000000e010783b */ /* 0x000f6e0000000200 */
[C---:B--2---:R-:W-:Y:S08]  /*35f0*/  HMMA.16816.F32 R116, R8.reuse, R108, R180 ;  /* 0x0000006c0874723c */ /* 0x044ff000000018b4 */
[C---:B------:R-:W-:Y:S08]  /*3600*/  HMMA.16816.F32 R160, R8.reuse, R92, R148 ;  /* 0x0000005c08a0723c */ /* 0x040ff00000001894 */
[----:B------:R-:W-:Y:S08]  /*3610*/  HMMA.16816.F32 R152, R8, R104, R172 ;  /* 0x000000680898723c */ /* 0x000ff000000018ac */
[----:B---3--:R-:W-:Y:S08]  /*3620*/  HMMA.16816.F32 R148, R20, R32, R200 ;  /* 0x000000201494723c */ /* 0x008ff000000018c8 */
[C---:B------:R-:W-:Y:S08]  /*3630*/  HMMA.16816.F32 R144, R8.reuse, R112, R176 ;  /* 0x000000700890723c */ /* 0x040ff000000018b0 */
[C---:B------:R-:W-:Y:S08]  /*3640*/  HMMA.16816.F32 R168, R8.reuse, R100, R168 ;  /* 0x0000006408a8723c */ /* 0x040ff000000018a8 */
[C---:B------:R-:W-:Y:S08]  /*3650*/  HMMA.16816.F32 R172, R8.reuse, R88, R140 ;  /* 0x0000005808ac723c */ /* 0x040ff0000000188c */
[C---:B------:R-:W-:Y:S08]  /*3660*/  HMMA.16816.F32 R156, R8.reuse, R84, R136 ;  /* 0x00000054089c723c */ /* 0x040ff00000001888 */
[----:B------:R-:W-:Y:S08]  /*3670*/  HMMA.16816.F32 R108, R8, R110, R128 ;  /* 0x0000006e086c723c */ /* 0x000ff00000001880 */
[----:B-1----:R-:W-:Y:S08]  /*3680*/  HMMA.16816.F32 R200, R20, R48, R184 ;  /* 0x0000003014c8723c */ /* 0x002ff000000018b8 */
        /* <DEDUP_REMOVED lines=8> */
[----:B------:R-:W-:Y:S07]  /*3710*/  LDSM.16.M88.4 R8, [R225+0x2000] ;  /* 0x00200000e108783b */ /* 0x000fee0000000200 */
[C---:B----4-:R-:W-:Y:S01]  /*3720*/  HMMA.16816.F32 R180, R20.reuse, R54, R24 ;  /* 0x0000003614b4723c */ /* 0x050fe20000001818 */
[----:B------:R-:W1:Y:S07]  /*3730*/  LDSM.16.M88.4 R24, [R221] ;  /* 0x00000000dd18783b */ /* 0x000e6e0000000200 */
[C---:B------:R-:W-:Y:S01]  /*3740*/  HMMA.16816.F32 R184, R20.reuse, R50, R12 ;  /* 0x0000003214b8723c */ /* 0x040fe2000000180c */
[----:B------:R-:W2:Y:S07]  /*3750*/  LDSM.16.M88.4 R12, [R225] ;  /* 0x00000000e10c783b */ /* 0x000eae0000000200 */
[C---:B------:R-:W-:Y:S08]  /*3760*/  HMMA.16816.F32 R212, R20.reuse, R44, R124 ;  /* 0x0000002c14d4723c */ /* 0x040ff0000000187c */
[C---:B------:R-:W-:Y:S08]  /*3770*/  HMMA.16816.F32 R124, R20.reuse, R30, R64 ;  /* 0x0000001e147c723c */ /* 0x040ff00000001840 */
[-C--:B------:R-:W-:Y:S08]  /*3780*/  HMMA.16816.F32 R96, R20, R36.reuse, R204 ;  /* 0x000000241460723c */ /* 0x080ff000000018cc */
[----:B-----5:R-:W-:Y:S08]  /*3790*/  HMMA.16816.F32 R64, R16, R36, R116 ;  /* 0x000000241040723c */ /* 0x020ff00000001874 */
[C---:B------:R-:W-:Y:S01]  /*37a0*/  HMMA.16816.F32 R176, R20.reuse, R58, R60 ;  /* 0x0000003a14b0723c */ /* 0x040fe2000000183c */
[----:B------:R-:W3:Y:S07]  /*37b0*/  LDSM.16.M88.4 R60, [R221+0x800] ;  /* 0x00080000dd3c783b */ /* 0x000eee0000000200 */
        /* <DEDUP_REMOVED lines=11> */
[C---:B------:R-:W-:Y:S01]  /*3870*/  HMMA.16816.F32 R84, R16.reuse, R30, R104 ;  /* 0x0000001e1054723c */ /* 0x040fe20000001868 */
[----:B------:R-:W5:Y:S07]  /*3880*/  LDSM.16.M88.4 R28, [R221+0x1800] ;  /* 0x00180000dd1c783b */ /* 0x000f6e0000000200 */
        /* <DEDUP_REMOVED lines=13> */
[-C--:B-1----:R-:W-:Y:S08]  /*3960*/  HMMA.16816.F32 R36, R8, R24.reuse, R96 ;  /* 0x000000180824723c */ /* 0x082ff00000001860 */
[----:B--2---:R-:W-:Y:S08]  /*3970*/  HMMA.16816.F32 R32, R12, R24, R64 ;  /* 0x000000180c20723c */ /* 0x004ff00000001840 */
[-C--:B------:R-:W-:Y:S08]  /*3980*/  HMMA.16816.F32 R48, R8, R26.reuse, R92 ;  /* 0x0000001a0830723c */ /* 0x080ff0000000185c */
[----:B------:R-:W-:Y:S01]  /*3990*/  HMMA.16816.F32 R40, R12, R26, R68 ;  /* 0x0000001a0c28723c */ /* 0x000fe20000001844 */
[----:B------:R-:W-:-:S02]  /*39a0*/  FSEL R118, R38, -INF , !P3 ;  /* 0xff80000026767808 */ /* 0x000fc40005800000 */
[----:B------:R-:W-:Y:S02]  /*39b0*/  FSEL R114, R36, -INF , !P3 ;  /* 0xff80000024727808 */ /* 0x000fe40005800000 */
[----:B------:R-:W-:Y:S02]  /*39c0*/  FSEL R115, R39, -INF , !P2 ;  /* 0xff80000027737808 */ /* 0x000fe40005000000 */
[----:B------:R-:W-:Y:S01]  /*39d0*/  FSEL R113, R37, -INF , !P2 ;  /* 0xff80000025717808 */ /* 0x000fe20005000000 */
[----:B---3--:R-:W-:Y:S01]  /*39e0*/  HMMA.16816.F32 R44, R12, R60, R72 ;  /* 0x0000003c0c2c723c */ /* 0x008fe20000001848 */
[----:B------:R-:W-:-:S07]  /*39f0*/  FSEL R112, R32, -INF , !P3 ;  /* 0xff80000020707808 */ /* 0x000fce0005800000 */
[----:B------:R-:W-:Y:S01]  /*3a00*/  HMMA.16816.F32 R24, R8, R60, R148 ;  /* 0x0000003c0818723c */ /* 0x000fe20000001894 */
[----:B------:R-:W-:-:S07]  /*3a10*/  FSEL R119, R50, -INF , !P1 ;  /* 0xff80000032777808 */ /* 0x000fce0004800000 */
[----:B----4-:R-:W-:Y:S01]  /*3a20*/  HMMA.16816.F32 R96, R8, R22, R124 ;  /* 0x000000160860723c */ /* 0x010fe2000000187c */
[----:B------:R-:W-:Y:S02]  /*3a30*/  FSEL R148, R42, -INF , !P1 ;  /* 0xff8000002a947808 */ /* 0x000fe40004800000 */
[----:B------:R-:W-:-:S04]  /*3a40*/  FSEL R147, R43, -INF , !P0 ;  /* 0xff8000002b937808 */ /* 0x000fc80004000000 */
[----:B------:R-:W-:Y:S01]  /*3a50*/  FSEL R126, R34, -INF , !P3 ;  /* 0xff800000227e7808 */ /* 0x000fe20005800000 */
[----:B-----5:R-:W-:Y:S01]  /*3a60*/  HMMA.16816.F32 R72, R12, R30, R100 ;  /* 0x0000001e0c48723c */ /* 0x020fe20000001864 */
[----:B------:R-:W-:Y:S02]  /*3a70*/  ISETP.GE.AND P3, PT, R3, UR14, PT ;  /* 0x0000000e03007c0c */ /* 0x000fe4000bf66270 */
[----:B------:R-:W-:Y:S02]  /*3a80*/  IADD3 R3, R0, 0x20, RZ ;  /* 0x0000002000037810 */ /* 0x000fe40007ffe0ff */
[----:B------:R-:W-:Y:S02]  /*3a90*/  FSEL R125, R35, -INF , !P2 ;  /* 0xff800000237d7808 */ /* 0x000fe40005000000 */
[----:B------:R-:W-:Y:S01]  /*3aa0*/  FSEL R100, R33, -INF , !P2 ;  /* 0xff80000021647808 */ /* 0x000fe20005000000 */
[----:B------:R-:W-:Y:S01]  /*3ab0*/  HMMA.16816.F32 R52, R8, R62, R120 ;  /* 0x0000003e0834723c */ /* 0x000fe20000001878 */
[----:B------:R-:W-:-:S02]  /*3ac0*/  ISETP.GE.AND P2, PT, R3, UR14, PT ;  /* 0x0000000e03007c0c */ /* 0x000fc4000bf46270 */
[----:B------:R-:W-:Y:S02]  /*3ad0*/  IADD3 R3, R0, 0x21, RZ ;  /* 0x0000002100037810 */ /* 0x000fe40007ffe0ff */
[----:B------:R-:W-:Y:S02]  /*3ae0*/  FSEL R103, R40, -INF , !P1 ;  /* 0xff80000028677808 */ /* 0x000fe40004800000 */
[----:B------:R-:W-:Y:S01]  /*3af0*/  FSEL R120, R51, -INF , !P0 ;  /* 0xff80000033787808 */ /* 0x000fe20004000000 */
[----:B------:R-:W-:Y:S01]  /*3b00*/  HMMA.16816.F32 R60, R12, R62, R76 ;  /* 0x0000003e0c3c723c */ /* 0x000fe2000000184c */
[----:B------:R-:W-:Y:S02]  /*3b10*/  FSEL R146, R46, -INF , !P6 ;  /* 0xff8000002e927808 */ /* 0x000fe40007000000 */
[----:B------:R-:W-:Y:S02]  /*3b20*/  FSEL R121, R26, -INF , !P6 ;  /* 0xff8000001a797808 */ /* 0x000fe40007000000 */
[----:B------:R-:W-:-:S02]  /*3b30*/  FSEL R102, R44, -INF , !P6 ;  /* 0xff8000002c667808 */ /* 0x000fc40007000000 */
[----:B------:R-:W-:Y:S01]  /*3b40*/  FSEL R122, R27, -INF , !P5 ;  /* 0xff8000001b7a7808 */ /* 0x000fe20006800000 */
[----:B------:R-:W-:Y:S01]  /*3b50*/  HMMA.16816.F32 R92, R12, R20, R80 ;  /* 0x000000140c5c723c */ /* 0x000fe20000001850 */
[----:B------:R-:W-:Y:S02]  /*3b60*/  FSEL R117, R25, -INF , !P5 ;  /* 0xff80000019757808 */ /* 0x000fe40006800000 */
[----:B------:R-:W-:Y:S02]  /*3b70*/  FSEL R145, R47, -INF , !P5 ;  /* 0xff8000002f917808 */ /* 0x000fe40006800000 */
[----:B------:R-:W-:-:S03]  /*3b80*/  FSEL R101, R45, -INF , !P5 ;  /* 0xff8000002d657808 */ /* 0x000fc60006800000 */
[----:B------:R-:W-:Y:S01]  /*3b90*/  HMMA.16816.F32 R56, R8, R20, R196 ;  /* 0x000000140838723c */ /* 0x000fe200000018c4 */
[----:B------:R-:W-:Y:S02]  /*3ba0*/  FSEL R123, R54, -INF , !P4 ;  /* 0xff800000367b7808 */ /* 0x000fe40006000000 */
[----:B------:R-:W-:Y:S02]  /*3bb0*/  FSEL R116, R52, -INF , !P4 ;  /* 0xff80000034747808 */ /* 0x000fe40006000000 */
[----:B------:R-:W-:-:S03]  /*3bc0*/  FSEL R124, R55, -INF , !P3 ;  /* 0xff800000377c7808 */ /* 0x000fc60005800000 */
[C---:B------:R-:W-:Y:S01]  /*3bd0*/  HMMA.16816.F32 R68, R12.reuse, R22, R84 ;  /* 0x000000160c44723c */ /* 0x040fe20000001854 */
[----:B------:R-:W1:Y:S01]  /*3be0*/  LDSM.16.M88.4 R20, [R221+0x2800] ;  /* 0x00280000dd14783b */ /* 0x000e620000000200 */
[----:B------:R-:W-:Y:S02]  /*3bf0*/  FSEL R144, R62, -INF , !P4 ;  /* 0xff8000003e907808 */ /* 0x000fe40006000000 */
[----:B------:R-:W-:Y:S02]  /*3c00*/  FSEL R60, R60, -INF , !P4 ;  /* 0xff8000003c3c7808 */ /* 0x000fe40006000000 */
[----:B------:R-:W-:Y:S02]  /*3c10*/  FSEL R62, R53, -INF , !P3 ;  /* 0xff800000353e7808 */ /* 0x000fe40005800000 */
[----:B------:R-:W-:Y:S01]  /*3c20*/  HMMA.16816.F32 R80, R12, R16, R104 ;  /* 0x000000100c50723c */ /* 0x000fe20000001868 */
[----:B------:R-:W-:Y:S02]  /*3c30*/  FSEL R127, R63, -INF , !P3 ;  /* 0xff8000003f7f7808 */ /* 0x000fe40005800000 */
[----:B------:R-:W-:-:S02]  /*3c40*/  FSEL R61, R61, -INF , !P3 ;  /* 0xff8000003d3d7808 */ /* 0x000fc40005800000 */
[----:B------:R-:W-:Y:S02]  /*3c50*/  FSEL R152, R94, -INF , !P2 ;  /* 0xff8000005e987808 */ /* 0x000fe40005000000 */
[----:B------:R-:W-:Y:S01]  /*3c60*/  FSEL R107, R48, -INF , !P1 ;  /* 0xff800000306b7808 */ /* 0x000fe20004800000 */
[-C--:B------:R-:W-:Y:S01]  /*3c70*/  HMMA.16816.F32 R88, R12, R28.reuse, R88 ;  /* 0x0000001c0c58723c */ /* 0x080fe20000001858 */
        /* <DEDUP_REMOVED lines=8> */
[----:B------:R-:W-:Y:S01]  /*3d00*/  ISETP.GE.AND P6, PT, R3, UR14, PT ;  /* 0x0000000e03007c0c */ /* 0x000fe2000bfc6270 */
[----:B------:R-:W-:Y:S01]  /*3d10*/  HMMA.16816.F32 R24, R12, R18, R140 ;  /* 0x000000120c18723c */ /* 0x000fe2000000188c */
[----:B------:R-:W-:Y:S02]  /*3d20*/  IADD3 R3, R0, 0x30, RZ ;  /* 0x0000003000037810 */ /* 0x000fe40007ffe0ff */
[----:B------:R-:W-:Y:S02]  /*3d30*/  FSEL R160, R58, -INF , !P2 ;  /* 0xff8000003aa07808 */ /* 0x000fe40005000000 */
[----:B------:R-:W-:-:S02]  /*3d40*/  ISETP.GE.AND P5, PT, R3, UR14, PT ;  /* 0x0000000e03007c0c */ /* 0x000fc4000bfa6270 */
[----:B------:R-:W-:Y:S01]  /*3d50*/  IADD3 R3, R0, 0x31, RZ ;  /* 0x0000003100037810 */ /* 0x000fe20007ffe0ff */
[C---:B------:R-:W-:Y:S01]  /*3d60*/  HMMA.16816.F32 R84, R8.reuse, R30, R176 ;  /* 0x0000001e0854723c */ /* 0x040fe200000018b0 */
[----:B------:R-:W-:Y:S02]  /*3d70*/  FSEL R154, R56, -INF , !P2 ;  /* 0xff800000389a7808 */ /* 0x000fe40005000000 */
[----:B------:R-:W-:Y:S02]  /*3d80*/  ISETP.GE.AND P4, PT, R3, UR14, PT ;  /* 0x0000000e03007c0c */ /* 0x000fe4000bf86270 */
[----:B------:R-:W-:Y:S02]  /*3d90*/  IADD3 R3, R0, 0x38, RZ ;  /* 0x0000003800037810 */ /* 0x000fe40007ffe0ff */
[----:B------:R-:W-:Y:S01]  /*3da0*/  FSEL R143, R92, -INF , !P2 ;  /* 0xff8000005c8f7808 */ /* 0x000fe20005000000 */
[----:B------:R-:W-:Y:S01]  /*3db0*/  HMMA.16816.F32 R28, R8, R16, R188 ;  /* 0x00000010081c723c */ /* 0x000fe200000018bc */
[----:B------:R-:W-:-:S02]  /*3dc0*/  ISETP.GE.AND P3, PT, R3, UR14, PT ;  /* 0x0000000e03007c0c */ /* 0x000fc4000bf66270 */
[C---:B------:R-:W-:Y:S02]  /*3dd0*/  IADD3 R3, R0.reuse, 0x39, RZ ;  /* 0x0000003900037810 */ /* 0x040fe40007ffe0ff */
[----:B------:R-:W-:Y:S02]  /*3de0*/  FSEL R155, R59, -INF , !P1 ;  /* 0xff8000003b9b7808 */ /* 0x000fe40004800000 */
[----:B------:R-:W-:Y:S01]  /*3df0*/  ISETP.GE.AND P2, PT, R3, UR14, PT ;  /* 0x0000000e03007c0c */ /* 0x000fe2000bf46270 */
[----:B------:R-:W-:Y:S01]  /*3e00*/  HMMA.16816.F32 R64, R8, R18, R180 ;  /* 0x000000120840723c */ /* 0x000fe200000018b4 */
[----:B------:R-:W-:Y:S01]  /*3e10*/  IADD3 R3, R0, 0x40, RZ ;  /* 0x0000004000037810 */ /* 0x000fe20007ffe0ff */
[----:B------:R-:W2:Y:S01]  /*3e20*/  LDSM.16.M88.4 R16, [R221+0x3000] ;  /* 0x00300000dd10783b */ /* 0x000ea20000000200 */
[----:B------:R-:W-:Y:S02]  /*3e30*/  FSEL R151, R57, -INF , !P1 ;  /* 0xff80000039977808 */ /* 0x000fe40004800000 */
[----:B------:R-:W-:-:S02]  /*3e40*/  FSEL R149, R95, -INF , !P1 ;  /* 0xff8000005f957808 */ /* 0x000fc40004800000 */
[----:B------:R-:W-:Y:S01]  /*3e50*/  FSEL R140, R93, -INF , !P1 ;  /* 0xff8000005d8c7808 */ /* 0x000fe20004800000 */
[-C--:B-1----:R-:W-:Y:S01]  /*3e60*/  HMMA.16816.F32 R44, R12, R20.reuse, R108 ;  /* 0x000000140c2c723c */ /* 0x082fe2000000186c */
[----:B------:R-:W-:Y:S02]  /*3e70*/  ISETP.GE.AND P1, PT, R3, UR14, PT ;  /* 0x0000000e03007c0c */ /* 0x000fe4000bf26270 */
[----:B------:R-:W-:Y:S02]  /*3e80*/  IADD3 R3, R0, 0x41, RZ ;  /* 0x0000004100037810 */ /* 0x000fe40007ffe0ff */
[----:B------:R-:W-:Y:S02]  /*3e90*/  FSEL R153, R98, -INF , !P0 ;  /* 0xff80000062997808 */ /* 0x000fe40004000000 */
[----:B------:R-:W-:Y:S01]  /*3ea0*/  FSEL R142, R96, -INF , !P0 ;  /* 0xff800000608e7808 */ /* 0x000fe20004000000 */
[----:B------:R-:W-:Y:S01]  /*3eb0*/  HMMA.16816.F32 R32, R8, R20, R200 ;  /* 0x000000140820723c */ /* 0x000fe200000018c8 */
[----:B------:R-:W-:-:S02]  /*3ec0*/  FSEL R111, R70, -INF , !P0 ;  /* 0xff800000466f7808 */ /* 0x000fc40004000000 */
[----:B------:R-:W-:Y:S02]  /*3ed0*/  FSEL R109, R68, -INF , !P0 ;  /* 0xff800000446d7808 */ /* 0x000fe40004000000 */
[----:B------:R-:W-:Y:S02]  /*3ee0*/  ISETP.GE.AND P0, PT, R3, UR14, PT ;  /* 0x0000000e03007c0c */ /* 0x000fe4000bf06270 */
[----:B------:R-:W-:Y:S01]  /*3ef0*/  IADD3 R3, R0, 0x48, RZ ;  /* 0x0000004800037810 */ /* 0x000fe20007ffe0ff */
[----:B------:R-:W-:Y:S01]  /*3f00*/  HMMA.16816.F32 R48, R8, R22, R184 ;  /* 0x000000160830723c */ /* 0x000fe200000018b8 */
[----:B------:R-:W-:Y:S02]  /*3f10*/  FSEL R150, R99, -INF , !P6 ;  /* 0xff80000063967808 */ /* 0x000fe40007000000 */
[----:B------:R-:W-:Y:S02]  /*3f20*/  FSEL R141, R97, -INF , !P6 ;  /* 0xff800000618d7808 */ /* 0x000fe40007000000 */
[----:B------:R-:W-:-:S02]  /*3f30*/  FSEL R110, R71, -INF , !P6 ;  /* 0xff800000476e7808 */ /* 0x000fc40007000000 */
[----:B------:R-:W-:Y:S01]  /*3f40*/  FSEL R108, R69, -INF , !P6 ;  /* 0xff800000456c7808 */ /* 0x000fe20007000000 */
[----:B------:R-:W-:Y:S01]  /*3f50*/  HMMA.16816.F32 R36, R12, R22, R136 ;  /* 0x000000160c24723c */ /* 0x000fe20000001888 */
[----:B------:R-:W-:Y:S01]  /*3f60*/  ISETP.GE.AND P6, PT, R3, UR14, PT ;  /* 0x0000000e03007c0c */ /* 0x000fe2000bfc6270 */
[----:B------:R-:W1:Y:S01]  /*3f70*/  LDSM.16.M88.4 R20, [R221+0x3800] ;  /* 0x00380000dd14783b */ /* 0x000e620000000200 */
[----:B------:R-:W-:Y:S01]  /*3f80*/  IADD3 R3, R0, 0x49, RZ ;  /* 0x0000004900037810 */ /* 0x000fe20007ffe0ff */
[----:B------:R-:W-:-:S04]  /*3f90*/  DEPBAR.LE SB0, 0x0 ;  /* 0x000080000000791a */ /* 0x000fc80000000000 */
[----:B------:R-:W-:Y:S02]  /*3fa0*/  FSEL R171, R90, -INF , !P5 ;  /* 0xff8000005aab7808 */ /* 0x000fe40006800000 */
[----:B------:R-:W-:Y:S01]  /*3fb0*/  FSEL R178, R78, -INF , !P5 ;  /* 0xff8000004eb27808 */ /* 0x000fe20006800000 */
[-C--:B--2---:R-:W-:Y:S01]  /*3fc0*/  HMMA.16816.F32 R56, R12, R16.reuse, R172 ;  /* 0x000000100c38723c */ /* 0x084fe200000018ac */
[----:B------:R-:W-:Y:S02]  /*3fd0*/  FSEL R177, R76, -INF , !P5 ;  /* 0xff8000004cb17808 */ /* 0x000fe40006800000 */
[----:B------:R-:W-:Y:S02]  /*3fe0*/  FSEL R169, R88, -INF , !P5 ;  /* 0xff80000058a97808 */ /* 0x000fe40006800000 */
[----:B------:R-:W-:Y:S02]  /*3ff0*/  ISETP.GE.AND P5, PT, R3, UR14, PT ;  /* 0x0000000e03007c0c */ /* 0x000fe4000bfa6270 */
[----:B------:R-:W-:Y:S01]  /*4000*/  IADD3 R3, R0, 0x50, RZ ;  /* 0x0000005000037810 */ /* 0x000fe20007ffe0ff */
[----:B------:R-:W-:Y:S01]  /*4010*/  HMMA.16816.F32 R40, R8, R16, R212 ;  /* 0x000000100828723c */ /* 0x000fe200000018d4 */
[----:B------:R-:W-:-:S02]  /*4020*/  FSEL R176, R79, -INF , !P4 ;  /* 0xff8000004fb07808 */ /* 0x000fc40006000000 */
[----:B------:R-:W-:Y:S02]  /*4030*/  FSEL R168, R77, -INF , !P4 ;  /* 0xff8000004da87808 */ /* 0x000fe40006000000 */
[----:B------:R-:W-:Y:S02]  /*4040*/  FSEL R166, R91, -INF , !P4 ;  /* 0xff8000005ba67808 */ /* 0x000fe40006000000 */
[----:B------:R-:W-:Y:S01]  /*4050*/  FSEL R163, R89, -INF , !P4 ;  /* 0xff80000059a37808 */ /* 0x000fe20006000000 */
[----:B------:R-:W-:Y:S01]  /*4060*/  HMMA.16816.F32 R52, R8, R18, R204 ;  /* 0x000000120834723c */ /* 0x000fe200000018cc */
[----:B------:R-:W-:Y:S02]  /*4070*/  ISETP.GE.AND P4, PT, R3, UR14, PT ;  /* 0x0000000e03007c0c */ /* 0x000fe4000bf86270 */
[----:B------:R-:W-:Y:S02]  /*4080*/  IADD3 R3, R0, 0x51, RZ ;  /* 0x0000005100037810 */ /* 0x000fe40007ffe0ff */
[----:B------:R-:W-:-:S02]  /*4090*/  FSEL R170, R86, -INF , !P3 ;  /* 0xff80000056aa7808 */ /* 0x000fc40005800000 */
[----:B------:R-:W-:Y:S02]  /*40a0*/  FSEL R165, R84, -INF , !P3 ;  /* 0xff80000054a57808 */ /* 0x000fe40005800000 */
[----:B------:R-:W-:Y:S02]  /*40b0*/  FSEL R162, R74, -INF , !P3 ;  /* 0xff8000004aa27808 */ /* 0x000fe40005800000 */
[----:B------:R-:W-:Y:S02]  /*40c0*/  FSEL R139, R72, -INF , !P3 ;  /* 0xff800000488b7808 */ /* 0x000fe40005800000 */
        /* <DEDUP_REMOVED lines=16> */
[----:B------:R-:W-:Y:S01]  /*41d0*/  FSEL R182, R83, -INF , !P0 ;  /* 0xff80000053b67808 */ /* 0x000fe20004000000 */
[----:B------:R-:W-:Y:S01]  /*41e0*/  HMMA.16816.F32 R28, R12, R18, R132 ;  /* 0x000000120c1c723c */ /* 0x000fe20000001884 */
[----:B------:R-:W-:Y:S02]  /*41f0*/  FSEL R175, R81, -INF , !P0 ;  /* 0xff80000051af7808 */ /* 0x000fe40004000000 */
[----:B------:R-:W-:Y:S02]  /*4200*/  ISETP.GE.AND P0, PT, R3, UR14, PT ;  /* 0x0000000e03007c0c */ /* 0x000fe4000bf06270 */
[----:B------:R-:W-:Y:S02]  /*4210*/  IADD3 R3, R0, 0x61, RZ ;  /* 0x0000006100037810 */ /* 0x000fe40007ffe0ff */
[----:B------:R-:W-:Y:S01]  /*4220*/  FSEL R184, R66, -INF , !P6 ;  /* 0xff80000042b87808 */ /* 0x000fe20007000000 */
[----:B-1----:R-:W-:Y:S01]  /*4230*/  HMMA.16816.F32 R16, R8, R20, R228 ;  /* 0x000000140810723c */ /* 0x002fe200000018e4 */
[----:B------:R-:W-:-:S02]  /*4240*/  FSEL R180, R64, -INF , !P6 ;  /* 0xff80000040b47808 */ /* 0x000fc40007000000 */
[----:B------:R-:W-:Y:S02]  /*4250*/  FSEL R174, R26, -INF , !P6 ;  /* 0xff8000001aae7808 */ /* 0x000fe40007000000 */
[----:B------:R-:W-:Y:S02]  /*4260*/  FSEL R172, R24, -INF , !P6 ;  /* 0xff80000018ac7808 */ /* 0x000fe40007000000 */
[----:B------:R-:W-:Y:S01]  /*4270*/  ISETP.GE.AND P6, PT, R3, UR14, PT ;  /* 0x0000000e03007c0c */ /* 0x000fe2000bfc6270 */
[----:B------:R-:W-:Y:S01]  /*4280*/  HMMA.16816.F32 R8, R8, R22, R208 ;  /* 0x000000160808723c */ /* 0x000fe200000018d0 */
[----:B------:R-:W-:Y:S02]  /*4290*/  IADD3 R3, R0, 0x68, RZ ;  /* 0x0000006800037810 */ /* 0x000fe40007ffe0ff */
[----:B------:R-:W-:Y:S02]  /*42a0*/  FSEL R179, R67, -INF , !P5 ;  /* 0xff80000043b37808 */ /* 0x000fe40006800000 */
        /* <DEDUP_REMOVED lines=8> */
[----:B------:R-:W-:Y:S01]  /*4330*/  FSEL R194, R32, -INF , !P4 ;  /* 0xff80000020c27808 */ /* 0x000fe20006000000 */
[----:B------:R-:W-:Y:S01]  /*4340*/  HMMA.16816.F32 R12, R12, R22, R128 ;  /* 0x000000160c0c723c */ /* 0x000fe20000001880 */
[----:B------:R-:W-:Y:S02]  /*4350*/  FSEL R212, R44, -INF , !P4 ;  /* 0xff8000002cd47808 */ /* 0x000fe40006000000 */
[----:B------:R-:W-:Y:S02]  /*4360*/  ISETP.GE.AND P4, PT, R3, UR14, PT ;  /* 0x0000000e03007c0c */ /* 0x000fe4000bf86270 */
[----:B------:R-:W-:Y:S02]  /*4370*/  IADD3 R3, R0, 0x70, RZ ;  /* 0x0000007000037810 */ /* 0x000fe40007ffe0ff */
[----:B------:R-:W-:Y:S02]  /*4380*/  FSEL R195, R35, -INF , !P3 ;  /* 0xff80000023c37808 */ /* 0x000fe40005800000 */
[----:B------:R-:W-:-:S02]  /*4390*/  FSEL R193, R33, -INF , !P3 ;  /* 0xff80000021c17808 */ /* 0x000fc40005800000 */
[----:B------:R-:W-:Y:S02]  /*43a0*/  FSEL R247, R47, -INF , !P3 ;  /* 0xff8000002ff77808 */ /* 0x000fe40005800000 */
        /* <DEDUP_REMOVED lines=8> */
[C---:B------:R-:W-:Y:S02]  /*4430*/  IADD3 R3, R0.reuse, 0x78, RZ ;  /* 0x0000007800037810 */ /* 0x040fe40007ffe0ff */
[----:B------:R-:W-:Y:S02]  /*4440*/  IADD3 R0, R0, 0x79, RZ ;  /* 0x0000007900007810 */ /* 0x000fe40007ffe0ff */
[----:B------:R-:W-:-:S02]  /*4450*/  FSEL R242, R58, -INF , !P0 ;  /* 0xff8000003af27808 */ /* 0x000fc40004000000 */
[----:B------:R-:W-:Y:S02]  /*4460*/  FSEL R245, R42, -INF , !P0 ;  /* 0xff8000002af57808 */ /* 0x000fe40004000000 */
[----:B------:R-:W-:Y:S02]  /*4470*/  FSEL R243, R40, -INF , !P0 ;  /* 0xff80000028f37808 */ /* 0x000fe40004000000 */
[----:B------:R-:W-:Y:S02]  /*4480*/  FSEL R191, R56, -INF , !P0 ;  /* 0xff80000038bf7808 */ /* 0x000fe40004000000 */
[----:B------:R-:W-:Y:S01]  /*4490*/  ISETP.GE.AND P0, PT, R0, UR14, PT ;  /* 0x0000000e00007c0c */ /* 0x000fe2000bf06270 */
[----:B------:R-:W-:Y:S01]  /*44a0*/  IMAD.IADD R0, R218, 0x1, R217 ;  /* 0x00000001da007824 */ /* 0x000fe200078e02d9 */
[----:B------:R-:W-:Y:S02]  /*44b0*/  FSEL R190, R51, -INF , !P1 ;  /* 0xff80000033be7808 */ /* 0x000fe40004800000 */
[----:B------:R-:W-:-:S02]  /*44c0*/  FSEL R211, R11, -INF , !P0 ;  /* 0xff8000000bd37808 */ /* 0x000fc40004000000 */
[----:B------:R-:W-:Y:S02]  /*44d0*/  FSEL R203, R9, -INF , !P0 ;  /* 0xff80000009cb7808 */ /* 0x000fe40004000000 */
[----:B------:R-:W-:Y:S02]  /*44e0*/  FSEL R200, R15, -INF , !P0 ;  /* 0xff8000000fc87808 */ /* 0x000fe40004000000 */
[----:B------:R-:W-:Y:S02]  /*44f0*/  FSEL R128, R13, -INF , !P0 ;  /* 0xff8000000d807808 */ /* 0x000fe40004000000 */
[----:B------:R-:W-:Y:S02]  /*4500*/  PLOP3.LUT P0, PT, PT, PT, UP0, 0x80, 0x0 ;  /* 0x000000000000781c */ /* 0x000fe40003f0f008 */
[----:B------:R-:W-:Y:S02]  /*4510*/  FSEL R159, R49, -INF , !P1 ;  /* 0xff800000319f7808 */ /* 0x000fe40004800000 */
[----:B------:R-:W-:-:S02]  /*4520*/  FSEL R244, R39, -INF , !P1 ;  /* 0xff80000027f47808 */ /* 0x000fc40004800000 */
[----:B------:R-:W-:Y:S02]  /*4530*/  FSEL R196, R37, -INF , !P1 ;  /* 0xff80000025c47808 */ /* 0x000fe40004800000 */
[----:B------:R-:W-:Y:S02]  /*4540*/  ISETP.GE.AND P1, PT, R3, UR14, PT ;  /* 0x0000000e03007c0c */ /* 0x000fe4000bf26270 */
        /* <DEDUP_REMOVED lines=24> */
[C---:B------:R-:W-:Y:S02]  /*46d0*/  IADD3 R231, R227.reuse, 0x2000, RZ ;  /* 0x00002000e3e77810 */ /* 0x040fe40007ffe0ff */
[C---:B------:R-:W-:Y:S02]  /*46e0*/  IADD3 R230, R227.reuse, 0x2800, RZ ;  /* 0x00002800e3e67810 */ /* 0x040fe40007ffe0ff */
[C---:B------:R-:W-:Y:S02]  /*46f0*/  IADD3 R229, R227.reuse, 0x3000, RZ ;  /* 0x00003000e3e57810 */ /* 0x040fe40007ffe0ff */
[----:B------:R-:W-:Y:S01]  /*4700*/  IADD3 R228, R227, 0x3800, RZ ;  /* 0x00003800e3e47810 */ /* 0x000fe20007ffe0ff */
[----:B------:R-:W-:Y:S06]  /*4710*/  BAR.SYNC.DEFER_BLOCKING 0x0 ;  /* 0x0000000000007b1d */ /* 0x000fec0000010000 */
[----:B------:R-:W-:Y:S05]  /*4720*/  @!P0 BRA `(.L_x_155) ;  /* 0x000006b000008947 */ /* 0x000fea0003800000 */
[----:B------:R-:W2:Y:S04]  /*4730*/  LDL.64 R6, [R1+0x28] ;  /* 0x0000280001067983 */ /* 0x000ea80000100a00 */
[----:B------:R-:W3:Y:S01]  /*4740*/  LDL.64 R250, [R1] ;  /* 0x0000000001fa7983 */ /* 0x000ee20000100a00 */
[----:B------:R-:W-:Y:S01]  /*4750*/  ULEA.HI.SX32 UR7, UR8, 0xfffffffe, 0x19 ;  /* 0xfffffffe08077891 */ /* 0x000fe2000f8fca3f */
[----:B------:R-:W-:Y:S01]  /*4760*/  IMAD.U32 R5, RZ, RZ, UR4 ;  /* 0x00000004ff057e24 */ /* 0x000fe2000f8e00ff */
[----:B------:R-:W-:Y:S01]  /*4770*/  BSSY B0, `(.L_x_156) ;  /* 0x0000065000007945 */ /* 0x000fe20003800000 */
[----:B------:R-:W-:Y:S01]  /*4780*/  IMAD.U32 R13, RZ, RZ, UR4 ;  /* 0x00000004ff0d7e24 */ /* 0x000fe2000f8e00ff */
[----:B------:R-:W-:Y:S01]  /*4790*/  USHF.R.S32.HI UR6, URZ, 0x1f, UR7 ;  /* 0x0000001f3f067899 */ /* 0x000fe20008011407 */
[----:B------:R-:W-:Y:S01]  /*47a0*/  IMAD.U32 R14, RZ, RZ, UR4 ;  /* 0x00000004ff0e7e24 */ /* 0x000fe2000f8e00ff */
[----:B------:R-:W-:Y:S01]  /*47b0*/  UIMAD UR5, UR5, UR7, URZ ;  /* 0x00000007050572a4 */ /* 0x000fe2000f8e023f */
[----:B------:R-:W-:-:S02]  /*47c0*/  IMAD.U32 R8, RZ, RZ, UR7 ;  /* 0x00000007ff087e24 */ /* 0x000fc4000f8e00ff */
[----:B------:R-:W-:Y:S01]  /*47d0*/  IMAD.U32 R17, RZ, RZ, UR4 ;  /* 0x00000004ff117e24 */ /* 0x000fe2000f8e00ff */
[----:B------:R-:W-:Y:S01]  /*47e0*/  UIMAD UR5, UR6, UR11, UR5 ;  /* 0x0000000b060572a4 */ /* 0x000fe2000f8e0205 */
[----:B--2---:R-:W-:Y:S01]  /*47f0*/  ISETP.GE.AND P1, PT, R6, c[0x0][0x220], PT ;  /* 0x0000880006007a0c */ /* 0x004fe20003f26270 */
[----:B------:R-:W-:Y:S02]  /*4800*/  IMAD.U32 R6, RZ, RZ, UR4 ;  /* 0x00000004ff067e24 */ /* 0x000fe4000f8e00ff */
[----:B---3--:R-:W-:-:S05]  /*4810*/  IMAD.WIDE.U32 R8, R8, UR11, R250 ;  /* 0x0000000b08087c25 */ /* 0x008fca000f8e00fa */
[----:B------:R-:W-:-:S05]  /*4820*/  IADD3 R7, R9, UR5, RZ ;  /* 0x0000000509077c10 */ /* 0x000fca000fffe0ff */
[----:B------:R-:W-:Y:S01]  /*4830*/  @!P1 MOV R11, c[0x0][0x19c] ;  /* 0x00006700000b9a02 */ /* 0x000fe20000000f00 */
[----:B------:R-:W-:Y:S01]  /*4840*/  @!P1 IMAD.MOV.U32 R12, RZ, RZ, c[0x0][0x19c] ;  /* 0x00006700ff0c9624 */ /* 0x000fe200078e00ff */
[-C--:B------:R-:W-:Y:S01]  /*4850*/  @!P1 LEA R5, P3, R5, R8.reuse, 0x5 ;  /* 0x0000000805059211 */ /* 0x080fe200078628ff */
[----:B------:R-:W-:Y:S01]  /*4860*/  @!P1 IMAD.MOV.U32 R16, RZ, RZ, c[0x0][0x19c] ;  /* 0x00006700ff109624 */ /* 0x000fe200078e00ff */
[----:B------:R-:W-:Y:S01]  /*4870*/  @!P1 IADD3 R3, P4, R8, UR20, RZ ;  /* 0x0000001408039c10 */ /* 0x000fe2000ff9e0ff */
[----:B------:R1:W-:Y:S01]  /*4880*/  @P1 STS.128 [R235+0x4000], RZ ;  /* 0x004000ffeb001388 */ /* 0x0003e20000000c00 */
[----:B------:R-:W-:Y:S01]  /*4890*/  @!P1 LEA R6, P2, R6, R8, 0x6 ;  /* 0x0000000806069211 */ /* 0x000fe200078430ff */
[----:B------:R-:W-:Y:S01]  /*48a0*/  @!P1 IMAD R16, R16, 0x60, RZ ;  /* 0x0000006010109824 */ /* 0x000fe200078e02ff */
[----:B------:R-:W-:Y:S01]  /*48b0*/  @!P1 LEA.HI.X R11, R13, R7, R11, 0x5, P3 ;  /* 0x000000070d0b9211 */ /* 0x000fe200018f2c0b */
[----:B------:R-:W-:Y:S01]  /*48c0*/  @!P1 IMAD.MOV.U32 R13, RZ, RZ, R7 ;  /* 0x000000ffff0d9224 */ /* 0x000fe200078e0007 */
[----:B------:R-:W-:-:S02]  /*48d0*/  @!P1 IADD3.X R10, R7, UR9, RZ, P4, !PT ;  /* 0x00000009070a9c10 */ /* 0x000fc4000a7fe4ff */
[----:B------:R-:W-:Y:S02]  /*48e0*/  @!P1 LEA.HI.X R12, R14, R7, R12, 0x6, P2 ;  /* 0x000000070e0c9211 */ /* 0x000fe400010f340c */
[C---:B------:R-:W-:Y:S02]  /*48f0*/  @!P1 LEA R24, P3, R6.reuse, c[0x0][0x168], 0x1 ;  /* 0x00005a0006189a11 */ /* 0x040fe400078608ff */
[C---:B------:R-:W-:Y:S02]  /*4900*/  @!P1 LEA R28, P4, R3.reuse, c[0x0][0x168], 0x1 ;  /* 0x00005a00031c9a11 */ /* 0x040fe400078808ff */
[----:B------:R-:W-:Y:S01]  /*4910*/  @!P1 LEA.HI.X R25, R6, c[0x0][0x16c], R12, 0x1, P3 ;  /* 0x00005b0006199a11 */ /* 0x000fe200018f0c0c */
[----:B------:R-:W-:Y:S01]  /*4920*/  @!P1 IMAD.MOV.U32 R6, RZ, RZ, R8 ;  /* 0x000000ffff069224 */ /* 0x000fe200078e0008 */
[----:B------:R-:W-:Y:S01]  /*4930*/  @!P1 LEA.HI.X R29, R3, c[0x0][0x16c], R10, 0x1, P4 ;  /* 0x00005b00031d9a11 */ /* 0x000fe200020f0c0a */
[----:B------:R-:W-:Y:S01]  /*4940*/  IMAD.U32 R3, RZ, RZ, UR4 ;  /* 0x00000004ff037e24 */ /* 0x000fe2000f8e00ff */
[----:B------:R-:W-:Y:S01]  /*4950*/  @!P1 MOV R12, R8 ;  /* 0x00000008000c9202 */ /* 0x000fe20000000f00 */
[----:B------:R-:W-:Y:S01]  /*4960*/  @!P1 IMAD.WIDE.U32 R14, R14, 0x30, R6 ;  /* 0x000000300e0e9825 */ /* 0x000fe200078e0006 */
[----:B------:R-:W-:-:S03]  /*4970*/  @!P1 LEA R26, P2, R5, c[0x0][0x168], 0x1 ;  /* 0x00005a00051a9a11 */ /* 0x000fc600078408ff */
[----:B------:R-:W-:Y:S01]  /*4980*/  @!P1 IMAD.WIDE.U32 R12, R3, 0x50, R12 ;  /* 0x00000050030c9825 */ /* 0x000fe200078e000c */
[----:B------:R-:W-:Y:S02]  /*4990*/  @!P1 LEA.HI.X R27, R5, c[0x0][0x16c], R11, 0x1, P2 ;  /* 0x00005b00051b9a11 */ /* 0x000fe400010f0c0b */
[----:B------:R-:W-:Y:S01]  /*49a0*/  @!P1 MOV R5, c[0x0][0x19c] ;  /* 0x0000670000059a02 */ /* 0x000fe20000000f00 */
[----:B------:R-:W-:Y:S01]  /*49b0*/  @!P1 IMAD.MOV.U32 R3, RZ, RZ, c[0x0][0x19c] ;  /* 0x00006700ff039624 */ /* 0x000fe200078e00ff */
[----:B------:R-:W-:Y:S01]  /*49c0*/  @!P1 LEA R22, P2, R8, c[0x0][0x168], 0x1 ;  /* 0x00005a0008169a11 */ /* 0x000fe200078408ff */
[----:B------:R-:W-:Y:S01]  /*49d0*/  @!P1 IMAD.MOV.U32 R10, RZ, RZ, R8 ;  /* 0x000000ffff0a9224 */ /* 0x000fe200078e0008 */
[----:B------:R-:W-:Y:S01]  /*49e0*/  @!P1 LEA R20, P4, R14, c[0x0][0x168], 0x1 ;  /* 0x00005a000e149a11 */ /* 0x000fe200078808ff */
[----:B------:R-:W-:Y:S01]  /*49f0*/  @!P1 IMAD R3, R3, 0x30, RZ ;  /* 0x0000003003039824 */ /* 0x000fe200078e02ff */
[--C-:B------:R-:W-:Y:S01]  /*4a00*/  @!P1 LEA.HI.X R23, R8, c[0x0][0x16c], R7.reuse, 0x1, P2 ;  /* 0x00005b0008179a11 */ /* 0x100fe200010f0c07 */
[----:B------:R-:W-:Y:S01]  /*4a10*/  @!P1 IMAD.MOV.U32 R11, RZ, RZ, R7 ;  /* 0x000000ffff0b9224 */ /* 0x000fe200078e0007 */
[----:B------:R-:W-:Y:S01]  /*4a20*/  @!P1 LEA R18, P3, R12, c[0x0][0x168], 0x1 ;  /* 0x00005a000c129a11 */ /* 0x000fe200078608ff */
[----:B------:R-:W-:Y:S01]  /*4a30*/  @!P1 IMAD R5, R5, 0x50, RZ ;  /* 0x0000005005059824 */ /* 0x000fe200078e02ff */
[----:B------:R-:W-:Y:S01]  /*4a40*/  @!P1 IADD3 R3, R3, R15, RZ ;  /* 0x0000000f03039210 */ /* 0x000fe20007ffe0ff */
[----:B------:R-:W-:Y:S01]  /*4a50*/  @!P1 IMAD.WIDE.U32 R10, R17, 0x60, R10 ;  /* 0x00000060110a9825 */ /* 0x000fe200078e000a */
[----:B------:R-:W-:Y:S01]  /*4a60*/  @!PT LDS RZ, [RZ] ;  /* 0x00000000fffff984 */ /* 0x000fe20000000800 */
[----:B------:R-:W-:Y:S01]  /*4a70*/  @!PT LDS RZ, [RZ] ;  /* 0x00000000fffff984 */ /* 0x000fe20000000800 */
[----:B------:R-:W-:Y:S01]  /*4a80*/  @!PT LDS RZ, [RZ] ;  /* 0x00000000fffff984 */ /* 0x000fe20000000800 */
[----:B------:R1:W-:Y:S02]  /*4a90*/  @!P1 LDGSTS.E.BYPASS.LTC128B.128 [R235+0x4000], [R22.64] ;  /* 0x0400000016eb9fae */ /* 0x0003e4000b901d52 */
[----:B------:R-:W-:Y:S01]  /*4aa0*/  @!P1 LEA.HI.X R21, R14, c[0x0][0x16c], R3, 0x1, P4 ;  /* 0x00005b000e159a11 */ /* 0x000fe200020f0c03 */
[----:B------:R-:W-:Y:S01]  /*4ab0*/  @!P1 IMAD.IADD R5, R5, 0x1, R13 ;  /* 0x0000000105059824 */ /* 0x000fe200078e020d */
[----:B------:R1:W-:Y:S01]  /*4ac0*/  @P1 STS.128 [R235+0x4800], RZ ;  /* 0x004800ffeb001388 */ /* 0x0003e20000000c00 */
[----:B------:R-:W-:Y:S01]  /*4ad0*/  @!P1 IMAD.IADD R11, R16, 0x1, R11 ;  /* 0x00000001100b9824 */ /* 0x000fe200078e020b */
[----:B------:R-:W-:-:S02]  /*4ae0*/  @!P1 LEA R16, P2, R10, c[0x0][0x168], 0x1 ;  /* 0x00005a000a109a11 */ /* 0x000fc400078408ff */
[----:B------:R-:W-:Y:S01]  /*4af0*/  @!PT LDS RZ, [RZ] ;  /* 0x00000000fffff984 */ /* 0x000fe20000000800 */
[----:B------:R-:W-:Y:S01]  /*4b00*/  @!PT LDS RZ, [RZ] ;  /* 0x00000000fffff984 */ /* 0x000fe20000000800 */
[----:B------:R-:W-:Y:S01]  /*4b10*/  @!PT LDS RZ, [RZ] ;  /* 0x00000000fffff984 */ /* 0x000fe20000000800 */
[----:B------:R1:W-:Y:S01]  /*4b20*/  @!P1 LDGSTS.E.BYPASS.LTC128B.128 [R235+0x4800], [R28.64] ;  /* 0x048000001ceb9fae */ /* 0x0003e2000b901d52 */
[----:B------:R-:W-:Y:S02]  /*4b30*/  @!P1 LEA.HI.X R19, R12, c[0x0][0x16c], R5, 0x1, P3 ;  /* 0x00005b000c139a11 */ /* 0x000fe400018f0c05 */
[----:B------:R-:W-:Y:S01]  /*4b40*/  @!P1 LEA.HI.X R17, R10, c[0x0][0x16c], R11, 0x1, P2 ;  /* 0x00005b000a119a11 */ /* 0x000fe200010f0c0b */
[----:B------:R1:W-:Y:S04]  /*4b50*/  @P1 STS.128 [R235+0x5000], RZ ;  /* 0x005000ffeb001388 */ /* 0x0003e80000000c00 */
[----:B------:R-:W-:Y:S01]  /*4b60*/  @!PT LDS RZ, [RZ] ;  /* 0x00000000fffff984 */ /* 0x000fe20000000800 */
[----:B------:R-:W-:Y:S01]  /*4b70*/  @!PT LDS RZ, [RZ] ;  /* 0x00000000fffff984 */ /* 0x000fe20000000800 */
[----:B------:R-:W-:Y:S01]  /*4b80*/  @!PT LDS RZ, [RZ] ;  /* 0x00000000fffff984 */ /* 0x000fe20000000800 */
[----:B------:R1:W-:Y:S04]  /*4b90*/  @!P1 LDGSTS.E.BYPASS.LTC128B.128 [R235+0x5000], [R26.64] ;  /* 0x050000001aeb9fae */ /* 0x0003e8000b901d52 */
        /* <DEDUP_REMOVED lines=34> */
.L_x_157:
[----:B------:R-:W-:Y:S05]  /*4dc0*/  BSYNC B0 ;  /* 0x0000000000007941 */ /* 0x000fea0003800000 */
.L_x_156:
[----:B------:R-:W0:Y:S02]  /*4dd0*/  LDGDEPBAR ;  /* 0x00000000000079af */ /* 0x000e240000000000 */
.L_x_155:
[----:B------:R-:W-:Y:S01]  /*4de0*/  FMNMX.FTZ R3, R112, R100, !PT ;  /* 0x0000006470037209 */ /* 0x000fe20007810000 */
[----:B------:R-:W-:Y:S01]  /*4df0*/  STL [R1+0xc8], R235 ;  /* 0x0000c8eb01007387 */ /* 0x000fe20000100800 */
[----:B------:R-:W-:Y:S02]  /*4e00*/  SHF.L.U32 R217, R0, 0x1, RZ ;  /* 0x0000000100d97819 */ /* 0x000fe400000006ff */
[----:B------:R-:W-:Y:S01]  /*4e10*/  FMNMX.FTZ R3, R103, R3, !PT ;  /* 0x0000000367037209 */ /* 0x000fe20007810000 */
[----:B------:R-:W-:Y:S01]  /*4e20*/  STL [R1+0xc4], R234 ;  /* 0x0000c4ea01007387 */ /* 0x000fe20000100800 */
[----:B------:R-:W-:Y:S02]  /*4e30*/  LEA R218, R4, R217, 0x1 ;  /* 0x000000d904da7211 */ /* 0x000fe400078e08ff */
[----:B------:R-:W-:Y:S01]  /*4e40*/  FMNMX.FTZ R3, R104, R3, !PT ;  /* 0x0000000368037209 */ /* 0x000fe20007810000 */
[----:B------:R-:W-:Y:S01]  /*4e50*/  STL [R1+0xc0], R233 ;  /* 0x0000c0e901007387 */ /* 0x000fe20000100800 */
[----:B------:R-:W-:-:S02]  /*4e60*/  LEA R220, R2, R217, 0x1 ;  /* 0x000000d902dc7211 */ /* 0x000fc400078e08ff */
[----:B------:R-:W-:Y:S01]  /*4e70*/  FMNMX.FTZ R3, R102, R3, !PT ;  /* 0x0000000366037209 */ /* 0x000fe20007810000 */
[----:B------:R-:W-:Y:S01]  /*4e80*/  STL [R1+0xbc], R232 ;  /* 0x0000bce801007387 */ /* 0x000fe20000100800 */
[----:B------:R-:W-:Y:S02]  /*4e90*/  LEA R219, R2, R218, 0x1 ;  /* 0x000000da02db7211 */ /* 0x000fe400078e08ff */
        /* <DEDUP_REMOVED lines=40> */
[----:B-1----:R-:W-:Y:S01]  /*5120*/  LDSM.16.MT88.4 R24, [R220+0x8800] ;  /* 0x00880000dc18783b */ /* 0x002fe20000004200 */
        /* <DEDUP_REMOVED lines=63> */
[----:B-1----:R-:W-:Y:S01]  /*5520*/  FMNMX.FTZ R137, R137, R7, !PT ;  /* 0x0000000789897209 */ /* 0x002fe20007810000 */
[----:B--2---:R-:W1:Y:S01]  /*5530*/  SHFL.BFLY PT, R8, R136, 0x2, 0x1f ;  /* 0x0c401f0088087f89 */ /* 0x004e6200000e0000 */
[----:B------:R-:W-:-:S02]  /*5540*/  FMNMX.FTZ R5, R147, R6, !PT ;  /* 0x0000000693057209 */ /* 0x000fc40007810000 */
[----:B------:R-:W-:Y:S01]  /*5550*/  FMNMX.FTZ R3, R192, R3, !PT ;  /* 0x00000003c0037209 */ /* 0x000fe20007810000 */
[C---:B------:R-:W-:Y:S01]  /*5560*/  FMUL.FTZ R6, R137.reuse, c[0x0][0x23c] ;  /* 0x00008f0089067a20 */ /* 0x040fe20000410000 */
[----:B------:R-:W-:Y:S01]  /*5570*/  FMNMX.FTZ R5, R146, R5, !PT ;  /* 0x0000000592057209 */ /* 0x000fe20007810000 */
[----:B------:R-:W-:Y:S01]  /*5580*/  STL [R1+0xcc], R137 ;  /* 0x0000cc8901007387 */ /* 0x000fe20000100800 */
[----:B------:R-:W-:Y:S02]  /*5590*/  FSETP.NEU.FTZ.AND P1, PT, R137, -INF , PT ;  /* 0xff8000008900780b */ /* 0x000fe40003f3d000 */
[----:B------:R-:W-:Y:S02]  /*55a0*/  FMNMX.FTZ R3, R190, R3, !PT ;  /* 0x00000003be037209 */ /* 0x000fe40007810000 */
[----:B------:R-:W-:Y:S02]  /*55b0*/  FMNMX.FTZ R5, R145, R5, !PT ;  /* 0x0000000591057209 */ /* 0x000fe40007810000 */
[----:B------:R-:W-:-:S02]  /*55c0*/  FSEL R6, R6, RZ, P1 ;  /* 0x000000ff06067208 */ /* 0x000fc40000800000 */
[----:B------:R-:W-:Y:S02]  /*55d0*/  FMNMX.FTZ R3, R245, R3, !PT ;  /* 0x00000003f5037209 */ /* 0x000fe40007810000 */
[----:B------:R-:W-:Y:S01]  /*55e0*/  FMNMX.FTZ R5, R144, R5, !PT ;  /* 0x0000000590057209 */ /* 0x000fe20007810000 */
[----:B------:R-:W-:Y:S01]  /*55f0*/  FFMA.FTZ R7, R112, c[0x0][0x23c], -R6 ;  /* 0x00008f0070077a23 */ /* 0x000fe20000010806 */
[----:B------:R-:W-:Y:S02]  /*5600*/  FMNMX.FTZ R3, R241, R3, !PT ;  /* 0x00000003f1037209 */ /* 0x000fe40007810000 */
[----:B------:R-:W-:Y:S01]  /*5610*/  FMNMX.FTZ R5, R127, R5, !PT ;  /* 0x000000057f057209 */ /* 0x000fe20007810000 */
[----:B------:R2:W-:Y:S01]  /*5620*/  MUFU.EX2 R250, R7 ;  /* 0x0000000700fa7308 */ /* 0x0005e20000000800 */
[----:B------:R-:W-:Y:S02]  /*5630*/  FMNMX.FTZ R3, R240, R3, !PT ;  /* 0x00000003f0037209 */ /* 0x000fe40007810000 */
[----:B------:R-:W-:-:S02]  /*5640*/  FMNMX.FTZ R5, R152, R5, !PT ;  /* 0x0000000598057209 */ /* 0x000fc40007810000 */
[----:B------:R-:W-:Y:S02]  /*5650*/  FMNMX.FTZ R3, R239, R3, !PT ;  /* 0x00000003ef037209 */ /* 0x000fe40007810000 */
[----:B------:R-:W-:Y:S02]  /*5660*/  FMNMX.FTZ R5, R149, R5, !PT ;  /* 0x0000000595057209 */ /* 0x000fe40007810000 */
[----:B-1----:R-:W-:Y:S02]  /*5670*/  FMNMX.FTZ R136, R136, R8, !PT ;  /* 0x0000000888887209 */ /* 0x002fe40007810000 */
[----:B------:R-:W-:Y:S02]  /*5680*/  FMNMX.FTZ R3, R215, R3, !PT ;  /* 0x00000003d7037209 */ /* 0x000fe40007810000 */
[----:B------:R-:W-:Y:S02]  /*5690*/  FMNMX.FTZ R5, R111, R5, !PT ;  /* 0x000000056f057209 */ /* 0x000fe40007810000 */
[----:B------:R-:W-:Y:S01]  /*56a0*/  FMNMX.FTZ R3, R214, R3, !PT ;  /* 0x00000003d6037209 */ /* 0x000fe20007810000 */
[----:B--2---:R-:W-:Y:S01]  /*56b0*/  FFMA.FTZ R7, R100, c[0x0][0x23c], -R6 ;  /* 0x00008f0064077a23 */ /* 0x004fe20000010806 */
[----:B------:R-:W-:-:S02]  /*56c0*/  FMNMX.FTZ R5, R110, R5, !PT ;  /* 0x000000056e057209 */ /* 0x000fc40007810000 */
[----:B------:R-:W-:Y:S01]  /*56d0*/  FMNMX.FTZ R134, R213, R3, !PT ;  /* 0x00000003d5867209 */ /* 0x000fe20007810000 */
[----:B------:R1:W-:Y:S01]  /*56e0*/  MUFU.EX2 R249, R7 ;  /* 0x0000000700f97308 */ /* 0x0003e20000000800 */
[----:B------:R-:W-:Y:S01]  /*56f0*/  FFMA.FTZ R3, R104, c[0x0][0x23c], -R6 ;  /* 0x00008f0068037a23 */ /* 0x000fe20000010806 */
[----:B------:R-:W-:Y:S02]  /*5700*/  FMNMX.FTZ R5, R171, R5, !PT ;  /* 0x00000005ab057209 */ /* 0x000fe40007810000 */
[----:B------:R-:W-:-:S04]  /*5710*/  FMNMX.FTZ R134, R211, R134, !PT ;  /* 0x00000086d3867209 */ /* 0x000fc80007810000 */
[----:B------:R2:W3:Y:S01]  /*5720*/  MUFU.EX2 R85, R3 ;  /* 0x0000000300557308 */ /* 0x0004e20000000800 */
[----:B------:R-:W4:Y:S01]  /*5730*/  SHFL.BFLY PT, R8, R134, 0x2, 0x1f ;  /* 0x0c401f0086087f89 */ /* 0x000f2200000e0000 */
[----:B-1----:R-:W-:-:S06]  /*5740*/  FFMA.FTZ R7, R103, c[0x0][0x23c], -R6 ;  /* 0x00008f0067077a23 */ /* 0x002fcc0000010806 */
[----:B------:R1:W-:Y:S01]  /*5750*/  MUFU.EX2 R11, R7 ;  /* 0x00000007000b7308 */ /* 0x0003e20000000800 */
[----:B--2---:R-:W-:Y:S01]  /*5760*/  FMNMX.FTZ R3, R166, R5, !PT ;  /* 0x00000005a6037209 */ /* 0x004fe20007810000 */
[----:B------:R-:W-:Y:S01]  /*5770*/  FFMA.FTZ R5, R102, c[0x0][0x23c], -R6 ;  /* 0x00008f0066057a23 */ /* 0x000fe20000010806 */
[----:B---3--:R-:W-:Y:S02]  /*5780*/  STL [R1+0x70], R85 ;  /* 0x0000705501007387 */ /* 0x008fe40000100800 */
[----:B------:R-:W-:-:S03]  /*5790*/  FMNMX.FTZ R3, R162, R3, !PT ;  /* 0x00000003a2037209 */ /* 0x000fc60007810000 */
[----:B------:R2:W3:Y:S01]  /*57a0*/  MUFU.EX2 R235, R5 ;  /* 0x0000000500eb7308 */ /* 0x0004e20000000800 */
[----:B------:R-:W-:Y:S02]  /*57b0*/  FMNMX.FTZ R3, R161, R3, !PT ;  /* 0x00000003a1037209 */ /* 0x000fe40007810000 */
[----:B----4-:R-:W-:Y:S01]  /*57c0*/  FMNMX.FTZ R134, R134, R8, !PT ;  /* 0x0000000886867209 */ /* 0x010fe20007810000 */
[----:B-1----:R-:W1:Y:S01]  /*57d0*/  SHFL.BFLY PT, R7, R136, 0x1, 0x1f ;  /* 0x0c201f0088077f89 */ /* 0x002e6200000e0000 */
[----:B------:R-:W-:-:S03]  /*57e0*/  FMNMX.FTZ R3, R185, R3, !PT ;  /* 0x00000003b9037209 */ /* 0x000fc60007810000 */
[----:B------:R-:W4:Y:S01]  /*57f0*/  SHFL.BFLY PT, R8, R134, 0x1, 0x1f ;  /* 0x0c201f0086087f89 */ /* 0x000f2200000e0000 */
[----:B------:R-:W-:Y:S01]  /*5800*/  FMNMX.FTZ R3, R182, R3, !PT ;  /* 0x00000003b6037209 */ /* 0x000fe20007810000 */
[----:B--2---:R-:W-:-:S03]  /*5810*/  FFMA.FTZ R5, R101, c[0x0][0x23c], -R6 ;  /* 0x00008f0065057a23 */ /* 0x004fc60000010806 */
[----:B------:R-:W-:Y:S01]  /*5820*/  FMNMX.FTZ R3, R174, R3, !PT ;  /* 0x00000003ae037209 */ /* 0x000fe20007810000 */
[----:B---3--:R-:W-:Y:S01]  /*5830*/  STL [R1+0x6c], R235 ;  /* 0x00006ceb01007387 */ /* 0x008fe20000100800 */
[----:B------:R2:W3:Y:S02]  /*5840*/  MUFU.EX2 R234, R5 ;  /* 0x0000000500ea7308 */ /* 0x0004e40000000800 */
[----:B------:R-:W-:-:S04]  /*5850*/  FMNMX.FTZ R3, R133, R3, !PT ;  /* 0x0000000385037209 */ /* 0x000fc80007810000 */
[----:B------:R-:W-:Y:S02]  /*5860*/  FMNMX.FTZ R3, R248, R3, !PT ;  /* 0x00000003f8037209 */ /* 0x000fe40007810000 */
[----:B-1----:R-:W-:-:S04]  /*5870*/  FMNMX.FTZ R136, R136, R7, !PT ;  /* 0x0000000788887209 */ /* 0x002fc80007810000 */
[----:B------:R-:W-:Y:S01]  /*5880*/  FSETP.NEU.FTZ.AND P1, PT, R136, -INF , PT ;  /* 0xff8000008800780b */ /* 0x000fe20003f3d000 */
[----:B--2---:R-:W-:Y:S01]  /*5890*/  FFMA.FTZ R5, R60, c[0x0][0x23c], -R6 ;  /* 0x00008f003c057a23 */ /* 0x004fe20000010806 */
[----:B---3--:R-:W-:Y:S01]  /*58a0*/  STL [R1+0x7c], R234 ;  /* 0x00007cea01007387 */ /* 0x008fe20000100800 */
[----:B----4-:R-:W-:Y:S02]  /*58b0*/  FMNMX.FTZ R134, R134, R8, !PT ;  /* 0x0000000886867209 */ /* 0x010fe40007810000 */
[----:B------:R-:W1:Y:S02]  /*58c0*/  MUFU.EX2 R7, R5 ;  /* 0x0000000500077308 */ /* 0x000e640000000800 */
[----:B-1----:R1:W-:Y:S01]  /*58d0*/  STL [R1+0x78], R7 ;  /* 0x0000780701007387 */ /* 0x0023e20000100800 */
[----:B------:R-:W-:-:S03]  /*58e0*/  FMUL.FTZ R5, R136, c[0x0][0x23c] ;  /* 0x00008f0088057a20 */ /* 0x000fc60000410000 */
[----:B------:R-:W-:Y:S02]  /*58f0*/  STL [R1+0xd0], R136 ;  /* 0x0000d08801007387 */ /* 0x000fe40000100800 */
[----:B------:R-:W-:Y:S02]  /*5900*/  FSEL R5, R5, RZ, P1 ;  /* 0x000000ff05057208 */ /* 0x000fe40000800000 */
[----:B------:R-:W-:-:S03]  /*5910*/  FSETP.NEU.FTZ.AND P1, PT, R134, -INF , PT ;  /* 0xff8000008600780b */ /* 0x000fc60003f3d000 */
[----:B------:R-:W-:-:S04]  /*5920*/  FFMA.FTZ R8, R105, c[0x0][0x23c], -R5 ;  /* 0x00008f0069087a23 */ /* 0x000fc80000010805 */
[----:B------:R-:W-:Y:S01]  /*5930*/  MUFU.EX2 R56, R8 ;  /* 0x0000000800387308 */ /* 0x000fe20000000800 */
[----:B-1----:R-:W-:-:S07]  /*5940*/  FFMA.FTZ R7, R61, c[0x0][0x23c], -R6 ;  /* 0x00008f003d077a23 */ /* 0x002fce0000010806 */
[----:B------:R1:W2:Y:S02]  /*5950*/  MUFU.EX2 R9, R7 ;  /* 0x0000000700097308 */ /* 0x0002a40000000800 */
[----:B-1----:R-:W-:Y:S01]  /*5960*/  FMNMX.FTZ R7, R247, R3, !PT ;  /* 0x00000003f7077209 */ /* 0x002fe20007810000 */
[----:B------:R-:W-:Y:S01]  /*5970*/  FFMA.FTZ R3, R114, c[0x0][0x23c], -R5 ;  /* 0x00008f0072037a23 */ /* 0x000fe20000010805 */
[----:B--2---:R1:W-:Y:S02]  /*5980*/  STL [R1+0x88], R9 ;  /* 0x0000880901007387 */ /* 0x0043e40000100800 */
[----:B------:R-:W-:Y:S02]  /*5990*/  FMNMX.FTZ R7, R246, R7, !PT ;  /* 0x00000007f6077209 */ /* 0x000fe40007810000 */
[----:B------:R2:W-:Y:S02]  /*59a0*/  MUFU.EX2 R252, R3 ;  /* 0x0000000300fc7308 */ /* 0x0005e40000000800 */
[----:B------:R-:W-:-:S04]  /*59b0*/  FMNMX.FTZ R7, R244, R7, !PT ;  /* 0x00000007f4077209 */ /* 0x000fc80007810000 */
[----:B------:R-:W-:-:S04]  /*59c0*/  FMNMX.FTZ R7, R242, R7, !PT ;  /* 0x00000007f2077209 */ /* 0x000fc80007810000 */
[----:B------:R-:W-:-:S04]  /*59d0*/  FMNMX.FTZ R7, R210, R7, !PT ;  /* 0x00000007d2077209 */ /* 0x000fc80007810000 */
[----:B------:R-:W-:Y:S01]  /*59e0*/  FMNMX.FTZ R7, R208, R7, !PT ;  /* 0x00000007d0077209 */ /* 0x000fe20007810000 */
[----:B--2---:R-:W-:-:S03]  /*59f0*/  FFMA.FTZ R3, R113, c[0x0][0x23c], -R5 ;  /* 0x00008f0071037a23 */ /* 0x004fc60000010805 */
[----:B------:R-:W-:Y:S01]  /*5a00*/  FMNMX.FTZ R7, R206, R7, !PT ;  /* 0x00000007ce077209 */ /* 0x000fe20007810000 */
[----:B------:R2:W3:Y:S03]  /*5a10*/  MUFU.EX2 R251, R3 ;  /* 0x0000000300fb7308 */ /* 0x0004e60000000800 */
[----:B------:R-:W-:-:S04]  /*5a20*/  FMNMX.FTZ R7, R204, R7, !PT ;  /* 0x00000007cc077209 */ /* 0x000fc80007810000 */
[----:B------:R-:W-:-:S04]  /*5a30*/  FMNMX.FTZ R7, R202, R7, !PT ;  /* 0x00000007ca077209 */ /* 0x000fc80007810000 */
[----:B------:R-:W-:-:S04]  /*5a40*/  FMNMX.FTZ R7, R201, R7, !PT ;  /* 0x00000007c9077209 */ /* 0x000fc80007810000 */
[----:B------:R-:W-:Y:S01]  /*5a50*/  FMNMX.FTZ R0, R200, R7, !PT ;  /* 0x00000007c8007209 */ /* 0x000fe20007810000 */
[----:B--2---:R-:W-:Y:S01]  /*5a60*/  FFMA.FTZ R3, R107, c[0x0][0x23c], -R5 ;  /* 0x00008f006b037a23 */ /* 0x004fe20000010805 */
[----:B---3--:R-:W-:-:S03]  /*5a70*/  F2FP.PACK_AB R12, R251, R252 ;  /* 0x000000fcfb0c723e */ /* 0x008fc600000000ff */
[----:B------:R2:W3:Y:S02]  /*5a80*/  MUFU.EX2 R13, R3 ;  /* 0x00000003000d7308 */ /* 0x0004e40000000800 */
[----:B--2---:R-:W-:Y:S01]  /*5a90*/  FFMA.FTZ R3, R106, c[0x0][0x23c], -R5 ;  /* 0x00008f006a037a23 */ /* 0x004fe20000010805 */
[----:B---3--:R-:W-:Y:S05]  /*5aa0*/  STL [R1+0x58], R13 ;  /* 0x0000580d01007387 */ /* 0x008fea0000100800 */
[----:B------:R2:W3:Y:S01]  /*5ab0*/  MUFU.EX2 R14, R3 ;  /* 0x00000003000e7308 */ /* 0x0004e20000000800 */
[----:B------:R-:W-:Y:S01]  /*5ac0*/  STL [R1+0xd4], R134 ;  /* 0x0000d48601007387 */ /* 0x000fe20000100800 */
[----:B--2---:R-:W-:-:S03]  /*5ad0*/  FMUL.FTZ R3, R134, c[0x0][0x23c] ;  /* 0x00008f0086037a20 */ /* 0x004fc60000410000 */
[----:B---3--:R2:W-:Y:S02]  /*5ae0*/  STL [R1+0x54], R14 ;  /* 0x0000540e01007387 */ /* 0x0085e40000100800 */
[----:B------:R-:W-:Y:S02]  /*5af0*/  FSEL R3, R3, RZ, P1 ;  /* 0x000000ff03037208 */ /* 0x000fe40000800000 */
[----:B------:R-:W-:Y:S03]  /*5b00*/  STL [R1+0x68], R56 ;  /* 0x0000683801007387 */ /* 0x000fe60000100800 */
[--C-:B------:R-:W-:Y:S02]  /*5b10*/  FFMA.FTZ R8, R118, c[0x0][0x23c], -R3.reuse ;  /* 0x00008f0076087a23 */ /* 0x100fe40000010803 */
[--C-:B------:R-:W-:Y:S02]  /*5b20*/  FFMA.FTZ R7, R115, c[0x0][0x23c], -R3.reuse ;  /* 0x00008f0073077a23 */ /* 0x100fe40000010803 */
[----:B-1----:R1:W3:Y:S01]  /*5b30*/  MUFU.EX2 R9, R8 ;  /* 0x0000000800097308 */ /* 0x0022e20000000800 */
[----:B------:R-:W-:-:S02]  /*5b40*/  FFMA.FTZ R4, R119, c[0x0][0x23c], -R3 ;  /* 0x00008f0077047a23 */ /* 0x000fc40000010803 */
[----:B------:R-:W-:-:S05]  /*5b50*/  FFMA.FTZ R2, R120, c[0x0][0x23c], -R3 ;  /* 0x00008f0078027a23 */ /* 0x000fca0000010803 */
[----:B------:R-:W4:Y:S01]  /*5b60*/  MUFU.EX2 R10, R7 ;  /* 0x00000007000a7308 */ /* 0x000f220000000800 */
[----:B--2---:R-:W-:Y:S01]  /*5b70*/  F2FP.PACK_AB R14, R14, R13 ;  /* 0x0000000d0e0e723e */ /* 0x004fe200000000ff */
[----:B-1----:R-:W1:Y:S06]  /*5b80*/  SHFL.BFLY PT, R8, R0, 0x2, 0x1f ;  /* 0x0c401f0000087f89 */ /* 0x002e6c00000e0000 */
[----:B------:R-:W2:Y:S01]  /*5b90*/  MUFU.EX2 R7, R4 ;  /* 0x0000000400077308 */ /* 0x000ea20000000800 */
[----:B---3--:R-:W-:Y:S01]  /*5ba0*/  MOV R120, R9 ;  /* 0x0000000900787202 */ /* 0x008fe20000000f00 */
[----:B----4-:R-:W-:-:S06]  /*5bb0*/  IMAD.MOV.U32 R119, RZ, RZ, R10 ;  /* 0x000000ffff777224 */ /* 0x010fcc00078e000a */
[----:B------:R3:W4:Y:S01]  /*5bc0*/  MUFU.EX2 R9, R2 ;  /* 0x0000000200097308 */ /* 0x0007220000000800 */
[----:B------:R-:W-:Y:S01]  /*5bd0*/  F2FP.PACK_AB R13, R119, R120 ;  /* 0x00000078770d723e */ /* 0x000fe200000000ff */
[----:B--2---:R-:W-:Y:S01]  /*5be0*/  STL [R1+0x24], R7 ;  /* 0x0000240701007387 */ /* 0x004fe20000100800 */
[----:B-1----:R-:W-:Y:S01]  /*5bf0*/  FMNMX.FTZ R0, R0, R8, !PT ;  /* 0x0000000800007209 */ /* 0x002fe20007810000 */
[--C-:B---3--:R-:W-:Y:S02]  /*5c00*/  FFMA.FTZ R2, R117, c[0x0][0x23c], -R5.reuse ;  /* 0x00008f0075027a23 */ /* 0x108fe40000010805 */
[----:B----4-:R-:W-:Y:S01]  /*5c10*/  STL [R1+0x3c], R9 ;  /* 0x00003c0901007387 */ /* 0x010fe20000100800 */
[----:B------:R-:W-:Y:S01]  /*5c20*/  F2FP.PACK_AB R15, R9, R7 ;  /* 0x00000007090f723e */ /* 0x000fe200000000ff */
[----:B------:R1:W2:Y:S02]  /*5c30*/  MUFU.EX2 R57, R2 ;  /* 0x0000000200397308 */ /* 0x0002a40000000800 */
[----:B------:R-:W3:Y:S04]  /*5c40*/  SHFL.BFLY PT, R4, R0, 0x1, 0x1f ;  /* 0x0c201f0000047f89 */ /* 0x000ee800000e0000 */
[C---:B------:R-:W-:Y:S08]  /*5c50*/  HMMA.16816.F32 R68, R12.reuse, R40, RZ ;  /* 0x000000280c44723c */ /* 0x040ff000000018ff */
[C---:B------:R-:W-:Y:S01]  /*5c60*/  HMMA.16816.F32 R64, R12.reuse, R36, RZ ;  /* 0x000000240c40723c */ /* 0x040fe200000018ff */
[----:B-1----:R-:W-:Y:S01]  /*5c70*/  FFMA.FTZ R2, R116, c[0x0][0x23c], -R5 ;  /* 0x00008f0074027a23 */ /* 0x002fe20000010805 */
[----:B--2---:R-:W-:Y:S03]  /*5c80*/  STL [R1+0x64], R57 ;  /* 0x0000643901007387 */ /* 0x004fe60000100800 */
[----:B------:R1:W2:Y:S03]  /*5c90*/  MUFU.EX2 R10, R2 ;  /* 0x00000002000a7308 */ /* 0x0002a60000000800 */
[----:B------:R-:W-:Y:S01]  /*5ca0*/  HMMA.16816.F32 R52, R12, R44, RZ ;  /* 0x0000002c0c34723c */ /* 0x000fe200000018ff */
[----:B---3--:R-:W-:Y:S01]  /*5cb0*/  FMNMX.FTZ R135, R0, R4, !PT ;  /* 0x0000000400877209 */ /* 0x008fe20007810000 */
[----:B------:R-:W-:-:S03]  /*5cc0*/  FFMA.FTZ R0, R123, c[0x0][0x23c], -R3 ;  /* 0x00008f007b007a23 */ /* 0x000fc60000010803 */
[C---:B------:R-:W-:Y:S01]  /*5cd0*/  FSETP.NEU.FTZ.AND P1, PT, R135.reuse, -INF , PT ;  /* 0xff8000008700780b */ /* 0x040fe20003f3d000 */
[----:B------:R-:W-:Y:S01]  /*5ce0*/  MUFU.EX2 R7, R0 ;  /* 0x0000000000077308 */ /* 0x000fe20000000800 */
[----:B------:R-:W-:Y:S02]  /*5cf0*/  FMUL.FTZ R4, R135, c[0x0][0x23c] ;  /* 0x00008f0087047a20 */ /* 0x000fe40000410000 */
[----:B-1----:R-:W-:Y:S01]  /*5d00*/  FFMA.FTZ R2, R62, c[0x0][0x23c], -R5 ;  /* 0x00008f003e027a23 */ /* 0x002fe20000010805 */
[----:B--2---:R1:W-:Y:S01]  /*5d10*/  STL [R1+0x84], R10 ;  /* 0x0000840a01007387 */ /* 0x0043e20000100800 */
[----:B------:R-:W-:Y:S01]  /*5d20*/  F2FP.PACK_AB R8, R57, R56 ;  /* 0x000000383908723e */ /* 0x000fe200000000ff */
[----:B------:R-:W-:Y:S02]  /*5d30*/  HMMA.16816.F32 R60, R12, R32, RZ ;  /* 0x000000200c3c723c */ /* 0x000fe400000018ff */
[----:B------:R2:W-:Y:S02]  /*5d40*/  MUFU.EX2 R136, R2 ;  /* 0x0000000200887308 */ /* 0x0005e40000000800 */
[----:B--2---:R-:W-:-:S06]  /*5d50*/  FFMA.FTZ R2, R121, c[0x0][0x23c], -R3 ;  /* 0x00008f0079027a23 */ /* 0x004fcc0000010803 */
[----:B------:R2:W3:Y:S02]  /*5d60*/  MUFU.EX2 R9, R2 ;  /* 0x0000000200097308 */ /* 0x0004e40000000800 */
[--C-:B--2---:R-:W-:Y:S01]  /*5d70*/  FFMA.FTZ R2, R122, c[0x0][0x23c], -R3.reuse ;  /* 0x00008f007a027a23 */ /* 0x104fe20000010803 */
[----:B------:R-:W-:Y:S01]  /*5d80*/  MOV R122, R11 ;  /* 0x0000000b007a7202 */ /* 0x000fe20000000f00 */
[----:B---3--:R-:W-:Y:S04]  /*5d90*/  STL [R1+0x5c], R9 ;  /* 0x00005c0901007387 */ /* 0x008fe80000100800 */
[----:B------:R-:W2:Y:S01]  /*5da0*/  MUFU.EX2 R11, R2 ;  /* 0x00000002000b7308 */ /* 0x000ea20000000800 */
[----:B-1----:R-:W-:Y:S01]  /*5db0*/  F2FP.PACK_AB R10, R136, R10 ;  /* 0x0000000a880a723e */ /* 0x002fe200000000ff */
[----:B--2---:R-:W-:Y:S04]  /*5dc0*/  STL [R1+0x60], R11 ;  /* 0x0000600b01007387 */ /* 0x004fe80000100800 */
[----:B------:R1:W-:Y:S04]  /*5dd0*/  STL [R1+0xd8], R135 ;  /* 0x0000d88701007387 */ /* 0x0003e80000100800 */
[----:B-1----:R-:W2:Y:S01]  /*5de0*/  LDL.LU R135, [R1+0x88] ;  /* 0x0000880001877983 */ /* 0x002ea20000300800 */
[----:B------:R-:W-:Y:S01]  /*5df0*/  FFMA.FTZ R2, R124, c[0x0][0x23c], -R3 ;  /* 0x00008f007c027a23 */ /* 0x000fe20000010803 */
[----:B------:R-:W-:Y:S01]  /*5e00*/  FSEL R0, R4, RZ, P1 ;  /* 0x000000ff04007208 */ /* 0x000fe20000800000 */
[----:B------:R-:W-:Y:S01]  /*5e10*/  HMMA.16816.F32 R48, R12, R42, RZ ;  /* 0x0000002a0c30723c */ /* 0x000fe200000018ff */
[----:B------:R-:W-:Y:S01]  /*5e20*/  STL [R1+0x80], R7 ;  /* 0x0000800701007387 */ /* 0x000fe20000100800 */
[----:B------:R1:W3:Y:S01]  /*5e30*/  MUFU.EX2 R137, R2 ;  /* 0x0000000200897308 */ /* 0x0002e20000000800 */
[----:B------:R-:W-:-:S02]  /*5e40*/  F2FP.PACK_AB R9, R11, R9 ;  /* 0x000000090b09723e */ /* 0x000fc400000000ff */
[----:B------:R4:W-:Y:S03]  /*5e50*/  STL [R1+0xdc], R136 ;  /* 0x0000dc8801007387 */ /* 0x0009e60000100800 */
[C---:B------:R-:W-:Y:S08]  /*5e60*/  HMMA.16816.F32 R76, R12.reuse, R38, RZ ;  /* 0x000000260c4c723c */ /* 0x040ff000000018ff */
[----:B------:R-:W-:Y:S01]  /*5e70*/  HMMA.16816.F32 R72, R12, R34, RZ ;  /* 0x000000220c48723c */ /* 0x000fe200000018ff */
[----:B-1----:R-:W-:-:S04]  /*5e80*/  FFMA.FTZ R2, R126, c[0x0][0x23c], -R0 ;  /* 0x00008f007e027a23 */ /* 0x002fc80000010800 */
[----:B------:R1:W-:Y:S01]  /*5e90*/  MUFU.EX2 R117, R2 ;  /* 0x0000000200757308 */ /* 0x0003e20000000800 */
[----:B----4-:R-:W2:Y:S01]  /*5ea0*/  LDL.LU R136, [R1+0x78] ;  /* 0x0000780001887983 */ /* 0x010ea20000300800 */
[----:B-1----:R-:W-:-:S06]  /*5eb0*/  FFMA.FTZ R2, R125, c[0x0][0x23c], -R0 ;  /* 0x00008f007d027a23 */ /* 0x002fcc0000010800 */
[----:B------:R1:W-:Y:S01]  /*5ec0*/  MUFU.EX2 R121, R2 ;  /* 0x0000000200797308 */ /* 0x0003e20000000800 */
[----:B------:R-:W-:Y:S01]  /*5ed0*/  HMMA.16816.F32 R56, R12, R46, RZ ;  /* 0x0000002e0c38723c */ /* 0x000fe200000018ff */
[----:B---3--:R-:W-:Y:S01]  /*5ee0*/  F2FP.PACK_AB R11, R137, R7 ;  /* 0x00000007890b723e */ /* 0x008fe200000000ff */
[----:B-1----:R-:W-:-:S05]  /*5ef0*/  FFMA.FTZ R2, R148, c[0x0][0x23c], -R0 ;  /* 0x00008f0094027a23 */ /* 0x002fca0000010800 */
[----:B------:R1:W3:Y:S01]  /*5f00*/  MUFU.EX2 R15, R2 ;  /* 0x00000002000f7308 */ /* 0x0002e20000000800 */
[----:B------:R4:W-:Y:S01]  /*5f10*/  STL [R1+0xe0], R137 ;  /* 0x0000e08901007387 */ /* 0x0009e20000100800 */
[----:B-1----:R-:W-:-:S06]  /*5f20*/  FFMA.FTZ R2, R147, c[0x0][0x23c], -R0 ;  /* 0x00008f0093027a23 */ /* 0x002fcc0000010800 */
[----:B------:R1:W1:Y:S02]  /*5f30*/  MUFU.EX2 R84, R2 ;  /* 0x0000000200547308 */ /* 0x0002640000000800 */
[----:B-1----:R-:W-:-:S06]  /*5f40*/  FFMA.FTZ R2, R146, c[0x0][0x23c], -R0 ;  /* 0x00008f0092027a23 */ /* 0x002fcc0000010800 */
[----:B------:R1:W1:Y:S02]  /*5f50*/  MUFU.EX2 R7, R2 ;  /* 0x0000000200077308 */ /* 0x0002640000000800 */
[----:B-1----:R-:W-:-:S06]  /*5f60*/  FFMA.FTZ R2, R145, c[0x0][0x23c], -R0 ;  /* 0x00008f0091027a23 */ /* 0x002fcc0000010800 */
[----:B----4-:R1:W4:Y:S01]  /*5f70*/  MUFU.EX2 R137, R2 ;  /* 0x0000000200897308 */ /* 0x0103220000000800 */
[----:B---3--:R3:W-:Y:S01]  /*5f80*/  STL [R1+0x10], R15 ;  /* 0x0000100f01007387 */ /* 0x0087e20000100800 */
[----:B-1----:R-:W-:-:S06]  /*5f90*/  FFMA.FTZ R2, R144, c[0x0][0x23c], -R0 ;  /* 0x00008f0090027a23 */ /* 0x002fcc0000010800 */
[----:B------:R1:W1:Y:S01]  /*5fa0*/  MUFU.EX2 R4, R2 ;  /* 0x0000000200047308 */ /* 0x0002620000000800 */
[----:B------:R-:W-:Y:S01]  /*5fb0*/  HMMA.16816.F32 R96, R8, R24, R64 ;  /* 0x000000180860723c */ /* 0x000fe20000001840 */
[----:B------:R4:W-:Y:S01]  /*5fc0*/  STL [R1+0x14], R84 ;  /* 0x0000145401007387 */ /* 0x0009e20000100800 */
[----:B------:R-:W-:Y:S01]  /*5fd0*/  F2FP.PACK_AB R14, R85, R122 ;  /* 0x0000007a550e723e */ /* 0x000fe200000000ff */
[----:B-1----:R-:W-:-:S04]  /*5fe0*/  FFMA.FTZ R2, R127, c[0x0][0x23c], -R0 ;  /* 0x00008f007f027a23 */ /* 0x002fc80000010800 */
[----:B------:R1:W1:Y:S01]  /*5ff0*/  MUFU.EX2 R134, R2 ;  /* 0x0000000200867308 */ /* 0x0002620000000800 */
[----:B---3--:R-:W-:Y:S01]  /*6000*/  F2FP.PACK_AB R15, R84, R15 ;  /* 0x0000000f540f723e */ /* 0x008fe200000000ff */
[----:B------:R-:W-:Y:S01]  /*6010*/  HMMA.16816.F32 R80, R8, R28, R68 ;  /* 0x0000001c0850723c */ /* 0x000fe20000001844 */
[----:B------:R3:W-:Y:S01]  /*6020*/  STL [R1+0x18], R7 ;  /* 0x0000180701007387 */ /* 0x0007e20000100800 */
[----:B-1----:R-:W-:-:S06]  /*6030*/  FFMA.FTZ R2, R143, c[0x0][0x23c], -R6 ;  /* 0x00008f008f027a23 */ /* 0x002fcc0000010806 */
[C---:B------:R-:W-:Y:S01]  /*6040*/  HMMA.16816.F32 R92, R8.reuse, R20, R60 ;  /* 0x00000014085c723c */ /* 0x040fe2000000183c */
[----:B------:R1:W-:Y:S07]  /*6050*/  MUFU.EX2 R143, R2 ;  /* 0x00000002008f7308 */ /* 0x0003ee0000000800 */
[C---:B------:R-:W-:Y:S08]  /*6060*/  HMMA.16816.F32 R112, R8.reuse, R16, R52 ;  /* 0x000000100870723c */ /* 0x040ff00000001834 */
[----:B------:R-:W-:Y:S01]  /*6070*/  HMMA.16816.F32 R64, R8, R30, R48 ;  /* 0x0000001e0840723c */ /* 0x000fe20000001830 */
[----:B-1----:R-:W-:-:S07]  /*6080*/  FFMA.FTZ R2, R140, c[0x0][0x23c], -R6 ;  /* 0x00008f008c027a23 */ /* 0x002fce0000010806 */
[C---:B------:R-:W-:Y:S08]  /*6090*/  HMMA.16816.F32 R88, R8.reuse, R26, R76 ;  /* 0x0000001a0858723c */ /* 0x040ff0000000184c */
[C---:B------:R-:W-:Y:S08]  /*60a0*/  HMMA.16816.F32 R72, R8.reuse, R22, R72 ;  /* 0x000000160848723c */ /* 0x040ff00000001848 */
[----:B----4-:R-:W-:Y:S07]  /*60b0*/  HMMA.16816.F32 R84, R8, R18, R56 ;  /* 0x000000120854723c */ /* 0x010fee0000001838 */
[----:B------:R-:W-:-:S02]  /*60c0*/  F2FP.PACK_AB R9, R137, R7 ;  /* 0x000000078909723e */ /* 0x000fc400000000ff */
[----:B---3--:R1:W3:Y:S01]  /*60d0*/  MUFU.EX2 R7, R2 ;  /* 0x0000000200077308 */ /* 0x0082e20000000800 */
[----:B------:R4:W-:Y:S01]  /*60e0*/  STL [R1+0x74], R4 ;  /* 0x0000740401007387 */ /* 0x0009e20000100800 */
[----:B------:R-:W-:Y:S01]  /*60f0*/  F2FP.PACK_AB R11, R134, R4 ;  /* 0x00000004860b723e */ /* 0x000fe200000000ff */
[----:B-1----:R-:W-:-:S05]  /*6100*/  FFMA.FTZ R2, R109, c[0x0][0x23c], -R6 ;  /* 0x00008f006d027a23 */ /* 0x002fca0000010806 */
[----:B------:R1:W-:Y:S02]  /*6110*/  MUFU.EX2 R144, R2 ;  /* 0x0000000200907308 */ /* 0x0003e40000000800 */
[----:B-1----:R-:W-:-:S06]  /*6120*/  FFMA.FTZ R2, R108, c[0x0][0x23c], -R6 ;  /* 0x00008f006c027a23 */ /* 0x002fcc0000010806 */
[----:B------:R1:W-:Y:S02]  /*6130*/  MUFU.EX2 R233, R2 ;  /* 0x0000000200e97308 */ /* 0x0003e40000000800 */
[----:B-1----:R-:W-:-:S06]  /*6140*/  FFMA.FTZ R2, R152, c[0x0][0x23c], -R0 ;  /* 0x00008f0098027a23 */ /* 0x002fcc0000010800 */
[----:B----4-:R1:W4:Y:S02]  /*6150*/  MUFU.EX2 R4, R2 ;  /* 0x0000000200047308 */ /* 0x0103240000000800 */
[----:B-1----:R-:W-:-:S06]  /*6160*/  FFMA.FTZ R2, R149, c[0x0][0x23c], -R0 ;  /* 0x00008f0095027a23 */ /* 0x002fcc0000010800 */
[----:B------:R1:W-:Y:S02]  /*6170*/  MUFU.EX2 R152, R2 ;  /* 0x0000000200987308 */ /* 0x0003e40000000800 */
[----:B-1----:R-:W-:-:S06]  /*6180*/  FFMA.FTZ R2, R111, c[0x0][0x23c], -R0 ;  /* 0x00008f006f027a23 */ /* 0x002fcc0000010800 */
[----:B------:R1:W-:Y:S02]  /*6190*/  MUFU.EX2 R146, R2 ;  /* 0x0000000200927308 */ /* 0x0003e40000000800 */
[----:B-1----:R-:W-:-:S06]  /*61a0*/  FFMA.FTZ R2, R110, c[0x0][0x23c], -R0 ;  /* 0x00008f006e027a23 */ /* 0x002fcc0000010800 */
[----:B------:R1:W-:Y:S01]  /*61b0*/  MUFU.EX2 R232, R2 ;  /* 0x0000000200e87308 */ /* 0x0003e20000000800 */
[----:B------:R-:W-:Y:S01]  /*61c0*/  F2FP.PACK_AB R8, R234, R235 ;  /* 0x000000ebea08723e */ /* 0x000fe200000000ff */
[----:B-1----:R-:W-:Y:S02]  /*61d0*/  FFMA.FTZ R2, R154, c[0x0][0x23c], -R5 ;  /* 0x00008f009a027a23 */ /* 0x002fe40000010805 */
[----:B---3--:R-:W-:-:S04]  /*61e0*/  IMAD.MOV.U32 R154, RZ, RZ, R7 ;  /* 0x000000ffff9a7224 */ /* 0x008fc800078e0007 */
[----:B------:R1:W-:Y:S02]  /*61f0*/  MUFU.EX2 R7, R2 ;  /* 0x0000000200077308 */ /* 0x0003e40000000800 */
[----:B-1----:R-:W-:-:S06]  /*6200*/  FFMA.FTZ R2, R151, c[0x0][0x23c], -R5 ;  /* 0x00008f0097027a23 */ /* 0x002fcc0000010805 */
        /* <DEDUP_REMOVED lines=10> */
[----:B------:R1:W-:Y:S01]  /*62b0*/  MUFU.EX2 R234, R2 ;  /* 0x0000000200ea7308 */ /* 0x0003e20000000800 */
[----:B------:R-:W-:Y:S02]  /*62c0*/  F2FP.PACK_AB R12, R249, R250 ;  /* 0x000000faf90c723e */ /* 0x000fe400000000ff */
[----:B------:R-:W-:Y:S01]  /*62d0*/  F2FP.PACK_AB R13, R121, R117 ;  /* 0x00000075790d723e */ /* 0x000fe200000000ff */
[----:B-1----:R-:W-:-:S04]  /*62e0*/  FFMA.FTZ R2, R150, c[0x0][0x23c], -R3 ;  /* 0x00008f0096027a23 */ /* 0x002fc80000010803 */
[----:B------:R1:W-:Y:S02]  /*62f0*/  MUFU.EX2 R230, R2 ;  /* 0x0000000200e67308 */ /* 0x0003e40000000800 */
[----:B------:R-:W-:Y:S01]  /*6300*/  HMMA.16816.F32 R48, R12, R40, RZ ;  /* 0x000000280c30723c */ /* 0x000fe200000018ff */
[----:B-1----:R-:W-:-:S05]  /*6310*/  FFMA.FTZ R2, R169, c[0x0][0x23c], -R6 ;  /* 0x00008f00a9027a23 */ /* 0x002fca0000010806 */
[----:B------:R1:W-:Y:S01]  /*6320*/  MUFU.EX2 R229, R2 ;  /* 0x0000000200e57308 */ /* 0x0003e20000000800 */
[----:B----4-:R-:W-:Y:S01]  /*6330*/  MOV R150, R4 ;  /* 0x0000000400967202 */ /* 0x010fe20000000f00 */
[----:B-1----:R-:W-:-:S06]  /*6340*/  FFMA.FTZ R2, R163, c[0x0][0x23c], -R6 ;  /* 0x00008f00a3027a23 */ /* 0x002fcc0000010806 */
[----:B------:R1:W-:Y:S02]  /*6350*/  MUFU.EX2 R225, R2 ;  /* 0x0000000200e17308 */ /* 0x0003e40000000800 */
[----:B-1----:R-:W-:-:S06]  /*6360*/  FFMA.FTZ R2, R139, c[0x0][0x23c], -R6 ;  /* 0x00008f008b027a23 */ /* 0x002fcc0000010806 */
[----:B------:R1:W-:Y:S01]  /*6370*/  MUFU.EX2 R221, R2 ;  /* 0x0000000200dd7308 */ /* 0x0003e20000000800 */
[----:B--2---:R-:W-:Y:S01]  /*6380*/  F2FP.PACK_AB R10, R135, R136 ;  /* 0x00000088870a723e */ /* 0x004fe200000000ff */
[----:B-1----:R-:W-:-:S06]  /*6390*/  FFMA.FTZ R2, R138, c[0x0][0x23c], -R6 ;  /* 0x00008f008a027a23 */ /* 0x002fcc0000010806 */
[----:B------:R1:W2:Y:S02]  /*63a0*/  MUFU.EX2 R4, R2 ;  /* 0x0000000200047308 */ /* 0x0002a40000000800 */
[----:B-1----:R-:W-:-:S06]  /*63b0*/  FFMA.FTZ R2, R171, c[0x0][0x23c], -R0 ;  /* 0x00008f00ab027a23 */ /* 0x002fcc0000010800 */
[----:B------:R1:W-:Y:S01]  /*63c0*/  MUFU.EX2 R228, R2 ;  /* 0x0000000200e47308 */ /* 0x0003e20000000800 */
[----:B------:R-:W-:Y:S01]  /*63d0*/  HMMA.16816.F32 R60, R8, R28, R48 ;  /* 0x0000001c083c723c */ /* 0x000fe20000001830 */
[----:B-1----:R-:W-:-:S06]  /*63e0*/  FFMA.FTZ R2, R166, c[0x0][0x23c], -R0 ;  /* 0x00008f00a6027a23 */ /* 0x002fcc0000010800 */
[----:B------:R1:W-:Y:S01]  /*63f0*/  MUFU.EX2 R224, R2 ;  /* 0x0000000200e07308 */ /* 0x0003e20000000800 */
[----:B------:R-:W-:Y:S01]  /*6400*/  HMMA.16816.F32 R56, R12, R42, RZ ;  /* 0x0000002a0c38723c */ /* 0x000fe200000018ff */
[----:B-1----:R-:W-:-:S06]  /*6410*/  FFMA.FTZ R2, R162, c[0x0][0x23c], -R0 ;  /* 0x00008f00a2027a23 */ /* 0x002fcc0000010800 */
[----:B------:R1:W-:Y:S01]  /*6420*/  MUFU.EX2 R216, R2 ;  /* 0x0000000200d87308 */ /* 0x0003e20000000800 */
[C---:B------:R-:W-:Y:S08]  /*6430*/  HMMA.16816.F32 R52, R12.reuse, R36, RZ ;  /* 0x000000240c34723c */ /* 0x040ff000000018ff */
[----:B------:R-:W-:Y:S01]  /*6440*/  HMMA.16816.F32 R48, R12, R38, RZ ;  /* 0x000000260c30723c */ /* 0x000fe200000018ff */
[----:B-1----:R-:W-:-:S07]  /*6450*/  FFMA.FTZ R2, R161, c[0x0][0x23c], -R0 ;  /* 0x00008f00a1027a23 */ /* 0x002fce0000010800 */
[C---:B------:R-:W-:Y:S01]  /*6460*/  HMMA.16816.F32 R40, R12.reuse, R32, RZ ;  /* 0x000000200c28723c */ /* 0x040fe200000018ff */
[----:B------:R1:W-:Y:S07]  /*6470*/  MUFU.EX2 R153, R2 ;  /* 0x0000000200997308 */ /* 0x0003ee0000000800 */
[C---:B------:R-:W-:Y:S08]  /*6480*/  HMMA.16816.F32 R36, R12.reuse, R34, RZ ;  /* 0x000000220c24723c */ /* 0x040ff000000018ff */
[----:B------:R-:W-:Y:S01]  /*6490*/  HMMA.16816.F32 R32, R12, R44, RZ ;  /* 0x0000002c0c20723c */ /* 0x000fe200000018ff */
[----:B-1----:R-:W-:-:S07]  /*64a0*/  FFMA.FTZ R2, R177, c[0x0][0x23c], -R5 ;  /* 0x00008f00b1027a23 */ /* 0x002fce0000010805 */
[----:B------:R-:W-:Y:S01]  /*64b0*/  HMMA.16816.F32 R12, R12, R46, RZ ;  /* 0x0000002e0c0c723c */ /* 0x000fe200000018ff */
[----:B------:R1:W-:Y:S01]  /*64c0*/  MUFU.EX2 R227, R2 ;  /* 0x0000000200e37308 */ /* 0x0003e20000000800 */
[----:B--2---:R-:W-:Y:S01]  /*64d0*/  MOV R177, R4 ;  /* 0x0000000400b17202 */ /* 0x004fe20000000f00 */
[----:B-1----:R-:W-:-:S06]  /*64e0*/  FFMA.FTZ R2, R168, c[0x0][0x23c], -R5 ;  /* 0x00008f00a8027a23 */ /* 0x002fcc0000010805 */
[----:B------:R1:W-:Y:S01]  /*64f0*/  MUFU.EX2 R223, R2 ;  /* 0x0000000200df7308 */ /* 0x0003e20000000800 */
[----:B------:R-:W-:Y:S01]  /*6500*/  HMMA.16816.F32 R56, R8, R30, R56 ;  /* 0x0000001e0838723c */ /* 0x000fe20000001838 */
[----:B------:R-:W2:Y:S01]  /*6510*/  LDSM.16.MT88.4 R28, [R217+0x9000] ;  /* 0x00900000d91c783b */ /* 0x000ea20000004200 */
[----:B-1----:R-:W-:-:S05]  /*6520*/  FFMA.FTZ R2, R165, c[0x0][0x23c], -R5 ;  /* 0x00008f00a5027a23 */ /* 0x002fca0000010805 */
[----:B------:R1:W3:Y:S01]  /*6530*/  MUFU.EX2 R4, R2 ;  /* 0x0000000200047308 */ /* 0x0002e20000000800 */
[C---:B------:R-:W-:Y:S08]  /*6540*/  HMMA.16816.F32 R52, R8.reuse, R24, R52 ;  /* 0x000000180834723c */ /* 0x040ff00000001834 */
[----:B------:R-:W-:Y:S01]  /*6550*/  HMMA.16816.F32 R48, R8, R26, R48 ;  /* 0x0000001a0830723c */ /* 0x000fe20000001830 */
[----:B------:R-:W4:Y:S01]  /*6560*/  LDSM.16.MT88.4 R24, [R220+0x9000] ;  /* 0x00900000dc18783b */ /* 0x000f220000004200 */
[----:B-1----:R-:W-:-:S04]  /*6570*/  FFMA.FTZ R2, R164, c[0x0][0x23c], -R5 ;  /* 0x00008f00a4027a23 */ /* 0x002fc80000010805 */
[----:B------:R1:W-:Y:S02]  /*6580*/  MUFU.EX2 R155, R2 ;  /* 0x00000002009b7308 */ /* 0x0003e40000000800 */
[C---:B------:R-:W-:Y:S08]  /*6590*/  HMMA.16816.F32 R44, R8.reuse, R20, R40 ;  /* 0x00000014082c723c */ /* 0x040ff00000001828 */
[----:B------:R-:W-:Y:S01]  /*65a0*/  HMMA.16816.F32 R36, R8, R22, R36 ;  /* 0x000000160824723c */ /* 0x000fe20000001824 */
[----:B------:R-:W2:Y:S01]  /*65b0*/  LDSM.16.MT88.4 R20, [R218+0x9000] ;  /* 0x00900000da14783b */ /* 0x000ea20000004200 */
[----:B-1----:R-:W-:-:S06]  /*65c0*/  FFMA.FTZ R2, R178, c[0x0][0x23c], -R3 ;  /* 0x00008f00b2027a23 */ /* 0x002fcc0000010803 */
[C---:B------:R-:W-:Y:S01]  /*65d0*/  HMMA.16816.F32 R68, R8.reuse, R16, R32 ;  /* 0x000000100844723c */ /* 0x040fe20000001820 */
[----:B------:R1:W-:Y:S07]  /*65e0*/  MUFU.EX2 R226, R2 ;  /* 0x0000000200e27308 */ /* 0x0003ee0000000800 */
[----:B------:R-:W-:Y:S01]  /*65f0*/  HMMA.16816.F32 R32, R8, R18, R12 ;  /* 0x000000120820723c */ /* 0x000fe2000000180c */
[----:B------:R-:W2:Y:S01]  /*6600*/  LDSM.16.MT88.4 R16, [R219+0x9000] ;  /* 0x00900000db10783b */ /* 0x000ea20000004200 */
[----:B-1----:R-:W-:-:S04]  /*6610*/  FFMA.FTZ R2, R176, c[0x0][0x23c], -R3 ;  /* 0x00008f00b0027a23 */ /* 0x002fc80000010803 */
[----:B------:R1:W-:Y:S01]  /*6620*/  MUFU.EX2 R222, R2 ;  /* 0x0000000200de7308 */ /* 0x0003e20000000800 */
[----:B------:R-:W-:Y:S01]  /*6630*/  MOV R160, R7 ;  /* 0x0000000700a07202 */ /* 0x000fe20000000f00 */
[----:B-1----:R-:W-:-:S06]  /*6640*/  FFMA.FTZ R2, R170, c[0x0][0x23c], -R3 ;  /* 0x00008f00aa027a23 */ /* 0x002fcc0000010803 */
[----:B------:R1:W-:Y:S01]  /*6650*/  MUFU.EX2 R178, R2 ;  /* 0x0000000200b27308 */ /* 0x0003e20000000800 */
[----:B---3--:R-:W-:Y:S02]  /*6660*/  IMAD.MOV.U32 R176, RZ, RZ, R4 ;  /* 0x000000ffffb07224 */ /* 0x008fe400078e0004 */
[----:B-1----:R-:W-:-:S05]  /*6670*/  FFMA.FTZ R2, R167, c[0x0][0x23c], -R3 ;  /* 0x00008f00a7027a23 */ /* 0x002fca0000010803 */
[----:B------:R1:W-:Y:S01]  /*6680*/  MUFU.EX2 R142, R2 ;  /* 0x00000002008e7308 */ /* 0x0003e20000000800 */
[----:B------:R-:W-:Y:S01]  /*6690*/  F2FP.PACK_AB R8, R140, R160 ;  /* 0x000000a08c08723e */ /* 0x000fe200000000ff */
[----:B-1----:R-:W-:-:S06]  /*66a0*/  FFMA.FTZ R2, R181, c[0x0][0x23c], -R6 ;  /* 0x00008f00b5027a23 */ /* 0x002fcc0000010806 */
[----:B------:R1:W3:Y:S01]  /*66b0*/  MUFU.EX2 R7, R2 ;  /* 0x0000000200077308 */ /* 0x0002e20000000800 */
[----:B------:R-:W-:Y:S02]  /*66c0*/  F2FP.PACK_AB R9, R151, R141 ;  /* 0x0000008d9709723e */ /* 0x000fe400000000ff */
[----:B------:R-:W-:Y:S02]  /*66d0*/  F2FP.PACK_AB R10, R231, R235 ;  /* 0x000000ebe70a723e */ /* 0x000fe400000000ff */
[----:B------:R-:W-:Y:S01]  /*66e0*/  F2FP.PACK_AB R11, R230, R234 ;  /* 0x000000eae60b723e */ /* 0x000fe200000000ff */
[----:B-1----:R-:W-:-:S04]  /*66f0*/  FFMA.FTZ R2, R175, c[0x0][0x23c], -R6 ;  /* 0x00008f00af027a23 */ /* 0x002fc80000010806 */
[----:B------:R1:W1:Y:S01]  /*6700*/  MUFU.EX2 R4, R2 ;  /* 0x0000000200047308 */ /* 0x0002620000000800 */
[----:B------:R-:W-:Y:S02]  /*6710*/  F2FP.PACK_AB R12, R154, R143 ;  /* 0x0000008f9a0c723e */ /* 0x000fe400000000ff */
[----:B------:R-:W-:Y:S02]  /*6720*/  F2FP.PACK_AB R13, R152, R150 ;  /* 0x00000096980d723e */ /* 0x000fe400000000ff */
[----:B------:R-:W-:Y:S02]  /*6730*/  F2FP.PACK_AB R14, R233, R144 ;  /* 0x00000090e90e723e */ /* 0x000fe400000000ff */
[----:B------:R-:W-:Y:S01]  /*6740*/  F2FP.PACK_AB R15, R232, R146 ;  /* 0x00000092e80f723e */ /* 0x000fe200000000ff */
[----:B-1----:R-:W-:-:S04]  /*6750*/  FFMA.FTZ R2, R172, c[0x0][0x23c], -R6 ;  /* 0x00008f00ac027a23 */ /* 0x002fc80000010806 */
[----:B------:R1:W-:Y:S01]  /*6760*/  MUFU.EX2 R145, R2 ;  /* 0x0000000200917308 */ /* 0x0003e20000000800 */
[----:B--2---:R-:W-:Y:S01]  /*6770*/  HMMA.16816.F32 R76, R8, R30, R64 ;  /* 0x0000001e084c723c */ /* 0x004fe20000001840 */
[----:B-1----:R-:W-:-:S06]  /*6780*/  FFMA.FTZ R2, R132, c[0x0][0x23c], -R6 ;  /* 0x00008f0084027a23 */ /* 0x002fcc0000010806 */
[----:B------:R1:W-:Y:S01]  /*6790*/  MUFU.EX2 R138, R2 ;  /* 0x00000002008a7308 */ /* 0x0003e20000000800 */
[C---:B----4-:R-:W-:Y:S08]  /*67a0*/  HMMA.16816.F32 R64, R12.reuse, R24, R52 ;  /* 0x000000180c40723c */ /* 0x050ff00000001834 */
[----:B------:R-:W-:Y:S01]  /*67b0*/  HMMA.16816.F32 R52, R12, R20, R44 ;  /* 0x000000140c34723c */ /* 0x000fe2000000182c */
[----:B-1----:R-:W-:-:S07]  /*67c0*/  FFMA.FTZ R2, R185, c[0x0][0x23c], -R0 ;  /* 0x00008f00b9027a23 */ /* 0x002fce0000010800 */
[----:B------:R-:W-:Y:S01]  /*67d0*/  HMMA.16816.F32 R40, R12, R28, R60 ;  /* 0x0000001c0c28723c */ /* 0x000fe2000000183c */
[----:B------:R1:W-:Y:S07]  /*67e0*/  MUFU.EX2 R168, R2 ;  /* 0x0000000200a87308 */ /* 0x0003ee0000000800 */
[-C--:B------:R-:W-:Y:S08]  /*67f0*/  HMMA.16816.F32 R108, R8, R22.reuse, R72 ;  /* 0x00000016086c723c */ /* 0x080ff00000001848 */
[----:B------:R-:W-:Y:S01]  /*6800*/  HMMA.16816.F32 R44, R12, R22, R36 ;  /* 0x000000160c2c723c */ /* 0x000fe20000001824 */
[----:B-1----:R-:W-:Y:S01]  /*6810*/  FFMA.FTZ R2, R182, c[0x0][0x23c], -R0 ;  /* 0x00008f00b6027a23 */ /* 0x002fe20000010800 */
[----:B---3--:R-:W-:-:S06]  /*6820*/  MOV R182, R7 ;  /* 0x0000000700b67202 */ /* 0x008fcc0000000f00 */
[C---:B------:R-:W-:Y:S01]  /*6830*/  HMMA.16816.F32 R60, R8.reuse, R28, R80 ;  /* 0x0000001c083c723c */ /* 0x040fe20000001850 */
[----:B------:R1:W-:Y:S07]  /*6840*/  MUFU.EX2 R7, R2 ;  /* 0x0000000200077308 */ /* 0x0003ee0000000800 */
[C---:B------:R-:W-:Y:S08]  /*6850*/  HMMA.16816.F32 R112, R8.reuse, R16, R112 ;  /* 0x000000100870723c */ /* 0x040ff00000001870 */
[----:B------:R-:W-:Y:S01]  /*6860*/  HMMA.16816.F32 R84, R8, R18, R84 ;  /* 0x000000120854723c */ /* 0x000fe20000001854 */
[----:B-1----:R-:W-:-:S07]  /*6870*/  FFMA.FTZ R2, R174, c[0x0][0x23c], -R0 ;  /* 0x00008f00ae027a23 */ /* 0x002fce0000010800 */
[C---:B------:R-:W-:Y:S01]  /*6880*/  HMMA.16816.F32 R72, R12.reuse, R30, R56 ;  /* 0x0000001e0c48723c */ /* 0x040fe20000001838 */
[----:B------:R-:W1:Y:S07]  /*6890*/  LDSM.16.MT88.4 R28, [R217+0x9800] ;  /* 0x00980000d91c783b */ /* 0x000e6e0000004200 */
[C---:B------:R-:W-:Y:S08]  /*68a0*/  HMMA.16816.F32 R36, R12.reuse, R16, R68 ;  /* 0x000000100c24723c */ /* 0x040ff00000001844 */
[----:B------:R-:W-:Y:S01]  /*68b0*/  HMMA.16816.F32 R32, R12, R18, R32 ;  /* 0x000000120c20723c */ /* 0x000fe20000001820 */
[----:B------:R-:W2:Y:S07]  /*68c0*/  LDSM.16.MT88.4 R16, [R219+0x9800] ;  /* 0x00980000db10783b */ /* 0x000eae0000004200 */
[C---:B------:R-:W-:Y:S01]  /*68d0*/  HMMA.16816.F32 R80, R8.reuse, R24, R96 ;  /* 0x000000180850723c */ /* 0x040fe20000001860 */
[----:B------:R3:W-:Y:S07]  /*68e0*/  MUFU.EX2 R139, R2 ;  /* 0x00000002008b7308 */ /* 0x0007ee0000000800 */
[-C--:B------:R-:W-:Y:S08]  /*68f0*/  HMMA.16816.F32 R88, R8, R26.reuse, R88 ;  /* 0x0000001a0858723c */ /* 0x080ff00000001858 */
[----:B------:R-:W-:Y:S01]  /*6900*/  HMMA.16816.F32 R56, R12, R26, R48 ;  /* 0x0000001a0c38723c */ /* 0x000fe20000001830 */
[----:B------:R-:W4:Y:S07]  /*6910*/  LDSM.16.MT88.4 R24, [R220+0x9800] ;  /* 0x00980000dc18783b */ /* 0x000f2e0000004200 */
[----:B------:R-:W-:Y:S01]  /*6920*/  HMMA.16816.F32 R92, R8, R20, R92 ;  /* 0x00000014085c723c */ /* 0x000fe2000000185c */
[----:B------:R-:W1:Y:S01]  /*6930*/  LDSM.16.MT88.4 R20, [R218+0x9800] ;  /* 0x00980000da14783b */ /* 0x000e620000004200 */
[----:B---3--:R-:W-:Y:S01]  /*6940*/  FFMA.FTZ R2, R133, c[0x0][0x23c], -R0 ;  /* 0x00008f0085027a23 */ /* 0x008fe20000010800 */
[----:B------:R-:W-:-:S03]  /*6950*/  MOV R174, R4 ;  /* 0x0000000400ae7202 */ /* 0x000fc60000000f00 */
[----:B------:R3:W1:Y:S01]  /*6960*/  MUFU.EX2 R4, R2 ;  /* 0x0000000200047308 */ /* 0x0006620000000800 */
[----:B------:R-:W-:Y:S02]  /*6970*/  F2FP.PACK_AB R8, R223, R227 ;  /* 0x000000e3df08723e */ /* 0x000fe400000000ff */
[----:B------:R-:W-:Y:S01]  /*6980*/  F2FP.PACK_AB R9, R222, R226 ;  /* 0x000000e2de09723e */ /* 0x000fe200000000ff */
[----:B---3--:R-:W-:-:S04]  /*6990*/  FFMA.FTZ R2, R186, c[0x0][0x23c], -R5 ;  /* 0x00008f00ba027a23 */ /* 0x008fc80000010805 */
[----:B------:R3:W-:Y:S01]  /*69a0*/  MUFU.EX2 R171, R2 ;  /* 0x0000000200ab7308 */ /* 0x0007e20000000800 */
[----:B------:R-:W-:Y:S02]  /*69b0*/  F2FP.PACK_AB R10, R155, R176 ;  /* 0x000000b09b0a723e */ /* 0x000fe400000000ff */
[----:B------:R-:W-:Y:S02]  /*69c0*/  F2FP.PACK_AB R11, R142, R178 ;  /* 0x000000b28e0b723e */ /* 0x000fe400000000ff */
[----:B------:R-:W-:Y:S02]  /*69d0*/  F2FP.PACK_AB R12, R225, R229 ;  /* 0x000000e5e10c723e */ /* 0x000fe400000000ff */
[----:B------:R-:W-:Y:S01]  /*69e0*/  F2FP.PACK_AB R13, R224, R228 ;  /* 0x000000e4e00d723e */ /* 0x000fe200000000ff */
[----:B---3--:R-:W-:Y:S01]  /*69f0*/  FFMA.FTZ R2, R183, c[0x0][0x23c], -R5 ;  /* 0x00008f00b7027a23 */ /* 0x008fe20000010805 */
[----:B-1----:R-:W-:-:S03]  /*6a00*/  MOV R183, R4 ;  /* 0x0000000400b77202 */ /* 0x002fc60000000f00 */
[----:B------:R1:W3:Y:S01]  /*6a10*/  MUFU.EX2 R4, R2 ;  /* 0x0000000200047308 */ /* 0x0002e20000000800 */
[----:B------:R-:W-:Y:S02]  /*6a20*/  F2FP.PACK_AB R14, R177, R221 ;  /* 0x000000ddb10e723e */ /* 0x000fe400000000ff */
[----:B------:R-:W-:Y:S01]  /*6a30*/  F2FP.PACK_AB R15, R153, R216 ;  /* 0x000000d8990f723e */ /* 0x000fe200000000ff */
[----:B------:R-:W-:Y:S01]  /*6a40*/  HMMA.16816.F32 R48, R8, R28, R60 ;  /* 0x0000001c0830723c */ /* 0x000fe2000000183c */
[----:B-1----:R-:W-:-:S04]  /*6a50*/  FFMA.FTZ R2, R180, c[0x0][0x23c], -R5 ;  /* 0x00008f00b4027a23 */ /* 0x002fc80000010805 */
[----:B------:R1:W-:Y:S03]  /*6a60*/  MUFU.EX2 R123, R2 ;  /* 0x00000002007b7308 */ /* 0x0003e60000000800 */
[----:B--2---:R-:W-:Y:S08]  /*6a70*/  HMMA.16816.F32 R104, R8, R18, R84 ;  /* 0x000000120868723c */ /* 0x004ff00000001854 */
[----:B------:R-:W-:Y:S01]  /*6a80*/  HMMA.16816.F32 R40, R12, R28, R40 ;  /* 0x0000001c0c28723c */ /* 0x000fe20000001828 */
[----:B-1----:R-:W-:-:S07]  /*6a90*/  FFMA.FTZ R2, R173, c[0x0][0x23c], -R5 ;  /* 0x00008f00ad027a23 */ /* 0x002fce0000010805 */
[C---:B------:R-:W-:Y:S01]  /*6aa0*/  HMMA.16816.F32 R60, R8.reuse, R30, R76 ;  /* 0x0000001e083c723c */ /* 0x040fe2000000184c */
[----:B------:R1:W-:Y:S07]  /*6ab0*/  MUFU.EX2 R162, R2 ;  /* 0x0000000200a27308 */ /* 0x0003ee0000000800 */
[C---:B----4-:R-:W-:Y:S08]  /*6ac0*/  HMMA.16816.F32 R80, R8.reuse, R24, R80 ;  /* 0x000000180850723c */ /* 0x050ff00000001850 */
[----:B------:R-:W-:Y:S01]  /*6ad0*/  HMMA.16816.F32 R88, R8, R26, R88 ;  /* 0x0000001a0858723c */ /* 0x000fe20000001858 */
[----:B-1----:R-:W-:-:S07]  /*6ae0*/  FFMA.FTZ R2, R188, c[0x0][0x23c], -R3 ;  /* 0x00008f00bc027a23 */ /* 0x002fce0000010803 */
[C---:B------:R-:W-:Y:S01]  /*6af0*/  HMMA.16816.F32 R100, R12.reuse, R30, R72 ;  /* 0x0000001e0c64723c */ /* 0x040fe20000001848 */
[----:B------:R-:W1:Y:S01]  /*6b00*/  LDSM.16.MT88.4 R28, [R217+0xa000] ;  /* 0x00a00000d91c783b */ /* 0x000e620000004200 */
[----:B------:R2:W-:Y:S06]  /*6b10*/  MUFU.EX2 R169, R2 ;  /* 0x0000000200a97308 */ /* 0x0005ec0000000800 */
[----:B------:R-:W-:Y:S01]  /*6b20*/  HMMA.16816.F32 R96, R12, R24, R64 ;  /* 0x000000180c60723c */ /* 0x000fe20000001840 */
[----:B---3--:R-:W-:-:S07]  /*6b30*/  MOV R188, R4 ;  /* 0x0000000400bc7202 */ /* 0x008fce0000000f00 */
[----:B------:R-:W-:Y:S01]  /*6b40*/  HMMA.16816.F32 R84, R12, R26, R56 ;  /* 0x0000001a0c54723c */ /* 0x000fe20000001838 */
[----:B------:R-:W3:Y:S01]  /*6b50*/  LDSM.16.MT88.4 R24, [R220+0xa000] ;  /* 0x00a00000dc18783b */ /* 0x000ee20000004200 */
[----:B--2---:R-:W-:-:S06]  /*6b60*/  FFMA.FTZ R2, R187, c[0x0][0x23c], -R3 ;  /* 0x00008f00bb027a23 */ /* 0x004fcc0000010803 */
[C---:B------:R-:W-:Y:S01]  /*6b70*/  HMMA.16816.F32 R92, R8.reuse, R20, R92 ;  /* 0x00000014085c723c */ /* 0x040fe2000000185c */
[----:B------:R2:W4:Y:S07]  /*6b80*/  MUFU.EX2 R4, R2 ;  /* 0x0000000200047308 */ /* 0x00052e0000000800 */
[----:B------:R-:W-:Y:S08]  /*6b90*/  HMMA.16816.F32 R108, R8, R22, R108 ;  /* 0x00000016086c723c */ /* 0x000ff0000000186c */
[C---:B------:R-:W-:Y:S08]  /*6ba0*/  HMMA.16816.F32 R76, R12.reuse, R20, R52 ;  /* 0x000000140c4c723c */ /* 0x040ff00000001834 */
[----:B------:R-:W-:Y:S01]  /*6bb0*/  HMMA.16816.F32 R72, R12, R22, R44 ;  /* 0x000000160c48723c */ /* 0x000fe2000000182c */
[----:B------:R-:W1:Y:S07]  /*6bc0*/  LDSM.16.MT88.4 R20, [R218+0xa000] ;  /* 0x00a00000da14783b */ /* 0x000e6e0000004200 */
[----:B------:R-:W-:Y:S01]  /*6bd0*/  HMMA.16816.F32 R112, R8, R16, R112 ;  /* 0x000000100870723c */ /* 0x000fe20000001870 */
[----:B--2---:R-:W-:-:S07]  /*6be0*/  FFMA.FTZ R2, R184, c[0x0][0x23c], -R3 ;  /* 0x00008f00b8027a23 */ /* 0x004fce0000010803 */
[C---:B------:R-:W-:Y:S08]  /*6bf0*/  HMMA.16816.F32 R68, R12.reuse, R16, R36 ;  /* 0x000000100c44723c */ /* 0x040ff00000001824 */
[----:B------:R-:W-:Y:S01]  /*6c00*/  HMMA.16816.F32 R32, R12, R18, R32 ;  /* 0x000000120c20723c */ /* 0x000fe20000001820 */
[----:B------:R-:W2:Y:S01]  /*6c10*/  LDSM.16.MT88.4 R16, [R219+0xa000] ;  /* 0x00a00000db10783b */ /* 0x000ea20000004200 */
[----:B------:R1:W-:Y:S02]  /*6c20*/  MUFU.EX2 R132, R2 ;  /* 0x0000000200847308 */ /* 0x0003e40000000800 */
[----:B-1----:R-:W-:-:S06]  /*6c30*/  FFMA.FTZ R2, R179, c[0x0][0x23c], -R3 ;  /* 0x00008f00b3027a23 */ /* 0x002fcc0000010803 */
[----:B------:R1:W1:Y:S01]  /*6c40*/  MUFU.EX2 R161, R2 ;  /* 0x0000000200a17308 */ /* 0x0002620000000800 */
[----:B------:R-:W-:Y:S01]  /*6c50*/  IMAD.MOV.U32 R173, RZ, RZ, R7 ;  /* 0x000000ffffad7224 */ /* 0x000fe200078e0007 */
[----:B----4-:R-:W-:Y:S02]  /*6c60*/  MOV R179, R4 ;  /* 0x0000000400b37202 */ /* 0x010fe40000000f00 */
[----:B------:R-:W-:Y:S02]  /*6c70*/  F2FP.PACK_AB R8, R188, R171 ;  /* 0x000000abbc08723e */ /* 0x000fe400000000ff */
[----:B------:R-:W-:Y:S02]  /*6c80*/  F2FP.PACK_AB R9, R179, R169 ;  /* 0x000000a9b309723e */ /* 0x000fe400000000ff */
[----:B------:R-:W-:Y:S01]  /*6c90*/  F2FP.PACK_AB R10, R162, R123 ;  /* 0x0000007ba20a723e */ /* 0x000fe200000000ff */
[----:B-1----:R-:W-:-:S04]  /*6ca0*/  FFMA.FTZ R2, R194, c[0x0][0x23c], -R5 ;  /* 0x00008f00c2027a23 */ /* 0x002fc80000010805 */
[----:B------:R1:W-:Y:S01]  /*6cb0*/  MUFU.EX2 R172, R2 ;  /* 0x0000000200ac7308 */ /* 0x0003e20000000800 */
[----:B------:R-:W-:Y:S02]  /*6cc0*/  F2FP.PACK_AB R11, R161, R132 ;  /* 0x00000084a10b723e */ /* 0x000fe400000000ff */
[----:B------:R-:W-:Y:S02]  /*6cd0*/  F2FP.PACK_AB R12, R174, R182 ;  /* 0x000000b6ae0c723e */ /* 0x000fe400000000ff */
[----:B------:R-:W-:Y:S02]  /*6ce0*/  F2FP.PACK_AB R13, R173, R168 ;  /* 0x000000a8ad0d723e */ /* 0x000fe400000000ff */
[----:B------:R-:W-:Y:S02]  /*6cf0*/  F2FP.PACK_AB R14, R138, R145 ;  /* 0x000000918a0e723e */ /* 0x000fe400000000ff */
[----:B------:R-:W-:Y:S01]  /*6d00*/  F2FP.PACK_AB R15, R183, R139 ;  /* 0x0000008bb70f723e */ /* 0x000fe200000000ff */
[----:B-1----:R-:W-:-:S04]  /*6d10*/  FFMA.FTZ R2, R193, c[0x0][0x23c], -R5 ;  /* 0x00008f00c1027a23 */ /* 0x002fc80000010805 */
[----:B------:R1:W4:Y:S01]  /*6d20*/  MUFU.EX2 R4, R2 ;  /* 0x0000000200047308 */ /* 0x0003220000000800 */
[C---:B------:R-:W-:Y:S08]  /*6d30*/  HMMA.16816.F32 R64, R8.reuse, R28, R48 ;  /* 0x0000001c0840723c */ /* 0x040ff00000001830 */
[----:B---3--:R-:W-:Y:S01]  /*6d40*/  HMMA.16816.F32 R56, R8, R24, R80 ;  /* 0x000000180838723c */ /* 0x008fe20000001850 */
[----:B-1----:R-:W-:-:S07]  /*6d50*/  FFMA.FTZ R2, R189, c[0x0][0x23c], -R5 ;  /* 0x00008f00bd027a23 */ /* 0x002fce0000010805 */
[----:B------:R-:W-:Y:S01]  /*6d60*/  HMMA.16816.F32 R48, R8, R20, R92 ;  /* 0x000000140830723c */ /* 0x000fe2000000185c */
[----:B------:R1:W-:Y:S07]  /*6d70*/  MUFU.EX2 R194, R2 ;  /* 0x0000000200c27308 */ /* 0x0003ee0000000800 */
[-C--:B------:R-:W-:Y:S08]  /*6d80*/  HMMA.16816.F32 R80, R12, R22.reuse, R72 ;  /* 0x000000160c50723c */ /* 0x080ff00000001848 */
[----:B------:R-:W-:Y:S01]  /*6d90*/  HMMA.16816.F32 R44, R8, R22, R108 ;  /* 0x00000016082c723c */ /* 0x000fe2000000186c */
[----:B-1----:R-:W-:-:S07]  /*6da0*/  FFMA.FTZ R2, R159, c[0x0][0x23c], -R5 ;  /* 0x00008f009f027a23 */ /* 0x002fce0000010805 */
[C---:B------:R-:W-:Y:S01]  /*6db0*/  HMMA.16816.F32 R92, R12.reuse, R26, R84 ;  /* 0x0000001a0c5c723c */ /* 0x040fe20000001854 */
[----:B------:R1:W-:Y:S07]  /*6dc0*/  MUFU.EX2 R181, R2 ;  /* 0x0000000200b57308 */ /* 0x0003ee0000000800 */
[C---:B--2---:R-:W-:Y:S08]  /*6dd0*/  HMMA.16816.F32 R72, R12.reuse, R16, R68 ;  /* 0x000000100c48723c */ /* 0x044ff00000001844 */
[----:B------:R-:W-:Y:S01]  /*6de0*/  HMMA.16816.F32 R124, R12, R28, R40 ;  /* 0x0000001c0c7c723c */ /* 0x000fe20000001828 */
[----:B-1----:R-:W-:-:S07]  /*6df0*/  FFMA.FTZ R2, R197, c[0x0][0x23c], -R3 ;  /* 0x00008f00c5027a23 */ /* 0x002fce0000010803 */
[C---:B------:R-:W-:Y:S01]  /*6e00*/  HMMA.16816.F32 R108, R12.reuse, R30, R100 ;  /* 0x0000001e0c6c723c */ /* 0x040fe20000001864 */
[----:B------:R1:W2:Y:S07]  /*6e10*/  MUFU.EX2 R133, R2 ;  /* 0x0000000200857308 */ /* 0x0002ae0000000800 */
[C---:B------:R-:W-:Y:S08]  /*6e20*/  HMMA.16816.F32 R96, R12.reuse, R24, R96 ;  /* 0x000000180c60723c */ /* 0x040ff00000001860 */
[C---:B------:R-:W-:Y:S01]  /*6e30*/  HMMA.16816.F32 R84, R12.reuse, R20, R76 ;  /* 0x000000140c54723c */ /* 0x040fe2000000184c */
[--C-:B-1----:R-:W-:Y:S01]  /*6e40*/  FFMA.FTZ R2, R195, c[0x0][0x23c], -R3.reuse ;  /* 0x00008f00c3027a23 */ /* 0x102fe20000010803 */
[----:B------:R-:W-:Y:S06]  /*6e50*/  LDSM.16.MT88.4 R20, [R217+0xa800] ;  /* 0x00a80000d914783b */ /* 0x000fec0000004200 */
[----:B------:R-:W-:Y:S01]  /*6e60*/  HMMA.16816.F32 R68, R12, R18, R32 ;  /* 0x000000120c44723c */ /* 0x000fe20000001820 */
[----:B------:R-:W1:Y:S01]  /*6e70*/  LDSM.16.MT88.4 R12, [R218+0xa800] ;  /* 0x00a80000da0c783b */ /* 0x000e620000004200 */
[----:B------:R3:W1:Y:S02]  /*6e80*/  MUFU.EX2 R195, R2 ;  /* 0x0000000200c37308 */ /* 0x0006640000000800 */
[--C-:B---3--:R-:W-:Y:S01]  /*6e90*/  FFMA.FTZ R2, R192, c[0x0][0x23c], -R3.reuse ;  /* 0x00008f00c0027a23 */ /* 0x108fe20000010803 */
[----:B----4-:R-:W-:Y:S01]  /*6ea0*/  MOV R192, R4 ;  /* 0x0000000400c07202 */ /* 0x010fe20000000f00 */
[----:B------:R-:W-:-:S04]  /*6eb0*/  FFMA.FTZ R4, R190, c[0x0][0x23c], -R3 ;  /* 0x00008f00be047a23 */ /* 0x000fc80000010803 */
[----:B------:R3:W-:Y:S08]  /*6ec0*/  MUFU.EX2 R180, R2 ;  /* 0x0000000200b47308 */ /* 0x0007f00000000800 */
[----:B------:R4:W1:Y:S01]  /*6ed0*/  MUFU.EX2 R170, R4 ;  /* 0x0000000400aa7308 */ /* 0x0008620000000800 */
[--C-:B------:R-:W-:Y:S02]  /*6ee0*/  FFMA.FTZ R118, R156, c[0x0][0x23c], -R6.reuse ;  /* 0x00008f009c767a23 */ /* 0x100fe40000010806 */
[----:B--2---:R-:W-:Y:S01]  /*6ef0*/  IMAD.MOV.U32 R156, RZ, RZ, R133 ;  /* 0x000000ffff9c7224 */ /* 0x004fe200078e0085 */
[----:B------:R-:W-:Y:S01]  /*6f00*/  HMMA.16816.F32 R60, R8, R30, R60 ;  /* 0x0000001e083c723c */ /* 0x000fe2000000183c */
[----:B---3--:R-:W-:-:S07]  /*6f10*/  FFMA.FTZ R2, R196, c[0x0][0x23c], -R6 ;  /* 0x00008f00c4027a23 */ /* 0x008fce0000010806 */
[C---:B------:R-:W-:Y:S08]  /*6f20*/  HMMA.16816.F32 R52, R8.reuse, R26, R88 ;  /* 0x0000001a0834723c */ /* 0x040ff00000001858 */
[----:B------:R-:W-:Y:S01]  /*6f30*/  HMMA.16816.F32 R40, R8, R16, R112 ;  /* 0x000000100828723c */ /* 0x000fe20000001870 */
[----:B----4-:R-:W-:-:S07]  /*6f40*/  FFMA.FTZ R4, R198, c[0x0][0x23c], -R6 ;  /* 0x00008f00c6047a23 */ /* 0x010fce0000010806 */
[----:B------:R-:W-:Y:S01]  /*6f50*/  HMMA.16816.F32 R36, R8, R18, R104 ;  /* 0x000000120824723c */ /* 0x000fe20000001868 */
[--C-:B------:R-:W-:Y:S01]  /*6f60*/  FFMA.FTZ R28, R212, c[0x0][0x23c], -R6.reuse ;  /* 0x00008f00d41c7a23 */ /* 0x100fe20000010806 */
[----:B------:R-:W-:Y:S01]  /*6f70*/  MOV R34, R139 ;  /* 0x0000008b00227202 */ /* 0x000fe20000000f00 */
[--C-:B------:R-:W-:Y:S01]  /*6f80*/  FFMA.FTZ R7, R199, c[0x0][0x23c], -R6.reuse ;  /* 0x00008f00c7077a23 */ /* 0x100fe20000010806 */
[----:B------:R-:W-:Y:S01]  /*6f90*/  MOV R33, R138 ;  /* 0x0000008a00217202 */ /* 0x000fe20000000f00 */
[--C-:B------:R-:W-:Y:S01]  /*6fa0*/  FFMA.FTZ R116, R157, c[0x0][0x23c], -R6.reuse ;  /* 0x00008f009d747a23 */ /* 0x100fe20000010806 */
[----:B------:R-:W4:Y:S01]  /*6fb0*/  LDSM.16.MT88.4 R16, [R220+0xa800] ;  /* 0x00a80000dc10783b */ /* 0x000f220000004200 */
[----:B------:R-:W-:Y:S02]  /*6fc0*/  F2FP.PACK_AB R8, R192, R172 ;  /* 0x000000acc008723e */ /* 0x000fe400000000ff */
[----:B-1----:R-:W-:Y:S01]  /*6fd0*/  F2FP.PACK_AB R9, R195, R156 ;  /* 0x0000009cc309723e */ /* 0x002fe200000000ff */
[--C-:B------:R-:W-:Y:S01]  /*6fe0*/  FFMA.FTZ R148, R129, c[0x0][0x23c], -R6.reuse ;  /* 0x00008f0081947a23 */ /* 0x100fe20000010806 */
[----:B------:R-:W-:Y:S01]  /*6ff0*/  F2FP.PACK_AB R10, R181, R194 ;  /* 0x000000c2b50a723e */ /* 0x000fe200000000ff */
[--C-:B------:R-:W-:Y:S01]  /*7000*/  FFMA.FTZ R149, R128, c[0x0][0x23c], -R6.reuse ;  /* 0x00008f0080957a23 */ /* 0x100fe20000010806 */
[----:B------:R-:W-:Y:S01]  /*7010*/  F2FP.PACK_AB R11, R170, R180 ;  /* 0x000000b4aa0b723e */ /* 0x000fe200000000ff */
[--C-:B------:R-:W-:Y:S01]  /*7020*/  FFMA.FTZ R104, R191, c[0x0][0x23c], -R6.reuse ;  /* 0x00008f00bf687a23 */ /* 0x100fe20000010806 */
[----:B------:R-:W-:Y:S01]  /*7030*/  MOV R191, R252 ;  /* 0x000000fc00bf7202 */ /* 0x000fe20000000f00 */
[----:B------:R-:W1:Y:S01]  /*7040*/  LDSM.16.MT88.4 R24, [R219+0xa800] ;  /* 0x00a80000db18783b */ /* 0x000e620000004200 */
[----:B------:R3:W-:Y:S01]  /*7050*/  MUFU.EX2 R252, R2 ;  /* 0x0000000200fc7308 */ /* 0x0007e20000000800 */
[----:B------:R-:W-:-:S02]  /*7060*/  FFMA.FTZ R106, R158, c[0x0][0x23c], -R6 ;  /* 0x00008f009e6a7a23 */ /* 0x000fc40000010806 */
[----:B------:R-:W-:Y:S01]  /*7070*/  HMMA.16816.F32 R76, R8, R14, R44 ;  /* 0x0000000e084c723c */ /* 0x000fe2000000182c */
[----:B------:R-:W-:Y:S02]  /*7080*/  IMAD.MOV.U32 R158, RZ, RZ, R251 ;  /* 0x000000ffff9e7224 */ /* 0x000fe400078e00fb */
[----:B------:R-:W-:Y:S02]  /*7090*/  FFMA.FTZ R138, R131, c[0x0][0x23c], -R6 ;  /* 0x00008f00838a7a23 */ /* 0x000fe40000010806 */
[----:B------:R4:W1:Y:S02]  /*70a0*/  MUFU.EX2 R251, R4 ;  /* 0x0000000400fb7308 */ /* 0x0008640000000800 */
[--C-:B------:R-:W-:Y:S02]  /*70b0*/  FFMA.FTZ R45, R210, c[0x0][0x23c], -R0.reuse ;  /* 0x00008f00d22d7a23 */ /* 0x100fe40000010800 */
[--C-:B------:R-:W-:Y:S01]  /*70c0*/  FFMA.FTZ R46, R242, c[0x0][0x23c], -R0.reuse ;  /* 0x00008f00f22e7a23 */ /* 0x100fe20000010800 */
[----:B------:R-:W2:Y:S01]  /*70d0*/  LDL.LU R210, [R1+0x10] ;  /* 0x0000100001d27983 */ /* 0x000ea20000300800 */
[----:B---3--:R-:W-:-:S03]  /*70e0*/  FFMA.FTZ R2, R248, c[0x0][0x23c], -R0 ;  /* 0x00008f00f8027a23 */ /* 0x008fc60000010800 */
[----:B------:R-:W3:Y:S01]  /*70f0*/  LDL.LU R242, [R1+0x58] ;  /* 0x0000580001f27983 */ /* 0x000ee20000300800 */
[----:B------:R-:W-:Y:S01]  /*7100*/  FFMA.FTZ R139, R130, c[0x0][0x23c], -R6 ;  /* 0x00008f00828b7a23 */ /* 0x000fe20000010806 */
[----:B------:R1:W-:Y:S01]  /*7110*/  MUFU.EX2 R212, R2 ;  /* 0x0000000200d47308 */ /* 0x0003e20000000800 */
[--C-:B------:R-:W-:Y:S02]  /*7120*/  FFMA.FTZ R6, R247, c[0x0][0x23c], -R0.reuse ;  /* 0x00008f00f7067a23 */ /* 0x100fe40000010800 */
[--C-:B----4-:R-:W-:Y:S02]  /*7130*/  FFMA.FTZ R4, R246, c[0x0][0x23c], -R0.reuse ;  /* 0x00008f00f6047a23 */ /* 0x110fe40000010800 */
[--C-:B-1----:R-:W-:Y:S02]  /*7140*/  FFMA.FTZ R2, R244, c[0x0][0x23c], -R0.reuse ;  /* 0x00008f00f4027a23 */ /* 0x102fe40000010800 */
[----:B------:R-:W3:Y:S04]  /*7150*/  LDL.LU R244, [R1+0x24] ;  /* 0x0000240001f47983 */ /* 0x000ee80000300800 */
[----:B------:R-:W3:Y:S04]  /*7160*/  LDL.LU R246, [R1+0x70] ;  /* 0x0000700001f67983 */ /* 0x000ee80000300800 */
[----:B------:R-:W3:Y:S04]  /*7170*/  LDL.LU R247, [R1+0x14] ;  /* 0x0000140001f77983 */ /* 0x000ee80000300800 */
[----:B------:R-:W3:Y:S01]  /*7180*/  LDL.LU R248, [R1+0x54] ;  /* 0x0000540001f87983 */ /* 0x000ee20000300800 */
[----:B------:R-:W-:Y:S01]  /*7190*/  MOV R129, R250 ;  /* 0x000000fa00817202 */ /* 0x000fe20000000f00 */
[--C-:B------:R-:W-:Y:S01]  /*71a0*/  FFMA.FTZ R44, R208, c[0x0][0x23c], -R0.reuse ;  /* 0x00008f00d02c7a23 */ /* 0x100fe20000010800 */
[----:B------:R-:W-:Y:S01]  /*71b0*/  MOV R128, R249 ;  /* 0x000000f900807202 */ /* 0x000fe20000000f00 */
[--C-:B------:R-:W-:Y:S01]  /*71c0*/  FFMA.FTZ R31, R206, c[0x0][0x23c], -R0.reuse ;  /* 0x00008f00ce1f7a23 */ /* 0x100fe20000010800 */
[----:B------:R1:W-:Y:S01]  /*71d0*/  MUFU.EX2 R249, R28 ;  /* 0x0000001c00f97308 */ /* 0x0003e20000000800 */
[----:B------:R-:W-:-:S07]  /*71e0*/  FFMA.FTZ R130, R204, c[0x0][0x23c], -R0 ;  /* 0x00008f00cc827a23 */ /* 0x000fce0000010800 */
[----:B------:R-:W1:Y:S08]  /*71f0*/  MUFU.EX2 R250, R7 ;  /* 0x0000000700fa7308 */ /* 0x000e700000000800 */
[----:B------:R1:W-:Y:S08]  /*7200*/  MUFU.EX2 R208, R6 ;  /* 0x0000000600d07308 */ /* 0x0003f00000000800 */
[----:B------:R1:W-:Y:S08]  /*7210*/  MUFU.EX2 R206, R4 ;  /* 0x0000000400ce7308 */ /* 0x0003f00000000800 */
[----:B------:R-:W1:Y:S01]  /*7220*/  MUFU.EX2 R204, R2 ;  /* 0x0000000200cc7308 */ /* 0x000e620000000800 */
[----:B------:R-:W-:Y:S01]  /*7230*/  MOV R175, R146 ;  /* 0x0000009200af7202 */ /* 0x000fe20000000f00 */
[----:B------:R-:W-:Y:S01]  /*7240*/  IMAD.MOV.U32 R163, RZ, RZ, R144 ;  /* 0x000000ffffa37224 */ /* 0x000fe200078e0090 */
[----:B------:R-:W-:Y:S01]  /*7250*/  MOV R35, R145 ;  /* 0x0000009100237202 */ /* 0x000fe20000000f00 */
[----:B------:R-:W-:Y:S01]  /*7260*/  HMMA.16816.F32 R196, R8, R20, R64 ;  /* 0x0000001408c4723c */ /* 0x000fe20000001840 */
[----:B------:R-:W-:Y:S01]  /*7270*/  MOV R157, R117 ;  /* 0x00000075009d7202 */ /* 0x000fe20000000f00 */
[--C-:B-1----:R-:W-:Y:S01]  /*7280*/  FFMA.FTZ R28, R243, c[0x0][0x23c], -R5.reuse ;  /* 0x00008f00f31c7a23 */ /* 0x102fe20000010805 */
[----:B------:R-:W-:Y:S01]  /*7290*/  F2FP.PACK_AB R6, R252, R251 ;  /* 0x000000fbfc06723e */ /* 0x000fe200000000ff */
[--C-:B------:R-:W-:Y:S01]  /*72a0*/  FFMA.FTZ R30, R209, c[0x0][0x23c], -R5.reuse ;  /* 0x00008f00d11e7a23 */ /* 0x100fe20000010805 */
[----:B------:R-:W-:Y:S01]  /*72b0*/  F2FP.PACK_AB R4, R250, R249 ;  /* 0x000000f9fa04723e */ /* 0x000fe200000000ff */
[----:B------:R-:W-:-:S02]  /*72c0*/  FFMA.FTZ R105, R207, c[0x0][0x23c], -R5 ;  /* 0x00008f00cf697a23 */ /* 0x000fc40000010805 */
[----:B------:R-:W-:Y:S01]  /*72d0*/  HMMA.16816.F32 R184, R8, R22, R60 ;  /* 0x0000001608b8723c */ /* 0x000fe2000000183c */
[--C-:B------:R-:W-:Y:S02]  /*72e0*/  FFMA.FTZ R107, R205, c[0x0][0x23c], -R5.reuse ;  /* 0x00008f00cd6b7a23 */ /* 0x100fe40000010805 */
[----:B------:R-:W-:Y:S01]  /*72f0*/  FFMA.FTZ R117, R203, c[0x0][0x23c], -R5 ;  /* 0x00008f00cb757a23 */ /* 0x000fe20000010805 */
[----:B------:R-:W-:-:S04]  /*7300*/  F2FP.PACK_AB R7, R204, R206 ;  /* 0x000000cecc07723e */ /* 0x000fc800000000ff */
[----:B------:R-:W-:Y:S01]  /*7310*/  HMMA.16816.F32 R164, R8, R16, R56 ;  /* 0x0000001008a4723c */ /* 0x000fe20000001838 */
[----:B------:R-:W-:Y:S01]  /*7320*/  MOV R32, R132 ;  /* 0x0000008400207202 */ /* 0x000fe20000000f00 */
[----:B------:R-:W-:Y:S01]  /*7330*/  IMAD.MOV.U32 R189, RZ, RZ, R122 ;  /* 0x000000ffffbd7224 */ /* 0x000fe200078e007a */
[----:B------:R-:W-:Y:S01]  /*7340*/  MOV R193, R123 ;  /* 0x0000007b00c17202 */ /* 0x000fe20000000f00 */
[----:B------:R-:W-:-:S04]  /*7350*/  FFMA.FTZ R131, R202, c[0x0][0x23c], -R0 ;  /* 0x00008f00ca837a23 */ /* 0x000fc80000010800 */
[----:B------:R-:W-:Y:S01]  /*7360*/  HMMA.16816.F32 R100, R8, R18, R52 ;  /* 0x000000120864723c */ /* 0x000fe20000001834 */
[----:B------:R-:W-:Y:S01]  /*7370*/  MOV R159, R120 ;  /* 0x00000078009f7202 */ /* 0x000fe20000000f00 */
[--C-:B------:R-:W-:Y:S01]  /*7380*/  FFMA.FTZ R132, R201, c[0x0][0x23c], -R0.reuse ;  /* 0x00008f00c9847a23 */ /* 0x100fe20000010800 */
[----:B------:R-:W-:Y:S01]  /*7390*/  MOV R190, R119 ;  /* 0x0000007700be7202 */ /* 0x000fe20000000f00 */
[----:B------:R-:W-:-:S04]  /*73a0*/  FFMA.FTZ R133, R200, c[0x0][0x23c], -R0 ;  /* 0x00008f00c8857a23 */ /* 0x000fc80000010800 */
[----:B------:R-:W-:Y:S01]  /*73b0*/  HMMA.16816.F32 R88, R8, R12, R48 ;  /* 0x0000000c0858723c */ /* 0x000fe20000001830 */
[--C-:B------:R-:W-:Y:S02]  /*73c0*/  FFMA.FTZ R0, R241, c[0x0][0x23c], -R3.reuse ;  /* 0x00008f00f1007a23 */ /* 0x100fe40000010803 */
[----:B------:R-:W-:-:S05]  /*73d0*/  FFMA.FTZ R2, R240, c[0x0][0x23c], -R3 ;  /* 0x00008f00f0027a23 */ /* 0x000fca0000010803 */
[----:B------:R-:W-:Y:S01]  /*73e0*/  HMMA.16816.F32 R144, R8, R24, R40 ;  /* 0x000000180890723c */ /* 0x000fe20000001828 */
[--C-:B------:R-:W-:Y:S02]  /*73f0*/  FFMA.FTZ R29, R239, c[0x0][0x23c], -R3.reuse ;  /* 0x00008f00ef1d7a23 */ /* 0x100fe40000010803 */
[----:B------:R-:W-:-:S05]  /*7400*/  FFMA.FTZ R119, R215, c[0x0][0x23c], -R3 ;  /* 0x00008f00d7777a23 */ /* 0x000fca0000010803 */
[----:B------:R-:W-:Y:S01]  /*7410*/  HMMA.16816.F32 R112, R8, R26, R36 ;  /* 0x0000001a0870723c */ /* 0x000fe20000001824 */
[--C-:B------:R-:W-:Y:S02]  /*7420*/  FFMA.FTZ R120, R214, c[0x0][0x23c], -R3.reuse ;  /* 0x00008f00d6787a23 */ /* 0x100fe40000010803 */
[----:B------:R-:W-:-:S04]  /*7430*/  FFMA.FTZ R122, R213, c[0x0][0x23c], -R3 ;  /* 0x00008f00d57a7a23 */ /* 0x000fc80000010803 */
[--C-:B------:R-:W-:Y:S02]  /*7440*/  FFMA.FTZ R11, R238, c[0x0][0x23c], -R5.reuse ;  /* 0x00008f00ee0b7a23 */ /* 0x100fe40000010805 */
[--C-:B------:R-:W-:Y:S02]  /*7450*/  FFMA.FTZ R10, R237, c[0x0][0x23c], -R5.reuse ;  /* 0x00008f00ed0a7a23 */ /* 0x100fe40000010805 */
[----:B------:R-:W-:Y:S01]  /*7460*/  FFMA.FTZ R9, R236, c[0x0][0x23c], -R5 ;  /* 0x00008f00ec097a23 */ /* 0x000fe20000010805 */
[----:B------:R-:W-:Y:S01]  /*7470*/  F2FP.PACK_AB R5, R208, R212 ;  /* 0x000000d4d005723e */ /* 0x000fe200000000ff */
[--C-:B------:R-:W-:Y:S02]  /*7480*/  FFMA.FTZ R8, R245, c[0x0][0x23c], -R3.reuse ;  /* 0x00008f00f5087a23 */ /* 0x100fe40000010803 */
[----:B------:R-:W-:Y:S02]  /*7490*/  FFMA.FTZ R123, R211, c[0x0][0x23c], -R3 ;  /* 0x00008f00d37b7a23 */ /* 0x000fe40000010803 */
[----:B------:R-:W-:-:S02]  /*74a0*/  FADD.FTZ R3, R129, R128 ;  /* 0x0000008081037221 */ /* 0x000fc40000010000 */
[----:B------:R-:W-:Y:S01]  /*74b0*/  FADD.FTZ R121, R157, R121 ;  /* 0x000000799d797221 */ /* 0x000fe20000010000 */
[C---:B------:R-:W-:Y:S01]  /*74c0*/  HMMA.16816.F32 R56, R4.reuse, R26, R68 ;  /* 0x0000001a0438723c */ /* 0x040fe20000001844 */
[----:B------:R-:W-:Y:S01]  /*74d0*/  FADD.FTZ R128, R191, R158 ;  /* 0x0000009ebf807221 */ /* 0x000fe20000010000 */
[----:B------:R2:W-:Y:S01]  /*74e0*/  MUFU.EX2 R69, R2 ;  /* 0x0000000200457308 */ /* 0x0005e20000000800 */
[----:B------:R-:W-:Y:S01]  /*74f0*/  FADD.FTZ R129, R159, R190 ;  /* 0x000000be9f817221 */ /* 0x000fe20000010000 */
[----:B------:R-:W-:Y:S01]  /*7500*/  MOV R159, R32 ;  /* 0x00000020009f7202 */ /* 0x000fe20000000f00 */
[----:B------:R-:W-:Y:S01]  /*7510*/  FADD.FTZ R47, R189, R3 ;  /* 0x00000003bd2f7221 */ /* 0x000fe20000010000 */
[----:B------:R-:W-:Y:S01]  /*7520*/  MOV R190, R34 ;  /* 0x0000002200be7202 */ /* 0x000fe20000000f00 */
[----:B------:R-:W-:Y:S01]  /*7530*/  IMAD.MOV.U32 R191, RZ, RZ, R193 ;  /* 0x000000ffffbf7224 */ /* 0x000fe200078e00c1 */
[----:B------:R-:W-:Y:S01]  /*7540*/  MOV R193, R33 ;  /* 0x0000002100c17202 */ /* 0x000fe20000000f00 */
[----:B------:R-:W-:Y:S01]  /*7550*/  IMAD.MOV.U32 R189, RZ, RZ, R35 ;  /* 0x000000ffffbd7224 */ /* 0x000fe200078e0023 */
[----:B------:R-:W4:Y:S01]  /*7560*/  LDL.LU R157, [R1+0x3c] ;  /* 0x00003c00019d7983 */ /* 0x000f220000300800 */
[C---:B------:R-:W-:Y:S03]  /*7570*/  HMMA.16816.F32 R64, R4.reuse, R20, R124 ;  /* 0x000000140440723c */ /* 0x040fe6000000187c */
[----:B------:R-:W4:Y:S05]  /*7580*/  LDL.LU R158, [R1+0x6c] ;  /* 0x00006c00019e7983 */ /* 0x000f2a0000300800 */
[C---:B------:R-:W-:Y:S01]  /*7590*/  HMMA.16816.F32 R52, R4.reuse, R22, R108 ;  /* 0x000000160434723c */ /* 0x040fe2000000186c */
[----:B------:R-:W1:Y:S07]  /*75a0*/  LDSM.16.MT88.4 R20, [R217+0xb000] ;  /* 0x00b00000d914783b */ /* 0x000e6e0000004200 */
[C---:B------:R-:W-:Y:S08]  /*75b0*/  HMMA.16816.F32 R40, R4.reuse, R16, R96 ;  /* 0x000000100428723c */ /* 0x040ff00000001860 */
[C---:B------:R-:W-:Y:S08]  /*75c0*/  HMMA.16816.F32 R36, R4.reuse, R18, R92 ;  /* 0x000000120424723c */ /* 0x040ff0000000185c */
[C---:B------:R-:W-:Y:S08]  /*75d0*/  HMMA.16816.F32 R32, R4.reuse, R12, R84 ;  /* 0x0000000c0420723c */ /* 0x040ff00000001854 */
[C---:B------:R-:W-:Y:S08]  /*75e0*/  HMMA.16816.F32 R48, R4.reuse, R14, R80 ;  /* 0x0000000e0430723c */ /* 0x040ff00000001850 */
[----:B------:R-:W-:Y:S01]  /*75f0*/  HMMA.16816.F32 R60, R4, R24, R72 ;  /* 0x00000018043c723c */ /* 0x000fe20000001848 */
[----:B------:R1:W-:Y:S01]  /*7600*/  MUFU.EX2 R72, R0 ;  /* 0x0000000000487308 */ /* 0x0003e20000000800 */
[----:B------:R-:W1:Y:S04]  /*7610*/  LDSM.16.MT88.4 R16, [R220+0xb000] ;  /* 0x00b00000dc10783b */ /* 0x000e680000004200 */
[----:B------:R-:W1:Y:S01]  /*7620*/  LDSM.16.MT88.4 R12, [R218+0xb000] ;  /* 0x00b00000da0c783b */ /* 0x000e620000004200 */
[----:B--2---:R-:W-:-:S02]  /*7630*/  FADD.FTZ R2, R210, R121 ;  /* 0x00000079d2027221 */ /* 0x004fc40000010000 */
[----:B---3--:R-:W-:Y:S02]  /*7640*/  FADD.FTZ R3, R242, R128 ;  /* 0x00000080f2037221 */ /* 0x008fe40000010000 */
[----:B------:R-:W-:Y:S02]  /*7650*/  FADD.FTZ R4, R244, R129 ;  /* 0x00000081f4047221 */ /* 0x000fe40000010000 */
[----:B------:R-:W2:Y:S01]  /*7660*/  LDL.LU R244, [R1+0x18] ;  /* 0x0000180001f47983 */ /* 0x000ea20000300800 */
[----:B-1----:R-:W-:-:S03]  /*7670*/  FADD.FTZ R0, R246, R47 ;  /* 0x0000002ff6007221 */ /* 0x002fc60000010000 */
[----:B------:R-:W3:Y:S01]  /*7680*/  LDL.LU R246, [R1+0x68] ;  /* 0x0000680001f67983 */ /* 0x000ee20000300800 */
[----:B------:R-:W-:-:S03]  /*7690*/  FADD.FTZ R2, R247, R2 ;  /* 0x00000002f7027221 */ /* 0x000fc60000010000 */
[----:B------:R-:W3:Y:S01]  /*76a0*/  LDL.LU R247, [R1+0x5c] ;  /* 0x00005c0001f77983 */ /* 0x000ee20000300800 */
[----:B------:R-:W-:-:S03]  /*76b0*/  FADD.FTZ R3, R248, R3 ;  /* 0x00000003f8037221 */ /* 0x000fc60000010000 */
[----:B------:R-:W3:Y:S01]  /*76c0*/  LDL.LU R248, [R1+0x7c] ;  /* 0x00007c0001f87983 */ /* 0x000ee20000300800 */
[----:B----4-:R-:W-:Y:S02]  /*76d0*/  FADD.FTZ R0, R158, R0 ;  /* 0x000000009e007221 */ /* 0x010fe40000010000 */
[----:B------:R-:W-:Y:S02]  /*76e0*/  FADD.FTZ R25, R157, R4 ;  /* 0x000000049d197221 */ /* 0x000fe40000010000 */
[----:B------:R-:W4:Y:S04]  /*76f0*/  LDL.LU R157, [R1+0x64] ;  /* 0x00006400019d7983 */ /* 0x000f280000300800 */
[----:B------:R-:W4:Y:S01]  /*7700*/  LDL.LU R158, [R1+0x60] ;  /* 0x00006000019e7983 */ /* 0x000f220000300800 */
[----:B--2---:R-:W-:-:S04]  /*7710*/  FADD.FTZ R24, R244, R2 ;  /* 0x00000002f4187221 */ /* 0x004fc80000010000 */
[----:B------:R-:W-:Y:S02]  /*7720*/  FADD.FTZ R26, R137, R24 ;  /* 0x00000018891a7221 */ /* 0x000fe40000010000 */
[----:B------:R-:W2:Y:S01]  /*7730*/  LDL.LU R137, [R1+0xe0] ;  /* 0x0000e00001897983 */ /* 0x000ea20000300800 */
[----:B---3--:R-:W-:-:S04]  /*7740*/  FADD.FTZ R0, R248, R0 ;  /* 0x00000000f8007221 */ /* 0x008fc80000010000 */
[----:B------:R-:W-:Y:S02]  /*7750*/  FADD.FTZ R27, R136, R0 ;  /* 0x00000000881b7221 */ /* 0x000fe40000010000 */
[----:B------:R-:W3:Y:S04]  /*7760*/  LDL.LU R136, [R1+0xdc] ;  /* 0x0000dc0001887983 */ /* 0x000ee80000300800 */
[----:B------:R-:W2:Y:S04]  /*7770*/  LDL.LU R236, [R1+0x74] ;  /* 0x0000740001ec7983 */ /* 0x000ea80000300800 */
[----:B------:R-:W3:Y:S04]  /*7780*/  LDL.LU R237, [R1+0x84] ;  /* 0x0000840001ed7983 */ /* 0x000ee80000300800 */
[----:B------:R-:W3:Y:S01]  /*7790*/  LDL.LU R238, [R1+0x80] ;  /* 0x0000800001ee7983 */ /* 0x000ee20000300800 */
[----:B------:R-:W-:Y:S08]  /*77a0*/  MUFU.EX2 R93, R11 ;  /* 0x0000000b005d7308 */ /* 0x000ff00000000800 */
[----:B------:R-:W-:Y:S08]  /*77b0*/  MUFU.EX2 R94, R10 ;  /* 0x0000000a005e7308 */ /* 0x000ff00000000800 */
[----:B------:R-:W-:Y:S08]  /*77c0*/  MUFU.EX2 R84, R9 ;  /* 0x0000000900547308 */ /* 0x000ff00000000800 */
[----:B------:R1:W-:Y:S02]  /*77d0*/  MUFU.EX2 R80, R8 ;  /* 0x0000000800507308 */ /* 0x0003e40000000800 */
[----:B-1----:R-:W1:Y:S06]  /*77e0*/  LDSM.16.MT88.4 R8, [R219+0xb000] ;  /* 0x00b00000db08783b */ /* 0x002e6c0000004200 */
[----:B------:R-:W1:Y:S08]  /*77f0*/  MUFU.EX2 R92, R28 ;  /* 0x0000001c005c7308 */ /* 0x000e700000000800 */
[----:B------:R-:W1:Y:S08]  /*7800*/  MUFU.EX2 R70, R29 ;  /* 0x0000001d00467308 */ /* 0x000e700000000800 */
[----:B------:R-:W-:Y:S08]  /*7810*/  MUFU.EX2 R68, R46 ;  /* 0x0000002e00447308 */ /* 0x000ff00000000800 */
[----:B------:R-:W-:Y:S08]  /*7820*/  MUFU.EX2 R47, R45 ;  /* 0x0000002d002f7308 */ /* 0x000ff00000000800 */
[----:B------:R-:W-:Y:S08]  /*7830*/  MUFU.EX2 R104, R104 ;  /* 0x0000006800687308 */ /* 0x000ff00000000800 */
[----:B------:R-:W1:Y:S08]  /*7840*/  MUFU.EX2 R106, R106 ;  /* 0x0000006a006a7308 */ /* 0x000e700000000800 */
[----:B------:R-:W-:Y:S08]  /*7850*/  MUFU.EX2 R116, R116 ;  /* 0x0000007400747308 */ /* 0x000ff00000000800 */
[----:B------:R-:W1:Y:S08]  /*7860*/  MUFU.EX2 R118, R118 ;  /* 0x0000007600767308 */ /* 0x000e700000000800 */
[----:B------:R-:W-:Y:S08]  /*7870*/  MUFU.EX2 R46, R44 ;  /* 0x0000002c002e7308 */ /* 0x000ff00000000800 */
[----:B------:R-:W4:Y:S01]  /*7880*/  MUFU.EX2 R45, R31 ;  /* 0x0000001f002d7308 */ /* 0x000f220000000800 */
[----:B-1----:R-:W-:-:S02]  /*7890*/  F2FP.PACK_AB R4, R93, R92 ;  /* 0x0000005c5d04723e */ /* 0x002fc400000000ff */
[----:B------:R-:W-:Y:S02]  /*78a0*/  F2FP.PACK_AB R5, R72, R80 ;  /* 0x000000504805723e */ /* 0x000fe400000000ff */
[----:B------:R-:W-:Y:S02]  /*78b0*/  F2FP.PACK_AB R6, R84, R94 ;  /* 0x0000005e5406723e */ /* 0x000fe400000000ff */
[----:B------:R-:W-:Y:S01]  /*78c0*/  F2FP.PACK_AB R7, R70, R69 ;  /* 0x000000454607723e */ /* 0x000fe200000000ff */
[----:B------:R-:W-:Y:S01]  /*78d0*/  FADD.FTZ R3, R246, R3 ;  /* 0x00000003f6037221 */ /* 0x000fe20000010000 */
[----:B------:R1:W-:Y:S01]  /*78e0*/  MUFU.EX2 R44, R30 ;  /* 0x0000001e002c7308 */ /* 0x0003e20000000800 */
[----:B------:R-:W-:Y:S02]  /*78f0*/  FADD.FTZ R2, R247, R25 ;  /* 0x00000019f7027221 */ /* 0x000fe40000010000 */
[----:B----4-:R-:W-:Y:S02]  /*7900*/  FADD.FTZ R25, R157, R3 ;  /* 0x000000039d197221 */ /* 0x010fe40000010000 */
[----:B------:R-:W-:Y:S01]  /*7910*/  HMMA.16816.F32 R196, R4, R20, R196 ;  /* 0x0000001404c4723c */ /* 0x000fe200000018c4 */
[----:B------:R-:W-:-:S07]  /*7920*/  FADD.FTZ R24, R158, R2 ;  /* 0x000000029e187221 */ /* 0x000fce0000010000 */
[C---:B------:R-:W-:Y:S08]  /*7930*/  HMMA.16816.F32 R184, R4.reuse, R22, R184 ;  /* 0x0000001604b8723c */ /* 0x040ff000000018b8 */
[C---:B------:R-:W-:Y:S08]  /*7940*/  HMMA.16816.F32 R164, R4.reuse, R16, R164 ;  /* 0x0000001004a4723c */ /* 0x040ff000000018a4 */
[C---:B------:R-:W-:Y:S08]  /*7950*/  HMMA.16816.F32 R100, R4.reuse, R18, R100 ;  /* 0x000000120464723c */ /* 0x040ff00000001864 */
[C---:B------:R-:W-:Y:S08]  /*7960*/  HMMA.16816.F32 R88, R4.reuse, R12, R88 ;  /* 0x0000000c0458723c */ /* 0x040ff00000001858 */
[C---:B------:R-:W-:Y:S08]  /*7970*/  HMMA.16816.F32 R76, R4.reuse, R14, R76 ;  /* 0x0000000e044c723c */ /* 0x040ff0000000184c */
[C---:B------:R-:W-:Y:S08]  /*7980*/  HMMA.16816.F32 R144, R4.reuse, R8, R144 ;  /* 0x000000080490723c */ /* 0x040ff00000001890 */
[----:B-1----:R-:W-:Y:S07]  /*7990*/  HMMA.16816.F32 R28, R4, R10, R112 ;  /* 0x0000000a041c723c */ /* 0x002fee0000001870 */
[----:B------:R-:W-:-:S02]  /*79a0*/  F2FP.PACK_AB R4, R106, R104 ;  /* 0x000000686a04723e */ /* 0x000fc400000000ff */
[----:B------:R-:W-:Y:S02]  /*79b0*/  F2FP.PACK_AB R5, R47, R68 ;  /* 0x000000442f05723e */ /* 0x000fe400000000ff */
[----:B------:R-:W-:Y:S02]  /*79c0*/  F2FP.PACK_AB R6, R118, R116 ;  /* 0x000000747606723e */ /* 0x000fe400000000ff */
[----:B------:R-:W-:Y:S02]  /*79d0*/  F2FP.PACK_AB R7, R45, R46 ;  /* 0x0000002e2d07723e */ /* 0x000fe400000000ff */
[----:B------:R-:W-:Y:S02]  /*79e0*/  MOV R214, R150 ;  /* 0x0000009600d67202 */ /* 0x000fe40000000f00 */
[----:B------:R-:W-:-:S03]  /*79f0*/  MOV R215, R160 ;  /* 0x000000a000d77202 */ /* 0x000fc60000000f00 */
[----:B------:R-:W-:Y:S01]  /*7a00*/  HMMA.16816.F32 R60, R4, R8, R60 ;  /* 0x00000008043c723c */ /* 0x000fe2000000183c */
[----:B------:R-:W-:Y:S01]  /*7a10*/  MOV R239, R141 ;  /* 0x0000008d00ef7202 */ /* 0x000fe20000000f00 */
[----:B------:R-:W-:Y:S01]  /*7a20*/  IMAD.MOV.U32 R246, RZ, RZ, R175 ;  /* 0x000000fffff67224 */ /* 0x000fe200078e00af */
[----:B------:R-:W-:-:S04]  /*7a30*/  MOV R241, R152 ;  /* 0x0000009800f17202 */ /* 0x000fc80000000f00 */
[----:B------:R-:W-:Y:S01]  /*7a40*/  FADD.FTZ R8, R135, R27 ;  /* 0x0000001b87087221 */ /* 0x000fe20000010000 */
[C---:B------:R-:W-:Y:S01]  /*7a50*/  HMMA.16816.F32 R64, R4.reuse, R20, R64 ;  /* 0x000000140440723c */ /* 0x040fe20000001840 */
[----:B------:R-:W-:Y:S01]  /*7a60*/  IMAD.MOV.U32 R240, RZ, RZ, R154 ;  /* 0x000000fffff07224 */ /* 0x000fe200078e009a */
[----:B------:R-:W-:Y:S02]  /*7a70*/  MOV R245, R140 ;  /* 0x0000008c00f57202 */ /* 0x000fe40000000f00 */
[----:B------:R-:W-:Y:S02]  /*7a80*/  MOV R203, R151 ;  /* 0x0000009700cb7202 */ /* 0x000fe40000000f00 */
[----:B------:R-:W-:Y:S01]  /*7a90*/  MOV R205, R163 ;  /* 0x000000a300cd7202 */ /* 0x000fe20000000f00 */
[----:B------:R-:W-:Y:S01]  /*7aa0*/  IMAD.MOV.U32 R158, RZ, RZ, R177 ;  /* 0x000000ffff9e7224 */ /* 0x000fe200078e00b1 */
[----:B------:R-:W-:Y:S01]  /*7ab0*/  HMMA.16816.F32 R52, R4, R22, R52 ;  /* 0x000000160434723c */ /* 0x000fe20000001834 */
[----:B------:R-:W-:-:S02]  /*7ac0*/  MOV R98, R246 ;  /* 0x000000f600627202 */ /* 0x000fc40000000f00 */
[----:B------:R-:W-:Y:S01]  /*7ad0*/  MOV R209, R183 ;  /* 0x000000b700d17202 */ /* 0x000fe20000000f00 */
[----:B------:R-:W-:-:S04]  /*7ae0*/  IMAD.MOV.U32 R202, RZ, RZ, R179 ;  /* 0x000000ffffca7224 */ /* 0x000fc800078e00b3 */
[C---:B------:R-:W-:Y:S08]  /*7af0*/  HMMA.16816.F32 R40, R4.reuse, R16, R40 ;  /* 0x000000100428723c */ /* 0x040ff00000001828 */
[C---:B------:R-:W-:Y:S08]  /*7b00*/  HMMA.16816.F32 R36, R4.reuse, R18, R36 ;  /* 0x000000120424723c */ /* 0x040ff00000001824 */
[C---:B------:R-:W-:Y:S08]  /*7b10*/  HMMA.16816.F32 R32, R4.reuse, R12, R32 ;  /* 0x0000000c0420723c */ /* 0x040ff00000001820 */
[C---:B------:R-:W-:Y:S08]  /*7b20*/  HMMA.16816.F32 R48, R4.reuse, R14, R48 ;  /* 0x0000000e0430723c */ /* 0x040ff00000001830 */
[----:B------:R-:W-:Y:S01]  /*7b30*/  HMMA.16816.F32 R56, R4, R10, R56 ;  /* 0x0000000a0438723c */ /* 0x000fe20000001838 */
[----:B------:R-:W-:Y:S01]  /*7b40*/  MOV R157, R178 ;  /* 0x000000b2009d7202 */ /* 0x000fe20000000f00 */
[----:B------:R-:W1:Y:S01]  /*7b50*/  MUFU.EX2 R138, R138 ;  /* 0x0000008a008a7308 */ /* 0x000e620000000800 */
[----:B------:R-:W-:Y:S01]  /*7b60*/  MOV R247, R176 ;  /* 0x000000b000f77202 */ /* 0x000fe20000000f00 */
[----:B------:R-:W-:Y:S01]  /*7b70*/  LDSM.16.MT88.4 R12, [R219+0xb800] ;  /* 0x00b80000db0c783b */ /* 0x000fe20000004200 */
[----:B--2---:R-:W-:-:S02]  /*7b80*/  FADD.FTZ R3, R236, R26 ;  /* 0x0000001aec037221 */ /* 0x004fc40000010000 */
[----:B---3--:R-:W-:Y:S02]  /*7b90*/  FADD.FTZ R2, R237, R25 ;  /* 0x00000019ed027221 */ /* 0x008fe40000010000 */
        /* <DEDUP_REMOVED lines=37> */
[----:B------:R-:W2:Y:S01]  /*7df0*/  MUFU.EX2 R130, R130 ;  /* 0x0000008200827308 */ /* 0x000ea20000000800 */
[----:B------:R-:W-:Y:S01]  /*7e00*/  FADD.FTZ R0, R230, R3 ;  /* 0x00000003e6007221 */ /* 0x000fe20000010000 */
[----:B------:R-:W-:Y:S01]  /*7e10*/  LDSM.16.MT88.4 R176, [R220+0xb800] ;  /* 0x00b80000dcb0783b */ /* 0x000fe20000004200 */
[----:B------:R-:W-:-:S02]  /*7e20*/  FADD.FTZ R5, R229, R5 ;  /* 0x00000005e5057221 */ /* 0x000fc40000010000 */
[----:B------:R-:W-:Y:S01]  /*7e30*/  FADD.FTZ R3, R228, R4 ;  /* 0x00000004e4037221 */ /* 0x000fe20000010000 */
[----:B------:R3:W5:Y:S01]  /*7e40*/  LDL.LU R135, [R1+0xd8] ;  /* 0x0000d80001877983 */ /* 0x0007620000300800 */
[----:B------:R-:W-:Y:S02]  /*7e50*/  FADD.FTZ R0, R226, R0 ;  /* 0x00000000e2007221 */ /* 0x000fe40000010000 */
[----:B------:R-:W-:Y:S02]  /*7e60*/  FADD.FTZ R2, R227, R2 ;  /* 0x00000002e3027221 */ /* 0x000fe40000010000 */
        /* <DEDUP_REMOVED lines=8> */
[----:B------:R-:W-:Y:S01]  /*7ef0*/  MOV R239, R202 ;  /* 0x000000ca00ef7202 */ /* 0x000fe20000000f00 */
[----:B------:R-:W-:-:S02]  /*7f00*/  FADD.FTZ R2, R223, R2 ;  /* 0x00000002df027221 */ /* 0x000fc40000010000 */
        /* <DEDUP_REMOVED lines=10> */
[----:B------:R-:W-:-:S02]  /*7fb0*/  FADD.FTZ R2, R99, R2 ;  /* 0x0000000263027221 */ /* 0x000fc40000010000 */
[----:B------:R-:W-:Y:S01]  /*7fc0*/  IMAD.MOV.U32 R236, RZ, RZ, R162 ;  /* 0x000000ffffec7224 */ /* 0x000fe200078e00a2 */
[----:B------:R-:W4:Y:S01]  /*7fd0*/  MUFU.EX2 R119, R119 ;  /* 0x0000007700777308 */ /* 0x000f220000000800 */
[----:B------:R-:W-:Y:S01]  /*7fe0*/  FADD.FTZ R4, R109, R4 ;  /* 0x000000046d047221 */ /* 0x000fe20000010000 */
[----:B------:R-:W1:Y:S01]  /*7ff0*/  LDSM.16.MT88.4 R188, [R217+0xb800] ;  /* 0x00b80000d9bc783b */ /* 0x000e620000004200 */
[----:B------:R-:W-:Y:S02]  /*8000*/  FADD.FTZ R3, R110, R3 ;  /* 0x000000036e037221 */ /* 0x000fe40000010000 */
[----:B------:R-:W-:Y:S01]  /*8010*/  FADD.FTZ R0, R124, R0 ;  /* 0x000000007c007221 */ /* 0x000fe20000010000 */
[----:B------:R-:W1:Y:S01]  /*8020*/  LDSM.16.MT88.4 R172, [R218+0xb800] ;  /* 0x00b80000daac783b */ /* 0x000e620000004200 */
[----:B------:R-:W-:Y:S02]  /*8030*/  FADD.FTZ R2, R111, R2 ;  /* 0x000000026f027221 */ /* 0x000fe40000010000 */
[----:B------:R-:W-:Y:S01]  /*8040*/  FADD.FTZ R4, R125, R4 ;  /* 0x000000047d047221 */ /* 0x000fe20000010000 */
[----:B------:R-:W1:Y:S01]  /*8050*/  MUFU.EX2 R139, R139 ;  /* 0x0000008b008b7308 */ /* 0x000e620000000800 */
[----:B------:R-:W-:Y:S01]  /*8060*/  FADD.FTZ R3, R126, R3 ;  /* 0x000000037e037221 */ /* 0x000fe20000010000 */
[----:B------:R3:W5:Y:S01]  /*8070*/  LDL.LU R134, [R1+0xd4] ;  /* 0x0000d40001867983 */ /* 0x0007620000300800 */
[----:B------:R-:W-:-:S02]  /*8080*/  FADD.FTZ R0, R211, R0 ;  /* 0x00000000d3007221 */ /* 0x000fc40000010000 */
[----:B------:R-:W-:Y:S02]  /*8090*/  FADD.FTZ R2, R127, R2 ;  /* 0x000000027f027221 */ /* 0x000fe40000010000 */
        /* <DEDUP_REMOVED lines=16> */
[----:B------:R-:W-:Y:S01]  /*81a0*/  MOV R248, R170 ;  /* 0x000000aa00f87202 */ /* 0x000fe20000000f00 */
        /* <DEDUP_REMOVED lines=24> */
[----:B------:R-:W-:Y:S01]  /*8330*/  IMAD.MOV.U32 R247, RZ, RZ, R181 ;  /* 0x000000fffff77224 */ /* 0x000fe200078e00b5 */
        /* <DEDUP_REMOVED lines=24> */
[----:B------:R-:W2:Y:S01]  /*84c0*/  MUFU.EX2 R7, R149 ;  /* 0x0000009500077308 */ /* 0x000ea20000000800 */
[----:B------:R-:W-:Y:S01]  /*84d0*/  FADD.FTZ R0, R69, R0 ;  /* 0x0000000045007221 */ /* 0x000fe20000010000 */
[----:B------:R3:W5:Y:S01]  /*84e0*/  LDL.LU R224, [R1+0x9c] ;  /* 0x00009c0001e07983 */ /* 0x0007620000300800 */
[----:B------:R-:W-:Y:S02]  /*84f0*/  FADD.FTZ R2, R94, R2 ;  /* 0x000000025e027221 */ /* 0x000fe40000010000 */
[----:B------:R-:W-:Y:S01]  /*8500*/  FADD.FTZ R4, R118, R4 ;  /* 0x0000000476047221 */ /* 0x000fe20000010000 */
[----:B------:R3:W5:Y:S01]  /*8510*/  LDL.LU R223, [R1+0x98] ;  /* 0x0000980001df7983 */ /* 0x0007620000300800 */
[----:B------:R-:W-:Y:S01]  /*8520*/  FADD.FTZ R3, R45, R3 ;  /* 0x000000032d037221 */ /* 0x000fe20000010000 */
[----:B------:R-:W3:Y:S01]  /*8530*/  MUFU.EX2 R133, R133 ;  /* 0x0000008500857308 */ /* 0x000ee20000000800 */
[----:B------:R-:W-:Y:S01]  /*8540*/  FADD.FTZ R0, R70, R0 ;  /* 0x0000000046007221 */ /* 0x000fe20000010000 */
[----:B------:R3:W5:Y:S01]  /*8550*/  LDL.LU R222, [R1+0x94] ;  /* 0x0000940001de7983 */ /* 0x0007620000300800 */
[----:B------:R-:W-:-:S02]  /*8560*/  FADD.FTZ R2, R84, R2 ;  /* 0x0000000254027221 */ /* 0x000fc40000010000 */
[----:B-1----:R-:W-:Y:S01]  /*8570*/  FADD.FTZ R4, R138, R4 ;  /* 0x000000048a047221 */ /* 0x002fe20000010000 */
[----:B------:R1:W5:Y:S02]  /*8580*/  LDL.LU R221, [R1+0x90] ;  /* 0x0000900001dd7983 */ /* 0x0003640000300800 */
[----:B------:R-:W1:Y:S01]  /*8590*/  MUFU.EX2 R123, R123 ;  /* 0x0000007b007b7308 */ /* 0x000e620000000800 */
[----:B--2---:R-:W-:Y:S01]  /*85a0*/  FADD.FTZ R3, R130, R3 ;  /* 0x0000000382037221 */ /* 0x004fe20000010000 */
[----:B------:R2:W5:Y:S01]  /*85b0*/  LDL.LU R216, [R1+0x8c] ;  /* 0x00008c0001d87983 */ /* 0x0005620000300800 */
[----:B----4-:R-:W-:-:S05]  /*85c0*/  FADD.FTZ R0, R119, R0 ;  /* 0x0000000077007221 */ /* 0x010fca0000010000 */
[----:B------:R-:W4:Y:S01]  /*85d0*/  MUFU.EX2 R117, R117 ;  /* 0x0000007500757308 */ /* 0x000f220000000800 */
        /* <DEDUP_REMOVED lines=10> */
[----:B---3--:R-:W-:Y:S02]  /*8680*/  FADD.FTZ R3, R133, R3 ;  /* 0x0000000385037221 */ /* 0x008fe40000010000 */
[----:B-1----:R-:W-:-:S02]  /*8690*/  FADD.FTZ R0, R123, R0 ;  /* 0x000000007b007221 */ /* 0x002fc40000010000 */
[----:B----4-:R-:W-:Y:S01]  /*86a0*/  FADD.FTZ R2, R117, R2 ;  /* 0x0000000275027221 */ /* 0x010fe20000010000 */
        /* <DEDUP_REMOVED lines=29> */
[----:B--2---:R-:W2:Y:S01]  /*8880*/  LDL.64 R246, [R1+0x28] ;  /* 0x0000280001f67983 */ /* 0x004ea20000100a00 */
[----:B------:R-:W-:Y:S01]  /*8890*/  MOV R0, c[0x0][0x1a4] ;  /* 0x0000690000007a02 */ /* 0x000fe20000000f00 */
[----:B------:R-:W-:Y:S01]  /*88a0*/  IMAD.MOV.U32 R2, RZ, RZ, c[0x0][0x1a4] ;  /* 0x00006900ff027624 */ /* 0x000fe200078e00ff */
[----:B------:R-:W-:Y:S01]  /*88b0*/  MOV R4, c[0x0][0x1a4] ;  /* 0x0000690000047a02 */ /* 0x000fe20000000f00 */
[----:B------:R-:W-:Y:S01]  /*88c0*/  ULDC.64 UR4, c[0x0][0x1a0] ;  /* 0x0000680000047ab9 */ /* 0x000fe20000000a00 */
[----:B------:R-:W-:Y:S01]  /*88d0*/  MOV R3, c[0x0][0x1a4] ;  /* 0x0000690000037a02 */ /* 0x000fe20000000f00 */
[----:B-----5:R-:W-:Y:S01]  /*88e0*/  IMAD.MOV.U32 R133, RZ, RZ, R136 ;  /* 0x000000ffff857224 */ /* 0x020fe200078e0088 */
[----:B------:R-:W-:Y:S01]  /*88f0*/  MOV R139, R135 ;  /* 0x00000087008b7202 */ /* 0x000fe20000000f00 */
[----:B------:R-:W-:Y:S01]  /*8900*/  USHF.L.U64.HI UR6, UR4, 0x4, UR5 ;  /* 0x0000000404067899 */ /* 0x000fe20008010205 */
[----:B------:R-:W-:Y:S01]  /*8910*/  MOV R132, R137 ;  /* 0x0000008900847202 */ /* 0x000fe20000000f00 */
[----:B------:R-:W-:Y:S01]  /*8920*/  USHF.L.U32 UR11, UR4, 0x4, URZ ;  /* 0x00000004040b7899 */ /* 0x000fe2000800063f */
[----:B------:R-:W-:Y:S01]  /*8930*/  MOV R138, R134 ;  /* 0x00000086008a7202 */ /* 0x000fe20000000f00 */
[----:B------:R-:W-:-:S02]  /*8940*/  ULEA.HI.SX32 UR8, UR8, 0xfffffffe, 0x19 ;  /* 0xfffffffe08087891 */ /* 0x000fc4000f8fca3f */
[----:B------:R-:W-:Y:S01]  /*8950*/  ULDC.64 UR4, c[0x0][0x1a0] ;  /* 0x0000680000047ab9 */ /* 0x000fe20000000a00 */
[----:B--2---:R-:W-:-:S13]  /*8960*/  ISETP.GE.AND P0, PT, R246, c[0x0][0x220], PT ;  /* 0x00008800f6007a0c */ /* 0x004fda0003f06270 */
[----:B------:R-:W-:Y:S02]  /*8970*/  @!P0 IMAD R0, R0, 0x30, RZ ;  /* 0x0000003000008824 */ /* 0x000fe400078e02ff */
[----:B------:R-:W-:-:S03]  /*8980*/  @!P0 IMAD R5, R2, 0x50, RZ ;  /* 0x0000005002058824 */ /* 0x000fc600078e02ff */
[----:B------:R1:W-:Y:S01]  /*8990*/  @!P0 STL [R1+0x44], R0 ;  /* 0x0000440001008387 */ /* 0x0003e20000100800 */
[----:B------:R-:W-:-:S03]  /*89a0*/  @!P0 IMAD R2, R3, 0x60, RZ ;  /* 0x0000006003028824 */ /* 0x000fc600078e02ff */
[----:B------:R2:W-:Y:S01]  /*89b0*/  @!P0 STL [R1+0x40], R5 ;  /* 0x0000400501008387 */ /* 0x0005e20000100800 */
[----:B-1----:R-:W-:-:S05]  /*89c0*/  @!P0 IMAD R0, R4, 0x70, RZ ;  /* 0x0000007004008824 */ /* 0x002fca00078e02ff */
[----:B------:R2:W-:Y:S04]  /*89d0*/  @!P0 STL [R1+0x38], R0 ;  /* 0x0000380001008387 */ /* 0x0005e80000100800 */
[----:B------:R2:W-:Y:S01]  /*89e0*/  @!P0 STL [R1+0x3c], R2 ;  /* 0x00003c0201008387 */ /* 0x0005e20000100800 */
[----:B------:R-:W-:Y:S05]  /*89f0*/  BRA `(.L_x_159) ;  /* 0x00000a2000007947 */ /* 0x000fea0003800000 */
.L_x_161:
[----:B------:R-:W-:Y:S01]  /*8a00*/  IMAD.U32 R0, RZ, RZ, UR8 ;  /* 0x00000008ff007e24 */ /* 0x000fe2000f8e00ff */
[----:B------:R-:W2:Y:S01]  /*8a10*/  LDL.64 R238, [R1+0x8] ;  /* 0x0000080001ee7983 */ /* 0x000ea20000100a00 */
[----:B------:R-:W-:Y:S03]  /*8a20*/  IMAD.U32 R2, RZ, RZ, UR8 ;  /* 0x00000008ff027e24 */ /* 0x000fe6000f8e00ff */
[----:B------:R-:W-:Y:S01]  /*8a30*/  @!P0 IADD3 R0, R0, -0x1, RZ ;  /* 0xffffffff00008810 */ /* 0x000fe20007ffe0ff */
[----:B------:R-:W3:Y:S01]  /*8a40*/  LDL.64 R236, [R1] ;  /* 0x0000000001ec7983 */ /* 0x000ee20000100a00 */
[----:B------:R-:W-:Y:S02]  /*8a50*/  @!P0 IADD3 R2, R2, -0x1, RZ ;  /* 0xffffffff02028810 */ /* 0x000fe40007ffe0ff */
[----:B------:R-:W-:Y:S01]  /*8a60*/  @!P0 SHF.R.S32.HI R3, RZ, 0x1f, R0 ;  /* 0x0000001fff038819 */ /* 0x000fe20000011400 */
[C---:B------:R-:W-:Y:S01]  /*8a70*/  @!P0 IMAD.WIDE.U32 R134, R0.reuse, c[0x0][0x198], RZ ;  /* 0x0000660000868a25 */ /* 0x040fe200078e00ff */
[----:B------:R1:W-:Y:S03]  /*8a80*/  @P0 STS.128 [R235+0x4000], RZ ;  /* 0x004000ffeb000388 */ /* 0x0003e60000000c00 */
[----:B------:R-:W-:Y:S01]  /*8a90*/  @!P0 IMAD R136, R3, c[0x0][0x198], RZ ;  /* 0x0000660003888a24 */ /* 0x000fe200078e02ff */
[----:B------:R-:W-:Y:S03]  /*8aa0*/  @!P0 SHF.R.S32.HI R3, RZ, 0x1f, R2 ;  /* 0x0000001fff038819 */ /* 0x000fe60000011402 */
[----:B------:R-:W-:Y:S02]  /*8ab0*/  @!P0 IMAD R136, R0, c[0x0][0x19c], R136 ;  /* 0x0000670000888a24 */ /* 0x000fe400078e0288 */
[----:B------:R-:W-:Y:S02]  /*8ac0*/  @!P0 IMAD R3, R3, c[0x0][0x198], RZ ;  /* 0x0000660003038a24 */ /* 0x000fe400078e02ff */
[----:B------:R-:W-:Y:S02]  /*8ad0*/  @!P0 IMAD.IADD R136, R135, 0x1, R136 ;  /* 0x0000000187888824 */ /* 0x000fe400078e0288 */
[C---:B------:R-:W-:Y:S02]  /*8ae0*/  @!P0 IMAD R135, R2.reuse, c[0x0][0x19c], R3 ;  /* 0x0000670002878a24 */ /* 0x040fe400078e0203 */
[----:B------:R-:W-:Y:S04]  /*8af0*/  @!P0 IMAD.WIDE.U32 R2, R2, c[0x0][0x198], RZ ;  /* 0x0000660002028a25 */ /* 0x000fe800078e00ff */
[----:B------:R-:W-:Y:S01]  /*8b00*/  @!P0 IMAD.IADD R135, R3, 0x1, R135 ;  /* 0x0000000103878824 */ /* 0x000fe200078e0287 */
[CC--:B--2---:R-:W-:Y:S04]  /*8b10*/  @!P0 LEA R0, P2, R134.reuse, R238.reuse, 0x7 ;  /* 0x000000ee86008211 */ /* 0x0c4fe800078438ff */
[-C--:B---3--:R-:W-:Y:S01]  /*8b20*/  @!P0 LEA.HI.X R136, R134, R237.reuse, R136, 0x7, P2 ;  /* 0x000000ed86888211 */ /* 0x088fe200010f3c88 */
[----:B------:R-:W-:Y:S01]  /*8b30*/  IMAD.U32 R134, RZ, RZ, UR8 ;  /* 0x00000008ff867e24 */ /* 0x000fe2000f8e00ff */
[----:B------:R-:W-:Y:S04]  /*8b40*/  @!P0 LEA R137, P2, R2, R238, 0x7 ;  /* 0x000000ee02898211 */ /* 0x000fe800078438ff */
[----:B------:R-:W-:Y:S02]  /*8b50*/  @!P0 IADD3 R3, R134, -0x1, RZ ;  /* 0xffffffff86038810 */ /* 0x000fe40007ffe0ff */
[-C--:B------:R-:W-:Y:S02]  /*8b60*/  @!P0 LEA.HI.X R204, R2, R237.reuse, R135, 0x7, P2 ;  /* 0x000000ed02cc8211 */ /* 0x080fe400010f3c87 */
[C---:B------:R-:W-:Y:S02]  /*8b70*/  @!P0 LEA R134, P2, R0.reuse, c[0x0][0x168], 0x1 ;  /* 0x00005a0000868a11 */ /* 0x040fe400078408ff */
[----:B------:R-:W-:Y:S02]  /*8b80*/  @!P0 SHF.R.S32.HI R2, RZ, 0x1f, R3 ;  /* 0x0000001fff028819 */ /* 0x000fe40000011403 */
[----:B------:R-:W-:Y:S03]  /*8b90*/  @!P0 LEA.HI.X R135, R0, c[0x0][0x16c], R136, 0x1, P2 ;  /* 0x00005b0000878a11 */ /* 0x000fe600010f0c88 */
[----:B------:R-:W-:Y:S02]  /*8ba0*/  @!P0 IMAD R2, R2, c[0x0][0x198], RZ ;  /* 0x0000660002028a24 */ /* 0x000fe400078e02ff */
[----:B------:R-:W-:Y:S01]  /*8bb0*/  @!PT LDS RZ, [RZ] ;  /* 0x00000000fffff984 */ /* 0x000fe20000000800 */
[----:B------:R-:W-:Y:S01]  /*8bc0*/  @!PT LDS RZ, [RZ] ;  /* 0x00000000fffff984 */ /* 0x000fe20000000800 */
[----:B------:R-:W-:Y:S01]  /*8bd0*/  @!PT LDS RZ, [RZ] ;  /* 0x00000000fffff984 */ /* 0x000fe20000000800 */
[----:B------:R2:W-:Y:S02]  /*8be0*/  @!P0 LDGSTS.E.BYPASS.LTC128B.128 [R235+0x4000], [R134.64] ;  /* 0x0400000086eb8fae */ /* 0x0005e4000b901d52 */
[C---:B------:R-:W-:Y:S02]  /*8bf0*/  @!P0 IMAD R0, R3.reuse, c[0x0][0x19c], R2 ;  /* 0x0000670003008a24 */ /* 0x040fe400078e0202 */
[----:B------:R-:W-:Y:S01]  /*8c00*/  @!P0 IMAD.WIDE.U32 R2, R3, c[0x0][0x198], RZ ;  /* 0x0000660003028a25 */ /* 0x000fe200078e00ff */
[----:B------:R1:W-:Y:S04]  /*8c10*/  @P0 STS.128 [R235+0x4800], RZ ;  /* 0x004800ffeb000388 */ /* 0x0003e80000000c00 */
[----:B------:R-:W-:Y:S02]  /*8c20*/  @!P0 IADD3 R0, R3, R0, RZ ;  /* 0x0000000003008210 */ /* 0x000fe40007ffe0ff */
[CC--:B--2---:R-:W-:Y:S04]  /*8c30*/  @!P0 LEA R134, P2, R2.reuse, R238.reuse, 0x7 ;  /* 0x000000ee02868211 */ /* 0x0c4fe800078438ff */
[-C--:B------:R-:W-:Y:S01]  /*8c40*/  @!P0 LEA.HI.X R135, R2, R237.reuse, R0, 0x7, P2 ;  /* 0x000000ed02878211 */ /* 0x080fe200010f3c00 */
[----:B------:R-:W-:Y:S02]  /*8c50*/  @!P0 IMAD.MOV.U32 R2, RZ, RZ, c[0x0][0x198] ;  /* 0x00006600ff028624 */ /* 0x000fe400078e00ff */
[----:B------:R-:W-:Y:S02]  /*8c60*/  @!P0 IMAD.MOV.U32 R0, RZ, RZ, c[0x0][0x19c] ;  /* 0x00006700ff008624 */ /* 0x000fe400078e00ff */
[----:B------:R-:W-:Y:S04]  /*8c70*/  @!P0 IMAD.WIDE.U32 R2, R2, 0x30, R134 ;  /* 0x0000003002028825 */ /* 0x000fe800078e0086 */
[----:B------:R-:W-:Y:S01]  /*8c80*/  @!P0 IMAD R0, R0, 0x30, RZ ;  /* 0x0000003000008824 */ /* 0x000fe200078e02ff */
[----:B------:R-:W-:Y:S01]  /*8c90*/  @!P0 LEA R136, P2, R2, c[0x0][0x168], 0x1 ;  /* 0x00005a0002888a11 */ /* 0x000fe200078408ff */
[----:B------:R-:W-:Y:S02]  /*8ca0*/  IMAD.U32 R134, RZ, RZ, UR8 ;  /* 0x00000008ff867e24 */ /* 0x000fe4000f8e00ff */
[----:B------:R-:W-:Y:S01]  /*8cb0*/  @!P0 IMAD.IADD R135, R0, 0x1, R3 ;  /* 0x0000000100878824 */ /* 0x000fe200078e0203 */
[----:B------:R-:W-:Y:S02]  /*8cc0*/  @!P0 IADD3 R0, P3, R137, UR20, RZ ;  /* 0x0000001489008c10 */ /* 0x000fe4000ff7e0ff */
[----:B------:R-:W-:Y:S02]  /*8cd0*/  @!P0 IADD3 R3, R134, -0x1, RZ ;  /* 0xffffffff86038810 */ /* 0x000fe40007ffe0ff */
[----:B------:R-:W-:Y:S02]  /*8ce0*/  @!P0 LEA.HI.X R137, R2, c[0x0][0x16c], R135, 0x1, P2 ;  /* 0x00005b0002898a11 */ /* 0x000fe400010f0c87 */
[----:B------:R-:W-:Y:S02]  /*8cf0*/  @!P0 LEA R134, P2, R0, c[0x0][0x168], 0x1 ;  /* 0x00005a0000868a11 */ /* 0x000fe400078408ff */
[----:B------:R-:W-:Y:S02]  /*8d00*/  @!P0 IADD3.X R135, R204, UR9, RZ, P3, !PT ;  /* 0x00000009cc878c10 */ /* 0x000fe40009ffe4ff */
        /* <DEDUP_REMOVED lines=10> */
[C---:B------:R-:W-:Y:S02]  /*8db0*/  @!P0 LEA R204, P2, R2.reuse, R238, 0x7 ;  /* 0x000000ee02cc8211 */ /* 0x040fe400078438ff */
[----:B------:R-:W-:Y:S01]  /*8dc0*/  @!P0 IADD3 R0, R3, R0, RZ ;  /* 0x0000000003008210 */ /* 0x000fe20007ffe0ff */
[----:B--2---:R-:W-:Y:S03]  /*8dd0*/  @!P0 IMAD.MOV.U32 R134, RZ, RZ, c[0x0][0x19c] ;  /* 0x00006700ff868624 */ /* 0x004fe600078e00ff */
[----:B------:R-:W-:Y:S01]  /*8de0*/  @!P0 LEA.HI.X R135, R2, R237, R0, 0x7, P2 ;  /* 0x000000ed02878211 */ /* 0x000fe200010f3c00 */
[----:B------:R-:W-:Y:S02]  /*8df0*/  @!P0 IMAD.MOV.U32 R0, RZ, RZ, c[0x0][0x198] ;  /* 0x00006600ff008624 */ /* 0x000fe400078e00ff */
[----:B------:R-:W-:Y:S03]  /*8e00*/  IMAD.U32 R2, RZ, RZ, UR8 ;  /* 0x00000008ff027e24 */ /* 0x000fe6000f8e00ff */
[----:B------:R-:W-:Y:S02]  /*8e10*/  @!P0 LEA R3, P2, R0, R204, 0x5 ;  /* 0x000000cc00038211 */ /* 0x000fe400078428ff */
[----:B------:R-:W-:Y:S02]  /*8e20*/  @!P0 IADD3 R2, R2, -0x1, RZ ;  /* 0xffffffff02028810 */ /* 0x000fe40007ffe0ff */
[----:B------:R-:W-:Y:S02]  /*8e30*/  @!P0 LEA.HI.X R135, R0, R135, R134, 0x5, P2 ;  /* 0x0000008700878211 */ /* 0x000fe400010f2c86 */
        /* <DEDUP_REMOVED lines=10> */
[----:B------:R1:W-:Y:S03]  /*8ee0*/  @P0 STS.128 [R235+0x5800], RZ ;  /* 0x005800ffeb000388 */ /* 0x0003e60000000c00 */
[----:B------:R-:W-:Y:S02]  /*8ef0*/  @!P0 IMAD.IADD R0, R3, 0x1, R0 ;  /* 0x0000000103008824 */ /* 0x000fe400078e0200 */
[----:B------:R-:W-:Y:S01]  /*8f00*/  @!PT LDS RZ, [RZ] ;  /* 0x00000000fffff984 */ /* 0x000fe20000000800 */
[----:B------:R-:W-:Y:S01]  /*8f10*/  @!PT LDS RZ, [RZ] ;  /* 0x00000000fffff984 */ /* 0x000fe20000000800 */
[----:B------:R-:W-:Y:S01]  /*8f20*/  @!PT LDS RZ, [RZ] ;  /* 0x00000000fffff984 */ /* 0x000fe20000000800 */
[----:B------:R3:W-:Y:S05]  /*8f30*/  @!P0 LDGSTS.E.BYPASS.LTC128B.128 [R235+0x5800], [R136.64] ;  /* 0x0580000088eb8fae */ /* 0x0007ea000b901d52 */
[----:B------:R1:W-:Y:S01]  /*8f40*/  @P0 STS.128 [R235+0x6000], RZ ;  /* 0x006000ffeb000388 */ /* 0x0003e20000000c00 */
[CC--:B--2---:R-:W-:Y:S04]  /*8f50*/  @!P0 LEA R134, P2, R2.reuse, R238.reuse, 0x7 ;  /* 0x000000ee02868211 */ /* 0x0c4fe800078438ff */
[-C--:B------:R-:W-:Y:S01]  /*8f60*/  @!P0 LEA.HI.X R135, R2, R237.reuse, R0, 0x7, P2 ;  /* 0x000000ed02878211 */ /* 0x080fe200010f3c00 */
[----:B------:R-:W-:Y:S01]  /*8f70*/  @!P0 IMAD.MOV.U32 R0, RZ, RZ, c[0x0][0x19c] ;  /* 0x00006700ff008624 */ /* 0x000fe200078e00ff */
[----:B------:R-:W-:Y:S03]  /*8f80*/  @!P0 MOV R2, c[0x0][0x198] ;  /* 0x0000660000028a02 */ /* 0x000fe60000000f00 */
[----:B------:R-:W-:Y:S02]  /*8f90*/  @!P0 IMAD R0, R0, 0x50, RZ ;  /* 0x0000005000008824 */ /* 0x000fe400078e02ff */
[----:B------:R-:W-:Y:S04]  /*8fa0*/  @!P0 IMAD.WIDE.U32 R2, R2, 0x50, R134 ;  /* 0x0000005002028825 */ /* 0x000fe800078e0086 */
[----:B------:R-:W-:Y:S01]  /*8fb0*/  IMAD.U32 R134, RZ, RZ, UR8 ;  /* 0x00000008ff867e24 */ /* 0x000fe2000f8e00ff */
[----:B------:R-:W-:Y:S01]  /*8fc0*/  @!P0 LEA R204, P2, R2, c[0x0][0x168], 0x1 ;  /* 0x00005a0002cc8a11 */ /* 0x000fe200078408ff */
[----:B------:R-:W-:Y:S03]  /*8fd0*/  @!P0 IMAD.IADD R0, R0, 0x1, R3 ;  /* 0x0000000100008824 */ /* 0x000fe600078e0203 */
[----:B------:R-:W-:Y:S02]  /*8fe0*/  @!P0 IADD3 R3, R134, -0x1, RZ ;  /* 0xffffffff86038810 */ /* 0x000fe40007ffe0ff */
[----:B------:R-:W-:Y:S02]  /*8ff0*/  @!P0 LEA.HI.X R205, R2, c[0x0][0x16c], R0, 0x1, P2 ;  /* 0x00005b0002cd8a11 */ /* 0x000fe400010f0c00 */
[----:B------:R-:W-:Y:S05]  /*9000*/  @!P0 SHF.R.S32.HI R0, RZ, 0x1f, R3 ;  /* 0x0000001fff008819 */ /* 0x000fea0000011403 */
[----:B------:R-:W-:Y:S04]  /*9010*/  @!P0 IMAD R0, R0, c[0x0][0x198], RZ ;  /* 0x0000660000008a24 */ /* 0x000fe800078e02ff */
[C---:B------:R-:W-:Y:S02]  /*9020*/  @!P0 IMAD R0, R3.reuse, c[0x0][0x19c], R0 ;  /* 0x0000670003008a24 */ /* 0x040fe400078e0200 */
[----:B------:R-:W-:Y:S04]  /*9030*/  @!P0 IMAD.WIDE.U32 R2, R3, c[0x0][0x198], RZ ;  /* 0x0000660003028a25 */ /* 0x000fe800078e00ff */
[----:B------:R-:W-:Y:S01]  /*9040*/  @!P0 IMAD.IADD R0, R3, 0x1, R0 ;  /* 0x0000000103008824 */ /* 0x000fe200078e0200 */
[CC--:B------:R-:W-:Y:S04]  /*9050*/  @!P0 LEA R134, P2, R2.reuse, R238.reuse, 0x7 ;  /* 0x000000ee02868211 */ /* 0x0c0fe800078438ff */
[-C--:B------:R-:W-:Y:S01]  /*9060*/  @!P0 LEA.HI.X R135, R2, R237.reuse, R0, 0x7, P2 ;  /* 0x000000ed02878211 */ /* 0x080fe200010f3c00 */
[----:B------:R-:W-:Y:S01]  /*9070*/  @!P0 IMAD.MOV.U32 R0, RZ, RZ, c[0x0][0x19c] ;  /* 0x00006700ff008624 */ /* 0x000fe200078e00ff */
[----:B------:R-:W-:Y:S03]  /*9080*/  @!P0 MOV R2, c[0x0][0x198] ;  /* 0x0000660000028a02 */ /* 0x000fe60000000f00 */
[----:B------:R-:W-:Y:S02]  /*9090*/  @!P0 IMAD R0, R0, 0x60, RZ ;  /* 0x0000006000008824 */ /* 0x000fe400078e02ff */
[----:B------:R-:W-:Y:S04]  /*90a0*/  @!P0 IMAD.WIDE.U32 R2, R2, 0x60, R134 ;  /* 0x0000006002028825 */ /* 0x000fe800078e0086 */
[----:B------:R-:W-:Y:S01]  /*90b0*/  IMAD.U32 R134, RZ, RZ, UR8 ;  /* 0x00000008ff867e24 */ /* 0x000fe2000f8e00ff */
[----:B---3--:R-:W-:Y:S01]  /*90c0*/  @!P0 LEA R136, P2, R2, c[0x0][0x168], 0x1 ;  /* 0x00005a0002888a11 */ /* 0x008fe200078408ff */
        /* <DEDUP_REMOVED lines=8> */
[C---:B------:R-:W-:Y:S01]  /*9150*/  @!P0 LEA R135, P2, R2.reuse, R238, 0x7 ;  /* 0x000000ee02878211 */ /* 0x040fe200078438ff */
[----:B------:R-:W-:Y:S03]  /*9160*/  @!P0 IMAD.MOV.U32 R3, RZ, RZ, c[0x0][0x19c] ;  /* 0x00006700ff038624 */ /* 0x000fe600078e00ff */
[----:B------:R-:W-:Y:S02]  /*9170*/  @!P0 LEA.HI.X R134, R2, R237, R0, 0x7, P2 ;  /* 0x000000ed02868211 */ /* 0x000fe400010f3c00 */
[----:B------:R-:W-:Y:S04]  /*9180*/  @!P0 MOV R0, c[0x0][0x198] ;  /* 0x0000660000008a02 */ /* 0x000fe80000000f00 */
[C---:B------:R-:W-:Y:S04]  /*9190*/  @!P0 LEA R2, P2, R0.reuse, R135, 0x6 ;  /* 0x0000008700028211 */ /* 0x040fe800078430ff */
[----:B------:R-:W-:Y:S02]  /*91a0*/  @!P0 LEA.HI.X R3, R0, R134, R3, 0x6, P2 ;  /* 0x0000008600038211 */ /* 0x000fe400010f3403 */
[C---:B------:R-:W-:Y:S04]  /*91b0*/  @!P0 LEA R134, P2, R2.reuse, c[0x0][0x168], 0x1 ;  /* 0x00005a0002868a11 */ /* 0x040fe800078408ff */
[----:B------:R-:W-:Y:S01]  /*91c0*/  @!P0 LEA.HI.X R135, R2, c[0x0][0x16c], R3, 0x1, P2 ;  /* 0x00005b0002878a11 */ /* 0x000fe200010f0c03 */
[----:B------:R-:W-:Y:S04]  /*91d0*/  IMAD.U32 R2, RZ, RZ, UR8 ;  /* 0x00000008ff027e24 */ /* 0x000fe8000f8e00ff */
[----:B------:R-:W-:Y:S01]  /*91e0*/  @!PT LDS RZ, [RZ] ;  /* 0x00000000fffff984 */ /* 0x000fe20000000800 */
[----:B------:R-:W-:Y:S01]  /*91f0*/  @!PT LDS RZ, [RZ] ;  /* 0x00000000fffff984 */ /* 0x000fe20000000800 */
[----:B------:R-:W-:Y:S01]  /*9200*/  @!PT LDS RZ, [RZ] ;  /* 0x00000000fffff984 */ /* 0x000fe20000000800 */
[----:B------:R2:W-:Y:S01]  /*9210*/  @!P0 LDGSTS.E.BYPASS.LTC128B.128 [R235+0x6000], [R134.64] ;  /* 0x0600000086eb8fae */ /* 0x0005e2000b901d52 */
[----:B------:R-:W-:Y:S04]  /*9220*/  @!P0 IADD3 R2, R2, -0x1, RZ ;  /* 0xffffffff02028810 */ /* 0x000fe80007ffe0ff */
[----:B------:R1:W-:Y:S01]  /*9230*/  @P0 STS.128 [R235+0x6800], RZ ;  /* 0x006800ffeb000388 */ /* 0x0003e20000000c00 */
[----:B------:R-:W-:Y:S04]  /*9240*/  @!P0 SHF.R.S32.HI R0, RZ, 0x1f, R2 ;  /* 0x0000001fff008819 */ /* 0x000fe80000011402 */
[----:B------:R-:W-:Y:S01]  /*9250*/  @!PT LDS RZ, [RZ] ;  /* 0x00000000fffff984 */ /* 0x000fe20000000800 */
[----:B------:R-:W-:Y:S01]  /*9260*/  @!PT LDS RZ, [RZ] ;  /* 0x00000000fffff984 */ /* 0x000fe20000000800 */
[----:B------:R-:W-:Y:S01]  /*9270*/  @!PT LDS RZ, [RZ] ;  /* 0x00000000fffff984 */ /* 0x000fe20000000800 */
[----:B------:R1:W-:Y:S01]  /*9280*/  @!P0 LDGSTS.E.BYPASS.LTC128B.128 [R235+0x6800], [R204.64] ;  /* 0x06800000cceb8fae */ /* 0x0003e2000b901d52 */
[----:B------:R-:W-:Y:S04]  /*9290*/  @!P0 IMAD R0, R0, c[0x0][0x198], RZ ;  /* 0x0000660000008a24 */ /* 0x000fe800078e02ff */
[----:B------:R1:W-:Y:S01]  /*92a0*/  @P0 STS.128 [R235+0x7000], RZ ;  /* 0x007000ffeb000388 */ /* 0x0003e20000000c00 */
[C---:B------:R-:W-:Y:S02]  /*92b0*/  @!P0 IMAD R0, R2.reuse, c[0x0][0x19c], R0 ;  /* 0x0000670002008a24 */ /* 0x040fe400078e0200 */
[----:B------:R-:W-:Y:S02]  /*92c0*/  @!P0 IMAD.WIDE.U32 R2, R2, c[0x0][0x198], RZ ;  /* 0x0000660002028a25 */ /* 0x000fe400078e00ff */
[----:B------:R-:W-:Y:S01]  /*92d0*/  @!PT LDS RZ, [RZ] ;  /* 0x00000000fffff984 */ /* 0x000fe20000000800 */
[----:B------:R-:W-:Y:S01]  /*92e0*/  @!PT LDS RZ, [RZ] ;  /* 0x00000000fffff984 */ /* 0x000fe20000000800 */
[----:B------:R-:W-:Y:S01]  /*92f0*/  @!PT LDS RZ, [RZ] ;  /* 0x00000000fffff984 */ /* 0x000fe20000000800 */
[----:B------:R1:W-:Y:S02]  /*9300*/  @!P0 LDGSTS.E.BYPASS.LTC128B.128 [R235+0x7000], [R136.64] ;  /* 0x0700000088eb8fae */ /* 0x0003e4000b901d52 */
[----:B------:R-:W-:Y:S03]  /*9310*/  @!P0 IMAD.IADD R0, R3, 0x1, R0 ;  /* 0x0000000103008824 */ /* 0x000fe600078e0200 */
[----:B------:R1:W-:Y:S01]  /*9320*/  @P0 STS.128 [R235+0x7800], RZ ;  /* 0x007800ffeb000388 */ /* 0x0003e20000000c00 */
[C---:B--2---:R-:W-:Y:S04]  /*9330*/  @!P0 LEA R134, P2, R2.reuse, R238, 0x7 ;  /* 0x000000ee02868211 */ /* 0x044fe800078438ff */
[----:B------:R-:W-:Y:S01]  /*9340*/  @!P0 LEA.HI.X R135, R2, R237, R0, 0x7, P2 ;  /* 0x000000ed02878211 */ /* 0x000fe200010f3c00 */
[----:B------:R-:W-:Y:S01]  /*9350*/  @!P0 IMAD.MOV.U32 R0, RZ, RZ, c[0x0][0x19c] ;  /* 0x00006700ff008624 */ /* 0x000fe200078e00ff */
[----:B------:R-:W-:Y:S03]  /*9360*/  @!P0 MOV R2, c[0x0][0x198] ;  /* 0x0000660000028a02 */ /* 0x000fe60000000f00 */
[----:B------:R-:W-:Y:S02]  /*9370*/  @!P0 IMAD R0, R0, 0x70, RZ ;  /* 0x0000007000008824 */ /* 0x000fe400078e02ff */
[----:B------:R-:W-:Y:S04]  /*9380*/  @!P0 IMAD.WIDE.U32 R2, R2, 0x70, R134 ;  /* 0x0000007002028825 */ /* 0x000fe800078e0086 */
[----:B------:R-:W-:Y:S01]  /*9390*/  @!P0 IMAD.IADD R0, R0, 0x1, R3 ;  /* 0x0000000100008824 */ /* 0x000fe200078e0203 */
[C---:B------:R-:W-:Y:S04]  /*93a0*/  @!P0 LEA R134, P2, R2.reuse, c[0x0][0x168], 0x1 ;  /* 0x00005a0002868a11 */ /* 0x040fe800078408ff */
[----:B------:R-:W-:Y:S05]  /*93b0*/  @!P0 LEA.HI.X R135, R2, c[0x0][0x16c], R0, 0x1, P2 ;  /* 0x00005b0002878a11 */ /* 0x000fea00010f0c00 */
[----:B------:R-:W-:Y:S01]  /*93c0*/  @!PT LDS RZ, [RZ] ;  /* 0x00000000fffff984 */ /* 0x000fe20000000800 */
[----:B------:R-:W-:Y:S01]  /*93d0*/  @!PT LDS RZ, [RZ] ;  /* 0x00000000fffff984 */ /* 0x000fe20000000800 */
[----:B------:R-:W-:Y:S01]  /*93e0*/  @!PT LDS RZ, [RZ] ;  /* 0x00000000fffff984 */ /* 0x000fe20000000800 */
[----:B------:R1:W-:Y:S05]  /*93f0*/  @!P0 LDGSTS.E.BYPASS.LTC128B.128 [R235+0x7800], [R134.64] ;  /* 0x0780000086eb8fae */ /* 0x0003ea000b901d52 */
[----:B------:R-:W0:Y:S01]  /*9400*/  LDGDEPBAR ;  /* 0x00000000000079af */ /* 0x000e220000000000 */
[----:B------:R-:W-:-:S05]  /*9410*/  BRA `(.L_x_160) ;  /* 0x0000110000007947 */ /* 0x000fca0003800000 */
.L_x_159:
[----:B--2---:R-:W2:Y:S01]  /*9420*/  LDL.64 R2, [R1+0x48] ;  /* 0x0000480001027983 */ /* 0x004ea20000100a00 */
[----:B------:R-:W-:Y:S01]  /*9430*/  USHF.R.S32.HI UR7, URZ, 0x1f, UR8 ;  /* 0x0000001f3f077899 */ /* 0x000fe20008011408 */
[----:B------:R-:W-:Y:S04]  /*9440*/  DEPBAR.LE SB0, 0x0 ;  /* 0x000080000000791a */ /* 0x000fe80000000000 */
[----:B------:R-:W3:Y:S01]  /*9450*/  LDL R7, [R1+0x50] ;  /* 0x0000500001077983 */ /* 0x000ee20000100800 */
[----:B------:R-:W-:Y:S01]  /*9460*/  UIMAD UR7, UR7, UR4, URZ ;  /* 0x00000004070772a4 */ /* 0x000fe2000f8e023f */
[----:B------:R-:W-:Y:S01]  /*9470*/  IMAD.MOV.U32 R8, RZ, RZ, c[0x0][0x1a0] ;  /* 0x00006800ff087624 */ /* 0x000fe200078e00ff */
[----:B------:R-:W-:Y:S01]  /*9480*/  UIMAD.WIDE.U32 UR14, UR8, UR4, URZ ;  /* 0x00000004080e72a5 */ /* 0x000fe2000f8e003f */
[----:B------:R-:W-:Y:S01]  /*9490*/  IMAD.MOV.U32 R9, RZ, RZ, c[0x0][0x1a0] ;  /* 0x00006800ff097624 */ /* 0x000fe200078e00ff */
[----:B------:R-:W-:Y:S01]  /*94a0*/  UIMAD UR7, UR8, UR5, UR7 ;  /* 0x00000005080772a4 */ /* 0x000fe2000f8e0207 */
[----:B------:R-:W4:Y:S01]  /*94b0*/  LDL R14, [R1+0x44] ;  /* 0x00004400010e7983 */ /* 0x000f220000100800 */
[----:B------:R-:W-:Y:S02]  /*94c0*/  IMAD.MOV.U32 R13, RZ, RZ, c[0x0][0x1a4] ;  /* 0x00006900ff0d7624 */ /* 0x000fe400078e00ff */
[----:B------:R-:W-:Y:S01]  /*94d0*/  UIADD3 UR7, UR15, UR7, URZ ;  /* 0x000000070f077290 */ /* 0x000fe2000fffe03f */
[----:B------:R-:W-:Y:S02]  /*94e0*/  IMAD.U32 R4, RZ, RZ, UR14 ;  /* 0x0000000eff047e24 */ /* 0x000fe4000f8e00ff */
[----:B------:R-:W5:Y:S01]  /*94f0*/  LDL R11, [R1+0x40] ;  /* 0x00004000010b7983 */ /* 0x000f620000100800 */
[----:B------:R-:W-:Y:S02]  /*9500*/  IMAD.U32 R5, RZ, RZ, UR15 ;  /* 0x0000000fff057e24 */ /* 0x000fe4000f8e00ff */
[----:B------:R-:W-:Y:S02]  /*9510*/  IMAD.MOV.U32 R12, RZ, RZ, c[0x0][0x1a4] ;  /* 0x00006900ff0c7624 */ /* 0x000fe400078e00ff */
[----:B------:R-:W-:Y:S01]  /*9520*/  IMAD.MOV.U32 R15, RZ, RZ, c[0x0][0x1a0] ;  /* 0x00006800ff0f7624 */ /* 0x000fe200078e00ff */
[----:B------:R-:W4:Y:S01]  /*9530*/  LDL R10, [R1+0x3c] ;  /* 0x00003c00010a7983 */ /* 0x000f220000100800 */
[----:B------:R-:W-:Y:S02]  /*9540*/  IMAD.MOV.U32 R16, RZ, RZ, c[0x0][0x1a0] ;  /* 0x00006800ff107624 */ /* 0x000fe400078e00ff */
[----:B------:R-:W-:Y:S03]  /*9550*/  IMAD.MOV.U32 R17, RZ, RZ, c[0x0][0x1a0] ;  /* 0x00006800ff117624 */ /* 0x000fe600078e00ff */
[----:B------:R-:W4:Y:S06]  /*9560*/  LDL R24, [R1+0x38] ;  /* 0x0000380001187983 */ /* 0x000f2c0000100800 */
[----:B------:R-:W-:Y:S06]  /*9570*/  BAR.SYNC.DEFER_BLOCKING 0x0 ;  /* 0x0000000000007b1d */ /* 0x000fec0000010000 */
[----:B------:R-:W-:Y:S01]  /*9580*/  @P0 STS.128 [R235+0x8000], RZ ;  /* 0x008000ffeb000388 */ /* 0x000fe20000000c00 */
[----:B--2---:R-:W-:Y:S01]  /*9590*/  IMAD.U32 R3, RZ, RZ, UR7 ;  /* 0x00000007ff037e24 */ /* 0x004fe2000f8e00ff */
[----:B------:R-:W-:Y:S04]  /*95a0*/  LEA R2, P1, R4, R2, 0x7 ;  /* 0x0000000204027211 */ /* 0x000fe800078238ff */
[-C--:B------:R-:W-:Y:S02]  /*95b0*/  @!P0 LEA R5, P4, R8, R2.reuse, 0x5 ;  /* 0x0000000208058211 */ /* 0x080fe400078828ff */
[----:B------:R-:W-:Y:S02]  /*95c0*/  @!P0 LEA R6, P2, R9, R2, 0x6 ;  /* 0x0000000209068211 */ /* 0x000fe400078430ff */
[----:B---3--:R-:W-:Y:S02]  /*95d0*/  LEA.HI.X R3, R4, R7, R3, 0x7, P1 ;  /* 0x0000000704037211 */ /* 0x008fe400008f3c03 */
[----:B------:R-:W-:Y:S02]  /*95e0*/  @!P0 LEA R20, P3, R5, c[0x0][0x170], 0x1 ;  /* 0x00005c0005148a11 */ /* 0x000fe400078608ff */
[-C--:B------:R-:W-:Y:S01]  /*95f0*/  @!P0 LEA.HI.X R8, R8, R3.reuse, R13, 0x5, P4 ;  /* 0x0000000308088211 */ /* 0x080fe200020f2c0d */
[----:B------:R-:W-:Y:S01]  /*9600*/  @!P0 IMAD.MOV.U32 R13, RZ, RZ, R3 ;  /* 0x000000ffff0d8224 */ /* 0x000fe200078e0003 */
[----:B------:R-:W-:Y:S01]  /*9610*/  @!P0 LEA.HI.X R9, R9, R3, R12, 0x6, P2 ;  /* 0x0000000309098211 */ /* 0x000fe200010f340c */
[----:B------:R-:W-:Y:S01]  /*9620*/  @!P0 IMAD.MOV.U32 R12, RZ, RZ, R2 ;  /* 0x000000ffff0c8224 */ /* 0x000fe200078e0002 */
[----:B------:R-:W-:Y:S02]  /*9630*/  @!P0 LEA R4, P2, R2, c[0x0][0x170], 0x1 ;  /* 0x00005c0002048a11 */ /* 0x000fe400078408ff */
[----:B------:R-:W-:Y:S01]  /*9640*/  @!P0 LEA.HI.X R21, R5, c[0x0][0x174], R8, 0x1, P3 ;  /* 0x00005d0005158a11 */ /* 0x000fe200018f0c08 */
[----:B------:R-:W-:Y:S01]  /*9650*/  @!P0 IMAD.WIDE.U32 R12, R16, 0x60, R12 ;  /* 0x00000060100c8825 */ /* 0x000fe200078e000c */
[C---:B------:R-:W-:Y:S02]  /*9660*/  @!P0 LEA.HI.X R5, R2.reuse, c[0x0][0x174], R3, 0x1, P2 ;  /* 0x00005d0002058a11 */ /* 0x040fe400010f0c03 */
[----:B------:R-:W-:Y:S01]  /*9670*/  @!P0 IADD3 R0, P6, R2, UR11, RZ ;  /* 0x0000000b02008c10 */ /* 0x000fe2000ffde0ff */
[----:B------:R-:W-:Y:S01]  /*9680*/  @!P0 IMAD.MOV.U32 R8, RZ, RZ, R2 ;  /* 0x000000ffff088224 */ /* 0x000fe200078e0002 */
[----:B------:R-:W-:Y:S01]  /*9690*/  @!P0 LEA R18, P1, R6, c[0x0][0x170], 0x1 ;  /* 0x00005c0006128a11 */ /* 0x000fe200078208ff */
[----:B------:R-:W-:Y:S01]  /*96a0*/  @!PT LDS RZ, [RZ] ;  /* 0x00000000fffff984 */ /* 0x000fe20000000800 */
[----:B------:R-:W-:Y:S01]  /*96b0*/  @!PT LDS RZ, [RZ] ;  /* 0x00000000fffff984 */ /* 0x000fe20000000800 */
[----:B------:R-:W-:Y:S01]  /*96c0*/  @!PT LDS RZ, [RZ] ;  /* 0x00000000fffff984 */ /* 0x000fe20000000800 */
[----:B------:R1:W-:Y:S01]  /*96d0*/  @!P0 LDGSTS.E.BYPASS.LTC128B.128 [R235+0x8000], [R4.64] ;  /* 0x0800000004eb8fae */ /* 0x0003e2000b901d52 */
[----:B------:R-:W-:Y:S02]  /*96e0*/  @!P0 LEA R22, P5, R0, c[0x0][0x170], 0x1 ;  /* 0x00005c0000168a11 */ /* 0x000fe400078a08ff */
[----:B------:R-:W-:Y:S02]  /*96f0*/  @!P0 IADD3.X R7, R3, UR6, RZ, P6, !PT ;  /* 0x0000000603078c10 */ /* 0x000fe4000b7fe4ff */
[----:B------:R-:W-:Y:S01]  /*9700*/  @!P0 LEA.HI.X R19, R6, c[0x0][0x174], R9, 0x1, P1 ;  /* 0x00005d0006138a11 */ /* 0x000fe200008f0c09 */
[----:B------:R-:W-:Y:S01]  /*9710*/  @P0 STS.128 [R235+0x8800], RZ ;  /* 0x008800ffeb000388 */ /* 0x000fe20000000c00 */
[----:B------:R-:W-:Y:S01]  /*9720*/  @!P0 LEA.HI.X R23, R0, c[0x0][0x174], R7, 0x1, P5 ;  /* 0x00005d0000178a11 */ /* 0x000fe200028f0c07 */
[----:B------:R-:W-:Y:S04]  /*9730*/  @!P0 IMAD.MOV.U32 R9, RZ, RZ, R3 ;  /* 0x000000ffff098224 */ /* 0x000fe800078e0003 */
[----:B------:R-:W-:Y:S01]  /*9740*/  @!PT LDS RZ, [RZ] ;  /* 0x00000000fffff984 */ /* 0x000fe20000000800 */
[----:B------:R-:W-:Y:S01]  /*9750*/  @!PT LDS RZ, [RZ] ;  /* 0x00000000fffff984 */ /* 0x000fe20000000800 */
[----:B------:R-:W-:Y:S01]  /*9760*/  @!PT LDS RZ, [RZ] ;  /* 0x00000000fffff984 */ /* 0x000fe20000000800 */
[----:B------:R2:W-:Y:S01]  /*9770*/  @!P0 LDGSTS.E.BYPASS.LTC128B.128 [R235+0x8800], [R22.64] ;  /* 0x0880000016eb8fae */ /* 0x0005e2000b901d52 */
[C---:B------:R-:W-:Y:S04]  /*9780*/  @!P0 IMAD.WIDE.U32 R8, R15.reuse, 0x70, R8 ;  /* 0x000000700f088825 */ /* 0x040fe800078e0008 */
[----:B----4-:R-:W-:Y:S01]  /*9790*/  @!P0 IMAD.IADD R7, R24, 0x1, R9 ;  /* 0x0000000118078824 */ /* 0x010fe200078e0209 */
[----:B------:R-:W-:Y:S01]  /*97a0*/  @P0 STS.128 [R235+0x9000], RZ ;  /* 0x009000ffeb000388 */ /* 0x000fe20000000c00 */
[C---:B------:R-:W-:Y:S04]  /*97b0*/  @!P0 LEA R6, P1, R8.reuse, c[0x0][0x170], 0x1 ;  /* 0x00005c0008068a11 */ /* 0x040fe800078208ff */
[----:B------:R-:W-:Y:S01]  /*97c0*/  @!P0 LEA.HI.X R7, R8, c[0x0][0x174], R7, 0x1, P1 ;  /* 0x00005d0008078a11 */ /* 0x000fe200008f0c07 */
[----:B------:R-:W-:Y:S01]  /*97d0*/  @!PT LDS RZ, [RZ] ;  /* 0x00000000fffff984 */ /* 0x000fe20000000800 */
[----:B------:R-:W-:Y:S01]  /*97e0*/  @!PT LDS RZ, [RZ] ;  /* 0x00000000fffff984 */ /* 0x000fe20000000800 */
[----:B------:R-:W-:Y:S01]  /*97f0*/  @!PT LDS RZ, [RZ] ;  /* 0x00000000fffff984 */ /* 0x000fe20000000800 */
[----:B------:R2:W-:Y:S01]  /*9800*/  @!P0 LDGSTS.E.BYPASS.LTC128B.128 [R235+0x9000], [R20.64] ;  /* 0x0900000014eb8fae */ /* 0x0005e2000b901d52 */
[----:B------:R-:W-:Y:S01]  /*9810*/  ISETP.LT.AND P1, PT, RZ, UR8, PT ;  /* 0x00000008ff007c0c */ /* 0x000fe2000bf21270 */
[----:B-1----:R-:W-:Y:S04]  /*9820*/  @!P0 IMAD.WIDE.U32 R4, R15, 0x30, R2 ;  /* 0x000000300f048825 */ /* 0x002fe800078e0002 */
[----:B------:R-:W-:Y:S01]  /*9830*/  @P0 STS.128 [R235+0x9800], RZ ;  /* 0x009800ffeb000388 */ /* 0x000fe20000000c00 */
[----:B------:R-:W-:Y:S01]  /*9840*/  @!P0 IMAD.IADD R0, R14, 0x1, R5 ;  /* 0x000000010e008824 */ /* 0x000fe200078e0205 */
[C---:B------:R-:W-:Y:S01]  /*9850*/  @!P0 LEA R16, P4, R4.reuse, c[0x0][0x170], 0x1 ;  /* 0x00005c0004108a11 */ /* 0x040fe200078808ff */
[----:B------:R-:W-:Y:S03]  /*9860*/  @!P0 IMAD.WIDE.U32 R2, R17, 0x50, R2 ;  /* 0x0000005011028825 */ /* 0x000fe600078e0002 */
[----:B------:R-:W-:Y:S01]  /*9870*/  @!P0 LEA.HI.X R17, R4, c[0x0][0x174], R0, 0x1, P4 ;  /* 0x00005d0004118a11 */ /* 0x000fe200020f0c00 */
[----:B-----5:R-:W-:Y:S01]  /*9880*/  @!P0 IMAD.IADD R3, R11, 0x1, R3 ;  /* 0x000000010b038824 */ /* 0x020fe200078e0203 */
[----:B------:R-:W-:Y:S01]  /*9890*/  @!P0 LEA R14, P3, R2, c[0x0][0x170], 0x1 ;  /* 0x00005c00020e8a11 */ /* 0x000fe200078608ff */
[----:B------:R-:W-:Y:S01]  /*98a0*/  @!P0 IMAD.IADD R5, R10, 0x1, R13 ;  /* 0x000000010a058824 */ /* 0x000fe200078e020d */
[----:B------:R-:W-:Y:S01]  /*98b0*/  @!P0 LEA R10, P2, R12, c[0x0][0x170], 0x1 ;  /* 0x00005c000c0a8a11 */ /* 0x000fe200078408ff */
[----:B------:R-:W-:Y:S01]  /*98c0*/  @!PT LDS RZ, [RZ] ;  /* 0x00000000fffff984 */ /* 0x000fe20000000800 */
[----:B------:R-:W-:Y:S01]  /*98d0*/  @!PT LDS RZ, [RZ] ;  /* 0x00000000fffff984 */ /* 0x000fe20000000800 */
[----:B------:R-:W-:Y:S01]  /*98e0*/  @!PT LDS RZ, [RZ] ;  /* 0x00000000fffff984 */ /* 0x000fe20000000800 */
[----:B------:R1:W-:Y:S01]  /*98f0*/  @!P0 LDGSTS.E.BYPASS.LTC128B.128 [R235+0x9800], [R16.64] ;  /* 0x0980000010eb8fae */ /* 0x0003e2000b901d52 */
[----:B------:R-:W-:Y:S02]  /*9900*/  @!P0 LEA.HI.X R15, R2, c[0x0][0x174], R3, 0x1, P3 ;  /* 0x00005d00020f8a11 */ /* 0x000fe400018f0c03 */
[----:B------:R-:W-:Y:S03]  /*9910*/  @!P0 LEA.HI.X R11, R12, c[0x0][0x174], R5, 0x1, P2 ;  /* 0x00005d000c0b8a11 */ /* 0x000fe600010f0c05 */
[----:B------:R-:W-:Y:S06]  /*9920*/  @P0 STS.128 [R235+0xa000], RZ ;  /* 0x00a000ffeb000388 */ /* 0x000fec0000000c00 */
[----:B------:R-:W-:Y:S01]  /*9930*/  @!PT LDS RZ, [RZ] ;  /* 0x00000000fffff984 */ /* 0x000fe20000000800 */
[----:B------:R-:W-:Y:S01]  /*9940*/  @!PT LDS RZ, [RZ] ;  /* 0x00000000fffff984 */ /* 0x000fe20000000800 */
[----:B------:R-:W-:Y:S01]  /*9950*/  @!PT LDS RZ, [RZ] ;  /* 0x00000000fffff984 */ /* 0x000fe20000000800 */
[----:B------:R1:W-:Y:S06]  /*9960*/  @!P0 LDGSTS.E.BYPASS.LTC128B.128 [R235+0xa000], [R18.64] ;  /* 0x0a00000012eb8fae */ /* 0x0003ec000b901d52 */
        /* <DEDUP_REMOVED lines=15> */
[----:B------:R-:W-:Y:S06]  /*9a60*/  LDSM.16.M88.4 R128, [R223] ;  /* 0x00000000df80783b */ /* 0x000fec0000000200 */
[----:B-1----:R-:W5:Y:S06]  /*9a70*/  LDSM.16.M88.4 R16, [R216+0x4000] ;  /* 0x00400000d810783b */ /* 0x002f6c0000000200 */
[----:B------:R-:W4:Y:S06]  /*9a80*/  LDSM.16.M88.4 R124, [R223+0x2000] ;  /* 0x00200000df7c783b */ /* 0x000f2c0000000200 */
[----:B------:R-:W2:Y:S06]  /*9a90*/  LDSM.16.M88.4 R32, [R216+0x4800] ;  /* 0x00480000d820783b */ /* 0x000eac0000000200 */
[----:B------:R-:W0:Y:S06]  /*9aa0*/  LDGDEPBAR ;  /* 0x00000000000079af */ /* 0x000e2c0000000000 */
[----:B------:R-:W1:Y:S06]  /*9ab0*/  LDSM.16.M88.4 R48, [R216+0x5000] ;  /* 0x00500000d830783b */ /* 0x000e6c0000000200 */
[----:B------:R-:W1:Y:S06]  /*9ac0*/  LDSM.16.M88.4 R64, [R216+0x5800] ;  /* 0x00580000d840783b */ /* 0x000e6c0000000200 */
[----:B------:R-:W1:Y:S01]  /*9ad0*/  LDSM.16.M88.4 R80, [R216+0x6000] ;  /* 0x00600000d850783b */ /* 0x000e620000000200 */
[-C--:B-----5:R-:W-:Y:S05]  /*9ae0*/  HMMA.16816.F32 R4, R128, R16.reuse, RZ ;  /* 0x000000108004723c */ /* 0x0a0fea00000018ff */
[----:B------:R-:W5:Y:S03]  /*9af0*/  LDSM.16.M88.4 R96, [R216+0x6800] ;  /* 0x00680000d860783b */ /* 0x000f660000000200 */
[C---:B----4-:R-:W-:Y:S03]  /*9b00*/  HMMA.16816.F32 R8, R124.reuse, R16, RZ ;  /* 0x000000107c08723c */ /* 0x050fe600000018ff */
[----:B------:R-:W4:Y:S06]  /*9b10*/  LDSM.16.M88.4 R112, [R216+0x7000] ;  /* 0x00700000d870783b */ /* 0x000f2c0000000200 */
[----:B------:R-:W1:Y:S01]  /*9b20*/  LDSM.16.M88.4 R204, [R216+0x7800] ;  /* 0x00780000d8cc783b */ /* 0x000e620000000200 */
[-C--:B---3--:R-:W-:Y:S05]  /*9b30*/  HMMA.16816.F32 R12, R124, R18.reuse, RZ ;  /* 0x000000127c0c723c */ /* 0x088fea00000018ff */
[----:B------:R-:W-:Y:S03]  /*9b40*/  LDSM.16.M88.4 R208, [R226] ;  /* 0x00000000e2d0783b */ /* 0x000fe60000000200 */
[C---:B------:R-:W-:Y:S03]  /*9b50*/  HMMA.16816.F32 R16, R128.reuse, R18, RZ ;  /* 0x000000128010723c */ /* 0x040fe600000018ff */
[----:B------:R-:W-:Y:S05]  /*9b60*/  LDSM.16.M88.4 R212, [R226+0x2000] ;  /* 0x00200000e2d4783b */ /* 0x000fea0000000200 */
        /* <DEDUP_REMOVED lines=19> */
[C---:B------:R-:W-:Y:S08]  /*9ca0*/  HMMA.16816.F32 R96, R128.reuse, R98, RZ ;  /* 0x000000628060723c */ /* 0x040ff000000018ff */
[-C--:B----4-:R-:W-:Y:S08]  /*9cb0*/  HMMA.16816.F32 R100, R128, R112.reuse, RZ ;  /* 0x000000708064723c */ /* 0x090ff000000018ff */
[C---:B------:R-:W-:Y:S08]  /*9cc0*/  HMMA.16816.F32 R104, R124.reuse, R112, RZ ;  /* 0x000000707c68723c */ /* 0x040ff000000018ff */
[-C--:B------:R-:W-:Y:S08]  /*9cd0*/  HMMA.16816.F32 R108, R124, R114.reuse, RZ ;  /* 0x000000727c6c723c */ /* 0x080ff000000018ff */
[C---:B------:R-:W-:Y:S08]  /*9ce0*/  HMMA.16816.F32 R112, R128.reuse, R114, RZ ;  /* 0x000000728070723c */ /* 0x040ff000000018ff */
[-C--:B------:R-:W-:Y:S08]  /*9cf0*/  HMMA.16816.F32 R116, R128, R204.reuse, RZ ;  /* 0x000000cc8074723c */ /* 0x080ff000000018ff */
        /* <DEDUP_REMOVED lines=44> */
[----:B------:R-:W-:Y:S06]  /*9fc0*/  LDSM.16.M88.4 R204, [R224] ;  /* 0x00000000e0cc783b */ /* 0x000fec0000000200 */
        /* <DEDUP_REMOVED lines=78> */
[----:B------:R-:W-:Y:S05]  /*a4b0*/  DEPBAR.LE SB0, 0x0 ;  /* 0x000080000000791a */ /* 0x000fea0000000000 */
[----:B------:R-:W-:Y:S01]  /*a4c0*/  BAR.SYNC.DEFER_BLOCKING 0x0 ;  /* 0x0000000000007b1d */ /* 0x000fe20000010000 */
[-C--:B-1----:R-:W-:Y:S08]  /*a4d0*/  HMMA.16816.F32 R116, R204, R208.reuse, R116 ;  /* 0x000000d0cc74723c */ /* 0x082ff00000001874 */
[C---:B------:R-:W-:Y:S08]  /*a4e0*/  HMMA.16816.F32 R120, R212.reuse, R208, R120 ;  /* 0x000000d0d478723c */ /* 0x040ff00000001878 */
[-C--:B------:R-:W-:Y:S08]  /*a4f0*/  HMMA.16816.F32 R124, R212, R210.reuse, R124 ;  /* 0x000000d2d47c723c */ /* 0x080ff0000000187c */
[----:B------:R-:W-:Y:S01]  /*a500*/  HMMA.16816.F32 R128, R204, R210, R128 ;  /* 0x000000d2cc80723c */ /* 0x000fe20000001880 */
[----:B------:R-:W-:-:S07]  /*a510*/  @P1 BRA `(.L_x_161) ;  /* 0xffffe4e000001947 */ /* 0x000fce000383ffff */
.L_x_160:
[----:B------:R-:W-:Y:S01]  /*a520*/  FMNMX.FTZ R2, R4, R132, !PT ;  /* 0x0000008404027209 */ /* 0x000fe20007810000 */
[----:B------:R-:W-:Y:S01]  /*a530*/  STL [R1+0xb4], R230 ;  /* 0x0000b4e601007387 */ /* 0x000fe20000100800 */
[----:B------:R-:W-:Y:S01]  /*a540*/  FMNMX.FTZ R0, R8, R133, !PT ;  /* 0x0000008508007209 */ /* 0x000fe20007810000 */
[----:B------:R-:W-:Y:S01]  /*a550*/  UIADD3 UR8, UR8, -0x1, URZ ;  /* 0xffffffff08087890 */ /* 0x000fe2000fffe03f */
        /* <DEDUP_REMOVED lines=12> */
[----:B-1----:R-:W-:Y:S01]  /*a620*/  FMNMX.FTZ R134, R21, R3, !PT ;  /* 0x0000000315867209 */ /* 0x002fe20007810000 */
        /* <DEDUP_REMOVED lines=124> */
[----:B--2---:R-:W-:Y:S01]  /*adf0*/  FMNMX.FTZ R134, R134, R136, !PT ;  /* 0x0000008886867209 */ /* 0x004fe20007810000 */
[----:B------:R-:W1:Y:S01]  /*ae00*/  SHFL.BFLY PT, R2, R0, 0x2, 0x1f ;  /* 0x0c401f0000027f89 */ /* 0x000e6200000e0000 */
[----:B------:R-:W-:Y:S04]  /*ae10*/  FMNMX.FTZ R3, R130, R3, !PT ;  /* 0x0000000382037209 */ /* 0x000fe80007810000 */
[----:B------:R-:W-:Y:S03]  /*ae20*/  FMNMX.FTZ R3, R131, R3, !PT ;  /* 0x0000000383037209 */ /* 0x000fe60007810000 */
[----:B------:R-:W2:Y:S08]  /*ae30*/  SHFL.BFLY PT, R136, R137, 0x1, 0x1f ;  /* 0x0c201f0089887f89 */ /* 0x000eb000000e0000 */
[----:B------:R-:W3:Y:S01]  /*ae40*/  SHFL.BFLY PT, R135, R3, 0x2, 0x1f ;  /* 0x0c401f0003877f89 */ /* 0x000ee200000e0000 */
[----:B-1----:R-:W-:Y:S07]  /*ae50*/  FMNMX.FTZ R2, R0, R2, !PT ;  /* 0x0000000200027209 */ /* 0x002fee0007810000 */
[----:B------:R-:W1:Y:S01]  /*ae60*/  SHFL.BFLY PT, R204, R134, 0x1, 0x1f ;  /* 0x0c201f0086cc7f89 */ /* 0x000e6200000e0000 */
[----:B--2---:R-:W-:Y:S04]  /*ae70*/  FMNMX.FTZ R137, R137, R136, !PT ;  /* 0x0000008889897209 */ /* 0x004fe80007810000 */
[C---:B------:R-:W-:Y:S01]  /*ae80*/  FSETP.NEU.FTZ.AND P4, PT, R137.reuse, -INF , PT ;  /* 0xff8000008900780b */ /* 0x040fe20003f9d000 */
[----:B------:R-:W-:Y:S01]  /*ae90*/  FADD.FTZ R0, -R137, R132 ;  /* 0x0000008489007221 */ /* 0x000fe20000010100 */
[----:B---3--:R-:W-:Y:S03]  /*aea0*/  FMNMX.FTZ R135, R3, R135, !PT ;  /* 0x0000008703877209 */ /* 0x008fe60007810000 */
[----:B------:R-:W-:Y:S01]  /*aeb0*/  FMUL.FTZ R0, R0, c[0x0][0x23c] ;  /* 0x00008f0000007a20 */ /* 0x000fe20000410000 */
[----:B------:R-:W2:Y:S03]  /*aec0*/  SHFL.BFLY PT, R3, R2, 0x1, 0x1f ;  /* 0x0c201f0002037f89 */ /* 0x000ea600000e0000 */
[----:B------:R3:W4:Y:S01]  /*aed0*/  MUFU.EX2 R132, R0 ;  /* 0x0000000000847308 */ /* 0x0007220000000800 */
[----:B-1----:R-:W-:Y:S04]  /*aee0*/  FMNMX.FTZ R136, R134, R204, !PT ;  /* 0x000000cc86887209 */ /* 0x002fe80007810000 */
[----:B------:R-:W1:Y:S01]  /*aef0*/  SHFL.BFLY PT, R205, R135, 0x1, 0x1f ;  /* 0x0c201f0087cd7f89 */ /* 0x000e6200000e0000 */
[----:B------:R-:W-:Y:S01]  /*af00*/  FMUL.FTZ R204, R137, c[0x0][0x23c] ;  /* 0x00008f0089cc7a20 */ /* 0x000fe20000410000 */
[----:B------:R-:W-:Y:S04]  /*af10*/  FSETP.NEU.FTZ.AND P3, PT, R136, -INF , PT ;  /* 0xff8000008800780b */ /* 0x000fe80003f7d000 */
[----:B------:R-:W-:Y:S05]  /*af20*/  FSEL R204, R204, RZ, P4 ;  /* 0x000000ffcccc7208 */ /* 0x000fea0002000000 */
[--C-:B------:R-:W-:Y:S02]  /*af30*/  FFMA.FTZ R229, R69, c[0x0][0x23c], -R204.reuse ;  /* 0x00008f0045e57a23 */ /* 0x100fe400000108cc */
[--C-:B------:R-:W-:Y:S02]  /*af40*/  FFMA.FTZ R5, R5, c[0x0][0x23c], -R204.reuse ;  /* 0x00008f0005057a23 */ /* 0x100fe400000108cc */
[--C-:B------:R-:W-:Y:S01]  /*af50*/  FFMA.FTZ R216, R101, c[0x0][0x23c], -R204.reuse ;  /* 0x00008f0065d87a23 */ /* 0x100fe200000108cc */
[----:B--2---:R-:W-:Y:S01]  /*af60*/  FMNMX.FTZ R134, R2, R3, !PT ;  /* 0x0000000302867209 */ /* 0x004fe20007810000 */
[----:B------:R4:W2:Y:S01]  /*af70*/  MUFU.EX2 R227, R5 ;  /* 0x0000000500e37308 */ /* 0x0008a20000000800 */
[--C-:B------:R-:W-:Y:S02]  /*af80*/  FFMA.FTZ R17, R17, c[0x0][0x23c], -R204.reuse ;  /* 0x00008f0011117a23 */ /* 0x100fe400000108cc */
[----:B---3--:R-:W-:Y:S01]  /*af90*/  FADD.FTZ R0, -R136, R133 ;  /* 0x0000008588007221 */ /* 0x008fe20000010100 */
[----:B------:R-:W-:Y:S01]  /*afa0*/  FSETP.NEU.FTZ.AND P2, PT, R134, -INF , PT ;  /* 0xff8000008600780b */ /* 0x000fe20003f5d000 */
[----:B------:R-:W-:Y:S02]  /*afb0*/  FFMA.FTZ R243, R65, c[0x0][0x23c], -R204 ;  /* 0x00008f0041f37a23 */ /* 0x000fe400000108cc */
[----:B------:R-:W-:Y:S01]  /*afc0*/  FMUL.FTZ R2, R0, c[0x0][0x23c] ;  /* 0x00008f0000027a20 */ /* 0x000fe20000410000 */
[----:B-1----:R-:W-:Y:S01]  /*afd0*/  FMNMX.FTZ R135, R135, R205, !PT ;  /* 0x000000cd87877209 */ /* 0x002fe20007810000 */
[C---:B------:R-:W-:Y:S02]  /*afe0*/  FADD.FTZ R0, -R134.reuse, R138 ;  /* 0x0000008a86007221 */ /* 0x040fe40000010100 */
[----:B------:R1:W-:Y:S01]  /*aff0*/  MUFU.EX2 R133, R2 ;  /* 0x0000000200857308 */ /* 0x0003e20000000800 */
[----:B------:R-:W-:Y:S02]  /*b000*/  FMUL.FTZ R138, R134, c[0x0][0x23c] ;  /* 0x00008f00868a7a20 */ /* 0x000fe40000410000 */
[----:B------:R-:W-:Y:S02]  /*b010*/  FMUL.FTZ R0, R0, c[0x0][0x23c] ;  /* 0x00008f0000007a20 */ /* 0x000fe40000410000 */
[--C-:B------:R-:W-:Y:S01]  /*b020*/  FFMA.FTZ R224, R80, c[0x0][0x23c], -R204.reuse ;  /* 0x00008f0050e07a23 */ /* 0x100fe200000108cc */
[----:B------:R-:W-:Y:S01]  /*b030*/  FSEL R138, R138, RZ, P2 ;  /* 0x000000ff8a8a7208 */ /* 0x000fe20001000000 */
[--C-:B------:R-:W-:Y:S01]  /*b040*/  FFMA.FTZ R252, R81, c[0x0][0x23c], -R204.reuse ;  /* 0x00008f0051fc7a23 */ /* 0x100fe200000108cc */
[----:B------:R-:W-:Y:S01]  /*b050*/  FSETP.NEU.FTZ.AND P2, PT, R135, -INF , PT ;  /* 0xff8000008700780b */ /* 0x000fe20003f5d000 */
[----:B------:R-:W-:Y:S01]  /*b060*/  FFMA.FTZ R221, R85, c[0x0][0x23c], -R204 ;  /* 0x00008f0055dd7a23 */ /* 0x000fe200000108cc */
[----:B------:R3:W-:Y:S01]  /*b070*/  MUFU.EX2 R3, R0 ;  /* 0x0000000000037308 */ /* 0x0007e20000000800 */
[--C-:B------:R-:W-:Y:S02]  /*b080*/  FFMA.FTZ R11, R11, c[0x0][0x23c], -R138.reuse ;  /* 0x00008f000b0b7a23 */ /* 0x100fe4000001088a */
[----:B----4-:R-:W-:Y:S02]  /*b090*/  FMUL.FTZ R5, R132, R201 ;  /* 0x000000c984057220 */ /* 0x010fe40000410000 */
[--C-:B------:R-:W-:Y:S02]  /*b0a0*/  FFMA.FTZ R10, R10, c[0x0][0x23c], -R138.reuse ;  /* 0x00008f000a0a7a23 */ /* 0x100fe4000001088a */
[--C-:B------:R-:W-:Y:S02]  /*b0b0*/  FFMA.FTZ R81, R42, c[0x0][0x23c], -R138.reuse ;  /* 0x00008f002a517a23 */ /* 0x100fe4000001088a */
[----:B------:R-:W-:Y:S01]  /*b0c0*/  FFMA.FTZ R80, R43, c[0x0][0x23c], -R138 ;  /* 0x00008f002b507a23 */ /* 0x000fe2000001088a */
[----:B------:R-:W4:Y:S01]  /*b0d0*/  MUFU.EX2 R228, R10 ;  /* 0x0000000a00e47308 */ /* 0x000f220000000800 */
        /* <DEDUP_REMOVED lines=8> */
[----:B------:R-:W-:Y:S02]  /*b160*/  FFMA.FTZ R53, R68, c[0x0][0x23c], -R204 ;  /* 0x00008f0044357a23 */ /* 0x000fe400000108cc */
[----:B---3--:R-:W-:Y:S02]  /*b170*/  FMUL.FTZ R0, R2, c[0x0][0x23c] ;  /* 0x00008f0002007a20 */ /* 0x008fe40000410000 */
[----:B------:R-:W-:Y:S02]  /*b180*/  FMUL.FTZ R2, R135, c[0x0][0x23c] ;  /* 0x00008f0087027a20 */ /* 0x000fe40000410000 */
[--C-:B------:R-:W-:Y:S01]  /*b190*/  FFMA.FTZ R8, R8, c[0x0][0x23c], -R139.reuse ;  /* 0x00008f0008087a23 */ /* 0x100fe2000001088b */
[----:B------:R-:W-:Y:S01]  /*b1a0*/  MUFU.EX2 R68, R4 ;  /* 0x0000000400447308 */ /* 0x000fe20000000800 */
[--C-:B------:R-:W-:Y:S01]  /*b1b0*/  FFMA.FTZ R214, R72, c[0x0][0x23c], -R139.reuse ;  /* 0x00008f0048d67a23 */ /* 0x100fe2000001088b */
[----:B------:R-:W-:Y:S01]  /*b1c0*/  FSEL R2, R2, RZ, P2 ;  /* 0x000000ff02027208 */ /* 0x000fe20001000000 */
[--C-:B------:R-:W-:Y:S01]  /*b1d0*/  FFMA.FTZ R213, R73, c[0x0][0x23c], -R139.reuse ;  /* 0x00008f0049d57a23 */ /* 0x100fe2000001088b */
[----:B--2---:R-:W-:Y:S01]  /*b1e0*/  MOV R72, R227 ;  /* 0x000000e300487202 */ /* 0x004fe20000000f00 */
[--C-:B------:R-:W-:Y:S01]  /*b1f0*/  FFMA.FTZ R227, R105, c[0x0][0x23c], -R139.reuse ;  /* 0x00008f0069e37a23 */ /* 0x100fe2000001088b */
[----:B----4-:R-:W-:Y:S01]  /*b200*/  MOV R73, R228 ;  /* 0x000000e400497202 */ /* 0x010fe20000000f00 */
[--C-:B------:R-:W-:Y:S02]  /*b210*/  FFMA.FTZ R6, R6, c[0x0][0x23c], -R2.reuse ;  /* 0x00008f0006067a23 */ /* 0x100fe40000010802 */
[--C-:B------:R-:W-:Y:S01]  /*b220*/  FFMA.FTZ R18, R18, c[0x0][0x23c], -R2.reuse ;  /* 0x00008f0012127a23 */ /* 0x100fe20000010802 */
[----:B------:R-:W-:Y:S01]  /*b230*/  MUFU.EX2 R8, R8 ;  /* 0x0000000800087308 */ /* 0x000fe20000000800 */
[----:B------:R-:W-:Y:S02]  /*b240*/  FFMA.FTZ R251, R86, c[0x0][0x23c], -R2 ;  /* 0x00008f0056fb7a23 */ /* 0x000fe40000010802 */
[----:B------:R-:W-:Y:S02]  /*b250*/  FFMA.FTZ R86, R26, c[0x0][0x23c], -R138 ;  /* 0x00008f001a567a23 */ /* 0x000fe4000001088a */
[----:B------:R-:W2:Y:S01]  /*b260*/  LDL.LU R26, [R1+0x18] ;  /* 0x00001800011a7983 */ /* 0x000ea20000300800 */
[--C-:B------:R-:W-:Y:S02]  /*b270*/  FFMA.FTZ R225, R87, c[0x0][0x23c], -R2.reuse ;  /* 0x00008f0057e17a23 */ /* 0x100fe40000010802 */
[--C-:B------:R-:W-:Y:S02]  /*b280*/  FFMA.FTZ R223, R102, c[0x0][0x23c], -R2.reuse ;  /* 0x00008f0066df7a23 */ /* 0x100fe40000010802 */
[----:B------:R1:W-:Y:S01]  /*b290*/  MUFU.EX2 R69, R6 ;  /* 0x0000000600457308 */ /* 0x0003e20000000800 */
[--C-:B------:R-:W-:Y:S02]  /*b2a0*/  FFMA.FTZ R211, R55, c[0x0][0x23c], -R2.reuse ;  /* 0x00008f0037d37a23 */ /* 0x100fe40000010802 */
[--C-:B------:R-:W-:Y:S02]  /*b2b0*/  FFMA.FTZ R226, R114, c[0x0][0x23c], -R2.reuse ;  /* 0x00008f0072e27a23 */ /* 0x100fe40000010802 */
[--C-:B------:R-:W-:Y:S02]  /*b2c0*/  FFMA.FTZ R222, R115, c[0x0][0x23c], -R2.reuse ;  /* 0x00008f0073de7a23 */ /* 0x100fe40000010802 */
[----:B------:R-:W-:Y:S02]  /*b2d0*/  FFMA.FTZ R230, R130, c[0x0][0x23c], -R2 ;  /* 0x00008f0082e67a23 */ /* 0x000fe40000010802 */
        /* <DEDUP_REMOVED lines=8> */
[--C-:B------:R-:W-:Y:S02]  /*b360*/  FFMA.FTZ R210, R66, c[0x0][0x23c], -R2.reuse ;  /* 0x00008f0042d27a23 */ /* 0x100fe40000010802 */
[----:B------:R-:W-:Y:S02]  /*b370*/  FFMA.FTZ R66, R99, c[0x0][0x23c], -R2 ;  /* 0x00008f0063427a23 */ /* 0x000fe40000010802 */
[--C-:B------:R-:W-:Y:S02]  /*b380*/  FFMA.FTZ R99, R29, c[0x0][0x23c], -R139.reuse ;  /* 0x00008f001d637a23 */ /* 0x100fe4000001088b */
[--C-:B-1----:R-:W-:Y:S02]  /*b390*/  FFMA.FTZ R6, R123, c[0x0][0x23c], -R138.reuse ;  /* 0x00008f007b067a23 */ /* 0x102fe4000001088a */
[----:B------:R-:W-:Y:S01]  /*b3a0*/  FFMA.FTZ R82, R31, c[0x0][0x23c], -R138 ;  /* 0x00008f001f527a23 */ /* 0x000fe2000001088a */
[----:B------:R1:W-:Y:S01]  /*b3b0*/  MUFU.EX2 R29, R17 ;  /* 0x00000011001d7308 */ /* 0x0003e20000000800 */
[--C-:B------:R-:W-:Y:S01]  /*b3c0*/  FFMA.FTZ R19, R19, c[0x0][0x23c], -R2.reuse ;  /* 0x00008f0013137a23 */ /* 0x100fe20000010802 */
[----:B------:R-:W-:Y:S01]  /*b3d0*/  MOV R201, R6 ;  /* 0x0000000600c97202 */ /* 0x000fe20000000f00 */
[--C-:B------:R-:W-:Y:S02]  /*b3e0*/  FFMA.FTZ R7, R7, c[0x0][0x23c], -R2.reuse ;  /* 0x00008f0007077a23 */ /* 0x100fe40000010802 */
[--C-:B------:R-:W-:Y:S02]  /*b3f0*/  FFMA.FTZ R10, R119, c[0x0][0x23c], -R2.reuse ;  /* 0x00008f00770a7a23 */ /* 0x100fe40000010802 */
[--C-:B------:R-:W-:Y:S02]  /*b400*/  FFMA.FTZ R119, R77, c[0x0][0x23c], -R139.reuse ;  /* 0x00008f004d777a23 */ /* 0x100fe4000001088b */
[----:B------:R-:W-:Y:S01]  /*b410*/  FFMA.FTZ R247, R83, c[0x0][0x23c], -R2 ;  /* 0x00008f0053f77a23 */ /* 0x000fe20000010802 */
[----:B------:R-:W4:Y:S01]  /*b420*/  MUFU.EX2 R64, R7 ;  /* 0x0000000700407308 */ /* 0x000f220000000800 */
[--C-:B------:R-:W-:Y:S02]  /*b430*/  FFMA.FTZ R83, R30, c[0x0][0x23c], -R138.reuse ;  /* 0x00008f001e537a23 */ /* 0x100fe4000001088a */
[--C-:B------:R-:W-:Y:S01]  /*b440*/  FFMA.FTZ R12, R12, c[0x0][0x23c], -R139.reuse ;  /* 0x00008f000c0c7a23 */ /* 0x100fe2000001088b */
[----:B---3--:R-:W3:Y:S01]  /*b450*/  LDL.LU R11, [R1+0x1c] ;  /* 0x00001c00010b7983 */ /* 0x008ee20000300800 */
[--C-:B------:R-:W-:Y:S02]  /*b460*/  FFMA.FTZ R101, R25, c[0x0][0x23c], -R139.reuse ;  /* 0x00008f0019657a23 */ /* 0x100fe4000001088b */
[----:B------:R-:W-:Y:S01]  /*b470*/  FMUL.FTZ R4, R132, R200 ;  /* 0x000000c884047220 */ /* 0x000fe20000410000 */
[----:B------:R-:W3:Y:S01]  /*b480*/  LDL.LU R6, [R1+0x20] ;  /* 0x0000200001067983 */ /* 0x000ee20000300800 */
[----:B------:R-:W-:Y:S01]  /*b490*/  FFMA.FTZ R120, R90, c[0x0][0x23c], -R138 ;  /* 0x00008f005a787a23 */ /* 0x000fe2000001088a */
[----:B------:R-:W4:Y:S01]  /*b4a0*/  MUFU.EX2 R77, R19 ;  /* 0x00000013004d7308 */ /* 0x000f220000000800 */
[--C-:B------:R-:W-:Y:S02]  /*b4b0*/  FFMA.FTZ R65, R97, c[0x0][0x23c], -R204.reuse ;  /* 0x00008f0061417a23 */ /* 0x100fe400000108cc */
[----:B------:R-:W-:Y:S02]  /*b4c0*/  FFMA.FTZ R241, R21, c[0x0][0x23c], -R204 ;  /* 0x00008f0015f17a23 */ /* 0x000fe400000108cc */
[----:B-1----:R-:W-:Y:S01]  /*b4d0*/  FMUL.FTZ R17, R132, R189 ;  /* 0x000000bd84117220 */ /* 0x002fe20000410000 */
[----:B------:R-:W-:Y:S01]  /*b4e0*/  MOV R189, R70 ;  /* 0x0000004600bd7202 */ /* 0x000fe20000000f00 */
[----:B------:R-:W-:Y:S01]  /*b4f0*/  FFMA.FTZ R21, R98, c[0x0][0x23c], -R2 ;  /* 0x00008f0062157a23 */ /* 0x000fe20000010802 */
[----:B------:R-:W3:Y:S01]  /*b500*/  LDL.LU R70, [R1+0x24] ;  /* 0x0000240001467983 */ /* 0x000ee20000300800 */
[--C-:B------:R-:W-:Y:S01]  /*b510*/  FFMA.FTZ R240, R32, c[0x0][0x23c], -R204.reuse ;  /* 0x00008f0020f07a23 */ /* 0x100fe200000108cc */
[----:B------:R-:W-:Y:S01]  /*b520*/  MUFU.EX2 R0, R0 ;  /* 0x0000000000007308 */ /* 0x000fe20000000800 */
[--C-:B------:R-:W-:Y:S02]  /*b530*/  FFMA.FTZ R32, R117, c[0x0][0x23c], -R204.reuse ;  /* 0x00008f0075207a23 */ /* 0x100fe400000108cc */
[--C-:B------:R-:W-:Y:S01]  /*b540*/  FFMA.FTZ R239, R33, c[0x0][0x23c], -R204.reuse ;  /* 0x00008f0021ef7a23 */ /* 0x100fe200000108cc */
[----:B----4-:R-:W-:Y:S01]  /*b550*/  MOV R25, R64 ;  /* 0x0000004000197202 */ /* 0x010fe20000000f00 */
[--C-:B------:R-:W-:Y:S02]  /*b560*/  FFMA.FTZ R33, R113, c[0x0][0x23c], -R204.reuse ;  /* 0x00008f0071217a23 */ /* 0x100fe400000108cc */
[----:B------:R-:W-:Y:S01]  /*b570*/  FFMA.FTZ R238, R36, c[0x0][0x23c], -R204 ;  /* 0x00008f0024ee7a23 */ /* 0x000fe200000108cc */
[----:B------:R-:W-:Y:S01]  /*b580*/  MOV R47, R25 ;  /* 0x00000019002f7202 */ /* 0x000fe20000000f00 */
[----:B------:R-:W-:Y:S01]  /*b590*/  FFMA.FTZ R36, R118, c[0x0][0x23c], -R2 ;  /* 0x00008f0076247a23 */ /* 0x000fe20000010802 */
        /* <DEDUP_REMOVED lines=16> */
[--C-:B------:R-:W-:Y:S02]  /*b6a0*/  FFMA.FTZ R96, R44, c[0x0][0x23c], -R139.reuse ;  /* 0x00008f002c607a23 */ /* 0x100fe4000001088b */
[----:B------:R-:W-:Y:S02]  /*b6b0*/  FMUL.FTZ R36, R132, R180 ;  /* 0x000000b484247220 */ /* 0x000fe40000410000 */
[----:B------:R-:W-:Y:S01]  /*b6c0*/  FFMA.FTZ R204, R129, c[0x0][0x23c], -R204 ;  /* 0x00008f0081cc7a23 */ /* 0x000fe200000108cc */
[----:B------:R-:W-:Y:S01]  /*b6d0*/  MUFU.EX2 R240, R240 ;  /* 0x000000f000f07308 */ /* 0x000fe20000000800 */
[--C-:B------:R-:W-:Y:S01]  /*b6e0*/  FFMA.FTZ R208, R22, c[0x0][0x23c], -R2.reuse ;  /* 0x00008f0016d07a23 */ /* 0x100fe20000010802 */
[----:B------:R-:W-:Y:S01]  /*b6f0*/  MOV R22, R49 ;  /* 0x0000003100167202 */ /* 0x000fe20000000f00 */
[----:B------:R-:W-:Y:S02]  /*b700*/  FMUL.FTZ R49, R132, R173 ;  /* 0x000000ad84317220 */ /* 0x000fe40000410000 */
[--C-:B------:R-:W-:Y:S01]  /*b710*/  FFMA.FTZ R207, R23, c[0x0][0x23c], -R2.reuse ;  /* 0x00008f0017cf7a23 */ /* 0x100fe20000010802 */
[----:B------:R-:W-:Y:S01]  /*b720*/  MOV R23, R52 ;  /* 0x0000003400177202 */ /* 0x000fe20000000f00 */
[--C-:B------:R-:W-:Y:S02]  /*b730*/  FFMA.FTZ R206, R34, c[0x0][0x23c], -R2.reuse ;  /* 0x00008f0022ce7a23 */ /* 0x100fe40000010802 */
[--C-:B------:R-:W-:Y:S01]  /*b740*/  FFMA.FTZ R34, R89, c[0x0][0x23c], -R139.reuse ;  /* 0x00008f0059227a23 */ /* 0x100fe2000001088b */
[----:B------:R-:W-:Y:S01]  /*b750*/  MUFU.EX2 R208, R208 ;  /* 0x000000d000d07308 */ /* 0x000fe20000000800 */
[--C-:B------:R-:W-:Y:S01]  /*b760*/  FFMA.FTZ R205, R35, c[0x0][0x23c], -R2.reuse ;  /* 0x00008f0023cd7a23 */ /* 0x100fe20000010802 */
[----:B------:R-:W-:Y:S01]  /*b770*/  MOV R35, R221 ;  /* 0x000000dd00237202 */ /* 0x000fe20000000f00 */
[--C-:B------:R-:W-:Y:S02]  /*b780*/  FFMA.FTZ R129, R38, c[0x0][0x23c], -R2.reuse ;  /* 0x00008f0026817a23 */ /* 0x100fe40000010802 */
[--C-:B------:R-:W-:Y:S02]  /*b790*/  FFMA.FTZ R38, R88, c[0x0][0x23c], -R139.reuse ;  /* 0x00008f0058267a23 */ /* 0x100fe4000001088b */
[--C-:B------:R-:W-:Y:S01]  /*b7a0*/  FFMA.FTZ R117, R50, c[0x0][0x23c], -R2.reuse ;  /* 0x00008f0032757a23 */ /* 0x100fe20000010802 */
[----:B------:R-:W-:Y:S01]  /*b7b0*/  MOV R50, R32 ;  /* 0x0000002000327202 */ /* 0x000fe20000000f00 */
[----:B------:R-:W-:Y:S01]  /*b7c0*/  FMUL.FTZ R32, R132, R176 ;  /* 0x000000b084207220 */ /* 0x000fe20000410000 */
[----:B------:R-:W-:Y:S01]  /*b7d0*/  MUFU.EX2 R207, R207 ;  /* 0x000000cf00cf7308 */ /* 0x000fe20000000800 */
[----:B------:R-:W-:Y:S02]  /*b7e0*/  FFMA.FTZ R116, R51, c[0x0][0x23c], -R2 ;  /* 0x00008f0033747a23 */ /* 0x000fe40000010802 */
[--C-:B------:R-:W-:Y:S02]  /*b7f0*/  FFMA.FTZ R51, R104, c[0x0][0x23c], -R139.reuse ;  /* 0x00008f0068337a23 */ /* 0x100fe4000001088b */
        /* <DEDUP_REMOVED lines=9> */
[----:B------:R-:W-:Y:S02]  /*b890*/  FFMA.FTZ R108, R74, c[0x0][0x23c], -R138 ;  /* 0x00008f004a6c7a23 */ /* 0x000fe4000001088a */
[----:B------:R-:W-:Y:S01]  /*b8a0*/  FMUL.FTZ R37, R132, R181 ;  /* 0x000000b584257220 */ /* 0x000fe20000410000 */
[----:B------:R-:W-:Y:S01]  /*b8b0*/  MUFU.EX2 R206, R206 ;  /* 0x000000ce00ce7308 */ /* 0x000fe20000000800 */
[--C-:B------:R-:W-:Y:S01]  /*b8c0*/  FFMA.FTZ R118, R60, c[0x0][0x23c], -R139.reuse ;  /* 0x00008f003c767a23 */ /* 0x100fe2000001088b */
[----:B------:R-:W-:Y:S01]  /*b8d0*/  MOV R60, R21 ;  /* 0x00000015003c7202 */ /* 0x000fe20000000f00 */
[----:B------:R-:W-:Y:S02]  /*b8e0*/  FMUL.FTZ R21, R132, R193 ;  /* 0x000000c184157220 */ /* 0x000fe40000410000 */
[--C-:B------:R-:W-:Y:S01]  /*b8f0*/  FFMA.FTZ R130, R76, c[0x0][0x23c], -R139.reuse ;  /* 0x00008f004c827a23 */ /* 0x100fe2000001088b */
[----:B------:R-:W-:Y:S01]  /*b900*/  MOV R76, R8 ;  /* 0x00000008004c7202 */ /* 0x000fe20000000f00 */
[--C-:B------:R-:W-:Y:S01]  /*b910*/  FFMA.FTZ R8, R92, c[0x0][0x23c], -R139.reuse ;  /* 0x00008f005c087a23 */ /* 0x100fe2000001088b */
[----:B------:R-:W-:Y:S01]  /*b920*/  MOV R30, R60 ;  /* 0x0000003c001e7202 */ /* 0x000fe20000000f00 */
[--C-:B------:R-:W-:Y:S01]  /*b930*/  FFMA.FTZ R7, R121, c[0x0][0x23c], -R139.reuse ;  /* 0x00008f0079077a23 */ /* 0x100fe2000001088b */
[----:B------:R-:W-:Y:S01]  /*b940*/  MUFU.EX2 R92, R9 ;  /* 0x00000009005c7308 */ /* 0x000fe20000000800 */
[C---:B------:R-:W-:Y:S01]  /*b950*/  FMUL.FTZ R52, R132.reuse, R168 ;  /* 0x000000a884347220 */ /* 0x040fe20000410000 */
[----:B------:R-:W-:Y:S01]  /*b960*/  MOV R60, R29 ;  /* 0x0000001d003c7202 */ /* 0x000fe20000000f00 */
[C---:B------:R-:W-:Y:S01]  /*b970*/  FMUL.FTZ R53, R132.reuse, R169 ;  /* 0x000000a984357220 */ /* 0x040fe20000410000 */
[----:B------:R-:W-:Y:S01]  /*b980*/  MOV R42, R8 ;  /* 0x00000008002a7202 */ /* 0x000fe20000000f00 */
[----:B------:R-:W-:Y:S01]  /*b990*/  FMUL.FTZ R64, R132, R156 ;  /* 0x0000009c84407220 */ /* 0x000fe20000410000 */
[----:B------:R-:W-:Y:S01]  /*b9a0*/  MOV R169, R34 ;  /* 0x0000002200a97202 */ /* 0x000fe20000000f00 */
[--C-:B------:R-:W-:Y:S02]  /*b9b0*/  FFMA.FTZ R128, R39, c[0x0][0x23c], -R2.reuse ;  /* 0x00008f0027807a23 */ /* 0x100fe40000010802 */
[--C-:B------:R-:W-:Y:S01]  /*b9c0*/  FFMA.FTZ R39, R109, c[0x0][0x23c], -R139.reuse ;  /* 0x00008f006d277a23 */ /* 0x100fe2000001088b */
[----:B------:R-:W-:Y:S01]  /*b9d0*/  MUFU.EX2 R205, R205 ;  /* 0x000000cd00cd7308 */ /* 0x000fe20000000800 */
[----:B------:R-:W-:Y:S02]  /*b9e0*/  FFMA.FTZ R212, R54, c[0x0][0x23c], -R2 ;  /* 0x00008f0036d47a23 */ /* 0x000fe40000010802 */
[----:B------:R-:W-:Y:S02]  /*b9f0*/  IMAD.MOV.U32 R54, RZ, RZ, R20 ;  /* 0x000000ffff367224 */ /* 0x000fe400078e0014 */
[C---:B------:R-:W-:Y:S02]  /*ba00*/  FMUL.FTZ R20, R132.reuse, R192 ;  /* 0x000000c084147220 */ /* 0x040fe40000410000 */
[----:B------:R-:W-:Y:S02]  /*ba10*/  FFMA.FTZ R209, R67, c[0x0][0x23c], -R2 ;  /* 0x00008f0043d17a23 */ /* 0x000fe40000010802 */
[----:B------:R-:W-:Y:S01]  /*ba20*/  IMAD.MOV.U32 R67, RZ, RZ, R48 ;  /* 0x000000ffff437224 */ /* 0x000fe200078e0030 */
[----:B------:R-:W-:Y:S01]  /*ba30*/  MUFU.EX2 R100, R100 ;  /* 0x0000006400647308 */ /* 0x000fe20000000800 */
[C---:B------:R-:W-:Y:S02]  /*ba40*/  FMUL.FTZ R48, R132.reuse, R172 ;  /* 0x000000ac84307220 */ /* 0x040fe40000410000 */
[--C-:B------:R-:W-:Y:S01]  /*ba50*/  FFMA.FTZ R249, R71, c[0x0][0x23c], -R2.reuse ;  /* 0x00008f0047f97a23 */ /* 0x100fe20000010802 */
[----:B------:R-:W-:Y:S01]  /*ba60*/  MOV R71, R33 ;  /* 0x0000002100477202 */ /* 0x000fe20000000f00 */
[----:B------:R-:W-:Y:S02]  /*ba70*/  FMUL.FTZ R33, R132, R177 ;  /* 0x000000b184217220 */ /* 0x000fe40000410000 */
[----:B------:R-:W-:Y:S02]  /*ba80*/  FFMA.FTZ R2, R131, c[0x0][0x23c], -R2 ;  /* 0x00008f0083027a23 */ /* 0x000fe40000010802 */
[--C-:B------:R-:W-:Y:S01]  /*ba90*/  FFMA.FTZ R131, R61, c[0x0][0x23c], -R139.reuse ;  /* 0x00008f003d837a23 */ /* 0x100fe2000001088b */
[----:B------:R-:W-:Y:S01]  /*baa0*/  MUFU.EX2 R238, R238 ;  /* 0x000000ee00ee7308 */ /* 0x000fe20000000800 */
[--C-:B------:R-:W-:Y:S01]  /*bab0*/  FFMA.FTZ R102, R24, c[0x0][0x23c], -R139.reuse ;  /* 0x00008f0018667a23 */ /* 0x100fe2000001088b */
[----:B------:R-:W-:Y:S01]  /*bac0*/  MOV R24, R65 ;  /* 0x0000004100187202 */ /* 0x000fe20000000f00 */
[C---:B------:R-:W-:Y:S01]  /*bad0*/  FMUL.FTZ R65, R132.reuse, R157 ;  /* 0x0000009d84417220 */ /* 0x040fe20000410000 */
[----:B------:R-:W-:Y:S01]  /*bae0*/  MOV R61, R224 ;  /* 0x000000e0003d7202 */ /* 0x000fe20000000f00 */
[--C-:B------:R-:W-:Y:S01]  /*baf0*/  FFMA.FTZ R103, R45, c[0x0][0x23c], -R139.reuse ;  /* 0x00008f002d677a23 */ /* 0x100fe2000001088b */
[----:B------:R-:W-:Y:S01]  /*bb00*/  MOV R45, R16 ;  /* 0x00000010002d7202 */ /* 0x000fe20000000f00 */
[----:B------:R-:W-:Y:S01]  /*bb10*/  FMUL.FTZ R16, R132, R188 ;  /* 0x000000bc84107220 */ /* 0x000fe20000410000 */
[----:B------:R-:W-:Y:S01]  /*bb20*/  MOV R157, R38 ;  /* 0x00000026009d7202 */ /* 0x000fe20000000f00 */
[--C-:B------:R-:W-:Y:S01]  /*bb30*/  FFMA.FTZ R113, R57, c[0x0][0x23c], -R139.reuse ;  /* 0x00008f0039717a23 */ /* 0x100fe2000001088b */
[----:B------:R-:W-:Y:S01]  /*bb40*/  MUFU.EX2 R102, R102 ;  /* 0x0000006600667308 */ /* 0x000fe20000000800 */
[--C-:B------:R-:W-:Y:S02]  /*bb50*/  FFMA.FTZ R57, R124, c[0x0][0x23c], -R139.reuse ;  /* 0x00008f007c397a23 */ /* 0x100fe4000001088b */
[--C-:B------:R-:W-:Y:S02]  /*bb60*/  FFMA.FTZ R44, R93, c[0x0][0x23c], -R139.reuse ;  /* 0x00008f005d2c7a23 */ /* 0x100fe4000001088b */
[----:B------:R-:W-:Y:S02]  /*bb70*/  FFMA.FTZ R139, R125, c[0x0][0x23c], -R139 ;  /* 0x00008f007d8b7a23 */ /* 0x000fe4000001088b */
        /* <DEDUP_REMOVED lines=13> */
[----:B------:R1:W-:Y:S01]  /*bc50*/  MUFU.EX2 R110, R15 ;  /* 0x0000000f006e7308 */ /* 0x0003e20000000800 */
[--C-:B------:R-:W-:Y:S02]  /*bc60*/  FFMA.FTZ R14, R14, c[0x0][0x23c], -R138.reuse ;  /* 0x00008f000e0e7a23 */ /* 0x100fe4000001088a */
[--C-:B------:R-:W-:Y:S02]  /*bc70*/  FFMA.FTZ R124, R94, c[0x0][0x23c], -R138.reuse ;  /* 0x00008f005e7c7a23 */ /* 0x100fe4000001088a */
[--C-:B------:R-:W-:Y:S02]  /*bc80*/  FFMA.FTZ R114, R62, c[0x0][0x23c], -R138.reuse ;  /* 0x00008f003e727a23 */ /* 0x100fe4000001088a */
[--C-:B------:R-:W-:Y:S02]  /*bc90*/  FFMA.FTZ R62, R111, c[0x0][0x23c], -R138.reuse ;  /* 0x00008f006f3e7a23 */ /* 0x100fe4000001088a */
[----:B------:R-:W-:Y:S01]  /*bca0*/  FFMA.FTZ R85, R27, c[0x0][0x23c], -R138 ;  /* 0x00008f001b557a23 */ /* 0x000fe2000001088a */
[----:B------:R4:W-:Y:S01]  /*bcb0*/  MUFU.EX2 R111, R13 ;  /* 0x0000000d006f7308 */ /* 0x0009e20000000800 */
[----:B------:R-:W-:Y:S01]  /*bcc0*/  IMAD.MOV.U32 R58, RZ, RZ, R60 ;  /* 0x000000ffff3a7224 */ /* 0x000fe200078e003c */
[----:B------:R-:W-:Y:S01]  /*bcd0*/  MOV R27, R61 ;  /* 0x0000003d001b7202 */ /* 0x000fe20000000f00 */
[----:B------:R-:W-:Y:S01]  /*bce0*/  IMAD.MOV.U32 R61, RZ, RZ, R28 ;  /* 0x000000ffff3d7224 */ /* 0x000fe200078e001c */
[----:B------:R-:W-:Y:S01]  /*bcf0*/  MOV R200, R62 ;  /* 0x0000003e00c87202 */ /* 0x000fe20000000f00 */
[----:B------:R-:W-:Y:S01]  /*bd00*/  FMUL.FTZ R40, R133, R152 ;  /* 0x0000009885287220 */ /* 0x000fe20000410000 */
[----:B------:R-:W-:Y:S01]  /*bd10*/  MOV R176, R58 ;  /* 0x0000003a00b07202 */ /* 0x000fe20000000f00 */
[--C-:B------:R-:W-:Y:S01]  /*bd20*/  FFMA.FTZ R109, R63, c[0x0][0x23c], -R138.reuse ;  /* 0x00008f003f6d7a23 */ /* 0x100fe2000001088a */
[----:B------:R-:W-:Y:S01]  /*bd30*/  MOV R63, R57 ;  /* 0x00000039003f7202 */ /* 0x000fe20000000f00 */
[--C-:B------:R-:W-:Y:S01]  /*bd40*/  FFMA.FTZ R121, R91, c[0x0][0x23c], -R138.reuse ;  /* 0x00008f005b797a23 */ /* 0x100fe2000001088a */
[----:B------:R4:W4:Y:S01]  /*bd50*/  MUFU.EX2 R94, R14 ;  /* 0x0000000e005e7308 */ /* 0x0009220000000800 */
[----:B------:R-:W-:Y:S01]  /*bd60*/  MOV R91, R18 ;  /* 0x00000012005b7202 */ /* 0x000fe20000000f00 */
[----:B------:R-:W-:Y:S01]  /*bd70*/  FMUL.FTZ R57, R133, R145 ;  /* 0x0000009185397220 */ /* 0x000fe20000410000 */
[----:B------:R-:W-:Y:S01]  /*bd80*/  MOV R145, R47 ;  /* 0x0000002f00917202 */ /* 0x000fe20000000f00 */
[--C-:B------:R-:W-:Y:S01]  /*bd90*/  FFMA.FTZ R93, R59, c[0x0][0x23c], -R138.reuse ;  /* 0x00008f003b5d7a23 */ /* 0x100fe2000001088a */
[----:B------:R-:W-:Y:S01]  /*bda0*/  MOV R47, R42 ;  /* 0x0000002a002f7202 */ /* 0x000fe20000000f00 */
[----:B-1----:R-:W-:Y:S01]  /*bdb0*/  FMUL.FTZ R15, R3, R187 ;  /* 0x000000bb030f7220 */ /* 0x002fe20000410000 */
[----:B------:R-:W-:Y:S01]  /*bdc0*/  MOV R59, R61 ;  /* 0x0000003d003b7202 */ /* 0x000fe20000000f00 */
[--C-:B------:R-:W-:Y:S01]  /*bdd0*/  FFMA.FTZ R43, R107, c[0x0][0x23c], -R138.reuse ;  /* 0x00008f006b2b7a23 */ /* 0x100fe2000001088a */
[----:B------:R-:W-:Y:S01]  /*bde0*/  MOV R42, R31 ;  /* 0x0000001f002a7202 */ /* 0x000fe20000000f00 */
[--C-:B------:R-:W-:Y:S01]  /*bdf0*/  FFMA.FTZ R104, R78, c[0x0][0x23c], -R138.reuse ;  /* 0x00008f004e687a23 */ /* 0x100fe2000001088a */
[----:B------:R-:W-:Y:S01]  /*be00*/  MOV R31, R30 ;  /* 0x0000001e001f7202 */ /* 0x000fe20000000f00 */
[--C-:B------:R-:W-:Y:S01]  /*be10*/  FFMA.FTZ R115, R79, c[0x0][0x23c], -R138.reuse ;  /* 0x00008f004f737a23 */ /* 0x100fe2000001088a */
[----:B------:R-:W-:Y:S01]  /*be20*/  MOV R30, R27 ;  /* 0x0000001b001e7202 */ /* 0x000fe20000000f00 */
[----:B------:R-:W-:Y:S01]  /*be30*/  FFMA.FTZ R19, R122, c[0x0][0x23c], -R138 ;  /* 0x00008f007a137a23 */ /* 0x000fe2000001088a */
[----:B------:R-:W-:Y:S01]  /*be40*/  MOV R27, R10 ;  /* 0x0000000a001b7202 */ /* 0x000fe20000000f00 */
[C---:B------:R-:W-:Y:S01]  /*be50*/  FMUL.FTZ R8, R133.reuse, R196 ;  /* 0x000000c485087220 */ /* 0x040fe20000410000 */
[----:B------:R-:W-:Y:S01]  /*be60*/  MOV R79, R56 ;  /* 0x00000038004f7202 */ /* 0x000fe20000000f00 */
[C---:B------:R-:W-:Y:S01]  /*be70*/  FMUL.FTZ R9, R133.reuse, R197 ;  /* 0x000000c585097220 */ /* 0x040fe20000410000 */
[----:B------:R-:W-:Y:S01]  /*be80*/  MOV R192, R27 ;  /* 0x0000001b00c07202 */ /* 0x000fe20000000f00 */
[C---:B------:R-:W-:Y:S01]  /*be90*/  FMUL.FTZ R12, R133.reuse, R184 ;  /* 0x000000b8850c7220 */ /* 0x040fe20000410000 */
[----:B------:R-:W-:Y:S01]  /*bea0*/  MOV R18, R44 ;  /* 0x0000002c00127202 */ /* 0x000fe20000000f00 */
[C---:B----4-:R-:W-:Y:S01]  /*beb0*/  FMUL.FTZ R13, R133.reuse, R185 ;  /* 0x000000b9850d7220 */ /* 0x050fe20000410000 */
[----:B------:R-:W-:Y:S01]  /*bec0*/  MOV R78, R41 ;  /* 0x00000029004e7202 */ /* 0x000fe20000000f00 */
[----:B------:R-:W-:Y:S01]  /*bed0*/  FMUL.FTZ R24, R133, R164 ;  /* 0x000000a485187220 */ /* 0x000fe20000410000 */
[----:B------:R-:W-:Y:S01]  /*bee0*/  MOV R188, R59 ;  /* 0x0000003b00bc7202 */ /* 0x000fe20000000f00 */
[----:B------:R-:W-:Y:S01]  /*bef0*/  FMUL.FTZ R59, R3, R147 ;  /* 0x00000093033b7220 */ /* 0x000fe20000410000 */
        /* <DEDUP_REMOVED lines=39> */
[----:B--2---:R-:W-:Y:S01]  /*c170*/  FFMA.FTZ R132, R132, R26, R68 ;  /* 0x0000001a84847223 */ /* 0x004fe20000010044 */
[----:B------:R-:W-:Y:S01]  /*c180*/  MOV R192, R51 ;  /* 0x0000003300c07202 */ /* 0x000fe20000000f00 */
[----:B------:R-:W-:Y:S01]  /*c190*/  IMAD.MOV.U32 R26, RZ, RZ, R72 ;  /* 0x000000ffff1a7224 */ /* 0x000fe200078e0048 */
[----:B------:R-:W-:Y:S01]  /*c1a0*/  MOV R161, R67 ;  /* 0x0000004300a17202 */ /* 0x000fe20000000f00 */
[----:B------:R-:W1:Y:S01]  /*c1b0*/  LDSM.16.MT88.4 R72, [R217+0x8000] ;  /* 0x00800000d948783b */ /* 0x000e620000004200 */
[----:B------:R-:W-:Y:S01]  /*c1c0*/  FMUL.FTZ R43, R3, R155 ;  /* 0x0000009b032b7220 */ /* 0x000fe20000410000 */
[----:B------:R-:W-:Y:S01]  /*c1d0*/  MOV R196, R66 ;  /* 0x0000004200c47202 */ /* 0x000fe20000000f00 */
[--C-:B------:R-:W-:Y:S01]  /*c1e0*/  FFMA.FTZ R126, R126, c[0x0][0x23c], -R138.reuse ;  /* 0x00008f007e7e7a23 */ /* 0x100fe2000001088a */
[----:B------:R-:W-:Y:S01]  /*c1f0*/  MOV R152, R26 ;  /* 0x0000001a00987202 */ /* 0x000fe20000000f00 */
[----:B------:R-:W-:Y:S01]  /*c200*/  IMAD.MOV.U32 R26, RZ, RZ, R45 ;  /* 0x000000ffff1a7224 */ /* 0x000fe200078e002d */
[----:B------:R-:W-:Y:S01]  /*c210*/  MOV R160, R55 ;  /* 0x0000003700a07202 */ /* 0x000fe20000000f00 */
[----:B------:R-:W-:Y:S01]  /*c220*/  FMUL.FTZ R45, R133, R149 ;  /* 0x00000095852d7220 */ /* 0x000fe20000410000 */
[----:B------:R-:W-:Y:S01]  /*c230*/  F2FP.PACK_AB R68, R152, R68 ;  /* 0x000000449844723e */ /* 0x000fe200000000ff */
[----:B------:R-:W-:Y:S01]  /*c240*/  FFMA.FTZ R138, R127, c[0x0][0x23c], -R138 ;  /* 0x00008f007f8a7a23 */ /* 0x000fe2000001088a */
[----:B------:R-:W-:Y:S01]  /*c250*/  MOV R187, R26 ;  /* 0x0000001a00bb7202 */ /* 0x000fe20000000f00 */
[C---:B------:R-:W-:Y:S01]  /*c260*/  FMUL.FTZ R26, R3.reuse, R166 ;  /* 0x000000a6031a7220 */ /* 0x040fe20000410000 */
[----:B------:R-:W-:Y:S01]  /*c270*/  MOV R166, R91 ;  /* 0x0000005b00a67202 */ /* 0x000fe20000000f00 */
[----:B------:R-:W-:Y:S01]  /*c280*/  IMAD.MOV.U32 R91, RZ, RZ, R63 ;  /* 0x000000ffff5b7224 */ /* 0x000fe200078e003f */
[----:B------:R-:W-:Y:S01]  /*c290*/  MOV R127, R31 ;  /* 0x0000001f007f7202 */ /* 0x000fe20000000f00 */
[C---:B------:R-:W-:Y:S01]  /*c2a0*/  FMUL.FTZ R31, R3.reuse, R163 ;  /* 0x000000a3031f7220 */ /* 0x040fe20000410000 */
[----:B------:R-:W-:Y:S01]  /*c2b0*/  MOV R185, R54 ;  /* 0x0000003600b97202 */ /* 0x000fe20000000f00 */
[----:B------:R-:W-:Y:S01]  /*c2c0*/  FMUL.FTZ R63, R3, R143 ;  /* 0x0000008f033f7220 */ /* 0x000fe20000410000 */
[----:B------:R-:W-:Y:S01]  /*c2d0*/  MOV R144, R165 ;  /* 0x000000a500907202 */ /* 0x000fe20000000f00 */
[----:B------:R-:W-:Y:S01]  /*c2e0*/  IMAD.MOV.U32 R188, RZ, RZ, R19 ;  /* 0x000000ffffbc7224 */ /* 0x000fe200078e0013 */
        /* <DEDUP_REMOVED lines=12> */
[----:B------:R-:W-:Y:S01]  /*c3b0*/  MUFU.EX2 R99, R83 ;  /* 0x0000005300637308 */ /* 0x000fe20000000800 */
[----:B------:R-:W-:Y:S01]  /*c3c0*/  IMAD.MOV.U32 R173, RZ, RZ, R50 ;  /* 0x000000ffffad7224 */ /* 0x000fe200078e0032 */
[----:B------:R-:W-:Y:S01]  /*c3d0*/  MOV R167, R186 ;  /* 0x000000ba00a77202 */ /* 0x000fe20000000f00 */
[C---:B------:R-:W-:Y:S01]  /*c3e0*/  FMUL.FTZ R50, R0.reuse, R174 ;  /* 0x000000ae00327220 */ /* 0x040fe20000410000 */
[----:B------:R-:W-:Y:S01]  /*c3f0*/  MOV R186, R193 ;  /* 0x000000c100ba7202 */ /* 0x000fe20000000f00 */
[C---:B------:R-:W-:Y:S01]  /*c400*/  FMUL.FTZ R51, R0.reuse, R175 ;  /* 0x000000af00337220 */ /* 0x040fe20000410000 */
[----:B------:R-:W-:Y:S01]  /*c410*/  MOV R193, R230 ;  /* 0x000000e600c17202 */ /* 0x000fe20000000f00 */
[C---:B------:R-:W-:Y:S01]  /*c420*/  FMUL.FTZ R54, R0.reuse, R170 ;  /* 0x000000aa00367220 */ /* 0x040fe20000410000 */
[----:B------:R2:W5:Y:S01]  /*c430*/  LDL.LU R230, [R1+0xb4] ;  /* 0x0000b40001e67983 */ /* 0x0005620000300800 */
[C---:B------:R-:W-:Y:S01]  /*c440*/  FMUL.FTZ R55, R0.reuse, R171 ;  /* 0x000000ab00377220 */ /* 0x040fe20000410000 */
[----:B------:R-:W-:Y:S01]  /*c450*/  MUFU.EX2 R142, R87 ;  /* 0x00000057008e7308 */ /* 0x000fe20000000800 */
[----:B------:R-:W-:Y:S01]  /*c460*/  FMUL.FTZ R66, R0, R158 ;  /* 0x0000009e00427220 */ /* 0x000fe20000410000 */
[----:B------:R-:W-:Y:S01]  /*c470*/  MOV R154, R163 ;  /* 0x000000a3009a7202 */ /* 0x000fe20000000f00 */
[----:B---3--:R-:W-:Y:S01]  /*c480*/  FFMA.FTZ R133, R133, R11, R76 ;  /* 0x0000000b85857223 */ /* 0x008fe2000001004c */
[----:B------:R-:W-:Y:S01]  /*c490*/  F2FP.PACK_AB R76, R92, R76 ;  /* 0x0000004c5c4c723e */ /* 0x000fe200000000ff */
[C---:B------:R-:W-:Y:S01]  /*c4a0*/  FMUL.FTZ R11, R3.reuse, R199 ;  /* 0x000000c7030b7220 */ /* 0x040fe20000410000 */
[----:B------:R-:W-:Y:S01]  /*c4b0*/  MOV R185, R184 ;  /* 0x000000b800b97202 */ /* 0x000fe20000000f00 */
[----:B------:R-:W-:Y:S01]  /*c4c0*/  FFMA.FTZ R84, R3, R6, R77 ;  /* 0x0000000603547223 */ /* 0x000fe2000001004d */
[----:B------:R-:W-:Y:S01]  /*c4d0*/  F2FP.PACK_AB R77, R166, R77 ;  /* 0x0000004da64d723e */ /* 0x000fe200000000ff */
        /* <DEDUP_REMOVED lines=8> */
[C---:B------:R-:W-:Y:S01]  /*c560*/  FFMA.FTZ R3, R0.reuse, R70, R69 ;  /* 0x0000004600037223 */ /* 0x040fe20000010045 */
[----:B------:R-:W-:Y:S01]  /*c570*/  MOV R78, R7 ;  /* 0x00000007004e7202 */ /* 0x000fe20000000f00 */
[----:B------:R-:W-:Y:S01]  /*c580*/  FMUL.FTZ R7, R0, R203 ;  /* 0x000000cb00077220 */ /* 0x000fe20000410000 */
[----:B------:R-:W-:Y:S01]  /*c590*/  F2FP.PACK_AB R69, R145, R69 ;  /* 0x000000459145723e */ /* 0x000fe200000000ff */
[----:B------:R-:W-:Y:S01]  /*c5a0*/  IMAD.MOV.U32 R180, RZ, RZ, R176 ;  /* 0x000000ffffb47224 */ /* 0x000fe200078e00b0 */
[----:B------:R-:W-:Y:S01]  /*c5b0*/  F2FP.PACK_AB R70, R202, R187 ;  /* 0x000000bbca46723e */ /* 0x000fe200000000ff */
[----:B------:R-:W3:Y:S01]  /*c5c0*/  MUFU.EX2 R106, R101 ;  /* 0x00000065006a7308 */ /* 0x000ee20000000800 */
[----:B------:R-:W-:Y:S01]  /*c5d0*/  MOV R176, R23 ;  /* 0x0000001700b07202 */ /* 0x000fe20000000f00 */
[----:B------:R-:W-:Y:S01]  /*c5e0*/  FMUL.FTZ R23, R0, R195 ;  /* 0x000000c300177220 */ /* 0x000fe20000410000 */
[----:B------:R-:W-:Y:S01]  /*c5f0*/  MOV R197, R189 ;  /* 0x000000bd00c57202 */ /* 0x000fe20000000f00 */
[----:B------:R-:W-:Y:S01]  /*c600*/  FADD.FTZ R133, R92, R133 ;  /* 0x000000855c857221 */ /* 0x000fe20000010000 */
[----:B------:R-:W-:Y:S01]  /*c610*/  MOV R189, R78 ;  /* 0x0000004e00bd7202 */ /* 0x000fe20000000f00 */
[-C--:B-1----:R-:W-:Y:S04]  /*c620*/  HMMA.16816.F32 R4, R68, R72.reuse, R4 ;  /* 0x000000484404723c */ /* 0x082fe80000001804 */
[----:B------:R-:W-:Y:S01]  /*c630*/  MUFU.EX2 R101, R86 ;  /* 0x0000005600657308 */ /* 0x000fe20000000800 */
[----:B------:R-:W-:Y:S01]  /*c640*/  F2FP.PACK_AB R78, R111, R90 ;  /* 0x0000005a6f4e723e */ /* 0x000fe200000000ff */
[----:B------:R-:W-:Y:S01]  /*c650*/  IMAD.MOV.U32 R199, RZ, RZ, R157 ;  /* 0x000000ffffc77224 */ /* 0x000fe200078e009d */
[----:B------:R-:W-:Y:S02]  /*c660*/  MOV R168, R91 ;  /* 0x0000005b00a87202 */ /* 0x000fe40000000f00 */
[----:B------:R-:W-:Y:S03]  /*c670*/  MOV R91, R22 ;  /* 0x00000016005b7202 */ /* 0x000fe60000000f00 */
[C---:B------:R-:W-:Y:S02]  /*c680*/  HMMA.16816.F32 R8, R76.reuse, R72, R8 ;  /* 0x000000484c08723c */ /* 0x040fe40000001808 */
[----:B------:R-:W-:Y:S02]  /*c690*/  MUFU.EX2 R98, R98 ;  /* 0x0000006200627308 */ /* 0x000fe40000000800 */
[----:B------:R-:W-:Y:S01]  /*c6a0*/  FMUL.FTZ R22, R0, R194 ;  /* 0x000000c200167220 */ /* 0x000fe20000410000 */
[----:B------:R-:W-:Y:S01]  /*c6b0*/  MOV R161, R123 ;  /* 0x0000007b00a17202 */ /* 0x000fe20000000f00 */
[----:B------:R-:W-:Y:S01]  /*c6c0*/  FADD.FTZ R0, R152, R132 ;  /* 0x0000008498007221 */ /* 0x000fe20000010000 */
[----:B------:R-:W-:Y:S01]  /*c6d0*/  MOV R149, R180 ;  /* 0x000000b400957202 */ /* 0x000fe20000000f00 */
[-C--:B------:R-:W-:Y:S04]  /*c6e0*/  HMMA.16816.F32 R12, R76, R74.reuse, R12 ;  /* 0x0000004a4c0c723c */ /* 0x080fe8000000180c */
[----:B------:R-:W-:Y:S01]  /*c6f0*/  MUFU.EX2 R123, R82 ;  /* 0x00000052007b7308 */ /* 0x000fe20000000800 */
[----:B------:R-:W-:Y:S01]  /*c700*/  MOV R152, R127 ;  /* 0x0000007f00987202 */ /* 0x000fe20000000f00 */
[----:B------:R-:W-:Y:S01]  /*c710*/  IMAD.MOV.U32 R180, RZ, RZ, R107 ;  /* 0x000000ffffb47224 */ /* 0x000fe200078e006b */
[----:B------:R-:W-:Y:S01]  /*c720*/  MOV R198, R153 ;  /* 0x0000009900c67202 */ /* 0x000fe20000000f00 */
[C---:B------:R-:W-:Y:S01]  /*c730*/  HMMA.16816.F32 R16, R68.reuse, R74, R16 ;  /* 0x0000004a4410723c */ /* 0x040fe20000001810 */
[----:B------:R-:W1:Y:S03]  /*c740*/  LDSM.16.MT88.4 R72, [R220+0x8000] ;  /* 0x00800000dc48783b */ /* 0x000e660000004200 */
[----:B------:R-:W-:Y:S01]  /*c750*/  MOV R162, R198 ;  /* 0x000000c600a27202 */ /* 0x000fe20000000f00 */
[----:B------:R-:W-:Y:S01]  /*c760*/  FADD.FTZ R92, R187, R0 ;  /* 0x00000000bb5c7221 */ /* 0x000fe20000010000 */
[----:B------:R-:W-:Y:S01]  /*c770*/  MUFU.EX2 R132, R80 ;  /* 0x0000005000847308 */ /* 0x000fe20000000800 */
[----:B------:R-:W-:Y:S02]  /*c780*/  MOV R198, R149 ;  /* 0x0000009500c67202 */ /* 0x000fe40000000f00 */
[----:B------:R-:W-:Y:S03]  /*c790*/  MOV R187, R180 ;  /* 0x000000b400bb7202 */ /* 0x000fe60000000f00 */
[----:B------:R-:W-:Y:S02]  /*c7a0*/  MOV R184, R156 ;  /* 0x0000009c00b87202 */ /* 0x000fe40000000f00 */
[----:B------:R-:W-:Y:S02]  /*c7b0*/  MOV R163, R162 ;  /* 0x000000a200a37202 */ /* 0x000fe40000000f00 */
[----:B------:R-:W-:Y:S01]  /*c7c0*/  MUFU.EX2 R149, R89 ;  /* 0x0000005900957308 */ /* 0x000fe20000000800 */
[----:B------:R-:W-:Y:S01]  /*c7d0*/  MOV R162, R167 ;  /* 0x000000a700a27202 */ /* 0x000fe20000000f00 */
[----:B------:R-:W-:Y:S01]  /*c7e0*/  IMAD.MOV.U32 R167, RZ, RZ, R199 ;  /* 0x000000ffffa77224 */ /* 0x000fe200078e00c7 */
[----:B------:R-:W-:Y:S02]  /*c7f0*/  MOV R199, R192 ;  /* 0x000000c000c77202 */ /* 0x000fe40000000f00 */
[----:B------:R-:W-:Y:S02]  /*c800*/  MOV R192, R228 ;  /* 0x000000e400c07202 */ /* 0x000fe40000000f00 */
[----:B------:R-:W-:Y:S02]  /*c810*/  MOV R203, R163 ;  /* 0x000000a300cb7202 */ /* 0x000fe40000000f00 */
[----:B------:R-:W-:Y:S01]  /*c820*/  MOV R163, R162 ;  /* 0x000000a200a37202 */ /* 0x000fe20000000f00 */
[----:B------:R-:W-:Y:S01]  /*c830*/  MUFU.EX2 R127, R97 ;  /* 0x00000061007f7308 */ /* 0x000fe20000000800 */
[----:B------:R-:W-:Y:S02]  /*c840*/  MOV R162, R167 ;  /* 0x000000a700a27202 */ /* 0x000fe40000000f00 */
[----:B------:R-:W-:Y:S01]  /*c850*/  MOV R167, R198 ;  /* 0x000000c600a77202 */ /* 0x000fe20000000f00 */
[----:B------:R-:W-:Y:S06]  /*c860*/  IMAD.MOV.U32 R198, RZ, RZ, R227 ;  /* 0x000000ffffc67224 */ /* 0x000fec00078e00e3 */
[----:B------:R4:W-:Y:S01]  /*c870*/  MUFU.EX2 R97, R81 ;  /* 0x0000005100617308 */ /* 0x0009e20000000800 */
[-C--:B-1----:R-:W-:Y:S09]  /*c880*/  HMMA.16816.F32 R20, R68, R72.reuse, R20 ;  /* 0x000000484414723c */ /* 0x082ff20000001814 */
[----:B------:R1:W1:Y:S01]  /*c890*/  MUFU.EX2 R107, R85 ;  /* 0x00000055006b7308 */ /* 0x0002620000000800 */
[C---:B------:R-:W-:Y:S09]  /*c8a0*/  HMMA.16816.F32 R24, R76.reuse, R72, R24 ;  /* 0x000000484c18723c */ /* 0x040ff20000001818 */
[----:B------:R-:W-:Y:S01]  /*c8b0*/  MUFU.EX2 R141, R96 ;  /* 0x00000060008d7308 */ /* 0x000fe20000000800 */
[-C--:B------:R-:W-:Y:S01]  /*c8c0*/  HMMA.16816.F32 R28, R76, R74.reuse, R28 ;  /* 0x0000004a4c1c723c */ /* 0x080fe2000000181c */
[----:B----4-:R-:W-:Y:S07]  /*c8d0*/  LDSM.16.MT88.4 R80, [R217+0x8800] ;  /* 0x00880000d950783b */ /* 0x010fee0000004200 */
[C---:B------:R-:W-:Y:S01]  /*c8e0*/  HMMA.16816.F32 R32, R68.reuse, R74, R32 ;  /* 0x0000004a4420723c */ /* 0x040fe20000001820 */
[----:B------:R-:W-:Y:S01]  /*c8f0*/  MUFU.EX2 R96, R88 ;  /* 0x0000005800607308 */ /* 0x000fe20000000800 */
[----:B------:R-:W4:Y:S02]  /*c900*/  LDSM.16.MT88.4 R72, [R218+0x8000] ;  /* 0x00800000da48783b */ /* 0x000f240000004200 */
[----:B-1----:R-:W-:Y:S01]  /*c910*/  FADD.FTZ R85, R145, R3 ;  /* 0x0000000391557221 */ /* 0x002fe20000010000 */
[----:B------:R-:W-:Y:S01]  /*c920*/  MOV R145, R144 ;  /* 0x0000009000917202 */ /* 0x000fe20000000f00 */
[----:B------:R-:W-:Y:S01]  /*c930*/  FADD.FTZ R3, R166, R84 ;  /* 0x00000054a6037221 */ /* 0x000fe20000010000 */
[----:B------:R-:W-:Y:S04]  /*c940*/  MOV R144, R160 ;  /* 0x000000a000907202 */ /* 0x000fe80000000f00 */
[----:B------:R-:W-:Y:S01]  /*c950*/  MUFU.EX2 R160, R243 ;  /* 0x000000f300a07308 */ /* 0x000fe20000000800 */
[----:B------:R-:W-:Y:S01]  /*c960*/  FADD.FTZ R0, R94, R3 ;  /* 0x000000035e007221 */ /* 0x000fe20000010000 */
[----:B------:R-:W-:Y:S01]  /*c970*/  MOV R166, R145 ;  /* 0x0000009100a67202 */ /* 0x000fe20000000f00 */
[----:B------:R-:W-:Y:S02]  /*c980*/  IMAD.MOV.U32 R145, RZ, RZ, R152 ;  /* 0x000000ffff917224 */ /* 0x000fe400078e0098 */
[----:B------:R-:W-:Y:S02]  /*c990*/  FADD.FTZ R3, R202, R92 ;  /* 0x0000005cca037221 */ /* 0x000fe40000010000 */
[----:B------:R-:W-:Y:S03]  /*c9a0*/  FADD.FTZ R92, R110, R0 ;  /* 0x000000006e5c7221 */ /* 0x000fe60000010000 */
[----:B------:R1:W-:Y:S10]  /*c9b0*/  MUFU.EX2 R243, R229 ;  /* 0x000000e500f37308 */ /* 0x0003f40000000800 */
[----:B------:R-:W-:Y:S10]  /*c9c0*/  MUFU.EX2 R204, R204 ;  /* 0x000000cc00cc7308 */ /* 0x000ff40000000800 */
[----:B------:R-:W-:Y:S01]  /*c9d0*/  MUFU.EX2 R139, R139 ;  /* 0x0000008b008b7308 */ /* 0x000fe20000000800 */
[-C--:B----4-:R-:W-:Y:S01]  /*c9e0*/  HMMA.16816.F32 R36, R68, R72.reuse, R36 ;  /* 0x000000484424723c */ /* 0x090fe20000001824 */
[----:B-1----:R2:W5:Y:S04]  /*c9f0*/  LDL.LU R229, [R1+0xb0] ;  /* 0x0000b00001e57983 */ /* 0x0025680000300800 */
[----:B------:R2:W5:Y:S03]  /*ca00*/  LDL.LU R228, [R1+0xac] ;  /* 0x0000ac0001e47983 */ /* 0x0005660000300800 */
[C---:B------:R-:W-:Y:S01]  /*ca10*/  HMMA.16816.F32 R40, R76.reuse, R72, R40 ;  /* 0x000000484c28723c */ /* 0x040fe20000001828 */
[----:B------:R-:W-:Y:S01]  /*ca20*/  MUFU.EX2 R138, R138 ;  /* 0x0000008a008a7308 */ /* 0x000fe20000000800 */
[----:B------:R2:W5:Y:S06]  /*ca30*/  LDL.LU R227, [R1+0xa8] ;  /* 0x0000a80001e37983 */ /* 0x00056c0000300800 */
[-C--:B------:R-:W-:Y:S03]  /*ca40*/  HMMA.16816.F32 R44, R76, R74.reuse, R44 ;  /* 0x0000004a4c2c723c */ /* 0x080fe6000000182c */
[----:B------:R-:W-:Y:S05]  /*ca50*/  MUFU.EX2 R129, R129 ;  /* 0x0000008100817308 */ /* 0x000fea0000000800 */
[C---:B------:R-:W-:Y:S01]  /*ca60*/  HMMA.16816.F32 R48, R68.reuse, R74, R48 ;  /* 0x0000004a4430723c */ /* 0x040fe20000001830 */
[----:B------:R-:W1:Y:S04]  /*ca70*/  LDSM.16.MT88.4 R72, [R219+0x8000] ;  /* 0x00800000db48783b */ /* 0x000e680000004200 */
[----:B------:R-:W-:Y:S10]  /*ca80*/  MUFU.EX2 R128, R128 ;  /* 0x0000008000807308 */ /* 0x000ff40000000800 */
[----:B------:R-:W-:Y:S10]  /*ca90*/  MUFU.EX2 R236, R236 ;  /* 0x000000ec00ec7308 */ /* 0x000ff40000000800 */
[----:B------:R-:W-:Y:S10]  /*caa0*/  MUFU.EX2 R215, R215 ;  /* 0x000000d700d77308 */ /* 0x000ff40000000800 */
[----:B------:R-:W-:Y:S01]  /*cab0*/  MUFU.EX2 R143, R117 ;  /* 0x00000075008f7308 */ /* 0x000fe20000000800 */
[-C--:B-1----:R-:W-:Y:S09]  /*cac0*/  HMMA.16816.F32 R52, R68, R72.reuse, R52 ;  /* 0x000000484434723c */ /* 0x082ff20000001834 */
[----:B------:R-:W-:Y:S01]  /*cad0*/  MUFU.EX2 R146, R116 ;  /* 0x0000007400927308 */ /* 0x000fe20000000800 */
[C---:B------:R-:W-:Y:S09]  /*cae0*/  HMMA.16816.F32 R56, R76.reuse, R72, R56 ;  /* 0x000000484c38723c */ /* 0x040ff20000001838 */
[----:B------:R-:W1:Y:S03]  /*caf0*/  MUFU.EX2 R140, R103 ;  /* 0x00000067008c7308 */ /* 0x000e660000000800 */
[----:B---3--:R-:W-:Y:S01]  /*cb00*/  F2FP.PACK_AB R72, R106, R102 ;  /* 0x000000666a48723e */ /* 0x008fe200000000ff */
[-C--:B------:R-:W-:Y:S01]  /*cb10*/  HMMA.16816.F32 R60, R76, R74.reuse, R60 ;  /* 0x0000004a4c3c723c */ /* 0x080fe2000000183c */
[----:B------:R-:W3:Y:S02]  /*cb20*/  LDSM.16.MT88.4 R76, [R220+0x8800] ;  /* 0x00880000dc4c783b */ /* 0x000ee40000004200 */
[----:B------:R-:W-:Y:S05]  /*cb30*/  F2FP.PACK_AB R73, R107, R101 ;  /* 0x000000656b49723e */ /* 0x000fea00000000ff */
[----:B------:R-:W-:Y:S01]  /*cb40*/  HMMA.16816.F32 R64, R68, R74, R64 ;  /* 0x0000004a4440723c */ /* 0x000fe20000001840 */
[----:B------:R4:W-:Y:S06]  /*cb50*/  MUFU.EX2 R170, R203 ;  /* 0x000000cb00aa7308 */ /* 0x0009ec0000000800 */
[----:B------:R-:W-:Y:S02]  /*cb60*/  F2FP.PACK_AB R68, R241, R242 ;  /* 0x000000f2f144723e */ /* 0x000fe400000000ff */
[----:B------:R-:W-:Y:S02]  /*cb70*/  F2FP.PACK_AB R69, R207, R208 ;  /* 0x000000d0cf45723e */ /* 0x000fe400000000ff */
[----:B------:R-:W-:Y:S01]  /*cb80*/  MUFU.EX2 R246, R246 ;  /* 0x000000f600f67308 */ /* 0x000fe20000000800 */
[----:B------:R-:W-:Y:S02]  /*cb90*/  F2FP.PACK_AB R70, R239, R240 ;  /* 0x000000f0ef46723e */ /* 0x000fe400000000ff */
[----:B------:R-:W-:Y:S02]  /*cba0*/  F2FP.PACK_AB R71, R205, R206 ;  /* 0x000000cecd47723e */ /* 0x000fe400000000ff */
[----:B------:R-:W-:Y:S02]  /*cbb0*/  F2FP.PACK_AB R74, R122, R100 ;  /* 0x000000647a4a723e */ /* 0x000fe400000000ff */
[----:B------:R-:W-:Y:S03]  /*cbc0*/  F2FP.PACK_AB R75, R123, R99 ;  /* 0x000000637b4b723e */ /* 0x000fe600000000ff */
[-C--:B------:R-:W-:Y:S01]  /*cbd0*/  HMMA.16816.F32 R4, R68, R80.reuse, R4 ;  /* 0x000000504404723c */ /* 0x080fe20000001804 */
[----:B------:R-:W-:Y:S02]  /*cbe0*/  MUFU.EX2 R156, R245 ;  /* 0x000000f5009c7308 */ /* 0x000fe40000000800 */
[----:B----4-:R-:W-:Y:S02]  /*cbf0*/  MOV R203, R163 ;  /* 0x000000a300cb7202 */ /* 0x010fe40000000f00 */
[----:B------:R-:W-:Y:S03]  /*cc00*/  MOV R163, R162 ;  /* 0x000000a200a37202 */ /* 0x000fe60000000f00 */
[C---:B------:R-:W-:Y:S03]  /*cc10*/  HMMA.16816.F32 R8, R72.reuse, R80, R8 ;  /* 0x000000504808723c */ /* 0x040fe60000001808 */
[----:B------:R-:W-:Y:S01]  /*cc20*/  MUFU.EX2 R245, R119 ;  /* 0x0000007700f57308 */ /* 0x000fe20000000800 */
[----:B------:R-:W-:Y:S02]  /*cc30*/  MOV R162, R167 ;  /* 0x000000a700a27202 */ /* 0x000fe40000000f00 */
[----:B------:R-:W-:Y:S02]  /*cc40*/  MOV R167, R187 ;  /* 0x000000bb00a77202 */ /* 0x000fe40000000f00 */
[-C--:B------:R-:W-:Y:S04]  /*cc50*/  HMMA.16816.F32 R12, R72, R82.reuse, R12 ;  /* 0x00000052480c723c */ /* 0x080fe8000000180c */
[----:B------:R-:W-:Y:S01]  /*cc60*/  MOV R187, R226 ;  /* 0x000000e200bb7202 */ /* 0x000fe20000000f00 */
[----:B------:R-:W-:Y:S01]  /*cc70*/  MUFU.EX2 R212, R212 ;  /* 0x000000d400d47308 */ /* 0x000fe20000000800 */
[----:B------:R2:W5:Y:S01]  /*cc80*/  LDL.LU R226, [R1+0xa4] ;  /* 0x0000a40001e27983 */ /* 0x0005620000300800 */
[----:B------:R-:W-:Y:S01]  /*cc90*/  MOV R202, R163 ;  /* 0x000000a300ca7202 */ /* 0x000fe20000000f00 */
[C---:B------:R-:W-:Y:S02]  /*cca0*/  HMMA.16816.F32 R16, R68.reuse, R82, R16 ;  /* 0x000000524410723c */ /* 0x040fe40000001810 */
[----:B------:R-:W4:Y:S02]  /*ccb0*/  LDSM.16.MT88.4 R80, [R218+0x8800] ;  /* 0x00880000da50783b */ /* 0x000f240000004200 */
[----:B------:R-:W-:Y:S02]  /*ccc0*/  MOV R163, R184 ;  /* 0x000000b800a37202 */ /* 0x000fe40000000f00 */
[----:B------:R-:W-:Y:S01]  /*ccd0*/  MOV R184, R169 ;  /* 0x000000a900b87202 */ /* 0x000fe20000000f00 */
[----:B------:R-:W-:Y:S01]  /*cce0*/  MUFU.EX2 R157, R211 ;  /* 0x000000d3009d7308 */ /* 0x000fe20000000800 */
[-C--:B---3--:R-:W-:Y:S08]  /*ccf0*/  HMMA.16816.F32 R20, R68, R76.reuse, R20 ;  /* 0x0000004c4414723c */ /* 0x088ff00000001814 */
[C---:B------:R-:W-:Y:S01]  /*cd00*/  HMMA.16816.F32 R24, R72.reuse, R76, R24 ;  /* 0x0000004c4818723c */ /* 0x040fe20000001818 */
[----:B------:R3:W-:Y:S07]  /*cd10*/  MUFU.EX2 R169, R225 ;  /* 0x000000e100a97308 */ /* 0x0007ee0000000800 */
[-C--:B------:R-:W-:Y:S03]  /*cd20*/  HMMA.16816.F32 R28, R72, R78.reuse, R28 ;  /* 0x0000004e481c723c */ /* 0x080fe6000000181c */
[----:B------:R-:W-:Y:S05]  /*cd30*/  MUFU.EX2 R159, R244 ;  /* 0x000000f4009f7308 */ /* 0x000fea0000000800 */
[C---:B------:R-:W-:Y:S01]  /*cd40*/  HMMA.16816.F32 R32, R68.reuse, R78, R32 ;  /* 0x0000004e4420723c */ /* 0x040fe20000001820 */
[----:B------:R-:W1:Y:S04]  /*cd50*/  LDSM.16.MT88.4 R76, [R219+0x8800] ;  /* 0x00880000db4c783b */ /* 0x000e680000004200 */
[----:B------:R-:W-:Y:S04]  /*cd60*/  MUFU.EX2 R158, R210 ;  /* 0x000000d2009e7308 */ /* 0x000fe80000000800 */
[----:B---3--:R2:W5:Y:S01]  /*cd70*/  LDL.LU R225, [R1+0xa0] ;  /* 0x0000a00001e17983 */ /* 0x0085620000300800 */
[-C--:B----4-:R-:W-:Y:S05]  /*cd80*/  HMMA.16816.F32 R36, R68, R80.reuse, R36 ;  /* 0x000000504424723c */ /* 0x090fea0000001824 */
[----:B------:R-:W-:Y:S03]  /*cd90*/  MUFU.EX2 R183, R209 ;  /* 0x000000d100b77308 */ /* 0x000fe60000000800 */
[C---:B------:R-:W-:Y:S07]  /*cda0*/  HMMA.16816.F32 R40, R72.reuse, R80, R40 ;  /* 0x000000504828723c */ /* 0x040fee0000001828 */
[----:B------:R3:W-:Y:S01]  /*cdb0*/  MUFU.EX2 R150, R93 ;  /* 0x0000005d00967308 */ /* 0x0007e20000000800 */
[-C--:B------:R-:W-:Y:S08]  /*cdc0*/  HMMA.16816.F32 R44, R72, R82.reuse, R44 ;  /* 0x00000052482c723c */ /* 0x080ff0000000182c */
[C---:B------:R-:W-:Y:S01]  /*cdd0*/  HMMA.16816.F32 R48, R68.reuse, R82, R48 ;  /* 0x000000524430723c */ /* 0x040fe20000001830 */
[----:B------:R-:W4:Y:S01]  /*cde0*/  LDSM.16.MT88.4 R80, [R217+0x9000] ;  /* 0x00900000d950783b */ /* 0x000f220000004200 */
[----:B------:R-:W-:Y:S06]  /*cdf0*/  MUFU.EX2 R153, R112 ;  /* 0x0000007000997308 */ /* 0x000fec0000000800 */
[-C--:B-1----:R-:W-:Y:S04]  /*ce00*/  HMMA.16816.F32 R52, R68, R76.reuse, R52 ;  /* 0x0000004c4434723c */ /* 0x082fe80000001834 */
[----:B------:R-:W-:Y:S01]  /*ce10*/  MUFU.EX2 R152, R113 ;  /* 0x0000007100987308 */ /* 0x000fe20000000800 */
[----:B---3--:R-:W-:Y:S03]  /*ce20*/  FADD.FTZ R93, R242, R3 ;  /* 0x00000003f25d7221 */ /* 0x008fe60000010000 */
[C---:B------:R-:W-:Y:S06]  /*ce30*/  HMMA.16816.F32 R56, R72.reuse, R76, R56 ;  /* 0x0000004c4838723c */ /* 0x040fec0000001838 */
[----:B------:R-:W-:Y:S01]  /*ce40*/  MUFU.EX2 R151, R118 ;  /* 0x0000007600977308 */ /* 0x000fe20000000800 */
[----:B------:R-:W-:Y:S01]  /*ce50*/  FADD.FTZ R77, R147, R85 ;  /* 0x00000055934d7221 */ /* 0x000fe20000010000 */
[-C--:B------:R-:W-:Y:S01]  /*ce60*/  HMMA.16816.F32 R60, R72, R78.reuse, R60 ;  /* 0x0000004e483c723c */ /* 0x080fe2000000183c */
[----:B------:R-:W1:Y:S03]  /*ce70*/  LDSM.16.MT88.4 R84, [R220+0x9000] ;  /* 0x00900000dc54783b */ /* 0x000e660000004200 */
[----:B------:R-:W-:Y:S01]  /*ce80*/  FADD.FTZ R76, R90, R133 ;  /* 0x000000855a4c7221 */ /* 0x000fe20000010000 */
[----:B------:R-:W-:Y:S01]  /*ce90*/  MOV R147, R167 ;  /* 0x000000a700937202 */ /* 0x000fe20000000f00 */
[----:B------:R-:W-:Y:S01]  /*cea0*/  FADD.FTZ R95, R95, R77 ;  /* 0x0000004d5f5f7221 */ /* 0x000fe20000010000 */
[----:B------:R-:W-:Y:S01]  /*ceb0*/  F2FP.PACK_AB R72, R127, R98 ;  /* 0x000000627f48723e */ /* 0x000fe200000000ff */
[----:B------:R-:W-:Y:S01]  /*cec0*/  HMMA.16816.F32 R64, R68, R78, R64 ;  /* 0x0000004e4440723c */ /* 0x000fe20000001840 */
[----:B------:R-:W3:Y:S03]  /*ced0*/  MUFU.EX2 R182, R131 ;  /* 0x0000008300b67308 */ /* 0x000ee60000000800 */
[----:B------:R-:W-:Y:S01]  /*cee0*/  F2FP.PACK_AB R73, R132, R97 ;  /* 0x000000618449723e */ /* 0x000fe200000000ff */
[----:B------:R-:W-:Y:S01]  /*cef0*/  IMAD.MOV.U32 R167, RZ, RZ, R144 ;  /* 0x000000ffffa77224 */ /* 0x000fe200078e0090 */
[----:B------:R-:W-:Y:S01]  /*cf00*/  F2FP.PACK_AB R74, R140, R141 ;  /* 0x0000008d8c4a723e */ /* 0x000fe200000000ff */
[----:B------:R-:W-:Y:S01]  /*cf10*/  FADD.FTZ R94, R111, R76 ;  /* 0x0000004c6f5e7221 */ /* 0x000fe20000010000 */
[----:B------:R-:W-:Y:S01]  /*cf20*/  F2FP.PACK_AB R68, R237, R238 ;  /* 0x000000eeed44723e */ /* 0x000fe200000000ff */
[----:B------:R-:W-:Y:S02]  /*cf30*/  LDSM.16.MT88.4 R76, [R219+0x9000] ;  /* 0x00900000db4c783b */ /* 0x000fe40000004200 */
[----:B------:R-:W-:Y:S01]  /*cf40*/  MUFU.EX2 R148, R114 ;  /* 0x0000007200947308 */ /* 0x000fe20000000800 */
[----:B------:R-:W-:Y:S01]  /*cf50*/  F2FP.PACK_AB R69, R128, R129 ;  /* 0x000000818045723e */ /* 0x000fe200000000ff */
[----:B------:R-:W-:Y:S01]  /*cf60*/  FADD.FTZ R0, R102, R94 ;  /* 0x0000005e66007221 */ /* 0x000fe20000010000 */
[----:B------:R-:W-:Y:S01]  /*cf70*/  F2FP.PACK_AB R70, R215, R236 ;  /* 0x000000ecd746723e */ /* 0x000fe200000000ff */
[----:B------:R-:W-:Y:S01]  /*cf80*/  FADD.FTZ R3, R208, R95 ;  /* 0x0000005fd0037221 */ /* 0x000fe20000010000 */
[----:B------:R-:W-:Y:S01]  /*cf90*/  F2FP.PACK_AB R71, R146, R143 ;  /* 0x0000008f9247723e */ /* 0x000fe200000000ff */
[----:B------:R-:W-:Y:S01]  /*cfa0*/  FADD.FTZ R0, R106, R0 ;  /* 0x000000006a007221 */ /* 0x000fe20000010000 */
[----:B------:R-:W-:Y:S01]  /*cfb0*/  F2FP.PACK_AB R75, R142, R96 ;  /* 0x000000608e4b723e */ /* 0x000fe200000000ff */
[----:B------:R-:W-:Y:S01]  /*cfc0*/  FADD.FTZ R3, R207, R3 ;  /* 0x00000003cf037221 */ /* 0x000fe20000010000 */
[----:B------:R-:W-:Y:S01]  /*cfd0*/  MOV R144, R196 ;  /* 0x000000c400907202 */ /* 0x000fe20000000f00 */
[----:B------:R-:W-:Y:S01]  /*cfe0*/  MUFU.EX2 R94, R189 ;  /* 0x000000bd005e7308 */ /* 0x000fe20000000800 */
[----:B------:R-:W-:Y:S01]  /*cff0*/  MOV R196, R91 ;  /* 0x0000005b00c47202 */ /* 0x000fe20000000f00 */
[-C--:B----4-:R-:W-:Y:S01]  /*d000*/  HMMA.16816.F32 R4, R68, R80.reuse, R4 ;  /* 0x000000504404723c */ /* 0x090fe20000001804 */
[----:B------:R-:W4:Y:S02]  /*d010*/  LDSM.16.MT88.4 R88, [R218+0x9000] ;  /* 0x00900000da58783b */ /* 0x000f240000004200 */
[----:B------:R-:W-:Y:S02]  /*d020*/  FADD.FTZ R0, R100, R0 ;  /* 0x0000000064007221 */ /* 0x000fe40000010000 */
[----:B------:R-:W-:Y:S02]  /*d030*/  FADD.FTZ R3, R206, R3 ;  /* 0x00000003ce037221 */ /* 0x000fe40000010000 */
[----:B------:R-:W-:Y:S01]  /*d040*/  FADD.FTZ R0, R122, R0 ;  /* 0x000000007a007221 */ /* 0x000fe20000010000 */
[C---:B------:R-:W-:Y:S01]  /*d050*/  HMMA.16816.F32 R8, R72.reuse, R80, R8 ;  /* 0x000000504808723c */ /* 0x040fe20000001808 */
[----:B------:R-:W-:Y:S03]  /*d060*/  MUFU.EX2 R100, R172 ;  /* 0x000000ac00647308 */ /* 0x000fe60000000800 */
[----:B------:R-:W-:Y:S02]  /*d070*/  FADD.FTZ R0, R98, R0 ;  /* 0x0000000062007221 */ /* 0x000fe40000010000 */
[----:B------:R-:W-:Y:S02]  /*d080*/  FADD.FTZ R3, R205, R3 ;  /* 0x00000003cd037221 */ /* 0x000fe40000010000 */
[-C--:B------:R-:W-:Y:S03]  /*d090*/  HMMA.16816.F32 R12, R72, R82.reuse, R12 ;  /* 0x00000052480c723c */ /* 0x080fe6000000180c */
[----:B------:R-:W-:Y:S01]  /*d0a0*/  MUFU.EX2 R98, R176 ;  /* 0x000000b000627308 */ /* 0x000fe20000000800 */
[----:B------:R-:W-:Y:S02]  /*d0b0*/  FADD.FTZ R0, R127, R0 ;  /* 0x000000007f007221 */ /* 0x000fe40000010000 */
[----:B------:R-:W-:Y:S02]  /*d0c0*/  FADD.FTZ R3, R129, R3 ;  /* 0x0000000381037221 */ /* 0x000fe40000010000 */
[C---:B------:R-:W-:Y:S01]  /*d0d0*/  HMMA.16816.F32 R16, R68.reuse, R82, R16 ;  /* 0x000000524410723c */ /* 0x040fe20000001810 */
[----:B------:R-:W2:Y:S03]  /*d0e0*/  LDSM.16.MT88.4 R80, [R217+0x9800] ;  /* 0x00980000d950783b */ /* 0x000ea60000004200 */
[----:B------:R-:W-:Y:S01]  /*d0f0*/  FADD.FTZ R0, R141, R0 ;  /* 0x000000008d007221 */ /* 0x000fe20000010000 */
[----:B------:R-:W2:Y:S01]  /*d100*/  MUFU.EX2 R180, R109 ;  /* 0x0000006d00b47308 */ /* 0x000ea20000000800 */
[----:B------:R-:W-:Y:S02]  /*d110*/  FADD.FTZ R3, R128, R3 ;  /* 0x0000000380037221 */ /* 0x000fe40000010000 */
[-C--:B-1----:R-:W-:Y:S04]  /*d120*/  HMMA.16816.F32 R20, R68, R84.reuse, R20 ;  /* 0x000000544414723c */ /* 0x082fe80000001814 */
[----:B------:R-:W-:Y:S03]  /*d130*/  FADD.FTZ R3, R143, R3 ;  /* 0x000000038f037221 */ /* 0x000fe60000010000 */
[----:B------:R-:W-:Y:S01]  /*d140*/  MUFU.EX2 R181, R181 ;  /* 0x000000b500b57308 */ /* 0x000fe20000000800 */
[C---:B------:R-:W-:Y:S08]  /*d150*/  HMMA.16816.F32 R24, R72.reuse, R84, R24 ;  /* 0x000000544818723c */ /* 0x040ff00000001818 */
[-C--:B------:R-:W-:Y:S01]  /*d160*/  HMMA.16816.F32 R28, R72, R86.reuse, R28 ;  /* 0x00000056481c723c */ /* 0x080fe2000000181c */
[----:B------:R-:W-:Y:S07]  /*d170*/  MUFU.EX2 R250, R250 ;  /* 0x000000fa00fa7308 */ /* 0x000fee0000000800 */
[C---:B------:R-:W-:Y:S01]  /*d180*/  HMMA.16816.F32 R32, R68.reuse, R86, R32 ;  /* 0x000000564420723c */ /* 0x040fe20000001820 */
[----:B------:R-:W1:Y:S02]  /*d190*/  LDSM.16.MT88.4 R84, [R220+0x9800] ;  /* 0x00980000dc54783b */ /* 0x000e640000004200 */
[----:B------:R-:W-:Y:S05]  /*d1a0*/  MUFU.EX2 R249, R249 ;  /* 0x000000f900f97308 */ /* 0x000fea0000000800 */
[-C--:B----4-:R-:W-:Y:S05]  /*d1b0*/  HMMA.16816.F32 R36, R68, R88.reuse, R36 ;  /* 0x000000584424723c */ /* 0x090fea0000001824 */
[----:B------:R-:W-:Y:S03]  /*d1c0*/  MUFU.EX2 R244, R154 ;  /* 0x0000009a00f47308 */ /* 0x000fe60000000800 */
[C---:B------:R-:W-:Y:S07]  /*d1d0*/  HMMA.16816.F32 R40, R72.reuse, R88, R40 ;  /* 0x000000584828723c */ /* 0x040fee0000001828 */
[----:B------:R-:W-:Y:S01]  /*d1e0*/  MUFU.EX2 R252, R252 ;  /* 0x000000fc00fc7308 */ /* 0x000fe20000000800 */
[-C--:B------:R-:W-:Y:S08]  /*d1f0*/  HMMA.16816.F32 R44, R72, R90.reuse, R44 ;  /* 0x0000005a482c723c */ /* 0x080ff0000000182c */
[C---:B------:R-:W-:Y:S01]  /*d200*/  HMMA.16816.F32 R48, R68.reuse, R90, R48 ;  /* 0x0000005a4430723c */ /* 0x040fe20000001830 */
[----:B------:R-:W4:Y:S01]  /*d210*/  LDSM.16.MT88.4 R88, [R218+0x9800] ;  /* 0x00980000da58783b */ /* 0x000f220000004200 */
[----:B------:R-:W-:Y:S06]  /*d220*/  MUFU.EX2 R248, R248 ;  /* 0x000000f800f87308 */ /* 0x000fec0000000800 */
[-C--:B------:R-:W-:Y:S04]  /*d230*/  HMMA.16816.F32 R52, R68, R76.reuse, R52 ;  /* 0x0000004c4434723c */ /* 0x080fe80000001834 */
[----:B------:R-:W-:Y:S04]  /*d240*/  MUFU.EX2 R247, R247 ;  /* 0x000000f700f77308 */ /* 0x000fe80000000800 */
[C---:B------:R-:W-:Y:S06]  /*d250*/  HMMA.16816.F32 R56, R72.reuse, R76, R56 ;  /* 0x0000004c4838723c */ /* 0x040fec0000001838 */
[----:B------:R-:W-:Y:S02]  /*d260*/  MUFU.EX2 R214, R214 ;  /* 0x000000d600d67308 */ /* 0x000fe40000000800 */
[-C--:B------:R-:W-:Y:S07]  /*d270*/  HMMA.16816.F32 R60, R72, R78.reuse, R60 ;  /* 0x0000004e483c723c */ /* 0x080fee000000183c */
[----:B------:R-:W-:Y:S01]  /*d280*/  FADD.FTZ R72, R101, R92 ;  /* 0x0000005c65487221 */ /* 0x000fe20000010000 */
[----:B------:R-:W-:Y:S01]  /*d290*/  HMMA.16816.F32 R64, R68, R78, R64 ;  /* 0x0000004e4440723c */ /* 0x000fe20000001840 */
[----:B------:R-:W1:Y:S01]  /*d2a0*/  LDSM.16.MT88.4 R76, [R219+0x9800] ;  /* 0x00980000db4c783b */ /* 0x000e620000004200 */
[----:B------:R4:W-:Y:S02]  /*d2b0*/  MUFU.EX2 R101, R173 ;  /* 0x000000ad00657308 */ /* 0x0009e40000000800 */
[----:B------:R-:W-:Y:S01]  /*d2c0*/  FADD.FTZ R73, R241, R93 ;  /* 0x0000005df1497221 */ /* 0x000fe20000010000 */
[----:B---3--:R-:W-:Y:S01]  /*d2d0*/  F2FP.PACK_AB R74, R182, R151 ;  /* 0x00000097b64a723e */ /* 0x008fe200000000ff */
[----:B------:R-:W-:Y:S01]  /*d2e0*/  FADD.FTZ R92, R107, R72 ;  /* 0x000000486b5c7221 */ /* 0x000fe20000010000 */
[----:B------:R-:W-:Y:S01]  /*d2f0*/  F2FP.PACK_AB R68, R156, R246 ;  /* 0x000000f69c44723e */ /* 0x000fe200000000ff */
[----:B------:R-:W-:Y:S01]  /*d300*/  FADD.FTZ R93, R240, R73 ;  /* 0x00000049f05d7221 */ /* 0x000fe20000010000 */
[----:B------:R-:W-:Y:S03]  /*d310*/  F2FP.PACK_AB R69, R157, R212 ;  /* 0x000000d49d45723e */ /* 0x000fe600000000ff */
[----:B------:R-:W-:Y:S01]  /*d320*/  F2FP.PACK_AB R70, R160, R159 ;  /* 0x0000009fa046723e */ /* 0x000fe200000000ff */
[----:B------:R-:W-:Y:S01]  /*d330*/  MUFU.EX2 R213, R213 ;  /* 0x000000d500d57308 */ /* 0x000fe20000000800 */
[----:B------:R-:W-:Y:S02]  /*d340*/  F2FP.PACK_AB R71, R183, R158 ;  /* 0x0000009eb747723e */ /* 0x000fe400000000ff */
[----:B------:R-:W-:Y:S02]  /*d350*/  F2FP.PACK_AB R72, R152, R153 ;  /* 0x000000999848723e */ /* 0x000fe400000000ff */
[----:B------:R-:W-:Y:S02]  /*d360*/  F2FP.PACK_AB R73, R150, R149 ;  /* 0x000000959649723e */ /* 0x000fe400000000ff */
[----:B--2---:R-:W-:Y:S01]  /*d370*/  F2FP.PACK_AB R75, R180, R148 ;  /* 0x00000094b44b723e */ /* 0x004fe200000000ff */
[-C--:B------:R-:W-:Y:S02]  /*d380*/  HMMA.16816.F32 R4, R68, R80.reuse, R4 ;  /* 0x000000504404723c */ /* 0x080fe40000001804 */
[----:B------:R-:W-:Y:S01]  /*d390*/  MUFU.EX2 R154, R108 ;  /* 0x0000006c009a7308 */ /* 0x000fe20000000800 */
[----:B----4-:R-:W-:Y:S05]  /*d3a0*/  LDSM.16.MT88.4 R172, [R218+0xb800] ;  /* 0x00b80000daac783b */ /* 0x010fea0000004200 */
[C---:B------:R-:W-:Y:S04]  /*d3b0*/  HMMA.16816.F32 R8, R72.reuse, R80, R8 ;  /* 0x000000504808723c */ /* 0x040fe80000001808 */
[----:B------:R-:W-:Y:S04]  /*d3c0*/  MUFU.EX2 R155, R105 ;  /* 0x00000069009b7308 */ /* 0x000fe80000000800 */
[-C--:B------:R-:W-:Y:S06]  /*d3d0*/  HMMA.16816.F32 R12, R72, R82.reuse, R12 ;  /* 0x00000052480c723c */ /* 0x080fec000000180c */
[----:B------:R-:W2:Y:S02]  /*d3e0*/  MUFU.EX2 R210, R130 ;  /* 0x0000008200d27308 */ /* 0x000ea40000000800 */
[C---:B------:R-:W-:Y:S01]  /*d3f0*/  HMMA.16816.F32 R16, R68.reuse, R82, R16 ;  /* 0x000000524410723c */ /* 0x040fe20000001810 */
[----:B------:R-:W3:Y:S07]  /*d400*/  LDSM.16.MT88.4 R80, [R217+0xa000] ;  /* 0x00a00000d950783b */ /* 0x000eee0000004200 */
[-C--:B-1----:R-:W-:Y:S01]  /*d410*/  HMMA.16816.F32 R20, R68, R84.reuse, R20 ;  /* 0x000000544414723c */ /* 0x082fe20000001814 */
[----:B------:R-:W-:Y:S07]  /*d420*/  MUFU.EX2 R130, R120 ;  /* 0x0000007800827308 */ /* 0x000fee0000000800 */
[C---:B------:R-:W-:Y:S03]  /*d430*/  HMMA.16816.F32 R24, R72.reuse, R84, R24 ;  /* 0x000000544818723c */ /* 0x040fe60000001818 */
[----:B------:R-:W-:Y:S05]  /*d440*/  MUFU.EX2 R211, R104 ;  /* 0x0000006800d37308 */ /* 0x000fea0000000800 */
[-C--:B------:R-:W-:Y:S05]  /*d450*/  HMMA.16816.F32 R28, R72, R86.reuse, R28 ;  /* 0x00000056481c723c */ /* 0x080fea000000181c */
[----:B------:R-:W1:Y:S03]  /*d460*/  MUFU.EX2 R209, R115 ;  /* 0x0000007300d17308 */ /* 0x000e660000000800 */
[C---:B------:R-:W-:Y:S01]  /*d470*/  HMMA.16816.F32 R32, R68.reuse, R86, R32 ;  /* 0x000000564420723c */ /* 0x040fe20000001820 */
[----:B------:R-:W4:Y:S06]  /*d480*/  LDSM.16.MT88.4 R84, [R220+0xa000] ;  /* 0x00a00000dc54783b */ /* 0x000f2c0000004200 */
[----:B------:R1:W-:Y:S01]  /*d490*/  MUFU.EX2 R171, R203 ;  /* 0x000000cb00ab7308 */ /* 0x0003e20000000800 */
[-C--:B------:R-:W-:Y:S08]  /*d4a0*/  HMMA.16816.F32 R36, R68, R88.reuse, R36 ;  /* 0x000000584424723c */ /* 0x080ff00000001824 */
[C---:B------:R-:W-:Y:S01]  /*d4b0*/  HMMA.16816.F32 R40, R72.reuse, R88, R40 ;  /* 0x000000584828723c */ /* 0x040fe20000001828 */
[----:B------:R-:W-:Y:S07]  /*d4c0*/  MUFU.EX2 R251, R251 ;  /* 0x000000fb00fb7308 */ /* 0x000fee0000000800 */
[-C--:B------:R-:W-:Y:S03]  /*d4d0*/  HMMA.16816.F32 R44, R72, R90.reuse, R44 ;  /* 0x0000005a482c723c */ /* 0x080fe6000000182c */
[----:B------:R-:W-:Y:S01]  /*d4e0*/  MUFU.EX2 R168, R168 ;  /* 0x000000a800a87308 */ /* 0x000fe20000000800 */
[----:B-1----:R-:W-:Y:S04]  /*d4f0*/  MOV R203, R202 ;  /* 0x000000ca00cb7202 */ /* 0x002fe80000000f00 */
[C---:B------:R-:W-:Y:S01]  /*d500*/  HMMA.16816.F32 R48, R68.reuse, R90, R48 ;  /* 0x0000005a4430723c */ /* 0x040fe20000001830 */
[----:B------:R-:W1:Y:S03]  /*d510*/  LDSM.16.MT88.4 R88, [R218+0xa000] ;  /* 0x00a00000da58783b */ /* 0x000e660000004200 */
[----:B------:R-:W-:Y:S01]  /*d520*/  MOV R202, R163 ;  /* 0x000000a300ca7202 */ /* 0x000fe20000000f00 */
[----:B------:R-:W-:Y:S01]  /*d530*/  IMAD.MOV.U32 R163, RZ, RZ, R184 ;  /* 0x000000ffffa37224 */ /* 0x000fe200078e00b8 */
[----:B------:R-:W-:Y:S01]  /*d540*/  MOV R184, R224 ;  /* 0x000000e000b87202 */ /* 0x000fe20000000f00 */
[----:B------:R-:W-:Y:S01]  /*d550*/  MUFU.EX2 R147, R147 ;  /* 0x0000009300937308 */ /* 0x000fe20000000800 */
[-C--:B------:R-:W-:Y:S01]  /*d560*/  HMMA.16816.F32 R52, R68, R76.reuse, R52 ;  /* 0x0000004c4434723c */ /* 0x080fe20000001834 */
[----:B------:R1:W5:Y:S03]  /*d570*/  LDL.LU R224, [R1+0x9c] ;  /* 0x00009c0001e07983 */ /* 0x0003660000300800 */
[----:B------:R-:W-:Y:S02]  /*d580*/  MOV R190, R203 ;  /* 0x000000cb00be7202 */ /* 0x000fe40000000f00 */
[----:B------:R-:W-:Y:S02]  /*d590*/  MOV R203, R202 ;  /* 0x000000ca00cb7202 */ /* 0x000fe40000000f00 */
[C---:B------:R-:W-:Y:S01]  /*d5a0*/  HMMA.16816.F32 R56, R72.reuse, R76, R56 ;  /* 0x0000004c4838723c */ /* 0x040fe20000001838 */
[----:B------:R-:W-:Y:S03]  /*d5b0*/  MUFU.EX2 R145, R145 ;  /* 0x0000009100917308 */ /* 0x000fe60000000800 */
[----:B------:R-:W-:Y:S02]  /*d5c0*/  MOV R202, R163 ;  /* 0x000000a300ca7202 */ /* 0x000fe40000000f00 */
[----:B------:R-:W-:Y:S02]  /*d5d0*/  MOV R163, R223 ;  /* 0x000000df00a37202 */ /* 0x000fe40000000f00 */
[-C--:B------:R-:W-:Y:S01]  /*d5e0*/  HMMA.16816.F32 R60, R72, R78.reuse, R60 ;  /* 0x0000004e483c723c */ /* 0x080fe2000000183c */
[----:B------:R1:W5:Y:S02]  /*d5f0*/  LDL.LU R223, [R1+0x98] ;  /* 0x0000980001df7983 */ /* 0x0003640000300800 */
[----:B------:R-:W-:Y:S01]  /*d600*/  MUFU.EX2 R118, R203 ;  /* 0x000000cb00767308 */ /* 0x000fe20000000800 */
[----:B------:R-:W-:Y:S02]  /*d610*/  MOV R191, R190 ;  /* 0x000000be00bf7202 */ /* 0x000fe40000000f00 */
[----:B------:R-:W-:Y:S01]  /*d620*/  MOV R190, R202 ;  /* 0x000000ca00be7202 */ /* 0x000fe20000000f00 */
[----:B------:R-:W-:Y:S01]  /*d630*/  FADD.FTZ R72, R99, R92 ;  /* 0x0000005c63487221 */ /* 0x000fe20000010000 */
[----:B------:R-:W-:Y:S01]  /*d640*/  HMMA.16816.F32 R64, R68, R78, R64 ;  /* 0x0000004e4440723c */ /* 0x000fe20000001840 */
[----:B------:R-:W1:Y:S03]  /*d650*/  LDSM.16.MT88.4 R76, [R219+0xa000] ;  /* 0x00a00000db4c783b */ /* 0x000e660000004200 */
[----:B------:R-:W-:Y:S01]  /*d660*/  FADD.FTZ R73, R239, R93 ;  /* 0x0000005def497221 */ /* 0x000fe20000010000 */
[----:B--2---:R-:W-:Y:S01]  /*d670*/  F2FP.PACK_AB R74, R245, R210 ;  /* 0x000000d2f54a723e */ /* 0x004fe200000000ff */
[----:B------:R-:W-:Y:S01]  /*d680*/  FADD.FTZ R92, R123, R72 ;  /* 0x000000487b5c7221 */ /* 0x000fe20000010000 */
[----:B------:R-:W-:Y:S01]  /*d690*/  F2FP.PACK_AB R68, R243, R181 ;  /* 0x000000b5f344723e */ /* 0x000fe200000000ff */
[----:B------:R-:W-:Y:S01]  /*d6a0*/  FADD.FTZ R93, R238, R73 ;  /* 0x00000049ee5d7221 */ /* 0x000fe20000010000 */
[----:B------:R-:W-:Y:S01]  /*d6b0*/  F2FP.PACK_AB R69, R249, R250 ;  /* 0x000000faf945723e */ /* 0x000fe200000000ff */
[----:B------:R2:W-:Y:S02]  /*d6c0*/  MUFU.EX2 R99, R177 ;  /* 0x000000b100637308 */ /* 0x0005e40000000800 */
[----:B------:R-:W-:Y:S01]  /*d6d0*/  F2FP.PACK_AB R70, R252, R244 ;  /* 0x000000f4fc46723e */ /* 0x000fe200000000ff */
[----:B------:R-:W-:Y:S01]  /*d6e0*/  IMAD.MOV.U32 R202, RZ, RZ, R186 ;  /* 0x000000ffffca7224 */ /* 0x000fe200078e00ba */
[----:B------:R-:W-:Y:S02]  /*d6f0*/  F2FP.PACK_AB R71, R247, R248 ;  /* 0x000000f8f747723e */ /* 0x000fe400000000ff */
[----:B------:R-:W-:Y:S02]  /*d700*/  MOV R186, R222 ;  /* 0x000000de00ba7202 */ /* 0x000fe40000000f00 */
[----:B------:R1:W5:Y:S01]  /*d710*/  LDL.LU R222, [R1+0x94] ;  /* 0x0000940001de7983 */ /* 0x0003620000300800 */
[----:B------:R-:W-:Y:S01]  /*d720*/  F2FP.PACK_AB R72, R213, R214 ;  /* 0x000000d6d548723e */ /* 0x000fe200000000ff */
[----:B------:R-:W-:Y:S01]  /*d730*/  MUFU.EX2 R144, R144 ;  /* 0x0000009000907308 */ /* 0x000fe20000000800 */
[-C--:B---3--:R-:W-:Y:S03]  /*d740*/  HMMA.16816.F32 R4, R68, R80.reuse, R4 ;  /* 0x000000504404723c */ /* 0x088fe60000001804 */
[----:B------:R-:W-:Y:S02]  /*d750*/  F2FP.PACK_AB R73, R155, R154 ;  /* 0x0000009a9b49723e */ /* 0x000fe400000000ff */
[----:B------:R-:W-:Y:S02]  /*d760*/  F2FP.PACK_AB R75, R209, R211 ;  /* 0x000000d3d14b723e */ /* 0x000fe400000000ff */
[----:B------:R-:W-:Y:S02]  /*d770*/  MOV R194, R191 ;  /* 0x000000bf00c27202 */ /* 0x000fe40000000f00 */
[----:B------:R-:W-:Y:S01]  /*d780*/  MOV R191, R190 ;  /* 0x000000be00bf7202 */ /* 0x000fe20000000f00 */
[----:B------:R-:W-:Y:S02]  /*d790*/  MUFU.EX2 R121, R121 ;  /* 0x0000007900797308 */ /* 0x000fe40000000800 */
[C---:B------:R-:W-:Y:S01]  /*d7a0*/  HMMA.16816.F32 R8, R72.reuse, R80, R8 ;  /* 0x000000504808723c */ /* 0x040fe20000001808 */
[----:B--2---:R-:W-:Y:S03]  /*d7b0*/  LDSM.16.MT88.4 R176, [R220+0xb800] ;  /* 0x00b80000dcb0783b */ /* 0x004fe60000004200 */
[----:B------:R-:W-:Y:S02]  /*d7c0*/  MOV R190, R202 ;  /* 0x000000ca00be7202 */ /* 0x000fe40000000f00 */
[----:B------:R-:W-:Y:S02]  /*d7d0*/  MOV R202, R161 ;  /* 0x000000a100ca7202 */ /* 0x000fe40000000f00 */
[-C--:B------:R-:W-:Y:S01]  /*d7e0*/  HMMA.16816.F32 R12, R72, R82.reuse, R12 ;  /* 0x00000052480c723c */ /* 0x080fe2000000180c */
[----:B------:R-:W-:Y:S03]  /*d7f0*/  MUFU.EX2 R124, R124 ;  /* 0x0000007c007c7308 */ /* 0x000fe60000000800 */
[----:B------:R-:W-:Y:S02]  /*d800*/  MOV R161, R221 ;  /* 0x000000dd00a17202 */ /* 0x000fe40000000f00 */
[----:B------:R2:W5:Y:S01]  /*d810*/  LDL.LU R221, [R1+0x90] ;  /* 0x0000900001dd7983 */ /* 0x0005620000300800 */
[----:B------:R-:W-:Y:S01]  /*d820*/  MOV R195, R194 ;  /* 0x000000c200c37202 */ /* 0x000fe20000000f00 */
[C---:B------:R-:W-:Y:S02]  /*d830*/  HMMA.16816.F32 R16, R68.reuse, R82, R16 ;  /* 0x000000524410723c */ /* 0x040fe40000001810 */
[----:B------:R-:W3:Y:S01]  /*d840*/  LDSM.16.MT88.4 R80, [R217+0xa800] ;  /* 0x00a80000d950783b */ /* 0x000ee20000004200 */
[----:B------:R-:W-:Y:S01]  /*d850*/  MUFU.EX2 R133, R195 ;  /* 0x000000c300857308 */ /* 0x000fe20000000800 */
[----:B------:R-:W-:Y:S01]  /*d860*/  IMAD.MOV.U32 R194, RZ, RZ, R191 ;  /* 0x000000ffffc27224 */ /* 0x000fe200078e00bf */
[----:B------:R-:W-:Y:S02]  /*d870*/  MOV R191, R190 ;  /* 0x000000be00bf7202 */ /* 0x000fe40000000f00 */
[----:B------:R-:W-:Y:S01]  /*d880*/  MOV R190, R202 ;  /* 0x000000ca00be7202 */ /* 0x000fe20000000f00 */
[-C--:B----4-:R-:W-:Y:S04]  /*d890*/  HMMA.16816.F32 R20, R68, R84.reuse, R20 ;  /* 0x000000544414723c */ /* 0x090fe80000001814 */
[----:B------:R-:W-:Y:S01]  /*d8a0*/  MOV R202, R216 ;  /* 0x000000d800ca7202 */ /* 0x000fe20000000f00 */
[----:B------:R-:W-:Y:S01]  /*d8b0*/  MUFU.EX2 R120, R191 ;  /* 0x000000bf00787308 */ /* 0x000fe20000000800 */
[----:B------:R2:W5:Y:S02]  /*d8c0*/  LDL.LU R216, [R1+0x8c] ;  /* 0x00008c0001d87983 */ /* 0x0005640000300800 */
[C---:B------:R-:W-:Y:S07]  /*d8d0*/  HMMA.16816.F32 R24, R72.reuse, R84, R24 ;  /* 0x000000544818723c */ /* 0x040fee0000001818 */
[----:B------:R-:W4:Y:S01]  /*d8e0*/  MUFU.EX2 R119, R190 ;  /* 0x000000be00777308 */ /* 0x000f220000000800 */
[-C--:B------:R-:W-:Y:S08]  /*d8f0*/  HMMA.16816.F32 R28, R72, R86.reuse, R28 ;  /* 0x00000056481c723c */ /* 0x080ff0000000181c */
[C---:B------:R-:W-:Y:S01]  /*d900*/  HMMA.16816.F32 R32, R68.reuse, R86, R32 ;  /* 0x000000564420723c */ /* 0x040fe20000001820 */
[----:B------:R-:W2:Y:S01]  /*d910*/  LDSM.16.MT88.4 R84, [R220+0xa800] ;  /* 0x00a80000dc54783b */ /* 0x000ea20000004200 */
[----:B------:R-:W-:Y:S06]  /*d920*/  MUFU.EX2 R117, R202 ;  /* 0x000000ca00757308 */ /* 0x000fec0000000800 */
[-C--:B-1----:R-:W-:Y:S04]  /*d930*/  HMMA.16816.F32 R36, R68, R88.reuse, R36 ;  /* 0x000000584424723c */ /* 0x082fe80000001824 */
[----:B------:R-:W-:Y:S04]  /*d940*/  MUFU.EX2 R131, R194 ;  /* 0x000000c200837308 */ /* 0x000fe80000000800 */
[C---:B------:R-:W-:Y:S06]  /*d950*/  HMMA.16816.F32 R40, R72.reuse, R88, R40 ;  /* 0x000000584828723c */ /* 0x040fec0000001828 */
[----:B------:R-:W1:Y:S02]  /*d960*/  MUFU.EX2 R125, R125 ;  /* 0x0000007d007d7308 */ /* 0x000e640000000800 */
[-C--:B------:R-:W-:Y:S08]  /*d970*/  HMMA.16816.F32 R44, R72, R90.reuse, R44 ;  /* 0x0000005a482c723c */ /* 0x080ff0000000182c */
[C---:B------:R-:W-:Y:S01]  /*d980*/  HMMA.16816.F32 R48, R68.reuse, R90, R48 ;  /* 0x0000005a4430723c */ /* 0x040fe20000001830 */
[----:B------:R-:W2:Y:S01]  /*d990*/  LDSM.16.MT88.4 R88, [R218+0xa800] ;  /* 0x00a80000da58783b */ /* 0x000ea20000004200 */
[----:B------:R-:W-:Y:S06]  /*d9a0*/  MUFU.EX2 R116, R163 ;  /* 0x000000a300747308 */ /* 0x000fec0000000800 */
[-C--:B------:R-:W-:Y:S04]  /*d9b0*/  HMMA.16816.F32 R52, R68, R76.reuse, R52 ;  /* 0x0000004c4434723c */ /* 0x080fe80000001834 */
[----:B------:R-:W-:Y:S04]  /*d9c0*/  MUFU.EX2 R114, R162 ;  /* 0x000000a200727308 */ /* 0x000fe80000000800 */
[C---:B------:R-:W-:Y:S06]  /*d9d0*/  HMMA.16816.F32 R56, R72.reuse, R76, R56 ;  /* 0x0000004c4838723c */ /* 0x040fec0000001838 */
[----:B------:R-:W-:Y:S02]  /*d9e0*/  MUFU.EX2 R115, R167 ;  /* 0x000000a700737308 */ /* 0x000fe40000000800 */
[-C--:B------:R-:W-:Y:S07]  /*d9f0*/  HMMA.16816.F32 R60, R72, R78.reuse, R60 ;  /* 0x0000004e483c723c */ /* 0x080fee000000183c */
[----:B----4-:R-:W-:Y:S01]  /*da00*/  F2FP.PACK_AB R74, R119, R120 ;  /* 0x00000078774a723e */ /* 0x010fe200000000ff */
[----:B------:R-:W-:Y:S01]  /*da10*/  HMMA.16816.F32 R64, R68, R78, R64 ;  /* 0x0000004e4440723c */ /* 0x000fe20000001840 */
[----:B------:R-:W4:Y:S01]  /*da20*/  LDSM.16.MT88.4 R76, [R219+0xa800] ;  /* 0x00a80000db4c783b */ /* 0x000f220000004200 */
[----:B------:R-:W-:Y:S02]  /*da30*/  MUFU.EX2 R113, R166 ;  /* 0x000000a600717308 */ /* 0x000fe40000000800 */
[----:B------:R-:W-:Y:S01]  /*da40*/  FADD.FTZ R72, R97, R92 ;  /* 0x0000005c61487221 */ /* 0x000fe20000010000 */
[----:B-1----:R-:W-:Y:S01]  /*da50*/  F2FP.PACK_AB R75, R125, R124 ;  /* 0x0000007c7d4b723e */ /* 0x002fe200000000ff */
[----:B------:R-:W-:Y:S01]  /*da60*/  FADD.FTZ R73, R237, R93 ;  /* 0x0000005ded497221 */ /* 0x000fe20000010000 */
[----:B------:R-:W-:Y:S01]  /*da70*/  F2FP.PACK_AB R68, R171, R170 ;  /* 0x000000aaab44723e */ /* 0x000fe200000000ff */
[----:B------:R-:W-:Y:S01]  /*da80*/  FADD.FTZ R92, R132, R72 ;  /* 0x00000048845c7221 */ /* 0x000fe20000010000 */
[----:B------:R-:W-:Y:S03]  /*da90*/  F2FP.PACK_AB R69, R169, R251 ;  /* 0x000000fba945723e */ /* 0x000fe600000000ff */
[----:B------:R-:W-:Y:S01]  /*daa0*/  F2FP.PACK_AB R70, R147, R168 ;  /* 0x000000a89346723e */ /* 0x000fe200000000ff */
[----:B------:R-:W-:Y:S01]  /*dab0*/  FADD.FTZ R93, R236, R73 ;  /* 0x00000049ec5d7221 */ /* 0x000fe20000010000 */
[----:B------:R-:W-:Y:S01]  /*dac0*/  F2FP.PACK_AB R71, R144, R145 ;  /* 0x000000919047723e */ /* 0x000fe200000000ff */
[----:B------:R-:W-:Y:S01]  /*dad0*/  MUFU.EX2 R112, R187 ;  /* 0x000000bb00707308 */ /* 0x000fe20000000800 */
[----:B------:R-:W-:Y:S02]  /*dae0*/  F2FP.PACK_AB R72, R131, R133 ;  /* 0x000000858348723e */ /* 0x000fe400000000ff */
[----:B------:R-:W-:Y:S02]  /*daf0*/  F2FP.PACK_AB R73, R121, R130 ;  /* 0x000000827949723e */ /* 0x000fe400000000ff */
[----:B------:R-:W-:Y:S01]  /*db00*/  MOV R132, R137 ;  /* 0x0000008900847202 */ /* 0x000fe20000000f00 */
[-C--:B---3--:R-:W-:Y:S04]  /*db10*/  HMMA.16816.F32 R4, R68, R80.reuse, R4 ;  /* 0x000000504404723c */ /* 0x088fe80000001804 */
[----:B------:R-:W-:Y:S04]  /*db20*/  MUFU.EX2 R111, R186 ;  /* 0x000000ba006f7308 */ /* 0x000fe80000000800 */
[C---:B------:R-:W-:Y:S06]  /*db30*/  HMMA.16816.F32 R8, R72.reuse, R80, R8 ;  /* 0x000000504808723c */ /* 0x040fec0000001808 */
[----:B------:R-:W-:Y:S02]  /*db40*/  MUFU.EX2 R102, R196 ;  /* 0x000000c400667308 */ /* 0x000fe40000000800 */
[-C--:B------:R-:W-:Y:S08]  /*db50*/  HMMA.16816.F32 R12, R72, R82.reuse, R12 ;  /* 0x00000052480c723c */ /* 0x080ff0000000180c */
[C---:B------:R-:W-:Y:S01]  /*db60*/  HMMA.16816.F32 R16, R68.reuse, R82, R16 ;  /* 0x000000524410723c */ /* 0x040fe20000001810 */
[----:B------:R-:W1:Y:S01]  /*db70*/  LDSM.16.MT88.4 R80, [R217+0xb000] ;  /* 0x00b00000d950783b */ /* 0x000e620000004200 */
[----:B------:R-:W-:Y:S06]  /*db80*/  MUFU.EX2 R97, R193 ;  /* 0x000000c100617308 */ /* 0x000fec0000000800 */
[-C--:B--2---:R-:W-:Y:S04]  /*db90*/  HMMA.16816.F32 R20, R68, R84.reuse, R20 ;  /* 0x000000544414723c */ /* 0x084fe80000001814 */
[----:B------:R-:W-:Y:S04]  /*dba0*/  MUFU.EX2 R110, R199 ;  /* 0x000000c7006e7308 */ /* 0x000fe80000000800 */
[C---:B------:R-:W-:Y:S06]  /*dbb0*/  HMMA.16816.F32 R24, R72.reuse, R84, R24 ;  /* 0x000000544818723c */ /* 0x040fec0000001818 */
[----:B------:R-:W-:Y:S02]  /*dbc0*/  MUFU.EX2 R109, R198 ;  /* 0x000000c6006d7308 */ /* 0x000fe40000000800 */
        /* <DEDUP_REMOVED lines=8> */
[-C--:B------:R-:W-:Y:S08]  /*dc50*/  HMMA.16816.F32 R44, R72, R90.reuse, R44 ;  /* 0x0000005a482c723c */ /* 0x080ff0000000182c */
[C---:B------:R-:W-:Y:S01]  /*dc60*/  HMMA.16816.F32 R48, R68.reuse, R90, R48 ;  /* 0x0000005a4430723c */ /* 0x040fe20000001830 */
[----:B------:R-:W3:Y:S01]  /*dc70*/  LDSM.16.MT88.4 R88, [R218+0xb000] ;  /* 0x00b00000da58783b */ /* 0x000ee20000004200 */
[----:B------:R-:W1:Y:S06]  /*dc80*/  MUFU.EX2 R106, R185 ;  /* 0x000000b9006a7308 */ /* 0x000e6c0000000800 */
[-C--:B----4-:R-:W-:Y:S04]  /*dc90*/  HMMA.16816.F32 R52, R68, R76.reuse, R52 ;  /* 0x0000004c4434723c */ /* 0x090fe80000001834 */
[----:B------:R-:W-:Y:S04]  /*dca0*/  MUFU.EX2 R104, R184 ;  /* 0x000000b800687308 */ /* 0x000fe80000000800 */
[C---:B------:R-:W-:Y:S06]  /*dcb0*/  HMMA.16816.F32 R56, R72.reuse, R76, R56 ;  /* 0x0000004c4838723c */ /* 0x040fec0000001838 */
[----:B------:R-:W4:Y:S02]  /*dcc0*/  MUFU.EX2 R103, R197 ;  /* 0x000000c500677308 */ /* 0x000f240000000800 */
[-C--:B------:R-:W-:Y:S07]  /*dcd0*/  HMMA.16816.F32 R60, R72, R78.reuse, R60 ;  /* 0x0000004e483c723c */ /* 0x080fee000000183c */
[----:B------:R-:W-:Y:S01]  /*dce0*/  FADD.FTZ R72, R96, R92 ;  /* 0x0000005c60487221 */ /* 0x000fe20000010000 */
[----:B------:R-:W-:Y:S01]  /*dcf0*/  HMMA.16816.F32 R64, R68, R78, R64 ;  /* 0x0000004e4440723c */ /* 0x000fe20000001840 */
[----:B------:R2:W2:Y:S01]  /*dd00*/  MUFU.EX2 R96, R2 ;  /* 0x0000000200607308 */ /* 0x0004a20000000800 */
[----:B------:R-:W3:Y:S02]  /*dd10*/  LDSM.16.MT88.4 R76, [R219+0xb000] ;  /* 0x00b00000db4c783b */ /* 0x000ee40000004200 */
[----:B------:R-:W-:Y:S01]  /*dd20*/  FADD.FTZ R73, R215, R93 ;  /* 0x0000005dd7497221 */ /* 0x000fe20000010000 */
[----:B-1----:R-:W-:Y:S01]  /*dd30*/  F2FP.PACK_AB R74, R106, R105 ;  /* 0x000000696a4a723e */ /* 0x002fe200000000ff */
[----:B------:R-:W-:Y:S01]  /*dd40*/  FADD.FTZ R93, R146, R3 ;  /* 0x00000003925d7221 */ /* 0x000fe20000010000 */
[----:B------:R-:W-:Y:S01]  /*dd50*/  F2FP.PACK_AB R68, R117, R118 ;  /* 0x000000767544723e */ /* 0x000fe200000000ff */
[----:B------:R-:W-:Y:S01]  /*dd60*/  FADD.FTZ R3, R142, R72 ;  /* 0x000000488e037221 */ /* 0x000fe20000010000 */
[----:B------:R-:W-:Y:S02]  /*dd70*/  F2FP.PACK_AB R69, R114, R116 ;  /* 0x000000747245723e */ /* 0x000fe400000000ff */
[----:B------:R-:W1:Y:S01]  /*dd80*/  MUFU.EX2 R95, R192 ;  /* 0x000000c0005f7308 */ /* 0x000e620000000800 */
[----:B------:R-:W-:Y:S01]  /*dd90*/  F2FP.PACK_AB R70, R113, R115 ;  /* 0x000000737146723e */ /* 0x000fe200000000ff */
[----:B------:R-:W-:Y:S01]  /*dda0*/  FADD.FTZ R92, R140, R0 ;  /* 0x000000008c5c7221 */ /* 0x000fe20000010000 */
[----:B------:R-:W-:Y:S01]  /*ddb0*/  F2FP.PACK_AB R71, R111, R112 ;  /* 0x000000706f47723e */ /* 0x000fe200000000ff */
[----:B------:R-:W-:Y:S01]  /*ddc0*/  FADD.FTZ R0, R212, R93 ;  /* 0x0000005dd4007221 */ /* 0x000fe20000010000 */
[----:B------:R-:W-:Y:S01]  /*ddd0*/  F2FP.PACK_AB R72, R109, R110 ;  /* 0x0000006e6d48723e */ /* 0x000fe200000000ff */
[----:B------:R-:W-:Y:S01]  /*dde0*/  FADD.FTZ R3, R149, R3 ;  /* 0x0000000395037221 */ /* 0x000fe20000010000 */
[----:B----4-:R-:W-:Y:S01]  /*ddf0*/  F2FP.PACK_AB R75, R103, R104 ;  /* 0x00000068674b723e */ /* 0x010fe200000000ff */
[----:B------:R-:W-:Y:S01]  /*de00*/  FADD.FTZ R0, R157, R0 ;  /* 0x000000009d007221 */ /* 0x000fe20000010000 */
[----:B------:R-:W-:Y:S01]  /*de10*/  F2FP.PACK_AB R157, R99, R100 ;  /* 0x00000064639d723e */ /* 0x000fe200000000ff */
[-C--:B------:R-:W-:Y:S03]  /*de20*/  HMMA.16816.F32 R4, R68, R80.reuse, R4 ;  /* 0x000000504404723c */ /* 0x080fe60000001804 */
[----:B------:R-:W-:Y:S02]  /*de30*/  FADD.FTZ R3, R150, R3 ;  /* 0x0000000396037221 */ /* 0x000fe40000010000 */
[----:B--2---:R-:W-:Y:S01]  /*de40*/  FADD.FTZ R2, R246, R73 ;  /* 0x00000049f6027221 */ /* 0x004fe20000010000 */
[----:B------:R-:W-:Y:S03]  /*de50*/  F2FP.PACK_AB R73, R108, R107 ;  /* 0x0000006b6c49723e */ /* 0x000fe600000000ff */
[----:B------:R-:W-:Y:S03]  /*de60*/  FADD.FTZ R2, R156, R2 ;  /* 0x000000029c027221 */ /* 0x000fe60000010000 */
[----:B------:R-:W-:Y:S01]  /*de70*/  F2FP.PACK_AB R156, R101, R102 ;  /* 0x00000066659c723e */ /* 0x000fe200000000ff */
[C---:B------:R-:W-:Y:S01]  /*de80*/  HMMA.16816.F32 R8, R72.reuse, R80, R8 ;  /* 0x000000504808723c */ /* 0x040fe20000001808 */
[----:B------:R-:W2:Y:S03]  /*de90*/  MUFU.EX2 R81, R200 ;  /* 0x000000c800517308 */ /* 0x000ea60000000800 */
[----:B------:R-:W-:Y:S01]  /*dea0*/  FADD.FTZ R2, R159, R2 ;  /* 0x000000029f027221 */ /* 0x000fe20000010000 */
[----:B------:R-:W-:Y:S02]  /*deb0*/  F2FP.PACK_AB R159, R96, R97 ;  /* 0x00000061609f723e */ /* 0x000fe400000000ff */
[----:B-1----:R-:W-:Y:S01]  /*dec0*/  F2FP.PACK_AB R140, R94, R95 ;  /* 0x0000005f5e8c723e */ /* 0x002fe200000000ff */
[-C--:B------:R-:W-:Y:S03]  /*ded0*/  HMMA.16816.F32 R12, R72, R82.reuse, R12 ;  /* 0x00000052480c723c */ /* 0x080fe6000000180c */
[----:B------:R-:W1:Y:S05]  /*dee0*/  MUFU.EX2 R80, R126 ;  /* 0x0000007e00507308 */ /* 0x000e6a0000000800 */
[C---:B------:R-:W-:Y:S05]  /*def0*/  HMMA.16816.F32 R16, R68.reuse, R82, R16 ;  /* 0x000000524410723c */ /* 0x040fea0000001810 */
[----:B------:R4:W-:Y:S03]  /*df00*/  MUFU.EX2 R83, R188 ;  /* 0x000000bc00537308 */ /* 0x0009e60000000800 */
[-C--:B------:R-:W-:Y:S04]  /*df10*/  HMMA.16816.F32 R20, R68, R84.reuse, R20 ;  /* 0x000000544414723c */ /* 0x080fe80000001814 */
[----:B--2---:R-:W-:Y:S03]  /*df20*/  F2FP.PACK_AB R142, R139, R81 ;  /* 0x000000518b8e723e */ /* 0x004fe600000000ff */
[----:B------:R-:W2:Y:S01]  /*df30*/  MUFU.EX2 R82, R201 ;  /* 0x000000c900527308 */ /* 0x000ea20000000800 */
[C---:B------:R-:W-:Y:S04]  /*df40*/  HMMA.16816.F32 R24, R72.reuse, R84, R24 ;  /* 0x000000544818723c */ /* 0x040fe80000001818 */
[----:B-1----:R-:W-:Y:S04]  /*df50*/  F2FP.PACK_AB R143, R138, R80 ;  /* 0x000000508a8f723e */ /* 0x002fe800000000ff */
[-C--:B------:R-:W-:Y:S01]  /*df60*/  HMMA.16816.F32 R28, R72, R86.reuse, R28 ;  /* 0x00000056481c723c */ /* 0x080fe2000000181c */
[----:B----4-:R-:W1:Y:S07]  /*df70*/  LDSM.16.MT88.4 R188, [R217+0xb800] ;  /* 0x00b80000d9bc783b */ /* 0x010e6e0000004200 */
[C---:B------:R-:W-:Y:S04]  /*df80*/  HMMA.16816.F32 R32, R68.reuse, R86, R32 ;  /* 0x000000564420723c */ /* 0x040fe80000001820 */
[----:B--2---:R-:W-:Y:S04]  /*df90*/  F2FP.PACK_AB R141, R82, R83 ;  /* 0x00000053528d723e */ /* 0x004fe800000000ff */
[-C--:B---3--:R-:W-:Y:S08]  /*dfa0*/  HMMA.16816.F32 R36, R68, R88.reuse, R36 ;  /* 0x000000584424723c */ /* 0x088ff00000001824 */
[C---:B------:R-:W-:Y:S08]  /*dfb0*/  HMMA.16816.F32 R40, R72.reuse, R88, R40 ;  /* 0x000000584828723c */ /* 0x040ff00000001828 */
[-C--:B------:R-:W-:Y:S08]  /*dfc0*/  HMMA.16816.F32 R44, R72, R90.reuse, R44 ;  /* 0x0000005a482c723c */ /* 0x080ff0000000182c */
[C---:B------:R-:W-:Y:S08]  /*dfd0*/  HMMA.16816.F32 R48, R68.reuse, R90, R48 ;  /* 0x0000005a4430723c */ /* 0x040ff00000001830 */
[-C--:B------:R-:W-:Y:S08]  /*dfe0*/  HMMA.16816.F32 R52, R68, R76.reuse, R52 ;  /* 0x0000004c4434723c */ /* 0x080ff00000001834 */
[C---:B------:R-:W-:Y:S07]  /*dff0*/  HMMA.16816.F32 R56, R72.reuse, R76, R56 ;  /* 0x0000004c4838723c */ /* 0x040fee0000001838 */
[----:B------:R-:W-:Y:S01]  /*e000*/  FADD.FTZ R76, R153, R92 ;  /* 0x0000005c994c7221 */ /* 0x000fe20000010000 */
[-C--:B------:R-:W-:Y:S04]  /*e010*/  HMMA.16816.F32 R60, R72, R78.reuse, R60 ;  /* 0x0000004e483c723c */ /* 0x080fe8000000183c */
[----:B------:R-:W-:Y:S03]  /*e020*/  FADD.FTZ R76, R152, R76 ;  /* 0x0000004c984c7221 */ /* 0x000fe60000010000 */
[----:B------:R-:W-:Y:S01]  /*e030*/  FADD.FTZ R72, R158, R0 ;  /* 0x000000009e487221 */ /* 0x000fe20000010000 */
[----:B------:R-:W-:Y:S04]  /*e040*/  HMMA.16816.F32 R64, R68, R78, R64 ;  /* 0x0000004e4440723c */ /* 0x000fe80000001840 */
[----:B------:R-:W-:Y:S01]  /*e050*/  FADD.FTZ R76, R151, R76 ;  /* 0x0000004c974c7221 */ /* 0x000fe20000010000 */
[----:B------:R-:W-:Y:S01]  /*e060*/  F2FP.PACK_AB R158, R204, R98 ;  /* 0x00000062cc9e723e */ /* 0x000fe200000000ff */
[----:B------:R-:W-:Y:S02]  /*e070*/  FADD.FTZ R0, R148, R3 ;  /* 0x0000000394007221 */ /* 0x000fe40000010000 */
[----:B------:R-:W-:Y:S04]  /*e080*/  FADD.FTZ R68, R160, R2 ;  /* 0x00000002a0447221 */ /* 0x000fe80000010000 */
[----:B------:R-:W-:Y:S01]  /*e090*/  FADD.FTZ R3, R183, R72 ;  /* 0x00000048b7037221 */ /* 0x000fe20000010000 */
[-C--:B-1----:R-:W-:Y:S01]  /*e0a0*/  HMMA.16816.F32 R200, R156, R188.reuse, R4 ;  /* 0x000000bc9cc8723c */ /* 0x082fe20000001804 */
[----:B------:R-:W1:Y:S04]  /*e0b0*/  LDSM.16.MT88.4 R4, [R219+0xb800] ;  /* 0x00b80000db04783b */ /* 0x000e680000004200 */
[----:B------:R-:W-:Y:S02]  /*e0c0*/  FADD.FTZ R2, R182, R76 ;  /* 0x0000004cb6027221 */ /* 0x000fe40000010000 */
[----:B------:R-:W-:Y:S01]  /*e0d0*/  FADD.FTZ R0, R180, R0 ;  /* 0x00000000b4007221 */ /* 0x000fe20000010000 */
[C---:B------:R-:W-:Y:S07]  /*e0e0*/  HMMA.16816.F32 R196, R140.reuse, R188, R8 ;  /* 0x000000bc8cc4723c */ /* 0x040fee0000001808 */
[----:B------:R-:W-:Y:S01]  /*e0f0*/  FADD.FTZ R11, R181, R68 ;  /* 0x00000044b50b7221 */ /* 0x000fe20000010000 */
        /* <DEDUP_REMOVED lines=74> */
[----:B------:R1:W-:Y:S01]  /*e5a0*/  STL [R1+0x18], R5 ;  /* 0x0000180501007387 */ /* 0x0003e20000100800 */
[----:B------:R-:W-:Y:S02]  /*e5b0*/  FADD.FTZ R0, R80, R3 ;  /* 0x0000000350007221 */ /* 0x000fe40000010000 */
[----:B------:R-:W-:Y:S02]  /*e5c0*/  FADD.FTZ R3, R96, R4 ;  /* 0x0000000460037221 */ /* 0x000fe40000010000 */
[----:B------:R-:W-:Y:S01]  /*e5d0*/  FADD.FTZ R2, R139, R2 ;  /* 0x000000028b027221 */ /* 0x000fe20000010000 */
[----:B------:R-:W-:Y:S01]  /*e5e0*/  MOV R139, R135 ;  /* 0x00000087008b7202 */ /* 0x000fe20000000f00 */
[----:B------:R-:W-:Y:S01]  /*e5f0*/  FADD.FTZ R0, R138, R0 ;  /* 0x000000008a007221 */ /* 0x000fe20000010000 */
[----:B------:R1:W-:Y:S01]  /*e600*/  STL [R1+0x24], R3 ;  /* 0x0000240301007387 */ /* 0x0003e20000100800 */
[----:B------:R-:W-:Y:S03]  /*e610*/  MOV R138, R134 ;  /* 0x00000086008a7202 */ /* 0x000fe60000000f00 */
[----:B------:R1:W-:Y:S04]  /*e620*/  STL [R1+0x1c], R2 ;  /* 0x00001c0201007387 */ /* 0x0003e80000100800 */
[----:B------:R1:W-:Y:S02]  /*e630*/  STL [R1+0x20], R0 ;  /* 0x0000200001007387 */ /* 0x0003e40000100800 */
[----:B-1---5:R-:W-:-:S05]  /*e640*/  @P1 BRA `(.L_x_159) ;  /* 0xffffadd000001947 */ /* 0x022fca000383ffff */
.L_x_158:
[----:B--2---:R-:W2:Y:S04]  /*e650*/  LDL.LU R2, [R1+0x18] ;  /* 0x0000180001027983 */ /* 0x004ea80000300800 */
[----:B------:R-:W1:Y:S01]  /*e660*/  S2R R42, SR_TID.X ;  /* 0x00000000002a7919 */ /* 0x000e620000002100 */
[----:B------:R-:W3:Y:S01]  /*e670*/  S2UR UR6, SR_CTAID.Y ;  /* 0x00000000000679c3 */ /* 0x000ee20000002600 */
[----:B------:R-:W-:-:S02]  /*e680*/  UISETP.NE.AND UP0, UPT, UR10, -0x1, UPT ;  /* 0xffffffff0a00788c */ /* 0x000fc4000bf05270 */
[----:B------:R-:W4:Y:S01]  /*e690*/  LDL.LU R7, [R1+0x24] ;  /* 0x0000240001077983 */ /* 0x000f220000300800 */
[----:B------:R-:W-:-:S03]  /*e6a0*/  ULDC.64 UR4, c[0x0][0x1e8] ;  /* 0x00007a0000047ab9 */ /* 0x000fc60000000a00 */
[----:B------:R-:W4:Y:S04]  /*e6b0*/  LDL.LU R8, [R1+0x1c] ;  /* 0x00001c0001087983 */ /* 0x000f280000300800 */
[----:B------:R-:W4:Y:S01]  /*e6c0*/  LDL.LU R6, [R1+0x20] ;  /* 0x0000200001067983 */ /* 0x000f220000300800 */
[----:B------:R-:W-:Y:S01]  /*e6d0*/  @UP0 UIMAD.WIDE.U32 UR14, UR10, UR4, URZ ;  /* 0x000000040a0e02a5 */ /* 0x000fe2000f8e003f */
[----:B------:R-:W3:Y:S01]  /*e6e0*/  S2UR UR9, SR_CTAID.X ;  /* 0x00000000000979c3 */ /* 0x000ee20000002500 */
[----:B------:R-:W-:Y:S01]  /*e6f0*/  ULDC UR8, c[0x0][0x214] ;  /* 0x0000850000087ab9 */ /* 0x000fe20000000800 */
[----:B------:R-:W-:Y:S01]  /*e700*/  BSSY B0, `(.L_x_162) ;  /* 0x000012c000007945 */ /* 0x000fe20003800000 */
[----:B------:R-:W-:Y:S02]  /*e710*/  @UP0 UIMAD UR7, UR10, UR5, UR15 ;  /* 0x000000050a0702a4 */ /* 0x000fe4000f8e020f */
[----:B------:R-:W-:-:S02]  /*e720*/  UMOV UR24, URZ ;  /* 0x0000003f00187c82 */ /* 0x000fc40008000000 */
[----:B------:R-:W-:Y:S01]  /*e730*/  ULDC.64 UR4, c[0x0][0x1e0] ;  /* 0x0000780000047ab9 */ /* 0x000fe20000000a00 */
[----:B------:R-:W3:Y:S01]  /*e740*/  S2UR UR11, SR_CTAID.Z ;  /* 0x00000000000b79c3 */ /* 0x000ee20000002700 */
[----:B------:R-:W-:Y:S01]  /*e750*/  UMOV UR25, URZ ;  /* 0x0000003f00197c82 */ /* 0x000fe20008000000 */
[----:B-1----:R-:W-:Y:S01]  /*e760*/  SHF.R.S32.HI R43, RZ, 0x1f, R42 ;  /* 0x0000001fff2b7819 */ /* 0x002fe2000001142a */
[----:B---3--:R-:W-:Y:S02]  /*e770*/  @!UP0 USHF.R.S32.HI UR12, URZ, 0x1f, UR6 ;  /* 0x0000001f3f0c8899 */ /* 0x008fe40008011406 */
[----:B------:R-:W-:Y:S01]  /*e780*/  @!UP0 UIMAD.WIDE.U32 UR22, UR6, UR4, URZ ;  /* 0x00000004061682a5 */ /* 0x000fe2000f8e003f */
[----:B------:R-:W-:Y:S01]  /*e790*/  LEA.HI R17, R43, R42, RZ, 0x5 ;  /* 0x0000002a2b117211 */ /* 0x000fe200078f28ff */
[----:B------:R-:W-:-:S03]  /*e7a0*/  @!UP0 UIMAD UR12, UR12, UR4, URZ ;  /* 0x000000040c0c82a4 */ /* 0x000fc6000f8e023f */
[----:B------:R-:W-:Y:S01]  /*e7b0*/  SHF.R.S32.HI R17, RZ, 0x5, R17 ;  /* 0x00000005ff117819 */ /* 0x000fe20000011411 */
[----:B------:R-:W-:Y:S02]  /*e7c0*/  ULDC.U8 UR4, c[0x0][0x329] ;  /* 0x0000ca4000047ab9 */ /* 0x000fe40000000000 */
[----:B------:R-:W-:Y:S02]  /*e7d0*/  UISETP.NE.AND UP1, UPT, UR4, URZ, UPT ;  /* 0x0000003f0400728c */ /* 0x000fe4000bf25270 */
[----:B------:R-:W-:Y:S02]  /*e7e0*/  @!UP0 UIMAD UR12, UR6, UR5, UR12 ;  /* 0x00000005060c82a4 */ /* 0x000fe4000f8e020c */
[----:B------:R-:W-:Y:S02]  /*e7f0*/  @!UP0 UMOV UR14, UR22 ;  /* 0x00000016000e8c82 */ /* 0x000fe40008000000 */
[----:B------:R-:W-:Y:S02]  /*e800*/  ULDC.U8 UR5, c[0x0][0x328] ;  /* 0x0000ca0000057ab9 */ /* 0x000fe40000000000 */
[----:B------:R-:W-:-:S02]  /*e810*/  UISETP.NE.AND UP2, UPT, UR5, URZ, UPT ;  /* 0x0000003f0500728c */ /* 0x000fc4000bf45270 */
[----:B------:R-:W-:Y:S02]  /*e820*/  @!UP0 UIADD3 UR7, UR23, UR12, URZ ;  /* 0x0000000c17078290 */ /* 0x000fe4000fffe03f */
[----:B------:R-:W-:Y:S02]  /*e830*/  UISETP.NE.OR UP3, UPT, UR4, URZ, !UP2 ;  /* 0x0000003f0400728c */ /* 0x000fe4000d765670 */
[----:B------:R-:W-:Y:S02]  /*e840*/  @UP1 ULDC UR15, c[0x0][0x210] ;  /* 0x00008400000f1ab9 */ /* 0x000fe40000000800 */
[----:B------:R-:W-:Y:S02]  /*e850*/  ULDC UR5, c[0x0][0x234] ;  /* 0x00008d0000057ab9 */ /* 0x000fe40000000800 */
[----:B------:R-:W-:Y:S02]  /*e860*/  @UP1 UIMAD UR15, UR15, UR8, URZ ;  /* 0x000000080f0f12a4 */ /* 0x000fe4000f8e023f */
[----:B------:R-:W-:-:S02]  /*e870*/  @!UP1 USEL UR15, UR8, UR5, !UP2 ;  /* 0x00000005080f9287 */ /* 0x000fc4000d000000 */
[----:B------:R-:W-:Y:S02]  /*e880*/  ULDC UR4, c[0x0][0x1c0] ;  /* 0x0000700000047ab9 */ /* 0x000fe40000000800 */
[----:B------:R-:W-:Y:S02]  /*e890*/  @UP1 UMOV UR17, 0x1 ;  /* 0x0000000100111882 */ /* 0x000fe40000000000 */
[----:B------:R-:W-:Y:S02]  /*e8a0*/  @!UP1 UIMAD UR17, UR15, UR4, URZ ;  /* 0x000000040f1192a4 */ /* 0x000fe4000f8e023f */
[----:B------:R-:W-:Y:S02]  /*e8b0*/  @!UP3 UIMAD UR21, UR6, UR8, URZ ;  /* 0x000000080615b2a4 */ /* 0x000fe4000f8e023f */
[----:B------:R-:W-:Y:S02]  /*e8c0*/  @UP1 ULDC UR20, c[0x0][0x210] ;  /* 0x0000840000141ab9 */ /* 0x000fe40000000800 */
[----:B------:R-:W-:-:S02]  /*e8d0*/  UIMAD UR5, UR6, UR17, URZ ;  /* 0x00000011060572a4 */ /* 0x000fc4000f8e023f */
[----:B------:R-:W-:Y:S02]  /*e8e0*/  @!UP1 UMOV UR20, 0x1 ;  /* 0x0000000100149882 */ /* 0x000fe40000000000 */
[----:B------:R-:W-:Y:S02]  /*e8f0*/  @!UP3 USEL UR21, UR21, UR10, !UP0 ;  /* 0x0000000a1515b287 */ /* 0x000fe4000c000000 */
[----:B------:R-:W-:Y:S02]  /*e900*/  UIMAD UR4, UR9, UR20, URZ ;  /* 0x00000014090472a4 */ /* 0x000fe4000f8e023f */
[----:B------:R-:W-:Y:S02]  /*e910*/  USEL UR5, UR5, URZ, UP3 ;  /* 0x0000003f05057287 */ /* 0x000fe40009800000 */
[----:B------:R-:W-:Y:S02]  /*e920*/  USHF.L.U32 UR4, UR4, 0x7, URZ ;  /* 0x0000000704047899 */ /* 0x000fe4000800063f */
[----:B------:R-:W-:-:S02]  /*e930*/  UIMAD UR15, UR11, UR15, UR5 ;  /* 0x0000000f0b0f72a4 */ /* 0x000fc4000f8e0205 */
[----:B------:R-:W-:Y:S02]  /*e940*/  @!UP3 UMOV UR24, UR21 ;  /* 0x000000150018bc82 */ /* 0x000fe40008000000 */
[----:B------:R-:W-:Y:S02]  /*e950*/  USHF.R.S32.HI UR5, URZ, 0x1f, UR4 ;  /* 0x0000001f3f057899 */ /* 0x000fe40008011404 */
[----:B------:R-:W-:Y:S02]  /*e960*/  @!UP3 USHF.R.S32.HI UR25, URZ, 0x1f, UR21 ;  /* 0x0000001f3f19b899 */ /* 0x000fe40008011415 */
[----:B------:R-:W-:Y:S02]  /*e970*/  USHF.R.S32.HI UR6, URZ, 0x1f, UR15 ;  /* 0x0000001f3f067899 */ /* 0x000fe4000801140f */
[----:B------:R-:W-:-:S04]  /*e980*/  UIADD3 UR4, UP2, UP1, UR4, UR24, UR15 ;  /* 0x0000001804047290 */ /* 0x000fc8000f95e00f */
[----:B------:R-:W-:Y:S01]  /*e990*/  UIADD3.X UR5, UR5, UR25, UR6, UP2, UP1 ;  /* 0x0000001905057290 */ /* 0x000fe200097e2406 */
[----:B--2---:R-:W1:Y:S04]  /*e9a0*/  SHFL.BFLY PT, R0, R2, 0x2, 0x1f ;  /* 0x0c401f0002007f89 */ /* 0x004e6800000e0000 */
[----:B----4-:R-:W2:Y:S04]  /*e9b0*/  SHFL.BFLY PT, R4, R7, 0x2, 0x1f ;  /* 0x0c401f0007047f89 */ /* 0x010ea800000e0000 */
[----:B------:R-:W3:Y:S01]  /*e9c0*/  SHFL.BFLY PT, R3, R8, 0x2, 0x1f ;  /* 0x0c401f0008037f89 */ /* 0x000ee200000e0000 */
[----:B-1----:R-:W-:-:S03]  /*e9d0*/  FADD.FTZ R0, R0, R2 ;  /* 0x0000000200007221 */ /* 0x002fc60000010000 */
[----:B------:R-:W1:Y:S04]  /*e9e0*/  SHFL.BFLY PT, R2, R6, 0x2, 0x1f ;  /* 0x0c401f0006027f89 */ /* 0x000e6800000e0000 */
[----:B------:R-:W4:Y:S01]  /*e9f0*/  SHFL.BFLY PT, R5, R0, 0x1, 0x1f ;  /* 0x0c201f0000057f89 */ /* 0x000f2200000e0000 */
[----:B--2---:R-:W-:Y:S02]  /*ea00*/  FADD.FTZ R4, R4, R7 ;  /* 0x0000000704047221 */ /* 0x004fe40000010000 */
[----:B---3--:R-:W-:-:S03]  /*ea10*/  FADD.FTZ R3, R3, R8 ;  /* 0x0000000803037221 */ /* 0x008fc60000010000 */
[----:B------:R-:W2:Y:S01]  /*ea20*/  SHFL.BFLY PT, R7, R4, 0x1, 0x1f ;  /* 0x0c201f0004077f89 */ /* 0x000ea200000e0000 */
[----:B-1----:R-:W-:Y:S02]  /*ea30*/  FADD.FTZ R2, R2, R6 ;  /* 0x0000000602027221 */ /* 0x002fe40000010000 */
[----:B----4-:R-:W-:-:S03]  /*ea40*/  FADD.FTZ R39, R0, R5 ;  /* 0x0000000500277221 */ /* 0x010fc60000010000 */
[----:B------:R-:W1:Y:S01]  /*ea50*/  SHFL.BFLY PT, R6, R2, 0x1, 0x1f ;  /* 0x0c201f0002067f89 */ /* 0x000e6200000e0000 */
[----:B------:R-:W-:-:S03]  /*ea60*/  MOV R0, 0x3f800000 ;  /* 0x3f80000000007802 */ /* 0x000fc60000000f00 */
[----:B------:R-:W3:Y:S01]  /*ea70*/  SHFL.BFLY PT, R5, R3, 0x1, 0x1f ;  /* 0x0c201f0003057f89 */ /* 0x000ee200000e0000 */
[----:B------:R-:W-:Y:S01]  /*ea80*/  FSETP.NE.FTZ.AND P5, PT, R39, RZ, PT ;  /* 0x000000ff2700720b */ /* 0x000fe20003fb5000 */
[----:B--2---:R-:W-:-:S05]  /*ea90*/  FADD.FTZ R38, R4, R7 ;  /* 0x0000000704267221 */ /* 0x004fca0000010000 */
[----:B------:R-:W-:-:S07]  /*eaa0*/  FSETP.NE.FTZ.AND P4, PT, R38, RZ, PT ;  /* 0x000000ff2600720b */ /* 0x000fce0003f95000 */
[----:B------:R-:W2:Y:S01]  /*eab0*/  @P5 MUFU.RCP R0, R39 ;  /* 0x0000002700005308 */ /* 0x000ea20000001000 */
[----:B-1----:R-:W-:Y:S01]  /*eac0*/  FADD.FTZ R41, R2, R6 ;  /* 0x0000000602297221 */ /* 0x002fe20000010000 */
[----:B------:R-:W-:Y:S01]  /*ead0*/  MOV R2, 0x3f800000 ;  /* 0x3f80000000027802 */ /* 0x000fe20000000f00 */
[----:B---3--:R-:W-:Y:S01]  /*eae0*/  FADD.FTZ R40, R3, R5 ;  /* 0x0000000503287221 */ /* 0x008fe20000010000 */
[----:B------:R-:W-:Y:S02]  /*eaf0*/  MOV R3, 0x3f800000 ;  /* 0x3f80000000037802 */ /* 0x000fe40000000f00 */
[----:B------:R-:W-:Y:S02]  /*eb00*/  FSETP.NE.FTZ.AND P0, PT, R41, RZ, PT ;  /* 0x000000ff2900720b */ /* 0x000fe40003f15000 */
[----:B------:R-:W-:Y:S01]  /*eb10*/  FSETP.NE.FTZ.AND P3, PT, R40, RZ, PT ;  /* 0x000000ff2800720b */ /* 0x000fe20003f75000 */
[C---:B--2---:R-:W-:Y:S01]  /*eb20*/  FMUL.FTZ R200, R0.reuse, R200 ;  /* 0x000000c800c87220 */ /* 0x044fe20000410000 */
[----:B------:R-:W1:Y:S01]  /*eb30*/  @P4 MUFU.RCP R3, R38 ;  /* 0x0000002600034308 */ /* 0x000e620000001000 */
[----:B------:R-:W-:-:S02]  /*eb40*/  FMUL.FTZ R9, R0, R201 ;  /* 0x000000c900097220 */ /* 0x000fc40000410000 */
[C---:B------:R-:W-:Y:S02]  /*eb50*/  FMUL.FTZ R188, R0.reuse, R188 ;  /* 0x000000bc00bc7220 */ /* 0x040fe40000410000 */
[C---:B------:R-:W-:Y:S01]  /*eb60*/  FMUL.FTZ R6, R0.reuse, R189 ;  /* 0x000000bd00067220 */ /* 0x040fe20000410000 */
[----:B------:R-:W-:Y:S01]  /*eb70*/  F2FP.PACK_AB R9, R9, R200 ;  /* 0x000000c80909723e */ /* 0x000fe200000000ff */
[C---:B------:R-:W-:Y:S02]  /*eb80*/  FMUL.FTZ R192, R0.reuse, R192 ;  /* 0x000000c000c07220 */ /* 0x040fe40000410000 */
[----:B------:R-:W-:Y:S01]  /*eb90*/  FMUL.FTZ R24, R0, R193 ;  /* 0x000000c100187220 */ /* 0x000fe20000410000 */
[----:B------:R-:W-:Y:S01]  /*eba0*/  F2FP.PACK_AB R6, R6, R188 ;  /* 0x000000bc0606723e */ /* 0x000fe200000000ff */
[----:B------:R-:W2:Y:S01]  /*ebb0*/  @P3 MUFU.RCP R2, R40 ;  /* 0x0000002800023308 */ /* 0x000ea20000001000 */
[C---:B------:R-:W-:Y:S02]  /*ebc0*/  FMUL.FTZ R176, R0.reuse, R176 ;  /* 0x000000b000b07220 */ /* 0x040fe40000410000 */
[----:B------:R-:W-:Y:S01]  /*ebd0*/  FMUL.FTZ R20, R0, R177 ;  /* 0x000000b100147220 */ /* 0x000fe20000410000 */
[----:B------:R-:W-:Y:S01]  /*ebe0*/  F2FP.PACK_AB R24, R24, R192 ;  /* 0x000000c01818723e */ /* 0x000fe200000000ff */
[----:B------:R-:W-:-:S02]  /*ebf0*/  FMUL.FTZ R180, R0, R180 ;  /* 0x000000b400b47220 */ /* 0x000fc40000410000 */
[----:B------:R-:W-:Y:S01]  /*ec00*/  FMUL.FTZ R35, R0, R181 ;  /* 0x000000b500237220 */ /* 0x000fe20000410000 */
        /* <DEDUP_REMOVED lines=9> */
[----:B------:R-:W-:Y:S01]  /*eca0*/  MOV R0, 0x3f800000 ;  /* 0x3f80000000007802 */ /* 0x000fe20000000f00 */
[C---:B-1----:R-:W-:Y:S01]  /*ecb0*/  FMUL.FTZ R202, R3.reuse, R202 ;  /* 0x000000ca03ca7220 */ /* 0x042fe20000410000 */
[----:B------:R-:W-:Y:S01]  /*ecc0*/  F2FP.PACK_AB R28, R28, R168 ;  /* 0x000000a81c1c723e */ /* 0x000fe200000000ff */
[----:B------:R-:W-:Y:S01]  /*ecd0*/  FMUL.FTZ R8, R3, R203 ;  /* 0x000000cb03087220 */ /* 0x000fe20000410000 */
[----:B------:R-:W-:Y:S01]  /*ece0*/  F2FP.PACK_AB R13, R13, R156 ;  /* 0x0000009c0d0d723e */ /* 0x000fe200000000ff */
[C---:B------:R-:W-:Y:S01]  /*ecf0*/  FMUL.FTZ R190, R3.reuse, R190 ;  /* 0x000000be03be7220 */ /* 0x040fe20000410000 */
[----:B------:R-:W1:Y:S01]  /*ed00*/  @P0 MUFU.RCP R0, R41 ;  /* 0x0000002900000308 */ /* 0x000e620000001000 */
        /* <DEDUP_REMOVED lines=19> */
[----:B------:R-:W-:Y:S01]  /*ee40*/  LEA.HI R3, R43, R42, RZ, 0x2 ;  /* 0x0000002a2b037211 */ /* 0x000fe200078f10ff */
[----:B--2---:R-:W-:Y:S01]  /*ee50*/  FMUL.FTZ R196, R2, R196 ;  /* 0x000000c402c47220 */ /* 0x004fe20000410000 */
[----:B------:R-:W-:Y:S01]  /*ee60*/  F2FP.PACK_AB R26, R26, R170 ;  /* 0x000000aa1a1a723e */ /* 0x000fe200000000ff */
[C---:B------:R-:W-:Y:S01]  /*ee70*/  FMUL.FTZ R7, R2.reuse, R197 ;  /* 0x000000c502077220 */ /* 0x040fe20000410000 */
[----:B------:R-:W-:Y:S01]  /*ee80*/  SHF.R.S32.HI R5, RZ, 0x2, R3 ;  /* 0x00000002ff057819 */ /* 0x000fe20000011403 */
[----:B------:R-:W-:Y:S01]  /*ee90*/  FMUL.FTZ R184, R2, R184 ;  /* 0x000000b802b87220 */ /* 0x000fe20000410000 */
        /* <DEDUP_REMOVED lines=21> */
[C---:B-1----:R-:W-:Y:S01]  /*eff0*/  FMUL.FTZ R199, R0.reuse, R199 ;  /* 0x000000c700c77220 */ /* 0x042fe20000410000 */
[----:B------:R-:W-:Y:S01]  /*f000*/  F2FP.PACK_AB R15, R15, R144 ;  /* 0x000000900f0f723e */ /* 0x000fe200000000ff */
[----:B------:R-:W-:Y:S01]  /*f010*/  FMUL.FTZ R16, R0, R198 ;  /* 0x000000c600107220 */ /* 0x000fe20000410000 */
[----:B------:R-:W-:Y:S01]  /*f020*/  LEA.HI R2, R2, R5, RZ, 0x3 ;  /* 0x0000000502027211 */ /* 0x000fe200078f18ff */
[----:B------:R-:W-:Y:S01]  /*f030*/  FMUL.FTZ R187, R0, R187 ;  /* 0x000000bb00bb7220 */ /* 0x000fe20000410000 */
[----:B------:R-:W-:Y:S01]  /*f040*/  F2FP.PACK_AB R10, R10, R140 ;  /* 0x0000008c0a0a723e */ /* 0x000fe200000000ff */
[----:B------:R-:W-:Y:S01]  /*f050*/  FMUL.FTZ R25, R0, R186 ;  /* 0x000000ba00197220 */ /* 0x000fe20000410000 */
[----:B------:R-:W-:Y:S01]  /*f060*/  LOP3.LUT R2, R2, 0xfffffff8, RZ, 0xc0, !PT ;  /* 0xfffffff802027812 */ /* 0x000fe200078ec0ff */
        /* <DEDUP_REMOVED lines=18> */
[----:B------:R-:W-:Y:S02]  /*f190*/  IADD3 R0, R5, -R2, RZ ;  /* 0x8000000205007210 */ /* 0x000fe40007ffe0ff */
[----:B------:R-:W-:Y:S02]  /*f1a0*/  LOP3.LUT R2, R3, 0x3ffffffc, RZ, 0xc0, !PT ;  /* 0x3ffffffc03027812 */ /* 0x000fe400078ec0ff */
[----:B------:R-:W-:Y:S02]  /*f1b0*/  SHF.L.U32 R3, R0, 0x6, RZ ;  /* 0x0000000600037819 */ /* 0x000fe400000006ff */
[----:B------:R-:W-:-:S02]  /*f1c0*/  IADD3 R2, -R2, R42, RZ ;  /* 0x0000002a02027210 */ /* 0x000fc40007ffe1ff */
[----:B------:R-:W-:Y:S02]  /*f1d0*/  LOP3.LUT R3, R3, 0x1c0, RZ, 0xc0, !PT ;  /* 0x000001c003037812 */ /* 0x000fe400078ec0ff */
[----:B------:R-:W-:Y:S02]  /*f1e0*/  LOP3.LUT R5, R0, 0x1, RZ, 0xc0, !PT ;  /* 0x0000000100057812 */ /* 0x000fe400078ec0ff */
[----:B------:R-:W-:Y:S02]  /*f1f0*/  LEA R2, R17, R2, 0x9 ;  /* 0x0000000211027211 */ /* 0x000fe400078e48ff */
[----:B------:R-:W-:Y:S02]  /*f200*/  LEA.HI R3, R3, R3, RZ, 0x1d ;  /* 0x0000000303037211 */ /* 0x000fe400078fe8ff */
[----:B------:R-:W-:Y:S02]  /*f210*/  ISETP.NE.U32.AND P1, PT, R5, 0x1, PT ;  /* 0x000000010500780c */ /* 0x000fe40003f25070 */
[----:B------:R-:W-:-:S02]  /*f220*/  MOV R5, 0xfffffff0 ;  /* 0xfffffff000057802 */ /* 0x000fc40000000f00 */
        /* <DEDUP_REMOVED lines=8> */
[----:B------:R-:W-:Y:S01]  /*f2b0*/  STS [R2+0x400], R8 ;  /* 0x0004000802007388 */ /* 0x000fe20000000800 */
[----:B------:R-:W-:-:S03]  /*f2c0*/  F2FP.PACK_AB R11, R143, R11 ;  /* 0x0000000b8f0b723e */ /* 0x000fc600000000ff */
[----:B------:R2:W-:Y:S02]  /*f2d0*/  STS [R3], R6 ;  /* 0x0000000603007388 */ /* 0x0005e40000000800 */
[----:B------:R-:W-:Y:S02]  /*f2e0*/  @P2 IADD3 R0, R2, -0x40, RZ ;  /* 0xffffffc002002810 */ /* 0x000fe40007ffe0ff */
[----:B------:R3:W-:Y:S04]  /*f2f0*/  STS [R3+0x400], R4 ;  /* 0x0004000403007388 */ /* 0x0007e80000000800 */
[----:B------:R-:W-:Y:S04]  /*f300*/  STS [R2+0x2000], R7 ;  /* 0x0020000702007388 */ /* 0x000fe80000000800 */
[----:B------:R4:W-:Y:S04]  /*f310*/  STS [R2+0x2400], R16 ;  /* 0x0024001002007388 */ /* 0x0009e80000000800 */
[----:B------:R-:W-:Y:S01]  /*f320*/  STS [R3+0x2000], R36 ;  /* 0x0020002403007388 */ /* 0x000fe20000000800 */
[----:B-1----:R-:W-:-:S03]  /*f330*/  MOV R9, 0x7f800000 ;  /* 0x7f80000000097802 */ /* 0x002fc60000000f00 */
[----:B------:R-:W-:Y:S01]  /*f340*/  STS [R3+0x2400], R25 ;  /* 0x0024001903007388 */ /* 0x000fe20000000800 */
[----:B--2---:R-:W-:-:S04]  /*f350*/  MOV R6, 0x20 ;  /* 0x0000002000067802 */ /* 0x004fc80000000f00 */
[----:B------:R-:W-:-:S04]  /*f360*/  SEL R6, R6, 0xffffffe0, !P1 ;  /* 0xffffffe006067807 */ /* 0x000fc80004800000 */
[-C--:B---3--:R-:W-:Y:S02]  /*f370*/  IADD3 R4, R2, R6.reuse, RZ ;  /* 0x0000000602047210 */ /* 0x088fe40007ffe0ff */
[----:B----4-:R-:W-:-:S03]  /*f380*/  IADD3 R2, R3, R6, RZ ;  /* 0x0000000603027210 */ /* 0x010fc60007ffe0ff */
[----:B------:R-:W-:Y:S04]  /*f390*/  STS [R4], R24 ;  /* 0x0000001804007388 */ /* 0x000fe80000000800 */
[----:B------:R-:W-:Y:S04]  /*f3a0*/  STS [R4+0x400], R23 ;  /* 0x0004001704007388 */ /* 0x000fe80000000800 */
[----:B------:R-:W-:Y:S04]  /*f3b0*/  STS [R2], R20 ;  /* 0x0000001402007388 */ /* 0x000fe80000000800 */
[----:B------:R-:W-:Y:S04]  /*f3c0*/  STS [R2+0x400], R19 ;  /* 0x0004001302007388 */ /* 0x000fe80000000800 */
[----:B------:R-:W-:Y:S04]  /*f3d0*/  STS [R4+0x2000], R22 ;  /* 0x0020001604007388 */ /* 0x000fe80000000800 */
[----:B------:R1:W-:Y:S04]  /*f3e0*/  STS [R4+0x2400], R21 ;  /* 0x0024001504007388 */ /* 0x0003e80000000800 */
[----:B------:R-:W-:Y:S04]  /*f3f0*/  STS [R2+0x2000], R18 ;  /* 0x0020001202007388 */ /* 0x000fe80000000800 */
[----:B------:R2:W-:Y:S04]  /*f400*/  STS [R2+0x2400], R27 ;  /* 0x0024001b02007388 */ /* 0x0005e80000000800 */
[----:B------:R-:W-:Y:S04]  /*f410*/  STS [R0], R35 ;  /* 0x0000002300007388 */ /* 0x000fe80000000800 */
[----:B------:R-:W-:Y:S01]  /*f420*/  STS [R0+0x400], R34 ;  /* 0x0004002200007388 */ /* 0x000fe20000000800 */
[----:B-1----:R-:W-:-:S04]  /*f430*/  IADD3 R4, R6, 0x400, R0 ;  /* 0x0000040006047810 */ /* 0x002fc80007ffe000 */
[C---:B------:R-:W-:Y:S02]  /*f440*/  IADD3 R4, R5.reuse, R4, RZ ;  /* 0x0000000405047210 */ /* 0x040fe40007ffe0ff */
[----:B--2---:R-:W-:Y:S02]  /*f450*/  IADD3 R2, R5, R0, RZ ;  /* 0x0000000005027210 */ /* 0x004fe40007ffe0ff */
[----:B------:R-:W1:Y:S02]  /*f460*/  @P5 MUFU.LG2 R5, R39 ;  /* 0x0000002700055308 */ /* 0x000e640000000c00 */
[----:B------:R-:W-:Y:S01]  /*f470*/  IADD3 R3, R6, R2, RZ ;  /* 0x0000000206037210 */ /* 0x000fe20007ffe0ff */
[----:B------:R-:W-:Y:S04]  /*f480*/  STS [R2], R31 ;  /* 0x0000001f02007388 */ /* 0x000fe80000000800 */
[----:B------:R-:W-:Y:S04]  /*f490*/  STS [R2+0x400], R30 ;  /* 0x0004001e02007388 */ /* 0x000fe80000000800 */
[----:B------:R-:W-:Y:S04]  /*f4a0*/  STS [R0+0x2000], R33 ;  /* 0x0020002100007388 */ /* 0x000fe80000000800 */
[----:B------:R2:W-:Y:S01]  /*f4b0*/  STS [R0+0x2400], R32 ;  /* 0x0024002000007388 */ /* 0x0005e20000000800 */
[----:B-1----:R-:W-:-:S03]  /*f4c0*/  @P5 FMUL.FTZ R5, R5, 0.69314718246459960938 ;  /* 0x3f31721805055820 */ /* 0x002fc60000410000 */
[----:B------:R-:W-:Y:S04]  /*f4d0*/  STS [R2+0x2000], R29 ;  /* 0x0020001d02007388 */ /* 0x000fe80000000800 */
[----:B------:R1:W-:Y:S01]  /*f4e0*/  STS [R2+0x2400], R37 ;  /* 0x0024002502007388 */ /* 0x0003e20000000800 */
[----:B--2---:R-:W-:Y:S02]  /*f4f0*/  IADD3 R0, R6, R0, RZ ;  /* 0x0000000006007210 */ /* 0x004fe40007ffe0ff */
[----:B------:R-:W-:Y:S03]  /*f500*/  @P0 MUFU.LG2 R6, R41 ;  /* 0x0000002900060308 */ /* 0x000fe60000000c00 */
[----:B------:R-:W-:Y:S04]  /*f510*/  STS [R0], R28 ;  /* 0x0000001c00007388 */ /* 0x000fe80000000800 */
[----:B------:R-:W-:Y:S01]  /*f520*/  STS [R0+0x400], R26 ;  /* 0x0004001a00007388 */ /* 0x000fe20000000800 */
[----:B-1----:R-:W1:Y:S03]  /*f530*/  @P4 MUFU.LG2 R2, R38 ;  /* 0x0000002600024308 */ /* 0x002e660000000c00 */
[----:B------:R2:W-:Y:S04]  /*f540*/  STS [R3], R13 ;  /* 0x0000000d03007388 */ /* 0x0005e80000000800 */
[----:B------:R3:W-:Y:S04]  /*f550*/  STS [R4], R12 ;  /* 0x0000000c04007388 */ /* 0x0007e80000000800 */
[----:B------:R4:W-:Y:S04]  /*f560*/  STS [R0+0x2000], R15 ;  /* 0x0020000f00007388 */ /* 0x0009e80000000800 */
[----:B------:R1:W-:Y:S04]  /*f570*/  STS [R0+0x2400], R14 ;  /* 0x0024000e00007388 */ /* 0x0003e80000000800 */
[----:B------:R1:W-:Y:S04]  /*f580*/  STS [R3+0x2000], R10 ;  /* 0x0020000a03007388 */ /* 0x0003e80000000800 */
[----:B------:R1:W-:Y:S04]  /*f590*/  STS [R4+0x2000], R11 ;  /* 0x0020000b04007388 */ /* 0x0003e80000000800 */
[----:B------:R-:W-:Y:S01]  /*f5a0*/  BAR.SYNC.DEFER_BLOCKING 0x0 ;  /* 0x0000000000007b1d */ /* 0x000fe20000010000 */
[----:B--2---:R-:W-:-:S02]  /*f5b0*/  MOV R13, 0x7f800000 ;  /* 0x7f800000000d7802 */ /* 0x004fc40000000f00 */
[----:B---3--:R-:W-:-:S03]  /*f5c0*/  MOV R12, 0x7f800000 ;  /* 0x7f800000000c7802 */ /* 0x008fc60000000f00 */
[----:B----4-:R-:W2:Y:S01]  /*f5d0*/  S2R R15, SR_TID.X ;  /* 0x00000000000f7919 */ /* 0x010ea20000002100 */
[----:B-1----:R-:W-:Y:S01]  /*f5e0*/  MOV R14, 0x7f800000 ;  /* 0x7f800000000e7802 */ /* 0x002fe20000000f00 */
[----:B-----5:R-:W-:Y:S01]  /*f5f0*/  @P5 FFMA.FTZ R14, R137, c[0x0][0x238], R5 ;  /* 0x00008e00890e5a23 */ /* 0x020fe20000010005 */
[----:B------:R-:W1:Y:S01]  /*f600*/  @P3 MUFU.LG2 R3, R40 ;  /* 0x0000002800033308 */ /* 0x000e620000000c00 */
[----:B------:R-:W-:Y:S02]  /*f610*/  @P4 FMUL.FTZ R4, R2, 0.69314718246459960938 ;  /* 0x3f31721802044820 */ /* 0x000fe40000410000 */
[----:B------:R-:W-:Y:S01]  /*f620*/  @P0 FMUL.FTZ R2, R6, 0.69314718246459960938 ;  /* 0x3f31721806020820 */ /* 0x000fe20000410000 */
[----:B------:R3:W4:Y:S01]  /*f630*/  LDS.128 R20, [R235] ;  /* 0x00000000eb147984 */ /* 0x0007220000000c00 */
[----:B------:R-:W-:Y:S02]  /*f640*/  @P4 FFMA.FTZ R13, R135, c[0x0][0x238], R4 ;  /* 0x00008e00870d4a23 */ /* 0x000fe40000010004 */
[----:B------:R-:W-:Y:S01]  /*f650*/  @P0 FFMA.FTZ R9, R134, c[0x0][0x238], R2 ;  /* 0x00008e0086090a23 */ /* 0x000fe20000010002 */
[----:B------:R3:W3:Y:S04]  /*f660*/  LDS.128 R24, [R235+0x800] ;  /* 0x00080000eb187984 */ /* 0x0006e80000000c00 */
[----:B------:R3:W3:Y:S01]  /*f670*/  LDS.128 R28, [R235+0x1000] ;  /* 0x00100000eb1c7984 */ /* 0x0006e20000000c00 */
[----:B--2---:R-:W-:Y:S01]  /*f680*/  SHF.R.S32.HI R16, RZ, 0x1f, R15 ;  /* 0x0000001fff107819 */ /* 0x004fe2000001140f */
[----:B-1----:R-:W-:-:S02]  /*f690*/  @P3 FMUL.FTZ R3, R3, 0.69314718246459960938 ;  /* 0x3f31721803033820 */ /* 0x002fc40000410000 */
[----:B------:R1:W2:Y:S01]  /*f6a0*/  LDS.128 R32, [R235+0x1800] ;  /* 0x00180000eb207984 */ /* 0x0002a20000000c00 */
[----:B------:R-:W-:Y:S01]  /*f6b0*/  LEA.HI R0, R16, R15, RZ, 0x5 ;  /* 0x0000000f10007211 */ /* 0x000fe200078f28ff */
[----:B------:R-:W-:Y:S02]  /*f6c0*/  @P3 FFMA.FTZ R12, R136, c[0x0][0x238], R3 ;  /* 0x00008e00880c3a23 */ /* 0x000fe40000010003 */
[----:B------:R1:W1:Y:S01]  /*f6d0*/  LDS.128 R36, [R235+0x2000] ;  /* 0x00200000eb247984 */ /* 0x0002620000000c00 */
[----:B------:R-:W-:-:S03]  /*f6e0*/  LOP3.LUT R0, R0, 0xffffffe0, RZ, 0xc0, !PT ;  /* 0xffffffe000007812 */ /* 0x000fc600078ec0ff */
[----:B------:R1:W1:Y:S01]  /*f6f0*/  LDS.128 R44, [R235+0x2800] ;  /* 0x00280000eb2c7984 */ /* 0x0002620000000c00 */
[----:B------:R-:W-:-:S03]  /*f700*/  IADD3 R0, -R0, R15, RZ ;  /* 0x0000000f00007210 */ /* 0x000fc60007ffe1ff */
[----:B------:R1:W1:Y:S01]  /*f710*/  LDS.128 R48, [R235+0x3000] ;  /* 0x00300000eb307984 */ /* 0x0002620000000c00 */
[----:B------:R-:W-:-:S03]  /*f720*/  LOP3.LUT P1, RZ, R0, 0x3, RZ, 0xc0, !PT ;  /* 0x0000000300ff7812 */ /* 0x000fc6000782c0ff */
[----:B------:R1:W1:Y:S10]  /*f730*/  LDS.128 R52, [R235+0x3800] ;  /* 0x00380000eb347984 */ /* 0x0002740000000c00 */
        /* <DEDUP_REMOVED lines=9> */
[C---:B------:R-:W-:Y:S02]  /*f7d0*/  ISETP.GE.AND P6, PT, R0.reuse, UR13, PT ;  /* 0x0000000d00007c0c */ /* 0x040fe4000bfc6270 */
[C---:B------:R-:W-:Y:S02]  /*f7e0*/  IADD3 R2, R0.reuse, 0x8, RZ ;  /* 0x0000000800027810 */ /* 0x040fe40007ffe0ff */
[----:B------:R-:W-:Y:S02]  /*f7f0*/  IADD3 R5, R0, 0x40, RZ ;  /* 0x0000004000057810 */ /* 0x000fe40007ffe0ff */
[----:B------:R-:W-:Y:S02]  /*f800*/  ISETP.GE.AND P5, PT, R2, UR13, PT ;  /* 0x0000000d02007c0c */ /* 0x000fe4000bfa6270 */
[----:B------:R-:W-:Y:S02]  /*f810*/  IADD3 R4, R0, 0x48, RZ ;  /* 0x0000004800047810 */ /* 0x000fe40007ffe0ff */
[----:B------:R-:W-:-:S02]  /*f820*/  ISETP.GE.AND P4, PT, R5, UR13, PT ;  /* 0x0000000d05007c0c */ /* 0x000fc4000bf86270 */
[----:B------:R-:W-:Y:S01]  /*f830*/  ISETP.GE.AND P3, PT, R4, UR13, PT ;  /* 0x0000000d04007c0c */ /* 0x000fe2000bf66270 */
[----:B------:R-:W-:-:S05]  /*f840*/  @!P6 IMAD R3, R0, UR20, RZ ;  /* 0x000000140003ec24 */ /* 0x000fca000f8e02ff */
[----:B------:R-:W-:Y:S01]  /*f850*/  @!P6 IADD3 R0, P0, R3, UR4, RZ ;  /* 0x000000040300ec10 */ /* 0x000fe2000ff1e0ff */
[----:B------:R-:W-:-:S03]  /*f860*/  @!P5 IMAD R2, R2, UR20, RZ ;  /* 0x000000140202dc24 */ /* 0x000fc6000f8e02ff */
[----:B------:R-:W-:Y:S01]  /*f870*/  @!P6 LEA.HI.X.SX32 R6, R3, UR5, 0x1, P0 ;  /* 0x000000050306ec11 */ /* 0x000fe200080f0eff */
[----:B------:R-:W-:Y:S01]  /*f880*/  @!P4 IMAD R5, R5, UR20, RZ ;  /* 0x000000140505cc24 */ /* 0x000fe2000f8e02ff */
[----:B------:R-:W-:Y:S01]  /*f890*/  @!P6 LEA R10, P1, R0, c[0x0][0x200], 0x2 ;  /* 0x00008000000aea11 */ /* 0x000fe200078210ff */
[----:B------:R-:W-:Y:S01]  /*f8a0*/  @!P3 IMAD R3, R4, UR20, RZ ;  /* 0x000000140403bc24 */ /* 0x000fe2000f8e02ff */
[----:B------:R-:W-:Y:S02]  /*f8b0*/  @!P5 IADD3 R7, P0, R2, UR4, RZ ;  /* 0x000000040207dc10 */ /* 0x000fe4000ff1e0ff */
[----:B------:R-:W-:Y:S02]  /*f8c0*/  @!P6 LEA.HI.X R11, R0, c[0x0][0x204], R6, 0x2, P1 ;  /* 0x00008100000bea11 */ /* 0x000fe400008f1406 */
[----:B------:R-:W-:Y:S02]  /*f8d0*/  @!P5 LEA.HI.X.SX32 R2, R2, UR5, 0x1, P0 ;  /* 0x000000050202dc11 */ /* 0x000fe400080f0eff */
[----:B------:R-:W-:Y:S01]  /*f8e0*/  @!P4 IADD3 R0, P1, R5, UR4, RZ ;  /* 0x000000040500cc10 */ /* 0x000fe2000ff3e0ff */
[----:B------:R4:W-:Y:S01]  /*f8f0*/  @!P6 STG.E [R10.64], R14 ;  /* 0x0000000e0a00e986 */ /* 0x0009e2000c101912 */
[----:B------:R-:W-:-:S02]  /*f900*/  @!P5 LEA R6, P2, R7, c[0x0][0x200], 0x2 ;  /* 0x000080000706da11 */ /* 0x000fc400078410ff */
[----:B------:R-:W-:Y:S02]  /*f910*/  @!P3 IADD3 R8, P0, R3, UR4, RZ ;  /* 0x000000040308bc10 */ /* 0x000fe4000ff1e0ff */
[----:B------:R-:W-:Y:S02]  /*f920*/  @!P4 LEA.HI.X.SX32 R5, R5, UR5, 0x1, P1 ;  /* 0x000000050505cc11 */ /* 0x000fe400088f0eff */
[----:B------:R-:W-:Y:S02]  /*f930*/  @!P5 LEA.HI.X R7, R7, c[0x0][0x204], R2, 0x2, P2 ;  /* 0x000081000707da11 */ /* 0x000fe400010f1402 */
[----:B------:R-:W-:Y:S02]  /*f940*/  @!P3 LEA.HI.X.SX32 R3, R3, UR5, 0x1, P0 ;  /* 0x000000050303bc11 */ /* 0x000fe400080f0eff */
[----:B------:R-:W-:Y:S01]  /*f950*/  @!P4 LEA R4, P1, R0, c[0x0][0x200], 0x2 ;  /* 0x000080000004ca11 */ /* 0x000fe200078210ff */
[----:B------:R4:W-:Y:S01]  /*f960*/  @!P5 STG.E [R6.64], R13 ;  /* 0x0000000d0600d986 */ /* 0x0009e2000c101912 */
[----:B------:R-:W-:-:S02]  /*f970*/  @!P3 LEA R2, P0, R8, c[0x0][0x200], 0x2 ;  /* 0x000080000802ba11 */ /* 0x000fc400078010ff */
[----:B------:R-:W-:Y:S02]  /*f980*/  @!P4 LEA.HI.X R5, R0, c[0x0][0x204], R5, 0x2, P1 ;  /* 0x000081000005ca11 */ /* 0x000fe400008f1405 */
[----:B------:R-:W-:-:S03]  /*f990*/  @!P3 LEA.HI.X R3, R8, c[0x0][0x204], R3, 0x2, P0 ;  /* 0x000081000803ba11 */ /* 0x000fc600000f1403 */
[----:B------:R4:W-:Y:S04]  /*f9a0*/  @!P4 STG.E [R4.64], R12 ;  /* 0x0000000c0400c986 */ /* 0x0009e8000c101912 */
[----:B------:R4:W-:Y:S02]  /*f9b0*/  @!P3 STG.E [R2.64], R9 ;  /* 0x000000090200b986 */ /* 0x0009e4000c101912 */
.L_x_163:
[----:B------:R-:W-:Y:S05]  /*f9c0*/  BSYNC B0 ;  /* 0x0000000000007941 */ /* 0x000fea0003800000 */
.L_x_162:
[----:B----4-:R-:W4:Y:S04]  /*f9d0*/  LDL.LU.64 R4, [R1+0x28] ;  /* 0x0000280001047983 */ /* 0x010f280000300a00 */
[----:B------:R-:W3:Y:S01]  /*f9e0*/  S2R R8, SR_CTAID.Z ;  /* 0x0000000000087919 */ /* 0x000ee20000002700 */
[----:B------:R-:W-:Y:S01]  /*f9f0*/  LEA.HI R10, R43, R42, RZ, 0x3 ;  /* 0x0000002a2b0a7211 */ /* 0x000fe200078f18ff */
[----:B------:R-:W-:-:S02]  /*fa00*/  UIMAD UR9, UR9, -0x80, UR16 ;  /* 0xffffff80090978a4 */ /* 0x000fc4000f8e0210 */
[----:B------:R2:W5:Y:S01]  /*fa10*/  LDL.64 R12, [R1+0x30] ;  /* 0x00003000010c7983 */ /* 0x0005620000100a00 */
[----:B------:R-:W-:Y:S01]  /*fa20*/  SHF.R.S32.HI R0, RZ, 0x3, R10 ;  /* 0x00000003ff007819 */ /* 0x000fe2000001140a */
[----:B------:R-:W-:Y:S01]  /*fa30*/  USHF.R.S32.HI UR6, URZ, 0x1f, UR11 ;  /* 0x0000001f3f067899 */ /* 0x000fe2000801140b */
[----:B------:R-:W-:Y:S01]  /*fa40*/  BSSY B0, `(.L_x_164) ;  /* 0x0000013000007945 */ /* 0x000fe20003800000 */
[----:B------:R-:W-:Y:S02]  /*fa50*/  ULDC.64 UR4, c[0x0][0x1f0] ;  /* 0x00007c0000047ab9 */ /* 0x000fe40000000a00 */
[----:B------:R-:W-:-:S04]  /*fa60*/  UIMAD UR4, UR6, UR4, URZ ;  /* 0x00000004060472a4 */ /* 0x000fc8000f8e023f */
[----:B------:R-:W-:Y:S01]  /*fa70*/  UIMAD UR4, UR11, UR5, UR4 ;  /* 0x000000050b0472a4 */ /* 0x000fe2000f8e0204 */
[C---:B----4-:R-:W-:Y:S02]  /*fa80*/  IADD3 R2, P0, R4.reuse, UR14, RZ ;  /* 0x0000000e04027c10 */ /* 0x050fe4000ff1e0ff */
[----:B------:R-:W-:Y:S02]  /*fa90*/  ISETP.GE.AND P1, PT, R4, c[0x0][0x220], PT ;  /* 0x0000880004007a0c */ /* 0x000fe40003f26270 */
[----:B------:R-:W-:Y:S02]  /*faa0*/  IADD3.X R3, R5, UR7, RZ, P0, !PT ;  /* 0x0000000705037c10 */ /* 0x000fe400087fe4ff */
[----:B------:R-:W-:-:S03]  /*fab0*/  ISETP.GE.OR P0, PT, R0, UR9, P1 ;  /* 0x0000000900007c0c */ /* 0x000fc60008f06670 */
[----:B---3--:R-:W-:-:S05]  /*fac0*/  IMAD.WIDE.U32 R8, R8, c[0x0][0x1f0], R2 ;  /* 0x00007c0008087a25 */ /* 0x008fca00078e0002 */
[----:B------:R-:W-:-:S05]  /*fad0*/  IADD3 R7, R9, UR4, RZ ;  /* 0x0000000409077c10 */ /* 0x000fca000fffe0ff */
[----:B------:R-:W-:Y:S05]  /*fae0*/  @P0 BRA `(.L_x_165) ;  /* 0x0000008000000947 */ /* 0x000fea0003800000 */
[----:B--2---:R-:W-:Y:S01]  /*faf0*/  MOV R6, R8 ;  /* 0x0000000800067202 */ /* 0x004fe20000000f00 */
[----:B-----5:R-:W-:-:S04]  /*fb00*/  IMAD R0, R13, c[0x0][0x1e8], RZ ;  /* 0x00007a000d007a24 */ /* 0x020fc800078e02ff */
[----:B------:R-:W-:-:S04]  /*fb10*/  IMAD.WIDE.U32 R2, R12, c[0x0][0x1e8], R6 ;  /* 0x00007a000c027a25 */ /* 0x000fc800078e0006 */
[----:B------:R-:W-:Y:S01]  /*fb20*/  IMAD R0, R12, c[0x0][0x1ec], R0 ;  /* 0x00007b000c007a24 */ /* 0x000fe200078e0200 */
[----:B------:R-:W-:-:S04]  /*fb30*/  LEA R4, P0, R2, c[0x0][0x1d0], 0x1 ;  /* 0x0000740002047a11 */ /* 0x000fc800078008ff */
[----:B------:R-:W-:-:S04]  /*fb40*/  IADD3 R0, R3, R0, RZ ;  /* 0x0000000003007210 */ /* 0x000fc80007ffe0ff */
[----:B------:R-:W-:-:S05]  /*fb50*/  LEA.HI.X R5, R2, c[0x0][0x1d4], R0, 0x1, P0 ;  /* 0x0000750002057a11 */ /* 0x000fca00000f0c00 */
[----:B------:R2:W-:Y:S02]  /*fb60*/  STG.E.128 [R4.64], R20 ;  /* 0x0000001404007986 */ /* 0x0005e4000c101d12 */
.L_x_165:
[----:B--2---:R-:W-:Y:S05]  /*fb70*/  BSYNC B0 ;  /* 0x0000000000007941 */ /* 0x004fea0003800000 */
.L_x_164:
[----:B------:R-:W-:Y:S01]  /*fb80*/  LEA.HI.SX32 R0, R10, 0x10, 0x1d ;  /* 0x000000100a007811 */ /* 0x000fe200078feaff */
[----:B------:R-:W-:Y:S03]  /*fb90*/  BSSY B0, `(.L_x_166) ;  /* 0x000000e000007945 */ /* 0x000fe60003800000 */
[----:B------:R-:W-:-:S13]  /*fba0*/  ISETP.GE.OR P0, PT, R0, UR9, P1 ;  /* 0x0000000900007c0c */ /* 0x000fda0008f06670 */
        /* <DEDUP_REMOVED lines=12> */
.L_x_167:
[----:B------:R-:W-:Y:S05]  /*fc70*/  BSYNC B0 ;  /* 0x0000000000007941 */ /* 0x000fea0003800000 */
.L_x_166:
[----:B------:R-:W-:Y:S01]  /*fc80*/  LEA.HI R0, R16, R15, RZ, 0x3 ;  /* 0x0000000f10007211 */ /* 0x000fe200078f18ff */
[----:B------:R-:W-:Y:S03]  /*fc90*/  BSSY B0, `(.L_x_168) ;  /* 0x0000010000007945 */ /* 0x000fe60003800000 */
[----:B------:R-:W-:-:S04]  /*fca0*/  SHF.R.S32.HI R10, RZ, 0x3, R0 ;  /* 0x00000003ff0a7819 */ /* 0x000fc80000011400 */
[----:B------:R-:W-:-:S04]  /*fcb0*/  IADD3 R0, R10, 0x20, RZ ;  /* 0x000000200a007810 */ /* 0x000fc80007ffe0ff */
[----:B------:R-:W-:-:S13]  /*fcc0*/  ISETP.GE.OR P0, PT, R0, UR13, P1 ;  /* 0x0000000d00007c0c */ /* 0x000fda0008f06670 */
[----:B------:R-:W-:Y:S05]  /*fcd0*/  @P0 BRA `(.L_x_169) ;  /* 0x000000b000000947 */ /* 0x000fea0003800000 */
[----:B--2--5:R-:W-:Y:S01]  /*fce0*/  IADD3 R4, P0, R12, 0x20, RZ ;  /* 0x000000200c047810 */ /* 0x024fe20007f1e0ff */
        /* <DEDUP_REMOVED lines=10> */
.L_x_169:
[----:B------:R-:W-:Y:S05]  /*fd90*/  BSYNC B0 ;  /* 0x0000000000007941 */ /* 0x000fea0003800000 */
.L_x_168:
[----:B------:R-:W-:Y:S01]  /*fda0*/  IADD3 R0, R10, 0x30, RZ ;  /* 0x000000300a007810 */ /* 0x000fe20007ffe0ff */
[----:B------:R-:W-:Y:S03]  /*fdb0*/  BSSY B0, `(.L_x_170) ;  /* 0x000000e000007945 */ /* 0x000fe60003800000 */
        /* <DEDUP_REMOVED lines=13> */
.L_x_171:
[----:B------:R-:W-:Y:S05]  /*fe90*/  BSYNC B0 ;  /* 0x0000000000007941 */ /* 0x000fea0003800000 */
.L_x_170:
        /* <DEDUP_REMOVED lines=14> */
[----:B-1----:R1:W-:Y:S02]  /*ff80*/  STG.E.128 [R4.64], R36 ;  /* 0x0000002404007986 */ /* 0x0023e4000c101d12 */
.L_x_173:
[----:B------:R-:W-:Y:S05]  /*ff90*/  BSYNC B0 ;  /* 0x0000000000007941 */ /* 0x000fea0003800000 */
.L_x_172:
[----:B------:R-:W-:Y:S01]  /*ffa0*/  IADD3 R0, R10, 0x50, RZ ;  /* 0x000000500a007810 */ /* 0x000fe20007ffe0ff */
[----:B------:R-:W-:Y:S03]  /*ffb0*/  BSSY B0, `(.L_x_174) ;  /* 0x000000e000007945 */ /* 0x000fe60003800000 */
[----:B------:R-:W-:-:S13]  /*ffc0*/  ISETP.GE.OR P0, PT, R0, UR13, P1 ;  /* 0x0000000d00007c0c */ /* 0x000fda0008f06670 */
[----:B------:R-:W-:Y:S05]  /*ffd0*/  @P0 BRA `(.L_x_175) ;  /* 0x000000b000000947 */ /* 0x000fea0003800000 */
[----:B-12--5:R-:W-:Y:S01]  /*ffe0*/  IADD3 R4, P0, R12, 0x50, RZ ;  /* 0x000000500c047810 */ /* 0x026fe20007f1e0ff */
        /* <DEDUP_REMOVED lines=10> */
.L_x_175:
[----:B------:R-:W-:Y:S05]  /*10090*/  BSYNC B0 ;  /* 0x0000000000007941 */ /* 0x000fea0003800000 */
.L_x_174:
        /* <DEDUP_REMOVED lines=15> */
.L_x_177:
[----:B------:R-:W-:Y:S05]  /*10190*/  BSYNC B0 ;  /* 0x0000000000007941 */ /* 0x000fea0003800000 */
.L_x_176:
[----:B------:R-:W-:-:S04]  /*101a0*/  IADD3 R0, R10, 0x70, RZ ;  /* 0x000000700a007810 */ /* 0x000fc80007ffe0ff */
[----:B------:R-:W-:-:S13]  /*101b0*/  ISETP.GE.OR P1, PT, R0, UR13, P1 ;  /* 0x0000000d00007c0c */ /* 0x000fda0008f26670 */
[----:B------:R-:W-:Y:S05]  /*101c0*/  @P1 EXIT ;  /* 0x000000000000194d */ /* 0x000fea0003800000 */
[----:B-----5:R-:W-:Y:S01]  /*101d0*/  IADD3 R6, P0, R12, 0x70, RZ ;  /* 0x000000700c067810 */ /* 0x020fe20007f1e0ff */
[----:B------:R-:W-:Y:S01]  /*101e0*/  IMAD.MOV.U32 R2, RZ, RZ, R8 ;  /* 0x000000ffff027224 */ /* 0x000fe200078e0008 */
[----:B------:R-:W-:-:S03]  /*101f0*/  MOV R3, R7 ;  /* 0x0000000700037202 */ /* 0x000fc60000000f00 */
[----:B------:R-:W-:Y:S02]  /*10200*/  IMAD.X R0, RZ, RZ, R13, P0 ;  /* 0x000000ffff007224 */ /* 0x000fe400000e060d */
[----:B-12---:R-:W-:-:S04]  /*10210*/  IMAD.WIDE.U32 R4, R6, c[0x0][0x1e8], R2 ;  /* 0x00007a0006047a25 */ /* 0x006fc800078e0002 */
[----:B------:R-:W-:Y:S01]  /*10220*/  IMAD R0, R0, c[0x0][0x1e8], RZ ;  /* 0x00007a0000007a24 */ /* 0x000fe200078e02ff */
[----:B------:R-:W-:-:S03]  /*10230*/  LEA R2, P0, R4, c[0x0][0x1d0], 0x1 ;  /* 0x0000740004027a11 */ /* 0x000fc600078008ff */
[----:B------:R-:W-:-:S05]  /*10240*/  IMAD R0, R6, c[0x0][0x1ec], R0 ;  /* 0x00007b0006007a24 */ /* 0x000fca00078e0200 */
[----:B------:R-:W-:-:S04]  /*10250*/  IADD3 R0, R5, R0, RZ ;  /* 0x0000000005007210 */ /* 0x000fc80007ffe0ff */
[----:B------:R-:W-:-:S05]  /*10260*/  LEA.HI.X R3, R4, c[0x0][0x1d4], R0, 0x1, P0 ;  /* 0x0000750004037a11 */ /* 0x000fca00000f0c00 */
[----:B------:R-:W-:Y:S01]  /*10270*/  STG.E.128 [R2.64], R52 ;  /* 0x0000003402007986 */ /* 0x000fe2000c101d12 */
[----:B------:R-:W-:Y:S05]  /*10280*/  EXIT ;  /* 0x000000000000794d */ /* 0x000fea0003800000 */
.L_x_104:
[----:B------:R-:W-:Y:S01]  /*10290*/  UISETP.NE.AND UP4, UPT, UR10, -0x1, UPT ;  /* 0xffffffff0a00788c */ /* 0x000fe2000bf85270 */
[----:B------:R-:W-:Y:S01]  /*102a0*/  SHF.R.S32.HI R4, RZ, 0x1f, R219 ;  /* 0x0000001fff047819 */ /* 0x000fe200000114db */
[----:B------:R-:W-:Y:S01]  /*102b0*/  ULDC.64 UR4, c[0x0][0x1e8] ;  /* 0x00007a0000047ab9 */ /* 0x000fe20000000a00 */
[----:B------:R-:W1:Y:S01]  /*102c0*/  S2R R8, SR_CTAID.Z ;  /* 0x0000000000087919 */ /* 0x000e620000002700 */
[----:B------:R-:W-:Y:S01]  /*102d0*/  USHF.R.S32.HI UR9, URZ, 0x1f, UR12 ;  /* 0x0000001f3f097899 */ /* 0x000fe2000801140c */
[----:B------:R-:W-:Y:S01]  /*102e0*/  LEA.HI R4, R4, R219, RZ, 0x3 ;  /* 0x000000db04047211 */ /* 0x000fe200078f18ff */
[----:B------:R-:W-:Y:S01]  /*102f0*/  ULDC.64 UR6, c[0x0][0x1e0] ;  /* 0x0000780000067ab9 */ /* 0x000fe20000000a00 */
[----:B------:R-:W2:Y:S01]  /*10300*/  S2R R6, SR_CTAID.X ;  /* 0x0000000000067919 */ /* 0x000ea20000002500 */
[----:B------:R-:W-:Y:S01]  /*10310*/  UIADD3 UR16, -UR13, UR16, URZ ;  /* 0x000000100d107290 */ /* 0x000fe2000fffe13f */
[----:B------:R-:W-:Y:S01]  /*10320*/  LOP3.LUT R0, R4, 0xfffffff8, RZ, 0xc0, !PT ;  /* 0xfffffff804007812 */ /* 0x000fe200078ec0ff */
[----:B------:R-:W-:Y:S01]  /*10330*/  UMOV UR22, URZ ;  /* 0x0000003f00167c82 */ /* 0x000fe20008000000 */
[----:B------:R-:W-:Y:S01]  /*10340*/  SHF.R.S32.HI R4, RZ, 0x3, R4 ;  /* 0x00000003ff047819 */ /* 0x000fe20000011404 */
[----:B------:R-:W-:Y:S01]  /*10350*/  @UP4 UIMAD.WIDE.U32 UR14, UR10, UR4, URZ ;  /* 0x000000040a0e42a5 */ /* 0x000fe2000f8e003f */
[----:B------:R-:W-:Y:S01]  /*10360*/  BSSY B0, `(.L_x_178) ;  /* 0x000003c000007945 */ /* 0x000fe20003800000 */
[----:B------:R-:W-:Y:S01]  /*10370*/  @!UP4 USHF.R.S32.HI UR17, URZ, 0x1f, UR11 ;  /* 0x0000001f3f11c899 */ /* 0x000fe2000801140b */
[----:B------:R-:W-:Y:S01]  /*10380*/  IMAD.IADD R14, R219, 0x1, -R0 ;  /* 0x00000001db0e7824 */ /* 0x000fe200078e0a00 */
[----:B------:R-:W-:Y:S01]  /*10390*/  @UP4 UIMAD UR8, UR10, UR5, UR15 ;  /* 0x000000050a0842a4 */ /* 0x000fe2000f8e020f */
[----:B------:R-:W-:Y:S01]  /*103a0*/  SHF.R.S32.HI R5, RZ, 0x1f, R4 ;  /* 0x0000001fff057819 */ /* 0x000fe20000011404 */
[----:B------:R-:W-:Y:S01]  /*103b0*/  @!UP4 UIMAD UR17, UR17, UR6, URZ ;  /* 0x000000061111c2a4 */ /* 0x000fe2000f8e023f */
[----:B------:R-:W-:Y:S01]  /*103c0*/  IMAD.SHL.U32 R0, R14, 0x8, RZ ;  /* 0x000000080e007824 */ /* 0x000fe200078e00ff */
[----:B------:R-:W-:Y:S01]  /*103d0*/  ULDC.64 UR4, c[0x0][0x1f0] ;  /* 0x00007c0000047ab9 */ /* 0x000fe20000000a00 */
[----:B------:R-:W-:Y:S01]  /*103e0*/  ISETP.GE.AND P2, PT, R4, UR16, PT ;  /* 0x0000001004007c0c */ /* 0x000fe2000bf46270 */
[----:B------:R-:W-:-:S02]  /*103f0*/  UIMAD UR4, UR9, UR4, URZ ;  /* 0x00000004090472a4 */ /* 0x000fc4000f8e023f */
[----:B------:R-:W-:Y:S01]  /*10400*/  ULDC.U8 UR15, c[0x0][0x328] ;  /* 0x0000ca00000f7ab9 */ /* 0x000fe20000000000 */
[----:B------:R-:W-:Y:S01]  /*10410*/  ISETP.GE.AND P1, PT, R0, c[0x0][0x220], PT ;  /* 0x0000880000007a0c */ /* 0x000fe20003f26270 */
[----:B------:R-:W-:Y:S01]  /*10420*/  ULDC.U8 UR9, c[0x0][0x329] ;  /* 0x0000ca4000097ab9 */ /* 0x000fe20000000000 */
[----:B------:R-:W-:Y:S01]  /*10430*/  P2R R22, PR, RZ, 0x4 ;  /* 0x00000004ff167803 */ /* 0x000fe20000000000 */
[----:B------:R-:W-:Y:S02]  /*10440*/  UISETP.NE.AND UP1, UPT, UR9, URZ, UPT ;  /* 0x0000003f0900728c */ /* 0x000fe4000bf25270 */
[----:B------:R-:W-:Y:S02]  /*10450*/  UISETP.NE.AND UP3, UPT, UR15, URZ, UPT ;  /* 0x0000003f0f00728c */ /* 0x000fe4000bf65270 */
[----:B------:R-:W-:Y:S02]  /*10460*/  @!UP4 UIMAD UR17, UR11, UR7, UR17 ;  /* 0x000000070b11c2a4 */ /* 0x000fe4000f8e0211 */
[----:B------:R-:W-:-:S02]  /*10470*/  UISETP.NE.OR UP2, UPT, UR9, URZ, !UP3 ;  /* 0x0000003f0900728c */ /* 0x000fc4000df45670 */
[----:B------:R-:W-:Y:S02]  /*10480*/  @!UP4 UIMAD.WIDE.U32 UR20, UR11, UR6, URZ ;  /* 0x000000060b14c2a5 */ /* 0x000fe4000f8e003f */
[----:B------:R-:W-:Y:S02]  /*10490*/  ULDC UR7, c[0x0][0x214] ;  /* 0x0000850000077ab9 */ /* 0x000fe40000000800 */
[----:B------:R-:W-:Y:S02]  /*104a0*/  @UP1 ULDC UR9, c[0x0][0x210] ;  /* 0x0000840000091ab9 */ /* 0x000fe40000000800 */
[----:B------:R-:W-:Y:S02]  /*104b0*/  ULDC UR6, c[0x0][0x234] ;  /* 0x00008d0000067ab9 */ /* 0x000fe40000000800 */
[----:B------:R-:W-:Y:S02]  /*104c0*/  @UP1 UIMAD UR9, UR9, UR7, URZ ;  /* 0x00000007090912a4 */ /* 0x000fe4000f8e023f */
[----:B------:R-:W-:-:S02]  /*104d0*/  @!UP1 USEL UR9, UR7, UR6, !UP3 ;  /* 0x0000000607099287 */ /* 0x000fc4000d800000 */
[----:B------:R-:W-:Y:S02]  /*104e0*/  UIMAD UR5, UR12, UR5, UR4 ;  /* 0x000000050c0572a4 */ /* 0x000fe4000f8e0204 */
[----:B------:R-:W-:Y:S02]  /*104f0*/  UISETP.NE.OR UP0, UPT, UR10, -0x1, UP2 ;  /* 0xffffffff0a00788c */ /* 0x000fe40009705670 */
[----:B------:R-:W-:Y:S02]  /*10500*/  ULDC UR4, c[0x0][0x1c0] ;  /* 0x0000700000047ab9 */ /* 0x000fe40000000800 */
[----:B------:R-:W-:Y:S02]  /*10510*/  @UP1 UMOV UR15, 0x1 ;  /* 0x00000001000f1882 */ /* 0x000fe40000000000 */
[----:B------:R-:W-:Y:S02]  /*10520*/  @!UP1 UIMAD UR15, UR9, UR4, URZ ;  /* 0x00000004090f92a4 */ /* 0x000fe4000f8e023f */
[----:B------:R-:W-:-:S02]  /*10530*/  @!UP4 UMOV UR14, UR20 ;  /* 0x00000014000ecc82 */ /* 0x000fc40008000000 */
[----:B------:R-:W-:Y:S01]  /*10540*/  @!UP4 UIADD3 UR8, UR21, UR17, URZ ;  /* 0x000000111508c290 */ /* 0x000fe2000fffe03f */
[C---:B------:R-:W-:Y:S01]  /*10550*/  IADD3 R2, P0, R0.reuse, UR14, RZ ;  /* 0x0000000e00027c10 */ /* 0x040fe2000ff1e0ff */
[----:B------:R-:W-:Y:S02]  /*10560*/  UIMAD UR15, UR11, UR15, URZ ;  /* 0x0000000f0b0f72a4 */ /* 0x000fe4000f8e023f */
[----:B------:R-:W-:Y:S02]  /*10570*/  @!UP0 UIMAD UR10, UR11, UR7, URZ ;  /* 0x000000070b0a82a4 */ /* 0x000fe4000f8e023f */
[----:B------:R-:W-:Y:S01]  /*10580*/  LEA.HI.X.SX32 R3, R0, UR8, 0x1, P0 ;  /* 0x0000000800037c11 */ /* 0x000fe200080f0eff */
[----:B------:R-:W-:Y:S01]  /*10590*/  USEL UR15, UR15, URZ, UP2 ;  /* 0x0000003f0f0f7287 */ /* 0x000fe20009000000 */
[----:B------:R-:W-:Y:S01]  /*105a0*/  ISETP.GE.OR P0, PT, R4, UR16, P1 ;  /* 0x0000001004007c0c */ /* 0x000fe20008f06670 */
[----:B------:R-:W-:Y:S02]  /*105b0*/  @UP1 ULDC UR24, c[0x0][0x210] ;  /* 0x0000840000181ab9 */ /* 0x000fe40000000800 */
[----:B------:R-:W-:Y:S01]  /*105c0*/  @!UP1 UMOV UR24, 0x1 ;  /* 0x0000000100189882 */ /* 0x000fe20000000000 */
[----:B-1----:R-:W-:Y:S01]  /*105d0*/  IMAD.WIDE.U32 R8, R8, c[0x0][0x1f0], R2 ;  /* 0x00007c0008087a25 */ /* 0x002fe200078e0002 */
[----:B------:R-:W-:-:S02]  /*105e0*/  UIMAD UR9, UR12, UR9, UR15 ;  /* 0x000000090c0972a4 */ /* 0x000fc4000f8e020f */
[----:B------:R-:W-:Y:S01]  /*105f0*/  UIMAD UR13, UR13, UR24, URZ ;  /* 0x000000180d0d72a4 */ /* 0x000fe2000f8e023f */
[----:B--2---:R-:W-:Y:S01]  /*10600*/  IMAD.WIDE R2, R6, 0x80, R4 ;  /* 0x0000008006027825 */ /* 0x004fe200078e0204 */
[----:B------:R-:W-:Y:S01]  /*10610*/  @!UP2 UMOV UR22, UR10 ;  /* 0x0000000a0016ac82 */ /* 0x000fe20008000000 */
[----:B------:R-:W-:Y:S01]  /*10620*/  IADD3 R7, R9, UR5, RZ ;  /* 0x0000000509077c10 */ /* 0x000fe2000fffe0ff */
[----:B------:R-:W-:Y:S02]  /*10630*/  UMOV UR23, URZ ;  /* 0x0000003f00177c82 */ /* 0x000fe40008000000 */
[----:B------:R-:W-:Y:S02]  /*10640*/  USHF.R.S32.HI UR6, URZ, 0x1f, UR9 ;  /* 0x0000001f3f067899 */ /* 0x000fe40008011409 */
[----:B------:R-:W-:Y:S02]  /*10650*/  @!UP2 USHF.R.S32.HI UR23, URZ, 0x1f, UR10 ;  /* 0x0000001f3f17a899 */ /* 0x000fe4000801140a */
[----:B------:R-:W-:-:S02]  /*10660*/  USHF.R.S32.HI UR4, URZ, 0x1f, UR13 ;  /* 0x0000001f3f047899 */ /* 0x000fc4000801140d */
[----:B------:R-:W-:-:S04]  /*10670*/  UIADD3 UR9, UP1, UP0, UR13, UR22, UR9 ;  /* 0x000000160d097290 */ /* 0x000fc8000f83e009 */
[----:B------:R-:W-:Y:S01]  /*10680*/  UIADD3.X UR4, UR4, UR23, UR6, UP1, UP0 ;  /* 0x0000001704047290 */ /* 0x000fe20008fe0406 */
[----:B------:R-:W-:Y:S06]  /*10690*/  @P0 BRA `(.L_x_179) ;  /* 0x0000008000000947 */ /* 0x000fec0003800000 */
        /* <DEDUP_REMOVED lines=8> */
.L_x_179:
[----:B------:R-:W-:Y:S05]  /*10720*/  BSYNC B0 ;  /* 0x0000000000007941 */ /* 0x000fea0003800000 */
.L_x_178:
[----:B------:R-:W-:Y:S01]  /*10730*/  IADD3 R20, R4, 0x10, RZ ;  /* 0x0000001004147810 */ /* 0x000fe20007ffe0ff */
[----:B------:R-:W-:Y:S03]  /*10740*/  BSSY B0, `(.L_x_180) ;  /* 0x0000010000007945 */ /* 0x000fe60003800000 */
[C---:B------:R-:W-:Y:S02]  /*10750*/  ISETP.GE.OR P0, PT, R20.reuse, UR16, P1 ;  /* 0x0000001014007c0c */ /* 0x040fe40008f06670 */
[----:B------:R-:W-:-:S04]  /*10760*/  ISETP.GE.AND P2, PT, R20, UR16, PT ;  /* 0x0000001014007c0c */ /* 0x000fc8000bf46270 */
[----:B------:R-:W-:-:S07]  /*10770*/  P2R R21, PR, RZ, 0x4 ;  /* 0x00000004ff157803 */ /* 0x000fce0000000000 */
        /* <DEDUP_REMOVED lines=12> */
.L_x_181:
[----:B------:R-:W-:Y:S05]  /*10840*/  BSYNC B0 ;  /* 0x0000000000007941 */ /* 0x000fea0003800000 */
.L_x_180:
[----:B------:R-:W-:Y:S01]  /*10850*/  IADD3 R19, R4, 0x20, RZ ;  /* 0x0000002004137810 */ /* 0x000fe20007ffe0ff */
[----:B------:R-:W-:Y:S03]  /*10860*/  BSSY B0, `(.L_x_182) ;  /* 0x000000f000007945 */ /* 0x000fe60003800000 */
[C---:B------:R-:W-:Y:S02]  /*10870*/  ISETP.GE.OR P0, PT, R19.reuse, UR16, P1 ;  /* 0x0000001013007c0c */ /* 0x040fe40008f06670 */
[----:B------:R-:W-:-:S11]  /*10880*/  ISETP.GE.AND P6, PT, R19, UR16, PT ;  /* 0x0000001013007c0c */ /* 0x000fd6000bfc6270 */
        /* <DEDUP_REMOVED lines=12> */
.L_x_183:
[----:B------:R-:W-:Y:S05]  /*10950*/  BSYNC B0 ;  /* 0x0000000000007941 */ /* 0x000fea0003800000 */
.L_x_182:
        /* <DEDUP_REMOVED lines=16> */
.L_x_185:
[----:B------:R-:W-:Y:S05]  /*10a60*/  BSYNC B0 ;  /* 0x0000000000007941 */ /* 0x000fea0003800000 */
.L_x_184:
        /* <DEDUP_REMOVED lines=16> */
.L_x_187:
[----:B------:R-:W-:Y:S05]  /*10b70*/  BSYNC B0 ;  /* 0x0000000000007941 */ /* 0x000fea0003800000 */
.L_x_186:
        /* <DEDUP_REMOVED lines=16> */
.L_x_189:
[----:B------:R-:W-:Y:S05]  /*10c80*/  BSYNC B0 ;  /* 0x0000000000007941 */ /* 0x000fea0003800000 */
.L_x_188:
        /* <DEDUP_REMOVED lines=16> */
.L_x_191:
[----:B------:R-:W-:Y:S05]  /*10d90*/  BSYNC B0 ;  /* 0x0000000000007941 */ /* 0x000fea0003800000 */
.L_x_190:
[----:B-1----:R-:W-:Y:S01]  /*10da0*/  IADD3 R13, R4, 0x70, RZ ;  /* 0x00000070040d7810 */ /* 0x002fe20007ffe0ff */
[----:B------:R-:W-:Y:S03]  /*10db0*/  BSSY B0, `(.L_x_192) ;  /* 0x000000e000007945 */ /* 0x000fe60003800000 */
[C---:B------:R-:W-:Y:S02]  /*10dc0*/  ISETP.GE.OR P0, PT, R13.reuse, UR16, P1 ;  /* 0x000000100d007c0c */ /* 0x040fe40008f06670 */
[----:B------:R-:W-:-:S11]  /*10dd0*/  ISETP.GE.AND P1, PT, R13, UR16, PT ;  /* 0x000000100d007c0c */ /* 0x000fd6000bf26270 */
[----:B------:R-:W-:Y:S05]  /*10de0*/  @P0 BRA `(.L_x_193) ;  /* 0x000000a000000947 */ /* 0x000fea0003800000 */
[----:B------:R-:W-:Y:S02]  /*10df0*/  IADD3 R0, P0, R2, 0x70, RZ ;  /* 0x0000007002007810 */ /* 0x000fe40007f1e0ff */
[----:B------:R-:W-:Y:S02]  /*10e00*/  MOV R6, R8 ;  /* 0x0000000800067202 */ /* 0x000fe40000000f00 */
[----:B------:R-:W-:-:S03]  /*10e10*/  IADD3.X R2, RZ, R3, RZ, P0, !PT ;  /* 0x00000003ff027210 */ /* 0x000fc600007fe4ff */
[----:B------:R-:W-:-:S04]  /*10e20*/  IMAD.WIDE.U32 R6, R0, c[0x0][0x1e8], R6 ;  /* 0x00007a0000067a25 */ /* 0x000fc800078e0006 */
[----:B------:R-:W-:-:S04]  /*10e30*/  IMAD R2, R2, c[0x0][0x1e8], RZ ;  /* 0x00007a0002027a24 */ /* 0x000fc800078e02ff */
[----:B------:R-:W-:Y:S01]  /*10e40*/  IMAD R0, R0, c[0x0][0x1ec], R2 ;  /* 0x00007b0000007a24 */ /* 0x000fe200078e0202 */
[----:B------:R-:W-:-:S04]  /*10e50*/  LEA R2, P0, R6, c[0x0][0x1d0], 0x1 ;  /* 0x0000740006027a11 */ /* 0x000fc800078008ff */
[----:B------:R-:W-:-:S04]  /*10e60*/  IADD3 R0, R0, R7, RZ ;  /* 0x0000000700007210 */ /* 0x000fc80007ffe0ff */
[----:B------:R-:W-:-:S05]  /*10e70*/  LEA.HI.X R3, R6, c[0x0][0x1d4], R0, 0x1, P0 ;  /* 0x0000750006037a11 */ /* 0x000fca00000f0c00 */
[----:B------:R1:W-:Y:S02]  /*10e80*/  STG.E.128 [R2.64], RZ ;  /* 0x000000ff02007986 */ /* 0x0003e4000c101d12 */
.L_x_193:
[----:B------:R-:W-:Y:S05]  /*10e90*/  BSYNC B0 ;  /* 0x0000000000007941 */ /* 0x000fea0003800000 */
.L_x_192:
[----:B------:R-:W-:Y:S02]  /*10ea0*/  ISETP.NE.AND P0, PT, R22, RZ, PT ;  /* 0x000000ff1600720c */ /* 0x000fe40003f05270 */
[----:B------:R-:W-:Y:S02]  /*10eb0*/  P2R R7, PR, RZ, 0x2 ;  /* 0x00000002ff077803 */ /* 0x000fe40000000000 */
[C---:B------:R-:W-:Y:S02]  /*10ec0*/  ISETP.NE.OR P0, PT, R14.reuse, RZ, P0 ;  /* 0x000000ff0e00720c */ /* 0x040fe40000705670 */
[----:B------:R-:W-:Y:S02]  /*10ed0*/  P2R R6, PR, RZ, 0x4 ;  /* 0x00000004ff067803 */ /* 0x000fe40000000000 */
[----:B------:R-:W-:Y:S02]  /*10ee0*/  ISETP.NE.AND P2, PT, R21, RZ, PT ;  /* 0x000000ff1500720c */ /* 0x000fe40003f45270 */
[----:B------:R-:W-:-:S02]  /*10ef0*/  ISETP.NE.OR P6, PT, R14, RZ, P6 ;  /* 0x000000ff0e00720c */ /* 0x000fc400037c5670 */
[C---:B------:R-:W-:Y:S02]  /*10f00*/  ISETP.NE.OR P5, PT, R14.reuse, RZ, P5 ;  /* 0x000000ff0e00720c */ /* 0x040fe40002fa5670 */
[C---:B------:R-:W-:Y:S02]  /*10f10*/  ISETP.NE.OR P4, PT, R14.reuse, RZ, P4 ;  /* 0x000000ff0e00720c */ /* 0x040fe40002785670 */
[----:B------:R-:W-:Y:S01]  /*10f20*/  ISETP.NE.OR P3, PT, R14, RZ, P3 ;  /* 0x000000ff0e00720c */ /* 0x000fe20001f65670 */
[----:B------:R-:W-:-:S05]  /*10f30*/  @!P0 IMAD R4, R4, UR24, RZ ;  /* 0x0000001804048c24 */ /* 0x000fca000f8e02ff */
[----:B-1----:R-:W-:Y:S01]  /*10f40*/  @!P0 IADD3 R2, P1, R4, UR9, RZ ;  /* 0x0000000904028c10 */ /* 0x002fe2000ff3e0ff */
[----:B------:R-:W-:-:S03]  /*10f50*/  @!P6 IMAD.MOV.U32 R12, RZ, RZ, 0x7f800000 ;  /* 0x7f800000ff0ce424 */ /* 0x000fc600078e00ff */
[----:B------:R-:W-:Y:S02]  /*10f60*/  @!P0 LEA.HI.X.SX32 R5, R4, UR4, 0x1, P1 ;  /* 0x0000000404058c11 */ /* 0x000fe400088f0eff */
[----:B------:R-:W-:-:S13]  /*10f70*/  ISETP.NE.OR P1, PT, R14, RZ, P2 ;  /* 0x000000ff0e00720c */ /* 0x000fda0001725670 */
[----:B------:R-:W-:-:S05]  /*10f80*/  @!P1 IMAD R0, R20, UR24, RZ ;  /* 0x0000001814009c24 */ /* 0x000fca000f8e02ff */
[----:B------:R-:W-:-:S04]  /*10f90*/  @!P1 IADD3 R3, P2, R0, UR9, RZ ;  /* 0x0000000900039c10 */ /* 0x000fc8000ff5e0ff */
[----:B------:R-:W-:Y:S02]  /*10fa0*/  @!P1 LEA.HI.X.SX32 R0, R0, UR4, 0x1, P2 ;  /* 0x0000000400009c11 */ /* 0x000fe400090f0eff */
[----:B------:R-:W-:-:S04]  /*10fb0*/  @!P0 LEA R4, P2, R2, c[0x0][0x200], 0x2 ;  /* 0x0000800002048a11 */ /* 0x000fc800078410ff */
[----:B------:R-:W-:Y:S02]  /*10fc0*/  @!P0 LEA.HI.X R5, R2, c[0x0][0x204], R5, 0x2, P2 ;  /* 0x0000810002058a11 */ /* 0x000fe400010f1405 */
[----:B------:R-:W-:-:S04]  /*10fd0*/  @!P1 LEA R2, P2, R3, c[0x0][0x200], 0x2 ;  /* 0x0000800003029a11 */ /* 0x000fc800078410ff */
[----:B------:R-:W-:Y:S01]  /*10fe0*/  @!P1 LEA.HI.X R3, R3, c[0x0][0x204], R0, 0x2, P2 ;  /* 0x0000810003039a11 */ /* 0x000fe200010f1400 */
[----:B------:R-:W-:Y:S01]  /*10ff0*/  @!P0 IMAD.MOV.U32 R0, RZ, RZ, 0x7f800000 ;  /* 0x7f800000ff008424 */ /* 0x000fe200078e00ff */
[----:B------:R-:W-:-:S04]  /*11000*/  ISETP.NE.AND P2, PT, R6, RZ, PT ;  /* 0x000000ff0600720c */ /* 0x000fc80003f45270 */
[----:B------:R1:W-:Y:S01]  /*11010*/  @!P0 STG.E [R4.64], R0 ;  /* 0x0000000004008986 */ /* 0x0003e2000c101912 */
[----:B------:R-:W-:Y:S01]  /*11020*/  ISETP.NE.OR P2, PT, R14, RZ, P2 ;  /* 0x000000ff0e00720c */ /* 0x000fe20001745670 */
[----:B-1----:R-:W-:Y:S02]  /*11030*/  @!P1 IMAD.MOV.U32 R0, RZ, RZ, 0x7f800000 ;  /* 0x7f800000ff009424 */ /* 0x002fe400078e00ff */
[----:B------:R-:W-:-:S03]  /*11040*/  @!P6 IMAD R4, R19, UR24, RZ ;  /* 0x000000181304ec24 */ /* 0x000fc6000f8e02ff */
[----:B------:R1:W-:Y:S01]  /*11050*/  @!P1 STG.E [R2.64], R0 ;  /* 0x0000000002009986 */ /* 0x0003e2000c101912 */
[----:B------:R-:W-:-:S04]  /*11060*/  ISETP.NE.AND P1, PT, R7, RZ, PT ;  /* 0x000000ff0700720c */ /* 0x000fc80003f25270 */
[----:B------:R-:W-:Y:S02]  /*11070*/  ISETP.NE.OR P1, PT, R14, RZ, P1 ;  /* 0x000000ff0e00720c */ /* 0x000fe40000f25670 */
[----:B-1----:R-:W-:Y:S01]  /*11080*/  @!P6 IADD3 R0, P0, R4, UR9, RZ ;  /* 0x000000090400ec10 */ /* 0x002fe2000ff1e0ff */
[----:B------:R-:W-:-:S03]  /*11090*/  @!P5 IMAD R2, R18, UR24, RZ ;  /* 0x000000181202dc24 */ /* 0x000fc6000f8e02ff */
[----:B------:R-:W-:Y:S02]  /*110a0*/  @!P6 LEA.HI.X.SX32 R3, R4, UR4, 0x1, P0 ;  /* 0x000000040403ec11 */ /* 0x000fe400080f0eff */
[----:B------:R-:W-:-:S04]  /*110b0*/  @!P6 LEA R10, P0, R0, c[0x0][0x200], 0x2 ;  /* 0x00008000000aea11 */ /* 0x000fc800078010ff */
[----:B------:R-:W-:Y:S02]  /*110c0*/  @!P6 LEA.HI.X R11, R0, c[0x0][0x204], R3, 0x2, P0 ;  /* 0x00008100000bea11 */ /* 0x000fe400000f1403 */
[----:B------:R-:W-:-:S03]  /*110d0*/  @!P5 IADD3 R0, P0, R2, UR9, RZ ;  /* 0x000000090200dc10 */ /* 0x000fc6000ff1e0ff */
[----:B------:R1:W-:Y:S01]  /*110e0*/  @!P6 STG.E [R10.64], R12 ;  /* 0x0000000c0a00e986 */ /* 0x0003e2000c101912 */
[----:B------:R-:W-:Y:S01]  /*110f0*/  @!P5 LEA.HI.X.SX32 R3, R2, UR4, 0x1, P0 ;  /* 0x000000040203dc11 */ /* 0x000fe200080f0eff */
[----:B------:R-:W-:Y:S01]  /*11100*/  @!P4 IMAD R2, R17, UR24, RZ ;  /* 0x000000181102cc24 */ /* 0x000fe2000f8e02ff */
[----:B------:R-:W-:-:S04]  /*11110*/  @!P5 LEA R8, P0, R0, c[0x0][0x200], 0x2 ;  /* 0x000080000008da11 */ /* 0x000fc800078010ff */
[----:B------:R-:W-:Y:S01]  /*11120*/  @!P5 LEA.HI.X R9, R0, c[0x0][0x204], R3, 0x2, P0 ;  /* 0x000081000009da11 */ /* 0x000fe200000f1403 */
[----:B------:R-:W-:Y:S01]  /*11130*/  @!P3 IMAD R3, R16, UR24, RZ ;  /* 0x000000181003bc24 */ /* 0x000fe2000f8e02ff */
[----:B------:R-:W-:-:S04]  /*11140*/  @!P4 IADD3 R0, P0, R2, UR9, RZ ;  /* 0x000000090200cc10 */ /* 0x000fc8000ff1e0ff */
[----:B------:R-:W-:Y:S02]  /*11150*/  @!P4 LEA.HI.X.SX32 R2, R2, UR4, 0x1, P0 ;  /* 0x000000040202cc11 */ /* 0x000fe400080f0eff */
[----:B------:R-:W-:-:S04]  /*11160*/  @!P4 LEA R6, P0, R0, c[0x0][0x200], 0x2 ;  /* 0x000080000006ca11 */ /* 0x000fc800078010ff */
[----:B------:R-:W-:Y:S01]  /*11170*/  @!P4 LEA.HI.X R7, R0, c[0x0][0x204], R2, 0x2, P0 ;  /* 0x000081000007ca11 */ /* 0x000fe200000f1402 */
[----:B------:R-:W-:Y:S01]  /*11180*/  @!P2 IMAD R2, R15, UR24, RZ ;  /* 0x000000180f02ac24 */ /* 0x000fe2000f8e02ff */
[----:B------:R-:W-:-:S04]  /*11190*/  @!P3 IADD3 R0, P0, R3, UR9, RZ ;  /* 0x000000090300bc10 */ /* 0x000fc8000ff1e0ff */
[----:B------:R-:W-:Y:S02]  /*111a0*/  @!P3 LEA.HI.X.SX32 R3, R3, UR4, 0x1, P0 ;  /* 0x000000040303bc11 */ /* 0x000fe400080f0eff */
[----:B------:R-:W-:Y:S01]  /*111b0*/  @!P3 LEA R4, P0, R0, c[0x0][0x200], 0x2 ;  /* 0x000080000004ba11 */ /* 0x000fe200078010ff */
[----:B-1----:R-:W-:-:S03]  /*111c0*/  @!P4 IMAD.MOV.U32 R10, RZ, RZ, 0x7f800000 ;  /* 0x7f800000ff0ac424 */ /* 0x002fc600078e00ff */
[----:B------:R-:W-:Y:S02]  /*111d0*/  @!P3 LEA.HI.X R5, R0, c[0x0][0x204], R3, 0x2, P0 ;  /* 0x000081000005ba11 */ /* 0x000fe400000f1403 */
[----:B------:R-:W-:-:S04]  /*111e0*/  @!P2 IADD3 R0, P0, R2, UR9, RZ ;  /* 0x000000090200ac10 */ /* 0x000fc8000ff1e0ff */
[----:B------:R-:W-:Y:S02]  /*111f0*/  @!P2 LEA.HI.X.SX32 R3, R2, UR4, 0x1, P0 ;  /* 0x000000040203ac11 */ /* 0x000fe400080f0eff */
        /* <DEDUP_REMOVED lines=10> */
[----:B--2---:R-:W-:-:S05]  /*112a0*/  IMAD R0, R13, UR24, RZ ;  /* 0x000000180d007c24 */ /* 0x004fca000f8e02ff */
[----:B------:R-:W-:-:S04]  /*112b0*/  IADD3 R3, P0, R0, UR9, RZ ;  /* 0x0000000900037c10 */ /* 0x000fc8000ff1e0ff */
[----:B------:R-:W-:Y:S02]  /*112c0*/  LEA.HI.X.SX32 R0, R0, UR4, 0x1, P0 ;  /* 0x0000000400007c11 */ /* 0x000fe400080f0eff */
[----:B------:R-:W-:-:S04]  /*112d0*/  LEA R2, P0, R3, c[0x0][0x200], 0x2 ;  /* 0x0000800003027a11 */ /* 0x000fc800078010ff */
[----:B------:R-:W-:Y:S01]  /*112e0*/  LEA.HI.X R3, R3, c[0x0][0x204], R0, 0x2, P0 ;  /* 0x0000810003037a11 */ /* 0x000fe200000f1400 */
[----:B------:R-:W-:-:S05]  /*112f0*/  IMAD.MOV.U32 R0, RZ, RZ, 0x7f800000 ;  /* 0x7f800000ff007424 */ /* 0x000fca00078e00ff */
[----:B------:R-:W-:Y:S01]  /*11300*/  STG.E [R2.64], R0 ;  /* 0x0000000002007986 */ /* 0x000fe2000c101912 */
[----:B------:R-:W-:Y:S05]  /*11310*/  EXIT ;  /* 0x000000000000794d */ /* 0x000fea0003800000 */
.L_x_194:
        /* <DEDUP_REMOVED lines=14> */
.L_x_2116:


//--------------------- .text._ZN5flash16flash_fwd_kernelI23Flash_fwd_kernel_traitsILi64ELi128ELi128ELi4ELb0ELb0EN7cutlass6half_tE19Flash_kernel_traitsILi64ELi128ELi128ELi4ES3_EELb0ELb0ELb0ELb0ELb0ELb0ELb1ELb0EEEvNS_16Flash_fwd_paramsE --------------------------
	.section	.text._ZN5flash16flash_fwd_kernelI23Flash_fwd_kernel_traitsILi64ELi128ELi128ELi4ELb0ELb0EN7cutlass6half_tE19Flash_kernel_traitsILi64ELi128ELi128ELi4ES3_EELb0ELb0ELb0ELb0ELb0ELb0ELb1ELb0EEEvNS_16Flash_fwd_paramsE,"ax",@progbits
	.sectioninfo	@"SHI_REGISTERS=255"
	.align	128
        .global         _ZN5flash16flash_fwd_kernelI23Flash_fwd_kernel_traitsILi64ELi128ELi128ELi4ELb0ELb0EN7cutlass6half_tE19Flash_kernel_traitsILi64ELi128ELi128ELi4ES3_EELb0ELb0ELb0ELb0ELb0ELb0ELb1ELb0EEEvNS_16Flash_fwd_paramsE
        .type           _ZN5flash16flash_fwd_kernelI23Flash_fwd_kernel_traitsILi64ELi128ELi128ELi4ELb0ELb0EN7cutlass6half_tE19Flash_kernel_traitsILi64ELi128ELi128ELi4ES3_EELb0ELb0ELb0ELb0ELb0ELb0ELb1ELb0EEEvNS_16Flash_fwd_paramsE,@function
        .size           _ZN5flash16flash_fwd_kernelI23Flash_fwd_kernel_traitsILi64ELi128ELi128ELi4ELb0ELb0EN7cutlass6half_tE19Flash_kernel_traitsILi64ELi128ELi128ELi4ES3_EELb0ELb0ELb0ELb0ELb0ELb0ELb1ELb0EEEvNS_16Flash_fwd_paramsE,(.L_x_2117 - _ZN5flash16flash_fwd_kernelI23Flash_fwd_kernel_traitsILi64ELi128ELi128ELi4ELb0ELb0EN7cutlass6half_tE19Flash_kernel_traitsILi64ELi128ELi128ELi4ES3_EELb0ELb0ELb0ELb0ELb0ELb0ELb1ELb0EEEvNS_16Flash_fwd_paramsE)
        .other          _ZN5flash16flash_fwd_kernelI23Flash_fwd_kernel_traitsILi64ELi128ELi128ELi4ELb0ELb0EN7cutlass6half_tE19Flash_kernel_traitsILi64ELi128ELi128ELi4ES3_EELb0ELb0ELb0ELb0ELb0ELb0ELb1ELb0EEEvNS_16Flash_fwd_paramsE,@"STO_CUDA_ENTRY STV_DEFAULT"
_ZN5flash16flash_fwd_kernelI23Flash_fwd_kernel_traitsILi64ELi128ELi128ELi4ELb0ELb0EN7cutlass6half_tE19Flash_kernel_traitsILi64ELi128ELi128ELi4ES3_EELb0ELb0ELb0ELb0ELb0ELb0ELb1ELb0EEEvNS_16Flash_fwd_paramsE:
.text._ZN5flash16flash_fwd_kernelI23Flash_fwd_kernel_traitsILi64ELi128ELi128ELi4ELb0ELb0EN7cutlass6half_tE19Flash_kernel_traitsILi64ELi128ELi128ELi4ES3_EELb0ELb0ELb0ELb0ELb0ELb0ELb1ELb0EEEvNS_16Flash_fwd_paramsE:
        /* <DEDUP_REMOVED lines=24> */
[----:B------:R-:W2:Y:S01]  /*0180*/  @P2 LDG.E R7, [R10.64] ;  /* 0x000000120a072981 */ /* 0x000ea2000c1e1900 */
[----:B------:R-:W-:-:S03]  /*0190*/  ULDC.64 UR6, c[0x0][0x248] ;  /* 0x0000920000067ab9 */ /* 0x000fc60000000a00 */
[----:B------:R-:W3:Y:S01]  /*01a0*/  @P2 LDG.E R0, [R10.64+0x4] ;  /* 0x000004120a002981 */ /* 0x000ee2000c1e1900 */
[----:B------:R-:W-:Y:S02]  /*01b0*/  IMAD.U32 R8, RZ, RZ, UR4 ;  /* 0x00000004ff087e24 */ /* 0x000fe4000f8e00ff */
[----:B------:R-:W-:Y:S01]  /*01c0*/  IMAD.U32 R9, RZ, RZ, UR5 ;  /* 0x00000005ff097e24 */ /* 0x000fe2000f8e00ff */
[----:B------:R-:W-:-:S04]  /*01d0*/  PLOP3.LUT P1, PT, PT, PT, UP1, 0x80, 0x0 ;  /* 0x000000000000781c */ /* 0x000fc80003f2f018 */
[----:B------:R-:W4:Y:S01]  /*01e0*/  @P0 LDG.E R4, [R8.64] ;  /* 0x0000001208040981 */ /* 0x000f22000c1e1900 */
[----:B------:R-:W-:-:S06]  /*01f0*/  UIMAD.WIDE UR6, UR11, UR9, UR6 ;  /* 0x000000090b0672a5 */ /* 0x000fcc000f8e0206 */
[----:B------:R-:W-:Y:S02]  /*0200*/  IMAD.U32 R2, RZ, RZ, UR6 ;  /* 0x00000006ff027e24 */ /* 0x000fe4000f8e00ff */
        /* <DEDUP_REMOVED lines=24> */
.L_x_195:
[----:B------:R-:W-:Y:S02]  /*0390*/  ULDC UR6, c[0x0][0x218] ;  /* 0x0000860000067ab9 */ /* 0x000fe40000000800 */
.L_x_196:
        /* <DEDUP_REMOVED lines=59> */
.L_x_198:
[----:B------:R-:W-:Y:S01]  /*0750*/  IABS R3, c[0x0][0x1c8] ;  /* 0x0000720000037a13 */ /* 0x000fe20000000000 */
[----:B------:R-:W1:Y:S01]  /*0760*/  S2R R0, SR_CTAID.Z ;  /* 0x0000000000007919 */ /* 0x000e620000002700 */
[----:B------:R-:W-:Y:S02]  /*0770*/  ULDC UR4, c[0x0][0x1c8] ;  /* 0x0000720000047ab9 */ /* 0x000fe40000000800 */
[----:B------:R-:W2:Y:S01]  /*0780*/  I2F.RP R7, R3 ;  /* 0x0000000300077306 */ /* 0x000ea20000209400 */
[----:B------:R-:W-:Y:S02]  /*0790*/  ULOP3.LUT UR4, UR12, UR4, URZ, 0x3c, !UPT ;  /* 0x000000040c047292 */ /* 0x000fe4000f8e3c3f */
[----:B------:R-:W-:-:S04]  /*07a0*/  @UP0 UIADD3 UR20, UR15, UR20, URZ ;  /* 0x000000140f140290 */ /* 0x000fc8000fffe03f */
[----:B------:R-:W-:Y:S01]  /*07b0*/  ISETP.LE.AND P1, PT, RZ, UR4, PT ;  /* 0x00000004ff007c0c */ /* 0x000fe2000bf23270 */
[----:B------:R-:W-:Y:S02]  /*07c0*/  ULDC.64 UR4, c[0x0][0x1a0] ;  /* 0x0000680000047ab9 */ /* 0x000fe40000000a00 */
[----:B------:R-:W-:-:S04]  /*07d0*/  @UP0 UIMAD.WIDE.U32 UR24, UR20, UR4, URZ ;  /* 0x00000004141802a5 */ /* 0x000fc8000f8e003f */
[----:B------:R-:W-:Y:S01]  /*07e0*/  @UP0 UIMAD UR21, UR20, UR5, UR25 ;  /* 0x00000005141502a4 */ /* 0x000fe2000f8e0219 */
[----:B--2---:R-:W2:Y:S01]  /*07f0*/  MUFU.RCP R4, R7 ;  /* 0x0000000700047308 */ /* 0x004ea20000001000 */
[----:B------:R-:W-:Y:S01]  /*0800*/  USHF.R.S32.HI UR20, URZ, 0x1f, UR12 ;  /* 0x0000001f3f147899 */ /* 0x000fe2000801140c */
[----:B-1----:R-:W-:Y:S02]  /*0810*/  IABS R0, R0 ;  /* 0x0000000000007213 */ /* 0x002fe40000000000 */
[----:B--2---:R-:W-:-:S04]  /*0820*/  IADD3 R4, R4, 0xffffffe, RZ ;  /* 0x0ffffffe04047810 */ /* 0x004fc80007ffe0ff */
[----:B------:R-:W1:Y:S02]  /*0830*/  F2I.FTZ.U32.TRUNC.NTZ R5, R4 ;  /* 0x0000000400057305 */ /* 0x000e64000021f000 */
[----:B-1----:R-:W-:Y:S02]  /*0840*/  IMAD.MOV R2, RZ, RZ, -R5 ;  /* 0x000000ffff027224 */ /* 0x002fe400078e0a05 */
[----:B------:R-:W-:Y:S02]  /*0850*/  IMAD.MOV.U32 R4, RZ, RZ, RZ ;  /* 0x000000ffff047224 */ /* 0x000fe400078e00ff */
[----:B------:R-:W-:-:S04]  /*0860*/  IMAD R2, R2, R3, RZ ;  /* 0x0000000302027224 */ /* 0x000fc800078e02ff */
[----:B------:R-:W-:-:S04]  /*0870*/  IMAD.HI.U32 R5, R5, R2, R4 ;  /* 0x0000000205057227 */ /* 0x000fc800078e0004 */
[----:B------:R-:W-:-:S04]  /*0880*/  IMAD.MOV.U32 R2, RZ, RZ, R0 ;  /* 0x000000ffff027224 */ /* 0x000fc800078e0000 */
[----:B------:R-:W-:-:S04]  /*0890*/  IMAD.HI.U32 R5, R5, R2, RZ ;  /* 0x0000000205057227 */ /* 0x000fc800078e00ff */
[----:B------:R-:W-:-:S04]  /*08a0*/  IMAD.MOV R0, RZ, RZ, -R5 ;  /* 0x000000ffff007224 */ /* 0x000fc800078e0a05 */
[----:B------:R-:W-:-:S05]  /*08b0*/  IMAD R0, R3, R0, R2 ;  /* 0x0000000003007224 */ /* 0x000fca00078e0202 */
[----:B------:R-:W-:-:S13]  /*08c0*/  ISETP.GT.U32.AND P2, PT, R3, R0, PT ;  /* 0x000000000300720c */ /* 0x000fda0003f44070 */
[----:B------:R-:W-:Y:S01]  /*08d0*/  @!P2 IMAD.IADD R0, R0, 0x1, -R3 ;  /* 0x000000010000a824 */ /* 0x000fe200078e0a03 */
[----:B------:R-:W-:Y:S02]  /*08e0*/  @!P2 IADD3 R5, R5, 0x1, RZ ;  /* 0x000000010505a810 */ /* 0x000fe40007ffe0ff */
[----:B------:R-:W-:Y:S02]  /*08f0*/  ISETP.NE.AND P2, PT, RZ, c[0x0][0x1c8], PT ;  /* 0x00007200ff007a0c */ /* 0x000fe40003f45270 */
[----:B------:R-:W-:-:S13]  /*0900*/  ISETP.GE.U32.AND P3, PT, R0, R3, PT ;  /* 0x000000030000720c */ /* 0x000fda0003f66070 */
[----:B------:R-:W-:-:S05]  /*0910*/  @P3 IADD3 R5, R5, 0x1, RZ ;  /* 0x0000000105053810 */ /* 0x000fca0007ffe0ff */
[----:B------:R-:W-:Y:S01]  /*0920*/  @!P1 IMAD.MOV R5, RZ, RZ, -R5 ;  /* 0x000000ffff059224 */ /* 0x000fe200078e0a05 */
        /* <DEDUP_REMOVED lines=14> */
.L_x_199:
[----:B------:R-:W-:Y:S01]  /*0a10*/  SHF.R.S32.HI R7, RZ, 0x1f, R6 ;  /* 0x0000001fff077819 */ /* 0x000fe20000011406 */
[----:B------:R-:W1:Y:S01]  /*0a20*/  S2R R3, SR_CTAID.X ;  /* 0x0000000000037919 */ /* 0x000e620000002500 */
[----:B------:R-:W-:Y:S01]  /*0a30*/  UIADD3 UR13, -UR13, UR16, URZ ;  /* 0x000000100d0d7290 */ /* 0x000fe2000fffe13f */
[----:B------:R-:W-:Y:S01]  /*0a40*/  BSSY B0, `(.L_x_200) ;  /* 0x000002f000007945 */ /* 0x000fe20003800000 */
[CC--:B------:R-:W-:Y:S01]  /*0a50*/  LEA.HI R9, R7.reuse, R6.reuse, RZ, 0x3 ;  /* 0x0000000607097211 */ /* 0x0c0fe200078f18ff */
[----:B------:R-:W2:Y:S01]  /*0a60*/  S2R R10, SR_CTAID.Z ;  /* 0x00000000000a7919 */ /* 0x000ea20000002700 */
[----:B------:R-:W-:Y:S01]  /*0a70*/  LEA.HI R2, R7, R6, RZ, 0x6 ;  /* 0x0000000607027211 */ /* 0x000fe200078f30ff */
[----:B------:R-:W-:Y:S01]  /*0a80*/  ULDC.64 UR4, c[0x0][0x1a8] ;  /* 0x00006a0000047ab9 */ /* 0x000fe20000000a00 */
[----:B------:R-:W-:Y:S01]  /*0a90*/  SHF.R.S32.HI R24, RZ, 0x3, R9 ;  /* 0x00000003ff187819 */ /* 0x000fe20000011409 */
[----:B------:R-:W-:Y:S01]  /*0aa0*/  UIMAD UR4, UR20, UR4, URZ ;  /* 0x00000004140472a4 */ /* 0x000fe2000f8e023f */
[----:B------:R-:W-:-:S02]  /*0ab0*/  LOP3.LUT R9, R9, 0xfffffff8, RZ, 0xc0, !PT ;  /* 0xfffffff809097812 */ /* 0x000fc400078ec0ff */
[----:B------:R-:W-:Y:S01]  /*0ac0*/  SHF.R.S32.HI R25, RZ, 0x1f, R24 ;  /* 0x0000001fff197819 */ /* 0x000fe20000011418 */
[----:B------:R-:W-:Y:S01]  /*0ad0*/  IMAD.SHL.U32 R11, R24, 0x40, RZ ;  /* 0x00000040180b7824 */ /* 0x000fe200078e00ff */
[----:B------:R-:W-:Y:S01]  /*0ae0*/  UIMAD UR4, UR12, UR5, UR4 ;  /* 0x000000050c0472a4 */ /* 0x000fe2000f8e0204 */
[----:B------:R-:W-:Y:S01]  /*0af0*/  IMAD.IADD R9, R6, 0x1, -R9 ;  /* 0x0000000106097824 */ /* 0x000fe200078e0a09 */
[----:B------:R-:W-:Y:S02]  /*0b00*/  LEA.HI R19, R7, R6, RZ, 0x5 ;  /* 0x0000000607137211 */ /* 0x000fe400078f28ff */
[----:B------:R-:W-:Y:S01]  /*0b10*/  LOP3.LUT R11, R11, 0x1c0, RZ, 0xc0, !PT ;  /* 0x000001c00b0b7812 */ /* 0x000fe200078ec0ff */
[----:B------:R-:W-:-:S03]  /*0b20*/  IMAD.SHL.U32 R242, R9, 0x8, RZ ;  /* 0x0000000809f27824 */ /* 0x000fc600078e00ff */
[----:B------:R-:W-:Y:S02]  /*0b30*/  SHF.R.U32.HI R0, RZ, 0x3, R11 ;  /* 0x00000003ff007819 */ /* 0x000fe4000001160b */
[----:B------:R-:W-:Y:S01]  /*0b40*/  LOP3.LUT R11, R11, 0x38, R242, 0xf8, !PT ;  /* 0x000000380b0b7812 */ /* 0x000fe200078ef8f2 */
[----:B-1----:R-:W-:Y:S01]  /*0b50*/  IMAD.WIDE R28, R3, 0x80, R24 ;  /* 0x00000080031c7825 */ /* 0x002fe200078e0218 */
[----:B------:R-:W-:Y:S02]  /*0b60*/  SHF.R.S32.HI R243, RZ, 0x1f, R242 ;  /* 0x0000001ffff37819 */ /* 0x000fe400000114f2 */
[----:B------:R-:W-:Y:S01]  /*0b70*/  LOP3.LUT R0, R11, R0, RZ, 0x3c, !PT ;  /* 0x000000000b007212 */ /* 0x000fe200078e3cff */
[----:B------:R-:W-:Y:S01]  /*0b80*/  IMAD.SHL.U32 R11, R2, 0x8, RZ ;  /* 0x00000008020b7824 */ /* 0x000fe200078e00ff */
[----:B------:R-:W-:Y:S01]  /*0b90*/  IADD3 R12, P0, R242, UR6, RZ ;  /* 0x00000006f20c7c10 */ /* 0x000fe2000ff1e0ff */
[----:B------:R1:W-:Y:S03]  /*0ba0*/  STL.64 [R1+0x38], R242 ;  /* 0x000038f201007387 */ /* 0x0003e60000100a00 */
[----:B------:R-:W-:Y:S01]  /*0bb0*/  LOP3.LUT R2, R0, 0xfffffe00, R11, 0xf8, !PT ;  /* 0xfffffe0000027812 */ /* 0x000fe200078ef80b */
[----:B------:R1:W-:Y:S01]  /*0bc0*/  STL.64 [R1+0x40], R28 ;  /* 0x0000401c01007387 */ /* 0x0003e20000100a00 */
[----:B------:R-:W-:-:S02]  /*0bd0*/  IADD3.X R13, R243, UR17, RZ, P0, !PT ;  /* 0x00000011f30d7c10 */ /* 0x000fc400087fe4ff */
[----:B------:R-:W-:Y:S01]  /*0be0*/  ISETP.GE.AND P0, PT, R24, UR13, PT ;  /* 0x0000000d18007c0c */ /* 0x000fe2000bf06270 */
[----:B------:R-:W-:Y:S01]  /*0bf0*/  IMAD.SHL.U32 R182, R2, 0x2, RZ ;  /* 0x0000000202b67824 */ /* 0x000fe200078e00ff */
[----:B------:R-:W-:Y:S01]  /*0c00*/  SHF.R.S32.HI R0, RZ, 0x1f, R5 ;  /* 0x0000001fff007819 */ /* 0x000fe20000011405 */
[----:B--2---:R-:W-:-:S03]  /*0c10*/  IMAD.WIDE.U32 R10, R10, c[0x0][0x1a8], R12 ;  /* 0x00006a000a0a7a25 */ /* 0x004fc600078e000c */
[----:B------:R1:W-:Y:S02]  /*0c20*/  STL [R1+0x1c], R182 ;  /* 0x00001cb601007387 */ /* 0x0003e40000100800 */
        /* <DEDUP_REMOVED lines=16> */
.L_x_201:
[----:B------:R-:W-:Y:S05]  /*0d30*/  BSYNC B0 ;  /* 0x0000000000007941 */ /* 0x000fea0003800000 */
.L_x_200:
[----:B------:R-:W-:Y:S01]  /*0d40*/  IADD3 R18, R24, 0x10, RZ ;  /* 0x0000001018127810 */ /* 0x000fe20007ffe0ff */
[----:B------:R-:W-:Y:S03]  /*0d50*/  BSSY B0, `(.L_x_202) ;  /* 0x0000014000007945 */ /* 0x000fe60003800000 */
[----:B------:R-:W-:-:S13]  /*0d60*/  ISETP.GE.AND P0, PT, R18, UR13, PT ;  /* 0x0000000d12007c0c */ /* 0x000fda000bf06270 */
        /* <DEDUP_REMOVED lines=8> */
[----:B------:R-:W-:-:S04]  /*0df0*/  IMAD.WIDE.U32 R12, R3, c[0x0][0x190], R12 ;  /* 0x00006400030c7a25 */ /* 0x000fc800078e000c */
[----:B------:R-:W-:Y:S01]  /*0e00*/  IMAD R2, R2, c[0x0][0x190], RZ ;  /* 0x0000640002027a24 */ /* 0x000fe200078e02ff */
[----:B---3--:R-:W-:-:S03]  /*0e10*/  LEA R14, P0, R12, c[0x0][0x160], 0x1 ;  /* 0x000058000c0e7a11 */ /* 0x008fc600078008ff */
[----:B------:R-:W-:-:S05]  /*0e20*/  IMAD R2, R3, c[0x0][0x194], R2 ;  /* 0x0000650003027a24 */ /* 0x000fca00078e0202 */
[----:B------:R-:W-:-:S04]  /*0e30*/  IADD3 R2, R13, R2, RZ ;  /* 0x000000020d027210 */ /* 0x000fc80007ffe0ff */
[----:B------:R-:W-:-:S05]  /*0e40*/  LEA.HI.X R15, R12, c[0x0][0x164], R2, 0x1, P0 ;  /* 0x000059000c0f7a11 */ /* 0x000fca00000f0c02 */
[----:B------:R-:W-:Y:S01]  /*0e50*/  @!PT LDS RZ, [RZ] ;  /* 0x00000000fffff984 */ /* 0x000fe20000000800 */
[----:B------:R-:W-:Y:S01]  /*0e60*/  @!PT LDS RZ, [RZ] ;  /* 0x00000000fffff984 */ /* 0x000fe20000000800 */
[----:B------:R-:W-:Y:S01]  /*0e70*/  @!PT LDS RZ, [RZ] ;  /* 0x00000000fffff984 */ /* 0x000fe20000000800 */
[----:B------:R3:W-:Y:S02]  /*0e80*/  LDGSTS.E.BYPASS.LTC128B.128 [R182+0x800], [R14.64] ;  /* 0x008000000eb67fae */ /* 0x0007e4000b901d52 */
.L_x_203:
[----:B------:R-:W-:Y:S05]  /*0e90*/  BSYNC B0 ;  /* 0x0000000000007941 */ /* 0x000fea0003800000 */
.L_x_202:
        /* <DEDUP_REMOVED lines=21> */
.L_x_205:
[----:B------:R-:W-:Y:S05]  /*0ff0*/  BSYNC B0 ;  /* 0x0000000000007941 */ /* 0x000fea0003800000 */
.L_x_204:
        /* <DEDUP_REMOVED lines=21> */
.L_x_207:
[----:B------:R-:W-:Y:S05]  /*1150*/  BSYNC B0 ;  /* 0x0000000000007941 */ /* 0x000fea0003800000 */
.L_x_206:
[----:B---3--:R-:W-:Y:S01]  /*1160*/  IADD3 R15, R24, 0x40, RZ ;  /* 0x00000040180f7810 */ /* 0x008fe20007ffe0ff */
        /* <DEDUP_REMOVED lines=20> */
.L_x_209:
[----:B------:R-:W-:Y:S05]  /*12b0*/  BSYNC B0 ;  /* 0x0000000000007941 */ /* 0x000fea0003800000 */
.L_x_208:
        /* <DEDUP_REMOVED lines=17> */
[----:B------:R-:W-:Y:S01]  /*13d0*/  @!PT LDS RZ, [RZ] ;  /* 0x00000000fffff984 */ /* 0x000fe20000000800 */
[----:B------:R-:W-:Y:S01]  /*13e0*/  @!PT LDS RZ, [RZ] ;  /* 0x00000000fffff984 */ /* 0x000fe20000000800 */
[----:B------:R-:W-:Y:S01]  /*13f0*/  @!PT LDS RZ, [RZ] ;  /* 0x00000000fffff984 */ /* 0x000fe20000000800 */
[----:B------:R1:W-:Y:S02]  /*1400*/  LDGSTS.E.BYPASS.LTC128B.128 [R182+0x2800], [R22.64] ;  /* 0x0280000016b67fae */ /* 0x0003e4000b901d52 */
.L_x_211:
[----:B------:R-:W-:Y:S05]  /*1410*/  BSYNC B0 ;  /* 0x0000000000007941 */ /* 0x000fea0003800000 */
.L_x_210:
        /* <DEDUP_REMOVED lines=21> */
.L_x_213:
[----:B------:R-:W-:Y:S05]  /*1570*/  BSYNC B0 ;  /* 0x0000000000007941 */ /* 0x000fea0003800000 */
.L_x_212:
        /* <DEDUP_REMOVED lines=24> */
.L_x_215:
[----:B------:R-:W-:Y:S05]  /*1700*/  BSYNC B0 ;  /* 0x0000000000007941 */ /* 0x000fea0003800000 */
.L_x_214:
[----:B------:R-:W-:Y:S01]  /*1710*/  LEA.HI R10, R7, R6, RZ, 0x4 ;  /* 0x00000006070a7211 */ /* 0x000fe200078f20ff */
[C---:B------:R-:W-:Y:S01]  /*1720*/  IMAD R7, R25.reuse, c[0x0][0x198], RZ ;  /* 0x0000660019077a24 */ /* 0x040fe200078e02ff */
[----:B------:R-:W-:Y:S01]  /*1730*/  ULEA.HI.SX32 UR17, UR8, 0xffffffff, 0x19 ;  /* 0xffffffff08117891 */ /* 0x000fe2000f8fca3f */
[----:B------:R-:W-:Y:S01]  /*1740*/  IMAD R3, R25, c[0x0][0x1a0], RZ ;  /* 0x0000680019037a24 */ /* 0x000fe200078e02ff */
[----:B------:R-:W-:Y:S01]  /*1750*/  MOV R8, 0x20 ;  /* 0x0000002000087802 */ /* 0x000fe20000000f00 */
[C-C-:B-1----:R-:W-:Y:S01]  /*1760*/  IMAD.WIDE.U32 R22, R24.reuse, c[0x0][0x198], R242.reuse ;  /* 0x0000660018167a25 */ /* 0x142fe200078e00f2 */
[----:B------:R-:W-:Y:S01]  /*1770*/  UIMAD UR12, UR17, -0x80, UR14 ;  /* 0xffffff80110c78a4 */ /* 0x000fe2000f8e020e */
[----:B------:R-:W-:Y:S01]  /*1780*/  BSSY B0, `(.L_x_216) ;  /* 0x0000032000007945 */ /* 0x000fe20003800000 */
[----:B------:R-:W-:Y:S01]  /*1790*/  USHF.R.S32.HI UR15, URZ, 0x1f, UR17 ;  /* 0x0000001f3f0f7899 */ /* 0x000fe20008011411 */
[----:B------:R-:W-:Y:S01]  /*17a0*/  IMAD.WIDE.U32 R20, R24, c[0x0][0x1a0], R242 ;  /* 0x0000680018147a25 */ /* 0x000fe200078e00f2 */
[----:B------:R-:W-:Y:S01]  /*17b0*/  IADD3 R22, P1, R22, UR22, RZ ;  /* 0x0000001616167c10 */ /* 0x000fe2000ff3e0ff */
[----:B------:R-:W-:-:S02]  /*17c0*/  UIMAD UR6, UR5, UR17, URZ ;  /* 0x00000011050672a4 */ /* 0x000fc4000f8e023f */
[----:B------:R-:W-:Y:S01]  /*17d0*/  IMAD R4, R24, c[0x0][0x19c], R7 ;  /* 0x0000670018047a24 */ /* 0x000fe200078e0207 */
[----:B------:R-:W-:Y:S01]  /*17e0*/  IADD3 R20, P0, R20, UR24, RZ ;  /* 0x0000001814147c10 */ /* 0x000fe2000ff1e0ff */
[----:B------:R-:W-:Y:S01]  /*17f0*/  IMAD R2, R24, c[0x0][0x1a4], R3 ;  /* 0x0000690018027a24 */ /* 0x000fe200078e0203 */
[----:B------:R-:W-:Y:S01]  /*1800*/  LOP3.LUT R3, R10, 0xfffffff0, RZ, 0xc0, !PT ;  /* 0xfffffff00a037812 */ /* 0x000fe200078ec0ff */
[----:B------:R-:W-:Y:S01]  /*1810*/  UIMAD UR6, UR15, UR11, UR6 ;  /* 0x0000000b0f0672a4 */ /* 0x000fe2000f8e0206 */
[----:B------:R-:W-:Y:S02]  /*1820*/  IADD3.X R23, R23, UR7, R4, P1, !PT ;  /* 0x0000000717177c10 */ /* 0x000fe40008ffe404 */
[----:B------:R-:W-:Y:S01]  /*1830*/  IADD3.X R21, R21, UR21, R2, P0, !PT ;  /* 0x0000001515157c10 */ /* 0x000fe200087fe402 */
[----:B------:R-:W-:Y:S01]  /*1840*/  IMAD R2, R0, c[0x0][0x1b0], RZ ;  /* 0x00006c0000027a24 */ /* 0x000fe200078e02ff */
[----:B------:R-:W-:Y:S01]  /*1850*/  ISETP.GE.AND P0, PT, R24, UR12, PT ;  /* 0x0000000c18007c0c */ /* 0x000fe2000bf06270 */
[----:B------:R-:W-:-:S02]  /*1860*/  IMAD R0, R0, c[0x0][0x1b8], RZ ;  /* 0x00006e0000007a24 */ /* 0x000fc400078e02ff */
[C---:B------:R-:W-:Y:S02]  /*1870*/  IMAD R2, R5.reuse, c[0x0][0x1b4], R2 ;  /* 0x00006d0005027a24 */ /* 0x040fe400078e0202 */
[----:B------:R-:W-:-:S04]  /*1880*/  IMAD.WIDE.U32 R26, R5, c[0x0][0x1b0], R22 ;  /* 0x00006c00051a7a25 */ /* 0x000fc800078e0016 */
[----:B------:R-:W-:Y:S01]  /*1890*/  IMAD R0, R5, c[0x0][0x1bc], R0 ;  /* 0x00006f0005007a24 */ /* 0x000fe200078e0200 */
[----:B------:R-:W-:Y:S01]  /*18a0*/  IADD3 R187, R27, R2, RZ ;  /* 0x000000021bbb7210 */ /* 0x000fe20007ffe0ff */
[----:B------:R-:W-:Y:S01]  /*18b0*/  IMAD.WIDE.U32 R32, R5, c[0x0][0x1b8], R20 ;  /* 0x00006e0005207a25 */ /* 0x000fe200078e0014 */
[----:B------:R-:W-:Y:S01]  /*18c0*/  MOV R186, R26 ;  /* 0x0000001a00ba7202 */ /* 0x000fe20000000f00 */
[----:B------:R1:W-:Y:S02]  /*18d0*/  STL.64 [R1+0x28], R26 ;  /* 0x0000281a01007387 */ /* 0x0003e40000100a00 */
[----:B------:R-:W-:Y:S02]  /*18e0*/  IMAD.IADD R3, R6, 0x1, -R3 ;  /* 0x0000000106037824 */ /* 0x000fe400078e0a03 */
[----:B------:R-:W-:Y:S01]  /*18f0*/  IMAD.IADD R30, R33, 0x1, R0 ;  /* 0x00000001211e7824 */ /* 0x000fe200078e0200 */
[----:B------:R1:W-:Y:S01]  /*1900*/  STL.64 [R1+0x20], R32 ;  /* 0x0000202001007387 */ /* 0x0003e20000100a00 */
[----:B------:R-:W-:Y:S01]  /*1910*/  IMAD.U32 R20, RZ, RZ, UR17 ;  /* 0x00000011ff147e24 */ /* 0x000fe2000f8e00ff */
[----:B------:R-:W-:-:S02]  /*1920*/  SHF.R.S32.HI R4, RZ, 0x1f, R3 ;  /* 0x0000001fff047819 */ /* 0x000fc40000011403 */
[----:B------:R1:W-:Y:S01]  /*1930*/  STL.64 [R1+0x30], R186 ;  /* 0x000030ba01007387 */ /* 0x0003e20000100a00 */
[----:B------:R-:W-:Y:S01]  /*1940*/  IMAD.WIDE.U32 R20, R20, UR11, R186 ;  /* 0x0000000b14147c25 */ /* 0x000fe2000f8e00ba */
[----:B------:R-:W-:Y:S02]  /*1950*/  LEA.HI R7, R4, R3, RZ, 0x3 ;  /* 0x0000000304077211 */ /* 0x000fe400078f18ff */
[----:B------:R1:W-:Y:S02]  /*1960*/  STL [R1+0x18], R30 ;  /* 0x0000181e01007387 */ /* 0x0003e40000100800 */
[C---:B------:R-:W-:Y:S01]  /*1970*/  LOP3.LUT R4, R7.reuse, 0xfffffff8, RZ, 0xc0, !PT ;  /* 0xfffffff807047812 */ /* 0x040fe200078ec0ff */
[----:B------:R-:W-:Y:S01]  /*1980*/  IMAD.SHL.U32 R7, R7, 0x40, RZ ;  /* 0x0000004007077824 */ /* 0x000fe200078e00ff */
[----:B------:R-:W-:Y:S02]  /*1990*/  IADD3 R23, R21, UR6, RZ ;  /* 0x0000000615177c10 */ /* 0x000fe4000fffe0ff */
[----:B------:R-:W-:Y:S01]  /*19a0*/  IADD3 R4, R3, -R4, RZ ;  /* 0x8000000403047210 */ /* 0x000fe20007ffe0ff */
[----:B------:R-:W-:Y:S01]  /*19b0*/  IMAD.MOV.U32 R3, RZ, RZ, 0x10 ;  /* 0x00000010ff037424 */ /* 0x000fe200078e00ff */
[----:B------:R-:W-:-:S02]  /*19c0*/  LOP3.LUT R7, R7, 0xfffffe00, RZ, 0xc0, !PT ;  /* 0xfffffe0007077812 */ /* 0x000fc400078ec0ff */
[----:B------:R-:W-:-:S05]  /*19d0*/  R2P PR, R4, 0x6 ;  /* 0x0000000604007804 */ /* 0x000fca0000000000 */
[----:B------:R-:W-:Y:S02]  /*19e0*/  SEL R3, R3, 0xfffffff0, !P1 ;  /* 0xfffffff003037807 */ /* 0x000fe40004800000 */
[----:B------:R-:W-:Y:S01]  /*19f0*/  SEL R5, R8, 0xffffffe0, !P2 ;  /* 0xffffffe008057807 */ /* 0x000fe20005000000 */
[----:B------:R-:W-:Y:S05]  /*1a00*/  @P0 BRA `(.L_x_217) ;  /* 0x0000009000000947 */ /* 0x000fea0003800000 */
[----:B------:R-:W-:-:S13]  /*1a10*/  ISETP.GE.AND P0, PT, R242, c[0x0][0x220], PT ;  /* 0x00008800f2007a0c */ /* 0x000fda0003f06270 */
[----:B------:R1:W-:Y:S01]  /*1a20*/  @P0 STS.128 [R182+0x4000], RZ ;  /* 0x004000ffb6000388 */ /* 0x0003e20000000c00 */
[----:B------:R-:W-:Y:S05]  /*1a30*/  @P0 BRA `(.L_x_217) ;  /* 0x0000006000000947 */ /* 0x000fea0003800000 */
[----:B-1----:R-:W-:-:S04]  /*1a40*/  LEA R26, P0, R20, c[0x0][0x168], 0x1 ;  /* 0x00005a00141a7a11 */ /* 0x002fc800078008ff */
[----:B------:R-:W-:-:S05]  /*1a50*/  LEA.HI.X R27, R20, c[0x0][0x16c], R23, 0x1, P0 ;  /* 0x00005b00141b7a11 */ /* 0x000fca00000f0c17 */
[----:B------:R-:W-:Y:S01]  /*1a60*/  @!PT LDS RZ, [RZ] ;  /* 0x00000000fffff984 */ /* 0x000fe20000000800 */
[----:B------:R-:W-:Y:S01]  /*1a70*/  @!PT LDS RZ, [RZ] ;  /* 0x00000000fffff984 */ /* 0x000fe20000000800 */
[----:B------:R-:W-:Y:S01]  /*1a80*/  @!PT LDS RZ, [RZ] ;  /* 0x00000000fffff984 */ /* 0x000fe20000000800 */
[----:B------:R1:W-:Y:S04]  /*1a90*/  LDGSTS.E.BYPASS.LTC128B.128 [R182+0x4000], [R26.64] ;  /* 0x040000001ab67fae */ /* 0x0003e8000b901d52 */
.L_x_217:
[----:B------:R-:W-:Y:S05]  /*1aa0*/  BSYNC B0 ;  /* 0x0000000000007941 */ /* 0x000fea0003800000 */
.L_x_216:
        /* <DEDUP_REMOVED lines=17> */
.L_x_219:
[----:B------:R-:W-:Y:S05]  /*1bc0*/  BSYNC B0 ;  /* 0x0000000000007941 */ /* 0x000fea0003800000 */
.L_x_218:
[----:B------:R-:W-:Y:S01]  /*1bd0*/  ISETP.GE.AND P0, PT, R17, UR12, PT ;  /* 0x0000000c11007c0c */ /* 0x000fe2000bf06270 */
[----:B------:R-:W-:-:S12]  /*1be0*/  BSSY B0, `(.L_x_220) ;  /* 0x0000010000007945 */ /* 0x000fd80003800000 */
[----:B------:R-:W-:Y:S05]  /*1bf0*/  @P0 BRA `(.L_x_221) ;  /* 0x000000e000000947 */ /* 0x000fea0003800000 */
[----:B------:R-:W-:-:S13]  /*1c00*/  ISETP.GE.AND P0, PT, R242, c[0x0][0x220], PT ;  /* 0x00008800f2007a0c */ /* 0x000fda0003f06270 */
[----:B------:R1:W-:Y:S01]  /*1c10*/  @P0 STS.128 [R182+0x5000], RZ ;  /* 0x005000ffb6000388 */ /* 0x0003e20000000c00 */
[----:B------:R-:W-:Y:S05]  /*1c20*/  @P0 BRA `(.L_x_221) ;  /* 0x000000b000000947 */ /* 0x000fea0003800000 */
[----:B------:R-:W-:Y:S02]  /*1c30*/  IMAD.U32 R2, RZ, RZ, UR4 ;  /* 0x00000004ff027e24 */ /* 0x000fe4000f8e00ff */
[----:B------:R-:W-:Y:S02]  /*1c40*/  IMAD.MOV.U32 R11, RZ, RZ, c[0x0][0x19c] ;  /* 0x00006700ff0b7624 */ /* 0x000fe400078e00ff */
[----:B------:R-:W-:Y:S01]  /*1c50*/  IMAD.U32 R0, RZ, RZ, UR4 ;  /* 0x00000004ff007e24 */ /* 0x000fe2000f8e00ff */
[----:B------:R-:W-:-:S04]  /*1c60*/  LEA R2, P0, R2, R20, 0x5 ;  /* 0x0000001402027211 */ /* 0x000fc800078028ff */
[----:B------:R-:W-:Y:S02]  /*1c70*/  LEA.HI.X R11, R0, R23, R11, 0x5, P0 ;  /* 0x00000017000b7211 */ /* 0x000fe400000f2c0b */
[----:B-1----:R-:W-:-:S04]  /*1c80*/  LEA R26, P0, R2, c[0x0][0x168], 0x1 ;  /* 0x00005a00021a7a11 */ /* 0x002fc800078008ff */
[----:B------:R-:W-:-:S05]  /*1c90*/  LEA.HI.X R27, R2, c[0x0][0x16c], R11, 0x1, P0 ;  /* 0x00005b00021b7a11 */ /* 0x000fca00000f0c0b */
[----:B------:R-:W-:Y:S01]  /*1ca0*/  @!PT LDS RZ, [RZ] ;  /* 0x00000000fffff984 */ /* 0x000fe20000000800 */
[----:B------:R-:W-:Y:S01]  /*1cb0*/  @!PT LDS RZ, [RZ] ;  /* 0x00000000fffff984 */ /* 0x000fe20000000800 */
[----:B------:R-:W-:Y:S01]  /*1cc0*/  @!PT LDS RZ, [RZ] ;  /* 0x00000000fffff984 */ /* 0x000fe20000000800 */
[----:B------:R1:W-:Y:S04]  /*1cd0*/  LDGSTS.E.BYPASS.LTC128B.128 [R182+0x5000], [R26.64] ;  /* 0x050000001ab67fae */ /* 0x0003e8000b901d52 */
.L_x_221:
[----:B------:R-:W-:Y:S05]  /*1ce0*/  BSYNC B0 ;  /* 0x0000000000007941 */ /* 0x000fea0003800000 */
.L_x_220:
        /* <DEDUP_REMOVED lines=18> */
.L_x_223:
[----:B------:R-:W-:Y:S05]  /*1e10*/  BSYNC B0 ;  /* 0x0000000000007941 */ /* 0x000fea0003800000 */
.L_x_222:
        /* <DEDUP_REMOVED lines=17> */
.L_x_225:
[----:B------:R-:W-:Y:S05]  /*1f30*/  BSYNC B0 ;  /* 0x0000000000007941 */ /* 0x000fea0003800000 */
.L_x_224:
[----:B------:R-:W-:Y:S01]  /*1f40*/  ISETP.GE.AND P0, PT, R14, UR12, PT ;  /* 0x0000000c0e007c0c */ /* 0x000fe2000bf06270 */
[----:B------:R-:W-:-:S12]  /*1f50*/  BSSY B0, `(.L_x_226) ;  /* 0x0000012000007945 */ /* 0x000fd80003800000 */
[----:B------:R-:W-:Y:S05]  /*1f60*/  @P0 BRA `(.L_x_227) ;  /* 0x0000010000000947 */ /* 0x000fea0003800000 */
[----:B------:R-:W-:-:S13]  /*1f70*/  ISETP.GE.AND P0, PT, R242, c[0x0][0x220], PT ;  /* 0x00008800f2007a0c */ /* 0x000fda0003f06270 */
[----:B------:R1:W-:Y:S01]  /*1f80*/  @P0 STS.128 [R182+0x6800], RZ ;  /* 0x006800ffb6000388 */ /* 0x0003e20000000c00 */
[----:B------:R-:W-:Y:S05]  /*1f90*/  @P0 BRA `(.L_x_227) ;  /* 0x000000d000000947 */ /* 0x000fea0003800000 */
[----:B------:R-:W-:Y:S01]  /*1fa0*/  MOV R28, R20 ;  /* 0x00000014001c7202 */ /* 0x000fe20000000f00 */
        /* <DEDUP_REMOVED lines=12> */
.L_x_227:
[----:B------:R-:W-:Y:S05]  /*2070*/  BSYNC B0 ;  /* 0x0000000000007941 */ /* 0x000fea0003800000 */
.L_x_226:
        /* <DEDUP_REMOVED lines=19> */
.L_x_229:
[----:B------:R-:W-:Y:S05]  /*21b0*/  BSYNC B0 ;  /* 0x0000000000007941 */ /* 0x000fea0003800000 */
.L_x_228:
        /* <DEDUP_REMOVED lines=18> */
.L_x_231:
[----:B------:R-:W-:Y:S05]  /*22e0*/  BSYNC B0 ;  /* 0x0000000000007941 */ /* 0x000fea0003800000 */
.L_x_230:
        /* <DEDUP_REMOVED lines=26> */
.L_x_233:
[----:B------:R-:W-:Y:S05]  /*2490*/  BSYNC B0 ;  /* 0x0000000000007941 */ /* 0x000fea0003800000 */
.L_x_232:
        /* <DEDUP_REMOVED lines=8> */
[----:B------:R-:W-:-:S03]  /*2520*/  IMAD.MOV.U32 R0, RZ, RZ, c[0x0][0x1a4] ;  /* 0x00006900ff007624 */ /* 0x000fc600078e00ff */
        /* <DEDUP_REMOVED lines=8> */
.L_x_235:
[----:B------:R-:W-:Y:S05]  /*25b0*/  BSYNC B0 ;  /* 0x0000000000007941 */ /* 0x000fea0003800000 */
.L_x_234:
        /* <DEDUP_REMOVED lines=17> */
.L_x_237:
[----:B------:R-:W-:Y:S05]  /*26d0*/  BSYNC B0 ;  /* 0x0000000000007941 */ /* 0x000fea0003800000 */
.L_x_236:
        /* <DEDUP_REMOVED lines=10> */
[----:B-1----:R-:W-:-:S05]  /*2780*/  IMAD.WIDE.U32 R22, R11, 0x30, R20 ;  /* 0x000000300b167825 */ /* 0x002fca00078e0014 */
[----:B------:R-:W-:Y:S02]  /*2790*/  IADD3 R0, R23, UR6, RZ ;  /* 0x0000000617007c10 */ /* 0x000fe4000fffe0ff */
[----:B------:R-:W-:-:S04]  /*27a0*/  LEA R16, P0, R22, c[0x0][0x170], 0x1 ;  /* 0x00005c0016107a11 */ /* 0x000fc800078008ff */
[----:B------:R-:W-:-:S05]  /*27b0*/  LEA.HI.X R17, R22, c[0x0][0x174], R0, 0x1, P0 ;  /* 0x00005d0016117a11 */ /* 0x000fca00000f0c00 */
[----:B------:R-:W-:Y:S01]  /*27c0*/  @!PT LDS RZ, [RZ] ;  /* 0x00000000fffff984 */ /* 0x000fe20000000800 */
[----:B------:R-:W-:Y:S01]  /*27d0*/  @!PT LDS RZ, [RZ] ;  /* 0x00000000fffff984 */ /* 0x000fe20000000800 */
[----:B------:R-:W-:Y:S01]  /*27e0*/  @!PT LDS RZ, [RZ] ;  /* 0x00000000fffff984 */ /* 0x000fe20000000800 */
[----:B------:R1:W-:Y:S04]  /*27f0*/  LDGSTS.E.BYPASS.LTC128B.128 [R182+0x9800], [R16.64] ;  /* 0x0980000010b67fae */ /* 0x0003e8000b901d52 */
.L_x_239:
[----:B------:R-:W-:Y:S05]  /*2800*/  BSYNC B0 ;  /* 0x0000000000007941 */ /* 0x000fea0003800000 */
.L_x_238:
        /* <DEDUP_REMOVED lines=17> */
.L_x_241:
[----:B------:R-:W-:Y:S05]  /*2920*/  BSYNC B0 ;  /* 0x0000000000007941 */ /* 0x000fea0003800000 */
.L_x_240:
        /* <DEDUP_REMOVED lines=20> */
.L_x_243:
[----:B------:R-:W-:Y:S05]  /*2a70*/  BSYNC B0 ;  /* 0x0000000000007941 */ /* 0x000fea0003800000 */
.L_x_242:
        /* <DEDUP_REMOVED lines=20> */
.L_x_245:
[----:B------:R-:W-:Y:S05]  /*2bc0*/  BSYNC B0 ;  /* 0x0000000000007941 */ /* 0x000fea0003800000 */
.L_x_244:
[----:B------:R-:W-:Y:S01]  /*2bd0*/  ISETP.GE.AND P0, PT, R12, UR12, PT ;  /* 0x0000000c0c007c0c */ /* 0x000fe2000bf06270 */
[----:B------:R-:W-:Y:S01]  /*2be0*/  BSSY B0, `(.L_x_246) ;  /* 0x0000014000007945 */ /* 0x000fe20003800000 */
[----:B------:R-:W-:-:S11]  /*2bf0*/  SHF.R.S32.HI R2, RZ, 0x5, R19 ;  /* 0x00000005ff027819 */ /* 0x000fd60000011413 */
        /* <DEDUP_REMOVED lines=18> */
.L_x_247:
[----:B------:R-:W-:Y:S05]  /*2d20*/  BSYNC B0 ;  /* 0x0000000000007941 */ /* 0x000fea0003800000 */
.L_x_246:
[----:B------:R-:W-:Y:S01]  /*2d30*/  SHF.R.S32.HI R11, RZ, 0x4, R10 ;  /* 0x00000004ff0b7819 */ /* 0x000fe2000001140a */
[C---:B------:R-:W-:Y:S01]  /*2d40*/  IMAD.SHL.U32 R0, R9.reuse, 0x40, RZ ;  /* 0x0000004009007824 */ /* 0x040fe200078e00ff */
[----:B------:R-:W-:Y:S01]  /*2d50*/  R2P PR, R9, 0x6 ;  /* 0x0000000609007804 */ /* 0x000fe20000000000 */
[----:B------:R-:W-:Y:S01]  /*2d60*/  IMAD.SHL.U32 R4, R4, 0x40, RZ ;  /* 0x0000004004047824 */ /* 0x000fe200078e00ff */
[----:B------:R-:W-:Y:S01]  /*2d70*/  LEA.HI R10, R10, R11, RZ, 0x1 ;  /* 0x0000000b0a0a7211 */ /* 0x000fe200078f08ff */
[----:B------:R-:W-:Y:S01]  /*2d80*/  IMAD.SHL.U32 R24, R24, 0x8, RZ ;  /* 0x0000000818187824 */ /* 0x000fe200078e00ff */
[----:B------:R-:W0:Y:S01]  /*2d90*/  LDGDEPBAR ;  /* 0x00000000000079af */ /* 0x000e220000000000 */
[----:B-1----:R-:W-:Y:S01]  /*2da0*/  IMAD R15, R2, 0x400, R7 ;  /* 0x00000400020f7824 */ /* 0x002fe200078e0207 */
[----:B------:R-:W-:Y:S01]  /*2db0*/  LOP3.LUT R10, R10, 0xfffffffe, RZ, 0xc0, !PT ;  /* 0xfffffffe0a0a7812 */ /* 0x000fe200078ec0ff */
[----:B------:R-:W-:Y:S01]  /*2dc0*/  IMAD.SHL.U32 R6, R6, 0x2, RZ ;  /* 0x0000000206067824 */ /* 0x000fe200078e00ff */
[----:B------:R-:W-:Y:S01]  /*2dd0*/  LOP3.LUT R13, R4, 0x1c0, RZ, 0xc0, !PT ;  /* 0x000001c0040d7812 */ /* 0x000fe200078ec0ff */
[----:B------:R-:W-:Y:S01]  /*2de0*/  IMAD.U32 R173, RZ, RZ, UR17 ;  /* 0x00000011ffad7e24 */ /* 0x000fe2000f8e00ff */
[----:B------:R-:W-:Y:S01]  /*2df0*/  UISETP.GE.AND UP0, UPT, UR14, 0x81, UPT ;  /* 0x000000810e00788c */ /* 0x000fe2000bf06270 */
[----:B------:R-:W-:Y:S01]  /*2e00*/  IMAD.IADD R10, R11, 0x1, -R10 ;  /* 0x000000010b0a7824 */ /* 0x000fe200078e0a0a */
[----:B------:R-:W-:-:S02]  /*2e10*/  LOP3.LUT R11, R0, 0x1c0, RZ, 0xc0, !PT ;  /* 0x000001c0000b7812 */ /* 0x000fc400078ec0ff */
[----:B------:R-:W-:Y:S01]  /*2e20*/  LOP3.LUT R6, R6, 0x6, RZ, 0xc0, !PT ;  /* 0x0000000606067812 */ /* 0x000fe200078ec0ff */
[----:B------:R-:W-:Y:S01]  /*2e30*/  IMAD.SHL.U32 R0, R10, 0x8, RZ ;  /* 0x000000080a007824 */ /* 0x000fe200078e00ff */
[----:B------:R-:W-:Y:S02]  /*2e40*/  LOP3.LUT R24, R11, 0x8, R24, 0xf8, !PT ;  /* 0x000000080b187812 */ /* 0x000fe400078ef818 */
[----:B------:R-:W-:Y:S01]  /*2e50*/  SHF.R.U32.HI R11, RZ, 0x3, R11 ;  /* 0x00000003ff0b7819 */ /* 0x000fe2000001160b */
[----:B------:R-:W-:Y:S01]  /*2e60*/  IMAD R173, R173, 0x80, R6 ;  /* 0x00000080adad7824 */ /* 0x000fe200078e0206 */
[----:B------:R-:W-:Y:S02]  /*2e70*/  LOP3.LUT R0, R13, 0x8, R0, 0xf8, !PT ;  /* 0x000000080d007812 */ /* 0x000fe400078ef800 */
[----:B------:R-:W-:Y:S02]  /*2e80*/  SHF.R.U32.HI R13, RZ, 0x3, R13 ;  /* 0x00000003ff0d7819 */ /* 0x000fe4000001160d */
[----:B------:R-:W-:-:S02]  /*2e90*/  LOP3.LUT R11, R24, R11, RZ, 0x3c, !PT ;  /* 0x0000000b180b7212 */ /* 0x000fc400078e3cff */
[----:B------:R-:W-:Y:S02]  /*2ea0*/  LOP3.LUT R4, R0, R13, RZ, 0x3c, !PT ;  /* 0x0000000d00047212 */ /* 0x000fe400078e3cff */
[C---:B------:R-:W-:Y:S01]  /*2eb0*/  IADD3 R6, R173.reuse, 0x1, RZ ;  /* 0x00000001ad067810 */ /* 0x040fe20007ffe0ff */
[----:B------:R-:W-:Y:S01]  /*2ec0*/  IMAD R2, R10, 0x200, R11 ;  /* 0x000002000a027824 */ /* 0x000fe200078e020b */
[C---:B------:R-:W-:Y:S01]  /*2ed0*/  ISETP.GE.AND P4, PT, R173.reuse, UR14, PT ;  /* 0x0000000ead007c0c */ /* 0x040fe2000bf86270 */
[----:B------:R-:W-:Y:S01]  /*2ee0*/  IMAD.IADD R0, R4, 0x1, R15 ;  /* 0x0000000104007824 */ /* 0x000fe200078e020f */
[----:B------:R-:W-:Y:S01]  /*2ef0*/  ISETP.GE.AND P3, PT, R6, UR14, PT ;  /* 0x0000000e06007c0c */ /* 0x000fe2000bf66270 */
[----:B------:R-:W-:Y:S01]  /*2f00*/  IMAD.SHL.U32 R152, R2, 0x2, RZ ;  /* 0x0000000202987824 */ /* 0x000fe200078e00ff */
[----:B------:R-:W-:Y:S01]  /*2f10*/  IADD3 R6, R173, 0x9, RZ ;  /* 0x00000009ad067810 */ /* 0x000fe20007ffe0ff */
[----:B------:R-:W-:Y:S01]  /*2f20*/  IMAD.SHL.U32 R12, R0, 0x2, RZ ;  /* 0x00000002000c7824 */ /* 0x000fe200078e00ff */
[----:B------:R-:W-:Y:S01]  /*2f30*/  SEL R0, R8, 0xffffffe0, !P1 ;  /* 0xffffffe008007807 */ /* 0x000fe20004800000 */
[----:B------:R-:W-:Y:S01]  /*2f40*/  IMAD.IADD R252, R7, 0x1, R4 ;  /* 0x0000000107fc7824 */ /* 0x000fe200078e0204 */
[----:B------:R-:W-:Y:S01]  /*2f50*/  LDSM.16.M88.4 R52, [R152+0x4000] ;  /* 0x004000009834783b */ /* 0x000fe20000000200 */
[----:B------:R-:W-:Y:S01]  /*2f60*/  IMAD R14, R3, 0x2, R12 ;  /* 0x00000002030e7824 */ /* 0x000fe200078e020c */
[C---:B------:R-:W-:Y:S01]  /*2f70*/  IADD3 R2, R152.reuse, 0x4000, RZ ;  /* 0x0000400098027810 */ /* 0x040fe20007ffe0ff */
[C---:B------:R-:W-:Y:S01]  /*2f80*/  IMAD.IADD R251, R152.reuse, 0x1, R0 ;  /* 0x0000000198fb7824 */ /* 0x040fe200078e0200 */
[----:B------:R-:W1:Y:S01]  /*2f90*/  LDSM.16.M88.4 R32, [R12] ;  /* 0x000000000c20783b */ /* 0x000e620000000200 */
[----:B------:R-:W-:Y:S01]  /*2fa0*/  IADD3 R184, R152, 0x4040, RZ ;  /* 0x0000404098b87810 */ /* 0x000fe20007ffe0ff */
[----:B------:R-:W-:Y:S01]  /*2fb0*/  IMAD R8, R5, 0x2, R12 ;  /* 0x0000000205087824 */ /* 0x000fe200078e020c */
[----:B------:R-:W-:Y:S01]  /*2fc0*/  @P2 IADD3 R184, R2, -0x40, RZ ;  /* 0xffffffc002b82810 */ /* 0x000fe20007ffe0ff */
[----:B------:R-:W5:Y:S01]  /*2fd0*/  LDSM.16.M88.4 R28, [R12+0x2000] ;  /* 0x002000000c1c783b */ /* 0x000f620000000200 */
[----:B------:R-:W-:Y:S01]  /*2fe0*/  ISETP.GE.AND P1, PT, R6, UR14, PT ;  /* 0x0000000e06007c0c */ /* 0x000fe2000bf26270 */
[----:B------:R-:W-:Y:S01]  /*2ff0*/  IMAD R2, R3, 0x2, R8 ;  /* 0x0000000203027824 */ /* 0x000fe200078e0208 */
[----:B------:R-:W-:Y:S01]  /*3000*/  IADD3 R6, R173, 0x18, RZ ;  /* 0x00000018ad067810 */ /* 0x000fe20007ffe0ff */
[----:B------:R-:W-:Y:S01]  /*3010*/  LDSM.16.M88.4 R36, [R251+0x4000] ;  /* 0x00400000fb24783b */ /* 0x000fe20000000200 */
[----:B------:R-:W-:Y:S01]  /*3020*/  IMAD.IADD R198, R0, 0x1, R184 ;  /* 0x0000000100c67824 */ /* 0x000fe200078e02b8 */
[----:B------:R-:W-:-:S02]  /*3030*/  IADD3 R247, R184, 0x800, RZ ;  /* 0x00000800b8f77810 */ /* 0x000fc40007ffe0ff */
[----:B------:R-:W2:Y:S01]  /*3040*/  LDSM.16.M88.4 R24, [R14] ;  /* 0x000000000e18783b */ /* 0x000ea20000000200 */
[----:B------:R-:W-:Y:S02]  /*3050*/  ISETP.GE.AND P5, PT, R6, UR14, PT ;  /* 0x0000000e06007c0c */ /* 0x000fe4000bfa6270 */
[C---:B------:R-:W-:Y:S01]  /*3060*/  IADD3 R246, R184.reuse, 0x1000, RZ ;  /* 0x00001000b8f67810 */ /* 0x040fe20007ffe0ff */
[----:B------:R-:W3:Y:S01]  /*3070*/  LDSM.16.M88.4 R20, [R14+0x2000] ;  /* 0x002000000e14783b */ /* 0x000ee20000000200 */
[C---:B------:R-:W-:Y:S02]  /*3080*/  IADD3 R245, R184.reuse, 0x1800, RZ ;  /* 0x00001800b8f57810 */ /* 0x040fe40007ffe0ff */
[C---:B------:R-:W-:Y:S01]  /*3090*/  IADD3 R244, R184.reuse, 0x2000, RZ ;  /* 0x00002000b8f47810 */ /* 0x040fe20007ffe0ff */
[----:B------:R-:W-:Y:S01]  /*30a0*/  LDSM.16.M88.4 R76, [R184] ;  /* 0x00000000b84c783b */ /* 0x000fe20000000200 */
[C---:B------:R-:W-:Y:S02]  /*30b0*/  IADD3 R203, R184.reuse, 0x2800, RZ ;  /* 0x00002800b8cb7810 */ /* 0x040fe40007ffe0ff */
[C---:B------:R-:W-:Y:S01]  /*30c0*/  IADD3 R202, R184.reuse, 0x3000, RZ ;  /* 0x00003000b8ca7810 */ /* 0x040fe20007ffe0ff */
[----:B------:R-:W4:Y:S01]  /*30d0*/  LDSM.16.M88.4 R16, [R8] ;  /* 0x000000000810783b */ /* 0x000f220000000200 */
[----:B------:R-:W-:-:S03]  /*30e0*/  IADD3 R200, R184, 0x3800, RZ ;  /* 0x00003800b8c87810 */ /* 0x000fc60007ffe0ff */
[----:B------:R-:W-:Y:S04]  /*30f0*/  STL [R1+0x10], R152 ;  /* 0x0000109801007387 */ /* 0x000fe80000100800 */
[----:B------:R-:W-:Y:S04]  /*3100*/  STL [R1+0x14], R12 ;  /* 0x0000140c01007387 */ /* 0x000fe80000100800 */
[----:B------:R-:W-:Y:S01]  /*3110*/  STL [R1+0xc], R14 ;  /* 0x00000c0e01007387 */ /* 0x000fe20000100800 */
[-C--:B-1----:R-:W-:Y:S03]  /*3120*/  HMMA.16816.F32 R72, R32, R52.reuse, RZ ;  /* 0x000000342048723c */ /* 0x082fe600000018ff */
[----:B------:R-:W1:Y:S04]  /*3130*/  LDSM.16.M88.4 R12, [R8+0x2000] ;  /* 0x00200000080c783b */ /* 0x000e680000000200 */
[----:B------:R-:W-:Y:S01]  /*3140*/  LDSM.16.M88.4 R40, [R198] ;  /* 0x00000000c628783b */ /* 0x000fe20000000200 */
[----:B-----5:R-:W-:Y:S03]  /*3150*/  HMMA.16816.F32 R48, R28, R52, RZ ;  /* 0x000000341c30723c */ /* 0x020fe600000018ff */
[----:B------:R-:W5:Y:S04]  /*3160*/  LDSM.16.M88.4 R44, [R2] ;  /* 0x00000000022c783b */ /* 0x000f680000000200 */
[----:B------:R-:W1:Y:S01]  /*3170*/  LDSM.16.M88.4 R64, [R152+0x4800] ;  /* 0x004800009840783b */ /* 0x000e620000000200 */
[----:B------:R-:W-:Y:S03]  /*3180*/  HMMA.16816.F32 R56, R32, R54, RZ ;  /* 0x000000362038723c */ /* 0x000fe600000018ff */
[----:B------:R-:W-:Y:S04]  /*3190*/  STL [R1+0x4], R184 ;  /* 0x000004b801007387 */ /* 0x000fe80000100800 */
[----:B------:R-:W-:Y:S01]  /*31a0*/  STL [R1+0x8], R8 ;  /* 0x0000080801007387 */ /* 0x000fe20000100800 */
[----:B--2---:R-:W-:Y:S03]  /*31b0*/  HMMA.16816.F32 R72, R24, R36, R72 ;  /* 0x000000241848723c */ /* 0x004fe60000001848 */
[----:B------:R-:W2:Y:S04]  /*31c0*/  LDSM.16.M88.4 R8, [R2+0x2000] ;  /* 0x002000000208783b */ /* 0x000ea80000000200 */
[----:B------:R-:W1:Y:S01]  /*31d0*/  LDSM.16.M88.4 R60, [R251+0x4800] ;  /* 0x00480000fb3c783b */ /* 0x000e620000000200 */
[----:B------:R-:W-:Y:S03]  /*31e0*/  HMMA.16816.F32 R52, R28, R54, RZ ;  /* 0x000000361c34723c */ /* 0x000fe600000018ff */
[----:B------:R-:W2:Y:S04]  /*31f0*/  LDSM.16.M88.4 R80, [R184+0x800] ;  /* 0x00080000b850783b */ /* 0x000ea80000000200 */
[----:B------:R1:W-:Y:S01]  /*3200*/  STL [R1], R2 ;  /* 0x0000000201007387 */ /* 0x0003e20000100800 */
[----:B---3--:R-:W-:Y:S08]  /*3210*/  HMMA.16816.F32 R48, R20, R36, R48 ;  /* 0x000000241430723c */ /* 0x008ff00000001830 */
[----:B----4-:R-:W-:Y:S08]  /*3220*/  HMMA.16816.F32 R72, R16, R76, R72 ;  /* 0x0000004c1048723c */ /* 0x010ff00000001848 */
[-C--:B------:R-:W-:Y:S08]  /*3230*/  HMMA.16816.F32 R56, R24, R38.reuse, R56 ;  /* 0x000000261838723c */ /* 0x080ff00000001838 */
[----:B------:R-:W-:Y:S08]  /*3240*/  HMMA.16816.F32 R52, R20, R38, R52 ;  /* 0x000000261434723c */ /* 0x000ff00000001834 */
[----:B-1----:R-:W-:Y:S08]  /*3250*/  HMMA.16816.F32 R48, R12, R76, R48 ;  /* 0x0000004c0c30723c */ /* 0x002ff00000001830 */
        /* <DEDUP_REMOVED lines=8> */
[----:B------:R-:W1:Y:S01]  /*32e0*/  MUFU.TANH R95, R72 ;  /* 0x00000048005f7308 */ /* 0x000e620000002400 */
[----:B------:R-:W-:Y:S01]  /*32f0*/  FMUL.FTZ R75, R75, c[0x0][0x2ec] ;  /* 0x0000bb004b4b7a20 */ /* 0x000fe20000410000 */
[----:B------:R-:W-:Y:S06]  /*3300*/  HMMA.16816.F32 R36, R28, R64, RZ ;  /* 0x000000401c24723c */ /* 0x000fec00000018ff */
[----:B------:R-:W3:Y:S02]  /*3310*/  MUFU.TANH R94, R73 ;  /* 0x00000049005e7308 */ /* 0x000ee40000002400 */
[----:B--2---:R-:W-:Y:S06]  /*3320*/  HMMA.16816.F32 R48, R8, R40, R48 ;  /* 0x000000280830723c */ /* 0x004fec0000001830 */
[----:B------:R-:W2:Y:S01]  /*3330*/  MUFU.TANH R93, R74 ;  /* 0x0000004a005d7308 */ /* 0x000ea20000002400 */
[----:B-1----:R-:W-:Y:S01]  /*3340*/  FSEL R163, R95, -INF , !P4 ;  /* 0xff8000005fa37808 */ /* 0x002fe20006000000 */
[----:B------:R-:W-:Y:S06]  /*3350*/  HMMA.16816.F32 R68, R24, R60, R68 ;  /* 0x0000003c1844723c */ /* 0x000fec0000001844 */
[----:B------:R1:W-:Y:S01]  /*3360*/  MUFU.TANH R92, R75 ;  /* 0x0000004b005c7308 */ /* 0x0003e20000002400 */
[----:B---3--:R-:W-:Y:S01]  /*3370*/  FSEL R160, R94, -INF , !P3 ;  /* 0xff8000005ea07808 */ /* 0x008fe20005800000 */
[----:B------:R-:W-:Y:S01]  /*3380*/  HMMA.16816.F32 R56, R44, R42, R56 ;  /* 0x0000002a2c38723c */ /* 0x000fe20000001838 */
[----:B--2---:R-:W-:-:S07]  /*3390*/  FSEL R6, R93, -INF , !P4 ;  /* 0xff8000005d067808 */ /* 0x004fce0006000000 */
[----:B------:R-:W-:Y:S01]  /*33a0*/  HMMA.16816.F32 R52, R8, R42, R52 ;  /* 0x0000002a0834723c */ /* 0x000fe20000001834 */
[----:B------:R-:W-:Y:S02]  /*33b0*/  FMUL.FTZ R48, R48, c[0x0][0x2ec] ;  /* 0x0000bb0030307a20 */ /* 0x000fe40000410000 */
[----:B------:R-:W-:Y:S02]  /*33c0*/  FMUL.FTZ R49, R49, c[0x0][0x2ec] ;  /* 0x0000bb0031317a20 */ /* 0x000fe40000410000 */
[----:B------:R-:W2:Y:S01]  /*33d0*/  MUFU.TANH R91, R48 ;  /* 0x00000030005b7308 */ /* 0x000ea20000002400 */
[----:B-1----:R-:W1:Y:S01]  /*33e0*/  LDSM.16.M88.4 R72, [R152+0x5000] ;  /* 0x005000009848783b */ /* 0x002e620000000200 */
[----:B------:R-:W-:Y:S01]  /*33f0*/  FMUL.FTZ R89, R50, c[0x0][0x2ec] ;  /* 0x0000bb0032597a20 */ /* 0x000fe20000410000 */
[----:B------:R-:W-:Y:S01]  /*3400*/  HMMA.16816.F32 R36, R20, R60, R36 ;  /* 0x0000003c1424723c */ /* 0x000fe20000001824 */
[----:B------:R-:W-:-:S04]  /*3410*/  FMUL.FTZ R88, R51, c[0x0][0x2ec] ;  /* 0x0000bb0033587a20 */ /* 0x000fc80000410000 */
[----:B------:R3:W4:Y:S03]  /*3420*/  MUFU.TANH R90, R49 ;  /* 0x00000031005a7308 */ /* 0x0007260000002400 */
[----:B------:R-:W-:Y:S01]  /*3430*/  HMMA.16816.F32 R40, R32, R66, RZ ;  /* 0x000000422028723c */ /* 0x000fe200000018ff */
[----:B------:R-:W-:Y:S02]  /*3440*/  FMUL.FTZ R56, R56, c[0x0][0x2ec] ;  /* 0x0000bb0038387a20 */ /* 0x000fe40000410000 */
[----:B------:R-:W-:Y:S02]  /*3450*/  FMUL.FTZ R57, R57, c[0x0][0x2ec] ;  /* 0x0000bb0039397a20 */ /* 0x000fe40000410000 */
[----:B------:R-:W-:Y:S01]  /*3460*/  FMUL.FTZ R58, R58, c[0x0][0x2ec] ;  /* 0x0000bb003a3a7a20 */ /* 0x000fe20000410000 */
[----:B------:R-:W-:Y:S01]  /*3470*/  MUFU.TANH R87, R56 ;  /* 0x0000003800577308 */ /* 0x000fe20000002400 */
[----:B------:R-:W-:Y:S01]  /*3480*/  FMUL.FTZ R59, R59, c[0x0][0x2ec] ;  /* 0x0000bb003b3b7a20 */ /* 0x000fe20000410000 */
[----:B------:R-:W-:Y:S01]  /*3490*/  HMMA.16816.F32 R68, R16, R80, R68 ;  /* 0x000000501044723c */ /* 0x000fe20000001844 */
[----:B------:R-:W-:Y:S01]  /*34a0*/  FMUL.FTZ R2, R52, c[0x0][0x2ec] ;  /* 0x0000bb0034027a20 */ /* 0x000fe20000410000 */
[----:B--2---:R-:W-:Y:S01]  /*34b0*/  FSEL R158, R91, -INF , !P4 ;  /* 0xff8000005b9e7808 */ /* 0x004fe20006000000 */
[----:B------:R-:W-:-:S02]  /*34c0*/  FMUL.FTZ R0, R53, c[0x0][0x2ec] ;  /* 0x0000bb0035007a20 */ /* 0x000fc40000410000 */
[----:B------:R-:W-:Y:S01]  /*34d0*/  FMUL.FTZ R97, R54, c[0x0][0x2ec] ;  /* 0x0000bb0036617a20 */ /* 0x000fe20000410000 */
[----:B------:R-:W2:Y:S01]  /*34e0*/  MUFU.TANH R86, R57 ;  /* 0x0000003900567308 */ /* 0x000ea20000002400 */
[----:B------:R-:W-:Y:S01]  /*34f0*/  FMUL.FTZ R96, R55, c[0x0][0x2ec] ;  /* 0x0000bb0037607a20 */ /* 0x000fe20000410000 */
[----:B---3--:R-:W-:Y:S01]  /*3500*/  HMMA.16816.F32 R48, R28, R66, RZ ;  /* 0x000000421c30723c */ /* 0x008fe200000018ff */
[----:B------:R-:W3:Y:S01]  /*3510*/  LDSM.16.M88.4 R64, [R251+0x5000] ;  /* 0x00500000fb40783b */ /* 0x000ee20000000200 */
[----:B----4-:R-:W-:-:S03]  /*3520*/  FSEL R159, R90, -INF , !P3 ;  /* 0xff8000005a9f7808 */ /* 0x010fc60005800000 */
[----:B------:R-:W4:Y:S01]  /*3530*/  LDSM.16.M88.4 R52, [R184+0x1000] ;  /* 0x00100000b834783b */ /* 0x000f220000000200 */
[----:B------:R-:W-:Y:S02]  /*3540*/  MUFU.TANH R85, R58 ;  /* 0x0000003a00557308 */ /* 0x000fe40000002400 */
[----:B------:R-:W-:Y:S06]  /*3550*/  HMMA.16816.F32 R36, R12, R80, R36 ;  /* 0x000000500c24723c */ /* 0x000fec0000001824 */
[----:B------:R-:W-:Y:S01]  /*3560*/  MUFU.TANH R84, R59 ;  /* 0x0000003b00547308 */ /* 0x000fe20000002400 */
[----:B--2---:R-:W-:Y:S01]  /*3570*/  FSEL R179, R86, -INF , !P1 ;  /* 0xff80000056b37808 */ /* 0x004fe20004800000 */
[-C--:B------:R-:W-:Y:S06]  /*3580*/  HMMA.16816.F32 R40, R24, R62.reuse, R40 ;  /* 0x0000003e1828723c */ /* 0x080fec0000001828 */
[----:B------:R-:W2:Y:S02]  /*3590*/  MUFU.TANH R0, R0 ;  /* 0x0000000000007308 */ /* 0x000ea40000002400 */
[----:B------:R-:W-:Y:S06]  /*35a0*/  HMMA.16816.F32 R48, R20, R62, R48 ;  /* 0x0000003e1430723c */ /* 0x000fec0000001830 */
[----:B------:R-:W5:Y:S02]  /*35b0*/  MUFU.TANH R96, R96 ;  /* 0x0000006000607308 */ /* 0x000f640000002400 */
[----:B-1----:R-:W-:Y:S06]  /*35c0*/  HMMA.16816.F32 R60, R32, R72, RZ ;  /* 0x00000048203c723c */ /* 0x002fec00000018ff */
[----:B------:R-:W1:Y:S01]  /*35d0*/  MUFU.TANH R89, R89 ;  /* 0x0000005900597308 */ /* 0x000e620000002400 */
[----:B--2---:R-:W-:Y:S01]  /*35e0*/  FSEL R162, R0, -INF , !P1 ;  /* 0xff80000000a27808 */ /* 0x004fe20004800000 */
[----:B------:R-:W-:Y:S06]  /*35f0*/  HMMA.16816.F32 R68, R44, R76, R68 ;  /* 0x0000004c2c44723c */ /* 0x000fec0000001844 */
[----:B------:R-:W2:Y:S01]  /*3600*/  MUFU.TANH R88, R88 ;  /* 0x0000005800587308 */ /* 0x000ea20000002400 */
[----:B-----5:R-:W-:Y:S01]  /*3610*/  FSEL R169, R96, -INF , !P1 ;  /* 0xff80000060a97808 */ /* 0x020fe20004800000 */
[----:B------:R-:W-:Y:S06]  /*3620*/  HMMA.16816.F32 R56, R28, R72, RZ ;  /* 0x000000481c38723c */ /* 0x000fec00000018ff */
[----:B------:R-:W-:Y:S01]  /*3630*/  MUFU.TANH R2, R2 ;  /* 0x0000000200027308 */ /* 0x000fe20000002400 */
[----:B-1----:R-:W-:Y:S01]  /*3640*/  FSEL R155, R89, -INF , !P4 ;  /* 0xff800000599b7808 */ /* 0x002fe20006000000 */
[----:B------:R-:W-:Y:S06]  /*3650*/  HMMA.16816.F32 R36, R8, R76, R36 ;  /* 0x0000004c0824723c */ /* 0x000fec0000001824 */
[----:B------:R-:W-:Y:S01]  /*3660*/  MUFU.TANH R97, R97 ;  /* 0x0000006100617308 */ /* 0x000fe20000002400 */
[----:B--2---:R-:W-:Y:S01]  /*3670*/  FSEL R156, R88, -INF , !P3 ;  /* 0xff800000589c7808 */ /* 0x004fe20005800000 */
        /* <DEDUP_REMOVED lines=9> */
[----:B---3--:R-:W-:Y:S01]  /*3710*/  HMMA.16816.F32 R60, R24, R64, R60 ;  /* 0x00000040183c723c */ /* 0x008fe2000000183c */
[----:B------:R-:W-:-:S02]  /*3720*/  FMUL.FTZ R36, R36, c[0x0][0x2ec] ;  /* 0x0000bb0024247a20 */ /* 0x000fc40000410000 */
[----:B------:R-:W-:Y:S02]  /*3730*/  FMUL.FTZ R103, R37, c[0x0][0x2ec] ;  /* 0x0000bb0025677a20 */ /* 0x000fe40000410000 */
[----:B------:R-:W-:Y:S01]  /*3740*/  FMUL.FTZ R104, R38, c[0x0][0x2ec] ;  /* 0x0000bb0026687a20 */ /* 0x000fe20000410000 */
[----:B------:R2:W-:Y:S01]  /*3750*/  MUFU.TANH R102, R36 ;  /* 0x0000002400667308 */ /* 0x0005e20000002400 */
[----:B------:R-:W-:Y:S01]  /*3760*/  FMUL.FTZ R105, R39, c[0x0][0x2ec] ;  /* 0x0000bb0027697a20 */ /* 0x000fe20000410000 */
[----:B------:R-:W-:Y:S01]  /*3770*/  HMMA.16816.F32 R56, R20, R64, R56 ;  /* 0x000000401438723c */ /* 0x000fe20000001838 */
[----:B-1----:R-:W1:Y:S05]  /*3780*/  LDSM.16.M88.4 R68, [R198+0x1000] ;  /* 0x00100000c644783b */ /* 0x002e6a0000000200 */
[----:B------:R-:W-:Y:S02]  /*3790*/  MUFU.TANH R100, R100 ;  /* 0x0000006400647308 */ /* 0x000fe40000002400 */
[-C--:B------:R-:W-:Y:S01]  /*37a0*/  HMMA.16816.F32 R40, R44, R78.reuse, R40 ;  /* 0x0000004e2c28723c */ /* 0x080fe20000001828 */
[----:B--2---:R-:W2:Y:S05]  /*37b0*/  LDSM.16.M88.4 R36, [R152+0x5800] ;  /* 0x005800009824783b */ /* 0x004eaa0000000200 */
[----:B------:R-:W-:Y:S02]  /*37c0*/  MUFU.TANH R104, R104 ;  /* 0x0000006800687308 */ /* 0x000fe40000002400 */
[----:B------:R-:W-:Y:S06]  /*37d0*/  HMMA.16816.F32 R48, R8, R78, R48 ;  /* 0x0000004e0830723c */ /* 0x000fec0000001830 */
[----:B------:R-:W-:Y:S02]  /*37e0*/  MUFU.TANH R101, R101 ;  /* 0x0000006500657308 */ /* 0x000fe40000002400 */
[----:B----4-:R-:W-:Y:S06]  /*37f0*/  HMMA.16816.F32 R60, R16, R52, R60 ;  /* 0x00000034103c723c */ /* 0x010fec000000183c */
[----:B------:R-:W-:Y:S02]  /*3800*/  MUFU.TANH R103, R103 ;  /* 0x0000006700677308 */ /* 0x000fe40000002400 */
[----:B------:R-:W-:Y:S01]  /*3810*/  HMMA.16816.F32 R76, R32, R74, RZ ;  /* 0x0000004a204c723c */ /* 0x000fe200000018ff */
[----:B------:R-:W-:-:S02]  /*3820*/  FMUL.FTZ R40, R40, c[0x0][0x2ec] ;  /* 0x0000bb0028287a20 */ /* 0x000fc40000410000 */
[----:B------:R-:W-:Y:S02]  /*3830*/  FMUL.FTZ R107, R41, c[0x0][0x2ec] ;  /* 0x0000bb00296b7a20 */ /* 0x000fe40000410000 */
[----:B------:R-:W-:Y:S01]  /*3840*/  FMUL.FTZ R108, R42, c[0x0][0x2ec] ;  /* 0x0000bb002a6c7a20 */ /* 0x000fe20000410000 */
[----:B------:R3:W4:Y:S02]  /*3850*/  MUFU.TANH R106, R40 ;  /* 0x00000028006a7308 */ /* 0x0007240000002400 */
[----:B------:R-:W-:Y:S01]  /*3860*/  HMMA.16816.F32 R72, R28, R74, RZ ;  /* 0x0000004a1c48723c */ /* 0x000fe200000018ff */
[----:B------:R-:W-:Y:S02]  /*3870*/  FMUL.FTZ R109, R43, c[0x0][0x2ec] ;  /* 0x0000bb002b6d7a20 */ /* 0x000fe40000410000 */
[----:B------:R-:W-:Y:S02]  /*3880*/  FMUL.FTZ R48, R48, c[0x0][0x2ec] ;  /* 0x0000bb0030307a20 */ /* 0x000fe40000410000 */
[----:B------:R-:W-:-:S02]  /*3890*/  FMUL.FTZ R111, R49, c[0x0][0x2ec] ;  /* 0x0000bb00316f7a20 */ /* 0x000fc40000410000 */
[----:B------:R-:W5:Y:S01]  /*38a0*/  MUFU.TANH R110, R48 ;  /* 0x00000030006e7308 */ /* 0x000f620000002400 */
[----:B------:R-:W-:Y:S01]  /*38b0*/  HMMA.16816.F32 R56, R12, R52, R56 ;  /* 0x000000340c38723c */ /* 0x000fe20000001838 */
[----:B------:R-:W-:Y:S02]  /*38c0*/  FMUL.FTZ R112, R50, c[0x0][0x2ec] ;  /* 0x0000bb0032707a20 */ /* 0x000fe40000410000 */
[----:B------:R-:W-:Y:S01]  /*38d0*/  FMUL.FTZ R113, R51, c[0x0][0x2ec] ;  /* 0x0000bb0033717a20 */ /* 0x000fe20000410000 */
[----:B---3--:R-:W3:Y:S04]  /*38e0*/  LDSM.16.M88.4 R40, [R251+0x5800] ;  /* 0x00580000fb28783b */ /* 0x008ee80000000200 */
[----:B-1----:R-:W-:Y:S01]  /*38f0*/  HMMA.16816.F32 R60, R44, R68, R60 ;  /* 0x000000442c3c723c */ /* 0x002fe2000000183c */
[----:B------:R-:W-:Y:S01]  /*3900*/  MUFU.TANH R105, R105 ;  /* 0x0000006900697308 */ /* 0x000fe20000002400 */
[----:B----4-:R-:W-:-:S02]  /*3910*/  FSEL R185, R106, -INF , !P5 ;  /* 0xff8000006ab97808 */ /* 0x010fc40006800000 */
[----:B-----5:R-:W-:-:S04]  /*3920*/  FSEL R172, R110, -INF , !P5 ;  /* 0xff8000006eac7808 */ /* 0x020fc80006800000 */
[-C--:B------:R-:W-:Y:S01]  /*3930*/  HMMA.16816.F32 R72, R20, R66.reuse, R72 ;  /* 0x000000421448723c */ /* 0x080fe20000001848 */
[----:B------:R-:W1:Y:S07]  /*3940*/  MUFU.TANH R108, R108 ;  /* 0x0000006c006c7308 */ /* 0x000e6e0000002400 */
[----:B------:R-:W-:Y:S01]  /*3950*/  HMMA.16816.F32 R76, R24, R66, R76 ;  /* 0x00000042184c723c */ /* 0x000fe2000000184c */
[----:B------:R-:W4:Y:S07]  /*3960*/  MUFU.TANH R112, R112 ;  /* 0x0000007000707308 */ /* 0x000f2e0000002400 */
[----:B------:R-:W-:Y:S01]  /*3970*/  HMMA.16816.F32 R56, R8, R68, R56 ;  /* 0x000000440838723c */ /* 0x000fe20000001838 */
[----:B------:R-:W-:Y:S01]  /*3980*/  FMUL.FTZ R60, R60, c[0x0][0x2ec] ;  /* 0x0000bb003c3c7a20 */ /* 0x000fe20000410000 */
[----:B------:R-:W5:Y:S01]  /*3990*/  MUFU.TANH R113, R113 ;  /* 0x0000007100717308 */ /* 0x000f620000002400 */
[----:B------:R-:W-:Y:S01]  /*39a0*/  FMUL.FTZ R61, R61, c[0x0][0x2ec] ;  /* 0x0000bb003d3d7a20 */ /* 0x000fe20000410000 */
[----:B-1----:R-:W-:Y:S01]  /*39b0*/  FSEL R164, R108, -INF , !P5 ;  /* 0xff8000006ca47808 */ /* 0x002fe20006800000 */
[----:B------:R-:W-:-:S02]  /*39c0*/  FMUL.FTZ R62, R62, c[0x0][0x2ec] ;  /* 0x0000bb003e3e7a20 */ /* 0x000fc40000410000 */
[----:B------:R-:W-:Y:S01]  /*39d0*/  FMUL.FTZ R63, R63, c[0x0][0x2ec] ;  /* 0x0000bb003f3f7a20 */ /* 0x000fe20000410000 */
[-C--:B--2---:R-:W-:Y:S01]  /*39e0*/  HMMA.16816.F32 R64, R32, R36.reuse, RZ ;  /* 0x000000242040723c */ /* 0x084fe200000018ff */
[----:B----4-:R-:W-:Y:S01]  /*39f0*/  FSEL R165, R112, -INF , !P5 ;  /* 0xff80000070a57808 */ /* 0x010fe20006800000 */
[----:B------:R-:W-:Y:S06]  /*3a00*/  MUFU.TANH R114, R60 ;  /* 0x0000003c00727308 */ /* 0x000fec0000002400 */
[----:B------:R-:W-:Y:S02]  /*3a10*/  HMMA.16816.F32 R48, R28, R36, RZ ;  /* 0x000000241c30723c */ /* 0x000fe400000018ff */
        /* <DEDUP_REMOVED lines=16> */
[----:B------:R-:W-:Y:S06]  /*3b20*/  MUFU.TANH R109, R109 ;  /* 0x0000006d006d7308 */ /* 0x000fec0000002400 */
[----:B------:R-:W-:Y:S02]  /*3b30*/  HMMA.16816.F32 R36, R28, R38, RZ ;  /* 0x000000261c24723c */ /* 0x000fe400000018ff */
[----:B------:R-:W2:Y:S06]  /*3b40*/  MUFU.TANH R111, R111 ;  /* 0x0000006f006f7308 */ /* 0x000eac0000002400 */
[----:B------:R-:W-:Y:S02]  /*3b50*/  HMMA.16816.F32 R72, R8, R70, R72 ;  /* 0x000000460848723c */ /* 0x000fe40000001848 */
[----:B------:R-:W3:Y:S06]  /*3b60*/  MUFU.TANH R120, R120 ;  /* 0x0000007800787308 */ /* 0x000eec0000002400 */
[-C--:B------:R-:W-:Y:S02]  /*3b70*/  HMMA.16816.F32 R60, R24, R42.reuse, R60 ;  /* 0x0000002a183c723c */ /* 0x080fe4000000183c */
[----:B------:R-:W-:Y:S06]  /*3b80*/  MUFU.TANH R119, R119 ;  /* 0x0000007700777308 */ /* 0x000fec0000002400 */
[----:B------:R-:W-:Y:S02]  /*3b90*/  HMMA.16816.F32 R36, R20, R42, R36 ;  /* 0x0000002a1424723c */ /* 0x000fe40000001824 */
[----:B------:R-:W4:Y:S06]  /*3ba0*/  MUFU.TANH R121, R121 ;  /* 0x0000007900797308 */ /* 0x000f2c0000002400 */
        /* <DEDUP_REMOVED lines=21> */
[----:B------:R-:W-:Y:S02]  /*3d00*/  MUFU.TANH R124, R78 ;  /* 0x0000004e007c7308 */ /* 0x000fe40000002400 */
[-C--:B------:R-:W-:Y:S06]  /*3d10*/  HMMA.16816.F32 R64, R44, R52.reuse, R64 ;  /* 0x000000342c40723c */ /* 0x080fec0000001840 */
[----:B------:R1:W-:Y:S02]  /*3d20*/  MUFU.TANH R125, R79 ;  /* 0x0000004f007d7308 */ /* 0x0003e40000002400 */
[----:B------:R-:W-:Y:S06]  /*3d30*/  HMMA.16816.F32 R48, R8, R52, R48 ;  /* 0x000000340830723c */ /* 0x000fec0000001830 */
[----:B------:R-:W2:Y:S02]  /*3d40*/  MUFU.TANH R129, R129 ;  /* 0x0000008100817308 */ /* 0x000ea40000002400 */
        /* <DEDUP_REMOVED lines=34> */
[----:B------:R-:W1:Y:S01]  /*3f70*/  MUFU.TANH R139, R139 ;  /* 0x0000008b008b7308 */ /* 0x000e620000002400 */
[----:B------:R-:W-:Y:S07]  /*3f80*/  HMMA.16816.F32 R52, R24, R70, R52 ;  /* 0x000000461834723c */ /* 0x000fee0000001834 */
[----:B------:R-:W-:Y:S01]  /*3f90*/  MUFU.TANH R133, R133 ;  /* 0x0000008500857308 */ /* 0x000fe20000002400 */
[----:B------:R-:W-:Y:S07]  /*3fa0*/  HMMA.16816.F32 R40, R16, R76, R40 ;  /* 0x0000004c1028723c */ /* 0x000fee0000001828 */
[----:B------:R-:W1:Y:S01]  /*3fb0*/  MUFU.TANH R135, R135 ;  /* 0x0000008700877308 */ /* 0x000e620000002400 */
        /* <DEDUP_REMOVED lines=15> */
[----:B------:R-:W-:Y:S01]  /*40b0*/  MUFU.TANH R143, R143 ;  /* 0x0000008f008f7308 */ /* 0x000fe20000002400 */
[----:B------:R-:W-:Y:S01]  /*40c0*/  HMMA.16816.F32 R56, R12, R78, R56 ;  /* 0x0000004e0c38723c */ /* 0x000fe20000001838 */
[----:B--2---:R-:W2:Y:S07]  /*40d0*/  LDSM.16.M88.4 R72, [R152+0x7000] ;  /* 0x007000009848783b */ /* 0x004eae0000000200 */
[----:B-1----:R-:W-:Y:S01]  /*40e0*/  HMMA.16816.F32 R68, R24, R60, R68 ;  /* 0x0000003c1844723c */ /* 0x002fe20000001844 */
[----:B------:R-:W-:Y:S01]  /*40f0*/  FMUL.FTZ R40, R40, c[0x0][0x2ec] ;  /* 0x0000bb0028287a20 */ /* 0x000fe20000410000 */
[----:B------:R-:W1:Y:S01]  /*4100*/  MUFU.TANH R147, R147 ;  /* 0x0000009300937308 */ /* 0x000e620000002400 */
        /* <DEDUP_REMOVED lines=8> */
[----:B------:R-:W-:Y:S06]  /*4190*/  MUFU.TANH R146, R146 ;  /* 0x0000009200927308 */ /* 0x000fec0000002400 */
[----:B------:R-:W-:Y:S01]  /*41a0*/  HMMA.16816.F32 R64, R32, R50, RZ ;  /* 0x000000322040723c */ /* 0x000fe200000018ff */
[----:B------:R-:W-:Y:S01]  /*41b0*/  FMUL.FTZ R52, R52, c[0x0][0x2ec] ;  /* 0x0000bb0034347a20 */ /* 0x000fe20000410000 */
[----:B---3--:R-:W3:Y:S01]  /*41c0*/  LDSM.16.M88.4 R40, [R198+0x2800] ;  /* 0x00280000c628783b */ /* 0x008ee20000000200 */
[----:B------:R-:W-:Y:S01]  /*41d0*/  FMUL.FTZ R151, R53, c[0x0][0x2ec] ;  /* 0x0000bb0035977a20 */ /* 0x000fe20000410000 */
[----:B------:R-:W-:Y:S01]  /*41e0*/  MUFU.TANH R148, R148 ;  /* 0x0000009400947308 */ /* 0x000fe20000002400 */
[----:B------:R-:W-:-:S02]  /*41f0*/  FMUL.FTZ R222, R54, c[0x0][0x2ec] ;  /* 0x0000bb0036de7a20 */ /* 0x000fc40000410000 */
[----:B------:R-:W-:Y:S01]  /*4200*/  FMUL.FTZ R230, R55, c[0x0][0x2ec] ;  /* 0x0000bb0037e67a20 */ /* 0x000fe20000410000 */
[----:B------:R-:W-:Y:S04]  /*4210*/  HMMA.16816.F32 R48, R28, R50, RZ ;  /* 0x000000321c30723c */ /* 0x000fe800000018ff */
[----:B------:R1:W-:Y:S04]  /*4220*/  MUFU.TANH R153, R52 ;  /* 0x0000003400997308 */ /* 0x0003e80000002400 */
[----:B------:R-:W-:Y:S01]  /*4230*/  HMMA.16816.F32 R68, R16, R80, R68 ;  /* 0x000000501044723c */ /* 0x000fe20000001844 */
[----:B------:R-:W-:-:S02]  /*4240*/  FMUL.FTZ R56, R56, c[0x0][0x2ec] ;  /* 0x0000bb0038387a20 */ /* 0x000fc40000410000 */
[----:B------:R-:W-:Y:S01]  /*4250*/  FMUL.FTZ R57, R57, c[0x0][0x2ec] ;  /* 0x0000bb0039397a20 */ /* 0x000fe20000410000 */
[----:B------:R-:W-:Y:S01]  /*4260*/  MUFU.TANH R222, R222 ;  /* 0x000000de00de7308 */ /* 0x000fe20000002400 */
[----:B------:R-:W-:Y:S02]  /*4270*/  FMUL.FTZ R229, R58, c[0x0][0x2ec] ;  /* 0x0000bb003ae57a20 */ /* 0x000fe40000410000 */
[----:B------:R-:W-:Y:S01]  /*4280*/  FMUL.FTZ R213, R59, c[0x0][0x2ec] ;  /* 0x0000bb003bd57a20 */ /* 0x000fe20000410000 */
[----:B------:R-:W-:Y:S01]  /*4290*/  HMMA.16816.F32 R36, R12, R80, R36 ;  /* 0x000000500c24723c */ /* 0x000fe20000001824 */
[----:B-1----:R-:W1:Y:S03]  /*42a0*/  LDSM.16.M88.4 R52, [R251+0x7000] ;  /* 0x00700000fb34783b */ /* 0x002e660000000200 */
[----:B------:R-:W-:Y:S04]  /*42b0*/  MUFU.TANH R216, R56 ;  /* 0x0000003800d87308 */ /* 0x000fe80000002400 */
[-C--:B------:R-:W-:Y:S04]  /*42c0*/  HMMA.16816.F32 R64, R24, R62.reuse, R64 ;  /* 0x0000003e1840723c */ /* 0x080fe80000001840 */
[----:B------:R3:W-:Y:S04]  /*42d0*/  MUFU.TANH R214, R57 ;  /* 0x0000003900d67308 */ /* 0x0007e80000002400 */
[----:B------:R-:W-:Y:S04]  /*42e0*/  HMMA.16816.F32 R48, R20, R62, R48 ;  /* 0x0000003e1430723c */ /* 0x000fe80000001830 */
[----:B------:R-:W1:Y:S04]  /*42f0*/  MUFU.TANH R229, R229 ;  /* 0x000000e500e57308 */ /* 0x000e680000002400 */
[----:B--2---:R-:W-:Y:S01]  /*4300*/  HMMA.16816.F32 R60, R32, R72, RZ ;  /* 0x00000048203c723c */ /* 0x004fe200000018ff */
[----:B---3--:R-:W2:Y:S03]  /*4310*/  LDSM.16.M88.4 R56, [R184+0x3000] ;  /* 0x00300000b838783b */ /* 0x008ea60000000200 */
[----:B------:R-:W-:Y:S04]  /*4320*/  MUFU.TANH R151, R151 ;  /* 0x0000009700977308 */ /* 0x000fe80000002400 */
[-C--:B------:R-:W-:Y:S04]  /*4330*/  HMMA.16816.F32 R68, R44, R40.reuse, R68 ;  /* 0x000000282c44723c */ /* 0x080fe80000001844 */
[----:B------:R-:W-:Y:S04]  /*4340*/  MUFU.TANH R230, R230 ;  /* 0x000000e600e67308 */ /* 0x000fe80000002400 */
[----:B------:R-:W-:Y:S04]  /*4350*/  HMMA.16816.F32 R36, R8, R40, R36 ;  /* 0x000000280824723c */ /* 0x000fe80000001824 */
[----:B------:R-:W3:Y:S04]  /*4360*/  MUFU.TANH R213, R213 ;  /* 0x000000d500d57308 */ /* 0x000ee80000002400 */
[----:B-1----:R-:W-:Y:S04]  /*4370*/  HMMA.16816.F32 R60, R24, R52, R60 ;  /* 0x00000034183c723c */ /* 0x002fe8000000183c */
[----:B------:R-:W-:Y:S04]  /*4380*/  MUFU.TANH R231, R231 ;  /* 0x000000e700e77308 */ /* 0x000fe80000002400 */
[----:B------:R-:W-:Y:S01]  /*4390*/  FMUL.FTZ R68, R68, c[0x0][0x2ec] ;  /* 0x0000bb0044447a20 */ /* 0x000fe20000410000 */
[----:B------:R-:W-:Y:S01]  /*43a0*/  HMMA.16816.F32 R64, R16, R82, R64 ;  /* 0x000000521040723c */ /* 0x000fe20000001840 */
[----:B------:R-:W-:-:S02]  /*43b0*/  FMUL.FTZ R69, R69, c[0x0][0x2ec] ;  /* 0x0000bb0045457a20 */ /* 0x000fc40000410000 */
[----:B------:R-:W-:Y:S01]  /*43c0*/  FMUL.FTZ R80, R70, c[0x0][0x2ec] ;  /* 0x0000bb0046507a20 */ /* 0x000fe20000410000 */
[----:B------:R-:W-:Y:S01]  /*43d0*/  MUFU.TANH R201, R68 ;  /* 0x0000004400c97308 */ /* 0x000fe20000002400 */
[----:B------:R-:W-:-:S03]  /*43e0*/  FMUL.FTZ R81, R71, c[0x0][0x2ec] ;  /* 0x0000bb0047517a20 */ /* 0x000fc60000410000 */
[----:B------:R-:W-:Y:S01]  /*43f0*/  HMMA.16816.F32 R48, R12, R82, R48 ;  /* 0x000000520c30723c */ /* 0x000fe20000001830 */
[----:B------:R-:W-:Y:S02]  /*4400*/  FMUL.FTZ R36, R36, c[0x0][0x2ec] ;  /* 0x0000bb0024247a20 */ /* 0x000fe40000410000 */
[----:B------:R-:W-:Y:S01]  /*4410*/  FMUL.FTZ R210, R37, c[0x0][0x2ec] ;  /* 0x0000bb0025d27a20 */ /* 0x000fe20000410000 */
[----:B------:R1:W-:Y:S01]  /*4420*/  MUFU.TANH R199, R69 ;  /* 0x0000004500c77308 */ /* 0x0003e20000002400 */
[----:B------:R-:W-:Y:S02]  /*4430*/  FMUL.FTZ R211, R38, c[0x0][0x2ec] ;  /* 0x0000bb0026d37a20 */ /* 0x000fe40000410000 */
[----:B------:R-:W-:Y:S01]  /*4440*/  FSEL R83, R92, -INF , !P3 ;  /* 0xff8000005c537808 */ /* 0x000fe20005800000 */
[----:B------:R-:W-:Y:S01]  /*4450*/  HMMA.16816.F32 R76, R28, R72, RZ ;  /* 0x000000481c4c723c */ /* 0x000fe200000018ff */
[----:B------:R-:W-:-:S03]  /*4460*/  FMUL.FTZ R209, R39, c[0x0][0x2ec] ;  /* 0x0000bb0027d17a20 */ /* 0x000fc60000410000 */
[----:B------:R3:W-:Y:S04]  /*4470*/  MUFU.TANH R212, R36 ;  /* 0x0000002400d47308 */ /* 0x0007e80000002400 */
[----:B--2---:R-:W-:Y:S01]  /*4480*/  HMMA.16816.F32 R60, R16, R56, R60 ;  /* 0x00000038103c723c */ /* 0x004fe2000000183c */
[----:B-1----:R-:W1:Y:S03]  /*4490*/  LDSM.16.M88.4 R68, [R198+0x3000] ;  /* 0x00300000c644783b */ /* 0x002e660000000200 */
[----:B------:R-:W-:Y:S04]  /*44a0*/  MUFU.TANH R80, R80 ;  /* 0x0000005000507308 */ /* 0x000fe80000002400 */
[----:B------:R-:W-:Y:S04]  /*44b0*/  HMMA.16816.F32 R64, R44, R42, R64 ;  /* 0x0000002a2c40723c */ /* 0x000fe80000001840 */
[----:B------:R-:W2:Y:S04]  /*44c0*/  MUFU.TANH R211, R211 ;  /* 0x000000d300d37308 */ /* 0x000ea80000002400 */
[-C--:B---3--:R-:W-:Y:S04]  /*44d0*/  HMMA.16816.F32 R36, R28, R74.reuse, RZ ;  /* 0x0000004a1c24723c */ /* 0x088fe800000018ff */
[----:B------:R-:W-:Y:S04]  /*44e0*/  MUFU.TANH R81, R81 ;  /* 0x0000005100517308 */ /* 0x000fe80000002400 */
[----:B------:R-:W-:Y:S04]  /*44f0*/  HMMA.16816.F32 R72, R32, R74, RZ ;  /* 0x0000004a2048723c */ /* 0x000fe800000018ff */
[----:B------:R-:W-:Y:S04]  /*4500*/  MUFU.TANH R210, R210 ;  /* 0x000000d200d27308 */ /* 0x000fe80000002400 */
[----:B------:R-:W-:Y:S01]  /*4510*/  HMMA.16816.F32 R48, R8, R42, R48 ;  /* 0x0000002a0830723c */ /* 0x000fe20000001830 */
[----:B------:R3:W2:Y:S01]  /*4520*/  LDSM.16.M88.4 R40, [R152+0x7800] ;  /* 0x007800009828783b */ /* 0x0006a20000000200 */
[----:B------:R-:W-:-:S02]  /*4530*/  FMUL.FTZ R64, R64, c[0x0][0x2ec] ;  /* 0x0000bb0040407a20 */ /* 0x000fc40000410000 */
[----:B------:R-:W-:Y:S02]  /*4540*/  FMUL.FTZ R65, R65, c[0x0][0x2ec] ;  /* 0x0000bb0041417a20 */ /* 0x000fe40000410000 */
[----:B------:R-:W-:Y:S01]  /*4550*/  FMUL.FTZ R66, R66, c[0x0][0x2ec] ;  /* 0x0000bb0042427a20 */ /* 0x000fe20000410000 */
[----:B------:R-:W-:Y:S01]  /*4560*/  MUFU.TANH R197, R64 ;  /* 0x0000004000c57308 */ /* 0x000fe20000002400 */
[----:B------:R-:W-:Y:S01]  /*4570*/  HMMA.16816.F32 R76, R20, R52, R76 ;  /* 0x00000034144c723c */ /* 0x000fe2000000184c */
[----:B------:R-:W-:-:S06]  /*4580*/  FMUL.FTZ R67, R67, c[0x0][0x2ec] ;  /* 0x0000bb0043437a20 */ /* 0x000fcc0000410000 */
[----:B------:R-:W-:Y:S01]  /*4590*/  MUFU.TANH R196, R65 ;  /* 0x0000004100c47308 */ /* 0x000fe20000002400 */
[----:B-1----:R-:W-:Y:S07]  /*45a0*/  HMMA.16816.F32 R60, R44, R68, R60 ;  /* 0x000000442c3c723c */ /* 0x002fee000000183c */
[----:B------:R-:W-:Y:S01]  /*45b0*/  MUFU.TANH R157, R66 ;  /* 0x00000042009d7308 */ /* 0x000fe20000002400 */
[----:B------:R-:W-:Y:S01]  /*45c0*/  HMMA.16816.F32 R36, R20, R54, R36 ;  /* 0x000000361424723c */ /* 0x000fe20000001824 */
[----:B------:R-:W-:Y:S01]  /*45d0*/  FMUL.FTZ R208, R48, c[0x0][0x2ec] ;  /* 0x0000bb0030d07a20 */ /* 0x000fe20000410000 */
[----:B---3--:R-:W-:Y:S01]  /*45e0*/  FSEL R152, R84, -INF , !P1 ;  /* 0xff80000054987808 */ /* 0x008fe20004800000 */
[----:B------:R-:W-:-:S02]  /*45f0*/  FMUL.FTZ R206, R49, c[0x0][0x2ec] ;  /* 0x0000bb0031ce7a20 */ /* 0x000fc40000410000 */
[----:B------:R-:W-:Y:S02]  /*4600*/  FMUL.FTZ R207, R50, c[0x0][0x2ec] ;  /* 0x0000bb0032cf7a20 */ /* 0x000fe40000410000 */
[----:B------:R-:W-:Y:S01]  /*4610*/  FMUL.FTZ R205, R51, c[0x0][0x2ec] ;  /* 0x0000bb0033cd7a20 */ /* 0x000fe20000410000 */
[----:B------:R-:W-:Y:S01]  /*4620*/  HMMA.16816.F32 R72, R24, R54, R72 ;  /* 0x000000361848723c */ /* 0x000fe20000001848 */
[----:B------:R-:W1:Y:S01]  /*4630*/  LDSM.16.M88.4 R48, [R251+0x7800] ;  /* 0x00780000fb30783b */ /* 0x000e620000000200 */
[----:B------:R-:W3:Y:S06]  /*4640*/  MUFU.TANH R209, R209 ;  /* 0x000000d100d17308 */ /* 0x000eec0000002400 */
[----:B------:R-:W-:Y:S01]  /*4650*/  HMMA.16816.F32 R76, R12, R56, R76 ;  /* 0x000000380c4c723c */ /* 0x000fe2000000184c */
[----:B------:R-:W-:Y:S01]  /*4660*/  FMUL.FTZ R60, R60, c[0x0][0x2ec] ;  /* 0x0000bb003c3c7a20 */ /* 0x000fe20000410000 */
[----:B------:R-:W-:Y:S01]  /*4670*/  MUFU.TANH R208, R208 ;  /* 0x000000d000d07308 */ /* 0x000fe20000002400 */
[----:B------:R-:W-:Y:S01]  /*4680*/  FMUL.FTZ R170, R61, c[0x0][0x2ec] ;  /* 0x0000bb003daa7a20 */ /* 0x000fe20000410000 */
[----:B------:R-:W-:Y:S01]  /*4690*/  IADD3 R61, R173, 0x10, RZ ;  /* 0x00000010ad3d7810 */ /* 0x000fe20007ffe0ff */
[----:B------:R-:W-:-:S02]  /*46a0*/  FMUL.FTZ R62, R62, c[0x0][0x2ec] ;  /* 0x0000bb003e3e7a20 */ /* 0x000fc40000410000 */
[----:B------:R-:W-:Y:S01]  /*46b0*/  IADD3 R56, R173, 0x8, RZ ;  /* 0x00000008ad387810 */ /* 0x000fe20007ffe0ff */
[----:B--2---:R-:W-:Y:S01]  /*46c0*/  HMMA.16816.F32 R52, R32, R40, RZ ;  /* 0x000000282034723c */ /* 0x004fe200000018ff */
[----:B------:R-:W-:Y:S01]  /*46d0*/  FMUL.FTZ R63, R63, c[0x0][0x2ec] ;  /* 0x0000bb003f3f7a20 */ /* 0x000fe20000410000 */
[----:B------:R2:W-:Y:S01]  /*46e0*/  MUFU.TANH R171, R60 ;  /* 0x0000003c00ab7308 */ /* 0x0005e20000002400 */
[----:B------:R-:W-:Y:S02]  /*46f0*/  ISETP.GE.AND P2, PT, R56, UR14, PT ;  /* 0x0000000e38007c0c */ /* 0x000fe4000bf46270 */
[----:B------:R-:W-:Y:S02]  /*4700*/  ISETP.GE.AND P0, PT, R61, UR14, PT ;  /* 0x0000000e3d007c0c */ /* 0x000fe4000bf06270 */
[----:B------:R-:W-:Y:S01]  /*4710*/  FSEL R161, R97, -INF , !P2 ;  /* 0xff80000061a17808 */ /* 0x000fe20005000000 */
[----:B------:R-:W-:Y:S01]  /*4720*/  HMMA.16816.F32 R36, R12, R58, R36 ;  /* 0x0000003a0c24723c */ /* 0x000fe20000001824 */
[----:B------:R-:W-:Y:S01]  /*4730*/  FSEL R82, R85, -INF , !P2 ;  /* 0xff80000055527808 */ /* 0x000fe20005000000 */
[----:B------:R-:W-:Y:S01]  /*4740*/  MUFU.TANH R178, R62 ;  /* 0x0000003e00b27308 */ /* 0x000fe20000002400 */
[----:B------:R-:W-:-:S02]  /*4750*/  FSEL R175, R87, -INF , !P2 ;  /* 0xff80000057af7808 */ /* 0x000fc40005000000 */
[----:B------:R-:W-:Y:S02]  /*4760*/  FSEL R176, R102, -INF , !P0 ;  /* 0xff80000066b07808 */ /* 0x000fe40004000000 */
[----:B------:R-:W-:Y:S01]  /*4770*/  FSEL R154, R100, -INF , !P0 ;  /* 0xff800000649a7808 */ /* 0x000fe20004000000 */
[----:B------:R-:W-:Y:S01]  /*4780*/  HMMA.16816.F32 R72, R16, R58, R72 ;  /* 0x0000003a1048723c */ /* 0x000fe20000001848 */
[----:B------:R-:W-:Y:S01]  /*4790*/  FSEL R181, R98, -INF , !P0 ;  /* 0xff80000062b57808 */ /* 0x000fe20004000000 */
[----:B------:R1:W-:Y:S01]  /*47a0*/  MUFU.TANH R177, R63 ;  /* 0x0000003f00b17308 */ /* 0x0003e20000002400 */
[----:B--2---:R-:W-:-:S04]  /*47b0*/  IADD3 R60, R173, 0x11, RZ ;  /* 0x00000011ad3c7810 */ /* 0x004fc80007ffe0ff */
[----:B------:R-:W-:Y:S01]  /*47c0*/  ISETP.GE.AND P6, PT, R60, UR14, PT ;  /* 0x0000000e3c007c0c */ /* 0x000fe2000bfc6270 */
[----:B------:R-:W-:Y:S02]  /*47d0*/  HMMA.16816.F32 R32, R32, R42, RZ ;  /* 0x0000002a2020723c */ /* 0x000fe400000018ff */
[----:B------:R-:W2:Y:S01]  /*47e0*/  MUFU.TANH R207, R207 ;  /* 0x000000cf00cf7308 */ /* 0x000ea20000002400 */
[----:B------:R-:W-:Y:S02]  /*47f0*/  FSEL R167, R105, -INF , !P6 ;  /* 0xff80000069a77808 */ /* 0x000fe40007000000 */
[----:B------:R-:W-:Y:S02]  /*4800*/  FSEL R168, R103, -INF , !P6 ;  /* 0xff80000067a87808 */ /* 0x000fe40007000000 */
[----:B------:R-:W-:Y:S01]  /*4810*/  FSEL R183, R99, -INF , !P6 ;  /* 0xff80000063b77808 */ /* 0x000fe20007000000 */
[C---:B------:R-:W-:Y:S01]  /*4820*/  HMMA.16816.F32 R56, R28.reuse, R40, RZ ;  /* 0x000000281c38723c */ /* 0x040fe200000018ff */
[----:B-1----:R-:W1:Y:S01]  /*4830*/  LDSM.16.M88.4 R60, [R184+0x3800] ;  /* 0x00380000b83c783b */ /* 0x002e620000000200 */
[----:B------:R-:W-:Y:S05]  /*4840*/  MUFU.TANH R170, R170 ;  /* 0x000000aa00aa7308 */ /* 0x000fea0000002400 */
[C---:B------:R-:W-:Y:S01]  /*4850*/  IADD3 R40, R173.reuse, 0x19, RZ ;  /* 0x00000019ad287810 */ /* 0x040fe20007ffe0ff */
[----:B------:R-:W-:Y:S03]  /*4860*/  HMMA.16816.F32 R28, R28, R42, RZ ;  /* 0x0000002a1c1c723c */ /* 0x000fe600000018ff */
[----:B------:R-:W-:Y:S01]  /*4870*/  ISETP.GE.AND P4, PT, R40, UR14, PT ;  /* 0x0000000e28007c0c */ /* 0x000fe2000bf86270 */
[----:B------:R-:W-:Y:S01]  /*4880*/  MUFU.TANH R149, R149 ;  /* 0x0000009500957308 */ /* 0x000fe20000002400 */
[----:B------:R-:W-:-:S02]  /*4890*/  IADD3 R40, R173, 0x20, RZ ;  /* 0x00000020ad287810 */ /* 0x000fc40007ffe0ff */
[----:B------:R-:W-:Y:S01]  /*48a0*/  FSEL R42, R101, -INF , !P6 ;  /* 0xff800000652a7808 */ /* 0x000fe20007000000 */
[----:B------:R-:W-:Y:S01]  /*48b0*/  HMMA.16816.F32 R52, R24, R48, R52 ;  /* 0x000000301834723c */ /* 0x000fe20000001834 */
[----:B------:R-:W-:Y:S02]  /*48c0*/  ISETP.GE.AND P3, PT, R40, UR14, PT ;  /* 0x0000000e28007c0c */ /* 0x000fe4000bf66270 */
[----:B------:R-:W-:Y:S01]  /*48d0*/  IADD3 R40, R173, 0x21, RZ ;  /* 0x00000021ad287810 */ /* 0x000fe20007ffe0ff */
[----:B------:R-:W-:Y:S01]  /*48e0*/  MUFU.TANH R218, R218 ;  /* 0x000000da00da7308 */ /* 0x000fe20000002400 */
[----:B-----5:R-:W-:Y:S02]  /*48f0*/  FSEL R43, R113, -INF , !P4 ;  /* 0xff800000712b7808 */ /* 0x020fe40006000000 */
[----:B------:R-:W-:Y:S01]  /*4900*/  FSEL R174, R111, -INF , !P4 ;  /* 0xff8000006fae7808 */ /* 0x000fe20006000000 */
[----:B------:R-:W-:Y:S01]  /*4910*/  HMMA.16816.F32 R76, R8, R68, R76 ;  /* 0x00000044084c723c */ /* 0x000fe2000000184c */
[----:B------:R-:W-:-:S02]  /*4920*/  FSEL R166, R109, -INF , !P4 ;  /* 0xff8000006da67808 */ /* 0x000fc40006000000 */
[----:B------:R-:W-:Y:S01]  /*4930*/  FSEL R113, R107, -INF , !P4 ;  /* 0xff8000006b717808 */ /* 0x000fe20006000000 */
[----:B------:R-:W-:Y:S04]  /*4940*/  MUFU.TANH R215, R215 ;  /* 0x000000d700d77308 */ /* 0x000fe80000002400 */
[----:B------:R-:W-:Y:S04]  /*4950*/  HMMA.16816.F32 R72, R44, R70, R72 ;  /* 0x000000462c48723c */ /* 0x000fe80000001848 */
[----:B------:R-:W-:Y:S04]  /*4960*/  MUFU.TANH R67, R67 ;  /* 0x0000004300437308 */ /* 0x000fe80000002400 */
[----:B------:R-:W-:Y:S04]  /*4970*/  HMMA.16816.F32 R24, R24, R50, R32 ;  /* 0x000000321818723c */ /* 0x000fe80000001820 */
[----:B------:R-:W-:Y:S03]  /*4980*/  MUFU.TANH R206, R206 ;  /* 0x000000ce00ce7308 */ /* 0x000fe60000002400 */
[----:B------:R-:W-:Y:S01]  /*4990*/  IADD3 R34, R173, 0x39, RZ ;  /* 0x00000039ad227810 */ /* 0x000fe20007ffe0ff */
[----:B------:R-:W-:Y:S01]  /*49a0*/  HMMA.16816.F32 R56, R20, R48, R56 ;  /* 0x000000301438723c */ /* 0x000fe20000001838 */
[----:B------:R-:W-:Y:S01]  /*49b0*/  FSEL R35, R120, -INF , !P3 ;  /* 0xff80000078237808 */ /* 0x000fe20005800000 */
[----:B------:R-:W-:Y:S01]  /*49c0*/  FMUL.FTZ R76, R76, c[0x0][0x2ec] ;  /* 0x0000bb004c4c7a20 */ /* 0x000fe20000410000 */
[----:B------:R-:W-:Y:S01]  /*49d0*/  FSEL R32, R116, -INF , !P3 ;  /* 0xff80000074207808 */ /* 0x000fe20005800000 */
[----:B------:R-:W-:Y:S01]  /*49e0*/  FMUL.FTZ R77, R77, c[0x0][0x2ec] ;  /* 0x0000bb004d4d7a20 */ /* 0x000fe20000410000 */
[----:B------:R-:W-:Y:S01]  /*49f0*/  FSEL R33, R114, -INF , !P3 ;  /* 0xff80000072217808 */ /* 0x000fe20005800000 */
[----:B------:R-:W-:Y:S01]  /*4a00*/  FMUL.FTZ R78, R78, c[0x0][0x2ec] ;  /* 0x0000bb004e4e7a20 */ /* 0x000fe20000410000 */
[----:B------:R-:W-:Y:S01]  /*4a10*/  FSEL R48, R2, -INF , !P2 ;  /* 0xff80000002307808 */ /* 0x000fe20005000000 */
[----:B------:R-:W-:Y:S01]  /*4a20*/  HMMA.16816.F32 R68, R8, R70, R36 ;  /* 0x000000460844723c */ /* 0x000fe20000001824 */
[----:B------:R-:W-:Y:S01]  /*4a30*/  ISETP.GE.AND P2, PT, R40, UR14, PT ;  /* 0x0000000e28007c0c */ /* 0x000fe2000bf46270 */
[----:B------:R-:W-:Y:S01]  /*4a40*/  FMUL.FTZ R79, R79, c[0x0][0x2ec] ;  /* 0x0000bb004f4f7a20 */ /* 0x000fe20000410000 */
[----:B------:R-:W-:Y:S01]  /*4a50*/  IADD3 R40, R173, 0x29, RZ ;  /* 0x00000029ad287810 */ /* 0x000fe20007ffe0ff */
[----:B------:R-:W-:Y:S01]  /*4a60*/  FMUL.FTZ R73, R73, c[0x0][0x2ec] ;  /* 0x0000bb0049497a20 */ /* 0x000fe20000410000 */
[----:B------:R-:W-:Y:S01]  /*4a70*/  FSEL R49, R104, -INF , !P0 ;  /* 0xff80000068317808 */ /* 0x000fe20004000000 */
[----:B------:R-:W-:Y:S01]  /*4a80*/  FMUL.FTZ R74, R74, c[0x0][0x2ec] ;  /* 0x0000bb004a4a7a20 */ /* 0x000fe20000410000 */
[----:B------:R-:W-:Y:S01]  /*4a90*/  IADD3 R36, R173, 0x28, RZ ;  /* 0x00000028ad247810 */ /* 0x000fe20007ffe0ff */
[----:B------:R-:W-:Y:S01]  /*4aa0*/  HMMA.16816.F32 R28, R20, R50, R28 ;  /* 0x00000032141c723c */ /* 0x000fe2000000181c */
[----:B------:R-:W-:Y:S01]  /*4ab0*/  ISETP.GE.AND P0, PT, R40, UR14, PT ;  /* 0x0000000e28007c0c */ /* 0x000fe2000bf06270 */
[----:B------:R-:W-:Y:S01]  /*4ac0*/  FMUL.FTZ R75, R75, c[0x0][0x2ec] ;  /* 0x0000bb004b4b7a20 */ /* 0x000fe20000410000 */
[----:B------:R-:W-:Y:S01]  /*4ad0*/  ISETP.GE.AND P1, PT, R36, UR14, PT ;  /* 0x0000000e24007c0c */ /* 0x000fe2000bf26270 */
[----:B------:R-:W-:Y:S01]  /*4ae0*/  MUFU.TANH R180, R76 ;  /* 0x0000004c00b47308 */ /* 0x000fe20000002400 */
[----:B------:R-:W5:Y:S01]  /*4af0*/  LDSM.16.M88.4 R36, [R198+0x3800] ;  /* 0x00380000c624783b */ /* 0x000f620000000200 */
[----:B------:R-:W-:Y:S01]  /*4b00*/  IADD3 R40, R173, 0x30, RZ ;  /* 0x00000030ad287810 */ /* 0x000fe20007ffe0ff */
[----:B------:R-:W-:Y:S01]  /*4b10*/  FMUL.FTZ R0, R72, c[0x0][0x2ec] ;  /* 0x0000bb0048007a20 */ /* 0x000fe20000410000 */
[----:B-1----:R-:W-:Y:S01]  /*4b20*/  HMMA.16816.F32 R24, R16, R62, R24 ;  /* 0x0000003e1018723c */ /* 0x002fe20000001818 */
[----:B----4-:R-:W-:Y:S01]  /*4b30*/  FSEL R65, R121, -INF , !P2 ;  /* 0xff80000079417808 */ /* 0x010fe20005000000 */
[----:B------:R-:W-:-:S04]  /*4b40*/  DEPBAR.LE SB0, 0x0 ;  /* 0x000080000000791a */ /* 0x000fc80000000000 */
[----:B------:R-:W-:Y:S01]  /*4b50*/  ISETP.GE.AND P6, PT, R40, UR14, PT ;  /* 0x0000000e28007c0c */ /* 0x000fe2000bfc6270 */
[----:B------:R-:W-:Y:S01]  /*4b60*/  MUFU.TANH R89, R77 ;  /* 0x0000004d00597308 */ /* 0x000fe20000002400 */
[-C--:B------:R-:W-:Y:S01]  /*4b70*/  HMMA.16816.F32 R52, R16, R60.reuse, R52 ;  /* 0x0000003c1034723c */ /* 0x080fe20000001834 */
[----:B------:R-:W-:Y:S01]  /*4b80*/  IADD3 R40, R173, 0x31, RZ ;  /* 0x00000031ad287810 */ /* 0x000fe20007ffe0ff */
[----:B------:R-:W-:Y:S01]  /*4b90*/  FMUL.FTZ R68, R68, c[0x0][0x2ec] ;  /* 0x0000bb0044447a20 */ /* 0x000fe20000410000 */
[----:B------:R-:W-:Y:S01]  /*4ba0*/  FSEL R64, R119, -INF , !P2 ;  /* 0xff80000077407808 */ /* 0x000fe20005000000 */
[----:B------:R-:W-:Y:S01]  /*4bb0*/  FMUL.FTZ R69, R69, c[0x0][0x2ec] ;  /* 0x0000bb0045457a20 */ /* 0x000fe20000410000 */
[----:B------:R-:W-:Y:S01]  /*4bc0*/  ISETP.GE.AND P5, PT, R40, UR14, PT ;  /* 0x0000000e28007c0c */ /* 0x000fe2000bfa6270 */
[----:B------:R-:W-:Y:S01]  /*4bd0*/  FMUL.FTZ R70, R70, c[0x0][0x2ec] ;  /* 0x0000bb0046467a20 */ /* 0x000fe20000410000 */
[----:B------:R-:W-:Y:S01]  /*4be0*/  IADD3 R40, R173, 0x38, RZ ;  /* 0x00000038ad287810 */ /* 0x000fe20007ffe0ff */
[----:B------:R-:W-:Y:S01]  /*4bf0*/  HMMA.16816.F32 R56, R12, R60, R56 ;  /* 0x0000003c0c38723c */ /* 0x000fe20000001838 */
[----:B------:R-:W-:Y:S01]  /*4c00*/  FSEL R66, R117, -INF , !P2 ;  /* 0xff80000075427808 */ /* 0x000fe20005000000 */
[----:B------:R-:W-:Y:S01]  /*4c10*/  MUFU.TANH R88, R78 ;  /* 0x0000004e00587308 */ /* 0x000fe20000002400 */
[----:B------:R-:W-:Y:S01]  /*4c20*/  ISETP.GE.AND P4, PT, R40, UR14, PT ;  /* 0x0000000e28007c0c */ /* 0x000fe2000bf86270 */
[----:B------:R-:W-:Y:S01]  /*4c30*/  FMUL.FTZ R71, R71, c[0x0][0x2ec] ;  /* 0x0000bb0047477a20 */ /* 0x000fe20000410000 */
[----:B------:R-:W-:-:S02]  /*4c40*/  FSEL R40, R118, -INF , !P3 ;  /* 0xff80000076287808 */ /* 0x000fc40005800000 */
[----:B------:R-:W-:Y:S01]  /*4c50*/  ISETP.GE.AND P3, PT, R34, UR14, PT ;  /* 0x0000000e22007c0c */ /* 0x000fe2000bf66270 */
[----:B------:R-:W-:Y:S01]  /*4c60*/  HMMA.16816.F32 R28, R12, R62, R28 ;  /* 0x0000003e0c1c723c */ /* 0x000fe2000000181c */
[----:B------:R-:W-:Y:S01]  /*4c70*/  IADD3 R34, R173, 0x40, RZ ;  /* 0x00000040ad227810 */ /* 0x000fe20007ffe0ff */
[----:B------:R1:W4:Y:S01]  /*4c80*/  MUFU.TANH R2, R79 ;  /* 0x0000004f00027308 */ /* 0x0003220000002400 */
[----:B------:R-:W-:Y:S02]  /*4c90*/  FSEL R41, R115, -INF , !P2 ;  /* 0xff80000073297808 */ /* 0x000fe40005000000 */
[----:B------:R-:W-:Y:S02]  /*4ca0*/  ISETP.GE.AND P2, PT, R34, UR14, PT ;  /* 0x0000000e22007c0c */ /* 0x000fe4000bf46270 */
[----:B------:R-:W-:Y:S02]  /*4cb0*/  IADD3 R34, R173, 0x41, RZ ;  /* 0x00000041ad227810 */ /* 0x000fe40007ffe0ff */
[----:B------:R-:W-:Y:S01]  /*4cc0*/  FSEL R233, R128, -INF , !P1 ;  /* 0xff80000080e97808 */ /* 0x000fe20004800000 */
[----:B------:R-:W-:Y:S01]  /*4cd0*/  MUFU.TANH R84, R73 ;  /* 0x0000004900547308 */ /* 0x000fe20000002400 */
[----:B------:R-:W-:Y:S01]  /*4ce0*/  FSEL R238, R126, -INF , !P1 ;  /* 0xff8000007eee7808 */ /* 0x000fe20004800000 */
[----:B-----5:R-:W-:Y:S01]  /*4cf0*/  HMMA.16816.F32 R24, R44, R38, R24 ;  /* 0x000000262c18723c */ /* 0x020fe20000001818 */
[----:B------:R-:W-:-:S02]  /*4d00*/  FSEL R235, R129, -INF , !P0 ;  /* 0xff80000081eb7808 */ /* 0x000fc40004000000 */
[----:B------:R-:W-:-:S03]  /*4d10*/  FSEL R236, R127, -INF , !P0 ;  /* 0xff8000007fec7808 */ /* 0x000fc60004000000 */
[----:B------:R-:W-:Y:S01]  /*4d20*/  MUFU.TANH R99, R74 ;  /* 0x0000004a00637308 */ /* 0x000fe20000002400 */
[----:B------:R-:W-:Y:S01]  /*4d30*/  FSEL R240, R125, -INF , !P0 ;  /* 0xff8000007df07808 */ /* 0x000fe20004000000 */
[----:B-1----:R-:W-:Y:S01]  /*4d40*/  HMMA.16816.F32 R76, R8, R36, R56 ;  /* 0x00000024084c723c */ /* 0x002fe20000001838 */
[----:B------:R-:W-:Y:S02]  /*4d50*/  FSEL R237, R123, -INF , !P0 ;  /* 0xff8000007bed7808 */ /* 0x000fe40004000000 */
[----:B------:R-:W-:-:S03]  /*4d60*/  IADD3 R20, R173, 0x49, RZ ;  /* 0x00000049ad147810 */ /* 0x000fc60007ffe0ff */
[----:B------:R1:W-:Y:S01]  /*4d70*/  MUFU.TANH R96, R75 ;  /* 0x0000004b00607308 */ /* 0x0003e20000002400 */
[----:B------:R-:W-:Y:S01]  /*4d80*/  FSEL R51, R139, -INF , !P6 ;  /* 0xff8000008b337808 */ /* 0x000fe20007000000 */
[----:B------:R-:W-:Y:S01]  /*4d90*/  HMMA.16816.F32 R28, R8, R38, R28 ;  /* 0x00000026081c723c */ /* 0x000fe2000000181c */
[----:B------:R-:W-:Y:S02]  /*4da0*/  FSEL R58, R132, -INF , !P6 ;  /* 0xff800000843a7808 */ /* 0x000fe40007000000 */
[----:B------:R-:W-:Y:S02]  /*4db0*/  IADD3 R16, R173, 0x50, RZ ;  /* 0x00000050ad107810 */ /* 0x000fe40007ffe0ff */
[----:B------:R-:W-:Y:S01]  /*4dc0*/  FSEL R56, R135, -INF , !P5 ;  /* 0xff80000087387808 */ /* 0x000fe20006800000 */
[----:B------:R-:W5:Y:S01]  /*4dd0*/  MUFU.TANH R205, R205 ;  /* 0x000000cd00cd7308 */ /* 0x000f620000002400 */
[----:B------:R-:W-:Y:S01]  /*4de0*/  IADD3 R8, R173, 0x61, RZ ;  /* 0x00000061ad087810 */ /* 0x000fe20007ffe0ff */
[----:B------:R-:W-:Y:S01]  /*4df0*/  FMUL.FTZ R4, R27, c[0x0][0x2ec] ;  /* 0x0000bb001b047a20 */ /* 0x000fe20000410000 */
[----:B------:R-:W-:Y:S01]  /*4e00*/  FSEL R228, R133, -INF , !P5 ;  /* 0xff80000085e47808 */ /* 0x000fe20006800000 */
[----:B------:R-:W-:Y:S01]  /*4e10*/  FMUL.FTZ R24, R24, c[0x0][0x2ec] ;  /* 0x0000bb0018187a20 */ /* 0x000fe20000410000 */
[----:B------:R-:W-:Y:S01]  /*4e20*/  FSEL R59, R130, -INF , !P5 ;  /* 0xff800000823b7808 */ /* 0x000fe20006800000 */
[----:B------:R-:W-:Y:S01]  /*4e30*/  FMUL.FTZ R26, R26, c[0x0][0x2ec] ;  /* 0x0000bb001a1a7a20 */ /* 0x000fe20000410000 */
[----:B-1----:R-:W-:Y:S01]  /*4e40*/  HMMA.16816.F32 R72, R44, R36, R52 ;  /* 0x000000242c48723c */ /* 0x002fe20000001834 */
        /* <DEDUP_REMOVED lines=10> */
[----:B------:R-:W-:Y:S01]  /*4ef0*/  ISETP.GE.AND P1, PT, R34, UR14, PT ;  /* 0x0000000e22007c0c */ /* 0x000fe2000bf26270 */
[----:B------:R-:W-:Y:S01]  /*4f00*/  FMUL.FTZ R28, R28, c[0x0][0x2ec] ;  /* 0x0000bb001c1c7a20 */ /* 0x000fe20000410000 */
[----:B------:R-:W-:Y:S01]  /*4f10*/  IADD3 R34, R173, 0x48, RZ ;  /* 0x00000048ad227810 */ /* 0x000fe20007ffe0ff */
[----:B------:R-:W-:Y:S01]  /*4f20*/  FMUL.FTZ R30, R30, c[0x0][0x2ec] ;  /* 0x0000bb001e1e7a20 */ /* 0x000fe20000410000 */
[----:B------:R-:W-:Y:S01]  /*4f30*/  FSEL R52, R134, -INF , !P6 ;  /* 0xff80000086347808 */ /* 0x000fe20007000000 */
[----:B------:R-:W-:Y:S01]  /*4f40*/  FMUL.FTZ R29, R29, c[0x0][0x2ec] ;  /* 0x0000bb001d1d7a20 */ /* 0x000fe20000410000 */
[----:B------:R-:W-:Y:S01]  /*4f50*/  ISETP.GE.AND P0, PT, R34, UR14, PT ;  /* 0x0000000e22007c0c */ /* 0x000fe2000bf06270 */
[----:B------:R-:W-:Y:S01]  /*4f60*/  FMUL.FTZ R31, R31, c[0x0][0x2ec] ;  /* 0x0000bb001f1f7a20 */ /* 0x000fe20000410000 */
[----:B------:R-:W-:Y:S01]  /*4f70*/  FSEL R55, R131, -INF , !P6 ;  /* 0xff80000083377808 */ /* 0x000fe20007000000 */
[----:B------:R-:W-:Y:S01]  /*4f80*/  MUFU.TANH R0, R0 ;  /* 0x0000000000007308 */ /* 0x000fe20000002400 */
[----:B------:R-:W-:-:S02]  /*4f90*/  FSEL R229, R229, -INF , !P0 ;  /* 0xff800000e5e57808 */ /* 0x000fc40004000000 */
        /* <DEDUP_REMOVED lines=8> */
[----:B------:R-:W-:Y:S01]  /*5020*/  ISETP.GE.AND P0, PT, R8, UR14, PT ;  /* 0x0000000e08007c0c */ /* 0x000fe2000bf06270 */
        /* <DEDUP_REMOVED lines=8> */
[----:B------:R-:W-:-:S02]  /*50b0*/  ISETP.GE.AND P5, PT, R16, UR14, PT ;  /* 0x0000000e10007c0c */ /* 0x000fc4000bfa6270 */
[----:B------:R-:W-:Y:S01]  /*50c0*/  ISETP.GE.AND P6, PT, R8, UR14, PT ;  /* 0x0000000e08007c0c */ /* 0x000fe2000bfc6270 */
[----:B------:R-:W1:Y:S01]  /*50d0*/  MUFU.TANH R101, R70 ;  /* 0x0000004600657308 */ /* 0x000e620000002400 */
[C---:B------:R-:W-:Y:S02]  /*50e0*/  IADD3 R8, R173.reuse, 0x69, RZ ;  /* 0x00000069ad087810 */ /* 0x040fe40007ffe0ff */
[----:B------:R-:W-:Y:S02]  /*50f0*/  IADD3 R16, R173, 0x51, RZ ;  /* 0x00000051ad107810 */ /* 0x000fe40007ffe0ff */
[----:B------:R-:W-:Y:S02]  /*5100*/  FSEL R211, R211, -INF , !P5 ;  /* 0xff800000d3d37808 */ /* 0x000fe40006800000 */
[----:B------:R-:W-:Y:S01]  /*5110*/  FSEL R212, R212, -INF , !P5 ;  /* 0xff800000d4d47808 */ /* 0x000fe20006800000 */
[----:B------:R-:W1:Y:S01]  /*5120*/  MUFU.TANH R98, R71 ;  /* 0x0000004700627308 */ /* 0x000e620000002400 */
[----:B------:R-:W-:-:S02]  /*5130*/  FSEL R111, R80, -INF , !P5 ;  /* 0xff800000506f7808 */ /* 0x000fc40006800000 */
        /* <DEDUP_REMOVED lines=9> */
[----:B------:R-:W-:Y:S02]  /*51d0*/  ISETP.GE.AND P5, PT, R8, UR14, PT ;  /* 0x0000000e08007c0c */ /* 0x000fe4000bfa6270 */
[----:B------:R-:W-:Y:S02]  /*51e0*/  ISETP.GE.AND P4, PT, R16, UR14, PT ;  /* 0x0000000e10007c0c */ /* 0x000fe4000bf86270 */
[----:B------:R-:W-:Y:S02]  /*51f0*/  ISETP.GE.AND P3, PT, R12, UR14, PT ;  /* 0x0000000e0c007c0c */ /* 0x000fe4000bf66270 */
[C---:B------:R-:W-:Y:S01]  /*5200*/  IADD3 R8, R173.reuse, 0x70, RZ ;  /* 0x00000070ad087810 */ /* 0x040fe20007ffe0ff */
[----:B------:R-:W-:Y:S01]  /*5210*/  MUFU.TANH R94, R76 ;  /* 0x0000004c005e7308 */ /* 0x000fe20000002400 */
[----:B------:R-:W-:-:S02]  /*5220*/  IADD3 R9, R173, 0x71, RZ ;  /* 0x00000071ad097810 */ /* 0x000fc40007ffe0ff */
[----:B------:R-:W-:Y:S02]  /*5230*/  IADD3 R12, R173, 0x59, RZ ;  /* 0x00000059ad0c7810 */ /* 0x000fe40007ffe0ff */
[----:B---3--:R-:W-:Y:S02]  /*5240*/  FSEL R209, R209, -INF , !P4 ;  /* 0xff800000d1d17808 */ /* 0x008fe40006000000 */
[----:B------:R-:W-:Y:S01]  /*5250*/  FSEL R210, R210, -INF , !P4 ;  /* 0xff800000d2d27808 */ /* 0x000fe20006000000 */
[----:B------:R-:W3:Y:S01]  /*5260*/  MUFU.TANH R95, R78 ;  /* 0x0000004e005f7308 */ /* 0x000ee20000002400 */
[----:B------:R-:W-:Y:S02]  /*5270*/  FSEL R110, R81, -INF , !P4 ;  /* 0xff800000516e7808 */ /* 0x000fe40006000000 */
[----:B------:R-:W-:Y:S02]  /*5280*/  FSEL R199, R199, -INF , !P4 ;  /* 0xff800000c7c77808 */ /* 0x000fe40006000000 */
[----:B--2---:R-:W-:-:S02]  /*5290*/  FSEL R207, R207, -INF , !P3 ;  /* 0xff800000cfcf7808 */ /* 0x004fc40005800000 */
[----:B------:R-:W-:Y:S01]  /*52a0*/  FSEL R208, R208, -INF , !P3 ;  /* 0xff800000d0d07808 */ /* 0x000fe20005800000 */
[----:B------:R-:W-:Y:S01]  /*52b0*/  MUFU.TANH R126, R73 ;  /* 0x00000049007e7308 */ /* 0x000fe20000002400 */
[----:B------:R-:W-:Y:S02]  /*52c0*/  FSEL R109, R157, -INF , !P3 ;  /* 0xff8000009d6d7808 */ /* 0x000fe40005800000 */
[----:B------:R-:W-:Y:S02]  /*52d0*/  FSEL R197, R197, -INF , !P3 ;  /* 0xff800000c5c57808 */ /* 0x000fe40005800000 */
[----:B------:R-:W-:Y:S02]  /*52e0*/  ISETP.GE.AND P4, PT, R8, UR14, PT ;  /* 0x0000000e08007c0c */ /* 0x000fe4000bf86270 */
[----:B------:R-:W-:Y:S01]  /*52f0*/  ISETP.GE.AND P3, PT, R9, UR14, PT ;  /* 0x0000000e09007c0c */ /* 0x000fe2000bf66270 */
[----:B------:R-:W-:Y:S01]  /*5300*/  MUFU.TANH R90, R75 ;  /* 0x0000004b005a7308 */ /* 0x000fe20000002400 */
[----:B----4-:R-:W-:-:S02]  /*5310*/  FSEL R104, R2, -INF , !P0 ;  /* 0xff80000002687808 */ /* 0x010fc40004000000 */
        /* <DEDUP_REMOVED lines=8> */
[----:B------:R-:W2:Y:S01]  /*53a0*/  MUFU.TANH R92, R79 ;  /* 0x0000004f005c7308 */ /* 0x000ea20000002400 */
[----:B------:R-:W-:Y:S02]  /*53b0*/  PLOP3.LUT P0, PT, PT, PT, UP0, 0x80, 0x0 ;  /* 0x000000000000781c */ /* 0x000fe40003f0f008 */
[----:B------:R-:W-:Y:S02]  /*53c0*/  ISETP.GE.AND P2, PT, R12, UR14, PT ;  /* 0x0000000e0c007c0c */ /* 0x000fe4000bf46270 */
[----:B------:R-:W-:Y:S02]  /*53d0*/  IADD3 R12, R173, 0x60, RZ ;  /* 0x00000060ad0c7810 */ /* 0x000fe40007ffe0ff */
[----:B------:R-:W-:Y:S01]  /*53e0*/  FSEL R215, R215, -INF , !P1 ;  /* 0xff800000d7d77808 */ /* 0x000fe20004800000 */
[----:B------:R-:W-:Y:S01]  /*53f0*/  MUFU.TANH R125, R24 ;  /* 0x00000018007d7308 */ /* 0x000fe20000002400 */
[----:B------:R-:W-:-:S02]  /*5400*/  FSEL R218, R218, -INF , !P1 ;  /* 0xff800000dada7808 */ /* 0x000fc40004800000 */
[----:B------:R-:W-:Y:S02]  /*5410*/  FSEL R232, R149, -INF , !P1 ;  /* 0xff80000095e87808 */ /* 0x000fe40004800000 */
[----:B------:R-:W-:Y:S02]  /*5420*/  FSEL R221, R144, -INF , !P1 ;  /* 0xff80000090dd7808 */ /* 0x000fe40004800000 */
[----:B------:R-:W-:Y:S01]  /*5430*/  ISETP.GE.AND P1, PT, R12, UR14, PT ;  /* 0x0000000e0c007c0c */ /* 0x000fe2000bf26270 */
[----:B------:R-:W-:Y:S01]  /*5440*/  MUFU.TANH R87, R26 ;  /* 0x0000001a00577308 */ /* 0x000fe20000002400 */
[C---:B------:R-:W-:Y:S02]  /*5450*/  IADD3 R10, R173.reuse, 0x78, RZ ;  /* 0x00000078ad0a7810 */ /* 0x040fe40007ffe0ff */
[----:B------:R-:W-:Y:S02]  /*5460*/  IADD3 R173, R173, 0x79, RZ ;  /* 0x00000079adad7810 */ /* 0x000fe40007ffe0ff */
[----:B-----5:R-:W-:-:S02]  /*5470*/  FSEL R205, R205, -INF , !P2 ;  /* 0xff800000cdcd7808 */ /* 0x020fc40005000000 */
[----:B------:R-:W-:Y:S01]  /*5480*/  FSEL R206, R206, -INF , !P2 ;  /* 0xff800000cece7808 */ /* 0x000fe20005000000 */
[----:B------:R-:W-:Y:S01]  /*5490*/  MUFU.TANH R8, R28 ;  /* 0x0000001c00087308 */ /* 0x000fe20000002400 */
[----:B------:R-:W-:Y:S02]  /*54a0*/  FSEL R108, R67, -INF , !P2 ;  /* 0xff800000436c7808 */ /* 0x000fe40005000000 */
[----:B------:R-:W-:Y:S02]  /*54b0*/  FSEL R196, R196, -INF , !P2 ;  /* 0xff800000c4c47808 */ /* 0x000fe40005000000 */
[----:B------:R-:W-:Y:S02]  /*54c0*/  FSEL R107, R88, -INF , !P1 ;  /* 0xff800000586b7808 */ /* 0x000fe40004800000 */
[----:B------:R-:W-:Y:S01]  /*54d0*/  FSEL R106, R180, -INF , !P1 ;  /* 0xff800000b46a7808 */ /* 0x000fe20004800000 */
[----:B------:R-:W4:Y:S01]  /*54e0*/  MUFU.TANH R9, R30 ;  /* 0x0000001e00097308 */ /* 0x000f220000002400 */
[----:B------:R-:W-:-:S02]  /*54f0*/  FSEL R105, R178, -INF , !P1 ;  /* 0xff800000b2697808 */ /* 0x000fc40004800000 */
[----:B------:R-:W-:Y:S02]  /*5500*/  FSEL R131, R171, -INF , !P1 ;  /* 0xff800000ab837808 */ /* 0x000fe40004800000 */
[----:B------:R-:W-:Y:S02]  /*5510*/  ISETP.GE.AND P2, PT, R10, UR14, PT ;  /* 0x0000000e0a007c0c */ /* 0x000fe4000bf46270 */
[----:B------:R-:W-:Y:S01]  /*5520*/  ISETP.GE.AND P1, PT, R173, UR14, PT ;  /* 0x0000000ead007c0c */ /* 0x000fe2000bf26270 */
[----:B------:R-:W-:Y:S01]  /*5530*/  MUFU.TANH R124, R25 ;  /* 0x00000019007c7308 */ /* 0x000fe20000002400 */
[----:B------:R-:W-:Y:S02]  /*5540*/  FSEL R128, R84, -INF , !P5 ;  /* 0xff80000054807808 */ /* 0x000fe40006800000 */
[----:B-1----:R-:W-:Y:S02]  /*5550*/  FSEL R101, R101, -INF , !P6 ;  /* 0xff80000065657808 */ /* 0x002fe40007000000 */
[----:B------:R-:W-:-:S02]  /*5560*/  FSEL R100, R100, -INF , !P6 ;  /* 0xff80000064647808 */ /* 0x000fc40007000000 */
[----:B------:R-:W-:Y:S01]  /*5570*/  FSEL R99, R99, -INF , !P6 ;  /* 0xff80000063637808 */ /* 0x000fe20007000000 */
[----:B------:R-:W-:Y:S01]  /*5580*/  MUFU.TANH R4, R4 ;  /* 0x0000000400047308 */ /* 0x000fe20000002400 */
[----:B------:R-:W-:Y:S02]  /*5590*/  FSEL R129, R0, -INF , !P6 ;  /* 0xff80000000817808 */ /* 0x000fe40007000000 */
[----:B------:R-:W-:Y:S02]  /*55a0*/  FSEL R98, R98, -INF , !P5 ;  /* 0xff80000062627808 */ /* 0x000fe40006800000 */
[----:B------:R-:W-:Y:S02]  /*55b0*/  FSEL R97, R97, -INF , !P5 ;  /* 0xff80000061617808 */ /* 0x000fe40006800000 */
[----:B------:R-:W-:Y:S01]  /*55c0*/  FSEL R96, R96, -INF , !P5 ;  /* 0xff80000060607808 */ /* 0x000fe20006800000 */
[----:B------:R-:W-:Y:S01]  /*55d0*/  MUFU.TANH R85, R29 ;  /* 0x0000001d00557308 */ /* 0x000fe20000002400 */
[----:B---3--:R-:W-:-:S02]  /*55e0*/  FSEL R95, R95, -INF , !P4 ;  /* 0xff8000005f5f7808 */ /* 0x008fc40006000000 */
[----:B------:R-:W-:Y:S02]  /*55f0*/  FSEL R94, R94, -INF , !P4 ;  /* 0xff8000005e5e7808 */ /* 0x000fe40006000000 */
[----:B------:R-:W-:Y:S02]  /*5600*/  FSEL R93, R93, -INF , !P4 ;  /* 0xff8000005d5d7808 */ /* 0x000fe40006000000 */
[----:B------:R-:W-:Y:S01]  /*5610*/  FSEL R127, R127, -INF , !P4 ;  /* 0xff8000007f7f7808 */ /* 0x000fe20006000000 */
[----:B------:R-:W1:Y:S01]  /*5620*/  MUFU.TANH R86, R31 ;  /* 0x0000001f00567308 */ /* 0x000e620000002400 */
[----:B--2---:R-:W-:Y:S02]  /*5630*/  FSEL R92, R92, -INF , !P3 ;  /* 0xff8000005c5c7808 */ /* 0x004fe40005800000 */
[----:B------:R-:W-:Y:S02]  /*5640*/  FSEL R91, R91, -INF , !P3 ;  /* 0xff8000005b5b7808 */ /* 0x000fe40005800000 */
[----:B------:R-:W-:-:S02]  /*5650*/  FSEL R90, R90, -INF , !P3 ;  /* 0xff8000005a5a7808 */ /* 0x000fc40005800000 */
[----:B------:R-:W-:Y:S02]  /*5660*/  FSEL R126, R126, -INF , !P3 ;  /* 0xff8000007e7e7808 */ /* 0x000fe40005800000 */
[----:B----4-:R-:W-:Y:S02]  /*5670*/  FSEL R89, R9, -INF , !P2 ;  /* 0xff80000009597808 */ /* 0x010fe40005000000 */
[----:B------:R-:W-:Y:S02]  /*5680*/  FSEL R88, R8, -INF , !P2 ;  /* 0xff80000008587808 */ /* 0x000fe40005000000 */
[----:B------:R-:W-:Y:S02]  /*5690*/  FSEL R87, R87, -INF , !P2 ;  /* 0xff80000057577808 */ /* 0x000fe40005000000 */
[----:B------:R-:W-:Y:S02]  /*56a0*/  FSEL R125, R125, -INF , !P2 ;  /* 0xff8000007d7d7808 */ /* 0x000fe40005000000 */
[----:B-1----:R-:W-:-:S02]  /*56b0*/  FSEL R86, R86, -INF , !P1 ;  /* 0xff80000056567808 */ /* 0x002fc40004800000 */
[----:B------:R-:W-:Y:S02]  /*56c0*/  FSEL R85, R85, -INF , !P1 ;  /* 0xff80000055557808 */ /* 0x000fe40004800000 */
[----:B------:R-:W-:Y:S02]  /*56d0*/  FSEL R84, R4, -INF , !P1 ;  /* 0xff80000004547808 */ /* 0x000fe40004800000 */
[----:B------:R-:W-:Y:S01]  /*56e0*/  FSEL R124, R124, -INF , !P1 ;  /* 0xff8000007c7c7808 */ /* 0x000fe20004800000 */
[----:B------:R-:W-:Y:S06]  /*56f0*/  BAR.SYNC.DEFER_BLOCKING 0x0 ;  /* 0x0000000000007b1d */ /* 0x000fec0000010000 */
[----:B------:R-:W-:Y:S05]  /*5700*/  @!P0 BRA `(.L_x_248) ;  /* 0x0000068000008947 */ /* 0x000fea0003800000 */
[----:B------:R-:W-:Y:S01]  /*5710*/  ULEA.HI.SX32 UR7, UR8, 0xfffffffe, 0x19 ;  /* 0xfffffffe08077891 */ /* 0x000fe2000f8fca3f */
[----:B------:R-:W-:Y:S01]  /*5720*/  ISETP.GE.AND P1, PT, R242, c[0x0][0x220], PT ;  /* 0x00008800f2007a0c */ /* 0x000fe20003f26270 */
[----:B------:R-:W-:Y:S01]  /*5730*/  IMAD.U32 R19, RZ, RZ, UR4 ;  /* 0x00000004ff137e24 */ /* 0x000fe2000f8e00ff */
[----:B------:R-:W-:Y:S01]  /*5740*/  BSSY B0, `(.L_x_249) ;  /* 0x0000063000007945 */ /* 0x000fe20003800000 */
[----:B------:R-:W-:Y:S01]  /*5750*/  USHF.R.S32.HI UR6, URZ, 0x1f, UR7 ;  /* 0x0000001f3f067899 */ /* 0x000fe20008011407 */
[----:B------:R-:W-:Y:S01]  /*5760*/  IMAD.U32 R17, RZ, RZ, UR4 ;  /* 0x00000004ff117e24 */ /* 0x000fe2000f8e00ff */
[----:B------:R-:W-:Y:S01]  /*5770*/  UIMAD UR5, UR5, UR7, URZ ;  /* 0x00000007050572a4 */ /* 0x000fe2000f8e023f */
[----:B------:R-:W-:-:S02]  /*5780*/  IMAD.U32 R12, RZ, RZ, UR7 ;  /* 0x00000007ff0c7e24 */ /* 0x000fc4000f8e00ff */
[----:B------:R-:W-:Y:S01]  /*5790*/  IMAD.U32 R2, RZ, RZ, UR4 ;  /* 0x00000004ff027e24 */ /* 0x000fe2000f8e00ff */
[----:B------:R-:W-:Y:S01]  /*57a0*/  UIMAD UR5, UR6, UR11, UR5 ;  /* 0x0000000b060572a4 */ /* 0x000fe2000f8e0205 */
[----:B------:R-:W-:-:S03]  /*57b0*/  IMAD.WIDE.U32 R12, R12, UR11, R186 ;  /* 0x0000000b0c0c7c25 */ /* 0x000fc6000f8e00ba */
[----:B------:R-:W-:Y:S01]  /*57c0*/  @!P1 MOV R7, c[0x0][0x19c] ;  /* 0x0000670000079a02 */ /* 0x000fe20000000f00 */
[----:B------:R-:W-:Y:S01]  /*57d0*/  @!P1 IMAD.MOV.U32 R9, RZ, RZ, c[0x0][0x19c] ;  /* 0x00006700ff099624 */ /* 0x000fe200078e00ff */
[----:B------:R-:W-:Y:S01]  /*57e0*/  IADD3 R15, R13, UR5, RZ ;  /* 0x000000050d0f7c10 */ /* 0x000fe2000fffe0ff */
[----:B------:R-:W-:Y:S01]  /*57f0*/  IMAD.U32 R0, RZ, RZ, UR4 ;  /* 0x00000004ff007e24 */ /* 0x000fe2000f8e00ff */
[-C--:B------:R-:W-:Y:S01]  /*5800*/  @!P1 LEA R8, P3, R19, R12.reuse, 0x5 ;  /* 0x0000000c13089211 */ /* 0x080fe200078628ff */
[--C-:B------:R-:W-:Y:S01]  /*5810*/  @!P1 IMAD.MOV.U32 R14, RZ, RZ, R12.reuse ;  /* 0x000000ffff0e9224 */ /* 0x100fe200078e000c */
[----:B------:R-:W-:Y:S01]  /*5820*/  @!P1 IADD3 R11, P4, R12, UR20, RZ ;  /* 0x000000140c0b9c10 */ /* 0x000fe2000ff9e0ff */
[----:B------:R-:W-:Y:S01]  /*5830*/  @!P1 IMAD.MOV.U32 R24, RZ, RZ, R12 ;  /* 0x000000ffff189224 */ /* 0x000fe200078e000c */
[----:B------:R-:W-:Y:S01]  /*5840*/  @!P1 LEA R10, P2, R17, R12, 0x6 ;  /* 0x0000000c110a9211 */ /* 0x000fe200078430ff */
[----:B------:R-:W-:Y:S01]  /*5850*/  @!P1 IMAD.MOV.U32 R25, RZ, RZ, R15 ;  /* 0x000000ffff199224 */ /* 0x000fe200078e000f */
[-C--:B------:R-:W-:Y:S01]  /*5860*/  @!P1 LEA.HI.X R9, R2, R15.reuse, R9, 0x5, P3 ;  /* 0x0000000f02099211 */ /* 0x080fe200018f2c09 */
[----:B------:R1:W-:Y:S01]  /*5870*/  @P1 STS.128 [R182+0x4000], RZ ;  /* 0x004000ffb6001388 */ /* 0x0003e20000000c00 */
[----:B------:R-:W-:Y:S01]  /*5880*/  @!P1 IADD3.X R4, R15, UR9, RZ, P4, !PT ;  /* 0x000000090f049c10 */ /* 0x000fe2000a7fe4ff */
[C---:B------:R-:W-:Y:S01]  /*5890*/  @!P1 IMAD.WIDE.U32 R24, R0.reuse, 0x60, R24 ;  /* 0x0000006000189825 */ /* 0x040fe200078e0018 */
[----:B------:R-:W-:-:S02]  /*58a0*/  @!P1 LEA.HI.X R7, R0, R15, R7, 0x6, P2 ;  /* 0x0000000f00079211 */ /* 0x000fc400010f3407 */
[----:B------:R-:W-:Y:S02]  /*58b0*/  @!P1 LEA R20, P3, R10, c[0x0][0x168], 0x1 ;  /* 0x00005a000a149a11 */ /* 0x000fe400078608ff */
[C---:B------:R-:W-:Y:S02]  /*58c0*/  @!P1 LEA R16, P4, R11.reuse, c[0x0][0x168], 0x1 ;  /* 0x00005a000b109a11 */ /* 0x040fe400078808ff */
[----:B------:R-:W-:Y:S02]  /*58d0*/  @!P1 LEA R18, P2, R8, c[0x0][0x168], 0x1 ;  /* 0x00005a0008129a11 */ /* 0x000fe400078408ff */
[----:B------:R-:W-:Y:S01]  /*58e0*/  @!P1 LEA.HI.X R21, R10, c[0x0][0x16c], R7, 0x1, P3 ;  /* 0x00005b000a159a11 */ /* 0x000fe200018f0c07 */
[----:B------:R-:W-:Y:S01]  /*58f0*/  @!P1 IMAD.MOV.U32 R7, RZ, RZ, c[0x0][0x19c] ;  /* 0x00006700ff079624 */ /* 0x000fe200078e00ff */
[----:B------:R-:W-:Y:S01]  /*5900*/  @!P1 LEA.HI.X R17, R11, c[0x0][0x16c], R4, 0x1, P4 ;  /* 0x00005b000b119a11 */ /* 0x000fe200020f0c04 */
[----:B------:R-:W-:Y:S01]  /*5910*/  @!P1 IMAD.MOV.U32 R10, RZ, RZ, R12 ;  /* 0x000000ffff0a9224 */ /* 0x000fe200078e000c */
[----:B------:R-:W-:Y:S01]  /*5920*/  @!P1 LEA.HI.X R19, R8, c[0x0][0x16c], R9, 0x1, P2 ;  /* 0x00005b0008139a11 */ /* 0x000fe200010f0c09 */
[--C-:B------:R-:W-:Y:S01]  /*5930*/  @!P1 IMAD.MOV.U32 R11, RZ, RZ, R15.reuse ;  /* 0x000000ffff0b9224 */ /* 0x100fe200078e000f */
[----:B------:R-:W-:Y:S01]  /*5940*/  @!P1 MOV R4, c[0x0][0x19c] ;  /* 0x0000670000049a02 */ /* 0x000fe20000000f00 */
[----:B------:R-:W-:Y:S01]  /*5950*/  @!P1 IMAD.WIDE.U32 R8, R0, 0x30, R14 ;  /* 0x0000003000089825 */ /* 0x000fe200078e000e */
[----:B------:R-:W-:-:S03]  /*5960*/  @!P1 LEA R22, P2, R12, c[0x0][0x168], 0x1 ;  /* 0x00005a000c169a11 */ /* 0x000fc600078408ff */
[----:B------:R-:W-:Y:S01]  /*5970*/  @!P1 IMAD R7, R7, 0x30, RZ ;  /* 0x0000003007079824 */ /* 0x000fe200078e02ff */
[----:B------:R-:W-:Y:S01]  /*5980*/  @!P1 LEA.HI.X R23, R12, c[0x0][0x16c], R15, 0x1, P2 ;  /* 0x00005b000c179a11 */ /* 0x000fe200010f0c0f */
[----:B------:R-:W-:Y:S01]  /*5990*/  @!P1 IMAD.WIDE.U32 R10, R2, 0x50, R10 ;  /* 0x00000050020a9825 */ /* 0x000fe200078e000a */
[----:B------:R-:W-:Y:S02]  /*59a0*/  @!P1 LEA R30, P4, R8, c[0x0][0x168], 0x1 ;  /* 0x00005a00081e9a11 */ /* 0x000fe400078808ff */
[----:B------:R-:W-:Y:S01]  /*59b0*/  @!P1 IADD3 R7, R7, R9, RZ ;  /* 0x0000000907079210 */ /* 0x000fe20007ffe0ff */
[----:B------:R-:W-:Y:S01]  /*59c0*/  @!P1 IMAD.MOV.U32 R2, RZ, RZ, c[0x0][0x19c] ;  /* 0x00006700ff029624 */ /* 0x000fe200078e00ff */
[----:B------:R-:W-:Y:S01]  /*59d0*/  @!PT LDS RZ, [RZ] ;  /* 0x00000000fffff984 */ /* 0x000fe20000000800 */
[----:B------:R-:W-:Y:S01]  /*59e0*/  @!PT LDS RZ, [RZ] ;  /* 0x00000000fffff984 */ /* 0x000fe20000000800 */
[----:B------:R-:W-:Y:S01]  /*59f0*/  @!PT LDS RZ, [RZ] ;  /* 0x00000000fffff984 */ /* 0x000fe20000000800 */
[----:B------:R1:W-:Y:S01]  /*5a00*/  @!P1 LDGSTS.E.BYPASS.LTC128B.128 [R182+0x4000], [R22.64] ;  /* 0x0400000016b69fae */ /* 0x0003e2000b901d52 */
[----:B------:R-:W-:Y:S01]  /*5a10*/  @!P1 IMAD R4, R4, 0x50, RZ ;  /* 0x0000005004049824 */ /* 0x000fe200078e02ff */
[----:B------:R-:W-:Y:S01]  /*5a20*/  @!P1 LEA R28, P3, R10, c[0x0][0x168], 0x1 ;  /* 0x00005a000a1c9a11 */ /* 0x000fe200078608ff */
[----:B------:R-:W-:Y:S01]  /*5a30*/  @!P1 IMAD R2, R2, 0x60, RZ ;  /* 0x0000006002029824 */ /* 0x000fe200078e02ff */
        /* <DEDUP_REMOVED lines=51> */
.L_x_250:
[----:B------:R-:W-:Y:S05]  /*5d70*/  BSYNC B0 ;  /* 0x0000000000007941 */ /* 0x000fea0003800000 */
.L_x_249:
[----:B------:R-:W0:Y:S02]  /*5d80*/  LDGDEPBAR ;  /* 0x00000000000079af */ /* 0x000e240000000000 */
.L_x_248:
        /* <DEDUP_REMOVED lines=42> */
[----:B--2---:R-:W-:Y:S02]  /*6030*/  FMNMX.FTZ R9, R197, R0, !PT ;  /* 0x00000000c5097209 */ /* 0x004fe40007810000 */
        /* <DEDUP_REMOVED lines=19> */
[----:B------:R-:W-:Y:S01]  /*6170*/  FMNMX.FTZ R7, R208, R7, !PT ;  /* 0x00000007d0077209 */ /* 0x000fe20007810000 */
[----:B------:R-:W2:Y:S01]  /*6180*/  SHFL.BFLY PT, R11, R4, 0x2, 0x1f ;  /* 0x0c401f00040b7f89 */ /* 0x000ea200000e0000 */
        /* <DEDUP_REMOVED lines=12> */
[----:B--2---:R-:W-:Y:S02]  /*6250*/  FMNMX.FTZ R11, R4, R11, !PT ;  /* 0x0000000b040b7209 */ /* 0x004fe40007810000 */
        /* <DEDUP_REMOVED lines=16> */
[----:B------:R-:W3:Y:S01]  /*6360*/  SHFL.BFLY PT, R2, R7, 0x2, 0x1f ;  /* 0x0c401f0007027f89 */ /* 0x000ee200000e0000 */
[----:B--2---:R-:W-:-:S02]  /*6370*/  FMNMX.FTZ R68, R11, R68, !PT ;  /* 0x000000440b447209 */ /* 0x004fc40007810000 */
[----:B------:R-:W-:Y:S02]  /*6380*/  FMNMX.FTZ R11, R107, R0, !PT ;  /* 0x000000006b0b7209 */ /* 0x000fe40007810000 */
[----:B------:R-:W-:Y:S01]  /*6390*/  FMNMX.FTZ R9, R164, R9, !PT ;  /* 0x00000009a4097209 */ /* 0x000fe20007810000 */
[----:B------:R-:W-:Y:S01]  /*63a0*/  FMUL.FTZ R204, R68, c[0x0][0x23c] ;  /* 0x00008f0044cc7a20 */ /* 0x000fe20000410000 */
        /* <DEDUP_REMOVED lines=10> */
[----:B---3--:R-:W-:Y:S02]  /*6450*/  FMNMX.FTZ R2, R7, R2, !PT ;  /* 0x0000000207027209 */ /* 0x008fe40007810000 */
[----:B------:R-:W-:Y:S02]  /*6460*/  FMNMX.FTZ R11, R58, R11, !PT ;  /* 0x0000000b3a0b7209 */ /* 0x000fe40007810000 */
[----:B------:R-:W-:Y:S01]  /*6470*/  FMNMX.FTZ R7, R89, R0, !PT ;  /* 0x0000000059077209 */ /* 0x000fe20007810000 */
[----:B------:R-:W2:Y:S01]  /*6480*/  SHFL.BFLY PT, R9, R2, 0x1, 0x1f ;  /* 0x0c201f0002097f89 */ /* 0x000ea200000e0000 */
[----:B------:R-:W-:Y:S02]  /*6490*/  FMNMX.FTZ R11, R228, R11, !PT ;  /* 0x0000000be40b7209 */ /* 0x000fe40007810000 */
[----:B------:R-:W-:Y:S02]  /*64a0*/  FMNMX.FTZ R0, R86, R7, !PT ;  /* 0x0000000756007209 */ /* 0x000fe40007810000 */
[----:B------:R-:W-:-:S02]  /*64b0*/  FMNMX.FTZ R11, R60, R11, !PT ;  /* 0x0000000b3c0b7209 */ /* 0x000fc40007810000 */
[----:B------:R-:W-:Y:S01]  /*64c0*/  SHF.L.U32 R252, R252, 0x1, RZ ;  /* 0x00000001fcfc7819 */ /* 0x000fe200000006ff */
[----:B------:R-:W3:Y:S01]  /*64d0*/  SHFL.BFLY PT, R7, R0, 0x2, 0x1f ;  /* 0x0c401f0000077f89 */ /* 0x000ee200000e0000 */
[----:B------:R-:W-:Y:S02]  /*64e0*/  FMNMX.FTZ R11, R234, R11, !PT ;  /* 0x0000000bea0b7209 */ /* 0x000fe40007810000 */
[-C--:B------:R-:W-:Y:S01]  /*64f0*/  LEA R249, R5, R252.reuse, 0x1 ;  /* 0x000000fc05f97211 */ /* 0x080fe200078e08ff */
[----:B------:R-:W-:Y:S01]  /*6500*/  LDSM.16.MT88.4 R144, [R252+0x8000] ;  /* 0x00800000fc90783b */ /* 0x000fe20000004200 */
[----:B------:R-:W-:Y:S02]  /*6510*/  FMNMX.FTZ R11, R224, R11, !PT ;  /* 0x0000000be00b7209 */ /* 0x000fe40007810000 */
[----:B------:R-:W-:Y:S01]  /*6520*/  LEA R250, R3, R252, 0x1 ;  /* 0x000000fc03fa7211 */ /* 0x000fe200078e08ff */
[----:B-1----:R-:W-:Y:S01]  /*6530*/  LDSM.16.MT88.4 R24, [R252+0x8800] ;  /* 0x00880000fc18783b */ /* 0x002fe20000004200 */
[----:B------:R-:W-:-:S02]  /*6540*/  FMNMX.FTZ R11, R232, R11, !PT ;  /* 0x0000000be80b7209 */ /* 0x000fc40007810000 */
[----:B------:R-:W-:Y:S01]  /*6550*/  LEA R248, R3, R249, 0x1 ;  /* 0x000000f903f87211 */ /* 0x000fe200078e08ff */
[----:B------:R-:W-:Y:S01]  /*6560*/  LDSM.16.MT88.4 R16, [R250+0x8800] ;  /* 0x00880000fa10783b */ /* 0x000fe20000004200 */
[----:B------:R-:W-:Y:S02]  /*6570*/  FMNMX.FTZ R11, R222, R11, !PT ;  /* 0x0000000bde0b7209 */ /* 0x000fe40007810000 */
[----:B------:R-:W-:Y:S01]  /*6580*/  FSETP.NEU.FTZ.AND P1, PT, R68, -INF , PT ;  /* 0xff8000004400780b */ /* 0x000fe20003f3d000 */
[----:B------:R-:W-:Y:S01]  /*6590*/  LDSM.16.MT88.4 R20, [R248+0x8000] ;  /* 0x00800000f814783b */ /* 0x000fe20000004200 */
[----:B------:R-:W-:Y:S02]  /*65a0*/  FMNMX.FTZ R4, R230, R11, !PT ;  /* 0x0000000be6047209 */ /* 0x000fe40007810000 */
[----:B--2---:R-:W-:Y:S01]  /*65b0*/  FMNMX.FTZ R2, R2, R9, !PT ;  /* 0x0000000902027209 */ /* 0x004fe20007810000 */
[----:B------:R-:W-:Y:S01]  /*65c0*/  LDSM.16.MT88.4 R12, [R249+0x8800] ;  /* 0x00880000f90c783b */ /* 0x000fe20000004200 */
[----:B------:R-:W-:-:S02]  /*65d0*/  FMNMX.FTZ R9, R111, R4, !PT ;  /* 0x000000046f097209 */ /* 0x000fc40007810000 */
[----:B------:R-:W-:Y:S01]  /*65e0*/  FSEL R204, R204, RZ, P1 ;  /* 0x000000ffcccc7208 */ /* 0x000fe20000800000 */
[----:B------:R-:W-:Y:S01]  /*65f0*/  FMUL.FTZ R115, R2, c[0x0][0x23c] ;  /* 0x00008f0002737a20 */ /* 0x000fe20000410000 */
[----:B---3--:R-:W-:Y:S02]  /*6600*/  FMNMX.FTZ R0, R0, R7, !PT ;  /* 0x0000000700007209 */ /* 0x008fe40007810000 */
[----:B------:R-:W-:Y:S01]  /*6610*/  FMNMX.FTZ R4, R110, R9, !PT ;  /* 0x000000096e047209 */ /* 0x000fe20007810000 */
[--C-:B------:R-:W-:Y:S01]  /*6620*/  FFMA.FTZ R44, R113, c[0x0][0x23c], -R204.reuse ;  /* 0x00008f00712c7a23 */ /* 0x100fe200000108cc */
[----:B------:R-:W-:Y:S01]  /*6630*/  FSETP.NEU.FTZ.AND P1, PT, R2, -INF , PT ;  /* 0xff8000000200780b */ /* 0x000fe20003f3d000 */
[----:B------:R-:W1:Y:S01]  /*6640*/  SHFL.BFLY PT, R7, R0, 0x1, 0x1f ;  /* 0x0c201f0000077f89 */ /* 0x000e6200000e0000 */
[----:B------:R-:W-:Y:S01]  /*6650*/  FMNMX.FTZ R9, R109, R4, !PT ;  /* 0x000000046d097209 */ /* 0x000fe20007810000 */
[--C-:B------:R-:W-:Y:S01]  /*6660*/  FFMA.FTZ R118, R163, c[0x0][0x23c], -R204.reuse ;  /* 0x00008f00a3767a23 */ /* 0x100fe200000108cc */
[----:B------:R-:W-:Y:S01]  /*6670*/  FSEL R115, R115, RZ, P1 ;  /* 0x000000ff73737208 */ /* 0x000fe20000800000 */
[--C-:B------:R-:W-:Y:S01]  /*6680*/  FFMA.FTZ R117, R160, c[0x0][0x23c], -R204.reuse ;  /* 0x00008f00a0757a23 */ /* 0x100fe200000108cc */
[----:B------:R-:W-:Y:S01]  /*6690*/  FMNMX.FTZ R4, R108, R9, !PT ;  /* 0x000000096c047209 */ /* 0x000fe20007810000 */
[----:B------:R-:W-:Y:S01]  /*66a0*/  FFMA.FTZ R116, R175, c[0x0][0x23c], -R204 ;  /* 0x00008f00af747a23 */ /* 0x000fe200000108cc */
[----:B------:R-:W-:Y:S01]  /*66b0*/  MUFU.EX2 R44, R44 ;  /* 0x0000002c002c7308 */ /* 0x000fe20000000800 */
[--C-:B------:R-:W-:Y:S01]  /*66c0*/  FFMA.FTZ R114, R158, c[0x0][0x23c], -R115.reuse ;  /* 0x00008f009e727a23 */ /* 0x100fe20000010873 */
[----:B------:R-:W-:Y:S01]  /*66d0*/  FMNMX.FTZ R9, R105, R4, !PT ;  /* 0x0000000469097209 */ /* 0x000fe20007810000 */
[----:B------:R-:W-:-:S02]  /*66e0*/  FFMA.FTZ R113, R159, c[0x0][0x23c], -R115 ;  /* 0x00008f009f717a23 */ /* 0x000fc40000010873 */
[--C-:B------:R-:W-:Y:S01]  /*66f0*/  FFMA.FTZ R76, R162, c[0x0][0x23c], -R115.reuse ;  /* 0x00008f00a24c7a23 */ /* 0x100fe20000010873 */
[----:B------:R-:W-:Y:S01]  /*6700*/  FMNMX.FTZ R4, R102, R9, !PT ;  /* 0x0000000966047209 */ /* 0x000fe20007810000 */
[--C-:B------:R-:W-:Y:S01]  /*6710*/  FFMA.FTZ R77, R48, c[0x0][0x23c], -R115.reuse ;  /* 0x00008f00304d7a23 */ /* 0x100fe20000010873 */
[----:B------:R-:W-:Y:S01]  /*6720*/  MUFU.EX2 R114, R114 ;  /* 0x0000007200727308 */ /* 0x000fe20000000800 */
[--C-:B------:R-:W-:Y:S01]  /*6730*/  FFMA.FTZ R79, R179, c[0x0][0x23c], -R204.reuse ;  /* 0x00008f00b34f7a23 */ /* 0x100fe200000108cc */
[----:B------:R-:W-:Y:S01]  /*6740*/  FMNMX.FTZ R9, R99, R4, !PT ;  /* 0x0000000463097209 */ /* 0x000fe20007810000 */
[--C-:B------:R-:W-:Y:S02]  /*6750*/  FFMA.FTZ R75, R176, c[0x0][0x23c], -R115.reuse ;  /* 0x00008f00b04b7a23 */ /* 0x100fe40000010873 */
[--C-:B------:R-:W-:Y:S01]  /*6760*/  FFMA.FTZ R72, R168, c[0x0][0x23c], -R115.reuse ;  /* 0x00008f00a8487a23 */ /* 0x100fe20000010873 */
[----:B------:R-:W-:Y:S01]  /*6770*/  FMNMX.FTZ R4, R96, R9, !PT ;  /* 0x0000000960047209 */ /* 0x000fe20007810000 */
[--C-:B------:R-:W-:Y:S01]  /*6780*/  FFMA.FTZ R48, R172, c[0x0][0x23c], -R115.reuse ;  /* 0x00008f00ac307a23 */ /* 0x100fe20000010873 */
[----:B------:R-:W2:Y:S01]  /*6790*/  MUFU.EX2 R113, R113 ;  /* 0x0000007100717308 */ /* 0x000ea20000000800 */
[----:B-1----:R-:W-:Y:S01]  /*67a0*/  FMNMX.FTZ R0, R0, R7, !PT ;  /* 0x0000000700007209 */ /* 0x002fe20007810000 */
[----:B------:R-:W-:Y:S01]  /*67b0*/  LDSM.16.MT88.4 R8, [R248+0x8800] ;  /* 0x00880000f808783b */ /* 0x000fe20000004200 */
[----:B------:R-:W-:Y:S01]  /*67c0*/  FMNMX.FTZ R7, R93, R4, !PT ;  /* 0x000000045d077209 */ /* 0x000fe20007810000 */
[----:B------:R-:W-:Y:S01]  /*67d0*/  FFMA.FTZ R47, R174, c[0x0][0x23c], -R115 ;  /* 0x00008f00ae2f7a23 */ /* 0x000fe20000010873 */
[C---:B------:R-:W-:Y:S01]  /*67e0*/  FSETP.NEU.FTZ.AND P1, PT, R0.reuse, -INF , PT ;  /* 0xff8000000000780b */ /* 0x040fe20003f3d000 */
[----:B------:R-:W-:Y:S01]  /*67f0*/  FMUL.FTZ R112, R0, c[0x0][0x23c] ;  /* 0x00008f0000707a20 */ /* 0x000fe20000410000 */
[----:B------:R-:W-:Y:S01]  /*6800*/  FMNMX.FTZ R4, R90, R7, !PT ;  /* 0x000000075a047209 */ /* 0x000fe20007810000 */
[----:B------:R-:W-:Y:S01]  /*6810*/  MUFU.EX2 R77, R77 ;  /* 0x0000004d004d7308 */ /* 0x000fe20000000800 */
[----:B------:R-:W-:-:S02]  /*6820*/  FFMA.FTZ R78, R181, c[0x0][0x23c], -R204 ;  /* 0x00008f00b54e7a23 */ /* 0x000fc400000108cc */
[----:B------:R-:W-:Y:S01]  /*6830*/  FMNMX.FTZ R7, R87, R4, !PT ;  /* 0x0000000457077209 */ /* 0x000fe20007810000 */
[--C-:B------:R-:W-:Y:S01]  /*6840*/  FFMA.FTZ R69, R183, c[0x0][0x23c], -R204.reuse ;  /* 0x00008f00b7457a23 */ /* 0x100fe200000108cc */
[----:B------:R-:W-:Y:S01]  /*6850*/  FSEL R112, R112, RZ, P1 ;  /* 0x000000ff70707208 */ /* 0x000fe20000800000 */
[----:B------:R-:W-:Y:S01]  /*6860*/  FFMA.FTZ R67, R185, c[0x0][0x23c], -R204 ;  /* 0x00008f00b9437a23 */ /* 0x000fe200000108cc */
[----:B------:R-:W-:Y:S01]  /*6870*/  FMNMX.FTZ R4, R84, R7, !PT ;  /* 0x0000000754047209 */ /* 0x000fe20007810000 */
[----:B------:R-:W1:Y:S01]  /*6880*/  MUFU.EX2 R76, R76 ;  /* 0x0000004c004c7308 */ /* 0x000e620000000800 */
[----:B--2---:R-:W-:Y:S01]  /*6890*/  F2FP.PACK_AB R192, R113, R114 ;  /* 0x0000007271c0723e */ /* 0x004fe200000000ff */
[--C-:B------:R-:W-:Y:S02]  /*68a0*/  FFMA.FTZ R119, R156, c[0x0][0x23c], -R112.reuse ;  /* 0x00008f009c777a23 */ /* 0x100fe40000010870 */
[----:B------:R-:W2:Y:S01]  /*68b0*/  SHFL.BFLY PT, R7, R4, 0x2, 0x1f ;  /* 0x0c401f0004077f89 */ /* 0x000ea200000e0000 */
[----:B------:R-:W-:-:S02]  /*68c0*/  FFMA.FTZ R80, R161, c[0x0][0x23c], -R112 ;  /* 0x00008f00a1507a23 */ /* 0x000fc40000010870 */
[--C-:B------:R-:W-:Y:S01]  /*68d0*/  FFMA.FTZ R120, R155, c[0x0][0x23c], -R112.reuse ;  /* 0x00008f009b787a23 */ /* 0x100fe20000010870 */
[----:B------:R-:W-:Y:S01]  /*68e0*/  LDSM.16.MT88.4 R156, [R250+0x8000] ;  /* 0x00800000fa9c783b */ /* 0x000fe20000004200 */
[--C-:B------:R-:W-:Y:S01]  /*68f0*/  FFMA.FTZ R81, R169, c[0x0][0x23c], -R112.reuse ;  /* 0x00008f00a9517a23 */ /* 0x100fe20000010870 */
[----:B------:R-:W-:Y:S01]  /*6900*/  MUFU.EX2 R119, R119 ;  /* 0x0000007700777308 */ /* 0x000fe20000000800 */
[--C-:B------:R-:W-:Y:S01]  /*6910*/  FFMA.FTZ R71, R49, c[0x0][0x23c], -R112.reuse ;  /* 0x00008f0031477a23 */ /* 0x100fe20000010870 */
[----:B------:R-:W-:Y:S01]  /*6920*/  LDSM.16.MT88.4 R160, [R249+0x8000] ;  /* 0x00800000f9a0783b */ /* 0x000fe20000004200 */
[--C-:B------:R-:W-:Y:S02]  /*6930*/  FFMA.FTZ R70, R167, c[0x0][0x23c], -R112.reuse ;  /* 0x00008f00a7467a23 */ /* 0x100fe40000010870 */
[--C-:B------:R-:W-:Y:S01]  /*6940*/  FFMA.FTZ R46, R165, c[0x0][0x23c], -R112.reuse ;  /* 0x00008f00a52e7a23 */ /* 0x100fe20000010870 */
[----:B-1----:R-:W-:Y:S01]  /*6950*/  F2FP.PACK_AB R194, R76, R77 ;  /* 0x0000004d4cc2723e */ /* 0x002fe200000000ff */
[----:B------:R-:W-:Y:S01]  /*6960*/  FFMA.FTZ R45, R43, c[0x0][0x23c], -R112 ;  /* 0x00008f002b2d7a23 */ /* 0x000fe20000010870 */
[----:B------:R-:W1:Y:S01]  /*6970*/  MUFU.EX2 R120, R120 ;  /* 0x0000007800787308 */ /* 0x000e620000000800 */
[----:B------:R-:W-:-:S02]  /*6980*/  FFMA.FTZ R38, R41, c[0x0][0x23c], -R204 ;  /* 0x00008f0029267a23 */ /* 0x000fc400000108cc */
[--C-:B------:R-:W-:Y:S02]  /*6990*/  FFMA.FTZ R43, R33, c[0x0][0x23c], -R204.reuse ;  /* 0x00008f00212b7a23 */ /* 0x100fe400000108cc */
[--C-:B------:R-:W-:Y:S02]  /*69a0*/  FFMA.FTZ R41, R40, c[0x0][0x23c], -R115.reuse ;  /* 0x00008f0028297a23 */ /* 0x100fe40000010873 */
[----:B------:R-:W-:Y:S01]  /*69b0*/  FFMA.FTZ R39, R37, c[0x0][0x23c], -R204 ;  /* 0x00008f0025277a23 */ /* 0x000fe200000108cc */
[----:B------:R-:W-:Y:S01]  /*69c0*/  MUFU.EX2 R80, R80 ;  /* 0x0000005000507308 */ /* 0x000fe20000000800 */
[----:B------:R-:W-:Y:S01]  /*69d0*/  FFMA.FTZ R40, R35, c[0x0][0x23c], -R112 ;  /* 0x00008f0023287a23 */ /* 0x000fe20000010870 */
[----:B--2---:R-:W-:Y:S01]  /*69e0*/  FMNMX.FTZ R3, R4, R7, !PT ;  /* 0x0000000704037209 */ /* 0x004fe20007810000 */
[----:B------:R-:W-:Y:S02]  /*69f0*/  FFMA.FTZ R34, R237, c[0x0][0x23c], -R204 ;  /* 0x00008f00ed227a23 */ /* 0x000fe400000108cc */
[----:B------:R-:W-:-:S02]  /*6a00*/  FFMA.FTZ R31, R238, c[0x0][0x23c], -R115 ;  /* 0x00008f00ee1f7a23 */ /* 0x000fc40000010873 */
[----:B------:R-:W2:Y:S01]  /*6a10*/  SHFL.BFLY PT, R4, R3, 0x1, 0x1f ;  /* 0x0c201f0003047f89 */ /* 0x000ea200000e0000 */
[----:B------:R-:W3:Y:S01]  /*6a20*/  MUFU.EX2 R81, R81 ;  /* 0x0000005100517308 */ /* 0x000ee20000000800 */
[----:B-1----:R-:W-:Y:S01]  /*6a30*/  F2FP.PACK_AB R193, R119, R120 ;  /* 0x0000007877c1723e */ /* 0x002fe200000000ff */
[----:B------:R-:W-:Y:S02]  /*6a40*/  FFMA.FTZ R30, R236, c[0x0][0x23c], -R115 ;  /* 0x00008f00ec1e7a23 */ /* 0x000fe40000010873 */
[--C-:B------:R-:W-:Y:S02]  /*6a50*/  FFMA.FTZ R35, R65, c[0x0][0x23c], -R112.reuse ;  /* 0x00008f0041237a23 */ /* 0x100fe40000010870 */
[--C-:B------:R-:W-:Y:S02]  /*6a60*/  FFMA.FTZ R29, R233, c[0x0][0x23c], -R112.reuse ;  /* 0x00008f00e91d7a23 */ /* 0x100fe40000010870 */
[----:B------:R-:W-:Y:S01]  /*6a70*/  MUFU.EX2 R118, R118 ;  /* 0x0000007600767308 */ /* 0x000fe20000000800 */
[----:B------:R-:W-:-:S02]  /*6a80*/  FFMA.FTZ R28, R235, c[0x0][0x23c], -R112 ;  /* 0x00008f00eb1c7a23 */ /* 0x000fc40000010870 */
[--C-:B------:R-:W-:Y:S02]  /*6a90*/  FFMA.FTZ R65, R59, c[0x0][0x23c], -R204.reuse ;  /* 0x00008f003b417a23 */ /* 0x100fe400000108cc */
[----:B------:R-:W-:Y:S02]  /*6aa0*/  FFMA.FTZ R63, R61, c[0x0][0x23c], -R204 ;  /* 0x00008f003d3f7a23 */ /* 0x000fe400000108cc */
[--C-:B------:R-:W-:Y:S01]  /*6ab0*/  FFMA.FTZ R53, R53, c[0x0][0x23c], -R112.reuse ;  /* 0x00008f0035357a23 */ /* 0x100fe20000010870 */
[----:B------:R-:W1:Y:S01]  /*6ac0*/  MUFU.EX2 R117, R117 ;  /* 0x0000007500757308 */ /* 0x000e620000000800 */
[----:B---3--:R-:W-:Y:S01]  /*6ad0*/  F2FP.PACK_AB R195, R81, R80 ;  /* 0x0000005051c3723e */ /* 0x008fe200000000ff */
[--C-:B------:R-:W-:Y:S02]  /*6ae0*/  FFMA.FTZ R220, R220, c[0x0][0x23c], -R115.reuse ;  /* 0x00008f00dcdc7a23 */ /* 0x100fe40000010873 */
[--C-:B------:R-:W-:Y:S02]  /*6af0*/  FFMA.FTZ R215, R215, c[0x0][0x23c], -R112.reuse ;  /* 0x00008f00d7d77a23 */ /* 0x100fe40000010870 */
[----:B------:R-:W-:Y:S01]  /*6b00*/  FFMA.FTZ R213, R213, c[0x0][0x23c], -R112 ;  /* 0x00008f00d5d57a23 */ /* 0x000fe20000010870 */
[----:B--2---:R-:W-:Y:S01]  /*6b10*/  FMNMX.FTZ R3, R3, R4, !PT ;  /* 0x0000000403037209 */ /* 0x004fe20007810000 */
[----:B------:R-:W-:Y:S01]  /*6b20*/  MUFU.EX2 R116, R116 ;  /* 0x0000007400747308 */ /* 0x000fe20000000800 */
[----:B------:R-:W-:Y:S01]  /*6b30*/  HMMA.16816.F32 R140, R192, R144, RZ ;  /* 0x00000090c08c723c */ /* 0x000fe200000018ff */
[----:B------:R-:W-:Y:S01]  /*6b40*/  FFMA.FTZ R212, R212, c[0x0][0x23c], -R115 ;  /* 0x00008f00d4d47a23 */ /* 0x000fe20000010873 */
[C---:B------:R-:W-:Y:S01]  /*6b50*/  FSETP.NEU.FTZ.AND P1, PT, R3.reuse, -INF , PT ;  /* 0xff8000000300780b */ /* 0x040fe20003f3d000 */
[----:B------:R-:W-:-:S02]  /*6b60*/  FMUL.FTZ R123, R3, c[0x0][0x23c] ;  /* 0x00008f00037b7a20 */ /* 0x000fc40000410000 */
[----:B------:R-:W-:Y:S02]  /*6b70*/  FFMA.FTZ R208, R208, c[0x0][0x23c], -R115 ;  /* 0x00008f00d0d07a23 */ /* 0x000fe40000010873 */
[----:B------:R-:W2:Y:S01]  /*6b80*/  MUFU.EX2 R79, R79 ;  /* 0x0000004f004f7308 */ /* 0x000ea20000000800 */
[----:B------:R-:W-:Y:S01]  /*6b90*/  FSEL R123, R123, RZ, P1 ;  /* 0x000000ff7b7b7208 */ /* 0x000fe20000800000 */
[C---:B------:R-:W-:Y:S01]  /*6ba0*/  HMMA.16816.F32 R168, R192.reuse, R156, RZ ;  /* 0x0000009cc0a8723c */ /* 0x040fe200000018ff */
[----:B-1----:R-:W-:Y:S01]  /*6bb0*/  F2FP.PACK_AB R176, R117, R118 ;  /* 0x0000007675b0723e */ /* 0x002fe200000000ff */
[----:B------:R-:W-:Y:S02]  /*6bc0*/  FFMA.FTZ R209, R209, c[0x0][0x23c], -R112 ;  /* 0x00008f00d1d17a23 */ /* 0x000fe40000010870 */
[--C-:B------:R-:W-:Y:S02]  /*6bd0*/  FFMA.FTZ R121, R83, c[0x0][0x23c], -R123.reuse ;  /* 0x00008f0053797a23 */ /* 0x100fe4000001087b */
[--C-:B------:R-:W-:Y:S01]  /*6be0*/  FFMA.FTZ R83, R82, c[0x0][0x23c], -R123.reuse ;  /* 0x00008f0052537a23 */ /* 0x100fe2000001087b */
[----:B------:R-:W-:Y:S01]  /*6bf0*/  MUFU.EX2 R75, R75 ;  /* 0x0000004b004b7308 */ /* 0x000fe20000000800 */
[--C-:B------:R-:W-:Y:S01]  /*6c00*/  FFMA.FTZ R122, R6, c[0x0][0x23c], -R123.reuse ;  /* 0x00008f00067a7a23 */ /* 0x100fe2000001087b */
[----:B------:R-:W-:Y:S01]  /*6c10*/  HMMA.16816.F32 R180, R192, R160, RZ ;  /* 0x000000a0c0b4723c */ /* 0x000fe200000018ff */
[----:B------:R-:W-:-:S02]  /*6c20*/  FFMA.FTZ R82, R152, c[0x0][0x23c], -R123 ;  /* 0x00008f0098527a23 */ /* 0x000fc4000001087b */
[--C-:B------:R-:W-:Y:S01]  /*6c30*/  FFMA.FTZ R74, R154, c[0x0][0x23c], -R123.reuse ;  /* 0x00008f009a4a7a23 */ /* 0x100fe2000001087b */
[----:B--2---:R-:W-:Y:S02]  /*6c40*/  F2FP.PACK_AB R178, R79, R116 ;  /* 0x000000744fb2723e */ /* 0x004fe400000000ff */
[----:B------:R-:W-:Y:S01]  /*6c50*/  MUFU.EX2 R122, R122 ;  /* 0x0000007a007a7308 */ /* 0x000fe20000000800 */
[--C-:B------:R-:W-:Y:S01]  /*6c60*/  FFMA.FTZ R73, R42, c[0x0][0x23c], -R123.reuse ;  /* 0x00008f002a497a23 */ /* 0x100fe2000001087b */
[C---:B------:R-:W-:Y:S01]  /*6c70*/  HMMA.16816.F32 R188, R192.reuse, R20, RZ ;  /* 0x00000014c0bc723c */ /* 0x040fe200000018ff */
[--C-:B------:R-:W-:Y:S02]  /*6c80*/  FFMA.FTZ R50, R164, c[0x0][0x23c], -R123.reuse ;  /* 0x00008f00a4327a23 */ /* 0x100fe4000001087b */
[--C-:B------:R-:W-:Y:S02]  /*6c90*/  FFMA.FTZ R49, R166, c[0x0][0x23c], -R123.reuse ;  /* 0x00008f00a6317a23 */ /* 0x100fe4000001087b */
[--C-:B------:R-:W-:Y:S01]  /*6ca0*/  FFMA.FTZ R42, R32, c[0x0][0x23c], -R123.reuse ;  /* 0x00008f00202a7a23 */ /* 0x100fe2000001087b */
[----:B------:R-:W1:Y:S01]  /*6cb0*/  MUFU.EX2 R121, R121 ;  /* 0x0000007900797308 */ /* 0x000e620000000800 */
[--C-:B------:R-:W-:Y:S01]  /*6cc0*/  FFMA.FTZ R33, R36, c[0x0][0x23c], -R123.reuse ;  /* 0x00008f0024217a23 */ /* 0x100fe2000001087b */
[----:B------:R-:W-:Y:S01]  /*6cd0*/  HMMA.16816.F32 R148, R192, R146, RZ ;  /* 0x00000092c094723c */ /* 0x000fe200000018ff */
[----:B------:R-:W-:-:S02]  /*6ce0*/  FFMA.FTZ R37, R66, c[0x0][0x23c], -R123 ;  /* 0x00008f0042257a23 */ /* 0x000fc4000001087b */
[----:B------:R-:W-:Y:S02]  /*6cf0*/  FFMA.FTZ R32, R240, c[0x0][0x23c], -R123 ;  /* 0x00008f00f0207a23 */ /* 0x000fe4000001087b */
[--C-:B------:R-:W-:Y:S01]  /*6d00*/  FFMA.FTZ R36, R64, c[0x0][0x23c], -R115.reuse ;  /* 0x00008f0040247a23 */ /* 0x100fe20000010873 */
[----:B------:R-:W-:Y:S01]  /*6d10*/  MUFU.EX2 R83, R83 ;  /* 0x0000005300537308 */ /* 0x000fe20000000800 */
[--C-:B------:R-:W-:Y:S01]  /*6d20*/  FFMA.FTZ R64, R57, c[0x0][0x23c], -R204.reuse ;  /* 0x00008f0039407a23 */ /* 0x100fe200000108cc */
[C---:B------:R-:W-:Y:S01]  /*6d30*/  HMMA.16816.F32 R172, R192.reuse, R158, RZ ;  /* 0x0000009ec0ac723c */ /* 0x040fe200000018ff */
[----:B------:R-:W-:Y:S02]  /*6d40*/  FFMA.FTZ R57, R56, c[0x0][0x23c], -R115 ;  /* 0x00008f0038397a23 */ /* 0x000fe40000010873 */
[----:B------:R-:W-:Y:S02]  /*6d50*/  FFMA.FTZ R62, R58, c[0x0][0x23c], -R123 ;  /* 0x00008f003a3e7a23 */ /* 0x000fe4000001087b */
[----:B------:R-:W-:Y:S01]  /*6d60*/  FFMA.FTZ R56, R54, c[0x0][0x23c], -R115 ;  /* 0x00008f0036387a23 */ /* 0x000fe20000010873 */
[----:B------:R-:W2:Y:S01]  /*6d70*/  MUFU.EX2 R82, R82 ;  /* 0x0000005200527308 */ /* 0x000ea20000000800 */
[----:B-1----:R-:W-:Y:S01]  /*6d80*/  F2FP.PACK_AB R177, R121, R122 ;  /* 0x0000007a79b1723e */ /* 0x002fe200000000ff */
[----:B------:R-:W-:Y:S01]  /*6d90*/  HMMA.16816.F32 R184, R192, R162, RZ ;  /* 0x000000a2c0b8723c */ /* 0x000fe200000018ff */
[----:B------:R-:W-:-:S02]  /*6da0*/  FFMA.FTZ R66, R55, c[0x0][0x23c], -R204 ;  /* 0x00008f0037427a23 */ /* 0x000fc400000108cc */
[----:B------:R-:W-:Y:S02]  /*6db0*/  FFMA.FTZ R58, R52, c[0x0][0x23c], -R115 ;  /* 0x00008f00343a7a23 */ /* 0x000fe40000010873 */
[--C-:B------:R-:W-:Y:S01]  /*6dc0*/  FFMA.FTZ R54, R51, c[0x0][0x23c], -R112.reuse ;  /* 0x00008f0033367a23 */ /* 0x100fe20000010870 */
[----:B------:R-:W1:Y:S01]  /*6dd0*/  MUFU.EX2 R72, R72 ;  /* 0x0000004800487308 */ /* 0x000e620000000800 */
[--C-:B------:R-:W-:Y:S01]  /*6de0*/  FFMA.FTZ R61, R228, c[0x0][0x23c], -R123.reuse ;  /* 0x00008f00e43d7a23 */ /* 0x100fe2000001087b */
[----:B------:R-:W-:Y:S01]  /*6df0*/  HMMA.16816.F32 R192, R192, R22, RZ ;  /* 0x00000016c0c0723c */ /* 0x000fe200000018ff */
[--C-:B------:R-:W-:Y:S02]  /*6e00*/  FFMA.FTZ R60, R60, c[0x0][0x23c], -R123.reuse ;  /* 0x00008f003c3c7a23 */ /* 0x100fe4000001087b */
[----:B------:R-:W-:Y:S02]  /*6e10*/  FFMA.FTZ R59, R234, c[0x0][0x23c], -R123 ;  /* 0x00008f00ea3b7a23 */ /* 0x000fe4000001087b */
[----:B------:R-:W-:Y:S01]  /*6e20*/  FFMA.FTZ R55, R226, c[0x0][0x23c], -R115 ;  /* 0x00008f00e2377a23 */ /* 0x000fe20000010873 */
[----:B--2---:R-:W-:Y:S01]  /*6e30*/  F2FP.PACK_AB R179, R82, R83 ;  /* 0x0000005352b3723e */ /* 0x004fe200000000ff */
[----:B------:R-:W-:Y:S01]  /*6e40*/  MUFU.EX2 R48, R48 ;  /* 0x0000003000307308 */ /* 0x000fe20000000800 */
[----:B------:R-:W-:-:S02]  /*6e50*/  FFMA.FTZ R52, R225, c[0x0][0x23c], -R112 ;  /* 0x00008f00e1347a23 */ /* 0x000fc40000010870 */
[----:B------:R-:W-:Y:S02]  /*6e60*/  FFMA.FTZ R51, R227, c[0x0][0x23c], -R112 ;  /* 0x00008f00e3337a23 */ /* 0x000fe40000010870 */
[--C-:B------:R-:W-:Y:S01]  /*6e70*/  FFMA.FTZ R226, R219, c[0x0][0x23c], -R204.reuse ;  /* 0x00008f00dbe27a23 */ /* 0x100fe200000108cc */
[C---:B------:R-:W-:Y:S01]  /*6e80*/  HMMA.16816.F32 R132, R176.reuse, R144, RZ ;  /* 0x00000090b084723c */ /* 0x040fe200000018ff */
[----:B-1----:R-:W-:Y:S01]  /*6e90*/  F2FP.PACK_AB R4, R72, R75 ;  /* 0x0000004b4804723e */ /* 0x002fe200000000ff */
[----:B------:R-:W1:Y:S01]  /*6ea0*/  MUFU.EX2 R47, R47 ;  /* 0x0000002f002f7308 */ /* 0x000e620000000800 */
[--C-:B------:R-:W-:Y:S02]  /*6eb0*/  FFMA.FTZ R225, R217, c[0x0][0x23c], -R204.reuse ;  /* 0x00008f00d9e17a23 */ /* 0x100fe400000108cc */
[--C-:B------:R-:W-:Y:S02]  /*6ec0*/  FFMA.FTZ R219, R218, c[0x0][0x23c], -R115.reuse ;  /* 0x00008f00dadb7a23 */ /* 0x100fe40000010873 */
[--C-:B------:R-:W-:Y:S01]  /*6ed0*/  FFMA.FTZ R228, R223, c[0x0][0x23c], -R204.reuse ;  /* 0x00008f00dfe47a23 */ /* 0x100fe200000108cc */
[----:B------:R-:W-:Y:S01]  /*6ee0*/  HMMA.16816.F32 R136, R176, R156, RZ ;  /* 0x0000009cb088723c */ /* 0x000fe200000018ff */
[----:B------:R-:W-:Y:S01]  /*6ef0*/  FFMA.FTZ R227, R221, c[0x0][0x23c], -R204 ;  /* 0x00008f00dde37a23 */ /* 0x000fe200000108cc */
[----:B------:R-:W-:Y:S01]  /*6f00*/  MUFU.EX2 R71, R71 ;  /* 0x0000004700477308 */ /* 0x000fe20000000800 */
[----:B------:R-:W-:-:S02]  /*6f10*/  FFMA.FTZ R218, R216, c[0x0][0x23c], -R115 ;  /* 0x00008f00d8da7a23 */ /* 0x000fc40000010873 */
[----:B------:R-:W-:Y:S02]  /*6f20*/  FFMA.FTZ R217, R214, c[0x0][0x23c], -R115 ;  /* 0x00008f00d6d97a23 */ /* 0x000fe40000010873 */
[--C-:B------:R-:W-:Y:S01]  /*6f30*/  FFMA.FTZ R224, R224, c[0x0][0x23c], -R123.reuse ;  /* 0x00008f00e0e07a23 */ /* 0x100fe2000001087b */
[C---:B------:R-:W-:Y:S01]  /*6f40*/  HMMA.16816.F32 R152, R176.reuse, R160, RZ ;  /* 0x000000a0b098723c */ /* 0x040fe200000018ff */
[--C-:B------:R-:W-:Y:S01]  /*6f50*/  FFMA.FTZ R223, R232, c[0x0][0x23c], -R123.reuse ;  /* 0x00008f00e8df7a23 */ /* 0x100fe2000001087b */
[----:B------:R-:W2:Y:S01]  /*6f60*/  MUFU.EX2 R70, R70 ;  /* 0x0000004600467308 */ /* 0x000ea20000000800 */
[----:B-1----:R-:W-:Y:S01]  /*6f70*/  F2FP.PACK_AB R6, R47, R48 ;  /* 0x000000302f06723e */ /* 0x002fe200000000ff */
[--C-:B------:R-:W-:Y:S02]  /*6f80*/  FFMA.FTZ R222, R222, c[0x0][0x23c], -R123.reuse ;  /* 0x00008f00dede7a23 */ /* 0x100fe4000001087b */
[----:B------:R-:W-:Y:S02]  /*6f90*/  FFMA.FTZ R221, R230, c[0x0][0x23c], -R123 ;  /* 0x00008f00e6dd7a23 */ /* 0x000fe4000001087b */
[----:B------:R-:W-:Y:S01]  /*6fa0*/  HMMA.16816.F32 R144, R176, R146, RZ ;  /* 0x00000092b090723c */ /* 0x000fe200000018ff */
[--C-:B------:R-:W-:Y:S01]  /*6fb0*/  FFMA.FTZ R216, R231, c[0x0][0x23c], -R112.reuse ;  /* 0x00008f00e7d87a23 */ /* 0x100fe20000010870 */
[----:B------:R-:W-:Y:S01]  /*6fc0*/  MUFU.EX2 R46, R46 ;  /* 0x0000002e002e7308 */ /* 0x000fe20000000800 */
[----:B------:R-:W-:-:S02]  /*6fd0*/  FFMA.FTZ R214, R229, c[0x0][0x23c], -R112 ;  /* 0x00008f00e5d67a23 */ /* 0x000fc40000010870 */
[--C-:B------:R-:W-:Y:S02]  /*6fe0*/  FFMA.FTZ R229, R210, c[0x0][0x23c], -R115.reuse ;  /* 0x00008f00d2e57a23 */ /* 0x100fe40000010873 */
[----:B------:R-:W-:Y:S01]  /*6ff0*/  FFMA.FTZ R231, R206, c[0x0][0x23c], -R115 ;  /* 0x00008f00cee77a23 */ /* 0x000fe20000010873 */
[C---:B------:R-:W-:Y:S01]  /*7000*/  HMMA.16816.F32 R156, R176.reuse, R158, RZ ;  /* 0x0000009eb09c723c */ /* 0x040fe200000018ff */
[--C-:B------:R-:W-:Y:S01]  /*7010*/  FFMA.FTZ R206, R211, c[0x0][0x23c], -R112.reuse ;  /* 0x00008f00d3ce7a23 */ /* 0x100fe20000010870 */
[----:B------:R-:W1:Y:S01]  /*7020*/  MUFU.EX2 R45, R45 ;  /* 0x0000002d002d7308 */ /* 0x000e620000000800 */
[----:B--2---:R-:W-:Y:S01]  /*7030*/  F2FP.PACK_AB R5, R70, R71 ;  /* 0x000000474605723e */ /* 0x004fe200000000ff */
[--C-:B------:R-:W-:Y:S02]  /*7040*/  FFMA.FTZ R210, R207, c[0x0][0x23c], -R112.reuse ;  /* 0x00008f00cfd27a23 */ /* 0x100fe40000010870 */
[----:B------:R-:W-:Y:S02]  /*7050*/  FFMA.FTZ R205, R205, c[0x0][0x23c], -R112 ;  /* 0x00008f00cdcd7a23 */ /* 0x000fe40000010870 */
[----:B------:R-:W-:Y:S01]  /*7060*/  HMMA.16816.F32 R160, R176, R162, RZ ;  /* 0x000000a2b0a0723c */ /* 0x000fe200000018ff */
[----:B------:R-:W-:Y:S01]  /*7070*/  FFMA.FTZ R111, R111, c[0x0][0x23c], -R123 ;  /* 0x00008f006f6f7a23 */ /* 0x000fe2000001087b */
[----:B------:R-:W-:Y:S01]  /*7080*/  MUFU.EX2 R78, R78 ;  /* 0x0000004e004e7308 */ /* 0x000fe20000000800 */
[----:B------:R-:W-:-:S02]  /*7090*/  FFMA.FTZ R201, R201, c[0x0][0x23c], -R204 ;  /* 0x00008f00c9c97a23 */ /* 0x000fc400000108cc */
[--C-:B------:R-:W-:Y:S02]  /*70a0*/  FFMA.FTZ R93, R93, c[0x0][0x23c], -R123.reuse ;  /* 0x00008f005d5d7a23 */ /* 0x100fe4000001087b */
[--C-:B------:R-:W-:Y:S01]  /*70b0*/  FFMA.FTZ R90, R90, c[0x0][0x23c], -R123.reuse ;  /* 0x00008f005a5a7a23 */ /* 0x100fe2000001087b */
[C---:B------:R-:W-:Y:S01]  /*70c0*/  HMMA.16816.F32 R164, R176.reuse, R20, RZ ;  /* 0x00000014b0a4723c */ /* 0x040fe200000018ff */
[----:B------:R-:W-:Y:S01]  /*70d0*/  FFMA.FTZ R87, R87, c[0x0][0x23c], -R123 ;  /* 0x00008f0057577a23 */ /* 0x000fe2000001087b */
[----:B------:R-:W2:Y:S01]  /*70e0*/  MUFU.EX2 R69, R69 ;  /* 0x0000004500457308 */ /* 0x000ea20000000800 */
[----:B-1----:R-:W-:Y:S01]  /*70f0*/  F2FP.PACK_AB R7, R45, R46 ;  /* 0x0000002e2d07723e */ /* 0x002fe200000000ff */
[----:B------:R-:W-:Y:S02]  /*7100*/  FFMA.FTZ R106, R106, c[0x0][0x23c], -R115 ;  /* 0x00008f006a6a7a23 */ /* 0x000fe40000010873 */
[--C-:B------:R-:W-:Y:S02]  /*7110*/  FFMA.FTZ R107, R107, c[0x0][0x23c], -R112.reuse ;  /* 0x00008f006b6b7a23 */ /* 0x100fe40000010870 */
[----:B------:R-:W-:Y:S01]  /*7120*/  HMMA.16816.F32 R176, R176, R22, RZ ;  /* 0x00000016b0b0723c */ /* 0x000fe200000018ff */
[----:B------:R-:W-:Y:S01]  /*7130*/  FFMA.FTZ R104, R104, c[0x0][0x23c], -R112 ;  /* 0x00008f0068687a23 */ /* 0x000fe20000010870 */
[----:B------:R-:W-:Y:S01]  /*7140*/  MUFU.EX2 R67, R67 ;  /* 0x0000004300437308 */ /* 0x000fe20000000800 */
[----:B------:R-:W-:-:S02]  /*7150*/  FADD.FTZ R117, R118, R117 ;  /* 0x0000007576757221 */ /* 0x000fc40000010000 */
[----:B------:R-:W-:Y:S02]  /*7160*/  FADD.FTZ R122, R122, R121 ;  /* 0x000000797a7a7221 */ /* 0x000fe40000010000 */
[----:B------:R-:W-:Y:S01]  /*7170*/  FADD.FTZ R116, R116, R117 ;  /* 0x0000007574747221 */ /* 0x000fe20000010000 */
[----:B------:R-:W-:Y:S01]  /*7180*/  HMMA.16816.F32 R140, R4, R24, R140 ;  /* 0x00000018048c723c */ /* 0x000fe2000000188c */
[----:B------:R-:W-:Y:S01]  /*7190*/  FADD.FTZ R114, R114, R113 ;  /* 0x0000007172727221 */ /* 0x000fe20000010000 */
[----:B------:R-:W-:Y:S01]  /*71a0*/  MUFU.EX2 R74, R74 ;  /* 0x0000004a004a7308 */ /* 0x000fe20000000800 */
[----:B------:R-:W-:Y:S02]  /*71b0*/  FADD.FTZ R119, R120, R119 ;  /* 0x0000007778777221 */ /* 0x000fe40000010000 */
[----:B------:R-:W-:-:S03]  /*71c0*/  FADD.FTZ R79, R79, R116 ;  /* 0x000000744f4f7221 */ /* 0x000fc60000010000 */
[C---:B------:R-:W-:Y:S02]  /*71d0*/  HMMA.16816.F32 R168, R4.reuse, R16, R168 ;  /* 0x0000001004a8723c */ /* 0x040fe400000018a8 */
[----:B------:R-:W1:Y:S06]  /*71e0*/  MUFU.EX2 R73, R73 ;  /* 0x0000004900497308 */ /* 0x000e6c0000000800 */
[C---:B------:R-:W-:Y:S02]  /*71f0*/  HMMA.16816.F32 R180, R4.reuse, R12, R180 ;  /* 0x0000000c04b4723c */ /* 0x040fe400000018b4 */
[----:B------:R-:W-:Y:S06]  /*7200*/  MUFU.EX2 R50, R50 ;  /* 0x0000003200327308 */ /* 0x000fec0000000800 */
[C---:B------:R-:W-:Y:S02]  /*7210*/  HMMA.16816.F32 R188, R4.reuse, R8, R188 ;  /* 0x0000000804bc723c */ /* 0x040fe400000018bc */
[----:B------:R-:W3:Y:S06]  /*7220*/  MUFU.EX2 R49, R49 ;  /* 0x0000003100317308 */ /* 0x000eec0000000800 */
[C---:B------:R-:W-:Y:S02]  /*7230*/  HMMA.16816.F32 R148, R4.reuse, R26, R148 ;  /* 0x0000001a0494723c */ /* 0x040fe40000001894 */
[----:B------:R-:W-:Y:S06]  /*7240*/  MUFU.EX2 R43, R43 ;  /* 0x0000002b002b7308 */ /* 0x000fec0000000800 */
[C---:B------:R-:W-:Y:S02]  /*7250*/  HMMA.16816.F32 R172, R4.reuse, R18, R172 ;  /* 0x0000001204ac723c */ /* 0x040fe400000018ac */
[----:B------:R-:W-:Y:S06]  /*7260*/  MUFU.EX2 R38, R38 ;  /* 0x0000002600267308 */ /* 0x000fec0000000800 */
[C---:B------:R-:W-:Y:S02]  /*7270*/  HMMA.16816.F32 R184, R4.reuse, R14, R184 ;  /* 0x0000000e04b8723c */ /* 0x040fe400000018b8 */
[----:B------:R-:W-:Y:S06]  /*7280*/  MUFU.EX2 R39, R39 ;  /* 0x0000002700277308 */ /* 0x000fec0000000800 */
[----:B------:R-:W-:Y:S02]  /*7290*/  HMMA.16816.F32 R192, R4, R10, R192 ;  /* 0x0000000a04c0723c */ /* 0x000fe400000018c0 */
[----:B------:R-:W-:Y:S05]  /*72a0*/  MUFU.EX2 R34, R34 ;  /* 0x0000002200227308 */ /* 0x000fea0000000800 */
[----:B--2---:R-:W-:-:S02]  /*72b0*/  F2FP.PACK_AB R4, R69, R78 ;  /* 0x0000004e4504723e */ /* 0x004fc400000000ff */
[----:B-1----:R-:W-:Y:S01]  /*72c0*/  F2FP.PACK_AB R5, R73, R74 ;  /* 0x0000004a4905723e */ /* 0x002fe200000000ff */
[----:B------:R-:W-:Y:S01]  /*72d0*/  MUFU.EX2 R42, R42 ;  /* 0x0000002a002a7308 */ /* 0x000fe20000000800 */
[----:B------:R-:W-:Y:S02]  /*72e0*/  F2FP.PACK_AB R6, R44, R67 ;  /* 0x000000432c06723e */ /* 0x000fe400000000ff */
[----:B---3--:R-:W-:-:S05]  /*72f0*/  F2FP.PACK_AB R7, R49, R50 ;  /* 0x000000323107723e */ /* 0x008fca00000000ff */
[----:B------:R-:W-:Y:S02]  /*7300*/  MUFU.EX2 R37, R37 ;  /* 0x0000002500257308 */ /* 0x000fe40000000800 */
[C---:B------:R-:W-:Y:S06]  /*7310*/  HMMA.16816.F32 R132, R4.reuse, R24, R132 ;  /* 0x000000180484723c */ /* 0x040fec0000001884 */
[----:B------:R-:W-:Y:S02]  /*7320*/  MUFU.EX2 R33, R33 ;  /* 0x0000002100217308 */ /* 0x000fe40000000800 */
[C---:B------:R-:W-:Y:S06]  /*7330*/  HMMA.16816.F32 R136, R4.reuse, R16, R136 ;  /* 0x000000100488723c */ /* 0x040fec0000001888 */
[----:B------:R-:W-:Y:S02]  /*7340*/  MUFU.EX2 R32, R32 ;  /* 0x0000002000207308 */ /* 0x000fe40000000800 */
[C---:B------:R-:W-:Y:S06]  /*7350*/  HMMA.16816.F32 R152, R4.reuse, R12, R152 ;  /* 0x0000000c0498723c */ /* 0x040fec0000001898 */
[----:B------:R-:W-:Y:S02]  /*7360*/  MUFU.EX2 R41, R41 ;  /* 0x0000002900297308 */ /* 0x000fe40000000800 */
[C---:B------:R-:W-:Y:S06]  /*7370*/  HMMA.16816.F32 R164, R4.reuse, R8, R164 ;  /* 0x0000000804a4723c */ /* 0x040fec00000018a4 */
[----:B------:R-:W1:Y:S02]  /*7380*/  MUFU.EX2 R36, R36 ;  /* 0x0000002400247308 */ /* 0x000e640000000800 */
[C---:B------:R-:W-:Y:S01]  /*7390*/  HMMA.16816.F32 R144, R4.reuse, R26, R144 ;  /* 0x0000001a0490723c */ /* 0x040fe20000001890 */
[----:B------:R-:W2:Y:S05]  /*73a0*/  LDSM.16.MT88.4 R24, [R252+0x9000] ;  /* 0x00900000fc18783b */ /* 0x000eaa0000004200 */
[----:B------:R-:W-:Y:S02]  /*73b0*/  MUFU.EX2 R31, R31 ;  /* 0x0000001f001f7308 */ /* 0x000fe40000000800 */
[C---:B------:R-:W-:Y:S01]  /*73c0*/  HMMA.16816.F32 R156, R4.reuse, R18, R156 ;  /* 0x00000012049c723c */ /* 0x040fe2000000189c */
[----:B------:R-:W3:Y:S05]  /*73d0*/  LDSM.16.MT88.4 R16, [R250+0x9000] ;  /* 0x00900000fa10783b */ /* 0x000eea0000004200 */
[----:B------:R-:W4:Y:S01]  /*73e0*/  MUFU.EX2 R30, R30 ;  /* 0x0000001e001e7308 */ /* 0x000f220000000800 */
[----:B-1----:R-:W-:Y:S01]  /*73f0*/  F2FP.PACK_AB R20, R36, R41 ;  /* 0x000000292414723e */ /* 0x002fe200000000ff */
[C---:B------:R-:W-:Y:S01]  /*7400*/  HMMA.16816.F32 R160, R4.reuse, R14, R160 ;  /* 0x0000000e04a0723c */ /* 0x040fe200000018a0 */
[----:B------:R-:W1:Y:S05]  /*7410*/  LDSM.16.MT88.4 R12, [R249+0x9000] ;  /* 0x00900000f90c783b */ /* 0x000e6a0000004200 */
[----:B------:R-:W-:Y:S02]  /*7420*/  MUFU.EX2 R40, R40 ;  /* 0x0000002800287308 */ /* 0x000fe40000000800 */
[----:B------:R-:W-:Y:S01]  /*7430*/  HMMA.16816.F32 R176, R4, R10, R176 ;  /* 0x0000000a04b0723c */ /* 0x000fe200000018b0 */
[----:B------:R-:W5:Y:S05]  /*7440*/  LDSM.16.MT88.4 R8, [R248+0x9000] ;  /* 0x00900000f808783b */ /* 0x000f6a0000004200 */
[----:B------:R-:W2:Y:S01]  /*7450*/  MUFU.EX2 R35, R35 ;  /* 0x0000002300237308 */ /* 0x000ea20000000800 */
[----:B------:R-:W-:-:S02]  /*7460*/  F2FP.PACK_AB R4, R38, R43 ;  /* 0x0000002b2604723e */ /* 0x000fc400000000ff */
[----:B------:R-:W-:Y:S02]  /*7470*/  F2FP.PACK_AB R5, R37, R42 ;  /* 0x0000002a2505723e */ /* 0x000fe400000000ff */
[----:B------:R-:W-:Y:S02]  /*7480*/  F2FP.PACK_AB R6, R34, R39 ;  /* 0x000000272206723e */ /* 0x000fe400000000ff */
[----:B------:R-:W-:Y:S01]  /*7490*/  F2FP.PACK_AB R7, R32, R33 ;  /* 0x000000212007723e */ /* 0x000fe200000000ff */
[----:B------:R-:W-:Y:S01]  /*74a0*/  MUFU.EX2 R29, R29 ;  /* 0x0000001d001d7308 */ /* 0x000fe20000000800 */
[----:B----4-:R-:W-:-:S05]  /*74b0*/  F2FP.PACK_AB R22, R30, R31 ;  /* 0x0000001f1e16723e */ /* 0x010fca00000000ff */
[----:B--2---:R-:W-:Y:S02]  /*74c0*/  HMMA.16816.F32 R132, R4, R24, R132 ;  /* 0x000000180484723c */ /* 0x004fe40000001884 */
[----:B------:R-:W2:Y:S01]  /*74d0*/  MUFU.EX2 R28, R28 ;  /* 0x0000001c001c7308 */ /* 0x000ea20000000800 */
[----:B------:R-:W-:-:S05]  /*74e0*/  F2FP.PACK_AB R21, R35, R40 ;  /* 0x000000282315723e */ /* 0x000fca00000000ff */
[C---:B------:R-:W-:Y:S02]  /*74f0*/  HMMA.16816.F32 R144, R4.reuse, R26, R144 ;  /* 0x0000001a0490723c */ /* 0x040fe40000001890 */
[----:B------:R-:W-:Y:S06]  /*7500*/  MUFU.EX2 R66, R66 ;  /* 0x0000004200427308 */ /* 0x000fec0000000800 */
[C---:B---3--:R-:W-:Y:S01]  /*7510*/  HMMA.16816.F32 R136, R4.reuse, R16, R136 ;  /* 0x000000100488723c */ /* 0x048fe20000001888 */
[----:B--2---:R-:W-:Y:S01]  /*7520*/  F2FP.PACK_AB R23, R28, R29 ;  /* 0x0000001d1c17723e */ /* 0x004fe200000000ff */
[----:B------:R-:W-:Y:S06]  /*7530*/  MUFU.EX2 R65, R65 ;  /* 0x0000004100417308 */ /* 0x000fec0000000800 */
[----:B------:R-:W-:Y:S02]  /*7540*/  HMMA.16816.F32 R156, R4, R18, R156 ;  /* 0x00000012049c723c */ /* 0x000fe4000000189c */
[----:B------:R-:W-:Y:S06]  /*7550*/  MUFU.EX2 R64, R64 ;  /* 0x0000004000407308 */ /* 0x000fec0000000800 */
[C---:B------:R-:W-:Y:S02]  /*7560*/  HMMA.16816.F32 R140, R20.reuse, R24, R140 ;  /* 0x00000018148c723c */ /* 0x040fe4000000188c */
[----:B------:R-:W-:Y:S06]  /*7570*/  MUFU.EX2 R63, R63 ;  /* 0x0000003f003f7308 */ /* 0x000fec0000000800 */
[C---:B------:R-:W-:Y:S02]  /*7580*/  HMMA.16816.F32 R168, R20.reuse, R16, R168 ;  /* 0x0000001014a8723c */ /* 0x040fe400000018a8 */
[----:B------:R-:W-:Y:S06]  /*7590*/  MUFU.EX2 R62, R62 ;  /* 0x0000003e003e7308 */ /* 0x000fec0000000800 */
[C---:B-1----:R-:W-:Y:S02]  /*75a0*/  HMMA.16816.F32 R180, R20.reuse, R12, R180 ;  /* 0x0000000c14b4723c */ /* 0x042fe400000018b4 */
[----:B------:R-:W-:Y:S06]  /*75b0*/  MUFU.EX2 R61, R61 ;  /* 0x0000003d003d7308 */ /* 0x000fec0000000800 */
[C---:B-----5:R-:W-:Y:S02]  /*75c0*/  HMMA.16816.F32 R188, R20.reuse, R8, R188 ;  /* 0x0000000814bc723c */ /* 0x060fe400000018bc */
[----:B------:R-:W-:Y:S06]  /*75d0*/  MUFU.EX2 R60, R60 ;  /* 0x0000003c003c7308 */ /* 0x000fec0000000800 */
[C---:B------:R-:W-:Y:S01]  /*75e0*/  HMMA.16816.F32 R148, R20.reuse, R26, R148 ;  /* 0x0000001a1494723c */ /* 0x040fe20000001894 */
[----:B------:R-:W1:Y:S01]  /*75f0*/  LDSM.16.MT88.4 R24, [R252+0x9800] ;  /* 0x00980000fc18783b */ /* 0x000e620000004200 */
[----:B------:R-:W-:Y:S06]  /*7600*/  MUFU.EX2 R59, R59 ;  /* 0x0000003b003b7308 */ /* 0x000fec0000000800 */
[C---:B------:R-:W-:Y:S01]  /*7610*/  HMMA.16816.F32 R172, R20.reuse, R18, R172 ;  /* 0x0000001214ac723c */ /* 0x040fe200000018ac */
[----:B------:R-:W2:Y:S01]  /*7620*/  LDSM.16.MT88.4 R16, [R250+0x9800] ;  /* 0x00980000fa10783b */ /* 0x000ea20000004200 */
[----:B------:R-:W-:Y:S06]  /*7630*/  MUFU.EX2 R58, R58 ;  /* 0x0000003a003a7308 */ /* 0x000fec0000000800 */
[C---:B------:R-:W-:Y:S02]  /*7640*/  HMMA.16816.F32 R184, R20.reuse, R14, R184 ;  /* 0x0000000e14b8723c */ /* 0x040fe400000018b8 */
[----:B------:R-:W3:Y:S06]  /*7650*/  MUFU.EX2 R57, R57 ;  /* 0x0000003900397308 */ /* 0x000eec0000000800 */
[----:B------:R-:W-:Y:S02]  /*7660*/  HMMA.16816.F32 R192, R20, R10, R192 ;  /* 0x0000000a14c0723c */ /* 0x000fe400000018c0 */
[----:B------:R-:W-:Y:S06]  /*7670*/  MUFU.EX2 R56, R56 ;  /* 0x0000003800387308 */ /* 0x000fec0000000800 */
[----:B------:R-:W-:Y:S02]  /*7680*/  HMMA.16816.F32 R152, R4, R12, R152 ;  /* 0x0000000c0498723c */ /* 0x000fe40000001898 */
[----:B------:R-:W4:Y:S01]  /*7690*/  MUFU.EX2 R55, R55 ;  /* 0x0000003700377308 */ /* 0x000f220000000800 */
[----:B---3--:R-:W-:-:S05]  /*76a0*/  F2FP.PACK_AB R20, R57, R58 ;  /* 0x0000003a3914723e */ /* 0x008fca00000000ff */
[C---:B------:R-:W-:Y:S01]  /*76b0*/  HMMA.16816.F32 R160, R4.reuse, R14, R160 ;  /* 0x0000000e04a0723c */ /* 0x040fe200000018a0 */
[----:B------:R-:W3:Y:S01]  /*76c0*/  LDSM.16.MT88.4 R12, [R249+0x9800] ;  /* 0x00980000f90c783b */ /* 0x000ee20000004200 */
[----:B------:R-:W-:Y:S06]  /*76d0*/  MUFU.EX2 R54, R54 ;  /* 0x0000003600367308 */ /* 0x000fec0000000800 */
[----:B------:R-:W-:Y:S02]  /*76e0*/  HMMA.16816.F32 R164, R4, R8, R164 ;  /* 0x0000000804a4723c */ /* 0x000fe400000018a4 */
[----:B------:R-:W5:Y:S01]  /*76f0*/  MUFU.EX2 R53, R53 ;  /* 0x0000003500357308 */ /* 0x000f620000000800 */
[----:B----4-:R-:W-:-:S05]  /*7700*/  F2FP.PACK_AB R22, R55, R56 ;  /* 0x000000383716723e */ /* 0x010fca00000000ff */
[----:B------:R-:W-:Y:S01]  /*7710*/  HMMA.16816.F32 R176, R4, R10, R176 ;  /* 0x0000000a04b0723c */ /* 0x000fe200000018b0 */
[----:B------:R-:W4:Y:S01]  /*7720*/  LDSM.16.MT88.4 R8, [R248+0x9800] ;  /* 0x00980000f808783b */ /* 0x000f220000004200 */
[----:B------:R-:W-:Y:S05]  /*7730*/  MUFU.EX2 R52, R52 ;  /* 0x0000003400347308 */ /* 0x000fea0000000800 */
[----:B------:R-:W-:Y:S02]  /*7740*/  F2FP.PACK_AB R4, R65, R66 ;  /* 0x000000424104723e */ /* 0x000fe400000000ff */
[----:B------:R-:W-:Y:S01]  /*7750*/  F2FP.PACK_AB R5, R61, R62 ;  /* 0x0000003e3d05723e */ /* 0x000fe200000000ff */
[----:B------:R-:W2:Y:S01]  /*7760*/  MUFU.EX2 R51, R51 ;  /* 0x0000003300337308 */ /* 0x000ea20000000800 */
[----:B------:R-:W-:-:S02]  /*7770*/  F2FP.PACK_AB R6, R63, R64 ;  /* 0x000000403f06723e */ /* 0x000fc400000000ff */
[----:B------:R-:W-:Y:S02]  /*7780*/  F2FP.PACK_AB R7, R59, R60 ;  /* 0x0000003c3b07723e */ /* 0x000fe400000000ff */
[----:B-----5:R-:W-:-:S03]  /*7790*/  F2FP.PACK_AB R21, R53, R54 ;  /* 0x000000363515723e */ /* 0x020fc600000000ff */
[----:B------:R-:W-:Y:S02]  /*77a0*/  MUFU.EX2 R228, R228 ;  /* 0x000000e400e47308 */ /* 0x000fe40000000800 */
[----:B-1----:R-:W-:Y:S01]  /*77b0*/  HMMA.16816.F32 R132, R4, R24, R132 ;  /* 0x000000180484723c */ /* 0x002fe20000001884 */
[----:B--2---:R-:W-:-:S05]  /*77c0*/  F2FP.PACK_AB R23, R51, R52 ;  /* 0x000000343317723e */ /* 0x004fca00000000ff */
[----:B------:R-:W-:Y:S02]  /*77d0*/  MUFU.EX2 R227, R227 ;  /* 0x000000e300e37308 */ /* 0x000fe40000000800 */
[----:B------:R-:W-:Y:S06]  /*77e0*/  HMMA.16816.F32 R144, R4, R26, R144 ;  /* 0x0000001a0490723c */ /* 0x000fec0000001890 */
[----:B------:R-:W-:Y:S02]  /*77f0*/  MUFU.EX2 R226, R226 ;  /* 0x000000e200e27308 */ /* 0x000fe40000000800 */
[C---:B------:R-:W-:Y:S06]  /*7800*/  HMMA.16816.F32 R140, R20.reuse, R24, R140 ;  /* 0x00000018148c723c */ /* 0x040fec000000188c */
[----:B------:R-:W-:Y:S02]  /*7810*/  MUFU.EX2 R225, R225 ;  /* 0x000000e100e17308 */ /* 0x000fe40000000800 */
[C---:B------:R-:W-:Y:S01]  /*7820*/  HMMA.16816.F32 R148, R20.reuse, R26, R148 ;  /* 0x0000001a1494723c */ /* 0x040fe20000001894 */
[----:B------:R-:W-:Y:S05]  /*7830*/  LDSM.16.MT88.4 R24, [R252+0xa000] ;  /* 0x00a00000fc18783b */ /* 0x000fea0000004200 */
[----:B------:R-:W-:Y:S02]  /*7840*/  MUFU.EX2 R224, R224 ;  /* 0x000000e000e07308 */ /* 0x000fe40000000800 */
[C---:B------:R-:W-:Y:S06]  /*7850*/  HMMA.16816.F32 R168, R20.reuse, R16, R168 ;  /* 0x0000001014a8723c */ /* 0x040fec00000018a8 */
[----:B------:R-:W-:Y:S02]  /*7860*/  MUFU.EX2 R223, R223 ;  /* 0x000000df00df7308 */ /* 0x000fe40000000800 */
[C---:B------:R-:W-:Y:S06]  /*7870*/  HMMA.16816.F32 R172, R20.reuse, R18, R172 ;  /* 0x0000001214ac723c */ /* 0x040fec00000018ac */
[----:B------:R-:W-:Y:S02]  /*7880*/  MUFU.EX2 R222, R222 ;  /* 0x000000de00de7308 */ /* 0x000fe40000000800 */
[C---:B---3--:R-:W-:Y:S06]  /*7890*/  HMMA.16816.F32 R180, R20.reuse, R12, R180 ;  /* 0x0000000c14b4723c */ /* 0x048fec00000018b4 */
[----:B------:R-:W-:Y:S02]  /*78a0*/  MUFU.EX2 R221, R221 ;  /* 0x000000dd00dd7308 */ /* 0x000fe40000000800 */
[C---:B------:R-:W-:Y:S06]  /*78b0*/  HMMA.16816.F32 R184, R20.reuse, R14, R184 ;  /* 0x0000000e14b8723c */ /* 0x040fec00000018b8 */
[----:B------:R-:W-:Y:S02]  /*78c0*/  MUFU.EX2 R220, R220 ;  /* 0x000000dc00dc7308 */ /* 0x000fe40000000800 */
[C---:B----4-:R-:W-:Y:S06]  /*78d0*/  HMMA.16816.F32 R188, R20.reuse, R8, R188 ;  /* 0x0000000814bc723c */ /* 0x050fec00000018bc */
[----:B------:R-:W1:Y:S02]  /*78e0*/  MUFU.EX2 R219, R219 ;  /* 0x000000db00db7308 */ /* 0x000e640000000800 */
[----:B------:R-:W-:Y:S06]  /*78f0*/  HMMA.16816.F32 R192, R20, R10, R192 ;  /* 0x0000000a14c0723c */ /* 0x000fec00000018c0 */
[----:B------:R-:W-:Y:S02]  /*7900*/  MUFU.EX2 R218, R218 ;  /* 0x000000da00da7308 */ /* 0x000fe40000000800 */
[C---:B------:R-:W-:Y:S06]  /*7910*/  HMMA.16816.F32 R136, R4.reuse, R16, R136 ;  /* 0x000000100488723c */ /* 0x040fec0000001888 */
[----:B------:R-:W2:Y:S02]  /*7920*/  MUFU.EX2 R217, R217 ;  /* 0x000000d900d97308 */ /* 0x000ea40000000800 */
[----:B------:R-:W-:Y:S01]  /*7930*/  HMMA.16816.F32 R156, R4, R18, R156 ;  /* 0x00000012049c723c */ /* 0x000fe2000000189c */
[----:B------:R-:W3:Y:S01]  /*7940*/  LDSM.16.MT88.4 R16, [R250+0xa000] ;  /* 0x00a00000fa10783b */ /* 0x000ee20000004200 */
[----:B-1----:R-:W-:-:S04]  /*7950*/  F2FP.PACK_AB R20, R219, R220 ;  /* 0x000000dcdb14723e */ /* 0x002fc800000000ff */
[----:B------:R-:W-:Y:S02]  /*7960*/  MUFU.EX2 R216, R216 ;  /* 0x000000d800d87308 */ /* 0x000fe40000000800 */
[C---:B------:R-:W-:Y:S06]  /*7970*/  HMMA.16816.F32 R152, R4.reuse, R12, R152 ;  /* 0x0000000c0498723c */ /* 0x040fec0000001898 */
[----:B------:R-:W1:Y:S02]  /*7980*/  MUFU.EX2 R215, R215 ;  /* 0x000000d700d77308 */ /* 0x000e640000000800 */
[----:B------:R-:W-:Y:S01]  /*7990*/  HMMA.16816.F32 R160, R4, R14, R160 ;  /* 0x0000000e04a0723c */ /* 0x000fe200000018a0 */
[----:B------:R-:W4:Y:S01]  /*79a0*/  LDSM.16.MT88.4 R12, [R249+0xa000] ;  /* 0x00a00000f90c783b */ /* 0x000f220000004200 */
[----:B--2---:R-:W-:-:S04]  /*79b0*/  F2FP.PACK_AB R22, R217, R218 ;  /* 0x000000dad916723e */ /* 0x004fc800000000ff */
[----:B------:R-:W-:Y:S02]  /*79c0*/  MUFU.EX2 R214, R214 ;  /* 0x000000d600d67308 */ /* 0x000fe40000000800 */
[C---:B------:R-:W-:Y:S06]  /*79d0*/  HMMA.16816.F32 R164, R4.reuse, R8, R164 ;  /* 0x0000000804a4723c */ /* 0x040fec00000018a4 */
[----:B------:R-:W2:Y:S02]  /*79e0*/  MUFU.EX2 R213, R213 ;  /* 0x000000d500d57308 */ /* 0x000ea40000000800 */
[----:B------:R-:W-:Y:S01]  /*79f0*/  HMMA.16816.F32 R176, R4, R10, R176 ;  /* 0x0000000a04b0723c */ /* 0x000fe200000018b0 */
[----:B------:R-:W5:Y:S01]  /*7a00*/  LDSM.16.MT88.4 R8, [R248+0xa000] ;  /* 0x00a00000f808783b */ /* 0x000f620000004200 */
[----:B-1----:R-:W-:-:S05]  /*7a10*/  F2FP.PACK_AB R21, R215, R216 ;  /* 0x000000d8d715723e */ /* 0x002fca00000000ff */
[----:B------:R-:W-:Y:S01]  /*7a20*/  F2FP.PACK_AB R4, R227, R228 ;  /* 0x000000e4e304723e */ /* 0x000fe200000000ff */
[----:B------:R-:W-:Y:S01]  /*7a30*/  MUFU.EX2 R212, R212 ;  /* 0x000000d400d47308 */ /* 0x000fe20000000800 */
[----:B------:R-:W-:Y:S02]  /*7a40*/  F2FP.PACK_AB R5, R223, R224 ;  /* 0x000000e0df05723e */ /* 0x000fe400000000ff */
[----:B------:R-:W-:Y:S02]  /*7a50*/  F2FP.PACK_AB R6, R225, R226 ;  /* 0x000000e2e106723e */ /* 0x000fe400000000ff */
[----:B------:R-:W-:Y:S02]  /*7a60*/  F2FP.PACK_AB R7, R221, R222 ;  /* 0x000000dedd07723e */ /* 0x000fe400000000ff */
[----:B--2---:R-:W-:Y:S01]  /*7a70*/  F2FP.PACK_AB R23, R213, R214 ;  /* 0x000000d6d517723e */ /* 0x004fe200000000ff */
[----:B------:R-:W1:Y:S04]  /*7a80*/  MUFU.EX2 R229, R229 ;  /* 0x000000e500e57308 */ /* 0x000e680000000800 */
[----:B---3--:R-:W-:Y:S04]  /*7a90*/  HMMA.16816.F32 R136, R4, R16, R136 ;  /* 0x000000100488723c */ /* 0x008fe80000001888 */
[----:B------:R-:W-:Y:S04]  /*7aa0*/  MUFU.EX2 R208, R208 ;  /* 0x000000d000d07308 */ /* 0x000fe80000000800 */
[C---:B------:R-:W-:Y:S04]  /*7ab0*/  HMMA.16816.F32 R140, R20.reuse, R24, R140 ;  /* 0x00000018148c723c */ /* 0x040fe8000000188c */
[----:B------:R-:W-:Y:S04]  /*7ac0*/  MUFU.EX2 R231, R231 ;  /* 0x000000e700e77308 */ /* 0x000fe80000000800 */
[C---:B------:R-:W-:Y:S04]  /*7ad0*/  HMMA.16816.F32 R148, R20.reuse, R26, R148 ;  /* 0x0000001a1494723c */ /* 0x040fe80000001894 */
[----:B------:R-:W-:Y:S04]  /*7ae0*/  MUFU.EX2 R206, R206 ;  /* 0x000000ce00ce7308 */ /* 0x000fe80000000800 */
[C---:B------:R-:W-:Y:S04]  /*7af0*/  HMMA.16816.F32 R168, R20.reuse, R16, R168 ;  /* 0x0000001014a8723c */ /* 0x040fe800000018a8 */
[----:B------:R-:W2:Y:S04]  /*7b00*/  MUFU.EX2 R209, R209 ;  /* 0x000000d100d17308 */ /* 0x000ea80000000800 */
[C---:B------:R-:W-:Y:S04]  /*7b10*/  HMMA.16816.F32 R172, R20.reuse, R18, R172 ;  /* 0x0000001214ac723c */ /* 0x040fe800000018ac */
[----:B------:R-:W-:Y:S04]  /*7b20*/  MUFU.EX2 R210, R210 ;  /* 0x000000d200d27308 */ /* 0x000fe80000000800 */
[C---:B----4-:R-:W-:Y:S04]  /*7b30*/  HMMA.16816.F32 R180, R20.reuse, R12, R180 ;  /* 0x0000000c14b4723c */ /* 0x050fe800000018b4 */
[----:B------:R-:W3:Y:S04]  /*7b40*/  MUFU.EX2 R205, R205 ;  /* 0x000000cd00cd7308 */ /* 0x000ee80000000800 */
[C---:B------:R-:W-:Y:S04]  /*7b50*/  HMMA.16816.F32 R184, R20.reuse, R14, R184 ;  /* 0x0000000e14b8723c */ /* 0x040fe800000018b8 */
[----:B------:R-:W-:Y:S04]  /*7b60*/  MUFU.EX2 R111, R111 ;  /* 0x0000006f006f7308 */ /* 0x000fe80000000800 */
[C---:B-----5:R-:W-:Y:S04]  /*7b70*/  HMMA.16816.F32 R188, R20.reuse, R8, R188 ;  /* 0x0000000814bc723c */ /* 0x060fe800000018bc */
[----:B------:R-:W-:Y:S04]  /*7b80*/  MUFU.EX2 R93, R93 ;  /* 0x0000005d005d7308 */ /* 0x000fe80000000800 */
[----:B------:R-:W-:Y:S01]  /*7b90*/  HMMA.16816.F32 R192, R20, R10, R192 ;  /* 0x0000000a14c0723c */ /* 0x000fe200000018c0 */
[----:B------:R-:W4:Y:S03]  /*7ba0*/  LDSM.16.MT88.4 R20, [R252+0xa800] ;  /* 0x00a80000fc14783b */ /* 0x000f260000004200 */
[----:B------:R-:W-:Y:S04]  /*7bb0*/  MUFU.EX2 R90, R90 ;  /* 0x0000005a005a7308 */ /* 0x000fe80000000800 */
[C---:B------:R-:W-:Y:S01]  /*7bc0*/  HMMA.16816.F32 R156, R4.reuse, R18, R156 ;  /* 0x00000012049c723c */ /* 0x040fe2000000189c */
[----:B------:R-:W5:Y:S03]  /*7bd0*/  LDSM.16.MT88.4 R16, [R250+0xa800] ;  /* 0x00a80000fa10783b */ /* 0x000f660000004200 */
[----:B------:R-:W-:Y:S04]  /*7be0*/  MUFU.EX2 R87, R87 ;  /* 0x0000005700577308 */ /* 0x000fe80000000800 */
[C---:B------:R-:W-:Y:S08]  /*7bf0*/  HMMA.16816.F32 R152, R4.reuse, R12, R152 ;  /* 0x0000000c0498723c */ /* 0x040ff00000001898 */
[C---:B------:R-:W-:Y:S01]  /*7c00*/  HMMA.16816.F32 R160, R4.reuse, R14, R160 ;  /* 0x0000000e04a0723c */ /* 0x040fe200000018a0 */
[----:B------:R-:W2:Y:S07]  /*7c10*/  LDSM.16.MT88.4 R12, [R249+0xa800] ;  /* 0x00a80000f90c783b */ /* 0x000eae0000004200 */
[C---:B------:R-:W-:Y:S08]  /*7c20*/  HMMA.16816.F32 R164, R4.reuse, R8, R164 ;  /* 0x0000000804a4723c */ /* 0x040ff000000018a4 */
[C---:B------:R-:W-:Y:S01]  /*7c30*/  HMMA.16816.F32 R176, R4.reuse, R10, R176 ;  /* 0x0000000a04b0723c */ /* 0x040fe200000018b0 */
[----:B------:R-:W5:Y:S07]  /*7c40*/  LDSM.16.MT88.4 R8, [R248+0xa800] ;  /* 0x00a80000f808783b */ /* 0x000f6e0000004200 */
[C---:B------:R-:W-:Y:S07]  /*7c50*/  HMMA.16816.F32 R132, R4.reuse, R24, R132 ;  /* 0x000000180484723c */ /* 0x040fee0000001884 */
[--C-:B------:R-:W-:Y:S01]  /*7c60*/  FFMA.FTZ R25, R197, c[0x0][0x23c], -R204.reuse ;  /* 0x00008f00c5197a23 */ /* 0x100fe200000108cc */
[----:B------:R-:W-:Y:S01]  /*7c70*/  HMMA.16816.F32 R144, R4, R26, R144 ;  /* 0x0000001a0490723c */ /* 0x000fe20000001890 */
[----:B------:R-:W-:-:S02]  /*7c80*/  FFMA.FTZ R24, R196, c[0x0][0x23c], -R204 ;  /* 0x00008f00c4187a23 */ /* 0x000fc400000108cc */
[--C-:B------:R-:W-:Y:S02]  /*7c90*/  FFMA.FTZ R197, R130, c[0x0][0x23c], -R204.reuse ;  /* 0x00008f0082c57a23 */ /* 0x100fe400000108cc */
[--C-:B------:R-:W-:Y:S02]  /*7ca0*/  FFMA.FTZ R196, R129, c[0x0][0x23c], -R204.reuse ;  /* 0x00008f0081c47a23 */ /* 0x100fe400000108cc */
[----:B-1----:R-:W-:Y:S01]  /*7cb0*/  F2FP.PACK_AB R4, R229, R212 ;  /* 0x000000d4e504723e */ /* 0x002fe200000000ff */
[--C-:B------:R-:W-:Y:S01]  /*7cc0*/  FFMA.FTZ R26, R199, c[0x0][0x23c], -R204.reuse ;  /* 0x00008f00c71a7a23 */ /* 0x100fe200000108cc */
[----:B--2---:R-:W-:Y:S01]  /*7cd0*/  F2FP.PACK_AB R5, R209, R206 ;  /* 0x000000ced105723e */ /* 0x004fe200000000ff */
[--C-:B------:R-:W-:Y:S01]  /*7ce0*/  FFMA.FTZ R199, R131, c[0x0][0x23c], -R204.reuse ;  /* 0x00008f0083c77a23 */ /* 0x100fe200000108cc */
[----:B------:R-:W-:Y:S01]  /*7cf0*/  F2FP.PACK_AB R6, R231, R208 ;  /* 0x000000d0e706723e */ /* 0x000fe200000000ff */
[--C-:B------:R-:W-:Y:S01]  /*7d00*/  FFMA.FTZ R131, R128, c[0x0][0x23c], -R204.reuse ;  /* 0x00008f0080837a23 */ /* 0x100fe200000108cc */
[----:B---3--:R-:W-:Y:S01]  /*7d10*/  F2FP.PACK_AB R7, R205, R210 ;  /* 0x000000d2cd07723e */ /* 0x008fe200000000ff */
[----:B------:R-:W-:-:S02]  /*7d20*/  FFMA.FTZ R130, R127, c[0x0][0x23c], -R204 ;  /* 0x00008f007f827a23 */ /* 0x000fc400000108cc */
[--C-:B------:R-:W-:Y:S01]  /*7d30*/  FFMA.FTZ R129, R126, c[0x0][0x23c], -R204.reuse ;  /* 0x00008f007e817a23 */ /* 0x100fe200000108cc */
[----:B------:R-:W-:Y:S01]  /*7d40*/  MUFU.EX2 R127, R201 ;  /* 0x000000c9007f7308 */ /* 0x000fe20000000800 */
[--C-:B------:R-:W-:Y:S02]  /*7d50*/  FFMA.FTZ R128, R125, c[0x0][0x23c], -R204.reuse ;  /* 0x00008f007d807a23 */ /* 0x100fe400000108cc */
[----:B----4-:R-:W-:Y:S01]  /*7d60*/  HMMA.16816.F32 R140, R4, R20, R140 ;  /* 0x00000014048c723c */ /* 0x010fe2000000188c */
[----:B------:R-:W-:-:S04]  /*7d70*/  FFMA.FTZ R204, R124, c[0x0][0x23c], -R204 ;  /* 0x00008f007ccc7a23 */ /* 0x000fc800000108cc */
[----:B------:R1:W-:Y:S03]  /*7d80*/  MUFU.EX2 R126, R26 ;  /* 0x0000001a007e7308 */ /* 0x0003e60000000800 */
[C---:B------:R-:W-:Y:S05]  /*7d90*/  HMMA.16816.F32 R148, R4.reuse, R22, R148 ;  /* 0x000000160494723c */ /* 0x040fea0000001894 */
[----:B------:R2:W-:Y:S03]  /*7da0*/  MUFU.EX2 R125, R25 ;  /* 0x00000019007d7308 */ /* 0x0005e60000000800 */
[----:B-----5:R-:W-:Y:S05]  /*7db0*/  HMMA.16816.F32 R168, R4, R16, R168 ;  /* 0x0000001004a8723c */ /* 0x020fea00000018a8 */
[----:B------:R3:W4:Y:S01]  /*7dc0*/  MUFU.EX2 R124, R24 ;  /* 0x00000018007c7308 */ /* 0x0007220000000800 */
[----:B-1----:R-:W-:-:S02]  /*7dd0*/  FFMA.FTZ R26, R103, c[0x0][0x23c], -R115 ;  /* 0x00008f00671a7a23 */ /* 0x002fc40000010873 */
[C---:B------:R-:W-:Y:S01]  /*7de0*/  HMMA.16816.F32 R172, R4.reuse, R18, R172 ;  /* 0x0000001204ac723c */ /* 0x040fe200000018ac */
[--C-:B------:R-:W-:Y:S02]  /*7df0*/  FFMA.FTZ R103, R94, c[0x0][0x23c], -R115.reuse ;  /* 0x00008f005e677a23 */ /* 0x100fe40000010873 */
[--C-:B------:R-:W-:Y:S02]  /*7e00*/  FFMA.FTZ R94, R101, c[0x0][0x23c], -R112.reuse ;  /* 0x00008f00655e7a23 */ /* 0x100fe40000010870 */
[--C-:B--2---:R-:W-:Y:S01]  /*7e10*/  FFMA.FTZ R25, R100, c[0x0][0x23c], -R115.reuse ;  /* 0x00008f0064197a23 */ /* 0x104fe20000010873 */
[----:B------:R-:W-:Y:S01]  /*7e20*/  MUFU.EX2 R131, R131 ;  /* 0x0000008300837308 */ /* 0x000fe20000000800 */
[----:B------:R-:W-:Y:S01]  /*7e30*/  FFMA.FTZ R100, R91, c[0x0][0x23c], -R115 ;  /* 0x00008f005b647a23 */ /* 0x000fe20000010873 */
[----:B------:R-:W-:Y:S01]  /*7e40*/  HMMA.16816.F32 R180, R4, R12, R180 ;  /* 0x0000000c04b4723c */ /* 0x000fe200000018b4 */
[--C-:B------:R-:W-:Y:S02]  /*7e50*/  FFMA.FTZ R101, R98, c[0x0][0x23c], -R112.reuse ;  /* 0x00008f0062657a23 */ /* 0x100fe40000010870 */
[----:B------:R-:W-:-:S02]  /*7e60*/  FFMA.FTZ R98, R95, c[0x0][0x23c], -R112 ;  /* 0x00008f005f627a23 */ /* 0x000fc40000010870 */
[----:B---3--:R-:W-:Y:S01]  /*7e70*/  FFMA.FTZ R24, R97, c[0x0][0x23c], -R115 ;  /* 0x00008f0061187a23 */ /* 0x008fe20000010873 */
[----:B------:R-:W-:Y:S01]  /*7e80*/  MUFU.EX2 R95, R104 ;  /* 0x00000068005f7308 */ /* 0x000fe20000000800 */
[----:B------:R-:W-:Y:S01]  /*7e90*/  FFMA.FTZ R97, R92, c[0x0][0x23c], -R112 ;  /* 0x00008f005c617a23 */ /* 0x000fe20000010870 */
[C---:B------:R-:W-:Y:S06]  /*7ea0*/  HMMA.16816.F32 R184, R4.reuse, R14, R184 ;  /* 0x0000000e04b8723c */ /* 0x040fec00000018b8 */
[----:B------:R-:W-:Y:S02]  /*7eb0*/  MUFU.EX2 R91, R24 ;  /* 0x00000018005b7308 */ /* 0x000fe40000000800 */
[C---:B------:R-:W-:Y:S06]  /*7ec0*/  HMMA.16816.F32 R188, R4.reuse, R8, R188 ;  /* 0x0000000804bc723c */ /* 0x040fec00000018bc */
[----:B------:R-:W-:Y:S02]  /*7ed0*/  MUFU.EX2 R92, R107 ;  /* 0x0000006b005c7308 */ /* 0x000fe40000000800 */
[----:B------:R-:W-:Y:S06]  /*7ee0*/  HMMA.16816.F32 R192, R4, R10, R192 ;  /* 0x0000000a04c0723c */ /* 0x000fec00000018c0 */
[----:B------:R-:W-:Y:S01]  /*7ef0*/  MUFU.EX2 R94, R94 ;  /* 0x0000005e005e7308 */ /* 0x000fe20000000800 */
[----:B------:R-:W-:-:S02]  /*7f00*/  FFMA.FTZ R6, R110, c[0x0][0x23c], -R123 ;  /* 0x00008f006e067a23 */ /* 0x000fc4000001087b */
[--C-:B------:R-:W-:Y:S02]  /*7f10*/  FFMA.FTZ R5, R109, c[0x0][0x23c], -R123.reuse ;  /* 0x00008f006d057a23 */ /* 0x100fe4000001087b */
[--C-:B------:R-:W-:Y:S02]  /*7f20*/  FFMA.FTZ R4, R108, c[0x0][0x23c], -R123.reuse ;  /* 0x00008f006c047a23 */ /* 0x100fe4000001087b */
[--C-:B------:R-:W-:Y:S01]  /*7f30*/  FFMA.FTZ R110, R105, c[0x0][0x23c], -R123.reuse ;  /* 0x00008f00696e7a23 */ /* 0x100fe2000001087b */
[----:B------:R-:W-:Y:S01]  /*7f40*/  MUFU.EX2 R98, R98 ;  /* 0x0000006200627308 */ /* 0x000fe20000000800 */
[--C-:B------:R-:W-:Y:S02]  /*7f50*/  FFMA.FTZ R108, R99, c[0x0][0x23c], -R123.reuse ;  /* 0x00008f00636c7a23 */ /* 0x100fe4000001087b */
[--C-:B------:R-:W-:Y:S02]  /*7f60*/  FFMA.FTZ R109, R102, c[0x0][0x23c], -R123.reuse ;  /* 0x00008f00666d7a23 */ /* 0x100fe4000001087b */
[----:B------:R-:W-:-:S02]  /*7f70*/  FFMA.FTZ R105, R96, c[0x0][0x23c], -R123 ;  /* 0x00008f0060697a23 */ /* 0x000fc4000001087b */
[----:B------:R-:W-:Y:S01]  /*7f80*/  FFMA.FTZ R99, R88, c[0x0][0x23c], -R115 ;  /* 0x00008f0058637a23 */ /* 0x000fe20000010873 */
[----:B------:R4:W1:Y:S01]  /*7f90*/  MUFU.EX2 R102, R6 ;  /* 0x0000000600667308 */ /* 0x0008620000000800 */
[----:B------:R-:W-:Y:S02]  /*7fa0*/  FFMA.FTZ R123, R84, c[0x0][0x23c], -R123 ;  /* 0x00008f00547b7a23 */ /* 0x000fe4000001087b */
[----:B------:R-:W-:Y:S02]  /*7fb0*/  FFMA.FTZ R115, R85, c[0x0][0x23c], -R115 ;  /* 0x00008f0055737a23 */ /* 0x000fe40000010873 */
[--C-:B------:R-:W-:Y:S02]  /*7fc0*/  FFMA.FTZ R96, R89, c[0x0][0x23c], -R112.reuse ;  /* 0x00008f0059607a23 */ /* 0x100fe40000010870 */
[----:B------:R-:W-:Y:S01]  /*7fd0*/  FFMA.FTZ R112, R86, c[0x0][0x23c], -R112 ;  /* 0x00008f0056707a23 */ /* 0x000fe20000010870 */
[----:B------:R1:W-:Y:S08]  /*7fe0*/  MUFU.EX2 R84, R5 ;  /* 0x0000000500547308 */ /* 0x0003f00000000800 */
[----:B------:R2:W3:Y:S01]  /*7ff0*/  MUFU.EX2 R85, R4 ;  /* 0x0000000400557308 */ /* 0x0004e20000000800 */
[----:B----4-:R-:W-:-:S02]  /*8000*/  F2FP.PACK_AB R6, R124, R125 ;  /* 0x0000007d7c06723e */ /* 0x010fc400000000ff */
[----:B-1----:R-:W-:-:S05]  /*8010*/  F2FP.PACK_AB R5, R102, R111 ;  /* 0x0000006f6605723e */ /* 0x002fca00000000ff */
[----:B------:R-:W-:Y:S01]  /*8020*/  MUFU.EX2 R88, R26 ;  /* 0x0000001a00587308 */ /* 0x000fe20000000800 */
[----:B--2---:R-:W-:-:S07]  /*8030*/  F2FP.PACK_AB R4, R126, R127 ;  /* 0x0000007f7e04723e */ /* 0x004fce00000000ff */
[----:B------:R1:W-:Y:S01]  /*8040*/  MUFU.EX2 R86, R25 ;  /* 0x0000001900567308 */ /* 0x0003e20000000800 */
[----:B---3--:R-:W-:-:S07]  /*8050*/  F2FP.PACK_AB R7, R85, R84 ;  /* 0x000000545507723e */ /* 0x008fce00000000ff */
[C---:B------:R-:W-:Y:S01]  /*8060*/  HMMA.16816.F32 R136, R4.reuse, R16, R136 ;  /* 0x000000100488723c */ /* 0x040fe20000001888 */
[----:B------:R-:W2:Y:S07]  /*8070*/  MUFU.EX2 R89, R106 ;  /* 0x0000006a00597308 */ /* 0x000eae0000000800 */
[C---:B------:R-:W-:Y:S01]  /*8080*/  HMMA.16816.F32 R156, R4.reuse, R18, R156 ;  /* 0x00000012049c723c */ /* 0x040fe2000000189c */
[----:B------:R-:W3:Y:S01]  /*8090*/  LDSM.16.MT88.4 R16, [R252+0xb000] ;  /* 0x00b00000fc10783b */ /* 0x000ee20000004200 */
[----:B------:R-:W-:Y:S03]  /*80a0*/  MUFU.EX2 R99, R99 ;  /* 0x0000006300637308 */ /* 0x000fe60000000800 */
[----:B-1----:R-:W-:Y:S03]  /*80b0*/  LDSM.16.MT88.4 R24, [R248+0xb000] ;  /* 0x00b00000f818783b */ /* 0x002fe60000004200 */
[C---:B------:R-:W-:Y:S02]  /*80c0*/  HMMA.16816.F32 R152, R4.reuse, R12, R152 ;  /* 0x0000000c0498723c */ /* 0x040fe40000001898 */
[----:B------:R-:W-:Y:S06]  /*80d0*/  MUFU.EX2 R97, R97 ;  /* 0x0000006100617308 */ /* 0x000fec0000000800 */
[C---:B------:R-:W-:Y:S01]  /*80e0*/  HMMA.16816.F32 R160, R4.reuse, R14, R160 ;  /* 0x0000000e04a0723c */ /* 0x040fe200000018a0 */
[----:B------:R-:W1:Y:S01]  /*80f0*/  LDSM.16.MT88.4 R12, [R250+0xb000] ;  /* 0x00b00000fa0c783b */ /* 0x000e620000004200 */
[----:B------:R-:W-:Y:S06]  /*8100*/  MUFU.EX2 R96, R96 ;  /* 0x0000006000607308 */ /* 0x000fec0000000800 */
[C---:B------:R-:W-:Y:S02]  /*8110*/  HMMA.16816.F32 R164, R4.reuse, R8, R164 ;  /* 0x0000000804a4723c */ /* 0x040fe400000018a4 */
[----:B------:R-:W-:Y:S06]  /*8120*/  MUFU.EX2 R130, R130 ;  /* 0x0000008200827308 */ /* 0x000fec0000000800 */
[C---:B------:R-:W-:Y:S01]  /*8130*/  HMMA.16816.F32 R176, R4.reuse, R10, R176 ;  /* 0x0000000a04b0723c */ /* 0x040fe200000018b0 */
[----:B------:R-:W4:Y:S01]  /*8140*/  LDSM.16.MT88.4 R8, [R249+0xb000] ;  /* 0x00b00000f908783b */ /* 0x000f220000004200 */
[----:B------:R-:W-:Y:S06]  /*8150*/  MUFU.EX2 R129, R129 ;  /* 0x0000008100817308 */ /* 0x000fec0000000800 */
[C---:B------:R-:W-:Y:S02]  /*8160*/  HMMA.16816.F32 R132, R4.reuse, R20, R132 ;  /* 0x000000140484723c */ /* 0x040fe40000001884 */
[----:B------:R-:W-:Y:S05]  /*8170*/  MUFU.EX2 R128, R128 ;  /* 0x0000008000807308 */ /* 0x000fea0000000800 */
[----:B------:R-:W-:Y:S01]  /*8180*/  FADD.FTZ R21, R83, R122 ;  /* 0x0000007a53157221 */ /* 0x000fe20000010000 */
[----:B------:R-:W-:Y:S01]  /*8190*/  HMMA.16816.F32 R144, R4, R22, R144 ;  /* 0x000000160490723c */ /* 0x000fe20000001890 */
[----:B------:R-:W-:Y:S01]  /*81a0*/  FADD.FTZ R20, R80, R119 ;  /* 0x0000007750147221 */ /* 0x000fe20000010000 */
[----:B------:R-:W5:Y:S01]  /*81b0*/  MUFU.EX2 R83, R101 ;  /* 0x0000006500537308 */ /* 0x000f620000000800 */
[----:B------:R-:W-:-:S02]  /*81c0*/  FADD.FTZ R21, R82, R21 ;  /* 0x0000001552157221 */ /* 0x000fc40000010000 */
[----:B------:R-:W-:Y:S02]  /*81d0*/  FADD.FTZ R20, R81, R20 ;  /* 0x0000001451147221 */ /* 0x000fe40000010000 */
[----:B------:R-:W-:Y:S01]  /*81e0*/  FADD.FTZ R5, R77, R114 ;  /* 0x000000724d057221 */ /* 0x000fe20000010000 */
[----:B--2---:R-:W-:Y:S01]  /*81f0*/  F2FP.PACK_AB R4, R88, R89 ;  /* 0x000000595804723e */ /* 0x004fe200000000ff */
[----:B------:R-:W-:Y:S01]  /*8200*/  FADD.FTZ R22, R78, R79 ;  /* 0x0000004f4e167221 */ /* 0x000fe20000010000 */
[----:B------:R-:W-:Y:S01]  /*8210*/  MUFU.EX2 R77, R199 ;  /* 0x000000c7004d7308 */ /* 0x000fe20000000800 */
[----:B------:R-:W-:Y:S01]  /*8220*/  FADD.FTZ R104, R76, R5 ;  /* 0x000000054c687221 */ /* 0x000fe20000010000 */
[----:B------:R-:W-:Y:S01]  /*8230*/  F2FP.PACK_AB R5, R95, R92 ;  /* 0x0000005c5f05723e */ /* 0x000fe200000000ff */
[----:B------:R-:W-:Y:S01]  /*8240*/  FADD.FTZ R106, R74, R21 ;  /* 0x000000154a6a7221 */ /* 0x000fe20000010000 */
[----:B------:R-:W-:Y:S01]  /*8250*/  F2FP.PACK_AB R6, R91, R86 ;  /* 0x000000565b06723e */ /* 0x000fe200000000ff */
[----:B------:R-:W-:-:S02]  /*8260*/  FADD.FTZ R75, R75, R104 ;  /* 0x000000684b4b7221 */ /* 0x000fc40000010000 */
[----:B------:R-:W-:Y:S01]  /*8270*/  FADD.FTZ R21, R71, R20 ;  /* 0x0000001447157221 */ /* 0x000fe20000010000 */
[----:B------:R-:W2:Y:S01]  /*8280*/  MUFU.EX2 R76, R197 ;  /* 0x000000c5004c7308 */ /* 0x000ea20000000800 */
[----:B-----5:R-:W-:Y:S01]  /*8290*/  F2FP.PACK_AB R7, R83, R94 ;  /* 0x0000005e5307723e */ /* 0x020fe200000000ff */
[----:B------:R-:W-:Y:S02]  /*82a0*/  FADD.FTZ R22, R69, R22 ;  /* 0x0000001645167221 */ /* 0x000fe40000010000 */
[----:B------:R-:W-:Y:S02]  /*82b0*/  FADD.FTZ R71, R72, R75 ;  /* 0x0000004b48477221 */ /* 0x000fe40000010000 */
[----:B------:R-:W-:Y:S02]  /*82c0*/  FADD.FTZ R75, R70, R21 ;  /* 0x00000015464b7221 */ /* 0x000fe40000010000 */
[----:B------:R-:W-:Y:S01]  /*82d0*/  MUFU.EX2 R78, R196 ;  /* 0x000000c4004e7308 */ /* 0x000fe20000000800 */
[----:B---3--:R-:W-:Y:S01]  /*82e0*/  HMMA.16816.F32 R140, R4, R16, R140 ;  /* 0x00000010048c723c */ /* 0x008fe2000000188c */
[----:B------:R-:W-:-:S02]  /*82f0*/  FADD.FTZ R101, R67, R22 ;  /* 0x0000001643657221 */ /* 0x000fc40000010000 */
[----:B------:R-:W3:Y:S01]  /*8300*/  LDSM.16.MT88.4 R20, [R252+0xb800] ;  /* 0x00b80000fc14783b */ /* 0x000ee20000004200 */
[----:B------:R-:W-:Y:S02]  /*8310*/  FADD.FTZ R73, R73, R106 ;  /* 0x0000006a49497221 */ /* 0x000fe40000010000 */
[----:B------:R-:W-:Y:S01]  /*8320*/  FADD.FTZ R44, R44, R101 ;  /* 0x000000652c2c7221 */ /* 0x000fe20000010000 */
[----:B------:R-:W-:Y:S01]  /*8330*/  MUFU.EX2 R79, R110 ;  /* 0x0000006e004f7308 */ /* 0x000fe20000000800 */
[----:B------:R-:W-:Y:S01]  /*8340*/  HMMA.16816.F32 R148, R4, R18, R148 ;  /* 0x000000120494723c */ /* 0x000fe20000001894 */
[----:B------:R-:W-:Y:S02]  /*8350*/  FADD.FTZ R50, R50, R73 ;  /* 0x0000004932327221 */ /* 0x000fe40000010000 */
[----:B------:R-:W-:Y:S02]  /*8360*/  FADD.FTZ R46, R46, R75 ;  /* 0x0000004b2e2e7221 */ /* 0x000fe40000010000 */
[----:B------:R-:W-:-:S02]  /*8370*/  FADD.FTZ R43, R43, R44 ;  /* 0x0000002c2b2b7221 */ /* 0x000fc40000010000 */
[----:B------:R-:W5:Y:S01]  /*8380*/  MUFU.EX2 R80, R109 ;  /* 0x0000006d00507308 */ /* 0x000f620000000800 */
[C---:B-1----:R-:W-:Y:S01]  /*8390*/  HMMA.16816.F32 R168, R4.reuse, R12, R168 ;  /* 0x0000000c04a8723c */ /* 0x042fe200000018a8 */
[----:B------:R-:W-:Y:S02]  /*83a0*/  FADD.FTZ R49, R49, R50 ;  /* 0x0000003231317221 */ /* 0x000fe40000010000 */
[----:B------:R-:W-:Y:S02]  /*83b0*/  FADD.FTZ R45, R45, R46 ;  /* 0x0000002e2d2d7221 */ /* 0x000fe40000010000 */
[----:B------:R-:W-:Y:S02]  /*83c0*/  FADD.FTZ R42, R42, R49 ;  /* 0x000000312a2a7221 */ /* 0x000fe40000010000 */
[----:B------:R-:W-:Y:S01]  /*83d0*/  MUFU.EX2 R81, R108 ;  /* 0x0000006c00517308 */ /* 0x000fe20000000800 */
[----:B------:R-:W-:Y:S01]  /*83e0*/  HMMA.16816.F32 R172, R4, R14, R172 ;  /* 0x0000000e04ac723c */ /* 0x000fe200000018ac */
[----:B------:R-:W-:-:S06]  /*83f0*/  FADD.FTZ R40, R40, R45 ;  /* 0x0000002d28287221 */ /* 0x000fcc0000010000 */
[----:B------:R-:W1:Y:S01]  /*8400*/  MUFU.EX2 R82, R105 ;  /* 0x0000006900527308 */ /* 0x000e620000000800 */
[C---:B----4-:R-:W-:Y:S07]  /*8410*/  HMMA.16816.F32 R180, R4.reuse, R8, R180 ;  /* 0x0000000804b4723c */ /* 0x050fee00000018b4 */
[----:B------:R-:W-:Y:S01]  /*8420*/  MUFU.EX2 R74, R103 ;  /* 0x00000067004a7308 */ /* 0x000fe20000000800 */
[C---:B------:R-:W-:Y:S07]  /*8430*/  HMMA.16816.F32 R184, R4.reuse, R10, R184 ;  /* 0x0000000a04b8723c */ /* 0x040fee00000018b8 */
[----:B------:R-:W4:Y:S01]  /*8440*/  MUFU.EX2 R67, R100 ;  /* 0x0000006400437308 */ /* 0x000f220000000800 */
[C---:B------:R-:W-:Y:S07]  /*8450*/  HMMA.16816.F32 R188, R4.reuse, R24, R188 ;  /* 0x0000001804bc723c */ /* 0x040fee00000018bc */
[----:B------:R-:W3:Y:S01]  /*8460*/  MUFU.EX2 R70, R115 ;  /* 0x0000007300467308 */ /* 0x000ee20000000800 */
[----:B------:R-:W-:Y:S07]  /*8470*/  HMMA.16816.F32 R192, R4, R26, R192 ;  /* 0x0000001a04c0723c */ /* 0x000fee00000018c0 */
[----:B--2---:R-:W-:Y:S01]  /*8480*/  F2FP.PACK_AB R4, R76, R77 ;  /* 0x0000004d4c04723e */ /* 0x004fe200000000ff */
[----:B------:R-:W2:Y:S01]  /*8490*/  MUFU.EX2 R69, R112 ;  /* 0x0000007000457308 */ /* 0x000ea20000000800 */
[----:B-----5:R-:W-:-:S02]  /*84a0*/  F2FP.PACK_AB R5, R80, R79 ;  /* 0x0000004f5005723e */ /* 0x020fc400000000ff */
[----:B------:R-:W-:Y:S02]  /*84b0*/  F2FP.PACK_AB R6, R131, R78 ;  /* 0x0000004e8306723e */ /* 0x000fe400000000ff */
[----:B-1----:R-:W-:-:S07]  /*84c0*/  F2FP.PACK_AB R7, R82, R81 ;  /* 0x000000515207723e */ /* 0x002fce00000000ff */
[C---:B------:R-:W-:Y:S08]  /*84d0*/  HMMA.16816.F32 R132, R4.reuse, R16, R132 ;  /* 0x000000100484723c */ /* 0x040ff00000001884 */
[C---:B------:R-:W-:Y:S01]  /*84e0*/  HMMA.16816.F32 R144, R4.reuse, R18, R144 ;  /* 0x000000120490723c */ /* 0x040fe20000001890 */
[----:B------:R-:W1:Y:S07]  /*84f0*/  LDSM.16.MT88.4 R16, [R250+0xb800] ;  /* 0x00b80000fa10783b */ /* 0x000e6e0000004200 */
[C---:B------:R-:W-:Y:S08]  /*8500*/  HMMA.16816.F32 R136, R4.reuse, R12, R136 ;  /* 0x0000000c0488723c */ /* 0x040ff00000001888 */
[C---:B------:R-:W-:Y:S01]  /*8510*/  HMMA.16816.F32 R156, R4.reuse, R14, R156 ;  /* 0x0000000e049c723c */ /* 0x040fe2000000189c */
[----:B------:R-:W5:Y:S07]  /*8520*/  LDSM.16.MT88.4 R12, [R249+0xb800] ;  /* 0x00b80000f90c783b */ /* 0x000f6e0000004200 */
[C---:B------:R-:W-:Y:S08]  /*8530*/  HMMA.16816.F32 R152, R4.reuse, R8, R152 ;  /* 0x000000080498723c */ /* 0x040ff00000001898 */
[C---:B------:R-:W-:Y:S01]  /*8540*/  HMMA.16816.F32 R160, R4.reuse, R10, R160 ;  /* 0x0000000a04a0723c */ /* 0x040fe200000018a0 */
[----:B------:R-:W1:Y:S07]  /*8550*/  LDSM.16.MT88.4 R8, [R248+0xb800] ;  /* 0x00b80000f808783b */ /* 0x000e6e0000004200 */
[C---:B------:R-:W-:Y:S01]  /*8560*/  HMMA.16816.F32 R164, R4.reuse, R24, R164 ;  /* 0x0000001804a4723c */ /* 0x040fe200000018a4 */
[----:B------:R-:W1:Y:S06]  /*8570*/  MUFU.EX2 R25, R204 ;  /* 0x000000cc00197308 */ /* 0x000e6c0000000800 */
[----:B------:R-:W-:Y:S01]  /*8580*/  FADD.FTZ R24, R48, R71 ;  /* 0x0000004730187221 */ /* 0x000fe20000010000 */
[----:B------:R-:W-:Y:S01]  /*8590*/  HMMA.16816.F32 R176, R4, R26, R176 ;  /* 0x0000001a04b0723c */ /* 0x000fe200000018b0 */
[----:B------:R-:W1:Y:S02]  /*85a0*/  MUFU.EX2 R26, R123 ;  /* 0x0000007b001a7308 */ /* 0x000e640000000800 */
[----:B------:R-:W-:-:S04]  /*85b0*/  FADD.FTZ R24, R47, R24 ;  /* 0x000000182f187221 */ /* 0x000fc80000010000 */
[----:B----4-:R-:W-:Y:S01]  /*85c0*/  F2FP.PACK_AB R4, R67, R74 ;  /* 0x0000004a4304723e */ /* 0x010fe200000000ff */
[----:B------:R-:W-:Y:S01]  /*85d0*/  FADD.FTZ R41, R41, R24 ;  /* 0x0000001829297221 */ /* 0x000fe20000010000 */
[----:B------:R-:W-:Y:S01]  /*85e0*/  F2FP.PACK_AB R5, R97, R98 ;  /* 0x000000626105723e */ /* 0x000fe200000000ff */
[----:B------:R-:W-:Y:S01]  /*85f0*/  FADD.FTZ R24, R37, R42 ;  /* 0x0000002a25187221 */ /* 0x000fe20000010000 */
[----:B---3--:R-:W-:Y:S01]  /*8600*/  F2FP.PACK_AB R6, R70, R99 ;  /* 0x000000634606723e */ /* 0x008fe200000000ff */
        /* <DEDUP_REMOVED lines=11> */
[----:B------:R-:W-:Y:S02]  /*86c0*/  FADD.FTZ R57, R57, R58 ;  /* 0x0000003a39397221 */ /* 0x000fe40000010000 */
[----:B------:R-:W-:-:S02]  /*86d0*/  FADD.FTZ R60, R60, R61 ;  /* 0x0000003d3c3c7221 */ /* 0x000fc40000010000 */
[----:B------:R-:W-:Y:S02]  /*86e0*/  FADD.FTZ R56, R56, R57 ;  /* 0x0000003938387221 */ /* 0x000fe40000010000 */
[----:B------:R-:W-:Y:S01]  /*86f0*/  FADD.FTZ R59, R59, R60 ;  /* 0x0000003c3b3b7221 */ /* 0x000fe20000010000 */
[C---:B-1----:R-:W-:Y:S01]  /*8700*/  HMMA.16816.F32 R168, R4.reuse, R16, R168 ;  /* 0x0000001004a8723c */ /* 0x042fe200000018a8 */
        /* <DEDUP_REMOVED lines=9> */
[----:B-----5:R-:W-:Y:S01]  /*87a0*/  HMMA.16816.F32 R180, R4, R12, R180 ;  /* 0x0000000c04b4723c */ /* 0x020fe200000018b4 */
        /* <DEDUP_REMOVED lines=18> */
[----:B------:R-:W-:Y:S01]  /*88d0*/  FADD.FTZ R4, R38, R43 ;  /* 0x0000002b26047221 */ /* 0x000fe20000010000 */
[----:B------:R-:W-:Y:S01]  /*88e0*/  F2FP.PACK_AB R5, R90, R93 ;  /* 0x0000005d5a05723e */ /* 0x000fe200000000ff */
[----:B------:R-:W-:Y:S01]  /*88f0*/  FADD.FTZ R38, R35, R40 ;  /* 0x0000002823267221 */ /* 0x000fe20000010000 */
[----:B------:R-:W-:Y:S01]  /*8900*/  F2FP.PACK_AB R6, R25, R128 ;  /* 0x000000801906723e */ /* 0x000fe200000000ff */
[----:B------:R-:W-:Y:S01]  /*8910*/  FADD.FTZ R39, R39, R4 ;  /* 0x0000000427277221 */ /* 0x000fe20000010000 */
[----:B------:R-:W-:Y:S01]  /*8920*/  F2FP.PACK_AB R4, R129, R130 ;  /* 0x000000828104723e */ /* 0x000fe200000000ff */
[----:B------:R-:W-:Y:S01]  /*8930*/  FADD.FTZ R29, R29, R38 ;  /* 0x000000261d1d7221 */ /* 0x000fe20000010000 */
[----:B------:R-:W-:Y:S01]  /*8940*/  F2FP.PACK_AB R7, R26, R87 ;  /* 0x000000571a07723e */ /* 0x000fe200000000ff */
[----:B------:R-:W-:Y:S02]  /*8950*/  FADD.FTZ R39, R34, R39 ;  /* 0x0000002722277221 */ /* 0x000fe40000010000 */
[----:B------:R-:W-:-:S02]  /*8960*/  FADD.FTZ R29, R28, R29 ;  /* 0x0000001d1c1d7221 */ /* 0x000fc40000010000 */
[----:B------:R-:W-:Y:S02]  /*8970*/  FADD.FTZ R66, R66, R39 ;  /* 0x0000002742427221 */ /* 0x000fe40000010000 */
        /* <DEDUP_REMOVED lines=52> */
[----:B------:R-:W-:Y:S01]  /*8cc0*/  FADD.FTZ R96, R96, R97 ;  /* 0x0000006160607221 */ /* 0x000fe20000010000 */
[----:B------:R1:W-:Y:S01]  /*8cd0*/  STL [R1+0x64], R4 ;  /* 0x0000640401007387 */ /* 0x0003e20000100800 */
[----:B------:R-:W-:Y:S02]  /*8ce0*/  FADD.FTZ R99, R99, R74 ;  /* 0x0000004a63637221 */ /* 0x000fe40000010000 */
[----:B------:R-:W-:Y:S02]  /*8cf0*/  FADD.FTZ R6, R26, R87 ;  /* 0x000000571a067221 */ /* 0x000fe40000010000 */
[----:B------:R-:W-:-:S03]  /*8d00*/  FADD.FTZ R5, R70, R99 ;  /* 0x0000006346057221 */ /* 0x000fc60000010000 */
[----:B------:R2:W-:Y:S01]  /*8d10*/  STL [R1+0x58], R6 ;  /* 0x0000580601007387 */ /* 0x0005e20000100800 */
[----:B-1----:R-:W-:-:S05]  /*8d20*/  FADD.FTZ R4, R69, R96 ;  /* 0x0000006045047221 */ /* 0x002fca0000010000 */
[----:B------:R2:W-:Y:S04]  /*8d30*/  STL [R1+0x5c], R4 ;  /* 0x00005c0401007387 */ /* 0x0005e80000100800 */
[----:B------:R2:W-:Y:S01]  /*8d40*/  STL [R1+0x60], R5 ;  /* 0x0000600501007387 */ /* 0x0005e20000100800 */
[----:B------:R-:W-:Y:S05]  /*8d50*/  @!P0 BRA `(.L_x_251) ;  /* 0x0000660000008947 */ /* 0x000fea0003800000 */
[----:B------:R-:W-:Y:S01]  /*8d60*/  ISETP.GE.AND P0, PT, R242, c[0x0][0x220], PT ;  /* 0x00008800f2007a0c */ /* 0x000fe20003f06270 */
[----:B------:R-:W-:Y:S01]  /*8d70*/  IMAD.MOV.U32 R199, RZ, RZ, R2 ;  /* 0x000000ffffc77224 */ /* 0x000fe200078e0002 */
[----:B--2---:R-:W-:Y:S01]  /*8d80*/  MOV R4, c[0x0][0x1a4] ;  /* 0x0000690000047a02 */ /* 0x004fe20000000f00 */
[----:B------:R-:W-:Y:S01]  /*8d90*/  ULDC.64 UR4, c[0x0][0x1a0] ;  /* 0x0000680000047ab9 */ /* 0x000fe20000000a00 */
[----:B------:R-:W-:Y:S01]  /*8da0*/  MOV R196, R3 ;  /* 0x0000000300c47202 */ /* 0x000fe20000000f00 */
[----:B------:R-:W-:Y:S01]  /*8db0*/  IMAD.MOV.U32 R3, RZ, RZ, c[0x0][0x1a4] ;  /* 0x00006900ff037624 */ /* 0x000fe200078e00ff */
[----:B------:R-:W-:Y:S01]  /*8dc0*/  MOV R197, R0 ;  /* 0x0000000000c57202 */ /* 0x000fe20000000f00 */
[----:B------:R-:W-:Y:S01]  /*8dd0*/  USHF.L.U64.HI UR6, UR4, 0x4, UR5 ;  /* 0x0000000404067899 */ /* 0x000fe20008010205 */
[----:B------:R-:W-:Y:S01]  /*8de0*/  MOV R0, c[0x0][0x1a4] ;  /* 0x0000690000007a02 */ /* 0x000fe20000000f00 */
[----:B------:R-:W-:Y:S01]  /*8df0*/  USHF.L.U32 UR11, UR4, 0x4, URZ ;  /* 0x00000004040b7899 */ /* 0x000fe2000800063f */
[----:B------:R-:W-:Y:S01]  /*8e00*/  MOV R2, c[0x0][0x1a4] ;  /* 0x0000690000027a02 */ /* 0x000fe20000000f00 */
[----:B------:R-:W-:Y:S01]  /*8e10*/  ULEA.HI.SX32 UR8, UR8, 0xfffffffe, 0x19 ;  /* 0xfffffffe08087891 */ /* 0x000fe2000f8fca3f */
[----:B------:R-:W-:Y:S01]  /*8e20*/  MOV R201, R68 ;  /* 0x0000004400c97202 */ /* 0x000fe20000000f00 */
[----:B------:R-:W-:Y:S01]  /*8e30*/  @!P0 IMAD R4, R4, 0x30, RZ ;  /* 0x0000003004048824 */ /* 0x000fe200078e02ff */
[----:B------:R-:W-:Y:S01]  /*8e40*/  ULDC.64 UR4, c[0x0][0x1a0] ;  /* 0x0000680000047ab9 */ /* 0x000fe20000000a00 */
[----:B------:R-:W-:-:S02]  /*8e50*/  @!P0 IMAD R3, R3, 0x50, RZ ;  /* 0x0000005003038824 */ /* 0x000fc400078e02ff */
[----:B------:R-:W-:Y:S01]  /*8e60*/  @!P0 IMAD R0, R0, 0x70, RZ ;  /* 0x0000007000008824 */ /* 0x000fe200078e02ff */
[----:B------:R1:W-:Y:S01]  /*8e70*/  @!P0 STL [R1+0x54], R4 ;  /* 0x0000540401008387 */ /* 0x0003e20000100800 */
[----:B------:R-:W-:-:S03]  /*8e80*/  @!P0 IMAD R2, R2, 0x60, RZ ;  /* 0x0000006002028824 */ /* 0x000fc600078e02ff */
[----:B------:R1:W-:Y:S04]  /*8e90*/  @!P0 STL [R1+0x50], R3 ;  /* 0x0000500301008387 */ /* 0x0003e80000100800 */
[----:B------:R1:W-:Y:S04]  /*8ea0*/  @!P0 STL [R1+0x48], R0 ;  /* 0x0000480001008387 */ /* 0x0003e80000100800 */
[----:B------:R1:W-:Y:S01]  /*8eb0*/  @!P0 STL [R1+0x4c], R2 ;  /* 0x00004c0201008387 */ /* 0x0003e20000100800 */
[----:B------:R-:W-:Y:S05]  /*8ec0*/  BRA `(.L_x_252) ;  /* 0x00000a3000007947 */ /* 0x000fea0003800000 */
.L_x_254:
[----:B------:R-:W-:Y:S01]  /*8ed0*/  IMAD.U32 R2, RZ, RZ, UR8 ;  /* 0x00000008ff027e24 */ /* 0x000fe2000f8e00ff */
[----:B------:R-:W2:Y:S01]  /*8ee0*/  LDL.64 R212, [R1+0x28] ;  /* 0x0000280001d47983 */ /* 0x000ea20000100a00 */
[----:B------:R-:W-:Y:S02]  /*8ef0*/  IMAD.U32 R3, RZ, RZ, UR8 ;  /* 0x00000008ff037e24 */ /* 0x000fe4000f8e00ff */
[----:B------:R-:W-:Y:S01]  /*8f00*/  IMAD.U32 R6, RZ, RZ, UR8 ;  /* 0x00000008ff067e24 */ /* 0x000fe2000f8e00ff */
[----:B------:R-:W-:Y:S01]  /*8f10*/  @!P0 IADD3 R2, R2, -0x1, RZ ;  /* 0xffffffff02028810 */ /* 0x000fe20007ffe0ff */
[----:B------:R-:W3:Y:S01]  /*8f20*/  LDL.64 R214, [R1+0x30] ;  /* 0x0000300001d67983 */ /* 0x000ee20000100a00 */
[----:B------:R-:W-:Y:S02]  /*8f30*/  @!P0 IADD3 R3, R3, -0x1, RZ ;  /* 0xffffffff03038810 */ /* 0x000fe40007ffe0ff */
[----:B------:R-:W-:Y:S01]  /*8f40*/  @!P0 SHF.R.S32.HI R7, RZ, 0x1f, R2 ;  /* 0x0000001fff078819 */ /* 0x000fe20000011402 */
[----:B------:R-:W-:Y:S01]  /*8f50*/  @!P0 IMAD.WIDE.U32 R68, R2, c[0x0][0x198], RZ ;  /* 0x0000660002448a25 */ /* 0x000fe200078e00ff */
[----:B------:R-:W4:Y:S01]  /*8f60*/  LDL R216, [R1+0x1c] ;  /* 0x00001c0001d87983 */ /* 0x000f220000100800 */
[----:B------:R-:W-:Y:S02]  /*8f70*/  @!P0 SHF.R.S32.HI R0, RZ, 0x1f, R3 ;  /* 0x0000001fff008819 */ /* 0x000fe40000011403 */
[----:B------:R-:W-:Y:S01]  /*8f80*/  @!P0 IMAD R7, R7, c[0x0][0x198], RZ ;  /* 0x0000660007078a24 */ /* 0x000fe200078e02ff */
[----:B------:R-:W-:Y:S01]  /*8f90*/  @!P0 IADD3 R6, R6, -0x1, RZ ;  /* 0xffffffff06068810 */ /* 0x000fe20007ffe0ff */
[----:B------:R-:W-:Y:S04]  /*8fa0*/  @!P0 IMAD.WIDE.U32 R86, R3, c[0x0][0x198], RZ ;  /* 0x0000660003568a25 */ /* 0x000fe800078e00ff */
[----:B------:R-:W-:Y:S02]  /*8fb0*/  @!P0 IMAD R7, R2, c[0x0][0x19c], R7 ;  /* 0x0000670002078a24 */ /* 0x000fe400078e0207 */
[----:B------:R-:W-:Y:S02]  /*8fc0*/  @!P0 IMAD R0, R0, c[0x0][0x198], RZ ;  /* 0x0000660000008a24 */ /* 0x000fe400078e02ff */
[----:B------:R-:W-:Y:S02]  /*8fd0*/  @!P0 IMAD.IADD R7, R69, 0x1, R7 ;  /* 0x0000000145078824 */ /* 0x000fe400078e0207 */
[----:B------:R-:W-:Y:S01]  /*8fe0*/  @!P0 IMAD R0, R3, c[0x0][0x19c], R0 ;  /* 0x0000670003008a24 */ /* 0x000fe200078e0200 */
[----:B------:R-:W-:Y:S03]  /*8ff0*/  @!P0 SHF.R.S32.HI R3, RZ, 0x1f, R6 ;  /* 0x0000001fff038819 */ /* 0x000fe60000011406 */
[----:B------:R-:W-:Y:S02]  /*9000*/  @!P0 IMAD.IADD R0, R87, 0x1, R0 ;  /* 0x0000000157008824 */ /* 0x000fe400078e0200 */
[----:B------:R-:W-:Y:S04]  /*9010*/  @!P0 IMAD R3, R3, c[0x0][0x198], RZ ;  /* 0x0000660003038a24 */ /* 0x000fe800078e02ff */
[----:B------:R-:W-:Y:S01]  /*9020*/  @!P0 IMAD R3, R6, c[0x0][0x19c], R3 ;  /* 0x0000670006038a24 */ /* 0x000fe200078e0203 */
[----:B----4-:R1:W-:Y:S01]  /*9030*/  @P0 STS.128 [R216+0x4000], RZ ;  /* 0x004000ffd8000388 */ /* 0x0103e20000000c00 */
[CC--:B--2---:R-:W-:Y:S04]  /*9040*/  @!P0 LEA R8, P2, R68.reuse, R212.reuse, 0x7 ;  /* 0x000000d444088211 */ /* 0x0c4fe800078438ff */
[-C--:B---3--:R-:W-:Y:S02]  /*9050*/  @!P0 LEA.HI.X R7, R68, R215.reuse, R7, 0x7, P2 ;  /* 0x000000d744078211 */ /* 0x088fe400010f3c07 */
[CC--:B------:R-:W-:Y:S04]  /*9060*/  @!P0 LEA R2, P2, R86.reuse, R212.reuse, 0x7 ;  /* 0x000000d456028211 */ /* 0x0c0fe800078438ff */
[----:B------:R-:W-:Y:S02]  /*9070*/  @!P0 LEA.HI.X R0, R86, R215, R0, 0x7, P2 ;  /* 0x000000d756008211 */ /* 0x000fe400010f3c00 */
[----:B------:R-:W-:Y:S02]  /*9080*/  @!P0 LEA R68, P2, R8, c[0x0][0x168], 0x1 ;  /* 0x00005a0008448a11 */ /* 0x000fe400078408ff */
[----:B------:R-:W-:Y:S02]  /*9090*/  @!P0 IADD3 R2, P3, R2, UR20, RZ ;  /* 0x0000001402028c10 */ /* 0x000fe4000ff7e0ff */
[----:B------:R-:W-:Y:S01]  /*90a0*/  @!P0 LEA.HI.X R69, R8, c[0x0][0x16c], R7, 0x1, P2 ;  /* 0x00005b0008458a11 */ /* 0x000fe200010f0c07 */
[----:B------:R-:W-:Y:S04]  /*90b0*/  @!P0 IMAD.WIDE.U32 R6, R6, c[0x0][0x198], RZ ;  /* 0x0000660006068a25 */ /* 0x000fe800078e00ff */
[----:B------:R-:W-:Y:S01]  /*90c0*/  @!PT LDS RZ, [RZ] ;  /* 0x00000000fffff984 */ /* 0x000fe20000000800 */
[----:B------:R-:W-:Y:S01]  /*90d0*/  @!PT LDS RZ, [RZ] ;  /* 0x00000000fffff984 */ /* 0x000fe20000000800 */
[----:B------:R-:W-:Y:S01]  /*90e0*/  @!PT LDS RZ, [RZ] ;  /* 0x00000000fffff984 */ /* 0x000fe20000000800 */
[----:B------:R2:W-:Y:S01]  /*90f0*/  @!P0 LDGSTS.E.BYPASS.LTC128B.128 [R216+0x4000], [R68.64] ;  /* 0x0400000044d88fae */ /* 0x0005e2000b901d52 */
[-C--:B------:R-:W-:Y:S02]  /*9100*/  @!P0 LEA R8, P2, R6, R212.reuse, 0x7 ;  /* 0x000000d406088211 */ /* 0x080fe400078438ff */
[----:B------:R-:W-:Y:S02]  /*9110*/  @!P0 IADD3 R3, R7, R3, RZ ;  /* 0x0000000307038210 */ /* 0x000fe40007ffe0ff */
[----:B------:R-:W-:Y:S01]  /*9120*/  @!P0 IADD3.X R7, R0, UR9, RZ, P3, !PT ;  /* 0x0000000900078c10 */ /* 0x000fe20009ffe4ff */
[----:B------:R-:W-:Y:S01]  /*9130*/  IMAD.U32 R0, RZ, RZ, UR8 ;  /* 0x00000008ff007e24 */ /* 0x000fe2000f8e00ff */
[-C--:B------:R-:W-:Y:S01]  /*9140*/  @!P0 LEA.HI.X R9, R6, R215.reuse, R3, 0x7, P2 ;  /* 0x000000d706098211 */ /* 0x080fe200010f3c03 */
[----:B------:R-:W-:Y:S01]  /*9150*/  @!P0 IMAD.MOV.U32 R3, RZ, RZ, c[0x0][0x198] ;  /* 0x00006600ff038624 */ /* 0x000fe200078e00ff */
[----:B------:R1:W-:Y:S01]  /*9160*/  @P0 STS.128 [R216+0x4800], RZ ;  /* 0x004800ffd8000388 */ /* 0x0003e20000000c00 */
[----:B------:R-:W-:Y:S01]  /*9170*/  @!P0 IMAD.MOV.U32 R6, RZ, RZ, c[0x0][0x19c] ;  /* 0x00006700ff068624 */ /* 0x000fe200078e00ff */
[----:B------:R-:W-:Y:S01]  /*9180*/  @!P0 IADD3 R0, R0, -0x1, RZ ;  /* 0xffffffff00008810 */ /* 0x000fe20007ffe0ff */
[----:B------:R-:W-:Y:S04]  /*9190*/  @!P0 IMAD.WIDE.U32 R8, R3, 0x30, R8 ;  /* 0x0000003003088825 */ /* 0x000fe800078e0008 */
[----:B------:R-:W-:Y:S01]  /*91a0*/  @!P0 IMAD R6, R6, 0x30, RZ ;  /* 0x0000003006068824 */ /* 0x000fe200078e02ff */
[----:B------:R-:W-:Y:S01]  /*91b0*/  @!P0 LEA R86, P2, R8, c[0x0][0x168], 0x1 ;  /* 0x00005a0008568a11 */ /* 0x000fe200078408ff */
[----:B------:R-:W-:Y:S02]  /*91c0*/  IMAD.U32 R3, RZ, RZ, UR8 ;  /* 0x00000008ff037e24 */ /* 0x000fe4000f8e00ff */
[----:B------:R-:W-:Y:S03]  /*91d0*/  @!P0 IMAD.IADD R6, R6, 0x1, R9 ;  /* 0x0000000106068824 */ /* 0x000fe600078e0209 */
[----:B------:R-:W-:Y:S02]  /*91e0*/  @!P0 IADD3 R3, R3, -0x1, RZ ;  /* 0xffffffff03038810 */ /* 0x000fe40007ffe0ff */
[----:B------:R-:W-:Y:S02]  /*91f0*/  @!P0 LEA.HI.X R87, R8, c[0x0][0x16c], R6, 0x1, P2 ;  /* 0x00005b0008578a11 */ /* 0x000fe400010f0c06 */
[C---:B--2---:R-:W-:Y:S02]  /*9200*/  @!P0 LEA R68, P2, R2.reuse, c[0x0][0x168], 0x1 ;  /* 0x00005a0002448a11 */ /* 0x044fe400078408ff */
        /* <DEDUP_REMOVED lines=12> */
[----:B------:R-:W-:Y:S03]  /*92d0*/  @!P0 IMAD.MOV.U32 R3, RZ, RZ, c[0x0][0x198] ;  /* 0x00006600ff038624 */ /* 0x000fe600078e00ff */
[-C--:B------:R-:W-:Y:S01]  /*92e0*/  @!P0 LEA.HI.X R6, R2, R215.reuse, R6, 0x7, P2 ;  /* 0x000000d702068211 */ /* 0x080fe200010f3c06 */
[----:B------:R-:W-:Y:S01]  /*92f0*/  @!P0 IMAD.MOV.U32 R2, RZ, RZ, c[0x0][0x19c] ;  /* 0x00006700ff028624 */ /* 0x000fe200078e00ff */
[C---:B------:R-:W-:Y:S04]  /*9300*/  @!P0 LEA R7, P2, R3.reuse, R8, 0x5 ;  /* 0x0000000803078211 */ /* 0x040fe800078428ff */
[----:B------:R-:W-:Y:S02]  /*9310*/  @!P0 LEA.HI.X R2, R3, R6, R2, 0x5, P2 ;  /* 0x0000000603028211 */ /* 0x000fe400010f2c02 */
[----:B------:R-:W-:Y:S02]  /*9320*/  @!P0 SHF.R.S32.HI R3, RZ, 0x1f, R0 ;  /* 0x0000001fff038819 */ /* 0x000fe40000011400 */
[C---:B------:R-:W-:Y:S01]  /*9330*/  @!P0 LEA R8, P2, R7.reuse, c[0x0][0x168], 0x1 ;  /* 0x00005a0007088a11 */ /* 0x040fe200078408ff */
[----:B--2---:R-:W-:Y:S03]  /*9340*/  @!P0 IMAD.WIDE.U32 R68, R0, c[0x0][0x198], RZ ;  /* 0x0000660000448a25 */ /* 0x004fe600078e00ff */
[----:B------:R-:W-:Y:S01]  /*9350*/  @!P0 LEA.HI.X R9, R7, c[0x0][0x16c], R2, 0x1, P2 ;  /* 0x00005b0007098a11 */ /* 0x000fe200010f0c02 */
[----:B------:R-:W-:Y:S01]  /*9360*/  @!P0 IMAD R3, R3, c[0x0][0x198], RZ ;  /* 0x0000660003038a24 */ /* 0x000fe200078e02ff */
[-C--:B------:R-:W-:Y:S01]  /*9370*/  @!P0 LEA R6, P2, R68, R212.reuse, 0x7 ;  /* 0x000000d444068211 */ /* 0x080fe200078438ff */
[----:B------:R-:W-:Y:S02]  /*9380*/  @!P0 IMAD.MOV.U32 R2, RZ, RZ, c[0x0][0x19c] ;  /* 0x00006700ff028624 */ /* 0x000fe400078e00ff */
[----:B------:R-:W-:Y:S01]  /*9390*/  @!PT LDS RZ, [RZ] ;  /* 0x00000000fffff984 */ /* 0x000fe20000000800 */
[----:B------:R-:W-:Y:S01]  /*93a0*/  @!PT LDS RZ, [RZ] ;  /* 0x00000000fffff984 */ /* 0x000fe20000000800 */
[----:B------:R-:W-:Y:S01]  /*93b0*/  @!PT LDS RZ, [RZ] ;  /* 0x00000000fffff984 */ /* 0x000fe20000000800 */
[----:B------:R2:W-:Y:S01]  /*93c0*/  @!P0 LDGSTS.E.BYPASS.LTC128B.128 [R216+0x5000], [R8.64] ;  /* 0x0500000008d88fae */ /* 0x0005e2000b901d52 */
[----:B------:R-:W-:Y:S01]  /*93d0*/  @!P0 IMAD R3, R0, c[0x0][0x19c], R3 ;  /* 0x0000670000038a24 */ /* 0x000fe200078e0203 */
[----:B------:R-:W-:Y:S01]  /*93e0*/  @!P0 MOV R0, c[0x0][0x198] ;  /* 0x0000660000008a02 */ /* 0x000fe20000000f00 */
[----:B------:R-:W-:Y:S02]  /*93f0*/  @!P0 IMAD R2, R2, 0x50, RZ ;  /* 0x0000005002028824 */ /* 0x000fe400078e02ff */
[----:B------:R-:W-:Y:S01]  /*9400*/  @!P0 IMAD.IADD R3, R69, 0x1, R3 ;  /* 0x0000000145038824 */ /* 0x000fe200078e0203 */
[----:B------:R1:W-:Y:S04]  /*9410*/  @P0 STS.128 [R216+0x5800], RZ ;  /* 0x005800ffd8000388 */ /* 0x0003e80000000c00 */
[-C--:B------:R-:W-:Y:S01]  /*9420*/  @!P0 LEA.HI.X R7, R68, R215.reuse, R3, 0x7, P2 ;  /* 0x000000d744078211 */ /* 0x080fe200010f3c03 */
[----:B------:R-:W-:Y:S01]  /*9430*/  IMAD.U32 R3, RZ, RZ, UR8 ;  /* 0x00000008ff037e24 */ /* 0x000fe2000f8e00ff */
[----:B------:R-:W-:Y:S01]  /*9440*/  @!PT LDS RZ, [RZ] ;  /* 0x00000000fffff984 */ /* 0x000fe20000000800 */
[----:B------:R-:W-:Y:S01]  /*9450*/  @!PT LDS RZ, [RZ] ;  /* 0x00000000fffff984 */ /* 0x000fe20000000800 */
[----:B------:R-:W-:Y:S01]  /*9460*/  @!PT LDS RZ, [RZ] ;  /* 0x00000000fffff984 */ /* 0x000fe20000000800 */
[----:B------:R3:W-:Y:S03]  /*9470*/  @!P0 LDGSTS.E.BYPASS.LTC128B.128 [R216+0x5800], [R86.64] ;  /* 0x0580000056d88fae */ /* 0x0007e6000b901d52 */
[----:B------:R-:W-:Y:S01]  /*9480*/  @!P0 IMAD.WIDE.U32 R6, R0, 0x50, R6 ;  /* 0x0000005000068825 */ /* 0x000fe200078e0006 */
[----:B------:R-:W-:Y:S01]  /*9490*/  @!P0 IADD3 R3, R3, -0x1, RZ ;  /* 0xffffffff03038810 */ /* 0x000fe20007ffe0ff */
[----:B------:R1:W-:Y:S02]  /*94a0*/  @P0 STS.128 [R216+0x6000], RZ ;  /* 0x006000ffd8000388 */ /* 0x0003e40000000c00 */
[----:B------:R-:W-:Y:S01]  /*94b0*/  IMAD.U32 R0, RZ, RZ, UR8 ;  /* 0x00000008ff007e24 */ /* 0x000fe2000f8e00ff */
[----:B------:R-:W-:Y:S01]  /*94c0*/  @!P0 LEA R68, P2, R6, c[0x0][0x168], 0x1 ;  /* 0x00005a0006448a11 */ /* 0x000fe200078408ff */
[----:B------:R-:W-:Y:S03]  /*94d0*/  @!P0 IMAD.IADD R2, R2, 0x1, R7 ;  /* 0x0000000102028824 */ /* 0x000fe600078e0207 */
[----:B------:R-:W-:Y:S02]  /*94e0*/  @!P0 IADD3 R0, R0, -0x1, RZ ;  /* 0xffffffff00008810 */ /* 0x000fe40007ffe0ff */
[----:B------:R-:W-:Y:S02]  /*94f0*/  @!P0 LEA.HI.X R69, R6, c[0x0][0x16c], R2, 0x1, P2 ;  /* 0x00005b0006458a11 */ /* 0x000fe400010f0c02 */
[----:B------:R-:W-:Y:S01]  /*9500*/  @!P0 SHF.R.S32.HI R2, RZ, 0x1f, R0 ;  /* 0x0000001fff028819 */ /* 0x000fe20000011400 */
[----:B--2---:R-:W-:Y:S04]  /*9510*/  @!P0 IMAD.WIDE.U32 R8, R0, c[0x0][0x198], RZ ;  /* 0x0000660000088a25 */ /* 0x004fe800078e00ff */
[----:B------:R-:W-:Y:S01]  /*9520*/  @!P0 IMAD R2, R2, c[0x0][0x198], RZ ;  /* 0x0000660002028a24 */ /* 0x000fe200078e02ff */
[-C--:B------:R-:W-:Y:S03]  /*9530*/  @!P0 LEA R6, P2, R8, R212.reuse, 0x7 ;  /* 0x000000d408068211 */ /* 0x080fe600078438ff */
[----:B------:R-:W-:Y:S02]  /*9540*/  @!P0 IMAD R2, R0, c[0x0][0x19c], R2 ;  /* 0x0000670000028a24 */ /* 0x000fe400078e0202 */
[----:B------:R-:W-:Y:S02]  /*9550*/  @!P0 IMAD.MOV.U32 R0, RZ, RZ, c[0x0][0x19c] ;  /* 0x00006700ff008624 */ /* 0x000fe400078e00ff */
[----:B------:R-:W-:Y:S02]  /*9560*/  @!P0 IMAD.IADD R2, R9, 0x1, R2 ;  /* 0x0000000109028824 */ /* 0x000fe400078e0202 */
[----:B------:R-:W-:Y:S03]  /*9570*/  @!P0 IMAD R0, R0, 0x60, RZ ;  /* 0x0000006000008824 */ /* 0x000fe600078e02ff */
[-C--:B------:R-:W-:Y:S02]  /*9580*/  @!P0 LEA.HI.X R7, R8, R215.reuse, R2, 0x7, P2 ;  /* 0x000000d708078211 */ /* 0x080fe400010f3c02 */
[----:B------:R-:W-:Y:S05]  /*9590*/  @!P0 MOV R2, c[0x0][0x198] ;  /* 0x0000660000028a02 */ /* 0x000fea0000000f00 */
[----:B------:R-:W-:Y:S04]  /*95a0*/  @!P0 IMAD.WIDE.U32 R6, R2, 0x60, R6 ;  /* 0x0000006002068825 */ /* 0x000fe800078e0006 */
[----:B------:R-:W-:Y:S01]  /*95b0*/  @!P0 IMAD.IADD R0, R0, 0x1, R7 ;  /* 0x0000000100008824 */ /* 0x000fe200078e0207 */
[C---:B------:R-:W-:Y:S04]  /*95c0*/  @!P0 LEA R8, P2, R6.reuse, c[0x0][0x168], 0x1 ;  /* 0x00005a0006088a11 */ /* 0x040fe800078408ff */
[----:B------:R-:W-:Y:S02]  /*95d0*/  @!P0 LEA.HI.X R9, R6, c[0x0][0x16c], R0, 0x1, P2 ;  /* 0x00005b0006098a11 */ /* 0x000fe400010f0c00 */
[----:B------:R-:W-:Y:S05]  /*95e0*/  @!P0 SHF.R.S32.HI R0, RZ, 0x1f, R3 ;  /* 0x0000001fff008819 */ /* 0x000fea0000011403 */
[----:B------:R-:W-:Y:S04]  /*95f0*/  @!P0 IMAD R0, R0, c[0x0][0x198], RZ ;  /* 0x0000660000008a24 */ /* 0x000fe800078e02ff */
[C---:B------:R-:W-:Y:S02]  /*9600*/  @!P0 IMAD R0, R3.reuse, c[0x0][0x19c], R0 ;  /* 0x0000670003008a24 */ /* 0x040fe400078e0200 */
[----:B------:R-:W-:Y:S04]  /*9610*/  @!P0 IMAD.WIDE.U32 R2, R3, c[0x0][0x198], RZ ;  /* 0x0000660003028a25 */ /* 0x000fe800078e00ff */
[----:B------:R-:W-:Y:S01]  /*9620*/  @!P0 IMAD.IADD R0, R3, 0x1, R0 ;  /* 0x0000000103008824 */ /* 0x000fe200078e0200 */
[C---:B------:R-:W-:Y:S02]  /*9630*/  @!P0 LEA R6, P2, R2.reuse, R212, 0x7 ;  /* 0x000000d402068211 */ /* 0x040fe400078438ff */
[----:B------:R-:W-:Y:S02]  /*9640*/  @!P0 MOV R3, c[0x0][0x198] ;  /* 0x0000660000038a02 */ /* 0x000fe40000000f00 */
[-C--:B------:R-:W-:Y:S01]  /*9650*/  @!P0 LEA.HI.X R2, R2, R215.reuse, R0, 0x7, P2 ;  /* 0x000000d702028211 */ /* 0x080fe200010f3c00 */
[----:B------:R-:W-:Y:S01]  /*9660*/  @!P0 IMAD.MOV.U32 R0, RZ, RZ, c[0x0][0x19c] ;  /* 0x00006700ff008624 */ /* 0x000fe200078e00ff */
[C---:B------:R-:W-:Y:S04]  /*9670*/  @!P0 LEA R6, P2, R3.reuse, R6, 0x6 ;  /* 0x0000000603068211 */ /* 0x040fe800078430ff */
[----:B------:R-:W-:Y:S02]  /*9680*/  @!P0 LEA.HI.X R3, R3, R2, R0, 0x6, P2 ;  /* 0x0000000203038211 */ /* 0x000fe400010f3400 */
[C---:B---3--:R-:W-:Y:S04]  /*9690*/  @!P0 LEA R86, P2, R6.reuse, c[0x0][0x168], 0x1 ;  /* 0x00005a0006568a11 */ /* 0x048fe800078408ff */
        /* <DEDUP_REMOVED lines=21> */
[----:B------:R-:W-:Y:S01]  /*97f0*/  @!P0 IMAD.IADD R0, R3, 0x1, R0 ;  /* 0x0000000103008824 */ /* 0x000fe200078e0200 */
[C---:B------:R-:W-:Y:S02]  /*9800*/  @!P0 LEA R6, P2, R2.reuse, R212, 0x7 ;  /* 0x000000d402068211 */ /* 0x040fe400078438ff */
[----:B------:R1:W-:Y:S02]  /*9810*/  @P0 STS.128 [R216+0x7800], RZ ;  /* 0x007800ffd8000388 */ /* 0x0003e40000000c00 */
[----:B------:R-:W-:Y:S01]  /*9820*/  @!P0 LEA.HI.X R7, R2, R215, R0, 0x7, P2 ;  /* 0x000000d702078211 */ /* 0x000fe200010f3c00 */
[----:B------:R-:W-:Y:S01]  /*9830*/  @!P0 IMAD.MOV.U32 R0, RZ, RZ, c[0x0][0x19c] ;  /* 0x00006700ff008624 */ /* 0x000fe200078e00ff */
[----:B------:R-:W-:Y:S03]  /*9840*/  @!P0 MOV R2, c[0x0][0x198] ;  /* 0x0000660000028a02 */ /* 0x000fe60000000f00 */
[----:B------:R-:W-:Y:S02]  /*9850*/  @!P0 IMAD R0, R0, 0x70, RZ ;  /* 0x0000007000008824 */ /* 0x000fe400078e02ff */
[----:B------:R-:W-:Y:S04]  /*9860*/  @!P0 IMAD.WIDE.U32 R6, R2, 0x70, R6 ;  /* 0x0000007002068825 */ /* 0x000fe800078e0006 */
[----:B------:R-:W-:Y:S01]  /*9870*/  @!P0 IMAD.IADD R0, R0, 0x1, R7 ;  /* 0x0000000100008824 */ /* 0x000fe200078e0207 */
[C---:B--2---:R-:W-:Y:S04]  /*9880*/  @!P0 LEA R86, P2, R6.reuse, c[0x0][0x168], 0x1 ;  /* 0x00005a0006568a11 */ /* 0x044fe800078408ff */
[----:B------:R-:W-:Y:S05]  /*9890*/  @!P0 LEA.HI.X R87, R6, c[0x0][0x16c], R0, 0x1, P2 ;  /* 0x00005b0006578a11 */ /* 0x000fea00010f0c00 */
[----:B------:R-:W-:Y:S01]  /*98a0*/  @!PT LDS RZ, [RZ] ;  /* 0x00000000fffff984 */ /* 0x000fe20000000800 */
[----:B------:R-:W-:Y:S01]  /*98b0*/  @!PT LDS RZ, [RZ] ;  /* 0x00000000fffff984 */ /* 0x000fe20000000800 */
[----:B------:R-:W-:Y:S01]  /*98c0*/  @!PT LDS RZ, [RZ] ;  /* 0x00000000fffff984 */ /* 0x000fe20000000800 */
[----:B------:R1:W-:Y:S05]  /*98d0*/  @!P0 LDGSTS.E.BYPASS.LTC128B.128 [R216+0x7800], [R86.64] ;  /* 0x0780000056d88fae */ /* 0x0003ea000b901d52 */
[----:B------:R-:W0:Y:S01]  /*98e0*/  LDGDEPBAR ;  /* 0x00000000000079af */ /* 0x000e220000000000 */
[----:B------:R-:W-:-:S05]  /*98f0*/  BRA `(.L_x_253) ;  /* 0x0000216000007947 */ /* 0x000fca0003800000 */
.L_x_252:
[----:B------:R-:W2:Y:S01]  /*9900*/  LDL.64 R8, [R1+0x20] ;  /* 0x0000200001087983 */ /* 0x000ea20000100a00 */
[----:B------:R-:W-:Y:S01]  /*9910*/  UIMAD.WIDE.U32 UR14, UR8, UR4, URZ ;  /* 0x00000004080e72a5 */ /* 0x000fe2000f8e003f */
[----:B-1----:R-:W-:Y:S01]  /*9920*/  MOV R4, c[0x0][0x1a0] ;  /* 0x0000680000047a02 */ /* 0x002fe20000000f00 */
[----:B------:R-:W-:Y:S01]  /*9930*/  USHF.R.S32.HI UR7, URZ, 0x1f, UR8 ;  /* 0x0000001f3f077899 */ /* 0x000fe20008011408 */
[----:B------:R-:W-:Y:S04]  /*9940*/  DEPBAR.LE SB0, 0x0 ;  /* 0x000080000000791a */ /* 0x000fe80000000000 */
[----:B------:R-:W3:Y:S01]  /*9950*/  LDL R5, [R1+0x18] ;  /* 0x0000180001057983 */ /* 0x000ee20000100800 */
[----:B------:R-:W-:Y:S01]  /*9960*/  MOV R2, UR14 ;  /* 0x0000000e00027c02 */ /* 0x000fe20008000f00 */
[----:B------:R-:W-:Y:S01]  /*9970*/  UIMAD UR7, UR7, UR4, URZ ;  /* 0x00000004070772a4 */ /* 0x000fe2000f8e023f */
[----:B------:R-:W-:Y:S01]  /*9980*/  MOV R3, UR15 ;  /* 0x0000000f00037c02 */ /* 0x000fe20008000f00 */
[----:B------:R-:W4:Y:S01]  /*9990*/  LDL R6, [R1+0x1c] ;  /* 0x00001c0001067983 */ /* 0x000f220000100800 */
[----:B------:R-:W-:Y:S01]  /*99a0*/  MOV R11, c[0x0][0x1a0] ;  /* 0x00006800000b7a02 */ /* 0x000fe20000000f00 */
[----:B------:R-:W-:Y:S01]  /*99b0*/  UIMAD UR7, UR8, UR5, UR7 ;  /* 0x00000005080772a4 */ /* 0x000fe2000f8e0207 */
[----:B------:R-:W-:Y:S01]  /*99c0*/  MOV R12, c[0x0][0x1a4] ;  /* 0x00006900000c7a02 */ /* 0x000fe20000000f00 */
[----:B------:R-:W5:Y:S02]  /*99d0*/  LDL R10, [R1+0x54] ;  /* 0x00005400010a7983 */ /* 0x000f640000100800 */
[----:B------:R-:W-:Y:S02]  /*99e0*/  UIADD3 UR7, UR15, UR7, URZ ;  /* 0x000000070f077290 */ /* 0x000fe4000fffe03f */
[----:B------:R-:W5:Y:S04]  /*99f0*/  LDL R7, [R1+0x48] ;  /* 0x0000480001077983 */ /* 0x000f680000100800 */
[----:B------:R-:W-:Y:S01]  /*9a00*/  MOV R0, UR7 ;  /* 0x0000000700007c02 */ /* 0x000fe20008000f00 */
[----:B------:R-:W-:Y:S08]  /*9a10*/  BAR.SYNC.DEFER_BLOCKING 0x0 ;  /* 0x0000000000007b1d */ /* 0x000ff00000010000 */
[----:B--2---:R-:W2:Y:S01]  /*9a20*/  LDL R9, [R1+0x50] ;  /* 0x0000500001097983 */ /* 0x004ea20000100800 */
[----:B------:R-:W-:Y:S03]  /*9a30*/  LEA R46, P1, R2, R8, 0x7 ;  /* 0x00000008022e7211 */ /* 0x000fe600078238ff */
[----:B------:R-:W2:Y:S01]  /*9a40*/  LDL R8, [R1+0x4c] ;  /* 0x00004c0001087983 */ /* 0x000ea20000100800 */
[-C--:B------:R-:W-:Y:S02]  /*9a50*/  @!P0 LEA R39, P2, R4, R46.reuse, 0x6 ;  /* 0x0000002e04278211 */ /* 0x080fe400078430ff */
[-C--:B------:R-:W-:Y:S02]  /*9a60*/  @!P0 MOV R54, R46.reuse ;  /* 0x0000002e00368202 */ /* 0x080fe40000000f00 */
[----:B---3--:R-:W-:Y:S02]  /*9a70*/  LEA.HI.X R47, R2, R5, R0, 0x7, P1 ;  /* 0x00000005022f7211 */ /* 0x008fe400008f3c00 */
[----:B------:R-:W-:Y:S01]  /*9a80*/  MOV R5, c[0x0][0x1a4] ;  /* 0x0000690000057a02 */ /* 0x000fe20000000f00 */
[----:B----4-:R-:W-:Y:S01]  /*9a90*/  @P0 STS.128 [R6+0x8000], RZ ;  /* 0x008000ff06000388 */ /* 0x010fe20000000c00 */
[-C--:B------:R-:W-:Y:S02]  /*9aa0*/  @!P0 MOV R55, R47.reuse ;  /* 0x0000002f00378202 */ /* 0x080fe40000000f00 */
[CC--:B------:R-:W-:Y:S02]  /*9ab0*/  @!P0 LEA.HI.X R36, R4.reuse, R47.reuse, R5, 0x6, P2 ;  /* 0x0000002f04248211 */ /* 0x0c0fe400010f3405 */
[----:B------:R-:W-:Y:S01]  /*9ac0*/  MOV R5, c[0x0][0x1a0] ;  /* 0x0000680000057a02 */ /* 0x000fe20000000f00 */
[----:B------:R-:W-:Y:S01]  /*9ad0*/  @!P0 IMAD.WIDE.U32 R54, R4, 0x50, R54 ;  /* 0x0000005004368825 */ /* 0x000fe200078e0036 */
[C---:B------:R-:W-:Y:S01]  /*9ae0*/  @!P0 LEA R44, P2, R46.reuse, c[0x0][0x170], 0x1 ;  /* 0x00005c002e2c8a11 */ /* 0x040fe200078408ff */
[----:B------:R-:W3:Y:S01]  /*9af0*/  LDL R4, [R1+0x10] ;  /* 0x0000100001047983 */ /* 0x000ee20000100800 */
[C---:B------:R-:W-:Y:S01]  /*9b00*/  @!P0 IADD3 R3, P6, R46.reuse, UR11, RZ ;  /* 0x0000000b2e038c10 */ /* 0x040fe2000ffde0ff */
[----:B------:R-:W-:Y:S01]  /*9b10*/  @!P0 IMAD.WIDE.U32 R58, R5, 0x30, R46 ;  /* 0x00000030053a8825 */ /* 0x000fe200078e002e */
[--C-:B------:R-:W-:Y:S01]  /*9b20*/  @!P0 LEA.HI.X R45, R46, c[0x0][0x174], R47.reuse, 0x1, P2 ;  /* 0x00005d002e2d8a11 */ /* 0x100fe200010f0c2f */
[----:B------:R-:W4:Y:S01]  /*9b30*/  LDL R5, [R1+0x14] ;  /* 0x0000140001057983 */ /* 0x000f220000100800 */
[----:B------:R-:W-:Y:S02]  /*9b40*/  @!P0 LEA R42, P5, R3, c[0x0][0x170], 0x1 ;  /* 0x00005c00032a8a11 */ /* 0x000fe400078a08ff */
[----:B------:R-:W-:Y:S01]  /*9b50*/  @!P0 IADD3.X R0, R47, UR6, RZ, P6, !PT ;  /* 0x000000062f008c10 */ /* 0x000fe2000b7fe4ff */
[----:B------:R-:W-:Y:S01]  /*9b60*/  @!PT LDS RZ, [RZ] ;  /* 0x00000000fffff984 */ /* 0x000fe20000000800 */
[----:B------:R-:W-:Y:S01]  /*9b70*/  @!PT LDS RZ, [RZ] ;  /* 0x00000000fffff984 */ /* 0x000fe20000000800 */
[----:B------:R-:W-:Y:S01]  /*9b80*/  @!PT LDS RZ, [RZ] ;  /* 0x00000000fffff984 */ /* 0x000fe20000000800 */
[----:B------:R1:W-:Y:S01]  /*9b90*/  @!P0 LDGSTS.E.BYPASS.LTC128B.128 [R6+0x8000], [R44.64] ;  /* 0x080000002c068fae */ /* 0x0003e2000b901d52 */
[-C--:B------:R-:W-:Y:S02]  /*9ba0*/  @!P0 LEA R37, P4, R11, R46.reuse, 0x5 ;  /* 0x0000002e0b258211 */ /* 0x080fe400078828ff */
[----:B------:R-:W-:Y:S02]  /*9bb0*/  @!P0 LEA.HI.X R43, R3, c[0x0][0x174], R0, 0x1, P5 ;  /* 0x00005d00032b8a11 */ /* 0x000fe400028f0c00 */
[----:B------:R-:W-:Y:S02]  /*9bc0*/  @!P0 LEA R40, P3, R37, c[0x0][0x170], 0x1 ;  /* 0x00005c0025288a11 */ /* 0x000fe400078608ff */
[----:B------:R-:W-:Y:S01]  /*9bd0*/  @!P0 LEA.HI.X R2, R11, R47, R12, 0x5, P4 ;  /* 0x0000002f0b028211 */ /* 0x000fe200020f2c0c */
[----:B------:R-:W-:Y:S01]  /*9be0*/  @P0 STS.128 [R6+0x8800], RZ ;  /* 0x008800ff06000388 */ /* 0x000fe20000000c00 */
[----:B-----5:R-:W-:Y:S02]  /*9bf0*/  @!P0 IADD3 R0, R10, R59, RZ ;  /* 0x0000003b0a008210 */ /* 0x020fe40007ffe0ff */
[----:B------:R-:W-:Y:S02]  /*9c00*/  @!P0 LEA.HI.X R41, R37, c[0x0][0x174], R2, 0x1, P3 ;  /* 0x00005d0025298a11 */ /* 0x000fe400018f0c02 */
[C---:B------:R-:W-:Y:S02]  /*9c10*/  @!P0 LEA R56, P4, R58.reuse, c[0x0][0x170], 0x1 ;  /* 0x00005c003a388a11 */ /* 0x040fe400078808ff */
[C---:B------:R-:W-:Y:S01]  /*9c20*/  @!P0 LEA R38, P1, R39.reuse, c[0x0][0x170], 0x1 ;  /* 0x00005c0027268a11 */ /* 0x040fe200078208ff */
[----:B------:R-:W-:Y:S01]  /*9c30*/  @!PT LDS RZ, [RZ] ;  /* 0x00000000fffff984 */ /* 0x000fe20000000800 */
[----:B------:R-:W-:Y:S01]  /*9c40*/  @!PT LDS RZ, [RZ] ;  /* 0x00000000fffff984 */ /* 0x000fe20000000800 */
[----:B------:R-:W-:Y:S01]  /*9c50*/  @!PT LDS RZ, [RZ] ;  /* 0x00000000fffff984 */ /* 0x000fe20000000800 */
[----:B------:R5:W-:Y:S01]  /*9c60*/  @!P0 LDGSTS.E.BYPASS.LTC128B.128 [R6+0x8800], [R42.64] ;  /* 0x088000002a068fae */ /* 0x000be2000b901d52 */
[----:B------:R-:W-:Y:S02]  /*9c70*/  @!P0 LEA.HI.X R57, R58, c[0x0][0x174], R0, 0x1, P4 ;  /* 0x00005d003a398a11 */ /* 0x000fe400020f0c00 */
[----:B------:R-:W-:Y:S02]  /*9c80*/  @!P0 LEA.HI.X R39, R39, c[0x0][0x174], R36, 0x1, P1 ;  /* 0x00005d0027278a11 */ /* 0x000fe400008f0c24 */
[----:B------:R-:W-:Y:S02]  /*9c90*/  @!P0 LEA R52, P3, R54, c[0x0][0x170], 0x1 ;  /* 0x00005c0036348a11 */ /* 0x000fe400078608ff */
[----:B------:R-:W-:Y:S01]  /*9ca0*/  MOV R12, c[0x0][0x1a0] ;  /* 0x00006800000c7a02 */ /* 0x000fe20000000f00 */
[----:B------:R-:W-:Y:S01]  /*9cb0*/  @P0 STS.128 [R6+0x9000], RZ ;  /* 0x009000ff06000388 */ /* 0x000fe20000000c00 */
[----:B------:R-:W-:Y:S02]  /*9cc0*/  @!P0 MOV R50, R46 ;  /* 0x0000002e00328202 */ /* 0x000fe40000000f00 */
[----:B------:R-:W-:Y:S01]  /*9cd0*/  @!P0 MOV R51, R47 ;  /* 0x0000002f00338202 */ /* 0x000fe20000000f00 */
[----:B------:R-:W-:Y:S04]  /*9ce0*/  @!P0 IMAD.WIDE.U32 R46, R11, 0x70, R46 ;  /* 0x000000700b2e8825 */ /* 0x000fe800078e002e */
[----:B------:R-:W-:Y:S01]  /*9cf0*/  @!PT LDS RZ, [RZ] ;  /* 0x00000000fffff984 */ /* 0x000fe20000000800 */
[----:B------:R-:W-:Y:S01]  /*9d00*/  @!PT LDS RZ, [RZ] ;  /* 0x00000000fffff984 */ /* 0x000fe20000000800 */
[----:B------:R-:W-:Y:S01]  /*9d10*/  @!PT LDS RZ, [RZ] ;  /* 0x00000000fffff984 */ /* 0x000fe20000000800 */
[----:B------:R5:W-:Y:S01]  /*9d20*/  @!P0 LDGSTS.E.BYPASS.LTC128B.128 [R6+0x9000], [R40.64] ;  /* 0x0900000028068fae */ /* 0x000be2000b901d52 */
[----:B------:R-:W-:Y:S01]  /*9d30*/  @!P0 IMAD.WIDE.U32 R50, R12, 0x60, R50 ;  /* 0x000000600c328825 */ /* 0x000fe200078e0032 */
[----:B-1----:R-:W-:Y:S02]  /*9d40*/  @!P0 LEA R44, P1, R46, c[0x0][0x170], 0x1 ;  /* 0x00005c002e2c8a11 */ /* 0x002fe400078208ff */
[----:B------:R-:W-:Y:S02]  /*9d50*/  @!P0 IADD3 R36, R7, R47, RZ ;  /* 0x0000002f07248210 */ /* 0x000fe40007ffe0ff */
[----:B------:R-:W-:Y:S02]  /*9d60*/  @!P0 LEA R48, P2, R50, c[0x0][0x170], 0x1 ;  /* 0x00005c0032308a11 */ /* 0x000fe400078408ff */
[----:B------:R-:W-:Y:S01]  /*9d70*/  @P0 STS.128 [R6+0x9800], RZ ;  /* 0x009800ff06000388 */ /* 0x000fe20000000c00 */
[----:B------:R-:W-:Y:S02]  /*9d80*/  @!P0 LEA.HI.X R45, R46, c[0x0][0x174], R36, 0x1, P1 ;  /* 0x00005d002e2d8a11 */ /* 0x000fe400008f0c24 */
[----:B------:R-:W-:Y:S05]  /*9d90*/  ISETP.LT.AND P1, PT, RZ, UR8, PT ;  /* 0x00000008ff007c0c */ /* 0x000fea000bf21270 */
[----:B------:R-:W-:Y:S01]  /*9da0*/  @!PT LDS RZ, [RZ] ;  /* 0x00000000fffff984 */ /* 0x000fe20000000800 */
[----:B------:R-:W-:Y:S01]  /*9db0*/  @!PT LDS RZ, [RZ] ;  /* 0x00000000fffff984 */ /* 0x000fe20000000800 */
[----:B------:R-:W-:Y:S01]  /*9dc0*/  @!PT LDS RZ, [RZ] ;  /* 0x00000000fffff984 */ /* 0x000fe20000000800 */
[----:B------:R5:W-:Y:S08]  /*9dd0*/  @!P0 LDGSTS.E.BYPASS.LTC128B.128 [R6+0x9800], [R56.64] ;  /* 0x0980000038068fae */ /* 0x000bf0000b901d52 */
[----:B------:R-:W-:Y:S08]  /*9de0*/  @P0 STS.128 [R6+0xa000], RZ ;  /* 0x00a000ff06000388 */ /* 0x000ff00000000c00 */
[----:B------:R-:W-:Y:S01]  /*9df0*/  @!PT LDS RZ, [RZ] ;  /* 0x00000000fffff984 */ /* 0x000fe20000000800 */
[----:B------:R-:W-:Y:S01]  /*9e00*/  @!PT LDS RZ, [RZ] ;  /* 0x00000000fffff984 */ /* 0x000fe20000000800 */
[----:B------:R-:W-:Y:S01]  /*9e10*/  @!PT LDS RZ, [RZ] ;  /* 0x00000000fffff984 */ /* 0x000fe20000000800 */
[----:B------:R5:W-:Y:S08]  /*9e20*/  @!P0 LDGSTS.E.BYPASS.LTC128B.128 [R6+0xa000], [R38.64] ;  /* 0x0a00000026068fae */ /* 0x000bf0000b901d52 */
[----:B------:R-:W-:Y:S08]  /*9e30*/  @P0 STS.128 [R6+0xa800], RZ ;  /* 0x00a800ff06000388 */ /* 0x000ff00000000c00 */
[----:B------:R-:W5:Y:S01]  /*9e40*/  LDL R0, [R1+0xc] ;  /* 0x00000c0001007983 */ /* 0x000f620000100800 */
[----:B--2---:R-:W-:Y:S04]  /*9e50*/  @!P0 IADD3 R2, R9, R55, RZ ;  /* 0x0000003709028210 */ /* 0x004fe80007ffe0ff */
[----:B------:R-:W-:Y:S02]  /*9e60*/  @!P0 LEA.HI.X R53, R54, c[0x0][0x174], R2, 0x1, P3 ;  /* 0x00005d0036358a11 */ /* 0x000fe400018f0c02 */
[----:B------:R-:W-:Y:S01]  /*9e70*/  @!P0 IADD3 R3, R8, R51, RZ ;  /* 0x0000003308038210 */ /* 0x000fe20007ffe0ff */
[----:B------:R-:W2:Y:S03]  /*9e80*/  LDL R2, [R1+0x4] ;  /* 0x0000040001027983 */ /* 0x000ea60000100800 */
[----:B------:R-:W-:Y:S01]  /*9e90*/  @!P0 LEA.HI.X R49, R50, c[0x0][0x174], R3, 0x1, P2 ;  /* 0x00005d0032318a11 */ /* 0x000fe200010f0c03 */
        /* <DEDUP_REMOVED lines=14> */
[----:B----4-:R-:W-:Y:S08]  /*9f80*/  LDSM.16.M88.4 R204, [R5] ;  /* 0x0000000005cc783b */ /* 0x010ff00000000200 */
[----:B---3--:R-:W5:Y:S08]  /*9f90*/  LDSM.16.M88.4 R208, [R4+0x4000] ;  /* 0x0040000004d0783b */ /* 0x008f700000000200 */
[----:B------:R-:W1:Y:S08]  /*9fa0*/  LDSM.16.M88.4 R212, [R5+0x2000] ;  /* 0x0020000005d4783b */ /* 0x000e700000000200 */
[----:B------:R-:W3:Y:S08]  /*9fb0*/  LDSM.16.M88.4 R216, [R4+0x4800] ;  /* 0x0048000004d8783b */ /* 0x000ef00000000200 */
[----:B------:R-:W4:Y:S08]  /*9fc0*/  LDSM.16.M88.4 R220, [R4+0x5000] ;  /* 0x0050000004dc783b */ /* 0x000f300000000200 */
[----:B------:R-:W1:Y:S08]  /*9fd0*/  LDSM.16.M88.4 R224, [R4+0x5800] ;  /* 0x0058000004e0783b */ /* 0x000e700000000200 */
[----:B------:R-:W1:Y:S08]  /*9fe0*/  LDSM.16.M88.4 R228, [R4+0x6000] ;  /* 0x0060000004e4783b */ /* 0x000e700000000200 */
[----:B------:R-:W1:Y:S08]  /*9ff0*/  LDSM.16.M88.4 R232, [R4+0x6800] ;  /* 0x0068000004e8783b */ /* 0x000e700000000200 */
[----:B------:R-:W2:Y:S08]  /*a000*/  LDSM.16.M88.4 R236, [R4+0x7000] ;  /* 0x0070000004ec783b */ /* 0x000eb00000000200 */
[----:B------:R5:W2:Y:S08]  /*a010*/  LDSM.16.M88.4 R240, [R4+0x7800] ;  /* 0x0078000004f0783b */ /* 0x000ab00000000200 */
[----:B------:R-:W0:Y:S01]  /*a020*/  LDGDEPBAR ;  /* 0x00000000000079af */ /* 0x000e220000000000 */
[-C--:B-----5:R-:W-:Y:S08]  /*a030*/  HMMA.16816.F32 R4, R204, R208.reuse, RZ ;  /* 0x000000d0cc04723c */ /* 0x0a0ff000000018ff */
[C---:B-1----:R-:W-:Y:S08]  /*a040*/  HMMA.16816.F32 R8, R212.reuse, R208, RZ ;  /* 0x000000d0d408723c */ /* 0x042ff000000018ff */
[-C--:B------:R-:W-:Y:S08]  /*a050*/  HMMA.16816.F32 R12, R212, R210.reuse, RZ ;  /* 0x000000d2d40c723c */ /* 0x080ff000000018ff */
[C---:B------:R-:W-:Y:S01]  /*a060*/  HMMA.16816.F32 R16, R204.reuse, R210, RZ ;  /* 0x000000d2cc10723c */ /* 0x040fe200000018ff */
[----:B------:R-:W-:Y:S07]  /*a070*/  LDSM.16.M88.4 R208, [R0] ;  /* 0x0000000000d0783b */ /* 0x000fee0000000200 */
[-C--:B---3--:R-:W-:Y:S08]  /*a080*/  HMMA.16816.F32 R20, R204, R216.reuse, RZ ;  /* 0x000000d8cc14723c */ /* 0x088ff000000018ff */
        /* <DEDUP_REMOVED lines=19> */
[-C--:B--2---:R-:W-:Y:S08]  /*a1c0*/  HMMA.16816.F32 R100, R204, R236.reuse, RZ ;  /* 0x000000eccc64723c */ /* 0x084ff000000018ff */
[C---:B------:R-:W-:Y:S08]  /*a1d0*/  HMMA.16816.F32 R104, R212.reuse, R236, RZ ;  /* 0x000000ecd468723c */ /* 0x040ff000000018ff */
        /* <DEDUP_REMOVED lines=121> */
[----:B------:R-:W3:Y:S03]  /*a970*/  MUFU.TANH R231, R17 ;  /* 0x0000001100e77308 */ /* 0x000ee60000002400 */
        /* <DEDUP_REMOVED lines=8> */
[----:B------:R-:W1:Y:S01]  /*aa00*/  MUFU.TANH R237, R21 ;  /* 0x0000001500ed7308 */ /* 0x000e620000002400 */
[----:B------:R-:W-:Y:S02]  /*aa10*/  FMUL.FTZ R22, R27, c[0x0][0x2ec] ;  /* 0x0000bb001b167a20 */ /* 0x000fe40000410000 */
[----:B------:R-:W-:Y:S02]  /*aa20*/  FMUL.FTZ R235, R20, c[0x0][0x2ec] ;  /* 0x0000bb0014eb7a20 */ /* 0x000fe40000410000 */
[----:B------:R-:W-:Y:S05]  /*aa30*/  FMUL.FTZ R13, R24, c[0x0][0x2ec] ;  /* 0x0000bb00180d7a20 */ /* 0x000fea0000410000 */
[----:B------:R1:W1:Y:S01]  /*aa40*/  MUFU.TANH R17, R0 ;  /* 0x0000000000117308 */ /* 0x0002620000002400 */
[----:B-----5:R-:W-:Y:S09]  /*aa50*/  FMUL.FTZ R3, R23, c[0x0][0x2ec] ;  /* 0x0000bb0017037a20 */ /* 0x020ff20000410000 */
[----:B------:R5:W3:Y:S01]  /*aa60*/  MUFU.TANH R23, R3 ;  /* 0x0000000300177308 */ /* 0x000ae20000002400 */
[-C--:B--2---:R-:W-:Y:S09]  /*aa70*/  HMMA.16816.F32 R36, R204, R208.reuse, R36 ;  /* 0x000000d0cc24723c */ /* 0x084ff20000001824 */
[----:B------:R2:W2:Y:S03]  /*aa80*/  MUFU.TANH R14, R2 ;  /* 0x00000002000e7308 */ /* 0x0004a60000002400 */
[----:B-1----:R-:W-:Y:S02]  /*aa90*/  FMUL.FTZ R0, R31, c[0x0][0x2ec] ;  /* 0x0000bb001f007a20 */ /* 0x002fe40000410000 */
[----:B------:R-:W-:Y:S01]  /*aaa0*/  FMUL.FTZ R31, R33, c[0x0][0x2ec] ;  /* 0x0000bb00211f7a20 */ /* 0x000fe20000410000 */
[C---:B------:R-:W-:Y:S04]  /*aab0*/  HMMA.16816.F32 R40, R212.reuse, R208, R40 ;  /* 0x000000d0d428723c */ /* 0x040fe80000001828 */
[----:B------:R-:W1:Y:S01]  /*aac0*/  MUFU.TANH R223, R223 ;  /* 0x000000df00df7308 */ /* 0x000e620000002400 */
[----:B-----5:R-:W-:Y:S03]  /*aad0*/  FMUL.FTZ R3, R29, c[0x0][0x2ec] ;  /* 0x0000bb001d037a20 */ /* 0x020fe60000410000 */
[-C--:B------:R-:W-:Y:S04]  /*aae0*/  HMMA.16816.F32 R44, R212, R210.reuse, R44 ;  /* 0x000000d2d42c723c */ /* 0x080fe8000000182c */
[----:B------:R-:W-:Y:S02]  /*aaf0*/  FMUL.FTZ R29, R32, c[0x0][0x2ec] ;  /* 0x0000bb00201d7a20 */ /* 0x000fe40000410000 */
[----:B------:R5:W1:Y:S01]  /*ab00*/  MUFU.TANH R21, R3 ;  /* 0x0000000300157308 */ /* 0x000a620000002400 */
[----:B------:R-:W-:Y:S01]  /*ab10*/  FMUL.FTZ R241, R36, c[0x0][0x2ec] ;  /* 0x0000bb0024f17a20 */ /* 0x000fe20000410000 */
[C---:B------:R-:W-:Y:S04]  /*ab20*/  HMMA.16816.F32 R48, R204.reuse, R210, R48 ;  /* 0x000000d2cc30723c */ /* 0x040fe80000001830 */
[----:B------:R-:W-:Y:S02]  /*ab30*/  FMUL.FTZ R239, R37, c[0x0][0x2ec] ;  /* 0x0000bb0025ef7a20 */ /* 0x000fe40000410000 */
[----:B------:R-:W-:Y:S02]  /*ab40*/  FMUL.FTZ R33, R38, c[0x0][0x2ec] ;  /* 0x0000bb0026217a20 */ /* 0x000fe40000410000 */
[----:B------:R-:W1:Y:S01]  /*ab50*/  MUFU.TANH R225, R225 ;  /* 0x000000e100e17308 */ /* 0x000e620000002400 */
[----:B--2---:R-:W-:Y:S03]  /*ab60*/  FMUL.FTZ R2, R19, c[0x0][0x2ec] ;  /* 0x0000bb0013027a20 */ /* 0x004fe60000410000 */
[----:B------:R-:W-:Y:S02]  /*ab70*/  FMUL.FTZ R19, R28, c[0x0][0x2ec] ;  /* 0x0000bb001c137a20 */ /* 0x000fe40000410000 */
[----:B------:R-:W-:Y:S02]  /*ab80*/  FMUL.FTZ R41, R41, c[0x0][0x2ec] ;  /* 0x0000bb0029297a20 */ /* 0x000fe40000410000 */
[----:B------:R-:W-:Y:S02]  /*ab90*/  FMUL.FTZ R45, R45, c[0x0][0x2ec] ;  /* 0x0000bb002d2d7a20 */ /* 0x000fe40000410000 */
[----:B------:R2:W1:Y:S01]  /*aba0*/  MUFU.TANH R229, R2 ;  /* 0x0000000200e57308 */ /* 0x0004620000002400 */
[----:B-----5:R-:W-:Y:S05]  /*abb0*/  FMUL.FTZ R3, R34, c[0x0][0x2ec] ;  /* 0x0000bb0022037a20 */ /* 0x020fea0000410000 */
[----:B------:R-:W-:Y:S02]  /*abc0*/  FMUL.FTZ R48, R48, c[0x0][0x2ec] ;  /* 0x0000bb0030307a20 */ /* 0x000fe40000410000 */
[----:B------:R-:W-:Y:S02]  /*abd0*/  FMUL.FTZ R51, R51, c[0x0][0x2ec] ;  /* 0x0000bb0033337a20 */ /* 0x000fe40000410000 */
[----:B------:R5:W1:Y:S10]  /*abe0*/  MUFU.TANH R25, R3 ;  /* 0x0000000300197308 */ /* 0x000a740000002400 */
[----:B------:R-:W1:Y:S01]  /*abf0*/  MUFU.TANH R209, R48 ;  /* 0x0000003000d17308 */ /* 0x000e620000002400 */
[----:B--2---:R-:W-:Y:S09]  /*ac00*/  FMUL.FTZ R2, R30, c[0x0][0x2ec] ;  /* 0x0000bb001e027a20 */ /* 0x004ff20000410000 */
[----:B------:R2:W1:Y:S01]  /*ac10*/  MUFU.TANH R30, R0 ;  /* 0x00000000001e7308 */ /* 0x0004620000002400 */
[----:B-----5:R-:W-:Y:S02]  /*ac20*/  FMUL.FTZ R3, R39, c[0x0][0x2ec] ;  /* 0x0000bb0027037a20 */ /* 0x020fe40000410000 */
[----:B------:R-:W5:Y:S07]  /*ac30*/  LDSM.16.M88.4 R36, [R198+0x1800] ;  /* 0x00180000c624783b */ /* 0x000f6e0000000200 */
[----:B------:R1:W1:Y:S10]  /*ac40*/  MUFU.TANH R26, R2 ;  /* 0x00000002001a7308 */ /* 0x0002740000002400 */
[----:B------:R-:W3:Y:S01]  /*ac50*/  MUFU.TANH R221, R221 ;  /* 0x000000dd00dd7308 */ /* 0x000ee20000002400 */
[----:B--2---:R-:W-:Y:S02]  /*ac60*/  FMUL.FTZ R0, R40, c[0x0][0x2ec] ;  /* 0x0000bb0028007a20 */ /* 0x004fe40000410000 */
[----:B------:R-:W-:Y:S02]  /*ac70*/  FMUL.FTZ R40, R42, c[0x0][0x2ec] ;  /* 0x0000bb002a287a20 */ /* 0x000fe40000410000 */
[----:B------:R-:W-:Y:S05]  /*ac80*/  FMUL.FTZ R42, R43, c[0x0][0x2ec] ;  /* 0x0000bb002b2a7a20 */ /* 0x000fea0000410000 */
[----:B------:R2:W2:Y:S01]  /*ac90*/  MUFU.TANH R34, R0 ;  /* 0x0000000000227308 */ /* 0x0004a20000002400 */
[----:B------:R-:W-:Y:S02]  /*aca0*/  FMUL.FTZ R43, R44, c[0x0][0x2ec] ;  /* 0x0000bb002c2b7a20 */ /* 0x000fe40000410000 */
[----:B------:R-:W-:Y:S02]  /*acb0*/  FMUL.FTZ R44, R46, c[0x0][0x2ec] ;  /* 0x0000bb002e2c7a20 */ /* 0x000fe40000410000 */
[----:B-1----:R-:W-:Y:S02]  /*acc0*/  FMUL.FTZ R2, R35, c[0x0][0x2ec] ;  /* 0x0000bb0023027a20 */ /* 0x002fe40000410000 */
[----:B------:R-:W-:Y:S03]  /*acd0*/  FMUL.FTZ R46, R47, c[0x0][0x2ec] ;  /* 0x0000bb002f2e7a20 */ /* 0x000fe60000410000 */
[----:B------:R1:W1:Y:S01]  /*ace0*/  MUFU.TANH R27, R2 ;  /* 0x00000002001b7308 */ /* 0x0002620000002400 */
[-C--:B-----5:R-:W-:Y:S09]  /*acf0*/  HMMA.16816.F32 R52, R204, R36.reuse, R52 ;  /* 0x00000024cc34723c */ /* 0x0a0ff20000001834 */
[----:B------:R-:W1:Y:S01]  /*ad00*/  MUFU.TANH R226, R226 ;  /* 0x000000e200e27308 */ /* 0x000e620000002400 */
[C---:B------:R-:W-:Y:S04]  /*ad10*/  HMMA.16816.F32 R56, R212.reuse, R36, R56 ;  /* 0x00000024d438723c */ /* 0x040fe80000001838 */
[----:B--2---:R-:W-:Y:S05]  /*ad20*/  FMUL.FTZ R0, R49, c[0x0][0x2ec] ;  /* 0x0000bb0031007a20 */ /* 0x004fea0000410000 */
[----:B------:R-:W2:Y:S03]  /*ad30*/  MUFU.TANH R10, R10 ;  /* 0x0000000a000a7308 */ /* 0x000ea60000002400 */
[----:B------:R-:W-:Y:S01]  /*ad40*/  FMUL.FTZ R49, R50, c[0x0][0x2ec] ;  /* 0x0000bb0032317a20 */ /* 0x000fe20000410000 */
[-C--:B------:R-:W-:Y:S06]  /*ad50*/  HMMA.16816.F32 R60, R212, R38.reuse, R60 ;  /* 0x00000026d43c723c */ /* 0x080fec000000183c */
[----:B------:R-:W2:Y:S02]  /*ad60*/  MUFU.TANH R243, R0 ;  /* 0x0000000000f37308 */ /* 0x000ea40000002400 */
[C---:B------:R-:W-:Y:S01]  /*ad70*/  HMMA.16816.F32 R64, R204.reuse, R38, R64 ;  /* 0x00000026cc40723c */ /* 0x040fe20000001840 */
[----:B------:R-:W5:Y:S03]  /*ad80*/  LDSM.16.M88.4 R36, [R198+0x2000] ;  /* 0x00200000c624783b */ /* 0x000f660000000200 */
[----:B------:R-:W-:Y:S02]  /*ad90*/  FMUL.FTZ R52, R52, c[0x0][0x2ec] ;  /* 0x0000bb0034347a20 */ /* 0x000fe40000410000 */
[----:B------:R-:W-:Y:S02]  /*ada0*/  FMUL.FTZ R54, R54, c[0x0][0x2ec] ;  /* 0x0000bb0036367a20 */ /* 0x000fe40000410000 */
[----:B-1----:R-:W-:Y:S01]  /*adb0*/  FMUL.FTZ R2, R53, c[0x0][0x2ec] ;  /* 0x0000bb0035027a20 */ /* 0x002fe20000410000 */
[----:B------:R1:W1:Y:S03]  /*adc0*/  MUFU.TANH R217, R52 ;  /* 0x0000003400d97308 */ /* 0x0002660000002400 */
[----:B------:R-:W-:Y:S02]  /*add0*/  FMUL.FTZ R53, R55, c[0x0][0x2ec] ;  /* 0x0000bb0037357a20 */ /* 0x000fe40000410000 */
[----:B------:R-:W-:Y:S02]  /*ade0*/  FMUL.FTZ R47, R56, c[0x0][0x2ec] ;  /* 0x0000bb00382f7a20 */ /* 0x000fe40000410000 */
[----:B------:R-:W-:Y:S02]  /*adf0*/  FMUL.FTZ R56, R57, c[0x0][0x2ec] ;  /* 0x0000bb0039387a20 */ /* 0x000fe40000410000 */
[----:B------:R-:W-:Y:S01]  /*ae00*/  FMUL.FTZ R50, R58, c[0x0][0x2ec] ;  /* 0x0000bb003a327a20 */ /* 0x000fe20000410000 */
[----:B------:R2:W2:Y:S01]  /*ae10*/  MUFU.TANH R210, R54 ;  /* 0x0000003600d27308 */ /* 0x0004a20000002400 */
[----:B------:R-:W-:Y:S02]  /*ae20*/  FMUL.FTZ R48, R59, c[0x0][0x2ec] ;  /* 0x0000bb003b307a20 */ /* 0x000fe40000410000 */
[----:B------:R-:W-:Y:S02]  /*ae30*/  FMUL.FTZ R60, R60, c[0x0][0x2ec] ;  /* 0x0000bb003c3c7a20 */ /* 0x000fe40000410000 */
[----:B------:R-:W-:Y:S02]  /*ae40*/  FMUL.FTZ R64, R64, c[0x0][0x2ec] ;  /* 0x0000bb0040407a20 */ /* 0x000fe40000410000 */
[----:B------:R-:W-:Y:S02]  /*ae50*/  FMUL.FTZ R65, R65, c[0x0][0x2ec] ;  /* 0x0000bb0041417a20 */ /* 0x000fe40000410000 */
[----:B------:R-:W-:Y:S01]  /*ae60*/  FMUL.FTZ R58, R61, c[0x0][0x2ec] ;  /* 0x0000bb003d3a7a20 */ /* 0x000fe20000410000 */
[----:B------:R-:W3:Y:S01]  /*ae70*/  MUFU.TANH R218, R64 ;  /* 0x0000004000da7308 */ /* 0x000ee20000002400 */
[----:B------:R-:W-:Y:S02]  /*ae80*/  FMUL.FTZ R59, R66, c[0x0][0x2ec] ;  /* 0x0000bb00423b7a20 */ /* 0x000fe40000410000 */
[----:B------:R-:W-:Y:S02]  /*ae90*/  FMUL.FTZ R61, R67, c[0x0][0x2ec] ;  /* 0x0000bb00433d7a20 */ /* 0x000fe40000410000 */
[----:B-1----:R-:W-:Y:S05]  /*aea0*/  FMUL.FTZ R52, R63, c[0x0][0x2ec] ;  /* 0x0000bb003f347a20 */ /* 0x002fea0000410000 */
[----:B------:R1:W1:Y:S01]  /*aeb0*/  MUFU.TANH R219, R65 ;  /* 0x0000004100db7308 */ /* 0x0002620000002400 */
[-C--:B-----5:R-:W-:Y:S03]  /*aec0*/  HMMA.16816.F32 R68, R204, R36.reuse, R68 ;  /* 0x00000024cc44723c */ /* 0x0a0fe60000001844 */
[----:B--2---:R-:W-:Y:S06]  /*aed0*/  FMUL.FTZ R54, R62, c[0x0][0x2ec] ;  /* 0x0000bb003e367a20 */ /* 0x004fec0000410000 */
[----:B------:R-:W2:Y:S01]  /*aee0*/  MUFU.TANH R242, R242 ;  /* 0x000000f200f27308 */ /* 0x000ea20000002400 */
[C---:B------:R-:W-:Y:S08]  /*aef0*/  HMMA.16816.F32 R72, R212.reuse, R36, R72 ;  /* 0x00000024d448723c */ /* 0x040ff00000001848 */
[-C--:B------:R-:W-:Y:S01]  /*af00*/  HMMA.16816.F32 R76, R212, R38.reuse, R76 ;  /* 0x00000026d44c723c */ /* 0x080fe2000000184c */
[----:B------:R-:W2:Y:S05]  /*af10*/  MUFU.TANH R227, R227 ;  /* 0x000000e300e37308 */ /* 0x000eaa0000002400 */
[----:B-1----:R-:W-:Y:S02]  /*af20*/  FMUL.FTZ R65, R70, c[0x0][0x2ec] ;  /* 0x0000bb0046417a20 */ /* 0x002fe40000410000 */
[C---:B------:R-:W-:Y:S01]  /*af30*/  HMMA.16816.F32 R80, R204.reuse, R38, R80 ;  /* 0x00000026cc50723c */ /* 0x040fe20000001850 */
[----:B------:R-:W1:Y:S02]  /*af40*/  LDSM.16.M88.4 R36, [R198+0x2800] ;  /* 0x00280000c624783b */ /* 0x000e640000000200 */
        /* <DEDUP_REMOVED lines=11> */
[----:B------:R-:W2:Y:S01]  /*b000*/  MUFU.TANH R13, R13 ;  /* 0x0000000d000d7308 */ /* 0x000ea20000002400 */
[----:B------:R-:W-:Y:S02]  /*b010*/  FMUL.FTZ R80, R80, c[0x0][0x2ec] ;  /* 0x0000bb0050507a20 */ /* 0x000fe40000410000 */
[----:B------:R-:W-:Y:S02]  /*b020*/  FMUL.FTZ R81, R81, c[0x0][0x2ec] ;  /* 0x0000bb0051517a20 */ /* 0x000fe40000410000 */
[----:B------:R-:W-:Y:S02]  /*b030*/  FMUL.FTZ R82, R82, c[0x0][0x2ec] ;  /* 0x0000bb0052527a20 */ /* 0x000fe40000410000 */
[----:B------:R-:W-:Y:S02]  /*b040*/  FMUL.FTZ R66, R79, c[0x0][0x2ec] ;  /* 0x0000bb004f427a20 */ /* 0x000fe40000410000 */
[----:B------:R-:W-:Y:S01]  /*b050*/  FMUL.FTZ R83, R83, c[0x0][0x2ec] ;  /* 0x0000bb0053537a20 */ /* 0x000fe20000410000 */
[----:B------:R5:W2:Y:S01]  /*b060*/  MUFU.TANH R32, R80 ;  /* 0x0000005000207308 */ /* 0x000aa20000002400 */
[----:B------:R-:W-:Y:S01]  /*b070*/  FMUL.FTZ R69, R69, c[0x0][0x2ec] ;  /* 0x0000bb0045457a20 */ /* 0x000fe20000410000 */
[-C--:B-1----:R-:W-:Y:S08]  /*b080*/  HMMA.16816.F32 R84, R204, R36.reuse, R84 ;  /* 0x00000024cc54723c */ /* 0x082ff00000001854 */
[----:B------:R-:W1:Y:S01]  /*b090*/  MUFU.TANH R28, R81 ;  /* 0x00000051001c7308 */ /* 0x000e620000002400 */
[C---:B------:R-:W-:Y:S09]  /*b0a0*/  HMMA.16816.F32 R88, R212.reuse, R36, R88 ;  /* 0x00000024d458723c */ /* 0x040ff20000001858 */
[----:B------:R1:W1:Y:S01]  /*b0b0*/  MUFU.TANH R12, R82 ;  /* 0x00000052000c7308 */ /* 0x0002620000002400 */
[-C--:B------:R-:W-:Y:S09]  /*b0c0*/  HMMA.16816.F32 R92, R212, R38.reuse, R92 ;  /* 0x00000026d45c723c */ /* 0x080ff2000000185c */
[----:B------:R-:W1:Y:S01]  /*b0d0*/  MUFU.TANH R18, R18 ;  /* 0x0000001200127308 */ /* 0x000e620000002400 */
[C---:B------:R-:W-:Y:S01]  /*b0e0*/  HMMA.16816.F32 R96, R204.reuse, R38, R96 ;  /* 0x00000026cc60723c */ /* 0x040fe20000001860 */
[----:B------:R-:W2:Y:S03]  /*b0f0*/  LDSM.16.M88.4 R36, [R198+0x3000] ;  /* 0x00300000c624783b */ /* 0x000ea60000000200 */
[----:B------:R-:W-:Y:S02]  /*b100*/  FMUL.FTZ R0, R84, c[0x0][0x2ec] ;  /* 0x0000bb0054007a20 */ /* 0x000fe40000410000 */
[----:B------:R-:W-:Y:S03]  /*b110*/  FMUL.FTZ R84, R87, c[0x0][0x2ec] ;  /* 0x0000bb0057547a20 */ /* 0x000fe60000410000 */
[----:B------:R-:W2:Y:S03]  /*b120*/  MUFU.TANH R22, R22 ;  /* 0x0000001600167308 */ /* 0x000ea60000002400 */
[----:B------:R-:W-:Y:S02]  /*b130*/  FMUL.FTZ R75, R88, c[0x0][0x2ec] ;  /* 0x0000bb00584b7a20 */ /* 0x000fe40000410000 */
[----:B------:R-:W-:Y:S02]  /*b140*/  FMUL.FTZ R73, R89, c[0x0][0x2ec] ;  /* 0x0000bb0059497a20 */ /* 0x000fe40000410000 */
[----:B-----5:R-:W-:Y:S02]  /*b150*/  FMUL.FTZ R80, R90, c[0x0][0x2ec] ;  /* 0x0000bb005a507a20 */ /* 0x020fe40000410000 */
[----:B------:R-:W-:Y:S01]  /*b160*/  FMUL.FTZ R78, R91, c[0x0][0x2ec] ;  /* 0x0000bb005b4e7a20 */ /* 0x000fe20000410000 */
[----:B------:R-:W3:Y:S01]  /*b170*/  MUFU.TANH R19, R19 ;  /* 0x0000001300137308 */ /* 0x000ee20000002400 */
[----:B------:R-:W-:Y:S02]  /*b180*/  FMUL.FTZ R92, R92, c[0x0][0x2ec] ;  /* 0x0000bb005c5c7a20 */ /* 0x000fe40000410000 */
[----:B------:R-:W-:Y:S02]  /*b190*/  FMUL.FTZ R90, R93, c[0x0][0x2ec] ;  /* 0x0000bb005d5a7a20 */ /* 0x000fe40000410000 */
[----:B------:R-:W-:Y:S02]  /*b1a0*/  FMUL.FTZ R57, R94, c[0x0][0x2ec] ;  /* 0x0000bb005e397a20 */ /* 0x000fe40000410000 */
[----:B------:R-:W-:Y:S02]  /*b1b0*/  FMUL.FTZ R96, R96, c[0x0][0x2ec] ;  /* 0x0000bb0060607a20 */ /* 0x000fe40000410000 */
[----:B-1----:R-:W-:Y:S01]  /*b1c0*/  FMUL.FTZ R82, R95, c[0x0][0x2ec] ;  /* 0x0000bb005f527a20 */ /* 0x002fe20000410000 */
[----:B------:R-:W1:Y:S01]  /*b1d0*/  MUFU.TANH R29, R29 ;  /* 0x0000001d001d7308 */ /* 0x000e620000002400 */
[----:B------:R-:W-:Y:S02]  /*b1e0*/  FMUL.FTZ R88, R97, c[0x0][0x2ec] ;  /* 0x0000bb0061587a20 */ /* 0x000fe40000410000 */
[----:B------:R-:W-:Y:S02]  /*b1f0*/  FMUL.FTZ R91, R98, c[0x0][0x2ec] ;  /* 0x0000bb00625b7a20 */ /* 0x000fe40000410000 */
[----:B------:R-:W-:Y:S02]  /*b200*/  FMUL.FTZ R93, R99, c[0x0][0x2ec] ;  /* 0x0000bb00635d7a20 */ /* 0x000fe40000410000 */
[----:B------:R-:W-:Y:S02]  /*b210*/  FMUL.FTZ R85, R85, c[0x0][0x2ec] ;  /* 0x0000bb0055557a20 */ /* 0x000fe40000410000 */
[----:B------:R-:W-:Y:S01]  /*b220*/  FMUL.FTZ R86, R86, c[0x0][0x2ec] ;  /* 0x0000bb0056567a20 */ /* 0x000fe20000410000 */
[----:B------:R5:W1:Y:S01]  /*b230*/  MUFU.TANH R228, R96 ;  /* 0x0000006000e47308 */ /* 0x000a620000002400 */
[-C--:B--2---:R-:W-:Y:S09]  /*b240*/  HMMA.16816.F32 R100, R204, R36.reuse, R100 ;  /* 0x00000024cc64723c */ /* 0x084ff20000001864 */
[----:B------:R-:W2:Y:S01]  /*b250*/  MUFU.TANH R31, R31 ;  /* 0x0000001f001f7308 */ /* 0x000ea20000002400 */
[C---:B------:R-:W-:Y:S08]  /*b260*/  HMMA.16816.F32 R104, R212.reuse, R36, R104 ;  /* 0x00000024d468723c */ /* 0x040ff00000001868 */
[-C--:B------:R-:W-:Y:S01]  /*b270*/  HMMA.16816.F32 R108, R212, R38.reuse, R108 ;  /* 0x00000026d46c723c */ /* 0x080fe2000000186c */
[----:B------:R-:W1:Y:S07]  /*b280*/  MUFU.TANH R241, R241 ;  /* 0x000000f100f17308 */ /* 0x000e6e0000002400 */
[C---:B------:R-:W-:Y:S01]  /*b290*/  HMMA.16816.F32 R112, R204.reuse, R38, R112 ;  /* 0x00000026cc70723c */ /* 0x040fe20000001870 */
[----:B------:R-:W1:Y:S01]  /*b2a0*/  LDSM.16.M88.4 R36, [R198+0x3800] ;  /* 0x00380000c624783b */ /* 0x000e620000000200 */
        /* <DEDUP_REMOVED lines=8> */
[----:B-----5:R-:W-:Y:S02]  /*b330*/  FMUL.FTZ R96, R104, c[0x0][0x2ec] ;  /* 0x0000bb0068607a20 */ /* 0x020fe40000410000 */
        /* <DEDUP_REMOVED lines=10> */
[----:B------:R-:W-:Y:S02]  /*b3e0*/  FMUL.FTZ R106, R114, c[0x0][0x2ec] ;  /* 0x0000bb00726a7a20 */ /* 0x000fe40000410000 */
[----:B------:R-:W-:Y:S01]  /*b3f0*/  FMUL.FTZ R114, R115, c[0x0][0x2ec] ;  /* 0x0000bb0073727a20 */ /* 0x000fe20000410000 */
[-C--:B-1----:R-:W-:Y:S06]  /*b400*/  HMMA.16816.F32 R116, R204, R36.reuse, R116 ;  /* 0x00000024cc74723c */ /* 0x082fec0000001874 */
        /* <DEDUP_REMOVED lines=99> */
[----:B------:R-:W1:Y:S02]  /*ba40*/  MUFU.TANH R120, R120 ;  /* 0x0000007800787308 */ /* 0x000e640000002400 */
[----:B-1234-:R-:W-:-:S05]  /*ba50*/  @P1 BRA `(.L_x_254) ;  /* 0xffffd47000001947 */ /* 0x01efca000383ffff */
.L_x_253:
[----:B------:R-:W-:Y:S01]  /*ba60*/  FMNMX.FTZ R0, R223, R201, !PT ;  /* 0x000000c9df007209 */ /* 0x000fe20007810000 */
[----:B------:R-:W-:Y:S01]  /*ba70*/  UIADD3 UR8, UR8, -0x1, URZ ;  /* 0xffffffff08087890 */ /* 0x000fe2000fffe03f */
        /* <DEDUP_REMOVED lines=127> */
[----:B------:R-:W-:Y:S04]  /*c270*/  FMNMX.FTZ R7, R5, R0, !PT ;  /* 0x0000000005077209 */ /* 0x000fe80007810000 */
[----:B------:R-:W-:Y:S05]  /*c280*/  FMNMX.FTZ R3, R4, R7, !PT ;  /* 0x0000000704037209 */ /* 0x000fea0007810000 */
[----:B------:R-:W1:Y:S02]  /*c290*/  SHFL.BFLY PT, R0, R3, 0x2, 0x1f ;  /* 0x0c401f0003007f89 */ /* 0x000e6400000e0000 */
[----:B-1----:R-:W-:Y:S02]  /*c2a0*/  FMNMX.FTZ R9, R3, R0, !PT ;  /* 0x0000000003097209 */ /* 0x002fe40007810000 */
[----:B------:R-:W-:Y:S04]  /*c2b0*/  FMNMX.FTZ R71, R6, R71, !PT ;  /* 0x0000004706477209 */ /* 0x000fe80007810000 */
[----:B------:R-:W1:Y:S01]  /*c2c0*/  SHFL.BFLY PT, R6, R85, 0x2, 0x1f ;  /* 0x0c401f0055067f89 */ /* 0x000e6200000e0000 */
[----:B------:R-:W-:Y:S07]  /*c2d0*/  FMNMX.FTZ R69, R2, R69, !PT ;  /* 0x0000004502457209 */ /* 0x000fee0007810000 */
[----:B------:R-:W2:Y:S08]  /*c2e0*/  SHFL.BFLY PT, R68, R71, 0x1, 0x1f ;  /* 0x0c201f0047447f89 */ /* 0x000eb000000e0000 */
[----:B------:R-:W3:Y:S01]  /*c2f0*/  SHFL.BFLY PT, R2, R69, 0x1, 0x1f ;  /* 0x0c201f0045027f89 */ /* 0x000ee200000e0000 */
[----:B-1----:R-:W-:Y:S07]  /*c300*/  FMNMX.FTZ R67, R85, R6, !PT ;  /* 0x0000000655437209 */ /* 0x002fee0007810000 */
[----:B------:R-:W1:Y:S01]  /*c310*/  SHFL.BFLY PT, R0, R9, 0x1, 0x1f ;  /* 0x0c201f0009007f89 */ /* 0x000e6200000e0000 */
[----:B--2---:R-:W-:Y:S07]  /*c320*/  FMNMX.FTZ R68, R71, R68, !PT ;  /* 0x0000004447447209 */ /* 0x004fee0007810000 */
[----:B------:R-:W2:Y:S01]  /*c330*/  SHFL.BFLY PT, R6, R67, 0x1, 0x1f ;  /* 0x0c201f0043067f89 */ /* 0x000ea200000e0000 */
[C---:B------:R-:W-:Y:S01]  /*c340*/  FSETP.NEU.FTZ.AND P4, PT, R68.reuse, -INF , PT ;  /* 0xff8000004400780b */ /* 0x040fe20003f9d000 */
[C---:B------:R-:W-:Y:S02]  /*c350*/  FADD.FTZ R3, -R68.reuse, R201 ;  /* 0x000000c944037221 */ /* 0x040fe40000010100 */
[----:B------:R-:W-:Y:S01]  /*c360*/  FMUL.FTZ R104, R68, c[0x0][0x23c] ;  /* 0x00008f0044687a20 */ /* 0x000fe20000410000 */
[----:B---3--:R-:W-:Y:S01]  /*c370*/  FMNMX.FTZ R2, R69, R2, !PT ;  /* 0x0000000245027209 */ /* 0x008fe20007810000 */
[----:B------:R-:W-:Y:S03]  /*c380*/  FMUL.FTZ R8, R3, c[0x0][0x23c] ;  /* 0x00008f0003087a20 */ /* 0x000fe60000410000 */
[----:B------:R-:W-:Y:S01]  /*c390*/  FSEL R104, R104, RZ, P4 ;  /* 0x000000ff68687208 */ /* 0x000fe20002000000 */
[C---:B------:R-:W-:Y:S01]  /*c3a0*/  FADD.FTZ R3, -R2.reuse, R199 ;  /* 0x000000c702037221 */ /* 0x040fe20000010100 */
[C---:B------:R-:W-:Y:S01]  /*c3b0*/  FSETP.NEU.FTZ.AND P3, PT, R2.reuse, -INF , PT ;  /* 0xff8000000200780b */ /* 0x040fe20003f7d000 */
[----:B------:R-:W-:Y:S01]  /*c3c0*/  MUFU.EX2 R8, R8 ;  /* 0x0000000800087308 */ /* 0x000fe20000000800 */
[----:B------:R-:W-:Y:S01]  /*c3d0*/  FMUL.FTZ R71, R2, c[0x0][0x23c] ;  /* 0x00008f0002477a20 */ /* 0x000fe20000410000 */
[----:B-1----:R-:W-:Y:S01]  /*c3e0*/  FMNMX.FTZ R0, R9, R0, !PT ;  /* 0x0000000009007209 */ /* 0x002fe20007810000 */
[----:B------:R-:W-:Y:S02]  /*c3f0*/  FMUL.FTZ R7, R3, c[0x0][0x23c] ;  /* 0x00008f0003077a20 */ /* 0x000fe40000410000 */
[--C-:B------:R-:W-:Y:S01]  /*c400*/  FFMA.FTZ R121, R223, c[0x0][0x23c], -R104.reuse ;  /* 0x00008f00df797a23 */ /* 0x100fe20000010868 */
[C---:B------:R-:W-:Y:S01]  /*c410*/  FSETP.NEU.FTZ.AND P2, PT, R0.reuse, -INF , PT ;  /* 0xff8000000000780b */ /* 0x040fe20003f5d000 */
[----:B------:R-:W-:Y:S01]  /*c420*/  FMUL.FTZ R69, R0, c[0x0][0x23c] ;  /* 0x00008f0000457a20 */ /* 0x000fe20000410000 */
[----:B------:R-:W-:Y:S01]  /*c430*/  FSEL R71, R71, RZ, P3 ;  /* 0x000000ff47477208 */ /* 0x000fe20001800000 */
[--C-:B------:R-:W-:Y:S01]  /*c440*/  FFMA.FTZ R223, R101, c[0x0][0x23c], -R104.reuse ;  /* 0x00008f0065df7a23 */ /* 0x100fe20000010868 */
[----:B------:R-:W-:Y:S01]  /*c450*/  MUFU.EX2 R199, R121 ;  /* 0x0000007900c77308 */ /* 0x000fe20000000800 */
[----:B--2---:R-:W-:Y:S01]  /*c460*/  FMNMX.FTZ R3, R67, R6, !PT ;  /* 0x0000000643037209 */ /* 0x004fe20007810000 */
[--C-:B------:R-:W-:Y:S01]  /*c470*/  FFMA.FTZ R110, R225, c[0x0][0x23c], -R104.reuse ;  /* 0x00008f00e16e7a23 */ /* 0x100fe20000010868 */
[----:B------:R-:W-:Y:S01]  /*c480*/  FSEL R69, R69, RZ, P2 ;  /* 0x000000ff45457208 */ /* 0x000fe20001000000 */
[----:B------:R-:W-:Y:S01]  /*c490*/  FFMA.FTZ R119, R227, c[0x0][0x23c], -R104 ;  /* 0x00008f00e3777a23 */ /* 0x000fe20000010868 */
[C---:B------:R-:W-:Y:S01]  /*c4a0*/  FSETP.NEU.FTZ.AND P2, PT, R3.reuse, -INF , PT ;  /* 0xff8000000300780b */ /* 0x040fe20003f5d000 */
[C---:B------:R-:W-:Y:S02]  /*c4b0*/  FADD.FTZ R9, -R3.reuse, R196 ;  /* 0x000000c403097221 */ /* 0x040fe40000010100 */
[----:B------:R-:W-:Y:S02]  /*c4c0*/  FMUL.FTZ R101, R3, c[0x0][0x23c] ;  /* 0x00008f0003657a20 */ /* 0x000fe40000410000 */
[----:B------:R-:W1:Y:S01]  /*c4d0*/  MUFU.EX2 R127, R110 ;  /* 0x0000006e007f7308 */ /* 0x000e620000000800 */
[----:B------:R-:W-:Y:S02]  /*c4e0*/  FMUL.FTZ R9, R9, c[0x0][0x23c] ;  /* 0x00008f0009097a20 */ /* 0x000fe40000410000 */
[----:B------:R-:W-:Y:S01]  /*c4f0*/  FFMA.FTZ R11, R11, c[0x0][0x23c], -R71 ;  /* 0x00008f000b0b7a23 */ /* 0x000fe20000010847 */
[----:B------:R-:W-:Y:S01]  /*c500*/  FSEL R101, R101, RZ, P2 ;  /* 0x000000ff65657208 */ /* 0x000fe20001000000 */
[--C-:B------:R-:W-:Y:S02]  /*c510*/  FFMA.FTZ R87, R239, c[0x0][0x23c], -R104.reuse ;  /* 0x00008f00ef577a23 */ /* 0x100fe40000010868 */
[--C-:B------:R-:W-:Y:S02]  /*c520*/  FFMA.FTZ R86, R209, c[0x0][0x23c], -R104.reuse ;  /* 0x00008f00d1567a23 */ /* 0x100fe40000010868 */
[--C-:B------:R-:W-:Y:S01]  /*c530*/  FFMA.FTZ R85, R243, c[0x0][0x23c], -R104.reuse ;  /* 0x00008f00f3557a23 */ /* 0x100fe20000010868 */
[----:B------:R2:W-:Y:S01]  /*c540*/  MUFU.EX2 R67, R9 ;  /* 0x0000000900437308 */ /* 0x0005e20000000800 */
[--C-:B------:R-:W-:Y:S02]  /*c550*/  FFMA.FTZ R124, R16, c[0x0][0x23c], -R104.reuse ;  /* 0x00008f00107c7a23 */ /* 0x100fe40000010868 */
[----:B------:R-:W-:Y:S02]  /*c560*/  FFMA.FTZ R16, R222, c[0x0][0x23c], -R101 ;  /* 0x00008f00de107a23 */ /* 0x000fe40000010865 */
[--C-:B------:R-:W-:Y:S02]  /*c570*/  FFMA.FTZ R225, R236, c[0x0][0x23c], -R104.reuse ;  /* 0x00008f00ece17a23 */ /* 0x100fe40000010868 */
[----:B------:R-:W-:Y:S02]  /*c580*/  FFMA.FTZ R196, R79, c[0x0][0x23c], -R69 ;  /* 0x00008f004fc47a23 */ /* 0x000fe40000010845 */
        /* <DEDUP_REMOVED lines=9> */
[--C-:B------:R-:W-:Y:S02]  /*c620*/  FFMA.FTZ R111, R111, c[0x0][0x23c], -R104.reuse ;  /* 0x00008f006f6f7a23 */ /* 0x100fe40000010868 */
[--C-:B--2---:R-:W-:Y:S02]  /*c630*/  FFMA.FTZ R9, R229, c[0x0][0x23c], -R101.reuse ;  /* 0x00008f00e5097a23 */ /* 0x104fe40000010865 */
[--C-:B------:R-:W-:Y:S02]  /*c640*/  FFMA.FTZ R229, R84, c[0x0][0x23c], -R101.reuse ;  /* 0x00008f0054e57a23 */ /* 0x100fe40000010865 */
[--C-:B------:R-:W-:Y:S01]  /*c650*/  FFMA.FTZ R15, R15, c[0x0][0x23c], -R101.reuse ;  /* 0x00008f000f0f7a23 */ /* 0x100fe20000010865 */
[----:B------:R2:W-:Y:S01]  /*c660*/  MUFU.EX2 R84, R16 ;  /* 0x0000001000547308 */ /* 0x0005e20000000800 */
[--C-:B------:R-:W-:Y:S02]  /*c670*/  FFMA.FTZ R25, R25, c[0x0][0x23c], -R101.reuse ;  /* 0x00008f0019197a23 */ /* 0x100fe40000010865 */
[--C-:B------:R-:W-:Y:S02]  /*c680*/  FFMA.FTZ R29, R27, c[0x0][0x23c], -R101.reuse ;  /* 0x00008f001b1d7a23 */ /* 0x100fe40000010865 */
[----:B------:R-:W-:Y:S02]  /*c690*/  FFMA.FTZ R126, R210, c[0x0][0x23c], -R101 ;  /* 0x00008f00d27e7a23 */ /* 0x000fe40000010865 */
[----:B------:R-:W-:Y:S02]  /*c6a0*/  FFMA.FTZ R210, R75, c[0x0][0x23c], -R71 ;  /* 0x00008f004bd27a23 */ /* 0x000fe40000010847 */
[----:B------:R-:W-:Y:S01]  /*c6b0*/  FFMA.FTZ R207, R93, c[0x0][0x23c], -R101 ;  /* 0x00008f005dcf7a23 */ /* 0x000fe20000010865 */
[----:B------:R-:W-:Y:S01]  /*c6c0*/  MUFU.EX2 R124, R124 ;  /* 0x0000007c007c7308 */ /* 0x000fe20000000800 */
[----:B------:R-:W-:Y:S01]  /*c6d0*/  FFMA.FTZ R93, R60, c[0x0][0x23c], -R71 ;  /* 0x00008f003c5d7a23 */ /* 0x000fe20000010847 */
[----:B------:R-:W-:Y:S01]  /*c6e0*/  MOV R60, R208 ;  /* 0x000000d0003c7202 */ /* 0x000fe20000000f00 */
[----:B------:R-:W-:Y:S01]  /*c6f0*/  FFMA.FTZ R222, R95, c[0x0][0x23c], -R101 ;  /* 0x00008f005fde7a23 */ /* 0x000fe20000010865 */
[----:B------:R-:W5:Y:S01]  /*c700*/  LDL.LU R75, [R1+0x64] ;  /* 0x00006400014b7983 */ /* 0x000f620000300800 */
[--C-:B------:R-:W-:Y:S02]  /*c710*/  FFMA.FTZ R13, R13, c[0x0][0x23c], -R71.reuse ;  /* 0x00008f000d0d7a23 */ /* 0x100fe40000010847 */
[--C-:B---3--:R-:W-:Y:S01]  /*c720*/  FFMA.FTZ R119, R76, c[0x0][0x23c], -R71.reuse ;  /* 0x00008f004c777a23 */ /* 0x108fe20000010847 */
[----:B-1----:R-:W-:Y:S01]  /*c730*/  MOV R76, R127 ;  /* 0x0000007f004c7202 */ /* 0x002fe20000000f00 */
[--C-:B------:R-:W-:Y:S01]  /*c740*/  FFMA.FTZ R208, R94, c[0x0][0x23c], -R71.reuse ;  /* 0x00008f005ed07a23 */ /* 0x100fe20000010847 */
[----:B------:R-:W-:Y:S01]  /*c750*/  MUFU.EX2 R126, R126 ;  /* 0x0000007e007e7308 */ /* 0x000fe20000000800 */
[--C-:B------:R-:W-:Y:S02]  /*c760*/  FFMA.FTZ R38, R234, c[0x0][0x23c], -R71.reuse ;  /* 0x00008f00ea267a23 */ /* 0x100fe40000010847 */
[--C-:B------:R-:W-:Y:S02]  /*c770*/  FFMA.FTZ R241, R241, c[0x0][0x23c], -R104.reuse ;  /* 0x00008f00f1f17a23 */ /* 0x100fe40000010868 */
[--C-:B------:R-:W-:Y:S02]  /*c780*/  FFMA.FTZ R108, R219, c[0x0][0x23c], -R104.reuse ;  /* 0x00008f00db6c7a23 */ /* 0x100fe40000010868 */
[----:B------:R-:W-:Y:S02]  /*c790*/  FFMA.FTZ R219, R90, c[0x0][0x23c], -R71 ;  /* 0x00008f005adb7a23 */ /* 0x000fe40000010847 */
        /* <DEDUP_REMOVED lines=11> */
[----:B------:R-:W-:Y:S01]  /*c850*/  FFMA.FTZ R242, R45, c[0x0][0x23c], -R71 ;  /* 0x00008f002df27a23 */ /* 0x000fe20000010847 */
[----:B------:R-:W-:Y:S01]  /*c860*/  MOV R45, R215 ;  /* 0x000000d7002d7202 */ /* 0x000fe20000000f00 */
[----:B------:R-:W-:Y:S01]  /*c870*/  FFMA.FTZ R233, R24, c[0x0][0x23c], -R101 ;  /* 0x00008f0018e97a23 */ /* 0x000fe20000010865 */
[----:B------:R-:W1:Y:S01]  /*c880*/  MUFU.EX2 R23, R221 ;  /* 0x000000dd00177308 */ /* 0x000e620000000800 */
[--C-:B--2---:R-:W-:Y:S02]  /*c890*/  FFMA.FTZ R16, R230, c[0x0][0x23c], -R71.reuse ;  /* 0x00008f00e6107a23 */ /* 0x104fe40000010847 */
        /* <DEDUP_REMOVED lines=20> */
[----:B------:R-:W-:Y:S01]  /*c9e0*/  FFMA.FTZ R211, R73, c[0x0][0x23c], -R71 ;  /* 0x00008f0049d37a23 */ /* 0x000fe20000010847 */
[----:B------:R-:W-:Y:S01]  /*c9f0*/  MOV R73, R60 ;  /* 0x0000003c00497202 */ /* 0x000fe20000000f00 */
        /* <DEDUP_REMOVED lines=8> */
[----:B------:R-:W-:Y:S01]  /*ca80*/  FFMA.FTZ R103, R61, c[0x0][0x23c], -R101 ;  /* 0x00008f003d677a23 */ /* 0x000fe20000010865 */
[----:B------:R-:W-:Y:S01]  /*ca90*/  MOV R61, R216 ;  /* 0x000000d8003d7202 */ /* 0x000fe20000000f00 */
[----:B------:R-:W-:Y:S01]  /*caa0*/  FFMA.FTZ R216, R92, c[0x0][0x23c], -R71 ;  /* 0x00008f005cd87a23 */ /* 0x000fe20000010847 */
[----:B------:R-:W-:Y:S01]  /*cab0*/  MUFU.EX2 R113, R113 ;  /* 0x0000007100717308 */ /* 0x000fe20000000800 */
[--C-:B------:R-:W-:Y:S02]  /*cac0*/  FFMA.FTZ R125, R109, c[0x0][0x23c], -R104.reuse ;  /* 0x00008f006d7d7a23 */ /* 0x100fe40000010868 */
[----:B------:R-:W-:Y:S02]  /*cad0*/  FFMA.FTZ R109, R53, c[0x0][0x23c], -R101 ;  /* 0x00008f00356d7a23 */ /* 0x000fe40000010865 */
[--C-:B------:R-:W-:Y:S02]  /*cae0*/  FFMA.FTZ R105, R115, c[0x0][0x23c], -R104.reuse ;  /* 0x00008f0073697a23 */ /* 0x100fe40000010868 */
[----:B------:R-:W-:Y:S02]  /*caf0*/  FFMA.FTZ R104, R39, c[0x0][0x23c], -R104 ;  /* 0x00008f0027687a23 */ /* 0x000fe40000010868 */
[----:B------:R-:W-:Y:S01]  /*cb00*/  FFMA.FTZ R39, R226, c[0x0][0x23c], -R69 ;  /* 0x00008f00e2277a23 */ /* 0x000fe20000010845 */
[----:B------:R-:W-:Y:S01]  /*cb10*/  MUFU.EX2 R109, R109 ;  /* 0x0000006d006d7308 */ /* 0x000fe20000000800 */
[--C-:B------:R-:W-:Y:S02]  /*cb20*/  FFMA.FTZ R226, R91, c[0x0][0x23c], -R101.reuse ;  /* 0x00008f005be27a23 */ /* 0x100fe40000010865 */
[----:B------:R-:W-:Y:S02]  /*cb30*/  FFMA.FTZ R115, R83, c[0x0][0x23c], -R101 ;  /* 0x00008f0053737a23 */ /* 0x000fe40000010865 */
[----:B------:R-:W-:Y:S02]  /*cb40*/  FFMA.FTZ R83, R41, c[0x0][0x23c], -R71 ;  /* 0x00008f0029537a23 */ /* 0x000fe40000010847 */
[--C-:B------:R-:W-:Y:S02]  /*cb50*/  FFMA.FTZ R243, R51, c[0x0][0x23c], -R101.reuse ;  /* 0x00008f0033f37a23 */ /* 0x100fe40000010865 */
[----:B------:R-:W-:Y:S01]  /*cb60*/  FFMA.FTZ R110, R59, c[0x0][0x23c], -R101 ;  /* 0x00008f003b6e7a23 */ /* 0x000fe20000010865 */
[----:B------:R2:W-:Y:S01]  /*cb70*/  MUFU.EX2 R91, R15 ;  /* 0x0000000f005b7308 */ /* 0x0005e20000000800 */
[----:B------:R-:W-:Y:S02]  /*cb80*/  FFMA.FTZ R59, R19, c[0x0][0x23c], -R71 ;  /* 0x00008f00133b7a23 */ /* 0x000fe40000010847 */
[----:B------:R-:W-:Y:S02]  /*cb90*/  FFMA.FTZ R121, R63, c[0x0][0x23c], -R101 ;  /* 0x00008f003f797a23 */ /* 0x000fe40000010865 */
[----:B------:R-:W-:Y:S02]  /*cba0*/  FFMA.FTZ R63, R21, c[0x0][0x23c], -R71 ;  /* 0x00008f00153f7a23 */ /* 0x000fe40000010847 */
[--C-:B------:R-:W-:Y:S02]  /*cbb0*/  FFMA.FTZ R213, R106, c[0x0][0x23c], -R101.reuse ;  /* 0x00008f006ad57a23 */ /* 0x100fe40000010865 */
[----:B------:R-:W-:Y:S01]  /*cbc0*/  FFMA.FTZ R212, R114, c[0x0][0x23c], -R101 ;  /* 0x00008f0072d47a23 */ /* 0x000fe20000010865 */
[----:B------:R-:W-:Y:S01]  /*cbd0*/  MUFU.EX2 R39, R39 ;  /* 0x0000002700277308 */ /* 0x000fe20000000800 */
[----:B------:R-:W-:Y:S02]  /*cbe0*/  FFMA.FTZ R114, R74, c[0x0][0x23c], -R71 ;  /* 0x00008f004a727a23 */ /* 0x000fe40000010847 */
[--C-:B------:R-:W-:Y:S02]  /*cbf0*/  FFMA.FTZ R107, R107, c[0x0][0x23c], -R101.reuse ;  /* 0x00008f006b6b7a23 */ /* 0x100fe40000010865 */
[----:B------:R-:W-:Y:S02]  /*cc00*/  FFMA.FTZ R106, R99, c[0x0][0x23c], -R101 ;  /* 0x00008f00636a7a23 */ /* 0x000fe40000010865 */
[----:B------:R-:W-:Y:S02]  /*cc10*/  FFMA.FTZ R99, R112, c[0x0][0x23c], -R71 ;  /* 0x00008f0070637a23 */ /* 0x000fe40000010847 */
[--C-:B------:R-:W-:Y:S01]  /*cc20*/  FFMA.FTZ R102, R128, c[0x0][0x23c], -R101.reuse ;  /* 0x00008f0080667a23 */ /* 0x100fe20000010865 */
[----:B------:R-:W3:Y:S01]  /*cc30*/  MUFU.EX2 R74, R16 ;  /* 0x00000010004a7308 */ /* 0x000ee20000000800 */
[----:B------:R-:W-:Y:S02]  /*cc40*/  FFMA.FTZ R101, R120, c[0x0][0x23c], -R101 ;  /* 0x00008f0078657a23 */ /* 0x000fe40000010865 */
[--C-:B------:R-:W-:Y:S01]  /*cc50*/  FFMA.FTZ R120, R72, c[0x0][0x23c], -R71.reuse ;  /* 0x00008f0048787a23 */ /* 0x100fe20000010847 */
[----:B------:R-:W-:Y:S01]  /*cc60*/  MOV R72, R199 ;  /* 0x000000c700487202 */ /* 0x000fe20000000f00 */
[--C-:B------:R-:W-:Y:S01]  /*cc70*/  FFMA.FTZ R199, R100, c[0x0][0x23c], -R71.reuse ;  /* 0x00008f0064c77a23 */ /* 0x100fe20000010847 */
[----:B--2---:R-:W-:Y:S01]  /*cc80*/  MOV R15, R205 ;  /* 0x000000cd000f7202 */ /* 0x004fe20000000f00 */
[--C-:B------:R-:W-:Y:S02]  /*cc90*/  FFMA.FTZ R100, R118, c[0x0][0x23c], -R71.reuse ;  /* 0x00008f0076647a23 */ /* 0x100fe40000010847 */
[----:B------:R-:W-:Y:S01]  /*cca0*/  FFMA.FTZ R71, R232, c[0x0][0x23c], -R71 ;  /* 0x00008f00e8477a23 */ /* 0x000fe20000010847 */
[----:B------:R-:W-:Y:S01]  /*ccb0*/  MUFU.EX2 R110, R110 ;  /* 0x0000006e006e7308 */ /* 0x000fe20000000800 */
[--C-:B------:R-:W-:Y:S01]  /*ccc0*/  FFMA.FTZ R95, R50, c[0x0][0x23c], -R69.reuse ;  /* 0x00008f00325f7a23 */ /* 0x100fe20000010845 */
[----:B------:R-:W-:Y:S01]  /*ccd0*/  MOV R50, R61 ;  /* 0x0000003d00327202 */ /* 0x000fe20000000f00 */
[--C-:B------:R-:W-:Y:S02]  /*cce0*/  FFMA.FTZ R94, R48, c[0x0][0x23c], -R69.reuse ;  /* 0x00008f00305e7a23 */ /* 0x100fe40000010845 */
[--C-:B------:R-:W-:Y:S02]  /*ccf0*/  FFMA.FTZ R90, R54, c[0x0][0x23c], -R69.reuse ;  /* 0x00008f00365a7a23 */ /* 0x100fe40000010845 */
[--C-:B------:R-:W-:Y:S02]  /*cd00*/  FFMA.FTZ R92, R66, c[0x0][0x23c], -R69.reuse ;  /* 0x00008f00425c7a23 */ /* 0x100fe40000010845 */
[--C-:B------:R-:W-:Y:S01]  /*cd10*/  FFMA.FTZ R215, R78, c[0x0][0x23c], -R69.reuse ;  /* 0x00008f004ed77a23 */ /* 0x100fe20000010845 */
[----:B------:R2:W1:Y:S01]  /*cd20*/  MUFU.EX2 R232, R11 ;  /* 0x0000000b00e87308 */ /* 0x0004620000000800 */
[--C-:B------:R-:W-:Y:S02]  /*cd30*/  FFMA.FTZ R10, R10, c[0x0][0x23c], -R69.reuse ;  /* 0x00008f000a0a7a23 */ /* 0x100fe40000010845 */
[--C-:B------:R-:W-:Y:S02]  /*cd40*/  FFMA.FTZ R19, R238, c[0x0][0x23c], -R69.reuse ;  /* 0x00008f00ee137a23 */ /* 0x100fe40000010845 */
[--C-:B------:R-:W-:Y:S02]  /*cd50*/  FFMA.FTZ R206, R77, c[0x0][0x23c], -R69.reuse ;  /* 0x00008f004dce7a23 */ /* 0x100fe40000010845 */
[C---:B----4-:R-:W-:Y:S02]  /*cd60*/  FMUL.FTZ R9, R7.reuse, R141 ;  /* 0x0000008d07097220 */ /* 0x050fe40000410000 */
[C---:B------:R-:W-:Y:S01]  /*cd70*/  FMUL.FTZ R12, R7.reuse, R148 ;  /* 0x00000094070c7220 */ /* 0x040fe20000410000 */
[----:B------:R4:W3:Y:S01]  /*cd80*/  MUFU.EX2 R238, R10 ;  /* 0x0000000a00ee7308 */ /* 0x0008e20000000800 */
[--C-:B------:R-:W-:Y:S01]  /*cd90*/  FFMA.FTZ R41, R44, c[0x0][0x23c], -R69.reuse ;  /* 0x00008f002c297a23 */ /* 0x100fe20000010845 */
[----:B------:R-:W-:Y:S01]  /*cda0*/  MOV R148, R83 ;  /* 0x0000005300947202 */ /* 0x000fe20000000f00 */
[--C-:B------:R-:W-:Y:S01]  /*cdb0*/  FFMA.FTZ R24, R46, c[0x0][0x23c], -R69.reuse ;  /* 0x00008f002e187a23 */ /* 0x100fe20000010845 */
[----:B------:R-:W-:Y:S01]  /*cdc0*/  MOV R46, R25 ;  /* 0x00000019002e7202 */ /* 0x000fe20000000f00 */
[C---:B------:R-:W-:Y:S01]  /*cdd0*/  FMUL.FTZ R25, R7.reuse, R169 ;  /* 0x000000a907197220 */ /* 0x040fe20000410000 */
[----:B------:R-:W-:Y:S01]  /*cde0*/  MOV R54, R41 ;  /* 0x0000002900367202 */ /* 0x000fe20000000f00 */
[C---:B------:R-:W-:Y:S02]  /*cdf0*/  FMUL.FTZ R41, R7.reuse, R181 ;  /* 0x000000b507297220 */ /* 0x040fe40000410000 */
[C---:B------:R-:W-:Y:S01]  /*ce00*/  FMUL.FTZ R44, R7.reuse, R184 ;  /* 0x000000b8072c7220 */ /* 0x040fe20000410000 */
[----:B------:R-:W-:Y:S01]  /*ce10*/  MUFU.EX2 R148, R148 ;  /* 0x0000009400947308 */ /* 0x000fe20000000800 */
[C---:B------:R-:W-:Y:S01]  /*ce20*/  FMUL.FTZ R60, R7.reuse, R192 ;  /* 0x000000c0073c7220 */ /* 0x040fe20000410000 */
[----:B------:R-:W-:Y:S01]  /*ce30*/  MOV R192, R73 ;  /* 0x0000004900c07202 */ /* 0x000fe20000000f00 */
[C---:B------:R-:W-:Y:S01]  /*ce40*/  FMUL.FTZ R61, R7.reuse, R193 ;  /* 0x000000c1073d7220 */ /* 0x040fe20000410000 */
[----:B--2---:R-:W2:Y:S01]  /*ce50*/  LDL.LU R11, [R1+0x60] ;  /* 0x00006000010b7983 */ /* 0x004ea20000300800 */
[--C-:B------:R-:W-:Y:S01]  /*ce60*/  FFMA.FTZ R55, R40, c[0x0][0x23c], -R69.reuse ;  /* 0x00008f0028377a23 */ /* 0x100fe20000010845 */
[----:B-1----:R-:W-:Y:S01]  /*ce70*/  F2FP.PACK_AB R73, R84, R23 ;  /* 0x000000175449723e */ /* 0x002fe200000000ff */
[----:B------:R-:W-:Y:S02]  /*ce80*/  FMUL.FTZ R40, R7, R180 ;  /* 0x000000b407287220 */ /* 0x000fe40000410000 */
[--C-:B------:R-:W-:Y:S01]  /*ce90*/  FFMA.FTZ R221, R57, c[0x0][0x23c], -R69.reuse ;  /* 0x00008f0039dd7a23 */ /* 0x100fe20000010845 */
[----:B------:R-:W-:Y:S01]  /*cea0*/  MUFU.EX2 R103, R103 ;  /* 0x0000006700677308 */ /* 0x000fe20000000800 */
[C---:B------:R-:W-:Y:S01]  /*ceb0*/  FMUL.FTZ R57, R7.reuse, R189 ;  /* 0x000000bd07397220 */ /* 0x040fe20000410000 */
[----:B------:R-:W-:Y:S01]  /*cec0*/  MOV R189, R50 ;  /* 0x0000003200bd7202 */ /* 0x000fe20000000f00 */
[C---:B------:R-:W-:Y:S01]  /*ced0*/  FMUL.FTZ R16, R8.reuse, R144 ;  /* 0x0000009008107220 */ /* 0x040fe20000410000 */
[----:B----4-:R-:W-:Y:S01]  /*cee0*/  MOV R10, R24 ;  /* 0x00000018000a7202 */ /* 0x010fe20000000f00 */
[C---:B------:R-:W-:Y:S01]  /*cef0*/  FMUL.FTZ R24, R7.reuse, R168 ;  /* 0x000000a807187220 */ /* 0x040fe20000410000 */
[----:B------:R-:W-:Y:S01]  /*cf00*/  MOV R144, R31 ;  /* 0x0000001f00907202 */ /* 0x000fe20000000f00 */
[C---:B------:R-:W-:Y:S01]  /*cf10*/  FMUL.FTZ R17, R8.reuse, R145 ;  /* 0x0000009108117220 */ /* 0x040fe20000410000 */
[----:B------:R-:W-:Y:S01]  /*cf20*/  MOV R66, R10 ;  /* 0x0000000a00427202 */ /* 0x000fe20000000f00 */
[C---:B------:R-:W-:Y:S01]  /*cf30*/  FMUL.FTZ R20, R8.reuse, R136 ;  /* 0x0000008808147220 */ /* 0x040fe20000410000 */
[----:B------:R-:W-:Y:S01]  /*cf40*/  MUFU.EX2 R130, R130 ;  /* 0x0000008200827308 */ /* 0x000fe20000000800 */
[C---:B------:R-:W-:Y:S01]  /*cf50*/  FMUL.FTZ R21, R8.reuse, R137 ;  /* 0x0000008908157220 */ /* 0x040fe20000410000 */
[----:B------:R-:W-:Y:S01]  /*cf60*/  MOV R137, R76 ;  /* 0x0000004c00897202 */ /* 0x000fe20000000f00 */
[C---:B------:R-:W-:Y:S01]  /*cf70*/  FMUL.FTZ R32, R8.reuse, R156 ;  /* 0x0000009c08207220 */ /* 0x040fe20000410000 */
[----:B------:R-:W1:Y:S01]  /*cf80*/  LDSM.16.MT88.4 R76, [R252+0x8000] ;  /* 0x00800000fc4c783b */ /* 0x000e620000004200 */
        /* <DEDUP_REMOVED lines=8> */
[----:B------:R-:W-:Y:S01]  /*d010*/  FMUL.FTZ R65, R8, R177 ;  /* 0x000000b108417220 */ /* 0x000fe20000410000 */
[----:B------:R-:W-:Y:S01]  /*d020*/  MOV R168, R144 ;  /* 0x0000009000a87202 */ /* 0x000fe20000000f00 */
[--C-:B------:R-:W-:Y:S02]  /*d030*/  FFMA.FTZ R14, R14, c[0x0][0x23c], -R69.reuse ;  /* 0x00008f000e0e7a23 */ /* 0x100fe40000010845 */
[--C-:B------:R-:W-:Y:S01]  /*d040*/  FFMA.FTZ R27, R18, c[0x0][0x23c], -R69.reuse ;  /* 0x00008f00121b7a23 */ /* 0x100fe20000010845 */
[----:B------:R-:W-:Y:S01]  /*d050*/  MOV R18, R56 ;  /* 0x0000003800127202 */ /* 0x000fe20000000f00 */
[C---:B------:R-:W-:Y:S01]  /*d060*/  FMUL.FTZ R56, R7.reuse, R188 ;  /* 0x000000bc07387220 */ /* 0x040fe20000410000 */
[----:B------:R-:W-:Y:S01]  /*d070*/  MUFU.EX2 R168, R168 ;  /* 0x000000a800a87308 */ /* 0x000fe20000000800 */
[--C-:B------:R-:W-:Y:S01]  /*d080*/  FFMA.FTZ R43, R22, c[0x0][0x23c], -R69.reuse ;  /* 0x00008f00162b7a23 */ /* 0x100fe20000010845 */
[----:B------:R-:W-:Y:S01]  /*d090*/  MOV R22, R45 ;  /* 0x0000002d00167202 */ /* 0x000fe20000000f00 */
[C---:B------:R-:W-:Y:S01]  /*d0a0*/  FMUL.FTZ R45, R7.reuse, R185 ;  /* 0x000000b9072d7220 */ /* 0x040fe20000410000 */
        /* <DEDUP_REMOVED lines=8> */
[C---:B------:R-:W-:Y:S01]  /*d130*/  FMUL.FTZ R29, R7.reuse, R173 ;  /* 0x000000ad071d7220 */ /* 0x040fe20000410000 */
[----:B------:R-:W-:Y:S01]  /*d140*/  MOV R157, R30 ;  /* 0x0000001e009d7202 */ /* 0x000fe20000000f00 */
[--C-:B------:R-:W-:Y:S01]  /*d150*/  FFMA.FTZ R128, R52, c[0x0][0x23c], -R69.reuse ;  /* 0x00008f0034807a23 */ /* 0x100fe20000010845 */
[----:B------:R-:W-:Y:S01]  /*d160*/  MOV R161, R26 ;  /* 0x0000001a00a17202 */ /* 0x000fe20000000f00 */
[----:B------:R-:W-:Y:S01]  /*d170*/  FMUL.FTZ R52, R8, R164 ;  /* 0x000000a408347220 */ /* 0x000fe20000410000 */
[----:B---3--:R-:W-:Y:S01]  /*d180*/  MOV R164, R74 ;  /* 0x0000004a00a47202 */ /* 0x008fe20000000f00 */
[--C-:B------:R-:W-:Y:S01]  /*d190*/  FFMA.FTZ R127, R64, c[0x0][0x23c], -R69.reuse ;  /* 0x00008f00407f7a23 */ /* 0x100fe20000010845 */
[----:B------:R-:W-:Y:S01]  /*d1a0*/  MOV R74, R15 ;  /* 0x0000000f004a7202 */ /* 0x000fe20000000f00 */
[----:B------:R-:W-:Y:S01]  /*d1b0*/  FMUL.FTZ R64, R8, R176 ;  /* 0x000000b008407220 */ /* 0x000fe20000410000 */
[----:B------:R-:W-:Y:S01]  /*d1c0*/  MOV R15, R13 ;  /* 0x0000000d000f7202 */ /* 0x000fe20000000f00 */
[----:B------:R-:W-:Y:S01]  /*d1d0*/  FMUL.FTZ R13, R7, R149 ;  /* 0x00000095070d7220 */ /* 0x000fe20000410000 */
[----:B------:R-:W-:Y:S01]  /*d1e0*/  MUFU.EX2 R176, R14 ;  /* 0x0000000e00b07308 */ /* 0x000fe20000000800 */
[--C-:B------:R-:W-:Y:S01]  /*d1f0*/  FFMA.FTZ R118, R62, c[0x0][0x23c], -R69.reuse ;  /* 0x00008f003e767a23 */ /* 0x100fe20000010845 */
[----:B------:R-:W-:Y:S01]  /*d200*/  MOV R177, R74 ;  /* 0x0000004a00b17202 */ /* 0x000fe20000000f00 */
[--C-:B------:R-:W-:Y:S01]  /*d210*/  FFMA.FTZ R214, R80, c[0x0][0x23c], -R69.reuse ;  /* 0x00008f0050d67a23 */ /* 0x100fe20000010845 */
[----:B------:R-:W-:Y:S01]  /*d220*/  MOV R80, R46 ;  /* 0x0000002e00507202 */ /* 0x000fe20000000f00 */
[--C-:B------:R-:W-:Y:S01]  /*d230*/  FFMA.FTZ R224, R82, c[0x0][0x23c], -R69.reuse ;  /* 0x00008f0052e07a23 */ /* 0x100fe20000010845 */
[----:B------:R-:W-:Y:S01]  /*d240*/  MOV R82, R42 ;  /* 0x0000002a00527202 */ /* 0x000fe20000000f00 */
[----:B------:R-:W-:Y:S01]  /*d250*/  FFMA.FTZ R97, R36, c[0x0][0x23c], -R69 ;  /* 0x00008f0024617a23 */ /* 0x000fe20000010845 */
[----:B------:R-:W-:Y:S01]  /*d260*/  F2FP.PACK_AB R74, R231, R236 ;  /* 0x000000ece74a723e */ /* 0x000fe200000000ff */
[----:B------:R-:W-:Y:S01]  /*d270*/  FMUL.FTZ R36, R8, R152 ;  /* 0x0000009808247220 */ /* 0x000fe20000410000 */
[----:B------:R-:W3:Y:S01]  /*d280*/  MUFU.EX2 R173, R19 ;  /* 0x0000001300ad7308 */ /* 0x000ee20000000800 */
[----:B------:R-:W-:Y:S01]  /*d290*/  FADD.FTZ R6, -R0, R197 ;  /* 0x000000c500067221 */ /* 0x000fe20000010100 */
[----:B------:R-:W-:Y:S01]  /*d2a0*/  MOV R152, R43 ;  /* 0x0000002b00987202 */ /* 0x000fe20000000f00 */
[--C-:B------:R-:W-:Y:S01]  /*d2b0*/  FFMA.FTZ R197, R81, c[0x0][0x23c], -R69.reuse ;  /* 0x00008f0051c57a23 */ /* 0x100fe20000010845 */
[----:B------:R-:W-:Y:S01]  /*d2c0*/  MOV R81, R15 ;  /* 0x0000000f00517202 */ /* 0x000fe20000000f00 */
[--C-:B------:R-:W-:Y:S01]  /*d2d0*/  FFMA.FTZ R112, R70, c[0x0][0x23c], -R69.reuse ;  /* 0x00008f0046707a23 */ /* 0x100fe20000010845 */
[----:B------:R-:W-:Y:S01]  /*d2e0*/  MOV R160, R82 ;  /* 0x0000005200a07202 */ /* 0x000fe20000000f00 */
[--C-:B------:R-:W-:Y:S01]  /*d2f0*/  FFMA.FTZ R70, R5, c[0x0][0x23c], -R69.reuse ;  /* 0x00008f0005467a23 */ /* 0x100fe20000010845 */
[----:B------:R-:W-:Y:S01]  /*d300*/  F2FP.PACK_AB R82, R232, R89 ;  /* 0x00000059e852723e */ /* 0x000fe200000000ff */
[----:B------:R-:W-:Y:S01]  /*d310*/  FMUL.FTZ R5, R8, R133 ;  /* 0x0000008508057220 */ /* 0x000fe20000410000 */
[----:B------:R-:W-:Y:S01]  /*d320*/  MOV R188, R81 ;  /* 0x0000005100bc7202 */ /* 0x000fe20000000f00 */
[--C-:B------:R-:W-:Y:S01]  /*d330*/  FFMA.FTZ R205, R98, c[0x0][0x23c], -R69.reuse ;  /* 0x00008f0062cd7a23 */ /* 0x100fe20000010845 */
[----:B------:R-:W-:Y:S01]  /*d340*/  F2FP.PACK_AB R81, R238, R39 ;  /* 0x00000027ee51723e */ /* 0x000fe200000000ff */
[--C-:B------:R-:W-:Y:S01]  /*d350*/  FFMA.FTZ R98, R37, c[0x0][0x23c], -R69.reuse ;  /* 0x00008f0025627a23 */ /* 0x100fe20000010845 */
[----:B------:R-:W-:Y:S01]  /*d360*/  MOV R180, R161 ;  /* 0x000000a100b47202 */ /* 0x000fe20000000f00 */
[----:B------:R-:W-:Y:S01]  /*d370*/  FMUL.FTZ R37, R8, R153 ;  /* 0x0000009908257220 */ /* 0x000fe20000410000 */
[----:B------:R-:W-:Y:S01]  /*d380*/  MOV R153, R47 ;  /* 0x0000002f00997202 */ /* 0x000fe20000000f00 */
[----:B------:R-:W-:Y:S01]  /*d390*/  FFMA.FTZ R69, R4, c[0x0][0x23c], -R69 ;  /* 0x00008f0004457a23 */ /* 0x000fe20000010845 */
[----:B------:R-:W-:Y:S01]  /*d3a0*/  MOV R161, R80 ;  /* 0x0000005000a17202 */ /* 0x000fe20000000f00 */
[----:B------:R-:W-:Y:S01]  /*d3b0*/  FMUL.FTZ R4, R8, R132 ;  /* 0x0000008408047220 */ /* 0x000fe20000410000 */
[----:B------:R-:W-:Y:S01]  /*d3c0*/  F2FP.PACK_AB R80, R164, R38 ;  /* 0x00000026a450723e */ /* 0x000fe200000000ff */
[----:B------:R-:W-:Y:S01]  /*d3d0*/  FMUL.FTZ R6, R6, c[0x0][0x23c] ;  /* 0x00008f0006067a20 */ /* 0x000fe20000410000 */
[----:B------:R-:W-:Y:S01]  /*d3e0*/  MOV R149, R34 ;  /* 0x0000002200957202 */ /* 0x000fe20000000f00 */
[----:B------:R-:W-:Y:S01]  /*d3f0*/  FMUL.FTZ R22, R67, R138 ;  /* 0x0000008a43167220 */ /* 0x000fe20000410000 */
[----:B---3--:R-:W-:Y:S01]  /*d400*/  F2FP.PACK_AB R83, R173, R176 ;  /* 0x000000b0ad53723e */ /* 0x008fe200000000ff */
[C---:B------:R-:W-:Y:S01]  /*d410*/  FMUL.FTZ R19, R67.reuse, R147 ;  /* 0x0000009343137220 */ /* 0x040fe20000410000 */
[----:B------:R-:W-:Y:S01]  /*d420*/  MOV R144, R51 ;  /* 0x0000003300907202 */ /* 0x000fe20000000f00 */
[----:B------:R-:W3:Y:S01]  /*d430*/  MUFU.EX2 R6, R6 ;  /* 0x0000000600067308 */ /* 0x000ee20000000800 */
        /* <DEDUP_REMOVED lines=8> */
[----:B------:R-:W-:Y:S10]  /*d4c0*/  MUFU.EX2 R147, R242 ;  /* 0x000000f200937308 */ /* 0x000ff40000000800 */
[----:B------:R-:W-:Y:S01]  /*d4d0*/  MUFU.EX2 R162, R189 ;  /* 0x000000bd00a27308 */ /* 0x000fe20000000800 */
[C---:B---3--:R-:W-:Y:S02]  /*d4e0*/  FMUL.FTZ R10, R6.reuse, R142 ;  /* 0x0000008e060a7220 */ /* 0x048fe40000410000 */
[C---:B------:R-:W-:Y:S02]  /*d4f0*/  FMUL.FTZ R14, R6.reuse, R150 ;  /* 0x00000096060e7220 */ /* 0x040fe40000410000 */
[C---:B------:R-:W-:Y:S02]  /*d500*/  FMUL.FTZ R15, R6.reuse, R151 ;  /* 0x00000097060f7220 */ /* 0x040fe40000410000 */
[C---:B------:R-:W-:Y:S03]  /*d510*/  FMUL.FTZ R26, R6.reuse, R170 ;  /* 0x000000aa061a7220 */ /* 0x040fe60000410000 */
[----:B------:R-:W-:Y:S01]  /*d520*/  MUFU.EX2 R161, R161 ;  /* 0x000000a100a17308 */ /* 0x000fe20000000800 */
[----:B------:R-:W-:Y:S02]  /*d530*/  FMUL.FTZ R27, R6, R171 ;  /* 0x000000ab061b7220 */ /* 0x000fe40000410000 */
[----:B-----5:R-:W-:Y:S01]  /*d540*/  FFMA.FTZ R136, R8, R75, R72 ;  /* 0x0000004b08887223 */ /* 0x020fe20000010048 */
        /* <DEDUP_REMOVED lines=19> */
[C---:B------:R-:W-:Y:S02]  /*d680*/  FMUL.FTZ R59, R6.reuse, R191 ;  /* 0x000000bf063b7220 */ /* 0x040fe40000410000 */
[C---:B------:R-:W-:Y:S02]  /*d690*/  FMUL.FTZ R62, R6.reuse, R194 ;  /* 0x000000c2063e7220 */ /* 0x040fe40000410000 */
[----:B------:R-:W-:Y:S02]  /*d6a0*/  FMUL.FTZ R63, R6, R195 ;  /* 0x000000c3063f7220 */ /* 0x000fe40000410000 */
[C---:B------:R-:W-:Y:S02]  /*d6b0*/  FMUL.FTZ R18, R67.reuse, R146 ;  /* 0x0000009243127220 */ /* 0x040fe40000410000 */
[----:B------:R-:W-:Y:S01]  /*d6c0*/  FMUL.FTZ R35, R67, R159 ;  /* 0x0000009f43237220 */ /* 0x000fe20000410000 */
[----:B------:R-:W-:Y:S01]  /*d6d0*/  MUFU.EX2 R146, R86 ;  /* 0x0000005600927308 */ /* 0x000fe20000000800 */
[----:B------:R-:W-:Y:S04]  /*d6e0*/  FADD.FTZ R137, R137, R136 ;  /* 0x0000008889897221 */ /* 0x000fe80000010000 */
[----:B------:R-:W-:Y:S04]  /*d6f0*/  FADD.FTZ R236, R236, R137 ;  /* 0x00000089ecec7221 */ /* 0x000fe80000010000 */
[----:B------:R-:W-:Y:S01]  /*d700*/  FADD.FTZ R236, R231, R236 ;  /* 0x000000ece7ec7221 */ /* 0x000fe20000010000 */
        /* <DEDUP_REMOVED lines=14> */
[----:B--2---:R-:W-:Y:S02]  /*d7f0*/  FFMA.FTZ R132, R7, R11, R38 ;  /* 0x0000000b07847223 */ /* 0x004fe40000010026 */
[----:B------:R-:W2:Y:S01]  /*d800*/  LDL.LU R7, [R1+0x5c] ;  /* 0x00005c0001077983 */ /* 0x000ea20000300800 */
[----:B------:R-:W-:Y:S02]  /*d810*/  FMUL.FTZ R11, R6, R143 ;  /* 0x0000008f060b7220 */ /* 0x000fe40000410000 */
[C---:B------:R-:W-:Y:S01]  /*d820*/  FMUL.FTZ R38, R67.reuse, R154 ;  /* 0x0000009a43267220 */ /* 0x040fe20000410000 */
[----:B------:R-:W3:Y:S01]  /*d830*/  LDL.LU R140, [R1+0x58] ;  /* 0x00005800018c7983 */ /* 0x000ee20000300800 */
[----:B------:R-:W-:Y:S02]  /*d840*/  FADD.FTZ R178, R164, R132 ;  /* 0x00000084a4b27221 */ /* 0x000fe40000010000 */
[----:B------:R-:W-:Y:S10]  /*d850*/  MUFU.EX2 R154, R87 ;  /* 0x00000057009a7308 */ /* 0x000ff40000000800 */
[----:B------:R-:W-:Y:S10]  /*d860*/  MUFU.EX2 R143, R85 ;  /* 0x00000055008f7308 */ /* 0x000ff40000000800 */
[----:B------:R-:W-:Y:S10]  /*d870*/  MUFU.EX2 R177, R177 ;  /* 0x000000b100b17308 */ /* 0x000ff40000000800 */
[----:B------:R-:W-:Y:S10]  /*d880*/  MUFU.EX2 R174, R193 ;  /* 0x000000c100ae7308 */ /* 0x000ff40000000800 */
[----:B------:R-:W-:Y:S10]  /*d890*/  MUFU.EX2 R175, R192 ;  /* 0x000000c000af7308 */ /* 0x000ff40000000800 */
[----:B------:R-:W-:Y:S10]  /*d8a0*/  MUFU.EX2 R172, R172 ;  /* 0x000000ac00ac7308 */ /* 0x000ff40000000800 */
[----:B------:R-:W-:Y:S10]  /*d8b0*/  MUFU.EX2 R169, R169 ;  /* 0x000000a900a97308 */ /* 0x000ff40000000800 */
[----:B------:R-:W4:Y:S10]  /*d8c0*/  MUFU.EX2 R171, R188 ;  /* 0x000000bc00ab7308 */ /* 0x000f340000000800 */
[----:B------:R-:W5:Y:S10]  /*d8d0*/  MUFU.EX2 R170, R185 ;  /* 0x000000b900aa7308 */ /* 0x000f740000000800 */
[----:B------:R-:W-:Y:S10]  /*d8e0*/  MUFU.EX2 R150, R141 ;  /* 0x0000008d00967308 */ /* 0x000ff40000000800 */
[----:B------:R1:W-:Y:S10]  /*d8f0*/  MUFU.EX2 R142, R201 ;  /* 0x000000c9008e7308 */ /* 0x0003f40000000800 */
[----:B------:R-:W-:Y:S10]  /*d900*/  MUFU.EX2 R141, R243 ;  /* 0x000000f3008d7308 */ /* 0x000ff40000000800 */
[----:B------:R-:W-:Y:S01]  /*d910*/  MUFU.EX2 R138, R240 ;  /* 0x000000f0008a7308 */ /* 0x000fe20000000800 */
[----:B-1----:R-:W-:Y:S09]  /*d920*/  MOV R201, R68 ;  /* 0x0000004400c97202 */ /* 0x002ff20000000f00 */
        /* <DEDUP_REMOVED lines=18> */
[C---:B------:R-:W-:Y:S02]  /*da50*/  FMUL.FTZ R6, R67.reuse, R134 ;  /* 0x0000008643067220 */ /* 0x040fe40000410000 */
[C---:B------:R-:W-:Y:S02]  /*da60*/  FMUL.FTZ R7, R67.reuse, R135 ;  /* 0x0000008743077220 */ /* 0x040fe40000410000 */
[C---:B---3--:R-:W-:Y:S03]  /*da70*/  FFMA.FTZ R135, R67.reuse, R140, R23 ;  /* 0x0000008c43877223 */ /* 0x048fe60000010017 */
[----:B------:R-:W-:Y:S01]  /*da80*/  MUFU.EX2 R134, R94 ;  /* 0x0000005e00867308 */ /* 0x000fe20000000800 */
[----:B------:R-:W-:Y:S01]  /*da90*/  FMUL.FTZ R23, R67, R139 ;  /* 0x0000008b43177220 */ /* 0x000fe20000410000 */
[----:B------:R-:W-:Y:S01]  /*daa0*/  MOV R140, R55 ;  /* 0x00000037008c7202 */ /* 0x000fe20000000f00 */
[----:B------:R-:W-:Y:S01]  /*dab0*/  FADD.FTZ R166, R84, R135 ;  /* 0x0000008754a67221 */ /* 0x000fe20000010000 */
[-C--:B------:R-:W-:Y:S01]  /*dac0*/  HMMA.16816.F32 R4, R72, R76.reuse, R4 ;  /* 0x0000004c4804723c */ /* 0x080fe20000001804 */
[----:B------:R-:W-:Y:S04]  /*dad0*/  LDSM.16.MT88.4 R84, [R252+0x8800] ;  /* 0x00880000fc54783b */ /* 0x000fe80000004200 */
[----:B------:R-:W-:Y:S01]  /*dae0*/  FADD.FTZ R181, R91, R166 ;  /* 0x000000a65bb57221 */ /* 0x000fe20000010000 */
[----:B------:R-:W-:Y:S01]  /*daf0*/  MUFU.EX2 R139, R90 ;  /* 0x0000005a008b7308 */ /* 0x000fe20000000800 */
[C---:B------:R-:W-:Y:S01]  /*db00*/  FMUL.FTZ R39, R67.reuse, R155 ;  /* 0x0000009b43277220 */ /* 0x040fe20000410000 */
[C---:B------:R-:W-:Y:S04]  /*db10*/  HMMA.16816.F32 R8, R80.reuse, R76, R8 ;  /* 0x0000004c5008723c */ /* 0x040fe80000001808 */
[C---:B------:R-:W-:Y:S02]  /*db20*/  FMUL.FTZ R55, R67.reuse, R167 ;  /* 0x000000a743377220 */ /* 0x040fe40000410000 */
[----:B------:R-:W-:Y:S02]  /*db30*/  FMUL.FTZ R67, R67, R179 ;  /* 0x000000b343437220 */ /* 0x000fe40000410000 */
[-C--:B------:R-:W-:Y:S01]  /*db40*/  HMMA.16816.F32 R12, R80, R78.reuse, R12 ;  /* 0x0000004e500c723c */ /* 0x080fe2000000180c */
[----:B------:R-:W-:Y:S03]  /*db50*/  MUFU.EX2 R135, R95 ;  /* 0x0000005f00877308 */ /* 0x000fe60000000800 */
[----:B------:R-:W-:Y:S02]  /*db60*/  FADD.FTZ R179, R238, R133 ;  /* 0x00000085eeb37221 */ /* 0x000fe40000010000 */
[----:B------:R-:W-:Y:S02]  /*db70*/  FADD.FTZ R230, R230, R181 ;  /* 0x000000b5e6e67221 */ /* 0x000fe40000010000 */
[C---:B------:R-:W-:Y:S01]  /*db80*/  HMMA.16816.F32 R16, R72.reuse, R78, R16 ;  /* 0x0000004e4810723c */ /* 0x040fe20000001810 */
[----:B------:R-:W1:Y:S02]  /*db90*/  LDSM.16.MT88.4 R76, [R250+0x8000] ;  /* 0x00800000fa4c783b */ /* 0x000e640000004200 */
[----:B------:R-:W2:Y:S01]  /*dba0*/  MUFU.EX2 R155, R157 ;  /* 0x0000009d009b7308 */ /* 0x000ea20000000800 */
[----:B------:R-:W-:Y:S04]  /*dbb0*/  FADD.FTZ R176, R176, R179 ;  /* 0x000000b3b0b07221 */ /* 0x000fe80000010000 */
[----:B------:R-:W-:Y:S05]  /*dbc0*/  FADD.FTZ R173, R173, R176 ;  /* 0x000000b0adad7221 */ /* 0x000fea0000010000 */
[----:B------:R-:W-:Y:S10]  /*dbd0*/  MUFU.EX2 R157, R241 ;  /* 0x000000f1009d7308 */ /* 0x000ff40000000800 */
[----:B------:R-:W-:Y:S10]  /*dbe0*/  MUFU.EX2 R149, R140 ;  /* 0x0000008c00957308 */ /* 0x000ff40000000800 */
[----:B------:R-:W-:Y:S01]  /*dbf0*/  MUFU.EX2 R140, R165 ;  /* 0x000000a5008c7308 */ /* 0x000fe20000000800 */
[-C--:B-1----:R-:W-:Y:S09]  /*dc00*/  HMMA.16816.F32 R20, R72, R76.reuse, R20 ;  /* 0x0000004c4814723c */ /* 0x082ff20000001814 */
[----:B------:R1:W-:Y:S01]  /*dc10*/  MUFU.EX2 R165, R92 ;  /* 0x0000005c00a57308 */ /* 0x0003e20000000800 */
[C---:B------:R-:W-:Y:S09]  /*dc20*/  HMMA.16816.F32 R24, R80.reuse, R76, R24 ;  /* 0x0000004c5018723c */ /* 0x040ff20000001818 */
[----:B------:R-:W-:Y:S01]  /*dc30*/  MUFU.EX2 R133, R237 ;  /* 0x000000ed00857308 */ /* 0x000fe20000000800 */
[-C--:B------:R-:W-:Y:S09]  /*dc40*/  HMMA.16816.F32 R28, R80, R78.reuse, R28 ;  /* 0x0000004e501c723c */ /* 0x080ff2000000181c */
[----:B------:R-:W-:Y:S01]  /*dc50*/  MUFU.EX2 R167, R235 ;  /* 0x000000eb00a77308 */ /* 0x000fe20000000800 */
[C---:B------:R-:W-:Y:S01]  /*dc60*/  HMMA.16816.F32 R32, R72.reuse, R78, R32 ;  /* 0x0000004e4820723c */ /* 0x040fe20000001820 */
[----:B------:R-:W3:Y:S08]  /*dc70*/  LDSM.16.MT88.4 R76, [R249+0x8000] ;  /* 0x00800000f94c783b */ /* 0x000ef00000004200 */
[----:B------:R-:W-:Y:S01]  /*dc80*/  MUFU.EX2 R166, R233 ;  /* 0x000000e900a67308 */ /* 0x000fe20000000800 */
[----:B-1----:R-:W-:Y:S09]  /*dc90*/  LDSM.16.MT88.4 R92, [R249+0x9000] ;  /* 0x00900000f95c783b */ /* 0x002ff20000004200 */
[----:B------:R-:W-:Y:S10]  /*dca0*/  MUFU.EX2 R191, R227 ;  /* 0x000000e300bf7308 */ /* 0x000ff40000000800 */
[----:B------:R-:W-:Y:S10]  /*dcb0*/  MUFU.EX2 R190, R226 ;  /* 0x000000e200be7308 */ /* 0x000ff40000000800 */
[----:B------:R-:W-:Y:S01]  /*dcc0*/  MUFU.EX2 R207, R207 ;  /* 0x000000cf00cf7308 */ /* 0x000fe20000000800 */
[-C--:B---3--:R-:W-:Y:S09]  /*dcd0*/  HMMA.16816.F32 R36, R72, R76.reuse, R36 ;  /* 0x0000004c4824723c */ /* 0x088ff20000001824 */
[----:B------:R-:W-:Y:S01]  /*dce0*/  MUFU.EX2 R210, R210 ;  /* 0x000000d200d27308 */ /* 0x000fe20000000800 */
[C---:B------:R-:W-:Y:S08]  /*dcf0*/  HMMA.16816.F32 R40, R80.reuse, R76, R40 ;  /* 0x0000004c5028723c */ /* 0x040ff00000001828 */
[-C--:B------:R-:W-:Y:S01]  /*dd00*/  HMMA.16816.F32 R44, R80, R78.reuse, R44 ;  /* 0x0000004e502c723c */ /* 0x080fe2000000182c */
[----:B------:R-:W-:Y:S07]  /*dd10*/  MUFU.EX2 R211, R211 ;  /* 0x000000d300d37308 */ /* 0x000fee0000000800 */
[C---:B------:R-:W-:Y:S01]  /*dd20*/  HMMA.16816.F32 R48, R72.reuse, R78, R48 ;  /* 0x0000004e4830723c */ /* 0x040fe20000001830 */
[----:B------:R-:W1:Y:S02]  /*dd30*/  LDSM.16.MT88.4 R76, [R248+0x8000] ;  /* 0x00800000f84c783b */ /* 0x000e640000004200 */
[----:B------:R-:W-:Y:S10]  /*dd40*/  MUFU.EX2 R214, R214 ;  /* 0x000000d600d67308 */ /* 0x000ff40000000800 */
[----:B------:R-:W-:Y:S10]  /*dd50*/  MUFU.EX2 R215, R215 ;  /* 0x000000d700d77308 */ /* 0x000ff40000000800 */
[----:B------:R-:W-:Y:S10]  /*dd60*/  MUFU.EX2 R216, R216 ;  /* 0x000000d800d87308 */ /* 0x000ff40000000800 */
[----:B------:R-:W-:Y:S01]  /*dd70*/  MUFU.EX2 R219, R219 ;  /* 0x000000db00db7308 */ /* 0x000fe20000000800 */
[-C--:B-1----:R-:W-:Y:S09]  /*dd80*/  HMMA.16816.F32 R52, R72, R76.reuse, R52 ;  /* 0x0000004c4834723c */ /* 0x082ff20000001834 */
[----:B------:R-:W-:Y:S01]  /*dd90*/  MUFU.EX2 R221, R221 ;  /* 0x000000dd00dd7308 */ /* 0x000fe20000000800 */
[C---:B------:R-:W-:Y:S09]  /*dda0*/  HMMA.16816.F32 R56, R80.reuse, R76, R56 ;  /* 0x0000004c5038723c */ /* 0x040ff20000001838 */
[----:B------:R-:W-:Y:S03]  /*ddb0*/  MUFU.EX2 R224, R224 ;  /* 0x000000e000e07308 */ /* 0x000fe60000000800 */
[----:B----4-:R-:W-:Y:S01]  /*ddc0*/  F2FP.PACK_AB R76, R168, R171 ;  /* 0x000000aba84c723e */ /* 0x010fe200000000ff */
[-C--:B------:R-:W-:Y:S01]  /*ddd0*/  HMMA.16816.F32 R60, R80, R78.reuse, R60 ;  /* 0x0000004e503c723c */ /* 0x080fe2000000183c */
[----:B------:R-:W1:Y:S02]  /*dde0*/  LDSM.16.MT88.4 R80, [R250+0x8800] ;  /* 0x00880000fa50783b */ /* 0x000e640000004200 */
[C---:B-----5:R-:W-:Y:S01]  /*ddf0*/  F2FP.PACK_AB R77, R163.reuse, R170 ;  /* 0x000000aaa34d723e */ /* 0x060fe200000000ff */
[----:B------:R-:W-:Y:S02]  /*de00*/  FADD.FTZ R170, R170, R173 ;  /* 0x000000adaaaa7221 */ /* 0x000fe40000010000 */
[----:B------:R-:W-:Y:S02]  /*de10*/  MUFU.EX2 R225, R225 ;  /* 0x000000e100e17308 */ /* 0x000fe40000000800 */
[----:B------:R-:W-:Y:S04]  /*de20*/  HMMA.16816.F32 R64, R72, R78, R64 ;  /* 0x0000004e4840723c */ /* 0x000fe80000001840 */
[----:B------:R-:W-:Y:S03]  /*de30*/  FADD.FTZ R163, R163, R170 ;  /* 0x000000aaa3a37221 */ /* 0x000fe60000010000 */
[----:B------:R-:W-:Y:S01]  /*de40*/  F2FP.PACK_AB R72, R174, R177 ;  /* 0x000000b1ae48723e */ /* 0x000fe200000000ff */
[----:B------:R-:W-:Y:S01]  /*de50*/  MUFU.EX2 R226, R223 ;  /* 0x000000df00e27308 */ /* 0x000fe20000000800 */
[----:B------:R-:W-:Y:S03]  /*de60*/  F2FP.PACK_AB R73, R172, R175 ;  /* 0x000000afac49723e */ /* 0x000fe600000000ff */
[----:B------:R-:W-:Y:S01]  /*de70*/  F2FP.PACK_AB R74, R162, R169 ;  /* 0x000000a9a24a723e */ /* 0x000fe200000000ff */
[----:B------:R-:W-:Y:S01]  /*de80*/  FADD.FTZ R177, R177, R236 ;  /* 0x000000ecb1b17221 */ /* 0x000fe20000010000 */
[----:B------:R-:W-:Y:S01]  /*de90*/  F2FP.PACK_AB R75, R160, R161 ;  /* 0x000000a1a04b723e */ /* 0x000fe200000000ff */
[----:B------:R-:W-:Y:S01]  /*dea0*/  FADD.FTZ R175, R175, R230 ;  /* 0x000000e6afaf7221 */ /* 0x000fe20000010000 */
[----:B------:R-:W-:Y:S01]  /*deb0*/  F2FP.PACK_AB R78, R156, R159 ;  /* 0x0000009f9c4e723e */ /* 0x000fe200000000ff */
[----:B------:R-:W-:Y:S01]  /*dec0*/  FADD.FTZ R174, R174, R177 ;  /* 0x000000b1aeae7221 */ /* 0x000fe20000010000 */
[C---:B--2---:R-:W-:Y:S01]  /*ded0*/  F2FP.PACK_AB R79, R155.reuse, R158 ;  /* 0x0000009e9b4f723e */ /* 0x044fe200000000ff */
[----:B------:R-:W-:Y:S01]  /*dee0*/  FADD.FTZ R158, R158, R163 ;  /* 0x000000a39e9e7221 */ /* 0x000fe20000010000 */
[----:B------:R-:W-:Y:S01]  /*def0*/  MUFU.EX2 R222, R222 ;  /* 0x000000de00de7308 */ /* 0x000fe20000000800 */
[-C--:B------:R-:W-:Y:S03]  /*df00*/  HMMA.16816.F32 R4, R72, R84.reuse, R4 ;  /* 0x000000544804723c */ /* 0x080fe60000001804 */
        /* <DEDUP_REMOVED lines=9> */
[----:B------:R-:W-:Y:S04]  /*dfa0*/  FADD.FTZ R160, R160, R161 ;  /* 0x000000a1a0a07221 */ /* 0x000fe80000010000 */
[C---:B------:R-:W-:Y:S01]  /*dfb0*/  HMMA.16816.F32 R16, R72.reuse, R86, R16 ;  /* 0x000000564810723c */ /* 0x040fe20000001810 */
[----:B------:R-:W2:Y:S04]  /*dfc0*/  LDSM.16.MT88.4 R84, [R249+0x8800] ;  /* 0x00880000f954783b */ /* 0x000ea80000004200 */
[----:B------:R-:W-:Y:S03]  /*dfd0*/  MUFU.EX2 R218, R218 ;  /* 0x000000da00da7308 */ /* 0x000fe60000000800 */
[-C--:B-1----:R-:W-:Y:S07]  /*dfe0*/  HMMA.16816.F32 R20, R72, R80.reuse, R20 ;  /* 0x000000504814723c */ /* 0x082fee0000001814 */
[----:B------:R-:W-:Y:S01]  /*dff0*/  MUFU.EX2 R217, R217 ;  /* 0x000000d900d97308 */ /* 0x000fe20000000800 */
[C---:B------:R-:W-:Y:S08]  /*e000*/  HMMA.16816.F32 R24, R76.reuse, R80, R24 ;  /* 0x000000504c18723c */ /* 0x040ff00000001818 */
[-C--:B------:R-:W-:Y:S01]  /*e010*/  HMMA.16816.F32 R28, R76, R82.reuse, R28 ;  /* 0x000000524c1c723c */ /* 0x080fe2000000181c */
[----:B------:R-:W-:Y:S07]  /*e020*/  MUFU.EX2 R213, R213 ;  /* 0x000000d500d57308 */ /* 0x000fee0000000800 */
[C---:B------:R-:W-:Y:S01]  /*e030*/  HMMA.16816.F32 R32, R72.reuse, R82, R32 ;  /* 0x000000524820723c */ /* 0x040fe20000001820 */
[----:B------:R-:W1:Y:S02]  /*e040*/  LDSM.16.MT88.4 R80, [R248+0x8800] ;  /* 0x00880000f850783b */ /* 0x000e640000004200 */
[----:B------:R-:W-:Y:S05]  /*e050*/  MUFU.EX2 R212, R212 ;  /* 0x000000d400d47308 */ /* 0x000fea0000000800 */
[-C--:B--2---:R-:W-:Y:S05]  /*e060*/  HMMA.16816.F32 R36, R72, R84.reuse, R36 ;  /* 0x000000544824723c */ /* 0x084fea0000001824 */
[----:B------:R-:W2:Y:S03]  /*e070*/  MUFU.EX2 R125, R125 ;  /* 0x0000007d007d7308 */ /* 0x000ea60000000800 */
[C---:B------:R-:W-:Y:S07]  /*e080*/  HMMA.16816.F32 R40, R76.reuse, R84, R40 ;  /* 0x000000544c28723c */ /* 0x040fee0000001828 */
[----:B------:R-:W-:Y:S01]  /*e090*/  MUFU.EX2 R107, R107 ;  /* 0x0000006b006b7308 */ /* 0x000fe20000000800 */
[-C--:B------:R-:W-:Y:S08]  /*e0a0*/  HMMA.16816.F32 R44, R76, R86.reuse, R44 ;  /* 0x000000564c2c723c */ /* 0x080ff0000000182c */
[C---:B------:R-:W-:Y:S01]  /*e0b0*/  HMMA.16816.F32 R48, R72.reuse, R86, R48 ;  /* 0x000000564830723c */ /* 0x040fe20000001830 */
[----:B------:R-:W3:Y:S01]  /*e0c0*/  LDSM.16.MT88.4 R84, [R252+0x9000] ;  /* 0x00900000fc54783b */ /* 0x000ee20000004200 */
[----:B------:R-:W4:Y:S02]  /*e0d0*/  MUFU.EX2 R106, R106 ;  /* 0x0000006a006a7308 */ /* 0x000f240000000800 */
[----:B--2---:R-:W-:Y:S04]  /*e0e0*/  F2FP.PACK_AB R176, R220, R125 ;  /* 0x0000007ddcb0723e */ /* 0x004fe800000000ff */
[-C--:B-1----:R-:W-:Y:S04]  /*e0f0*/  HMMA.16816.F32 R52, R72, R80.reuse, R52 ;  /* 0x000000504834723c */ /* 0x082fe80000001834 */
[----:B------:R-:W1:Y:S04]  /*e100*/  MUFU.EX2 R105, R105 ;  /* 0x0000006900697308 */ /* 0x000e680000000800 */
[C---:B------:R-:W-:Y:S06]  /*e110*/  HMMA.16816.F32 R56, R76.reuse, R80, R56 ;  /* 0x000000504c38723c */ /* 0x040fec0000001838 */
[----:B------:R-:W2:Y:S01]  /*e120*/  MUFU.EX2 R102, R102 ;  /* 0x0000006600667308 */ /* 0x000ea20000000800 */
[----:B------:R-:W-:Y:S01]  /*e130*/  FADD.FTZ R81, R89, R178 ;  /* 0x000000b259517221 */ /* 0x000fe20000010000 */
[-C--:B------:R-:W-:Y:S01]  /*e140*/  HMMA.16816.F32 R60, R76, R82.reuse, R60 ;  /* 0x000000524c3c723c */ /* 0x080fe2000000183c */
[----:B------:R-:W5:Y:S03]  /*e150*/  LDSM.16.MT88.4 R88, [R250+0x9000] ;  /* 0x00900000fa58783b */ /* 0x000f660000004200 */
[----:B------:R-:W-:Y:S01]  /*e160*/  FADD.FTZ R232, R232, R81 ;  /* 0x00000051e8e87221 */ /* 0x000fe20000010000 */
[----:B----4-:R-:W-:Y:S02]  /*e170*/  F2FP.PACK_AB R177, R106, R107 ;  /* 0x0000006b6ab1723e */ /* 0x010fe400000000ff */
[----:B------:R-:W-:Y:S01]  /*e180*/  F2FP.PACK_AB R78, R147, R140 ;  /* 0x0000008c934e723e */ /* 0x000fe200000000ff */
[----:B------:R-:W-:Y:S01]  /*e190*/  HMMA.16816.F32 R64, R72, R82, R64 ;  /* 0x000000524840723c */ /* 0x000fe20000001840 */
[----:B------:R-:W4:Y:S01]  /*e1a0*/  LDSM.16.MT88.4 R80, [R248+0x9000] ;  /* 0x00900000f850783b */ /* 0x000f220000004200 */
[----:B------:R-:W2:Y:S02]  /*e1b0*/  MUFU.EX2 R96, R96 ;  /* 0x0000006000607308 */ /* 0x000ea40000000800 */
[----:B------:R-:W-:Y:S01]  /*e1c0*/  F2FP.PACK_AB R76, R148, R151 ;  /* 0x00000097944c723e */ /* 0x000fe200000000ff */
[----:B------:R-:W-:Y:S01]  /*e1d0*/  FADD.FTZ R171, R171, R232 ;  /* 0x000000e8abab7221 */ /* 0x000fe20000010000 */
[----:B------:R-:W-:Y:S02]  /*e1e0*/  F2FP.PACK_AB R77, R144, R149 ;  /* 0x00000095904d723e */ /* 0x000fe400000000ff */
[----:B------:R-:W-:Y:S01]  /*e1f0*/  F2FP.PACK_AB R72, R154, R157 ;  /* 0x0000009d9a48723e */ /* 0x000fe200000000ff */
[----:B------:R-:W-:Y:S03]  /*e200*/  FADD.FTZ R157, R157, R162 ;  /* 0x000000a29d9d7221 */ /* 0x000fe60000010000 */
[----:B------:R-:W-:Y:S01]  /*e210*/  F2FP.PACK_AB R73, R150, R153 ;  /* 0x000000999649723e */ /* 0x000fe200000000ff */
[----:B------:R-:W-:Y:S01]  /*e220*/  FADD.FTZ R157, R154, R157 ;  /* 0x0000009d9a9d7221 */ /* 0x000fe20000010000 */
[----:B------:R-:W-:Y:S01]  /*e230*/  F2FP.PACK_AB R74, R143, R146 ;  /* 0x000000928f4a723e */ /* 0x000fe200000000ff */
[----:B------:R-:W-:Y:S01]  /*e240*/  FADD.FTZ R153, R153, R160 ;  /* 0x000000a099997221 */ /* 0x000fe20000010000 */
[----:B------:R-:W-:Y:S01]  /*e250*/  F2FP.PACK_AB R75, R141, R142 ;  /* 0x0000008e8d4b723e */ /* 0x000fe200000000ff */
[----:B------:R-:W-:Y:S01]  /*e260*/  LDSM.16.MT88.4 R160, [R249+0xb800] ;  /* 0x00b80000f9a0783b */ /* 0x000fe20000004200 */
[----:B------:R-:W-:Y:S01]  /*e270*/  FADD.FTZ R146, R146, R157 ;  /* 0x0000009d92927221 */ /* 0x000fe20000010000 */
[----:B------:R-:W-:Y:S01]  /*e280*/  F2FP.PACK_AB R79, R136, R145 ;  /* 0x00000091884f723e */ /* 0x000fe200000000ff */
[----:B------:R-:W-:Y:S01]  /*e290*/  FADD.FTZ R168, R168, R171 ;  /* 0x000000aba8a87221 */ /* 0x000fe20000010000 */
[----:B-1----:R-:W-:Y:S01]  /*e2a0*/  F2FP.PACK_AB R178, R104, R105 ;  /* 0x0000006968b2723e */ /* 0x002fe200000000ff */
[----:B------:R-:W-:Y:S01]  /*e2b0*/  FADD.FTZ R143, R143, R146 ;  /* 0x000000928f8f7221 */ /* 0x000fe20000010000 */
[-C--:B---3--:R-:W-:Y:S01]  /*e2c0*/  HMMA.16816.F32 R4, R72, R84.reuse, R4 ;  /* 0x000000544804723c */ /* 0x088fe20000001804 */
[----:B------:R-:W1:Y:S02]  /*e2d0*/  MUFU.EX2 R70, R70 ;  /* 0x0000004600467308 */ /* 0x000e640000000800 */
[----:B------:R-:W-:Y:S01]  /*e2e0*/  FADD.FTZ R159, R159, R168 ;  /* 0x000000a89f9f7221 */ /* 0x000fe20000010000 */
[----:B--2---:R-:W-:Y:S02]  /*e2f0*/  F2FP.PACK_AB R179, R101, R102 ;  /* 0x0000006665b3723e */ /* 0x004fe400000000ff */
[----:B------:R-:W-:Y:S01]  /*e300*/  F2FP.PACK_AB R194, R71, R96 ;  /* 0x0000006047c2723e */ /* 0x000fe200000000ff */
[----:B------:R-:W-:Y:S01]  /*e310*/  FADD.FTZ R156, R156, R159 ;  /* 0x0000009f9c9c7221 */ /* 0x000fe20000010000 */
[C---:B------:R-:W-:Y:S03]  /*e320*/  HMMA.16816.F32 R8, R76.reuse, R84, R8 ;  /* 0x000000544c08723c */ /* 0x040fe60000001808 */
[----:B------:R-:W-:Y:S01]  /*e330*/  MUFU.EX2 R100, R100 ;  /* 0x0000006400647308 */ /* 0x000fe20000000800 */
[----:B------:R-:W-:Y:S04]  /*e340*/  FADD.FTZ R151, R151, R156 ;  /* 0x0000009c97977221 */ /* 0x000fe80000010000 */
[-C--:B------:R-:W-:Y:S04]  /*e350*/  HMMA.16816.F32 R12, R76, R86.reuse, R12 ;  /* 0x000000564c0c723c */ /* 0x080fe8000000180c */
[----:B------:R-:W-:Y:S01]  /*e360*/  FADD.FTZ R151, R148, R151 ;  /* 0x0000009794977221 */ /* 0x000fe20000010000 */
[----:B------:R-:W2:Y:S03]  /*e370*/  MUFU.EX2 R99, R99 ;  /* 0x0000006300637308 */ /* 0x000ea60000000800 */
[C---:B------:R-:W-:Y:S01]  /*e380*/  HMMA.16816.F32 R16, R72.reuse, R86, R16 ;  /* 0x000000564810723c */ /* 0x040fe20000001810 */
[----:B------:R-:W3:Y:S03]  /*e390*/  LDSM.16.MT88.4 R84, [R252+0x9800] ;  /* 0x00980000fc54783b */ /* 0x000ee60000004200 */
[----:B------:R-:W-:Y:S01]  /*e3a0*/  FADD.FTZ R140, R140, R151 ;  /* 0x000000978c8c7221 */ /* 0x000fe20000010000 */
[----:B-1----:R-:W-:Y:S02]  /*e3b0*/  F2FP.PACK_AB R195, R69, R70 ;  /* 0x0000004645c3723e */ /* 0x002fe400000000ff */
[----:B------:R-:W-:Y:S01]  /*e3c0*/  MUFU.EX2 R98, R98 ;  /* 0x0000006200627308 */ /* 0x000fe20000000800 */
[-C--:B-----5:R-:W-:Y:S04]  /*e3d0*/  HMMA.16816.F32 R20, R72, R88.reuse, R20 ;  /* 0x000000584814723c */ /* 0x0a0fe80000001814 */
        /* <DEDUP_REMOVED lines=8> */
[----:B------:R-:W5:Y:S03]  /*e460*/  MUFU.EX2 R208, R208 ;  /* 0x000000d000d07308 */ /* 0x000f660000000800 */
[-C--:B------:R-:W-:Y:S04]  /*e470*/  HMMA.16816.F32 R36, R72, R92.reuse, R36 ;  /* 0x0000005c4824723c */ /* 0x080fe80000001824 */
[----:B-1----:R-:W-:Y:S03]  /*e480*/  F2FP.PACK_AB R193, R97, R98 ;  /* 0x0000006261c1723e */ /* 0x002fe600000000ff */
[----:B------:R-:W-:Y:S01]  /*e490*/  MUFU.EX2 R206, R206 ;  /* 0x000000ce00ce7308 */ /* 0x000fe20000000800 */
[C---:B------:R-:W-:Y:S08]  /*e4a0*/  HMMA.16816.F32 R40, R76.reuse, R92, R40 ;  /* 0x0000005c4c28723c */ /* 0x040ff00000001828 */
[-C--:B------:R-:W-:Y:S01]  /*e4b0*/  HMMA.16816.F32 R44, R76, R94.reuse, R44 ;  /* 0x0000005e4c2c723c */ /* 0x080fe2000000182c */
[----:B------:R-:W1:Y:S07]  /*e4c0*/  MUFU.EX2 R205, R205 ;  /* 0x000000cd00cd7308 */ /* 0x000e6e0000000800 */
[C---:B------:R-:W-:Y:S01]  /*e4d0*/  HMMA.16816.F32 R48, R72.reuse, R94, R48 ;  /* 0x0000005e4830723c */ /* 0x040fe20000001830 */
[----:B------:R-:W1:Y:S02]  /*e4e0*/  LDSM.16.MT88.4 R92, [R249+0x9800] ;  /* 0x00980000f95c783b */ /* 0x000e640000004200 */
[----:B------:R-:W-:Y:S05]  /*e4f0*/  MUFU.EX2 R204, R204 ;  /* 0x000000cc00cc7308 */ /* 0x000fea0000000800 */
[-C--:B----4-:R-:W-:Y:S05]  /*e500*/  HMMA.16816.F32 R52, R72, R80.reuse, R52 ;  /* 0x000000504834723c */ /* 0x090fea0000001834 */
[----:B------:R-:W4:Y:S03]  /*e510*/  MUFU.EX2 R199, R199 ;  /* 0x000000c700c77308 */ /* 0x000f260000000800 */
[C---:B------:R-:W-:Y:S07]  /*e520*/  HMMA.16816.F32 R56, R76.reuse, R80, R56 ;  /* 0x000000504c38723c */ /* 0x040fee0000001838 */
[----:B------:R-:W-:Y:S01]  /*e530*/  MUFU.EX2 R197, R197 ;  /* 0x000000c500c57308 */ /* 0x000fe20000000800 */
[-C--:B------:R-:W-:Y:S07]  /*e540*/  HMMA.16816.F32 R60, R76, R82.reuse, R60 ;  /* 0x000000524c3c723c */ /* 0x080fee000000183c */
[----:B------:R-:W-:Y:S01]  /*e550*/  F2FP.PACK_AB R76, R133, R132 ;  /* 0x00000084854c723e */ /* 0x000fe200000000ff */
[----:B------:R-:W-:Y:S01]  /*e560*/  HMMA.16816.F32 R64, R72, R82, R64 ;  /* 0x000000524840723c */ /* 0x000fe20000001840 */
[----:B------:R-:W1:Y:S01]  /*e570*/  LDSM.16.MT88.4 R80, [R248+0x9800] ;  /* 0x00980000f850783b */ /* 0x000e620000004200 */
[----:B------:R-:W1:Y:S02]  /*e580*/  MUFU.EX2 R196, R196 ;  /* 0x000000c400c47308 */ /* 0x000e640000000800 */
[----:B------:R-:W-:Y:S01]  /*e590*/  F2FP.PACK_AB R77, R134, R135 ;  /* 0x00000087864d723e */ /* 0x000fe200000000ff */
[----:B------:R-:W-:Y:S01]  /*e5a0*/  FADD.FTZ R132, R132, R111 ;  /* 0x0000006f84847221 */ /* 0x000fe20000010000 */
[----:B------:R-:W-:Y:S02]  /*e5b0*/  F2FP.PACK_AB R78, R130, R137 ;  /* 0x00000089824e723e */ /* 0x000fe400000000ff */
[----:B------:R-:W-:Y:S01]  /*e5c0*/  F2FP.PACK_AB R72, R117, R138 ;  /* 0x0000008a7548723e */ /* 0x000fe200000000ff */
[----:B------:R-:W-:Y:S03]  /*e5d0*/  FADD.FTZ R132, R133, R132 ;  /* 0x0000008485847221 */ /* 0x000fe60000010000 */
[----:B------:R-:W-:Y:S01]  /*e5e0*/  F2FP.PACK_AB R73, R109, R126 ;  /* 0x0000007e6d49723e */ /* 0x000fe200000000ff */
[----:B------:R-:W-:Y:S01]  /*e5f0*/  FADD.FTZ R138, R138, R143 ;  /* 0x0000008f8a8a7221 */ /* 0x000fe20000010000 */
[----:B------:R-:W-:Y:S02]  /*e600*/  F2FP.PACK_AB R74, R108, R113 ;  /* 0x000000716c4a723e */ /* 0x000fe400000000ff */
[----:B------:R-:W-:Y:S01]  /*e610*/  F2FP.PACK_AB R75, R103, R110 ;  /* 0x0000006e674b723e */ /* 0x000fe200000000ff */
[----:B------:R-:W-:Y:S01]  /*e620*/  FADD.FTZ R138, R117, R138 ;  /* 0x0000008a758a7221 */ /* 0x000fe20000010000 */
[----:B------:R-:W-:Y:S03]  /*e630*/  F2FP.PACK_AB R79, R128, R139 ;  /* 0x0000008b804f723e */ /* 0x000fe600000000ff */
[----:B------:R-:W-:Y:S02]  /*e640*/  FADD.FTZ R113, R113, R138 ;  /* 0x0000008a71717221 */ /* 0x000fe40000010000 */
[-C--:B---3--:R-:W-:Y:S03]  /*e650*/  HMMA.16816.F32 R4, R72, R84.reuse, R4 ;  /* 0x000000544804723c */ /* 0x088fe60000001804 */
[----:B------:R-:W-:Y:S05]  /*e660*/  FADD.FTZ R108, R108, R113 ;  /* 0x000000716c6c7221 */ /* 0x000fea0000010000 */
        /* <DEDUP_REMOVED lines=14> */
[-C--:B------:R-:W-:Y:S08]  /*e750*/  HMMA.16816.F32 R52, R72, R80.reuse, R52 ;  /* 0x000000504834723c */ /* 0x080ff00000001834 */
[C---:B------:R-:W-:Y:S08]  /*e760*/  HMMA.16816.F32 R56, R76.reuse, R80, R56 ;  /* 0x000000504c38723c */ /* 0x040ff00000001838 */
[-C--:B------:R-:W-:Y:S07]  /*e770*/  HMMA.16816.F32 R60, R76, R82.reuse, R60 ;  /* 0x000000524c3c723c */ /* 0x080fee000000183c */
[----:B------:R-:W-:Y:S01]  /*e780*/  F2FP.PACK_AB R76, R120, R129 ;  /* 0x00000081784c723e */ /* 0x000fe200000000ff */
[----:B------:R-:W-:Y:S01]  /*e790*/  HMMA.16816.F32 R64, R72, R82, R64 ;  /* 0x000000524840723c */ /* 0x000fe20000001840 */
[----:B------:R-:W1:Y:S03]  /*e7a0*/  LDSM.16.MT88.4 R80, [R248+0xa000] ;  /* 0x00a00000f850783b */ /* 0x000e660000004200 */
[----:B------:R-:W-:Y:S02]  /*e7b0*/  F2FP.PACK_AB R77, R118, R127 ;  /* 0x0000007f764d723e */ /* 0x000fe400000000ff */
[----:B------:R-:W-:Y:S02]  /*e7c0*/  F2FP.PACK_AB R78, R114, R119 ;  /* 0x00000077724e723e */ /* 0x000fe400000000ff */
[C---:B------:R-:W-:Y:S01]  /*e7d0*/  F2FP.PACK_AB R72, R124.reuse, R131 ;  /* 0x000000837c48723e */ /* 0x040fe200000000ff */
[----:B------:R-:W-:Y:S03]  /*e7e0*/  FADD.FTZ R131, R131, R108 ;  /* 0x0000006c83837221 */ /* 0x000fe60000010000 */
[----:B------:R-:W-:Y:S01]  /*e7f0*/  F2FP.PACK_AB R73, R121, R152 ;  /* 0x000000987949723e */ /* 0x000fe200000000ff */
[----:B------:R-:W-:Y:S01]  /*e800*/  FADD.FTZ R124, R124, R131 ;  /* 0x000000837c7c7221 */ /* 0x000fe20000010000 */
[C---:B------:R-:W-:Y:S02]  /*e810*/  F2FP.PACK_AB R74, R116.reuse, R123 ;  /* 0x0000007b744a723e */ /* 0x040fe400000000ff */
[----:B------:R-:W-:Y:S01]  /*e820*/  F2FP.PACK_AB R75, R115, R122 ;  /* 0x0000007a734b723e */ /* 0x000fe200000000ff */
[----:B------:R-:W-:Y:S01]  /*e830*/  FADD.FTZ R123, R123, R124 ;  /* 0x0000007c7b7b7221 */ /* 0x000fe20000010000 */
[----:B------:R-:W-:Y:S03]  /*e840*/  F2FP.PACK_AB R79, R165, R112 ;  /* 0x00000070a54f723e */ /* 0x000fe600000000ff */
[----:B------:R-:W-:Y:S02]  /*e850*/  FADD.FTZ R116, R116, R123 ;  /* 0x0000007b74747221 */ /* 0x000fe40000010000 */
        /* <DEDUP_REMOVED lines=27> */
[----:B------:R-:W-:Y:S02]  /*ea10*/  LDSM.16.MT88.4 R156, [R250+0xb800] ;  /* 0x00b80000fa9c783b */ /* 0x000fe40000004200 */
[----:B------:R-:W-:Y:S01]  /*ea20*/  F2FP.PACK_AB R74, R191, R188 ;  /* 0x000000bcbf4a723e */ /* 0x000fe200000000ff */
[----:B------:R-:W-:Y:S01]  /*ea30*/  FADD.FTZ R136, R136, R145 ;  /* 0x0000009188887221 */ /* 0x000fe20000010000 */
[----:B------:R-:W-:Y:S01]  /*ea40*/  F2FP.PACK_AB R75, R207, R190 ;  /* 0x000000becf4b723e */ /* 0x000fe200000000ff */
[----:B------:R-:W-:Y:S01]  /*ea50*/  FADD.FTZ R142, R142, R149 ;  /* 0x000000958e8e7221 */ /* 0x000fe20000010000 */
[----:B------:R-:W-:Y:S01]  /*ea60*/  F2FP.PACK_AB R77, R215, R214 ;  /* 0x000000d6d74d723e */ /* 0x000fe200000000ff */
[----:B------:R-:W-:Y:S01]  /*ea70*/  FADD.FTZ R135, R135, R136 ;  /* 0x0000008887877221 */ /* 0x000fe20000010000 */
[----:B------:R-:W-:Y:S01]  /*ea80*/  LDSM.16.MT88.4 R144, [R252+0xb800] ;  /* 0x00b80000fc90783b */ /* 0x000fe20000004200 */
[----:B------:R-:W-:Y:S01]  /*ea90*/  F2FP.PACK_AB R78, R219, R216 ;  /* 0x000000d8db4e723e */ /* 0x000fe200000000ff */
[----:B------:R-:W-:Y:S01]  /*eaa0*/  FADD.FTZ R141, R141, R142 ;  /* 0x0000008e8d8d7221 */ /* 0x000fe20000010000 */
[-C--:B---3--:R-:W-:Y:S03]  /*eab0*/  HMMA.16816.F32 R4, R72, R84.reuse, R4 ;  /* 0x000000544804723c */ /* 0x088fe60000001804 */
[----:B------:R-:W-:Y:S01]  /*eac0*/  F2FP.PACK_AB R79, R224, R221 ;  /* 0x000000dde04f723e */ /* 0x000fe200000000ff */
[----:B------:R-:W-:Y:S02]  /*ead0*/  FADD.FTZ R134, R134, R135 ;  /* 0x0000008786867221 */ /* 0x000fe40000010000 */
        /* <DEDUP_REMOVED lines=10> */
[----:B------:R-:W-:Y:S02]  /*eb80*/  FADD.FTZ R188, R191, R188 ;  /* 0x000000bcbfbc7221 */ /* 0x000fe40000010000 */
[----:B------:R-:W-:Y:S02]  /*eb90*/  FADD.FTZ R103, R103, R110 ;  /* 0x0000006e67677221 */ /* 0x000fe40000010000 */
        /* <DEDUP_REMOVED lines=13> */
[----:B-----5:R-:W-:Y:S01]  /*ec70*/  F2FP.PACK_AB R76, R208, R209 ;  /* 0x000000d1d04c723e */ /* 0x020fe200000000ff */
[----:B------:R-:W-:Y:S01]  /*ec80*/  HMMA.16816.F32 R64, R72, R82, R64 ;  /* 0x000000524840723c */ /* 0x000fe20000001840 */
[----:B------:R-:W5:Y:S03]  /*ec90*/  LDSM.16.MT88.4 R80, [R248+0xb000] ;  /* 0x00b00000f850783b */ /* 0x000f660000004200 */
[----:B------:R-:W-:Y:S02]  /*eca0*/  F2FP.PACK_AB R77, R205, R206 ;  /* 0x000000cecd4d723e */ /* 0x000fe400000000ff */
[----:B----4-:R-:W-:Y:S02]  /*ecb0*/  F2FP.PACK_AB R78, R199, R204 ;  /* 0x000000ccc74e723e */ /* 0x010fe400000000ff */
        /* <DEDUP_REMOVED lines=9> */
[-C--:B---3--:R-:W-:Y:S03]  /*ed50*/  HMMA.16816.F32 R4, R72, R84.reuse, R4 ;  /* 0x000000544804723c */ /* 0x088fe60000001804 */
[----:B------:R-:W-:Y:S04]  /*ed60*/  FADD.FTZ R125, R125, R218 ;  /* 0x000000da7d7d7221 */ /* 0x000fe80000010000 */
[----:B------:R-:W-:Y:S01]  /*ed70*/  FADD.FTZ R220, R220, R125 ;  /* 0x0000007ddcdc7221 */ /* 0x000fe20000010000 */
[C---:B------:R-:W-:Y:S04]  /*ed80*/  HMMA.16816.F32 R8, R76.reuse, R84, R8 ;  /* 0x000000544c08723c */ /* 0x040fe80000001808 */
[----:B------:R-:W-:Y:S04]  /*ed90*/  FADD.FTZ R105, R105, R220 ;  /* 0x000000dc69697221 */ /* 0x000fe80000010000 */
        /* <DEDUP_REMOVED lines=10> */
[-C--:B-----5:R-:W-:Y:S08]  /*ee40*/  HMMA.16816.F32 R52, R72, R80.reuse, R52 ;  /* 0x000000504834723c */ /* 0x0a0ff00000001834 */
[C---:B------:R-:W-:Y:S08]  /*ee50*/  HMMA.16816.F32 R56, R76.reuse, R80, R56 ;  /* 0x000000504c38723c */ /* 0x040ff00000001838 */
[-C--:B------:R-:W-:Y:S08]  /*ee60*/  HMMA.16816.F32 R60, R76, R82.reuse, R60 ;  /* 0x000000524c3c723c */ /* 0x080ff0000000183c */
[----:B------:R-:W-:Y:S07]  /*ee70*/  HMMA.16816.F32 R64, R72, R82, R64 ;  /* 0x000000524840723c */ /* 0x000fee0000001840 */
[----:B------:R-:W-:Y:S02]  /*ee80*/  FADD.FTZ R73, R137, R132 ;  /* 0x0000008489497221 */ /* 0x000fe40000010000 */
[----:B------:R-:W-:Y:S02]  /*ee90*/  FADD.FTZ R75, R139, R134 ;  /* 0x000000868b4b7221 */ /* 0x000fe40000010000 */
        /* <DEDUP_REMOVED lines=57> */
[----:B------:R-:W-:Y:S01]  /*f230*/  FADD.FTZ R197, R196, R197 ;  /* 0x000000c5c4c57221 */ /* 0x000fe20000010000 */
[----:B------:R-:W-:Y:S01]  /*f240*/  MOV R196, R3 ;  /* 0x0000000300c47202 */ /* 0x000fe20000000f00 */
[----:B------:R-:W-:Y:S01]  /*f250*/  FADD.FTZ R100, R100, R199 ;  /* 0x000000c764647221 */ /* 0x000fe20000010000 */
[----:B------:R-:W-:Y:S01]  /*f260*/  MOV R199, R2 ;  /* 0x0000000200c77202 */ /* 0x000fe20000000f00 */
[----:B------:R-:W-:Y:S04]  /*f270*/  FADD.FTZ R107, R106, R107 ;  /* 0x0000006b6a6b7221 */ /* 0x000fe80000010000 */
[----:B------:R-:W-:Y:S01]  /*f280*/  FADD.FTZ R98, R98, R197 ;  /* 0x000000c562627221 */ /* 0x000fe20000010000 */
[----:B------:R-:W-:Y:S01]  /*f290*/  MOV R197, R0 ;  /* 0x0000000000c57202 */ /* 0x000fe20000000f00 */
[----:B------:R-:W-:Y:S02]  /*f2a0*/  FADD.FTZ R99, R99, R100 ;  /* 0x0000006463637221 */ /* 0x000fe40000010000 */
[----:B------:R-:W-:Y:S02]  /*f2b0*/  FADD.FTZ R102, R102, R107 ;  /* 0x0000006b66667221 */ /* 0x000fe40000010000 */
[----:B------:R-:W-:Y:S02]  /*f2c0*/  FADD.FTZ R96, R96, R99 ;  /* 0x0000006360607221 */ /* 0x000fe40000010000 */
[----:B------:R-:W-:Y:S02]  /*f2d0*/  FADD.FTZ R6, R101, R102 ;  /* 0x0000006665067221 */ /* 0x000fe40000010000 */
[----:B------:R-:W-:Y:S02]  /*f2e0*/  FADD.FTZ R97, R97, R98 ;  /* 0x0000006261617221 */ /* 0x000fe40000010000 */
[----:B------:R-:W-:Y:S01]  /*f2f0*/  FADD.FTZ R5, R71, R96 ;  /* 0x0000006047057221 */ /* 0x000fe20000010000 */
[----:B------:R2:W-:Y:S01]  /*f300*/  STL [R1+0x58], R6 ;  /* 0x0000580601007387 */ /* 0x0005e20000100800 */
[----:B------:R-:W-:Y:S03]  /*f310*/  FADD.FTZ R70, R70, R97 ;  /* 0x0000006146467221 */ /* 0x000fe60000010000 */
[----:B------:R2:W-:Y:S01]  /*f320*/  STL [R1+0x60], R5 ;  /* 0x0000600501007387 */ /* 0x0005e20000100800 */
[----:B-1----:R-:W-:Y:S05]  /*f330*/  FADD.FTZ R4, R69, R70 ;  /* 0x0000004645047221 */ /* 0x002fea0000010000 */
[----:B------:R2:W-:Y:S02]  /*f340*/  STL [R1+0x5c], R4 ;  /* 0x00005c0401007387 */ /* 0x0005e40000100800 */
[----:B--2---:R-:W-:-:S05]  /*f350*/  @P1 BRA `(.L_x_252) ;  /* 0xffffa5a000001947 */ /* 0x004fca000383ffff */
.L_x_251:
[----:B--2---:R-:W2:Y:S01]  /*f360*/  LDL.LU R4, [R1+0x64] ;  /* 0x0000640001047983 */ /* 0x004ea20000300800 */
[----:B------:R-:W-:Y:S01]  /*f370*/  MOV R10, 0x3f800000 ;  /* 0x3f800000000a7802 */ /* 0x000fe20000000f00 */
[----:B------:R-:W1:Y:S01]  /*f380*/  S2UR UR6, SR_CTAID.Y ;  /* 0x00000000000679c3 */ /* 0x000e620000002600 */
[----:B------:R-:W-:Y:S01]  /*f390*/  UISETP.NE.AND UP0, UPT, UR10, -0x1, UPT ;  /* 0xffffffff0a00788c */ /* 0x000fe2000bf05270 */
[----:B------:R-:W3:Y:S01]  /*f3a0*/  LDL.LU R8, [R1+0x58] ;  /* 0x0000580001087983 */ /* 0x000ee20000300800 */
[----:B------:R-:W-:-:S03]  /*f3b0*/  ULDC.64 UR4, c[0x0][0x1e8] ;  /* 0x00007a0000047ab9 */ /* 0x000fc60000000a00 */
[----:B------:R-:W4:Y:S04]  /*f3c0*/  LDL.LU R9, [R1+0x60] ;  /* 0x0000600001097983 */ /* 0x000f280000300800 */
[----:B------:R-:W5:Y:S04]  /*f3d0*/  LDL.LU R7, [R1+0x5c] ;  /* 0x00005c0001077983 */ /* 0x000f680000300800 */
[----:B------:R-:W5:Y:S01]  /*f3e0*/  LDL.LU R6, [R1+0x1c] ;  /* 0x00001c0001067983 */ /* 0x000f620000300800 */
[----:B------:R-:W-:Y:S01]  /*f3f0*/  @UP0 UIMAD.WIDE.U32 UR14, UR10, UR4, URZ ;  /* 0x000000040a0e02a5 */ /* 0x000fe2000f8e003f */
[----:B------:R-:W1:Y:S01]  /*f400*/  S2UR UR9, SR_CTAID.X ;  /* 0x00000000000979c3 */ /* 0x000e620000002500 */
[----:B------:R-:W-:Y:S01]  /*f410*/  ULDC UR8, c[0x0][0x214] ;  /* 0x0000850000087ab9 */ /* 0x000fe20000000800 */
[----:B------:R-:W-:Y:S01]  /*f420*/  BSSY B0, `(.L_x_255) ;  /* 0x000012d000007945 */ /* 0x000fe20003800000 */
[----:B------:R-:W-:Y:S01]  /*f430*/  @UP0 UIMAD UR7, UR10, UR5, UR15 ;  /* 0x000000050a0702a4 */ /* 0x000fe2000f8e020f */
[----:B------:R-:W-:Y:S01]  /*f440*/  MOV R48, 0x7f800000 ;  /* 0x7f80000000307802 */ /* 0x000fe20000000f00 */
[----:B------:R-:W-:Y:S01]  /*f450*/  UMOV UR24, URZ ;  /* 0x0000003f00187c82 */ /* 0x000fe20008000000 */
[----:B------:R-:W-:Y:S01]  /*f460*/  MOV R49, 0x7f800000 ;  /* 0x7f80000000317802 */ /* 0x000fe20000000f00 */
[----:B------:R-:W-:Y:S01]  /*f470*/  ULDC.64 UR4, c[0x0][0x1e0] ;  /* 0x0000780000047ab9 */ /* 0x000fe20000000a00 */
[----:B------:R-:W1:Y:S02]  /*f480*/  S2UR UR11, SR_CTAID.Z ;  /* 0x00000000000b79c3 */ /* 0x000e640000002700 */
[----:B-1----:R-:W-:-:S02]  /*f490*/  @!UP0 USHF.R.S32.HI UR12, URZ, 0x1f, UR6 ;  /* 0x0000001f3f0c8899 */ /* 0x002fc40008011406 */
[----:B------:R-:W-:Y:S02]  /*f4a0*/  @!UP0 UIMAD.WIDE.U32 UR22, UR6, UR4, URZ ;  /* 0x00000004061682a5 */ /* 0x000fe4000f8e003f */
[----:B------:R-:W-:Y:S02]  /*f4b0*/  @!UP0 UIMAD UR12, UR12, UR4, URZ ;  /* 0x000000040c0c82a4 */ /* 0x000fe4000f8e023f */
[----:B------:R-:W-:Y:S02]  /*f4c0*/  UMOV UR25, URZ ;  /* 0x0000003f00197c82 */ /* 0x000fe40008000000 */
[----:B------:R-:W-:Y:S02]  /*f4d0*/  ULDC.U8 UR4, c[0x0][0x329] ;  /* 0x0000ca4000047ab9 */ /* 0x000fe40000000000 */
[----:B------:R-:W-:Y:S02]  /*f4e0*/  UISETP.NE.AND UP1, UPT, UR4, URZ, UPT ;  /* 0x0000003f0400728c */ /* 0x000fe4000bf25270 */
[----:B------:R-:W-:-:S02]  /*f4f0*/  @!UP0 UIMAD UR12, UR6, UR5, UR12 ;  /* 0x00000005060c82a4 */ /* 0x000fc4000f8e020c */
[----:B------:R-:W-:Y:S02]  /*f500*/  @!UP0 UMOV UR14, UR22 ;  /* 0x00000016000e8c82 */ /* 0x000fe40008000000 */
[----:B------:R-:W-:Y:S02]  /*f510*/  ULDC.U8 UR5, c[0x0][0x328] ;  /* 0x0000ca0000057ab9 */ /* 0x000fe40000000000 */
[----:B------:R-:W-:Y:S02]  /*f520*/  UISETP.NE.AND UP2, UPT, UR5, URZ, UPT ;  /* 0x0000003f0500728c */ /* 0x000fe4000bf45270 */
[----:B------:R-:W-:Y:S02]  /*f530*/  @!UP0 UIADD3 UR7, UR23, UR12, URZ ;  /* 0x0000000c17078290 */ /* 0x000fe4000fffe03f */
[----:B------:R-:W-:Y:S02]  /*f540*/  UISETP.NE.OR UP3, UPT, UR4, URZ, !UP2 ;  /* 0x0000003f0400728c */ /* 0x000fe4000d765670 */
[----:B------:R-:W-:-:S02]  /*f550*/  @UP1 ULDC UR15, c[0x0][0x210] ;  /* 0x00008400000f1ab9 */ /* 0x000fc40000000800 */
[----:B------:R-:W-:Y:S02]  /*f560*/  ULDC UR5, c[0x0][0x234] ;  /* 0x00008d0000057ab9 */ /* 0x000fe40000000800 */
[----:B------:R-:W-:Y:S02]  /*f570*/  @UP1 UIMAD UR15, UR15, UR8, URZ ;  /* 0x000000080f0f12a4 */ /* 0x000fe4000f8e023f */
[----:B------:R-:W-:Y:S02]  /*f580*/  @!UP1 USEL UR15, UR8, UR5, !UP2 ;  /* 0x00000005080f9287 */ /* 0x000fe4000d000000 */
[----:B------:R-:W-:Y:S02]  /*f590*/  ULDC UR4, c[0x0][0x1c0] ;  /* 0x0000700000047ab9 */ /* 0x000fe40000000800 */
[----:B------:R-:W-:Y:S02]  /*f5a0*/  @UP1 UMOV UR17, 0x1 ;  /* 0x0000000100111882 */ /* 0x000fe40000000000 */
[----:B------:R-:W-:-:S02]  /*f5b0*/  @!UP1 UIMAD UR17, UR15, UR4, URZ ;  /* 0x000000040f1192a4 */ /* 0x000fc4000f8e023f */
[----:B------:R-:W-:Y:S02]  /*f5c0*/  @!UP3 UIMAD UR21, UR6, UR8, URZ ;  /* 0x000000080615b2a4 */ /* 0x000fe4000f8e023f */
[----:B------:R-:W-:Y:S02]  /*f5d0*/  @UP1 ULDC UR20, c[0x0][0x210] ;  /* 0x0000840000141ab9 */ /* 0x000fe40000000800 */
[----:B------:R-:W-:Y:S02]  /*f5e0*/  UIMAD UR5, UR6, UR17, URZ ;  /* 0x00000011060572a4 */ /* 0x000fe4000f8e023f */
[----:B------:R-:W-:Y:S02]  /*f5f0*/  @!UP1 UMOV UR20, 0x1 ;  /* 0x0000000100149882 */ /* 0x000fe40000000000 */
[----:B------:R-:W-:Y:S02]  /*f600*/  @!UP3 USEL UR21, UR21, UR10, !UP0 ;  /* 0x0000000a1515b287 */ /* 0x000fe4000c000000 */
[----:B------:R-:W-:-:S02]  /*f610*/  UIMAD UR4, UR9, UR20, URZ ;  /* 0x00000014090472a4 */ /* 0x000fc4000f8e023f */
[----:B------:R-:W-:Y:S02]  /*f620*/  USEL UR5, UR5, URZ, UP3 ;  /* 0x0000003f05057287 */ /* 0x000fe40009800000 */
[----:B------:R-:W-:Y:S02]  /*f630*/  USHF.L.U32 UR4, UR4, 0x7, URZ ;  /* 0x0000000704047899 */ /* 0x000fe4000800063f */
[----:B------:R-:W-:Y:S02]  /*f640*/  UIMAD UR15, UR11, UR15, UR5 ;  /* 0x0000000f0b0f72a4 */ /* 0x000fe4000f8e0205 */
[----:B------:R-:W-:Y:S02]  /*f650*/  @!UP3 UMOV UR24, UR21 ;  /* 0x000000150018bc82 */ /* 0x000fe40008000000 */
[----:B------:R-:W-:Y:S02]  /*f660*/  USHF.R.S32.HI UR5, URZ, 0x1f, UR4 ;  /* 0x0000001f3f057899 */ /* 0x000fe40008011404 */
[----:B------:R-:W-:-:S02]  /*f670*/  @!UP3 USHF.R.S32.HI UR25, URZ, 0x1f, UR21 ;  /* 0x0000001f3f19b899 */ /* 0x000fc40008011415 */
[----:B------:R-:W-:Y:S02]  /*f680*/  USHF.R.S32.HI UR6, URZ, 0x1f, UR15 ;  /* 0x0000001f3f067899 */ /* 0x000fe4000801140f */
[----:B------:R-:W-:-:S04]  /*f690*/  UIADD3 UR4, UP2, UP1, UR4, UR24, UR15 ;  /* 0x0000001804047290 */ /* 0x000fc8000f95e00f */
[----:B------:R-:W-:Y:S01]  /*f6a0*/  UIADD3.X UR5, UR5, UR25, UR6, UP2, UP1 ;  /* 0x0000001905057290 */ /* 0x000fe200097e2406 */
[----:B--2---:R-:W1:Y:S04]  /*f6b0*/  SHFL.BFLY PT, R13, R4, 0x2, 0x1f ;  /* 0x0c401f00040d7f89 */ /* 0x004e6800000e0000 */
[----:B---3--:R-:W2:Y:S04]  /*f6c0*/  SHFL.BFLY PT, R5, R8, 0x2, 0x1f ;  /* 0x0c401f0008057f89 */ /* 0x008ea800000e0000 */
[----:B----4-:R-:W3:Y:S04]  /*f6d0*/  SHFL.BFLY PT, R12, R9, 0x2, 0x1f ;  /* 0x0c401f00090c7f89 */ /* 0x010ee800000e0000 */
[----:B-----5:R-:W4:Y:S01]  /*f6e0*/  SHFL.BFLY PT, R11, R7, 0x2, 0x1f ;  /* 0x0c401f00070b7f89 */ /* 0x020f2200000e0000 */
[----:B------:R-:W-:Y:S01]  /*f6f0*/  MOV R44, R6 ;  /* 0x00000006002c7202 */ /* 0x000fe20000000f00 */
[----:B-1----:R-:W-:-:S02]  /*f700*/  FADD.FTZ R13, R13, R4 ;  /* 0x000000040d0d7221 */ /* 0x002fc40000010000 */
[----:B--2---:R-:W-:-:S03]  /*f710*/  FADD.FTZ R5, R5, R8 ;  /* 0x0000000805057221 */ /* 0x004fc60000010000 */
[----:B------:R-:W1:Y:S01]  /*f720*/  SHFL.BFLY PT, R4, R13, 0x1, 0x1f ;  /* 0x0c201f000d047f89 */ /* 0x000e6200000e0000 */
[----:B---3--:R-:W-:-:S03]  /*f730*/  FADD.FTZ R12, R12, R9 ;  /* 0x000000090c0c7221 */ /* 0x008fc60000010000 */
[----:B------:R-:W2:Y:S01]  /*f740*/  SHFL.BFLY PT, R8, R5, 0x1, 0x1f ;  /* 0x0c201f0005087f89 */ /* 0x000ea200000e0000 */
[----:B------:R-:W-:Y:S01]  /*f750*/  MOV R9, 0x3f800000 ;  /* 0x3f80000000097802 */ /* 0x000fe20000000f00 */
[----:B----4-:R-:W-:Y:S02]  /*f760*/  FADD.FTZ R11, R11, R7 ;  /* 0x000000070b0b7221 */ /* 0x010fe40000010000 */
[----:B------:R-:W3:Y:S04]  /*f770*/  SHFL.BFLY PT, R7, R12, 0x1, 0x1f ;  /* 0x0c201f000c077f89 */ /* 0x000ee800000e0000 */
[----:B------:R-:W4:Y:S01]  /*f780*/  SHFL.BFLY PT, R6, R11, 0x1, 0x1f ;  /* 0x0c201f000b067f89 */ /* 0x000f2200000e0000 */
[----:B-1----:R-:W-:Y:S02]  /*f790*/  FADD.FTZ R4, R13, R4 ;  /* 0x000000040d047221 */ /* 0x002fe40000010000 */
[----:B--2---:R-:W-:-:S03]  /*f7a0*/  FADD.FTZ R8, R5, R8 ;  /* 0x0000000805087221 */ /* 0x004fc60000010000 */
[----:B------:R-:W-:Y:S01]  /*f7b0*/  FSETP.NE.FTZ.AND P5, PT, R4, RZ, PT ;  /* 0x000000ff0400720b */ /* 0x000fe20003fb5000 */
[----:B------:R-:W1:Y:S01]  /*f7c0*/  S2R R5, SR_TID.X ;  /* 0x0000000000057919 */ /* 0x000e620000002100 */
[----:B------:R-:W-:Y:S01]  /*f7d0*/  FSETP.NE.FTZ.AND P4, PT, R8, RZ, PT ;  /* 0x000000ff0800720b */ /* 0x000fe20003f95000 */
[----:B---3--:R-:W-:Y:S01]  /*f7e0*/  FADD.FTZ R7, R12, R7 ;  /* 0x000000070c077221 */ /* 0x008fe20000010000 */
[----:B------:R-:W-:Y:S01]  /*f7f0*/  MOV R12, 0x3f800000 ;  /* 0x3f800000000c7802 */ /* 0x000fe20000000f00 */
[----:B----4-:R-:W-:Y:S01]  /*f800*/  FADD.FTZ R6, R11, R6 ;  /* 0x000000060b067221 */ /* 0x010fe20000010000 */
[----:B------:R-:W-:Y:S02]  /*f810*/  MOV R11, 0x3f800000 ;  /* 0x3f800000000b7802 */ /* 0x000fe40000000f00 */
[----:B------:R-:W-:Y:S02]  /*f820*/  FSETP.NE.FTZ.AND P3, PT, R7, RZ, PT ;  /* 0x000000ff0700720b */ /* 0x000fe40003f75000 */
[----:B------:R-:W-:-:S03]  /*f830*/  FSETP.NE.FTZ.AND P0, PT, R6, RZ, PT ;  /* 0x000000ff0600720b */ /* 0x000fc60003f15000 */
[----:B------:R-:W2:Y:S08]  /*f840*/  @P5 MUFU.RCP R9, R4 ;  /* 0x0000000400095308 */ /* 0x000eb00000001000 */
[----:B------:R-:W3:Y:S08]  /*f850*/  @P4 MUFU.RCP R10, R8 ;  /* 0x00000008000a4308 */ /* 0x000ef00000001000 */
[----:B------:R-:W4:Y:S01]  /*f860*/  @P3 MUFU.RCP R11, R7 ;  /* 0x00000007000b3308 */ /* 0x000f220000001000 */
[----:B--2---:R-:W-:-:S02]  /*f870*/  FMUL.FTZ R132, R9, R132 ;  /* 0x0000008409847220 */ /* 0x004fc40000410000 */
[C---:B------:R-:W-:Y:S02]  /*f880*/  FMUL.FTZ R133, R9.reuse, R133 ;  /* 0x0000008509857220 */ /* 0x040fe40000410000 */
[C---:B------:R-:W-:Y:S02]  /*f890*/  FMUL.FTZ R144, R9.reuse, R144 ;  /* 0x0000009009907220 */ /* 0x040fe40000410000 */
[----:B------:R-:W-:Y:S01]  /*f8a0*/  FMUL.FTZ R145, R9, R145 ;  /* 0x0000009109917220 */ /* 0x000fe20000410000 */
[----:B------:R-:W2:Y:S01]  /*f8b0*/  @P0 MUFU.RCP R12, R6 ;  /* 0x00000006000c0308 */ /* 0x000ea20000001000 */
[C---:B---3--:R-:W-:Y:S01]  /*f8c0*/  FMUL.FTZ R134, R10.reuse, R134 ;  /* 0x000000860a867220 */ /* 0x048fe20000410000 */
[----:B------:R-:W-:Y:S01]  /*f8d0*/  F2FP.PACK_AB R132, R133, R132 ;  /* 0x000000848584723e */ /* 0x000fe200000000ff */
[C---:B------:R-:W-:Y:S01]  /*f8e0*/  FMUL.FTZ R135, R10.reuse, R135 ;  /* 0x000000870a877220 */ /* 0x040fe20000410000 */
[----:B------:R-:W-:Y:S01]  /*f8f0*/  F2FP.PACK_AB R144, R145, R144 ;  /* 0x000000909190723e */ /* 0x000fe200000000ff */
[----:B------:R-:W-:-:S02]  /*f900*/  FMUL.FTZ R146, R10, R146 ;  /* 0x000000920a927220 */ /* 0x000fc40000410000 */
[C---:B------:R-:W-:Y:S01]  /*f910*/  FMUL.FTZ R147, R10.reuse, R147 ;  /* 0x000000930a937220 */ /* 0x040fe20000410000 */
[----:B------:R-:W-:Y:S01]  /*f920*/  F2FP.PACK_AB R134, R135, R134 ;  /* 0x000000868786723e */ /* 0x000fe200000000ff */
[C---:B------:R-:W-:Y:S01]  /*f930*/  FMUL.FTZ R138, R10.reuse, R138 ;  /* 0x0000008a0a8a7220 */ /* 0x040fe20000410000 */
[----:B------:R-:W3:Y:S01]  /*f940*/  @P5 MUFU.LG2 R4, R4 ;  /* 0x0000000400045308 */ /* 0x000ee20000000c00 */
[C---:B------:R-:W-:Y:S01]  /*f950*/  FMUL.FTZ R139, R10.reuse, R139 ;  /* 0x0000008b0a8b7220 */ /* 0x040fe20000410000 */
[----:B------:R-:W-:Y:S01]  /*f960*/  F2FP.PACK_AB R146, R147, R146 ;  /* 0x000000929392723e */ /* 0x000fe200000000ff */
[C---:B------:R-:W-:Y:S02]  /*f970*/  FMUL.FTZ R158, R10.reuse, R158 ;  /* 0x0000009e0a9e7220 */ /* 0x040fe40000410000 */
[C---:B------:R-:W-:Y:S01]  /*f980*/  FMUL.FTZ R159, R10.reuse, R159 ;  /* 0x0000009f0a9f7220 */ /* 0x040fe20000410000 */
[----:B------:R-:W-:Y:S01]  /*f990*/  F2FP.PACK_AB R138, R139, R138 ;  /* 0x0000008a8b8a723e */ /* 0x000fe200000000ff */
[C---:B------:R-:W-:Y:S01]  /*f9a0*/  FMUL.FTZ R154, R10.reuse, R154 ;  /* 0x0000009a0a9a7220 */ /* 0x040fe20000410000 */
[----:B------:R-:W5:Y:S01]  /*f9b0*/  @P4 MUFU.LG2 R8, R8 ;  /* 0x0000000800084308 */ /* 0x000f620000000c00 */
[C---:B------:R-:W-:Y:S01]  /*f9c0*/  FMUL.FTZ R155, R10.reuse, R155 ;  /* 0x0000009b0a9b7220 */ /* 0x040fe20000410000 */
[----:B------:R-:W-:Y:S01]  /*f9d0*/  F2FP.PACK_AB R158, R159, R158 ;  /* 0x0000009e9f9e723e */ /* 0x000fe200000000ff */
[----:B------:R-:W-:-:S02]  /*f9e0*/  FMUL.FTZ R162, R10, R162 ;  /* 0x000000a20aa27220 */ /* 0x000fc40000410000 */
[C---:B------:R-:W-:Y:S01]  /*f9f0*/  FMUL.FTZ R163, R10.reuse, R163 ;  /* 0x000000a30aa37220 */ /* 0x040fe20000410000 */
[----:B------:R-:W-:Y:S01]  /*fa00*/  F2FP.PACK_AB R154, R155, R154 ;  /* 0x0000009a9b9a723e */ /* 0x000fe200000000ff */
[C---:B------:R-:W-:Y:S01]  /*fa10*/  FMUL.FTZ R166, R10.reuse, R166 ;  /* 0x000000a60aa67220 */ /* 0x040fe20000410000 */
[----:B------:R-:W2:Y:S01]  /*fa20*/  @P3 MUFU.LG2 R7, R7 ;  /* 0x0000000700073308 */ /* 0x000ea20000000c00 */
[C---:B------:R-:W-:Y:S01]  /*fa30*/  FMUL.FTZ R167, R10.reuse, R167 ;  /* 0x000000a70aa77220 */ /* 0x040fe20000410000 */
[----:B------:R-:W-:Y:S01]  /*fa40*/  F2FP.PACK_AB R162, R163, R162 ;  /* 0x000000a2a3a2723e */ /* 0x000fe200000000ff */
[C---:B------:R-:W-:Y:S02]  /*fa50*/  FMUL.FTZ R178, R10.reuse, R178 ;  /* 0x000000b20ab27220 */ /* 0x040fe40000410000 */
[----:B------:R-:W-:Y:S01]  /*fa60*/  FMUL.FTZ R179, R10, R179 ;  /* 0x000000b30ab37220 */ /* 0x000fe20000410000 */
[----:B-1----:R-:W-:Y:S01]  /*fa70*/  SHF.R.S32.HI R10, RZ, 0x1f, R5 ;  /* 0x0000001fff0a7819 */ /* 0x002fe20000011405 */
[----:B----4-:R-:W-:Y:S01]  /*fa80*/  FMUL.FTZ R140, R11, R140 ;  /* 0x0000008c0b8c7220 */ /* 0x010fe20000410000 */
[----:B------:R-:W-:Y:S01]  /*fa90*/  F2FP.PACK_AB R166, R167, R166 ;  /* 0x000000a6a7a6723e */ /* 0x000fe200000000ff */
[C---:B------:R-:W-:Y:S01]  /*faa0*/  FMUL.FTZ R141, R11.reuse, R141 ;  /* 0x0000008d0b8d7220 */ /* 0x040fe20000410000 */
[----:B------:R-:W-:Y:S01]  /*fab0*/  LEA.HI R13, R10, R5, RZ, 0x2 ;  /* 0x000000050a0d7211 */ /* 0x000fe200078f10ff */
[----:B------:R-:W-:Y:S01]  /*fac0*/  FMUL.FTZ R148, R11, R148 ;  /* 0x000000940b947220 */ /* 0x000fe20000410000 */
[----:B------:R-:W-:Y:S01]  /*fad0*/  F2FP.PACK_AB R178, R179, R178 ;  /* 0x000000b2b3b2723e */ /* 0x000fe200000000ff */
[C---:B------:R-:W-:Y:S01]  /*fae0*/  FMUL.FTZ R149, R11.reuse, R149 ;  /* 0x000000950b957220 */ /* 0x040fe20000410000 */
[--C-:B------:R-:W-:Y:S01]  /*faf0*/  SHF.R.S32.HI R15, RZ, 0x2, R13.reuse ;  /* 0x00000002ff0f7819 */ /* 0x100fe2000001140d */
[C---:B------:R-:W-:Y:S01]  /*fb00*/  FMUL.FTZ R168, R11.reuse, R168 ;  /* 0x000000a80ba87220 */ /* 0x040fe20000410000 */
[----:B------:R-:W-:Y:S01]  /*fb10*/  SHF.R.S32.HI R14, RZ, 0x1f, R13 ;  /* 0x0000001fff0e7819 */ /* 0x000fe2000001140d */
[----:B------:R-:W-:Y:S01]  /*fb20*/  FMUL.FTZ R169, R11, R169 ;  /* 0x000000a90ba97220 */ /* 0x000fe20000410000 */
[----:B------:R-:W-:Y:S01]  /*fb30*/  LOP3.LUT R16, R13, 0x3ffffffc, RZ, 0xc0, !PT ;  /* 0x3ffffffc0d107812 */ /* 0x000fe200078ec0ff */
[C---:B------:R-:W-:Y:S01]  /*fb40*/  FMUL.FTZ R172, R11.reuse, R172 ;  /* 0x000000ac0bac7220 */ /* 0x040fe20000410000 */
[----:B------:R-:W-:Y:S01]  /*fb50*/  LEA.HI R14, R14, R15, RZ, 0x3 ;  /* 0x0000000f0e0e7211 */ /* 0x000fe200078f18ff */
[C---:B------:R-:W-:Y:S01]  /*fb60*/  FMUL.FTZ R173, R11.reuse, R173 ;  /* 0x000000ad0bad7220 */ /* 0x040fe20000410000 */
[----:B------:R-:W-:Y:S01]  /*fb70*/  IADD3 R16, -R16, R5, RZ ;  /* 0x0000000510107210 */ /* 0x000fe20007ffe1ff */
[C---:B------:R-:W-:Y:S01]  /*fb80*/  FMUL.FTZ R180, R11.reuse, R180 ;  /* 0x000000b40bb47220 */ /* 0x040fe20000410000 */
[----:B------:R-:W-:Y:S01]  /*fb90*/  LOP3.LUT R14, R14, 0xfffffff8, RZ, 0xc0, !PT ;  /* 0xfffffff80e0e7812 */ /* 0x000fe200078ec0ff */
[----:B------:R-:W-:Y:S01]  /*fba0*/  FMUL.FTZ R181, R11, R181 ;  /* 0x000000b50bb57220 */ /* 0x000fe20000410000 */
[----:B------:R-:W-:Y:S01]  /*fbb0*/  F2FP.PACK_AB R140, R141, R140 ;  /* 0x0000008c8d8c723e */ /* 0x000fe200000000ff */
[----:B------:R-:W-:Y:S01]  /*fbc0*/  FMUL.FTZ R184, R11, R184 ;  /* 0x000000b80bb87220 */ /* 0x000fe20000410000 */
[----:B------:R-:W-:Y:S01]  /*fbd0*/  IADD3 R14, R15, -R14, RZ ;  /* 0x8000000e0f0e7210 */ /* 0x000fe20007ffe0ff */
[C---:B------:R-:W-:Y:S01]  /*fbe0*/  FMUL.FTZ R185, R11.reuse, R185 ;  /* 0x000000b90bb97220 */ /* 0x040fe20000410000 */
[----:B------:R-:W-:Y:S01]  /*fbf0*/  LEA.HI R15, R10, R5, RZ, 0x5 ;  /* 0x000000050a0f7211 */ /* 0x000fe200078f28ff */
[C---:B------:R-:W-:Y:S01]  /*fc00*/  FMUL.FTZ R188, R11.reuse, R188 ;  /* 0x000000bc0bbc7220 */ /* 0x040fe20000410000 */
[C---:B------:R-:W-:Y:S01]  /*fc10*/  SHF.L.U32 R13, R14.reuse, 0x6, RZ ;  /* 0x000000060e0d7819 */ /* 0x040fe200000006ff */
[C---:B------:R-:W-:Y:S01]  /*fc20*/  FMUL.FTZ R189, R11.reuse, R189 ;  /* 0x000000bd0bbd7220 */ /* 0x040fe20000410000 */
[----:B------:R-:W-:Y:S01]  /*fc30*/  LOP3.LUT R17, R14, 0x1, RZ, 0xc0, !PT ;  /* 0x000000010e117812 */ /* 0x000fe200078ec0ff */
[C---:B------:R-:W-:Y:S01]  /*fc40*/  FMUL.FTZ R192, R11.reuse, R192 ;  /* 0x000000c00bc07220 */ /* 0x040fe20000410000 */
[----:B------:R-:W-:Y:S01]  /*fc50*/  SHF.R.S32.HI R15, RZ, 0x5, R15 ;  /* 0x00000005ff0f7819 */ /* 0x000fe2000001140f */
[----:B------:R-:W-:Y:S01]  /*fc60*/  FMUL.FTZ R11, R11, R193 ;  /* 0x000000c10b0b7220 */ /* 0x000fe20000410000 */
[----:B------:R-:W-:Y:S01]  /*fc70*/  LOP3.LUT R13, R13, 0x1c0, RZ, 0xc0, !PT ;  /* 0x000001c00d0d7812 */ /* 0x000fe200078ec0ff */
[C---:B--2---:R-:W-:Y:S01]  /*fc80*/  FMUL.FTZ R143, R12.reuse, R143 ;  /* 0x0000008f0c8f7220 */ /* 0x044fe20000410000 */
[----:B------:R-:W-:Y:S01]  /*fc90*/  ISETP.NE.U32.AND P1, PT, R17, 0x1, PT ;  /* 0x000000011100780c */ /* 0x000fe20003f25070 */
[C---:B------:R-:W-:Y:S01]  /*fca0*/  FMUL.FTZ R142, R12.reuse, R142 ;  /* 0x0000008e0c8e7220 */ /* 0x040fe20000410000 */
[----:B------:R-:W-:Y:S01]  /*fcb0*/  MOV R17, 0xfffffff0 ;  /* 0xfffffff000117802 */ /* 0x000fe20000000f00 */
[C---:B------:R-:W-:Y:S01]  /*fcc0*/  FMUL.FTZ R151, R12.reuse, R151 ;  /* 0x000000970c977220 */ /* 0x040fe20000410000 */
[----:B------:R-:W-:Y:S01]  /*fcd0*/  LEA R16, R15, R16, 0x9 ;  /* 0x000000100f107211 */ /* 0x000fe200078e48ff */
[----:B------:R-:W-:Y:S01]  /*fce0*/  FMUL.FTZ R150, R12, R150 ;  /* 0x000000960c967220 */ /* 0x000fe20000410000 */
[----:B------:R-:W-:Y:S01]  /*fcf0*/  LEA.HI R13, R13, R13, RZ, 0x1d ;  /* 0x0000000d0d0d7211 */ /* 0x000fe200078fe8ff */
[----:B------:R-:W-:Y:S01]  /*fd00*/  FMUL.FTZ R136, R9, R136 ;  /* 0x0000008809887220 */ /* 0x000fe20000410000 */
[----:B------:R-:W-:Y:S01]  /*fd10*/  SEL R17, R17, 0x10, !P1 ;  /* 0x0000001011117807 */ /* 0x000fe20004800000 */
[C---:B------:R-:W-:Y:S01]  /*fd20*/  FMUL.FTZ R137, R9.reuse, R137 ;  /* 0x0000008909897220 */ /* 0x040fe20000410000 */
[----:B------:R-:W-:Y:S01]  /*fd30*/  R2P PR, R14, 0x6 ;  /* 0x000000060e007804 */ /* 0x000fe20000000000 */
[C---:B------:R-:W-:Y:S01]  /*fd40*/  FMUL.FTZ R156, R9.reuse, R156 ;  /* 0x0000009c099c7220 */ /* 0x040fe20000410000 */
[----:B------:R-:W-:Y:S01]  /*fd50*/  LEA R13, R16, R13, 0x1 ;  /* 0x0000000d100d7211 */ /* 0x000fe200078e08ff */
[----:B------:R-:W-:Y:S01]  /*fd60*/  FMUL.FTZ R157, R9, R157 ;  /* 0x0000009d099d7220 */ /* 0x000fe20000410000 */
[----:B------:R-:W-:Y:S01]  /*fd70*/  F2FP.PACK_AB R192, R11, R192 ;  /* 0x000000c00bc0723e */ /* 0x000fe200000000ff */
[C---:B------:R-:W-:Y:S01]  /*fd80*/  FMUL.FTZ R171, R12.reuse, R171 ;  /* 0x000000ab0cab7220 */ /* 0x040fe20000410000 */
[----:B------:R-:W-:Y:S01]  /*fd90*/  MOV R11, 0x20 ;  /* 0x00000020000b7802 */ /* 0x000fe20000000f00 */
[----:B------:R-:W-:Y:S01]  /*fda0*/  IMAD.SHL.U32 R13, R13, 0x2, RZ ;  /* 0x000000020d0d7824 */ /* 0x000fe200078e00ff */
[----:B------:R-:W-:Y:S01]  /*fdb0*/  F2FP.PACK_AB R142, R143, R142 ;  /* 0x0000008e8f8e723e */ /* 0x000fe200000000ff */
[C---:B------:R-:W-:Y:S01]  /*fdc0*/  FMUL.FTZ R170, R12.reuse, R170 ;  /* 0x000000aa0caa7220 */ /* 0x040fe20000410000 */
[----:B------:R-:W-:Y:S01]  /*fdd0*/  SEL R14, R11, 0xffffffe0, !P1 ;  /* 0xffffffe00b0e7807 */ /* 0x000fe20004800000 */
[C---:B------:R-:W-:Y:S01]  /*fde0*/  FMUL.FTZ R175, R12.reuse, R175 ;  /* 0x000000af0caf7220 */ /* 0x040fe20000410000 */
[C---:B------:R-:W-:Y:S01]  /*fdf0*/  IADD3 R21, R13.reuse, 0x40, RZ ;  /* 0x000000400d157810 */ /* 0x040fe20007ffe0ff */
[C---:B------:R-:W-:Y:S01]  /*fe00*/  FMUL.FTZ R174, R12.reuse, R174 ;  /* 0x000000ae0cae7220 */ /* 0x040fe20000410000 */
[----:B------:R-:W-:Y:S01]  /*fe10*/  @P2 IADD3 R21, R13, -0x40, RZ ;  /* 0xffffffc00d152810 */ /* 0x000fe20007ffe0ff */
[----:B------:R-:W-:Y:S01]  /*fe20*/  FMUL.FTZ R152, R9, R152 ;  /* 0x0000009809987220 */ /* 0x000fe20000410000 */
[----:B------:R-:W-:Y:S01]  /*fe30*/  IADD3 R19, R13, R17, RZ ;  /* 0x000000110d137210 */ /* 0x000fe20007ffe0ff */
[----:B------:R-:W-:Y:S01]  /*fe40*/  FMUL.FTZ R153, R9, R153 ;  /* 0x0000009909997220 */ /* 0x000fe20000410000 */
[----:B------:R-:W-:Y:S01]  /*fe50*/  F2FP.PACK_AB R148, R149, R148 ;  /* 0x000000949594723e */ /* 0x000fe200000000ff */
[----:B------:R-:W-:Y:S01]  /*fe60*/  FMUL.FTZ R160, R9, R160 ;  /* 0x000000a009a07220 */ /* 0x000fe20000410000 */
[----:B------:R-:W-:Y:S01]  /*fe70*/  F2FP.PACK_AB R150, R151, R150 ;  /* 0x000000969796723e */ /* 0x000fe200000000ff */
[----:B------:R-:W-:Y:S01]  /*fe80*/  FMUL.FTZ R161, R9, R161 ;  /* 0x000000a109a17220 */ /* 0x000fe20000410000 */
[----:B------:R-:W-:Y:S01]  /*fe90*/  F2FP.PACK_AB R136, R137, R136 ;  /* 0x000000888988723e */ /* 0x000fe200000000ff */
[C---:B------:R-:W-:Y:S01]  /*fea0*/  FMUL.FTZ R183, R12.reuse, R183 ;  /* 0x000000b70cb77220 */ /* 0x040fe20000410000 */
[----:B------:R-:W-:Y:S01]  /*feb0*/  IADD3 R11, R13, R14, RZ ;  /* 0x0000000e0d0b7210 */ /* 0x000fe20007ffe0ff */
[----:B------:R-:W-:Y:S01]  /*fec0*/  FMUL.FTZ R182, R12, R182 ;  /* 0x000000b60cb67220 */ /* 0x000fe20000410000 */
[----:B------:R-:W-:Y:S01]  /*fed0*/  IADD3 R16, R14, 0x400, R21 ;  /* 0x000004000e107810 */ /* 0x000fe20007ffe015 */
[----:B------:R-:W-:Y:S01]  /*fee0*/  STS [R13], R132 ;  /* 0x000000840d007388 */ /* 0x000fe20000000800 */
[----:B------:R-:W-:Y:S01]  /*fef0*/  F2FP.PACK_AB R156, R157, R156 ;  /* 0x0000009c9d9c723e */ /* 0x000fe200000000ff */
[C---:B------:R-:W-:Y:S01]  /*ff00*/  FMUL.FTZ R187, R12.reuse, R187 ;  /* 0x000000bb0cbb7220 */ /* 0x040fe20000410000 */
[----:B------:R-:W-:Y:S01]  /*ff10*/  IADD3 R23, R19, R14, RZ ;  /* 0x0000000e13177210 */ /* 0x000fe20007ffe0ff */
[----:B------:R-:W-:Y:S01]  /*ff20*/  STS [R13+0x400], R134 ;  /* 0x000400860d007388 */ /* 0x000fe20000000800 */
[C---:B------:R-:W-:Y:S01]  /*ff30*/  FMUL.FTZ R186, R12.reuse, R186 ;  /* 0x000000ba0cba7220 */ /* 0x040fe20000410000 */
[----:B------:R-:W-:Y:S01]  /*ff40*/  F2FP.PACK_AB R168, R169, R168 ;  /* 0x000000a8a9a8723e */ /* 0x000fe200000000ff */
[----:B------:R-:W-:Y:S01]  /*ff50*/  FMUL.FTZ R164, R9, R164 ;  /* 0x000000a409a47220 */ /* 0x000fe20000410000 */
[----:B------:R-:W-:Y:S01]  /*ff60*/  F2FP.PACK_AB R170, R171, R170 ;  /* 0x000000aaabaa723e */ /* 0x000fe200000000ff */
[----:B------:R-:W-:Y:S01]  /*ff70*/  STS [R19], R144 ;  /* 0x0000009013007388 */ /* 0x000fe20000000800 */
[----:B------:R-:W-:Y:S01]  /*ff80*/  FMUL.FTZ R165, R9, R165 ;  /* 0x000000a509a57220 */ /* 0x000fe20000410000 */
[----:B------:R-:W-:Y:S01]  /*ff90*/  F2FP.PACK_AB R172, R173, R172 ;  /* 0x000000acadac723e */ /* 0x000fe200000000ff */
[----:B------:R-:W-:Y:S01]  /*ffa0*/  FMUL.FTZ R176, R9, R176 ;  /* 0x000000b009b07220 */ /* 0x000fe20000410000 */
[----:B------:R-:W-:Y:S01]  /*ffb0*/  STS [R19+0x400], R146 ;  /* 0x0004009213007388 */ /* 0x000fe20000000800 */
[----:B------:R-:W-:Y:S01]  /*ffc0*/  F2FP.PACK_AB R174, R175, R174 ;  /* 0x000000aeafae723e */ /* 0x000fe200000000ff */
[----:B------:R-:W-:Y:S01]  /*ffd0*/  FMUL.FTZ R9, R9, R177 ;  /* 0x000000b109097220 */ /* 0x000fe20000410000 */
[----:B------:R-:W-:Y:S01]  /*ffe0*/  F2FP.PACK_AB R152, R153, R152 ;  /* 0x000000989998723e */ /* 0x000fe200000000ff */
[----:B------:R-:W-:Y:S01]  /*fff0*/  STS [R13+0x2000], R140 ;  /* 0x0020008c0d007388 */ /* 0x000fe20000000800 */
[----:B------:R-:W-:Y:S01]  /*10000*/  F2FP.PACK_AB R160, R161, R160 ;  /* 0x000000a0a1a0723e */ /* 0x000fe200000000ff */
[C---:B------:R-:W-:Y:S01]  /*10010*/  FMUL.FTZ R191, R12.reuse, R191 ;  /* 0x000000bf0cbf7220 */ /* 0x040fe20000410000 */
[----:B------:R-:W-:Y:S01]  /*10020*/  F2FP.PACK_AB R180, R181, R180 ;  /* 0x000000b4b5b4723e */ /* 0x000fe200000000ff */
[----:B------:R1:W-:Y:S01]  /*10030*/  STS [R13+0x2400], R142 ;  /* 0x0024008e0d007388 */ /* 0x0003e20000000800 */
[C---:B------:R-:W-:Y:S01]  /*10040*/  FMUL.FTZ R190, R12.reuse, R190 ;  /* 0x000000be0cbe7220 */ /* 0x040fe20000410000 */
[----:B------:R-:W-:Y:S01]  /*10050*/  F2FP.PACK_AB R182, R183, R182 ;  /* 0x000000b6b7b6723e */ /* 0x000fe200000000ff */
[C---:B------:R-:W-:Y:S01]  /*10060*/  FMUL.FTZ R195, R12.reuse, R195 ;  /* 0x000000c30cc37220 */ /* 0x040fe20000410000 */
[----:B------:R-:W-:Y:S01]  /*10070*/  STS [R19+0x2000], R148 ;  /* 0x0020009413007388 */ /* 0x000fe20000000800 */
[----:B------:R-:W-:Y:S01]  /*10080*/  F2FP.PACK_AB R184, R185, R184 ;  /* 0x000000b8b9b8723e */ /* 0x000fe200000000ff */
[----:B------:R-:W-:Y:S01]  /*10090*/  FMUL.FTZ R12, R12, R194 ;  /* 0x000000c20c0c7220 */ /* 0x000fe20000410000 */
[----:B------:R-:W-:Y:S01]  /*100a0*/  F2FP.PACK_AB R186, R187, R186 ;  /* 0x000000babbba723e */ /* 0x000fe200000000ff */
[----:B------:R2:W-:Y:S01]  /*100b0*/  STS [R19+0x2400], R150 ;  /* 0x0024009613007388 */ /* 0x0005e20000000800 */
[----:B------:R-:W-:Y:S01]  /*100c0*/  F2FP.PACK_AB R164, R165, R164 ;  /* 0x000000a4a5a4723e */ /* 0x000fe200000000ff */
[----:B------:R-:W4:Y:S01]  /*100d0*/  @P0 MUFU.LG2 R6, R6 ;  /* 0x0000000600060308 */ /* 0x000f220000000c00 */
[----:B------:R-:W-:Y:S01]  /*100e0*/  F2FP.PACK_AB R9, R9, R176 ;  /* 0x000000b00909723e */ /* 0x000fe200000000ff */
[----:B------:R-:W-:Y:S01]  /*100f0*/  STS [R11], R136 ;  /* 0x000000880b007388 */ /* 0x000fe20000000800 */
[----:B------:R-:W-:Y:S01]  /*10100*/  F2FP.PACK_AB R188, R189, R188 ;  /* 0x000000bcbdbc723e */ /* 0x000fe200000000ff */
[----:B---3--:R-:W-:Y:S01]  /*10110*/  @P5 FMUL.FTZ R51, R4, 0.69314718246459960938 ;  /* 0x3f31721804335820 */ /* 0x008fe20000410000 */
[----:B------:R-:W-:Y:S01]  /*10120*/  F2FP.PACK_AB R190, R191, R190 ;  /* 0x000000bebfbe723e */ /* 0x000fe200000000ff */
[----:B------:R-:W-:Y:S01]  /*10130*/  STS [R11+0x400], R138 ;  /* 0x0004008a0b007388 */ /* 0x000fe20000000800 */
[----:B------:R-:W-:Y:S01]  /*10140*/  F2FP.PACK_AB R12, R195, R12 ;  /* 0x0000000cc30c723e */ /* 0x000fe200000000ff */
[----:B-----5:R-:W-:-:S02]  /*10150*/  @P4 FMUL.FTZ R8, R8, 0.69314718246459960938 ;  /* 0x3f31721808084820 */ /* 0x020fc40000410000 */
[----:B------:R-:W-:Y:S01]  /*10160*/  STS [R23], R156 ;  /* 0x0000009c17007388 */ /* 0x000fe20000000800 */
[----:B------:R-:W-:-:S03]  /*10170*/  @P3 FMUL.FTZ R7, R7, 0.69314718246459960938 ;  /* 0x3f31721807073820 */ /* 0x000fc60000410000 */
[----:B------:R-:W-:Y:S01]  /*10180*/  STS [R23+0x400], R158 ;  /* 0x0004009e17007388 */ /* 0x000fe20000000800 */
[C---:B-1----:R-:W-:Y:S01]  /*10190*/  IADD3 R13, R17.reuse, R16, RZ ;  /* 0x00000010110d7210 */ /* 0x042fe20007ffe0ff */
[----:B----4-:R-:W-:Y:S01]  /*101a0*/  @P0 FMUL.FTZ R53, R6, 0.69314718246459960938 ;  /* 0x3f31721806350820 */ /* 0x010fe20000410000 */
[----:B------:R-:W-:Y:S01]  /*101b0*/  IADD3 R17, R17, R21, RZ ;  /* 0x0000001511117210 */ /* 0x000fe20007ffe0ff */
[----:B------:R-:W-:Y:S01]  /*101c0*/  STS [R11+0x2000], R168 ;  /* 0x002000a80b007388 */ /* 0x000fe20000000800 */
[----:B------:R-:W-:Y:S02]  /*101d0*/  @P3 FFMA.FTZ R48, R2, c[0x0][0x238], R7 ;  /* 0x00008e0002303a23 */ /* 0x000fe40000010007 */
[----:B------:R-:W-:Y:S01]  /*101e0*/  @P0 FFMA.FTZ R49, R0, c[0x0][0x238], R53 ;  /* 0x00008e0000310a23 */ /* 0x000fe20000010035 */
[----:B------:R-:W-:Y:S01]  /*101f0*/  STS [R11+0x2400], R170 ;  /* 0x002400aa0b007388 */ /* 0x000fe20000000800 */
[C---:B--2---:R-:W-:Y:S01]  /*10200*/  IMAD.IADD R19, R14.reuse, 0x1, R21 ;  /* 0x000000010e137824 */ /* 0x044fe200078e0215 */
[----:B------:R-:W-:-:S02]  /*10210*/  IADD3 R14, R14, R17, RZ ;  /* 0x000000110e0e7210 */ /* 0x000fc40007ffe0ff */
[----:B------:R-:W-:Y:S04]  /*10220*/  STS [R23+0x2000], R172 ;  /* 0x002000ac17007388 */ /* 0x000fe80000000800 */
[----:B------:R-:W-:Y:S04]  /*10230*/  STS [R23+0x2400], R174 ;  /* 0x002400ae17007388 */ /* 0x000fe80000000800 */
[----:B------:R-:W-:Y:S04]  /*10240*/  STS [R21], R152 ;  /* 0x0000009815007388 */ /* 0x000fe80000000800 */
[----:B------:R-:W-:Y:S04]  /*10250*/  STS [R21+0x400], R154 ;  /* 0x0004009a15007388 */ /* 0x000fe80000000800 */
[----:B------:R-:W-:Y:S04]  /*10260*/  STS [R17], R160 ;  /* 0x000000a011007388 */ /* 0x000fe80000000800 */
[----:B------:R-:W-:Y:S04]  /*10270*/  STS [R17+0x400], R162 ;  /* 0x000400a211007388 */ /* 0x000fe80000000800 */
[----:B------:R-:W-:Y:S04]  /*10280*/  STS [R21+0x2000], R180 ;  /* 0x002000b415007388 */ /* 0x000fe80000000800 */
[----:B------:R-:W-:Y:S04]  /*10290*/  STS [R21+0x2400], R182 ;  /* 0x002400b615007388 */ /* 0x000fe80000000800 */
[----:B------:R-:W-:Y:S04]  /*102a0*/  STS [R17+0x2000], R184 ;  /* 0x002000b811007388 */ /* 0x000fe80000000800 */
[----:B------:R-:W-:Y:S04]  /*102b0*/  STS [R17+0x2400], R186 ;  /* 0x002400ba11007388 */ /* 0x000fe80000000800 */
[----:B------:R-:W-:Y:S04]  /*102c0*/  STS [R19], R164 ;  /* 0x000000a413007388 */ /* 0x000fe80000000800 */
[----:B------:R-:W-:Y:S04]  /*102d0*/  STS [R19+0x400], R166 ;  /* 0x000400a613007388 */ /* 0x000fe80000000800 */
[----:B------:R1:W-:Y:S04]  /*102e0*/  STS [R14], R9 ;  /* 0x000000090e007388 */ /* 0x0003e80000000800 */
[----:B------:R-:W-:Y:S04]  /*102f0*/  STS [R13], R178 ;  /* 0x000000b20d007388 */ /* 0x000fe80000000800 */
[----:B------:R-:W-:Y:S04]  /*10300*/  STS [R19+0x2000], R188 ;  /* 0x002000bc13007388 */ /* 0x000fe80000000800 */
[----:B------:R-:W-:Y:S04]  /*10310*/  STS [R19+0x2400], R190 ;  /* 0x002400be13007388 */ /* 0x000fe80000000800 */
[----:B------:R-:W-:Y:S04]  /*10320*/  STS [R14+0x2000], R192 ;  /* 0x002000c00e007388 */ /* 0x000fe80000000800 */
[----:B------:R2:W-:Y:S04]  /*10330*/  STS [R13+0x2000], R12 ;  /* 0x0020000c0d007388 */ /* 0x0005e80000000800 */
[----:B------:R-:W-:Y:S01]  /*10340*/  BAR.SYNC.DEFER_BLOCKING 0x0 ;  /* 0x0000000000007b1d */ /* 0x000fe20000010000 */
[----:B-1----:R-:W-:Y:S01]  /*10350*/  MOV R9, 0x7f800000 ;  /* 0x7f80000000097802 */ /* 0x002fe20000000f00 */
[----:B------:R-:W-:-:S04]  /*10360*/  @P5 FFMA.FTZ R9, R68, c[0x0][0x238], R51 ;  /* 0x00008e0044095a23 */ /* 0x000fc80000010033 */
[----:B------:R-:W1:Y:S01]  /*10370*/  S2R R11, SR_TID.X ;  /* 0x00000000000b7919 */ /* 0x000e620000002100 */
[----:B--2---:R-:W-:Y:S01]  /*10380*/  MOV R13, 0x7f800000 ;  /* 0x7f800000000d7802 */ /* 0x004fe20000000f00 */
[----:B------:R-:W-:Y:S02]  /*10390*/  @P4 FFMA.FTZ R13, R3, c[0x0][0x238], R8 ;  /* 0x00008e00030d4a23 */ /* 0x000fe40000010008 */
[----:B------:R2:W3:Y:S04]  /*103a0*/  LDS.128 R40, [R44] ;  /* 0x000000002c287984 */ /* 0x0004e80000000c00 */
[----:B------:R2:W4:Y:S01]  /*103b0*/  LDS.128 R36, [R44+0x800] ;  /* 0x000800002c247984 */ /* 0x0005220000000c00 */
[----:B-1----:R-:W-:-:S03]  /*103c0*/  SHF.R.S32.HI R12, RZ, 0x1f, R11 ;  /* 0x0000001fff0c7819 */ /* 0x002fc6000001140b */
[----:B------:R2:W1:Y:S01]  /*103d0*/  LDS.128 R32, [R44+0x1000] ;  /* 0x001000002c207984 */ /* 0x0004620000000c00 */
[----:B------:R-:W-:-:S03]  /*103e0*/  LEA.HI R14, R12, R11, RZ, 0x5 ;  /* 0x0000000b0c0e7211 */ /* 0x000fc600078f28ff */
[----:B------:R2:W1:Y:S01]  /*103f0*/  LDS.128 R28, [R44+0x1800] ;  /* 0x001800002c1c7984 */ /* 0x0004620000000c00 */
[----:B------:R-:W-:-:S03]  /*10400*/  LOP3.LUT R14, R14, 0xffffffe0, RZ, 0xc0, !PT ;  /* 0xffffffe00e0e7812 */ /* 0x000fc600078ec0ff */
[----:B------:R2:W1:Y:S01]  /*10410*/  LDS.128 R24, [R44+0x2000] ;  /* 0x002000002c187984 */ /* 0x0004620000000c00 */
[----:B------:R-:W-:-:S03]  /*10420*/  IADD3 R14, -R14, R11, RZ ;  /* 0x0000000b0e0e7210 */ /* 0x000fc60007ffe1ff */
[----:B------:R2:W1:Y:S01]  /*10430*/  LDS.128 R20, [R44+0x2800] ;  /* 0x002800002c147984 */ /* 0x0004620000000c00 */
[----:B------:R-:W-:-:S03]  /*10440*/  LOP3.LUT P1, RZ, R14, 0x3, RZ, 0xc0, !PT ;  /* 0x000000030eff7812 */ /* 0x000fc6000782c0ff */
[----:B------:R2:W1:Y:S04]  /*10450*/  LDS.128 R16, [R44+0x3000] ;  /* 0x003000002c107984 */ /* 0x0004680000000c00 */
[----:B------:R-:W1:Y:S06]  /*10460*/  LDS.128 R44, [R44+0x3800] ;  /* 0x003800002c2c7984 */ /* 0x000e6c0000000c00 */
        /* <DEDUP_REMOVED lines=21> */
[C---:B------:R-:W-:Y:S01]  /*105c0*/  @!P6 LEA R14, P1, R15.reuse, c[0x0][0x200], 0x2 ;  /* 0x000080000f0eea11 */ /* 0x040fe200078210ff */
[----:B------:R-:W-:Y:S01]  /*105d0*/  @!P3 IMAD R6, R6, UR20, RZ ;  /* 0x000000140606bc24 */ /* 0x000fe2000f8e02ff */
[C---:B------:R-:W-:Y:S02]  /*105e0*/  @!P5 IADD3 R3, P0, R2.reuse, UR4, RZ ;  /* 0x000000040203dc10 */ /* 0x040fe4000ff1e0ff */
[----:B------:R-:W-:Y:S02]  /*105f0*/  @!P6 LEA.HI.X R15, R15, c[0x0][0x204], R0, 0x2, P1 ;  /* 0x000081000f0fea11 */ /* 0x000fe400008f1400 */
[----:B------:R-:W-:Y:S02]  /*10600*/  @!P5 LEA.HI.X.SX32 R0, R2, UR5, 0x1, P0 ;  /* 0x000000050200dc11 */ /* 0x000fe400080f0eff */
[----:B------:R-:W-:Y:S01]  /*10610*/  @!P5 LEA R50, P2, R3, c[0x0][0x200], 0x2 ;  /* 0x000080000332da11 */ /* 0x000fe200078410ff */
[----:B------:R2:W-:Y:S01]  /*10620*/  @!P6 STG.E [R14.64], R9 ;  /* 0x000000090e00e986 */ /* 0x0005e2000c101912 */
[----:B------:R-:W-:-:S02]  /*10630*/  @!P4 IADD3 R2, P1, R7, UR4, RZ ;  /* 0x000000040702cc10 */ /* 0x000fc4000ff3e0ff */
[C---:B------:R-:W-:Y:S02]  /*10640*/  @!P3 IADD3 R4, P0, R6.reuse, UR4, RZ ;  /* 0x000000040604bc10 */ /* 0x040fe4000ff1e0ff */
[----:B------:R-:W-:Y:S02]  /*10650*/  @!P5 LEA.HI.X R51, R3, c[0x0][0x204], R0, 0x2, P2 ;  /* 0x000081000333da11 */ /* 0x000fe400010f1400 */
[----:B------:R-:W-:Y:S02]  /*10660*/  @!P4 LEA.HI.X.SX32 R7, R7, UR5, 0x1, P1 ;  /* 0x000000050707cc11 */ /* 0x000fe400088f0eff */
[----:B------:R-:W-:Y:S01]  /*10670*/  @!P3 LEA.HI.X.SX32 R3, R6, UR5, 0x1, P0 ;  /* 0x000000050603bc11 */ /* 0x000fe200080f0eff */
[----:B------:R2:W-:Y:S01]  /*10680*/  @!P5 STG.E [R50.64], R13 ;  /* 0x0000000d3200d986 */ /* 0x0005e2000c101912 */
[----:B------:R-:W-:Y:S02]  /*10690*/  @!P4 LEA R52, P1, R2, c[0x0][0x200], 0x2 ;  /* 0x000080000234ca11 */ /* 0x000fe400078210ff */
[----:B------:R-:W-:-:S02]  /*106a0*/  @!P3 LEA R6, P0, R4, c[0x0][0x200], 0x2 ;  /* 0x000080000406ba11 */ /* 0x000fc400078010ff */
[----:B------:R-:W-:Y:S02]  /*106b0*/  @!P4 LEA.HI.X R53, R2, c[0x0][0x204], R7, 0x2, P1 ;  /* 0x000081000235ca11 */ /* 0x000fe400008f1407 */
[----:B------:R-:W-:-:S03]  /*106c0*/  @!P3 LEA.HI.X R7, R4, c[0x0][0x204], R3, 0x2, P0 ;  /* 0x000081000407ba11 */ /* 0x000fc600000f1403 */
[----:B------:R2:W-:Y:S04]  /*106d0*/  @!P4 STG.E [R52.64], R48 ;  /* 0x000000303400c986 */ /* 0x0005e8000c101912 */
[----:B------:R2:W-:Y:S02]  /*106e0*/  @!P3 STG.E [R6.64], R49 ;  /* 0x000000310600b986 */ /* 0x0005e4000c101912 */
.L_x_256:
[----:B------:R-:W-:Y:S05]  /*106f0*/  BSYNC B0 ;  /* 0x0000000000007941 */ /* 0x000fea0003800000 */
.L_x_255:
[----:B--2---:R-:W2:Y:S04]  /*10700*/  LDL.LU.64 R2, [R1+0x38] ;  /* 0x0000380001027983 */ /* 0x004ea80000300a00 */
[----:B------:R-:W4:Y:S01]  /*10710*/  S2R R0, SR_CTAID.Z ;  /* 0x0000000000007919 */ /* 0x000f220000002700 */
[----:B------:R-:W-:Y:S01]  /*10720*/  LEA.HI R5, R10, R5, RZ, 0x3 ;  /* 0x000000050a057211 */ /* 0x000fe200078f18ff */
[----:B------:R-:W-:-:S02]  /*10730*/  UIMAD UR9, UR9, -0x80, UR16 ;  /* 0xffffff80090978a4 */ /* 0x000fc4000f8e0210 */
[----:B------:R3:W5:Y:S01]  /*10740*/  LDL.64 R48, [R1+0x40] ;  /* 0x0000400001307983 */ /* 0x0007620000100a00 */
[----:B------:R-:W-:Y:S01]  /*10750*/  USHF.R.S32.HI UR6, URZ, 0x1f, UR11 ;  /* 0x0000001f3f067899 */ /* 0x000fe2000801140b */
[----:B------:R-:W-:Y:S01]  /*10760*/  BSSY B0, `(.L_x_257) ;  /* 0x0000014000007945 */ /* 0x000fe20003800000 */
[----:B------:R-:W-:Y:S02]  /*10770*/  ULDC.64 UR4, c[0x0][0x1f0] ;  /* 0x00007c0000047ab9 */ /* 0x000fe40000000a00 */
[----:B------:R-:W-:-:S04]  /*10780*/  UIMAD UR4, UR6, UR4, URZ ;  /* 0x00000004060472a4 */ /* 0x000fc8000f8e023f */
[----:B------:R-:W-:Y:S01]  /*10790*/  UIMAD UR4, UR11, UR5, UR4 ;  /* 0x000000050b0472a4 */ /* 0x000fe2000f8e0204 */
[C---:B--2---:R-:W-:Y:S02]  /*107a0*/  IADD3 R6, P0, R2.reuse, UR14, RZ ;  /* 0x0000000e02067c10 */ /* 0x044fe4000ff1e0ff */
[----:B------:R-:W-:Y:S02]  /*107b0*/  ISETP.GE.AND P1, PT, R2, c[0x0][0x220], PT ;  /* 0x0000880002007a0c */ /* 0x000fe40003f26270 */
[----:B------:R-:W-:Y:S02]  /*107c0*/  SHF.R.S32.HI R2, RZ, 0x3, R5 ;  /* 0x00000003ff027819 */ /* 0x000fe40000011405 */
[----:B------:R-:W-:Y:S02]  /*107d0*/  IADD3.X R7, R3, UR7, RZ, P0, !PT ;  /* 0x0000000703077c10 */ /* 0x000fe400087fe4ff */
[----:B------:R-:W-:-:S03]  /*107e0*/  ISETP.GE.OR P0, PT, R2, UR9, P1 ;  /* 0x0000000902007c0c */ /* 0x000fc60008f06670 */
[----:B----4-:R-:W-:-:S05]  /*107f0*/  IMAD.WIDE.U32 R6, R0, c[0x0][0x1f0], R6 ;  /* 0x00007c0000067a25 */ /* 0x010fca00078e0006 */
[----:B------:R-:W-:-:S05]  /*10800*/  IADD3 R9, R7, UR4, RZ ;  /* 0x0000000407097c10 */ /* 0x000fca000fffe0ff */
[----:B------:R-:W-:Y:S05]  /*10810*/  @P0 BRA `(.L_x_258) ;  /* 0x0000008000000947 */ /* 0x000fea0003800000 */
[----:B---3--:R-:W-:Y:S01]  /*10820*/  MOV R8, R6 ;  /* 0x0000000600087202 */ /* 0x008fe20000000f00 */
[----:B-----5:R-:W-:-:S04]  /*10830*/  IMAD R0, R49, c[0x0][0x1e8], RZ ;  /* 0x00007a0031007a24 */ /* 0x020fc800078e02ff */
[----:B------:R-:W-:-:S04]  /*10840*/  IMAD.WIDE.U32 R2, R48, c[0x0][0x1e8], R8 ;  /* 0x00007a0030027a25 */ /* 0x000fc800078e0008 */
[----:B------:R-:W-:Y:S01]  /*10850*/  IMAD R0, R48, c[0x0][0x1ec], R0 ;  /* 0x00007b0030007a24 */ /* 0x000fe200078e0200 */
[----:B------:R-:W-:-:S04]  /*10860*/  LEA R14, P0, R2, c[0x0][0x1d0], 0x1 ;  /* 0x00007400020e7a11 */ /* 0x000fc800078008ff */
[----:B------:R-:W-:-:S04]  /*10870*/  IADD3 R0, R3, R0, RZ ;  /* 0x0000000003007210 */ /* 0x000fc80007ffe0ff */
[----:B------:R-:W-:-:S05]  /*10880*/  LEA.HI.X R15, R2, c[0x0][0x1d4], R0, 0x1, P0 ;  /* 0x00007500020f7a11 */ /* 0x000fca00000f0c00 */
[----:B------:R2:W-:Y:S02]  /*10890*/  STG.E.128 [R14.64], R40 ;  /* 0x000000280e007986 */ /* 0x0005e4000c101d12 */
.L_x_258:
[----:B---3--:R-:W-:Y:S05]  /*108a0*/  BSYNC B0 ;  /* 0x0000000000007941 */ /* 0x008fea0003800000 */
.L_x_257:
        /* <DEDUP_REMOVED lines=15> */
.L_x_260:
[----:B------:R-:W-:Y:S05]  /*109a0*/  BSYNC B0 ;  /* 0x0000000000007941 */ /* 0x000fea0003800000 */
.L_x_259:
[----:B------:R-:W-:Y:S01]  /*109b0*/  LEA.HI R0, R12, R11, RZ, 0x3 ;  /* 0x0000000b0c007211 */ /* 0x000fe200078f18ff */
[----:B------:R-:W-:Y:S03]  /*109c0*/  BSSY B0, `(.L_x_261) ;  /* 0x0000010000007945 */ /* 0x000fe60003800000 */
[----:B------:R-:W-:-:S04]  /*109d0*/  SHF.R.S32.HI R0, RZ, 0x3, R0 ;  /* 0x00000003ff007819 */ /* 0x000fc80000011400 */
[----:B---3--:R-:W-:-:S04]  /*109e0*/  IADD3 R2, R0, 0x20, RZ ;  /* 0x0000002000027810 */ /* 0x008fc80007ffe0ff */
[----:B------:R-:W-:-:S13]  /*109f0*/  ISETP.GE.OR P0, PT, R2, UR13, P1 ;  /* 0x0000000d02007c0c */ /* 0x000fda0008f06670 */
[----:B------:R-:W-:Y:S05]  /*10a00*/  @P0 BRA `(.L_x_262) ;  /* 0x000000b000000947 */ /* 0x000fea0003800000 */
[----:B-----5:R-:W-:Y:S01]  /*10a10*/  IADD3 R3, P0, R48, 0x20, RZ ;  /* 0x0000002030037810 */ /* 0x020fe20007f1e0ff */
        /* <DEDUP_REMOVED lines=9> */
[----:B-1----:R1:W-:Y:S02]  /*10ab0*/  STG.E.128 [R10.64], R32 ;  /* 0x000000200a007986 */ /* 0x0023e4000c101d12 */
.L_x_262:
[----:B------:R-:W-:Y:S05]  /*10ac0*/  BSYNC B0 ;  /* 0x0000000000007941 */ /* 0x000fea0003800000 */
.L_x_261:
[----:B------:R-:W-:Y:S01]  /*10ad0*/  IADD3 R2, R0, 0x30, RZ ;  /* 0x0000003000027810 */ /* 0x000fe20007ffe0ff */
        /* <DEDUP_REMOVED lines=13> */
[----:B------:R1:W-:Y:S02]  /*10bb0*/  STG.E.128 [R10.64], R28 ;  /* 0x0000001c0a007986 */ /* 0x0003e4000c101d12 */
.L_x_264:
[----:B------:R-:W-:Y:S05]  /*10bc0*/  BSYNC B0 ;  /* 0x0000000000007941 */ /* 0x000fea0003800000 */
.L_x_263:
        /* <DEDUP_REMOVED lines=15> */
.L_x_266:
[----:B------:R-:W-:Y:S05]  /*10cc0*/  BSYNC B0 ;  /* 0x0000000000007941 */ /* 0x000fea0003800000 */
.L_x_265:
        /* <DEDUP_REMOVED lines=15> */
.L_x_268:
[----:B------:R-:W-:Y:S05]  /*10dc0*/  BSYNC B0 ;  /* 0x0000000000007941 */ /* 0x000fea0003800000 */
.L_x_267:
        /* <DEDUP_REMOVED lines=15> */
.L_x_270:
[----:B------:R-:W-:Y:S05]  /*10ec0*/  BSYNC B0 ;  /* 0x0000000000007941 */ /* 0x000fea0003800000 */
.L_x_269:
[----:B------:R-:W-:-:S04]  /*10ed0*/  IADD3 R0, R0, 0x70, RZ ;  /* 0x0000007000007810 */ /* 0x000fc80007ffe0ff */
[----:B------:R-:W-:-:S13]  /*10ee0*/  ISETP.GE.OR P1, PT, R0, UR13, P1 ;  /* 0x0000000d00007c0c */ /* 0x000fda0008f26670 */
[----:B------:R-:W-:Y:S05]  /*10ef0*/  @P1 EXIT ;  /* 0x000000000000194d */ /* 0x000fea0003800000 */
        /* <DEDUP_REMOVED lines=10> */
[----:B-1----:R-:W-:Y:S01]  /*10fa0*/  STG.E.128 [R2.64], R44 ;  /* 0x0000002c02007986 */ /* 0x002fe2000c101d12 */
[----:B------:R-:W-:Y:S05]  /*10fb0*/  EXIT ;  /* 0x000000000000794d */ /* 0x000fea0003800000 */
.L_x_197:
        /* <DEDUP_REMOVED lines=28> */
[----:B------:R-:W-:Y:S01]  /*11180*/  UISETP.NE.AND UP3, UPT, UR15, URZ, UPT ;  /* 0x0000003f0f00728c */ /* 0x000fe2000bf65270 */
[----:B--2---:R-:W-:Y:S01]  /*11190*/  IMAD.WIDE R20, R21, 0x80, R14 ;  /* 0x0000008015147825 */ /* 0x004fe200078e020e */
        /* <DEDUP_REMOVED lines=25> */
[----:B------:R-:W-:Y:S02]  /*11330*/  UIMAD UR13, UR13, UR24, URZ ;  /* 0x000000180d0d72a4 */ /* 0x000fe4000f8e023f */
        /* <DEDUP_REMOVED lines=17> */
.L_x_272:
[----:B------:R-:W-:Y:S05]  /*11450*/  BSYNC B0 ;  /* 0x0000000000007941 */ /* 0x000fea0003800000 */
.L_x_271:
[----:B------:R-:W-:Y:S01]  /*11460*/  IADD3 R9, R14, 0x10, RZ ;  /* 0x000000100e097810 */ /* 0x000fe20007ffe0ff */
[----:B------:R-:W-:Y:S03]  /*11470*/  BSSY B0, `(.L_x_273) ;  /* 0x0000010000007945 */ /* 0x000fe60003800000 */
[C---:B------:R-:W-:Y:S02]  /*11480*/  ISETP.GE.OR P0, PT, R9.reuse, UR16, P1 ;  /* 0x0000001009007c0c */ /* 0x040fe40008f06670 */
[----:B------:R-:W-:-:S04]  /*11490*/  ISETP.GE.AND P2, PT, R9, UR16, PT ;  /* 0x0000001009007c0c */ /* 0x000fc8000bf46270 */
[----:B------:R-:W-:-:S07]  /*114a0*/  P2R R11, PR, RZ, 0x4 ;  /* 0x00000004ff0b7803 */ /* 0x000fce0000000000 */
[----:B------:R-:W-:Y:S05]  /*114b0*/  @P0 BRA `(.L_x_274) ;  /* 0x000000b000000947 */ /* 0x000fea0003800000 */
[----:B-1----:R-:W-:Y:S01]  /*114c0*/  IADD3 R3, P0, R20, 0x10, RZ ;  /* 0x0000001014037810 */ /* 0x002fe20007f1e0ff */
        /* <DEDUP_REMOVED lines=10> */
.L_x_274:
[----:B------:R-:W-:Y:S05]  /*11570*/  BSYNC B0 ;  /* 0x0000000000007941 */ /* 0x000fea0003800000 */
.L_x_273:
[----:B------:R-:W-:Y:S01]  /*11580*/  IADD3 R8, R14, 0x20, RZ ;  /* 0x000000200e087810 */ /* 0x000fe20007ffe0ff */
[----:B------:R-:W-:Y:S03]  /*11590*/  BSSY B0, `(.L_x_275) ;  /* 0x000000f000007945 */ /* 0x000fe60003800000 */
[C---:B------:R-:W-:Y:S02]  /*115a0*/  ISETP.GE.OR P0, PT, R8.reuse, UR16, P1 ;  /* 0x0000001008007c0c */ /* 0x040fe40008f06670 */
[----:B------:R-:W-:-:S11]  /*115b0*/  ISETP.GE.AND P6, PT, R8, UR16, PT ;  /* 0x0000001008007c0c */ /* 0x000fd6000bfc6270 */
        /* <DEDUP_REMOVED lines=12> */
.L_x_276:
[----:B------:R-:W-:Y:S05]  /*11680*/  BSYNC B0 ;  /* 0x0000000000007941 */ /* 0x000fea0003800000 */
.L_x_275:
        /* <DEDUP_REMOVED lines=16> */
.L_x_278:
[----:B------:R-:W-:Y:S05]  /*11790*/  BSYNC B0 ;  /* 0x0000000000007941 */ /* 0x000fea0003800000 */
.L_x_277:
        /* <DEDUP_REMOVED lines=16> */
.L_x_280:
[----:B------:R-:W-:Y:S05]  /*118a0*/  BSYNC B0 ;  /* 0x0000000000007941 */ /* 0x000fea0003800000 */
.L_x_279:
        /* <DEDUP_REMOVED lines=16> */
.L_x_282:
[----:B------:R-:W-:Y:S05]  /*119b0*/  BSYNC B0 ;  /* 0x0000000000007941 */ /* 0x000fea0003800000 */
.L_x_281:
        /* <DEDUP_REMOVED lines=16> */
.L_x_284:
[----:B------:R-:W-:Y:S05]  /*11ac0*/  BSYNC B0 ;  /* 0x0000000000007941 */ /* 0x000fea0003800000 */
.L_x_283:
        /* <DEDUP_REMOVED lines=15> */
.L_x_286:
[----:B------:R-:W-:Y:S05]  /*11bc0*/  BSYNC B0 ;  /* 0x0000000000007941 */ /* 0x000fea0003800000 */
.L_x_285:
[----:B------:R-:W-:Y:S02]  /*11bd0*/  ISETP.NE.AND P0, PT, R12, RZ, PT ;  /* 0x000000ff0c00720c */ /* 0x000fe40003f05270 */
[----:B------:R-:W-:Y:S02]  /*11be0*/  P2R R0, PR, RZ, 0x4 ;  /* 0x00000004ff007803 */ /* 0x000fe40000000000 */
[C---:B------:R-:W-:Y:S02]  /*11bf0*/  ISETP.NE.OR P0, PT, R10.reuse, RZ, P0 ;  /* 0x000000ff0a00720c */ /* 0x040fe40000705670 */
[----:B------:R-:W-:Y:S02]  /*11c00*/  ISETP.NE.AND P2, PT, R11, RZ, PT ;  /* 0x000000ff0b00720c */ /* 0x000fe40003f45270 */
[----:B------:R-:W-:Y:S02]  /*11c10*/  P2R R3, PR, RZ, 0x2 ;  /* 0x00000002ff037803 */ /* 0x000fe40000000000 */
[----:B------:R-:W-:-:S02]  /*11c20*/  ISETP.NE.OR P6, PT, R10, RZ, P6 ;  /* 0x000000ff0a00720c */ /* 0x000fc400037c5670 */
[C---:B------:R-:W-:Y:S02]  /*11c30*/  ISETP.NE.OR P5, PT, R10.reuse, RZ, P5 ;  /* 0x000000ff0a00720c */ /* 0x040fe40002fa5670 */
[C---:B------:R-:W-:Y:S02]  /*11c40*/  ISETP.NE.OR P4, PT, R10.reuse, RZ, P4 ;  /* 0x000000ff0a00720c */ /* 0x040fe40002785670 */
[----:B------:R-:W-:Y:S01]  /*11c50*/  ISETP.NE.OR P3, PT, R10, RZ, P3 ;  /* 0x000000ff0a00720c */ /* 0x000fe20001f65670 */
[----:B------:R-:W-:-:S05]  /*11c60*/  @!P0 IMAD R11, R14, UR24, RZ ;  /* 0x000000180e0b8c24 */ /* 0x000fca000f8e02ff */
[----:B------:R-:W-:Y:S01]  /*11c70*/  @!P0 IADD3 R12, P1, R11, UR9, RZ ;  /* 0x000000090b0c8c10 */ /* 0x000fe2000ff3e0ff */
[----:B------:R-:W-:Y:S02]  /*11c80*/  @!P6 IMAD R8, R8, UR24, RZ ;  /* 0x000000180808ec24 */ /* 0x000fe4000f8e02ff */
[----:B------:R-:W-:Y:S01]  /*11c90*/  @!P5 IMAD R7, R7, UR24, RZ ;  /* 0x000000180707dc24 */ /* 0x000fe2000f8e02ff */
[----:B------:R-:W-:Y:S01]  /*11ca0*/  @!P0 LEA.HI.X.SX32 R11, R11, UR4, 0x1, P1 ;  /* 0x000000040b0b8c11 */ /* 0x000fe200088f0eff */
[----:B------:R-:W-:Y:S01]  /*11cb0*/  @!P4 IMAD R6, R6, UR24, RZ ;  /* 0x000000180606cc24 */ /* 0x000fe2000f8e02ff */
[----:B------:R-:W-:Y:S01]  /*11cc0*/  ISETP.NE.OR P1, PT, R10, RZ, P2 ;  /* 0x000000ff0a00720c */ /* 0x000fe20001725670 */
[----:B------:R-:W-:-:S12]  /*11cd0*/  @!P3 IMAD.MOV.U32 R21, RZ, RZ, 0x7f800000 ;  /* 0x7f800000ff15b424 */ /* 0x000fd800078e00ff */
[----:B------:R-:W-:-:S05]  /*11ce0*/  @!P1 IMAD R9, R9, UR24, RZ ;  /* 0x0000001809099c24 */ /* 0x000fca000f8e02ff */
[----:B------:R-:W-:-:S04]  /*11cf0*/  @!P1 IADD3 R14, P2, R9, UR9, RZ ;  /* 0x00000009090e9c10 */ /* 0x000fc8000ff5e0ff */
[----:B------:R-:W-:Y:S02]  /*11d00*/  @!P1 LEA.HI.X.SX32 R9, R9, UR4, 0x1, P2 ;  /* 0x0000000409099c11 */ /* 0x000fe400090f0eff */
[----:B------:R-:W-:-:S04]  /*11d10*/  @!P0 LEA R16, P2, R12, c[0x0][0x200], 0x2 ;  /* 0x000080000c108a11 */ /* 0x000fc800078410ff */
[----:B------:R-:W-:Y:S01]  /*11d20*/  @!P0 LEA.HI.X R17, R12, c[0x0][0x204], R11, 0x2, P2 ;  /* 0x000081000c118a11 */ /* 0x000fe200010f140b */
[----:B------:R-:W-:Y:S01]  /*11d30*/  @!P1 IMAD.MOV.U32 R11, RZ, RZ, 0x7f800000 ;  /* 0x7f800000ff0b9424 */ /* 0x000fe200078e00ff */
[----:B------:R-:W-:-:S04]  /*11d40*/  @!P1 LEA R12, P2, R14, c[0x0][0x200], 0x2 ;  /* 0x000080000e0c9a11 */ /* 0x000fc800078410ff */
[----:B------:R-:W-:Y:S01]  /*11d50*/  @!P1 LEA.HI.X R13, R14, c[0x0][0x204], R9, 0x2, P2 ;  /* 0x000081000e0d9a11 */ /* 0x000fe200010f1409 */
[----:B------:R-:W-:Y:S01]  /*11d60*/  @!P0 IMAD.MOV.U32 R9, RZ, RZ, 0x7f800000 ;  /* 0x7f800000ff098424 */ /* 0x000fe200078e00ff */
[----:B------:R-:W-:-:S04]  /*11d70*/  ISETP.NE.AND P2, PT, R0, RZ, PT ;  /* 0x000000ff0000720c */ /* 0x000fc80003f45270 */
[----:B------:R2:W-:Y:S01]  /*11d80*/  @!P0 STG.E [R16.64], R9 ;  /* 0x0000000910008986 */ /* 0x0005e2000c101912 */
[----:B------:R-:W-:Y:S02]  /*11d90*/  @!P6 IADD3 R0, P0, R8, UR9, RZ ;  /* 0x000000090800ec10 */ /* 0x000fe4000ff1e0ff */
[----:B------:R-:W-:Y:S01]  /*11da0*/  ISETP.NE.OR P2, PT, R10, RZ, P2 ;  /* 0x000000ff0a00720c */ /* 0x000fe20001745670 */
[----:B------:R3:W-:Y:S01]  /*11db0*/  @!P1 STG.E [R12.64], R11 ;  /* 0x0000000b0c009986 */ /* 0x0007e2000c101912 */
[----:B------:R-:W-:Y:S02]  /*11dc0*/  ISETP.NE.AND P1, PT, R3, RZ, PT ;  /* 0x000000ff0300720c */ /* 0x000fe40003f25270 */
[----:B------:R-:W-:Y:S02]  /*11dd0*/  @!P6 LEA.HI.X.SX32 R3, R8, UR4, 0x1, P0 ;  /* 0x000000040803ec11 */ /* 0x000fe400080f0eff */
[----:B------:R-:W-:Y:S02]  /*11de0*/  @!P6 LEA R14, P0, R0, c[0x0][0x200], 0x2 ;  /* 0x00008000000eea11 */ /* 0x000fe400078010ff */
[----:B------:R-:W-:-:S02]  /*11df0*/  ISETP.NE.OR P1, PT, R10, RZ, P1 ;  /* 0x000000ff0a00720c */ /* 0x000fc40000f25670 */
[----:B------:R-:W-:Y:S02]  /*11e00*/  @!P6 LEA.HI.X R15, R0, c[0x0][0x204], R3, 0x2, P0 ;  /* 0x00008100000fea11 */ /* 0x000fe400000f1403 */
[C---:B------:R-:W-:Y:S01]  /*11e10*/  @!P5 IADD3 R3, P0, R7.reuse, UR9, RZ ;  /* 0x000000090703dc10 */ /* 0x040fe2000ff1e0ff */
[----:B------:R-:W-:Y:S02]  /*11e20*/  @!P2 IMAD R4, R4, UR24, RZ ;  /* 0x000000180404ac24 */ /* 0x000fe4000f8e02ff */
[----:B-1----:R-:W-:Y:S01]  /*11e30*/  @!P2 IMAD.MOV.U32 R19, RZ, RZ, 0x7f800000 ;  /* 0x7f800000ff13a424 */ /* 0x002fe200078e00ff */
[----:B------:R-:W-:Y:S02]  /*11e40*/  @!P5 LEA.HI.X.SX32 R0, R7, UR4, 0x1, P0 ;  /* 0x000000040700dc11 */ /* 0x000fe400080f0eff */
[----:B------:R-:W-:-:S04]  /*11e50*/  @!P5 LEA R8, P0, R3, c[0x0][0x200], 0x2 ;  /* 0x000080000308da11 */ /* 0x000fc800078010ff */
[----:B--2---:R-:W-:Y:S01]  /*11e60*/  @!P5 LEA.HI.X R9, R3, c[0x0][0x204], R0, 0x2, P0 ;  /* 0x000081000309da11 */ /* 0x004fe200000f1400 */
[----:B------:R-:W-:Y:S01]  /*11e70*/  @!P3 IMAD R3, R5, UR24, RZ ;  /* 0x000000180503bc24 */ /* 0x000fe2000f8e02ff */
[----:B------:R-:W-:Y:S01]  /*11e80*/  @!P4 IADD3 R0, P0, R6, UR9, RZ ;  /* 0x000000090600cc10 */ /* 0x000fe2000ff1e0ff */
[----:B---3--:R-:W-:-:S03]  /*11e90*/  @!P4 IMAD.MOV.U32 R11, RZ, RZ, 0x7f800000 ;  /* 0x7f800000ff0bc424 */ /* 0x008fc600078e00ff */
[----:B------:R-:W-:Y:S02]  /*11ea0*/  @!P4 LEA.HI.X.SX32 R5, R6, UR4, 0x1, P0 ;  /* 0x000000040605cc11 */ /* 0x000fe400080f0eff */
[----:B------:R-:W-:-:S04]  /*11eb0*/  @!P4 LEA R6, P0, R0, c[0x0][0x200], 0x2 ;  /* 0x000080000006ca11 */ /* 0x000fc800078010ff */
[----:B------:R-:W-:Y:S02]  /*11ec0*/  @!P4 LEA.HI.X R7, R0, c[0x0][0x204], R5, 0x2, P0 ;  /* 0x000081000007ca11 */ /* 0x000fe400000f1405 */
[----:B------:R-:W-:-:S04]  /*11ed0*/  @!P3 IADD3 R0, P0, R3, UR9, RZ ;  /* 0x000000090300bc10 */ /* 0x000fc8000ff1e0ff */
[----:B------:R-:W-:Y:S02]  /*11ee0*/  @!P3 LEA.HI.X.SX32 R3, R3, UR4, 0x1, P0 ;  /* 0x000000040303bc11 */ /* 0x000fe400080f0eff */
[----:B------:R-:W-:-:S04]  /*11ef0*/  @!P3 LEA R12, P0, R0, c[0x0][0x200], 0x2 ;  /* 0x00008000000cba11 */ /* 0x000fc800078010ff */
[----:B------:R-:W-:Y:S01]  /*11f00*/  @!P3 LEA.HI.X R13, R0, c[0x0][0x204], R3, 0x2, P0 ;  /* 0x00008100000dba11 */ /* 0x000fe200000f1403 */
[----:B------:R-:W-:Y:S01]  /*11f10*/  @!P6 IMAD.MOV.U32 R3, RZ, RZ, 0x7f800000 ;  /* 0x7f800000ff03e424 */ /* 0x000fe200078e00ff */
[----:B------:R-:W-:-:S04]  /*11f20*/  @!P2 IADD3 R0, P0, R4, UR9, RZ ;  /* 0x000000090400ac10 */ /* 0x000fc8000ff1e0ff */
[----:B------:R-:W-:Y:S01]  /*11f30*/  @!P2 LEA.HI.X.SX32 R5, R4, UR4, 0x1, P0 ;  /* 0x000000040405ac11 */ /* 0x000fe200080f0eff */
[----:B------:R1:W-:Y:S01]  /*11f40*/  @!P6 STG.E [R14.64], R3 ;  /* 0x000000030e00e986 */ /* 0x0003e2000c101912 */
[----:B------:R-:W-:-:S04]  /*11f50*/  @!P2 LEA R16, P0, R0, c[0x0][0x200], 0x2 ;  /* 0x000080000010aa11 */ /* 0x000fc800078010ff */
[----:B------:R-:W-:Y:S01]  /*11f60*/  @!P2 LEA.HI.X R17, R0, c[0x0][0x204], R5, 0x2, P0 ;  /* 0x000081000011aa11 */ /* 0x000fe200000f1405 */
[----:B------:R-:W-:-:S05]  /*11f70*/  @!P5 IMAD.MOV.U32 R5, RZ, RZ, 0x7f800000 ;  /* 0x7f800000ff05d424 */ /* 0x000fca00078e00ff */
[----:B------:R1:W-:Y:S04]  /*11f80*/  @!P5 STG.E [R8.64], R5 ;  /* 0x000000050800d986 */ /* 0x0003e8000c101912 */
[----:B------:R1:W-:Y:S04]  /*11f90*/  @!P4 STG.E [R6.64], R11 ;  /* 0x0000000b0600c986 */ /* 0x0003e8000c101912 */
[----:B------:R1:W-:Y:S04]  /*11fa0*/  @!P3 STG.E [R12.64], R21 ;  /* 0x000000150c00b986 */ /* 0x0003e8000c101912 */
[----:B------:R1:W-:Y:S01]  /*11fb0*/  @!P2 STG.E [R16.64], R19 ;  /* 0x000000131000a986 */ /* 0x0003e2000c101912 */
[----:B------:R-:W-:Y:S05]  /*11fc0*/  @P1 EXIT ;  /* 0x000000000000194d */ /* 0x000fea0003800000 */
[----:B------:R-:W-:Y:S02]  /*11fd0*/  IMAD R0, R2, UR24, RZ ;  /* 0x0000001802007c24 */ /* 0x000fe4000f8e02ff */
[----:B-1----:R-:W-:-:S03]  /*11fe0*/  IMAD.MOV.U32 R5, RZ, RZ, 0x7f800000 ;  /* 0x7f800000ff057424 */ /* 0x002fc600078e00ff */
[----:B------:R-:W-:-:S04]  /*11ff0*/  IADD3 R3, P0, R0, UR9, RZ ;  /* 0x0000000900037c10 */ /* 0x000fc8000ff1e0ff */
[----:B------:R-:W-:Y:S02]  /*12000*/  LEA.HI.X.SX32 R0, R0, UR4, 0x1, P0 ;  /* 0x0000000400007c11 */ /* 0x000fe400080f0eff */
[----:B------:R-:W-:-:S04]  /*12010*/  LEA R2, P0, R3, c[0x0][0x200], 0x2 ;  /* 0x0000800003027a11 */ /* 0x000fc800078010ff */
[----:B------:R-:W-:-:S05]  /*12020*/  LEA.HI.X R3, R3, c[0x0][0x204], R0, 0x2, P0 ;  /* 0x0000810003037a11 */ /* 0x000fca00000f1400 */
[----:B------:R-:W-:Y:S01]  /*12030*/  STG.E [R2.64], R5 ;  /* 0x0000000502007986 */ /* 0x000fe2000c101912 */
[----:B------:R-:W-:Y:S05]  /*12040*/  EXIT ;  /* 0x000000000000794d */ /* 0x000fea0003800000 */
.L_x_287:
        /* <DEDUP_REMOVED lines=11> */
.L_x_2117:


//--------------------- .text._ZN5flash16flash_fwd_kernelI23Flash_fwd_kernel_traitsILi64ELi128ELi128ELi4ELb0ELb0EN7cutlass6half_tE19Flash_kernel_traitsILi64ELi128ELi128ELi4ES3_EELb0ELb0ELb0ELb1ELb0ELb0ELb0ELb0EEEvNS_16Flash_fwd_paramsE --------------------------
	.section	.text._ZN5flash16flash_fwd_kernelI23Flash_fwd_kernel_traitsILi64ELi128ELi128ELi4ELb0ELb0EN7cutlass6half_tE19Flash_kernel_traitsILi64ELi128ELi128ELi4ES3_EELb0ELb0ELb0ELb1ELb0ELb0ELb0ELb0EEEvNS_16Flash_fwd_paramsE,"ax",@progbits
	.sectioninfo	@"SHI_REGISTERS=255"
	.align	128
        .global         _ZN5flash16flash_fwd_kernelI23Flash_fwd_kernel_traitsILi64ELi128ELi128ELi4ELb0ELb0EN7cutlass6half_tE19Flash_kernel_traitsILi64ELi128ELi128ELi4ES3_EELb0ELb0ELb0ELb1ELb0ELb0ELb0ELb0EEEvNS_16Flash_fwd_paramsE
        .type           _ZN5flash16flash_fwd_kernelI23Flash_fwd_kernel_traitsILi64ELi128ELi128ELi4ELb0ELb0EN7cutlass6half_tE19Flash_kernel_traitsILi64ELi128ELi128ELi4ES3_EELb0ELb0ELb0ELb1ELb0ELb0ELb0ELb0EEEvNS_16Flash_fwd_paramsE,@function
        .size           _ZN5flash16flash_fwd_kernelI23Flash_fwd_kernel_traitsILi64ELi128ELi128ELi4ELb0ELb0EN7cutlass6half_tE19Flash_kernel_traitsILi64ELi128ELi128ELi4ES3_EELb0ELb0ELb0ELb1ELb0ELb0ELb0ELb0EEEvNS_16Flash_fwd_paramsE,(.L_x_2118 - _ZN5flash16flash_fwd_kernelI23Flash_fwd_kernel_traitsILi64ELi128ELi128ELi4ELb0ELb0EN7cutlass6half_tE19Flash_kernel_traitsILi64ELi128ELi128ELi4ES3_EELb0ELb0ELb0ELb1ELb0ELb0ELb0ELb0EEEvNS_16Flash_fwd_paramsE)
        .other          _ZN5flash16flash_fwd_kernelI23Flash_fwd_kernel_traitsILi64ELi128ELi128ELi4ELb0ELb0EN7cutlass6half_tE19Flash_kernel_traitsILi64ELi128ELi128ELi4ES3_EELb0ELb0ELb0ELb1ELb0ELb0ELb0ELb0EEEvNS_16Flash_fwd_paramsE,@"STO_CUDA_ENTRY STV_DEFAULT"
_ZN5flash16flash_fwd_kernelI23Flash_fwd_kernel_traitsILi64ELi128ELi128ELi4ELb0ELb0EN7cutlass6half_tE19Flash_kernel_traitsILi64ELi128ELi128ELi4ES3_EELb0ELb0ELb0ELb1ELb0ELb0ELb0ELb0EEEvNS_16Flash_fwd_paramsE:
.text._ZN5flash16flash_fwd_kernelI23Flash_fwd_kernel_traitsILi64ELi128ELi128ELi4ELb0ELb0EN7cutlass6half_tE19Flash_kernel_traitsILi64ELi128ELi128ELi4ES3_EELb0ELb0ELb0ELb1ELb0ELb0ELb0ELb0EEEvNS_16Flash_fwd_paramsE:
        /* <DEDUP_REMOVED lines=57> */
.L_x_288:
[----:B------:R-:W-:Y:S02]  /*0390*/  ULDC UR7, c[0x0][0x218] ;  /* 0x0000860000077ab9 */ /* 0x000fe40000000800 */
.L_x_289:
        /* <DEDUP_REMOVED lines=21> */
[----:B------:R-:W-:-:S06]  /*04f0*/  UISETP.GE.AND UP0, UPT, UR12, 0x1, UPT ;  /* 0x000000010c00788c */ /* 0x000fcc000bf06270 */
[----:B------:R-:W-:-:S13]  /*0500*/  PLOP3.LUT P0, PT, PT, PT, UP0, 0x80, 0x0 ;  /* 0x000000000000781c */ /* 0x000fda0003f0f008 */
[----:B------:R-:W-:Y:S05]  /*0510*/  @!P0 BRA `(.L_x_290) ;  /* 0x0001474000008947 */ /* 0x000fea0003800000 */
[----:B------:R-:W-:Y:S02]  /*0520*/  UISETP.NE.AND UP1, UPT, UR10, -0x1, UPT ;  /* 0xffffffff0a00788c */ /* 0x000fe4000bf25270 */
[----:B------:R-:W-:Y:S02]  /*0530*/  UISETP.NE.AND UP0, UPT, UR22, -0x1, UPT ;  /* 0xffffffff1600788c */ /* 0x000fe4000bf05270 */
[----:B------:R-:W-:Y:S02]  /*0540*/  ULDC.64 UR20, c[0x0][0x190] ;  /* 0x0000640000147ab9 */ /* 0x000fe40000000a00 */
[----:B------:R-:W-:Y:S02]  /*0550*/  ULDC.64 UR8, c[0x0][0x178] ;  /* 0x00005e0000087ab9 */ /* 0x000fe40000000a00 */
[----:B------:R-:W-:Y:S01]  /*0560*/  PLOP3.LUT P0, PT, PT, PT, UP0, 0x80, 0x0 ;  /* 0x000000000000781c */ /* 0x000fe20003f0f008 */
[----:B------:R-:W-:Y:S02]  /*0570*/  ULDC.64 UR4, c[0x0][0x198] ;  /* 0x0000660000047ab9 */ /* 0x000fe40000000a00 */
[----:B------:R-:W-:-:S02]  /*0580*/  @!UP1 USHF.R.S32.HI UR7, URZ, 0x1f, UR14 ;  /* 0x0000001f3f079899 */ /* 0x000fc4000801140e */
[----:B------:R-:W-:Y:S02]  /*0590*/  @UP0 UIADD3 UR15, UR17, UR22, URZ ;  /* 0x00000016110f0290 */ /* 0x000fe4000fffe03f */
[----:B------:R-:W-:Y:S02]  /*05a0*/  @UP1 UIMAD.WIDE.U32 UR24, UR10, UR20, URZ ;  /* 0x000000140a1812a5 */ /* 0x000fe4000f8e003f */
[----:B------:R-:W-:Y:S02]  /*05b0*/  @!UP1 UIMAD UR7, UR7, UR8, URZ ;  /* 0x00000008070792a4 */ /* 0x000fe4000f8e023f */
[----:B------:R-:W-:Y:S02]  /*05c0*/  @UP0 UIMAD.WIDE.U32 UR26, UR15, UR4, URZ ;  /* 0x000000040f1a02a5 */ /* 0x000fe4000f8e003f */
[----:B------:R-:W-:Y:S02]  /*05d0*/  @!UP1 UIMAD.WIDE.U32 UR28, UR14, UR8, URZ ;  /* 0x000000080e1c92a5 */ /* 0x000fe4000f8e003f */
[----:B------:R-:W-:-:S02]  /*05e0*/  @!UP1 UIMAD UR9, UR14, UR9, UR7 ;  /* 0x000000090e0992a4 */ /* 0x000fc4000f8e0207 */
[----:B------:R-:W-:Y:S02]  /*05f0*/  @UP1 UIMAD UR21, UR10, UR21, UR25 ;  /* 0x000000150a1512a4 */ /* 0x000fe4000f8e0219 */
[----:B------:R-:W-:Y:S02]  /*0600*/  @UP0 UIMAD UR7, UR15, UR5, UR27 ;  /* 0x000000050f0702a4 */ /* 0x000fe4000f8e021b */
[----:B------:R-:W-:Y:S02]  /*0610*/  @UP1 UMOV UR8, UR24 ;  /* 0x0000001800081c82 */ /* 0x000fe40008000000 */
[----:B------:R-:W-:Y:S02]  /*0620*/  USHF.R.S32.HI UR15, URZ, 0x1f, UR16 ;  /* 0x0000001f3f0f7899 */ /* 0x000fe40008011410 */
[----:B------:R-:W-:Y:S02]  /*0630*/  @!UP1 UIADD3 UR21, UR29, UR9, URZ ;  /* 0x000000091d159290 */ /* 0x000fe4000fffe03f */
[----:B------:R-:W-:-:S02]  /*0640*/  @!UP1 UMOV UR8, UR28 ;  /* 0x0000001c00089c82 */ /* 0x000fc40008000000 */
[----:B------:R-:W-:Y:S01]  /*0650*/  @UP0 UMOV UR20, UR26 ;  /* 0x0000001a00140c82 */ /* 0x000fe20008000000 */
[----:B------:R-:W-:Y:S05]  /*0660*/  @P0 BRA `(.L_x_291) ;  /* 0x000000d000000947 */ /* 0x000fea0003800000 */
[----:B------:R-:W-:Y:S02]  /*0670*/  USHF.R.S32.HI UR9, URZ, 0x1f, UR17 ;  /* 0x0000001f3f097899 */ /* 0x000fe40008011411 */
[----:B------:R-:W-:Y:S02]  /*0680*/  ULDC.64 UR4, c[0x0][0x198] ;  /* 0x0000660000047ab9 */ /* 0x000fe40000000a00 */
[----:B------:R-:W-:Y:S02]  /*0690*/  UIMAD UR9, UR9, UR4, URZ ;  /* 0x00000004090972a4 */ /* 0x000fe4000f8e023f */
[----:B------:R-:W-:Y:S02]  /*06a0*/  USHF.R.S32.HI UR7, URZ, 0x1f, UR14 ;  /* 0x0000001f3f077899 */ /* 0x000fe4000801140e */
[----:B------:R-:W-:Y:S02]  /*06b0*/  UIMAD.WIDE.U32 UR24, UR17, UR4, URZ ;  /* 0x00000004111872a5 */ /* 0x000fe4000f8e003f */
[----:B------:R-:W-:-:S03]  /*06c0*/  UIMAD UR9, UR17, UR5, UR9 ;  /* 0x00000005110972a4 */ /* 0x000fc6000f8e0209 */
[----:B------:R-:W-:Y:S02]  /*06d0*/  ULDC.64 UR4, c[0x0][0x180] ;  /* 0x0000600000047ab9 */ /* 0x000fe40000000a00 */
[----:B------:R-:W-:Y:S02]  /*06e0*/  UIMAD UR7, UR7, UR4, URZ ;  /* 0x00000004070772a4 */ /* 0x000fe4000f8e023f */
[----:B------:R-:W-:Y:S02]  /*06f0*/  UIADD3 UR25, UR25, UR9, URZ ;  /* 0x0000000919197290 */ /* 0x000fe4000fffe03f */
[----:B------:R-:W-:Y:S02]  /*0700*/  UIMAD UR7, UR14, UR5, UR7 ;  /* 0x000000050e0772a4 */ /* 0x000fe4000f8e0207 */
[----:B------:R-:W-:-:S04]  /*0710*/  UIMAD.WIDE.U32 UR4, UR14, UR4, UR24 ;  /* 0x000000040e0472a5 */ /* 0x000fc8000f8e0018 */
[----:B------:R-:W-:-:S03]  /*0720*/  UIADD3 UR7, UR5, UR7, URZ ;  /* 0x0000000705077290 */ /* 0x000fc6000fffe03f */
[----:B------:R-:W-:Y:S02]  /*0730*/  UMOV UR20, UR4 ;  /* 0x0000000400147c82 */ /* 0x000fe40008000000 */
.L_x_291:
        /* <DEDUP_REMOVED lines=10> */
[----:B------:R-:W-:Y:S01]  /*07e0*/  @UP0 UIMAD UR23, UR22, UR5, UR25 ;  /* 0x00000005161702a4 */ /* 0x000fe2000f8e0219 */
        /* <DEDUP_REMOVED lines=34> */
.L_x_292:
        /* <DEDUP_REMOVED lines=9> */
[----:B------:R-:W-:Y:S02]  /*0aa0*/  SHF.R.S32.HI R12, RZ, 0x3, R0 ;  /* 0x00000003ff0c7819 */ /* 0x000fe40000011400 */
[----:B------:R-:W-:Y:S01]  /*0ab0*/  LOP3.LUT R2, R0, 0xfffffff8, RZ, 0xc0, !PT ;  /* 0xfffffff800027812 */ /* 0x000fe200078ec0ff */
[----:B------:R-:W-:Y:S01]  /*0ac0*/  IMAD.SHL.U32 R4, R4, 0x8, RZ ;  /* 0x0000000804047824 */ /* 0x000fe200078e00ff */
[----:B------:R-:W-:Y:S01]  /*0ad0*/  SHF.R.S32.HI R13, RZ, 0x1f, R12 ;  /* 0x0000001fff0d7819 */ /* 0x000fe2000001140c */
[----:B------:R-:W-:Y:S01]  /*0ae0*/  IMAD.SHL.U32 R0, R12, 0x40, RZ ;  /* 0x000000400c007824 */ /* 0x000fe200078e00ff */
[----:B------:R-:W-:Y:S01]  /*0af0*/  UIMAD UR4, UR16, UR5, UR4 ;  /* 0x00000005100472a4 */ /* 0x000fe2000f8e0204 */
[----:B------:R-:W-:Y:S01]  /*0b00*/  IMAD.IADD R23, R166, 0x1, -R2 ;  /* 0x00000001a6177824 */ /* 0x000fe200078e0a02 */
[----:B------:R-:W-:-:S02]  /*0b10*/  LEA.HI R24, R22, R166, RZ, 0x5 ;  /* 0x000000a616187211 */ /* 0x000fc400078f28ff */
[----:B------:R-:W-:Y:S01]  /*0b20*/  LOP3.LUT R0, R0, 0x1c0, RZ, 0xc0, !PT ;  /* 0x000001c000007812 */ /* 0x000fe200078ec0ff */
[----:B------:R-:W-:Y:S01]  /*0b30*/  IMAD.SHL.U32 R250, R23, 0x8, RZ ;  /* 0x0000000817fa7824 */ /* 0x000fe200078e00ff */
[----:B------:R-:W-:Y:S02]  /*0b40*/  SHF.R.S32.HI R11, RZ, 0x1f, R10 ;  /* 0x0000001fff0b7819 */ /* 0x000fe4000001140a */
[----:B------:R-:W-:Y:S01]  /*0b50*/  SHF.R.U32.HI R3, RZ, 0x3, R0 ;  /* 0x00000003ff037819 */ /* 0x000fe20000011600 */
[----:B-1----:R-:W-:Y:S01]  /*0b60*/  IMAD.WIDE R26, R5, 0x80, R12 ;  /* 0x00000080051a7825 */ /* 0x002fe200078e020c */
[--C-:B------:R-:W-:Y:S02]  /*0b70*/  LOP3.LUT R0, R0, 0x38, R250.reuse, 0xf8, !PT ;  /* 0x0000003800007812 */ /* 0x100fe400078ef8fa */
[----:B------:R-:W-:Y:S02]  /*0b80*/  SHF.R.S32.HI R251, RZ, 0x1f, R250 ;  /* 0x0000001ffffb7819 */ /* 0x000fe400000114fa */
[----:B------:R-:W-:Y:S01]  /*0b90*/  IADD3 R2, P0, R250, UR8, RZ ;  /* 0x00000008fa027c10 */ /* 0x000fe2000ff1e0ff */
[----:B------:R1:W-:Y:S01]  /*0ba0*/  STL.64 [R1], R26 ;  /* 0x0000001a01007387 */ /* 0x0003e20000100a00 */
[----:B------:R-:W-:-:S02]  /*0bb0*/  LOP3.LUT R0, R0, R3, RZ, 0x3c, !PT ;  /* 0x0000000300007212 */ /* 0x000fc400078e3cff */
[----:B------:R-:W-:Y:S02]  /*0bc0*/  IADD3.X R3, R251, UR21, RZ, P0, !PT ;  /* 0x00000015fb037c10 */ /* 0x000fe400087fe4ff */
[----:B------:R-:W-:Y:S02]  /*0bd0*/  ISETP.GE.AND P0, PT, R12, UR17, PT ;  /* 0x000000110c007c0c */ /* 0x000fe4000bf06270 */
[----:B------:R-:W-:Y:S01]  /*0be0*/  LOP3.LUT R0, R0, 0xfffffe00, R4, 0xf8, !PT ;  /* 0xfffffe0000007812 */ /* 0x000fe200078ef804 */
[----:B--2---:R-:W-:Y:S01]  /*0bf0*/  IMAD.WIDE.U32 R8, R8, c[0x0][0x1a8], R2 ;  /* 0x00006a0008087a25 */ /* 0x004fe200078e0002 */
[----:B------:R-:W-:-:S03]  /*0c00*/  SHF.R.S32.HI R164, RZ, 0x5, R24 ;  /* 0x00000005ffa47819 */ /* 0x000fc60000011418 */
        /* <DEDUP_REMOVED lines=17> */
.L_x_294:
[----:B------:R-:W-:Y:S05]  /*0d20*/  BSYNC B0 ;  /* 0x0000000000007941 */ /* 0x000fea0003800000 */
.L_x_293:
        /* <DEDUP_REMOVED lines=21> */
.L_x_296:
[----:B------:R-:W-:Y:S05]  /*0e80*/  BSYNC B0 ;  /* 0x0000000000007941 */ /* 0x000fea0003800000 */
.L_x_295:
        /* <DEDUP_REMOVED lines=21> */
.L_x_298:
[----:B------:R-:W-:Y:S05]  /*0fe0*/  BSYNC B0 ;  /* 0x0000000000007941 */ /* 0x000fea0003800000 */
.L_x_297:
        /* <DEDUP_REMOVED lines=21> */
.L_x_300:
[----:B------:R-:W-:Y:S05]  /*1140*/  BSYNC B0 ;  /* 0x0000000000007941 */ /* 0x000fea0003800000 */
.L_x_299:
        /* <DEDUP_REMOVED lines=21> */
.L_x_302:
[----:B------:R-:W-:Y:S05]  /*12a0*/  BSYNC B0 ;  /* 0x0000000000007941 */ /* 0x000fea0003800000 */
.L_x_301:
        /* <DEDUP_REMOVED lines=21> */
.L_x_304:
[----:B------:R-:W-:Y:S05]  /*1400*/  BSYNC B0 ;  /* 0x0000000000007941 */ /* 0x000fea0003800000 */
.L_x_303:
        /* <DEDUP_REMOVED lines=21> */
.L_x_306:
[----:B------:R-:W-:Y:S05]  /*1560*/  BSYNC B0 ;  /* 0x0000000000007941 */ /* 0x000fea0003800000 */
.L_x_305:
[----:B------:R-:W-:Y:S01]  /*1570*/  IADD3 R14, R12, 0x70, RZ ;  /* 0x000000700c0e7810 */ /* 0x000fe20007ffe0ff */
[----:B------:R-:W-:Y:S01]  /*1580*/  UIADD3 UR5, UR12, 0x7f, URZ ;  /* 0x0000007f0c057890 */ /* 0x000fe2000fffe03f */
[----:B------:R-:W-:Y:S01]  /*1590*/  BSSY B0, `(.L_x_307) ;  /* 0x000001a000007945 */ /* 0x000fe20003800000 */
[----:B------:R-:W-:Y:S01]  /*15a0*/  UMOV UR21, 0x7 ;  /* 0x0000000700157882 */ /* 0x000fe20000000000 */
[----:B------:R-:W-:Y:S01]  /*15b0*/  ISETP.GE.AND P0, PT, R14, UR17, PT ;  /* 0x000000110e007c0c */ /* 0x000fe2000bf06270 */
[----:B------:R-:W-:Y:S02]  /*15c0*/  USHF.R.S32.HI UR4, URZ, 0x1f, UR5 ;  /* 0x0000001f3f047899 */ /* 0x000fe40008011405 */
[----:B------:R-:W-:Y:S02]  /*15d0*/  ULDC.64 UR8, c[0x0][0x198] ;  /* 0x0000660000087ab9 */ /* 0x000fe40000000a00 */
[----:B------:R-:W-:Y:S02]  /*15e0*/  USHF.L.U64.HI UR21, UR8, UR21, UR9 ;  /* 0x0000001508157299 */ /* 0x000fe40008010209 */
[----:B------:R-:W-:-:S02]  /*15f0*/  USHF.L.U32 UR22, UR8, 0x7, URZ ;  /* 0x0000000708167899 */ /* 0x000fc4000800063f */
[----:B------:R-:W-:-:S04]  /*1600*/  ULEA.HI UR9, UR4, UR5, URZ, 0x7 ;  /* 0x0000000504097291 */ /* 0x000fc8000f8f383f */
        /* <DEDUP_REMOVED lines=18> */
.L_x_308:
[----:B------:R-:W-:Y:S05]  /*1730*/  BSYNC B0 ;  /* 0x0000000000007941 */ /* 0x000fea0003800000 */
.L_x_307:
[C---:B------:R-:W-:Y:S01]  /*1740*/  IMAD R6, R13.reuse, c[0x0][0x198], RZ ;  /* 0x000066000d067a24 */ /* 0x040fe200078e02ff */
[----:B------:R-:W-:Y:S01]  /*1750*/  LEA.HI R22, R22, R166, RZ, 0x4 ;  /* 0x000000a616167211 */ /* 0x000fe200078f20ff */
[----:B------:R-:W-:Y:S01]  /*1760*/  IMAD R0, R13, c[0x0][0x1a0], RZ ;  /* 0x000068000d007a24 */ /* 0x000fe200078e02ff */
[----:B------:R-:W-:Y:S01]  /*1770*/  BSSY B0, `(.L_x_309) ;  /* 0x0000036000007945 */ /* 0x000fe20003800000 */
[----:B---3--:R-:W-:Y:S01]  /*1780*/  IMAD.WIDE.U32 R2, R12, c[0x0][0x1a0], R250 ;  /* 0x000068000c027a25 */ /* 0x008fe200078e00fa */
[----:B------:R-:W-:-:S03]  /*1790*/  LOP3.LUT R7, R22, 0xfffffff0, RZ, 0xc0, !PT ;  /* 0xfffffff016077812 */ /* 0x000fc600078ec0ff */
[----:B------:R-:W-:Y:S01]  /*17a0*/  IMAD R8, R12, c[0x0][0x19c], R6 ;  /* 0x000067000c087a24 */ /* 0x000fe200078e0206 */
[----:B------:R-:W-:Y:S01]  /*17b0*/  IADD3 R2, P0, R2, UR24, RZ ;  /* 0x0000001802027c10 */ /* 0x000fe2000ff1e0ff */
[----:B------:R-:W-:Y:S02]  /*17c0*/  IMAD R6, R12, c[0x0][0x1a4], R0 ;  /* 0x000069000c067a24 */ /* 0x000fe400078e0200 */
[----:B------:R-:W-:Y:S02]  /*17d0*/  IMAD.IADD R0, R166, 0x1, -R7 ;  /* 0x00000001a6007824 */ /* 0x000fe400078e0a07 */
[----:B------:R-:W-:Y:S01]  /*17e0*/  IMAD R7, R11, c[0x0][0x1b8], RZ ;  /* 0x00006e000b077a24 */ /* 0x000fe200078e02ff */
[----:B------:R-:W-:Y:S01]  /*17f0*/  IADD3.X R3, R3, UR23, R6, P0, !PT ;  /* 0x0000001703037c10 */ /* 0x000fe200087fe406 */
[----:B------:R-:W-:Y:S01]  /*1800*/  IMAD.WIDE.U32 R4, R12, c[0x0][0x198], R250 ;  /* 0x000066000c047a25 */ /* 0x000fe200078e00fa */
[----:B------:R-:W-:Y:S01]  /*1810*/  SHF.R.S32.HI R6, RZ, 0x1f, R0 ;  /* 0x0000001fff067819 */ /* 0x000fe20000011400 */
[----:B------:R-:W-:-:S02]  /*1820*/  ULEA.HI.SX32 UR23, UR9, 0xffffffff, 0x19 ;  /* 0xffffffff09177891 */ /* 0x000fc4000f8fca3f */
[----:B------:R-:W-:Y:S01]  /*1830*/  IMAD R9, R10, c[0x0][0x1bc], R7 ;  /* 0x00006f000a097a24 */ /* 0x000fe200078e0207 */
[----:B------:R-:W-:Y:S01]  /*1840*/  IADD3 R4, P1, R4, UR20, RZ ;  /* 0x0000001404047c10 */ /* 0x000fe2000ff3e0ff */
[----:B-1----:R-:W-:Y:S01]  /*1850*/  IMAD.WIDE.U32 R26, R10, c[0x0][0x1b8], R2 ;  /* 0x00006e000a1a7a25 */ /* 0x002fe200078e0002 */
[----:B------:R-:W-:Y:S01]  /*1860*/  LEA.HI R6, R6, R0, RZ, 0x3 ;  /* 0x0000000006067211 */ /* 0x000fe200078f18ff */
[----:B------:R-:W-:Y:S01]  /*1870*/  UIMAD UR20, UR23, -0x80, UR12 ;  /* 0xffffff80171478a4 */ /* 0x000fe2000f8e020c */
[----:B------:R-:W-:Y:S01]  /*1880*/  IADD3.X R5, R5, UR7, R8, P1, !PT ;  /* 0x0000000705057c10 */ /* 0x000fe20008ffe408 */
[----:B------:R-:W-:Y:S01]  /*1890*/  IMAD.IADD R25, R27, 0x1, R9 ;  /* 0x000000011b197824 */ /* 0x000fe200078e0209 */
[----:B------:R1:W-:Y:S01]  /*18a0*/  STL.64 [R1+0x18], R26 ;  /* 0x0000181a01007387 */ /* 0x0003e20000100a00 */
[----:B------:R-:W-:Y:S01]  /*18b0*/  IMAD R8, R11, c[0x0][0x1b0], RZ ;  /* 0x00006c000b087a24 */ /* 0x000fe200078e02ff */
[----:B------:R-:W-:Y:S01]  /*18c0*/  LOP3.LUT R7, R6, 0xfffffff8, RZ, 0xc0, !PT ;  /* 0xfffffff806077812 */ /* 0x000fe200078ec0ff */
[----:B------:R-:W-:Y:S01]  /*18d0*/  IMAD.WIDE.U32 R246, R10, c[0x0][0x1b0], R4 ;  /* 0x00006c000af67a25 */ /* 0x000fe200078e0004 */
[----:B------:R1:W-:Y:S01]  /*18e0*/  STL [R1+0x20], R25 ;  /* 0x0000201901007387 */ /* 0x0003e20000100800 */
[----:B------:R-:W-:Y:S01]  /*18f0*/  ISETP.GE.AND P0, PT, R12, UR20, PT ;  /* 0x000000140c007c0c */ /* 0x000fe2000bf06270 */
[----:B------:R-:W-:Y:S01]  /*1900*/  USHF.R.S32.HI UR25, URZ, 0x1f, UR23 ;  /* 0x0000001f3f197899 */ /* 0x000fe20008011417 */
[----:B------:R-:W-:Y:S01]  /*1910*/  IMAD R8, R10, c[0x0][0x1b4], R8 ;  /* 0x00006d000a087a24 */ /* 0x000fe200078e0208 */
[----:B------:R-:W-:Y:S01]  /*1920*/  UIMAD UR4, UR21, UR23, URZ ;  /* 0x00000017150472a4 */ /* 0x000fe2000f8e023f */
[----:B------:R-:W-:Y:S01]  /*1930*/  IMAD.IADD R19, R0, 0x1, -R7 ;  /* 0x0000000100137824 */ /* 0x000fe200078e0a07 */
[----:B------:R-:W-:Y:S01]  /*1940*/  MOV R244, R246 ;  /* 0x000000f600f47202 */ /* 0x000fe20000000f00 */
[----:B------:R-:W-:Y:S01]  /*1950*/  IMAD.U32 R2, RZ, RZ, UR23 ;  /* 0x00000017ff027e24 */ /* 0x000fe2000f8e00ff */
[----:B------:R-:W-:Y:S01]  /*1960*/  IADD3 R245, R247, R8, RZ ;  /* 0x00000008f7f57210 */ /* 0x000fe20007ffe0ff */
[----:B------:R-:W-:Y:S01]  /*1970*/  UIMAD UR4, UR25, UR22, UR4 ;  /* 0x00000016190472a4 */ /* 0x000fe2000f8e0204 */
[----:B------:R-:W-:Y:S01]  /*1980*/  LOP3.LUT R0, R24, 0xffffffe0, RZ, 0xc0, !PT ;  /* 0xffffffe018007812 */ /* 0x000fe200078ec0ff */
[----:B------:R-:W-:Y:S01]  /*1990*/  IMAD.MOV.U32 R24, RZ, RZ, 0x20 ;  /* 0x00000020ff187424 */ /* 0x000fe200078e00ff */
[----:B------:R-:W-:Y:S01]  /*19a0*/  R2P PR, R19, 0x6 ;  /* 0x0000000613007804 */ /* 0x000fe20000000000 */
[----:B------:R-:W-:Y:S01]  /*19b0*/  IMAD.WIDE.U32 R2, R2, UR22, R244 ;  /* 0x0000001602027c25 */ /* 0x000fe2000f8e00f4 */
[----:B------:R-:W-:-:S02]  /*19c0*/  IADD3 R165, -R0, R166, RZ ;  /* 0x000000a600a57210 */ /* 0x000fc40007ffe1ff */
[----:B------:R-:W-:Y:S01]  /*19d0*/  MOV R4, 0x10 ;  /* 0x0000001000047802 */ /* 0x000fe20000000f00 */
[----:B------:R-:W-:Y:S01]  /*19e0*/  IMAD.SHL.U32 R0, R6, 0x40, RZ ;  /* 0x0000004006007824 */ /* 0x000fe200078e00ff */
[----:B------:R-:W-:-:S04]  /*19f0*/  IADD3 R7, R3, UR4, RZ ;  /* 0x0000000403077c10 */ /* 0x000fc8000fffe0ff */
[----:B------:R-:W-:Y:S02]  /*1a00*/  LOP3.LUT R248, R0, 0xfffffe00, RZ, 0xc0, !PT ;  /* 0xfffffe0000f87812 */ /* 0x000fe400078ec0ff */
[----:B------:R-:W-:Y:S02]  /*1a10*/  SEL R0, R4, 0xfffffff0, !P1 ;  /* 0xfffffff004007807 */ /* 0x000fe40004800000 */
[----:B------:R-:W-:Y:S01]  /*1a20*/  SEL R4, R24, 0xffffffe0, !P2 ;  /* 0xffffffe018047807 */ /* 0x000fe20005000000 */
[----:B------:R-:W-:Y:S05]  /*1a30*/  @P0 BRA `(.L_x_310) ;  /* 0x0000009000000947 */ /* 0x000fea0003800000 */
[----:B-1----:R-:W-:-:S13]  /*1a40*/  ISETP.GE.AND P0, PT, R250, c[0x0][0x220], PT ;  /* 0x00008800fa007a0c */ /* 0x002fda0003f06270 */
        /* <DEDUP_REMOVED lines=8> */
.L_x_310:
[----:B-1----:R-:W-:Y:S05]  /*1ad0*/  BSYNC B0 ;  /* 0x0000000000007941 */ /* 0x002fea0003800000 */
.L_x_309:
        /* <DEDUP_REMOVED lines=10> */
[----:B---3--:R-:W-:Y:S02]  /*1b80*/  IADD3.X R9, R7, UR26, RZ, P0, !PT ;  /* 0x0000001a07097c10 */ /* 0x008fe400087fe4ff */
[----:B------:R-:W-:-:S04]  /*1b90*/  LEA R8, P0, R5, c[0x0][0x168], 0x1 ;  /* 0x00005a0005087a11 */ /* 0x000fc800078008ff */
[----:B------:R-:W-:-:S05]  /*1ba0*/  LEA.HI.X R9, R5, c[0x0][0x16c], R9, 0x1, P0 ;  /* 0x00005b0005097a11 */ /* 0x000fca00000f0c09 */
[----:B------:R-:W-:Y:S01]  /*1bb0*/  @!PT LDS RZ, [RZ] ;  /* 0x00000000fffff984 */ /* 0x000fe20000000800 */
[----:B------:R-:W-:Y:S01]  /*1bc0*/  @!PT LDS RZ, [RZ] ;  /* 0x00000000fffff984 */ /* 0x000fe20000000800 */
[----:B------:R-:W-:Y:S01]  /*1bd0*/  @!PT LDS RZ, [RZ] ;  /* 0x00000000fffff984 */ /* 0x000fe20000000800 */
[----:B------:R3:W-:Y:S04]  /*1be0*/  LDGSTS.E.BYPASS.LTC128B.128 [R234+0x4800], [R8.64] ;  /* 0x0480000008ea7fae */ /* 0x0007e8000b901d52 */
.L_x_312:
[----:B------:R-:W-:Y:S05]  /*1bf0*/  BSYNC B0 ;  /* 0x0000000000007941 */ /* 0x000fea0003800000 */
.L_x_311:
[----:B------:R-:W-:Y:S01]  /*1c00*/  ISETP.GE.AND P0, PT, R20, UR20, PT ;  /* 0x0000001414007c0c */ /* 0x000fe2000bf06270 */
[----:B------:R-:W-:-:S12]  /*1c10*/  BSSY B0, `(.L_x_313) ;  /* 0x0000010000007945 */ /* 0x000fd80003800000 */
[----:B------:R-:W-:Y:S05]  /*1c20*/  @P0 BRA `(.L_x_314) ;  /* 0x000000e000000947 */ /* 0x000fea0003800000 */
[----:B------:R-:W-:-:S13]  /*1c30*/  ISETP.GE.AND P0, PT, R250, c[0x0][0x220], PT ;  /* 0x00008800fa007a0c */ /* 0x000fda0003f06270 */
[----:B------:R1:W-:Y:S01]  /*1c40*/  @P0 STS.128 [R234+0x5000], RZ ;  /* 0x005000ffea000388 */ /* 0x0003e20000000c00 */
[----:B------:R-:W-:Y:S05]  /*1c50*/  @P0 BRA `(.L_x_314) ;  /* 0x000000b000000947 */ /* 0x000fea0003800000 */
[----:B------:R-:W-:Y:S02]  /*1c60*/  IMAD.U32 R5, RZ, RZ, UR8 ;  /* 0x00000008ff057e24 */ /* 0x000fe4000f8e00ff */
[----:B---3--:R-:W-:Y:S02]  /*1c70*/  IMAD.MOV.U32 R8, RZ, RZ, c[0x0][0x19c] ;  /* 0x00006700ff087624 */ /* 0x008fe400078e00ff */
        /* <DEDUP_REMOVED lines=9> */
.L_x_314:
[----:B------:R-:W-:Y:S05]  /*1d10*/  BSYNC B0 ;  /* 0x0000000000007941 */ /* 0x000fea0003800000 */
.L_x_313:
        /* <DEDUP_REMOVED lines=12> */
[----:B---3--:R-:W-:-:S04]  /*1de0*/  LEA R8, P0, R10, c[0x0][0x168], 0x1 ;  /* 0x00005a000a087a11 */ /* 0x008fc800078008ff */
[----:B------:R-:W-:-:S05]  /*1df0*/  LEA.HI.X R9, R10, c[0x0][0x16c], R5, 0x1, P0 ;  /* 0x00005b000a097a11 */ /* 0x000fca00000f0c05 */
[----:B------:R-:W-:Y:S01]  /*1e00*/  @!PT LDS RZ, [RZ] ;  /* 0x00000000fffff984 */ /* 0x000fe20000000800 */
[----:B------:R-:W-:Y:S01]  /*1e10*/  @!PT LDS RZ, [RZ] ;  /* 0x00000000fffff984 */ /* 0x000fe20000000800 */
[----:B------:R-:W-:Y:S01]  /*1e20*/  @!PT LDS RZ, [RZ] ;  /* 0x00000000fffff984 */ /* 0x000fe20000000800 */
[----:B------:R3:W-:Y:S04]  /*1e30*/  LDGSTS.E.BYPASS.LTC128B.128 [R234+0x5800], [R8.64] ;  /* 0x0580000008ea7fae */ /* 0x0007e8000b901d52 */
.L_x_316:
[----:B------:R-:W-:Y:S05]  /*1e40*/  BSYNC B0 ;  /* 0x0000000000007941 */ /* 0x000fea0003800000 */
.L_x_315:
        /* <DEDUP_REMOVED lines=17> */
.L_x_318:
[----:B------:R-:W-:Y:S05]  /*1f60*/  BSYNC B0 ;  /* 0x0000000000007941 */ /* 0x000fea0003800000 */
.L_x_317:
[----:B------:R-:W-:Y:S01]  /*1f70*/  ISETP.GE.AND P0, PT, R16, UR20, PT ;  /* 0x0000001410007c0c */ /* 0x000fe2000bf06270 */
[----:B------:R-:W-:-:S12]  /*1f80*/  BSSY B0, `(.L_x_319) ;  /* 0x0000012000007945 */ /* 0x000fd80003800000 */
[----:B------:R-:W-:Y:S05]  /*1f90*/  @P0 BRA `(.L_x_320) ;  /* 0x0000010000000947 */ /* 0x000fea0003800000 */
[----:B------:R-:W-:-:S13]  /*1fa0*/  ISETP.GE.AND P0, PT, R250, c[0x0][0x220], PT ;  /* 0x00008800fa007a0c */ /* 0x000fda0003f06270 */
[----:B------:R1:W-:Y:S01]  /*1fb0*/  @P0 STS.128 [R234+0x6800], RZ ;  /* 0x006800ffea000388 */ /* 0x0003e20000000c00 */
[----:B------:R-:W-:Y:S05]  /*1fc0*/  @P0 BRA `(.L_x_320) ;  /* 0x000000d000000947 */ /* 0x000fea0003800000 */
[----:B---3--:R-:W-:Y:S01]  /*1fd0*/  MOV R8, R2 ;  /* 0x0000000200087202 */ /* 0x008fe20000000f00 */
        /* <DEDUP_REMOVED lines=12> */
.L_x_320:
[----:B------:R-:W-:Y:S05]  /*20a0*/  BSYNC B0 ;  /* 0x0000000000007941 */ /* 0x000fea0003800000 */
.L_x_319:
        /* <DEDUP_REMOVED lines=19> */
.L_x_322:
[----:B------:R-:W-:Y:S05]  /*21e0*/  BSYNC B0 ;  /* 0x0000000000007941 */ /* 0x000fea0003800000 */
.L_x_321:
        /* <DEDUP_REMOVED lines=18> */
.L_x_324:
[----:B------:R-:W-:Y:S05]  /*2310*/  BSYNC B0 ;  /* 0x0000000000007941 */ /* 0x000fea0003800000 */
.L_x_323:
[----:B------:R-:W-:Y:S01]  /*2320*/  ULDC.64 UR6, c[0x0][0x318] ;  /* 0x0000c60000067ab9 */ /* 0x000fe20000000a00 */
[----:B------:R-:W0:Y:S01]  /*2330*/  LDGDEPBAR ;  /* 0x00000000000079af */ /* 0x000e220000000000 */
[----:B------:R-:W-:Y:S02]  /*2340*/  UISETP.NE.U32.AND UP1, UPT, URZ, UR6, UPT ;  /* 0x000000063f00728c */ /* 0x000fe4000bf25070 */
[----:B------:R-:W-:Y:S02]  /*2350*/  ULDC.64 UR4, c[0x0][0x320] ;  /* 0x0000c80000047ab9 */ /* 0x000fe40000000a00 */
[----:B------:R-:W-:-:S06]  /*2360*/  UISETP.NE.AND.EX UP1, UPT, URZ, UR7, UPT, UP1 ;  /* 0x000000073f00728c */ /* 0x000fcc000bf25310 */
[----:B------:R-:W-:-:S05]  /*2370*/  PLOP3.LUT P0, PT, PT, PT, UP1, 0x80, 0x0 ;  /* 0x000000000000781c */ /* 0x000fca0003f0f018 */
[----:B------:R-:W-:Y:S02]  /*2380*/  @UP1 USHF.R.S32.HI UR27, URZ, 0x1f, UR14 ;  /* 0x0000001f3f1b1899 */ /* 0x000fe4000801140e */
[----:B------:R-:W-:Y:S02]  /*2390*/  @UP1 UMOV UR28, UR16 ;  /* 0x00000010001c1c82 */ /* 0x000fe40008000000 */
[----:B------:R-:W-:Y:S02]  /*23a0*/  @UP1 UIMAD UR27, UR27, UR4, URZ ;  /* 0x000000041b1b12a4 */ /* 0x000fe4000f8e023f */
[----:B------:R-:W-:Y:S02]  /*23b0*/  @UP1 UMOV UR29, UR15 ;  /* 0x0000000f001d1c82 */ /* 0x000fe40008000000 */
[----:B------:R-:W-:Y:S01]  /*23c0*/  @UP1 UIMAD.WIDE.U32 UR28, UR14, UR4, UR28 ;  /* 0x000000040e1c12a5 */ /* 0x000fe2000f8e001c */
[----:B------:R-:W-:-:S04]  /*23d0*/  DEPBAR.LE SB0, 0x0 ;  /* 0x000080000000791a */ /* 0x000fc80000000000 */
[----:B------:R-:W-:Y:S02]  /*23e0*/  @UP1 UIMAD UR5, UR14, UR5, UR27 ;  /* 0x000000050e0512a4 */ /* 0x000fe4000f8e021b */
[----:B------:R-:W-:Y:S02]  /*23f0*/  @UP1 ULEA UR6, UP0, UR28, UR6, 0x2 ;  /* 0x000000061c061291 */ /* 0x000fe4000f80103f */
[----:B------:R-:W-:-:S04]  /*2400*/  @UP1 UIADD3 UR5, UR29, UR5, URZ ;  /* 0x000000051d051290 */ /* 0x000fc8000fffe03f */
[----:B------:R-:W-:Y:S01]  /*2410*/  @UP1 ULEA.HI.X UR7, UR28, UR7, UR5, 0x2, UP0 ;  /* 0x000000071c071291 */ /* 0x000fe200080f1405 */
[----:B-1----:R-:W-:Y:S01]  /*2420*/  IMAD.U32 R2, RZ, RZ, UR6 ;  /* 0x00000006ff027e24 */ /* 0x002fe2000f8e00ff */
[----:B------:R-:W-:Y:S01]  /*2430*/  ISETP.GE.AND P1, PT, R12, UR20, PT ;  /* 0x000000140c007c0c */ /* 0x000fe2000bf26270 */
[----:B------:R-:W-:-:S03]  /*2440*/  ULDC.64 UR4, c[0x0][0x1a0] ;  /* 0x0000680000047ab9 */ /* 0x000fc60000000a00 */
[----:B------:R-:W-:-:S05]  /*2450*/  IMAD.U32 R3, RZ, RZ, UR7 ;  /* 0x00000007ff037e24 */ /* 0x000fca000f8e00ff */
[----:B------:R1:W5:Y:S01]  /*2460*/  @P0 LDG.E R2, [R2.64] ;  /* 0x0000001202020981 */ /* 0x000362000c1e1900 */
[----:B------:R-:W-:Y:S01]  /*2470*/  UIMAD.WIDE.U32 UR14, UR23, UR4, URZ ;  /* 0x00000004170e72a5 */ /* 0x000fe2000f8e003f */
[----:B------:R-:W-:Y:S01]  /*2480*/  BSSY B0, `(.L_x_325) ;  /* 0x000001a000007945 */ /* 0x000fe20003800000 */
[----:B------:R-:W-:Y:S01]  /*2490*/  UIMAD UR4, UR25, UR4, URZ ;  /* 0x00000004190472a4 */ /* 0x000fe2000f8e023f */
[----:B------:R-:W-:Y:S03]  /*24a0*/  BAR.SYNC.DEFER_BLOCKING 0x0 ;  /* 0x0000000000007b1d */ /* 0x000fe60000010000 */
[----:B------:R-:W-:Y:S01]  /*24b0*/  UIMAD UR4, UR23, UR5, UR4 ;  /* 0x00000005170472a4 */ /* 0x000fe2000f8e0204 */
[----:B------:R-:W-:Y:S01]  /*24c0*/  MOV R6, UR14 ;  /* 0x0000000e00067c02 */ /* 0x000fe20008000f00 */
[----:B------:R-:W-:Y:S02]  /*24d0*/  IMAD.U32 R7, RZ, RZ, UR15 ;  /* 0x0000000fff077e24 */ /* 0x000fe4000f8e00ff */
[----:B------:R-:W-:Y:S01]  /*24e0*/  UIADD3 UR4, UR15, UR4, URZ ;  /* 0x000000040f047290 */ /* 0x000fe2000fffe03f */
[----:B-1----:R-:W5:Y:S01]  /*24f0*/  @P0 MUFU.RCP R3, c[0x0][0x238] ;  /* 0x00008e0000030b08 */ /* 0x002f620000001000 */
[----:B------:R1:W-:Y:S01]  /*2500*/  @P1 STS.128 [R234+0x8000], RZ ;  /* 0x008000ffea001388 */ /* 0x0003e20000000c00 */
[----:B-----5:R-:W-:-:S03]  /*2510*/  @P0 FMUL.FTZ R2, R2, R3 ;  /* 0x0000000302020220 */ /* 0x020fc60000410000 */
[----:B------:R-:W-:Y:S01]  /*2520*/  MOV R3, UR4 ;  /* 0x0000000400037c02 */ /* 0x000fe20008000f00 */
[----:B------:R-:W-:Y:S01]  /*2530*/  UMOV UR4, URZ ;  /* 0x0000003f00047c82 */ /* 0x000fe20008000000 */
[----:B------:R5:W2:Y:S02]  /*2540*/  @P0 R2UR UR6, R2 ;  /* 0x00000000020603c2 */ /* 0x000aa400000e0000 */
[----:B-----5:R-:W-:Y:S01]  /*2550*/  LEA R2, P0, R6, R26, 0x7 ;  /* 0x0000001a06027211 */ /* 0x020fe200078038ff */
[----:B--2---:R-:W-:-:S03]  /*2560*/  @UP1 UMOV UR4, UR6 ;  /* 0x0000000600041c82 */ /* 0x004fc60008000000 */
[----:B------:R-:W-:Y:S01]  /*2570*/  LEA.HI.X R3, R6, R25, R3, 0x7, P0 ;  /* 0x0000001906037211 */ /* 0x000fe200000f3c03 */
        /* <DEDUP_REMOVED lines=10> */
.L_x_326:
[----:B-1----:R-:W-:Y:S05]  /*2620*/  BSYNC B0 ;  /* 0x0000000000007941 */ /* 0x002fea0003800000 */
.L_x_325:
[----:B------:R-:W-:Y:S01]  /*2630*/  ISETP.GE.AND P0, PT, R21, UR20, PT ;  /* 0x0000001415007c0c */ /* 0x000fe2000bf06270 */
[----:B------:R-:W-:-:S12]  /*2640*/  BSSY B0, `(.L_x_327) ;  /* 0x0000010000007945 */ /* 0x000fd80003800000 */
[----:B------:R1:W-:Y:S01]  /*2650*/  @P0 STS.128 [R234+0x8800], RZ ;  /* 0x008800ffea000388 */ /* 0x0003e20000000c00 */
[----:B------:R-:W-:Y:S05]  /*2660*/  @P0 BRA `(.L_x_328) ;  /* 0x000000d000000947 */ /* 0x000fea0003800000 */
[----:B------:R-:W-:-:S13]  /*2670*/  ISETP.GE.AND P0, PT, R250, c[0x0][0x220], PT ;  /* 0x00008800fa007a0c */ /* 0x000fda0003f06270 */
[----:B------:R1:W-:Y:S01]  /*2680*/  @P0 STS.128 [R234+0x8800], RZ ;  /* 0x008800ffea000388 */ /* 0x0003e20000000c00 */
[----:B------:R-:W-:Y:S05]  /*2690*/  @P0 BRA `(.L_x_328) ;  /* 0x000000a000000947 */ /* 0x000fea0003800000 */
[----:B--2---:R-:W-:Y:S02]  /*26a0*/  IMAD.MOV.U32 R7, RZ, RZ, c[0x0][0x1a0] ;  /* 0x00006800ff077624 */ /* 0x004fe400078e00ff */
[----:B------:R-:W-:-:S03]  /*26b0*/  IMAD.MOV.U32 R6, RZ, RZ, c[0x0][0x1a4] ;  /* 0x00006900ff067624 */ /* 0x000fc600078e00ff */
        /* <DEDUP_REMOVED lines=8> */
.L_x_328:
[----:B------:R-:W-:Y:S05]  /*2740*/  BSYNC B0 ;  /* 0x0000000000007941 */ /* 0x000fea0003800000 */
.L_x_327:
        /* <DEDUP_REMOVED lines=17> */
.L_x_330:
[----:B------:R-:W-:Y:S05]  /*2860*/  BSYNC B0 ;  /* 0x0000000000007941 */ /* 0x000fea0003800000 */
.L_x_329:
[----:B------:R-:W-:Y:S01]  /*2870*/  ISETP.GE.AND P0, PT, R18, UR20, PT ;  /* 0x0000001412007c0c */ /* 0x000fe2000bf06270 */
[----:B------:R-:W-:-:S12]  /*2880*/  BSSY B0, `(.L_x_331) ;  /* 0x0000011000007945 */ /* 0x000fd80003800000 */
[----:B------:R1:W-:Y:S01]  /*2890*/  @P0 STS.128 [R234+0x9800], RZ ;  /* 0x009800ffea000388 */ /* 0x0003e20000000c00 */
[----:B------:R-:W-:Y:S05]  /*28a0*/  @P0 BRA `(.L_x_332) ;  /* 0x000000e000000947 */ /* 0x000fea0003800000 */
[----:B------:R-:W-:-:S13]  /*28b0*/  ISETP.GE.AND P0, PT, R250, c[0x0][0x220], PT ;  /* 0x00008800fa007a0c */ /* 0x000fda0003f06270 */
[----:B------:R1:W-:Y:S01]  /*28c0*/  @P0 STS.128 [R234+0x9800], RZ ;  /* 0x009800ffea000388 */ /* 0x0003e20000000c00 */
[----:B------:R-:W-:Y:S05]  /*28d0*/  @P0 BRA `(.L_x_332) ;  /* 0x000000b000000947 */ /* 0x000fea0003800000 */
[----:B---3--:R-:W-:Y:S01]  /*28e0*/  IMAD.MOV.U32 R8, RZ, RZ, c[0x0][0x1a0] ;  /* 0x00006800ff087624 */ /* 0x008fe200078e00ff */
[----:B------:R-:W-:Y:S02]  /*28f0*/  ULDC UR5, c[0x0][0x1a4] ;  /* 0x0000690000057ab9 */ /* 0x000fe40000000800 */
[----:B------:R-:W-:Y:S01]  /*2900*/  UIMAD UR5, UR5, 0x30, URZ ;  /* 0x00000030050578a4 */ /* 0x000fe2000f8e023f */
[----:B------:R-:W-:-:S05]  /*2910*/  IMAD.WIDE.U32 R8, R8, 0x30, R2 ;  /* 0x0000003008087825 */ /* 0x000fca00078e0002 */
[----:B------:R-:W-:Y:S02]  /*2920*/  IADD3 R5, R9, UR5, RZ ;  /* 0x0000000509057c10 */ /* 0x000fe4000fffe0ff */
[----:B--2---:R-:W-:-:S04]  /*2930*/  LEA R6, P0, R8, c[0x0][0x170], 0x1 ;  /* 0x00005c0008067a11 */ /* 0x004fc800078008ff */
[----:B------:R-:W-:-:S05]  /*2940*/  LEA.HI.X R7, R8, c[0x0][0x174], R5, 0x1, P0 ;  /* 0x00005d0008077a11 */ /* 0x000fca00000f0c05 */
[----:B------:R-:W-:Y:S01]  /*2950*/  @!PT LDS RZ, [RZ] ;  /* 0x00000000fffff984 */ /* 0x000fe20000000800 */
[----:B------:R-:W-:Y:S01]  /*2960*/  @!PT LDS RZ, [RZ] ;  /* 0x00000000fffff984 */ /* 0x000fe20000000800 */
[----:B------:R-:W-:Y:S01]  /*2970*/  @!PT LDS RZ, [RZ] ;  /* 0x00000000fffff984 */ /* 0x000fe20000000800 */
[----:B------:R2:W-:Y:S04]  /*2980*/  LDGSTS.E.BYPASS.LTC128B.128 [R234+0x9800], [R6.64] ;  /* 0x0980000006ea7fae */ /* 0x0005e8000b901d52 */
.L_x_332:
[----:B------:R-:W-:Y:S05]  /*2990*/  BSYNC B0 ;  /* 0x0000000000007941 */ /* 0x000fea0003800000 */
.L_x_331:
        /* <DEDUP_REMOVED lines=17> */
.L_x_334:
[----:B------:R-:W-:Y:S05]  /*2ab0*/  BSYNC B0 ;  /* 0x0000000000007941 */ /* 0x000fea0003800000 */
.L_x_333:
[----:B------:R-:W-:Y:S01]  /*2ac0*/  ISETP.GE.AND P0, PT, R16, UR20, PT ;  /* 0x0000001410007c0c */ /* 0x000fe2000bf06270 */
[----:B------:R-:W-:-:S12]  /*2ad0*/  BSSY B0, `(.L_x_335) ;  /* 0x0000013000007945 */ /* 0x000fd80003800000 */
[----:B------:R1:W-:Y:S01]  /*2ae0*/  @P0 STS.128 [R234+0xa800], RZ ;  /* 0x00a800ffea000388 */ /* 0x0003e20000000c00 */
[----:B------:R-:W-:Y:S05]  /*2af0*/  @P0 BRA `(.L_x_336) ;  /* 0x0000010000000947 */ /* 0x000fea0003800000 */
[----:B------:R-:W-:-:S13]  /*2b00*/  ISETP.GE.AND P0, PT, R250, c[0x0][0x220], PT ;  /* 0x00008800fa007a0c */ /* 0x000fda0003f06270 */
[----:B------:R1:W-:Y:S01]  /*2b10*/  @P0 STS.128 [R234+0xa800], RZ ;  /* 0x00a800ffea000388 */ /* 0x0003e20000000c00 */
[----:B------:R-:W-:Y:S05]  /*2b20*/  @P0 BRA `(.L_x_336) ;  /* 0x000000d000000947 */ /* 0x000fea0003800000 */
[----:B--2---:R-:W-:Y:S01]  /*2b30*/  MOV R6, R2 ;  /* 0x0000000200067202 */ /* 0x004fe20000000f00 */
[----:B------:R-:W-:Y:S01]  /*2b40*/  IMAD.MOV.U32 R5, RZ, RZ, c[0x0][0x1a0] ;  /* 0x00006800ff057624 */ /* 0x000fe200078e00ff */
        /* <DEDUP_REMOVED lines=11> */
.L_x_336:
[----:B------:R-:W-:Y:S05]  /*2c00*/  BSYNC B0 ;  /* 0x0000000000007941 */ /* 0x000fea0003800000 */
.L_x_335:
        /* <DEDUP_REMOVED lines=20> */
.L_x_338:
[----:B------:R-:W-:Y:S05]  /*2d50*/  BSYNC B0 ;  /* 0x0000000000007941 */ /* 0x000fea0003800000 */
.L_x_337:
[----:B------:R-:W-:Y:S01]  /*2d60*/  ISETP.GE.AND P0, PT, R14, UR20, PT ;  /* 0x000000140e007c0c */ /* 0x000fe2000bf06270 */
[----:B------:R-:W-:-:S12]  /*2d70*/  BSSY B0, `(.L_x_339) ;  /* 0x0000011000007945 */ /* 0x000fd80003800000 */
[----:B------:R1:W-:Y:S01]  /*2d80*/  @P0 STS.128 [R234+0xb800], RZ ;  /* 0x00b800ffea000388 */ /* 0x0003e20000000c00 */
[----:B------:R-:W-:Y:S05]  /*2d90*/  @P0 BRA `(.L_x_340) ;  /* 0x000000e000000947 */ /* 0x000fea0003800000 */
[----:B------:R-:W-:-:S13]  /*2da0*/  ISETP.GE.AND P0, PT, R250, c[0x0][0x220], PT ;  /* 0x00008800fa007a0c */ /* 0x000fda0003f06270 */
[----:B------:R1:W-:Y:S01]  /*2db0*/  @P0 STS.128 [R234+0xb800], RZ ;  /* 0x00b800ffea000388 */ /* 0x0003e20000000c00 */
[----:B------:R-:W-:Y:S05]  /*2dc0*/  @P0 BRA `(.L_x_340) ;  /* 0x000000b000000947 */ /* 0x000fea0003800000 */
[----:B--2---:R-:W-:Y:S01]  /*2dd0*/  IMAD.MOV.U32 R6, RZ, RZ, c[0x0][0x1a0] ;  /* 0x00006800ff067624 */ /* 0x004fe200078e00ff */
        /* <DEDUP_REMOVED lines=10> */
.L_x_340:
[----:B------:R-:W-:Y:S05]  /*2e80*/  BSYNC B0 ;  /* 0x0000000000007941 */ /* 0x000fea0003800000 */
.L_x_339:
[----:B--2---:R-:W-:Y:S01]  /*2e90*/  SHF.R.S32.HI R7, RZ, 0x4, R22 ;  /* 0x00000004ff077819 */ /* 0x004fe20000011416 */
[----:B------:R-:W-:Y:S01]  /*2ea0*/  IMAD.SHL.U32 R6, R23, 0x40, RZ ;  /* 0x0000004017067824 */ /* 0x000fe200078e00ff */
[----:B------:R-:W-:Y:S01]  /*2eb0*/  SHF.L.U32 R5, R12, 0x3, RZ ;  /* 0x000000030c057819 */ /* 0x000fe200000006ff */
[----:B------:R-:W-:Y:S01]  /*2ec0*/  IMAD.SHL.U32 R3, R19, 0x40, RZ ;  /* 0x0000004013037824 */ /* 0x000fe200078e00ff */
[----:B------:R-:W-:Y:S01]  /*2ed0*/  LEA.HI R2, R22, R7, RZ, 0x1 ;  /* 0x0000000716027211 */ /* 0x000fe200078f08ff */
[----:B------:R-:W-:Y:S01]  /*2ee0*/  STL [R1+0x8c], R251 ;  /* 0x00008cfb01007387 */ /* 0x000fe20000100800 */
[----:B------:R-:W-:Y:S02]  /*2ef0*/  R2P PR, R23, 0x6 ;  /* 0x0000000617007804 */ /* 0x000fe40000000000 */
[----:B------:R-:W-:Y:S01]  /*2f00*/  LOP3.LUT R2, R2, 0xfffffffe, RZ, 0xc0, !PT ;  /* 0xfffffffe02027812 */ /* 0x000fe200078ec0ff */
[----:B------:R-:W-:Y:S01]  /*2f10*/  STL [R1+0x88], R250 ;  /* 0x000088fa01007387 */ /* 0x000fe20000100800 */
[----:B------:R-:W-:-:S03]  /*2f20*/  LOP3.LUT R3, R3, 0x1c0, RZ, 0xc0, !PT ;  /* 0x000001c003037812 */ /* 0x000fc600078ec0ff */
[----:B------:R-:W-:Y:S01]  /*2f30*/  IMAD.IADD R7, R7, 0x1, -R2 ;  /* 0x0000000107077824 */ /* 0x000fe200078e0a02 */
[----:B------:R-:W-:Y:S01]  /*2f40*/  LOP3.LUT R2, R6, 0x1c0, RZ, 0xc0, !PT ;  /* 0x000001c006027812 */ /* 0x000fe200078ec0ff */
[----:B------:R-:W-:Y:S02]  /*2f50*/  STL [R1+0x84], R247 ;  /* 0x000084f701007387 */ /* 0x000fe40000100800 */
[----:B------:R-:W-:Y:S01]  /*2f60*/  IMAD.SHL.U32 R6, R7, 0x8, RZ ;  /* 0x0000000807067824 */ /* 0x000fe200078e00ff */
[----:B---3--:R-:W-:Y:S01]  /*2f70*/  LOP3.LUT R8, R2, 0x8, R5, 0xf8, !PT ;  /* 0x0000000802087812 */ /* 0x008fe200078ef805 */
[----:B------:R-:W-:Y:S01]  /*2f80*/  STL [R1+0x80], R246 ;  /* 0x000080f601007387 */ /* 0x000fe20000100800 */
[----:B------:R-:W-:Y:S02]  /*2f90*/  SHF.R.U32.HI R2, RZ, 0x3, R2 ;  /* 0x00000003ff027819 */ /* 0x000fe40000011602 */
[----:B------:R-:W-:Y:S01]  /*2fa0*/  LOP3.LUT R6, R3, 0x8, R6, 0xf8, !PT ;  /* 0x0000000803067812 */ /* 0x000fe200078ef806 */
[----:B------:R-:W-:Y:S01]  /*2fb0*/  STL [R1+0x7c], R245 ;  /* 0x00007cf501007387 */ /* 0x000fe20000100800 */
[----:B------:R-:W-:Y:S01]  /*2fc0*/  SHF.R.U32.HI R5, RZ, 0x3, R3 ;  /* 0x00000003ff057819 */ /* 0x000fe20000011603 */
[----:B------:R-:W-:Y:S01]  /*2fd0*/  IMAD R3, R164, 0x400, R248 ;  /* 0x00000400a4037824 */ /* 0x000fe200078e02f8 */
[----:B------:R-:W-:Y:S01]  /*2fe0*/  LOP3.LUT R2, R8, R2, RZ, 0x3c, !PT ;  /* 0x0000000208027212 */ /* 0x000fe200078e3cff */
[----:B------:R-:W-:Y:S01]  /*2ff0*/  STL [R1+0x78], R244 ;  /* 0x000078f401007387 */ /* 0x000fe20000100800 */
[----:B------:R-:W-:-:S03]  /*3000*/  LOP3.LUT R200, R6, R5, RZ, 0x3c, !PT ;  /* 0x0000000506c87212 */ /* 0x000fc600078e3cff */
[----:B------:R-:W-:Y:S01]  /*3010*/  IMAD R2, R7, 0x200, R2 ;  /* 0x0000020007027824 */ /* 0x000fe200078e0202 */
[----:B------:R-:W-:Y:S01]  /*3020*/  IADD3 R3, R200, R3, RZ ;  /* 0x00000003c8037210 */ /* 0x000fe20007ffe0ff */
[----:B------:R-:W-:Y:S02]  /*3030*/  STL [R1+0x74], R234 ;  /* 0x000074ea01007387 */ /* 0x000fe40000100800 */
[----:B------:R-:W-:Y:S01]  /*3040*/  IMAD.SHL.U32 R203, R2, 0x2, RZ ;  /* 0x0000000202cb7824 */ /* 0x000fe200078e00ff */
[----:B------:R-:W-:Y:S01]  /*3050*/  SEL R2, R24, 0xffffffe0, !P1 ;  /* 0xffffffe018027807 */ /* 0x000fe20004800000 */
[----:B------:R-:W-:Y:S01]  /*3060*/  IMAD.SHL.U32 R222, R3, 0x2, RZ ;  /* 0x0000000203de7824 */ /* 0x000fe200078e00ff */
[----:B------:R-:W0:Y:S02]  /*3070*/  LDGDEPBAR ;  /* 0x00000000000079af */ /* 0x000e240000000000 */
[C---:B------:R-:W-:Y:S01]  /*3080*/  IADD3 R3, R203.reuse, 0x4000, RZ ;  /* 0x00004000cb037810 */ /* 0x040fe20007ffe0ff */
[C---:B------:R-:W-:Y:S01]  /*3090*/  IMAD.IADD R221, R203.reuse, 0x1, R2 ;  /* 0x00000001cbdd7824 */ /* 0x040fe200078e0202 */
[----:B------:R-:W-:Y:S01]  /*30a0*/  LDSM.16.M88.4 R8, [R203+0x4000] ;  /* 0x00400000cb08783b */ /* 0x000fe20000000200 */
[----:B------:R-:W-:Y:S01]  /*30b0*/  LEA R225, R0, R222, 0x1 ;  /* 0x000000de00e17211 */ /* 0x000fe200078e08ff */
[----:B------:R-:W-:Y:S01]  /*30c0*/  IMAD R223, R4, 0x2, R222 ;  /* 0x0000000204df7824 */ /* 0x000fe200078e02de */
[----:B------:R-:W-:Y:S01]  /*30d0*/  IADD3 R226, R203, 0x4040, RZ ;  /* 0x00004040cbe27810 */ /* 0x000fe20007ffe0ff */
[----:B------:R-:W2:Y:S01]  /*30e0*/  LDSM.16.M88.4 R16, [R222] ;  /* 0x00000000de10783b */ /* 0x000ea20000000200 */
[----:B------:R-:W-:Y:S01]  /*30f0*/  @P2 IADD3 R226, R3, -0x40, RZ ;  /* 0xffffffc003e22810 */ /* 0x000fe20007ffe0ff */
[----:B------:R-:W-:Y:S01]  /*3100*/  IMAD R224, R0, 0x2, R223 ;  /* 0x0000000200e07824 */ /* 0x000fe200078e02df */
[----:B------:R-:W-:Y:S01]  /*3110*/  SHF.R.S32.HI R3, RZ, 0x1f, R165 ;  /* 0x0000001fff037819 */ /* 0x000fe200000114a5 */
[----:B------:R-:W3:Y:S02]  /*3120*/  LDSM.16.M88.4 R12, [R222+0x2000] ;  /* 0x00200000de0c783b */ /* 0x000ee40000000200 */
[----:B------:R-:W-:Y:S01]  /*3130*/  IMAD.IADD R220, R2, 0x1, R226 ;  /* 0x0000000102dc7824 */ /* 0x000fe200078e02e2 */
[----:B------:R-:W-:Y:S01]  /*3140*/  LEA.HI R3, R3, R165, RZ, 0x2 ;  /* 0x000000a503037211 */ /* 0x000fe200078f10ff */
[----:B------:R-:W1:Y:S04]  /*3150*/  LDSM.16.M88.4 R56, [R203+0x4800] ;  /* 0x00480000cb38783b */ /* 0x000e680000000200 */
[----:B------:R-:W4:Y:S04]  /*3160*/  LDSM.16.M88.4 R52, [R203+0x5000] ;  /* 0x00500000cb34783b */ /* 0x000f280000000200 */
[----:B------:R-:W1:Y:S04]  /*3170*/  LDSM.16.M88.4 R48, [R203+0x5800] ;  /* 0x00580000cb30783b */ /* 0x000e680000000200 */
[----:B------:R-:W1:Y:S04]  /*3180*/  LDSM.16.M88.4 R44, [R203+0x6000] ;  /* 0x00600000cb2c783b */ /* 0x000e680000000200 */
[----:B------:R-:W1:Y:S04]  /*3190*/  LDSM.16.M88.4 R40, [R203+0x6800] ;  /* 0x00680000cb28783b */ /* 0x000e680000000200 */
[----:B------:R-:W1:Y:S04]  /*31a0*/  LDSM.16.M88.4 R32, [R203+0x7000] ;  /* 0x00700000cb20783b */ /* 0x000e680000000200 */
[----:B------:R-:W1:Y:S04]  /*31b0*/  LDSM.16.M88.4 R28, [R203+0x7800] ;  /* 0x00780000cb1c783b */ /* 0x000e680000000200 */
[----:B------:R-:W-:Y:S01]  /*31c0*/  LDSM.16.M88.4 R24, [R221+0x4000] ;  /* 0x00400000dd18783b */ /* 0x000fe20000000200 */
[-C--:B--2---:R-:W-:Y:S03]  /*31d0*/  HMMA.16816.F32 R156, R16, R8.reuse, RZ ;  /* 0x00000008109c723c */ /* 0x084fe600000018ff */
[----:B------:R-:W-:Y:S04]  /*31e0*/  LDSM.16.M88.4 R36, [R221+0x4800] ;  /* 0x00480000dd24783b */ /* 0x000fe80000000200 */
[----:B------:R-:W-:Y:S01]  /*31f0*/  LDSM.16.M88.4 R60, [R221+0x5000] ;  /* 0x00500000dd3c783b */ /* 0x000fe20000000200 */
[C---:B---3--:R-:W-:Y:S03]  /*3200*/  HMMA.16816.F32 R100, R12.reuse, R8, RZ ;  /* 0x000000080c64723c */ /* 0x048fe600000018ff */
[----:B------:R-:W-:Y:S04]  /*3210*/  LDSM.16.M88.4 R64, [R221+0x5800] ;  /* 0x00580000dd40783b */ /* 0x000fe80000000200 */
[----:B------:R-:W-:Y:S01]  /*3220*/  LDSM.16.M88.4 R80, [R221+0x6000] ;  /* 0x00600000dd50783b */ /* 0x000fe20000000200 */
[-C--:B------:R-:W-:Y:S03]  /*3230*/  HMMA.16816.F32 R96, R12, R10.reuse, RZ ;  /* 0x0000000a0c60723c */ /* 0x080fe600000018ff */
[----:B------:R-:W-:Y:S04]  /*3240*/  LDSM.16.M88.4 R76, [R221+0x6800] ;  /* 0x00680000dd4c783b */ /* 0x000fe80000000200 */
[----:B------:R-:W-:Y:S01]  /*3250*/  LDSM.16.M88.4 R72, [R221+0x7000] ;  /* 0x00700000dd48783b */ /* 0x000fe20000000200 */
[----:B------:R-:W-:Y:S03]  /*3260*/  HMMA.16816.F32 R152, R16, R10, RZ ;  /* 0x0000000a1098723c */ /* 0x000fe600000018ff */
[----:B------:R-:W2:Y:S04]  /*3270*/  LDSM.16.M88.4 R8, [R225+0x2000] ;  /* 0x00200000e108783b */ /* 0x000ea80000000200 */
[----:B------:R-:W3:Y:S01]  /*3280*/  LDSM.16.M88.4 R68, [R221+0x7800] ;  /* 0x00780000dd44783b */ /* 0x000ee20000000200 */
[C---:B-1----:R-:W-:Y:S03]  /*3290*/  HMMA.16816.F32 R92, R12.reuse, R56, RZ ;  /* 0x000000380c5c723c */ /* 0x042fe600000018ff */
[----:B------:R-:W1:Y:S04]  /*32a0*/  LDSM.16.M88.4 R20, [R225] ;  /* 0x00000000e114783b */ /* 0x000e680000000200 */
[----:B------:R-:W-:Y:S01]  /*32b0*/  STL [R1+0x90], R221 ;  /* 0x000090dd01007387 */ /* 0x000fe20000100800 */
[C---:B------:R-:W-:Y:S03]  /*32c0*/  HMMA.16816.F32 R88, R12.reuse, R58, RZ ;  /* 0x0000003a0c58723c */ /* 0x040fe600000018ff */
[----:B------:R-:W-:Y:S04]  /*32d0*/  STL [R1+0x94], R225 ;  /* 0x000094e101007387 */ /* 0x000fe80000100800 */
[----:B------:R-:W-:Y:S01]  /*32e0*/  STL [R1+0x98], R203 ;  /* 0x000098cb01007387 */ /* 0x000fe20000100800 */
[C---:B----4-:R-:W-:Y:S03]  /*32f0*/  HMMA.16816.F32 R104, R12.reuse, R54, RZ ;  /* 0x000000360c68723c */ /* 0x050fe600000018ff */
[----:B------:R-:W-:Y:S04]  /*3300*/  STL [R1+0xa0], R4 ;  /* 0x0000a00401007387 */ /* 0x000fe80000100800 */
[----:B------:R-:W-:Y:S01]  /*3310*/  STL [R1+0x9c], R222 ;  /* 0x00009cde01007387 */ /* 0x000fe20000100800 */
        /* <DEDUP_REMOVED lines=10> */
[----:B------:R-:W-:Y:S08]  /*33c0*/  HMMA.16816.F32 R140, R12, R30, RZ ;  /* 0x0000001e0c8c723c */ /* 0x000ff000000018ff */
        /* <DEDUP_REMOVED lines=12> */
[C---:B------:R-:W-:Y:S01]  /*3490*/  HMMA.16816.F32 R240, R16.reuse, R34, RZ ;  /* 0x0000002210f0723c */ /* 0x040fe200000018ff */
[----:B------:R-:W-:Y:S07]  /*34a0*/  LDSM.16.M88.4 R32, [R226+0x1000] ;  /* 0x00100000e220783b */ /* 0x000fee0000000200 */
[C---:B------:R-:W-:Y:S08]  /*34b0*/  HMMA.16816.F32 R204, R16.reuse, R28, RZ ;  /* 0x0000001c10cc723c */ /* 0x040ff000000018ff */
[----:B------:R-:W-:Y:S01]  /*34c0*/  HMMA.16816.F32 R212, R16, R30, RZ ;  /* 0x0000001e10d4723c */ /* 0x000fe200000018ff */
[----:B------:R-:W-:Y:S07]  /*34d0*/  LDSM.16.M88.4 R28, [R226+0x800] ;  /* 0x00080000e21c783b */ /* 0x000fee0000000200 */
[C---:B--2---:R-:W-:Y:S08]  /*34e0*/  HMMA.16816.F32 R236, R8.reuse, R24, R100 ;  /* 0x0000001808ec723c */ /* 0x044ff00000001864 */
        /* <DEDUP_REMOVED lines=12> */
[C---:B---3--:R-:W-:Y:S08]  /*35b0*/  HMMA.16816.F32 R100, R8.reuse, R68, R136 ;  /* 0x000000440864723c */ /* 0x048ff00000001888 */
[C---:B------:R-:W-:Y:S08]  /*35c0*/  HMMA.16816.F32 R108, R8.reuse, R74, R144 ;  /* 0x0000004a086c723c */ /* 0x040ff00000001890 */
[----:B------:R-:W-:Y:S01]  /*35d0*/  HMMA.16816.F32 R104, R8, R70, R140 ;  /* 0x000000460868723c */ /* 0x000fe2000000188c */
[----:B------:R-:W2:Y:S07]  /*35e0*/  LDSM.16.M88.4 R8, [R223+0x2000] ;  /* 0x00200000df08783b */ /* 0x000eae0000000200 */
[C---:B-1----:R-:W-:Y:S08]  /*35f0*/  HMMA.16816.F32 R120, R20.reuse, R36, R148 ;  /* 0x000000241478723c */ /* 0x042ff00000001894 */
[C---:B------:R-:W-:Y:S01]  /*3600*/  HMMA.16816.F32 R124, R20.reuse, R38, R160 ;  /* 0x00000026147c723c */ /* 0x040fe200000018a0 */
[----:B------:R-:W1:Y:S07]  /*3610*/  LDSM.16.M88.4 R36, [R226+0x1800] ;  /* 0x00180000e224783b */ /* 0x000e6e0000000200 */
[C---:B------:R-:W-:Y:S08]  /*3620*/  HMMA.16816.F32 R140, R20.reuse, R66, R180 ;  /* 0x00000042148c723c */ /* 0x040ff000000018b4 */
[C---:B------:R-:W-:Y:S08]  /*3630*/  HMMA.16816.F32 R112, R20.reuse, R24, R156 ;  /* 0x000000181470723c */ /* 0x040ff0000000189c */
[----:B------:R-:W-:Y:S01]  /*3640*/  HMMA.16816.F32 R116, R20, R26, R152 ;  /* 0x0000001a1474723c */ /* 0x000fe20000001898 */
[----:B------:R-:W-:Y:S07]  /*3650*/  LDSM.16.M88.4 R24, [R226] ;  /* 0x00000000e218783b */ /* 0x000fee0000000200 */
[----:B--2---:R-:W-:Y:S01]  /*3660*/  HMMA.16816.F32 R180, R8, R30, R44 ;  /* 0x0000001e08b4723c */ /* 0x004fe2000000182c */
[----:B------:R-:W2:Y:S07]  /*3670*/  LDSM.16.M88.4 R44, [R226+0x3000] ;  /* 0x00300000e22c783b */ /* 0x000eae0000000200 */
[----:B------:R-:W-:Y:S08]  /*3680*/  HMMA.16816.F32 R128, R20, R60, R168 ;  /* 0x0000003c1480723c */ /* 0x000ff000000018a8 */
[C---:B-1----:R-:W-:Y:S08]  /*3690*/  HMMA.16816.F32 R244, R8.reuse, R36, R12 ;  /* 0x0000002408f4723c */ /* 0x042ff0000000180c */
[----:B------:R-:W-:Y:S01]  /*36a0*/  HMMA.16816.F32 R4, R8, R38, R48 ;  /* 0x000000260804723c */ /* 0x000fe20000001830 */
[----:B------:R-:W-:Y:S07]  /*36b0*/  LDSM.16.M88.4 R48, [R226+0x3800] ;  /* 0x00380000e230783b */ /* 0x000fee0000000200 */
[C---:B------:R-:W-:Y:S07]  /*36c0*/  HMMA.16816.F32 R144, R20.reuse, R80, R184 ;  /* 0x000000501490723c */ /* 0x040fee00000018b8 */
[----:B------:R-:W-:Y:S01]  /*36d0*/  STL.64 [R1+0x48], R244 ;  /* 0x000048f401007387 */ /* 0x000fe20000100a00 */
[----:B------:R-:W-:Y:S01]  /*36e0*/  HMMA.16816.F32 R156, R20, R72, R208 ;  /* 0x00000048149c723c */ /* 0x000fe200000018d0 */
[----:B------:R-:W-:-:S02]  /*36f0*/  IMAD.MOV.U32 R202, RZ, RZ, R247 ;  /* 0x000000ffffca7224 */ /* 0x000fc400078e00f7 */
[----:B------:R-:W-:Y:S04]  /*3700*/  STL [R1+0x50], R246 ;  /* 0x000050f601007387 */ /* 0x000fe80000100800 */
[----:B------:R-:W-:Y:S01]  /*3710*/  STL.64 [R1+0x58], R4 ;  /* 0x0000580401007387 */ /* 0x000fe20000100a00 */
[C---:B------:R-:W-:Y:S03]  /*3720*/  HMMA.16816.F32 R132, R20.reuse, R62, R172 ;  /* 0x0000003e1484723c */ /* 0x040fe600000018ac */
[----:B------:R1:W-:Y:S05]  /*3730*/  STL.64 [R1+0x60], R6 ;  /* 0x0000600601007387 */ /* 0x0003ea0000100a00 */
[C---:B------:R-:W-:Y:S08]  /*3740*/  HMMA.16816.F32 R136, R20.reuse, R64, R176 ;  /* 0x000000401488723c */ /* 0x040ff000000018b0 */
[C---:B------:R-:W-:Y:S08]  /*3750*/  HMMA.16816.F32 R80, R20.reuse, R82, R188 ;  /* 0x000000521450723c */ /* 0x040ff000000018bc */
[C---:B------:R-:W-:Y:S08]  /*3760*/  HMMA.16816.F32 R148, R20.reuse, R76, R192 ;  /* 0x0000004c1494723c */ /* 0x040ff000000018c0 */
[C---:B------:R-:W-:Y:S08]  /*3770*/  HMMA.16816.F32 R152, R20.reuse, R78, R196 ;  /* 0x0000004e1498723c */ /* 0x040ff000000018c4 */
[C---:B------:R-:W-:Y:S08]  /*3780*/  HMMA.16816.F32 R160, R20.reuse, R68, R204 ;  /* 0x0000004414a0723c */ /* 0x040ff000000018cc */
[C---:B------:R-:W-:Y:S07]  /*3790*/  HMMA.16816.F32 R72, R20.reuse, R74, R240 ;  /* 0x0000004a1448723c */ /* 0x040fee00000018f0 */
[----:B------:R-:W-:Y:S01]  /*37a0*/  MOV R242, R200 ;  /* 0x000000c800f27202 */ /* 0x000fe20000000f00 */
[----:B------:R-:W-:Y:S01]  /*37b0*/  HMMA.16816.F32 R168, R20, R70, R212 ;  /* 0x0000004614a8723c */ /* 0x000fe200000018d4 */
[----:B------:R-:W3:Y:S01]  /*37c0*/  LDSM.16.M88.4 R20, [R226+0x2800] ;  /* 0x00280000e214783b */ /* 0x000ee20000000200 */
[----:B------:R-:W-:-:S06]  /*37d0*/  MOV R240, R248 ;  /* 0x000000f800f07202 */ /* 0x000fcc0000000f00 */
[C---:B-1----:R-:W-:Y:S08]  /*37e0*/  HMMA.16816.F32 R4, R8.reuse, R40, R52 ;  /* 0x000000280804723c */ /* 0x042ff00000001834 */
[C---:B--2---:R-:W-:Y:S08]  /*37f0*/  HMMA.16816.F32 R52, R8.reuse, R44, R96 ;  /* 0x0000002c0834723c */ /* 0x044ff00000001860 */
[C---:B------:R-:W-:Y:S08]  /*3800*/  HMMA.16816.F32 R176, R8.reuse, R26, R228 ;  /* 0x0000001a08b0723c */ /* 0x040ff000000018e4 */
[----:B------:R-:W-:Y:S01]  /*3810*/  HMMA.16816.F32 R228, R8, R34, R16 ;  /* 0x0000002208e4723c */ /* 0x000fe20000001810 */
[----:B------:R-:W-:Y:S01]  /*3820*/  IMAD.MOV.U32 R214, RZ, RZ, R7 ;  /* 0x000000ffffd67224 */ /* 0x000fe200078e0007 */
[----:B------:R-:W-:Y:S01]  /*3830*/  MOV R252, R5 ;  /* 0x0000000500fc7202 */ /* 0x000fe20000000f00 */
[----:B------:R-:W-:-:S02]  /*3840*/  IMAD.SHL.U32 R7, R166, 0x2, RZ ;  /* 0x00000002a6077824 */ /* 0x000fc400078e00ff */
[----:B------:R-:W-:Y:S02]  /*3850*/  IMAD.MOV.U32 R241, RZ, RZ, R6 ;  /* 0x000000fffff17224 */ /* 0x000fe400078e0006 */
[----:B------:R-:W-:Y:S01]  /*3860*/  IMAD.U32 R6, RZ, RZ, UR12 ;  /* 0x0000000cff067e24 */ /* 0x000fe2000f8e00ff */
[C---:B------:R-:W-:Y:S01]  /*3870*/  HMMA.16816.F32 R172, R8.reuse, R24, R236 ;  /* 0x0000001808ac723c */ /* 0x040fe200000018ec */
[----:B------:R-:W-:Y:S01]  /*3880*/  IMAD.MOV.U32 R246, RZ, RZ, R54 ;  /* 0x000000fffff67224 */ /* 0x000fe200078e0036 */
[----:B------:R-:W-:Y:S01]  /*3890*/  MOV R245, R55 ;  /* 0x0000003700f57202 */ /* 0x000fe20000000f00 */
[----:B------:R-:W-:Y:S01]  /*38a0*/  IMAD.MOV.U32 R244, RZ, RZ, R52 ;  /* 0x000000fffff47224 */ /* 0x000fe200078e0034 */
[----:B------:R-:W-:Y:S01]  /*38b0*/  LOP3.LUT R7, R7, 0x6, RZ, 0xc0, !PT ;  /* 0x0000000607077812 */ /* 0x000fe200078ec0ff */
[----:B------:R-:W-:Y:S02]  /*38c0*/  IMAD.MOV.U32 R234, RZ, RZ, R53 ;  /* 0x000000ffffea7224 */ /* 0x000fe400078e0035 */
[----:B------:R-:W-:Y:S01]  /*38d0*/  IMAD.MOV.U32 R239, RZ, RZ, R4 ;  /* 0x000000ffffef7224 */ /* 0x000fe200078e0004 */
[----:B---3--:R-:W-:Y:S01]  /*38e0*/  HMMA.16816.F32 R16, R8, R22, R92 ;  /* 0x000000160810723c */ /* 0x008fe2000000185c */
[----:B------:R-:W-:-:S02]  /*38f0*/  SHF.R.S32.HI R4, RZ, 0x2, R3 ;  /* 0x00000002ff047819 */ /* 0x000fc40000011403 */
[----:B------:R-:W-:-:S03]  /*3900*/  MOV R3, UR23 ;  /* 0x0000001700037c02 */ /* 0x000fc60008000f00 */
[----:B------:R-:W-:Y:S01]  /*3910*/  IMAD R5, R164, 0x10, R4 ;  /* 0x00000010a4057824 */ /* 0x000fe200078e0204 */
[----:B------:R1:W-:Y:S01]  /*3920*/  STL [R1+0x6c], R4 ;  /* 0x00006c0401007387 */ /* 0x0003e20000100800 */
[----:B------:R-:W-:Y:S01]  /*3930*/  HMMA.16816.F32 R12, R8, R42, R56 ;  /* 0x0000002a080c723c */ /* 0x000fe20000001838 */
[----:B------:R-:W-:-:S05]  /*3940*/  IMAD R7, R3, 0x80, R7 ;  /* 0x0000008003077824 */ /* 0x000fca00078e0207 */
[C---:B------:R-:W-:Y:S02]  /*3950*/  IADD3 R68, R7.reuse, 0x1, RZ ;  /* 0x0000000107447810 */ /* 0x040fe40007ffe0ff */
[C---:B------:R-:W-:Y:S01]  /*3960*/  HMMA.16816.F32 R52, R8.reuse, R48, R100 ;  /* 0x000000300834723c */ /* 0x040fe20000001864 */
[C---:B------:R-:W-:Y:S02]  /*3970*/  IADD3 R69, R7.reuse, 0x8, RZ ;  /* 0x0000000807457810 */ /* 0x040fe40007ffe0ff */
[C---:B------:R-:W-:Y:S02]  /*3980*/  IADD3 R70, R7.reuse, 0x9, RZ ;  /* 0x0000000907467810 */ /* 0x040fe40007ffe0ff */
[C---:B------:R-:W-:Y:S02]  /*3990*/  IADD3 R71, R7.reuse, 0x10, RZ ;  /* 0x0000001007477810 */ /* 0x040fe40007ffe0ff */
[C---:B------:R-:W-:Y:S01]  /*39a0*/  IADD3 R76, R7.reuse, 0x11, RZ ;  /* 0x00000011074c7810 */ /* 0x040fe20007ffe0ff */
[----:B------:R-:W-:Y:S01]  /*39b0*/  IMAD.MOV.U32 R233, RZ, RZ, R16 ;  /* 0x000000ffffe97224 */ /* 0x000fe200078e0010 */
[----:B------:R-:W-:Y:S01]  /*39c0*/  HMMA.16816.F32 R216, R8, R28, R216 ;  /* 0x0000001c08d8723c */ /* 0x000fe200000018d8 */
[C---:B------:R-:W-:Y:S01]  /*39d0*/  IADD3 R77, R7.reuse, 0x18, RZ ;  /* 0x00000018074d7810 */ /* 0x040fe20007ffe0ff */
[----:B------:R-:W-:Y:S01]  /*39e0*/  IMAD.MOV.U32 R232, RZ, RZ, R17 ;  /* 0x000000ffffe87224 */ /* 0x000fe200078e0011 */
[C---:B------:R-:W-:Y:S01]  /*39f0*/  IADD3 R78, R7.reuse, 0x19, RZ ;  /* 0x00000019074e7810 */ /* 0x040fe20007ffe0ff */
[----:B------:R-:W-:Y:S01]  /*3a00*/  IMAD.MOV.U32 R237, RZ, RZ, R18 ;  /* 0x000000ffffed7224 */ /* 0x000fe200078e0012 */
[----:B------:R-:W-:-:S02]  /*3a10*/  IADD3 R79, R7, 0x20, RZ ;  /* 0x00000020074f7810 */ /* 0x000fc40007ffe0ff */
[----:B-1----:R-:W-:Y:S01]  /*3a20*/  IADD3 R4, R5, UR11, RZ ;  /* 0x0000000b05047c10 */ /* 0x002fe2000fffe0ff */
[----:B------:R-:W-:Y:S01]  /*3a30*/  IMAD.MOV.U32 R227, RZ, RZ, R13 ;  /* 0x000000ffffe37224 */ /* 0x000fe200078e000d */
[----:B------:R-:W-:Y:S01]  /*3a40*/  MOV R212, R12 ;  /* 0x0000000c00d47202 */ /* 0x000fe20000000f00 */
[----:B------:R-:W-:Y:S01]  /*3a50*/  IMAD.MOV.U32 R249, RZ, RZ, R14 ;  /* 0x000000fffff97224 */ /* 0x000fe200078e000e */
[----:B------:R-:W-:Y:S01]  /*3a60*/  IADD3 R3, R6, -UR13, R4 ;  /* 0x8000000d06037c10 */ /* 0x000fe2000fffe004 */
[----:B------:R-:W-:Y:S01]  /*3a70*/  IMAD.MOV.U32 R243, RZ, RZ, R15 ;  /* 0x000000fffff37224 */ /* 0x000fe200078e000f */
[C---:B------:R-:W-:Y:S01]  /*3a80*/  HMMA.16816.F32 R184, R8.reuse, R32, R84 ;  /* 0x0000002008b8723c */ /* 0x040fe20000001854 */
[C---:B------:R-:W-:Y:S01]  /*3a90*/  IADD3 R92, R7.reuse, 0x31, RZ ;  /* 0x00000031075c7810 */ /* 0x040fe20007ffe0ff */
[----:B------:R-:W-:Y:S01]  /*3aa0*/  IMAD.MOV.U32 R98, RZ, RZ, R54 ;  /* 0x000000ffff627224 */ /* 0x000fe200078e0036 */
[----:B------:R-:W-:Y:S01]  /*3ab0*/  IADD3 R5, -R7, R3, RZ ;  /* 0x0000000307057210 */ /* 0x000fe20007ffe1ff */
[----:B------:R-:W-:Y:S01]  /*3ac0*/  IMAD.IADD R16, R3, 0x1, -R68 ;  /* 0x0000000103107824 */ /* 0x000fe200078e0a44 */
[----:B------:R-:W-:Y:S01]  /*3ad0*/  MOV R238, R52 ;  /* 0x0000003400ee7202 */ /* 0x000fe20000000f00 */
[----:B------:R-:W-:Y:S01]  /*3ae0*/  IMAD.MOV.U32 R97, RZ, RZ, R55 ;  /* 0x000000ffff617224 */ /* 0x000fe200078e0037 */
[----:B------:R-:W-:Y:S01]  /*3af0*/  IABS R5, R5 ;  /* 0x0000000500057213 */ /* 0x000fe20000000000 */
[----:B------:R-:W-:Y:S01]  /*3b00*/  IMAD.MOV.U32 R96, RZ, RZ, R53 ;  /* 0x000000ffff607224 */ /* 0x000fe200078e0035 */
[C---:B------:R-:W-:Y:S01]  /*3b10*/  HMMA.16816.F32 R12, R8.reuse, R20, R88 ;  /* 0x00000014080c723c */ /* 0x040fe20000001858 */
[----:B------:R-:W-:Y:S01]  /*3b20*/  IADD3 R84, R7, 0x21, RZ ;  /* 0x0000002107547810 */ /* 0x000fe20007ffe0ff */
[----:B------:R-:W-:Y:S01]  /*3b30*/  STL [R1+0x68], R4 ;  /* 0x0000680401007387 */ /* 0x000fe20000100800 */
[----:B------:R-:W-:Y:S01]  /*3b40*/  IMAD.MOV.U32 R6, RZ, RZ, R5 ;  /* 0x000000ffff067224 */ /* 0x000fe200078e0005 */
[----:B------:R-:W-:Y:S01]  /*3b50*/  IABS R5, R16 ;  /* 0x0000001000057213 */ /* 0x000fe20000000000 */
[----:B------:R-:W-:Y:S01]  /*3b60*/  IMAD.IADD R16, R3, 0x1, -R69 ;  /* 0x0000000103107824 */ /* 0x000fe200078e0a45 */
[C---:B------:R-:W-:Y:S01]  /*3b70*/  IADD3 R85, R7.reuse, 0x28, RZ ;  /* 0x0000002807557810 */ /* 0x040fe20007ffe0ff */
[----:B------:R1:W-:Y:S01]  /*3b80*/  I2F R165, R6 ;  /* 0x0000000600a57306 */ /* 0x0003e20000201400 */
[----:B------:R-:W-:Y:S01]  /*3b90*/  HMMA.16816.F32 R52, R8, R46, R108 ;  /* 0x0000002e0834723c */ /* 0x000fe2000000186c */
[----:B------:R-:W-:-:S02]  /*3ba0*/  IADD3 R86, R7, 0x29, RZ ;  /* 0x0000002907567810 */ /* 0x000fc40007ffe0ff */
[C---:B------:R-:W-:Y:S02]  /*3bb0*/  IADD3 R87, R7.reuse, 0x30, RZ ;  /* 0x0000003007577810 */ /* 0x040fe40007ffe0ff */
[C---:B------:R-:W-:Y:S02]  /*3bc0*/  IADD3 R93, R7.reuse, 0x38, RZ ;  /* 0x00000038075d7810 */ /* 0x040fe40007ffe0ff */
[C---:B------:R-:W-:Y:S01]  /*3bd0*/  IADD3 R94, R7.reuse, 0x39, RZ ;  /* 0x00000039075e7810 */ /* 0x040fe20007ffe0ff */
[----:B------:R-:W-:Y:S01]  /*3be0*/  HMMA.16816.F32 R8, R8, R50, R104 ;  /* 0x000000320808723c */ /* 0x000fe20000001868 */
[----:B------:R-:W-:Y:S02]  /*3bf0*/  MOV R215, R19 ;  /* 0x0000001300d77202 */ /* 0x000fe40000000f00 */
[C---:B------:R-:W-:Y:S02]  /*3c00*/  IADD3 R95, R7.reuse, 0x40, RZ ;  /* 0x00000040075f7810 */ /* 0x040fe40007ffe0ff */
[----:B------:R-:W-:-:S02]  /*3c10*/  IADD3 R100, R7, 0x41, RZ ;  /* 0x0000004107647810 */ /* 0x000fc40007ffe0ff */
[----:B-1----:R-:W-:Y:S01]  /*3c20*/  MOV R6, R5 ;  /* 0x0000000500067202 */ /* 0x002fe20000000f00 */
[----:B------:R-:W-:Y:S01]  /*3c30*/  IMAD.MOV.U32 R251, RZ, RZ, R14 ;  /* 0x000000fffffb7224 */ /* 0x000fe200078e000e */
[----:B------:R-:W-:Y:S01]  /*3c40*/  IABS R5, R16 ;  /* 0x0000001000057213 */ /* 0x000fe20000000000 */
[----:B------:R-:W-:Y:S01]  /*3c50*/  IMAD.IADD R16, R3, 0x1, -R70 ;  /* 0x0000000103107824 */ /* 0x000fe200078e0a46 */
[----:B------:R1:W-:Y:S01]  /*3c60*/  I2F R167, R6 ;  /* 0x0000000600a77306 */ /* 0x0003e20000201400 */
[----:B------:R-:W-:Y:S01]  /*3c70*/  MOV R221, R13 ;  /* 0x0000000d00dd7202 */ /* 0x000fe20000000f00 */
[----:B------:R-:W-:Y:S01]  /*3c80*/  IMAD.MOV.U32 R250, RZ, RZ, R15 ;  /* 0x000000fffffa7224 */ /* 0x000fe200078e000f */
[C---:B------:R-:W-:Y:S01]  /*3c90*/  IADD3 R108, R7.reuse, 0x48, RZ ;  /* 0x00000048076c7810 */ /* 0x040fe20007ffe0ff */
[----:B------:R-:W-:Y:S01]  /*3ca0*/  IMAD.MOV.U32 R247, RZ, RZ, R12 ;  /* 0x000000fffff77224 */ /* 0x000fe200078e000c */
[----:B------:R-:W-:Y:S01]  /*3cb0*/  IADD3 R109, R7, 0x49, RZ ;  /* 0x00000049076d7810 */ /* 0x000fe20007ffe0ff */
[----:B------:R-:W2:Y:S01]  /*3cc0*/  LDSM.16.M88.4 R12, [R223] ;  /* 0x00000000df0c783b */ /* 0x000ea20000000200 */
[----:B------:R-:W-:Y:S01]  /*3cd0*/  IMAD.IADD R2, R3, 0x1, -R95 ;  /* 0x0000000103027824 */ /* 0x000fe200078e0a5f */
[----:B------:R-:W-:Y:S01]  /*3ce0*/  IADD3 R111, R7, 0x50, RZ ;  /* 0x00000050076f7810 */ /* 0x000fe20007ffe0ff */
[----:B------:R-:W-:Y:S01]  /*3cf0*/  IMAD.MOV.U32 R91, RZ, RZ, R52 ;  /* 0x000000ffff5b7224 */ /* 0x000fe200078e0034 */
[----:B------:R-:W-:Y:S01]  /*3d00*/  MOV R90, R53 ;  /* 0x00000035005a7202 */ /* 0x000fe20000000f00 */
[----:B------:R-:W-:Y:S01]  /*3d10*/  IMAD.MOV.U32 R89, RZ, RZ, R54 ;  /* 0x000000ffff597224 */ /* 0x000fe200078e0036 */
[----:B------:R-:W-:Y:S01]  /*3d20*/  IABS R2, R2 ;  /* 0x0000000200027213 */ /* 0x000fe20000000000 */
[----:B------:R-:W-:Y:S01]  /*3d30*/  IMAD.MOV.U32 R201, RZ, RZ, R8 ;  /* 0x000000ffffc97224 */ /* 0x000fe200078e0008 */
[----:B------:R-:W-:Y:S01]  /*3d40*/  MOV R236, R9 ;  /* 0x0000000900ec7202 */ /* 0x000fe20000000f00 */
[----:B------:R-:W-:Y:S01]  /*3d50*/  IMAD.IADD R8, R3, 0x1, -R77 ;  /* 0x0000000103087824 */ /* 0x000fe200078e0a4d */
[----:B------:R-:W-:Y:S01]  /*3d60*/  ISETP.GE.AND P4, PT, R7, UR12, PT ;  /* 0x0000000c07007c0c */ /* 0x000fe2000bf86270 */
[----:B-1----:R-:W-:Y:S01]  /*3d70*/  IMAD.MOV.U32 R6, RZ, RZ, R5 ;  /* 0x000000ffff067224 */ /* 0x002fe200078e0005 */
[----:B------:R-:W-:Y:S01]  /*3d80*/  IABS R5, R16 ;  /* 0x0000001000057213 */ /* 0x000fe20000000000 */
[----:B------:R-:W-:Y:S01]  /*3d90*/  IMAD.MOV.U32 R235, RZ, RZ, R10 ;  /* 0x000000ffffeb7224 */ /* 0x000fe200078e000a */
[----:B------:R-:W-:Y:S01]  /*3da0*/  ISETP.GE.AND P3, PT, R68, UR12, PT ;  /* 0x0000000c44007c0c */ /* 0x000fe2000bf66270 */
[----:B------:R1:W3:Y:S01]  /*3db0*/  I2F R166, R6 ;  /* 0x0000000600a67306 */ /* 0x0002e20000201400 */
[----:B------:R-:W-:Y:S01]  /*3dc0*/  IMAD.MOV.U32 R213, RZ, RZ, R11 ;  /* 0x000000ffffd57224 */ /* 0x000fe200078e000b */
[----:B------:R-:W-:Y:S01]  /*3dd0*/  ISETP.GE.AND P2, PT, R69, UR12, PT ;  /* 0x0000000c45007c0c */ /* 0x000fe2000bf46270 */
[----:B------:R-:W-:Y:S01]  /*3de0*/  IMAD.MOV.U32 R88, RZ, RZ, R55 ;  /* 0x000000ffff587224 */ /* 0x000fe200078e0037 */
[----:B------:R-:W-:-:S02]  /*3df0*/  ISETP.GE.AND P1, PT, R70, UR12, PT ;  /* 0x0000000c46007c0c */ /* 0x000fc4000bf26270 */
[----:B------:R-:W-:Y:S02]  /*3e00*/  ISETP.GE.AND P0, PT, R71, UR12, PT ;  /* 0x0000000c47007c0c */ /* 0x000fe4000bf06270 */
[----:B------:R4:W2:Y:S01]  /*3e10*/  I2F R110, R5 ;  /* 0x00000005006e7306 */ /* 0x0008a20000201400 */
[----:B------:R-:W-:Y:S02]  /*3e20*/  ISETP.GE.AND P6, PT, R76, UR12, PT ;  /* 0x0000000c4c007c0c */ /* 0x000fe4000bfc6270 */
[----:B------:R-:W-:Y:S01]  /*3e30*/  ISETP.GE.AND P5, PT, R77, UR12, PT ;  /* 0x0000000c4d007c0c */ /* 0x000fe2000bfa6270 */
[----:B-1----:R-:W-:-:S05]  /*3e40*/  IMAD.IADD R6, R3, 0x1, -R71 ;  /* 0x0000000103067824 */ /* 0x002fca00078e0a47 */
[----:B------:R-:W-:Y:S01]  /*3e50*/  IABS R6, R6 ;  /* 0x0000000600067213 */ /* 0x000fe20000000000 */
[----:B----4-:R-:W-:-:S03]  /*3e60*/  IMAD.IADD R5, R3, 0x1, -R76 ;  /* 0x0000000103057824 */ /* 0x010fc600078e0a4c */
[----:B------:R1:W4:Y:S01]  /*3e70*/  I2F R103, R6 ;  /* 0x0000000600677306 */ /* 0x0003220000201400 */
[----:B--2---:R-:W-:Y:S01]  /*3e80*/  HMMA.16816.F32 R204, R12, R38, R140 ;  /* 0x000000260ccc723c */ /* 0x004fe2000000188c */
[----:B------:R-:W-:-:S06]  /*3e90*/  IABS R5, R5 ;  /* 0x0000000500057213 */ /* 0x000fcc0000000000 */
[----:B------:R-:W-:Y:S01]  /*3ea0*/  IMAD.MOV.U32 R141, RZ, RZ, R212 ;  /* 0x000000ffff8d7224 */ /* 0x000fe200078e00d4 */
[----:B------:R-:W-:Y:S01]  /*3eb0*/  HMMA.16816.F32 R208, R12, R40, R144 ;  /* 0x000000280cd0723c */ /* 0x000fe20000001890 */
[----:B------:R-:W-:Y:S01]  /*3ec0*/  MOV R142, R97 ;  /* 0x00000061008e7202 */ /* 0x000fe20000000f00 */
[----:B-1----:R-:W-:Y:S01]  /*3ed0*/  IMAD.MOV.U32 R6, RZ, RZ, R5 ;  /* 0x000000ffff067224 */ /* 0x002fe200078e0005 */
[----:B------:R-:W-:-:S05]  /*3ee0*/  IABS R5, R8 ;  /* 0x0000000800057213 */ /* 0x000fca0000000000 */
[C---:B------:R-:W-:Y:S01]  /*3ef0*/  HMMA.16816.F32 R16, R12.reuse, R42, R80 ;  /* 0x0000002a0c10723c */ /* 0x040fe20000001850 */
[----:B------:R-:W-:Y:S01]  /*3f00*/  IADD3 R8, R3, -R78, RZ ;  /* 0x8000004e03087210 */ /* 0x000fe20007ffe0ff */
[----:B------:R1:W2:Y:S06]  /*3f10*/  I2F R102, R6 ;  /* 0x0000000600667306 */ /* 0x0002ac0000201400 */
[C---:B------:R-:W-:Y:S07]  /*3f20*/  HMMA.16816.F32 R60, R12.reuse, R28, R120 ;  /* 0x0000001c0c3c723c */ /* 0x040fee0000001878 */
[C---:B------:R-:W-:Y:S01]  /*3f30*/  IADD3 R120, R7.reuse, 0x61, RZ ;  /* 0x0000006107787810 */ /* 0x040fe20007ffe0ff */
[C---:B------:R-:W-:Y:S01]  /*3f40*/  HMMA.16816.F32 R64, R12.reuse, R30, R124 ;  /* 0x0000001e0c40723c */ /* 0x040fe2000000187c */
[----:B------:R-:W-:Y:S01]  /*3f50*/  IADD3 R121, R7, 0x68, RZ ;  /* 0x0000006807797810 */ /* 0x000fe20007ffe0ff */
[----:B-1----:R-:W-:Y:S01]  /*3f60*/  IMAD.MOV.U32 R6, RZ, RZ, R5 ;  /* 0x000000ffff067224 */ /* 0x002fe200078e0005 */
[----:B------:R-:W-:Y:S01]  /*3f70*/  IABS R5, R8 ;  /* 0x0000000800057213 */ /* 0x000fe20000000000 */
[----:B------:R-:W-:Y:S01]  /*3f80*/  IMAD.IADD R8, R3, 0x1, -R79 ;  /* 0x0000000103087824 */ /* 0x000fe200078e0a4f */
[C---:B------:R-:W-:Y:S01]  /*3f90*/  IADD3 R122, R7.reuse, 0x69, RZ ;  /* 0x00000069077a7810 */ /* 0x040fe20007ffe0ff */
[----:B------:R1:W1:Y:S01]  /*3fa0*/  I2F R101, R6 ;  /* 0x0000000600657306 */ /* 0x0002620000201400 */
[C---:B------:R-:W-:Y:S01]  /*3fb0*/  IADD3 R123, R7.reuse, 0x70, RZ ;  /* 0x00000070077b7810 */ /* 0x040fe20007ffe0ff */
[----:B------:R-:W-:Y:S01]  /*3fc0*/  HMMA.16816.F32 R28, R12, R32, R128 ;  /* 0x000000200c1c723c */ /* 0x000fe20000001880 */
[----:B------:R-:W-:-:S02]  /*3fd0*/  IADD3 R127, R7, 0x71, RZ ;  /* 0x00000071077f7810 */ /* 0x000fc40007ffe0ff */
[C---:B------:R-:W-:Y:S02]  /*3fe0*/  IADD3 R126, R7.reuse, 0x78, RZ ;  /* 0x00000078077e7810 */ /* 0x040fe40007ffe0ff */
[----:B------:R-:W-:Y:S02]  /*3ff0*/  IADD3 R125, R7, 0x79, RZ ;  /* 0x00000079077d7810 */ /* 0x000fe40007ffe0ff */
[----:B------:R-:W-:Y:S01]  /*4000*/  IMAD.MOV.U32 R131, RZ, RZ, R18 ;  /* 0x000000ffff837224 */ /* 0x000fe200078e0012 */
[----:B------:R-:W-:Y:S01]  /*4010*/  HMMA.16816.F32 R192, R12, R34, R132 ;  /* 0x000000220cc0723c */ /* 0x000fe20000001884 */
[----:B------:R-:W-:Y:S02]  /*4020*/  IMAD.MOV.U32 R128, RZ, RZ, R19 ;  /* 0x000000ffff807224 */ /* 0x000fe400078e0013 */
[----:B------:R-:W-:Y:S02]  /*4030*/  IMAD.MOV.U32 R130, RZ, RZ, R91 ;  /* 0x000000ffff827224 */ /* 0x000fe400078e005b */
[----:B-1----:R-:W-:Y:S01]  /*4040*/  IMAD.MOV.U32 R6, RZ, RZ, R5 ;  /* 0x000000ffff067224 */ /* 0x002fe200078e0005 */
[----:B------:R-:W-:-:S02]  /*4050*/  IABS R5, R8 ;  /* 0x0000000800057213 */ /* 0x000fc40000000000 */
[C---:B------:R-:W-:Y:S01]  /*4060*/  HMMA.16816.F32 R196, R12.reuse, R36, R136 ;  /* 0x000000240cc4723c */ /* 0x040fe20000001888 */
[----:B------:R-:W-:Y:S01]  /*4070*/  IADD3 R8, R3, -R84, RZ ;  /* 0x8000005403087210 */ /* 0x000fe20007ffe0ff */
[----:B------:R1:W-:Y:S01]  /*4080*/  I2F R188, R6 ;  /* 0x0000000600bc7306 */ /* 0x0003e20000201400 */
[----:B------:R-:W-:Y:S01]  /*4090*/  MOV R134, R16 ;  /* 0x0000001000867202 */ /* 0x000fe20000000f00 */
[----:B------:R-:W-:Y:S01]  /*40a0*/  IMAD.MOV.U32 R133, RZ, RZ, R17 ;  /* 0x000000ffff857224 */ /* 0x000fe200078e0011 */
[----:B------:R-:W-:Y:S01]  /*40b0*/  LDSM.16.M88.4 R36, [R220+0x1000] ;  /* 0x00100000dc24783b */ /* 0x000fe20000000200 */
[----:B------:R-:W-:Y:S01]  /*40c0*/  IMAD.MOV.U32 R135, RZ, RZ, R90 ;  /* 0x000000ffff877224 */ /* 0x000fe200078e005a */
[----:B------:R-:W-:Y:S01]  /*40d0*/  MOV R139, R89 ;  /* 0x00000059008b7202 */ /* 0x000fe20000000f00 */
[----:B------:R-:W-:Y:S01]  /*40e0*/  HMMA.16816.F32 R56, R12, R26, R116 ;  /* 0x0000001a0c38723c */ /* 0x000fe20000001874 */
[----:B------:R-:W-:Y:S01]  /*40f0*/  LDSM.16.M88.4 R16, [R220] ;  /* 0x00000000dc10783b */ /* 0x000fe20000000200 */
[----:B------:R-:W-:-:S02]  /*4100*/  IMAD.MOV.U32 R132, RZ, RZ, R88 ;  /* 0x000000ffff847224 */ /* 0x000fc400078e0058 */
[----:B------:R-:W-:Y:S02]  /*4110*/  IMAD.MOV.U32 R138, RZ, RZ, R98 ;  /* 0x000000ffff8a7224 */ /* 0x000fe400078e0062 */
[----:B------:R-:W-:Y:S01]  /*4120*/  IMAD.MOV.U32 R136, RZ, RZ, R96 ;  /* 0x000000ffff887224 */ /* 0x000fe200078e0060 */
[C---:B------:R-:W-:Y:S01]  /*4130*/  IADD3 R116, R7.reuse, 0x51, RZ ;  /* 0x0000005107747810 */ /* 0x040fe20007ffe0ff */
[C---:B------:R-:W-:Y:S01]  /*4140*/  HMMA.16816.F32 R156, R12.reuse, R44, R156 ;  /* 0x0000002c0c9c723c */ /* 0x040fe2000000189c */
[----:B------:R-:W-:Y:S01]  /*4150*/  IADD3 R117, R7, 0x58, RZ ;  /* 0x0000005807757810 */ /* 0x000fe20007ffe0ff */
[----:B-1----:R-:W-:Y:S01]  /*4160*/  IMAD.MOV.U32 R6, RZ, RZ, R5 ;  /* 0x000000ffff067224 */ /* 0x002fe200078e0005 */
[----:B------:R-:W-:Y:S01]  /*4170*/  IABS R5, R8 ;  /* 0x0000000800057213 */ /* 0x000fe20000000000 */
[----:B------:R-:W-:Y:S01]  /*4180*/  IMAD.IADD R8, R3, 0x1, -R85 ;  /* 0x0000000103087824 */ /* 0x000fe200078e0a55 */
[C---:B------:R-:W-:Y:S01]  /*4190*/  IADD3 R118, R7.reuse, 0x59, RZ ;  /* 0x0000005907767810 */ /* 0x040fe20007ffe0ff */
[----:B------:R1:W-:Y:S01]  /*41a0*/  I2F R189, R6 ;  /* 0x0000000600bd7306 */ /* 0x0003e20000201400 */
[----:B------:R-:W-:Y:S01]  /*41b0*/  IMAD.MOV.U32 R44, RZ, RZ, R239 ;  /* 0x000000ffff2c7224 */ /* 0x000fe200078e00ef */
[----:B------:R-:W-:Y:S01]  /*41c0*/  HMMA.16816.F32 R52, R12, R24, R112 ;  /* 0x000000180c34723c */ /* 0x000fe20000001870 */
[----:B------:R-:W2:Y:S01]  /*41d0*/  LDSM.16.M88.4 R24, [R224+0x2000] ;  /* 0x00200000e018783b */ /* 0x000ea20000000200 */
[----:B------:R-:W-:-:S06]  /*41e0*/  IADD3 R119, R7, 0x60, RZ ;  /* 0x0000006007777810 */ /* 0x000fcc0007ffe0ff */
[----:B------:R-:W-:Y:S01]  /*41f0*/  HMMA.16816.F32 R168, R12, R50, R168 ;  /* 0x000000320ca8723c */ /* 0x000fe200000018a8 */
[----:B-1----:R-:W-:Y:S01]  /*4200*/  IMAD.MOV.U32 R6, RZ, RZ, R5 ;  /* 0x000000ffff067224 */ /* 0x002fe200078e0005 */
[----:B------:R-:W-:-:S06]  /*4210*/  IABS R5, R8 ;  /* 0x0000000800057213 */ /* 0x000fcc0000000000 */
[----:B------:R-:W-:Y:S01]  /*4220*/  HMMA.16816.F32 R160, R12, R48, R160 ;  /* 0x000000300ca0723c */ /* 0x000fe200000018a0 */
[C---:B------:R-:W-:Y:S01]  /*4230*/  IADD3 R8, R3.reuse, -R86, RZ ;  /* 0x8000005603087210 */ /* 0x040fe20007ffe0ff */
[----:B------:R1:W-:Y:S01]  /*4240*/  I2F R190, R6 ;  /* 0x0000000600be7306 */ /* 0x0003e20000201400 */
[----:B------:R-:W-:Y:S01]  /*4250*/  MOV R50, R44 ;  /* 0x0000002c00327202 */ /* 0x000fe20000000f00 */
[----:B-1----:R-:W-:Y:S01]  /*4260*/  IMAD.MOV.U32 R6, RZ, RZ, R5 ;  /* 0x000000ffff067224 */ /* 0x002fe200078e0005 */
[----:B------:R-:W-:Y:S01]  /*4270*/  IABS R5, R8 ;  /* 0x0000000800057213 */ /* 0x000fe20000000000 */
[----:B------:R-:W-:-:S04]  /*4280*/  IMAD.IADD R8, R3, 0x1, -R87 ;  /* 0x0000000103087824 */ /* 0x000fc800078e0a57 */
[----:B------:R1:W-:Y:S01]  /*4290*/  I2F R191, R6 ;  /* 0x0000000600bf7306 */ /* 0x0003e20000201400 */
[C---:B--2---:R-:W-:Y:S08]  /*42a0*/  HMMA.16816.F32 R80, R24.reuse, R18, R176 ;  /* 0x000000121850723c */ /* 0x044ff000000018b0 */
[----:B------:R-:W-:Y:S01]  /*42b0*/  HMMA.16816.F32 R112, R24, R36, R184 ;  /* 0x000000241870723c */ /* 0x000fe200000018b8 */
[----:B-1----:R-:W-:Y:S01]  /*42c0*/  IMAD.MOV.U32 R6, RZ, RZ, R5 ;  /* 0x000000ffff067224 */ /* 0x002fe200078e0005 */
[----:B------:R-:W-:-:S05]  /*42d0*/  IABS R5, R8 ;  /* 0x0000000800057213 */ /* 0x000fca0000000000 */
[----:B------:R-:W-:Y:S01]  /*42e0*/  IMAD.MOV.U32 R187, RZ, RZ, R213 ;  /* 0x000000ffffbb7224 */ /* 0x000fe200078e00d5 */
[C---:B------:R-:W-:Y:S01]  /*42f0*/  IADD3 R8, R3.reuse, -R92, RZ ;  /* 0x8000005c03087210 */ /* 0x040fe20007ffe0ff */
[----:B------:R1:W-:Y:S01]  /*4300*/  I2F R200, R6 ;  /* 0x0000000600c87306 */ /* 0x0003e20000201400 */
[----:B------:R-:W-:Y:S02]  /*4310*/  IMAD.MOV.U32 R184, RZ, RZ, R235 ;  /* 0x000000ffffb87224 */ /* 0x000fe400078e00eb */
[----:B-1----:R-:W-:Y:S01]  /*4320*/  IMAD.MOV.U32 R6, RZ, RZ, R5 ;  /* 0x000000ffff067224 */ /* 0x002fe200078e0005 */
[----:B------:R-:W-:Y:S01]  /*4330*/  IABS R5, R8 ;  /* 0x0000000800057213 */ /* 0x000fe20000000000 */
[----:B------:R-:W-:-:S03]  /*4340*/  IMAD.IADD R8, R3, 0x1, -R93 ;  /* 0x0000000103087824 */ /* 0x000fc600078e0a5d */
[----:B------:R1:W-:Y:S02]  /*4350*/  I2F R143, R6 ;  /* 0x00000006008f7306 */ /* 0x0003e40000201400 */
[----:B-1----:R-:W-:Y:S01]  /*4360*/  IMAD.MOV.U32 R6, RZ, RZ, R5 ;  /* 0x000000ffff067224 */ /* 0x002fe200078e0005 */
[----:B------:R-:W-:Y:S02]  /*4370*/  IABS R5, R8 ;  /* 0x0000000800057213 */ /* 0x000fe40000000000 */
[C---:B------:R-:W-:Y:S03]  /*4380*/  HMMA.16816.F32 R8, R12.reuse, R20, R148 ;  /* 0x000000140c08723c */ /* 0x040fe60000001894 */
[----:B------:R1:W-:Y:S04]  /*4390*/  I2F R144, R6 ;  /* 0x0000000600907306 */ /* 0x0003e80000201400 */
[----:B------:R-:W-:Y:S01]  /*43a0*/  IMAD.MOV.U32 R148, RZ, RZ, R242 ;  /* 0x000000ffff947224 */ /* 0x000fe200078e00f2 */
[----:B------:R-:W-:Y:S03]  /*43b0*/  HMMA.16816.F32 R20, R12, R22, R152 ;  /* 0x000000160c14723c */ /* 0x000fe60000001898 */
[----:B------:R2:W-:Y:S01]  /*43c0*/  I2F R145, R5 ;  /* 0x0000000500917306 */ /* 0x0005e20000201400 */
[----:B------:R-:W-:Y:S01]  /*43d0*/  MOV R150, R232 ;  /* 0x000000e800967202 */ /* 0x000fe20000000f00 */
[----:B------:R-:W-:-:S02]  /*43e0*/  IMAD.MOV.U32 R151, RZ, RZ, R227 ;  /* 0x000000ffff977224 */ /* 0x000fc400078e00e3 */
[----:B------:R-:W-:Y:S01]  /*43f0*/  IMAD.MOV.U32 R149, RZ, RZ, R233 ;  /* 0x000000ffff957224 */ /* 0x000fe200078e00e9 */
[----:B------:R-:W-:Y:S01]  /*4400*/  HMMA.16816.F32 R152, R12, R46, R72 ;  /* 0x0000002e0c98723c */ /* 0x000fe20000001848 */
[----:B-1----:R-:W-:-:S04]  /*4410*/  IADD3 R6, R3, -R94, RZ ;  /* 0x8000005e03067210 */ /* 0x002fc80007ffe0ff */
[----:B------:R-:W-:-:S03]  /*4420*/  IABS R6, R6 ;  /* 0x0000000600067213 */ /* 0x000fc60000000000 */
[----:B------:R-:W-:Y:S01]  /*4430*/  IMAD.MOV.U32 R4, RZ, RZ, R8 ;  /* 0x000000ffff047224 */ /* 0x000fe200078e0008 */
[----:B------:R-:W-:Y:S01]  /*4440*/  MOV R222, R9 ;  /* 0x0000000900de7202 */ /* 0x000fe20000000f00 */
[----:B--2---:R-:W-:Y:S01]  /*4450*/  IMAD.MOV.U32 R5, RZ, RZ, R6 ;  /* 0x000000ffff057224 */ /* 0x004fe200078e0006 */
[----:B------:R-:W-:Y:S01]  /*4460*/  HMMA.16816.F32 R72, R24, R16, R172 ;  /* 0x000000101848723c */ /* 0x000fe200000018ac */
[----:B------:R-:W-:Y:S02]  /*4470*/  IMAD.IADD R6, R3, 0x1, -R100 ;  /* 0x0000000103067824 */ /* 0x000fe400078e0a64 */
[----:B------:R1:W-:Y:S01]  /*4480*/  I2F R146, R5 ;  /* 0x0000000500927306 */ /* 0x0003e20000201400 */
[----:B------:R-:W-:Y:S01]  /*4490*/  IMAD.MOV.U32 R203, RZ, RZ, R10 ;  /* 0x000000ffffcb7224 */ /* 0x000fe200078e000a */
[----:B------:R-:W-:Y:S01]  /*44a0*/  MOV R242, R22 ;  /* 0x0000001600f27202 */ /* 0x000fe20000000f00 */
[----:B------:R-:W-:Y:S02]  /*44b0*/  IMAD.MOV.U32 R8, RZ, RZ, R21 ;  /* 0x000000ffff087224 */ /* 0x000fe400078e0015 */
[----:B------:R-:W-:-:S02]  /*44c0*/  IMAD.MOV.U32 R137, RZ, RZ, R23 ;  /* 0x000000ffff897224 */ /* 0x000fc400078e0017 */
[----:B------:R-:W-:Y:S02]  /*44d0*/  IMAD.MOV.U32 R129, RZ, RZ, R20 ;  /* 0x000000ffff817224 */ /* 0x000fe400078e0014 */
[----:B------:R-:W2:Y:S01]  /*44e0*/  LDSM.16.M88.4 R20, [R224] ;  /* 0x00000000e014783b */ /* 0x000ea20000000200 */
[----:B------:R-:W-:Y:S02]  /*44f0*/  IMAD.MOV.U32 R225, RZ, RZ, R11 ;  /* 0x000000ffffe17224 */ /* 0x000fe400078e000b */
[----:B------:R-:W-:Y:S02]  /*4500*/  IMAD.MOV.U32 R45, RZ, RZ, R8 ;  /* 0x000000ffff2d7224 */ /* 0x000fe400078e0008 */
[----:B------:R-:W3:Y:S01]  /*4510*/  LDSM.16.M88.4 R8, [R220+0x800] ;  /* 0x00080000dc08783b */ /* 0x000ee20000000200 */
[----:B------:R-:W-:Y:S01]  /*4520*/  IMAD.MOV.U32 R175, RZ, RZ, R50 ;  /* 0x000000ffffaf7224 */ /* 0x000fe200078e0032 */
[----:B-1----:R-:W-:Y:S01]  /*4530*/  MOV R5, R2 ;  /* 0x0000000200057202 */ /* 0x002fe20000000f00 */
[----:B------:R-:W-:Y:S01]  /*4540*/  IMAD.MOV.U32 R49, RZ, RZ, R45 ;  /* 0x000000ffff317224 */ /* 0x000fe200078e002d */
[----:B------:R-:W-:Y:S01]  /*4550*/  IABS R2, R6 ;  /* 0x0000000600027213 */ /* 0x000fe20000000000 */
[----:B------:R-:W-:Y:S01]  /*4560*/  IMAD.IADD R6, R3, 0x1, -R108 ;  /* 0x0000000103067824 */ /* 0x000fe200078e0a6c */
[----:B------:R1:W-:Y:S01]  /*4570*/  I2F R147, R5 ;  /* 0x0000000500937306 */ /* 0x0003e20000201400 */
[----:B------:R-:W-:Y:S01]  /*4580*/  MOV R50, R150 ;  /* 0x0000009600327202 */ /* 0x000fe20000000f00 */
[----:B------:R-:W-:-:S02]  /*4590*/  IMAD.MOV.U32 R150, RZ, RZ, R136 ;  /* 0x000000ffff967224 */ /* 0x000fc400078e0088 */
[----:B------:R-:W-:Y:S02]  /*45a0*/  IMAD.MOV.U32 R136, RZ, RZ, R135 ;  /* 0x000000ffff887224 */ /* 0x000fe400078e0087 */
[----:B------:R-:W-:Y:S02]  /*45b0*/  IMAD.MOV.U32 R174, RZ, RZ, R149 ;  /* 0x000000ffffae7224 */ /* 0x000fe400078e0095 */
[----:B------:R-:W-:Y:S02]  /*45c0*/  IMAD.MOV.U32 R149, RZ, RZ, R141 ;  /* 0x000000ffff957224 */ /* 0x000fe400078e008d */
[----:B------:R-:W-:Y:S01]  /*45d0*/  IMAD.MOV.U32 R141, RZ, RZ, R138 ;  /* 0x000000ffff8d7224 */ /* 0x000fe200078e008a */
[----:B------:R-:W-:Y:S01]  /*45e0*/  MOV R138, R139 ;  /* 0x0000008b008a7202 */ /* 0x000fe20000000f00 */
[----:B------:R-:W-:Y:S01]  /*45f0*/  IMAD.MOV.U32 R172, RZ, RZ, R50 ;  /* 0x000000ffffac7224 */ /* 0x000fe200078e0032 */
[----:B------:R-:W-:Y:S01]  /*4600*/  MOV R173, R174 ;  /* 0x000000ae00ad7202 */ /* 0x000fe20000000f00 */
[----:B------:R-:W-:-:S02]  /*4610*/  IMAD.MOV.U32 R50, RZ, RZ, R136 ;  /* 0x000000ffff327224 */ /* 0x000fc400078e0088 */
[----:B-1----:R-:W-:Y:S01]  /*4620*/  IMAD.MOV.U32 R5, RZ, RZ, R2 ;  /* 0x000000ffff057224 */ /* 0x002fe200078e0002 */
[----:B------:R-:W-:Y:S01]  /*4630*/  IABS R2, R6 ;  /* 0x0000000600027213 */ /* 0x000fe20000000000 */
[----:B------:R-:W-:Y:S01]  /*4640*/  IMAD.MOV.U32 R174, RZ, RZ, R130 ;  /* 0x000000ffffae7224 */ /* 0x000fe200078e0082 */
[----:B------:R-:W-:Y:S01]  /*4650*/  IADD3 R6, R3, -R109, RZ ;  /* 0x8000006d03067210 */ /* 0x000fe20007ffe0ff */
[----:B------:R1:W-:Y:S01]  /*4660*/  I2F R212, R5 ;  /* 0x0000000500d47306 */ /* 0x0003e20000201400 */
[----:B--2---:R-:W-:Y:S01]  /*4670*/  HMMA.16816.F32 R40, R20, R18, R56 ;  /* 0x000000121428723c */ /* 0x004fe20000001838 */
[----:B-1----:R-:W-:Y:S01]  /*4680*/  IMAD.MOV.U32 R5, RZ, RZ, R2 ;  /* 0x000000ffff057224 */ /* 0x002fe200078e0002 */
[----:B------:R-:W-:-:S06]  /*4690*/  IABS R2, R6 ;  /* 0x0000000600027213 */ /* 0x000fcc0000000000 */
[----:B---3--:R-:W-:Y:S01]  /*46a0*/  HMMA.16816.F32 R88, R24, R8, R216 ;  /* 0x000000081858723c */ /* 0x008fe200000018d8 */
[----:B------:R-:W-:Y:S01]  /*46b0*/  IADD3 R6, R3, -R117, RZ ;  /* 0x8000007503067210 */ /* 0x000fe20007ffe0ff */
[----:B------:R1:W-:Y:S01]  /*46c0*/  I2F R227, R5 ;  /* 0x0000000500e37306 */ /* 0x0003e20000201400 */
[----:B------:R-:W-:-:S05]  /*46d0*/  MOV R58, R201 ;  /* 0x000000c9003a7202 */ /* 0x000fca0000000f00 */
[----:B------:R-:W-:Y:S02]  /*46e0*/  HMMA.16816.F32 R60, R20, R8, R60 ;  /* 0x00000008143c723c */ /* 0x000fe4000000183c */
[----:B------:R2:W-:Y:S05]  /*46f0*/  I2F R232, R2 ;  /* 0x0000000200e87306 */ /* 0x0005ea0000201400 */
[C---:B------:R-:W-:Y:S01]  /*4700*/  IMAD.IADD R9, R3.reuse, 0x1, -R125 ;  /* 0x0000000103097824 */ /* 0x040fe200078e0a7d */
[----:B------:R-:W-:Y:S01]  /*4710*/  HMMA.16816.F32 R96, R24, R10, R180 ;  /* 0x0000000a1860723c */ /* 0x000fe200000018b4 */
[----:B------:R-:W-:Y:S02]  /*4720*/  FFMA.FTZ R46, R166, -UR4, R40 ;  /* 0x80000004a62e7c23 */ /* 0x000fe40008010028 */
[----:B-1----:R-:W-:-:S02]  /*4730*/  IMAD.IADD R5, R3, 0x1, -R111 ;  /* 0x0000000103057824 */ /* 0x002fc400078e0a6f */
[----:B------:R-:W-:Y:S02]  /*4740*/  FFMA.FTZ R47, R110, -UR4, R41 ;  /* 0x800000046e2f7c23 */ /* 0x000fe40008010029 */
[----:B------:R-:W-:Y:S01]  /*4750*/  IMAD.MOV.U32 R183, RZ, RZ, R148 ;  /* 0x000000ffffb77224 */ /* 0x000fe200078e0094 */
[----:B------:R-:W-:Y:S01]  /*4760*/  IABS R5, R5 ;  /* 0x0000000500057213 */ /* 0x000fe20000000000 */
[C---:B------:R-:W-:Y:S01]  /*4770*/  HMMA.16816.F32 R64, R20.reuse, R10, R64 ;  /* 0x0000000a1440723c */ /* 0x040fe20000001840 */
[----:B--2---:R-:W-:Y:S02]  /*4780*/  IMAD.IADD R2, R3, 0x1, -R116 ;  /* 0x0000000103027824 */ /* 0x004fe400078e0a74 */
[----:B------:R1:W-:Y:S01]  /*4790*/  I2F R233, R5 ;  /* 0x0000000500e97306 */ /* 0x0003e20000201400 */
[----:B------:R-:W-:Y:S02]  /*47a0*/  IMAD.MOV.U32 R148, RZ, RZ, R141 ;  /* 0x000000ffff947224 */ /* 0x000fe400078e008d */
[----:B------:R-:W-:Y:S01]  /*47b0*/  IABS R2, R2 ;  /* 0x0000000200027213 */ /* 0x000fe20000000000 */
[----:B----4-:R-:W-:Y:S01]  /*47c0*/  FFMA.FTZ R48, R103, -UR4, R60 ;  /* 0x8000000467307c23 */ /* 0x010fe2000801003c */
[----:B------:R-:W-:Y:S01]  /*47d0*/  HMMA.16816.F32 R32, R20, R16, R52 ;  /* 0x000000101420723c */ /* 0x000fe20000001834 */
[----:B------:R-:W-:Y:S01]  /*47e0*/  MOV R103, R142 ;  /* 0x0000008e00677202 */ /* 0x000fe20000000f00 */
[----:B------:R-:W-:-:S02]  /*47f0*/  IMAD.MOV.U32 R110, RZ, RZ, R238 ;  /* 0x000000ffff6e7224 */ /* 0x000fc400078e00ee */
[----:B------:R-:W-:-:S03]  /*4800*/  IMAD.MOV.U32 R180, RZ, RZ, R240 ;  /* 0x000000ffffb47224 */ /* 0x000fc600078e00f0 */
[----:B------:R-:W-:Y:S01]  /*4810*/  MOV R55, R50 ;  /* 0x0000003200377202 */ /* 0x000fe20000000f00 */
[----:B------:R-:W-:Y:S01]  /*4820*/  HMMA.16816.F32 R104, R20, R36, R28 ;  /* 0x000000241468723c */ /* 0x000fe2000000181c */
[----:B------:R-:W-:Y:S02]  /*4830*/  IMAD.MOV.U32 R54, RZ, RZ, R172 ;  /* 0x000000ffff367224 */ /* 0x000fe400078e00ac */
[----:B-1----:R-:W-:Y:S01]  /*4840*/  IMAD.MOV.U32 R5, RZ, RZ, R2 ;  /* 0x000000ffff057224 */ /* 0x002fe200078e0002 */
[----:B------:R-:W-:Y:S01]  /*4850*/  IABS R2, R6 ;  /* 0x0000000600027213 */ /* 0x000fe20000000000 */
[----:B------:R-:W-:Y:S01]  /*4860*/  IMAD.IADD R6, R3, 0x1, -R118 ;  /* 0x0000000103067824 */ /* 0x000fe200078e0a76 */
[----:B------:R-:W-:Y:S01]  /*4870*/  MOV R181, R54 ;  /* 0x0000003600b57202 */ /* 0x000fe20000000f00 */
[----:B------:R1:W-:Y:S01]  /*4880*/  I2F R239, R5 ;  /* 0x0000000500ef7306 */ /* 0x0003e20000201400 */
[----:B------:R-:W-:Y:S02]  /*4890*/  IMAD.MOV.U32 R172, RZ, RZ, R138 ;  /* 0x000000ffffac7224 */ /* 0x000fe400078e008a */
[----:B------:R-:W-:-:S02]  /*48a0*/  IMAD.MOV.U32 R53, RZ, RZ, R173 ;  /* 0x000000ffff357224 */ /* 0x000fc400078e00ad */
[----:B------:R-:W-:Y:S02]  /*48b0*/  IMAD.MOV.U32 R173, RZ, RZ, R132 ;  /* 0x000000ffffad7224 */ /* 0x000fe400078e0084 */
[----:B------:R-:W-:Y:S02]  /*48c0*/  IMAD.MOV.U32 R177, RZ, RZ, R55 ;  /* 0x000000ffffb17224 */ /* 0x000fe400078e0037 */
[----:B------:R-:W-:Y:S02]  /*48d0*/  FFMA.FTZ R44, R165, -UR4, R32 ;  /* 0x80000004a52c7c23 */ /* 0x000fe40008010020 */
[----:B------:R-:W-:Y:S02]  /*48e0*/  FFMA.FTZ R45, R167, -UR4, R33 ;  /* 0x80000004a72d7c23 */ /* 0x000fe40008010021 */
[----:B------:R-:W-:Y:S01]  /*48f0*/  IMAD.MOV.U32 R55, RZ, RZ, R49 ;  /* 0x000000ffff377224 */ /* 0x000fe200078e0031 */
[----:B------:R-:W-:Y:S01]  /*4900*/  MOV R49, R129 ;  /* 0x0000008100317202 */ /* 0x000fe20000000f00 */
[----:B------:R-:W-:-:S02]  /*4910*/  IMAD.MOV.U32 R182, RZ, RZ, R53 ;  /* 0x000000ffffb67224 */ /* 0x000fc400078e0035 */
[----:B-1----:R-:W-:Y:S01]  /*4920*/  IMAD.MOV.U32 R5, RZ, RZ, R2 ;  /* 0x000000ffff057224 */ /* 0x002fe200078e0002 */
[----:B------:R-:W-:Y:S01]  /*4930*/  IABS R2, R6 ;  /* 0x0000000600027213 */ /* 0x000fe20000000000 */
[----:B------:R-:W-:Y:S01]  /*4940*/  IMAD.MOV.U32 R179, RZ, RZ, R172 ;  /* 0x000000ffffb37224 */ /* 0x000fe200078e00ac */
[----:B------:R-:W-:Y:S01]  /*4950*/  IADD3 R6, R3, -R119, RZ ;  /* 0x8000007703067210 */ /* 0x000fe20007ffe0ff */
[----:B------:R-:W1:Y:S01]  /*4960*/  I2F R51, R5 ;  /* 0x0000000500337306 */ /* 0x000e620000201400 */
[----:B------:R-:W-:Y:S01]  /*4970*/  IMAD.MOV.U32 R172, RZ, RZ, R242 ;  /* 0x000000ffffac7224 */ /* 0x000fe200078e00f2 */
[----:B------:R-:W-:Y:S01]  /*4980*/  FSEL R242, R48, -INF , !P0 ;  /* 0xff80000030f27808 */ /* 0x000fe20004000000 */
[----:B------:R-:W-:Y:S02]  /*4990*/  FFMA.FTZ R52, R102, -UR4, R61 ;  /* 0x8000000466347c23 */ /* 0x000fe4000801003d */
[----:B------:R-:W-:Y:S01]  /*49a0*/  FFMA.FTZ R56, R101, -UR4, R64 ;  /* 0x8000000465387c23 */ /* 0x000fe20008010040 */
[----:B------:R-:W-:Y:S01]  /*49b0*/  MOV R101, R133 ;  /* 0x0000008500657202 */ /* 0x000fe20000000f00 */
[----:B------:R-:W-:Y:S01]  /*49c0*/  IMAD.MOV.U32 R178, RZ, RZ, R173 ;  /* 0x000000ffffb27224 */ /* 0x000fe200078e00ad */
[----:B------:R-:W-:Y:S01]  /*49d0*/  FSEL R213, R52, -INF , !P6 ;  /* 0xff80000034d57808 */ /* 0x000fe20007000000 */
[----:B------:R-:W-:Y:S01]  /*49e0*/  IMAD.MOV.U32 R173, RZ, RZ, R137 ;  /* 0x000000ffffad7224 */ /* 0x000fe200078e0089 */
[----:B------:R-:W-:Y:S01]  /*49f0*/  FSEL R186, R56, -INF , !P5 ;  /* 0xff80000038ba7808 */ /* 0x000fe20006800000 */
[----:B------:R-:W-:-:S02]  /*4a00*/  IMAD.MOV.U32 R165, RZ, RZ, R236 ;  /* 0x000000ffffa57224 */ /* 0x000fc400078e00ec */
[----:B------:R-:W-:Y:S02]  /*4a10*/  IMAD.MOV.U32 R64, RZ, RZ, R131 ;  /* 0x000000ffff407224 */ /* 0x000fe400078e0083 */
[----:B------:R-:W-:Y:S01]  /*4a20*/  IMAD.MOV.U32 R61, RZ, RZ, R172 ;  /* 0x000000ffff3d7224 */ /* 0x000fe200078e00ac */
[----:B-1----:R-:W-:Y:S01]  /*4a30*/  MOV R176, R51 ;  /* 0x0000003300b07202 */ /* 0x002fe20000000f00 */
[----:B------:R-:W-:Y:S01]  /*4a40*/  IMAD.MOV.U32 R5, RZ, RZ, R2 ;  /* 0x000000ffff057224 */ /* 0x000fe200078e0002 */
[----:B------:R-:W-:Y:S01]  /*4a50*/  IABS R2, R6 ;  /* 0x0000000600027213 */ /* 0x000fe20000000000 */
[----:B------:R-:W-:Y:S02]  /*4a60*/  IMAD.IADD R6, R3, 0x1, -R120 ;  /* 0x0000000103067824 */ /* 0x000fe400078e0a78 */
[----:B------:R1:W2:Y:S01]  /*4a70*/  I2F R124, R5 ;  /* 0x00000005007c7306 */ /* 0x0002a20000201400 */
[----:B------:R-:W-:Y:S02]  /*4a80*/  IMAD.MOV.U32 R172, RZ, RZ, R150 ;  /* 0x000000ffffac7224 */ /* 0x000fe400078e0096 */
[----:B------:R-:W-:-:S02]  /*4a90*/  IMAD.MOV.U32 R102, RZ, RZ, R128 ;  /* 0x000000ffff667224 */ /* 0x000fc400078e0080 */
[----:B------:R-:W-:Y:S02]  /*4aa0*/  IMAD.MOV.U32 R185, RZ, RZ, R173 ;  /* 0x000000ffffb97224 */ /* 0x000fe400078e00ad */
[----:B-1----:R-:W-:Y:S01]  /*4ab0*/  IMAD.MOV.U32 R5, RZ, RZ, R2 ;  /* 0x000000ffff057224 */ /* 0x002fe200078e0002 */
[----:B------:R-:W-:Y:S02]  /*4ac0*/  IABS R2, R6 ;  /* 0x0000000600027213 */ /* 0x000fe40000000000 */
[C---:B------:R-:W-:Y:S01]  /*4ad0*/  IADD3 R6, R3.reuse, -R121, RZ ;  /* 0x8000007903067210 */ /* 0x040fe20007ffe0ff */
[----:B------:R1:W-:Y:S01]  /*4ae0*/  I2F R59, R5 ;  /* 0x00000005003b7306 */ /* 0x0003e20000201400 */
[----:B--2---:R-:W-:Y:S01]  /*4af0*/  MOV R166, R124 ;  /* 0x0000007c00a67202 */ /* 0x004fe20000000f00 */
[----:B-1----:R-:W-:Y:S01]  /*4b00*/  IMAD.MOV.U32 R5, RZ, RZ, R2 ;  /* 0x000000ffff057224 */ /* 0x002fe200078e0002 */
[----:B------:R-:W-:Y:S01]  /*4b10*/  IABS R2, R6 ;  /* 0x0000000600027213 */ /* 0x000fe20000000000 */
[----:B------:R-:W-:-:S04]  /*4b20*/  IMAD.IADD R6, R3, 0x1, -R122 ;  /* 0x0000000103067824 */ /* 0x000fc800078e0a7a */
[----:B------:R1:W2:Y:S02]  /*4b30*/  I2F R140, R5 ;  /* 0x00000005008c7306 */ /* 0x0002a40000201400 */
[----:B-1----:R-:W-:Y:S01]  /*4b40*/  IMAD.MOV.U32 R5, RZ, RZ, R2 ;  /* 0x000000ffff057224 */ /* 0x002fe200078e0002 */
[----:B------:R-:W-:Y:S01]  /*4b50*/  IABS R2, R6 ;  /* 0x0000000600027213 */ /* 0x000fe20000000000 */
[----:B--2---:R-:W-:Y:S01]  /*4b60*/  IMAD.MOV.U32 R167, RZ, RZ, R140 ;  /* 0x000000ffffa77224 */ /* 0x004fe200078e008c */
[----:B------:R-:W-:-:S03]  /*4b70*/  IADD3 R6, R3, -R123, RZ ;  /* 0x8000007b03067210 */ /* 0x000fc60007ffe0ff */
[----:B------:R1:W-:Y:S02]  /*4b80*/  I2F R248, R5 ;  /* 0x0000000500f87306 */ /* 0x0003e40000201400 */
[----:B-1----:R-:W-:Y:S01]  /*4b90*/  IMAD.MOV.U32 R5, RZ, RZ, R2 ;  /* 0x000000ffff057224 */ /* 0x002fe200078e0002 */
[----:B------:R-:W-:Y:S01]  /*4ba0*/  IABS R2, R6 ;  /* 0x0000000600027213 */ /* 0x000fe20000000000 */
[----:B------:R-:W-:-:S04]  /*4bb0*/  IMAD.IADD R6, R3, 0x1, -R127 ;  /* 0x0000000103067824 */ /* 0x000fc800078e0a7f */
[----:B------:R1:W-:Y:S02]  /*4bc0*/  I2F R219, R5 ;  /* 0x0000000500db7306 */ /* 0x0003e40000201400 */
[----:B-1----:R-:W-:Y:S01]  /*4bd0*/  IMAD.MOV.U32 R5, RZ, RZ, R2 ;  /* 0x000000ffff057224 */ /* 0x002fe200078e0002 */
[----:B------:R-:W-:Y:S02]  /*4be0*/  IABS R2, R6 ;  /* 0x0000000600027213 */ /* 0x000fe40000000000 */
[----:B------:R-:W-:-:S03]  /*4bf0*/  SHF.R.S32.HI R6, RZ, 0x1f, R164 ;  /* 0x0000001fff067819 */ /* 0x000fc600000114a4 */
[----:B------:R1:W-:Y:S08]  /*4c00*/  I2F R218, R5 ;  /* 0x0000000500da7306 */ /* 0x0003f00000201400 */
[----:B------:R2:W-:Y:S01]  /*4c10*/  I2F R217, R2 ;  /* 0x0000000200d97306 */ /* 0x0005e20000201400 */
[----:B-1----:R-:W-:-:S04]  /*4c20*/  IADD3 R5, R3, -R126, RZ ;  /* 0x8000007e03057210 */ /* 0x002fc80007ffe0ff */
[----:B------:R-:W-:Y:S02]  /*4c30*/  IABS R5, R5 ;  /* 0x0000000500057213 */ /* 0x000fe40000000000 */
[----:B--2---:R-:W-:-:S03]  /*4c40*/  LEA.HI R2, R6, R164, RZ, 0x2 ;  /* 0x000000a406027211 */ /* 0x004fc600078f10ff */
[----:B------:R-:W-:Y:S01]  /*4c50*/  IMAD.MOV.U32 R8, RZ, RZ, R5 ;  /* 0x000000ffff087224 */ /* 0x000fe200078e0005 */
[----:B------:R-:W-:Y:S02]  /*4c60*/  IADD3 R6, R3, 0x8, RZ ;  /* 0x0000000803067810 */ /* 0x000fe40007ffe0ff */
[----:B------:R-:W-:Y:S01]  /*4c70*/  LOP3.LUT R5, R2, 0xfffffffc, RZ, 0xc0, !PT ;  /* 0xfffffffc02057812 */ /* 0x000fe200078ec0ff */
[----:B------:R1:W-:Y:S01]  /*4c80*/  I2F R216, R8 ;  /* 0x0000000800d87306 */ /* 0x0003e20000201400 */
[----:B------:R-:W-:-:S03]  /*4c90*/  IABS R2, R9 ;  /* 0x0000000900027213 */ /* 0x000fc60000000000 */
[----:B------:R-:W-:-:S04]  /*4ca0*/  IMAD.IADD R5, R164, 0x1, -R5 ;  /* 0x00000001a4057824 */ /* 0x000fc800078e0a05 */
[----:B------:R2:W-:Y:S01]  /*4cb0*/  I2F R164, R2 ;  /* 0x0000000200a47306 */ /* 0x0005e20000201400 */
[----:B------:R3:W-:Y:S01]  /*4cc0*/  STL [R1+0x70], R5 ;  /* 0x0000700501007387 */ /* 0x0007e20000100800 */
[----:B-1----:R-:W-:-:S05]  /*4cd0*/  IMAD.IADD R8, R6, 0x1, -R7 ;  /* 0x0000000106087824 */ /* 0x002fca00078e0a07 */
[----:B------:R-:W-:-:S04]  /*4ce0*/  IABS R8, R8 ;  /* 0x0000000800087213 */ /* 0x000fc80000000000 */
[----:B------:R-:W-:-:S04]  /*4cf0*/  MOV R9, R8 ;  /* 0x0000000800097202 */ /* 0x000fc80000000f00 */
[----:B------:R-:W1:Y:S01]  /*4d00*/  I2F R10, R9 ;  /* 0x00000009000a7306 */ /* 0x000e620000201400 */
[----:B---3--:R-:W-:-:S05]  /*4d10*/  IADD3 R5, R3, 0x40, RZ ;  /* 0x0000004003057810 */ /* 0x008fca0007ffe0ff */
[----:B--2---:R-:W-:-:S05]  /*4d20*/  IMAD.IADD R2, R5, 0x1, -R7 ;  /* 0x0000000105027824 */ /* 0x004fca00078e0a07 */
[----:B------:R-:W-:Y:S01]  /*4d30*/  IABS R8, R2 ;  /* 0x0000000200087213 */ /* 0x000fe20000000000 */
[----:B-1----:R-:W-:Y:S01]  /*4d40*/  FFMA.FTZ R16, R10, -UR4, R34 ;  /* 0x800000040a107c23 */ /* 0x002fe20008010022 */
[----:B------:R-:W-:Y:S02]  /*4d50*/  IADD3 R2, R3, 0x48, RZ ;  /* 0x0000004803027810 */ /* 0x000fe40007ffe0ff */
[----:B------:R1:W2:Y:S03]  /*4d60*/  I2F R9, R8 ;  /* 0x0000000800097306 */ /* 0x0002a60000201400 */
[----:B------:R-:W-:-:S05]  /*4d70*/  IMAD.IADD R3, R2, 0x1, -R7 ;  /* 0x0000000102037824 */ /* 0x000fca00078e0a07 */
[----:B------:R-:W-:-:S05]  /*4d80*/  IABS R3, R3 ;  /* 0x0000000300037213 */ /* 0x000fca0000000000 */
[----:B------:R-:W-:Y:S02]  /*4d90*/  IMAD.MOV.U32 R7, RZ, RZ, R3 ;  /* 0x000000ffff077224 */ /* 0x000fe400078e0003 */
[----:B-1----:R-:W-:Y:S02]  /*4da0*/  IMAD.IADD R8, R6, 0x1, -R68 ;  /* 0x0000000106087824 */ /* 0x002fe400078e0a44 */
[----:B------:R1:W3:Y:S01]  /*4db0*/  I2F R11, R7 ;  /* 0x00000007000b7306 */ /* 0x0002e20000201400 */
[----:B--2---:R-:W-:Y:S02]  /*4dc0*/  FFMA.FTZ R13, R9, -UR4, R72 ;  /* 0x80000004090d7c23 */ /* 0x004fe40008010048 */
[----:B------:R-:W-:Y:S01]  /*4dd0*/  IMAD.MOV.U32 R72, RZ, RZ, R101 ;  /* 0x000000ffff487224 */ /* 0x000fe200078e0065 */
[----:B------:R-:W-:Y:S02]  /*4de0*/  IABS R3, R8 ;  /* 0x0000000800037213 */ /* 0x000fe40000000000 */
[----:B------:R-:W-:-:S02]  /*4df0*/  IADD3 R8, -R68, R5, RZ ;  /* 0x0000000544087210 */ /* 0x000fc40007ffe1ff */
[----:B------:R-:W-:Y:S02]  /*4e00*/  FSEL R135, R13, -INF , !P4 ;  /* 0xff8000000d877808 */ /* 0x000fe40006000000 */
[----:B------:R-:W-:Y:S01]  /*4e10*/  MOV R101, R64 ;  /* 0x0000004000657202 */ /* 0x000fe20000000f00 */
[----:B-1----:R-:W-:Y:S01]  /*4e20*/  IMAD.MOV.U32 R7, RZ, RZ, R3 ;  /* 0x000000ffff077224 */ /* 0x002fe200078e0003 */
[----:B------:R-:W-:Y:S01]  /*4e30*/  IABS R3, R8 ;  /* 0x0000000800037213 */ /* 0x000fe20000000000 */
[----:B------:R-:W-:Y:S01]  /*4e40*/  IMAD.IADD R8, R2, 0x1, -R68 ;  /* 0x0000000102087824 */ /* 0x000fe200078e0a44 */
[----:B------:R-:W-:Y:S01]  /*4e50*/  MOV R68, R49 ;  /* 0x0000003100447202 */ /* 0x000fe20000000f00 */
[----:B------:R1:W2:Y:S01]  /*4e60*/  I2F R15, R7 ;  /* 0x00000007000f7306 */ /* 0x0002a20000201400 */
[----:B---3--:R-:W-:Y:S02]  /*4e70*/  FFMA.FTZ R10, R11, -UR4, R74 ;  /* 0x800000040b0a7c23 */ /* 0x008fe4000801004a */
[----:B------:R-:W-:-:S03]  /*4e80*/  IMAD.MOV.U32 R74, RZ, RZ, R175 ;  /* 0x000000ffff4a7224 */ /* 0x000fc600078e00af */
[----:B------:R-:W-:Y:S01]  /*4e90*/  FSEL R139, R10, -INF , !P4 ;  /* 0xff8000000a8b7808 */ /* 0x000fe20006000000 */
[----:B-1----:R-:W-:Y:S01]  /*4ea0*/  IMAD.MOV.U32 R7, RZ, RZ, R3 ;  /* 0x000000ffff077224 */ /* 0x002fe200078e0003 */
[----:B------:R-:W-:Y:S01]  /*4eb0*/  IABS R3, R8 ;  /* 0x0000000800037213 */ /* 0x000fe20000000000 */
[----:B--2---:R-:W-:Y:S01]  /*4ec0*/  FFMA.FTZ R15, R15, -UR4, R35 ;  /* 0x800000040f0f7c23 */ /* 0x004fe20008010023 */
[----:B------:R-:W-:Y:S01]  /*4ed0*/  IADD3 R8, -R69, R6, RZ ;  /* 0x0000000645087210 */ /* 0x000fe20007ffe1ff */
[----:B------:R1:W2:Y:S02]  /*4ee0*/  I2F R12, R7 ;  /* 0x00000007000c7306 */ /* 0x0002a40000201400 */
[----:B-1----:R-:W-:Y:S01]  /*4ef0*/  IMAD.MOV.U32 R7, RZ, RZ, R3 ;  /* 0x000000ffff077224 */ /* 0x002fe200078e0003 */
[----:B------:R-:W-:Y:S01]  /*4f00*/  IABS R3, R8 ;  /* 0x0000000800037213 */ /* 0x000fe20000000000 */
[----:B------:R-:W-:-:S04]  /*4f10*/  IMAD.IADD R8, R5, 0x1, -R69 ;  /* 0x0000000105087824 */ /* 0x000fc800078e0a45 */
[----:B------:R1:W3:Y:S01]  /*4f20*/  I2F R14, R7 ;  /* 0x00000007000e7306 */ /* 0x0002e20000201400 */
[----:B--2---:R-:W-:-:S05]  /*4f30*/  FFMA.FTZ R11, R12, -UR4, R73 ;  /* 0x800000040c0b7c23 */ /* 0x004fca0008010049 */
[----:B------:R-:W-:Y:S01]  /*4f40*/  FSEL R130, R11, -INF , !P3 ;  /* 0xff8000000b827808 */ /* 0x000fe20005800000 */
[----:B-1----:R-:W-:Y:S01]  /*4f50*/  IMAD.MOV.U32 R7, RZ, RZ, R3 ;  /* 0x000000ffff077224 */ /* 0x002fe200078e0003 */
[----:B------:R-:W-:Y:S01]  /*4f60*/  IABS R3, R8 ;  /* 0x0000000800037213 */ /* 0x000fe20000000000 */
[----:B---3--:R-:W-:Y:S01]  /*4f70*/  FFMA.FTZ R9, R14, -UR4, R75 ;  /* 0x800000040e097c23 */ /* 0x008fe2000801004b */
[----:B------:R-:W-:Y:S01]  /*4f80*/  IADD3 R8, -R69, R2, RZ ;  /* 0x0000000245087210 */ /* 0x000fe20007ffe1ff */
[----:B------:R1:W2:Y:S01]  /*4f90*/  I2F R17, R7 ;  /* 0x0000000700117306 */ /* 0x0002a20000201400 */
[----:B------:R-:W-:Y:S02]  /*4fa0*/  IMAD.MOV.U32 R69, RZ, RZ, R55 ;  /* 0x000000ffff457224 */ /* 0x000fe400078e0037 */
[----:B------:R-:W-:Y:S01]  /*4fb0*/  FSEL R136, R9, -INF , !P3 ;  /* 0xff80000009887808 */ /* 0x000fe20005800000 */
[----:B-1----:R-:W-:Y:S01]  /*4fc0*/  IMAD.MOV.U32 R7, RZ, RZ, R3 ;  /* 0x000000ffff077224 */ /* 0x002fe200078e0003 */
[----:B------:R-:W-:Y:S01]  /*4fd0*/  IABS R3, R8 ;  /* 0x0000000800037213 */ /* 0x000fe20000000000 */
[----:B------:R-:W-:-:S02]  /*4fe0*/  IMAD.IADD R8, R6, 0x1, -R70 ;  /* 0x0000000106087824 */ /* 0x000fc400078e0a46 */
[----:B------:R1:W3:Y:S01]  /*4ff0*/  I2F R18, R7 ;  /* 0x0000000700127306 */ /* 0x0002e20000201400 */
[----:B--2---:R-:W-:Y:S02]  /*5000*/  FFMA.FTZ R14, R17, -UR4, R42 ;  /* 0x80000004110e7c23 */ /* 0x004fe4000801002a */
[----:B-1----:R-:W-:Y:S01]  /*5010*/  IMAD.MOV.U32 R7, RZ, RZ, R3 ;  /* 0x000000ffff077224 */ /* 0x002fe200078e0003 */
[----:B------:R-:W-:Y:S01]  /*5020*/  IABS R3, R8 ;  /* 0x0000000800037213 */ /* 0x000fe20000000000 */
[----:B---3--:R-:W-:Y:S01]  /*5030*/  FFMA.FTZ R12, R18, -UR4, R80 ;  /* 0x80000004120c7c23 */ /* 0x008fe20008010050 */
[----:B------:R-:W-:Y:S02]  /*5040*/  IADD3 R8, -R70, R5, RZ ;  /* 0x0000000546087210 */ /* 0x000fe40007ffe1ff */
[----:B------:R1:W2:Y:S02]  /*5050*/  I2F R19, R7 ;  /* 0x0000000700137306 */ /* 0x0002a40000201400 */
[----:B------:R-:W-:Y:S01]  /*5060*/  FSEL R132, R12, -INF , !P2 ;  /* 0xff8000000c847808 */ /* 0x000fe20005000000 */
[----:B-1----:R-:W-:Y:S01]  /*5070*/  IMAD.MOV.U32 R7, RZ, RZ, R3 ;  /* 0x000000ffff077224 */ /* 0x002fe200078e0003 */
[----:B------:R-:W-:Y:S01]  /*5080*/  IABS R3, R8 ;  /* 0x0000000800037213 */ /* 0x000fe20000000000 */
[----:B------:R-:W-:-:S03]  /*5090*/  IMAD.IADD R8, R2, 0x1, -R70 ;  /* 0x0000000102087824 */ /* 0x000fc600078e0a46 */
[----:B------:R1:W3:Y:S01]  /*50a0*/  I2F R28, R7 ;  /* 0x00000007001c7306 */ /* 0x0002e20000201400 */
[----:B--2---:R-:W-:Y:S02]  /*50b0*/  FFMA.FTZ R10, R19, -UR4, R82 ;  /* 0x80000004130a7c23 */ /* 0x004fe40008010052 */
[----:B------:R-:W-:-:S03]  /*50c0*/  IMAD.MOV.U32 R70, RZ, RZ, R134 ;  /* 0x000000ffff467224 */ /* 0x000fc600078e0086 */
[----:B------:R-:W-:Y:S01]  /*50d0*/  FSEL R138, R10, -INF , !P2 ;  /* 0xff8000000a8a7808 */ /* 0x000fe20005000000 */
[----:B-1----:R-:W-:Y:S01]  /*50e0*/  IMAD.MOV.U32 R7, RZ, RZ, R3 ;  /* 0x000000ffff077224 */ /* 0x002fe200078e0003 */
[----:B------:R-:W-:Y:S01]  /*50f0*/  IABS R3, R8 ;  /* 0x0000000800037213 */ /* 0x000fe20000000000 */
[----:B---3--:R-:W-:Y:S01]  /*5100*/  FFMA.FTZ R13, R28, -UR4, R43 ;  /* 0x800000041c0d7c23 */ /* 0x008fe2000801002b */
        /* <DEDUP_REMOVED lines=15> */
[----:B------:R-:W-:Y:S02]  /*5200*/  IMAD.MOV.U32 R70, RZ, RZ, R61 ;  /* 0x000000ffff467224 */ /* 0x000fe400078e003d */
[----:B------:R-:W-:-:S02]  /*5210*/  IMAD.MOV.U32 R61, RZ, RZ, R185 ;  /* 0x000000ffff3d7224 */ /* 0x000fc400078e00b9 */
[----:B-1----:R-:W-:Y:S01]  /*5220*/  IMAD.MOV.U32 R7, RZ, RZ, R3 ;  /* 0x000000ffff077224 */ /* 0x002fe200078e0003 */
[----:B------:R-:W-:Y:S01]  /*5230*/  IABS R3, R8 ;  /* 0x0000000800037213 */ /* 0x000fe20000000000 */
[----:B------:R-:W-:Y:S02]  /*5240*/  IMAD.IADD R8, R6, 0x1, -R76 ;  /* 0x0000000106087824 */ /* 0x000fe400078e0a4c */
[----:B------:R1:W3:Y:S01]  /*5250*/  I2F R32, R7 ;  /* 0x0000000700207306 */ /* 0x0002e20000201400 */
[----:B--2---:R-:W-:Y:S02]  /*5260*/  FFMA.FTZ R12, R31, -UR4, R62 ;  /* 0x800000041f0c7c23 */ /* 0x004fe4000801003e */
[----:B-1----:R-:W-:Y:S01]  /*5270*/  IMAD.MOV.U32 R7, RZ, RZ, R3 ;  /* 0x000000ffff077224 */ /* 0x002fe200078e0003 */
[----:B------:R-:W-:Y:S01]  /*5280*/  IABS R3, R8 ;  /* 0x0000000800037213 */ /* 0x000fe20000000000 */
[----:B---3--:R-:W-:Y:S01]  /*5290*/  FFMA.FTZ R10, R32, -UR4, R88 ;  /* 0x80000004200a7c23 */ /* 0x008fe20008010058 */
[----:B------:R-:W-:-:S02]  /*52a0*/  IADD3 R8, -R76, R5, RZ ;  /* 0x000000054c087210 */ /* 0x000fc40007ffe1ff */
[----:B------:R1:W2:Y:S02]  /*52b0*/  I2F R34, R7 ;  /* 0x0000000700227306 */ /* 0x0002a40000201400 */
[----:B------:R-:W-:Y:S01]  /*52c0*/  FSEL R134, R10, -INF , !P0 ;  /* 0xff8000000a867808 */ /* 0x000fe20004000000 */
[----:B-1----:R-:W-:Y:S01]  /*52d0*/  IMAD.MOV.U32 R7, RZ, RZ, R3 ;  /* 0x000000ffff077224 */ /* 0x002fe200078e0003 */
[----:B------:R-:W-:Y:S01]  /*52e0*/  IABS R3, R8 ;  /* 0x0000000800037213 */ /* 0x000fe20000000000 */
[----:B------:R-:W-:-:S03]  /*52f0*/  IMAD.IADD R8, R2, 0x1, -R76 ;  /* 0x0000000102087824 */ /* 0x000fc600078e0a4c */
[----:B------:R1:W3:Y:S01]  /*5300*/  I2F R33, R7 ;  /* 0x0000000700217306 */ /* 0x0002e20000201400 */
[----:B--2---:R-:W-:-:S05]  /*5310*/  FFMA.FTZ R9, R34, -UR4, R90 ;  /* 0x8000000422097c23 */ /* 0x004fca000801005a */
[----:B------:R-:W-:Y:S01]  /*5320*/  FSEL R142, R9, -INF , !P0 ;  /* 0xff800000098e7808 */ /* 0x000fe20004000000 */
[----:B-1----:R-:W-:Y:S01]  /*5330*/  IMAD.MOV.U32 R7, RZ, RZ, R3 ;  /* 0x000000ffff077224 */ /* 0x002fe200078e0003 */
[----:B------:R-:W-:Y:S01]  /*5340*/  IABS R3, R8 ;  /* 0x0000000800037213 */ /* 0x000fe20000000000 */
[----:B---3--:R-:W-:Y:S01]  /*5350*/  FFMA.FTZ R11, R33, -UR4, R63 ;  /* 0x80000004210b7c23 */ /* 0x008fe2000801003f */
[----:B------:R-:W-:Y:S01]  /*5360*/  IADD3 R8, -R77, R6, RZ ;  /* 0x000000064d087210 */ /* 0x000fe20007ffe1ff */
[----:B------:R1:W2:Y:S03]  /*5370*/  I2F R36, R7 ;  /* 0x0000000700247306 */ /* 0x0002a60000201400 */
[----:B------:R-:W-:Y:S01]  /*5380*/  FSEL R236, R11, -INF , !P6 ;  /* 0xff8000000bec7808 */ /* 0x000fe20007000000 */
[----:B-1----:R-:W-:Y:S01]  /*5390*/  IMAD.MOV.U32 R7, RZ, RZ, R3 ;  /* 0x000000ffff077224 */ /* 0x002fe200078e0003 */
[----:B------:R-:W-:Y:S01]  /*53a0*/  IABS R3, R8 ;  /* 0x0000000800037213 */ /* 0x000fe20000000000 */
[----:B------:R-:W-:-:S02]  /*53b0*/  IMAD.IADD R8, R5, 0x1, -R77 ;  /* 0x0000000105087824 */ /* 0x000fc400078e0a4d */
        /* <DEDUP_REMOVED lines=8> */
[----:B------:R-:W-:Y:S02]  /*5440*/  FSEL R141, R9, -INF , !P6 ;  /* 0xff800000098d7808 */ /* 0x000fe40007000000 */
[----:B------:R-:W-:-:S02]  /*5450*/  MOV R83, R202 ;  /* 0x000000ca00537202 */ /* 0x000fc40000000f00 */
[----:B------:R-:W-:Y:S01]  /*5460*/  ISETP.GE.AND P6, PT, R87, UR12, PT ;  /* 0x0000000c57007c0c */ /* 0x000fe2000bfc6270 */
[----:B-1----:R-:W-:Y:S01]  /*5470*/  IMAD.MOV.U32 R7, RZ, RZ, R3 ;  /* 0x000000ffff077224 */ /* 0x002fe200078e0003 */
[----:B------:R-:W-:Y:S01]  /*5480*/  IABS R3, R8 ;  /* 0x0000000800037213 */ /* 0x000fe20000000000 */
[----:B------:R-:W-:Y:S02]  /*5490*/  IMAD.IADD R8, R6, 0x1, -R78 ;  /* 0x0000000106087824 */ /* 0x000fe400078e0a4e */
        /* <DEDUP_REMOVED lines=11> */
[----:B--2---:R-:W-:Y:S01]  /*5550*/  FFMA.FTZ R9, R17, -UR4, R98 ;  /* 0x8000000411097c23 */ /* 0x004fe20008010062 */
[----:B------:R-:W-:Y:S01]  /*5560*/  FSEL R8, R44, -INF , !P4 ;  /* 0xff8000002c087808 */ /* 0x000fe20006000000 */
[----:B------:R1:W2:Y:S03]  /*5570*/  I2F R41, R7 ;  /* 0x0000000700297306 */ /* 0x0002a60000201400 */
[----:B------:R-:W-:Y:S01]  /*5580*/  FSEL R140, R9, -INF , !P5 ;  /* 0xff800000098c7808 */ /* 0x000fe20006800000 */
[----:B------:R3:W-:Y:S01]  /*5590*/  STL [R1+0x3c], R8 ;  /* 0x00003c0801007387 */ /* 0x0007e20000100800 */
[----:B------:R-:W-:-:S02]  /*55a0*/  ISETP.GE.AND P5, PT, R92, UR12, PT ;  /* 0x0000000c5c007c0c */ /* 0x000fc4000bfa6270 */
[----:B-1----:R-:W-:Y:S01]  /*55b0*/  FSEL R7, R16, -INF , !P4 ;  /* 0xff80000010077808 */ /* 0x002fe20006000000 */
[----:B--2---:R-:W-:Y:S01]  /*55c0*/  FFMA.FTZ R11, R41, -UR4, R67 ;  /* 0x80000004290b7c23 */ /* 0x004fe20008010043 */
[----:B------:R-:W-:Y:S01]  /*55d0*/  ISETP.GE.AND P4, PT, R78, UR12, PT ;  /* 0x0000000c4e007c0c */ /* 0x000fe2000bf86270 */
[----:B------:R-:W-:Y:S02]  /*55e0*/  HMMA.16816.F32 R40, R24, R38, R228 ;  /* 0x000000261828723c */ /* 0x000fe400000018e4 */
[----:B------:R1:W-:Y:S01]  /*55f0*/  STL [R1+0x44], R7 ;  /* 0x0000440701007387 */ /* 0x0003e20000100800 */
[----:B------:R-:W-:Y:S01]  /*5600*/  FSEL R173, R11, -INF , !P4 ;  /* 0xff8000000bad7808 */ /* 0x000fe20006000000 */
[----:B---3--:R-:W-:Y:S02]  /*5610*/  IMAD.IADD R8, R2, 0x1, -R78 ;  /* 0x0000000102087824 */ /* 0x008fe400078e0a4e */
[----:B-1----:R-:W-:-:S03]  /*5620*/  IMAD.MOV.U32 R7, RZ, RZ, R3 ;  /* 0x000000ffff077224 */ /* 0x002fc600078e0003 */
[----:B------:R-:W-:Y:S02]  /*5630*/  IABS R3, R8 ;  /* 0x0000000800037213 */ /* 0x000fe40000000000 */
        /* <DEDUP_REMOVED lines=11> */
[----:B------:R-:W-:Y:S01]  /*56f0*/  FSEL R8, R45, -INF , !P3 ;  /* 0xff8000002d087808 */ /* 0x000fe20005800000 */
[----:B------:R1:W2:Y:S03]  /*5700*/  I2F R28, R7 ;  /* 0x00000007001c7306 */ /* 0x0002a60000201400 */
[----:B------:R-:W-:Y:S01]  /*5710*/  FSEL R133, R9, -INF , !P4 ;  /* 0xff80000009857808 */ /* 0x000fe20006000000 */
[----:B------:R3:W-:Y:S01]  /*5720*/  STL [R1+0x30], R8 ;  /* 0x0000300801007387 */ /* 0x0007e20000100800 */
[----:B-1----:R-:W-:Y:S01]  /*5730*/  FSEL R7, R15, -INF , !P3 ;  /* 0xff8000000f077808 */ /* 0x002fe20005800000 */
[----:B--2---:R-:W-:Y:S01]  /*5740*/  FFMA.FTZ R11, R28, -UR4, R106 ;  /* 0x800000041c0b7c23 */ /* 0x004fe2000801006a */
[----:B------:R-:W-:-:S03]  /*5750*/  ISETP.GE.AND P3, PT, R79, UR12, PT ;  /* 0x0000000c4f007c0c */ /* 0x000fc6000bf66270 */
[----:B------:R1:W-:Y:S01]  /*5760*/  STL [R1+0x38], R7 ;  /* 0x0000380701007387 */ /* 0x0003e20000100800 */
[----:B---3--:R-:W-:Y:S01]  /*5770*/  IADD3 R8, -R79, R2, RZ ;  /* 0x000000024f087210 */ /* 0x008fe20007ffe1ff */
[----:B------:R-:W-:Y:S01]  /*5780*/  HMMA.16816.F32 R28, R20, R38, R192 ;  /* 0x00000026141c723c */ /* 0x000fe200000018c0 */
[----:B------:R-:W-:Y:S01]  /*5790*/  FSEL R238, R11, -INF , !P3 ;  /* 0xff8000000bee7808 */ /* 0x000fe20005800000 */
[----:B-1----:R-:W-:Y:S01]  /*57a0*/  IMAD.MOV.U32 R7, RZ, RZ, R3 ;  /* 0x000000ffff077224 */ /* 0x002fe200078e0003 */
[----:B------:R-:W-:Y:S01]  /*57b0*/  IABS R3, R8 ;  /* 0x0000000800037213 */ /* 0x000fe20000000000 */
[----:B------:R-:W-:Y:S02]  /*57c0*/  IMAD.IADD R8, R6, 0x1, -R84 ;  /* 0x0000000106087824 */ /* 0x000fe400078e0a54 */
[----:B------:R1:W2:Y:S02]  /*57d0*/  I2F R15, R7 ;  /* 0x00000007000f7306 */ /* 0x0002a40000201400 */
[----:B-1----:R-:W-:Y:S01]  /*57e0*/  IMAD.MOV.U32 R7, RZ, RZ, R3 ;  /* 0x000000ffff077224 */ /* 0x002fe200078e0003 */
[----:B------:R-:W-:Y:S01]  /*57f0*/  IABS R3, R8 ;  /* 0x0000000800037213 */ /* 0x000fe20000000000 */
[----:B--2---:R-:W-:Y:S01]  /*5800*/  FFMA.FTZ R10, R15, -UR4, R112 ;  /* 0x800000040f0a7c23 */ /* 0x004fe20008010070 */
[----:B------:R-:W-:-:S03]  /*5810*/  IADD3 R8, -R84, R5, RZ ;  /* 0x0000000554087210 */ /* 0x000fc60007ffe1ff */
[----:B------:R1:W2:Y:S01]  /*5820*/  I2F R19, R7 ;  /* 0x0000000700137306 */ /* 0x0002a20000201400 */
[----:B------:R-:W-:Y:S01]  /*5830*/  FSEL R240, R10, -INF , !P3 ;  /* 0xff8000000af07808 */ /* 0x000fe20005800000 */
[----:B-1----:R-:W-:Y:S01]  /*5840*/  IMAD.MOV.U32 R7, RZ, RZ, R3 ;  /* 0x000000ffff077224 */ /* 0x002fe200078e0003 */
[----:B------:R-:W-:Y:S01]  /*5850*/  IABS R3, R8 ;  /* 0x0000000800037213 */ /* 0x000fe20000000000 */
[----:B--2---:R-:W-:Y:S01]  /*5860*/  FFMA.FTZ R9, R19, -UR4, R114 ;  /* 0x8000000413097c23 */ /* 0x004fe20008010072 */
[----:B------:R-:W-:-:S03]  /*5870*/  FSEL R8, R46, -INF , !P2 ;  /* 0xff8000002e087808 */ /* 0x000fc60005000000 */
[----:B------:R1:W2:Y:S01]  /*5880*/  I2F R45, R7 ;  /* 0x00000007002d7306 */ /* 0x0002a20000201400 */
[----:B------:R-:W3:Y:S04]  /*5890*/  LDSM.16.M88.4 R16, [R220+0x1800] ;  /* 0x00180000dc10783b */ /* 0x000ee80000000200 */
[----:B------:R4:W-:Y:S01]  /*58a0*/  STL [R1+0x34], R8 ;  /* 0x0000340801007387 */ /* 0x0009e20000100800 */
[----:B-1----:R-:W-:Y:S01]  /*58b0*/  FSEL R7, R14, -INF , !P2 ;  /* 0xff8000000e077808 */ /* 0x002fe20005000000 */
[----:B--2---:R-:W-:Y:S01]  /*58c0*/  FFMA.FTZ R11, R45, -UR4, R107 ;  /* 0x800000042d0b7c23 */ /* 0x004fe2000801006b */
[----:B------:R-:W-:-:S03]  /*58d0*/  ISETP.GE.AND P2, PT, R84, UR12, PT ;  /* 0x0000000c54007c0c */ /* 0x000fc6000bf46270 */
[----:B------:R1:W-:Y:S01]  /*58e0*/  STL [R1+0x40], R7 ;  /* 0x0000400701007387 */ /* 0x0003e20000100800 */
[----:B----4-:R-:W-:Y:S01]  /*58f0*/  IMAD.IADD R8, R2, 0x1, -R84 ;  /* 0x0000000102087824 */ /* 0x010fe200078e0a54 */
[----:B-1----:R-:W-:-:S04]  /*5900*/  MOV R7, R3 ;  /* 0x0000000300077202 */ /* 0x002fc80000000f00 */
[----:B------:R-:W-:Y:S01]  /*5910*/  IABS R3, R8 ;  /* 0x0000000800037213 */ /* 0x000fe20000000000 */
[----:B------:R-:W-:Y:S01]  /*5920*/  IMAD.IADD R8, R6, 0x1, -R85 ;  /* 0x0000000106087824 */ /* 0x000fe200078e0a55 */
[----:B------:R1:W2:Y:S03]  /*5930*/  I2F R14, R7 ;  /* 0x00000007000e7306 */ /* 0x0002a60000201400 */
[----:B-1----:R-:W-:Y:S01]  /*5940*/  IMAD.MOV.U32 R7, RZ, RZ, R3 ;  /* 0x000000ffff077224 */ /* 0x002fe200078e0003 */
[----:B------:R-:W-:Y:S01]  /*5950*/  IABS R3, R8 ;  /* 0x0000000800037213 */ /* 0x000fe20000000000 */
[----:B------:R-:W-:-:S03]  /*5960*/  IMAD.IADD R8, R5, 0x1, -R85 ;  /* 0x0000000105087824 */ /* 0x000fc600078e0a55 */
[----:B------:R1:W-:Y:S02]  /*5970*/  I2F R44, R7 ;  /* 0x00000007002c7306 */ /* 0x0003e40000201400 */
[----:B-1----:R-:W-:Y:S02]  /*5980*/  MOV R7, R3 ;  /* 0x0000000300077202 */ /* 0x002fe40000000f00 */
[----:B------:R-:W-:Y:S02]  /*5990*/  IABS R3, R8 ;  /* 0x0000000800037213 */ /* 0x000fe40000000000 */
[----:B------:R-:W-:Y:S02]  /*59a0*/  FSEL R8, R47, -INF , !P1 ;  /* 0xff8000002f087808 */ /* 0x000fe40004800000 */
[----:B------:R1:W4:Y:S03]  /*59b0*/  I2F R50, R7 ;  /* 0x0000000700327306 */ /* 0x0003260000201400 */
[----:B------:R3:W-:Y:S01]  /*59c0*/  STL [R1+0x28], R8 ;  /* 0x0000280801007387 */ /* 0x0007e20000100800 */
[----:B-1----:R-:W-:Y:S01]  /*59d0*/  FSEL R7, R13, -INF , !P1 ;  /* 0xff8000000d077808 */ /* 0x002fe20004800000 */
[----:B--2---:R-:W-:Y:S01]  /*59e0*/  FFMA.FTZ R10, R14, -UR4, R113 ;  /* 0x800000040e0a7c23 */ /* 0x004fe20008010071 */
[----:B------:R-:W-:-:S03]  /*59f0*/  ISETP.GE.AND P1, PT, R85, UR12, PT ;  /* 0x0000000c55007c0c */ /* 0x000fc6000bf26270 */
[----:B------:R1:W-:Y:S01]  /*5a00*/  STL [R1+0x2c], R7 ;  /* 0x00002c0701007387 */ /* 0x0003e20000100800 */
[----:B---3--:R-:W-:Y:S02]  /*5a10*/  IMAD.IADD R8, R2, 0x1, -R85 ;  /* 0x0000000102087824 */ /* 0x008fe400078e0a55 */
[----:B-1----:R-:W-:-:S03]  /*5a20*/  IMAD.MOV.U32 R7, RZ, RZ, R3 ;  /* 0x000000ffff077224 */ /* 0x002fc600078e0003 */
[----:B------:R-:W-:Y:S01]  /*5a30*/  IABS R3, R8 ;  /* 0x0000000800037213 */ /* 0x000fe20000000000 */
[--C-:B------:R-:W-:Y:S01]  /*5a40*/  IMAD.IADD R8, R6, 0x1, -R86.reuse ;  /* 0x0000000106087824 */ /* 0x100fe200078e0a56 */
[----:B------:R1:W-:Y:S02]  /*5a50*/  I2F R32, R7 ;  /* 0x0000000700207306 */ /* 0x0003e40000201400 */
[----:B-1----:R-:W-:Y:S02]  /*5a60*/  MOV R7, R3 ;  /* 0x0000000300077202 */ /* 0x002fe40000000f00 */
[----:B------:R-:W-:Y:S01]  /*5a70*/  IABS R3, R8 ;  /* 0x0000000800037213 */ /* 0x000fe20000000000 */
[----:B------:R-:W-:-:S03]  /*5a80*/  IMAD.IADD R8, R5, 0x1, -R86 ;  /* 0x0000000105087824 */ /* 0x000fc600078e0a56 */
[----:B------:R1:W-:Y:S02]  /*5a90*/  I2F R13, R7 ;  /* 0x00000007000d7306 */ /* 0x0003e40000201400 */
[----:B-1----:R-:W-:Y:S01]  /*5aa0*/  IMAD.MOV.U32 R7, RZ, RZ, R3 ;  /* 0x000000ffff077224 */ /* 0x002fe200078e0003 */
[----:B------:R-:W-:Y:S01]  /*5ab0*/  IABS R3, R8 ;  /* 0x0000000800037213 */ /* 0x000fe20000000000 */
[----:B------:R-:W-:-:S04]  /*5ac0*/  IMAD.IADD R8, R2, 0x1, -R86 ;  /* 0x0000000102087824 */ /* 0x000fc800078e0a56 */
[----:B------:R1:W2:Y:S02]  /*5ad0*/  I2F R51, R7 ;  /* 0x0000000700337306 */ /* 0x0002a40000201400 */
[----:B-1----:R-:W-:Y:S01]  /*5ae0*/  FSEL R7, R12, -INF , !P0 ;  /* 0xff8000000c077808 */ /* 0x002fe20004000000 */
[----:B------:R-:W-:Y:S01]  /*5af0*/  FFMA.FTZ R12, R188, -UR4, R65 ;  /* 0x80000004bc0c7c23 */ /* 0x000fe20008010041 */
[----:B------:R-:W-:Y:S01]  /*5b00*/  FSEL R192, R10, -INF , !P2 ;  /* 0xff8000000ac07808 */ /* 0x000fe20005000000 */
[----:B------:R-:W-:Y:S01]  /*5b10*/  HMMA.16816.F32 R36, R20, R16, R196 ;  /* 0x000000101424723c */ /* 0x000fe200000018c4 */
[----:B------:R-:W-:Y:S01]  /*5b20*/  ISETP.GE.AND P0, PT, R86, UR12, PT ;  /* 0x0000000c56007c0c */ /* 0x000fe2000bf06270 */
[----:B------:R1:W-:Y:S01]  /*5b30*/  STL [R1+0x24], R7 ;  /* 0x0000240701007387 */ /* 0x0003e20000100800 */
[----:B------:R-:W-:Y:S01]  /*5b40*/  FSEL R150, R12, -INF , !P4 ;  /* 0xff8000000c967808 */ /* 0x000fe20006000000 */
[----:B------:R-:W-:Y:S01]  /*5b50*/  FFMA.FTZ R12, R189, -UR4, R104 ;  /* 0x80000004bd0c7c23 */ /* 0x000fe20008010068 */
[----:B------:R-:W-:Y:S01]  /*5b60*/  ISETP.GE.AND P4, PT, R93, UR12, PT ;  /* 0x0000000c5d007c0c */ /* 0x000fe2000bf86270 */
[----:B-1----:R-:W-:Y:S01]  /*5b70*/  IMAD.MOV.U32 R7, RZ, RZ, R3 ;  /* 0x000000ffff077224 */ /* 0x002fe200078e0003 */
[----:B------:R-:W-:Y:S01]  /*5b80*/  IABS R3, R8 ;  /* 0x0000000800037213 */ /* 0x000fe20000000000 */
[----:B------:R-:W-:Y:S01]  /*5b90*/  IMAD.IADD R8, R6, 0x1, -R87 ;  /* 0x0000000106087824 */ /* 0x000fe200078e0a57 */
[----:B------:R-:W-:Y:S01]  /*5ba0*/  FSEL R235, R12, -INF , !P3 ;  /* 0xff8000000ceb7808 */ /* 0x000fe20005800000 */
[----:B------:R1:W3:Y:S02]  /*5bb0*/  I2F R49, R7 ;  /* 0x0000000700317306 */ /* 0x0002e40000201400 */
[----:B-1----:R-:W-:-:S02]  /*5bc0*/  MOV R7, R3 ;  /* 0x0000000300077202 */ /* 0x002fc40000000f00 */
[----:B------:R-:W-:Y:S01]  /*5bd0*/  IABS R3, R8 ;  /* 0x0000000800037213 */ /* 0x000fe20000000000 */
[----:B------:R-:W-:-:S03]  /*5be0*/  IMAD.IADD R8, R5, 0x1, -R87 ;  /* 0x0000000105087824 */ /* 0x000fc600078e0a57 */
[----:B------:R1:W1:Y:S02]  /*5bf0*/  I2F R46, R7 ;  /* 0x00000007002e7306 */ /* 0x0002640000201400 */
[----:B-1----:R-:W-:Y:S01]  /*5c00*/  IMAD.MOV.U32 R7, RZ, RZ, R3 ;  /* 0x000000ffff077224 */ /* 0x002fe200078e0003 */
[----:B------:R-:W-:Y:S01]  /*5c10*/  IABS R3, R8 ;  /* 0x0000000800037213 */ /* 0x000fe20000000000 */
[----:B------:R-:W-:-:S04]  /*5c20*/  IMAD.IADD R8, R2, 0x1, -R87 ;  /* 0x0000000102087824 */ /* 0x000fc800078e0a57 */
[----:B------:R1:W1:Y:S02]  /*5c30*/  I2F R53, R7 ;  /* 0x0000000700357306 */ /* 0x0002640000201400 */
[----:B-1----:R-:W-:Y:S02]  /*5c40*/  MOV R7, R3 ;  /* 0x0000000300077202 */ /* 0x002fe40000000f00 */
[----:B------:R-:W-:Y:S01]  /*5c50*/  IABS R3, R8 ;  /* 0x0000000800037213 */ /* 0x000fe20000000000 */
[----:B------:R-:W-:-:S03]  /*5c60*/  IMAD.IADD R8, R6, 0x1, -R92 ;  /* 0x0000000106087824 */ /* 0x000fc600078e0a5c */
[----:B------:R1:W-:Y:S02]  /*5c70*/  I2F R48, R7 ;  /* 0x0000000700307306 */ /* 0x0003e40000201400 */
[----:B-1----:R-:W-:Y:S01]  /*5c80*/  IMAD.MOV.U32 R7, RZ, RZ, R3 ;  /* 0x000000ffff077224 */ /* 0x002fe200078e0003 */
[----:B------:R-:W-:Y:S01]  /*5c90*/  IABS R3, R8 ;  /* 0x0000000800037213 */ /* 0x000fe20000000000 */
[----:B------:R-:W-:-:S04]  /*5ca0*/  IMAD.IADD R8, R5, 0x1, -R92 ;  /* 0x0000000105087824 */ /* 0x000fc800078e0a5c */
[----:B------:R1:W1:Y:S02]  /*5cb0*/  I2F R47, R7 ;  /* 0x00000007002f7306 */ /* 0x0002640000201400 */
[----:B-1----:R-:W-:Y:S02]  /*5cc0*/  MOV R7, R3 ;  /* 0x0000000300077202 */ /* 0x002fe40000000f00 */
        /* <DEDUP_REMOVED lines=35> */
[----:B------:R-:W-:-:S06]  /*5f00*/  IABS R8, R8 ;  /* 0x0000000800087213 */ /* 0x000fcc0000000000 */
[----:B------:R2:W-:Y:S01]  /*5f10*/  I2F R104, R3 ;  /* 0x0000000300687306 */ /* 0x0005e20000201400 */
[----:B-1----:R-:W-:-:S05]  /*5f20*/  IMAD.IADD R7, R2, 0x1, -R95 ;  /* 0x0000000102077824 */ /* 0x002fca00078e0a5f */
[----:B--2---:R-:W-:Y:S01]  /*5f30*/  IABS R3, R7 ;  /* 0x0000000700037213 */ /* 0x004fe20000000000 */
[----:B------:R-:W-:Y:S01]  /*5f40*/  IMAD.MOV.U32 R7, RZ, RZ, R8 ;  /* 0x000000ffff077224 */ /* 0x000fe200078e0008 */
[----:B------:R-:W-:Y:S02]  /*5f50*/  FSEL R189, R11, -INF , !P2 ;  /* 0xff8000000bbd7808 */ /* 0x000fe40005000000 */
[----:B------:R-:W-:Y:S01]  /*5f60*/  MOV R8, R3 ;  /* 0x0000000300087202 */ /* 0x000fe20000000f00 */
[----:B------:R1:W2:Y:S01]  /*5f70*/  I2F R93, R7 ;  /* 0x00000007005d7306 */ /* 0x0002a20000201400 */
[----:B------:R-:W-:Y:S01]  /*5f80*/  IMAD.IADD R3, R6, 0x1, -R100 ;  /* 0x0000000106037824 */ /* 0x000fe200078e0a64 */
[----:B-1----:R-:W-:-:S05]  /*5f90*/  FSEL R7, R9, -INF , !P3 ;  /* 0xff80000009077808 */ /* 0x002fca0005800000 */
[----:B------:R1:W-:Y:S04]  /*5fa0*/  STL [R1+0x10], R7 ;  /* 0x0000100701007387 */ /* 0x0003e80000100800 */
[----:B------:R-:W2:Y:S04]  /*5fb0*/  LDL.LU R80, [R1+0x48] ;  /* 0x0000480001507983 */ /* 0x000ea80000300800 */
[----:B------:R-:W2:Y:S04]  /*5fc0*/  LDL.LU R81, [R1+0x4c] ;  /* 0x00004c0001517983 */ /* 0x000ea80000300800 */
[----:B------:R-:W2:Y:S01]  /*5fd0*/  LDL.LU R82, [R1+0x50] ;  /* 0x0000500001527983 */ /* 0x000ea20000300800 */
[----:B------:R-:W-:Y:S01]  /*5fe0*/  FFMA.FTZ R12, R190, -UR4, R105 ;  /* 0x80000004be0c7c23 */ /* 0x000fe20008010069 */
[----:B------:R-:W-:Y:S01]  /*5ff0*/  IABS R3, R3 ;  /* 0x0000000300037213 */ /* 0x000fe20000000000 */
[----:B------:R-:W-:Y:S01]  /*6000*/  FFMA.FTZ R11, R191, -UR4, R28 ;  /* 0x80000004bf0b7c23 */ /* 0x000fe2000801001c */
[----:B------:R-:W2:Y:S01]  /*6010*/  LDL.LU R88, [R1+0x58] ;  /* 0x0000580001587983 */ /* 0x000ea20000300800 */
[----:B------:R3:W2:Y:S01]  /*6020*/  I2F R65, R8 ;  /* 0x0000000800417306 */ /* 0x0006a20000201400 */
[----:B------:R-:W-:Y:S01]  /*6030*/  FSEL R185, R12, -INF , !P2 ;  /* 0xff8000000cb97808 */ /* 0x000fe20005000000 */
[----:B----4-:R-:W-:Y:S01]  /*6040*/  FFMA.FTZ R10, R50, -UR4, R30 ;  /* 0x80000004320a7c23 */ /* 0x010fe2000801001e */
[----:B------:R-:W4:Y:S01]  /*6050*/  LDL.LU R89, [R1+0x5c] ;  /* 0x00005c0001597983 */ /* 0x000f220000300800 */
[----:B------:R-:W-:Y:S01]  /*6060*/  FSEL R113, R11, -INF , !P1 ;  /* 0xff8000000b717808 */ /* 0x000fe20004800000 */
[----:B------:R-:W-:Y:S01]  /*6070*/  FFMA.FTZ R9, R44, -UR4, R115 ;  /* 0x800000042c097c23 */ /* 0x000fe20008010073 */
[----:B------:R-:W-:Y:S01]  /*6080*/  ISETP.GE.AND P3, PT, R94, UR12, PT ;  /* 0x0000000c5e007c0c */ /* 0x000fe2000bf66270 */
[----:B------:R-:W4:Y:S01]  /*6090*/  LDL.LU R90, [R1+0x60] ;  /* 0x00006000015a7983 */ /* 0x000f220000300800 */
[----:B------:R-:W-:Y:S01]  /*60a0*/  FFMA.FTZ R12, R200, -UR4, R29 ;  /* 0x80000004c80c7c23 */ /* 0x000fe2000801001d */
[----:B------:R-:W-:Y:S01]  /*60b0*/  FSEL R114, R10, -INF , !P1 ;  /* 0xff8000000a727808 */ /* 0x000fe20004800000 */
[----:B-1----:R-:W-:Y:S01]  /*60c0*/  IMAD.MOV.U32 R7, RZ, RZ, R3 ;  /* 0x000000ffff077224 */ /* 0x002fe200078e0003 */
[----:B------:R-:W4:Y:S01]  /*60d0*/  LDL.LU R91, [R1+0x64] ;  /* 0x00006400015b7983 */ /* 0x000f220000300800 */
[----:B------:R-:W-:Y:S01]  /*60e0*/  FFMA.FTZ R11, R51, -UR4, R31 ;  /* 0x80000004330b7c23 */ /* 0x000fe2000801001f */
[----:B------:R-:W-:Y:S01]  /*60f0*/  FSEL R202, R9, -INF , !P2 ;  /* 0xff80000009ca7808 */ /* 0x000fe20005000000 */
[----:B------:R1:W-:Y:S01]  /*6100*/  I2F R94, R7 ;  /* 0x00000007005e7306 */ /* 0x0003e20000201400 */
[----:B------:R-:W2:Y:S01]  /*6110*/  LDSM.16.M88.4 R28, [R220+0x2000] ;  /* 0x00200000dc1c783b */ /* 0x000ea20000000200 */
[----:B---3--:R-:W-:Y:S01]  /*6120*/  IMAD.IADD R8, R5, 0x1, -R100 ;  /* 0x0000000105087824 */ /* 0x008fe200078e0a64 */
[----:B------:R-:W-:Y:S01]  /*6130*/  ISETP.GE.AND P2, PT, R95, UR12, PT ;  /* 0x0000000c5f007c0c */ /* 0x000fe2000bf46270 */
[----:B------:R-:W-:-:S03]  /*6140*/  FFMA.FTZ R9, R32, -UR4, R40 ;  /* 0x8000000420097c23 */ /* 0x000fc60008010028 */
[----:B------:R-:W-:Y:S01]  /*6150*/  IABS R3, R8 ;  /* 0x0000000800037213 */ /* 0x000fe20000000000 */
[----:B------:R-:W-:Y:S01]  /*6160*/  IMAD.IADD R8, R2, 0x1, -R100 ;  /* 0x0000000102087824 */ /* 0x000fe200078e0a64 */
[----:B------:R-:W-:Y:S02]  /*6170*/  FSEL R115, R9, -INF , !P1 ;  /* 0xff80000009737808 */ /* 0x000fe40004800000 */
[----:B-1----:R-:W-:Y:S02]  /*6180*/  MOV R7, R3 ;  /* 0x0000000300077202 */ /* 0x002fe40000000f00 */
[----:B------:R-:W-:Y:S01]  /*6190*/  IABS R3, R8 ;  /* 0x0000000800037213 */ /* 0x000fe20000000000 */
[--C-:B------:R-:W-:Y:S01]  /*61a0*/  IMAD.IADD R8, R6, 0x1, -R108.reuse ;  /* 0x0000000106087824 */ /* 0x100fe200078e0a6c */
[----:B------:R1:W-:Y:S03]  /*61b0*/  I2F R92, R7 ;  /* 0x00000007005c7306 */ /* 0x0003e60000201400 */
[----:B-1----:R-:W-:Y:S01]  /*61c0*/  IMAD.MOV.U32 R7, RZ, RZ, R3 ;  /* 0x000000ffff077224 */ /* 0x002fe200078e0003 */
[----:B------:R-:W-:Y:S01]  /*61d0*/  IABS R3, R8 ;  /* 0x0000000800037213 */ /* 0x000fe20000000000 */
[----:B------:R-:W-:-:S03]  /*61e0*/  IMAD.IADD R8, R5, 0x1, -R108 ;  /* 0x0000000105087824 */ /* 0x000fc600078e0a6c */
[----:B------:R1:W3:Y:S01]  /*61f0*/  I2F R75, R7 ;  /* 0x00000007004b7306 */ /* 0x0002e20000201400 */
[----:B------:R-:W-:Y:S02]  /*6200*/  FFMA.FTZ R10, R49, -UR4, R41 ;  /* 0x80000004310a7c23 */ /* 0x000fe40008010029 */
[----:B------:R-:W-:Y:S01]  /*6210*/  FFMA.FTZ R9, R46, -UR4, R43 ;  /* 0x800000042e097c23 */ /* 0x000fe2000801002b */
[----:B-1----:R-:W-:Y:S02]  /*6220*/  MOV R7, R3 ;  /* 0x0000000300077202 */ /* 0x002fe40000000f00 */
[----:B------:R-:W-:Y:S01]  /*6230*/  IABS R3, R8 ;  /* 0x0000000800037213 */ /* 0x000fe20000000000 */
[----:B------:R-:W-:Y:S01]  /*6240*/  IMAD.IADD R8, R2, 0x1, -R108 ;  /* 0x0000000102087824 */ /* 0x000fe200078e0a6c */
[----:B------:R1:W-:Y:S01]  /*6250*/  I2F R95, R7 ;  /* 0x00000007005f7306 */ /* 0x0003e20000201400 */
[----:B------:R-:W-:Y:S02]  /*6260*/  FSEL R107, R10, -INF , !P0 ;  /* 0xff8000000a6b7808 */ /* 0x000fe40004000000 */
[----:B-1----:R-:W-:Y:S01]  /*6270*/  IMAD.MOV.U32 R7, RZ, RZ, R3 ;  /* 0x000000ffff077224 */ /* 0x002fe200078e0003 */
[----:B------:R-:W-:-:S02]  /*6280*/  FSEL R105, R12, -INF , !P0 ;  /* 0xff8000000c697808 */ /* 0x000fc40004000000 */
[----:B------:R-:W-:Y:S02]  /*6290*/  FSEL R106, R11, -INF , !P0 ;  /* 0xff8000000b6a7808 */ /* 0x000fe40004000000 */
[----:B------:R1:W1:Y:S01]  /*62a0*/  I2F R87, R7 ;  /* 0x0000000700577306 */ /* 0x0002620000201400 */
[----:B------:R-:W-:Y:S01]  /*62b0*/  FFMA.FTZ R12, R53, -UR4, R38 ;  /* 0x80000004350c7c23 */ /* 0x000fe20008010026 */
[----:B------:R-:W-:Y:S02]  /*62c0*/  MOV R73, R4 ;  /* 0x0000000400497202 */ /* 0x000fe40000000f00 */
[----:B------:R2:W5:Y:S01]  /*62d0*/  LDL.LU R4, [R1+0xa0] ;  /* 0x0000a00001047983 */ /* 0x0005620000300800 */
[----:B------:R-:W-:Y:S01]  /*62e0*/  IABS R3, R8 ;  /* 0x0000000800037213 */ /* 0x000fe20000000000 */
[----:B------:R-:W-:Y:S02]  /*62f0*/  IMAD.IADD R8, R6, 0x1, -R109 ;  /* 0x0000000106087824 */ /* 0x000fe400078e0a6d */
[----:B-1----:R-:W-:-:S03]  /*6300*/  FFMA.FTZ R7, R13, -UR4, R42 ;  /* 0x800000040d077c23 */ /* 0x002fc6000801002a */
[----:B------:R-:W-:Y:S01]  /*6310*/  IABS R8, R8 ;  /* 0x0000000800087213 */ /* 0x000fe20000000000 */
[----:B------:R-:W-:Y:S01]  /*6320*/  IMAD.MOV.U32 R228, RZ, RZ, R73 ;  /* 0x000000ffffe47224 */ /* 0x000fe200078e0049 */
[----:B------:R1:W1:Y:S01]  /*6330*/  I2F R64, R3 ;  /* 0x0000000300407306 */ /* 0x0002620000201400 */
[----:B------:R-:W-:Y:S01]  /*6340*/  IMAD.MOV.U32 R73, RZ, RZ, R250 ;  /* 0x000000ffff497224 */ /* 0x000fe200078e00fa */
[----:B------:R-:W-:Y:S01]  /*6350*/  FSEL R175, R7, -INF , !P1 ;  /* 0xff80000007af7808 */ /* 0x000fe20004800000 */
[----:B------:R-:W-:Y:S01]  /*6360*/  IMAD.MOV.U32 R7, RZ, RZ, R8 ;  /* 0x000000ffff077224 */ /* 0x000fe200078e0008 */
[----:B------:R-:W-:Y:S01]  /*6370*/  FSEL R112, R9, -INF , !P0 ;  /* 0xff80000009707808 */ /* 0x000fe20004000000 */
[----:B------:R-:W-:Y:S01]  /*6380*/  IMAD.IADD R8, R2, 0x1, -R109 ;  /* 0x0000000102087824 */ /* 0x000fe200078e0a6d */
[----:B------:R-:W-:Y:S02]  /*6390*/  ISETP.GE.AND P1, PT, R100, UR12, PT ;  /* 0x0000000c64007c0c */ /* 0x000fe4000bf26270 */
[----:B------:R3:W-:Y:S01]  /*63a0*/  I2F R86, R7 ;  /* 0x0000000700567306 */ /* 0x0007e20000201400 */
[----:B-1----:R-:W-:-:S04]  /*63b0*/  IADD3 R3, -R109, R5, RZ ;  /* 0x000000056d037210 */ /* 0x002fc80007ffe1ff */
[----:B------:R-:W-:-:S05]  /*63c0*/  IABS R3, R3 ;  /* 0x0000000300037213 */ /* 0x000fca0000000000 */
[----:B---3--:R-:W-:Y:S01]  /*63d0*/  IMAD.MOV.U32 R7, RZ, RZ, R3 ;  /* 0x000000ffff077224 */ /* 0x008fe200078e0003 */
[----:B------:R-:W-:-:S03]  /*63e0*/  IABS R3, R8 ;  /* 0x0000000800037213 */ /* 0x000fc60000000000 */
[----:B------:R1:W-:Y:S01]  /*63f0*/  I2F R85, R7 ;  /* 0x0000000700557306 */ /* 0x0003e20000201400 */
[C---:B--2---:R-:W-:Y:S08]  /*6400*/  HMMA.16816.F32 R32, R24.reuse, R16, R80 ;  /* 0x000000101820723c */ /* 0x044ff00000001850 */
[----:B----4-:R-:W-:Y:S07]  /*6410*/  HMMA.16816.F32 R40, R24, R18, R88 ;  /* 0x000000121828723c */ /* 0x010fee0000001858 */
[----:B------:R-:W-:Y:S01]  /*6420*/  MOV R88, R74 ;  /* 0x0000004a00587202 */ /* 0x000fe20000000f00 */
[----:B------:R-:W-:-:S02]  /*6430*/  IMAD.MOV.U32 R89, RZ, RZ, R252 ;  /* 0x000000ffff597224 */ /* 0x000fc400078e00fc */
[----:B------:R-:W-:Y:S02]  /*6440*/  IMAD.MOV.U32 R90, RZ, RZ, R241 ;  /* 0x000000ffff5a7224 */ /* 0x000fe400078e00f1 */
[----:B------:R-:W-:-:S04]  /*6450*/  IMAD.MOV.U32 R91, RZ, RZ, R214 ;  /* 0x000000ffff5b7224 */ /* 0x000fc800078e00d6 */
[----:B------:R-:W-:Y:S02]  /*6460*/  FFMA.FTZ R10, R47, -UR4, R34 ;  /* 0x800000042f0a7c23 */ /* 0x000fe40008010022 */
[----:B------:R-:W-:Y:S01]  /*6470*/  FFMA.FTZ R11, R48, -UR4, R32 ;  /* 0x80000004300b7c23 */ /* 0x000fe20008010020 */
[----:B------:R-:W-:Y:S01]  /*6480*/  HMMA.16816.F32 R44, R24, R28, R88 ;  /* 0x0000001c182c723c */ /* 0x000fe20000001858 */
[----:B------:R-:W-:-:S06]  /*6490*/  FSEL R252, R12, -INF , !P6 ;  /* 0xff8000000cfc7808 */ /* 0x000fcc0007000000 */
[----:B------:R-:W-:Y:S01]  /*64a0*/  MOV R88, R71 ;  /* 0x0000004700587202 */ /* 0x000fe20000000f00 */
[----:B------:R-:W-:Y:S02]  /*64b0*/  IMAD.MOV.U32 R89, RZ, RZ, R72 ;  /* 0x000000ffff597224 */ /* 0x000fe400078e0048 */
[----:B------:R-:W-:Y:S02]  /*64c0*/  IMAD.MOV.U32 R90, RZ, RZ, R101 ;  /* 0x000000ffff5a7224 */ /* 0x000fe400078e0065 */
[----:B------:R-:W-:Y:S02]  /*64d0*/  IMAD.MOV.U32 R91, RZ, RZ, R102 ;  /* 0x000000ffff5b7224 */ /* 0x000fe400078e0066 */
[----:B------:R-:W-:Y:S01]  /*64e0*/  IMAD.MOV.U32 R72, RZ, RZ, R225 ;  /* 0x000000ffff487224 */ /* 0x000fe200078e00e1 */
[----:B------:R-:W-:Y:S01]  /*64f0*/  FSEL R198, R11, -INF , !P6 ;  /* 0xff8000000bc67808 */ /* 0x000fe20007000000 */
[----:B------:R-:W-:Y:S01]  /*6500*/  FFMA.FTZ R12, R55, -UR4, R39 ;  /* 0x80000004370c7c23 */ /* 0x000fe20008010027 */
[----:B------:R-:W-:Y:S01]  /*6510*/  FSEL R196, R10, -INF , !P6 ;  /* 0xff8000000ac47808 */ /* 0x000fe20007000000 */
[----:B------:R-:W-:-:S02]  /*6520*/  FFMA.FTZ R11, R54, -UR4, R33 ;  /* 0x80000004360b7c23 */ /* 0x000fc40008010021 */
[----:B------:R-:W-:Y:S02]  /*6530*/  FFMA.FTZ R10, R52, -UR4, R35 ;  /* 0x80000004340a7c23 */ /* 0x000fe40008010023 */
[----:B------:R-:W-:Y:S01]  /*6540*/  IMAD.MOV.U32 R74, RZ, RZ, R222 ;  /* 0x000000ffff4a7224 */ /* 0x000fe200078e00de */
[----:B------:R-:W-:Y:S01]  /*6550*/  HMMA.16816.F32 R52, R20, R30, R88 ;  /* 0x0000001e1434723c */ /* 0x000fe20000001858 */
[----:B------:R2:W5:Y:S01]  /*6560*/  LDL.LU R222, [R1+0x9c] ;  /* 0x00009c0001de7983 */ /* 0x0005620000300800 */
[----:B------:R-:W-:Y:S01]  /*6570*/  IMAD.MOV.U32 R71, RZ, RZ, R203 ;  /* 0x000000ffff477224 */ /* 0x000fe200078e00cb */
[----:B------:R-:W-:Y:S01]  /*6580*/  MOV R231, R72 ;  /* 0x0000004800e77202 */ /* 0x000fe20000000f00 */
[----:B------:R-:W-:Y:S01]  /*6590*/  IMAD.MOV.U32 R72, RZ, RZ, R247 ;  /* 0x000000ffff487224 */ /* 0x000fe200078e00f7 */
[----:B------:R2:W5:Y:S02]  /*65a0*/  LDL.LU R203, [R1+0x98] ;  /* 0x0000980001cb7983 */ /* 0x0005640000300800 */
[----:B------:R-:W-:Y:S01]  /*65b0*/  IMAD.MOV.U32 R91, RZ, RZ, R182 ;  /* 0x000000ffff5b7224 */ /* 0x000fe200078e00b6 */
[----:B------:R-:W-:Y:S01]  /*65c0*/  MOV R89, R176 ;  /* 0x000000b000597202 */ /* 0x000fe20000000f00 */
[----:B------:R2:W5:Y:S01]  /*65d0*/  LDL.LU R225, [R1+0x94] ;  /* 0x0000940001e17983 */ /* 0x0005620000300800 */
[----:B------:R-:W-:Y:S01]  /*65e0*/  MOV R88, R251 ;  /* 0x000000fb00587202 */ /* 0x000fe20000000f00 */
[----:B------:R-:W-:Y:S01]  /*65f0*/  IMAD.MOV.U32 R90, RZ, RZ, R221 ;  /* 0x000000ffff5a7224 */ /* 0x000fe200078e00dd */
[----:B------:R-:W-:Y:S01]  /*6600*/  MOV R102, R166 ;  /* 0x000000a600667202 */ /* 0x000fe20000000f00 */
[----:B------:R-:W-:Y:S01]  /*6610*/  IMAD.MOV.U32 R101, RZ, RZ, R58 ;  /* 0x000000ffff657224 */ /* 0x000fe200078e003a */
[----:B------:R2:W5:Y:S01]  /*6620*/  LDL.LU R221, [R1+0x90] ;  /* 0x0000900001dd7983 */ /* 0x0005620000300800 */
[----:B------:R-:W-:Y:S01]  /*6630*/  IMAD.MOV.U32 R15, RZ, RZ, R91 ;  /* 0x000000ffff0f7224 */ /* 0x000fe200078e005b */
[----:B------:R-:W-:-:S02]  /*6640*/  MOV R98, R88 ;  /* 0x0000005800627202 */ /* 0x000fc40000000f00 */
[----:B------:R2:W5:Y:S01]  /*6650*/  LDL.LU R251, [R1+0x8c] ;  /* 0x00008c0001fb7983 */ /* 0x0005620000300800 */
[----:B------:R-:W-:Y:S02]  /*6660*/  IMAD.MOV.U32 R99, RZ, RZ, R89 ;  /* 0x000000ffff637224 */ /* 0x000fe400078e0059 */
[----:B------:R-:W-:Y:S01]  /*6670*/  IMAD.MOV.U32 R91, RZ, RZ, R72 ;  /* 0x000000ffff5b7224 */ /* 0x000fe200078e0048 */
[----:B------:R2:W5:Y:S01]  /*6680*/  LDL.LU R250, [R1+0x88] ;  /* 0x0000880001fa7983 */ /* 0x0005620000300800 */
[----:B------:R-:W-:Y:S02]  /*6690*/  IMAD.MOV.U32 R88, RZ, RZ, R246 ;  /* 0x000000ffff587224 */ /* 0x000fe400078e00f6 */
[----:B------:R-:W-:Y:S01]  /*66a0*/  IMAD.MOV.U32 R97, RZ, RZ, R90 ;  /* 0x000000ffff617224 */ /* 0x000fe200078e005a */
[----:B------:R2:W5:Y:S01]  /*66b0*/  LDL.LU R247, [R1+0x84] ;  /* 0x0000840001f77983 */ /* 0x0005620000300800 */
[----:B------:R-:W-:Y:S01]  /*66c0*/  IMAD.MOV.U32 R89, RZ, RZ, R101 ;  /* 0x000000ffff597224 */ /* 0x000fe200078e0065 */
[----:B------:R-:W-:Y:S01]  /*66d0*/  MOV R90, R102 ;  /* 0x00000066005a7202 */ /* 0x000fe20000000f00 */
[----:B------:R-:W-:Y:S01]  /*66e0*/  IMAD.MOV.U32 R72, RZ, RZ, R245 ;  /* 0x000000ffff487224 */ /* 0x000fe200078e00f5 */
[----:B------:R2:W5:Y:S01]  /*66f0*/  LDL.LU R246, [R1+0x80] ;  /* 0x0000800001f67983 */ /* 0x0005620000300800 */
[----:B------:R-:W-:Y:S01]  /*6700*/  IMAD.MOV.U32 R101, RZ, RZ, R244 ;  /* 0x000000ffff657224 */ /* 0x000fe200078e00f4 */
[----:B------:R-:W-:-:S02]  /*6710*/  MOV R102, R234 ;  /* 0x000000ea00667202 */ /* 0x000fc40000000f00 */
[----:B------:R2:W5:Y:S04]  /*6720*/  LDL.LU R245, [R1+0x7c] ;  /* 0x00007c0001f57983 */ /* 0x0005680000300800 */
[----:B------:R2:W5:Y:S04]  /*6730*/  LDL.LU R244, [R1+0x78] ;  /* 0x0000780001f47983 */ /* 0x0005680000300800 */
[----:B------:R2:W5:Y:S01]  /*6740*/  LDL.LU R234, [R1+0x74] ;  /* 0x0000740001ea7983 */ /* 0x0005620000300800 */
[--C-:B-1----:R-:W-:Y:S01]  /*6750*/  IMAD.IADD R7, R5, 0x1, -R111.reuse ;  /* 0x0000000105077824 */ /* 0x102fe200078e0a6f */
[----:B------:R1:W3:Y:S01]  /*6760*/  I2F R83, R3 ;  /* 0x0000000300537306 */ /* 0x0002e20000201400 */
[----:B------:R-:W-:Y:S01]  /*6770*/  IADD3 R8, -R111, R6, RZ ;  /* 0x000000066f087210 */ /* 0x000fe20007ffe1ff */
[----:B------:R-:W-:Y:S01]  /*6780*/  IMAD.IADD R9, R2, 0x1, -R111 ;  /* 0x0000000102097824 */ /* 0x000fe200078e0a6f */
[----:B------:R-:W4:Y:S02]  /*6790*/  LDSM.16.M88.4 R32, [R220+0x2800] ;  /* 0x00280000dc20783b */ /* 0x000f240000000200 */
[----:B------:R-:W-:-:S02]  /*67a0*/  IABS R8, R8 ;  /* 0x0000000800087213 */ /* 0x000fc40000000000 */
[----:B-1----:R-:W-:-:S05]  /*67b0*/  IABS R3, R7 ;  /* 0x0000000700037213 */ /* 0x002fca0000000000 */
[----:B------:R-:W-:Y:S01]  /*67c0*/  IMAD.MOV.U32 R7, RZ, RZ, R3 ;  /* 0x000000ffff077224 */ /* 0x000fe200078e0003 */
[----:B------:R-:W-:-:S03]  /*67d0*/  IABS R3, R9 ;  /* 0x0000000900037213 */ /* 0x000fc60000000000 */
[----:B------:R1:W-:Y:S01]  /*67e0*/  I2F R82, R7 ;  /* 0x0000000700527306 */ /* 0x0003e20000201400 */
[----:B------:R-:W-:-:S07]  /*67f0*/  IMAD.IADD R9, R2, 0x1, -R116 ;  /* 0x0000000102097824 */ /* 0x000fce00078e0a74 */
[----:B------:R2:W-:Y:S01]  /*6800*/  I2F R84, R8 ;  /* 0x0000000800547306 */ /* 0x0005e20000201400 */
[----:B-1----:R-:W-:-:S07]  /*6810*/  IMAD.IADD R7, R5, 0x1, -R116 ;  /* 0x0000000105077824 */ /* 0x002fce00078e0a74 */
[----:B------:R1:W1:Y:S01]  /*6820*/  I2F R76, R3 ;  /* 0x00000003004c7306 */ /* 0x0002620000201400 */
[----:B--2---:R-:W-:-:S04]  /*6830*/  IADD3 R8, -R116, R6, RZ ;  /* 0x0000000674087210 */ /* 0x004fc80007ffe1ff */
[----:B------:R-:W-:Y:S02]  /*6840*/  IABS R8, R8 ;  /* 0x0000000800087213 */ /* 0x000fe40000000000 */
[----:B-1----:R-:W-:Y:S02]  /*6850*/  IABS R3, R7 ;  /* 0x0000000700037213 */ /* 0x002fe40000000000 */
[----:B------:R1:W-:Y:S03]  /*6860*/  I2F R81, R8 ;  /* 0x0000000800517306 */ /* 0x0003e60000201400 */
[----:B------:R-:W-:Y:S01]  /*6870*/  IMAD.MOV.U32 R7, RZ, RZ, R3 ;  /* 0x000000ffff077224 */ /* 0x000fe200078e0003 */
[----:B------:R-:W-:Y:S01]  /*6880*/  IABS R3, R9 ;  /* 0x0000000900037213 */ /* 0x000fe20000000000 */
[----:B------:R-:W-:Y:S03]  /*6890*/  HMMA.16816.F32 R16, R20, R18, R204 ;  /* 0x000000121410723c */ /* 0x000fe600000018cc */
[----:B------:R2:W-:Y:S01]  /*68a0*/  I2F R77, R7 ;  /* 0x00000007004d7306 */ /* 0x0005e20000201400 */
[----:B-1----:R-:W-:Y:S01]  /*68b0*/  IADD3 R8, -R117, R6, RZ ;  /* 0x0000000675087210 */ /* 0x002fe20007ffe1ff */
[----:B--2---:R-:W-:-:S03]  /*68c0*/  IMAD.MOV.U32 R7, RZ, RZ, R3 ;  /* 0x000000ffff077224 */ /* 0x004fc600078e0003 */
[----:B------:R-:W-:Y:S01]  /*68d0*/  IABS R3, R8 ;  /* 0x0000000800037213 */ /* 0x000fe20000000000 */
[----:B------:R-:W-:-:S03]  /*68e0*/  IMAD.IADD R8, R2, 0x1, -R117 ;  /* 0x0000000102087824 */ /* 0x000fc600078e0a75 */
[----:B------:R1:W-:Y:S01]  /*68f0*/  I2F R80, R3 ;  /* 0x0000000300507306 */ /* 0x0003e20000201400 */
[----:B------:R-:W-:Y:S02]  /*6900*/  FFMA.FTZ R13, R143, -UR4, R36 ;  /* 0x800000048f0d7c23 */ /* 0x000fe40008010024 */
[----:B------:R-:W-:-:S05]  /*6910*/  IMAD.MOV.U32 R229, RZ, RZ, R74 ;  /* 0x000000ffffe57224 */ /* 0x000fca00078e004a */
[----:B------:R2:W2:Y:S01]  /*6920*/  I2F R14, R7 ;  /* 0x00000007000e7306 */ /* 0x0004a20000201400 */
[----:B-1----:R-:W-:-:S04]  /*6930*/  IABS R3, R8 ;  /* 0x0000000800037213 */ /* 0x002fc80000000000 */
[----:B------:R-:W-:Y:S01]  /*6940*/  MOV R8, R3 ;  /* 0x0000000300087202 */ /* 0x000fe20000000f00 */
[----:B------:R-:W-:Y:S02]  /*6950*/  IMAD.IADD R3, R6, 0x1, -R118 ;  /* 0x0000000106037824 */ /* 0x000fe400078e0a76 */
[----:B--2---:R-:W-:Y:S01]  /*6960*/  IMAD.IADD R7, R5, 0x1, -R117 ;  /* 0x0000000105077824 */ /* 0x004fe200078e0a75 */
[----:B------:R-:W-:Y:S01]  /*6970*/  FSEL R241, R13, -INF , !P6 ;  /* 0xff8000000df17808 */ /* 0x000fe20007000000 */
[----:B------:R-:W-:Y:S01]  /*6980*/  FFMA.FTZ R13, R144, -UR4, R37 ;  /* 0x80000004900d7c23 */ /* 0x000fe20008010025 */
[----:B------:R-:W-:Y:S01]  /*6990*/  IABS R3, R3 ;  /* 0x0000000300037213 */ /* 0x000fe20000000000 */
[----:B------:R-:W-:Y:S01]  /*69a0*/  IMAD.MOV.U32 R230, RZ, RZ, R71 ;  /* 0x000000ffffe67224 */ /* 0x000fe200078e0047 */
[----:B------:R-:W-:Y:S01]  /*69b0*/  IABS R7, R7 ;  /* 0x0000000700077213 */ /* 0x000fe20000000000 */
[----:B------:R1:W-:Y:S01]  /*69c0*/  I2F R74, R8 ;  /* 0x00000008004a7306 */ /* 0x0003e20000201400 */
[----:B------:R-:W2:Y:S01]  /*69d0*/  LDSM.16.M88.4 R36, [R220+0x3000] ;  /* 0x00300000dc24783b */ /* 0x000ea20000000200 */
[----:B------:R-:W-:Y:S01]  /*69e0*/  IMAD.MOV.U32 R96, RZ, RZ, R181 ;  /* 0x000000ffff607224 */ /* 0x000fe200078e00b5 */
[----:B------:R-:W-:Y:S01]  /*69f0*/  HMMA.16816.F32 R48, R20, R28, R208 ;  /* 0x0000001c1430723c */ /* 0x000fe200000018d0 */
[----:B------:R-:W-:Y:S01]  /*6a00*/  FSEL R214, R10, -INF , !P5 ;  /* 0xff8000000ad67808 */ /* 0x000fe20006800000 */
[----:B------:R-:W-:-:S03]  /*6a10*/  IMAD.MOV.U32 R166, RZ, RZ, R165 ;  /* 0x000000ffffa67224 */ /* 0x000fc600078e00a5 */
[----:B------:R3:W-:Y:S01]  /*6a20*/  I2F R78, R7 ;  /* 0x00000007004e7306 */ /* 0x0007e20000201400 */
[----:B------:R-:W-:Y:S01]  /*6a30*/  FFMA.FTZ R9, R60, -UR4, R42 ;  /* 0x800000043c097c23 */ /* 0x000fe2000801002a */
[----:B------:R-:W-:Y:S01]  /*6a40*/  FSEL R208, R11, -INF , !P5 ;  /* 0xff8000000bd07808 */ /* 0x000fe20006800000 */
[----:B------:R-:W-:Y:S02]  /*6a50*/  IMAD.MOV.U32 R71, RZ, RZ, R61 ;  /* 0x000000ffff477224 */ /* 0x000fe400078e003d */
[----:B-1----:R-:W-:Y:S01]  /*6a60*/  IMAD.IADD R8, R5, 0x1, -R118 ;  /* 0x0000000105087824 */ /* 0x002fe200078e0a76 */
[----:B----4-:R-:W-:Y:S01]  /*6a70*/  HMMA.16816.F32 R60, R20, R32, R228 ;  /* 0x00000020143c723c */ /* 0x010fe200000018e4 */
[----:B------:R-:W-:Y:S02]  /*6a80*/  IMAD.MOV.U32 R165, RZ, RZ, R59 ;  /* 0x000000ffffa57224 */ /* 0x000fe400078e003b */
[----:B------:R-:W-:Y:S02]  /*6a90*/  FFMA.FTZ R11, R56, -UR4, R18 ;  /* 0x80000004380b7c23 */ /* 0x000fe40008010012 */
[----:B------:R-:W-:-:S02]  /*6aa0*/  FFMA.FTZ R10, R57, -UR4, R40 ;  /* 0x80000004390a7c23 */ /* 0x000fc40008010028 */
[----:B---3--:R-:W-:Y:S01]  /*6ab0*/  IMAD.MOV.U32 R7, RZ, RZ, R3 ;  /* 0x000000ffff077224 */ /* 0x008fe200078e0003 */
[----:B------:R-:W-:Y:S01]  /*6ac0*/  IABS R3, R8 ;  /* 0x0000000800037213 */ /* 0x000fe20000000000 */
[----:B------:R-:W1:Y:S01]  /*6ad0*/  LDSM.16.M88.4 R56, [R220+0x3800] ;  /* 0x00380000dc38783b */ /* 0x000e620000000200 */
[----:B------:R-:W-:Y:S01]  /*6ae0*/  MOV R231, R96 ;  /* 0x0000006000e77202 */ /* 0x000fe20000000f00 */
[----:B------:R-:W-:Y:S01]  /*6af0*/  IMAD.MOV.U32 R96, RZ, RZ, R73 ;  /* 0x000000ffff607224 */ /* 0x000fe200078e0049 */
[----:B------:R-:W-:Y:S01]  /*6b00*/  IADD3 R8, -R118, R2, RZ ;  /* 0x0000000276087210 */ /* 0x000fe20007ffe1ff */
[----:B------:R3:W-:Y:S01]  /*6b10*/  I2F R73, R7 ;  /* 0x0000000700497306 */ /* 0x0007e20000201400 */
[----:B------:R-:W-:Y:S01]  /*6b20*/  IMAD.MOV.U32 R190, RZ, RZ, R72 ;  /* 0x000000ffffbe7224 */ /* 0x000fe200078e0048 */
[----:B------:R-:W-:Y:S01]  /*6b30*/  FSEL R205, R12, -INF , !P5 ;  /* 0xff8000000ccd7808 */ /* 0x000fe20006800000 */
[----:B------:R-:W-:Y:S01]  /*6b40*/  IMAD.MOV.U32 R176, RZ, RZ, R179 ;  /* 0x000000ffffb07224 */ /* 0x000fe200078e00b3 */
[----:B------:R-:W-:Y:S01]  /*6b50*/  FSEL R179, R11, -INF , !P4 ;  /* 0xff8000000bb37808 */ /* 0x000fe20006000000 */
[----:B------:R-:W-:Y:S01]  /*6b60*/  FFMA.FTZ R12, R145, -UR4, R16 ;  /* 0x80000004910c7c23 */ /* 0x000fe20008010010 */
[----:B------:R-:W-:Y:S01]  /*6b70*/  FSEL R181, R10, -INF , !P4 ;  /* 0xff8000000ab57808 */ /* 0x000fe20006000000 */
[----:B------:R-:W-:Y:S01]  /*6b80*/  FFMA.FTZ R11, R146, -UR4, R17 ;  /* 0x80000004920b7c23 */ /* 0x000fe20008010011 */
[----:B------:R-:W-:-:S02]  /*6b90*/  FSEL R188, R9, -INF , !P4 ;  /* 0xff80000009bc7808 */ /* 0x000fc40006000000 */
[----:B------:R-:W-:Y:S01]  /*6ba0*/  MOV R206, R15 ;  /* 0x0000000f00ce7202 */ /* 0x000fe20000000f00 */
[----:B------:R-:W-:Y:S01]  /*6bb0*/  IMAD.MOV.U32 R193, RZ, RZ, R172 ;  /* 0x000000ffffc17224 */ /* 0x000fe200078e00ac */
[----:B------:R-:W-:Y:S01]  /*6bc0*/  MOV R18, R249 ;  /* 0x000000f900127202 */ /* 0x000fe20000000f00 */
[----:B------:R-:W-:Y:S02]  /*6bd0*/  IMAD.MOV.U32 R182, RZ, RZ, R177 ;  /* 0x000000ffffb67224 */ /* 0x000fe400078e00b1 */
[----:B------:R-:W-:Y:S02]  /*6be0*/  IMAD.MOV.U32 R211, RZ, RZ, R97 ;  /* 0x000000ffffd37224 */ /* 0x000fe400078e0061 */
[----:B------:R-:W-:Y:S02]  /*6bf0*/  IMAD.MOV.U32 R144, RZ, RZ, R98 ;  /* 0x000000ffff907224 */ /* 0x000fe400078e0062 */
[----:B------:R-:W-:Y:S01]  /*6c00*/  IMAD.MOV.U32 R210, RZ, RZ, R91 ;  /* 0x000000ffffd27224 */ /* 0x000fe200078e005b */
[----:B------:R-:W-:Y:S01]  /*6c10*/  MOV R191, R88 ;  /* 0x0000005800bf7202 */ /* 0x000fe20000000f00 */
[----:B---3--:R-:W-:Y:S01]  /*6c20*/  IMAD.MOV.U32 R7, RZ, RZ, R3 ;  /* 0x000000ffff077224 */ /* 0x008fe200078e0003 */
[----:B------:R-:W-:Y:S01]  /*6c30*/  IABS R3, R8 ;  /* 0x0000000800037213 */ /* 0x000fe20000000000 */
[----:B------:R-:W-:Y:S01]  /*6c40*/  IMAD.IADD R8, R6, 0x1, -R119 ;  /* 0x0000000106087824 */ /* 0x000fe200078e0a77 */
[----:B------:R-:W-:Y:S01]  /*6c50*/  FSEL R200, R13, -INF , !P5 ;  /* 0xff8000000dc87808 */ /* 0x000fe20006800000 */
[----:B------:R3:W-:Y:S01]  /*6c60*/  I2F R72, R7 ;  /* 0x0000000700487306 */ /* 0x0007e20000201400 */
[----:B------:R-:W-:Y:S01]  /*6c70*/  FFMA.FTZ R10, R66, -UR4, R19 ;  /* 0x80000004420a7c23 */ /* 0x000fe20008010013 */
[----:B------:R-:W-:Y:S01]  /*6c80*/  ISETP.GE.AND P0, PT, R108, UR12, PT ;  /* 0x0000000c6c007c0c */ /* 0x000fe2000bf06270 */
[----:B------:R-:W-:Y:S01]  /*6c90*/  FFMA.FTZ R9, R67, -UR4, R41 ;  /* 0x8000000443097c23 */ /* 0x000fe20008010029 */
[----:B------:R-:W-:Y:S01]  /*6ca0*/  ISETP.GE.AND P6, PT, R109, UR12, PT ;  /* 0x0000000c6d007c0c */ /* 0x000fe2000bfc6270 */
[----:B------:R-:W-:Y:S01]  /*6cb0*/  IMAD.MOV.U32 R16, RZ, RZ, R149 ;  /* 0x000000ffff107224 */ /* 0x000fe200078e0095 */
[----:B------:R-:W-:Y:S01]  /*6cc0*/  MOV R228, R103 ;  /* 0x0000006700e47202 */ /* 0x000fe20000000f00 */
[----:B------:R-:W-:Y:S01]  /*6cd0*/  IMAD.MOV.U32 R17, RZ, RZ, R151 ;  /* 0x000000ffff117224 */ /* 0x000fe200078e0097 */
[----:B------:R-:W-:Y:S01]  /*6ce0*/  HMMA.16816.F32 R68, R20, R34, R68 ;  /* 0x000000221444723c */ /* 0x000fe20000001844 */
[----:B------:R-:W-:Y:S01]  /*6cf0*/  IMAD.MOV.U32 R19, RZ, RZ, R243 ;  /* 0x000000ffff137224 */ /* 0x000fe200078e00f3 */
[----:B------:R-:W-:Y:S01]  /*6d00*/  UISETP.GE.AND UP0, UPT, UR12, 0x81, UPT ;  /* 0x000000810c00788c */ /* 0x000fe2000bf06270 */
[----:B------:R-:W-:Y:S01]  /*6d10*/  IMAD.MOV.U32 R229, RZ, RZ, R90 ;  /* 0x000000ffffe57224 */ /* 0x000fe200078e005a */
[----:B------:R-:W-:-:S04]  /*6d20*/  DEPBAR.LE SB0, 0x0 ;  /* 0x000080000000791a */ /* 0x000fc80000000000 */
[----:B---3--:R-:W-:Y:S02]  /*6d30*/  MOV R7, R3 ;  /* 0x0000000300077202 */ /* 0x008fe40000000f00 */
[----:B------:R-:W-:Y:S01]  /*6d40*/  IABS R3, R8 ;  /* 0x0000000800037213 */ /* 0x000fe20000000000 */
[----:B------:R-:W-:Y:S01]  /*6d50*/  IMAD.IADD R8, R5, 0x1, -R119 ;  /* 0x0000000105087824 */ /* 0x000fe200078e0a77 */
[----:B------:R3:W4:Y:S01]  /*6d60*/  I2F R67, R7 ;  /* 0x0000000700437306 */ /* 0x0007220000201400 */
[----:B------:R-:W-:-:S03]  /*6d70*/  FSEL R151, R9, -INF , !P3 ;  /* 0xff80000009977808 */ /* 0x000fc60005800000 */
[----:B------:R-:W-:-:S04]  /*6d80*/  IABS R8, R8 ;  /* 0x0000000800087213 */ /* 0x000fc80000000000 */
[----:B------:R1:W1:Y:S01]  /*6d90*/  I2F R15, R3 ;  /* 0x00000003000f7306 */ /* 0x0002620000201400 */
[----:B------:R-:W-:Y:S01]  /*6da0*/  IMAD.IADD R9, R6, 0x1, -R120 ;  /* 0x0000000106097824 */ /* 0x000fe200078e0a78 */
[----:B------:R-:W-:Y:S01]  /*6db0*/  HMMA.16816.F32 R16, R24, R30, R16 ;  /* 0x0000001e1810723c */ /* 0x000fe20000001810 */
[----:B---3--:R-:W-:-:S05]  /*6dc0*/  FFMA.FTZ R7, R79, -UR4, R43 ;  /* 0x800000044f077c23 */ /* 0x008fca000801002b */
[----:B------:R-:W-:Y:S01]  /*6dd0*/  FSEL R172, R7, -INF , !P3 ;  /* 0xff80000007ac7808 */ /* 0x000fe20005800000 */
[----:B-1----:R-:W-:Y:S01]  /*6de0*/  IMAD.IADD R3, R2, 0x1, -R119 ;  /* 0x0000000102037824 */ /* 0x002fe200078e0a77 */
[----:B------:R-:W-:Y:S01]  /*6df0*/  MOV R7, R8 ;  /* 0x0000000800077202 */ /* 0x000fe20000000f00 */
[----:B------:R-:W-:-:S03]  /*6e00*/  FFMA.FTZ R8, R93, -UR4, R44 ;  /* 0x800000045d087c23 */ /* 0x000fc6000801002c */
[----:B------:R-:W-:Y:S01]  /*6e10*/  IABS R3, R3 ;  /* 0x0000000300037213 */ /* 0x000fe20000000000 */
[----:B------:R1:W-:Y:S01]  /*6e20*/  I2F R29, R7 ;  /* 0x00000007001d7306 */ /* 0x0003e20000201400 */
[----:B------:R-:W-:Y:S02]  /*6e30*/  IABS R9, R9 ;  /* 0x0000000900097213 */ /* 0x000fe40000000000 */
[----:B------:R-:W-:-:S05]  /*6e40*/  FSEL R177, R12, -INF , !P4 ;  /* 0xff8000000cb17808 */ /* 0x000fca0006000000 */
[----:B------:R3:W2:Y:S01]  /*6e50*/  I2F R28, R3 ;  /* 0x00000003001c7306 */ /* 0x0006a20000201400 */
[----:B------:R-:W-:Y:S02]  /*6e60*/  ISETP.GE.AND P4, PT, R116, UR12, PT ;  /* 0x0000000c74007c0c */ /* 0x000fe4000bf86270 */
[----:B------:R-:W-:Y:S01]  /*6e70*/  MOV R204, R96 ;  /* 0x0000006000cc7202 */ /* 0x000fe20000000f00 */
[----:B-1----:R-:W-:Y:S01]  /*6e80*/  FFMA.FTZ R7, R65, -UR4, R46 ;  /* 0x8000000441077c23 */ /* 0x002fe2000801002e */
[----:B------:R-:W-:Y:S01]  /*6e90*/  FSEL R149, R10, -INF , !P3 ;  /* 0xff8000000a957808 */ /* 0x000fe20005800000 */
[----:B------:R-:W-:Y:S01]  /*6ea0*/  FFMA.FTZ R10, R104, -UR4, R50 ;  /* 0x80000004680a7c23 */ /* 0x000fe20008010032 */
[----:B------:R-:W-:Y:S01]  /*6eb0*/  FSEL R197, R8, -INF , !P2 ;  /* 0xff80000008c57808 */ /* 0x000fe20005000000 */
[----:B------:R-:W-:Y:S02]  /*6ec0*/  IMAD.MOV.U32 R8, RZ, RZ, R9 ;  /* 0x000000ffff087224 */ /* 0x000fe400078e0009 */
[----:B---3--:R-:W-:Y:S01]  /*6ed0*/  IMAD.IADD R3, R5, 0x1, -R120 ;  /* 0x0000000105037824 */ /* 0x008fe200078e0a78 */
[----:B------:R-:W-:Y:S01]  /*6ee0*/  FSEL R116, R7, -INF , !P2 ;  /* 0xff80000007747808 */ /* 0x000fe20005000000 */
[----:B------:R-:W-:Y:S01]  /*6ef0*/  IMAD.MOV.U32 R207, RZ, RZ, R231 ;  /* 0x000000ffffcf7224 */ /* 0x000fe200078e00e7 */
[----:B------:R-:W-:Y:S01]  /*6f00*/  IADD3 R9, -R120, R2, RZ ;  /* 0x0000000278097210 */ /* 0x000fe20007ffe1ff */
[----:B------:R-:W-:Y:S01]  /*6f10*/  IMAD.MOV.U32 R231, RZ, RZ, R89 ;  /* 0x000000ffffe77224 */ /* 0x000fe200078e0059 */
[----:B------:R-:W-:Y:S01]  /*6f20*/  IABS R7, R3 ;  /* 0x0000000300077213 */ /* 0x000fe20000000000 */
[----:B--2---:R-:W-:Y:S01]  /*6f30*/  HMMA.16816.F32 R88, R20, R36, R156 ;  /* 0x000000241458723c */ /* 0x004fe2000000189c */
[----:B------:R-:W-:Y:S01]  /*6f40*/  FSEL R249, R10, -INF , !P2 ;  /* 0xff8000000af97808 */ /* 0x000fe20005000000 */
[----:B------:R1:W2:Y:S01]  /*6f50*/  I2F R79, R8 ;  /* 0x00000008004f7306 */ /* 0x0002a20000201400 */
[----:B------:R-:W-:Y:S01]  /*6f60*/  IABS R3, R9 ;  /* 0x0000000900037213 */ /* 0x000fe20000000000 */
[----:B------:R-:W-:-:S03]  /*6f70*/  IMAD.IADD R10, R6, 0x1, -R121 ;  /* 0x00000001060a7824 */ /* 0x000fc600078e0a79 */
[----:B------:R-:W-:Y:S01]  /*6f80*/  IMAD.MOV.U32 R156, RZ, RZ, R210 ;  /* 0x000000ffff9c7224 */ /* 0x000fe200078e00d2 */
[----:B------:R-:W-:Y:S01]  /*6f90*/  MOV R157, R211 ;  /* 0x000000d3009d7202 */ /* 0x000fe20000000f00 */
[----:B------:R-:W-:Y:S02]  /*6fa0*/  IMAD.MOV.U32 R158, RZ, RZ, R144 ;  /* 0x000000ffff9e7224 */ /* 0x000fe400078e0090 */
[----:B------:R-:W-:Y:S01]  /*6fb0*/  IMAD.MOV.U32 R159, RZ, RZ, R204 ;  /* 0x000000ffff9f7224 */ /* 0x000fe200078e00cc */
[----:B------:R-:W-:Y:S01]  /*6fc0*/  ISETP.GE.AND P5, PT, R111, UR12, PT ;  /* 0x0000000c6f007c0c */ /* 0x000fe2000bfa6270 */
[----:B------:R-:W-:Y:S02]  /*6fd0*/  IMAD.MOV.U32 R230, RZ, RZ, R99 ;  /* 0x000000ffffe67224 */ /* 0x000fe400078e0063 */
[----:B------:R-:W-:Y:S02]  /*6fe0*/  IMAD.MOV.U32 R143, RZ, RZ, R101 ;  /* 0x000000ffff8f7224 */ /* 0x000fe400078e0065 */
[----:B-1----:R-:W-:Y:S01]  /*6ff0*/  IMAD.MOV.U32 R8, RZ, RZ, R7 ;  /* 0x000000ffff087224 */ /* 0x002fe200078e0007 */
[----:B------:R-:W-:Y:S01]  /*7000*/  MOV R7, R3 ;  /* 0x0000000300077202 */ /* 0x000fe20000000f00 */
[----:B------:R-:W-:Y:S01]  /*7010*/  IMAD.MOV.U32 R199, RZ, RZ, R102 ;  /* 0x000000ffffc77224 */ /* 0x000fe200078e0066 */
[----:B------:R-:W-:Y:S01]  /*7020*/  HMMA.16816.F32 R96, R20, R58, R168 ;  /* 0x0000003a1460723c */ /* 0x000fe200000018a8 */
[----:B------:R-:W-:-:S02]  /*7030*/  IMAD.MOV.U32 R195, RZ, RZ, R110 ;  /* 0x000000ffffc37224 */ /* 0x000fc400078e006e */
[----:B------:R-:W-:Y:S01]  /*7040*/  FFMA.FTZ R9, R75, -UR4, R47 ;  /* 0x800000044b097c23 */ /* 0x000fe2000801002f */
[----:B------:R-:W-:Y:S01]  /*7050*/  IABS R3, R10 ;  /* 0x0000000a00037213 */ /* 0x000fe20000000000 */
[----:B------:R1:W3:Y:S01]  /*7060*/  I2F R75, R8 ;  /* 0x00000008004b7306 */ /* 0x0002e20000201400 */
[----:B------:R-:W-:Y:S02]  /*7070*/  MOV R144, R206 ;  /* 0x000000ce00907202 */ /* 0x000fe40000000f00 */
[C---:B------:R-:W-:Y:S01]  /*7080*/  HMMA.16816.F32 R108, R20.reuse, R56, R160 ;  /* 0x00000038146c723c */ /* 0x040fe200000018a0 */
[----:B------:R-:W-:Y:S01]  /*7090*/  IMAD.MOV.U32 R204, RZ, RZ, R207 ;  /* 0x000000ffffcc7224 */ /* 0x000fe200078e00cf */
[----:B------:R-:W-:Y:S01]  /*70a0*/  MOV R207, R215 ;  /* 0x000000d700cf7202 */ /* 0x000fe20000000f00 */
[----:B------:R-:W-:Y:S01]  /*70b0*/  IMAD.MOV.U32 R206, RZ, RZ, R237 ;  /* 0x000000ffffce7224 */ /* 0x000fe200078e00ed */
[----:B------:R-:W-:Y:S01]  /*70c0*/  FSEL R237, R9, -INF , !P1 ;  /* 0xff80000009ed7808 */ /* 0x000fe20004800000 */
[----:B------:R2:W2:Y:S03]  /*70d0*/  I2F R66, R7 ;  /* 0x0000000700427306 */ /* 0x0004a60000201400 */
[----:B------:R-:W-:Y:S01]  /*70e0*/  HMMA.16816.F32 R100, R20, R38, R152 ;  /* 0x000000261464723c */ /* 0x000fe20000001898 */
[----:B------:R-:W-:Y:S01]  /*70f0*/  FFMA.FTZ R9, R87, -UR4, R16 ;  /* 0x8000000457097c23 */ /* 0x000fe20008010010 */
[----:B-1----:R-:W-:-:S06]  /*7100*/  IADD3 R8, -R121, R5, RZ ;  /* 0x0000000579087210 */ /* 0x002fcc0007ffe1ff */
[----:B------:R-:W-:Y:S01]  /*7110*/  HMMA.16816.F32 R20, R24, R32, R156 ;  /* 0x000000201814723c */ /* 0x000fe2000000189c */
[----:B------:R-:W-:Y:S01]  /*7120*/  IABS R8, R8 ;  /* 0x0000000800087213 */ /* 0x000fe20000000000 */
[----:B------:R1:W1:Y:S01]  /*7130*/  I2F R65, R3 ;  /* 0x0000000300417306 */ /* 0x0002620000201400 */
[----:B--2---:R-:W-:-:S04]  /*7140*/  FFMA.FTZ R7, R64, -UR4, R18 ;  /* 0x8000000440077c23 */ /* 0x004fc80008010012 */
[----:B------:R-:W-:Y:S01]  /*7150*/  IMAD.MOV.U32 R157, RZ, RZ, R204 ;  /* 0x000000ffff9d7224 */ /* 0x000fe200078e00cc */
[----:B------:R-:W-:Y:S01]  /*7160*/  MOV R158, R206 ;  /* 0x000000ce009e7202 */ /* 0x000fe20000000f00 */
[----:B------:R-:W-:Y:S01]  /*7170*/  IMAD.MOV.U32 R156, RZ, RZ, R144 ;  /* 0x000000ffff9c7224 */ /* 0x000fe200078e0090 */
[----:B------:R-:W-:Y:S01]  /*7180*/  MOV R204, R199 ;  /* 0x000000c700cc7202 */ /* 0x000fe20000000f00 */
[----:B------:R-:W-:Y:S01]  /*7190*/  IMAD.MOV.U32 R159, RZ, RZ, R207 ;  /* 0x000000ffff9f7224 */ /* 0x000fe200078e00cf */
[----:B------:R-:W-:Y:S01]  /*71a0*/  FSEL R206, R7, -INF , !P0 ;  /* 0xff80000007ce7808 */ /* 0x000fe20004000000 */
[----:B------:R-:W-:Y:S01]  /*71b0*/  IMAD.MOV.U32 R194, RZ, RZ, R148 ;  /* 0x000000ffffc27224 */ /* 0x000fe200078e0094 */
[----:B------:R-:W-:Y:S01]  /*71c0*/  FSEL R148, R11, -INF , !P3 ;  /* 0xff8000000b947808 */ /* 0x000fe20005800000 */
[----:B------:R-:W-:Y:S02]  /*71d0*/  IMAD.MOV.U32 R199, RZ, RZ, R195 ;  /* 0x000000ffffc77224 */ /* 0x000fe400078e00c3 */
[----:B-1----:R-:W-:Y:S01]  /*71e0*/  IMAD.IADD R3, R2, 0x1, -R121 ;  /* 0x0000000102037824 */ /* 0x002fe200078e0a79 */
[----:B------:R-:W-:Y:S01]  /*71f0*/  FSEL R195, R9, -INF , !P0 ;  /* 0xff80000009c37808 */ /* 0x000fe20004000000 */
[----:B------:R-:W-:Y:S01]  /*7200*/  IMAD.MOV.U32 R7, RZ, RZ, R8 ;  /* 0x000000ffff077224 */ /* 0x000fe200078e0008 */
[----:B------:R-:W-:Y:S01]  /*7210*/  IADD3 R8, -R122, R6, RZ ;  /* 0x000000067a087210 */ /* 0x000fe20007ffe1ff */
[----:B------:R-:W-:Y:S01]  /*7220*/  FFMA.FTZ R11, R147, -UR4, R48 ;  /* 0x80000004930b7c23 */ /* 0x000fe20008010030 */
[----:B------:R-:W-:Y:S01]  /*7230*/  IABS R3, R3 ;  /* 0x0000000300037213 */ /* 0x000fe20000000000 */
[----:B------:R-:W-:-:S02]  /*7240*/  IMAD.MOV.U32 R144, RZ, RZ, R143 ;  /* 0x000000ffff907224 */ /* 0x000fc400078e008f */
[----:B------:R-:W-:Y:S02]  /*7250*/  IMAD.MOV.U32 R207, RZ, RZ, R191 ;  /* 0x000000ffffcf7224 */ /* 0x000fe400078e00bf */
[----:B------:R-:W-:Y:S02]  /*7260*/  IMAD.IADD R9, R5, 0x1, -R122 ;  /* 0x0000000105097824 */ /* 0x000fe400078e0a7a */
[----:B------:R-:W-:Y:S01]  /*7270*/  IMAD.MOV.U32 R143, RZ, RZ, R190 ;  /* 0x000000ffff8f7224 */ /* 0x000fe200078e00be */
[----:B------:R1:W2:Y:S01]  /*7280*/  I2F R64, R7 ;  /* 0x0000000700407306 */ /* 0x0002a20000201400 */
[----:B------:R-:W-:Y:S01]  /*7290*/  FFMA.FTZ R12, R94, -UR4, R51 ;  /* 0x800000045e0c7c23 */ /* 0x000fe20008010033 */
[----:B------:R-:W-:Y:S01]  /*72a0*/  MOV R190, R193 ;  /* 0x000000c100be7202 */ /* 0x000fe20000000f00 */
[----:B------:R-:W-:Y:S01]  /*72b0*/  HMMA.16816.F32 R32, R24, R34, R156 ;  /* 0x000000221820723c */ /* 0x000fe2000000189c */
[----:B------:R-:W-:Y:S01]  /*72c0*/  FSEL R243, R11, -INF , !P2 ;  /* 0xff8000000bf37808 */ /* 0x000fe20005000000 */
[----:B------:R-:W-:-:S03]  /*72d0*/  IMAD.MOV.U32 R193, RZ, RZ, R194 ;  /* 0x000000ffffc17224 */ /* 0x000fc600078e00c2 */
[----:B------:R2:W2:Y:S01]  /*72e0*/  I2F R51, R3 ;  /* 0x0000000300337306 */ /* 0x0004a20000201400 */
[----:B------:R-:W-:Y:S01]  /*72f0*/  FFMA.FTZ R11, R92, -UR4, R45 ;  /* 0x800000045c0b7c23 */ /* 0x000fe2000801002d */
[----:B------:R-:W-:Y:S01]  /*7300*/  MOV R158, R207 ;  /* 0x000000cf009e7202 */ /* 0x000fe20000000f00 */
[----:B------:R-:W-:Y:S02]  /*7310*/  IMAD.MOV.U32 R156, RZ, RZ, R144 ;  /* 0x000000ffff9c7224 */ /* 0x000fe400078e0090 */
[----:B------:R-:W-:Y:S02]  /*7320*/  IMAD.MOV.U32 R157, RZ, RZ, R204 ;  /* 0x000000ffff9d7224 */ /* 0x000fe400078e00cc */
[----:B------:R-:W-:Y:S01]  /*7330*/  IMAD.MOV.U32 R159, RZ, RZ, R143 ;  /* 0x000000ffff9f7224 */ /* 0x000fe200078e008f */
[----:B-1----:R-:W-:Y:S01]  /*7340*/  IABS R7, R8 ;  /* 0x0000000800077213 */ /* 0x002fe20000000000 */
[----:B------:R-:W-:Y:S02]  /*7350*/  FFMA.FTZ R8, R83, -UR4, R19 ;  /* 0x8000000453087c23 */ /* 0x000fe40008010013 */
[----:B------:R-:W-:Y:S01]  /*7360*/  FFMA.FTZ R10, R95, -UR4, R54 ;  /* 0x800000045f0a7c23 */ /* 0x000fe20008010036 */
[----:B------:R-:W-:-:S02]  /*7370*/  MOV R204, R190 ;  /* 0x000000be00cc7202 */ /* 0x000fc40000000f00 */
[----:B--2---:R-:W-:Y:S01]  /*7380*/  IABS R3, R9 ;  /* 0x0000000900037213 */ /* 0x004fe20000000000 */
[----:B------:R-:W-:Y:S01]  /*7390*/  IMAD.MOV.U32 R144, RZ, RZ, R199 ;  /* 0x000000ffff907224 */ /* 0x000fe200078e00c7 */
[----:B------:R-:W-:Y:S01]  /*73a0*/  MOV R190, R182 ;  /* 0x000000b600be7202 */ /* 0x000fe20000000f00 */
[----:B------:R-:W-:Y:S01]  /*73b0*/  IMAD.MOV.U32 R207, RZ, RZ, R193 ;  /* 0x000000ffffcf7224 */ /* 0x000fe200078e00c1 */
[----:B------:R1:W2:Y:S01]  /*73c0*/  I2F R50, R7 ;  /* 0x0000000700327306 */ /* 0x0002a20000201400 */
[----:B------:R-:W-:Y:S01]  /*73d0*/  IMAD.MOV.U32 R143, RZ, RZ, R228 ;  /* 0x000000ffff8f7224 */ /* 0x000fe200078e00e4 */
[----:B------:R-:W-:Y:S01]  /*73e0*/  FSEL R182, R8, -INF , !P6 ;  /* 0xff80000008b67808 */ /* 0x000fe20007000000 */
[----:B------:R-:W-:Y:S01]  /*73f0*/  HMMA.16816.F32 R44, R24, R36, R156 ;  /* 0x00000024182c723c */ /* 0x000fe2000000189c */
[----:B------:R-:W-:Y:S01]  /*7400*/  FSEL R215, R11, -INF , !P1 ;  /* 0xff8000000bd77808 */ /* 0x000fe20004800000 */
[----:B------:R-:W-:Y:S01]  /*7410*/  FFMA.FTZ R11, R227, -UR4, R52 ;  /* 0x80000004e30b7c23 */ /* 0x000fe20008010034 */
[----:B------:R-:W-:Y:S01]  /*7420*/  FSEL R194, R10, -INF , !P0 ;  /* 0xff8000000ac27808 */ /* 0x000fe20004000000 */
[----:B------:R-:W-:Y:S01]  /*7430*/  FFMA.FTZ R10, R85, -UR4, R17 ;  /* 0x80000004550a7c23 */ /* 0x000fe20008010011 */
[----:B------:R-:W-:Y:S01]  /*7440*/  IADD3 R8, -R122, R2, RZ ;  /* 0x000000027a087210 */ /* 0x000fe20007ffe1ff */
[----:B------:R-:W-:Y:S01]  /*7450*/  FFMA.FTZ R13, R212, -UR4, R49 ;  /* 0x80000004d40d7c23 */ /* 0x000fe20008010031 */
[----:B------:R-:W-:Y:S01]  /*7460*/  MOV R157, R204 ;  /* 0x000000cc009d7202 */ /* 0x000fe20000000f00 */
[----:B------:R-:W-:-:S02]  /*7470*/  IMAD.MOV.U32 R156, RZ, RZ, R144 ;  /* 0x000000ffff9c7224 */ /* 0x000fc400078e0090 */
[----:B------:R-:W-:Y:S02]  /*7480*/  IMAD.MOV.U32 R158, RZ, RZ, R207 ;  /* 0x000000ffff9e7224 */ /* 0x000fe400078e00cf */
[----:B-1----:R-:W-:Y:S02]  /*7490*/  IMAD.MOV.U32 R7, RZ, RZ, R3 ;  /* 0x000000ffff077224 */ /* 0x002fe400078e0003 */
[----:B------:R-:W-:Y:S01]  /*74a0*/  IMAD.MOV.U32 R159, RZ, RZ, R143 ;  /* 0x000000ffff9f7224 */ /* 0x000fe200078e008f */
[----:B------:R-:W-:Y:S01]  /*74b0*/  IABS R3, R8 ;  /* 0x0000000800037213 */ /* 0x000fe20000000000 */
[----:B------:R-:W-:Y:S01]  /*74c0*/  FFMA.FTZ R9, R76, -UR4, R22 ;  /* 0x800000044c097c23 */ /* 0x000fe20008010016 */
[----:B------:R1:W1:Y:S01]  /*74d0*/  I2F R49, R7 ;  /* 0x0000000700317306 */ /* 0x0002620000201400 */
[----:B------:R-:W-:Y:S01]  /*74e0*/  IMAD.MOV.U32 R228, RZ, RZ, R178 ;  /* 0x000000ffffe47224 */ /* 0x000fe200078e00b2 */
[----:B------:R-:W-:Y:S01]  /*74f0*/  MOV R199, R174 ;  /* 0x000000ae00c77202 */ /* 0x000fe20000000f00 */
[----:B------:R-:W-:Y:S01]  /*7500*/  IMAD.MOV.U32 R193, RZ, RZ, R176 ;  /* 0x000000ffffc17224 */ /* 0x000fe200078e00b0 */
[----:B------:R-:W-:Y:S01]  /*7510*/  FSEL R191, R11, -INF , !P0 ;  /* 0xff8000000bbf7808 */ /* 0x000fe20004000000 */
[----:B------:R-:W-:Y:S01]  /*7520*/  FFMA.FTZ R11, R86, -UR4, R55 ;  /* 0x80000004560b7c23 */ /* 0x000fe20008010037 */
[----:B------:R-:W-:Y:S01]  /*7530*/  FSEL R178, R10, -INF , !P6 ;  /* 0xff8000000ab27808 */ /* 0x000fe20007000000 */
[----:B------:R-:W-:Y:S01]  /*7540*/  FFMA.FTZ R10, R82, -UR4, R20 ;  /* 0x80000004520a7c23 */ /* 0x000fe20008010014 */
[----:B------:R-:W-:Y:S01]  /*7550*/  IADD3 R8, -R123, R6, RZ ;  /* 0x000000067b087210 */ /* 0x000fe20007ffe1ff */
[----:B------:R2:W2:Y:S01]  /*7560*/  I2F R48, R3 ;  /* 0x0000000300307306 */ /* 0x0004a20000201400 */
[----:B------:R-:W-:Y:S01]  /*7570*/  FSEL R212, R12, -INF , !P1 ;  /* 0xff8000000cd47808 */ /* 0x000fe20004800000 */
[----:B------:R-:W-:Y:S01]  /*7580*/  FFMA.FTZ R12, R232, -UR4, R53 ;  /* 0x80000004e80c7c23 */ /* 0x000fe20008010035 */
[----:B------:R-:W-:Y:S01]  /*7590*/  FSEL R86, R9, -INF , !P5 ;  /* 0xff80000009567808 */ /* 0x000fe20006800000 */
[--C-:B-1----:R-:W-:Y:S01]  /*75a0*/  IMAD.IADD R7, R5, 0x1, -R123.reuse ;  /* 0x0000000105077824 */ /* 0x102fe200078e0a7b */
[----:B------:R-:W-:Y:S01]  /*75b0*/  HMMA.16816.F32 R52, R24, R56, R156 ;  /* 0x000000381834723c */ /* 0x000fe2000000189c */
[----:B------:R-:W-:Y:S01]  /*75c0*/  IMAD.IADD R9, R2, 0x1, -R123 ;  /* 0x0000000102097824 */ /* 0x000fe200078e0a7b */
[----:B------:R-:W-:-:S02]  /*75d0*/  IABS R8, R8 ;  /* 0x0000000800087213 */ /* 0x000fc40000000000 */
[----:B------:R-:W-:-:S03]  /*75e0*/  FSEL R87, R10, -INF , !P5 ;  /* 0xff8000000a577808 */ /* 0x000fc60006800000 */
[----:B------:R-:W-:Y:S01]  /*75f0*/  IMAD.MOV.U32 R156, RZ, RZ, R199 ;  /* 0x000000ffff9c7224 */ /* 0x000fe200078e00c7 */
[----:B--2---:R-:W-:Y:S01]  /*7600*/  IABS R3, R7 ;  /* 0x0000000700037213 */ /* 0x004fe20000000000 */
[----:B------:R-:W-:Y:S01]  /*7610*/  IMAD.MOV.U32 R158, RZ, RZ, R193 ;  /* 0x000000ffff9e7224 */ /* 0x000fe200078e00c1 */
[----:B------:R-:W-:Y:S01]  /*7620*/  MOV R157, R190 ;  /* 0x000000be009d7202 */ /* 0x000fe20000000f00 */
[----:B------:R-:W-:Y:S01]  /*7630*/  IMAD.MOV.U32 R159, RZ, RZ, R228 ;  /* 0x000000ffff9f7224 */ /* 0x000fe200078e00e4 */
[----:B------:R-:W-:Y:S01]  /*7640*/  MOV R7, R3 ;  /* 0x0000000300077202 */ /* 0x000fe20000000f00 */
[----:B------:R-:W-:Y:S01]  /*7650*/  FFMA.FTZ R10, R14, -UR4, R23 ;  /* 0x800000040e0a7c23 */ /* 0x000fe20008010017 */
[----:B------:R-:W-:Y:S01]  /*7660*/  IABS R3, R9 ;  /* 0x0000000900037213 */ /* 0x000fe20000000000 */
[----:B------:R1:W2:Y:S03]  /*7670*/  I2F R23, R8 ;  /* 0x0000000800177306 */ /* 0x0002a60000201400 */
[----:B------:R-:W-:Y:S05]  /*7680*/  HMMA.16816.F32 R40, R24, R38, R156 ;  /* 0x000000261828723c */ /* 0x000fea000000189c */
[----:B------:R2:W2:Y:S01]  /*7690*/  I2F R38, R7 ;  /* 0x0000000700267306 */ /* 0x0004a20000201400 */
[----:B-1----:R-:W-:Y:S01]  /*76a0*/  IMAD.IADD R8, R6, 0x1, -R127 ;  /* 0x0000000106087824 */ /* 0x002fe200078e0a7f */
[----:B------:R-:W-:Y:S01]  /*76b0*/  FSEL R176, R11, -INF , !P6 ;  /* 0xff8000000bb07808 */ /* 0x000fe20007000000 */
[----:B--2---:R-:W-:-:S03]  /*76c0*/  IMAD.MOV.U32 R7, RZ, RZ, R3 ;  /* 0x000000ffff077224 */ /* 0x004fc600078e0003 */
[----:B------:R-:W-:Y:S02]  /*76d0*/  IABS R3, R8 ;  /* 0x0000000800037213 */ /* 0x000fe40000000000 */
[----:B------:R1:W2:Y:S01]  /*76e0*/  I2F R37, R7 ;  /* 0x0000000700257306 */ /* 0x0002a20000201400 */
[----:B------:R-:W-:Y:S01]  /*76f0*/  IADD3 R8, -R126, R6, RZ ;  /* 0x000000067e087210 */ /* 0x000fe20007ffe1ff */
[----:B------:R-:W-:Y:S01]  /*7700*/  FFMA.FTZ R11, R84, -UR4, R62 ;  /* 0x80000004540b7c23 */ /* 0x000fe2000801003e */
[----:B------:R-:W-:Y:S01]  /*7710*/  FSEL R174, R12, -INF , !P6 ;  /* 0xff8000000cae7808 */ /* 0x000fe20007000000 */
[----:B------:R-:W-:-:S03]  /*7720*/  FFMA.FTZ R12, R233, -UR4, R60 ;  /* 0x80000004e90c7c23 */ /* 0x000fc6000801003c */
[----:B------:R-:W-:Y:S01]  /*7730*/  FSEL R85, R11, -INF , !P5 ;  /* 0xff8000000b557808 */ /* 0x000fe20006800000 */
[----:B------:R-:W-:Y:S02]  /*7740*/  FFMA.FTZ R11, R77, -UR4, R21 ;  /* 0x800000044d0b7c23 */ /* 0x000fe40008010015 */
[----:B-1----:R-:W-:Y:S01]  /*7750*/  IMAD.MOV.U32 R7, RZ, RZ, R3 ;  /* 0x000000ffff077224 */ /* 0x002fe200078e0003 */
[----:B------:R-:W-:-:S03]  /*7760*/  IABS R3, R8 ;  /* 0x0000000800037213 */ /* 0x000fc60000000000 */
[----:B------:R1:W1:Y:S01]  /*7770*/  I2F R22, R7 ;  /* 0x0000000700167306 */ /* 0x0002620000201400 */
[----:B------:R-:W-:Y:S01]  /*7780*/  FFMA.FTZ R17, R80, -UR4, R70 ;  /* 0x8000000450117c23 */ /* 0x000fe20008010046 */
[----:B------:R-:W-:Y:S01]  /*7790*/  ISETP.GE.AND P3, PT, R117, UR12, PT ;  /* 0x0000000c75007c0c */ /* 0x000fe2000bf66270 */
[----:B------:R-:W-:Y:S01]  /*77a0*/  IMAD.IADD R8, R5, 0x1, -R126 ;  /* 0x0000000105087824 */ /* 0x000fe200078e0a7e */
[----:B------:R-:W-:Y:S01]  /*77b0*/  MOV R228, R230 ;  /* 0x000000e600e47202 */ /* 0x000fe20000000f00 */
[----:B------:R-:W-:Y:S01]  /*77c0*/  IMAD.MOV.U32 R230, RZ, RZ, R165 ;  /* 0x000000ffffe67224 */ /* 0x000fe200078e00a5 */
[----:B------:R-:W-:Y:S02]  /*77d0*/  FSEL R210, R13, -INF , !P1 ;  /* 0xff8000000dd27808 */ /* 0x000fe40004800000 */
[----:B------:R2:W2:Y:S01]  /*77e0*/  I2F R21, R3 ;  /* 0x0000000300157306 */ /* 0x0004a20000201400 */
[----:B------:R-:W-:Y:S01]  /*77f0*/  FSEL R83, R12, -INF , !P5 ;  /* 0xff8000000c537808 */ /* 0x000fe20006800000 */
[----:B-1----:R-:W-:Y:S01]  /*7800*/  IMAD.IADD R7, R6, 0x1, -R125 ;  /* 0x0000000106077824 */ /* 0x002fe200078e0a7d */
[----:B------:R-:W-:Y:S01]  /*7810*/  IADD3 R6, -R127, R5, RZ ;  /* 0x000000057f067210 */ /* 0x000fe20007ffe1ff */
[----:B------:R-:W-:Y:S01]  /*7820*/  FFMA.FTZ R13, R239, -UR4, R61 ;  /* 0x80000004ef0d7c23 */ /* 0x000fe2000801003d */
[----:B------:R-:W-:-:S02]  /*7830*/  FSEL R60, R10, -INF , !P4 ;  /* 0xff8000000a3c7808 */ /* 0x000fc40006000000 */
[----:B------:R-:W-:Y:S01]  /*7840*/  IABS R7, R7 ;  /* 0x0000000700077213 */ /* 0x000fe20000000000 */
[----:B------:R-:W-:Y:S01]  /*7850*/  FFMA.FTZ R12, R81, -UR4, R63 ;  /* 0x80000004510c7c23 */ /* 0x000fe2000801003f */
[----:B------:R-:W-:Y:S01]  /*7860*/  IABS R6, R6 ;  /* 0x0000000600067213 */ /* 0x000fe20000000000 */
[----:B--2---:R-:W-:Y:S01]  /*7870*/  IMAD.IADD R3, R5, 0x1, -R125 ;  /* 0x0000000105037824 */ /* 0x004fe200078e0a7d */
[----:B------:R-:W-:Y:S01]  /*7880*/  ISETP.GE.AND P2, PT, R118, UR12, PT ;  /* 0x0000000c76007c0c */ /* 0x000fe2000bf46270 */
[----:B----4-:R-:W-:Y:S01]  /*7890*/  FFMA.FTZ R10, R67, -UR4, R35 ;  /* 0x80000004430a7c23 */ /* 0x010fe20008010023 */
[----:B------:R1:W2:Y:S01]  /*78a0*/  I2F R36, R7 ;  /* 0x0000000700247306 */ /* 0x0002a20000201400 */
[----:B------:R-:W-:Y:S01]  /*78b0*/  FSEL R207, R17, -INF , !P3 ;  /* 0xff80000011cf7808 */ /* 0x000fe20005800000 */
[----:B------:R-:W-:Y:S01]  /*78c0*/  FFMA.FTZ R18, R228, -UR4, R68 ;  /* 0x80000004e4127c23 */ /* 0x000fe20008010044 */
[----:B------:R-:W-:Y:S01]  /*78d0*/  IABS R5, R8 ;  /* 0x0000000800057213 */ /* 0x000fe20000000000 */
[----:B------:R-:W-:Y:S01]  /*78e0*/  FFMA.FTZ R19, R229, -UR4, R69 ;  /* 0x80000004e5137c23 */ /* 0x000fe20008010045 */
[----:B------:R-:W-:Y:S01]  /*78f0*/  IABS R3, R3 ;  /* 0x0000000300037213 */ /* 0x000fe20000000000 */
[----:B------:R-:W-:Y:S01]  /*7900*/  FFMA.FTZ R20, R230, -UR4, R88 ;  /* 0x80000004e6147c23 */ /* 0x000fe20008010058 */
[----:B------:R-:W-:Y:S01]  /*7910*/  MOV R228, R231 ;  /* 0x000000e700e47202 */ /* 0x000fe20000000f00 */
[----:B------:R4:W2:Y:S01]  /*7920*/  I2F R17, R6 ;  /* 0x0000000600117306 */ /* 0x0008a20000201400 */
[----:B------:R-:W-:Y:S01]  /*7930*/  FSEL R81, R13, -INF , !P4 ;  /* 0xff8000000d517808 */ /* 0x000fe20006000000 */
[----:B------:R-:W-:Y:S01]  /*7940*/  IMAD.MOV.U32 R229, RZ, RZ, R166 ;  /* 0x000000ffffe57224 */ /* 0x000fe200078e00a6 */
[----:B------:R-:W-:Y:S01]  /*7950*/  FSEL R82, R12, -INF , !P4 ;  /* 0xff8000000c527808 */ /* 0x000fe20006000000 */
[----:B------:R-:W-:Y:S01]  /*7960*/  IMAD.MOV.U32 R230, RZ, RZ, R184 ;  /* 0x000000ffffe67224 */ /* 0x000fe200078e00b8 */
[----:B------:R-:W-:Y:S01]  /*7970*/  MOV R231, R187 ;  /* 0x000000bb00e77202 */ /* 0x000fe20000000f00 */
[----:B-1----:R-:W-:Y:S01]  /*7980*/  IMAD.IADD R7, R2, 0x1, -R126 ;  /* 0x0000000102077824 */ /* 0x002fe200078e0a7e */
[----:B------:R-:W-:Y:S01]  /*7990*/  FSEL R209, R10, -INF , !P2 ;  /* 0xff8000000ad17808 */ /* 0x000fe20005000000 */
[----:B------:R-:W-:Y:S01]  /*79a0*/  FFMA.FTZ R13, R78, -UR4, R32 ;  /* 0x800000044e0d7c23 */ /* 0x000fe20008010020 */
[----:B------:R-:W-:Y:S01]  /*79b0*/  ISETP.GE.AND P1, PT, R119, UR12, PT ;  /* 0x0000000c77007c0c */ /* 0x000fe2000bf26270 */
[----:B------:R-:W-:Y:S01]  /*79c0*/  FFMA.FTZ R12, R74, -UR4, R34 ;  /* 0x800000044a0c7c23 */ /* 0x000fe20008010022 */
[----:B------:R1:W-:Y:S01]  /*79d0*/  I2F R10, R3 ;  /* 0x00000003000a7306 */ /* 0x0003e20000201400 */
[----:B------:R-:W-:Y:S01]  /*79e0*/  FFMA.FTZ R14, R72, -UR4, R33 ;  /* 0x80000004480e7c23 */ /* 0x000fe20008010021 */
[----:B----4-:R-:W-:Y:S01]  /*79f0*/  IADD3 R6, -R127, R2, RZ ;  /* 0x000000027f067210 */ /* 0x010fe20007ffe1ff */
[----:B------:R-:W-:-:S02]  /*7a00*/  FFMA.FTZ R15, R15, -UR4, R90 ;  /* 0x800000040f0f7c23 */ /* 0x000fc4000801005a */
[----:B------:R-:W-:-:S03]  /*7a10*/  FFMA.FTZ R9, R28, -UR4, R46 ;  /* 0x800000041c097c23 */ /* 0x000fc6000801002e */
[----:B------:R4:W2:Y:S01]  /*7a20*/  I2F R34, R5 ;  /* 0x0000000500227306 */ /* 0x0008a20000201400 */
[----:B------:R-:W-:Y:S01]  /*7a30*/  IMAD.MOV.U32 R143, RZ, RZ, R183 ;  /* 0x000000ffff8f7224 */ /* 0x000fe200078e00b7 */
[----:B------:R-:W-:Y:S02]  /*7a40*/  FSEL R187, R13, -INF , !P3 ;  /* 0xff8000000dbb7808 */ /* 0x000fe40005800000 */
[----:B------:R-:W-:Y:S02]  /*7a50*/  FSEL R211, R12, -INF , !P3 ;  /* 0xff8000000cd37808 */ /* 0x000fe40005800000 */
[----:B-1----:R-:W-:Y:S02]  /*7a60*/  IABS R3, R7 ;  /* 0x0000000700037213 */ /* 0x002fe40000000000 */
[----:B------:R-:W-:Y:S02]  /*7a70*/  FSEL R183, R14, -INF , !P2 ;  /* 0xff8000000eb77808 */ /* 0x000fe40005000000 */
[----:B------:R-:W-:-:S02]  /*7a80*/  FSEL R193, R15, -INF , !P1 ;  /* 0xff8000000fc17808 */ /* 0x000fc40004800000 */
[----:B----4-:R-:W-:Y:S01]  /*7a90*/  IABS R5, R6 ;  /* 0x0000000600057213 */ /* 0x010fe20000000000 */
[----:B------:R-:W-:Y:S01]  /*7aa0*/  IMAD.IADD R6, R2, 0x1, -R125 ;  /* 0x0000000102067824 */ /* 0x000fe200078e0a7d */
[----:B------:R-:W-:Y:S01]  /*7ab0*/  FSEL R239, R9, -INF , !P1 ;  /* 0xff80000009ef7808 */ /* 0x000fe20004800000 */
[----:B------:R-:W-:Y:S01]  /*7ac0*/  HMMA.16816.F32 R12, R24, R58, R228 ;  /* 0x0000003a180c723c */ /* 0x000fe200000018e4 */
[----:B------:R1:W4:Y:S01]  /*7ad0*/  I2F R9, R5 ;  /* 0x0000000500097306 */ /* 0x0003220000201400 */
[----:B------:R-:W-:Y:S01]  /*7ae0*/  FFMA.FTZ R8, R79, -UR4, R91 ;  /* 0x800000044f087c23 */ /* 0x000fe2000801005b */
[----:B------:R-:W-:Y:S01]  /*7af0*/  ISETP.GE.AND P0, PT, R120, UR12, PT ;  /* 0x0000000c78007c0c */ /* 0x000fe2000bf06270 */
[----:B---3--:R-:W-:-:S03]  /*7b00*/  FFMA.FTZ R7, R75, -UR4, R45 ;  /* 0x800000044b077c23 */ /* 0x008fc6000801002d */
[----:B------:R-:W-:Y:S02]  /*7b10*/  FFMA.FTZ R25, R167, -UR4, R89 ;  /* 0x80000004a7197c23 */ /* 0x000fe40008010059 */
[----:B-1----:R-:W-:Y:S01]  /*7b20*/  IMAD.MOV.U32 R5, RZ, RZ, R3 ;  /* 0x000000ffff057224 */ /* 0x002fe200078e0003 */
[----:B------:R-:W-:Y:S01]  /*7b30*/  IABS R3, R6 ;  /* 0x0000000600037213 */ /* 0x000fe20000000000 */
[----:B------:R-:W-:-:S04]  /*7b40*/  FFMA.FTZ R6, R66, -UR4, R47 ;  /* 0x8000000442067c23 */ /* 0x000fc8000801002f */
[----:B------:R-:W1:Y:S01]  /*7b50*/  I2F R5, R5 ;  /* 0x0000000500057306 */ /* 0x000e620000201400 */
[----:B------:R-:W-:Y:S02]  /*7b60*/  FSEL R152, R25, -INF , !P0 ;  /* 0xff80000019987808 */ /* 0x000fe40004000000 */
[----:B------:R-:W-:-:S05]  /*7b70*/  FSEL R157, R8, -INF , !P0 ;  /* 0xff800000089d7808 */ /* 0x000fca0004000000 */
[----:B------:R-:W3:Y:S01]  /*7b80*/  I2F R3, R3 ;  /* 0x0000000300037306 */ /* 0x000ee20000201400 */
[----:B------:R-:W-:Y:S02]  /*7b90*/  FSEL R168, R7, -INF , !P0 ;  /* 0xff80000007a87808 */ /* 0x000fe40004000000 */
[----:B------:R-:W-:Y:S02]  /*7ba0*/  FSEL R171, R6, -INF , !P0 ;  /* 0xff80000006ab7808 */ /* 0x000fe40004000000 */
[----:B------:R-:W-:Y:S01]  /*7bb0*/  PLOP3.LUT P0, PT, PT, PT, UP0, 0x80, 0x0 ;  /* 0x000000000000781c */ /* 0x000fe20003f0f008 */
[----:B------:R-:W-:Y:S01]  /*7bc0*/  IMAD.MOV.U32 R165, RZ, RZ, R248 ;  /* 0x000000ffffa57224 */ /* 0x000fe200078e00f8 */
[----:B------:R-:W-:Y:S01]  /*7bd0*/  FSEL R248, R11, -INF , !P4 ;  /* 0xff8000000bf87808 */ /* 0x000fe20006000000 */
[----:B------:R-:W-:Y:S02]  /*7be0*/  FFMA.FTZ R16, R73, -UR4, R71 ;  /* 0x8000000449107c23 */ /* 0x000fe40008010047 */
[----:B------:R-:W-:Y:S01]  /*7bf0*/  FFMA.FTZ R11, R29, -UR4, R44 ;  /* 0x800000041d0b7c23 */ /* 0x000fe2000801002c */
[----:B------:R-:W-:Y:S01]  /*7c00*/  FSEL R190, R18, -INF , !P3 ;  /* 0xff80000012be7808 */ /* 0x000fe20005800000 */
[----:B------:R-:W-:Y:S01]  /*7c10*/  IMAD.MOV.U32 R166, RZ, RZ, R180 ;  /* 0x000000ffffa67224 */ /* 0x000fe200078e00b4 */
[----:B------:R-:W-:Y:S01]  /*7c20*/  FSEL R184, R19, -INF , !P2 ;  /* 0xff80000013b87808 */ /* 0x000fe20005000000 */
[----:B------:R-:W-:Y:S01]  /*7c30*/  FFMA.FTZ R35, R165, -UR4, R100 ;  /* 0x80000004a5237c23 */ /* 0x000fe20008010064 */
[----:B------:R-:W-:Y:S01]  /*7c40*/  FSEL R199, R16, -INF , !P2 ;  /* 0xff80000010c77808 */ /* 0x000fe20005000000 */
[----:B------:R-:W-:Y:S01]  /*7c50*/  FFMA.FTZ R33, R219, -UR4, R101 ;  /* 0x80000004db217c23 */ /* 0x000fe20008010065 */
[----:B------:R-:W-:Y:S01]  /*7c60*/  FSEL R180, R20, -INF , !P1 ;  /* 0xff80000014b47808 */ /* 0x000fe20004800000 */
[----:B------:R-:W-:Y:S01]  /*7c70*/  FFMA.FTZ R32, R218, -UR4, R108 ;  /* 0x80000004da207c23 */ /* 0x000fe2000801006c */
[----:B------:R-:W-:Y:S01]  /*7c80*/  FSEL R204, R11, -INF , !P1 ;  /* 0xff8000000bcc7808 */ /* 0x000fe20004800000 */
[----:B------:R-:W-:Y:S01]  /*7c90*/  FFMA.FTZ R31, R217, -UR4, R109 ;  /* 0x80000004d91f7c23 */ /* 0x000fe2000801006d */
[----:B------:R-:W-:Y:S01]  /*7ca0*/  ISETP.GE.AND P6, PT, R121, UR12, PT ;  /* 0x0000000c79007c0c */ /* 0x000fe2000bfc6270 */
        /* <DEDUP_REMOVED lines=10> */
[----:B------:R-:W-:-:S02]  /*7d50*/  FFMA.FTZ R24, R50, -UR4, R103 ;  /* 0x8000000432187c23 */ /* 0x000fc40008010067 */
[----:B------:R-:W-:Y:S02]  /*7d60*/  FFMA.FTZ R19, R49, -UR4, R41 ;  /* 0x8000000431137c23 */ /* 0x000fe40008010029 */
[----:B------:R-:W-:Y:S02]  /*7d70*/  FFMA.FTZ R16, R48, -UR4, R43 ;  /* 0x8000000430107c23 */ /* 0x000fe4000801002b */
[----:B------:R-:W-:Y:S02]  /*7d80*/  FFMA.FTZ R23, R23, -UR4, R110 ;  /* 0x8000000417177c23 */ /* 0x000fe4000801006e */
[----:B------:R-:W-:Y:S02]  /*7d90*/  FFMA.FTZ R18, R38, -UR4, R52 ;  /* 0x8000000426127c23 */ /* 0x000fe40008010034 */
[----:B------:R-:W-:Y:S02]  /*7da0*/  FFMA.FTZ R11, R37, -UR4, R54 ;  /* 0x80000004250b7c23 */ /* 0x000fe40008010036 */
[----:B------:R-:W-:-:S02]  /*7db0*/  FFMA.FTZ R22, R22, -UR4, R111 ;  /* 0x8000000416167c23 */ /* 0x000fc4000801006f */
[----:B------:R-:W-:Y:S02]  /*7dc0*/  FFMA.FTZ R21, R21, -UR4, R98 ;  /* 0x8000000415157c23 */ /* 0x000fe40008010062 */
[----:B--2---:R-:W-:Y:S02]  /*7dd0*/  FFMA.FTZ R20, R36, -UR4, R99 ;  /* 0x8000000424147c23 */ /* 0x004fe40008010063 */
[----:B------:R-:W-:Y:S02]  /*7de0*/  FFMA.FTZ R17, R17, -UR4, R53 ;  /* 0x8000000411117c23 */ /* 0x000fe40008010035 */
[----:B------:R-:W-:Y:S02]  /*7df0*/  FFMA.FTZ R12, R34, -UR4, R12 ;  /* 0x80000004220c7c23 */ /* 0x000fe4000801000c */
[----:B------:R-:W-:Y:S02]  /*7e00*/  FFMA.FTZ R10, R10, -UR4, R13 ;  /* 0x800000040a0a7c23 */ /* 0x000fe4000801000d */
[----:B----4-:R-:W-:-:S02]  /*7e10*/  FFMA.FTZ R9, R9, -UR4, R55 ;  /* 0x8000000409097c23 */ /* 0x010fc40008010037 */
[----:B-1----:R-:W-:Y:S02]  /*7e20*/  FFMA.FTZ R5, R5, -UR4, R14 ;  /* 0x8000000405057c23 */ /* 0x002fe4000801000e */
[----:B---3--:R-:W-:Y:S01]  /*7e30*/  FFMA.FTZ R3, R3, -UR4, R15 ;  /* 0x8000000403037c23 */ /* 0x008fe2000801000f */
[----:B------:R-:W-:Y:S02]  /*7e40*/  IADD3 R2, R166, R143, RZ ;  /* 0x0000008fa6027210 */ /* 0x000fe40007ffe0ff */
[C---:B------:R-:W-:Y:S02]  /*7e50*/  IADD3 R233, R226.reuse, 0x800, RZ ;  /* 0x00000800e2e97810 */ /* 0x040fe40007ffe0ff */
[C---:B------:R-:W-:Y:S02]  /*7e60*/  IADD3 R232, R226.reuse, 0x1000, RZ ;  /* 0x00001000e2e87810 */ /* 0x040fe40007ffe0ff */
[C---:B------:R-:W-:Y:S02]  /*7e70*/  IADD3 R231, R226.reuse, 0x1800, RZ ;  /* 0x00001800e2e77810 */ /* 0x040fe40007ffe0ff */
[----:B------:R-:W-:-:S02]  /*7e80*/  IADD3 R230, R226, 0x2000, RZ ;  /* 0x00002000e2e67810 */ /* 0x000fc40007ffe0ff */
[C---:B------:R-:W-:Y:S02]  /*7e90*/  IADD3 R229, R226.reuse, 0x2800, RZ ;  /* 0x00002800e2e57810 */ /* 0x040fe40007ffe0ff */
[C---:B------:R-:W-:Y:S02]  /*7ea0*/  IADD3 R228, R226.reuse, 0x3000, RZ ;  /* 0x00003000e2e47810 */ /* 0x040fe40007ffe0ff */
[----:B------:R-:W-:Y:S02]  /*7eb0*/  IADD3 R227, R226, 0x3800, RZ ;  /* 0x00003800e2e37810 */ /* 0x000fe40007ffe0ff */
        /* <DEDUP_REMOVED lines=23> */
[----:B------:R-:W-:Y:S01]  /*8030*/  FSEL R161, R3, -INF , !P1 ;  /* 0xff80000003a17808 */ /* 0x000fe20004800000 */
[----:B------:R-:W-:Y:S06]  /*8040*/  BAR.SYNC.DEFER_BLOCKING 0x0 ;  /* 0x0000000000007b1d */ /* 0x000fec0000010000 */
[----:B------:R-:W-:Y:S05]  /*8050*/  @!P0 BRA `(.L_x_341) ;  /* 0x0000069000008947 */ /* 0x000fea0003800000 */
[----:B------:R-:W-:Y:S01]  /*8060*/  ULEA.HI.SX32 UR6, UR9, 0xfffffffe, 0x19 ;  /* 0xfffffffe09067891 */ /* 0x000fe2000f8fca3f */
[----:B-----5:R-:W-:Y:S01]  /*8070*/  ISETP.GE.AND P1, PT, R250, c[0x0][0x220], PT ;  /* 0x00008800fa007a0c */ /* 0x020fe20003f26270 */
[----:B------:R-:W-:Y:S01]  /*8080*/  IMAD.U32 R5, RZ, RZ, UR8 ;  /* 0x00000008ff057e24 */ /* 0x000fe2000f8e00ff */
[----:B------:R-:W-:Y:S01]  /*8090*/  BSSY B0, `(.L_x_342) ;  /* 0x0000064000007945 */ /* 0x000fe20003800000 */
[----:B------:R-:W-:Y:S01]  /*80a0*/  USHF.R.S32.HI UR5, URZ, 0x1f, UR6 ;  /* 0x0000001f3f057899 */ /* 0x000fe20008011406 */
[----:B------:R-:W-:-:S02]  /*80b0*/  IMAD.U32 R6, RZ, RZ, UR8 ;  /* 0x00000008ff067e24 */ /* 0x000fc4000f8e00ff */
[----:B------:R-:W-:Y:S01]  /*80c0*/  IMAD.U32 R8, RZ, RZ, UR6 ;  /* 0x00000006ff087e24 */ /* 0x000fe2000f8e00ff */
[----:B------:R-:W-:Y:S01]  /*80d0*/  UIMAD UR6, UR21, UR6, URZ ;  /* 0x00000006150672a4 */ /* 0x000fe2000f8e023f */
[----:B------:R-:W-:Y:S02]  /*80e0*/  IMAD.U32 R13, RZ, RZ, UR8 ;  /* 0x00000008ff0d7e24 */ /* 0x000fe4000f8e00ff */
[----:B------:R-:W-:Y:S01]  /*80f0*/  IMAD.WIDE.U32 R8, R8, UR22, R244 ;  /* 0x0000001608087c25 */ /* 0x000fe2000f8e00f4 */
[----:B------:R-:W-:Y:S02]  /*8100*/  UIMAD UR5, UR5, UR22, UR6 ;  /* 0x00000016050572a4 */ /* 0x000fe4000f8e0206 */
[----:B------:R-:W-:Y:S01]  /*8110*/  @!P1 MOV R11, c[0x0][0x19c] ;  /* 0x00006700000b9a02 */ /* 0x000fe20000000f00 */
[----:B------:R-:W-:Y:S01]  /*8120*/  IMAD.U32 R14, RZ, RZ, UR8 ;  /* 0x00000008ff0e7e24 */ /* 0x000fe2000f8e00ff */
[-C--:B------:R-:W-:Y:S01]  /*8130*/  @!P1 LEA R5, P3, R5, R8.reuse, 0x5 ;  /* 0x0000000805059211 */ /* 0x080fe200078628ff */
[----:B------:R-:W-:Y:S01]  /*8140*/  @!P1 IMAD.MOV.U32 R12, RZ, RZ, c[0x0][0x19c] ;  /* 0x00006700ff0c9624 */ /* 0x000fe200078e00ff */
[----:B------:R-:W-:Y:S01]  /*8150*/  IADD3 R7, R9, UR5, RZ ;  /* 0x0000000509077c10 */ /* 0x000fe2000fffe0ff */
[----:B------:R-:W-:Y:S01]  /*8160*/  IMAD.U32 R17, RZ, RZ, UR8 ;  /* 0x00000008ff117e24 */ /* 0x000fe2000f8e00ff */
[----:B------:R-:W-:Y:S01]  /*8170*/  @!P1 IADD3 R3, P4, R8, UR24, RZ ;  /* 0x0000001808039c10 */ /* 0x000fe2000ff9e0ff */
[----:B------:R-:W-:Y:S01]  /*8180*/  @!P1 IMAD.MOV.U32 R16, RZ, RZ, c[0x0][0x19c] ;  /* 0x00006700ff109624 */ /* 0x000fe200078e00ff */
[----:B------:R-:W-:Y:S01]  /*8190*/  @!P1 LEA R6, P2, R6, R8, 0x6 ;  /* 0x0000000806069211 */ /* 0x000fe200078430ff */
[----:B------:R1:W-:Y:S01]  /*81a0*/  @P1 STS.128 [R234+0x4000], RZ ;  /* 0x004000ffea001388 */ /* 0x0003e20000000c00 */
[-C--:B------:R-:W-:Y:S01]  /*81b0*/  @!P1 LEA.HI.X R11, R13, R7.reuse, R11, 0x5, P3 ;  /* 0x000000070d0b9211 */ /* 0x080fe200018f2c0b */
[----:B------:R-:W-:Y:S01]  /*81c0*/  @!P1 IMAD.MOV.U32 R13, RZ, RZ, R7 ;  /* 0x000000ffff0d9224 */ /* 0x000fe200078e0007 */
[----:B------:R-:W-:Y:S01]  /*81d0*/  @!P1 IADD3.X R10, R7, UR26, RZ, P4, !PT ;  /* 0x0000001a070a9c10 */ /* 0x000fe2000a7fe4ff */
[----:B------:R-:W-:Y:S01]  /*81e0*/  @!P1 IMAD R16, R16, 0x60, RZ ;  /* 0x0000006010109824 */ /* 0x000fe200078e02ff */
[----:B------:R-:W-:-:S02]  /*81f0*/  @!P1 LEA.HI.X R12, R14, R7, R12, 0x6, P2 ;  /* 0x000000070e0c9211 */ /* 0x000fc400010f340c */
        /* <DEDUP_REMOVED lines=77> */
.L_x_343:
[----:B------:R-:W-:Y:S05]  /*86d0*/  BSYNC B0 ;  /* 0x0000000000007941 */ /* 0x000fea0003800000 */
.L_x_342:
[----:B------:R-:W0:Y:S02]  /*86e0*/  LDGDEPBAR ;  /* 0x00000000000079af */ /* 0x000e240000000000 */
.L_x_341:
[----:B-----5:R-:W-:Y:S01]  /*86f0*/  STL [R1+0xc4], R250 ;  /* 0x0000c4fa01007387 */ /* 0x020fe20000100800 */
[----:B------:R-:W-:Y:S01]  /*8700*/  IMAD.MOV.U32 R108, RZ, RZ, R197 ;  /* 0x000000ffff6c7224 */ /* 0x000fe200078e00c5 */
[----:B------:R-:W-:Y:S01]  /*8710*/  MOV R104, R198 ;  /* 0x000000c600687202 */ /* 0x000fe20000000f00 */
[----:B------:R-:W-:Y:S01]  /*8720*/  IMAD.MOV.U32 R109, RZ, RZ, R87 ;  /* 0x000000ffff6d7224 */ /* 0x000fe200078e0057 */
[----:B------:R3:W-:Y:S01]  /*8730*/  STL [R1+0xc0], R247 ;  /* 0x0000c0f701007387 */ /* 0x0007e20000100800 */
[----:B------:R-:W-:Y:S01]  /*8740*/  IMAD.MOV.U32 R80, RZ, RZ, R116 ;  /* 0x000000ffff507224 */ /* 0x000fe200078e0074 */
[----:B------:R-:W-:Y:S02]  /*8750*/  MOV R110, R86 ;  /* 0x00000056006e7202 */ /* 0x000fe40000000f00 */
[----:B------:R-:W-:Y:S04]  /*8760*/  STL [R1+0xbc], R246 ;  /* 0x0000bcf601007387 */ /* 0x000fe80000100800 */
[----:B------:R-:W-:Y:S04]  /*8770*/  STL [R1+0xb8], R245 ;  /* 0x0000b8f501007387 */ /* 0x000fe80000100800 */
[----:B------:R-:W-:Y:S04]  /*8780*/  STL [R1+0xb4], R244 ;  /* 0x0000b4f401007387 */ /* 0x000fe80000100800 */
[----:B------:R-:W-:Y:S04]  /*8790*/  STL [R1+0xb0], R234 ;  /* 0x0000b0ea01007387 */ /* 0x000fe80000100800 */
[----:B------:R-:W-:Y:S04]  /*87a0*/  STL [R1+0xac], R233 ;  /* 0x0000ace901007387 */ /* 0x000fe80000100800 */
[----:B------:R-:W-:Y:S01]  /*87b0*/  STL [R1+0xa8], R232 ;  /* 0x0000a8e801007387 */ /* 0x000fe20000100800 */
[----:B------:R-:W-:-:S02]  /*87c0*/  FMNMX.FTZ R3, R135, R130, !PT ;  /* 0x0000008287037209 */ /* 0x000fc40007810000 */
[----:B---3--:R-:W-:Y:S01]  /*87d0*/  MOV R247, R60 ;  /* 0x0000003c00f77202 */ /* 0x008fe20000000f00 */
[----:B------:R3:W-:Y:S04]  /*87e0*/  STL [R1+0xa4], R231 ;  /* 0x0000a4e701007387 */ /* 0x0007e80000100800 */
[----:B---3--:R-:W3:Y:S04]  /*87f0*/  LDL.LU R231, [R1+0x10] ;  /* 0x0000100001e77983 */ /* 0x008ee80000300800 */
[----:B------:R-:W-:Y:S04]  /*8800*/  STL [R1+0xa0], R230 ;  /* 0x0000a0e601007387 */ /* 0x000fe80000100800 */
[----:B------:R4:W-:Y:S04]  /*8810*/  STL [R1+0x9c], R229 ;  /* 0x00009ce501007387 */ /* 0x0009e80000100800 */
[----:B--2---:R-:W2:Y:S04]  /*8820*/  LDL.LU R232, [R1+0x30] ;  /* 0x0000300001e87983 */ /* 0x004ea80000300800 */
[----:B------:R-:W2:Y:S04]  /*8830*/  LDL.LU R244, [R1+0x34] ;  /* 0x0000340001f47983 */ /* 0x000ea80000300800 */
[----:B------:R-:W2:Y:S04]  /*8840*/  LDL.LU R197, [R1+0x28] ;  /* 0x0000280001c57983 */ /* 0x000ea80000300800 */
[----:B------:R-:W2:Y:S04]  /*8850*/  LDL.LU R250, [R1+0x2c] ;  /* 0x00002c0001fa7983 */ /* 0x000ea80000300800 */
[----:B------:R1:W-:Y:S01]  /*8860*/  STL [R1+0x98], R228 ;  /* 0x000098e401007387 */ /* 0x0003e20000100800 */
[----:B------:R-:W-:-:S02]  /*8870*/  FMNMX.FTZ R3, R132, R3, !PT ;  /* 0x0000000384037209 */ /* 0x000fc40007810000 */
[----:B----4-:R-:W-:Y:S01]  /*8880*/  MOV R229, R196 ;  /* 0x000000c400e57202 */ /* 0x010fe20000000f00 */
[----:B-1----:R-:W2:Y:S04]  /*8890*/  LDL.LU R228, [R1+0x3c] ;  /* 0x00003c0001e47983 */ /* 0x002ea80000300800 */
[----:B------:R1:W-:Y:S04]  /*88a0*/  STL [R1+0x94], R227 ;  /* 0x000094e301007387 */ /* 0x0003e80000100800 */
[----:B-1----:R-:W4:Y:S04]  /*88b0*/  LDL.LU R227, [R1+0x24] ;  /* 0x0000240001e37983 */ /* 0x002f280000300800 */
[----:B------:R-:W-:Y:S04]  /*88c0*/  STL [R1+0x90], R226 ;  /* 0x000090e201007387 */ /* 0x000fe80000100800 */
[----:B------:R1:W-:Y:S04]  /*88d0*/  STL [R1+0x8c], R225 ;  /* 0x00008ce101007387 */ /* 0x0003e80000100800 */
[----:B-1----:R-:W2:Y:S04]  /*88e0*/  LDL.LU R225, [R1+0x40] ;  /* 0x0000400001e17983 */ /* 0x002ea80000300800 */
[----:B------:R-:W-:Y:S04]  /*88f0*/  STL [R1+0x88], R224 ;  /* 0x000088e001007387 */ /* 0x000fe80000100800 */
[----:B------:R-:W-:Y:S04]  /*8900*/  STL [R1+0x84], R223 ;  /* 0x000084df01007387 */ /* 0x000fe80000100800 */
[----:B------:R-:W-:Y:S04]  /*8910*/  STL [R1+0x80], R222 ;  /* 0x000080de01007387 */ /* 0x000fe80000100800 */
[----:B------:R1:W-:Y:S04]  /*8920*/  STL [R1+0x7c], R221 ;  /* 0x00007cdd01007387 */ /* 0x0003e80000100800 */
[----:B-1----:R-:W4:Y:S04]  /*8930*/  LDL.LU R221, [R1+0x38] ;  /* 0x0000380001dd7983 */ /* 0x002f280000300800 */
[----:B------:R1:W-:Y:S04]  /*8940*/  STL [R1+0x78], R220 ;  /* 0x000078dc01007387 */ /* 0x0003e80000100800 */
[----:B-1----:R-:W4:Y:S01]  /*8950*/  LDL.LU R220, [R1+0x44] ;  /* 0x0000440001dc7983 */ /* 0x002f220000300800 */
[----:B------:R-:W-:-:S04]  /*8960*/  FMNMX.FTZ R3, R129, R3, !PT ;  /* 0x0000000381037209 */ /* 0x000fc80007810000 */
[----:B------:R-:W-:-:S04]  /*8970*/  FMNMX.FTZ R3, R134, R3, !PT ;  /* 0x0000000386037209 */ /* 0x000fc80007810000 */
        /* <DEDUP_REMOVED lines=17> */
[----:B------:R-:W-:-:S04]  /*8a90*/  FMNMX.FTZ R6, R151, R6, !PT ;  /* 0x0000000697067209 */ /* 0x000fc80007810000 */
[----:B------:R-:W-:-:S04]  /*8aa0*/  FMNMX.FTZ R6, R108, R6, !PT ;  /* 0x000000066c067209 */ /* 0x000fc80007810000 */
[----:B------:R-:W-:-:S04]  /*8ab0*/  FMNMX.FTZ R6, R215, R6, !PT ;  /* 0x00000006d7067209 */ /* 0x000fc80007810000 */
[----:B------:R-:W-:-:S04]  /*8ac0*/  FMNMX.FTZ R6, R195, R6, !PT ;  /* 0x00000006c3067209 */ /* 0x000fc80007810000 */
[----:B------:R-:W-:-:S04]  /*8ad0*/  FMNMX.FTZ R6, R178, R6, !PT ;  /* 0x00000006b2067209 */ /* 0x000fc80007810000 */
[----:B------:R-:W-:-:S04]  /*8ae0*/  FMNMX.FTZ R6, R109, R6, !PT ;  /* 0x000000066d067209 */ /* 0x000fc80007810000 */
[----:B------:R-:W-:-:S04]  /*8af0*/  FMNMX.FTZ R6, R248, R6, !PT ;  /* 0x00000006f8067209 */ /* 0x000fc80007810000 */
[----:B------:R-:W-:-:S04]  /*8b00*/  FMNMX.FTZ R6, R187, R6, !PT ;  /* 0x00000006bb067209 */ /* 0x000fc80007810000 */
[----:B------:R-:W-:Y:S02]  /*8b10*/  FMNMX.FTZ R6, R183, R6, !PT ;  /* 0x00000006b7067209 */ /* 0x000fe40007810000 */
[----:B---3--:R-:W-:-:S04]  /*8b20*/  FMNMX.FTZ R3, R231, R3, !PT ;  /* 0x00000003e7037209 */ /* 0x008fc80007810000 */
[----:B------:R-:W-:-:S04]  /*8b30*/  FMNMX.FTZ R3, R202, R3, !PT ;  /* 0x00000003ca037209 */ /* 0x000fc80007810000 */
        /* <DEDUP_REMOVED lines=21> */
[----:B------:R-:W-:-:S04]  /*8c90*/  FMNMX.FTZ R3, R209, R3, !PT ;  /* 0x00000003d1037209 */ /* 0x000fc80007810000 */
[----:B------:R-:W-:Y:S01]  /*8ca0*/  FMNMX.FTZ R3, R239, R3, !PT ;  /* 0x00000003ef037209 */ /* 0x000fe20007810000 */
[----:B------:R-:W1:Y:S03]  /*8cb0*/  SHFL.BFLY PT, R5, R6, 0x2, 0x1f ;  /* 0x0c401f0006057f89 */ /* 0x000e6600000e0000 */
[----:B------:R-:W-:-:S04]  /*8cc0*/  FMNMX.FTZ R3, R171, R3, !PT ;  /* 0x00000003ab037209 */ /* 0x000fc80007810000 */
[----:B------:R-:W-:-:S04]  /*8cd0*/  FMNMX.FTZ R3, R170, R3, !PT ;  /* 0x00000003aa037209 */ /* 0x000fc80007810000 */
[----:B------:R-:W-:-:S04]  /*8ce0*/  FMNMX.FTZ R3, R169, R3, !PT ;  /* 0x00000003a9037209 */ /* 0x000fc80007810000 */
[----:B------:R-:W-:-:S04]  /*8cf0*/  FMNMX.FTZ R3, R167, R3, !PT ;  /* 0x00000003a7037209 */ /* 0x000fc80007810000 */
[----:B------:R-:W-:-:S04]  /*8d00*/  FMNMX.FTZ R3, R165, R3, !PT ;  /* 0x00000003a5037209 */ /* 0x000fc80007810000 */
[----:B------:R-:W-:Y:S02]  /*8d10*/  FMNMX.FTZ R3, R163, R3, !PT ;  /* 0x00000003a3037209 */ /* 0x000fe40007810000 */
[----:B-1----:R-:W-:Y:S02]  /*8d20*/  FMNMX.FTZ R6, R6, R5, !PT ;  /* 0x0000000506067209 */ /* 0x002fe40007810000 */
[----:B------:R-:W-:-:S03]  /*8d30*/  FMNMX.FTZ R3, R161, R3, !PT ;  /* 0x00000003a1037209 */ /* 0x000fc60007810000 */
[----:B------:R-:W1:Y:S04]  /*8d40*/  SHFL.BFLY PT, R7, R6, 0x1, 0x1f ;  /* 0x0c201f0006077f89 */ /* 0x000e6800000e0000 */
[----:B------:R-:W3:Y:S01]  /*8d50*/  SHFL.BFLY PT, R5, R3, 0x2, 0x1f ;  /* 0x0c401f0003057f89 */ /* 0x000ee200000e0000 */
[----:B-1----:R-:W-:Y:S02]  /*8d60*/  FMNMX.FTZ R6, R6, R7, !PT ;  /* 0x0000000706067209 */ /* 0x002fe40007810000 */
[----:B--2---:R-:W-:Y:S02]  /*8d70*/  FMNMX.FTZ R7, R228, R232, !PT ;  /* 0x000000e8e4077209 */ /* 0x004fe40007810000 */
[----:B---3--:R-:W-:Y:S01]  /*8d80*/  FMNMX.FTZ R3, R3, R5, !PT ;  /* 0x0000000503037209 */ /* 0x008fe20007810000 */
[----:B------:R-:W-:Y:S01]  /*8d90*/  FMUL.FTZ R5, R6, c[0x0][0x23c] ;  /* 0x00008f0006057a20 */ /* 0x000fe20000410000 */
[----:B------:R-:W-:-:S02]  /*8da0*/  FMNMX.FTZ R7, R244, R7, !PT ;  /* 0x00000007f4077209 */ /* 0x000fc40007810000 */
[----:B------:R-:W-:Y:S01]  /*8db0*/  FSETP.NEU.FTZ.AND P1, PT, R6, -INF , PT ;  /* 0xff8000000600780b */ /* 0x000fe20003f3d000 */
[----:B------:R-:W1:Y:S01]  /*8dc0*/  SHFL.BFLY PT, R196, R3, 0x1, 0x1f ;  /* 0x0c201f0003c47f89 */ /* 0x000e6200000e0000 */
[----:B------:R-:W-:Y:S02]  /*8dd0*/  FMNMX.FTZ R7, R197, R7, !PT ;  /* 0x00000007c5077209 */ /* 0x000fe40007810000 */
[----:B------:R-:W-:Y:S02]  /*8de0*/  FSEL R5, R5, RZ, P1 ;  /* 0x000000ff05057208 */ /* 0x000fe40000800000 */
[----:B------:R-:W-:-:S03]  /*8df0*/  FMNMX.FTZ R7, R242, R7, !PT ;  /* 0x00000007f2077209 */ /* 0x000fc60007810000 */
[----:B------:R-:W-:Y:S01]  /*8e00*/  FFMA.FTZ R8, R135, c[0x0][0x23c], -R5 ;  /* 0x00008f0087087a23 */ /* 0x000fe20000010805 */
[----:B------:R-:W-:-:S03]  /*8e10*/  FMNMX.FTZ R7, R213, R7, !PT ;  /* 0x00000007d5077209 */ /* 0x000fc60007810000 */
[----:B------:R2:W3:Y:S01]  /*8e20*/  MUFU.EX2 R9, R8 ;  /* 0x0000000800097308 */ /* 0x0004e20000000800 */
[----:B------:R-:W-:Y:S01]  /*8e30*/  FMNMX.FTZ R7, R186, R7, !PT ;  /* 0x00000007ba077209 */ /* 0x000fe20007810000 */
[----:B--2---:R-:W-:-:S06]  /*8e40*/  FFMA.FTZ R8, R130, c[0x0][0x23c], -R5 ;  /* 0x00008f0082087a23 */ /* 0x004fcc0000010805 */
[----:B------:R2:W-:Y:S01]  /*8e50*/  MUFU.EX2 R11, R8 ;  /* 0x00000008000b7308 */ /* 0x0005e20000000800 */
[----:B-1----:R-:W-:Y:S01]  /*8e60*/  FMNMX.FTZ R196, R3, R196, !PT ;  /* 0x000000c403c47209 */ /* 0x002fe20007810000 */
[--C-:B------:R-:W-:Y:S02]  /*8e70*/  FFMA.FTZ R3, R132, c[0x0][0x23c], -R5.reuse ;  /* 0x00008f0084037a23 */ /* 0x100fe40000010805 */
[----:B------:R-:W-:Y:S01]  /*8e80*/  IMAD.SHL.U32 R216, R2, 0x2, RZ ;  /* 0x0000000202d87824 */ /* 0x000fe200078e00ff */
[----:B--2---:R-:W-:Y:S01]  /*8e90*/  FMNMX.FTZ R8, R150, R7, !PT ;  /* 0x0000000796087209 */ /* 0x004fe20007810000 */
[----:B------:R-:W-:Y:S02]  /*8ea0*/  FFMA.FTZ R7, R129, c[0x0][0x23c], -R5 ;  /* 0x00008f0081077a23 */ /* 0x000fe40000010805 */
[----:B------:R1:W2:Y:S01]  /*8eb0*/  MUFU.EX2 R10, R3 ;  /* 0x00000003000a7308 */ /* 0x0002a20000000800 */
[----:B------:R-:W-:Y:S01]  /*8ec0*/  FSETP.NEU.FTZ.AND P1, PT, R196, -INF , PT ;  /* 0xff800000c400780b */ /* 0x000fe20003f3d000 */
[----:B------:R-:W-:Y:S01]  /*8ed0*/  IMAD R217, R4, 0x2, R216 ;  /* 0x0000000204d97824 */ /* 0x000fe200078e02d8 */
[----:B------:R-:W-:Y:S01]  /*8ee0*/  FMNMX.FTZ R8, R235, R8, !PT ;  /* 0x00000008eb087209 */ /* 0x000fe20007810000 */
[----:B------:R2:W-:Y:S04]  /*8ef0*/  STL [R1+0x74], R203 ;  /* 0x000074cb01007387 */ /* 0x0005e80000100800 */
[----:B------:R4:W2:Y:S01]  /*8f00*/  MUFU.EX2 R230, R7 ;  /* 0x0000000700e67308 */ /* 0x0008a20000000800 */
[----:B------:R-:W-:Y:S01]  /*8f10*/  FMNMX.FTZ R8, R185, R8, !PT ;  /* 0x00000008b9087209 */ /* 0x000fe20007810000 */
[----:B------:R-:W-:Y:S03]  /*8f20*/  LDSM.16.MT88.4 R68, [R216+0x8000] ;  /* 0x00800000d844783b */ /* 0x000fe60000004200 */
[----:B------:R-:W-:Y:S01]  /*8f30*/  FMNMX.FTZ R8, R113, R8, !PT ;  /* 0x0000000871087209 */ /* 0x000fe20007810000 */
[----:B------:R-:W-:Y:S01]  /*8f40*/  LDSM.16.MT88.4 R48, [R216+0x8800] ;  /* 0x00880000d830783b */ /* 0x000fe20000004200 */
[----:B-1----:R-:W-:Y:S01]  /*8f50*/  FMUL.FTZ R3, R196, c[0x0][0x23c] ;  /* 0x00008f00c4037a20 */ /* 0x002fe20000410000 */
[----:B------:R-:W-:Y:S01]  /*8f60*/  LEA R219, R0, R216, 0x1 ;  /* 0x000000d800db7211 */ /* 0x000fe200078e08ff */
[----:B---3--:R-:W-:Y:S01]  /*8f70*/  IMAD.MOV.U32 R129, RZ, RZ, R9 ;  /* 0x000000ffff817224 */ /* 0x008fe200078e0009 */
[----:B------:R-:W-:Y:S01]  /*8f80*/  MOV R111, R85 ;  /* 0x00000055006f7202 */ /* 0x000fe20000000f00 */
[----:B------:R-:W-:Y:S01]  /*8f90*/  LDSM.16.MT88.4 R72, [R217+0x8000] ;  /* 0x00800000d948783b */ /* 0x000fe20000004200 */
[----:B----4-:R-:W-:-:S03]  /*8fa0*/  FMNMX.FTZ R7, R220, R221, !PT ;  /* 0x000000dddc077209 */ /* 0x010fc60007810000 */
[----:B------:R-:W-:Y:S01]  /*8fb0*/  LDSM.16.MT88.4 R64, [R219+0x8000] ;  /* 0x00800000db40783b */ /* 0x000fe20000004200 */
[----:B------:R-:W-:-:S03]  /*8fc0*/  FMNMX.FTZ R2, R225, R7, !PT ;  /* 0x00000007e1027209 */ /* 0x000fc60007810000 */
[----:B------:R-:W-:Y:S01]  /*8fd0*/  LDSM.16.MT88.4 R40, [R219+0x8800] ;  /* 0x00880000db28783b */ /* 0x000fe20000004200 */
[----:B------:R-:W-:Y:S02]  /*8fe0*/  FMNMX.FTZ R8, R105, R8, !PT ;  /* 0x0000000869087209 */ /* 0x000fe40007810000 */
[----:B------:R-:W-:Y:S01]  /*8ff0*/  FMNMX.FTZ R7, R250, R2, !PT ;  /* 0x00000002fa077209 */ /* 0x000fe20007810000 */
[----:B------:R-:W-:Y:S01]  /*9000*/  LDSM.16.MT88.4 R52, [R217+0x8800] ;  /* 0x00880000d934783b */ /* 0x000fe20000004200 */
        /* <DEDUP_REMOVED lines=9> */
[----:B------:R-:W-:Y:S02]  /*90a0*/  LEA R218, R0, R217, 0x1 ;  /* 0x000000d900da7211 */ /* 0x000fe400078e08ff */
[----:B------:R-:W-:Y:S01]  /*90b0*/  FMNMX.FTZ R0, R173, R4, !PT ;  /* 0x00000004ad007209 */ /* 0x000fe20007810000 */
[--C-:B-1----:R-:W-:Y:S02]  /*90c0*/  FFMA.FTZ R2, R138, c[0x0][0x23c], -R3.reuse ;  /* 0x00008f008a027a23 */ /* 0x102fe40000010803 */
[----:B------:R-:W-:Y:S02]  /*90d0*/  LDSM.16.MT88.4 R76, [R218+0x8000] ;  /* 0x00800000da4c783b */ /* 0x000fe40000004200 */
[----:B------:R1:W-:Y:S01]  /*90e0*/  MUFU.EX2 R233, R2 ;  /* 0x0000000200e97308 */ /* 0x0003e20000000800 */
[----:B------:R-:W-:Y:S01]  /*90f0*/  FMNMX.FTZ R0, R238, R0, !PT ;  /* 0x00000000ee007209 */ /* 0x000fe20007810000 */
[----:B------:R-:W-:Y:S01]  /*9100*/  FFMA.FTZ R4, R137, c[0x0][0x23c], -R3 ;  /* 0x00008f0089047a23 */ /* 0x000fe20000010803 */
[----:B------:R-:W-:Y:S02]  /*9110*/  LDSM.16.MT88.4 R44, [R218+0x8800] ;  /* 0x00880000da2c783b */ /* 0x000fe40000004200 */
[----:B------:R-:W-:-:S02]  /*9120*/  FMNMX.FTZ R0, R189, R0, !PT ;  /* 0x00000000bd007209 */ /* 0x000fc40007810000 */
[----:B-1----:R-:W-:-:S04]  /*9130*/  FMNMX.FTZ R2, R148, R7, !PT ;  /* 0x0000000794027209 */ /* 0x002fc80007810000 */
[----:B------:R-:W-:Y:S01]  /*9140*/  FMNMX.FTZ R2, R243, R2, !PT ;  /* 0x00000002f3027209 */ /* 0x000fe20007810000 */
[----:B------:R1:W-:Y:S03]  /*9150*/  MUFU.EX2 R130, R4 ;  /* 0x0000000400827308 */ /* 0x0003e60000000800 */
[----:B------:R-:W-:Y:S02]  /*9160*/  FMNMX.FTZ R2, R210, R2, !PT ;  /* 0x00000002d2027209 */ /* 0x000fe40007810000 */
[----:B------:R-:W-:Y:S02]  /*9170*/  FMNMX.FTZ R0, R114, R0, !PT ;  /* 0x0000000072007209 */ /* 0x000fe40007810000 */
[----:B------:R-:W-:-:S04]  /*9180*/  FMNMX.FTZ R2, R191, R2, !PT ;  /* 0x00000002bf027209 */ /* 0x000fc80007810000 */
[----:B------:R-:W-:Y:S01]  /*9190*/  FMNMX.FTZ R2, R174, R2, !PT ;  /* 0x00000002ae027209 */ /* 0x000fe20007810000 */
[----:B-1----:R-:W-:-:S04]  /*91a0*/  FFMA.FTZ R4, R134, c[0x0][0x23c], -R5 ;  /* 0x00008f0086047a23 */ /* 0x002fc80000010805 */
[----:B------:R1:W-:Y:S01]  /*91b0*/  MUFU.EX2 R226, R4 ;  /* 0x0000000400e27308 */ /* 0x0003e20000000800 */
[----:B------:R-:W-:-:S04]  /*91c0*/  FMNMX.FTZ R2, R83, R2, !PT ;  /* 0x0000000253027209 */ /* 0x000fc80007810000 */
[----:B------:R-:W-:Y:S02]  /*91d0*/  FMNMX.FTZ R2, R81, R2, !PT ;  /* 0x0000000251027209 */ /* 0x000fe40007810000 */
[----:B-1----:R-:W-:Y:S01]  /*91e0*/  FMNMX.FTZ R4, R106, R0, !PT ;  /* 0x000000006a047209 */ /* 0x002fe20007810000 */
[----:B------:R-:W-:-:S04]  /*91f0*/  FFMA.FTZ R0, R131, c[0x0][0x23c], -R5 ;  /* 0x00008f0083007a23 */ /* 0x000fc80000010805 */
[----:B------:R1:W-:Y:S01]  /*9200*/  MUFU.EX2 R224, R0 ;  /* 0x0000000000e07308 */ /* 0x0003e20000000800 */
[----:B------:R-:W-:Y:S01]  /*9210*/  FMNMX.FTZ R2, R190, R2, !PT ;  /* 0x00000002be027209 */ /* 0x000fe20007810000 */
[----:B------:R-:W-:-:S03]  /*9220*/  FFMA.FTZ R9, R139, c[0x0][0x23c], -R3 ;  /* 0x00008f008b097a23 */ /* 0x000fc60000010803 */
[----:B------:R-:W-:Y:S02]  /*9230*/  FMNMX.FTZ R2, R184, R2, !PT ;  /* 0x00000002b8027209 */ /* 0x000fe40007810000 */
[----:B-1----:R-:W-:-:S04]  /*9240*/  FMNMX.FTZ R0, R252, R4, !PT ;  /* 0x00000004fc007209 */ /* 0x002fc80007810000 */
[----:B------:R-:W-:-:S04]  /*9250*/  FMNMX.FTZ R0, R205, R0, !PT ;  /* 0x00000000cd007209 */ /* 0x000fc80007810000 */
[----:B------:R-:W-:Y:S01]  /*9260*/  FMNMX.FTZ R0, R179, R0, !PT ;  /* 0x00000000b3007209 */ /* 0x000fe20007810000 */
[----:B------:R-:W-:Y:S01]  /*9270*/  FFMA.FTZ R4, R128, c[0x0][0x23c], -R5 ;  /* 0x00008f0080047a23 */ /* 0x000fe20000010805 */
[----:B------:R-:W-:Y:S02]  /*9280*/  FMNMX.FTZ R2, R180, R2, !PT ;  /* 0x00000002b4027209 */ /* 0x000fe40007810000 */
[----:B------:R-:W-:Y:S01]  /*9290*/  FMNMX.FTZ R0, R149, R0, !PT ;  /* 0x0000000095007209 */ /* 0x000fe20007810000 */
[----:B------:R-:W1:Y:S01]  /*92a0*/  MUFU.EX2 R245, R9 ;  /* 0x0000000900f57308 */ /* 0x000e620000000800 */
[----:B------:R-:W-:Y:S02]  /*92b0*/  FMNMX.FTZ R2, R152, R2, !PT ;  /* 0x0000000298027209 */ /* 0x000fe40007810000 */
[----:B------:R-:W-:Y:S02]  /*92c0*/  FMNMX.FTZ R0, R249, R0, !PT ;  /* 0x00000000f9007209 */ /* 0x000fe40007810000 */
[----:B------:R-:W-:-:S02]  /*92d0*/  FMNMX.FTZ R2, R146, R2, !PT ;  /* 0x0000000292027209 */ /* 0x000fc40007810000 */
[----:B------:R-:W-:Y:S01]  /*92e0*/  FMNMX.FTZ R0, R212, R0, !PT ;  /* 0x00000000d4007209 */ /* 0x000fe20007810000 */
[----:B------:R3:W4:Y:S01]  /*92f0*/  MUFU.EX2 R9, R4 ;  /* 0x0000000400097308 */ /* 0x0007220000000800 */
[----:B------:R-:W-:Y:S02]  /*9300*/  FMNMX.FTZ R2, R144, R2, !PT ;  /* 0x0000000290027209 */ /* 0x000fe40007810000 */
[----:B------:R-:W-:Y:S02]  /*9310*/  FMNMX.FTZ R0, R194, R0, !PT ;  /* 0x00000000c2007209 */ /* 0x000fe40007810000 */
[----:B------:R-:W-:Y:S02]  /*9320*/  FMNMX.FTZ R2, R143, R2, !PT ;  /* 0x000000028f027209 */ /* 0x000fe40007810000 */
[----:B------:R-:W-:Y:S01]  /*9330*/  FMNMX.FTZ R0, R176, R0, !PT ;  /* 0x00000000b0007209 */ /* 0x000fe20007810000 */
[----:B---3--:R-:W-:-:S04]  /*9340*/  FFMA.FTZ R4, R124, c[0x0][0x23c], -R5 ;  /* 0x00008f007c047a23 */ /* 0x008fc80000010805 */
[----:B--2---:R2:W-:Y:S01]  /*9350*/  MUFU.EX2 R203, R4 ;  /* 0x0000000400cb7308 */ /* 0x0045e20000000800 */
[----:B------:R-:W-:Y:S02]  /*9360*/  FMNMX.FTZ R0, R111, R0, !PT ;  /* 0x000000006f007209 */ /* 0x000fe40007810000 */
[----:B------:R-:W-:Y:S02]  /*9370*/  FMNMX.FTZ R2, R127, R2, !PT ;  /* 0x000000027f027209 */ /* 0x000fe40007810000 */
[----:B------:R-:W-:Y:S01]  /*9380*/  FMNMX.FTZ R0, R82, R0, !PT ;  /* 0x0000000052007209 */ /* 0x000fe20007810000 */
[----:B--2---:R-:W-:-:S04]  /*9390*/  FFMA.FTZ R4, R142, c[0x0][0x23c], -R3 ;  /* 0x00008f008e047a23 */ /* 0x004fc80000010803 */
[----:B------:R2:W-:Y:S01]  /*93a0*/  MUFU.EX2 R234, R4 ;  /* 0x0000000400ea7308 */ /* 0x0005e20000000800 */
[----:B------:R-:W-:Y:S01]  /*93b0*/  FMNMX.FTZ R7, R126, R2, !PT ;  /* 0x000000027e077209 */ /* 0x000fe20007810000 */
[--C-:B------:R-:W-:Y:S02]  /*93c0*/  FFMA.FTZ R2, R133, c[0x0][0x23c], -R3.reuse ;  /* 0x00008f0085027a23 */ /* 0x100fe40000010803 */
[----:B--2---:R-:W-:-:S04]  /*93d0*/  FFMA.FTZ R4, R141, c[0x0][0x23c], -R3 ;  /* 0x00008f008d047a23 */ /* 0x004fc80000010803 */
[----:B------:R2:W3:Y:S08]  /*93e0*/  MUFU.EX2 R223, R4 ;  /* 0x0000000400df7308 */ /* 0x0004f00000000800 */
[----:B------:R-:W-:Y:S01]  /*93f0*/  MUFU.EX2 R138, R2 ;  /* 0x00000002008a7308 */ /* 0x000fe20000000800 */
[----:B--2---:R-:W-:-:S07]  /*9400*/  FFMA.FTZ R4, R140, c[0x0][0x23c], -R3 ;  /* 0x00008f008c047a23 */ /* 0x004fce0000010803 */
[----:B------:R2:W1:Y:S02]  /*9410*/  MUFU.EX2 R137, R4 ;  /* 0x0000000400897308 */ /* 0x0004640000000800 */
[----:B--2---:R-:W-:Y:S02]  /*9420*/  FMNMX.FTZ R4, R207, R0, !PT ;  /* 0x00000000cf047209 */ /* 0x004fe40007810000 */
[----:B------:R-:W-:Y:S02]  /*9430*/  FMNMX.FTZ R0, R125, R7, !PT ;  /* 0x000000077d007209 */ /* 0x000fe40007810000 */
[----:B------:R-:W-:-:S03]  /*9440*/  FMNMX.FTZ R2, R199, R4, !PT ;  /* 0x00000004c7027209 */ /* 0x000fc60007810000 */
[----:B------:R-:W2:Y:S01]  /*9450*/  SHFL.BFLY PT, R4, R0, 0x2, 0x1f ;  /* 0x0c401f0000047f89 */ /* 0x000ea200000e0000 */
[----:B------:R-:W-:-:S04]  /*9460*/  FMNMX.FTZ R2, R193, R2, !PT ;  /* 0x00000002c1027209 */ /* 0x000fc80007810000 */
[----:B------:R-:W-:-:S04]  /*9470*/  FMNMX.FTZ R2, R157, R2, !PT ;  /* 0x000000029d027209 */ /* 0x000fc80007810000 */
[----:B------:R-:W-:-:S04]  /*9480*/  FMNMX.FTZ R2, R156, R2, !PT ;  /* 0x000000029c027209 */ /* 0x000fc80007810000 */
[----:B------:R-:W-:-:S04]  /*9490*/  FMNMX.FTZ R2, R155, R2, !PT ;  /* 0x000000029b027209 */ /* 0x000fc80007810000 */
[----:B------:R-:W-:Y:S01]  /*94a0*/  FMNMX.FTZ R2, R154, R2, !PT ;  /* 0x000000029a027209 */ /* 0x000fe20007810000 */
[----:B------:R-:W-:Y:S01]  /*94b0*/  IMAD.MOV.U32 R136, RZ, RZ, R10 ;  /* 0x000000ffff887224 */ /* 0x000fe200078e000a */
[----:B------:R-:W-:Y:S02]  /*94c0*/  MOV R139, R11 ;  /* 0x0000000b008b7202 */ /* 0x000fe40000000f00 */
[----:B------:R-:W-:Y:S02]  /*94d0*/  FMNMX.FTZ R2, R153, R2, !PT ;  /* 0x0000000299027209 */ /* 0x000fe40007810000 */
[----:B--2---:R-:W-:Y:S02]  /*94e0*/  FMNMX.FTZ R0, R0, R4, !PT ;  /* 0x0000000400007209 */ /* 0x004fe40007810000 */
[----:B------:R-:W-:Y:S02]  /*94f0*/  FMNMX.FTZ R2, R147, R2, !PT ;  /* 0x0000000293027209 */ /* 0x000fe40007810000 */
[----:B------:R-:W-:-:S02]  /*9500*/  F2FP.PACK_AB R12, R139, R129 ;  /* 0x000000818b0c723e */ /* 0x000fc400000000ff */
[----:B------:R-:W-:Y:S02]  /*9510*/  F2FP.PACK_AB R14, R230, R136 ;  /* 0x00000088e60e723e */ /* 0x000fe400000000ff */
[----:B-1----:R-:W-:Y:S02]  /*9520*/  F2FP.PACK_AB R13, R246, R245 ;  /* 0x000000f5f60d723e */ /* 0x002fe400000000ff */
[----:B------:R-:W-:Y:S01]  /*9530*/  F2FP.PACK_AB R15, R130, R233 ;  /* 0x000000e9820f723e */ /* 0x000fe200000000ff */
[----:B------:R-:W1:Y:S01]  /*9540*/  SHFL.BFLY PT, R7, R0, 0x1, 0x1f ;  /* 0x0c201f0000077f89 */ /* 0x000e6200000e0000 */
[----:B------:R-:W-:-:S05]  /*9550*/  FMNMX.FTZ R4, R145, R2, !PT ;  /* 0x0000000291047209 */ /* 0x000fca0007810000 */
        /* <DEDUP_REMOVED lines=8> */
[----:B------:R-:W2:Y:S01]  /*95e0*/  SHFL.BFLY PT, R12, R4, 0x2, 0x1f ;  /* 0x0c401f00040c7f89 */ /* 0x000ea200000e0000 */
[----:B-1----:R-:W-:-:S04]  /*95f0*/  FMNMX.FTZ R198, R0, R7, !PT ;  /* 0x0000000700c67209 */ /* 0x002fc80007810000 */
[C---:B------:R-:W-:Y:S01]  /*9600*/  FSETP.NEU.FTZ.AND P1, PT, R198.reuse, -INF , PT ;  /* 0xff800000c600780b */ /* 0x040fe20003f3d000 */
[----:B------:R-:W-:-:S05]  /*9610*/  FMUL.FTZ R2, R198, c[0x0][0x23c] ;  /* 0x00008f00c6027a20 */ /* 0x000fca0000410000 */
[----:B------:R-:W-:Y:S02]  /*9620*/  FSEL R2, R2, RZ, P1 ;  /* 0x000000ff02027208 */ /* 0x000fe40000800000 */
[----:B--2---:R-:W-:-:S05]  /*9630*/  FMNMX.FTZ R0, R4, R12, !PT ;  /* 0x0000000c04007209 */ /* 0x004fca0007810000 */
[----:B------:R-:W1:Y:S01]  /*9640*/  SHFL.BFLY PT, R7, R0, 0x1, 0x1f ;  /* 0x0c201f0000077f89 */ /* 0x000e6200000e0000 */
[----:B------:R-:W-:Y:S02]  /*9650*/  FFMA.FTZ R4, R228, c[0x0][0x23c], -R2 ;  /* 0x00008f00e4047a23 */ /* 0x000fe40000010802 */
[----:B----4-:R-:W-:Y:S02]  /*9660*/  IMAD.MOV.U32 R142, RZ, RZ, R9 ;  /* 0x000000ffff8e7224 */ /* 0x010fe400078e0009 */
[----:B------:R2:W-:Y:S01]  /*9670*/  MUFU.EX2 R124, R4 ;  /* 0x00000004007c7308 */ /* 0x0005e20000000800 */
[----:B------:R-:W-:Y:S02]  /*9680*/  F2FP.PACK_AB R8, R224, R226 ;  /* 0x000000e2e008723e */ /* 0x000fe400000000ff */
[----:B---3--:R-:W-:Y:S02]  /*9690*/  F2FP.PACK_AB R9, R223, R234 ;  /* 0x000000eadf09723e */ /* 0x008fe400000000ff */
[----:B------:R-:W-:-:S02]  /*96a0*/  F2FP.PACK_AB R10, R203, R142 ;  /* 0x0000008ecb0a723e */ /* 0x000fc400000000ff */
[----:B------:R-:W-:Y:S01]  /*96b0*/  F2FP.PACK_AB R11, R138, R137 ;  /* 0x000000898a0b723e */ /* 0x000fe200000000ff */
[----:B--2---:R-:W-:-:S04]  /*96c0*/  FFMA.FTZ R4, R232, c[0x0][0x23c], -R2 ;  /* 0x00008f00e8047a23 */ /* 0x004fc80000010802 */
[----:B------:R2:W3:Y:S02]  /*96d0*/  MUFU.EX2 R135, R4 ;  /* 0x0000000400877308 */ /* 0x0004e40000000800 */
[----:B------:R-:W-:Y:S01]  /*96e0*/  HMMA.16816.F32 R100, R8, R40, R56 ;  /* 0x000000280864723c */ /* 0x000fe20000001838 */
[----:B--2---:R-:W-:-:S05]  /*96f0*/  FFMA.FTZ R4, R244, c[0x0][0x23c], -R2 ;  /* 0x00008f00f4047a23 */ /* 0x004fca0000010802 */
[----:B------:R2:W-:Y:S02]  /*9700*/  MUFU.EX2 R244, R4 ;  /* 0x0000000400f47308 */ /* 0x0005e40000000800 */
[C---:B------:R-:W-:Y:S08]  /*9710*/  HMMA.16816.F32 R84, R8.reuse, R48, R60 ;  /* 0x000000300854723c */ /* 0x040ff0000000183c */
[----:B------:R-:W-:Y:S01]  /*9720*/  HMMA.16816.F32 R96, R8, R52, R36 ;  /* 0x000000340860723c */ /* 0x000fe20000001824 */
[----:B--2---:R-:W-:-:S07]  /*9730*/  FFMA.FTZ R4, R197, c[0x0][0x23c], -R2 ;  /* 0x00008f00c5047a23 */ /* 0x004fce0000010802 */
[----:B------:R-:W-:Y:S01]  /*9740*/  HMMA.16816.F32 R120, R8, R44, R32 ;  /* 0x0000002c0878723c */ /* 0x000fe20000001820 */
[----:B-1----:R-:W-:Y:S01]  /*9750*/  FMNMX.FTZ R197, R0, R7, !PT ;  /* 0x0000000700c57209 */ /* 0x002fe20007810000 */
[----:B------:R-:W-:-:S06]  /*9760*/  FFMA.FTZ R0, R213, c[0x0][0x23c], -R2 ;  /* 0x00008f00d5007a23 */ /* 0x000fcc0000010802 */
[C---:B------:R-:W-:Y:S08]  /*9770*/  HMMA.16816.F32 R56, R8.reuse, R50, R28 ;  /* 0x000000320838723c */ /* 0x040ff0000000181c */
[C---:B------:R-:W-:Y:S08]  /*9780*/  HMMA.16816.F32 R92, R8.reuse, R42, R24 ;  /* 0x0000002a085c723c */ /* 0x040ff00000001818 */
[C---:B------:R-:W-:Y:S08]  /*9790*/  HMMA.16816.F32 R88, R8.reuse, R54, R20 ;  /* 0x000000360858723c */ /* 0x040ff00000001814 */
[----:B------:R-:W-:Y:S01]  /*97a0*/  HMMA.16816.F32 R116, R8, R46, R16 ;  /* 0x0000002e0874723c */ /* 0x000fe20000001810 */
[----:B------:R1:W-:Y:S01]  /*97b0*/  MUFU.EX2 R8, R4 ;  /* 0x0000000400087308 */ /* 0x0003e20000000800 */
[----:B------:R-:W-:-:S07]  /*97c0*/  FSETP.NEU.FTZ.AND P1, PT, R197, -INF , PT ;  /* 0xff800000c500780b */ /* 0x000fce0003f3d000 */
[----:B------:R2:W-:Y:S01]  /*97d0*/  MUFU.EX2 R9, R0 ;  /* 0x0000000000097308 */ /* 0x0005e20000000800 */
[----:B-1----:R-:W-:-:S07]  /*97e0*/  FFMA.FTZ R4, R242, c[0x0][0x23c], -R2 ;  /* 0x00008f00f2047a23 */ /* 0x002fce0000010802 */
[----:B------:R1:W-:Y:S01]  /*97f0*/  MUFU.EX2 R228, R4 ;  /* 0x0000000400e47308 */ /* 0x0003e20000000800 */
[----:B--2---:R-:W-:-:S05]  /*9800*/  FMUL.FTZ R0, R197, c[0x0][0x23c] ;  /* 0x00008f00c5007a20 */ /* 0x004fca0000410000 */
[----:B------:R-:W-:Y:S01]  /*9810*/  FSEL R0, R0, RZ, P1 ;  /* 0x000000ff00007208 */ /* 0x000fe20000800000 */
[----:B-1----:R-:W-:-:S04]  /*9820*/  FFMA.FTZ R4, R186, c[0x0][0x23c], -R2 ;  /* 0x00008f00ba047a23 */ /* 0x002fc80000010802 */
[----:B------:R1:W-:Y:S02]  /*9830*/  MUFU.EX2 R222, R4 ;  /* 0x0000000400de7308 */ /* 0x0003e40000000800 */
[----:B-1----:R-:W-:-:S06]  /*9840*/  FFMA.FTZ R4, R150, c[0x0][0x23c], -R2 ;  /* 0x00008f0096047a23 */ /* 0x002fcc0000010802 */
[----:B------:R1:W-:Y:S02]  /*9850*/  MUFU.EX2 R232, R4 ;  /* 0x0000000400e87308 */ /* 0x0003e40000000800 */
[----:B-1----:R-:W-:-:S06]  /*9860*/  FFMA.FTZ R4, R220, c[0x0][0x23c], -R0 ;  /* 0x00008f00dc047a23 */ /* 0x002fcc0000010800 */
[----:B------:R1:W-:Y:S02]  /*9870*/  MUFU.EX2 R134, R4 ;  /* 0x0000000400867308 */ /* 0x0003e40000000800 */
[----:B-1----:R-:W-:-:S06]  /*9880*/  FFMA.FTZ R4, R221, c[0x0][0x23c], -R0 ;  /* 0x00008f00dd047a23 */ /* 0x002fcc0000010800 */
[----:B------:R1:W2:Y:S02]  /*9890*/  MUFU.EX2 R132, R4 ;  /* 0x0000000400847308 */ /* 0x0002a40000000800 */
[----:B-1----:R-:W-:-:S06]  /*98a0*/  FFMA.FTZ R4, R225, c[0x0][0x23c], -R0 ;  /* 0x00008f00e1047a23 */ /* 0x002fcc0000010800 */
[----:B------:R1:W-:Y:S02]  /*98b0*/  MUFU.EX2 R133, R4 ;  /* 0x0000000400857308 */ /* 0x0003e40000000800 */
[----:B-1----:R-:W-:-:S06]  /*98c0*/  FFMA.FTZ R4, R250, c[0x0][0x23c], -R0 ;  /* 0x00008f00fa047a23 */ /* 0x002fcc0000010800 */
[----:B------:R1:W4:Y:S02]  /*98d0*/  MUFU.EX2 R250, R4 ;  /* 0x0000000400fa7308 */ /* 0x0003240000000800 */
[----:B-1----:R-:W-:-:S06]  /*98e0*/  FFMA.FTZ R4, R227, c[0x0][0x23c], -R0 ;  /* 0x00008f00e3047a23 */ /* 0x002fcc0000010800 */
[----:B------:R1:W-:Y:S01]  /*98f0*/  MUFU.EX2 R227, R4 ;  /* 0x0000000400e37308 */ /* 0x0003e20000000800 */
[----:B---3--:R-:W-:Y:S01]  /*9900*/  F2FP.PACK_AB R12, R135, R124 ;  /* 0x0000007c870c723e */ /* 0x008fe200000000ff */
[----:B-1----:R-:W-:-:S06]  /*9910*/  FFMA.FTZ R4, R236, c[0x0][0x23c], -R0 ;  /* 0x00008f00ec047a23 */ /* 0x002fcc0000010800 */
[----:B------:R1:W3:Y:S01]  /*9920*/  MUFU.EX2 R140, R4 ;  /* 0x00000004008c7308 */ /* 0x0002e20000000800 */
[----:B--2---:R-:W-:Y:S02]  /*9930*/  F2FP.PACK_AB R13, R132, R134 ;  /* 0x00000086840d723e */ /* 0x004fe400000000ff */
[----:B----4-:R-:W-:Y:S01]  /*9940*/  F2FP.PACK_AB R15, R250, R133 ;  /* 0x00000085fa0f723e */ /* 0x010fe200000000ff */
[----:B-1----:R-:W-:Y:S02]  /*9950*/  FFMA.FTZ R4, R201, c[0x0][0x23c], -R0 ;  /* 0x00008f00c9047a23 */ /* 0x002fe40000010800 */
[----:B------:R-:W-:Y:S02]  /*9960*/  IMAD.MOV.U32 R201, RZ, RZ, R8 ;  /* 0x000000ffffc97224 */ /* 0x000fe400078e0008 */
[----:B------:R1:W-:Y:S03]  /*9970*/  MUFU.EX2 R221, R4 ;  /* 0x0000000400dd7308 */ /* 0x0003e60000000800 */
[----:B------:R-:W-:Y:S01]  /*9980*/  F2FP.PACK_AB R14, R201, R244 ;  /* 0x000000f4c90e723e */ /* 0x000fe200000000ff */
[----:B-1----:R-:W-:-:S04]  /*9990*/  FFMA.FTZ R4, R173, c[0x0][0x23c], -R0 ;  /* 0x00008f00ad047a23 */ /* 0x002fc80000010800 */
[----:B------:R1:W2:Y:S02]  /*99a0*/  MUFU.EX2 R220, R4 ;  /* 0x0000000400dc7308 */ /* 0x0002a40000000800 */
[----:B------:R-:W-:Y:S01]  /*99b0*/  HMMA.16816.F32 R20, R12, R68, RZ ;  /* 0x000000440c14723c */ /* 0x000fe200000018ff */
[----:B------:R-:W-:Y:S01]  /*99c0*/  MOV R213, R229 ;  /* 0x000000e500d57202 */ /* 0x000fe20000000f00 */
[----:B-1----:R-:W-:-:S04]  /*99d0*/  FFMA.FTZ R4, R235, c[0x0][0x23c], -R2 ;  /* 0x00008f00eb047a23 */ /* 0x002fc80000010802 */
[----:B------:R1:W-:Y:S02]  /*99e0*/  MUFU.EX2 R128, R4 ;  /* 0x0000000400807308 */ /* 0x0003e40000000800 */
[----:B------:R-:W-:Y:S01]  /*99f0*/  HMMA.16816.F32 R16, R12, R64, RZ ;  /* 0x000000400c10723c */ /* 0x000fe200000018ff */
[----:B-1----:R-:W-:-:S05]  /*9a00*/  FFMA.FTZ R4, R185, c[0x0][0x23c], -R2 ;  /* 0x00008f00b9047a23 */ /* 0x002fca0000010802 */
[----:B------:R1:W-:Y:S01]  /*9a10*/  MUFU.EX2 R185, R4 ;  /* 0x0000000400b97308 */ /* 0x0003e20000000800 */
[----:B------:R-:W-:Y:S01]  /*9a20*/  MOV R186, R9 ;  /* 0x0000000900ba7202 */ /* 0x000fe20000000f00 */
[----:B-1----:R-:W-:-:S06]  /*9a30*/  FFMA.FTZ R4, R113, c[0x0][0x23c], -R2 ;  /* 0x00008f0071047a23 */ /* 0x002fcc0000010802 */
[----:B------:R1:W-:Y:S01]  /*9a40*/  MUFU.EX2 R229, R4 ;  /* 0x0000000400e57308 */ /* 0x0003e20000000800 */
[----:B------:R-:W-:Y:S02]  /*9a50*/  F2FP.PACK_AB R8, R186, R228 ;  /* 0x000000e4ba08723e */ /* 0x000fe400000000ff */
[----:B---3--:R-:W-:Y:S02]  /*9a60*/  F2FP.PACK_AB R9, R140, R227 ;  /* 0x000000e38c09723e */ /* 0x008fe400000000ff */
[----:B------:R-:W-:Y:S02]  /*9a70*/  F2FP.PACK_AB R10, R232, R222 ;  /* 0x000000dee80a723e */ /* 0x000fe400000000ff */
[----:B--2---:R-:W-:Y:S01]  /*9a80*/  F2FP.PACK_AB R11, R220, R221 ;  /* 0x000000dddc0b723e */ /* 0x004fe200000000ff */
[----:B-1----:R-:W-:-:S04]  /*9a90*/  FFMA.FTZ R4, R105, c[0x0][0x23c], -R2 ;  /* 0x00008f0069047a23 */ /* 0x002fc80000010802 */
[----:B------:R1:W-:Y:S02]  /*9aa0*/  MUFU.EX2 R131, R4 ;  /* 0x0000000400837308 */ /* 0x0003e40000000800 */
[----:B------:R-:W-:Y:S01]  /*9ab0*/  HMMA.16816.F32 R36, R8, R48, R20 ;  /* 0x000000300824723c */ /* 0x000fe20000001814 */
[----:B------:R-:W-:Y:S01]  /*9ac0*/  IMAD.MOV.U32 R236, RZ, RZ, R81 ;  /* 0x000000ffffec7224 */ /* 0x000fe200078e0051 */
[----:B------:R-:W-:Y:S01]  /*9ad0*/  MOV R150, R83 ;  /* 0x0000005300967202 */ /* 0x000fe20000000f00 */
[----:B------:R-:W-:Y:S02]  /*9ae0*/  IMAD.MOV.U32 R242, RZ, RZ, R80 ;  /* 0x000000fffff27224 */ /* 0x000fe400078e0050 */
[----:B-1----:R-:W-:-:S04]  /*9af0*/  FFMA.FTZ R4, R238, c[0x0][0x23c], -R0 ;  /* 0x00008f00ee047a23 */ /* 0x002fc80000010800 */
[----:B------:R1:W-:Y:S01]  /*9b00*/  MUFU.EX2 R225, R4 ;  /* 0x0000000400e17308 */ /* 0x0003e20000000800 */
[----:B------:R-:W-:Y:S02]  /*9b10*/  MOV R49, R82 ;  /* 0x0000005200317202 */ /* 0x000fe40000000f00 */
[----:B------:R-:W-:Y:S01]  /*9b20*/  HMMA.16816.F32 R80, R8, R40, R16 ;  /* 0x000000280850723c */ /* 0x000fe20000001810 */
[----:B-1----:R-:W-:-:S04]  /*9b30*/  FFMA.FTZ R4, R189, c[0x0][0x23c], -R0 ;  /* 0x00008f00bd047a23 */ /* 0x002fc80000010800 */
[----:B------:R1:W-:Y:S03]  /*9b40*/  MUFU.EX2 R173, R4 ;  /* 0x0000000400ad7308 */ /* 0x0003e60000000800 */
[----:B------:R-:W-:Y:S01]  /*9b50*/  HMMA.16816.F32 R16, R12, R76, RZ ;  /* 0x0000004c0c10723c */ /* 0x000fe200000018ff */
[----:B------:R-:W-:Y:S02]  /*9b60*/  IMAD.MOV.U32 R40, RZ, RZ, R247 ;  /* 0x000000ffff287224 */ /* 0x000fe400078e00f7 */
[----:B-1----:R-:W-:-:S04]  /*9b70*/  FFMA.FTZ R4, R114, c[0x0][0x23c], -R0 ;  /* 0x00008f0072047a23 */ /* 0x002fc80000010800 */
[----:B------:R1:W-:Y:S02]  /*9b80*/  MUFU.EX2 R41, R4 ;  /* 0x0000000400297308 */ /* 0x0003e40000000800 */
[----:B-1----:R-:W-:-:S06]  /*9b90*/  FFMA.FTZ R4, R106, c[0x0][0x23c], -R0 ;  /* 0x00008f006a047a23 */ /* 0x002fcc0000010800 */
[----:B------:R1:W-:Y:S02]  /*9ba0*/  MUFU.EX2 R247, R4 ;  /* 0x0000000400f77308 */ /* 0x0003e40000000800 */
[----:B-1----:R-:W-:-:S06]  /*9bb0*/  FFMA.FTZ R4, R240, c[0x0][0x23c], -R5 ;  /* 0x00008f00f0047a23 */ /* 0x002fcc0000010805 */
[----:B------:R1:W-:Y:S01]  /*9bc0*/  MUFU.EX2 R141, R4 ;  /* 0x00000004008d7308 */ /* 0x0003e20000000800 */
[----:B------:R-:W-:Y:S01]  /*9bd0*/  HMMA.16816.F32 R32, R12, R70, RZ ;  /* 0x000000460c20723c */ /* 0x000fe200000018ff */
[----:B------:R-:W-:Y:S01]  /*9be0*/  MOV R77, R108 ;  /* 0x0000006c004d7202 */ /* 0x000fe20000000f00 */
[----:B-1----:R-:W-:-:S05]  /*9bf0*/  FFMA.FTZ R4, R192, c[0x0][0x23c], -R5 ;  /* 0x00008f00c0047a23 */ /* 0x002fca0000010805 */
[----:B------:R1:W2:Y:S01]  /*9c00*/  MUFU.EX2 R7, R4 ;  /* 0x0000000400077308 */ /* 0x0002a20000000800 */
[----:B------:R-:W-:Y:S01]  /*9c10*/  HMMA.16816.F32 R68, R8, R44, R16 ;  /* 0x0000002c0844723c */ /* 0x000fe20000001810 */
[----:B------:R-:W3:Y:S01]  /*9c20*/  LDSM.16.MT88.4 R16, [R216+0x9000] ;  /* 0x00900000d810783b */ /* 0x000ee20000004200 */
[----:B-1----:R-:W-:-:S05]  /*9c30*/  FFMA.FTZ R4, R115, c[0x0][0x23c], -R5 ;  /* 0x00008f0073047a23 */ /* 0x002fca0000010805 */
[----:B------:R1:W-:Y:S01]  /*9c40*/  MUFU.EX2 R48, R4 ;  /* 0x0000000400307308 */ /* 0x0003e20000000800 */
[----:B------:R-:W-:Y:S01]  /*9c50*/  HMMA.16816.F32 R28, R12, R66, RZ ;  /* 0x000000420c1c723c */ /* 0x000fe200000018ff */
[----:B-1----:R-:W-:-:S06]  /*9c60*/  FFMA.FTZ R4, R107, c[0x0][0x23c], -R5 ;  /* 0x00008f006b047a23 */ /* 0x002fcc0000010805 */
[----:B------:R1:W-:Y:S01]  /*9c70*/  MUFU.EX2 R108, R4 ;  /* 0x00000004006c7308 */ /* 0x0003e20000000800 */
[----:B------:R-:W-:Y:S01]  /*9c80*/  HMMA.16816.F32 R24, R12, R72, RZ ;  /* 0x000000480c18723c */ /* 0x000fe200000018ff */
[----:B-1----:R-:W-:-:S06]  /*9c90*/  FFMA.FTZ R4, R231, c[0x0][0x23c], -R3 ;  /* 0x00008f00e7047a23 */ /* 0x002fcc0000010803 */
[----:B------:R1:W-:Y:S01]  /*9ca0*/  MUFU.EX2 R189, R4 ;  /* 0x0000000400bd7308 */ /* 0x0003e20000000800 */
[C---:B------:R-:W-:Y:S08]  /*9cb0*/  HMMA.16816.F32 R20, R12.reuse, R74, RZ ;  /* 0x0000004a0c14723c */ /* 0x040ff000000018ff */
[----:B------:R-:W-:Y:S01]  /*9cc0*/  HMMA.16816.F32 R12, R12, R78, RZ ;  /* 0x0000004e0c0c723c */ /* 0x000fe200000018ff */
[----:B-1----:R-:W-:-:S04]  /*9cd0*/  FFMA.FTZ R4, R202, c[0x0][0x23c], -R3 ;  /* 0x00008f00ca047a23 */ /* 0x002fc80000010803 */
[----:B------:R1:W4:Y:S03]  /*9ce0*/  MUFU.EX2 R192, R4 ;  /* 0x0000000400c07308 */ /* 0x0003260000000800 */
[----:B------:R-:W-:Y:S01]  /*9cf0*/  HMMA.16816.F32 R32, R8, R50, R32 ;  /* 0x000000320820723c */ /* 0x000fe20000001820 */
[----:B-1----:R-:W-:-:S04]  /*9d00*/  FFMA.FTZ R4, R175, c[0x0][0x23c], -R3 ;  /* 0x00008f00af047a23 */ /* 0x002fc80000010803 */
[----:B------:R1:W-:Y:S01]  /*9d10*/  MUFU.EX2 R231, R4 ;  /* 0x0000000400e77308 */ /* 0x0003e20000000800 */
[----:B--2---:R-:W-:Y:S02]  /*9d20*/  IMAD.MOV.U32 R175, RZ, RZ, R7 ;  /* 0x000000ffffaf7224 */ /* 0x004fe400078e0007 */
[----:B-1----:R-:W-:-:S05]  /*9d30*/  FFMA.FTZ R4, R112, c[0x0][0x23c], -R3 ;  /* 0x00008f0070047a23 */ /* 0x002fca0000010803 */
[----:B------:R-:W1:Y:S01]  /*9d40*/  MUFU.EX2 R7, R4 ;  /* 0x0000000400077308 */ /* 0x000e620000000800 */
[C---:B------:R-:W-:Y:S08]  /*9d50*/  HMMA.16816.F32 R64, R8.reuse, R42, R28 ;  /* 0x0000002a0840723c */ /* 0x040ff0000000181c */
[C---:B------:R-:W-:Y:S01]  /*9d60*/  HMMA.16816.F32 R72, R8.reuse, R52, R24 ;  /* 0x000000340848723c */ /* 0x040fe20000001818 */
[----:B------:R-:W-:Y:S07]  /*9d70*/  LDSM.16.MT88.4 R24, [R219+0x9000] ;  /* 0x00900000db18783b */ /* 0x000fee0000004200 */
[C---:B------:R-:W-:Y:S01]  /*9d80*/  HMMA.16816.F32 R60, R8.reuse, R54, R20 ;  /* 0x00000036083c723c */ /* 0x040fe20000001814 */
[----:B------:R-:W2:Y:S07]  /*9d90*/  LDSM.16.MT88.4 R20, [R217+0x9000] ;  /* 0x00900000d914783b */ /* 0x000eae0000004200 */
[----:B------:R-:W-:Y:S07]  /*9da0*/  HMMA.16816.F32 R28, R8, R46, R12 ;  /* 0x0000002e081c723c */ /* 0x000fee000000180c */
[----:B------:R-:W-:-:S02]  /*9db0*/  F2FP.PACK_AB R8, R175, R141 ;  /* 0x0000008daf08723e */ /* 0x000fc400000000ff */
[----:B----4-:R-:W-:Y:S02]  /*9dc0*/  F2FP.PACK_AB R9, R192, R189 ;  /* 0x000000bdc009723e */ /* 0x010fe400000000ff */
[----:B------:R-:W-:Y:S02]  /*9dd0*/  F2FP.PACK_AB R10, R108, R48 ;  /* 0x000000306c0a723e */ /* 0x000fe400000000ff */
[----:B-1----:R-:W-:Y:S02]  /*9de0*/  F2FP.PACK_AB R11, R7, R231 ;  /* 0x000000e7070b723e */ /* 0x002fe400000000ff */
[----:B------:R-:W-:Y:S02]  /*9df0*/  F2FP.PACK_AB R12, R185, R128 ;  /* 0x00000080b90c723e */ /* 0x000fe400000000ff */
[----:B------:R-:W-:Y:S02]  /*9e00*/  F2FP.PACK_AB R13, R173, R225 ;  /* 0x000000e1ad0d723e */ /* 0x000fe400000000ff */
[----:B------:R-:W-:-:S02]  /*9e10*/  F2FP.PACK_AB R14, R131, R229 ;  /* 0x000000e5830e723e */ /* 0x000fc400000000ff */
[-C--:B------:R-:W-:Y:S01]  /*9e20*/  F2FP.PACK_AB R15, R247, R41.reuse ;  /* 0x00000029f70f723e */ /* 0x080fe200000000ff */
[-C--:B---3--:R-:W-:Y:S07]  /*9e30*/  HMMA.16816.F32 R44, R8, R16.reuse, R84 ;  /* 0x00000010082c723c */ /* 0x088fee0000001854 */
[----:B------:R-:W-:Y:S01]  /*9e40*/  IMAD.MOV.U32 R86, RZ, RZ, R40 ;  /* 0x000000ffff567224 */ /* 0x000fe200078e0028 */
[----:B------:R-:W-:Y:S01]  /*9e50*/  MOV R85, R41 ;  /* 0x0000002900557202 */ /* 0x000fe20000000f00 */
[----:B------:R-:W-:Y:S08]  /*9e60*/  HMMA.16816.F32 R36, R12, R16, R36 ;  /* 0x000000100c24723c */ /* 0x000ff00000001824 */
[-C--:B------:R-:W-:Y:S08]  /*9e70*/  HMMA.16816.F32 R40, R8, R18.reuse, R56 ;  /* 0x000000120828723c */ /* 0x080ff00000001838 */
[----:B------:R-:W-:Y:S01]  /*9e80*/  HMMA.16816.F32 R32, R12, R18, R32 ;  /* 0x000000120c20723c */ /* 0x000fe20000001820 */
[----:B------:R-:W1:Y:S01]  /*9e90*/  LDSM.16.MT88.4 R16, [R218+0x9000] ;  /* 0x00900000da10783b */ /* 0x000e620000004200 */
[----:B------:R-:W-:Y:S01]  /*9ea0*/  FFMA.FTZ R4, R241, c[0x0][0x23c], -R2 ;  /* 0x00008f00f1047a23 */ /* 0x000fe20000010802 */
[----:B------:R-:W-:Y:S01]  /*9eb0*/  MOV R202, R49 ;  /* 0x0000003100ca7202 */ /* 0x000fe20000000f00 */
[----:B------:R-:W-:-:S04]  /*9ec0*/  IMAD.MOV.U32 R84, RZ, RZ, R48 ;  /* 0x000000ffff547224 */ /* 0x000fc800078e0030 */
[----:B--2---:R-:W-:Y:S01]  /*9ed0*/  HMMA.16816.F32 R48, R8, R20, R96 ;  /* 0x000000140830723c */ /* 0x004fe20000001860 */
[----:B------:R2:W3:Y:S01]  /*9ee0*/  MUFU.EX2 R96, R4 ;  /* 0x0000000400607308 */ /* 0x0004e20000000800 */
[----:B------:R-:W-:Y:S01]  /*9ef0*/  MOV R87, R77 ;  /* 0x0000004d00577202 */ /* 0x000fe20000000f00 */
[----:B------:R-:W-:Y:S01]  /*9f00*/  IMAD.MOV.U32 R235, RZ, RZ, R213 ;  /* 0x000000ffffeb7224 */ /* 0x000fe200078e00d5 */
[----:B------:R-:W-:-:S04]  /*9f10*/  MOV R240, R111 ;  /* 0x0000006f00f07202 */ /* 0x000fc80000000f00 */
[----:B------:R-:W-:Y:S01]  /*9f20*/  HMMA.16816.F32 R56, R8, R24, R100 ;  /* 0x000000180838723c */ /* 0x000fe20000001864 */
[----:B------:R-:W-:Y:S01]  /*9f30*/  IMAD.MOV.U32 R238, RZ, RZ, R110 ;  /* 0x000000ffffee7224 */ /* 0x000fe200078e006e */
[----:B------:R-:W-:Y:S01]  /*9f40*/  MOV R213, R109 ;  /* 0x0000006d00d57202 */ /* 0x000fe20000000f00 */
[----:B--2---:R-:W-:-:S05]  /*9f50*/  FFMA.FTZ R4, R200, c[0x0][0x23c], -R2 ;  /* 0x00008f00c8047a23 */ /* 0x004fca0000010802 */
[----:B------:R-:W-:Y:S01]  /*9f60*/  HMMA.16816.F32 R52, R8, R26, R92 ;  /* 0x0000001a0834723c */ /* 0x000fe2000000185c */
[----:B------:R-:W-:-:S07]  /*9f70*/  IMAD.MOV.U32 R99, RZ, RZ, R108 ;  /* 0x000000ffff637224 */ /* 0x000fce00078e006c */
[C---:B------:R-:W-:Y:S08]  /*9f80*/  HMMA.16816.F32 R76, R8.reuse, R22, R88 ;  /* 0x00000016084c723c */ /* 0x040ff00000001858 */
[C---:B-1----:R-:W-:Y:S08]  /*9f90*/  HMMA.16816.F32 R120, R8.reuse, R16, R120 ;  /* 0x000000100878723c */ /* 0x042ff00000001878 */
[----:B------:R-:W-:Y:S01]  /*9fa0*/  HMMA.16816.F32 R116, R8, R18, R116 ;  /* 0x000000120874723c */ /* 0x000fe20000001874 */
[----:B------:R1:W2:Y:S07]  /*9fb0*/  MUFU.EX2 R10, R4 ;  /* 0x00000004000a7308 */ /* 0x0002ae0000000800 */
[----:B------:R-:W-:Y:S01]  /*9fc0*/  HMMA.16816.F32 R108, R12, R26, R64 ;  /* 0x0000001a0c6c723c */ /* 0x000fe20000001840 */
[----:B-1----:R-:W-:-:S04]  /*9fd0*/  FFMA.FTZ R4, R177, c[0x0][0x23c], -R2 ;  /* 0x00008f00b1047a23 */ /* 0x002fc80000010802 */
[----:B------:R1:W-:Y:S01]  /*9fe0*/  MUFU.EX2 R65, R4 ;  /* 0x0000000400417308 */ /* 0x0003e20000000800 */
[----:B------:R-:W-:Y:S01]  /*9ff0*/  MOV R98, R202 ;  /* 0x000000ca00627202 */ /* 0x000fe20000000f00 */
[----:B-1----:R-:W-:-:S06]  /*a000*/  FFMA.FTZ R4, R148, c[0x0][0x23c], -R2 ;  /* 0x00008f0094047a23 */ /* 0x002fcc0000010802 */
[----:B------:R1:W-:Y:S01]  /*a010*/  MUFU.EX2 R177, R4 ;  /* 0x0000000400b17308 */ /* 0x0003e20000000800 */
[----:B------:R-:W-:Y:S01]  /*a020*/  MOV R97, R104 ;  /* 0x0000006800617202 */ /* 0x000fe20000000f00 */
        /* <DEDUP_REMOVED lines=10> */
[----:B------:R-:W-:Y:S01]  /*a0d0*/  HMMA.16816.F32 R92, R12, R16, R68 ;  /* 0x000000100c5c723c */ /* 0x000fe20000001844 */
[----:B-1----:R-:W-:-:S06]  /*a0e0*/  FFMA.FTZ R4, R208, c[0x0][0x23c], -R5 ;  /* 0x00008f00d0047a23 */ /* 0x002fcc0000010805 */
[----:B------:R1:W4:Y:S01]  /*a0f0*/  MUFU.EX2 R8, R4 ;  /* 0x0000000400087308 */ /* 0x0003220000000800 */
[----:B------:R-:W-:Y:S01]  /*a100*/  HMMA.16816.F32 R28, R12, R18, R28 ;  /* 0x000000120c1c723c */ /* 0x000fe2000000181c */
[----:B------:R-:W2:Y:S01]  /*a110*/  LDSM.16.MT88.4 R16, [R216+0x9800] ;  /* 0x00980000d810783b */ /* 0x000ea20000004200 */
[----:B-1----:R-:W-:-:S05]  /*a120*/  FFMA.FTZ R4, R181, c[0x0][0x23c], -R5 ;  /* 0x00008f00b5047a23 */ /* 0x002fca0000010805 */
[----:B------:R1:W-:Y:S02]  /*a130*/  MUFU.EX2 R67, R4 ;  /* 0x0000000400437308 */ /* 0x0003e40000000800 */
[----:B-1----:R-:W-:-:S06]  /*a140*/  FFMA.FTZ R4, R151, c[0x0][0x23c], -R5 ;  /* 0x00008f0097047a23 */ /* 0x002fcc0000010805 */
[----:B------:R1:W-:Y:S02]  /*a150*/  MUFU.EX2 R181, R4 ;  /* 0x0000000400b57308 */ /* 0x0003e40000000800 */
[----:B-1----:R-:W-:-:S06]  /*a160*/  FFMA.FTZ R4, R235, c[0x0][0x23c], -R3 ;  /* 0x00008f00eb047a23 */ /* 0x002fcc0000010803 */
[----:B------:R1:W-:Y:S02]  /*a170*/  MUFU.EX2 R235, R4 ;  /* 0x0000000400eb7308 */ /* 0x0003e40000000800 */
[----:B-1----:R-:W-:-:S06]  /*a180*/  FFMA.FTZ R4, R214, c[0x0][0x23c], -R3 ;  /* 0x00008f00d6047a23 */ /* 0x002fcc0000010803 */
[----:B------:R1:W1:Y:S02]  /*a190*/  MUFU.EX2 R64, R4 ;  /* 0x0000000400407308 */ /* 0x0002640000000800 */
[----:B-1----:R-:W-:-:S06]  /*a1a0*/  FFMA.FTZ R4, R188, c[0x0][0x23c], -R3 ;  /* 0x00008f00bc047a23 */ /* 0x002fcc0000010803 */
[----:B------:R1:W-:Y:S01]  /*a1b0*/  MUFU.EX2 R252, R4 ;  /* 0x0000000400fc7308 */ /* 0x0003e20000000800 */
[----:B---3--:R-:W-:Y:S02]  /*a1c0*/  IMAD.MOV.U32 R200, RZ, RZ, R96 ;  /* 0x000000ffffc87224 */ /* 0x008fe400078e0060 */
[----:B--2---:R-:W-:Y:S02]  /*a1d0*/  IMAD.MOV.U32 R151, RZ, RZ, R10 ;  /* 0x000000ffff977224 */ /* 0x004fe400078e000a */
[----:B-1----:R-:W-:-:S04]  /*a1e0*/  FFMA.FTZ R4, R172, c[0x0][0x23c], -R3 ;  /* 0x00008f00ac047a23 */ /* 0x002fc80000010803 */
[----:B------:R-:W1:Y:S01]  /*a1f0*/  MUFU.EX2 R149, R4 ;  /* 0x0000000400957308 */ /* 0x000e620000000800 */
[----:B----4-:R-:W-:Y:S01]  /*a200*/  IMAD.MOV.U32 R188, RZ, RZ, R8 ;  /* 0x000000ffffbc7224 */ /* 0x010fe200078e0008 */
[----:B------:R-:W-:Y:S01]  /*a210*/  MOV R214, R9 ;  /* 0x0000000900d67202 */ /* 0x000fe20000000f00 */
[----:B------:R-:W-:Y:S01]  /*a220*/  HMMA.16816.F32 R112, R12, R24, R80 ;  /* 0x000000180c70723c */ /* 0x000fe20000001850 */
[----:B------:R-:W-:-:S07]  /*a230*/  F2FP.PACK_AB R9, R64, R235 ;  /* 0x000000eb4009723e */ /* 0x000fce00000000ff */
[----:B------:R-:W-:Y:S01]  /*a240*/  HMMA.16816.F32 R100, R12, R22, R60 ;  /* 0x000000160c64723c */ /* 0x000fe2000000183c */
[----:B------:R-:W-:Y:S01]  /*a250*/  F2FP.PACK_AB R8, R188, R214 ;  /* 0x000000d6bc08723e */ /* 0x000fe200000000ff */
[----:B------:R-:W-:Y:S01]  /*a260*/  IMAD.MOV.U32 R241, RZ, RZ, R98 ;  /* 0x000000fffff17224 */ /* 0x000fe200078e0062 */
[----:B------:R-:W-:Y:S01]  /*a270*/  F2FP.PACK_AB R10, R181, R67 ;  /* 0x00000043b50a723e */ /* 0x000fe200000000ff */
[----:B------:R-:W2:Y:S01]  /*a280*/  LDSM.16.MT88.4 R24, [R219+0x9800] ;  /* 0x00980000db18783b */ /* 0x000ea20000004200 */
[----:B-1----:R-:W-:-:S03]  /*a290*/  F2FP.PACK_AB R11, R149, R252 ;  /* 0x000000fc950b723e */ /* 0x002fc600000000ff */
[----:B------:R-:W-:Y:S01]  /*a2a0*/  HMMA.16816.F32 R104, R12, R20, R72 ;  /* 0x000000140c68723c */ /* 0x000fe20000001848 */
[----:B------:R-:W-:Y:S01]  /*a2b0*/  MOV R208, R99 ;  /* 0x0000006300d07202 */ /* 0x000fe20000000f00 */
[----:B------:R-:W-:Y:S01]  /*a2c0*/  IMAD.MOV.U32 R205, RZ, RZ, R85 ;  /* 0x000000ffffcd7224 */ /* 0x000fe200078e0055 */
[----:B------:R-:W-:Y:S01]  /*a2d0*/  MOV R172, R84 ;  /* 0x0000005400ac7202 */ /* 0x000fe20000000f00 */
[----:B------:R-:W1:Y:S03]  /*a2e0*/  LDSM.16.MT88.4 R20, [R217+0x9800] ;  /* 0x00980000d914783b */ /* 0x000e660000004200 */
[----:B------:R-:W-:Y:S02]  /*a2f0*/  F2FP.PACK_AB R12, R151, R200 ;  /* 0x000000c8970c723e */ /* 0x000fe400000000ff */
[----:B------:R-:W-:Y:S02]  /*a300*/  F2FP.PACK_AB R13, R202, R148 ;  /* 0x00000094ca0d723e */ /* 0x000fe400000000ff */
[----:B------:R-:W-:-:S02]  /*a310*/  F2FP.PACK_AB R14, R177, R65 ;  /* 0x00000041b10e723e */ /* 0x000fc400000000ff */
[----:B------:R-:W-:Y:S01]  /*a320*/  F2FP.PACK_AB R15, R179, R66 ;  /* 0x00000042b30f723e */ /* 0x000fe200000000ff */
[----:B------:R-:W-:Y:S01]  /*a330*/  HMMA.16816.F32 R88, R8, R16, R44 ;  /* 0x000000100858723c */ /* 0x000fe2000000182c */
[----:B------:R-:W-:-:S07]  /*a340*/  MOV R4, R86 ;  /* 0x0000005600047202 */ /* 0x000fce0000000f00 */
[C---:B------:R-:W-:Y:S07]  /*a350*/  HMMA.16816.F32 R96, R12.reuse, R16, R36 ;  /* 0x000000100c60723c */ /* 0x040fee0000001824 */
[----:B------:R-:W-:Y:S01]  /*a360*/  IMAD.MOV.U32 R39, RZ, RZ, R87 ;  /* 0x000000ffff277224 */ /* 0x000fe200078e0057 */
[-C--:B------:R-:W-:Y:S08]  /*a370*/  HMMA.16816.F32 R72, R12, R18.reuse, R32 ;  /* 0x000000120c48723c */ /* 0x080ff00000001820 */
[C---:B------:R-:W-:Y:S01]  /*a380*/  HMMA.16816.F32 R84, R8.reuse, R18, R40 ;  /* 0x000000120854723c */ /* 0x040fe20000001828 */
[----:B------:R-:W3:Y:S07]  /*a390*/  LDSM.16.MT88.4 R16, [R218+0x9800] ;  /* 0x00980000da10783b */ /* 0x000eee0000004200 */
[C---:B--2---:R-:W-:Y:S08]  /*a3a0*/  HMMA.16816.F32 R80, R8.reuse, R24, R56 ;  /* 0x000000180850723c */ /* 0x044ff00000001838 */
[----:B-1----:R-:W-:Y:S07]  /*a3b0*/  HMMA.16816.F32 R56, R8, R22, R76 ;  /* 0x000000160838723c */ /* 0x002fee000000184c */
[----:B------:R-:W-:Y:S01]  /*a3c0*/  MOV R76, R67 ;  /* 0x00000043004c7202 */ /* 0x000fe20000000f00 */
[----:B------:R-:W-:Y:S01]  /*a3d0*/  IMAD.MOV.U32 R77, RZ, RZ, R66 ;  /* 0x000000ffff4d7224 */ /* 0x000fe200078e0042 */
[----:B------:R-:W-:Y:S01]  /*a3e0*/  MOV R78, R65 ;  /* 0x00000041004e7202 */ /* 0x000fe20000000f00 */
[----:B------:R-:W-:-:S02]  /*a3f0*/  IMAD.MOV.U32 R79, RZ, RZ, R64 ;  /* 0x000000ffff4f7224 */ /* 0x000fc400078e0040 */
[----:B---3--:R-:W-:Y:S07]  /*a400*/  HMMA.16816.F32 R64, R8, R16, R120 ;  /* 0x000000100840723c */ /* 0x008fee0000001878 */
[----:B------:R-:W-:Y:S02]  /*a410*/  IMAD.MOV.U32 R122, RZ, RZ, R4 ;  /* 0x000000ffff7a7224 */ /* 0x000fe400078e0004 */
[----:B------:R-:W-:Y:S01]  /*a420*/  FFMA.FTZ R4, R243, c[0x0][0x23c], -R2 ;  /* 0x00008f00f3047a23 */ /* 0x000fe20000010802 */
[----:B------:R-:W-:-:S03]  /*a430*/  MOV R123, R252 ;  /* 0x000000fc007b7202 */ /* 0x000fc60000000f00 */
[----:B------:R1:W-:Y:S01]  /*a440*/  MUFU.EX2 R252, R4 ;  /* 0x0000000400fc7308 */ /* 0x0003e20000000800 */
[----:B------:R-:W-:Y:S01]  /*a450*/  HMMA.16816.F32 R68, R8, R26, R52 ;  /* 0x0000001a0844723c */ /* 0x000fe20000001834 */
[----:B-1----:R-:W-:-:S06]  /*a460*/  FFMA.FTZ R4, R210, c[0x0][0x23c], -R2 ;  /* 0x00008f00d2047a23 */ /* 0x002fcc0000010802 */
[----:B------:R1:W2:Y:S01]  /*a470*/  MUFU.EX2 R120, R4 ;  /* 0x0000000400787308 */ /* 0x0002a20000000800 */
[C---:B------:R-:W-:Y:S08]  /*a480*/  HMMA.16816.F32 R60, R8.reuse, R20, R48 ;  /* 0x00000014083c723c */ /* 0x040ff00000001830 */
[----:B------:R-:W-:Y:S01]  /*a490*/  HMMA.16816.F32 R52, R8, R18, R116 ;  /* 0x000000120834723c */ /* 0x000fe20000001874 */
[----:B-1----:R-:W-:-:S04]  /*a4a0*/  FFMA.FTZ R4, R191, c[0x0][0x23c], -R2 ;  /* 0x00008f00bf047a23 */ /* 0x002fc80000010802 */
[----:B------:R1:W-:Y:S01]  /*a4b0*/  MUFU.EX2 R8, R4 ;  /* 0x0000000400087308 */ /* 0x0003e20000000800 */
[----:B--2---:R-:W-:Y:S01]  /*a4c0*/  IMAD.MOV.U32 R191, RZ, RZ, R120 ;  /* 0x000000ffffbf7224 */ /* 0x004fe200078e0078 */
[----:B------:R-:W-:Y:S01]  /*a4d0*/  MOV R120, R123 ;  /* 0x0000007b00787202 */ /* 0x000fe20000000f00 */
[----:B------:R-:W-:Y:S01]  /*a4e0*/  IMAD.MOV.U32 R123, RZ, RZ, R78 ;  /* 0x000000ffff7b7224 */ /* 0x000fe200078e004e */
[----:B------:R-:W-:Y:S01]  /*a4f0*/  MOV R121, R39 ;  /* 0x0000002700797202 */ /* 0x000fe20000000f00 */
[----:B------:R-:W-:Y:S02]  /*a500*/  IMAD.MOV.U32 R78, RZ, RZ, R148 ;  /* 0x000000ffff4e7224 */ /* 0x000fe400078e0094 */
[----:B------:R-:W-:Y:S02]  /*a510*/  IMAD.MOV.U32 R148, RZ, RZ, R240 ;  /* 0x000000ffff947224 */ /* 0x000fe400078e00f0 */
[----:B-1----:R-:W-:-:S04]  /*a520*/  FFMA.FTZ R4, R174, c[0x0][0x23c], -R2 ;  /* 0x00008f00ae047a23 */ /* 0x002fc80000010802 */
[----:B------:R1:W2:Y:S01]  /*a530*/  MUFU.EX2 R9, R4 ;  /* 0x0000000400097308 */ /* 0x0002a20000000800 */
[----:B------:R-:W-:Y:S01]  /*a540*/  MOV R118, R121 ;  /* 0x0000007900767202 */ /* 0x000fe20000000f00 */
[----:B------:R-:W-:Y:S01]  /*a550*/  IMAD.MOV.U32 R121, RZ, RZ, R76 ;  /* 0x000000ffff797224 */ /* 0x000fe200078e004c */
[----:B------:R-:W-:Y:S01]  /*a560*/  MOV R76, R79 ;  /* 0x0000004f004c7202 */ /* 0x000fe20000000f00 */
[----:B------:R-:W-:Y:S01]  /*a570*/  IMAD.MOV.U32 R119, RZ, RZ, R122 ;  /* 0x000000ffff777224 */ /* 0x000fe200078e007a */
[----:B------:R-:W-:Y:S01]  /*a580*/  MOV R79, R241 ;  /* 0x000000f1004f7202 */ /* 0x000fe20000000f00 */
[----:B-1----:R-:W-:-:S04]  /*a590*/  FFMA.FTZ R4, R249, c[0x0][0x23c], -R0 ;  /* 0x00008f00f9047a23 */ /* 0x002fc80000010800 */
[----:B------:R1:W-:Y:S01]  /*a5a0*/  MUFU.EX2 R240, R4 ;  /* 0x0000000400f07308 */ /* 0x0003e20000000800 */
[----:B------:R-:W-:Y:S01]  /*a5b0*/  MOV R122, R77 ;  /* 0x0000004d007a7202 */ /* 0x000fe20000000f00 */
[----:B------:R-:W-:Y:S01]  /*a5c0*/  IMAD.MOV.U32 R77, RZ, RZ, R188 ;  /* 0x000000ffff4d7224 */ /* 0x000fe200078e00bc */
[----:B------:R-:W-:Y:S01]  /*a5d0*/  MOV R188, R208 ;  /* 0x000000d000bc7202 */ /* 0x000fe20000000f00 */
[----:B------:R-:W-:Y:S02]  /*a5e0*/  IMAD.MOV.U32 R208, RZ, RZ, R242 ;  /* 0x000000ffffd07224 */ /* 0x000fe400078e00f2 */
[----:B-1----:R-:W-:-:S04]  /*a5f0*/  FFMA.FTZ R4, R212, c[0x0][0x23c], -R0 ;  /* 0x00008f00d4047a23 */ /* 0x002fc80000010800 */
[----:B------:R1:W-:Y:S01]  /*a600*/  MUFU.EX2 R241, R4 ;  /* 0x0000000400f17308 */ /* 0x0003e20000000800 */
[----:B------:R-:W-:Y:S01]  /*a610*/  MOV R117, R119 ;  /* 0x0000007700757202 */ /* 0x000fe20000000f00 */
[----:B------:R-:W-:Y:S01]  /*a620*/  IMAD.MOV.U32 R119, RZ, RZ, R122 ;  /* 0x000000ffff777224 */ /* 0x000fe200078e007a */
[----:B------:R-:W-:Y:S01]  /*a630*/  MOV R122, R77 ;  /* 0x0000004d007a7202 */ /* 0x000fe20000000f00 */
[----:B-1----:R-:W-:-:S04]  /*a640*/  FFMA.FTZ R4, R194, c[0x0][0x23c], -R0 ;  /* 0x00008f00c2047a23 */ /* 0x002fc80000010800 */
[----:B------:R1:W-:Y:S01]  /*a650*/  MUFU.EX2 R242, R4 ;  /* 0x0000000400f27308 */ /* 0x0003e20000000800 */
[----:B------:R-:W-:Y:S02]  /*a660*/  IMAD.MOV.U32 R77, RZ, RZ, R214 ;  /* 0x000000ffff4d7224 */ /* 0x000fe400078e00d6 */
[----:B-1----:R-:W-:-:S05]  /*a670*/  FFMA.FTZ R4, R176, c[0x0][0x23c], -R0 ;  /* 0x00008f00b0047a23 */ /* 0x002fca0000010800 */
[----:B------:R1:W-:Y:S01]  /*a680*/  MUFU.EX2 R243, R4 ;  /* 0x0000000400f37308 */ /* 0x0003e20000000800 */
[----:B------:R-:W-:Y:S02]  /*a690*/  IMAD.MOV.U32 R116, RZ, RZ, R120 ;  /* 0x000000ffff747224 */ /* 0x000fe400078e0078 */
[----:B-1----:R-:W-:-:S05]  /*a6a0*/  FFMA.FTZ R4, R118, c[0x0][0x23c], -R5 ;  /* 0x00008f0076047a23 */ /* 0x002fca0000010805 */
[----:B------:R1:W-:Y:S01]  /*a6b0*/  MUFU.EX2 R214, R4 ;  /* 0x0000000400d67308 */ /* 0x0003e20000000800 */
[----:B------:R-:W-:Y:S01]  /*a6c0*/  MOV R118, R121 ;  /* 0x0000007900767202 */ /* 0x000fe20000000f00 */
[----:B------:R-:W-:Y:S01]  /*a6d0*/  IMAD.MOV.U32 R121, RZ, RZ, R76 ;  /* 0x000000ffff797224 */ /* 0x000fe200078e004c */
[----:B------:R-:W-:Y:S01]  /*a6e0*/  MOV R76, R79 ;  /* 0x0000004f004c7202 */ /* 0x000fe20000000f00 */
[----:B------:R-:W-:Y:S02]  /*a6f0*/  IMAD.MOV.U32 R79, RZ, RZ, R202 ;  /* 0x000000ffff4f7224 */ /* 0x000fe400078e00ca */
[----:B------:R-:W-:Y:S02]  /*a700*/  IMAD.MOV.U32 R202, RZ, RZ, R236 ;  /* 0x000000ffffca7224 */ /* 0x000fe400078e00ec */
[----:B-1----:R-:W-:-:S04]  /*a710*/  FFMA.FTZ R4, R215, c[0x0][0x23c], -R5 ;  /* 0x00008f00d7047a23 */ /* 0x002fc80000010805 */
[----:B------:R1:W3:Y:S01]  /*a720*/  MUFU.EX2 R215, R4 ;  /* 0x0000000400d77308 */ /* 0x0002e20000000800 */
[----:B------:R-:W-:Y:S01]  /*a730*/  MOV R120, R123 ;  /* 0x0000007b00787202 */ /* 0x000fe20000000f00 */
[----:B------:R-:W-:Y:S01]  /*a740*/  IMAD.MOV.U32 R123, RZ, RZ, R78 ;  /* 0x000000ffff7b7224 */ /* 0x000fe200078e004e */
[----:B------:R-:W-:Y:S02]  /*a750*/  MOV R78, R148 ;  /* 0x00000094004e7202 */ /* 0x000fe40000000f00 */
[----:B------:R-:W-:Y:S01]  /*a760*/  MOV R148, R238 ;  /* 0x000000ee00947202 */ /* 0x000fe20000000f00 */
[----:B-1----:R-:W-:-:S04]  /*a770*/  FFMA.FTZ R4, R195, c[0x0][0x23c], -R5 ;  /* 0x00008f00c3047a23 */ /* 0x002fc80000010805 */
[----:B------:R1:W-:Y:S01]  /*a780*/  MUFU.EX2 R236, R4 ;  /* 0x0000000400ec7308 */ /* 0x0003e20000000800 */
[C---:B------:R-:W-:Y:S08]  /*a790*/  HMMA.16816.F32 R32, R12.reuse, R16, R92 ;  /* 0x000000100c20723c */ /* 0x040ff0000000185c */
[----:B------:R-:W-:Y:S01]  /*a7a0*/  HMMA.16816.F32 R28, R12, R18, R28 ;  /* 0x000000120c1c723c */ /* 0x000fe2000000181c */
[----:B------:R-:W4:Y:S01]  /*a7b0*/  LDSM.16.MT88.4 R16, [R216+0xa000] ;  /* 0x00a00000d810783b */ /* 0x000f220000004200 */
[----:B-1----:R-:W-:-:S04]  /*a7c0*/  FFMA.FTZ R4, R178, c[0x0][0x23c], -R5 ;  /* 0x00008f00b2047a23 */ /* 0x002fc80000010805 */
[----:B------:R1:W-:Y:S02]  /*a7d0*/  MUFU.EX2 R238, R4 ;  /* 0x0000000400ee7308 */ /* 0x0003e40000000800 */
[----:B-1----:R-:W-:-:S06]  /*a7e0*/  FFMA.FTZ R4, R208, c[0x0][0x23c], -R3 ;  /* 0x00008f00d0047a23 */ /* 0x002fcc0000010803 */
[----:B------:R1:W-:Y:S01]  /*a7f0*/  MUFU.EX2 R208, R4 ;  /* 0x0000000400d07308 */ /* 0x0003e20000000800 */
[----:B------:R-:W-:Y:S01]  /*a800*/  HMMA.16816.F32 R44, R12, R26, R108 ;  /* 0x0000001a0c2c723c */ /* 0x000fe2000000186c */
[----:B-1----:R-:W-:-:S06]  /*a810*/  FFMA.FTZ R4, R237, c[0x0][0x23c], -R3 ;  /* 0x00008f00ed047a23 */ /* 0x002fcc0000010803 */
[----:B------:R1:W1:Y:S01]  /*a820*/  MUFU.EX2 R210, R4 ;  /* 0x0000000400d27308 */ /* 0x0002620000000800 */
[----:B------:R-:W-:Y:S02]  /*a830*/  IMAD.MOV.U32 R108, RZ, RZ, R202 ;  /* 0x000000ffff6c7224 */ /* 0x000fe400078e00ca */
[----:B------:R-:W-:Y:S02]  /*a840*/  IMAD.MOV.U32 R202, RZ, RZ, R213 ;  /* 0x000000ffffca7224 */ /* 0x000fe400078e00d5 */
[----:B-1----:R-:W-:-:S04]  /*a850*/  FFMA.FTZ R4, R206, c[0x0][0x23c], -R3 ;  /* 0x00008f00ce047a23 */ /* 0x002fc80000010803 */
[----:B------:R1:W-:Y:S02]  /*a860*/  MUFU.EX2 R212, R4 ;  /* 0x0000000400d47308 */ /* 0x0003e40000000800 */
[----:B-1----:R-:W-:-:S06]  /*a870*/  FFMA.FTZ R4, R182, c[0x0][0x23c], -R3 ;  /* 0x00008f00b6047a23 */ /* 0x002fcc0000010803 */
[----:B------:R-:W1:Y:S01]  /*a880*/  MUFU.EX2 R213, R4 ;  /* 0x0000000400d57308 */ /* 0x000e620000000800 */
[----:B--2---:R-:W-:Y:S02]  /*a890*/  MOV R249, R9 ;  /* 0x0000000900f97202 */ /* 0x004fe40000000f00 */
[----:B------:R-:W-:Y:S01]  /*a8a0*/  MOV R237, R8 ;  /* 0x0000000800ed7202 */ /* 0x000fe20000000f00 */
[----:B------:R-:W-:Y:S01]  /*a8b0*/  HMMA.16816.F32 R48, R12, R24, R112 ;  /* 0x000000180c30723c */ /* 0x000fe20000001870 */
[----:B---3--:R-:W-:Y:S01]  /*a8c0*/  F2FP.PACK_AB R8, R215, R214 ;  /* 0x000000d6d708723e */ /* 0x008fe200000000ff */
[----:B------:R-:W2:Y:S01]  /*a8d0*/  LDSM.16.MT88.4 R24, [R219+0xa000] ;  /* 0x00a00000db18783b */ /* 0x000ea20000004200 */
[----:B------:R-:W-:Y:S02]  /*a8e0*/  F2FP.PACK_AB R9, R210, R208 ;  /* 0x000000d0d209723e */ /* 0x000fe400000000ff */
[----:B------:R-:W-:-:S03]  /*a8f0*/  F2FP.PACK_AB R10, R238, R236 ;  /* 0x000000ecee0a723e */ /* 0x000fc600000000ff */
[----:B------:R-:W-:Y:S01]  /*a900*/  HMMA.16816.F32 R40, R12, R20, R104 ;  /* 0x000000140c28723c */ /* 0x000fe20000001868 */
[----:B-1----:R-:W-:-:S07]  /*a910*/  F2FP.PACK_AB R11, R213, R212 ;  /* 0x000000d4d50b723e */ /* 0x002fce00000000ff */
[----:B------:R-:W-:Y:S01]  /*a920*/  HMMA.16816.F32 R36, R12, R22, R100 ;  /* 0x000000160c24723c */ /* 0x000fe20000001864 */
[----:B------:R-:W1:Y:S06]  /*a930*/  LDSM.16.MT88.4 R20, [R217+0xa000] ;  /* 0x00a00000d914783b */ /* 0x000e6c0000004200 */
[----:B------:R-:W-:Y:S02]  /*a940*/  F2FP.PACK_AB R12, R191, R252 ;  /* 0x000000fcbf0c723e */ /* 0x000fe400000000ff */
[----:B------:R-:W-:Y:S02]  /*a950*/  F2FP.PACK_AB R13, R241, R240 ;  /* 0x000000f0f10d723e */ /* 0x000fe400000000ff */
[----:B------:R-:W-:-:S02]  /*a960*/  F2FP.PACK_AB R14, R249, R237 ;  /* 0x000000edf90e723e */ /* 0x000fc400000000ff */
[----:B------:R-:W-:Y:S01]  /*a970*/  F2FP.PACK_AB R15, R243, R242 ;  /* 0x000000f2f30f723e */ /* 0x000fe200000000ff */
[-C--:B----4-:R-:W-:Y:S08]  /*a980*/  HMMA.16816.F32 R88, R8, R16.reuse, R88 ;  /* 0x000000100858723c */ /* 0x090ff00000001858 */
[----:B------:R-:W-:Y:S08]  /*a990*/  HMMA.16816.F32 R104, R12, R16, R96 ;  /* 0x000000100c68723c */ /* 0x000ff00000001860 */
[-C--:B------:R-:W-:Y:S08]  /*a9a0*/  HMMA.16816.F32 R84, R8, R18.reuse, R84 ;  /* 0x000000120854723c */ /* 0x080ff00000001854 */
[----:B------:R-:W-:Y:S01]  /*a9b0*/  HMMA.16816.F32 R100, R12, R18, R72 ;  /* 0x000000120c64723c */ /* 0x000fe20000001848 */
[----:B------:R-:W3:Y:S01]  /*a9c0*/  LDSM.16.MT88.4 R16, [R218+0xa000] ;  /* 0x00a00000da10783b */ /* 0x000ee20000004200 */
[----:B------:R-:W-:-:S04]  /*a9d0*/  FFMA.FTZ R4, R202, c[0x0][0x23c], -R5 ;  /* 0x00008f00ca047a23 */ /* 0x000fc80000010805 */
[----:B------:R4:W-:Y:S01]  /*a9e0*/  MUFU.EX2 R202, R4 ;  /* 0x0000000400ca7308 */ /* 0x0009e20000000800 */
[----:B------:R-:W-:Y:S01]  /*a9f0*/  MOV R109, R119 ;  /* 0x00000077006d7202 */ /* 0x000fe20000000f00 */
[----:B------:R-:W-:Y:S01]  /*aa00*/  IMAD.MOV.U32 R110, RZ, RZ, R120 ;  /* 0x000000ffff6e7224 */ /* 0x000fe200078e0078 */
[----:B------:R-:W-:Y:S01]  /*aa10*/  MOV R119, R121 ;  /* 0x0000007900777202 */ /* 0x000fe20000000f00 */
[----:B------:R-:W-:Y:S01]  /*aa20*/  IMAD.MOV.U32 R120, RZ, RZ, R122 ;  /* 0x000000ffff787224 */ /* 0x000fe200078e007a */
[----:B------:R-:W-:Y:S01]  /*aa30*/  MOV R114, R76 ;  /* 0x0000004c00727202 */ /* 0x000fe20000000f00 */
[----:B------:R-:W-:Y:S01]  /*aa40*/  IMAD.MOV.U32 R174, RZ, RZ, R205 ;  /* 0x000000ffffae7224 */ /* 0x000fe200078e00cd */
[----:B------:R-:W-:Y:S01]  /*aa50*/  MOV R113, R78 ;  /* 0x0000004e00717202 */ /* 0x000fe20000000f00 */
[----:B----4-:R-:W-:-:S04]  /*aa60*/  FFMA.FTZ R4, R248, c[0x0][0x23c], -R5 ;  /* 0x00008f00f8047a23 */ /* 0x010fc80000010805 */
[----:B------:R4:W1:Y:S01]  /*aa70*/  MUFU.EX2 R206, R4 ;  /* 0x0000000400ce7308 */ /* 0x0008620000000800 */
[----:B------:R-:W-:Y:S01]  /*aa80*/  IMAD.MOV.U32 R122, RZ, RZ, R77 ;  /* 0x000000ffff7a7224 */ /* 0x000fe200078e004d */
[----:B------:R-:W-:Y:S01]  /*aa90*/  MOV R111, R148 ;  /* 0x00000094006f7202 */ /* 0x000fe20000000f00 */
[----:B------:R-:W-:Y:S01]  /*aaa0*/  IMAD.MOV.U32 R121, RZ, RZ, R79 ;  /* 0x000000ffff797224 */ /* 0x000fe200078e004f */
[----:B------:R-:W-:Y:S01]  /*aab0*/  MOV R95, R150 ;  /* 0x00000096005f7202 */ /* 0x000fe20000000f00 */
[----:B------:R-:W-:Y:S01]  /*aac0*/  IMAD.MOV.U32 R115, RZ, RZ, R118 ;  /* 0x000000ffff737224 */ /* 0x000fe200078e0076 */
[----:B--2---:R-:W-:Y:S01]  /*aad0*/  HMMA.16816.F32 R76, R8, R26, R68 ;  /* 0x0000001a084c723c */ /* 0x004fe20000001844 */
[----:B------:R-:W-:Y:S01]  /*aae0*/  MOV R118, R151 ;  /* 0x0000009700767202 */ /* 0x000fe20000000f00 */
[----:B------:R-:W-:Y:S02]  /*aaf0*/  IMAD.MOV.U32 R112, RZ, RZ, R149 ;  /* 0x000000ffff707224 */ /* 0x000fe400078e0095 */
[----:B----4-:R-:W-:-:S04]  /*ab00*/  FFMA.FTZ R4, R187, c[0x0][0x23c], -R5 ;  /* 0x00008f00bb047a23 */ /* 0x010fc80000010805 */
[----:B-1----:R-:W-:Y:S01]  /*ab10*/  HMMA.16816.F32 R68, R8, R22, R56 ;  /* 0x000000160844723c */ /* 0x002fe20000001838 */
[----:B------:R1:W-:Y:S01]  /*ab20*/  MUFU.EX2 R205, R4 ;  /* 0x0000000400cd7308 */ /* 0x0003e20000000800 */
[----:B------:R-:W-:Y:S02]  /*ab30*/  MOV R195, R117 ;  /* 0x0000007500c37202 */ /* 0x000fe40000000f00 */
[----:B------:R-:W-:-:S04]  /*ab40*/  MOV R176, R201 ;  /* 0x000000c900b07202 */ /* 0x000fc80000000f00 */
[----:B------:R-:W-:Y:S01]  /*ab50*/  HMMA.16816.F32 R80, R8, R24, R80 ;  /* 0x000000180850723c */ /* 0x000fe20000001850 */
[----:B------:R-:W-:Y:S02]  /*ab60*/  IMAD.MOV.U32 R194, RZ, RZ, R116 ;  /* 0x000000ffffc27224 */ /* 0x000fe400078e0074 */
[----:B------:R-:W-:-:S05]  /*ab70*/  FFMA.FTZ R92, R152, c[0x0][0x23c], -R2 ;  /* 0x00008f00985c7a23 */ /* 0x000fca0000010802 */
[----:B------:R-:W-:Y:S01]  /*ab80*/  HMMA.16816.F32 R148, R12, R24, R48 ;  /* 0x000000180c94723c */ /* 0x000fe20000001830 */
[----:B-1----:R-:W-:-:S07]  /*ab90*/  FFMA.FTZ R4, R183, c[0x0][0x23c], -R5 ;  /* 0x00008f00b7047a23 */ /* 0x002fce0000010805 */
[----:B------:R-:W-:Y:S01]  /*aba0*/  HMMA.16816.F32 R56, R12, R26, R44 ;  /* 0x0000001a0c38723c */ /* 0x000fe2000000182c */
[----:B------:R-:W1:Y:S01]  /*abb0*/  LDSM.16.MT88.4 R24, [R216+0xa800] ;  /* 0x00a80000d818783b */ /* 0x000e620000004200 */
[----:B------:R2:W-:Y:S01]  /*abc0*/  MUFU.EX2 R201, R4 ;  /* 0x0000000400c97308 */ /* 0x0005e20000000800 */
[--C-:B------:R-:W-:Y:S02]  /*abd0*/  FFMA.FTZ R93, R146, c[0x0][0x23c], -R2.reuse ;  /* 0x00008f00925d7a23 */ /* 0x100fe40000010802 */
[----:B------:R-:W-:-:S03]  /*abe0*/  FFMA.FTZ R94, R144, c[0x0][0x23c], -R2 ;  /* 0x00008f00905e7a23 */ /* 0x000fc60000010802 */
[----:B------:R-:W-:Y:S01]  /*abf0*/  HMMA.16816.F32 R72, R8, R20, R60 ;  /* 0x000000140848723c */ /* 0x000fe2000000183c */
[--C-:B------:R-:W-:Y:S02]  /*ac00*/  FFMA.FTZ R116, R127, c[0x0][0x23c], -R2.reuse ;  /* 0x00008f007f747a23 */ /* 0x100fe40000010802 */
[----:B------:R-:W-:-:S05]  /*ac10*/  FFMA.FTZ R117, R126, c[0x0][0x23c], -R2 ;  /* 0x00008f007e757a23 */ /* 0x000fca0000010802 */
[----:B------:R-:W-:Y:S01]  /*ac20*/  HMMA.16816.F32 R48, R12, R22, R36 ;  /* 0x000000160c30723c */ /* 0x000fe20000001824 */
[----:B--2---:R-:W-:Y:S02]  /*ac30*/  FFMA.FTZ R4, R111, c[0x0][0x23c], -R3 ;  /* 0x00008f006f047a23 */ /* 0x004fe40000010803 */
[----:B------:R-:W-:-:S04]  /*ac40*/  IMAD.MOV.U32 R111, RZ, RZ, R118 ;  /* 0x000000ffff6f7224 */ /* 0x000fc800078e0076 */
[--C-:B------:R-:W-:Y:S01]  /*ac50*/  FFMA.FTZ R36, R108, c[0x0][0x23c], -R2.reuse ;  /* 0x00008f006c247a23 */ /* 0x100fe20000010802 */
[----:B---3--:R-:W-:Y:S01]  /*ac60*/  HMMA.16816.F32 R60, R8, R18, R52 ;  /* 0x00000012083c723c */ /* 0x008fe20000001834 */
[----:B------:R-:W-:Y:S01]  /*ac70*/  MOV R108, R115 ;  /* 0x00000073006c7202 */ /* 0x000fe20000000f00 */
[--C-:B------:R-:W-:Y:S02]  /*ac80*/  FFMA.FTZ R37, R95, c[0x0][0x23c], -R2.reuse ;  /* 0x00008f005f257a23 */ /* 0x100fe40000010802 */
[--C-:B------:R-:W-:Y:S02]  /*ac90*/  FFMA.FTZ R39, R180, c[0x0][0x23c], -R2.reuse ;  /* 0x00008f00b4277a23 */ /* 0x100fe40000010802 */
[--C-:B------:R-:W-:Y:S02]  /*aca0*/  FFMA.FTZ R115, R143, c[0x0][0x23c], -R2.reuse ;  /* 0x00008f008f737a23 */ /* 0x100fe40000010802 */
[C---:B------:R-:W-:Y:S01]  /*acb0*/  HMMA.16816.F32 R52, R12.reuse, R20, R40 ;  /* 0x000000140c34723c */ /* 0x040fe20000001828 */
[----:B------:R-:W-:Y:S01]  /*acc0*/  FFMA.FTZ R118, R125, c[0x0][0x23c], -R2 ;  /* 0x00008f007d767a23 */ /* 0x000fe20000010802 */
[----:B------:R-:W2:Y:S06]  /*acd0*/  LDSM.16.MT88.4 R20, [R219+0xa800] ;  /* 0x00a80000db14783b */ /* 0x000eac0000004200 */
[----:B------:R-:W-:Y:S01]  /*ace0*/  HMMA.16816.F32 R44, R12, R16, R32 ;  /* 0x000000100c2c723c */ /* 0x000fe20000001820 */
[----:B------:R-:W-:-:S06]  /*acf0*/  FFMA.FTZ R95, R193, c[0x0][0x23c], -R0 ;  /* 0x00008f00c15f7a23 */ /* 0x000fcc0000010800 */
[--C-:B------:R-:W-:Y:S01]  /*ad00*/  FFMA.FTZ R35, R190, c[0x0][0x23c], -R2.reuse ;  /* 0x00008f00be237a23 */ /* 0x100fe20000010802 */
[----:B------:R-:W-:Y:S01]  /*ad10*/  HMMA.16816.F32 R40, R12, R18, R28 ;  /* 0x000000120c28723c */ /* 0x000fe2000000181c */
[----:B------:R-:W-:Y:S01]  /*ad20*/  FFMA.FTZ R34, R184, c[0x0][0x23c], -R2 ;  /* 0x00008f00b8227a23 */ /* 0x000fe20000010802 */
[----:B------:R-:W-:Y:S01]  /*ad30*/  LDSM.16.MT88.4 R12, [R218+0xa800] ;  /* 0x00a80000da0c783b */ /* 0x000fe20000004200 */
[----:B------:R-:W-:-:S04]  /*ad40*/  FFMA.FTZ R2, R195, c[0x0][0x23c], -R3 ;  /* 0x00008f00c3027a23 */ /* 0x000fc80000010803 */
[----:B------:R-:W-:Y:S02]  /*ad50*/  FFMA.FTZ R31, R114, c[0x0][0x23c], -R0 ;  /* 0x00008f00721f7a23 */ /* 0x000fe40000010800 */
[----:B------:R-:W-:Y:S01]  /*ad60*/  IMAD.MOV.U32 R114, RZ, RZ, R200 ;  /* 0x000000ffff727224 */ /* 0x000fe200078e00c8 */
[----:B------:R-:W-:Y:S01]  /*ad70*/  HMMA.16816.F32 R64, R8, R16, R64 ;  /* 0x000000100840723c */ /* 0x000fe20000001840 */
[----:B------:R3:W-:Y:S01]  /*ad80*/  MUFU.EX2 R200, R4 ;  /* 0x0000000400c87308 */ /* 0x0007e20000000800 */
[----:B------:R-:W-:Y:S01]  /*ad90*/  FFMA.FTZ R32, R113, c[0x0][0x23c], -R0 ;  /* 0x00008f0071207a23 */ /* 0x000fe20000010800 */
[----:B------:R-:W4:Y:S01]  /*ada0*/  LDSM.16.MT88.4 R16, [R217+0xa800] ;  /* 0x00a80000d910783b */ /* 0x000f220000004200 */
[----:B------:R-:W-:Y:S01]  /*adb0*/  MOV R113, R123 ;  /* 0x0000007b00717202 */ /* 0x000fe20000000f00 */
[----:B------:R-:W-:Y:S01]  /*adc0*/  IMAD.MOV.U32 R144, RZ, RZ, R120 ;  /* 0x000000ffff907224 */ /* 0x000fe200078e0078 */
[----:B------:R-:W-:Y:S01]  /*add0*/  MOV R123, R7 ;  /* 0x00000007007b7202 */ /* 0x000fe20000000f00 */
[--C-:B------:R-:W-:Y:S01]  /*ade0*/  FFMA.FTZ R7, R207, c[0x0][0x23c], -R0.reuse ;  /* 0x00008f00cf077a23 */ /* 0x100fe20000010800 */
[----:B------:R-:W-:Y:S01]  /*adf0*/  MOV R146, R119 ;  /* 0x0000007700927202 */ /* 0x000fe20000000f00 */
[--C-:B------:R-:W-:Y:S01]  /*ae00*/  FFMA.FTZ R96, R157, c[0x0][0x23c], -R0.reuse ;  /* 0x00008f009d607a23 */ /* 0x100fe20000010800 */
[----:B------:R-:W-:Y:S01]  /*ae10*/  MOV R193, R121 ;  /* 0x0000007900c17202 */ /* 0x000fe20000000f00 */
[----:B------:R-:W-:-:S02]  /*ae20*/  FFMA.FTZ R97, R156, c[0x0][0x23c], -R0 ;  /* 0x00008f009c617a23 */ /* 0x000fc40000010800 */
[--C-:B------:R-:W-:Y:S02]  /*ae30*/  FFMA.FTZ R98, R155, c[0x0][0x23c], -R0.reuse ;  /* 0x00008f009b627a23 */ /* 0x100fe40000010800 */
[--C-:B---3--:R-:W-:Y:S02]  /*ae40*/  FFMA.FTZ R4, R199, c[0x0][0x23c], -R0.reuse ;  /* 0x00008f00c7047a23 */ /* 0x108fe40000010800 */
[----:B------:R3:W1:Y:S01]  /*ae50*/  MUFU.EX2 R199, R2 ;  /* 0x0000000200c77308 */ /* 0x0006620000000800 */
[--C-:B------:R-:W-:Y:S02]  /*ae60*/  FFMA.FTZ R119, R154, c[0x0][0x23c], -R0.reuse ;  /* 0x00008f009a777a23 */ /* 0x100fe40000010800 */
[--C-:B------:R-:W-:Y:S02]  /*ae70*/  FFMA.FTZ R120, R153, c[0x0][0x23c], -R0.reuse ;  /* 0x00008f0099787a23 */ /* 0x100fe40000010800 */
[----:B------:R-:W-:Y:S01]  /*ae80*/  FFMA.FTZ R121, R147, c[0x0][0x23c], -R0 ;  /* 0x00008f0093797a23 */ /* 0x000fe20000010800 */
[----:B------:R-:W-:Y:S01]  /*ae90*/  MOV R153, R188 ;  /* 0x000000bc00997202 */ /* 0x000fe20000000f00 */
[----:B------:R-:W-:-:S02]  /*aea0*/  IMAD.MOV.U32 R188, RZ, RZ, R131 ;  /* 0x000000ffffbc7224 */ /* 0x000fc400078e0083 */
[----:B------:R-:W-:Y:S02]  /*aeb0*/  IMAD.MOV.U32 R195, RZ, RZ, R130 ;  /* 0x000000ffffc37224 */ /* 0x000fe400078e0082 */
[--C-:B---3--:R-:W-:Y:S01]  /*aec0*/  FFMA.FTZ R2, R211, c[0x0][0x23c], -R3.reuse ;  /* 0x00008f00d3027a23 */ /* 0x108fe20000010803 */
[----:B------:R-:W-:Y:S01]  /*aed0*/  MOV R211, R122 ;  /* 0x0000007a00d37202 */ /* 0x000fe20000000f00 */
[----:B------:R-:W-:Y:S02]  /*aee0*/  FFMA.FTZ R122, R145, c[0x0][0x23c], -R0 ;  /* 0x00008f00917a7a23 */ /* 0x000fe40000010800 */
[----:B------:R-:W-:Y:S01]  /*aef0*/  FFMA.FTZ R0, R209, c[0x0][0x23c], -R3 ;  /* 0x00008f00d1007a23 */ /* 0x000fe20000010803 */
[----:B------:R-:W-:Y:S08]  /*af00*/  MUFU.EX2 R131, R2 ;  /* 0x0000000200837308 */ /* 0x000ff00000000800 */
[----:B------:R-:W3:Y:S01]  /*af10*/  MUFU.EX2 R130, R0 ;  /* 0x0000000000827308 */ /* 0x000ee20000000800 */
[----:B------:R-:W-:-:S02]  /*af20*/  F2FP.PACK_AB R8, R206, R202 ;  /* 0x000000cace08723e */ /* 0x000fc400000000ff */
[----:B-1----:R-:W-:Y:S02]  /*af30*/  F2FP.PACK_AB R9, R199, R200 ;  /* 0x000000c8c709723e */ /* 0x002fe400000000ff */
[----:B------:R-:W-:Y:S01]  /*af40*/  F2FP.PACK_AB R10, R201, R205 ;  /* 0x000000cdc90a723e */ /* 0x000fe200000000ff */
[--C-:B------:R-:W-:Y:S01]  /*af50*/  FFMA.FTZ R30, R168, c[0x0][0x23c], -R5.reuse ;  /* 0x00008f00a81e7a23 */ /* 0x100fe20000010805 */
[----:B------:R-:W-:Y:S01]  /*af60*/  MOV R152, R137 ;  /* 0x0000008900987202 */ /* 0x000fe20000000f00 */
[--C-:B------:R-:W-:Y:S01]  /*af70*/  FFMA.FTZ R29, R166, c[0x0][0x23c], -R5.reuse ;  /* 0x00008f00a61d7a23 */ /* 0x100fe20000010805 */
[----:B------:R-:W-:Y:S01]  /*af80*/  MOV R248, R138 ;  /* 0x0000008a00f87202 */ /* 0x000fe20000000f00 */
[----:B------:R-:W-:Y:S01]  /*af90*/  IMAD.MOV.U32 R190, RZ, RZ, R176 ;  /* 0x000000ffffbe7224 */ /* 0x000fe200078e00b0 */
[----:B---3--:R-:W-:Y:S01]  /*afa0*/  F2FP.PACK_AB R11, R130, R131 ;  /* 0x00000083820b723e */ /* 0x008fe200000000ff */
[--C-:B------:R-:W-:Y:S01]  /*afb0*/  FFMA.FTZ R28, R164, c[0x0][0x23c], -R5.reuse ;  /* 0x00008f00a41c7a23 */ /* 0x100fe20000010805 */
[----:B------:R-:W-:Y:S01]  /*afc0*/  MOV R168, R136 ;  /* 0x0000008800a87202 */ /* 0x000fe20000000f00 */
[----:B------:R-:W-:Y:S01]  /*afd0*/  FFMA.FTZ R99, R162, c[0x0][0x23c], -R5 ;  /* 0x00008f00a2637a23 */ /* 0x000fe20000010805 */
[----:B------:R-:W-:Y:S01]  /*afe0*/  MOV R166, R139 ;  /* 0x0000008b00a67202 */ /* 0x000fe20000000f00 */
[----:B------:R-:W-:Y:S01]  /*aff0*/  IMAD.MOV.U32 R176, RZ, RZ, R128 ;  /* 0x000000ffffb07224 */ /* 0x000fe200078e0080 */
[----:B------:R-:W-:Y:S01]  /*b000*/  MOV R209, R123 ;  /* 0x0000007b00d17202 */ /* 0x000fe20000000f00 */
[----:B------:R-:W-:Y:S01]  /*b010*/  HMMA.16816.F32 R136, R8, R24, R88 ;  /* 0x000000180888723c */ /* 0x000fe20000001858 */
[----:B------:R-:W-:Y:S01]  /*b020*/  MOV R164, R129 ;  /* 0x0000008100a47202 */ /* 0x000fe20000000f00 */
[----:B------:R1:W-:Y:S01]  /*b030*/  MUFU.EX2 R126, R36 ;  /* 0x00000024007e7308 */ /* 0x0003e20000000800 */
[----:B------:R-:W-:Y:S01]  /*b040*/  MOV R162, R124 ;  /* 0x0000007c00a27202 */ /* 0x000fe20000000f00 */
[----:B------:R-:W-:Y:S01]  /*b050*/  IMAD.MOV.U32 R156, RZ, RZ, R140 ;  /* 0x000000ffff9c7224 */ /* 0x000fe200078e008c */
[----:B------:R-:W-:-:S05]  /*b060*/  MOV R178, R194 ;  /* 0x000000c200b27202 */ /* 0x000fca0000000f00 */
[----:B------:R-:W3:Y:S01]  /*b070*/  MUFU.EX2 R124, R37 ;  /* 0x00000025007c7308 */ /* 0x000ee20000000800 */
[----:B------:R-:W-:-:S07]  /*b080*/  MOV R194, R141 ;  /* 0x0000008d00c27202 */ /* 0x000fce0000000f00 */
[----:B------:R-:W-:Y:S01]  /*b090*/  MUFU.EX2 R128, R35 ;  /* 0x0000002300807308 */ /* 0x000fe20000000800 */
[----:B------:R-:W-:-:S07]  /*b0a0*/  MOV R157, R142 ;  /* 0x0000008e009d7202 */ /* 0x000fce0000000f00 */
[----:B------:R-:W-:Y:S01]  /*b0b0*/  MUFU.EX2 R129, R34 ;  /* 0x0000002200817308 */ /* 0x000fe20000000800 */
[----:B------:R-:W-:-:S07]  /*b0c0*/  IMAD.MOV.U32 R154, RZ, RZ, R185 ;  /* 0x000000ffff9a7224 */ /* 0x000fce00078e00b9 */
[----:B------:R-:W-:Y:S01]  /*b0d0*/  MUFU.EX2 R91, R32 ;  /* 0x00000020005b7308 */ /* 0x000fe20000000800 */
[----:B------:R-:W-:-:S07]  /*b0e0*/  MOV R155, R186 ;  /* 0x000000ba009b7202 */ /* 0x000fce0000000f00 */
[----:B------:R-:W1:Y:S01]  /*b0f0*/  MUFU.EX2 R123, R31 ;  /* 0x0000001f007b7308 */ /* 0x000e620000000800 */
[C---:B------:R-:W-:Y:S07]  /*b100*/  HMMA.16816.F32 R140, R8.reuse, R26, R84 ;  /* 0x0000001a088c723c */ /* 0x040fee0000001854 */
[----:B------:R-:W-:Y:S08]  /*b110*/  MUFU.EX2 R125, R7 ;  /* 0x00000007007d7308 */ /* 0x000ff00000000800 */
[----:B------:R1:W1:Y:S01]  /*b120*/  MUFU.EX2 R127, R4 ;  /* 0x00000004007f7308 */ /* 0x0002620000000800 */
[----:B--2---:R-:W-:Y:S01]  /*b130*/  HMMA.16816.F32 R80, R8, R20, R80 ;  /* 0x000000140850723c */ /* 0x004fe20000001850 */
[----:B------:R-:W-:-:S02]  /*b140*/  IMAD.MOV.U32 R182, RZ, RZ, R108 ;  /* 0x000000ffffb67224 */ /* 0x000fc400078e006c */
[----:B------:R-:W-:Y:S02]  /*b150*/  FFMA.FTZ R108, R160, c[0x0][0x23c], -R5 ;  /* 0x00008f00a06c7a23 */ /* 0x000fe40000010805 */
[----:B------:R-:W-:-:S03]  /*b160*/  IMAD.MOV.U32 R160, RZ, RZ, R166 ;  /* 0x000000ffffa07224 */ /* 0x000fc600078e00a6 */
[----:B------:R-:W-:Y:S01]  /*b170*/  HMMA.16816.F32 R76, R8, R22, R76 ;  /* 0x00000016084c723c */ /* 0x000fe2000000184c */
[----:B------:R-:W-:-:S07]  /*b180*/  MOV R166, R190 ;  /* 0x000000be00a67202 */ /* 0x000fce0000000f00 */
[C---:B----4-:R-:W-:Y:S08]  /*b190*/  HMMA.16816.F32 R72, R8.reuse, R16, R72 ;  /* 0x000000100848723c */ /* 0x050ff00000001848 */
[C---:B------:R-:W-:Y:S08]  /*b1a0*/  HMMA.16816.F32 R68, R8.reuse, R18, R68 ;  /* 0x000000120844723c */ /* 0x040ff00000001844 */
[C---:B------:R-:W-:Y:S08]  /*b1b0*/  HMMA.16816.F32 R184, R8.reuse, R12, R64 ;  /* 0x0000000c08b8723c */ /* 0x040ff00000001840 */
[----:B------:R-:W-:Y:S07]  /*b1c0*/  HMMA.16816.F32 R84, R8, R14, R60 ;  /* 0x0000000e0854723c */ /* 0x000fee000000183c */
[----:B------:R-:W-:Y:S01]  /*b1d0*/  FADD.FTZ R8, R162, R135 ;  /* 0x00000087a2087221 */ /* 0x000fe20000010000 */
[----:B------:R-:W-:-:S02]  /*b1e0*/  MOV R162, R164 ;  /* 0x000000a400a27202 */ /* 0x000fc40000000f00 */
[----:B------:R-:W-:Y:S01]  /*b1f0*/  MOV R164, R168 ;  /* 0x000000a800a47202 */ /* 0x000fe20000000f00 */
[----:B-1----:R-:W-:Y:S01]  /*b200*/  FADD.FTZ R36, R244, R8 ;  /* 0x00000008f4247221 */ /* 0x002fe20000010000 */
[----:B------:R-:W-:Y:S01]  /*b210*/  MOV R168, R250 ;  /* 0x000000fa00a87202 */ /* 0x000fe20000000f00 */
[----:B------:R-:W-:Y:S01]  /*b220*/  FADD.FTZ R4, R162, R160 ;  /* 0x000000a0a2047221 */ /* 0x000fe20000010000 */
[----:B---3--:R-:W-:Y:S01]  /*b230*/  F2FP.PACK_AB R8, R126, R124 ;  /* 0x0000007c7e08723e */ /* 0x008fe200000000ff */
[----:B------:R-:W-:Y:S01]  /*b240*/  IMAD.MOV.U32 R162, RZ, RZ, R164 ;  /* 0x000000ffffa27224 */ /* 0x000fe200078e00a4 */
[----:B------:R-:W-:Y:S01]  /*b250*/  F2FP.PACK_AB R9, R123, R91 ;  /* 0x0000005b7b09723e */ /* 0x000fe200000000ff */
[----:B------:R-:W-:Y:S01]  /*b260*/  FFMA.FTZ R33, R204, c[0x0][0x23c], -R5 ;  /* 0x00008f00cc217a23 */ /* 0x000fe20000010805 */
[----:B------:R-:W-:Y:S01]  /*b270*/  F2FP.PACK_AB R10, R129, R128 ;  /* 0x00000080810a723e */ /* 0x000fe200000000ff */
[----:B------:R-:W-:Y:S01]  /*b280*/  FFMA.FTZ R0, R171, c[0x0][0x23c], -R3 ;  /* 0x00008f00ab007a23 */ /* 0x000fe20000010803 */
[----:B------:R-:W-:Y:S01]  /*b290*/  F2FP.PACK_AB R11, R127, R125 ;  /* 0x0000007d7f0b723e */ /* 0x000fe200000000ff */
[----:B------:R-:W-:Y:S01]  /*b2a0*/  MUFU.EX2 R89, R30 ;  /* 0x0000001e00597308 */ /* 0x000fe20000000800 */
[----:B------:R-:W-:Y:S01]  /*b2b0*/  MOV R164, R166 ;  /* 0x000000a600a47202 */ /* 0x000fe20000000f00 */
[----:B------:R-:W-:Y:S01]  /*b2c0*/  IMAD.MOV.U32 R183, RZ, RZ, R110 ;  /* 0x000000ffffb77224 */ /* 0x000fe200078e006e */
[----:B------:R-:W-:Y:S01]  /*b2d0*/  MOV R166, R168 ;  /* 0x000000a800a67202 */ /* 0x000fe20000000f00 */
[----:B------:R-:W-:Y:S01]  /*b2e0*/  IMAD.MOV.U32 R168, RZ, RZ, R195 ;  /* 0x000000ffffa87224 */ /* 0x000fe200078e00c3 */
[----:B------:R-:W-:Y:S01]  /*b2f0*/  MOV R195, R234 ;  /* 0x000000ea00c37202 */ /* 0x000fe20000000f00 */
[----:B------:R-:W-:Y:S01]  /*b300*/  FADD.FTZ R4, R162, R4 ;  /* 0x00000004a2047221 */ /* 0x000fe20000010000 */
[----:B------:R-:W-:Y:S01]  /*b310*/  MOV R162, R164 ;  /* 0x000000a400a27202 */ /* 0x000fe20000000f00 */
[----:B------:R1:W2:Y:S01]  /*b320*/  MUFU.EX2 R88, R33 ;  /* 0x0000002100587308 */ /* 0x0002a20000000800 */
[----:B------:R-:W-:Y:S01]  /*b330*/  IMAD.MOV.U32 R164, RZ, RZ, R166 ;  /* 0x000000ffffa47224 */ /* 0x000fe200078e00a6 */
[----:B------:R-:W-:Y:S01]  /*b340*/  MOV R166, R168 ;  /* 0x000000a800a67202 */ /* 0x000fe20000000f00 */
[----:B------:R-:W-:Y:S01]  /*b350*/  FADD.FTZ R7, R134, R132 ;  /* 0x0000008486077221 */ /* 0x000fe20000010000 */
[----:B------:R-:W-:Y:S01]  /*b360*/  MOV R180, R109 ;  /* 0x0000006d00b47202 */ /* 0x000fe20000000f00 */
[----:B------:R-:W-:Y:S01]  /*b370*/  IMAD.MOV.U32 R207, RZ, RZ, R112 ;  /* 0x000000ffffcf7224 */ /* 0x000fe200078e0070 */
[----:B------:R-:W-:-:S02]  /*b380*/  MOV R168, R195 ;  /* 0x000000c300a87202 */ /* 0x000fc40000000f00 */
[----:B------:R-:W-:Y:S01]  /*b390*/  MUFU.EX2 R90, R29 ;  /* 0x0000001d005a7308 */ /* 0x000fe20000000800 */
[----:B------:R-:W-:Y:S01]  /*b3a0*/  MOV R147, R111 ;  /* 0x0000006f00937202 */ /* 0x000fe20000000f00 */
[----:B------:R-:W-:Y:S01]  /*b3b0*/  IMAD.MOV.U32 R204, RZ, RZ, R114 ;  /* 0x000000ffffcc7224 */ /* 0x000fe200078e0072 */
[----:B------:R-:W-:Y:S01]  /*b3c0*/  MOV R145, R113 ;  /* 0x0000007100917202 */ /* 0x000fe20000000f00 */
[--C-:B------:R-:W-:Y:S01]  /*b3d0*/  FFMA.FTZ R109, R159, c[0x0][0x23c], -R5.reuse ;  /* 0x00008f009f6d7a23 */ /* 0x100fe20000010805 */
[----:B------:R3:W5:Y:S01]  /*b3e0*/  LDL.LU R250, [R1+0xc4] ;  /* 0x0000c40001fa7983 */ /* 0x0007620000300800 */
[----:B-1----:R-:W-:Y:S02]  /*b3f0*/  HMMA.16816.F32 R32, R8, R16, R52 ;  /* 0x000000100820723c */ /* 0x002fe40000001834 */
[----:B------:R1:W-:Y:S01]  /*b400*/  MUFU.EX2 R53, R28 ;  /* 0x0000001c00357308 */ /* 0x0003e20000000800 */
[----:B------:R-:W-:Y:S02]  /*b410*/  FFMA.FTZ R110, R158, c[0x0][0x23c], -R5 ;  /* 0x00008f009e6e7a23 */ /* 0x000fe40000010805 */
[----:B------:R-:W-:-:S02]  /*b420*/  FFMA.FTZ R2, R239, c[0x0][0x23c], -R3 ;  /* 0x00008f00ef027a23 */ /* 0x000fc40000010803 */
[--C-:B------:R-:W-:Y:S02]  /*b430*/  FFMA.FTZ R5, R170, c[0x0][0x23c], -R3.reuse ;  /* 0x00008f00aa057a23 */ /* 0x100fe40000010803 */
[--C-:B------:R-:W-:Y:S02]  /*b440*/  FFMA.FTZ R38, R169, c[0x0][0x23c], -R3.reuse ;  /* 0x00008f00a9267a23 */ /* 0x100fe40000010803 */
[--C-:B------:R-:W-:Y:S02]  /*b450*/  FFMA.FTZ R111, R167, c[0x0][0x23c], -R3.reuse ;  /* 0x00008f00a76f7a23 */ /* 0x100fe40000010803 */
[--C-:B------:R-:W-:Y:S02]  /*b460*/  FFMA.FTZ R112, R165, c[0x0][0x23c], -R3.reuse ;  /* 0x00008f00a5707a23 */ /* 0x100fe40000010803 */
[--C-:B------:R-:W-:Y:S01]  /*b470*/  FFMA.FTZ R113, R163, c[0x0][0x23c], -R3.reuse ;  /* 0x00008f00a3717a23 */ /* 0x100fe20000010803 */
[----:B-1----:R-:W-:Y:S01]  /*b480*/  HMMA.16816.F32 R28, R8, R18, R48 ;  /* 0x00000012081c723c */ /* 0x002fe20000001830 */
[----:B------:R1:W-:Y:S01]  /*b490*/  MUFU.EX2 R51, R0 ;  /* 0x0000000000337308 */ /* 0x0003e20000000800 */
[----:B------:R-:W-:-:S02]  /*b4a0*/  FFMA.FTZ R114, R161, c[0x0][0x23c], -R3 ;  /* 0x00008f00a1727a23 */ /* 0x000fc40000010803 */
[----:B------:R-:W-:Y:S01]  /*b4b0*/  IMAD.MOV.U32 R190, RZ, RZ, R172 ;  /* 0x000000ffffbe7224 */ /* 0x000fe200078e00ac */
[----:B------:R-:W-:Y:S01]  /*b4c0*/  MOV R160, R175 ;  /* 0x000000af00a07202 */ /* 0x000fe20000000f00 */
[----:B------:R-:W-:Y:S01]  /*b4d0*/  FADD.FTZ R3, R245, R246 ;  /* 0x000000f6f5037221 */ /* 0x000fe20000010000 */
[----:B------:R-:W-:Y:S01]  /*b4e0*/  LDSM.16.MT88.4 R16, [R217+0xb000] ;  /* 0x00b00000d910783b */ /* 0x000fe20000004200 */
[----:B------:R-:W-:Y:S02]  /*b4f0*/  FADD.FTZ R37, R133, R7 ;  /* 0x0000000785257221 */ /* 0x000fe40000010000 */
[----:B------:R-:W-:Y:S02]  /*b500*/  FADD.FTZ R7, R233, R3 ;  /* 0x00000003e9077221 */ /* 0x000fe40000010000 */
[----:B-1----:R-:W-:Y:S01]  /*b510*/  FADD.FTZ R0, R162, R36 ;  /* 0x00000024a2007221 */ /* 0x002fe20000010000 */
[----:B------:R-:W-:Y:S02]  /*b520*/  MOV R162, R164 ;  /* 0x000000a400a27202 */ /* 0x000fe40000000f00 */
[----:B------:R-:W-:Y:S01]  /*b530*/  MOV R164, R166 ;  /* 0x000000a600a47202 */ /* 0x000fe20000000f00 */
        /* <DEDUP_REMOVED lines=9> */
[----:B------:R-:W-:-:S02]  /*b5d0*/  MOV R164, R166 ;  /* 0x000000a600a47202 */ /* 0x000fc40000000f00 */
[----:B------:R-:W-:Y:S01]  /*b5e0*/  MOV R166, R168 ;  /* 0x000000a800a67202 */ /* 0x000fe20000000f00 */
[----:B------:R-:W-:Y:S01]  /*b5f0*/  IMAD.MOV.U32 R168, RZ, RZ, R153 ;  /* 0x000000ffffa87224 */ /* 0x000fe200078e0099 */
[----:B------:R-:W-:Y:S02]  /*b600*/  MOV R152, R248 ;  /* 0x000000f800987202 */ /* 0x000fe40000000f00 */
[----:B------:R-:W-:Y:S02]  /*b610*/  MOV R153, R154 ;  /* 0x0000009a00997202 */ /* 0x000fe40000000f00 */
[----:B------:R-:W-:Y:S01]  /*b620*/  MOV R154, R155 ;  /* 0x0000009b009a7202 */ /* 0x000fe20000000f00 */
[----:B------:R-:W-:Y:S01]  /*b630*/  IMAD.MOV.U32 R155, RZ, RZ, R156 ;  /* 0x000000ffff9b7224 */ /* 0x000fe200078e009c */
[----:B------:R-:W-:Y:S01]  /*b640*/  MOV R156, R157 ;  /* 0x0000009d009c7202 */ /* 0x000fe20000000f00 */
        /* <DEDUP_REMOVED lines=8> */
[----:B------:R2:W-:Y:S01]  /*b6d0*/  MUFU.EX2 R49, R5 ;  /* 0x0000000500317308 */ /* 0x0005e20000000800 */
[----:B------:R-:W-:Y:S01]  /*b6e0*/  MOV R172, R247 ;  /* 0x000000f700ac7202 */ /* 0x000fe20000000f00 */
[----:B------:R-:W-:Y:S01]  /*b6f0*/  FADD.FTZ R7, R162, R7 ;  /* 0x00000007a2077221 */ /* 0x000fe20000010000 */
[----:B------:R-:W-:Y:S01]  /*b700*/  MOV R163, R157 ;  /* 0x0000009d00a37202 */ /* 0x000fe20000000f00 */
[----:B-1----:R-:W-:Y:S01]  /*b710*/  FADD.FTZ R2, R228, R0 ;  /* 0x00000000e4027221 */ /* 0x002fe20000010000 */
[----:B------:R-:W-:Y:S01]  /*b720*/  MOV R165, R152 ;  /* 0x0000009800a57202 */ /* 0x000fe20000000f00 */
[----:B------:R-:W-:Y:S01]  /*b730*/  IMAD.MOV.U32 R167, RZ, RZ, R174 ;  /* 0x000000ffffa77224 */ /* 0x000fe200078e00ae */
[----:B------:R-:W-:Y:S01]  /*b740*/  MOV R239, R172 ;  /* 0x000000ac00ef7202 */ /* 0x000fe20000000f00 */
[----:B--2---:R-:W-:Y:S01]  /*b750*/  FADD.FTZ R5, R230, R4 ;  /* 0x00000004e6057221 */ /* 0x004fe20000010000 */
        /* <DEDUP_REMOVED lines=12> */
[----:B------:R3:W5:Y:S01]  /*b820*/  LDL.LU R246, [R1+0xbc] ;  /* 0x0000bc0001f67983 */ /* 0x0007620000300800 */
        /* <DEDUP_REMOVED lines=16> */
[----:B------:R-:W-:Y:S01]  /*b930*/  IMAD.MOV.U32 R195, RZ, RZ, R232 ;  /* 0x000000ffffc37224 */ /* 0x000fe200078e00e8 */
[----:B------:R-:W-:Y:S01]  /*b940*/  MOV R248, R231 ;  /* 0x000000e700f87202 */ /* 0x000fe20000000f00 */
[----:B------:R-:W-:Y:S01]  /*b950*/  FADD.FTZ R0, R227, R3 ;  /* 0x00000003e3007221 */ /* 0x000fe20000010000 */
[----:B------:R3:W5:Y:S01]  /*b960*/  LDL.LU R232, [R1+0xa8] ;  /* 0x0000a80001e87983 */ /* 0x0007620000300800 */
[----:B------:R-:W-:Y:S01]  /*b970*/  FADD.FTZ R5, R226, R5 ;  /* 0x00000005e2057221 */ /* 0x000fe20000010000 */
[----:B------:R-:W-:Y:S01]  /*b980*/  MOV R146, R183 ;  /* 0x000000b700927202 */ /* 0x000fe20000000f00 */
[----:B------:R-:W-:Y:S01]  /*b990*/  IMAD.MOV.U32 R183, RZ, RZ, R180 ;  /* 0x000000ffffb77224 */ /* 0x000fe200078e00b4 */
[----:B------:R3:W5:Y:S01]  /*b9a0*/  LDL.LU R231, [R1+0xa4] ;  /* 0x0000a40001e77983 */ /* 0x0007620000300800 */
[----:B------:R-:W-:Y:S01]  /*b9b0*/  MOV R180, R182 ;  /* 0x000000b600b47202 */ /* 0x000fe20000000f00 */
[----:B------:R-:W-:Y:S01]  /*b9c0*/  FADD.FTZ R3, R134, R0 ;  /* 0x0000000086037221 */ /* 0x000fe20000010000 */
[----:B------:R-:W-:Y:S01]  /*b9d0*/  MOV R182, R178 ;  /* 0x000000b200b67202 */ /* 0x000fe20000000f00 */
[----:B------:R3:W5:Y:S01]  /*b9e0*/  LDL.LU R230, [R1+0xa0] ;  /* 0x0000a00001e67983 */ /* 0x0007620000300800 */
[----:B------:R-:W-:Y:S01]  /*b9f0*/  IMAD.MOV.U32 R178, RZ, RZ, R195 ;  /* 0x000000ffffb27224 */ /* 0x000fe200078e00c3 */
[----:B------:R-:W-:Y:S01]  /*ba00*/  MOV R195, R176 ;  /* 0x000000b000c37202 */ /* 0x000fe20000000f00 */
[----:B------:R-:W-:Y:S01]  /*ba10*/  FADD.FTZ R2, R224, R5 ;  /* 0x00000005e0027221 */ /* 0x000fe20000010000 */
[----:B------:R3:W5:Y:S01]  /*ba20*/  LDL.LU R229, [R1+0x9c] ;  /* 0x00009c0001e57983 */ /* 0x0007620000300800 */
[----:B------:R-:W-:-:S03]  /*ba30*/  MOV R176, R225 ;  /* 0x000000e100b07202 */ /* 0x000fc60000000f00 */
[----:B------:R3:W5:Y:S01]  /*ba40*/  LDL.LU R228, [R1+0x98] ;  /* 0x0000980001e47983 */ /* 0x0007620000300800 */
[----:B------:R-:W-:-:S03]  /*ba50*/  FADD.FTZ R3, R221, R3 ;  /* 0x00000003dd037221 */ /* 0x000fc60000010000 */
        /* <DEDUP_REMOVED lines=10> */
[----:B------:R3:W5:Y:S04]  /*bb00*/  LDL.LU R222, [R1+0x80] ;  /* 0x0000800001de7983 */ /* 0x0007680000300800 */
[----:B------:R3:W5:Y:S04]  /*bb10*/  LDL.LU R221, [R1+0x7c] ;  /* 0x00007c0001dd7983 */ /* 0x0007680000300800 */
[----:B------:R3:W5:Y:S04]  /*bb20*/  LDL.LU R220, [R1+0x78] ;  /* 0x0000780001dc7983 */ /* 0x0007680000300800 */
[----:B------:R3:W5:Y:S01]  /*bb30*/  LDL.LU R203, [R1+0x74] ;  /* 0x0000740001cb7983 */ /* 0x0007620000300800 */
[C---:B------:R-:W-:Y:S08]  /*bb40*/  HMMA.16816.F32 R148, R8.reuse, R20, R148 ;  /* 0x000000140894723c */ /* 0x040ff00000001894 */
[C---:B------:R-:W-:Y:S01]  /*bb50*/  HMMA.16816.F32 R56, R8.reuse, R22, R56 ;  /* 0x000000160838723c */ /* 0x040fe20000001838 */
[----:B------:R-:W1:Y:S07]  /*bb60*/  LDSM.16.MT88.4 R20, [R219+0xb000] ;  /* 0x00b00000db14783b */ /* 0x000e6e0000004200 */
[C---:B------:R-:W-:Y:S08]  /*bb70*/  HMMA.16816.F32 R64, R8.reuse, R24, R104 ;  /* 0x000000180840723c */ /* 0x040ff00000001868 */
[C---:B------:R-:W-:Y:S01]  /*bb80*/  HMMA.16816.F32 R60, R8.reuse, R26, R100 ;  /* 0x0000001a083c723c */ /* 0x040fe20000001864 */
[----:B------:R-:W2:Y:S07]  /*bb90*/  LDSM.16.MT88.4 R24, [R216+0xb000] ;  /* 0x00b00000d818783b */ /* 0x000eae0000004200 */
[C---:B------:R-:W-:Y:S08]  /*bba0*/  HMMA.16816.F32 R44, R8.reuse, R12, R44 ;  /* 0x0000000c082c723c */ /* 0x040ff0000000182c */
[----:B------:R-:W-:Y:S01]  /*bbb0*/  HMMA.16816.F32 R40, R8, R14, R40 ;  /* 0x0000000e0828723c */ /* 0x000fe20000001828 */
[----:B------:R-:W2:Y:S01]  /*bbc0*/  LDSM.16.MT88.4 R12, [R218+0xb000] ;  /* 0x00b00000da0c783b */ /* 0x000ea20000004200 */
[----:B------:R-:W1:Y:S05]  /*bbd0*/  MUFU.EX2 R50, R38 ;  /* 0x0000002600327308 */ /* 0x000e6a0000000800 */
[----:B------:R-:W-:-:S02]  /*bbe0*/  F2FP.PACK_AB R8, R89, R88 ;  /* 0x000000585908723e */ /* 0x000fc400000000ff */
[----:B----4-:R-:W-:Y:S01]  /*bbf0*/  F2FP.PACK_AB R9, R51, R52 ;  /* 0x000000343309723e */ /* 0x010fe200000000ff */
[----:B------:R4:W-:Y:S01]  /*bc00*/  MUFU.EX2 R48, R39 ;  /* 0x0000002700307308 */ /* 0x0009e20000000800 */
[----:B------:R-:W-:Y:S02]  /*bc10*/  F2FP.PACK_AB R10, R53, R90 ;  /* 0x0000005a350a723e */ /* 0x000fe400000000ff */
[----:B-1----:R-:W-:-:S05]  /*bc20*/  F2FP.PACK_AB R11, R50, R49 ;  /* 0x00000031320b723e */ /* 0x002fca00000000ff */
[----:B------:R-:W1:Y:S08]  /*bc30*/  MUFU.EX2 R92, R92 ;  /* 0x0000005c005c7308 */ /* 0x000e700000000800 */
[----:B------:R-:W-:Y:S01]  /*bc40*/  MUFU.EX2 R93, R93 ;  /* 0x0000005d005d7308 */ /* 0x000fe20000000800 */
[----:B------:R-:W-:Y:S07]  /*bc50*/  HMMA.16816.F32 R152, R8, R20, R80 ;  /* 0x000000140898723c */ /* 0x000fee0000001850 */
[----:B------:R-:W-:Y:S01]  /*bc60*/  MUFU.EX2 R94, R94 ;  /* 0x0000005e005e7308 */ /* 0x000fe20000000800 */
[----:B------:R-:W-:-:S07]  /*bc70*/  MOV R82, R178 ;  /* 0x000000b200527202 */ /* 0x000fce0000000f00 */
[----:B------:R-:W-:Y:S08]  /*bc80*/  MUFU.EX2 R95, R95 ;  /* 0x0000005f005f7308 */ /* 0x000ff00000000800 */
[----:B------:R-:W1:Y:S08]  /*bc90*/  MUFU.EX2 R96, R96 ;  /* 0x0000006000607308 */ /* 0x000e700000000800 */
[----:B------:R-:W-:Y:S08]  /*bca0*/  MUFU.EX2 R97, R97 ;  /* 0x0000006100617308 */ /* 0x000ff00000000800 */
[----:B------:R-:W1:Y:S01]  /*bcb0*/  MUFU.EX2 R98, R98 ;  /* 0x0000006200627308 */ /* 0x000e620000000800 */
[----:B------:R-:W-:Y:S01]  /*bcc0*/  MOV R55, R176 ;  /* 0x000000b000377202 */ /* 0x000fe20000000f00 */
[----:B------:R-:W-:Y:S01]  /*bcd0*/  FADD.FTZ R0, R135, R0 ;  /* 0x0000000087007221 */ /* 0x000fe20000010000 */
[----:B------:R-:W-:Y:S01]  /*bce0*/  MOV R100, R194 ;  /* 0x000000c200647202 */ /* 0x000fe20000000f00 */
[----:B------:R-:W-:Y:S01]  /*bcf0*/  IMAD.MOV.U32 R83, RZ, RZ, R161 ;  /* 0x000000ffff537224 */ /* 0x000fe200078e00a1 */
[----:B------:R-:W-:Y:S01]  /*bd00*/  MOV R102, R160 ;  /* 0x000000a000667202 */ /* 0x000fe20000000f00 */
[----:B------:R-:W-:-:S02]  /*bd10*/  IMAD.MOV.U32 R54, RZ, RZ, R195 ;  /* 0x000000ffff367224 */ /* 0x000fc400078e00c3 */
[----:B------:R-:W-:Y:S01]  /*bd20*/  FADD.FTZ R4, R82, R4 ;  /* 0x0000000452047221 */ /* 0x000fe20000010000 */
[----:B------:R-:W-:Y:S01]  /*bd30*/  MOV R103, R239 ;  /* 0x000000ef00677202 */ /* 0x000fe20000000f00 */
[----:B------:R-:W-:Y:S01]  /*bd40*/  IMAD.MOV.U32 R101, RZ, RZ, R162 ;  /* 0x000000ffff657224 */ /* 0x000fe200078e00a2 */
[C---:B--2---:R-:W-:Y:S01]  /*bd50*/  HMMA.16816.F32 R136, R8.reuse, R24, R136 ;  /* 0x000000180888723c */ /* 0x044fe20000001888 */
[----:B------:R-:W-:Y:S01]  /*bd60*/  MOV R105, R163 ;  /* 0x000000a300697202 */ /* 0x000fe20000000f00 */
[----:B------:R-:W-:Y:S01]  /*bd70*/  FADD.FTZ R0, R83, R0 ;  /* 0x0000000053007221 */ /* 0x000fe20000010000 */
[----:B------:R-:W-:Y:S01]  /*bd80*/  MOV R104, R165 ;  /* 0x000000a500687202 */ /* 0x000fe20000000f00 */
[----:B------:R-:W-:Y:S02]  /*bd90*/  FADD.FTZ R4, R54, R4 ;  /* 0x0000000436047221 */ /* 0x000fe40000010000 */
[----:B------:R-:W-:Y:S02]  /*bda0*/  FADD.FTZ R3, R55, R3 ;  /* 0x0000000337037221 */ /* 0x000fe40000010000 */
[----:B------:R-:W-:Y:S01]  /*bdb0*/  HMMA.16816.F32 R140, R8, R26, R140 ;  /* 0x0000001a088c723c */ /* 0x000fe2000000188c */
[----:B------:R-:W-:Y:S01]  /*bdc0*/  FADD.FTZ R2, R100, R2 ;  /* 0x0000000264027221 */ /* 0x000fe20000010000 */
[----:B------:R-:W-:Y:S01]  /*bdd0*/  MOV R55, R102 ;  /* 0x0000006600377202 */ /* 0x000fe20000000f00 */
[----:B------:R-:W-:Y:S01]  /*bde0*/  IMAD.MOV.U32 R54, RZ, RZ, R101 ;  /* 0x000000ffff367224 */ /* 0x000fe200078e0065 */
[----:B------:R-:W-:-:S04]  /*bdf0*/  MOV R100, R103 ;  /* 0x0000006700647202 */ /* 0x000fc80000000f00 */
        /* <DEDUP_REMOVED lines=10> */
[----:B------:R-:W-:-:S07]  /*bea0*/  IMAD.MOV.U32 R165, RZ, RZ, R211 ;  /* 0x000000ffffa57224 */ /* 0x000fce00078e00d3 */
[----:B----4-:R-:W-:Y:S01]  /*beb0*/  HMMA.16816.F32 R36, R8, R14, R84 ;  /* 0x0000000e0824723c */ /* 0x010fe20000001854 */
[----:B------:R-:W-:Y:S01]  /*bec0*/  IMAD.MOV.U32 R101, RZ, RZ, R104 ;  /* 0x000000ffff657224 */ /* 0x000fe200078e0068 */
[----:B------:R-:W-:Y:S01]  /*bed0*/  MOV R107, R164 ;  /* 0x000000a4006b7202 */ /* 0x000fe20000000f00 */
[----:B------:R-:W-:Y:S01]  /*bee0*/  IMAD.MOV.U32 R194, RZ, RZ, R181 ;  /* 0x000000ffffc27224 */ /* 0x000fe200078e00b5 */
[----:B------:R-:W-:Y:S01]  /*bef0*/  MOV R133, R166 ;  /* 0x000000a600857202 */ /* 0x000fe20000000f00 */
[----:B------:R-:W-:Y:S02]  /*bf00*/  LDSM.16.MT88.4 R160, [R219+0xb800] ;  /* 0x00b80000dba0783b */ /* 0x000fe40000004200 */
[----:B-1----:R-:W-:Y:S02]  /*bf10*/  F2FP.PACK_AB R8, R92, R48 ;  /* 0x000000305c08723e */ /* 0x002fe400000000ff */
[----:B------:R-:W-:Y:S02]  /*bf20*/  F2FP.PACK_AB R9, R96, R95 ;  /* 0x0000005f6009723e */ /* 0x000fe400000000ff */
[----:B------:R-:W-:-:S02]  /*bf30*/  F2FP.PACK_AB R10, R94, R93 ;  /* 0x0000005d5e0a723e */ /* 0x000fc400000000ff */
[----:B------:R-:W-:Y:S01]  /*bf40*/  F2FP.PACK_AB R11, R98, R97 ;  /* 0x00000061620b723e */ /* 0x000fe200000000ff */
[----:B------:R-:W-:Y:S01]  /*bf50*/  FADD.FTZ R4, R54, R4 ;  /* 0x0000000436047221 */ /* 0x000fe20000010000 */
[----:B------:R-:W-:Y:S01]  /*bf60*/  MOV R209, R183 ;  /* 0x000000b700d17202 */ /* 0x000fe20000000f00 */
[----:B------:R-:W-:Y:S01]  /*bf70*/  IMAD.MOV.U32 R204, RZ, RZ, R180 ;  /* 0x000000ffffcc7224 */ /* 0x000fe200078e00b4 */
[----:B------:R-:W-:Y:S01]  /*bf80*/  MOV R211, R182 ;  /* 0x000000b600d37202 */ /* 0x000fe20000000f00 */
[----:B------:R-:W-:Y:S01]  /*bf90*/  FADD.FTZ R3, R55, R3 ;  /* 0x0000000337037221 */ /* 0x000fe20000010000 */
[----:B------:R-:W-:Y:S01]  /*bfa0*/  MOV R103, R190 ;  /* 0x000000be00677202 */ /* 0x000fe20000000f00 */
[----:B------:R-:W-:Y:S01]  /*bfb0*/  HMMA.16816.F32 R180, R8, R12, R44 ;  /* 0x0000000c08b4723c */ /* 0x000fe2000000182c */
[----:B------:R-:W-:Y:S01]  /*bfc0*/  FADD.FTZ R2, R100, R2 ;  /* 0x0000000264027221 */ /* 0x000fe20000010000 */
[----:B------:R-:W-:Y:S01]  /*bfd0*/  MOV R81, R106 ;  /* 0x0000006a00517202 */ /* 0x000fe20000000f00 */
[----:B------:R-:W-:-:S02]  /*bfe0*/  IMAD.MOV.U32 R104, RZ, RZ, R248 ;  /* 0x000000ffff687224 */ /* 0x000fc400078e00f8 */
[----:B------:R-:W-:Y:S01]  /*bff0*/  FADD.FTZ R0, R192, R0 ;  /* 0x00000000c0007221 */ /* 0x000fe20000010000 */
[----:B------:R-:W-:Y:S01]  /*c000*/  MOV R135, R145 ;  /* 0x0000009100877202 */ /* 0x000fe20000000f00 */
[----:B------:R-:W-:Y:S01]  /*c010*/  IMAD.MOV.U32 R80, RZ, RZ, R105 ;  /* 0x000000ffff507224 */ /* 0x000fe200078e0069 */
[----:B------:R-:W-:Y:S01]  /*c020*/  HMMA.16816.F32 R64, R8, R24, R64 ;  /* 0x000000180840723c */ /* 0x000fe20000001840 */
[----:B------:R-:W-:Y:S01]  /*c030*/  FADD.FTZ R7, R102, R3 ;  /* 0x0000000366077221 */ /* 0x000fe20000010000 */
[----:B------:R-:W-:Y:S01]  /*c040*/  MOV R82, R107 ;  /* 0x0000006b00527202 */ /* 0x000fe20000000f00 */
[----:B------:R-:W-:Y:S01]  /*c050*/  FADD.FTZ R5, R103, R2 ;  /* 0x0000000267057221 */ /* 0x000fe20000010000 */
[----:B------:R-:W-:-:S04]  /*c060*/  MOV R54, R134 ;  /* 0x0000008600367202 */ /* 0x000fc80000000f00 */
[----:B------:R-:W-:Y:S01]  /*c070*/  HMMA.16816.F32 R60, R8, R26, R60 ;  /* 0x0000001a083c723c */ /* 0x000fe2000000183c */
[----:B------:R-:W-:Y:S01]  /*c080*/  IMAD.MOV.U32 R83, RZ, RZ, R133 ;  /* 0x000000ffff537224 */ /* 0x000fe200078e0085 */
[----:B------:R-:W-:-:S06]  /*c090*/  MOV R55, R132 ;  /* 0x0000008400377202 */ /* 0x000fcc0000000f00 */
[----:B------:R-:W-:Y:S01]  /*c0a0*/  HMMA.16816.F32 R148, R8, R20, R148 ;  /* 0x000000140894723c */ /* 0x000fe20000001894 */
[----:B------:R-:W-:-:S07]  /*c0b0*/  IMAD.MOV.U32 R164, RZ, RZ, R144 ;  /* 0x000000ffffa47224 */ /* 0x000fce00078e0090 */
[----:B------:R-:W-:Y:S01]  /*c0c0*/  HMMA.16816.F32 R56, R8, R22, R56 ;  /* 0x000000160838723c */ /* 0x000fe20000001838 */
[----:B------:R-:W-:-:S07]  /*c0d0*/  FADD.FTZ R2, R81, R7 ;  /* 0x0000000751027221 */ /* 0x000fce0000010000 */
[----:B------:R-:W-:Y:S01]  /*c0e0*/  HMMA.16816.F32 R32, R8, R16, R32 ;  /* 0x000000100820723c */ /* 0x000fe20000001820 */
[----:B------:R-:W-:-:S07]  /*c0f0*/  MOV R167, R147 ;  /* 0x0000009300a77202 */ /* 0x000fce0000000f00 */
[----:B------:R-:W-:Y:S01]  /*c100*/  HMMA.16816.F32 R28, R8, R18, R28 ;  /* 0x00000012081c723c */ /* 0x000fe2000000181c */
[----:B------:R-:W-:-:S07]  /*c110*/  MOV R239, R193 ;  /* 0x000000c100ef7202 */ /* 0x000fce0000000f00 */
[----:B------:R-:W-:Y:S01]  /*c120*/  HMMA.16816.F32 R12, R8, R14, R40 ;  /* 0x0000000e080c723c */ /* 0x000fe20000001828 */
[----:B------:R-:W-:Y:S01]  /*c130*/  IMAD.MOV.U32 R100, RZ, RZ, R135 ;  /* 0x000000ffff647224 */ /* 0x000fe200078e0087 */
[----:B------:R-:W-:Y:S01]  /*c140*/  MOV R166, R146 ;  /* 0x0000009200a67202 */ /* 0x000fe20000000f00 */
[----:B------:R-:W-:Y:S01]  /*c150*/  IMAD.MOV.U32 R103, RZ, RZ, R239 ;  /* 0x000000ffff677224 */ /* 0x000fe200078e00ef */
        /* <DEDUP_REMOVED lines=18> */
[----:B------:R-:W1:Y:S01]  /*c280*/  LDSM.16.MT88.4 R144, [R216+0xb800] ;  /* 0x00b80000d890783b */ /* 0x000e620000004200 */
[----:B------:R-:W-:-:S02]  /*c290*/  FADD.FTZ R0, R235, R4 ;  /* 0x00000004eb007221 */ /* 0x000fc40000010000 */
[----:B------:R-:W-:Y:S01]  /*c2a0*/  FADD.FTZ R4, R101, R5 ;  /* 0x0000000565047221 */ /* 0x000fe20000010000 */
[----:B------:R-:W2:Y:S01]  /*c2b0*/  LDSM.16.MT88.4 R176, [R217+0xb800] ;  /* 0x00b80000d9b0783b */ /* 0x000ea20000004200 */
[----:B------:R-:W-:Y:S02]  /*c2c0*/  FADD.FTZ R3, R102, R3 ;  /* 0x0000000366037221 */ /* 0x000fe40000010000 */
[----:B------:R-:W-:Y:S01]  /*c2d0*/  FADD.FTZ R2, R103, R2 ;  /* 0x0000000267027221 */ /* 0x000fe20000010000 */
[----:B------:R-:W4:Y:S01]  /*c2e0*/  LDSM.16.MT88.4 R16, [R218+0xb800] ;  /* 0x00b80000da10783b */ /* 0x000f220000004200 */
[----:B------:R-:W-:Y:S01]  /*c2f0*/  FADD.FTZ R0, R104, R0 ;  /* 0x0000000068007221 */ /* 0x000fe20000010000 */
[----:B------:R-:W-:Y:S01]  /*c300*/  MOV R204, R195 ;  /* 0x000000c300cc7202 */ /* 0x000fe20000000f00 */
[----:B------:R-:W-:Y:S01]  /*c310*/  IMAD.MOV.U32 R209, RZ, RZ, R193 ;  /* 0x000000ffffd17224 */ /* 0x000fe200078e00c1 */
        /* <DEDUP_REMOVED lines=41> */
[----:B------:R-:W-:Y:S01]  /*c5b0*/  MUFU.EX2 R99, R99 ;  /* 0x0000006300637308 */ /* 0x000fe20000000800 */
[----:B------:R-:W-:Y:S02]  /*c5c0*/  FADD.FTZ R3, R48, R3 ;  /* 0x0000000330037221 */ /* 0x000fe40000010000 */
[----:B------:R-:W-:Y:S02]  /*c5d0*/  FADD.FTZ R235, R95, R235 ;  /* 0x000000eb5feb7221 */ /* 0x000fe40000010000 */
[----:B------:R-:W-:-:S02]  /*c5e0*/  FADD.FTZ R2, R88, R2 ;  /* 0x0000000258027221 */ /* 0x000fc40000010000 */
[----:B------:R-:W-:Y:S01]  /*c5f0*/  FADD.FTZ R0, R52, R0 ;  /* 0x0000000034007221 */ /* 0x000fe20000010000 */
[----:B------:R-:W1:Y:S01]  /*c600*/  MUFU.EX2 R108, R108 ;  /* 0x0000006c006c7308 */ /* 0x000e620000000800 */
        /* <DEDUP_REMOVED lines=54> */
[C---:B--2---:R-:W-:Y:S08]  /*c970*/  HMMA.16816.F32 R168, R188.reuse, R176, R168 ;  /* 0x000000b0bca8723c */ /* 0x044ff000000018a8 */
[----:B------:R-:W-:Y:S08]  /*c980*/  HMMA.16816.F32 R172, R188, R178, R172 ;  /* 0x000000b2bcac723c */ /* 0x000ff000000018ac */
[C---:B------:R-:W-:Y:S08]  /*c990*/  HMMA.16816.F32 R132, R192.reuse, R144, R64 ;  /* 0x00000090c084723c */ /* 0x040ff00000001840 */
[C---:B------:R-:W-:Y:S08]  /*c9a0*/  HMMA.16816.F32 R148, R192.reuse, R160, R148 ;  /* 0x000000a0c094723c */ /* 0x040ff00000001894 */
[----:B------:R-:W-:Y:S08]  /*c9b0*/  HMMA.16816.F32 R164, R192, R176, R32 ;  /* 0x000000b0c0a4723c */ /* 0x000ff00000001820 */
[----:B----4-:R-:W-:Y:S08]  /*c9c0*/  HMMA.16816.F32 R184, R188, R16, R184 ;  /* 0x00000010bcb8723c */ /* 0x010ff000000018b8 */
[C---:B------:R-:W-:Y:S08]  /*c9d0*/  HMMA.16816.F32 R144, R192.reuse, R146, R60 ;  /* 0x00000092c090723c */ /* 0x040ff0000000183c */
[C---:B------:R-:W-:Y:S08]  /*c9e0*/  HMMA.16816.F32 R160, R192.reuse, R162, R56 ;  /* 0x000000a2c0a0723c */ /* 0x040ff00000001838 */
[C---:B------:R-:W-:Y:S08]  /*c9f0*/  HMMA.16816.F32 R176, R192.reuse, R178, R28 ;  /* 0x000000b2c0b0723c */ /* 0x040ff0000000181c */
[----:B------:R-:W-:Y:S08]  /*ca00*/  HMMA.16816.F32 R180, R192, R16, R180 ;  /* 0x00000010c0b4723c */ /* 0x000ff000000018b4 */
[-C--:B------:R-:W-:Y:S08]  /*ca10*/  HMMA.16816.F32 R188, R188, R18.reuse, R36 ;  /* 0x00000012bcbc723c */ /* 0x080ff00000001824 */
[----:B------:R-:W-:Y:S01]  /*ca20*/  HMMA.16816.F32 R192, R192, R18, R12 ;  /* 0x00000012c0c0723c */ /* 0x000fe2000000180c */
[----:B------:R-:W-:Y:S07]  /*ca30*/  @!P0 BRA `(.L_x_344) ;  /* 0x0000665000008947 */ /* 0x000fee0003800000 */
[----:B---3--:R-:W2:Y:S01]  /*ca40*/  LDL.LU R207, [R1+0x68] ;  /* 0x0000680001cf7983 */ /* 0x008ea20000300800 */
[----:B------:R-:W-:Y:S01]  /*ca50*/  MOV R0, UR12 ;  /* 0x0000000c00007c02 */ /* 0x000fe20008000f00 */
[----:B------:R-:W-:Y:S01]  /*ca60*/  ULDC.64 UR6, c[0x0][0x1a0] ;  /* 0x0000680000067ab9 */ /* 0x000fe20000000a00 */
[----:B-----5:R-:W-:Y:S01]  /*ca70*/  ISETP.GE.AND P0, PT, R250, c[0x0][0x220], PT ;  /* 0x00008800fa007a0c */ /* 0x020fe20003f06270 */
[----:B------:R-:W1:Y:S01]  /*ca80*/  S2R R237, SR_TID.X ;  /* 0x0000000000ed7919 */ /* 0x000e620000002100 */
[----:B------:R-:W-:Y:S01]  /*ca90*/  MOV R3, c[0x0][0x1a4] ;  /* 0x0000690000037a02 */ /* 0x000fe20000000f00 */
[----:B------:R-:W-:Y:S01]  /*caa0*/  IMAD.MOV.U32 R201, RZ, RZ, R198 ;  /* 0x000000ffffc97224 */ /* 0x000fe200078e00c6 */
[----:B------:R-:W-:Y:S01]  /*cab0*/  MOV R252, c[0x0][0x1a4] ;  /* 0x0000690000fc7a02 */ /* 0x000fe20000000f00 */
[----:B------:R-:W-:Y:S01]  /*cac0*/  IMAD.MOV.U32 R202, RZ, RZ, R6 ;  /* 0x000000ffffca7224 */ /* 0x000fe200078e0006 */
[----:B------:R-:W-:Y:S01]  /*cad0*/  MOV R199, R197 ;  /* 0x000000c500c77202 */ /* 0x000fe20000000f00 */
[----:B------:R-:W-:Y:S01]  /*cae0*/  USHF.L.U64.HI UR5, UR6, 0x4, UR7 ;  /* 0x0000000406057899 */ /* 0x000fe20008010207 */
[----:B------:R-:W-:Y:S01]  /*caf0*/  MOV R200, R196 ;  /* 0x000000c400c87202 */ /* 0x000fe20000000f00 */
[----:B------:R-:W-:-:S02]  /*cb00*/  USHF.L.U32 UR8, UR6, 0x4, URZ ;  /* 0x0000000406087899 */ /* 0x000fc4000800063f */
[----:B------:R-:W-:Y:S02]  /*cb10*/  ULEA.HI.SX32 UR11, UR9, 0xfffffffe, 0x19 ;  /* 0xfffffffe090b7891 */ /* 0x000fe4000f8fca3f */
[----:B------:R-:W-:Y:S01]  /*cb20*/  @!P0 IMAD R252, R252, 0x70, RZ ;  /* 0x00000070fcfc8824 */ /* 0x000fe200078e02ff */
[----:B------:R-:W-:Y:S01]  /*cb30*/  ULDC.64 UR6, c[0x0][0x1a0] ;  /* 0x0000680000067ab9 */ /* 0x000fe20000000a00 */
[----:B-1----:R-:W-:-:S05]  /*cb40*/  LOP3.LUT R237, R237, 0x3, RZ, 0xc0, !PT ;  /* 0x00000003eded7812 */ /* 0x002fca00078ec0ff */
[----:B--2---:R-:W-:-:S05]  /*cb50*/  IMAD R2, R237, -0x2, R207 ;  /* 0xfffffffeed027824 */ /* 0x004fca00078e02cf */
[----:B------:R-:W-:Y:S01]  /*cb60*/  IADD3 R0, R0, -UR13, R2 ;  /* 0x8000000d00007c10 */ /* 0x000fe2000fffe002 */
[----:B------:R-:W-:-:S04]  /*cb70*/  IMAD.MOV.U32 R2, RZ, RZ, c[0x0][0x1a4] ;  /* 0x00006900ff027624 */ /* 0x000fc800078e00ff */
[----:B------:R1:W-:Y:S01]  /*cb80*/  STL [R1+0x14], R0 ;  /* 0x0000140001007387 */ /* 0x0003e20000100800 */
[----:B------:R-:W-:Y:S01]  /*cb90*/  @!P0 IMAD R2, R2, 0x50, RZ ;  /* 0x0000005002028824 */ /* 0x000fe200078e02ff */
[----:B-1----:R-:W-:-:S05]  /*cba0*/  MOV R0, c[0x0][0x1a4] ;  /* 0x0000690000007a02 */ /* 0x002fca0000000f00 */
[----:B------:R-:W-:Y:S02]  /*cbb0*/  @!P0 IMAD R4, R0, 0x30, RZ ;  /* 0x0000003000048824 */ /* 0x000fe400078e02ff */
[----:B------:R-:W-:-:S03]  /*cbc0*/  @!P0 IMAD R0, R3, 0x60, RZ ;  /* 0x0000006003008824 */ /* 0x000fc600078e02ff */
[----:B------:R1:W-:Y:S04]  /*cbd0*/  @!P0 STL [R1+0x10], R4 ;  /* 0x0000100401008387 */ /* 0x0003e80000100800 */
[----:B------:R1:W-:Y:S04]  /*cbe0*/  @!P0 STL [R1+0xc], R2 ;  /* 0x00000c0201008387 */ /* 0x0003e80000100800 */
[----:B------:R1:W-:Y:S01]  /*cbf0*/  @!P0 STL [R1+0x8], R0 ;  /* 0x0000080001008387 */ /* 0x0003e20000100800 */
[----:B------:R-:W-:Y:S05]  /*cc00*/  BRA `(.L_x_345) ;  /* 0x00000a0000007947 */ /* 0x000fea0003800000 */
.L_x_347:
[----:B------:R-:W-:Y:S01]  /*cc10*/  IMAD.U32 R0, RZ, RZ, UR11 ;  /* 0x0000000bff007e24 */ /* 0x000fe2000f8e00ff */
[----:B------:R1:W-:Y:S04]  /*cc20*/  @P0 STS.128 [R234+0x4000], RZ ;  /* 0x004000ffea000388 */ /* 0x0003e80000000c00 */
[----:B------:R-:W-:Y:S04]  /*cc30*/  @!P0 IADD3 R0, R0, -0x1, RZ ;  /* 0xffffffff00008810 */ /* 0x000fe80007ffe0ff */
[----:B------:R-:W-:Y:S05]  /*cc40*/  @!P0 SHF.R.S32.HI R2, RZ, 0x1f, R0 ;  /* 0x0000001fff028819 */ /* 0x000fea0000011400 */
[----:B------:R-:W-:Y:S02]  /*cc50*/  @!P0 IMAD R196, R2, c[0x0][0x198], RZ ;  /* 0x0000660002c48a24 */ /* 0x000fe400078e02ff */
[C---:B------:R-:W-:Y:S04]  /*cc60*/  @!P0 IMAD.WIDE.U32 R2, R0.reuse, c[0x0][0x198], RZ ;  /* 0x0000660000028a25 */ /* 0x040fe800078e00ff */
[----:B------:R-:W-:Y:S01]  /*cc70*/  @!P0 IMAD R197, R0, c[0x0][0x19c], R196 ;  /* 0x0000670000c58a24 */ /* 0x000fe200078e02c4 */
[-C--:B------:R-:W-:Y:S01]  /*cc80*/  @!P0 LEA R0, P2, R2, R246.reuse, 0x7 ;  /* 0x000000f602008211 */ /* 0x080fe200078438ff */
[----:B------:R-:W-:Y:S02]  /*cc90*/  IMAD.U32 R196, RZ, RZ, UR11 ;  /* 0x0000000bffc47e24 */ /* 0x000fe4000f8e00ff */
[----:B------:R-:W-:Y:S03]  /*cca0*/  @!P0 IMAD.IADD R197, R3, 0x1, R197 ;  /* 0x0000000103c58824 */ /* 0x000fe600078e02c5 */
[----:B------:R-:W-:Y:S02]  /*ccb0*/  @!P0 IADD3 R3, R196, -0x1, RZ ;  /* 0xffffffffc4038810 */ /* 0x000fe40007ffe0ff */
[-C--:B------:R-:W-:Y:S02]  /*ccc0*/  @!P0 LEA.HI.X R197, R2, R245.reuse, R197, 0x7, P2 ;  /* 0x000000f502c58211 */ /* 0x080fe400010f3cc5 */
[----:B------:R-:W-:Y:S05]  /*ccd0*/  @!P0 SHF.R.S32.HI R2, RZ, 0x1f, R3 ;  /* 0x0000001fff028819 */ /* 0x000fea0000011403 */
[----:B------:R-:W-:Y:S04]  /*cce0*/  @!P0 IMAD R2, R2, c[0x0][0x198], RZ ;  /* 0x0000660002028a24 */ /* 0x000fe800078e02ff */
[C---:B------:R-:W-:Y:S02]  /*ccf0*/  @!P0 IMAD R196, R3.reuse, c[0x0][0x19c], R2 ;  /* 0x0000670003c48a24 */ /* 0x040fe400078e0202 */
[----:B------:R-:W-:Y:S04]  /*cd00*/  @!P0 IMAD.WIDE.U32 R2, R3, c[0x0][0x198], RZ ;  /* 0x0000660003028a25 */ /* 0x000fe800078e00ff */
[----:B------:R-:W-:Y:S01]  /*cd10*/  @!P0 IMAD.IADD R3, R3, 0x1, R196 ;  /* 0x0000000103038824 */ /* 0x000fe200078e02c4 */
[C---:B------:R-:W-:Y:S04]  /*cd20*/  @!P0 LEA R204, P2, R2.reuse, R246, 0x7 ;  /* 0x000000f602cc8211 */ /* 0x040fe800078438ff */
[-C--:B------:R-:W-:Y:S01]  /*cd30*/  @!P0 LEA.HI.X R198, R2, R245.reuse, R3, 0x7, P2 ;  /* 0x000000f502c68211 */ /* 0x080fe200010f3c03 */
[----:B------:R-:W-:Y:S01]  /*cd40*/  IMAD.U32 R2, RZ, RZ, UR11 ;  /* 0x0000000bff027e24 */ /* 0x000fe2000f8e00ff */
[C---:B------:R-:W-:Y:S04]  /*cd50*/  @!P0 LEA R196, P2, R0.reuse, c[0x0][0x168], 0x1 ;  /* 0x00005a0000c48a11 */ /* 0x040fe800078408ff */
[----:B------:R-:W-:Y:S02]  /*cd60*/  @!P0 LEA.HI.X R197, R0, c[0x0][0x16c], R197, 0x1, P2 ;  /* 0x00005b0000c58a11 */ /* 0x000fe400010f0cc5 */
[----:B------:R-:W-:Y:S02]  /*cd70*/  @!P0 IADD3 R0, P3, R204, UR24, RZ ;  /* 0x00000018cc008c10 */ /* 0x000fe4000ff7e0ff */
[----:B------:R-:W-:Y:S01]  /*cd80*/  @!P0 IADD3 R2, R2, -0x1, RZ ;  /* 0xffffffff02028810 */ /* 0x000fe20007ffe0ff */
[----:B------:R-:W-:Y:S01]  /*cd90*/  @!PT LDS RZ, [RZ] ;  /* 0x00000000fffff984 */ /* 0x000fe20000000800 */
[----:B------:R-:W-:Y:S01]  /*cda0*/  @!PT LDS RZ, [RZ] ;  /* 0x00000000fffff984 */ /* 0x000fe20000000800 */
[----:B------:R-:W-:Y:S01]  /*cdb0*/  @!PT LDS RZ, [RZ] ;  /* 0x00000000fffff984 */ /* 0x000fe20000000800 */
[----:B------:R2:W-:Y:S03]  /*cdc0*/  @!P0 LDGSTS.E.BYPASS.LTC128B.128 [R234+0x4000], [R196.64] ;  /* 0x04000000c4ea8fae */ /* 0x0005e6000b901d52 */
[----:B------:R-:W-:Y:S03]  /*cdd0*/  @!P0 SHF.R.S32.HI R3, RZ, 0x1f, R2 ;  /* 0x0000001fff038819 */ /* 0x000fe60000011402 */
[----:B------:R1:W-:Y:S02]  /*cde0*/  @P0 STS.128 [R234+0x4800], RZ ;  /* 0x004800ffea000388 */ /* 0x0003e40000000c00 */
[----:B------:R-:W-:Y:S01]  /*cdf0*/  @!P0 IMAD R3, R3, c[0x0][0x198], RZ ;  /* 0x0000660003038a24 */ /* 0x000fe200078e02ff */
[----:B--2---:R-:W-:Y:S02]  /*ce00*/  @!P0 LEA R196, P2, R0, c[0x0][0x168], 0x1 ;  /* 0x00005a0000c48a11 */ /* 0x004fe400078408ff */
[----:B------:R-:W-:Y:S01]  /*ce10*/  @!P0 IADD3.X R197, R198, UR26, RZ, P3, !PT ;  /* 0x0000001ac6c58c10 */ /* 0x000fe20009ffe4ff */
[----:B------:R-:W-:Y:S03]  /*ce20*/  @!P0 IMAD.MOV.U32 R198, RZ, RZ, c[0x0][0x19c] ;  /* 0x00006700ffc68624 */ /* 0x000fe600078e00ff */
[----:B------:R-:W-:Y:S01]  /*ce30*/  @!P0 LEA.HI.X R197, R0, c[0x0][0x16c], R197, 0x1, P2 ;  /* 0x00005b0000c58a11 */ /* 0x000fe200010f0cc5 */
[C---:B------:R-:W-:Y:S02]  /*ce40*/  @!P0 IMAD R0, R2.reuse, c[0x0][0x19c], R3 ;  /* 0x0000670002008a24 */ /* 0x040fe400078e0203 */
[----:B------:R-:W-:Y:S02]  /*ce50*/  @!P0 IMAD.WIDE.U32 R2, R2, c[0x0][0x198], RZ ;  /* 0x0000660002028a25 */ /* 0x000fe400078e00ff */
[----:B------:R-:W-:Y:S01]  /*ce60*/  @!PT LDS RZ, [RZ] ;  /* 0x00000000fffff984 */ /* 0x000fe20000000800 */
[----:B------:R-:W-:Y:S01]  /*ce70*/  @!PT LDS RZ, [RZ] ;  /* 0x00000000fffff984 */ /* 0x000fe20000000800 */
[----:B------:R-:W-:Y:S01]  /*ce80*/  @!PT LDS RZ, [RZ] ;  /* 0x00000000fffff984 */ /* 0x000fe20000000800 */
[----:B------:R2:W-:Y:S02]  /*ce90*/  @!P0 LDGSTS.E.BYPASS.LTC128B.128 [R234+0x4800], [R196.64] ;  /* 0x04800000c4ea8fae */ /* 0x0005e4000b901d52 */
[----:B------:R-:W-:Y:S01]  /*cea0*/  @!P0 IMAD R198, R198, 0x30, RZ ;  /* 0x00000030c6c68824 */ /* 0x000fe200078e02ff */
[----:B------:R-:W-:Y:S03]  /*ceb0*/  @!P0 IADD3 R0, R3, R0, RZ ;  /* 0x0000000003008210 */ /* 0x000fe60007ffe0ff */
[----:B------:R1:W-:Y:S01]  /*cec0*/  @P0 STS.128 [R234+0x5000], RZ ;  /* 0x005000ffea000388 */ /* 0x0003e20000000c00 */
[CC--:B--2---:R-:W-:Y:S04]  /*ced0*/  @!P0 LEA R196, P2, R2.reuse, R246.reuse, 0x7 ;  /* 0x000000f602c48211 */ /* 0x0c4fe800078438ff */
[-C--:B------:R-:W-:Y:S01]  /*cee0*/  @!P0 LEA.HI.X R197, R2, R245.reuse, R0, 0x7, P2 ;  /* 0x000000f502c58211 */ /* 0x080fe200010f3c00 */
[----:B------:R-:W-:Y:S02]  /*cef0*/  @!P0 IMAD.MOV.U32 R2, RZ, RZ, c[0x0][0x198] ;  /* 0x00006600ff028624 */ /* 0x000fe400078e00ff */
[----:B------:R-:W-:Y:S02]  /*cf00*/  IMAD.U32 R0, RZ, RZ, UR11 ;  /* 0x0000000bff007e24 */ /* 0x000fe4000f8e00ff */
[----:B------:R-:W-:Y:S04]  /*cf10*/  @!P0 IMAD.WIDE.U32 R2, R2, 0x30, R196 ;  /* 0x0000003002028825 */ /* 0x000fe800078e00c4 */
[----:B------:R-:W-:Y:S01]  /*cf20*/  @!P0 IMAD.IADD R198, R198, 0x1, R3 ;  /* 0x00000001c6c68824 */ /* 0x000fe200078e0203 */
[----:B------:R-:W-:Y:S02]  /*cf30*/  @!P0 IADD3 R3, R0, -0x1, RZ ;  /* 0xffffffff00038810 */ /* 0x000fe40007ffe0ff */
[C---:B------:R-:W-:Y:S02]  /*cf40*/  @!P0 LEA R204, P2, R2.reuse, c[0x0][0x168], 0x1 ;  /* 0x00005a0002cc8a11 */ /* 0x040fe400078408ff */
[----:B------:R-:W-:Y:S02]  /*cf50*/  @!P0 SHF.R.S32.HI R0, RZ, 0x1f, R3 ;  /* 0x0000001fff008819 */ /* 0x000fe40000011403 */
[----:B------:R-:W-:Y:S02]  /*cf60*/  @!P0 LEA.HI.X R205, R2, c[0x0][0x16c], R198, 0x1, P2 ;  /* 0x00005b0002cd8a11 */ /* 0x000fe400010f0cc6 */
[----:B------:R-:W-:Y:S01]  /*cf70*/  @!P0 MOV R198, c[0x0][0x19c] ;  /* 0x0000670000c68a02 */ /* 0x000fe20000000f00 */
[----:B------:R-:W-:Y:S04]  /*cf80*/  @!P0 IMAD R0, R0, c[0x0][0x198], RZ ;  /* 0x0000660000008a24 */ /* 0x000fe800078e02ff */
[C---:B------:R-:W-:Y:S02]  /*cf90*/  @!P0 IMAD R0, R3.reuse, c[0x0][0x19c], R0 ;  /* 0x0000670003008a24 */ /* 0x040fe400078e0200 */
[----:B------:R-:W-:Y:S04]  /*cfa0*/  @!P0 IMAD.WIDE.U32 R2, R3, c[0x0][0x198], RZ ;  /* 0x0000660003028a25 */ /* 0x000fe800078e00ff */
[----:B------:R-:W-:Y:S01]  /*cfb0*/  @!P0 IMAD R198, R198, 0x50, RZ ;  /* 0x00000050c6c68824 */ /* 0x000fe200078e02ff */
[C---:B------:R-:W-:Y:S02]  /*cfc0*/  @!P0 LEA R197, P2, R2.reuse, R246, 0x7 ;  /* 0x000000f602c58211 */ /* 0x040fe400078438ff */
[----:B------:R-:W-:Y:S01]  /*cfd0*/  @!P0 IADD3 R0, R3, R0, RZ ;  /* 0x0000000003008210 */ /* 0x000fe20007ffe0ff */
[----:B------:R-:W-:Y:S03]  /*cfe0*/  @!P0 IMAD.MOV.U32 R3, RZ, RZ, c[0x0][0x19c] ;  /* 0x00006700ff038624 */ /* 0x000fe600078e00ff */
[----:B------:R-:W-:Y:S01]  /*cff0*/  @!P0 LEA.HI.X R196, R2, R245, R0, 0x7, P2 ;  /* 0x000000f502c48211 */ /* 0x000fe200010f3c00 */
[----:B------:R-:W-:Y:S05]  /*d000*/  @!P0 IMAD.MOV.U32 R0, RZ, RZ, c[0x0][0x198] ;  /* 0x00006600ff008624 */ /* 0x000fea00078e00ff */
        /* <DEDUP_REMOVED lines=10> */
[----:B------:R-:W-:Y:S01]  /*d0b0*/  @!P0 SHF.R.S32.HI R0, RZ, 0x1f, R2 ;  /* 0x0000001fff008819 */ /* 0x000fe20000011402 */
[----:B------:R1:W-:Y:S04]  /*d0c0*/  @P0 STS.128 [R234+0x5800], RZ ;  /* 0x005800ffea000388 */ /* 0x0003e80000000c00 */
[----:B------:R-:W-:Y:S02]  /*d0d0*/  @!P0 IMAD R0, R0, c[0x0][0x198], RZ ;  /* 0x0000660000008a24 */ /* 0x000fe400078e02ff */
[----:B------:R-:W-:Y:S01]  /*d0e0*/  @!PT LDS RZ, [RZ] ;  /* 0x00000000fffff984 */ /* 0x000fe20000000800 */
[----:B------:R-:W-:Y:S01]  /*d0f0*/  @!PT LDS RZ, [RZ] ;  /* 0x00000000fffff984 */ /* 0x000fe20000000800 */
[----:B------:R-:W-:Y:S01]  /*d100*/  @!PT LDS RZ, [RZ] ;  /* 0x00000000fffff984 */ /* 0x000fe20000000800 */
[----:B------:R3:W-:Y:S02]  /*d110*/  @!P0 LDGSTS.E.BYPASS.LTC128B.128 [R234+0x5800], [R204.64] ;  /* 0x05800000ccea8fae */ /* 0x0007e4000b901d52 */
[C---:B------:R-:W-:Y:S02]  /*d120*/  @!P0 IMAD R0, R2.reuse, c[0x0][0x19c], R0 ;  /* 0x0000670002008a24 */ /* 0x040fe400078e0200 */
[----:B------:R-:W-:Y:S02]  /*d130*/  @!P0 IMAD.WIDE.U32 R2, R2, c[0x0][0x198], RZ ;  /* 0x0000660002028a25 */ /* 0x000fe400078e00ff */
[----:B------:R1:W-:Y:S02]  /*d140*/  @P0 STS.128 [R234+0x6000], RZ ;  /* 0x006000ffea000388 */ /* 0x0003e40000000c00 */
[----:B------:R-:W-:Y:S01]  /*d150*/  @!P0 IMAD.IADD R0, R3, 0x1, R0 ;  /* 0x0000000103008824 */ /* 0x000fe200078e0200 */
[CC--:B--2---:R-:W-:Y:S04]  /*d160*/  @!P0 LEA R196, P2, R2.reuse, R246.reuse, 0x7 ;  /* 0x000000f602c48211 */ /* 0x0c4fe800078438ff */
[-C--:B------:R-:W-:Y:S01]  /*d170*/  @!P0 LEA.HI.X R197, R2, R245.reuse, R0, 0x7, P2 ;  /* 0x000000f502c58211 */ /* 0x080fe200010f3c00 */
[----:B------:R-:W-:Y:S02]  /*d180*/  @!P0 IMAD.MOV.U32 R2, RZ, RZ, c[0x0][0x198] ;  /* 0x00006600ff028624 */ /* 0x000fe400078e00ff */
[----:B------:R-:W-:Y:S02]  /*d190*/  IMAD.U32 R0, RZ, RZ, UR11 ;  /* 0x0000000bff007e24 */ /* 0x000fe4000f8e00ff */
[----:B------:R-:W-:Y:S04]  /*d1a0*/  @!P0 IMAD.WIDE.U32 R2, R2, 0x50, R196 ;  /* 0x0000005002028825 */ /* 0x000fe800078e00c4 */
[----:B------:R-:W-:Y:S01]  /*d1b0*/  @!P0 IMAD.IADD R198, R198, 0x1, R3 ;  /* 0x00000001c6c68824 */ /* 0x000fe200078e0203 */
[----:B------:R-:W-:Y:S02]  /*d1c0*/  @!P0 IADD3 R3, R0, -0x1, RZ ;  /* 0xffffffff00038810 */ /* 0x000fe40007ffe0ff */
[C---:B---3--:R-:W-:Y:S02]  /*d1d0*/  @!P0 LEA R204, P2, R2.reuse, c[0x0][0x168], 0x1 ;  /* 0x00005a0002cc8a11 */ /* 0x048fe400078408ff */
[----:B------:R-:W-:Y:S02]  /*d1e0*/  @!P0 SHF.R.S32.HI R0, RZ, 0x1f, R3 ;  /* 0x0000001fff008819 */ /* 0x000fe40000011403 */
[----:B------:R-:W-:Y:S03]  /*d1f0*/  @!P0 LEA.HI.X R205, R2, c[0x0][0x16c], R198, 0x1, P2 ;  /* 0x00005b0002cd8a11 */ /* 0x000fe600010f0cc6 */
        /* <DEDUP_REMOVED lines=10> */
[----:B------:R-:W-:Y:S01]  /*d2a0*/  @!P0 IMAD.IADD R0, R0, 0x1, R3 ;  /* 0x0000000100008824 */ /* 0x000fe200078e0203 */
[C---:B------:R-:W-:Y:S04]  /*d2b0*/  @!P0 LEA R196, P2, R2.reuse, c[0x0][0x168], 0x1 ;  /* 0x00005a0002c48a11 */ /* 0x040fe800078408ff */
[----:B------:R-:W-:Y:S01]  /*d2c0*/  @!P0 LEA.HI.X R197, R2, c[0x0][0x16c], R0, 0x1, P2 ;  /* 0x00005b0002c58a11 */ /* 0x000fe200010f0c00 */
[----:B------:R-:W-:Y:S05]  /*d2d0*/  IMAD.U32 R2, RZ, RZ, UR11 ;  /* 0x0000000bff027e24 */ /* 0x000fea000f8e00ff */
[----:B------:R-:W-:Y:S04]  /*d2e0*/  @!P0 IADD3 R2, R2, -0x1, RZ ;  /* 0xffffffff02028810 */ /* 0x000fe80007ffe0ff */
[----:B------:R-:W-:Y:S05]  /*d2f0*/  @!P0 SHF.R.S32.HI R0, RZ, 0x1f, R2 ;  /* 0x0000001fff008819 */ /* 0x000fea0000011402 */
[----:B------:R-:W-:Y:S04]  /*d300*/  @!P0 IMAD R0, R0, c[0x0][0x198], RZ ;  /* 0x0000660000008a24 */ /* 0x000fe800078e02ff */
[C---:B------:R-:W-:Y:S02]  /*d310*/  @!P0 IMAD R0, R2.reuse, c[0x0][0x19c], R0 ;  /* 0x0000670002008a24 */ /* 0x040fe400078e0200 */
[----:B------:R-:W-:Y:S04]  /*d320*/  @!P0 IMAD.WIDE.U32 R2, R2, c[0x0][0x198], RZ ;  /* 0x0000660002028a25 */ /* 0x000fe800078e00ff */
[----:B------:R-:W-:Y:S01]  /*d330*/  @!P0 IMAD.IADD R0, R3, 0x1, R0 ;  /* 0x0000000103008824 */ /* 0x000fe200078e0200 */
[C---:B------:R-:W-:Y:S04]  /*d340*/  @!P0 LEA R206, P2, R2.reuse, R246, 0x7 ;  /* 0x000000f602ce8211 */ /* 0x040fe800078438ff */
[-C--:B------:R-:W-:Y:S01]  /*d350*/  @!P0 LEA.HI.X R198, R2, R245.reuse, R0, 0x7, P2 ;  /* 0x000000f502c68211 */ /* 0x080fe200010f3c00 */
[----:B------:R-:W-:Y:S01]  /*d360*/  @!P0 IMAD.MOV.U32 R2, RZ, RZ, c[0x0][0x19c] ;  /* 0x00006700ff028624 */ /* 0x000fe200078e00ff */
[----:B------:R-:W-:Y:S04]  /*d370*/  @!P0 MOV R0, c[0x0][0x198] ;  /* 0x0000660000008a02 */ /* 0x000fe80000000f00 */
[C---:B------:R-:W-:Y:S04]  /*d380*/  @!P0 LEA R3, P2, R0.reuse, R206, 0x6 ;  /* 0x000000ce00038211 */ /* 0x040fe800078430ff */
[----:B------:R-:W-:Y:S02]  /*d390*/  @!P0 LEA.HI.X R198, R0, R198, R2, 0x6, P2 ;  /* 0x000000c600c68211 */ /* 0x000fe400010f3402 */
[C---:B------:R-:W-:Y:S04]  /*d3a0*/  @!P0 LEA R2, P2, R3.reuse, c[0x0][0x168], 0x1 ;  /* 0x00005a0003028a11 */ /* 0x040fe800078408ff */
[----:B------:R-:W-:Y:S05]  /*d3b0*/  @!P0 LEA.HI.X R3, R3, c[0x0][0x16c], R198, 0x1, P2 ;  /* 0x00005b0003038a11 */ /* 0x000fea00010f0cc6 */
[----:B------:R-:W-:Y:S01]  /*d3c0*/  @!PT LDS RZ, [RZ] ;  /* 0x00000000fffff984 */ /* 0x000fe20000000800 */
[----:B------:R-:W-:Y:S01]  /*d3d0*/  @!PT LDS RZ, [RZ] ;  /* 0x00000000fffff984 */ /* 0x000fe20000000800 */
[----:B------:R-:W-:Y:S01]  /*d3e0*/  @!PT LDS RZ, [RZ] ;  /* 0x00000000fffff984 */ /* 0x000fe20000000800 */
[----:B------:R2:W-:Y:S06]  /*d3f0*/  @!P0 LDGSTS.E.BYPASS.LTC128B.128 [R234+0x6000], [R2.64] ;  /* 0x0600000002ea8fae */ /* 0x0005ec000b901d52 */
[----:B------:R1:W-:Y:S06]  /*d400*/  @P0 STS.128 [R234+0x6800], RZ ;  /* 0x006800ffea000388 */ /* 0x0003ec0000000c00 */
        /* <DEDUP_REMOVED lines=8> */
[----:B------:R3:W-:Y:S01]  /*d490*/  @!P0 LDGSTS.E.BYPASS.LTC128B.128 [R234+0x7000], [R196.64] ;  /* 0x07000000c4ea8fae */ /* 0x0007e2000b901d52 */
[----:B--2---:R-:W-:Y:S05]  /*d4a0*/  IMAD.U32 R2, RZ, RZ, UR11 ;  /* 0x0000000bff027e24 */ /* 0x004fea000f8e00ff */
[----:B------:R1:W-:Y:S01]  /*d4b0*/  @P0 STS.128 [R234+0x7800], RZ ;  /* 0x007800ffea000388 */ /* 0x0003e20000000c00 */
[----:B------:R-:W-:Y:S04]  /*d4c0*/  @!P0 IADD3 R2, R2, -0x1, RZ ;  /* 0xffffffff02028810 */ /* 0x000fe80007ffe0ff */
[----:B------:R-:W-:Y:S05]  /*d4d0*/  @!P0 SHF.R.S32.HI R0, RZ, 0x1f, R2 ;  /* 0x0000001fff008819 */ /* 0x000fea0000011402 */
[----:B------:R-:W-:Y:S04]  /*d4e0*/  @!P0 IMAD R0, R0, c[0x0][0x198], RZ ;  /* 0x0000660000008a24 */ /* 0x000fe800078e02ff */
[C---:B------:R-:W-:Y:S02]  /*d4f0*/  @!P0 IMAD R0, R2.reuse, c[0x0][0x19c], R0 ;  /* 0x0000670002008a24 */ /* 0x040fe400078e0200 */
[----:B------:R-:W-:Y:S04]  /*d500*/  @!P0 IMAD.WIDE.U32 R2, R2, c[0x0][0x198], RZ ;  /* 0x0000660002028a25 */ /* 0x000fe800078e00ff */
[----:B------:R-:W-:Y:S01]  /*d510*/  @!P0 IMAD.IADD R0, R3, 0x1, R0 ;  /* 0x0000000103008824 */ /* 0x000fe200078e0200 */
[C---:B---3--:R-:W-:Y:S02]  /*d520*/  @!P0 LEA R196, P2, R2.reuse, R246, 0x7 ;  /* 0x000000f602c48211 */ /* 0x048fe400078438ff */
[----:B------:R-:W-:Y:S02]  /*d530*/  @!P0 MOV R3, c[0x0][0x19c] ;  /* 0x0000670000038a02 */ /* 0x000fe40000000f00 */
[----:B------:R-:W-:Y:S01]  /*d540*/  @!P0 LEA.HI.X R197, R2, R245, R0, 0x7, P2 ;  /* 0x000000f502c58211 */ /* 0x000fe200010f3c00 */
[----:B------:R-:W-:Y:S02]  /*d550*/  @!P0 IMAD.MOV.U32 R2, RZ, RZ, c[0x0][0x198] ;  /* 0x00006600ff028624 */ /* 0x000fe400078e00ff */
        /* <DEDUP_REMOVED lines=8> */
[----:B------:R1:W-:Y:S06]  /*d5e0*/  @!P0 LDGSTS.E.BYPASS.LTC128B.128 [R234+0x7800], [R196.64] ;  /* 0x07800000c4ea8fae */ /* 0x0003ec000b901d52 */
[----:B------:R-:W0:Y:S01]  /*d5f0*/  LDGDEPBAR ;  /* 0x00000000000079af */ /* 0x000e220000000000 */
[----:B------:R-:W-:-:S05]  /*d600*/  BRA `(.L_x_346) ;  /* 0x000010f000007947 */ /* 0x000fca0003800000 */
.L_x_345:
[----:B-1----:R-:W2:Y:S01]  /*d610*/  LDL.64 R2, [R1+0x18] ;  /* 0x0000180001027983 */ /* 0x002ea20000100a00 */
        /* <DEDUP_REMOVED lines=53> */
[----:B------:R-:W-:Y:S01]  /*d970*/  @!P0 IMAD.IADD R7, R252, 0x1, R9 ;  /* 0x00000001fc078824 */ /* 0x000fe200078e0209 */
        /* <DEDUP_REMOVED lines=10> */
[----:B----4-:R-:W-:Y:S01]  /*da20*/  @!P0 IMAD.IADD R0, R14, 0x1, R5 ;  /* 0x000000010e008824 */ /* 0x010fe200078e0205 */
        /* <DEDUP_REMOVED lines=205> */
.L_x_346:
[----:B------:R-:W2:Y:S01]  /*e700*/  LDL R2, [R1+0x14] ;  /* 0x0000140001027983 */ /* 0x000ea20000100800 */
[----:B------:R-:W-:Y:S01]  /*e710*/  MOV R0, UR11 ;  /* 0x0000000b00007c02 */ /* 0x000fe20008000f00 */
[----:B------:R-:W-:Y:S04]  /*e720*/  UIADD3 UR11, UR11, -0x1, URZ ;  /* 0xffffffff0b0b7890 */ /* 0x000fe8000fffe03f */
[----:B--2---:R-:W-:Y:S05]  /*e730*/  IMAD R0, R0, -0x80, R2 ;  /* 0xffffff8000007824 */ /* 0x004fea00078e0202 */
[C---:B------:R-:W-:Y:S02]  /*e740*/  IADD3 R2, R0.reuse, 0x47, RZ ;  /* 0x0000004700027810 */ /* 0x040fe40007ffe0ff */
[----:B-1----:R-:W-:Y:S02]  /*e750*/  IADD3 R196, R0, -0x40, RZ ;  /* 0xffffffc000c47810 */ /* 0x002fe40007ffe0ff */
[----:B------:R-:W-:Y:S02]  /*e760*/  ISETP.GE.AND P2, PT, R2, RZ, PT ;  /* 0x000000ff0200720c */ /* 0x000fe40003f46270 */
[----:B------:R-:W-:Y:S02]  /*e770*/  ISETP.GE.AND P3, PT, R196, RZ, PT ;  /* 0x000000ffc400720c */ /* 0x000fe40003f66270 */
[C---:B------:R-:W-:Y:S09]  /*e780*/  IADD3 R3, R0.reuse, -0x41, RZ ;  /* 0xffffffbf00037810 */ /* 0x040ff20007ffe0ff */
[C---:B------:R-:W-:Y:S02]  /*e790*/  @!P2 IADD3 R2, -R0.reuse, -0x47, RZ ;  /* 0xffffffb90002a810 */ /* 0x040fe40007ffe1ff */
[C---:B------:R-:W-:Y:S02]  /*e7a0*/  @!P3 IADD3 R196, -R0.reuse, 0x40, RZ ;  /* 0x0000004000c4b810 */ /* 0x040fe40007ffe1ff */
[----:B------:R1:W2:Y:S01]  /*e7b0*/  I2F R204, R2 ;  /* 0x0000000200cc7306 */ /* 0x0002a20000201400 */
[----:B------:R-:W-:Y:S09]  /*e7c0*/  ISETP.GE.AND P2, PT, R3, RZ, PT ;  /* 0x000000ff0300720c */ /* 0x000ff20003f46270 */
[----:B------:R-:W3:Y:S04]  /*e7d0*/  I2F R197, R196 ;  /* 0x000000c400c57306 */ /* 0x000ee80000201400 */
[C---:B------:R-:W-:Y:S06]  /*e7e0*/  @!P2 IADD3 R3, -R0.reuse, 0x41, RZ ;  /* 0x000000410003a810 */ /* 0x040fec0007ffe1ff */
[----:B------:R4:W5:Y:S01]  /*e7f0*/  I2F R198, R3 ;  /* 0x0000000300c67306 */ /* 0x0009620000201400 */
[----:B-1----:R-:W-:Y:S01]  /*e800*/  IADD3 R2, R0, -0x48, RZ ;  /* 0xffffffb800027810 */ /* 0x002fe20007ffe0ff */
[----:B--2---:R-:W-:Y:S03]  /*e810*/  FFMA.FTZ R11, R204, -UR4, R11 ;  /* 0x80000004cc0b7c23 */ /* 0x004fe6000801000b */
[----:B------:R-:W-:Y:S01]  /*e820*/  ISETP.GE.AND P3, PT, R2, RZ, PT ;  /* 0x000000ff0200720c */ /* 0x000fe20003f66270 */
[C---:B---3--:R-:W-:Y:S01]  /*e830*/  FFMA.FTZ R68, R197.reuse, -UR4, R68 ;  /* 0x80000004c5447c23 */ /* 0x048fe20008010044 */
[----:B------:R-:W-:Y:S01]  /*e840*/  IADD3 R196, R0, -0x49, RZ ;  /* 0xffffffb700c47810 */ /* 0x000fe20007ffe0ff */
[----:B------:R-:W-:Y:S03]  /*e850*/  FFMA.FTZ R82, R197, -UR4, R82 ;  /* 0x80000004c5527c23 */ /* 0x000fe60008010052 */
[----:B------:R-:W-:Y:S07]  /*e860*/  ISETP.GE.AND P2, PT, R196, RZ, PT ;  /* 0x000000ffc400720c */ /* 0x000fee0003f46270 */
[C---:B------:R-:W-:Y:S02]  /*e870*/  @!P3 IADD3 R2, -R0.reuse, 0x48, RZ ;  /* 0x000000480002b810 */ /* 0x040fe40007ffe1ff */
[----:B----4-:R-:W-:Y:S02]  /*e880*/  IADD3 R3, R0, -0x50, RZ ;  /* 0xffffffb000037810 */ /* 0x010fe40007ffe0ff */
[----:B------:R1:W2:Y:S01]  /*e890*/  I2F R197, R2 ;  /* 0x0000000200c57306 */ /* 0x0002a20000201400 */
[C---:B-----5:R-:W-:Y:S02]  /*e8a0*/  FFMA.FTZ R69, R198.reuse, -UR4, R69 ;  /* 0x80000004c6457c23 */ /* 0x060fe40008010045 */
[----:B------:R-:W-:Y:S01]  /*e8b0*/  FFMA.FTZ R83, R198, -UR4, R83 ;  /* 0x80000004c6537c23 */ /* 0x000fe20008010053 */
[----:B------:R-:W-:Y:S02]  /*e8c0*/  ISETP.GE.AND P3, PT, R3, RZ, PT ;  /* 0x000000ff0300720c */ /* 0x000fe40003f66270 */
[C---:B------:R-:W-:Y:S06]  /*e8d0*/  @!P2 IADD3 R196, -R0.reuse, 0x49, RZ ;  /* 0x0000004900c4a810 */ /* 0x040fec0007ffe1ff */
[----:B------:R-:W3:Y:S05]  /*e8e0*/  I2F R196, R196 ;  /* 0x000000c400c47306 */ /* 0x000eea0000201400 */
[C---:B------:R-:W-:Y:S06]  /*e8f0*/  @!P3 IADD3 R3, -R0.reuse, 0x50, RZ ;  /* 0x000000500003b810 */ /* 0x040fec0007ffe1ff */
[----:B------:R-:W4:Y:S01]  /*e900*/  I2F R3, R3 ;  /* 0x0000000300037306 */ /* 0x000f220000201400 */
[----:B-1----:R-:W-:Y:S01]  /*e910*/  IADD3 R2, R0, -0x51, RZ ;  /* 0xffffffaf00027810 */ /* 0x002fe20007ffe0ff */
[C---:B--2---:R-:W-:Y:S02]  /*e920*/  FFMA.FTZ R80, R197.reuse, -UR4, R80 ;  /* 0x80000004c5507c23 */ /* 0x044fe40008010050 */
[----:B------:R-:W-:Y:S01]  /*e930*/  FFMA.FTZ R86, R197, -UR4, R86 ;  /* 0x80000004c5567c23 */ /* 0x000fe20008010056 */
[----:B------:R-:W-:Y:S01]  /*e940*/  ISETP.GE.AND P2, PT, R2, RZ, PT ;  /* 0x000000ff0200720c */ /* 0x000fe20003f46270 */
[C---:B---3--:R-:W-:Y:S02]  /*e950*/  FFMA.FTZ R81, R196.reuse, -UR4, R81 ;  /* 0x80000004c4517c23 */ /* 0x048fe40008010051 */
[----:B------:R-:W-:Y:S01]  /*e960*/  FFMA.FTZ R87, R196, -UR4, R87 ;  /* 0x80000004c4577c23 */ /* 0x000fe20008010057 */
[C---:B------:R-:W-:Y:S09]  /*e970*/  IADD3 R196, R0.reuse, -0x59, RZ ;  /* 0xffffffa700c47810 */ /* 0x040ff20007ffe0ff */
[----:B------:R-:W-:Y:S02]  /*e980*/  @!P2 IADD3 R2, -R0, 0x51, RZ ;  /* 0x000000510002a810 */ /* 0x000fe40007ffe1ff */
[----:B------:R-:W-:Y:S02]  /*e990*/  ISETP.GE.AND P2, PT, R196, RZ, PT ;  /* 0x000000ffc400720c */ /* 0x000fe40003f46270 */
[----:B------:R1:W2:Y:S01]  /*e9a0*/  I2F R198, R2 ;  /* 0x0000000200c67306 */ /* 0x0002a20000201400 */
[C---:B----4-:R-:W-:Y:S02]  /*e9b0*/  FFMA.FTZ R84, R3.reuse, -UR4, R84 ;  /* 0x8000000403547c23 */ /* 0x050fe40008010054 */
[----:B------:R-:W-:Y:S01]  /*e9c0*/  FFMA.FTZ R98, R3, -UR4, R98 ;  /* 0x8000000403627c23 */ /* 0x000fe20008010062 */
[C---:B------:R-:W-:Y:S07]  /*e9d0*/  IADD3 R3, R0.reuse, -0x60, RZ ;  /* 0xffffffa000037810 */ /* 0x040fee0007ffe0ff */
[C---:B------:R-:W-:Y:S06]  /*e9e0*/  @!P2 IADD3 R196, -R0.reuse, 0x59, RZ ;  /* 0x0000005900c4a810 */ /* 0x040fec0007ffe1ff */
[----:B------:R-:W3:Y:S01]  /*e9f0*/  I2F R196, R196 ;  /* 0x000000c400c47306 */ /* 0x000ee20000201400 */
[----:B-1----:R-:W-:Y:S01]  /*ea00*/  IADD3 R2, R0, -0x58, RZ ;  /* 0xffffffa800027810 */ /* 0x002fe20007ffe0ff */
[C---:B--2---:R-:W-:Y:S02]  /*ea10*/  FFMA.FTZ R85, R198.reuse, -UR4, R85 ;  /* 0x80000004c6557c23 */ /* 0x044fe40008010055 */
[----:B------:R-:W-:Y:S01]  /*ea20*/  FFMA.FTZ R99, R198, -UR4, R99 ;  /* 0x80000004c6637c23 */ /* 0x000fe20008010063 */
[----:B------:R-:W-:Y:S11]  /*ea30*/  ISETP.GE.AND P3, PT, R2, RZ, PT ;  /* 0x000000ff0200720c */ /* 0x000ff60003f66270 */
[----:B------:R-:W-:Y:S02]  /*ea40*/  @!UPT UIADD3 URZ, URZ, URZ, URZ ;  /* 0x0000003f3f3ff290 */ /* 0x000fe4000fffe03f */
[----:B------:R-:W-:Y:S01]  /*ea50*/  @!P3 IADD3 R2, -R0, 0x58, RZ ;  /* 0x000000580002b810 */ /* 0x000fe20007ffe1ff */
[C---:B---3--:R-:W-:Y:S01]  /*ea60*/  FFMA.FTZ R97, R196.reuse, -UR4, R97 ;  /* 0x80000004c4617c23 */ /* 0x048fe20008010061 */
[----:B------:R-:W-:Y:S01]  /*ea70*/  ISETP.GE.AND P3, PT, R3, RZ, PT ;  /* 0x000000ff0300720c */ /* 0x000fe20003f66270 */
[----:B------:R-:W-:Y:S01]  /*ea80*/  FFMA.FTZ R103, R196, -UR4, R103 ;  /* 0x80000004c4677c23 */ /* 0x000fe20008010067 */
[----:B------:R1:W2:Y:S01]  /*ea90*/  I2F R197, R2 ;  /* 0x0000000200c57306 */ /* 0x0002a20000201400 */
[C---:B------:R-:W-:Y:S10]  /*eaa0*/  IADD3 R196, R0.reuse, -0x69, RZ ;  /* 0xffffff9700c47810 */ /* 0x040ff40007ffe0ff */
[----:B------:R-:W-:Y:S02]  /*eab0*/  @!P3 IADD3 R3, -R0, 0x60, RZ ;  /* 0x000000600003b810 */ /* 0x000fe40007ffe1ff */
[----:B------:R-:W-:Y:S04]  /*eac0*/  ISETP.GE.AND P3, PT, R196, RZ, PT ;  /* 0x000000ffc400720c */ /* 0x000fe80003f66270 */
[----:B------:R-:W3:Y:S01]  /*ead0*/  I2F R3, R3 ;  /* 0x0000000300037306 */ /* 0x000ee20000201400 */
[C---:B-1----:R-:W-:Y:S01]  /*eae0*/  IADD3 R2, R0.reuse, -0x61, RZ ;  /* 0xffffff9f00027810 */ /* 0x042fe20007ffe0ff */
[C---:B--2---:R-:W-:Y:S07]  /*eaf0*/  FFMA.FTZ R102, R197.reuse, -UR4, R102 ;  /* 0x80000004c5667c23 */ /* 0x044fee0008010066 */
[----:B------:R-:W-:Y:S01]  /*eb00*/  @!P3 IADD3 R196, -R0, 0x69, RZ ;  /* 0x0000006900c4b810 */ /* 0x000fe20007ffe1ff */
[----:B------:R-:W-:Y:S01]  /*eb10*/  FFMA.FTZ R96, R197, -UR4, R96 ;  /* 0x80000004c5607c23 */ /* 0x000fe20008010060 */
[----:B------:R-:W-:Y:S02]  /*eb20*/  ISETP.GE.AND P2, PT, R2, RZ, PT ;  /* 0x000000ff0200720c */ /* 0x000fe40003f46270 */
[C---:B------:R-:W-:Y:S11]  /*eb30*/  IADD3 R197, R0.reuse, -0x68, RZ ;  /* 0xffffff9800c57810 */ /* 0x040ff60007ffe0ff */
[C---:B------:R-:W-:Y:S01]  /*eb40*/  @!P2 IADD3 R2, -R0.reuse, 0x61, RZ ;  /* 0x000000610002a810 */ /* 0x040fe20007ffe1ff */
[----:B---3--:R-:W-:Y:S01]  /*eb50*/  FFMA.FTZ R100, R3, -UR4, R100 ;  /* 0x8000000403647c23 */ /* 0x008fe20008010064 */
[----:B------:R-:W-:Y:S01]  /*eb60*/  ISETP.GE.AND P2, PT, R197, RZ, PT ;  /* 0x000000ffc500720c */ /* 0x000fe20003f46270 */
[----:B------:R-:W-:Y:S01]  /*eb70*/  FFMA.FTZ R114, R3, -UR4, R114 ;  /* 0x8000000403727c23 */ /* 0x000fe20008010072 */
[----:B------:R1:W2:Y:S01]  /*eb80*/  I2F R198, R2 ;  /* 0x0000000200c67306 */ /* 0x0002a20000201400 */
[C---:B------:R-:W-:Y:S10]  /*eb90*/  IADD3 R3, R0.reuse, -0x70, RZ ;  /* 0xffffff9000037810 */ /* 0x040ff40007ffe0ff */
[C---:B------:R-:W-:Y:S02]  /*eba0*/  @!P2 IADD3 R197, -R0.reuse, 0x68, RZ ;  /* 0x0000006800c5a810 */ /* 0x040fe40007ffe1ff */
[----:B------:R-:W-:Y:S02]  /*ebb0*/  ISETP.GE.AND P2, PT, R3, RZ, PT ;  /* 0x000000ff0300720c */ /* 0x000fe40003f46270 */
[----:B------:R-:W3:Y:S01]  /*ebc0*/  I2F R204, R197 ;  /* 0x000000c500cc7306 */ /* 0x000ee20000201400 */
[----:B-1----:R-:W-:Y:S09]  /*ebd0*/  IABS R2, R0 ;  /* 0x0000000000027213 */ /* 0x002ff20000000000 */
[----:B------:R-:W1:Y:S01]  /*ebe0*/  I2F R197, R196 ;  /* 0x000000c400c57306 */ /* 0x000e620000201400 */
[----:B------:R-:W-:Y:S01]  /*ebf0*/  @!P2 IADD3 R3, -R0, 0x70, RZ ;  /* 0x000000700003a810 */ /* 0x000fe20007ffe1ff */
[C---:B--2---:R-:W-:Y:S02]  /*ec00*/  FFMA.FTZ R101, R198.reuse, -UR4, R101 ;  /* 0x80000004c6657c23 */ /* 0x044fe40008010065 */
[----:B------:R-:W-:Y:S06]  /*ec10*/  FFMA.FTZ R115, R198, -UR4, R115 ;  /* 0x80000004c6737c23 */ /* 0x000fec0008010073 */
[----:B------:R-:W2:Y:S01]  /*ec20*/  I2F R2, R2 ;  /* 0x0000000200027306 */ /* 0x000ea20000201400 */
[C---:B---3--:R-:W-:Y:S02]  /*ec30*/  FFMA.FTZ R112, R204.reuse, -UR4, R112 ;  /* 0x80000004cc707c23 */ /* 0x048fe40008010070 */
[----:B------:R-:W-:Y:S07]  /*ec40*/  FFMA.FTZ R118, R204, -UR4, R118 ;  /* 0x80000004cc767c23 */ /* 0x000fee0008010076 */
[----:B------:R-:W3:Y:S01]  /*ec50*/  I2F R198, R3 ;  /* 0x0000000300c67306 */ /* 0x000ee20000201400 */
[C---:B-1----:R-:W-:Y:S01]  /*ec60*/  FFMA.FTZ R113, R197.reuse, -UR4, R113 ;  /* 0x80000004c5717c23 */ /* 0x042fe20008010071 */
[----:B------:R-:W-:Y:S01]  /*ec70*/  IADD3 R196, R0, -0x71, RZ ;  /* 0xffffff8f00c47810 */ /* 0x000fe20007ffe0ff */
[----:B------:R-:W-:Y:S03]  /*ec80*/  FFMA.FTZ R119, R197, -UR4, R119 ;  /* 0x80000004c5777c23 */ /* 0x000fe60008010077 */
[----:B------:R-:W-:Y:S01]  /*ec90*/  ISETP.GE.AND P2, PT, R196, RZ, PT ;  /* 0x000000ffc400720c */ /* 0x000fe20003f46270 */
[C---:B--2---:R-:W-:Y:S02]  /*eca0*/  FFMA.FTZ R4, R2.reuse, -UR4, R4 ;  /* 0x8000000402047c23 */ /* 0x044fe40008010004 */
[C---:B------:R-:W-:Y:S02]  /*ecb0*/  FFMA.FTZ R18, R2.reuse, -UR4, R18 ;  /* 0x8000000402127c23 */ /* 0x040fe40008010012 */
[C---:B------:R-:W-:Y:S02]  /*ecc0*/  FFMA.FTZ R78, R2.reuse, -UR4, R78 ;  /* 0x80000004024e7c23 */ /* 0x040fe4000801004e */
[----:B------:R-:W-:Y:S01]  /*ecd0*/  FFMA.FTZ R72, R2, -UR4, R72 ;  /* 0x8000000402487c23 */ /* 0x000fe20008010048 */
[C---:B------:R-:W-:Y:S05]  /*ece0*/  IADD3 R2, R0.reuse, 0x40, RZ ;  /* 0x0000004000027810 */ /* 0x040fea0007ffe0ff */
[----:B------:R-:W-:Y:S01]  /*ecf0*/  @!P2 IADD3 R196, -R0, 0x71, RZ ;  /* 0x0000007100c4a810 */ /* 0x000fe20007ffe1ff */
[----:B---3--:R-:W-:Y:S01]  /*ed00*/  FFMA.FTZ R116, R198, -UR4, R116 ;  /* 0x80000004c6747c23 */ /* 0x008fe20008010074 */
[----:B------:R-:W-:Y:S01]  /*ed10*/  ISETP.GE.AND P3, PT, R2, RZ, PT ;  /* 0x000000ff0200720c */ /* 0x000fe20003f66270 */
[----:B------:R-:W-:Y:S01]  /*ed20*/  FFMA.FTZ R130, R198, -UR4, R130 ;  /* 0x80000004c6827c23 */ /* 0x000fe20008010082 */
[C---:B------:R-:W-:Y:S02]  /*ed30*/  IADD3 R3, R0.reuse, 0x3f, RZ ;  /* 0x0000003f00037810 */ /* 0x040fe40007ffe0ff */
[----:B------:R-:W1:Y:S09]  /*ed40*/  I2F R196, R196 ;  /* 0x000000c400c47306 */ /* 0x000e720000201400 */
[C---:B------:R-:W-:Y:S02]  /*ed50*/  @!P3 IADD3 R2, -R0.reuse, -0x40, RZ ;  /* 0xffffffc00002b810 */ /* 0x040fe40007ffe1ff */
[----:B------:R-:W-:Y:S02]  /*ed60*/  ISETP.GE.AND P3, PT, R3, RZ, PT ;  /* 0x000000ff0300720c */ /* 0x000fe40003f66270 */
[----:B------:R2:W3:Y:S11]  /*ed70*/  I2F R197, R2 ;  /* 0x0000000200c57306 */ /* 0x0004f60000201400 */
[----:B------:R-:W-:Y:S01]  /*ed80*/  @!P3 IADD3 R3, -R0, -0x3f, RZ ;  /* 0xffffffc10003b810 */ /* 0x000fe20007ffe1ff */
[C---:B-1----:R-:W-:Y:S02]  /*ed90*/  FFMA.FTZ R117, R196.reuse, -UR4, R117 ;  /* 0x80000004c4757c23 */ /* 0x042fe40008010075 */
[----:B------:R-:W-:Y:S01]  /*eda0*/  FFMA.FTZ R131, R196, -UR4, R131 ;  /* 0x80000004c4837c23 */ /* 0x000fe20008010083 */
[----:B------:R1:W4:Y:S01]  /*edb0*/  I2F R198, R3 ;  /* 0x0000000300c67306 */ /* 0x0003220000201400 */
[C---:B------:R-:W-:Y:S02]  /*edc0*/  IADD3 R196, R0.reuse, 0x30, RZ ;  /* 0x0000003000c47810 */ /* 0x040fe40007ffe0ff */
[----:B--2---:R-:W-:Y:S01]  /*edd0*/  IADD3 R2, R0, 0x38, RZ ;  /* 0x0000003800027810 */ /* 0x004fe20007ffe0ff */
[C---:B---3--:R-:W-:Y:S02]  /*ede0*/  FFMA.FTZ R14, R197.reuse, -UR4, R14 ;  /* 0x80000004c50e7c23 */ /* 0x048fe4000801000e */
[----:B------:R-:W-:Y:S01]  /*edf0*/  FFMA.FTZ R8, R197, -UR4, R8 ;  /* 0x80000004c5087c23 */ /* 0x000fe20008010008 */
[----:B------:R-:W-:Y:S02]  /*ee00*/  ISETP.GE.AND P2, PT, R2, RZ, PT ;  /* 0x000000ff0200720c */ /* 0x000fe40003f46270 */
[----:B-1----:R-:W-:Y:S01]  /*ee10*/  IADD3 R3, R0, 0x37, RZ ;  /* 0x0000003700037810 */ /* 0x002fe20007ffe0ff */
[----:B----4-:R-:W-:Y:S10]  /*ee20*/  FFMA.FTZ R9, R198, -UR4, R9 ;  /* 0x80000004c6097c23 */ /* 0x010ff40008010009 */
[----:B------:R-:W-:Y:S01]  /*ee30*/  @!P2 IADD3 R2, -R0, -0x38, RZ ;  /* 0xffffffc80002a810 */ /* 0x000fe20007ffe1ff */
[----:B------:R-:W-:Y:S01]  /*ee40*/  FFMA.FTZ R15, R198, -UR4, R15 ;  /* 0x80000004c60f7c23 */ /* 0x000fe2000801000f */
[----:B------:R-:W-:Y:S02]  /*ee50*/  ISETP.GE.AND P3, PT, R3, RZ, PT ;  /* 0x000000ff0300720c */ /* 0x000fe40003f66270 */
[----:B------:R1:W2:Y:S01]  /*ee60*/  I2F R197, R2 ;  /* 0x0000000200c57306 */ /* 0x0002a20000201400 */
[----:B------:R-:W-:Y:S10]  /*ee70*/  ISETP.GE.AND P2, PT, R196, RZ, PT ;  /* 0x000000ffc400720c */ /* 0x000ff40003f46270 */
[C---:B------:R-:W-:Y:S03]  /*ee80*/  @!P3 IADD3 R3, -R0.reuse, -0x37, RZ ;  /* 0xffffffc90003b810 */ /* 0x040fe60007ffe1ff */
[C---:B------:R-:W-:Y:S01]  /*ee90*/  @!P2 IADD3 R196, -R0.reuse, -0x30, RZ ;  /* 0xffffffd000c4a810 */ /* 0x040fe20007ffe1ff */
[----:B------:R3:W4:Y:S01]  /*eea0*/  I2F R198, R3 ;  /* 0x0000000300c67306 */ /* 0x0007220000201400 */
[----:B-1----:R-:W-:Y:S09]  /*eeb0*/  IADD3 R2, R0, 0x2f, RZ ;  /* 0x0000002f00027810 */ /* 0x002ff20007ffe0ff */
[----:B------:R-:W1:Y:S01]  /*eec0*/  I2F R196, R196 ;  /* 0x000000c400c47306 */ /* 0x000e620000201400 */
[C---:B--2---:R-:W-:Y:S01]  /*eed0*/  FFMA.FTZ R26, R197.reuse, -UR4, R26 ;  /* 0x80000004c51a7c23 */ /* 0x044fe2000801001a */
[----:B------:R-:W-:Y:S01]  /*eee0*/  ISETP.GE.AND P3, PT, R2, RZ, PT ;  /* 0x000000ff0200720c */ /* 0x000fe20003f66270 */
[----:B------:R-:W-:Y:S01]  /*eef0*/  FFMA.FTZ R12, R197, -UR4, R12 ;  /* 0x80000004c50c7c23 */ /* 0x000fe2000801000c */
[----:B---3--:R-:W-:Y:S01]  /*ef00*/  IADD3 R3, R0, 0x28, RZ ;  /* 0x0000002800037810 */ /* 0x008fe20007ffe0ff */
[----:B----4-:R-:W-:Y:S10]  /*ef10*/  FFMA.FTZ R13, R198, -UR4, R13 ;  /* 0x80000004c60d7c23 */ /* 0x010ff4000801000d */
[----:B------:R-:W-:Y:S01]  /*ef20*/  @!P3 IADD3 R2, -R0, -0x2f, RZ ;  /* 0xffffffd10002b810 */ /* 0x000fe20007ffe1ff */
[----:B------:R-:W-:Y:S01]  /*ef30*/  FFMA.FTZ R27, R198, -UR4, R27 ;  /* 0x80000004c61b7c23 */ /* 0x000fe2000801001b */
[----:B------:R-:W-:Y:S02]  /*ef40*/  ISETP.GE.AND P2, PT, R3, RZ, PT ;  /* 0x000000ff0300720c */ /* 0x000fe40003f46270 */
[----:B------:R2:W3:Y:S01]  /*ef50*/  I2F R197, R2 ;  /* 0x0000000200c57306 */ /* 0x0004e20000201400 */
[C---:B-1----:R-:W-:Y:S02]  /*ef60*/  FFMA.FTZ R24, R196.reuse, -UR4, R24 ;  /* 0x80000004c4187c23 */ /* 0x042fe40008010018 */
[----:B------:R-:W-:Y:S01]  /*ef70*/  FFMA.FTZ R30, R196, -UR4, R30 ;  /* 0x80000004c41e7c23 */ /* 0x000fe2000801001e */
[C---:B------:R-:W-:Y:S07]  /*ef80*/  IADD3 R196, R0.reuse, 0x20, RZ ;  /* 0x0000002000c47810 */ /* 0x040fee0007ffe0ff */
[----:B------:R-:W-:Y:S02]  /*ef90*/  @!P2 IADD3 R3, -R0, -0x28, RZ ;  /* 0xffffffd80003a810 */ /* 0x000fe40007ffe1ff */
[----:B------:R-:W-:Y:S02]  /*efa0*/  ISETP.GE.AND P2, PT, R196, RZ, PT ;  /* 0x000000ffc400720c */ /* 0x000fe40003f46270 */
[----:B------:R1:W4:Y:S01]  /*efb0*/  I2F R198, R3 ;  /* 0x0000000300c67306 */ /* 0x0003220000201400 */
[C---:B--2---:R-:W-:Y:S01]  /*efc0*/  IADD3 R2, R0.reuse, 0x27, RZ ;  /* 0x0000002700027810 */ /* 0x044fe20007ffe0ff */
[C---:B---3--:R-:W-:Y:S09]  /*efd0*/  FFMA.FTZ R25, R197.reuse, -UR4, R25 ;  /* 0x80000004c5197c23 */ /* 0x048ff20008010019 */
[----:B------:R-:W-:Y:S01]  /*efe0*/  @!P2 IADD3 R196, -R0, -0x20, RZ ;  /* 0xffffffe000c4a810 */ /* 0x000fe20007ffe1ff */
[----:B------:R-:W-:Y:S01]  /*eff0*/  FFMA.FTZ R31, R197, -UR4, R31 ;  /* 0x80000004c51f7c23 */ /* 0x000fe2000801001f */
[----:B------:R-:W-:Y:S04]  /*f000*/  ISETP.GE.AND P3, PT, R2, RZ, PT ;  /* 0x000000ff0200720c */ /* 0x000fe80003f66270 */
[----:B------:R-:W2:Y:S01]  /*f010*/  I2F R196, R196 ;  /* 0x000000c400c47306 */ /* 0x000ea20000201400 */
[----:B-1----:R-:W-:Y:S01]  /*f020*/  IADD3 R3, R0, 0x8, RZ ;  /* 0x0000000800037810 */ /* 0x002fe20007ffe0ff */
[----:B----4-:R-:W-:Y:S07]  /*f030*/  FFMA.FTZ R28, R198, -UR4, R28 ;  /* 0x80000004c61c7c23 */ /* 0x010fee000801001c */
[----:B------:R-:W-:Y:S01]  /*f040*/  @!P3 IADD3 R2, -R0, -0x27, RZ ;  /* 0xffffffd90002b810 */ /* 0x000fe20007ffe1ff */
[----:B------:R-:W-:Y:S01]  /*f050*/  FFMA.FTZ R42, R198, -UR4, R42 ;  /* 0x80000004c62a7c23 */ /* 0x000fe2000801002a */
[----:B------:R-:W-:Y:S02]  /*f060*/  ISETP.GE.AND P3, PT, R3, RZ, PT ;  /* 0x000000ff0300720c */ /* 0x000fe40003f66270 */
[----:B------:R1:W3:Y:S11]  /*f070*/  I2F R197, R2 ;  /* 0x0000000200c57306 */ /* 0x0002f60000201400 */
[----:B------:R-:W-:Y:S01]  /*f080*/  @!P3 IADD3 R3, -R0, -0x8, RZ ;  /* 0xfffffff80003b810 */ /* 0x000fe20007ffe1ff */
[C---:B--2---:R-:W-:Y:S02]  /*f090*/  FFMA.FTZ R46, R196.reuse, -UR4, R46 ;  /* 0x80000004c42e7c23 */ /* 0x044fe4000801002e */
[----:B------:R-:W-:Y:S01]  /*f0a0*/  FFMA.FTZ R40, R196, -UR4, R40 ;  /* 0x80000004c4287c23 */ /* 0x000fe20008010028 */
[----:B------:R2:W4:Y:S01]  /*f0b0*/  I2F R204, R3 ;  /* 0x0000000300cc7306 */ /* 0x0005220000201400 */
[----:B------:R-:W-:Y:S04]  /*f0c0*/  IADD3 R196, R0, -0x1, RZ ;  /* 0xffffffff00c47810 */ /* 0x000fe80007ffe0ff */
[----:B------:R-:W-:Y:S02]  /*f0d0*/  ISETP.GE.AND P3, PT, R196, RZ, PT ;  /* 0x000000ffc400720c */ /* 0x000fe40003f66270 */
[----:B-1----:R-:W-:Y:S01]  /*f0e0*/  IADD3 R2, R0, 0x7, RZ ;  /* 0x0000000700027810 */ /* 0x002fe20007ffe0ff */
[C---:B---3--:R-:W-:Y:S02]  /*f0f0*/  FFMA.FTZ R43, R197.reuse, -UR4, R43 ;  /* 0x80000004c52b7c23 */ /* 0x048fe4000801002b */
[----:B------:R-:W-:Y:S01]  /*f100*/  FFMA.FTZ R29, R197, -UR4, R29 ;  /* 0x80000004c51d7c23 */ /* 0x000fe2000801001d */
[----:B------:R-:W-:Y:S07]  /*f110*/  ISETP.GE.AND P2, PT, R2, RZ, PT ;  /* 0x000000ff0200720c */ /* 0x000fee0003f46270 */
[C---:B------:R-:W-:Y:S06]  /*f120*/  @!P3 IADD3 R196, -R0.reuse, 0x1, RZ ;  /* 0x0000000100c4b810 */ /* 0x040fec0007ffe1ff */
[----:B------:R-:W1:Y:S01]  /*f130*/  I2F R196, R196 ;  /* 0x000000c400c47306 */ /* 0x000e620000201400 */
[----:B--2---:R-:W-:Y:S01]  /*f140*/  IADD3 R3, R0, 0x1f, RZ ;  /* 0x0000001f00037810 */ /* 0x004fe20007ffe0ff */
[----:B----4-:R-:W-:Y:S01]  /*f150*/  FFMA.FTZ R6, R204, -UR4, R6 ;  /* 0x80000004cc067c23 */ /* 0x010fe20008010006 */
[----:B------:R-:W-:Y:S01]  /*f160*/  @!P2 IADD3 R2, -R0, -0x7, RZ ;  /* 0xfffffff90002a810 */ /* 0x000fe20007ffe1ff */
[C---:B------:R-:W-:Y:S01]  /*f170*/  FFMA.FTZ R74, R204.reuse, -UR4, R74 ;  /* 0x80000004cc4a7c23 */ /* 0x040fe2000801004a */
[----:B------:R-:W-:Y:S01]  /*f180*/  ISETP.GE.AND P2, PT, R3, RZ, PT ;  /* 0x000000ff0300720c */ /* 0x000fe20003f46270 */
[----:B------:R-:W-:Y:S04]  /*f190*/  FFMA.FTZ R60, R204, -UR4, R60 ;  /* 0x80000004cc3c7c23 */ /* 0x000fe8000801003c */
[----:B------:R2:W3:Y:S08]  /*f1a0*/  I2F R198, R2 ;  /* 0x0000000200c67306 */ /* 0x0004f00000201400 */
[----:B------:R-:W-:Y:S04]  /*f1b0*/  @!P2 IADD3 R3, -R0, -0x1f, RZ ;  /* 0xffffffe10003a810 */ /* 0x000fe80007ffe1ff */
[----:B------:R4:W5:Y:S01]  /*f1c0*/  I2F R197, R3 ;  /* 0x0000000300c57306 */ /* 0x0009620000201400 */
[C---:B-1----:R-:W-:Y:S02]  /*f1d0*/  FFMA.FTZ R5, R196.reuse, -UR4, R5 ;  /* 0x80000004c4057c23 */ /* 0x042fe40008010005 */
[C---:B------:R-:W-:Y:S02]  /*f1e0*/  FFMA.FTZ R19, R196.reuse, -UR4, R19 ;  /* 0x80000004c4137c23 */ /* 0x040fe40008010013 */
[C---:B------:R-:W-:Y:S02]  /*f1f0*/  FFMA.FTZ R79, R196.reuse, -UR4, R79 ;  /* 0x80000004c44f7c23 */ /* 0x040fe4000801004f */
[----:B------:R-:W-:Y:S01]  /*f200*/  FFMA.FTZ R73, R196, -UR4, R73 ;  /* 0x80000004c4497c23 */ /* 0x000fe20008010049 */
[C---:B------:R-:W-:Y:S02]  /*f210*/  IADD3 R196, R0.reuse, -0x10, RZ ;  /* 0xfffffff000c47810 */ /* 0x040fe40007ffe0ff */
[----:B--2---:R-:W-:Y:S01]  /*f220*/  IADD3 R2, R0, -0x8, RZ ;  /* 0xfffffff800027810 */ /* 0x004fe20007ffe0ff */
[C---:B---3--:R-:W-:Y:S02]  /*f230*/  FFMA.FTZ R7, R198.reuse, -UR4, R7 ;  /* 0x80000004c6077c23 */ /* 0x048fe40008010007 */
[----:B------:R-:W-:Y:S01]  /*f240*/  FFMA.FTZ R75, R198, -UR4, R75 ;  /* 0x80000004c64b7c23 */ /* 0x000fe2000801004b */
[----:B------:R-:W-:Y:S01]  /*f250*/  ISETP.GE.AND P2, PT, R2, RZ, PT ;  /* 0x000000ff0200720c */ /* 0x000fe20003f46270 */
[----:B------:R-:W-:Y:S01]  /*f260*/  FFMA.FTZ R61, R198, -UR4, R61 ;  /* 0x80000004c63d7c23 */ /* 0x000fe2000801003d */
[C---:B----4-:R-:W-:Y:S01]  /*f270*/  IADD3 R3, R0.reuse, -0x9, RZ ;  /* 0xfffffff700037810 */ /* 0x050fe20007ffe0ff */
[C---:B-----5:R-:W-:Y:S02]  /*f280*/  FFMA.FTZ R47, R197.reuse, -UR4, R47 ;  /* 0x80000004c52f7c23 */ /* 0x060fe4000801002f */
[----:B------:R-:W-:Y:S01]  /*f290*/  FFMA.FTZ R41, R197, -UR4, R41 ;  /* 0x80000004c5297c23 */ /* 0x000fe20008010029 */
[----:B------:R-:W-:Y:S07]  /*f2a0*/  ISETP.GE.AND P3, PT, R3, RZ, PT ;  /* 0x000000ff0300720c */ /* 0x000fee0003f66270 */
[C---:B------:R-:W-:Y:S04]  /*f2b0*/  @!P2 IADD3 R2, -R0.reuse, 0x8, RZ ;  /* 0x000000080002a810 */ /* 0x040fe80007ffe1ff */
[----:B------:R1:W2:Y:S02]  /*f2c0*/  I2F R204, R2 ;  /* 0x0000000200cc7306 */ /* 0x0002a40000201400 */
[----:B------:R-:W-:Y:S02]  /*f2d0*/  @!P3 IADD3 R3, -R0, 0x9, RZ ;  /* 0x000000090003b810 */ /* 0x000fe40007ffe1ff */
[----:B------:R-:W-:Y:S06]  /*f2e0*/  ISETP.GE.AND P3, PT, R196, RZ, PT ;  /* 0x000000ffc400720c */ /* 0x000fec0003f66270 */
[----:B------:R3:W4:Y:S07]  /*f2f0*/  I2F R198, R3 ;  /* 0x0000000300c67306 */ /* 0x00072e0000201400 */
[C---:B------:R-:W-:Y:S02]  /*f300*/  @!P3 IADD3 R196, -R0.reuse, 0x10, RZ ;  /* 0x0000001000c4b810 */ /* 0x040fe40007ffe1ff */
[----:B-1----:R-:W-:Y:S01]  /*f310*/  IADD3 R2, R0, 0x18, RZ ;  /* 0x0000001800027810 */ /* 0x002fe20007ffe0ff */
[C---:B--2---:R-:W-:Y:S02]  /*f320*/  FFMA.FTZ R22, R204.reuse, -UR4, R22 ;  /* 0x80000004cc167c23 */ /* 0x044fe40008010016 */
[----:B------:R-:W-:Y:S01]  /*f330*/  FFMA.FTZ R16, R204, -UR4, R16 ;  /* 0x80000004cc107c23 */ /* 0x000fe20008010010 */
[----:B------:R-:W-:Y:S01]  /*f340*/  ISETP.GE.AND P2, PT, R2, RZ, PT ;  /* 0x000000ff0200720c */ /* 0x000fe20003f46270 */
[C---:B------:R-:W-:Y:S02]  /*f350*/  FFMA.FTZ R90, R204.reuse, -UR4, R90 ;  /* 0x80000004cc5a7c23 */ /* 0x040fe4000801005a */
[----:B------:R-:W-:Y:S01]  /*f360*/  FFMA.FTZ R76, R204, -UR4, R76 ;  /* 0x80000004cc4c7c23 */ /* 0x000fe2000801004c */
[----:B---3--:R-:W-:Y:S01]  /*f370*/  IADD3 R3, R0, -0x11, RZ ;  /* 0xffffffef00037810 */ /* 0x008fe20007ffe0ff */
[C---:B----4-:R-:W-:Y:S02]  /*f380*/  FFMA.FTZ R23, R198.reuse, -UR4, R23 ;  /* 0x80000004c6177c23 */ /* 0x050fe40008010017 */
[C---:B------:R-:W-:Y:S02]  /*f390*/  FFMA.FTZ R17, R198.reuse, -UR4, R17 ;  /* 0x80000004c6117c23 */ /* 0x040fe40008010011 */
[----:B------:R-:W-:Y:S04]  /*f3a0*/  FFMA.FTZ R91, R198, -UR4, R91 ;  /* 0x80000004c65b7c23 */ /* 0x000fe8000801005b */
[----:B------:R-:W-:Y:S01]  /*f3b0*/  @!P2 IADD3 R2, -R0, -0x18, RZ ;  /* 0xffffffe80002a810 */ /* 0x000fe20007ffe1ff */
[----:B------:R-:W-:Y:S01]  /*f3c0*/  FFMA.FTZ R77, R198, -UR4, R77 ;  /* 0x80000004c64d7c23 */ /* 0x000fe2000801004d */
[----:B------:R-:W-:Y:S01]  /*f3d0*/  ISETP.GE.AND P2, PT, R3, RZ, PT ;  /* 0x000000ff0300720c */ /* 0x000fe20003f46270 */
[----:B------:R-:W1:Y:S10]  /*f3e0*/  I2F R198, R196 ;  /* 0x000000c400c67306 */ /* 0x000e740000201400 */
[----:B------:R2:W3:Y:S02]  /*f3f0*/  I2F R197, R2 ;  /* 0x0000000200c57306 */ /* 0x0004e40000201400 */
[----:B------:R-:W-:Y:S08]  /*f400*/  @!P2 IADD3 R3, -R0, 0x11, RZ ;  /* 0x000000110003a810 */ /* 0x000ff00007ffe1ff */
[----:B------:R-:W4:Y:S01]  /*f410*/  I2F R196, R3 ;  /* 0x0000000300c47306 */ /* 0x000f220000201400 */
[C---:B-1----:R-:W-:Y:S02]  /*f420*/  FFMA.FTZ R20, R198.reuse, -UR4, R20 ;  /* 0x80000004c6147c23 */ /* 0x042fe40008010014 */
[C---:B------:R-:W-:Y:S02]  /*f430*/  FFMA.FTZ R34, R198.reuse, -UR4, R34 ;  /* 0x80000004c6227c23 */ /* 0x040fe40008010022 */
[C---:B------:R-:W-:Y:S02]  /*f440*/  FFMA.FTZ R94, R198.reuse, -UR4, R94 ;  /* 0x80000004c65e7c23 */ /* 0x040fe4000801005e */
[----:B------:R-:W-:Y:S01]  /*f450*/  FFMA.FTZ R88, R198, -UR4, R88 ;  /* 0x80000004c6587c23 */ /* 0x000fe20008010058 */
[----:B--2---:R-:W-:Y:S01]  /*f460*/  IADD3 R2, R0, -0x18, RZ ;  /* 0xffffffe800027810 */ /* 0x004fe20007ffe0ff */
[C---:B---3--:R-:W-:Y:S02]  /*f470*/  FFMA.FTZ R58, R197.reuse, -UR4, R58 ;  /* 0x80000004c53a7c23 */ /* 0x048fe4000801003a */
[----:B------:R-:W-:Y:S01]  /*f480*/  FFMA.FTZ R44, R197, -UR4, R44 ;  /* 0x80000004c52c7c23 */ /* 0x000fe2000801002c */
[----:B------:R-:W-:Y:S02]  /*f490*/  ISETP.GE.AND P3, PT, R2, RZ, PT ;  /* 0x000000ff0200720c */ /* 0x000fe40003f66270 */
[----:B------:R-:W-:Y:S04]  /*f4a0*/  IADD3 R197, R0, 0x17, RZ ;  /* 0x0000001700c57810 */ /* 0x000fe80007ffe0ff */
[----:B------:R-:W-:Y:S01]  /*f4b0*/  ISETP.GE.AND P2, PT, R197, RZ, PT ;  /* 0x000000ffc500720c */ /* 0x000fe20003f46270 */
[C---:B----4-:R-:W-:Y:S02]  /*f4c0*/  FFMA.FTZ R21, R196.reuse, -UR4, R21 ;  /* 0x80000004c4157c23 */ /* 0x050fe40008010015 */
[C---:B------:R-:W-:Y:S02]  /*f4d0*/  FFMA.FTZ R35, R196.reuse, -UR4, R35 ;  /* 0x80000004c4237c23 */ /* 0x040fe40008010023 */
[----:B------:R-:W-:Y:S02]  /*f4e0*/  FFMA.FTZ R95, R196, -UR4, R95 ;  /* 0x80000004c45f7c23 */ /* 0x000fe4000801005f */
[----:B------:R-:W-:Y:S01]  /*f4f0*/  @!P3 IADD3 R2, -R0, 0x18, RZ ;  /* 0x000000180002b810 */ /* 0x000fe20007ffe1ff */
[----:B------:R-:W-:Y:S01]  /*f500*/  FFMA.FTZ R89, R196, -UR4, R89 ;  /* 0x80000004c4597c23 */ /* 0x000fe20008010059 */
[----:B------:R-:W-:Y:S02]  /*f510*/  IADD3 R196, R0, -0x19, RZ ;  /* 0xffffffe700c47810 */ /* 0x000fe40007ffe0ff */
[----:B------:R1:W2:Y:S02]  /*f520*/  I2F R3, R2 ;  /* 0x0000000200037306 */ /* 0x0002a40000201400 */
[----:B------:R-:W-:Y:S02]  /*f530*/  ISETP.GE.AND P4, PT, R196, RZ, PT ;  /* 0x000000ffc400720c */ /* 0x000fe40003f86270 */
[C---:B------:R-:W-:Y:S06]  /*f540*/  @!P2 IADD3 R197, -R0.reuse, -0x17, RZ ;  /* 0xffffffe900c5a810 */ /* 0x040fec0007ffe1ff */
[----:B------:R-:W3:Y:S05]  /*f550*/  I2F R197, R197 ;  /* 0x000000c500c57306 */ /* 0x000eea0000201400 */
[C---:B------:R-:W-:Y:S05]  /*f560*/  @!P4 IADD3 R196, -R0.reuse, 0x19, RZ ;  /* 0x0000001900c4c810 */ /* 0x040fea0007ffe1ff */
[----:B------:R-:W4:Y:S01]  /*f570*/  I2F R198, R196 ;  /* 0x000000c400c67306 */ /* 0x000f220000201400 */
[----:B-1----:R-:W-:Y:S01]  /*f580*/  IADD3 R2, R0, 0x48, RZ ;  /* 0x0000004800027810 */ /* 0x002fe20007ffe0ff */
[C---:B--2---:R-:W-:Y:S02]  /*f590*/  FFMA.FTZ R32, R3.reuse, -UR4, R32 ;  /* 0x8000000403207c23 */ /* 0x044fe40008010020 */
[C---:B------:R-:W-:Y:S01]  /*f5a0*/  FFMA.FTZ R38, R3.reuse, -UR4, R38 ;  /* 0x8000000403267c23 */ /* 0x040fe20008010026 */
[----:B------:R-:W-:Y:S01]  /*f5b0*/  ISETP.GE.AND P3, PT, R2, RZ, PT ;  /* 0x000000ff0200720c */ /* 0x000fe20003f66270 */
[C---:B------:R-:W-:Y:S02]  /*f5c0*/  FFMA.FTZ R106, R3.reuse, -UR4, R106 ;  /* 0x80000004036a7c23 */ /* 0x040fe4000801006a */
[----:B------:R-:W-:Y:S01]  /*f5d0*/  FFMA.FTZ R92, R3, -UR4, R92 ;  /* 0x80000004035c7c23 */ /* 0x000fe2000801005c */
[C---:B------:R-:W-:Y:S01]  /*f5e0*/  IADD3 R3, R0.reuse, -0x20, RZ ;  /* 0xffffffe000037810 */ /* 0x040fe20007ffe0ff */
[C---:B---3--:R-:W-:Y:S02]  /*f5f0*/  FFMA.FTZ R59, R197.reuse, -UR4, R59 ;  /* 0x80000004c53b7c23 */ /* 0x048fe4000801003b */
[----:B------:R-:W-:Y:S01]  /*f600*/  FFMA.FTZ R45, R197, -UR4, R45 ;  /* 0x80000004c52d7c23 */ /* 0x000fe2000801002d */
[C---:B------:R-:W-:Y:S05]  /*f610*/  IADD3 R197, R0.reuse, 0x10, RZ ;  /* 0x0000001000c57810 */ /* 0x040fea0007ffe0ff */
[----:B------:R-:W-:Y:S02]  /*f620*/  @!P3 IADD3 R2, -R0, -0x48, RZ ;  /* 0xffffffb80002b810 */ /* 0x000fe40007ffe1ff */
[----:B------:R-:W-:Y:S01]  /*f630*/  ISETP.GE.AND P3, PT, R3, RZ, PT ;  /* 0x000000ff0300720c */ /* 0x000fe20003f66270 */
[C---:B----4-:R-:W-:Y:S01]  /*f640*/  FFMA.FTZ R33, R198.reuse, -UR4, R33 ;  /* 0x80000004c6217c23 */ /* 0x050fe20008010021 */
[----:B------:R1:W2:Y:S01]  /*f650*/  I2F R204, R2 ;  /* 0x0000000200cc7306 */ /* 0x0002a20000201400 */
[C---:B------:R-:W-:Y:S02]  /*f660*/  FFMA.FTZ R39, R198.reuse, -UR4, R39 ;  /* 0x80000004c6277c23 */ /* 0x040fe40008010027 */
[C---:B------:R-:W-:Y:S02]  /*f670*/  FFMA.FTZ R107, R198.reuse, -UR4, R107 ;  /* 0x80000004c66b7c23 */ /* 0x040fe4000801006b */
[----:B------:R-:W-:Y:S06]  /*f680*/  FFMA.FTZ R93, R198, -UR4, R93 ;  /* 0x80000004c65d7c23 */ /* 0x000fec000801005d */
[C---:B------:R-:W-:Y:S04]  /*f690*/  @!P3 IADD3 R3, -R0.reuse, 0x20, RZ ;  /* 0x000000200003b810 */ /* 0x040fe80007ffe1ff */
[----:B------:R-:W3:Y:S01]  /*f6a0*/  I2F R196, R3 ;  /* 0x0000000300c47306 */ /* 0x000ee20000201400 */
[----:B-1----:R-:W-:Y:S01]  /*f6b0*/  IADD3 R2, R0, -0x21, RZ ;  /* 0xffffffdf00027810 */ /* 0x002fe20007ffe0ff */
[----:B--2---:R-:W-:Y:S03]  /*f6c0*/  FFMA.FTZ R10, R204, -UR4, R10 ;  /* 0x80000004cc0a7c23 */ /* 0x004fe6000801000a */
[----:B------:R-:W-:Y:S01]  /*f6d0*/  ISETP.GE.AND P2, PT, R2, RZ, PT ;  /* 0x000000ff0200720c */ /* 0x000fe20003f46270 */
[----:B---3--:R-:W-:Y:S11]  /*f6e0*/  FFMA.FTZ R36, R196, -UR4, R36 ;  /* 0x80000004c4247c23 */ /* 0x008ff60008010024 */
[----:B------:R-:W-:Y:S01]  /*f6f0*/  @!UPT UIADD3 URZ, URZ, URZ, URZ ;  /* 0x0000003f3f3ff290 */ /* 0x000fe2000fffe03f */
[----:B------:R-:W-:Y:S01]  /*f700*/  @!P2 IADD3 R2, -R0, 0x21, RZ ;  /* 0x000000210002a810 */ /* 0x000fe20007ffe1ff */
[C---:B------:R-:W-:Y:S01]  /*f710*/  FFMA.FTZ R50, R196.reuse, -UR4, R50 ;  /* 0x80000004c4327c23 */ /* 0x040fe20008010032 */
[----:B------:R-:W-:Y:S01]  /*f720*/  ISETP.GE.AND P2, PT, R197, RZ, PT ;  /* 0x000000ffc500720c */ /* 0x000fe20003f46270 */
[C---:B------:R-:W-:Y:S01]  /*f730*/  FFMA.FTZ R110, R196.reuse, -UR4, R110 ;  /* 0x80000004c46e7c23 */ /* 0x040fe2000801006e */
[----:B------:R1:W2:Y:S01]  /*f740*/  I2F R3, R2 ;  /* 0x0000000200037306 */ /* 0x0002a20000201400 */
[----:B------:R-:W-:Y:S01]  /*f750*/  FFMA.FTZ R104, R196, -UR4, R104 ;  /* 0x80000004c4687c23 */ /* 0x000fe20008010068 */
[----:B------:R-:W-:Y:S04]  /*f760*/  IADD3 R196, R0, -0x28, RZ ;  /* 0xffffffd800c47810 */ /* 0x000fe80007ffe0ff */
[----:B------:R-:W-:Y:S05]  /*f770*/  ISETP.GE.AND P4, PT, R196, RZ, PT ;  /* 0x000000ffc400720c */ /* 0x000fea0003f86270 */
[C---:B------:R-:W-:Y:S06]  /*f780*/  @!P2 IADD3 R197, -R0.reuse, -0x10, RZ ;  /* 0xfffffff000c5a810 */ /* 0x040fec0007ffe1ff */
[----:B------:R-:W3:Y:S02]  /*f790*/  I2F R197, R197 ;  /* 0x000000c500c57306 */ /* 0x000ee40000201400 */
[C---:B------:R-:W-:Y:S02]  /*f7a0*/  @!P4 IADD3 R196, -R0.reuse, 0x28, RZ ;  /* 0x0000002800c4c810 */ /* 0x040fe40007ffe1ff */
[----:B-1----:R-:W-:Y:S01]  /*f7b0*/  IADD3 R2, R0, -0x78, RZ ;  /* 0xffffff8800027810 */ /* 0x002fe20007ffe0ff */
[C---:B--2---:R-:W-:Y:S05]  /*f7c0*/  FFMA.FTZ R37, R3.reuse, -UR4, R37 ;  /* 0x8000000403257c23 */ /* 0x044fea0008010025 */
[----:B------:R-:W1:Y:S01]  /*f7d0*/  I2F R196, R196 ;  /* 0x000000c400c47306 */ /* 0x000e620000201400 */
[----:B------:R-:W-:Y:S01]  /*f7e0*/  ISETP.GE.AND P3, PT, R2, RZ, PT ;  /* 0x000000ff0200720c */ /* 0x000fe20003f66270 */
[C---:B------:R-:W-:Y:S02]  /*f7f0*/  FFMA.FTZ R51, R3.reuse, -UR4, R51 ;  /* 0x8000000403337c23 */ /* 0x040fe40008010033 */
[C---:B------:R-:W-:Y:S02]  /*f800*/  FFMA.FTZ R111, R3.reuse, -UR4, R111 ;  /* 0x80000004036f7c23 */ /* 0x040fe4000801006f */
[----:B------:R-:W-:Y:S01]  /*f810*/  FFMA.FTZ R105, R3, -UR4, R105 ;  /* 0x8000000403697c23 */ /* 0x000fe20008010069 */
[C---:B------:R-:W-:Y:S07]  /*f820*/  IADD3 R3, R0.reuse, -0x29, RZ ;  /* 0xffffffd700037810 */ /* 0x040fee0007ffe0ff */
[C---:B------:R-:W-:Y:S01]  /*f830*/  @!P3 IADD3 R2, -R0.reuse, 0x78, RZ ;  /* 0x000000780002b810 */ /* 0x040fe20007ffe1ff */
[----:B---3--:R-:W-:Y:S01]  /*f840*/  FFMA.FTZ R62, R197, -UR4, R62 ;  /* 0x80000004c53e7c23 */ /* 0x008fe2000801003e */
[----:B------:R-:W-:Y:S01]  /*f850*/  ISETP.GE.AND P3, PT, R3, RZ, PT ;  /* 0x000000ff0300720c */ /* 0x000fe20003f66270 */
[----:B------:R-:W-:Y:S01]  /*f860*/  FFMA.FTZ R56, R197, -UR4, R56 ;  /* 0x80000004c5387c23 */ /* 0x000fe20008010038 */
[----:B------:R2:W3:Y:S01]  /*f870*/  I2F R198, R2 ;  /* 0x0000000200c67306 */ /* 0x0004e20000201400 */
[----:B------:R-:W-:Y:S04]  /*f880*/  IADD3 R197, R0, -0x39, RZ ;  /* 0xffffffc700c57810 */ /* 0x000fe80007ffe0ff */
[----:B------:R-:W-:Y:S01]  /*f890*/  ISETP.GE.AND P4, PT, R197, RZ, PT ;  /* 0x000000ffc500720c */ /* 0x000fe20003f86270 */
[C---:B-1----:R-:W-:Y:S02]  /*f8a0*/  FFMA.FTZ R48, R196.reuse, -UR4, R48 ;  /* 0x80000004c4307c23 */ /* 0x042fe40008010030 */
[C---:B------:R-:W-:Y:S02]  /*f8b0*/  FFMA.FTZ R54, R196.reuse, -UR4, R54 ;  /* 0x80000004c4367c23 */ /* 0x040fe40008010036 */
[----:B------:R-:W-:Y:S01]  /*f8c0*/  FFMA.FTZ R122, R196, -UR4, R122 ;  /* 0x80000004c47a7c23 */ /* 0x000fe2000801007a */
[----:B------:R-:W-:Y:S01]  /*f8d0*/  @!P3 IADD3 R3, -R0, 0x29, RZ ;  /* 0x000000290003b810 */ /* 0x000fe20007ffe1ff */
[----:B------:R-:W-:Y:S01]  /*f8e0*/  FFMA.FTZ R108, R196, -UR4, R108 ;  /* 0x80000004c46c7c23 */ /* 0x000fe2000801006c */
[----:B------:R-:W-:Y:S04]  /*f8f0*/  IADD3 R196, R0, -0x31, RZ ;  /* 0xffffffcf00c47810 */ /* 0x000fe80007ffe0ff */
[----:B------:R-:W1:Y:S01]  /*f900*/  I2F R3, R3 ;  /* 0x0000000300037306 */ /* 0x000e620000201400 */
[----:B------:R-:W-:Y:S02]  /*f910*/  ISETP.GE.AND P6, PT, R196, RZ, PT ;  /* 0x000000ffc400720c */ /* 0x000fe40003fc6270 */
[C---:B------:R-:W-:Y:S02]  /*f920*/  @!P4 IADD3 R197, -R0.reuse, 0x39, RZ ;  /* 0x0000003900c5c810 */ /* 0x040fe40007ffe1ff */
[----:B--2---:R-:W-:Y:S01]  /*f930*/  IADD3 R2, R0, -0x30, RZ ;  /* 0xffffffd000027810 */ /* 0x004fe20007ffe0ff */
[----:B---3--:R-:W-:Y:S01]  /*f940*/  FFMA.FTZ R128, R198, -UR4, R128 ;  /* 0x80000004c6807c23 */ /* 0x008fe20008010080 */
[----:B------:R-:W-:Y:S02]  /*f950*/  IADD3 R198, R0, -0x38, RZ ;  /* 0xffffffc800c67810 */ /* 0x000fe40007ffe0ff */
[----:B------:R-:W-:Y:S02]  /*f960*/  ISETP.GE.AND P2, PT, R2, RZ, PT ;  /* 0x000000ff0200720c */ /* 0x000fe40003f46270 */
[----:B------:R-:W-:Y:S03]  /*f970*/  ISETP.GE.AND P5, PT, R198, RZ, PT ;  /* 0x000000ffc600720c */ /* 0x000fe60003fa6270 */
[C---:B------:R-:W-:Y:S08]  /*f980*/  @!P6 IADD3 R196, -R0.reuse, 0x31, RZ ;  /* 0x0000003100c4e810 */ /* 0x040ff00007ffe1ff */
[C---:B------:R-:W-:Y:S01]  /*f990*/  @!P2 IADD3 R2, -R0.reuse, 0x30, RZ ;  /* 0x000000300002a810 */ /* 0x040fe20007ffe1ff */
[C---:B-1----:R-:W-:Y:S01]  /*f9a0*/  FFMA.FTZ R49, R3.reuse, -UR4, R49 ;  /* 0x8000000403317c23 */ /* 0x042fe20008010031 */
[C---:B------:R-:W-:Y:S01]  /*f9b0*/  @!P5 IADD3 R198, -R0.reuse, 0x38, RZ ;  /* 0x0000003800c6d810 */ /* 0x040fe20007ffe1ff */
[C---:B------:R-:W-:Y:S02]  /*f9c0*/  FFMA.FTZ R55, R3.reuse, -UR4, R55 ;  /* 0x8000000403377c23 */ /* 0x040fe40008010037 */
[C---:B------:R-:W-:Y:S01]  /*f9d0*/  FFMA.FTZ R123, R3.reuse, -UR4, R123 ;  /* 0x80000004037b7c23 */ /* 0x040fe2000801007b */
[----:B------:R-:W1:Y:S01]  /*f9e0*/  I2F R2, R2 ;  /* 0x0000000200027306 */ /* 0x000e620000201400 */
[----:B------:R-:W-:Y:S01]  /*f9f0*/  FFMA.FTZ R109, R3, -UR4, R109 ;  /* 0x80000004036d7c23 */ /* 0x000fe2000801006d */
[C---:B------:R-:W-:Y:S04]  /*fa00*/  IADD3 R3, R0.reuse, -0x79, RZ ;  /* 0xffffff8700037810 */ /* 0x040fe80007ffe0ff */
[----:B------:R-:W-:Y:S04]  /*fa10*/  ISETP.GE.AND P3, PT, R3, RZ, PT ;  /* 0x000000ff0300720c */ /* 0x000fe80003f66270 */
[----:B------:R-:W2:Y:S09]  /*fa20*/  I2F R198, R198 ;  /* 0x000000c600c67306 */ /* 0x000eb20000201400 */
[----:B------:R-:W-:Y:S01]  /*fa30*/  @!P3 IADD3 R3, -R0, 0x79, RZ ;  /* 0x000000790003b810 */ /* 0x000fe20007ffe1ff */
[C---:B-1----:R-:W-:Y:S05]  /*fa40*/  FFMA.FTZ R52, R2.reuse, -UR4, R52 ;  /* 0x8000000402347c23 */ /* 0x042fea0008010034 */
[----:B------:R-:W1:Y:S01]  /*fa50*/  I2F R3, R3 ;  /* 0x0000000300037306 */ /* 0x000e620000201400 */
[C---:B------:R-:W-:Y:S02]  /*fa60*/  FFMA.FTZ R66, R2.reuse, -UR4, R66 ;  /* 0x8000000402427c23 */ /* 0x040fe40008010042 */
[C---:B------:R-:W-:Y:S02]  /*fa70*/  FFMA.FTZ R126, R2.reuse, -UR4, R126 ;  /* 0x80000004027e7c23 */ /* 0x040fe4000801007e */
[----:B------:R-:W-:Y:S01]  /*fa80*/  FFMA.FTZ R120, R2, -UR4, R120 ;  /* 0x8000000402787c23 */ /* 0x000fe20008010078 */
[----:B------:R-:W-:Y:S01]  /*fa90*/  IADD3 R2, R0, 0xf, RZ ;  /* 0x0000000f00027810 */ /* 0x000fe20007ffe0ff */
[----:B--2---:R-:W-:Y:S03]  /*faa0*/  FFMA.FTZ R64, R198, -UR4, R64 ;  /* 0x80000004c6407c23 */ /* 0x004fe60008010040 */
[----:B------:R-:W-:Y:S01]  /*fab0*/  ISETP.GE.AND P2, PT, R2, RZ, PT ;  /* 0x000000ff0200720c */ /* 0x000fe20003f46270 */
[C---:B------:R-:W-:Y:S02]  /*fac0*/  FFMA.FTZ R70, R198.reuse, -UR4, R70 ;  /* 0x80000004c6467c23 */ /* 0x040fe40008010046 */
[----:B------:R-:W-:Y:S10]  /*fad0*/  FFMA.FTZ R124, R198, -UR4, R124 ;  /* 0x80000004c67c7c23 */ /* 0x000ff4000801007c */
[----:B------:R-:W-:Y:S01]  /*fae0*/  @!P2 IADD3 R2, -R0, -0xf, RZ ;  /* 0xfffffff10002a810 */ /* 0x000fe20007ffe1ff */
[----:B-1----:R-:W-:Y:S01]  /*faf0*/  FFMA.FTZ R129, R3, -UR4, R129 ;  /* 0x8000000403817c23 */ /* 0x002fe20008010081 */
[----:B------:R-:W-:Y:S04]  /*fb00*/  FMNMX.FTZ R0, R4, R201, !PT ;  /* 0x000000c904007209 */ /* 0x000fe80007810000 */
[----:B------:R-:W1:Y:S01]  /*fb10*/  I2F R2, R2 ;  /* 0x0000000200027306 */ /* 0x000e620000201400 */
[----:B------:R-:W-:Y:S04]  /*fb20*/  FMNMX.FTZ R0, R5, R0, !PT ;  /* 0x0000000005007209 */ /* 0x000fe80007810000 */
[----:B------:R-:W-:Y:S04]  /*fb30*/  FMNMX.FTZ R3, R16, R0, !PT ;  /* 0x0000000010037209 */ /* 0x000fe80007810000 */
[----:B------:R-:W-:Y:S01]  /*fb40*/  FMNMX.FTZ R3, R17, R3, !PT ;  /* 0x0000000311037209 */ /* 0x000fe20007810000 */
[----:B------:R-:W2:Y:S03]  /*fb50*/  I2F R0, R196 ;  /* 0x000000c400007306 */ /* 0x000ea60000201400 */
[----:B------:R-:W-:Y:S04]  /*fb60*/  FMNMX.FTZ R3, R20, R3, !PT ;  /* 0x0000000314037209 */ /* 0x000fe80007810000 */
[----:B------:R-:W-:Y:S03]  /*fb70*/  FMNMX.FTZ R3, R21, R3, !PT ;  /* 0x0000000315037209 */ /* 0x000fe60007810000 */
[----:B------:R-:W3:Y:S01]  /*fb80*/  I2F R196, R197 ;  /* 0x000000c500c47306 */ /* 0x000ee20000201400 */
[----:B------:R-:W-:Y:S01]  /*fb90*/  FMNMX.FTZ R3, R32, R3, !PT ;  /* 0x0000000320037209 */ /* 0x000fe20007810000 */
[C---:B-1----:R-:W-:Y:S03]  /*fba0*/  FFMA.FTZ R63, R2.reuse, -UR4, R63 ;  /* 0x80000004023f7c23 */ /* 0x042fe6000801003f */
[----:B------:R-:W-:Y:S01]  /*fbb0*/  FMNMX.FTZ R3, R33, R3, !PT ;  /* 0x0000000321037209 */ /* 0x000fe20007810000 */
[----:B------:R-:W-:Y:S01]  /*fbc0*/  FFMA.FTZ R57, R2, -UR4, R57 ;  /* 0x8000000402397c23 */ /* 0x000fe20008010039 */
[----:B------:R-:W-:Y:S02]  /*fbd0*/  FMNMX.FTZ R2, R6, R199, !PT ;  /* 0x000000c706027209 */ /* 0x000fe40007810000 */
[----:B------:R-:W-:Y:S02]  /*fbe0*/  FMNMX.FTZ R3, R36, R3, !PT ;  /* 0x0000000324037209 */ /* 0x000fe40007810000 */
[----:B------:R-:W-:Y:S02]  /*fbf0*/  FMNMX.FTZ R2, R7, R2, !PT ;  /* 0x0000000207027209 */ /* 0x000fe40007810000 */
[----:B------:R-:W-:Y:S01]  /*fc00*/  FMNMX.FTZ R3, R37, R3, !PT ;  /* 0x0000000325037209 */ /* 0x000fe20007810000 */
[----:B--2---:R-:W-:Y:S01]  /*fc10*/  FFMA.FTZ R53, R0, -UR4, R53 ;  /* 0x8000000400357c23 */ /* 0x004fe20008010035 */
[----:B------:R-:W-:Y:S01]  /*fc20*/  FMNMX.FTZ R2, R18, R2, !PT ;  /* 0x0000000212027209 */ /* 0x000fe20007810000 */
[----:B------:R-:W-:Y:S01]  /*fc30*/  FFMA.FTZ R67, R0, -UR4, R67 ;  /* 0x8000000400437c23 */ /* 0x000fe20008010043 */
[----:B------:R-:W-:Y:S01]  /*fc40*/  FMNMX.FTZ R3, R48, R3, !PT ;  /* 0x0000000330037209 */ /* 0x000fe20007810000 */
[C---:B------:R-:W-:Y:S01]  /*fc50*/  FFMA.FTZ R127, R0.reuse, -UR4, R127 ;  /* 0x80000004007f7c23 */ /* 0x040fe2000801007f */
[----:B------:R-:W-:Y:S01]  /*fc60*/  FMNMX.FTZ R2, R19, R2, !PT ;  /* 0x0000000213027209 */ /* 0x000fe20007810000 */
[----:B------:R-:W-:Y:S01]  /*fc70*/  FFMA.FTZ R121, R0, -UR4, R121 ;  /* 0x8000000400797c23 */ /* 0x000fe20008010079 */
[----:B------:R-:W-:Y:S02]  /*fc80*/  FMNMX.FTZ R3, R49, R3, !PT ;  /* 0x0000000331037209 */ /* 0x000fe40007810000 */
[----:B------:R-:W-:Y:S01]  /*fc90*/  FMNMX.FTZ R2, R22, R2, !PT ;  /* 0x0000000216027209 */ /* 0x000fe20007810000 */
[----:B---3--:R-:W-:Y:S01]  /*fca0*/  FFMA.FTZ R65, R196, -UR4, R65 ;  /* 0x80000004c4417c23 */ /* 0x008fe20008010041 */
[----:B------:R-:W-:Y:S01]  /*fcb0*/  FMNMX.FTZ R3, R52, R3, !PT ;  /* 0x0000000334037209 */ /* 0x000fe20007810000 */
[C---:B------:R-:W-:Y:S01]  /*fcc0*/  FFMA.FTZ R71, R196.reuse, -UR4, R71 ;  /* 0x80000004c4477c23 */ /* 0x040fe20008010047 */
[----:B------:R-:W-:Y:S01]  /*fcd0*/  FMNMX.FTZ R2, R23, R2, !PT ;  /* 0x0000000217027209 */ /* 0x000fe20007810000 */
[----:B------:R-:W-:Y:S01]  /*fce0*/  FFMA.FTZ R125, R196, -UR4, R125 ;  /* 0x80000004c47d7c23 */ /* 0x000fe2000801007d */
        /* <DEDUP_REMOVED lines=92> */
[----:B------:R-:W-:Y:S04]  /*102b0*/  FMNMX.FTZ R3, R45, R3, !PT ;  /* 0x000000032d037209 */ /* 0x000fe80007810000 */
[----:B------:R-:W-:Y:S04]  /*102c0*/  FMNMX.FTZ R3, R56, R3, !PT ;  /* 0x0000000338037209 */ /* 0x000fe80007810000 */
[----:B------:R-:W-:Y:S02]  /*102d0*/  FMNMX.FTZ R3, R57, R3, !PT ;  /* 0x0000000339037209 */ /* 0x000fe40007810000 */
[----:B-1----:R-:W-:Y:S02]  /*102e0*/  FMNMX.FTZ R0, R0, R2, !PT ;  /* 0x0000000200007209 */ /* 0x002fe40007810000 */
[----:B------:R-:W-:Y:S04]  /*102f0*/  FMNMX.FTZ R2, R60, R3, !PT ;  /* 0x000000033c027209 */ /* 0x000fe80007810000 */
[----:B------:R-:W-:Y:S02]  /*10300*/  FMNMX.FTZ R2, R61, R2, !PT ;  /* 0x000000023d027209 */ /* 0x000fe40007810000 */
[----:B--2---:R-:W-:Y:S02]  /*10310*/  FMNMX.FTZ R197, R197, R196, !PT ;  /* 0x000000c4c5c57209 */ /* 0x004fe40007810000 */
[----:B------:R-:W-:Y:S01]  /*10320*/  FMNMX.FTZ R2, R72, R2, !PT ;  /* 0x0000000248027209 */ /* 0x000fe20007810000 */
[----:B------:R-:W1:Y:S03]  /*10330*/  SHFL.BFLY PT, R196, R198, 0x1, 0x1f ;  /* 0x0c201f00c6c47f89 */ /* 0x000e6600000e0000 */
[----:B------:R-:W-:Y:S04]  /*10340*/  FMNMX.FTZ R2, R73, R2, !PT ;  /* 0x0000000249027209 */ /* 0x000fe80007810000 */
[----:B------:R-:W-:Y:S01]  /*10350*/  FMNMX.FTZ R2, R76, R2, !PT ;  /* 0x000000024c027209 */ /* 0x000fe20007810000 */
[----:B------:R-:W2:Y:S03]  /*10360*/  SHFL.BFLY PT, R3, R197, 0x1, 0x1f ;  /* 0x0c201f00c5037f89 */ /* 0x000ea600000e0000 */
        /* <DEDUP_REMOVED lines=9> */
[----:B------:R-:W1:Y:S01]  /*10400*/  SHFL.BFLY PT, R3, R0, 0x1, 0x1f ;  /* 0x0c201f0000037f89 */ /* 0x000e6200000e0000 */
[----:B------:R-:W-:Y:S02]  /*10410*/  FSETP.NEU.FTZ.AND P2, PT, R197, -INF , PT ;  /* 0xff800000c500780b */ /* 0x000fe40003f5d000 */
[----:B------:R-:W-:Y:S04]  /*10420*/  FMNMX.FTZ R2, R108, R2, !PT ;  /* 0x000000026c027209 */ /* 0x000fe80007810000 */
[----:B------:R-:W-:Y:S04]  /*10430*/  FMNMX.FTZ R2, R109, R2, !PT ;  /* 0x000000026d027209 */ /* 0x000fe80007810000 */
[----:B------:R-:W-:Y:S04]  /*10440*/  FMNMX.FTZ R2, R120, R2, !PT ;  /* 0x0000000278027209 */ /* 0x000fe80007810000 */
[----:B------:R-:W-:Y:S04]  /*10450*/  FMNMX.FTZ R2, R121, R2, !PT ;  /* 0x0000000279027209 */ /* 0x000fe80007810000 */
[----:B------:R-:W-:Y:S01]  /*10460*/  FMNMX.FTZ R204, R124, R2, !PT ;  /* 0x000000027ccc7209 */ /* 0x000fe20007810000 */
[C---:B------:R-:W-:Y:S02]  /*10470*/  FADD.FTZ R2, -R197.reuse, R199 ;  /* 0x000000c7c5027221 */ /* 0x040fe40000010100 */
[----:B------:R-:W-:Y:S01]  /*10480*/  FMUL.FTZ R199, R197, c[0x0][0x23c] ;  /* 0x00008f00c5c77a20 */ /* 0x000fe20000410000 */
[----:B------:R-:W-:Y:S01]  /*10490*/  FMNMX.FTZ R204, R125, R204, !PT ;  /* 0x000000cc7dcc7209 */ /* 0x000fe20007810000 */
[----:B------:R-:W-:Y:S01]  /*104a0*/  FMUL.FTZ R2, R2, c[0x0][0x23c] ;  /* 0x00008f0002027a20 */ /* 0x000fe20000410000 */
[----:B-1----:R-:W-:Y:S02]  /*104b0*/  FMNMX.FTZ R196, R0, R3, !PT ;  /* 0x0000000300c47209 */ /* 0x002fe40007810000 */
[----:B------:R-:W-:Y:S01]  /*104c0*/  FSEL R199, R199, RZ, P2 ;  /* 0x000000ffc7c77208 */ /* 0x000fe20001000000 */
[----:B------:R-:W1:Y:S01]  /*104d0*/  SHFL.BFLY PT, R0, R204, 0x2, 0x1f ;  /* 0x0c401f00cc007f89 */ /* 0x000e6200000e0000 */
[----:B------:R-:W-:Y:S01]  /*104e0*/  FSETP.NEU.FTZ.AND P2, PT, R196, -INF , PT ;  /* 0xff800000c400780b */ /* 0x000fe20003f5d000 */
[----:B------:R-:W2:Y:S02]  /*104f0*/  MUFU.EX2 R2, R2 ;  /* 0x0000000200027308 */ /* 0x000ea40000000800 */
[--C-:B------:R-:W-:Y:S02]  /*10500*/  FFMA.FTZ R6, R6, c[0x0][0x23c], -R199.reuse ;  /* 0x00008f0006067a23 */ /* 0x100fe400000108c7 */
[--C-:B------:R-:W-:Y:S02]  /*10510*/  FFMA.FTZ R22, R22, c[0x0][0x23c], -R199.reuse ;  /* 0x00008f0016167a23 */ /* 0x100fe400000108c7 */
[--C-:B------:R-:W-:Y:S02]  /*10520*/  FFMA.FTZ R23, R23, c[0x0][0x23c], -R199.reuse ;  /* 0x00008f0017177a23 */ /* 0x100fe400000108c7 */
[--C-:B------:R-:W-:Y:S02]  /*10530*/  FFMA.FTZ R19, R19, c[0x0][0x23c], -R199.reuse ;  /* 0x00008f0013137a23 */ /* 0x100fe400000108c7 */
[----:B------:R1:W3:Y:S01]  /*10540*/  MUFU.EX2 R205, R6 ;  /* 0x0000000600cd7308 */ /* 0x0002e20000000800 */
        /* <DEDUP_REMOVED lines=8> */
[C---:B--2---:R-:W-:Y:S02]  /*105d0*/  FMUL.FTZ R134, R2.reuse, R134 ;  /* 0x0000008602867220 */ /* 0x044fe40000410000 */
[C---:B------:R-:W-:Y:S02]  /*105e0*/  FMUL.FTZ R135, R2.reuse, R135 ;  /* 0x0000008702877220 */ /* 0x040fe40000410000 */
[C---:B------:R-:W-:Y:S01]  /*105f0*/  FMUL.FTZ R146, R2.reuse, R146 ;  /* 0x0000009202927220 */ /* 0x040fe20000410000 */
[----:B------:R-:W-:Y:S01]  /*10600*/  MUFU.EX2 R22, R22 ;  /* 0x0000001600167308 */ /* 0x000fe20000000800 */
[C---:B------:R-:W-:Y:S02]  /*10610*/  FMUL.FTZ R147, R2.reuse, R147 ;  /* 0x0000009302937220 */ /* 0x040fe40000410000 */
[----:B------:R-:W-:Y:S01]  /*10620*/  FMUL.FTZ R150, R2, R150 ;  /* 0x0000009602967220 */ /* 0x000fe20000410000 */
[----:B-1----:R-:W-:Y:S01]  /*10630*/  FMNMX.FTZ R6, R204, R0, !PT ;  /* 0x00000000cc067209 */ /* 0x002fe20007810000 */
[C---:B------:R-:W-:Y:S02]  /*10640*/  FADD.FTZ R0, -R196.reuse, R200 ;  /* 0x000000c8c4007221 */ /* 0x040fe40000010100 */
[----:B------:R-:W-:Y:S02]  /*10650*/  FMUL.FTZ R200, R196, c[0x0][0x23c] ;  /* 0x00008f00c4c87a20 */ /* 0x000fe40000410000 */
[----:B------:R-:W-:Y:S01]  /*10660*/  FMUL.FTZ R0, R0, c[0x0][0x23c] ;  /* 0x00008f0000007a20 */ /* 0x000fe20000410000 */
[----:B------:R-:W-:Y:S01]  /*10670*/  MUFU.EX2 R23, R23 ;  /* 0x0000001700177308 */ /* 0x000fe20000000800 */
[----:B------:R-:W-:Y:S01]  /*10680*/  FMUL.FTZ R151, R2, R151 ;  /* 0x0000009702977220 */ /* 0x000fe20000410000 */
[----:B------:R-:W-:Y:S01]  /*10690*/  FSEL R200, R200, RZ, P2 ;  /* 0x000000ffc8c87208 */ /* 0x000fe20001000000 */
[----:B------:R-:W-:Y:S01]  /*106a0*/  FMUL.FTZ R162, R2, R162 ;  /* 0x000000a202a27220 */ /* 0x000fe20000410000 */
[----:B------:R-:W-:Y:S01]  /*106b0*/  FSETP.NEU.FTZ.AND P2, PT, R198, -INF , PT ;  /* 0xff800000c600780b */ /* 0x000fe20003f5d000 */
[----:B------:R-:W-:Y:S01]  /*106c0*/  FMUL.FTZ R163, R2, R163 ;  /* 0x000000a302a37220 */ /* 0x000fe20000410000 */
[----:B------:R-:W1:Y:S01]  /*106d0*/  SHFL.BFLY PT, R3, R6, 0x1, 0x1f ;  /* 0x0c201f0006037f89 */ /* 0x000e6200000e0000 */
[--C-:B------:R-:W-:Y:S02]  /*106e0*/  FFMA.FTZ R10, R10, c[0x0][0x23c], -R200.reuse ;  /* 0x00008f000a0a7a23 */ /* 0x100fe400000108c8 */
[C---:B------:R-:W-:Y:S01]  /*106f0*/  FMUL.FTZ R166, R2.reuse, R166 ;  /* 0x000000a602a67220 */ /* 0x040fe20000410000 */
[----:B------:R-:W2:Y:S01]  /*10700*/  MUFU.EX2 R0, R0 ;  /* 0x0000000000007308 */ /* 0x000ea20000000800 */
[C---:B------:R-:W-:Y:S02]  /*10710*/  FMUL.FTZ R167, R2.reuse, R167 ;  /* 0x000000a702a77220 */ /* 0x040fe40000410000 */
[C---:B------:R-:W-:Y:S02]  /*10720*/  FMUL.FTZ R178, R2.reuse, R178 ;  /* 0x000000b202b27220 */ /* 0x040fe40000410000 */
[C---:B------:R-:W-:Y:S02]  /*10730*/  FMUL.FTZ R179, R2.reuse, R179 ;  /* 0x000000b302b37220 */ /* 0x040fe40000410000 */
[----:B---3--:R-:W-:Y:S02]  /*10740*/  FFMA.FTZ R204, R2, R235, R205 ;  /* 0x000000eb02cc7223 */ /* 0x008fe400000100cd */
[--C-:B------:R-:W-:Y:S01]  /*10750*/  FFMA.FTZ R14, R14, c[0x0][0x23c], -R200.reuse ;  /* 0x00008f000e0e7a23 */ /* 0x100fe200000108c8 */
[----:B------:R-:W3:Y:S01]  /*10760*/  MUFU.EX2 R10, R10 ;  /* 0x0000000a000a7308 */ /* 0x000ee20000000800 */
[C---:B------:R-:W-:Y:S02]  /*10770*/  FMUL.FTZ R182, R2.reuse, R182 ;  /* 0x000000b602b67220 */ /* 0x040fe40000410000 */
[C---:B------:R-:W-:Y:S02]  /*10780*/  FMUL.FTZ R183, R2.reuse, R183 ;  /* 0x000000b702b77220 */ /* 0x040fe40000410000 */
[C---:B------:R-:W-:Y:S02]  /*10790*/  FMUL.FTZ R194, R2.reuse, R194 ;  /* 0x000000c202c27220 */ /* 0x040fe40000410000 */
[----:B------:R-:W-:Y:S02]  /*107a0*/  FMUL.FTZ R195, R2, R195 ;  /* 0x000000c302c37220 */ /* 0x000fe40000410000 */
[----:B------:R-:W-:Y:S01]  /*107b0*/  FADD.FTZ R2, -R198, R201 ;  /* 0x000000c9c6027221 */ /* 0x000fe20000010100 */
[----:B------:R-:W-:Y:S01]  /*107c0*/  MUFU.EX2 R34, R34 ;  /* 0x0000002200227308 */ /* 0x000fe20000000800 */
[----:B-1----:R-:W-:Y:S01]  /*107d0*/  FMNMX.FTZ R6, R6, R3, !PT ;  /* 0x0000000306067209 */ /* 0x002fe20007810000 */
[----:B------:R-:W-:Y:S02]  /*107e0*/  FFMA.FTZ R15, R15, c[0x0][0x23c], -R200 ;  /* 0x00008f000f0f7a23 */ /* 0x000fe400000108c8 */
[C---:B--2---:R-:W-:Y:S02]  /*107f0*/  FMUL.FTZ R138, R0.reuse, R138 ;  /* 0x0000008a008a7220 */ /* 0x044fe40000410000 */
[C---:B------:R-:W-:Y:S02]  /*10800*/  FMUL.FTZ R139, R0.reuse, R139 ;  /* 0x0000008b008b7220 */ /* 0x040fe40000410000 */
[C---:B------:R-:W-:Y:S02]  /*10810*/  FMUL.FTZ R142, R0.reuse, R142 ;  /* 0x0000008e008e7220 */ /* 0x040fe40000410000 */
[----:B------:R-:W-:Y:S01]  /*10820*/  MUFU.EX2 R35, R35 ;  /* 0x0000002300237308 */ /* 0x000fe20000000800 */
[C---:B------:R-:W-:Y:S02]  /*10830*/  FMUL.FTZ R143, R0.reuse, R143 ;  /* 0x0000008f008f7220 */ /* 0x040fe40000410000 */
[C---:B------:R-:W-:Y:S02]  /*10840*/  FMUL.FTZ R154, R0.reuse, R154 ;  /* 0x0000009a009a7220 */ /* 0x040fe40000410000 */
[C---:B---3--:R-:W-:Y:S02]  /*10850*/  FFMA.FTZ R201, R0.reuse, R236, R10 ;  /* 0x000000ec00c97223 */ /* 0x048fe4000001000a */
[C---:B------:R-:W-:Y:S02]  /*10860*/  FMUL.FTZ R155, R0.reuse, R155 ;  /* 0x0000009b009b7220 */ /* 0x040fe40000410000 */
[C---:B------:R-:W-:Y:S01]  /*10870*/  FMUL.FTZ R158, R0.reuse, R158 ;  /* 0x0000009e009e7220 */ /* 0x040fe20000410000 */
[----:B------:R-:W-:Y:S01]  /*10880*/  MUFU.EX2 R38, R38 ;  /* 0x0000002600267308 */ /* 0x000fe20000000800 */
[C---:B------:R-:W-:Y:S02]  /*10890*/  FMUL.FTZ R159, R0.reuse, R159 ;  /* 0x0000009f009f7220 */ /* 0x040fe40000410000 */
[C---:B------:R-:W-:Y:S02]  /*108a0*/  FMUL.FTZ R170, R0.reuse, R170 ;  /* 0x000000aa00aa7220 */ /* 0x040fe40000410000 */
[C---:B------:R-:W-:Y:S02]  /*108b0*/  FMUL.FTZ R171, R0.reuse, R171 ;  /* 0x000000ab00ab7220 */ /* 0x040fe40000410000 */
[C---:B------:R-:W-:Y:S02]  /*108c0*/  FMUL.FTZ R174, R0.reuse, R174 ;  /* 0x000000ae00ae7220 */ /* 0x040fe40000410000 */
[C---:B------:R-:W-:Y:S01]  /*108d0*/  FMUL.FTZ R175, R0.reuse, R175 ;  /* 0x000000af00af7220 */ /* 0x040fe20000410000 */
[----:B------:R-:W-:Y:S01]  /*108e0*/  MUFU.EX2 R39, R39 ;  /* 0x0000002700277308 */ /* 0x000fe20000000800 */
[C---:B------:R-:W-:Y:S02]  /*108f0*/  FMUL.FTZ R186, R0.reuse, R186 ;  /* 0x000000ba00ba7220 */ /* 0x040fe40000410000 */
[C---:B------:R-:W-:Y:S02]  /*10900*/  FMUL.FTZ R187, R0.reuse, R187 ;  /* 0x000000bb00bb7220 */ /* 0x040fe40000410000 */
[C---:B------:R-:W-:Y:S02]  /*10910*/  FMUL.FTZ R190, R0.reuse, R190 ;  /* 0x000000be00be7220 */ /* 0x040fe40000410000 */
[----:B------:R-:W-:Y:S02]  /*10920*/  FMUL.FTZ R191, R0, R191 ;  /* 0x000000bf00bf7220 */ /* 0x000fe40000410000 */
[----:B------:R-:W-:Y:S01]  /*10930*/  FMUL.FTZ R0, R198, c[0x0][0x23c] ;  /* 0x00008f00c6007a20 */ /* 0x000fe20000410000 */
[----:B------:R-:W-:Y:S01]  /*10940*/  MUFU.EX2 R50, R50 ;  /* 0x0000003200327308 */ /* 0x000fe20000000800 */
[----:B------:R-:W-:Y:S02]  /*10950*/  FMUL.FTZ R2, R2, c[0x0][0x23c] ;  /* 0x00008f0002027a20 */ /* 0x000fe40000410000 */
[----:B------:R-:W-:Y:S01]  /*10960*/  FADD.FTZ R3, -R6, R202 ;  /* 0x000000ca06037221 */ /* 0x000fe20000010100 */
[----:B------:R-:W-:Y:S01]  /*10970*/  FSEL R0, R0, RZ, P2 ;  /* 0x000000ff00007208 */ /* 0x000fe20001000000 */
[--C-:B------:R-:W-:Y:S01]  /*10980*/  FFMA.FTZ R26, R26, c[0x0][0x23c], -R200.reuse ;  /* 0x00008f001a1a7a23 */ /* 0x100fe200000108c8 */
[----:B------:R-:W-:Y:S01]  /*10990*/  FSETP.NEU.FTZ.AND P2, PT, R6, -INF , PT ;  /* 0xff8000000600780b */ /* 0x000fe20003f5d000 */
[----:B------:R-:W-:Y:S02]  /*109a0*/  FFMA.FTZ R27, R27, c[0x0][0x23c], -R200 ;  /* 0x00008f001b1b7a23 */ /* 0x000fe400000108c8 */
[--C-:B------:R-:W-:Y:S01]  /*109b0*/  FFMA.FTZ R4, R4, c[0x0][0x23c], -R0.reuse ;  /* 0x00008f0004047a23 */ /* 0x100fe20000010800 */
[----:B------:R-:W1:Y:S01]  /*109c0*/  MUFU.EX2 R2, R2 ;  /* 0x0000000200027308 */ /* 0x000e620000000800 */
[--C-:B------:R-:W-:Y:S02]  /*109d0*/  FFMA.FTZ R20, R20, c[0x0][0x23c], -R0.reuse ;  /* 0x00008f0014147a23 */ /* 0x100fe40000010800 */
[--C-:B------:R-:W-:Y:S02]  /*109e0*/  FFMA.FTZ R21, R21, c[0x0][0x23c], -R0.reuse ;  /* 0x00008f0015157a23 */ /* 0x100fe40000010800 */
[--C-:B------:R-:W-:Y:S02]  /*109f0*/  FFMA.FTZ R32, R32, c[0x0][0x23c], -R0.reuse ;  /* 0x00008f0020207a23 */ /* 0x100fe40000010800 */
[----:B------:R-:W-:Y:S02]  /*10a00*/  FFMA.FTZ R33, R33, c[0x0][0x23c], -R0 ;  /* 0x00008f0021217a23 */ /* 0x000fe40000010800 */
[----:B------:R-:W-:Y:S01]  /*10a10*/  FFMA.FTZ R30, R30, c[0x0][0x23c], -R200 ;  /* 0x00008f001e1e7a23 */ /* 0x000fe200000108c8 */
[----:B------:R2:W-:Y:S01]  /*10a20*/  MUFU.EX2 R213, R4 ;  /* 0x0000000400d57308 */ /* 0x0005e20000000800 */
[--C-:B------:R-:W-:Y:S02]  /*10a30*/  FFMA.FTZ R5, R5, c[0x0][0x23c], -R0.reuse ;  /* 0x00008f0005057a23 */ /* 0x100fe40000010800 */
[----:B------:R-:W-:Y:S02]  /*10a40*/  FFMA.FTZ R17, R17, c[0x0][0x23c], -R0 ;  /* 0x00008f0011117a23 */ /* 0x000fe40000010800 */
[--C-:B------:R-:W-:Y:S02]  /*10a50*/  FFMA.FTZ R31, R31, c[0x0][0x23c], -R200.reuse ;  /* 0x00008f001f1f7a23 */ /* 0x100fe400000108c8 */
[----:B------:R-:W-:Y:S02]  /*10a60*/  FFMA.FTZ R43, R43, c[0x0][0x23c], -R200 ;  /* 0x00008f002b2b7a23 */ /* 0x000fe400000108c8 */
[--C-:B------:R-:W-:Y:S01]  /*10a70*/  FFMA.FTZ R16, R16, c[0x0][0x23c], -R0.reuse ;  /* 0x00008f0010107a23 */ /* 0x100fe20000010800 */
[----:B------:R3:W4:Y:S01]  /*10a80*/  MUFU.EX2 R242, R5 ;  /* 0x0000000500f27308 */ /* 0x0007220000000800 */
[--C-:B------:R-:W-:Y:S02]  /*10a90*/  FFMA.FTZ R36, R36, c[0x0][0x23c], -R0.reuse ;  /* 0x00008f0024247a23 */ /* 0x100fe40000010800 */
[----:B------:R-:W-:Y:S02]  /*10aa0*/  FFMA.FTZ R37, R37, c[0x0][0x23c], -R0 ;  /* 0x00008f0025257a23 */ /* 0x000fe40000010800 */
[C---:B-1----:R-:W-:Y:S02]  /*10ab0*/  FMUL.FTZ R132, R2.reuse, R132 ;  /* 0x0000008402847220 */ /* 0x042fe40000410000 */
[C---:B------:R-:W-:Y:S02]  /*10ac0*/  FMUL.FTZ R133, R2.reuse, R133 ;  /* 0x0000008502857220 */ /* 0x040fe40000410000 */
[C---:B------:R-:W-:Y:S01]  /*10ad0*/  FMUL.FTZ R144, R2.reuse, R144 ;  /* 0x0000009002907220 */ /* 0x040fe20000410000 */
[----:B------:R-:W-:Y:S01]  /*10ae0*/  MUFU.EX2 R243, R17 ;  /* 0x0000001100f37308 */ /* 0x000fe20000000800 */
[C---:B------:R-:W-:Y:S02]  /*10af0*/  FMUL.FTZ R145, R2.reuse, R145 ;  /* 0x0000009102917220 */ /* 0x040fe40000410000 */
[C---:B------:R-:W-:Y:S02]  /*10b00*/  FMUL.FTZ R148, R2.reuse, R148 ;  /* 0x0000009402947220 */ /* 0x040fe40000410000 */
[--C-:B--2---:R-:W-:Y:S02]  /*10b10*/  FFMA.FTZ R4, R7, c[0x0][0x23c], -R199.reuse ;  /* 0x00008f0007047a23 */ /* 0x104fe400000108c7 */
[C---:B------:R-:W-:Y:S02]  /*10b20*/  FMUL.FTZ R149, R2.reuse, R149 ;  /* 0x0000009502957220 */ /* 0x040fe40000410000 */
[C---:B------:R-:W-:Y:S01]  /*10b30*/  FMUL.FTZ R160, R2.reuse, R160 ;  /* 0x000000a002a07220 */ /* 0x040fe20000410000 */
[----:B------:R4:W1:Y:S01]  /*10b40*/  MUFU.EX2 R241, R16 ;  /* 0x0000001000f17308 */ /* 0x0008620000000800 */
[C---:B------:R-:W-:Y:S02]  /*10b50*/  FMUL.FTZ R161, R2.reuse, R161 ;  /* 0x000000a102a17220 */ /* 0x040fe40000410000 */
[C---:B------:R-:W-:Y:S02]  /*10b60*/  FMUL.FTZ R164, R2.reuse, R164 ;  /* 0x000000a402a47220 */ /* 0x040fe40000410000 */
[----:B---3--:R-:W-:Y:S02]  /*10b70*/  FFMA.FTZ R5, R11, c[0x0][0x23c], -R200 ;  /* 0x00008f000b057a23 */ /* 0x008fe400000108c8 */
[C---:B------:R-:W-:Y:S02]  /*10b80*/  FMUL.FTZ R165, R2.reuse, R165 ;  /* 0x000000a502a57220 */ /* 0x040fe40000410000 */
[----:B------:R-:W-:Y:S01]  /*10b90*/  FMUL.FTZ R176, R2, R176 ;  /* 0x000000b002b07220 */ /* 0x000fe20000410000 */
[----:B------:R-:W2:Y:S01]  /*10ba0*/  MUFU.EX2 R4, R4 ;  /* 0x0000000400047308 */ /* 0x000ea20000000800 */
[----:B------:R-:W-:Y:S02]  /*10bb0*/  FFMA.FTZ R7, R18, c[0x0][0x23c], -R199 ;  /* 0x00008f0012077a23 */ /* 0x000fe400000108c7 */
[C---:B------:R-:W-:Y:S02]  /*10bc0*/  FMUL.FTZ R177, R2.reuse, R177 ;  /* 0x000000b102b17220 */ /* 0x040fe40000410000 */
[C---:B------:R-:W-:Y:S02]  /*10bd0*/  FMUL.FTZ R180, R2.reuse, R180 ;  /* 0x000000b402b47220 */ /* 0x040fe40000410000 */
[C---:B------:R-:W-:Y:S02]  /*10be0*/  FMUL.FTZ R181, R2.reuse, R181 ;  /* 0x000000b502b57220 */ /* 0x040fe40000410000 */
[C---:B------:R-:W-:Y:S01]  /*10bf0*/  FMUL.FTZ R192, R2.reuse, R192 ;  /* 0x000000c002c07220 */ /* 0x040fe20000410000 */
[----:B------:R-:W-:Y:S01]  /*10c00*/  MUFU.EX2 R5, R5 ;  /* 0x0000000500057308 */ /* 0x000fe20000000800 */
[----:B------:R-:W-:Y:S02]  /*10c10*/  FMUL.FTZ R193, R2, R193 ;  /* 0x000000c102c17220 */ /* 0x000fe40000410000 */
[--C-:B------:R-:W-:Y:S01]  /*10c20*/  FFMA.FTZ R48, R48, c[0x0][0x23c], -R0.reuse ;  /* 0x00008f0030307a23 */ /* 0x100fe20000010800 */
[----:B----4-:R-:W-:Y:S01]  /*10c30*/  F2FP.PACK_AB R16, R242, R213 ;  /* 0x000000d5f210723e */ /* 0x010fe200000000ff */
[----:B------:R-:W-:Y:S01]  /*10c40*/  FFMA.FTZ R49, R49, c[0x0][0x23c], -R0 ;  /* 0x00008f0031317a23 */ /* 0x000fe20000010800 */
[----:B-1----:R-:W-:Y:S01]  /*10c50*/  F2FP.PACK_AB R18, R243, R241 ;  /* 0x000000f1f312723e */ /* 0x002fe200000000ff */
[--C-:B------:R-:W-:Y:S02]  /*10c60*/  FFMA.FTZ R42, R42, c[0x0][0x23c], -R200.reuse ;  /* 0x00008f002a2a7a23 */ /* 0x100fe400000108c8 */
[--C-:B------:R-:W-:Y:S01]  /*10c70*/  FFMA.FTZ R47, R47, c[0x0][0x23c], -R200.reuse ;  /* 0x00008f002f2f7a23 */ /* 0x100fe200000108c8 */
[----:B------:R-:W1:Y:S01]  /*10c80*/  MUFU.EX2 R7, R7 ;  /* 0x0000000700077308 */ /* 0x000e620000000800 */
[----:B------:R-:W-:Y:S02]  /*10c90*/  FMUL.FTZ R3, R3, c[0x0][0x23c] ;  /* 0x00008f0003037a20 */ /* 0x000fe40000410000 */
[----:B------:R-:W-:Y:S01]  /*10ca0*/  FFMA.FTZ R46, R46, c[0x0][0x23c], -R200 ;  /* 0x00008f002e2e7a23 */ /* 0x000fe200000108c8 */
[C---:B--2---:R-:W-:Y:S01]  /*10cb0*/  F2FP.PACK_AB R17, R4.reuse, R205 ;  /* 0x000000cd0411723e */ /* 0x044fe200000000ff */
[----:B------:R-:W-:Y:S02]  /*10cc0*/  FADD.FTZ R11, R4, R204 ;  /* 0x000000cc040b7221 */ /* 0x000fe40000010000 */
[----:B------:R-:W-:Y:S02]  /*10cd0*/  FMUL.FTZ R4, R6, c[0x0][0x23c] ;  /* 0x00008f0006047a20 */ /* 0x000fe40000410000 */
[--C-:B------:R-:W-:Y:S01]  /*10ce0*/  FFMA.FTZ R52, R52, c[0x0][0x23c], -R0.reuse ;  /* 0x00008f0034347a23 */ /* 0x100fe20000010800 */
[----:B------:R-:W2:Y:S01]  /*10cf0*/  MUFU.EX2 R3, R3 ;  /* 0x0000000300037308 */ /* 0x000ea20000000800 */
[--C-:B------:R-:W-:Y:S01]  /*10d00*/  FFMA.FTZ R53, R53, c[0x0][0x23c], -R0.reuse ;  /* 0x00008f0035357a23 */ /* 0x100fe20000010800 */
[----:B------:R-:W-:Y:S01]  /*10d10*/  FSEL R4, R4, RZ, P2 ;  /* 0x000000ff04047208 */ /* 0x000fe20001000000 */
[--C-:B------:R-:W-:Y:S02]  /*10d20*/  FFMA.FTZ R64, R64, c[0x0][0x23c], -R0.reuse ;  /* 0x00008f0040407a23 */ /* 0x100fe40000010800 */
[----:B------:R-:W-:Y:S02]  /*10d30*/  FFMA.FTZ R65, R65, c[0x0][0x23c], -R0 ;  /* 0x00008f0041417a23 */ /* 0x000fe40000010800 */
[--C-:B------:R-:W-:Y:S02]  /*10d40*/  FFMA.FTZ R8, R8, c[0x0][0x23c], -R4.reuse ;  /* 0x00008f0008087a23 */ /* 0x100fe40000010804 */
[--C-:B------:R-:W-:Y:S01]  /*10d50*/  FFMA.FTZ R9, R9, c[0x0][0x23c], -R4.reuse ;  /* 0x00008f0009097a23 */ /* 0x100fe20000010804 */
[----:B------:R-:W-:Y:S01]  /*10d60*/  MUFU.EX2 R202, R14 ;  /* 0x0000000e00ca7308 */ /* 0x000fe20000000800 */
[--C-:B------:R-:W-:Y:S02]  /*10d70*/  FFMA.FTZ R24, R24, c[0x0][0x23c], -R4.reuse ;  /* 0x00008f0018187a23 */ /* 0x100fe40000010804 */
[--C-:B------:R-:W-:Y:S01]  /*10d80*/  FFMA.FTZ R25, R25, c[0x0][0x23c], -R4.reuse ;  /* 0x00008f0019197a23 */ /* 0x100fe20000010804 */
[----:B-1----:R-:W-:Y:S01]  /*10d90*/  F2FP.PACK_AB R19, R206, R7 ;  /* 0x00000007ce13723e */ /* 0x002fe200000000ff */
[--C-:B------:R-:W-:Y:S02]  /*10da0*/  FFMA.FTZ R12, R12, c[0x0][0x23c], -R4.reuse ;  /* 0x00008f000c0c7a23 */ /* 0x100fe40000010804 */
[--C-:B------:R-:W-:Y:S02]  /*10db0*/  FFMA.FTZ R28, R28, c[0x0][0x23c], -R4.reuse ;  /* 0x00008f001c1c7a23 */ /* 0x100fe40000010804 */
[--C-:B------:R-:W-:Y:S01]  /*10dc0*/  FFMA.FTZ R29, R29, c[0x0][0x23c], -R4.reuse ;  /* 0x00008f001d1d7a23 */ /* 0x100fe20000010804 */
[----:B------:R1:W-:Y:S01]  /*10dd0*/  MUFU.EX2 R210, R8 ;  /* 0x0000000800d27308 */ /* 0x0003e20000000800 */
[--C-:B------:R-:W-:Y:S02]  /*10de0*/  FFMA.FTZ R40, R40, c[0x0][0x23c], -R4.reuse ;  /* 0x00008f0028287a23 */ /* 0x100fe40000010804 */
[--C-:B------:R-:W-:Y:S02]  /*10df0*/  FFMA.FTZ R41, R41, c[0x0][0x23c], -R4.reuse ;  /* 0x00008f0029297a23 */ /* 0x100fe40000010804 */
[C---:B--2---:R-:W-:Y:S02]  /*10e00*/  FMUL.FTZ R136, R3.reuse, R136 ;  /* 0x0000008803887220 */ /* 0x044fe40000410000 */
        /* <DEDUP_REMOVED lines=8> */
[----:B------:R-:W2:Y:S01]  /*10e90*/  MUFU.EX2 R204, R15 ;  /* 0x0000000f00cc7308 */ /* 0x000ea20000000800 */
[C---:B------:R-:W-:Y:S02]  /*10ea0*/  FMUL.FTZ R168, R3.reuse, R168 ;  /* 0x000000a803a87220 */ /* 0x040fe40000410000 */
[----:B------:R-:W-:Y:S02]  /*10eb0*/  FMUL.FTZ R169, R3, R169 ;  /* 0x000000a903a97220 */ /* 0x000fe40000410000 */
[--C-:B-1----:R-:W-:Y:S01]  /*10ec0*/  FFMA.FTZ R8, R13, c[0x0][0x23c], -R4.reuse ;  /* 0x00008f000d087a23 */ /* 0x102fe20000010804 */
[C---:B------:R-:W-:Y:S01]  /*10ed0*/  F2FP.PACK_AB R13, R5.reuse, R10 ;  /* 0x0000000a050d723e */ /* 0x040fe200000000ff */
[----:B------:R-:W-:Y:S02]  /*10ee0*/  FADD.FTZ R5, R5, R201 ;  /* 0x000000c905057221 */ /* 0x000fe40000010000 */
[----:B------:R-:W-:Y:S01]  /*10ef0*/  FADD.FTZ R201, R7, R11 ;  /* 0x0000000b07c97221 */ /* 0x000fe20000010000 */
[----:B------:R1:W-:Y:S01]  /*10f00*/  MUFU.EX2 R239, R8 ;  /* 0x0000000800ef7308 */ /* 0x0003e20000000800 */
[C---:B------:R-:W-:Y:S02]  /*10f10*/  FMUL.FTZ R172, R3.reuse, R172 ;  /* 0x000000ac03ac7220 */ /* 0x040fe40000410000 */
[C---:B------:R-:W-:Y:S02]  /*10f20*/  FMUL.FTZ R173, R3.reuse, R173 ;  /* 0x000000ad03ad7220 */ /* 0x040fe40000410000 */
[C---:B------:R-:W-:Y:S02]  /*10f30*/  FMUL.FTZ R184, R3.reuse, R184 ;  /* 0x000000b803b87220 */ /* 0x040fe40000410000 */
[C---:B------:R-:W-:Y:S02]  /*10f40*/  FMUL.FTZ R185, R3.reuse, R185 ;  /* 0x000000b903b97220 */ /* 0x040fe40000410000 */
[C---:B------:R-:W-:Y:S01]  /*10f50*/  FMUL.FTZ R188, R3.reuse, R188 ;  /* 0x000000bc03bc7220 */ /* 0x040fe20000410000 */
[----:B------:R3:W4:Y:S01]  /*10f60*/  MUFU.EX2 R240, R12 ;  /* 0x0000000c00f07308 */ /* 0x0007220000000800 */
[----:B------:R-:W-:Y:S02]  /*10f70*/  FMUL.FTZ R189, R3, R189 ;  /* 0x000000bd03bd7220 */ /* 0x000fe40000410000 */
[----:B------:R-:W-:Y:S01]  /*10f80*/  FADD.FTZ R7, R206, R201 ;  /* 0x000000c9ce077221 */ /* 0x000fe20000010000 */
[----:B--2---:R-:W-:Y:S01]  /*10f90*/  F2FP.PACK_AB R15, R204, R202 ;  /* 0x000000cacc0f723e */ /* 0x004fe200000000ff */
[----:B------:R-:W-:Y:S01]  /*10fa0*/  FADD.FTZ R5, R202, R5 ;  /* 0x00000005ca057221 */ /* 0x000fe20000010000 */
[----:B------:R-:W-:Y:S01]  /*10fb0*/  MOV R201, R198 ;  /* 0x000000c600c97202 */ /* 0x000fe20000000f00 */
[----:B------:R-:W-:Y:S02]  /*10fc0*/  FADD.FTZ R7, R22, R7 ;  /* 0x0000000716077221 */ /* 0x000fe40000010000 */
[----:B------:R-:W-:Y:S01]  /*10fd0*/  FADD.FTZ R5, R204, R5 ;  /* 0x00000005cc057221 */ /* 0x000fe20000010000 */
[----:B------:R-:W-:Y:S01]  /*10fe0*/  MUFU.EX2 R207, R20 ;  /* 0x0000001400cf7308 */ /* 0x000fe20000000800 */
[--C-:B------:R-:W-:Y:S02]  /*10ff0*/  FFMA.FTZ R44, R44, c[0x0][0x23c], -R4.reuse ;  /* 0x00008f002c2c7a23 */ /* 0x100fe40000010804 */
[----:B------:R-:W-:Y:S01]  /*11000*/  FFMA.FTZ R45, R45, c[0x0][0x23c], -R4 ;  /* 0x00008f002d2d7a23 */ /* 0x000fe20000010804 */
[----:B-1----:R-:W1:Y:S01]  /*11010*/  LDSM.16.MT88.4 R8, [R216+0x8000] ;  /* 0x00800000d808783b */ /* 0x002e620000004200 */
[--C-:B------:R-:W-:Y:S02]  /*11020*/  FFMA.FTZ R68, R68, c[0x0][0x23c], -R0.reuse ;  /* 0x00008f0044447a23 */ /* 0x100fe40000010800 */
[--C-:B------:R-:W-:Y:S02]  /*11030*/  FFMA.FTZ R69, R69, c[0x0][0x23c], -R0.reuse ;  /* 0x00008f0045457a23 */ /* 0x100fe40000010800 */
[--C-:B------:R-:W-:Y:S01]  /*11040*/  FFMA.FTZ R80, R80, c[0x0][0x23c], -R0.reuse ;  /* 0x00008f0050507a23 */ /* 0x100fe20000010800 */
[----:B------:R-:W-:Y:S01]  /*11050*/  MUFU.EX2 R209, R21 ;  /* 0x0000001500d17308 */ /* 0x000fe20000000800 */
[--C-:B------:R-:W-:Y:S02]  /*11060*/  FFMA.FTZ R81, R81, c[0x0][0x23c], -R0.reuse ;  /* 0x00008f0051517a23 */ /* 0x100fe40000010800 */
[--C-:B------:R-:W-:Y:S01]  /*11070*/  FFMA.FTZ R84, R84, c[0x0][0x23c], -R0.reuse ;  /* 0x00008f0054547a23 */ /* 0x100fe20000010800 */
[----:B---3--:R-:W-:Y:S01]  /*11080*/  F2FP.PACK_AB R12, R238, R210 ;  /* 0x000000d2ee0c723e */ /* 0x008fe200000000ff */
[--C-:B------:R-:W-:Y:S01]  /*11090*/  FFMA.FTZ R85, R85, c[0x0][0x23c], -R0.reuse ;  /* 0x00008f0055557a23 */ /* 0x100fe20000010800 */
[----:B----4-:R-:W-:Y:S01]  /*110a0*/  F2FP.PACK_AB R14, R239, R240 ;  /* 0x000000f0ef0e723e */ /* 0x010fe200000000ff */
        /* <DEDUP_REMOVED lines=11> */
[----:B------:R-:W-:Y:S02]  /*11160*/  FFMA.FTZ R0, R129, c[0x0][0x23c], -R0 ;  /* 0x00008f0081007a23 */ /* 0x000fe40000010800 */
[--C-:B------:R-:W-:Y:S02]  /*11170*/  FFMA.FTZ R55, R55, c[0x0][0x23c], -R199.reuse ;  /* 0x00008f0037377a23 */ /* 0x100fe400000108c7 */
[--C-:B------:R-:W-:Y:S01]  /*11180*/  FFMA.FTZ R66, R66, c[0x0][0x23c], -R199.reuse ;  /* 0x00008f0042427a23 */ /* 0x100fe200000108c7 */
[----:B------:R-:W3:Y:S01]  /*11190*/  MUFU.EX2 R27, R27 ;  /* 0x0000001b001b7308 */ /* 0x000ee20000000800 */
[----:B------:R-:W-:Y:S02]  /*111a0*/  FFMA.FTZ R67, R67, c[0x0][0x23c], -R199 ;  /* 0x00008f0043437a23 */ /* 0x000fe400000108c7 */
[--C-:B------:R-:W-:Y:S01]  /*111b0*/  FFMA.FTZ R58, R58, c[0x0][0x23c], -R200.reuse ;  /* 0x00008f003a3a7a23 */ /* 0x100fe200000108c8 */
[-C--:B-1----:R-:W-:Y:S05]  /*111c0*/  HMMA.16816.F32 R132, R16, R8.reuse, R132 ;  /* 0x000000081084723c */ /* 0x082fea0000001884 */
[--C-:B------:R-:W-:Y:S01]  /*111d0*/  FFMA.FTZ R59, R59, c[0x0][0x23c], -R200.reuse ;  /* 0x00008f003b3b7a23 */ /* 0x100fe200000108c8 */
[----:B------:R-:W-:Y:S01]  /*111e0*/  MUFU.EX2 R30, R30 ;  /* 0x0000001e001e7308 */ /* 0x000fe20000000800 */
[--C-:B------:R-:W-:Y:S01]  /*111f0*/  FFMA.FTZ R62, R62, c[0x0][0x23c], -R200.reuse ;  /* 0x00008f003e3e7a23 */ /* 0x100fe200000108c8 */
[C---:B------:R-:W-:Y:S04]  /*11200*/  HMMA.16816.F32 R136, R12.reuse, R8, R136 ;  /* 0x000000080c88723c */ /* 0x040fe80000001888 */
[----:B--2---:R-:W-:Y:S02]  /*11210*/  FADD.FTZ R5, R26, R5 ;  /* 0x000000051a057221 */ /* 0x004fe40000010000 */
[----:B------:R-:W-:Y:S02]  /*11220*/  FFMA.FTZ R63, R63, c[0x0][0x23c], -R200 ;  /* 0x00008f003f3f7a23 */ /* 0x000fe400000108c8 */
[-C--:B------:R-:W-:Y:S01]  /*11230*/  HMMA.16816.F32 R140, R12, R10.reuse, R140 ;  /* 0x0000000a0c8c723c */ /* 0x080fe2000000188c */
[----:B------:R-:W-:Y:S03]  /*11240*/  MUFU.EX2 R31, R31 ;  /* 0x0000001f001f7308 */ /* 0x000fe60000000800 */
[--C-:B------:R-:W-:Y:S02]  /*11250*/  FFMA.FTZ R56, R56, c[0x0][0x23c], -R4.reuse ;  /* 0x00008f0038387a23 */ /* 0x100fe40000010804 */
[--C-:B------:R-:W-:Y:S02]  /*11260*/  FFMA.FTZ R57, R57, c[0x0][0x23c], -R4.reuse ;  /* 0x00008f0039397a23 */ /* 0x100fe40000010804 */
[C---:B------:R-:W-:Y:S01]  /*11270*/  HMMA.16816.F32 R144, R16.reuse, R10, R144 ;  /* 0x0000000a1090723c */ /* 0x040fe20000001890 */
[----:B------:R-:W1:Y:S02]  /*11280*/  LDSM.16.MT88.4 R8, [R219+0x8000] ;  /* 0x00800000db08783b */ /* 0x000e640000004200 */
[----:B------:R-:W-:Y:S01]  /*11290*/  MUFU.EX2 R32, R24 ;  /* 0x0000001800207308 */ /* 0x000fe20000000800 */
[--C-:B------:R-:W-:Y:S02]  /*112a0*/  FFMA.FTZ R60, R60, c[0x0][0x23c], -R4.reuse ;  /* 0x00008f003c3c7a23 */ /* 0x100fe40000010804 */
[----:B------:R-:W-:Y:S02]  /*112b0*/  FFMA.FTZ R61, R61, c[0x0][0x23c], -R4 ;  /* 0x00008f003d3d7a23 */ /* 0x000fe40000010804 */
[--C-:B------:R-:W-:Y:S04]  /*112c0*/  FFMA.FTZ R70, R70, c[0x0][0x23c], -R199.reuse ;  /* 0x00008f0046467a23 */ /* 0x100fe800000108c7 */
[--C-:B------:R-:W-:Y:S01]  /*112d0*/  FFMA.FTZ R71, R71, c[0x0][0x23c], -R199.reuse ;  /* 0x00008f0047477a23 */ /* 0x100fe200000108c7 */
[----:B------:R-:W2:Y:S01]  /*112e0*/  MUFU.EX2 R237, R33 ;  /* 0x0000002100ed7308 */ /* 0x000ea20000000800 */
[--C-:B------:R-:W-:Y:S02]  /*112f0*/  FFMA.FTZ R82, R82, c[0x0][0x23c], -R199.reuse ;  /* 0x00008f0052527a23 */ /* 0x100fe400000108c7 */
[--C-:B------:R-:W-:Y:S02]  /*11300*/  FFMA.FTZ R83, R83, c[0x0][0x23c], -R199.reuse ;  /* 0x00008f0053537a23 */ /* 0x100fe400000108c7 */
[--C-:B------:R-:W-:Y:S02]  /*11310*/  FFMA.FTZ R74, R74, c[0x0][0x23c], -R200.reuse ;  /* 0x00008f004a4a7a23 */ /* 0x100fe400000108c8 */
[--C-:B------:R-:W-:Y:S02]  /*11320*/  FFMA.FTZ R75, R75, c[0x0][0x23c], -R200.reuse ;  /* 0x00008f004b4b7a23 */ /* 0x100fe400000108c8 */
[--C-:B------:R-:W-:Y:S01]  /*11330*/  FFMA.FTZ R78, R78, c[0x0][0x23c], -R200.reuse ;  /* 0x00008f004e4e7a23 */ /* 0x100fe200000108c8 */
[----:B------:R-:W4:Y:S01]  /*11340*/  MUFU.EX2 R33, R25 ;  /* 0x0000001900217308 */ /* 0x000f220000000800 */
[----:B------:R-:W-:Y:S02]  /*11350*/  FFMA.FTZ R79, R79, c[0x0][0x23c], -R200 ;  /* 0x00008f004f4f7a23 */ /* 0x000fe400000108c8 */
[--C-:B------:R-:W-:Y:S02]  /*11360*/  FFMA.FTZ R72, R72, c[0x0][0x23c], -R4.reuse ;  /* 0x00008f0048487a23 */ /* 0x100fe40000010804 */
[--C-:B------:R-:W-:Y:S02]  /*11370*/  FFMA.FTZ R73, R73, c[0x0][0x23c], -R4.reuse ;  /* 0x00008f0049497a23 */ /* 0x100fe40000010804 */
[--C-:B------:R-:W-:Y:S02]  /*11380*/  FFMA.FTZ R76, R76, c[0x0][0x23c], -R4.reuse ;  /* 0x00008f004c4c7a23 */ /* 0x100fe40000010804 */
[----:B------:R-:W-:Y:S01]  /*11390*/  FFMA.FTZ R77, R77, c[0x0][0x23c], -R4 ;  /* 0x00008f004d4d7a23 */ /* 0x000fe20000010804 */
[----:B------:R5:W-:Y:S01]  /*113a0*/  MUFU.EX2 R215, R28 ;  /* 0x0000001c00d77308 */ /* 0x000be20000000800 */
[--C-:B------:R-:W-:Y:S02]  /*113b0*/  FFMA.FTZ R86, R86, c[0x0][0x23c], -R199.reuse ;  /* 0x00008f0056567a23 */ /* 0x100fe400000108c7 */
[--C-:B------:R-:W-:Y:S02]  /*113c0*/  FFMA.FTZ R87, R87, c[0x0][0x23c], -R199.reuse ;  /* 0x00008f0057577a23 */ /* 0x100fe400000108c7 */
[--C-:B------:R-:W-:Y:S02]  /*113d0*/  FFMA.FTZ R98, R98, c[0x0][0x23c], -R199.reuse ;  /* 0x00008f0062627a23 */ /* 0x100fe400000108c7 */
[----:B------:R-:W-:Y:S01]  /*113e0*/  FFMA.FTZ R99, R99, c[0x0][0x23c], -R199 ;  /* 0x00008f0063637a23 */ /* 0x000fe200000108c7 */
[-C--:B-1----:R-:W-:Y:S02]  /*113f0*/  HMMA.16816.F32 R148, R16, R8.reuse, R148 ;  /* 0x000000081094723c */ /* 0x082fe40000001894 */
[----:B------:R-:W1:Y:S01]  /*11400*/  MUFU.EX2 R235, R29 ;  /* 0x0000001d00eb7308 */ /* 0x000e620000000800 */
[--C-:B------:R-:W-:Y:S02]  /*11410*/  FFMA.FTZ R90, R90, c[0x0][0x23c], -R200.reuse ;  /* 0x00008f005a5a7a23 */ /* 0x100fe400000108c8 */
[--C-:B------:R-:W-:Y:S02]  /*11420*/  FFMA.FTZ R91, R91, c[0x0][0x23c], -R200.reuse ;  /* 0x00008f005b5b7a23 */ /* 0x100fe400000108c8 */
[--C-:B------:R-:W-:Y:S01]  /*11430*/  FFMA.FTZ R94, R94, c[0x0][0x23c], -R200.reuse ;  /* 0x00008f005e5e7a23 */ /* 0x100fe200000108c8 */
[C---:B------:R-:W-:Y:S04]  /*11440*/  HMMA.16816.F32 R152, R12.reuse, R8, R152 ;  /* 0x000000080c98723c */ /* 0x040fe80000001898 */
[----:B------:R1:W-:Y:S01]  /*11450*/  MUFU.EX2 R29, R43 ;  /* 0x0000002b001d7308 */ /* 0x0003e20000000800 */
[----:B------:R-:W-:Y:S02]  /*11460*/  FFMA.FTZ R95, R95, c[0x0][0x23c], -R200 ;  /* 0x00008f005f5f7a23 */ /* 0x000fe400000108c8 */
[----:B------:R-:W-:Y:S01]  /*11470*/  FFMA.FTZ R88, R88, c[0x0][0x23c], -R4 ;  /* 0x00008f0058587a23 */ /* 0x000fe20000010804 */
[-C--:B------:R-:W-:Y:S04]  /*11480*/  HMMA.16816.F32 R156, R12, R10.reuse, R156 ;  /* 0x0000000a0c9c723c */ /* 0x080fe8000000189c */
[----:B-----5:R-:W-:Y:S02]  /*11490*/  FADD.FTZ R28, R23, R7 ;  /* 0x00000007171c7221 */ /* 0x020fe40000010000 */
[----:B---3--:R-:W-:Y:S01]  /*114a0*/  FADD.FTZ R7, R27, R5 ;  /* 0x000000051b077221 */ /* 0x008fe20000010000 */
[----:B------:R-:W3:Y:S01]  /*114b0*/  MUFU.EX2 R42, R42 ;  /* 0x0000002a002a7308 */ /* 0x000ee20000000800 */
[C---:B------:R-:W-:Y:S01]  /*114c0*/  HMMA.16816.F32 R160, R16.reuse, R10, R160 ;  /* 0x0000000a10a0723c */ /* 0x040fe200000018a0 */
[----:B------:R-:W5:Y:S03]  /*114d0*/  LDSM.16.MT88.4 R8, [R217+0x8000] ;  /* 0x00800000d908783b */ /* 0x000f660000004200 */
[----:B------:R-:W-:Y:S02]  /*114e0*/  FFMA.FTZ R5, R2, R249, R213 ;  /* 0x000000f902057223 */ /* 0x000fe400000100d5 */
[----:B------:R-:W-:Y:S02]  /*114f0*/  FADD.FTZ R2, R34, R28 ;  /* 0x0000001c22027221 */ /* 0x000fe40000010000 */
[--C-:B------:R-:W-:Y:S01]  /*11500*/  FFMA.FTZ R89, R89, c[0x0][0x23c], -R4.reuse ;  /* 0x00008f0059597a23 */ /* 0x100fe20000010804 */
[----:B------:R2:W-:Y:S03]  /*11510*/  MUFU.EX2 R214, R45 ;  /* 0x0000002d00d67308 */ /* 0x0005e60000000800 */
[--C-:B------:R-:W-:Y:S02]  /*11520*/  FFMA.FTZ R92, R92, c[0x0][0x23c], -R4.reuse ;  /* 0x00008f005c5c7a23 */ /* 0x100fe40000010804 */
[--C-:B------:R-:W-:Y:S02]  /*11530*/  FFMA.FTZ R93, R93, c[0x0][0x23c], -R4.reuse ;  /* 0x00008f005d5d7a23 */ /* 0x100fe40000010804 */
[--C-:B-1----:R-:W-:Y:S02]  /*11540*/  FFMA.FTZ R43, R115, c[0x0][0x23c], -R199.reuse ;  /* 0x00008f00732b7a23 */ /* 0x102fe400000108c7 */
[--C-:B------:R-:W-:Y:S01]  /*11550*/  FFMA.FTZ R104, R104, c[0x0][0x23c], -R4.reuse ;  /* 0x00008f0068687a23 */ /* 0x100fe20000010804 */
[----:B------:R-:W1:Y:S01]  /*11560*/  MUFU.EX2 R202, R36 ;  /* 0x0000002400ca7308 */ /* 0x000e620000000800 */
[--C-:B------:R-:W-:Y:S02]  /*11570*/  FFMA.FTZ R105, R105, c[0x0][0x23c], -R4.reuse ;  /* 0x00008f0069697a23 */ /* 0x100fe40000010804 */
[--C-:B------:R-:W-:Y:S02]  /*11580*/  FFMA.FTZ R108, R108, c[0x0][0x23c], -R4.reuse ;  /* 0x00008f006c6c7a23 */ /* 0x100fe40000010804 */
[----:B------:R-:W-:Y:S02]  /*11590*/  FFMA.FTZ R109, R109, c[0x0][0x23c], -R4 ;  /* 0x00008f006d6d7a23 */ /* 0x000fe40000010804 */
[--C-:B------:R-:W-:Y:S02]  /*115a0*/  FFMA.FTZ R106, R106, c[0x0][0x23c], -R200.reuse ;  /* 0x00008f006a6a7a23 */ /* 0x100fe400000108c8 */
[--C-:B------:R-:W-:Y:S01]  /*115b0*/  FFMA.FTZ R110, R110, c[0x0][0x23c], -R200.reuse ;  /* 0x00008f006e6e7a23 */ /* 0x100fe200000108c8 */
[----:B------:R1:W1:Y:S01]  /*115c0*/  MUFU.EX2 R36, R40 ;  /* 0x0000002800247308 */ /* 0x0002620000000800 */
[--C-:B------:R-:W-:Y:S02]  /*115d0*/  FFMA.FTZ R118, R118, c[0x0][0x23c], -R199.reuse ;  /* 0x00008f0076767a23 */ /* 0x100fe400000108c7 */
[--C-:B------:R-:W-:Y:S02]  /*115e0*/  FFMA.FTZ R130, R130, c[0x0][0x23c], -R199.reuse ;  /* 0x00008f0082827a23 */ /* 0x100fe400000108c7 */
[--C-:B--2---:R-:W-:Y:S02]  /*115f0*/  FFMA.FTZ R45, R103, c[0x0][0x23c], -R199.reuse ;  /* 0x00008f00672d7a23 */ /* 0x104fe400000108c7 */
[--C-:B------:R-:W-:Y:S02]  /*11600*/  FFMA.FTZ R122, R122, c[0x0][0x23c], -R200.reuse ;  /* 0x00008f007a7a7a23 */ /* 0x100fe400000108c8 */
[--C-:B------:R-:W-:Y:S01]  /*11610*/  FFMA.FTZ R123, R123, c[0x0][0x23c], -R200.reuse ;  /* 0x00008f007b7b7a23 */ /* 0x100fe200000108c8 */
[----:B------:R2:W2:Y:S01]  /*11620*/  MUFU.EX2 R205, R37 ;  /* 0x0000002500cd7308 */ /* 0x0004a20000000800 */
[----:B------:R-:W-:Y:S01]  /*11630*/  FFMA.FTZ R126, R126, c[0x0][0x23c], -R200 ;  /* 0x00008f007e7e7a23 */ /* 0x000fe200000108c8 */
[-C--:B-----5:R-:W-:Y:S03]  /*11640*/  HMMA.16816.F32 R164, R16, R8.reuse, R164 ;  /* 0x0000000810a4723c */ /* 0x0a0fe600000018a4 */
[--C-:B------:R-:W-:Y:S02]  /*11650*/  FFMA.FTZ R120, R120, c[0x0][0x23c], -R4.reuse ;  /* 0x00008f0078787a23 */ /* 0x100fe40000010804 */
[----:B------:R-:W-:Y:S02]  /*11660*/  FFMA.FTZ R121, R121, c[0x0][0x23c], -R4 ;  /* 0x00008f0079797a23 */ /* 0x000fe40000010804 */
[----:B------:R-:W-:Y:S01]  /*11670*/  FFMA.FTZ R3, R3, R248, R210 ;  /* 0x000000f803037223 */ /* 0x000fe200000100d2 */
[C---:B------:R-:W-:Y:S01]  /*11680*/  HMMA.16816.F32 R168, R12.reuse, R8, R168 ;  /* 0x000000080ca8723c */ /* 0x040fe200000018a8 */
[----:B------:R-:W-:Y:S03]  /*11690*/  MUFU.EX2 R208, R48 ;  /* 0x0000003000d07308 */ /* 0x000fe60000000800 */
[--C-:B-1----:R-:W-:Y:S04]  /*116a0*/  FFMA.FTZ R40, R111, c[0x0][0x23c], -R200.reuse ;  /* 0x00008f006f287a23 */ /* 0x102fe800000108c8 */
[-C--:B------:R-:W-:Y:S03]  /*116b0*/  HMMA.16816.F32 R172, R12, R10.reuse, R172 ;  /* 0x0000000a0cac723c */ /* 0x080fe600000018ac */
[----:B------:R1:W5:Y:S01]  /*116c0*/  MUFU.EX2 R48, R41 ;  /* 0x0000002900307308 */ /* 0x0003620000000800 */
[--C-:B--2---:R-:W-:Y:S04]  /*116d0*/  FFMA.FTZ R37, R119, c[0x0][0x23c], -R199.reuse ;  /* 0x00008f0077257a23 */ /* 0x104fe800000108c7 */
[C---:B------:R-:W-:Y:S01]  /*116e0*/  HMMA.16816.F32 R176, R16.reuse, R10, R176 ;  /* 0x0000000a10b0723c */ /* 0x040fe200000018b0 */
[----:B------:R-:W2:Y:S04]  /*116f0*/  LDSM.16.MT88.4 R8, [R218+0x8000] ;  /* 0x00800000da08783b */ /* 0x000ea80000004200 */
[----:B------:R-:W-:Y:S10]  /*11700*/  MUFU.EX2 R211, R49 ;  /* 0x0000003100d37308 */ /* 0x000ff40000000800 */
[----:B------:R3:W2:Y:S01]  /*11710*/  MUFU.EX2 R49, R46 ;  /* 0x0000002e00317308 */ /* 0x0006a20000000800 */
[--C-:B-1----:R-:W-:Y:S02]  /*11720*/  FFMA.FTZ R41, R107, c[0x0][0x23c], -R200.reuse ;  /* 0x00008f006b297a23 */ /* 0x102fe400000108c8 */
[----:B------:R-:W-:Y:S07]  /*11730*/  FFMA.FTZ R200, R127, c[0x0][0x23c], -R200 ;  /* 0x00008f007fc87a23 */ /* 0x000fee00000108c8 */
[----:B------:R-:W-:Y:S10]  /*11740*/  MUFU.EX2 R212, R51 ;  /* 0x0000003300d47308 */ /* 0x000ff40000000800 */
[----:B------:R-:W-:Y:S01]  /*11750*/  MUFU.EX2 R51, R47 ;  /* 0x0000002f00337308 */ /* 0x000fe20000000800 */
[--C-:B---3--:R-:W-:Y:S01]  /*11760*/  FFMA.FTZ R46, R102, c[0x0][0x23c], -R199.reuse ;  /* 0x00008f00662e7a23 */ /* 0x108fe200000108c7 */
[-C--:B--2---:R-:W-:Y:S08]  /*11770*/  HMMA.16816.F32 R180, R16, R8.reuse, R180 ;  /* 0x0000000810b4723c */ /* 0x084ff000000018b4 */
[----:B------:R1:W2:Y:S01]  /*11780*/  MUFU.EX2 R47, R44 ;  /* 0x0000002c002f7308 */ /* 0x0002a20000000800 */
[C---:B------:R-:W-:Y:S09]  /*11790*/  HMMA.16816.F32 R184, R12.reuse, R8, R184 ;  /* 0x000000080cb8723c */ /* 0x040ff200000018b8 */
[----:B------:R3:W-:Y:S03]  /*117a0*/  MUFU.EX2 R102, R0 ;  /* 0x0000000000667308 */ /* 0x0007e60000000800 */
[----:B------:R-:W-:Y:S01]  /*117b0*/  F2FP.PACK_AB R9, R23, R22 ;  /* 0x000000161709723e */ /* 0x000fe200000000ff */
[-C--:B------:R-:W-:Y:S01]  /*117c0*/  HMMA.16816.F32 R188, R12, R10.reuse, R188 ;  /* 0x0000000a0cbc723c */ /* 0x080fe200000018bc */
[----:B------:R-:W2:Y:S02]  /*117d0*/  LDSM.16.MT88.4 R12, [R216+0x8800] ;  /* 0x00880000d80c783b */ /* 0x000ea40000004200 */
[----:B------:R-:W-:Y:S05]  /*117e0*/  F2FP.PACK_AB R8, R209, R207 ;  /* 0x000000cfd108723e */ /* 0x000fea00000000ff */
[----:B------:R-:W-:Y:S01]  /*117f0*/  HMMA.16816.F32 R192, R16, R10, R192 ;  /* 0x0000000a10c0723c */ /* 0x000fe200000018c0 */
[----:B------:R-:W-:Y:S01]  /*11800*/  LDSM.16.MT88.4 R20, [R218+0x9800] ;  /* 0x00980000da14783b */ /* 0x000fe20000004200 */
[----:B------:R-:W2:Y:S02]  /*11810*/  MUFU.EX2 R52, R52 ;  /* 0x0000003400347308 */ /* 0x000ea40000000800 */
[--C-:B-1----:R-:W-:Y:S02]  /*11820*/  FFMA.FTZ R44, R114, c[0x0][0x23c], -R199.reuse ;  /* 0x00008f00722c7a23 */ /* 0x102fe400000108c7 */
[----:B------:R-:W-:Y:S01]  /*11830*/  FFMA.FTZ R199, R131, c[0x0][0x23c], -R199 ;  /* 0x00008f0083c77a23 */ /* 0x000fe200000108c7 */
[----:B------:R-:W-:Y:S02]  /*11840*/  F2FP.PACK_AB R10, R237, R236 ;  /* 0x000000eced0a723e */ /* 0x000fe400000000ff */
[----:B------:R-:W-:Y:S03]  /*11850*/  F2FP.PACK_AB R11, R35, R34 ;  /* 0x00000022230b723e */ /* 0x000fe600000000ff */
[----:B------:R-:W-:Y:S01]  /*11860*/  F2FP.PACK_AB R17, R27, R26 ;  /* 0x0000001a1b11723e */ /* 0x000fe200000000ff */
[----:B------:R-:W-:Y:S01]  /*11870*/  MUFU.EX2 R53, R53 ;  /* 0x0000003500357308 */ /* 0x000fe20000000800 */
[----:B------:R-:W-:Y:S01]  /*11880*/  LDSM.16.MT88.4 R24, [R219+0xa000] ;  /* 0x00a00000db18783b */ /* 0x000fe20000004200 */
[----:B------:R-:W-:Y:S01]  /*11890*/  F2FP.PACK_AB R19, R31, R30 ;  /* 0x0000001e1f13723e */ /* 0x000fe200000000ff */
[----:B---3--:R-:W-:Y:S01]  /*118a0*/  FADD.FTZ R0, R30, R7 ;  /* 0x000000071e007221 */ /* 0x008fe20000010000 */
[----:B----4-:R-:W-:Y:S01]  /*118b0*/  F2FP.PACK_AB R16, R33, R32 ;  /* 0x000000202110723e */ /* 0x010fe200000000ff */
[----:B------:R-:W-:Y:S01]  /*118c0*/  FADD.FTZ R7, R35, R2 ;  /* 0x0000000223077221 */ /* 0x000fe20000010000 */
[----:B------:R-:W-:Y:S01]  /*118d0*/  F2FP.PACK_AB R18, R235, R215 ;  /* 0x000000d7eb12723e */ /* 0x000fe200000000ff */
[----:B------:R-:W-:Y:S02]  /*118e0*/  FADD.FTZ R28, R31, R0 ;  /* 0x000000001f1c7221 */ /* 0x000fe40000010000 */
[----:B------:R-:W-:Y:S01]  /*118f0*/  FADD.FTZ R0, R242, R5 ;  /* 0x00000005f2007221 */ /* 0x000fe20000010000 */
[----:B------:R-:W-:Y:S01]  /*11900*/  MUFU.EX2 R64, R64 ;  /* 0x0000004000407308 */ /* 0x000fe20000000800 */
[----:B------:R-:W-:Y:S02]  /*11910*/  FADD.FTZ R2, R238, R3 ;  /* 0x00000003ee027221 */ /* 0x000fe40000010000 */
[----:B------:R-:W-:Y:S02]  /*11920*/  FADD.FTZ R3, R241, R0 ;  /* 0x00000000f1037221 */ /* 0x000fe40000010000 */
[----:B------:R-:W-:Y:S02]  /*11930*/  FADD.FTZ R0, R240, R2 ;  /* 0x00000002f0007221 */ /* 0x000fe40000010000 */
[----:B------:R-:W-:Y:S02]  /*11940*/  FADD.FTZ R2, R243, R3 ;  /* 0x00000003f3027221 */ /* 0x000fe40000010000 */
[----:B------:R-:W-:Y:S01]  /*11950*/  FADD.FTZ R0, R239, R0 ;  /* 0x00000000ef007221 */ /* 0x000fe20000010000 */
[-C--:B--2---:R-:W-:Y:S01]  /*11960*/  HMMA.16816.F32 R132, R8, R12.reuse, R132 ;  /* 0x0000000c0884723c */ /* 0x084fe20000001884 */
[----:B------:R-:W-:Y:S04]  /*11970*/  MUFU.EX2 R65, R65 ;  /* 0x0000004100417308 */ /* 0x000fe80000000800 */
[----:B------:R-:W-:Y:S02]  /*11980*/  FADD.FTZ R3, R207, R2 ;  /* 0x00000002cf037221 */ /* 0x000fe40000010000 */
[----:B------:R-:W-:Y:S01]  /*11990*/  FADD.FTZ R2, R32, R0 ;  /* 0x0000000020027221 */ /* 0x000fe20000010000 */
[C---:B------:R-:W-:Y:S03]  /*119a0*/  HMMA.16816.F32 R136, R16.reuse, R12, R136 ;  /* 0x0000000c1088723c */ /* 0x040fe60000001888 */
[----:B------:R-:W1:Y:S01]  /*119b0*/  MUFU.EX2 R54, R54 ;  /* 0x0000003600367308 */ /* 0x000e620000000800 */
[----:B------:R-:W-:Y:S02]  /*119c0*/  FADD.FTZ R0, R38, R7 ;  /* 0x0000000726007221 */ /* 0x000fe40000010000 */
[----:B------:R-:W-:Y:S02]  /*119d0*/  FADD.FTZ R5, R33, R2 ;  /* 0x0000000221057221 */ /* 0x000fe40000010000 */
[-C--:B------:R-:W-:Y:S04]  /*119e0*/  HMMA.16816.F32 R140, R16, R14.reuse, R140 ;  /* 0x0000000e108c723c */ /* 0x080fe8000000188c */
[----:B------:R-:W-:Y:S01]  /*119f0*/  FADD.FTZ R2, R42, R28 ;  /* 0x0000001c2a027221 */ /* 0x000fe20000010000 */
[----:B------:R-:W-:Y:S01]  /*11a00*/  MUFU.EX2 R55, R55 ;  /* 0x0000003700377308 */ /* 0x000fe20000000800 */
[----:B------:R-:W-:Y:S02]  /*11a10*/  FADD.FTZ R33, R39, R0 ;  /* 0x0000000027217221 */ /* 0x000fe40000010000 */
[C---:B------:R-:W-:Y:S01]  /*11a20*/  HMMA.16816.F32 R144, R8.reuse, R14, R144 ;  /* 0x0000000e0890723c */ /* 0x040fe20000001890 */
[----:B------:R-:W2:Y:S03]  /*11a30*/  LDSM.16.MT88.4 R12, [R219+0x8800] ;  /* 0x00880000db0c783b */ /* 0x000ea60000004200 */
[----:B------:R-:W-:Y:S02]  /*11a40*/  FADD.FTZ R7, R29, R2 ;  /* 0x000000021d077221 */ /* 0x000fe40000010000 */
[--C-:B------:R-:W-:Y:S01]  /*11a50*/  FFMA.FTZ R32, R124, c[0x0][0x23c], -R4.reuse ;  /* 0x00008f007c207a23 */ /* 0x100fe20000010804 */
[----:B------:R-:W-:Y:S01]  /*11a60*/  MUFU.EX2 R66, R66 ;  /* 0x0000004200427308 */ /* 0x000fe20000000800 */
[----:B------:R-:W-:Y:S04]  /*11a70*/  FFMA.FTZ R4, R125, c[0x0][0x23c], -R4 ;  /* 0x00008f007d047a23 */ /* 0x000fe80000010804 */
[----:B------:R-:W-:Y:S02]  /*11a80*/  FADD.FTZ R2, R215, R5 ;  /* 0x00000005d7027221 */ /* 0x000fe40000010000 */
[----:B------:R-:W-:Y:S02]  /*11a90*/  FADD.FTZ R5, R50, R33 ;  /* 0x0000002132057221 */ /* 0x000fe40000010000 */
[----:B------:R-:W-:Y:S01]  /*11aa0*/  FADD.FTZ R3, R209, R3 ;  /* 0x00000003d1037221 */ /* 0x000fe20000010000 */
[----:B------:R-:W-:Y:S03]  /*11ab0*/  MUFU.EX2 R67, R67 ;  /* 0x0000004300437308 */ /* 0x000fe60000000800 */
[----:B------:R-:W-:Y:S04]  /*11ac0*/  FADD.FTZ R0, R236, R3 ;  /* 0x00000003ec007221 */ /* 0x000fe80000010000 */
[----:B------:R-:W-:Y:S02]  /*11ad0*/  FADD.FTZ R3, R237, R0 ;  /* 0x00000000ed037221 */ /* 0x000fe40000010000 */
[----:B------:R-:W-:Y:S01]  /*11ae0*/  FADD.FTZ R0, R235, R2 ;  /* 0x00000002eb007221 */ /* 0x000fe20000010000 */
[----:B------:R-:W3:Y:S01]  /*11af0*/  MUFU.EX2 R58, R58 ;  /* 0x0000003a003a7308 */ /* 0x000ee20000000800 */
[----:B------:R-:W-:Y:S02]  /*11b00*/  FADD.FTZ R2, R202, R3 ;  /* 0x00000003ca027221 */ /* 0x000fe40000010000 */
[----:B------:R-:W-:Y:S02]  /*11b10*/  FADD.FTZ R0, R36, R0 ;  /* 0x0000000024007221 */ /* 0x000fe40000010000 */
[----:B------:R-:W-:Y:S02]  /*11b20*/  FADD.FTZ R2, R205, R2 ;  /* 0x00000002cd027221 */ /* 0x000fe40000010000 */
[----:B-----5:R-:W-:Y:S02]  /*11b30*/  FADD.FTZ R0, R48, R0 ;  /* 0x0000000030007221 */ /* 0x020fe40000010000 */
[----:B------:R-:W-:Y:S01]  /*11b40*/  FADD.FTZ R2, R208, R2 ;  /* 0x00000002d0027221 */ /* 0x000fe20000010000 */
[----:B------:R-:W-:Y:S01]  /*11b50*/  MUFU.EX2 R59, R59 ;  /* 0x0000003b003b7308 */ /* 0x000fe20000000800 */
[----:B------:R-:W-:Y:S02]  /*11b60*/  FADD.FTZ R3, R49, R7 ;  /* 0x0000000731037221 */ /* 0x000fe40000010000 */
[----:B------:R-:W-:Y:S01]  /*11b70*/  FADD.FTZ R7, R47, R0 ;  /* 0x000000002f077221 */ /* 0x000fe20000010000 */
[-C--:B--2---:R-:W-:Y:S03]  /*11b80*/  HMMA.16816.F32 R148, R8, R12.reuse, R148 ;  /* 0x0000000c0894723c */ /* 0x084fe60000001894 */
[----:B------:R-:W-:Y:S02]  /*11b90*/  FADD.FTZ R2, R211, R2 ;  /* 0x00000002d3027221 */ /* 0x000fe40000010000 */
[----:B------:R-:W-:Y:S01]  /*11ba0*/  FADD.FTZ R0, R212, R5 ;  /* 0x00000005d4007221 */ /* 0x000fe20000010000 */
[----:B------:R-:W-:Y:S01]  /*11bb0*/  MUFU.EX2 R62, R62 ;  /* 0x0000003e003e7308 */ /* 0x000fe20000000800 */
[----:B------:R-:W-:Y:S01]  /*11bc0*/  FADD.FTZ R3, R51, R3 ;  /* 0x0000000333037221 */ /* 0x000fe20000010000 */
[C---:B------:R-:W-:Y:S04]  /*11bd0*/  HMMA.16816.F32 R152, R16.reuse, R12, R152 ;  /* 0x0000000c1098723c */ /* 0x040fe80000001898 */
[----:B------:R-:W-:Y:S02]  /*11be0*/  FADD.FTZ R5, R214, R7 ;  /* 0x00000007d6057221 */ /* 0x000fe40000010000 */
[----:B------:R-:W-:Y:S02]  /*11bf0*/  FADD.FTZ R2, R52, R2 ;  /* 0x0000000234027221 */ /* 0x000fe40000010000 */
[-C--:B------:R-:W-:Y:S01]  /*11c00*/  HMMA.16816.F32 R156, R16, R14.reuse, R156 ;  /* 0x0000000e109c723c */ /* 0x080fe2000000189c */
[----:B------:R-:W-:Y:S03]  /*11c10*/  MUFU.EX2 R63, R63 ;  /* 0x0000003f003f7308 */ /* 0x000fe60000000800 */
[----:B-1----:R-:W-:Y:S02]  /*11c20*/  FADD.FTZ R0, R54, R0 ;  /* 0x0000000036007221 */ /* 0x002fe40000010000 */
[----:B---3--:R-:W-:Y:S02]  /*11c30*/  FADD.FTZ R3, R58, R3 ;  /* 0x000000033a037221 */ /* 0x008fe40000010000 */
[C---:B------:R-:W-:Y:S01]  /*11c40*/  HMMA.16816.F32 R160, R8.reuse, R14, R160 ;  /* 0x0000000e08a0723c */ /* 0x040fe200000018a0 */
[----:B------:R-:W1:Y:S02]  /*11c50*/  LDSM.16.MT88.4 R12, [R217+0x8800] ;  /* 0x00880000d90c783b */ /* 0x000e640000004200 */
[----:B------:R-:W2:Y:S01]  /*11c60*/  MUFU.EX2 R56, R56 ;  /* 0x0000003800387308 */ /* 0x000ea20000000800 */
[----:B------:R-:W-:Y:S09]  /*11c70*/  FADD.FTZ R7, R53, R2 ;  /* 0x0000000235077221 */ /* 0x000ff20000010000 */
[----:B------:R-:W3:Y:S10]  /*11c80*/  MUFU.EX2 R57, R57 ;  /* 0x0000003900397308 */ /* 0x000ef40000000800 */
[----:B------:R-:W4:Y:S01]  /*11c90*/  MUFU.EX2 R60, R60 ;  /* 0x0000003c003c7308 */ /* 0x000f220000000800 */
[----:B--2---:R-:W-:Y:S09]  /*11ca0*/  FADD.FTZ R5, R56, R5 ;  /* 0x0000000538057221 */ /* 0x004ff20000010000 */
[----:B------:R-:W2:Y:S01]  /*11cb0*/  MUFU.EX2 R61, R61 ;  /* 0x0000003d003d7308 */ /* 0x000ea20000000800 */
[----:B---3--:R-:W-:Y:S02]  /*11cc0*/  FADD.FTZ R2, R57, R5 ;  /* 0x0000000539027221 */ /* 0x008fe40000010000 */
[----:B------:R-:W-:Y:S01]  /*11cd0*/  FADD.FTZ R5, R64, R7 ;  /* 0x0000000740057221 */ /* 0x000fe20000010000 */
[-C--:B-1----:R-:W-:Y:S06]  /*11ce0*/  HMMA.16816.F32 R164, R8, R12.reuse, R164 ;  /* 0x0000000c08a4723c */ /* 0x082fec00000018a4 */
[----:B------:R-:W-:Y:S01]  /*11cf0*/  MUFU.EX2 R68, R68 ;  /* 0x0000004400447308 */ /* 0x000fe20000000800 */
[----:B------:R-:W-:Y:S02]  /*11d00*/  FADD.FTZ R5, R65, R5 ;  /* 0x0000000541057221 */ /* 0x000fe40000010000 */
[----:B----4-:R-:W-:Y:S01]  /*11d10*/  FADD.FTZ R7, R60, R2 ;  /* 0x000000023c077221 */ /* 0x010fe20000010000 */
[C---:B------:R-:W-:Y:S06]  /*11d20*/  HMMA.16816.F32 R168, R16.reuse, R12, R168 ;  /* 0x0000000c10a8723c */ /* 0x040fec00000018a8 */
[----:B------:R-:W-:Y:S02]  /*11d30*/  MUFU.EX2 R69, R69 ;  /* 0x0000004500457308 */ /* 0x000fe40000000800 */
[-C--:B------:R-:W-:Y:S08]  /*11d40*/  HMMA.16816.F32 R172, R16, R14.reuse, R172 ;  /* 0x0000000e10ac723c */ /* 0x080ff000000018ac */
[----:B------:R-:W-:Y:S01]  /*11d50*/  MUFU.EX2 R80, R80 ;  /* 0x0000005000507308 */ /* 0x000fe20000000800 */
[C---:B------:R-:W-:Y:S01]  /*11d60*/  HMMA.16816.F32 R176, R8.reuse, R14, R176 ;  /* 0x0000000e08b0723c */ /* 0x040fe200000018b0 */
[----:B------:R-:W1:Y:S08]  /*11d70*/  LDSM.16.MT88.4 R12, [R218+0x8800] ;  /* 0x00880000da0c783b */ /* 0x000e700000004200 */
[----:B------:R-:W-:Y:S10]  /*11d80*/  MUFU.EX2 R81, R81 ;  /* 0x0000005100517308 */ /* 0x000ff40000000800 */
[----:B------:R-:W-:Y:S10]  /*11d90*/  MUFU.EX2 R70, R70 ;  /* 0x0000004600467308 */ /* 0x000ff40000000800 */
[----:B------:R-:W-:Y:S10]  /*11da0*/  MUFU.EX2 R71, R71 ;  /* 0x0000004700477308 */ /* 0x000ff40000000800 */
[----:B------:R-:W-:Y:S01]  /*11db0*/  MUFU.EX2 R82, R82 ;  /* 0x0000005200527308 */ /* 0x000fe20000000800 */
[-C--:B-1----:R-:W-:Y:S09]  /*11dc0*/  HMMA.16816.F32 R180, R8, R12.reuse, R180 ;  /* 0x0000000c08b4723c */ /* 0x082ff200000018b4 */
[----:B------:R-:W-:Y:S01]  /*11dd0*/  MUFU.EX2 R83, R83 ;  /* 0x0000005300537308 */ /* 0x000fe20000000800 */
[C---:B------:R-:W-:Y:S08]  /*11de0*/  HMMA.16816.F32 R184, R16.reuse, R12, R184 ;  /* 0x0000000c10b8723c */ /* 0x040ff000000018b8 */
[-C--:B------:R-:W-:Y:S01]  /*11df0*/  HMMA.16816.F32 R188, R16, R14.reuse, R188 ;  /* 0x0000000e10bc723c */ /* 0x080fe200000018bc */
[----:B------:R-:W-:Y:S06]  /*11e00*/  MUFU.EX2 R74, R74 ;  /* 0x0000004a004a7308 */ /* 0x000fec0000000800 */
[----:B------:R-:W-:Y:S01]  /*11e10*/  F2FP.PACK_AB R17, R29, R42 ;  /* 0x0000002a1d11723e */ /* 0x000fe200000000ff */
[----:B------:R-:W-:Y:S01]  /*11e20*/  HMMA.16816.F32 R192, R8, R14, R192 ;  /* 0x0000000e08c0723c */ /* 0x000fe200000018c0 */
[----:B------:R-:W1:Y:S02]  /*11e30*/  LDSM.16.MT88.4 R12, [R216+0x9000] ;  /* 0x00900000d80c783b */ /* 0x000e640000004200 */
[----:B------:R-:W3:Y:S01]  /*11e40*/  MUFU.EX2 R75, R75 ;  /* 0x0000004b004b7308 */ /* 0x000ee20000000800 */
[----:B------:R-:W-:Y:S02]  /*11e50*/  F2FP.PACK_AB R19, R51, R49 ;  /* 0x000000313313723e */ /* 0x000fe400000000ff */
[----:B------:R-:W-:Y:S02]  /*11e60*/  F2FP.PACK_AB R16, R48, R36 ;  /* 0x000000243010723e */ /* 0x000fe400000000ff */
[----:B------:R-:W-:Y:S01]  /*11e70*/  F2FP.PACK_AB R8, R205, R202 ;  /* 0x000000cacd08723e */ /* 0x000fe200000000ff */
[----:B------:R-:W-:Y:S03]  /*11e80*/  LDSM.16.MT88.4 R28, [R217+0xb000] ;  /* 0x00b00000d91c783b */ /* 0x000fe60000004200 */
[----:B------:R-:W-:Y:S01]  /*11e90*/  F2FP.PACK_AB R10, R211, R208 ;  /* 0x000000d0d30a723e */ /* 0x000fe200000000ff */
[----:B------:R-:W-:Y:S01]  /*11ea0*/  MUFU.EX2 R78, R78 ;  /* 0x0000004e004e7308 */ /* 0x000fe20000000800 */
[----:B------:R-:W-:Y:S02]  /*11eb0*/  F2FP.PACK_AB R9, R39, R38 ;  /* 0x000000262709723e */ /* 0x000fe400000000ff */
[----:B------:R-:W-:Y:S02]  /*11ec0*/  F2FP.PACK_AB R11, R212, R50 ;  /* 0x00000032d40b723e */ /* 0x000fe400000000ff */
[----:B------:R-:W-:Y:S02]  /*11ed0*/  F2FP.PACK_AB R18, R214, R47 ;  /* 0x0000002fd612723e */ /* 0x000fe400000000ff */
[----:B------:R-:W-:Y:S03]  /*11ee0*/  MOV R202, R6 ;  /* 0x0000000600ca7202 */ /* 0x000fe60000000f00 */
[----:B------:R-:W4:Y:S10]  /*11ef0*/  MUFU.EX2 R79, R79 ;  /* 0x0000004f004f7308 */ /* 0x000f340000000800 */
[----:B------:R-:W-:Y:S01]  /*11f00*/  MUFU.EX2 R72, R72 ;  /* 0x0000004800487308 */ /* 0x000fe20000000800 */
[-C--:B-1----:R-:W-:Y:S09]  /*11f10*/  HMMA.16816.F32 R132, R8, R12.reuse, R132 ;  /* 0x0000000c0884723c */ /* 0x082ff20000001884 */
[----:B------:R-:W1:Y:S01]  /*11f20*/  MUFU.EX2 R73, R73 ;  /* 0x0000004900497308 */ /* 0x000e620000000800 */
[C---:B------:R-:W-:Y:S09]  /*11f30*/  HMMA.16816.F32 R136, R16.reuse, R12, R136 ;  /* 0x0000000c1088723c */ /* 0x040ff20000001888 */
[----:B------:R-:W-:Y:S01]  /*11f40*/  MUFU.EX2 R76, R76 ;  /* 0x0000004c004c7308 */ /* 0x000fe20000000800 */
[-C--:B------:R-:W-:Y:S09]  /*11f50*/  HMMA.16816.F32 R140, R16, R14.reuse, R140 ;  /* 0x0000000e108c723c */ /* 0x080ff2000000188c */
[----:B------:R-:W5:Y:S01]  /*11f60*/  MUFU.EX2 R77, R77 ;  /* 0x0000004d004d7308 */ /* 0x000f620000000800 */
        /* <DEDUP_REMOVED lines=16> */
[----:B------:R-:W2:Y:S01]  /*12070*/  MUFU.EX2 R91, R91 ;  /* 0x0000005b005b7308 */ /* 0x000ea20000000800 */
[-C--:B-1----:R-:W-:Y:S09]  /*12080*/  HMMA.16816.F32 R164, R8, R12.reuse, R164 ;  /* 0x0000000c08a4723c */ /* 0x082ff200000018a4 */
[----:B------:R-:W-:Y:S01]  /*12090*/  MUFU.EX2 R94, R94 ;  /* 0x0000005e005e7308 */ /* 0x000fe20000000800 */
[C---:B------:R-:W-:Y:S09]  /*120a0*/  HMMA.16816.F32 R168, R16.reuse, R12, R168 ;  /* 0x0000000c10a8723c */ /* 0x040ff200000018a8 */
[----:B------:R-:W1:Y:S01]  /*120b0*/  MUFU.EX2 R95, R95 ;  /* 0x0000005f005f7308 */ /* 0x000e620000000800 */
[-C--:B------:R-:W-:Y:S09]  /*120c0*/  HMMA.16816.F32 R172, R16, R14.reuse, R172 ;  /* 0x0000000e10ac723c */ /* 0x080ff200000018ac */
[----:B------:R-:W-:Y:S01]  /*120d0*/  MUFU.EX2 R88, R88 ;  /* 0x0000005800587308 */ /* 0x000fe20000000800 */
[C---:B------:R-:W-:Y:S01]  /*120e0*/  HMMA.16816.F32 R176, R8.reuse, R14, R176 ;  /* 0x0000000e08b0723c */ /* 0x040fe200000018b0 */
[----:B------:R-:W1:Y:S08]  /*120f0*/  LDSM.16.MT88.4 R12, [R218+0x9000] ;  /* 0x00900000da0c783b */ /* 0x000e700000004200 */
[----:B------:R-:W1:Y:S10]  /*12100*/  MUFU.EX2 R89, R89 ;  /* 0x0000005900597308 */ /* 0x000e740000000800 */
[----:B------:R-:W-:Y:S10]  /*12110*/  MUFU.EX2 R92, R92 ;  /* 0x0000005c005c7308 */ /* 0x000ff40000000800 */
[----:B------:R-:W2:Y:S10]  /*12120*/  MUFU.EX2 R93, R93 ;  /* 0x0000005d005d7308 */ /* 0x000eb40000000800 */
        /* <DEDUP_REMOVED lines=8> */
[----:B------:R-:W-:Y:S04]  /*121b0*/  F2FP.PACK_AB R12, R57, R56 ;  /* 0x00000038390c723e */ /* 0x000fe800000000ff */
        /* <DEDUP_REMOVED lines=8> */
[----:B--2---:R-:W-:Y:S07]  /*12240*/  F2FP.PACK_AB R14, R61, R60 ;  /* 0x0000003c3d0e723e */ /* 0x004fee00000000ff */
[----:B------:R-:W-:Y:S01]  /*12250*/  MUFU.EX2 R45, R45 ;  /* 0x0000002d002d7308 */ /* 0x000fe20000000800 */
[-C--:B-1----:R-:W-:Y:S09]  /*12260*/  HMMA.16816.F32 R132, R8, R16.reuse, R132 ;  /* 0x000000100884723c */ /* 0x082ff20000001884 */
[----:B------:R-:W-:Y:S01]  /*12270*/  MUFU.EX2 R44, R44 ;  /* 0x0000002c002c7308 */ /* 0x000fe20000000800 */
[C---:B------:R-:W-:Y:S09]  /*12280*/  HMMA.16816.F32 R136, R12.reuse, R16, R136 ;  /* 0x000000100c88723c */ /* 0x040ff20000001888 */
[----:B------:R-:W-:Y:S01]  /*12290*/  MUFU.EX2 R43, R43 ;  /* 0x0000002b002b7308 */ /* 0x000fe20000000800 */
[-C--:B------:R-:W-:Y:S09]  /*122a0*/  HMMA.16816.F32 R140, R12, R18.reuse, R140 ;  /* 0x000000120c8c723c */ /* 0x080ff2000000188c */
[----:B------:R-:W-:Y:S01]  /*122b0*/  MUFU.EX2 R42, R106 ;  /* 0x0000006a002a7308 */ /* 0x000fe20000000800 */
[C---:B------:R-:W-:Y:S01]  /*122c0*/  HMMA.16816.F32 R144, R8.reuse, R18, R144 ;  /* 0x000000120890723c */ /* 0x040fe20000001890 */
[----:B------:R-:W1:Y:S08]  /*122d0*/  LDSM.16.MT88.4 R16, [R219+0x9800] ;  /* 0x00980000db10783b */ /* 0x000e700000004200 */
[----:B------:R-:W2:Y:S10]  /*122e0*/  MUFU.EX2 R41, R41 ;  /* 0x0000002900297308 */ /* 0x000eb40000000800 */
[----:B------:R-:W-:Y:S10]  /*122f0*/  MUFU.EX2 R39, R110 ;  /* 0x0000006e00277308 */ /* 0x000ff40000000800 */
[----:B------:R-:W2:Y:S10]  /*12300*/  MUFU.EX2 R40, R40 ;  /* 0x0000002800287308 */ /* 0x000eb40000000800 */
[----:B------:R-:W-:Y:S01]  /*12310*/  MUFU.EX2 R104, R104 ;  /* 0x0000006800687308 */ /* 0x000fe20000000800 */
[-C--:B-1----:R-:W-:Y:S09]  /*12320*/  HMMA.16816.F32 R148, R8, R16.reuse, R148 ;  /* 0x000000100894723c */ /* 0x082ff20000001894 */
[----:B------:R-:W1:Y:S01]  /*12330*/  MUFU.EX2 R105, R105 ;  /* 0x0000006900697308 */ /* 0x000e620000000800 */
[C---:B------:R-:W-:Y:S08]  /*12340*/  HMMA.16816.F32 R152, R12.reuse, R16, R152 ;  /* 0x000000100c98723c */ /* 0x040ff00000001898 */
[-C--:B------:R-:W-:Y:S01]  /*12350*/  HMMA.16816.F32 R156, R12, R18.reuse, R156 ;  /* 0x000000120c9c723c */ /* 0x080fe2000000189c */
[----:B------:R-:W-:Y:S07]  /*12360*/  MUFU.EX2 R108, R108 ;  /* 0x0000006c006c7308 */ /* 0x000fee0000000800 */
[C---:B------:R-:W-:Y:S01]  /*12370*/  HMMA.16816.F32 R160, R8.reuse, R18, R160 ;  /* 0x0000001208a0723c */ /* 0x040fe200000018a0 */
[----:B------:R-:W1:Y:S02]  /*12380*/  LDSM.16.MT88.4 R16, [R217+0x9800] ;  /* 0x00980000d910783b */ /* 0x000e640000004200 */
[----:B------:R-:W1:Y:S10]  /*12390*/  MUFU.EX2 R109, R109 ;  /* 0x0000006d006d7308 */ /* 0x000e740000000800 */
[----:B------:R-:W-:Y:S10]  /*123a0*/  MUFU.EX2 R116, R116 ;  /* 0x0000007400747308 */ /* 0x000ff40000000800 */
[----:B------:R-:W-:Y:S10]  /*123b0*/  MUFU.EX2 R117, R117 ;  /* 0x0000007500757308 */ /* 0x000ff40000000800 */
        /* <DEDUP_REMOVED lines=8> */
[----:B------:R-:W1:Y:S07]  /*12440*/  LDSM.16.MT88.4 R16, [R216+0xa000] ;  /* 0x00a00000d810783b */ /* 0x000e6e0000004200 */
[-C--:B------:R-:W-:Y:S01]  /*12450*/  HMMA.16816.F32 R180, R8, R20.reuse, R180 ;  /* 0x0000001408b4723c */ /* 0x080fe200000018b4 */
[----:B------:R-:W-:Y:S07]  /*12460*/  MUFU.EX2 R199, R199 ;  /* 0x000000c700c77308 */ /* 0x000fee0000000800 */
[C---:B------:R-:W-:Y:S03]  /*12470*/  HMMA.16816.F32 R184, R12.reuse, R20, R184 ;  /* 0x000000140cb8723c */ /* 0x040fe600000018b8 */
[----:B------:R-:W-:Y:S05]  /*12480*/  MUFU.EX2 R35, R122 ;  /* 0x0000007a00237308 */ /* 0x000fea0000000800 */
[-C--:B------:R-:W-:Y:S05]  /*12490*/  HMMA.16816.F32 R188, R12, R22.reuse, R188 ;  /* 0x000000160cbc723c */ /* 0x080fea00000018bc */
[----:B------:R-:W1:Y:S02]  /*124a0*/  MUFU.EX2 R34, R123 ;  /* 0x0000007b00227308 */ /* 0x000e640000000800 */
[----:B---3--:R-:W-:Y:S01]  /*124b0*/  F2FP.PACK_AB R13, R75, R74 ;  /* 0x0000004a4b0d723e */ /* 0x008fe200000000ff */
[----:B------:R-:W-:Y:S01]  /*124c0*/  HMMA.16816.F32 R192, R8, R22, R192 ;  /* 0x0000001608c0723c */ /* 0x000fe200000018c0 */
[----:B------:R-:W3:Y:S03]  /*124d0*/  LDSM.16.MT88.4 R20, [R217+0xa000] ;  /* 0x00a00000d914783b */ /* 0x000ee60000004200 */
[----:B----4-:R-:W-:Y:S02]  /*124e0*/  F2FP.PACK_AB R15, R79, R78 ;  /* 0x0000004e4f0f723e */ /* 0x010fe400000000ff */
[----:B------:R-:W-:Y:S01]  /*124f0*/  F2FP.PACK_AB R12, R73, R72 ;  /* 0x00000048490c723e */ /* 0x000fe200000000ff */
[----:B------:R-:W-:Y:S01]  /*12500*/  MUFU.EX2 R33, R126 ;  /* 0x0000007e00217308 */ /* 0x000fe20000000800 */
[----:B------:R-:W-:Y:S04]  /*12510*/  F2FP.PACK_AB R8, R69, R68 ;  /* 0x000000444508723e */ /* 0x000fe800000000ff */
[----:B------:R-:W-:Y:S02]  /*12520*/  F2FP.PACK_AB R10, R81, R80 ;  /* 0x00000050510a723e */ /* 0x000fe400000000ff */
[----:B------:R-:W-:Y:S02]  /*12530*/  F2FP.PACK_AB R9, R71, R70 ;  /* 0x000000464709723e */ /* 0x000fe400000000ff */
[----:B------:R-:W-:Y:S01]  /*12540*/  F2FP.PACK_AB R11, R83, R82 ;  /* 0x00000052530b723e */ /* 0x000fe200000000ff */
[----:B------:R-:W4:Y:S01]  /*12550*/  MUFU.EX2 R200, R200 ;  /* 0x000000c800c87308 */ /* 0x000f220000000800 */
[----:B-----5:R-:W-:Y:S05]  /*12560*/  F2FP.PACK_AB R14, R77, R76 ;  /* 0x0000004c4d0e723e */ /* 0x020fea00000000ff */
[-C--:B-1----:R-:W-:Y:S04]  /*12570*/  HMMA.16816.F32 R132, R8, R16.reuse, R132 ;  /* 0x000000100884723c */ /* 0x082fe80000001884 */
[----:B------:R-:W-:Y:S04]  /*12580*/  MUFU.EX2 R120, R120 ;  /* 0x0000007800787308 */ /* 0x000fe80000000800 */
[C---:B------:R-:W-:Y:S06]  /*12590*/  HMMA.16816.F32 R136, R12.reuse, R16, R136 ;  /* 0x000000100c88723c */ /* 0x040fec0000001888 */
[----:B------:R-:W1:Y:S02]  /*125a0*/  MUFU.EX2 R121, R121 ;  /* 0x0000007900797308 */ /* 0x000e640000000800 */
[-C--:B------:R-:W-:Y:S08]  /*125b0*/  HMMA.16816.F32 R140, R12, R18.reuse, R140 ;  /* 0x000000120c8c723c */ /* 0x080ff0000000188c */
[C---:B------:R-:W-:Y:S01]  /*125c0*/  HMMA.16816.F32 R144, R8.reuse, R18, R144 ;  /* 0x000000120890723c */ /* 0x040fe20000001890 */
[----:B------:R-:W5:Y:S01]  /*125d0*/  LDSM.16.MT88.4 R16, [R218+0xa000] ;  /* 0x00a00000da10783b */ /* 0x000f620000004200 */
[----:B------:R-:W-:Y:S06]  /*125e0*/  MUFU.EX2 R32, R32 ;  /* 0x0000002000207308 */ /* 0x000fec0000000800 */
[-C--:B------:R-:W-:Y:S08]  /*125f0*/  HMMA.16816.F32 R148, R8, R24.reuse, R148 ;  /* 0x000000180894723c */ /* 0x080ff00000001894 */
[C---:B------:R-:W-:Y:S08]  /*12600*/  HMMA.16816.F32 R152, R12.reuse, R24, R152 ;  /* 0x000000180c98723c */ /* 0x040ff00000001898 */
[-C--:B------:R-:W-:Y:S08]  /*12610*/  HMMA.16816.F32 R156, R12, R26.reuse, R156 ;  /* 0x0000001a0c9c723c */ /* 0x080ff0000000189c */
[C---:B------:R-:W-:Y:S01]  /*12620*/  HMMA.16816.F32 R160, R8.reuse, R26, R160 ;  /* 0x0000001a08a0723c */ /* 0x040fe200000018a0 */
[----:B------:R-:W-:Y:S07]  /*12630*/  LDSM.16.MT88.4 R24, [R219+0xa800] ;  /* 0x00a80000db18783b */ /* 0x000fee0000004200 */
[-C--:B---3--:R-:W-:Y:S08]  /*12640*/  HMMA.16816.F32 R164, R8, R20.reuse, R164 ;  /* 0x0000001408a4723c */ /* 0x088ff000000018a4 */
[C---:B------:R-:W-:Y:S08]  /*12650*/  HMMA.16816.F32 R168, R12.reuse, R20, R168 ;  /* 0x000000140ca8723c */ /* 0x040ff000000018a8 */
[-C--:B------:R-:W-:Y:S08]  /*12660*/  HMMA.16816.F32 R172, R12, R22.reuse, R172 ;  /* 0x000000160cac723c */ /* 0x080ff000000018ac */
[C---:B------:R-:W-:Y:S01]  /*12670*/  HMMA.16816.F32 R176, R8.reuse, R22, R176 ;  /* 0x0000001608b0723c */ /* 0x040fe200000018b0 */
[----:B------:R-:W3:Y:S07]  /*12680*/  LDSM.16.MT88.4 R20, [R216+0xa800] ;  /* 0x00a80000d814783b */ /* 0x000eee0000004200 */
[-C--:B-----5:R-:W-:Y:S08]  /*12690*/  HMMA.16816.F32 R180, R8, R16.reuse, R180 ;  /* 0x0000001008b4723c */ /* 0x0a0ff000000018b4 */
[C---:B------:R-:W-:Y:S08]  /*126a0*/  HMMA.16816.F32 R184, R12.reuse, R16, R184 ;  /* 0x000000100cb8723c */ /* 0x040ff000000018b8 */
[-C--:B------:R-:W-:Y:S07]  /*126b0*/  HMMA.16816.F32 R188, R12, R18.reuse, R188 ;  /* 0x000000120cbc723c */ /* 0x080fee00000018bc */
[----:B------:R-:W-:Y:S01]  /*126c0*/  F2FP.PACK_AB R13, R91, R90 ;  /* 0x0000005a5b0d723e */ /* 0x000fe200000000ff */
[----:B------:R-:W-:Y:S01]  /*126d0*/  HMMA.16816.F32 R192, R8, R18, R192 ;  /* 0x0000001208c0723c */ /* 0x000fe200000018c0 */
[----:B------:R-:W5:Y:S03]  /*126e0*/  LDSM.16.MT88.4 R16, [R217+0xa800] ;  /* 0x00a80000d910783b */ /* 0x000f660000004200 */
[----:B------:R-:W-:Y:S02]  /*126f0*/  F2FP.PACK_AB R15, R95, R94 ;  /* 0x0000005e5f0f723e */ /* 0x000fe400000000ff */
[----:B------:R-:W-:Y:S02]  /*12700*/  F2FP.PACK_AB R12, R89, R88 ;  /* 0x00000058590c723e */ /* 0x000fe400000000ff */
[----:B------:R-:W-:Y:S04]  /*12710*/  F2FP.PACK_AB R8, R85, R84 ;  /* 0x000000545508723e */ /* 0x000fe800000000ff */
[----:B------:R-:W-:Y:S02]  /*12720*/  F2FP.PACK_AB R10, R97, R96 ;  /* 0x00000060610a723e */ /* 0x000fe400000000ff */
[----:B------:R-:W-:Y:S02]  /*12730*/  F2FP.PACK_AB R9, R87, R86 ;  /* 0x000000565709723e */ /* 0x000fe400000000ff */
[----:B------:R-:W-:Y:S02]  /*12740*/  F2FP.PACK_AB R11, R99, R98 ;  /* 0x00000062630b723e */ /* 0x000fe400000000ff */
[----:B------:R-:W-:Y:S05]  /*12750*/  F2FP.PACK_AB R14, R93, R92 ;  /* 0x0000005c5d0e723e */ /* 0x000fea00000000ff */
[-C--:B---3--:R-:W-:Y:S08]  /*12760*/  HMMA.16816.F32 R132, R8, R20.reuse, R132 ;  /* 0x000000140884723c */ /* 0x088ff00000001884 */
[C---:B------:R-:W-:Y:S08]  /*12770*/  HMMA.16816.F32 R136, R12.reuse, R20, R136 ;  /* 0x000000140c88723c */ /* 0x040ff00000001888 */
[-C--:B------:R-:W-:Y:S08]  /*12780*/  HMMA.16816.F32 R140, R12, R22.reuse, R140 ;  /* 0x000000160c8c723c */ /* 0x080ff0000000188c */
[C---:B------:R-:W-:Y:S01]  /*12790*/  HMMA.16816.F32 R144, R8.reuse, R22, R144 ;  /* 0x000000160890723c */ /* 0x040fe20000001890 */
[----:B------:R-:W3:Y:S07]  /*127a0*/  LDSM.16.MT88.4 R20, [R218+0xa800] ;  /* 0x00a80000da14783b */ /* 0x000eee0000004200 */
[-C--:B------:R-:W-:Y:S08]  /*127b0*/  HMMA.16816.F32 R148, R8, R24.reuse, R148 ;  /* 0x000000180894723c */ /* 0x080ff00000001894 */
[C---:B------:R-:W-:Y:S08]  /*127c0*/  HMMA.16816.F32 R152, R12.reuse, R24, R152 ;  /* 0x000000180c98723c */ /* 0x040ff00000001898 */
[-C--:B------:R-:W-:Y:S08]  /*127d0*/  HMMA.16816.F32 R156, R12, R26.reuse, R156 ;  /* 0x0000001a0c9c723c */ /* 0x080ff0000000189c */
[C---:B------:R-:W-:Y:S01]  /*127e0*/  HMMA.16816.F32 R160, R8.reuse, R26, R160 ;  /* 0x0000001a08a0723c */ /* 0x040fe200000018a0 */
[----:B------:R-:W-:Y:S07]  /*127f0*/  LDSM.16.MT88.4 R24, [R219+0xb000] ;  /* 0x00b00000db18783b */ /* 0x000fee0000004200 */
[-C--:B-----5:R-:W-:Y:S08]  /*12800*/  HMMA.16816.F32 R164, R8, R16.reuse, R164 ;  /* 0x0000001008a4723c */ /* 0x0a0ff000000018a4 */
[C---:B------:R-:W-:Y:S08]  /*12810*/  HMMA.16816.F32 R168, R12.reuse, R16, R168 ;  /* 0x000000100ca8723c */ /* 0x040ff000000018a8 */
[-C--:B------:R-:W-:Y:S08]  /*12820*/  HMMA.16816.F32 R172, R12, R18.reuse, R172 ;  /* 0x000000120cac723c */ /* 0x080ff000000018ac */
[C---:B------:R-:W-:Y:S01]  /*12830*/  HMMA.16816.F32 R176, R8.reuse, R18, R176 ;  /* 0x0000001208b0723c */ /* 0x040fe200000018b0 */
[----:B------:R-:W5:Y:S07]  /*12840*/  LDSM.16.MT88.4 R16, [R216+0xb000] ;  /* 0x00b00000d810783b */ /* 0x000f6e0000004200 */
[-C--:B---3--:R-:W-:Y:S08]  /*12850*/  HMMA.16816.F32 R180, R8, R20.reuse, R180 ;  /* 0x0000001408b4723c */ /* 0x088ff000000018b4 */
[C---:B------:R-:W-:Y:S08]  /*12860*/  HMMA.16816.F32 R184, R12.reuse, R20, R184 ;  /* 0x000000140cb8723c */ /* 0x040ff000000018b8 */
[-C--:B------:R-:W-:Y:S07]  /*12870*/  HMMA.16816.F32 R188, R12, R22.reuse, R188 ;  /* 0x000000160cbc723c */ /* 0x080fee00000018bc */
[----:B--2---:R-:W-:Y:S01]  /*12880*/  F2FP.PACK_AB R13, R41, R42 ;  /* 0x0000002a290d723e */ /* 0x004fe200000000ff */
[----:B------:R-:W-:Y:S01]  /*12890*/  HMMA.16816.F32 R192, R8, R22, R192 ;  /* 0x0000001608c0723c */ /* 0x000fe200000018c0 */
[----:B------:R-:W2:Y:S03]  /*128a0*/  LDSM.16.MT88.4 R20, [R218+0xb000] ;  /* 0x00b00000da14783b */ /* 0x000ea60000004200 */
[----:B------:R-:W-:Y:S02]  /*128b0*/  F2FP.PACK_AB R15, R40, R39 ;  /* 0x00000027280f723e */ /* 0x000fe400000000ff */
[----:B------:R-:W-:Y:S02]  /*128c0*/  F2FP.PACK_AB R12, R105, R104 ;  /* 0x00000068690c723e */ /* 0x000fe400000000ff */
[----:B------:R-:W-:Y:S04]  /*128d0*/  F2FP.PACK_AB R8, R101, R100 ;  /* 0x000000646508723e */ /* 0x000fe800000000ff */
[----:B------:R-:W-:Y:S02]  /*128e0*/  F2FP.PACK_AB R10, R113, R112 ;  /* 0x00000070710a723e */ /* 0x000fe400000000ff */
[----:B------:R-:W-:Y:S02]  /*128f0*/  F2FP.PACK_AB R9, R45, R46 ;  /* 0x0000002e2d09723e */ /* 0x000fe400000000ff */
[----:B------:R-:W-:Y:S02]  /*12900*/  F2FP.PACK_AB R11, R43, R44 ;  /* 0x0000002c2b0b723e */ /* 0x000fe400000000ff */
[----:B------:R-:W-:Y:S05]  /*12910*/  F2FP.PACK_AB R14, R109, R108 ;  /* 0x0000006c6d0e723e */ /* 0x000fea00000000ff */
[-C--:B-----5:R-:W-:Y:S08]  /*12920*/  HMMA.16816.F32 R132, R8, R16.reuse, R132 ;  /* 0x000000100884723c */ /* 0x0a0ff00000001884 */
        /* <DEDUP_REMOVED lines=8> */
[----:B------:R-:W5:Y:S07]  /*129b0*/  LDSM.16.MT88.4 R24, [R219+0xb800] ;  /* 0x00b80000db18783b */ /* 0x000f6e0000004200 */
[-C--:B------:R-:W-:Y:S08]  /*129c0*/  HMMA.16816.F32 R164, R8, R28.reuse, R164 ;  /* 0x0000001c08a4723c */ /* 0x080ff000000018a4 */
[C---:B------:R-:W-:Y:S08]  /*129d0*/  HMMA.16816.F32 R168, R12.reuse, R28, R168 ;  /* 0x0000001c0ca8723c */ /* 0x040ff000000018a8 */
[-C--:B------:R-:W-:Y:S08]  /*129e0*/  HMMA.16816.F32 R172, R12, R30.reuse, R172 ;  /* 0x0000001e0cac723c */ /* 0x080ff000000018ac */
[C---:B------:R-:W-:Y:S01]  /*129f0*/  HMMA.16816.F32 R176, R8.reuse, R30, R176 ;  /* 0x0000001e08b0723c */ /* 0x040fe200000018b0 */
[----:B------:R-:W3:Y:S07]  /*12a00*/  LDSM.16.MT88.4 R28, [R217+0xb800] ;  /* 0x00b80000d91c783b */ /* 0x000eee0000004200 */
[-C--:B--2---:R-:W-:Y:S08]  /*12a10*/  HMMA.16816.F32 R180, R8, R20.reuse, R180 ;  /* 0x0000001408b4723c */ /* 0x084ff000000018b4 */
[C---:B------:R-:W-:Y:S01]  /*12a20*/  HMMA.16816.F32 R184, R12.reuse, R20, R184 ;  /* 0x000000140cb8723c */ /* 0x040fe200000018b8 */
[----:B------:R2:W2:Y:S07]  /*12a30*/  MUFU.EX2 R20, R4 ;  /* 0x0000000400147308 */ /* 0x0004ae0000000800 */
[-C--:B------:R-:W-:Y:S07]  /*12a40*/  HMMA.16816.F32 R188, R12, R22.reuse, R188 ;  /* 0x000000160cbc723c */ /* 0x080fee00000018bc */
[----:B------:R-:W-:Y:S01]  /*12a50*/  F2FP.PACK_AB R13, R34, R35 ;  /* 0x00000023220d723e */ /* 0x000fe200000000ff */
[----:B------:R-:W-:Y:S04]  /*12a60*/  HMMA.16816.F32 R192, R8, R22, R192 ;  /* 0x0000001608c0723c */ /* 0x000fe800000018c0 */
[----:B----4-:R-:W-:Y:S02]  /*12a70*/  F2FP.PACK_AB R15, R200, R33 ;  /* 0x00000021c80f723e */ /* 0x010fe400000000ff */
[----:B-1----:R-:W-:Y:S02]  /*12a80*/  F2FP.PACK_AB R12, R121, R120 ;  /* 0x00000078790c723e */ /* 0x002fe400000000ff */
[----:B------:R-:W-:Y:S01]  /*12a90*/  F2FP.PACK_AB R8, R117, R116 ;  /* 0x000000747508723e */ /* 0x000fe200000000ff */
[----:B--2---:R-:W-:Y:S03]  /*12aa0*/  FADD.FTZ R4, R55, R0 ;  /* 0x0000000037047221 */ /* 0x004fe60000010000 */
        /* <DEDUP_REMOVED lines=9> */
[----:B------:R-:W-:Y:S02]  /*12b40*/  FADD.FTZ R0, R61, R7 ;  /* 0x000000073d007221 */ /* 0x000fe40000010000 */
[-C--:B---3--:R-:W-:Y:S03]  /*12b50*/  HMMA.16816.F32 R132, R8, R16.reuse, R132 ;  /* 0x000000100884723c */ /* 0x088fe60000001884 */
        /* <DEDUP_REMOVED lines=11> */
[C---:B------:R-:W-:Y:S01]  /*12c10*/  HMMA.16816.F32 R144, R8.reuse, R18, R144 ;  /* 0x000000120890723c */ /* 0x040fe20000001890 */
[----:B------:R-:W1:Y:S03]  /*12c20*/  LDSM.16.MT88.4 R16, [R218+0xb800] ;  /* 0x00b80000da10783b */ /* 0x000e660000004200 */
[----:B------:R-:W-:Y:S02]  /*12c30*/  FADD.FTZ R2, R82, R2 ;  /* 0x0000000252027221 */ /* 0x000fe40000010000 */
[----:B------:R-:W-:Y:S02]  /*12c40*/  FADD.FTZ R4, R78, R0 ;  /* 0x000000004e047221 */ /* 0x000fe40000010000 */
[----:B------:R-:W-:Y:S01]  /*12c50*/  FADD.FTZ R0, R76, R5 ;  /* 0x000000054c007221 */ /* 0x000fe20000010000 */
[-C--:B-----5:R-:W-:Y:S03]  /*12c60*/  HMMA.16816.F32 R148, R8, R24.reuse, R148 ;  /* 0x000000180894723c */ /* 0x0a0fe60000001894 */
        /* <DEDUP_REMOVED lines=62> */
[----:B------:R-:W-:Y:S01]  /*13050*/  FADD.FTZ R236, R200, R0 ;  /* 0x00000000c8ec7221 */ /* 0x000fe20000010000 */
[----:B------:R-:W-:Y:S01]  /*13060*/  MOV R200, R196 ;  /* 0x000000c400c87202 */ /* 0x000fe20000000f00 */
[----:B------:R-:W-:Y:S01]  /*13070*/  FADD.FTZ R248, R20, R2 ;  /* 0x0000000214f87221 */ /* 0x000fe20000010000 */
[----:B------:R-:W-:-:S05]  /*13080*/  @P1 BRA `(.L_x_345) ;  /* 0xffffa58000001947 */ /* 0x000fca000383ffff */
.L_x_344:
[----:B---3--:R-:W1:Y:S01]  /*13090*/  SHFL.BFLY PT, R2, R249, 0x2, 0x1f ;  /* 0x0c401f00f9027f89 */ /* 0x008e6200000e0000 */
[----:B------:R-:W2:Y:S01]  /*130a0*/  S2UR UR6, SR_CTAID.Y ;  /* 0x00000000000679c3 */ /* 0x000ea20000002600 */
[----:B------:R-:W-:Y:S01]  /*130b0*/  UISETP.NE.AND UP0, UPT, UR10, -0x1, UPT ;  /* 0xffffffff0a00788c */ /* 0x000fe2000bf05270 */
[----:B------:R-:W-:Y:S01]  /*130c0*/  BSSY B0, `(.L_x_348) ;  /* 0x0000128000007945 */ /* 0x000fe20003800000 */
[----:B------:R-:W3:Y:S01]  /*130d0*/  SHFL.BFLY PT, R0, R235, 0x2, 0x1f ;  /* 0x0c401f00eb007f89 */ /* 0x000ee200000e0000 */
[----:B------:R-:W-:-:S02]  /*130e0*/  ULDC.64 UR4, c[0x0][0x1e8] ;  /* 0x00007a0000047ab9 */ /* 0x000fc40000000a00 */
[----:B------:R-:W-:Y:S01]  /*130f0*/  ULDC UR8, c[0x0][0x214] ;  /* 0x0000850000087ab9 */ /* 0x000fe20000000800 */
[----:B------:R-:W4:Y:S01]  /*13100*/  SHFL.BFLY PT, R3, R248, 0x2, 0x1f ;  /* 0x0c401f00f8037f89 */ /* 0x000f2200000e0000 */
[----:B------:R-:W4:Y:S01]  /*13110*/  S2UR UR9, SR_CTAID.X ;  /* 0x00000000000979c3 */ /* 0x000f220000002500 */
[----:B------:R-:W-:Y:S02]  /*13120*/  UMOV UR24, URZ ;  /* 0x0000003f00187c82 */ /* 0x000fe40008000000 */
[----:B------:R-:W4:Y:S01]  /*13130*/  SHFL.BFLY PT, R4, R236, 0x2, 0x1f ;  /* 0x0c401f00ec047f89 */ /* 0x000f2200000e0000 */
[----:B------:R-:W-:Y:S02]  /*13140*/  @UP0 UIMAD.WIDE.U32 UR14, UR10, UR4, URZ ;  /* 0x000000040a0e02a5 */ /* 0x000fe4000f8e003f */
[----:B------:R-:W-:Y:S01]  /*13150*/  UMOV UR25, URZ ;  /* 0x0000003f00197c82 */ /* 0x000fe20008000000 */
[----:B------:R-:W4:Y:S01]  /*13160*/  S2R R43, SR_TID.X ;  /* 0x00000000002b7919 */ /* 0x000f220000002100 */
[----:B------:R-:W-:Y:S01]  /*13170*/  @UP0 UIMAD UR7, UR10, UR5, UR15 ;  /* 0x000000050a0702a4 */ /* 0x000fe2000f8e020f */
[----:B------:R-:W4:Y:S02]  /*13180*/  S2UR UR11, SR_CTAID.Z ;  /* 0x00000000000b79c3 */ /* 0x000f240000002700 */
[----:B------:R-:W-:Y:S01]  /*13190*/  ULDC.64 UR4, c[0x0][0x1e0] ;  /* 0x0000780000047ab9 */ /* 0x000fe20000000a00 */
[----:B-1----:R-:W-:Y:S01]  /*131a0*/  FADD.FTZ R2, R2, R249 ;  /* 0x000000f902027221 */ /* 0x002fe20000010000 */
[----:B--2---:R-:W-:-:S02]  /*131b0*/  @!UP0 USHF.R.S32.HI UR12, URZ, 0x1f, UR6 ;  /* 0x0000001f3f0c8899 */ /* 0x004fc40008011406 */
[----:B------:R-:W-:Y:S01]  /*131c0*/  @!UP0 UIMAD.WIDE.U32 UR22, UR6, UR4, URZ ;  /* 0x00000004061682a5 */ /* 0x000fe2000f8e003f */
[----:B---3--:R-:W-:Y:S01]  /*131d0*/  FADD.FTZ R0, R0, R235 ;  /* 0x000000eb00007221 */ /* 0x008fe20000010000 */
[----:B------:R-:W1:Y:S01]  /*131e0*/  SHFL.BFLY PT, R5, R2, 0x1, 0x1f ;  /* 0x0c201f0002057f89 */ /* 0x000e6200000e0000 */
[----:B------:R-:W-:Y:S01]  /*131f0*/  @!UP0 UIMAD UR12, UR12, UR4, URZ ;  /* 0x000000040c0c82a4 */ /* 0x000fe2000f8e023f */
[----:B----4-:R-:W-:Y:S02]  /*13200*/  FADD.FTZ R3, R3, R248 ;  /* 0x000000f803037221 */ /* 0x010fe40000010000 */
[----:B------:R-:W2:Y:S01]  /*13210*/  SHFL.BFLY PT, R38, R0, 0x1, 0x1f ;  /* 0x0c201f0000267f89 */ /* 0x000ea200000e0000 */
[----:B------:R-:W-:Y:S01]  /*13220*/  ULDC.U8 UR4, c[0x0][0x329] ;  /* 0x0000ca4000047ab9 */ /* 0x000fe20000000000 */
[----:B------:R-:W-:Y:S01]  /*13230*/  FADD.FTZ R4, R4, R236 ;  /* 0x000000ec04047221 */ /* 0x000fe20000010000 */
[----:B------:R-:W-:Y:S02]  /*13240*/  UISETP.NE.AND UP1, UPT, UR4, URZ, UPT ;  /* 0x0000003f0400728c */ /* 0x000fe4000bf25270 */
[----:B------:R-:W-:Y:S01]  /*13250*/  @!UP0 UIMAD UR12, UR6, UR5, UR12 ;  /* 0x00000005060c82a4 */ /* 0x000fe2000f8e020c */
[----:B------:R-:W-:Y:S01]  /*13260*/  SHF.R.S32.HI R48, RZ, 0x1f, R43 ;  /* 0x0000001fff307819 */ /* 0x000fe2000001142b */
[----:B------:R-:W-:-:S02]  /*13270*/  @!UP0 UMOV UR14, UR22 ;  /* 0x00000016000e8c82 */ /* 0x000fc40008000000 */
[----:B------:R-:W-:Y:S01]  /*13280*/  ULDC.U8 UR5, c[0x0][0x328] ;  /* 0x0000ca0000057ab9 */ /* 0x000fe20000000000 */
[CC--:B------:R-:W-:Y:S01]  /*13290*/  LEA.HI R15, R48.reuse, R43.reuse, RZ, 0x2 ;  /* 0x0000002b300f7211 */ /* 0x0c0fe200078f10ff */
[----:B------:R-:W-:Y:S01]  /*132a0*/  UISETP.NE.AND UP2, UPT, UR5, URZ, UPT ;  /* 0x0000003f0500728c */ /* 0x000fe2000bf45270 */
[----:B------:R-:W-:Y:S01]  /*132b0*/  LEA.HI R42, R48, R43, RZ, 0x5 ;  /* 0x0000002b302a7211 */ /* 0x000fe200078f28ff */
[----:B------:R-:W-:Y:S01]  /*132c0*/  @!UP0 UIADD3 UR7, UR23, UR12, URZ ;  /* 0x0000000c17078290 */ /* 0x000fe2000fffe03f */
[----:B------:R-:W-:Y:S01]  /*132d0*/  LOP3.LUT R7, R15, 0x3ffffffc, RZ, 0xc0, !PT ;  /* 0x3ffffffc0f077812 */ /* 0x000fe200078ec0ff */
[----:B------:R-:W-:Y:S01]  /*132e0*/  UISETP.NE.OR UP3, UPT, UR4, URZ, !UP2 ;  /* 0x0000003f0400728c */ /* 0x000fe2000d765670 */
[----:B------:R-:W-:Y:S01]  /*132f0*/  SHF.R.S32.HI R8, RZ, 0x5, R42 ;  /* 0x00000005ff087819 */ /* 0x000fe2000001142a */
[----:B------:R-:W-:Y:S01]  /*13300*/  @UP1 ULDC UR15, c[0x0][0x210] ;  /* 0x00008400000f1ab9 */ /* 0x000fe20000000800 */
[----:B-1----:R-:W-:Y:S01]  /*13310*/  FADD.FTZ R39, R2, R5 ;  /* 0x0000000502277221 */ /* 0x002fe20000010000 */
[----:B------:R-:W-:Y:S01]  /*13320*/  ULDC UR5, c[0x0][0x234] ;  /* 0x00008d0000057ab9 */ /* 0x000fe20000000800 */
[----:B------:R-:W1:Y:S01]  /*13330*/  SHFL.BFLY PT, R2, R3, 0x1, 0x1f ;  /* 0x0c201f0003027f89 */ /* 0x000e6200000e0000 */
[----:B------:R-:W-:Y:S01]  /*13340*/  @UP1 UIMAD UR15, UR15, UR8, URZ ;  /* 0x000000080f0f12a4 */ /* 0x000fe2000f8e023f */
[----:B--2---:R-:W-:Y:S01]  /*13350*/  FADD.FTZ R38, R0, R38 ;  /* 0x0000002600267221 */ /* 0x004fe20000010000 */
[----:B------:R-:W-:Y:S01]  /*13360*/  FSETP.NE.FTZ.AND P5, PT, R39, RZ, PT ;  /* 0x000000ff2700720b */ /* 0x000fe20003fb5000 */
[----:B------:R-:W2:Y:S01]  /*13370*/  SHFL.BFLY PT, R5, R4, 0x1, 0x1f ;  /* 0x0c201f0004057f89 */ /* 0x000ea200000e0000 */
[----:B------:R-:W-:Y:S01]  /*13380*/  MOV R0, 0x3f800000 ;  /* 0x3f80000000007802 */ /* 0x000fe20000000f00 */
[----:B------:R-:W-:Y:S01]  /*13390*/  @!UP1 USEL UR15, UR8, UR5, !UP2 ;  /* 0x00000005080f9287 */ /* 0x000fe2000d000000 */
[----:B------:R-:W-:Y:S01]  /*133a0*/  FSETP.NE.FTZ.AND P4, PT, R38, RZ, PT ;  /* 0x000000ff2600720b */ /* 0x000fe20003f95000 */
[----:B------:R-:W-:-:S02]  /*133b0*/  ULDC UR4, c[0x0][0x1c0] ;  /* 0x0000700000047ab9 */ /* 0x000fc40000000800 */
[----:B------:R-:W-:Y:S02]  /*133c0*/  @UP1 UMOV UR16, 0x1 ;  /* 0x0000000100101882 */ /* 0x000fe40000000000 */
[----:B------:R-:W-:Y:S02]  /*133d0*/  @!UP1 UIMAD UR16, UR15, UR4, URZ ;  /* 0x000000040f1092a4 */ /* 0x000fe4000f8e023f */
[----:B------:R-:W-:Y:S02]  /*133e0*/  @!UP3 UIMAD UR21, UR6, UR8, URZ ;  /* 0x000000080615b2a4 */ /* 0x000fe4000f8e023f */
[----:B------:R-:W3:Y:S01]  /*133f0*/  @P5 MUFU.RCP R0, R39 ;  /* 0x0000002700005308 */ /* 0x000ee20000001000 */
[----:B------:R-:W-:Y:S02]  /*13400*/  @UP1 ULDC UR20, c[0x0][0x210] ;  /* 0x0000840000141ab9 */ /* 0x000fe40000000800 */
[----:B------:R-:W-:Y:S02]  /*13410*/  UIMAD UR5, UR6, UR16, URZ ;  /* 0x00000010060572a4 */ /* 0x000fe4000f8e023f */
[----:B------:R-:W-:-:S02]  /*13420*/  @!UP1 UMOV UR20, 0x1 ;  /* 0x0000000100149882 */ /* 0x000fc40000000000 */
[----:B------:R-:W-:Y:S01]  /*13430*/  @!UP3 USEL UR21, UR21, UR10, !UP0 ;  /* 0x0000000a1515b287 */ /* 0x000fe2000c000000 */
[----:B-1----:R-:W-:Y:S01]  /*13440*/  FADD.FTZ R41, R3, R2 ;  /* 0x0000000203297221 */ /* 0x002fe20000010000 */
[----:B------:R-:W-:Y:S01]  /*13450*/  IADD3 R2, -R7, R43, RZ ;  /* 0x0000002b07027210 */ /* 0x000fe20007ffe1ff */
[----:B------:R-:W-:Y:S01]  /*13460*/  UIMAD UR4, UR9, UR20, URZ ;  /* 0x00000014090472a4 */ /* 0x000fe2000f8e023f */
[----:B------:R-:W-:Y:S01]  /*13470*/  MOV R3, 0x3f800000 ;  /* 0x3f80000000037802 */ /* 0x000fe20000000f00 */
[----:B--2---:R-:W-:Y:S01]  /*13480*/  FADD.FTZ R40, R4, R5 ;  /* 0x0000000504287221 */ /* 0x004fe20000010000 */
[----:B------:R-:W-:Y:S01]  /*13490*/  FSETP.NE.FTZ.AND P3, PT, R41, RZ, PT ;  /* 0x000000ff2900720b */ /* 0x000fe20003f75000 */
[----:B------:R-:W-:Y:S01]  /*134a0*/  USEL UR5, UR5, URZ, UP3 ;  /* 0x0000003f05057287 */ /* 0x000fe20009800000 */
[----:B------:R-:W-:Y:S01]  /*134b0*/  LEA R9, R8, R2, 0x9 ;  /* 0x0000000208097211 */ /* 0x000fe200078e48ff */
[----:B---3--:R-:W-:Y:S01]  /*134c0*/  FMUL.FTZ R132, R0, R132 ;  /* 0x0000008400847220 */ /* 0x008fe20000410000 */
[----:B------:R-:W-:Y:S01]  /*134d0*/  MOV R2, 0x3f800000 ;  /* 0x3f80000000027802 */ /* 0x000fe20000000f00 */
[----:B------:R-:W1:Y:S01]  /*134e0*/  @P4 MUFU.RCP R3, R38 ;  /* 0x0000002600034308 */ /* 0x000e620000001000 */
[----:B------:R-:W-:Y:S01]  /*134f0*/  FSETP.NE.FTZ.AND P0, PT, R40, RZ, PT ;  /* 0x000000ff2800720b */ /* 0x000fe20003f15000 */
[C---:B------:R-:W-:Y:S01]  /*13500*/  FMUL.FTZ R8, R0.reuse, R133 ;  /* 0x0000008500087220 */ /* 0x040fe20000410000 */
[----:B------:R-:W-:Y:S01]  /*13510*/  USHF.L.U32 UR4, UR4, 0x7, URZ ;  /* 0x0000000704047899 */ /* 0x000fe2000800063f */
[C---:B------:R-:W-:Y:S01]  /*13520*/  FMUL.FTZ R144, R0.reuse, R144 ;  /* 0x0000009000907220 */ /* 0x040fe20000410000 */
[----:B------:R-:W-:Y:S01]  /*13530*/  UIMAD UR15, UR11, UR15, UR5 ;  /* 0x0000000f0b0f72a4 */ /* 0x000fe2000f8e0205 */
[----:B------:R-:W-:Y:S01]  /*13540*/  FMUL.FTZ R5, R0, R145 ;  /* 0x0000009100057220 */ /* 0x000fe20000410000 */
[----:B------:R-:W-:Y:S01]  /*13550*/  F2FP.PACK_AB R8, R8, R132 ;  /* 0x000000840808723e */ /* 0x000fe200000000ff */
[----:B------:R-:W2:Y:S01]  /*13560*/  @P3 MUFU.RCP R2, R41 ;  /* 0x0000002900023308 */ /* 0x000ea20000001000 */
[C---:B------:R-:W-:Y:S01]  /*13570*/  FMUL.FTZ R148, R0.reuse, R148 ;  /* 0x0000009400947220 */ /* 0x040fe20000410000 */
[----:B------:R-:W-:Y:S01]  /*13580*/  @!UP3 UMOV UR24, UR21 ;  /* 0x000000150018bc82 */ /* 0x000fe20008000000 */
[C---:B------:R-:W-:Y:S01]  /*13590*/  FMUL.FTZ R18, R0.reuse, R149 ;  /* 0x0000009500127220 */ /* 0x040fe20000410000 */
[----:B------:R-:W-:Y:S01]  /*135a0*/  F2FP.PACK_AB R5, R5, R144 ;  /* 0x000000900505723e */ /* 0x000fe200000000ff */
[C---:B------:R-:W-:Y:S01]  /*135b0*/  FMUL.FTZ R160, R0.reuse, R160 ;  /* 0x000000a000a07220 */ /* 0x040fe20000410000 */
[----:B------:R-:W-:Y:S01]  /*135c0*/  USHF.R.S32.HI UR5, URZ, 0x1f, UR4 ;  /* 0x0000001f3f057899 */ /* 0x000fe20008011404 */
[----:B------:R-:W-:Y:S01]  /*135d0*/  FMUL.FTZ R14, R0, R161 ;  /* 0x000000a1000e7220 */ /* 0x000fe20000410000 */
[----:B------:R-:W-:Y:S01]  /*135e0*/  F2FP.PACK_AB R18, R18, R148 ;  /* 0x000000941212723e */ /* 0x000fe200000000ff */
[C---:B------:R-:W-:Y:S01]  /*135f0*/  FMUL.FTZ R164, R0.reuse, R164 ;  /* 0x000000a400a47220 */ /* 0x040fe20000410000 */
[----:B------:R-:W-:Y:S01]  /*13600*/  @!UP3 USHF.R.S32.HI UR25, URZ, 0x1f, UR21 ;  /* 0x0000001f3f19b899 */ /* 0x000fe20008011415 */
[----:B------:R-:W-:Y:S01]  /*13610*/  FMUL.FTZ R34, R0, R165 ;  /* 0x000000a500227220 */ /* 0x000fe20000410000 */
[----:B------:R-:W-:Y:S01]  /*13620*/  F2FP.PACK_AB R14, R14, R160 ;  /* 0x000000a00e0e723e */ /* 0x000fe200000000ff */
[C---:B------:R-:W-:Y:S01]  /*13630*/  FMUL.FTZ R176, R0.reuse, R176 ;  /* 0x000000b000b07220 */ /* 0x040fe20000410000 */
[----:B------:R-:W-:Y:S01]  /*13640*/  USHF.R.S32.HI UR6, URZ, 0x1f, UR15 ;  /* 0x0000001f3f067899 */ /* 0x000fe2000801140f */
[----:B------:R-:W-:Y:S01]  /*13650*/  FMUL.FTZ R30, R0, R177 ;  /* 0x000000b1001e7220 */ /* 0x000fe20000410000 */
[----:B------:R-:W-:Y:S01]  /*13660*/  F2FP.PACK_AB R34, R34, R164 ;  /* 0x000000a42222723e */ /* 0x000fe200000000ff */
[C---:B------:R-:W-:Y:S01]  /*13670*/  FMUL.FTZ R180, R0.reuse, R180 ;  /* 0x000000b400b47220 */ /* 0x040fe20000410000 */
[----:B------:R-:W-:Y:S01]  /*13680*/  UIADD3 UR4, UP2, UP1, UR4, UR24, UR15 ;  /* 0x0000001804047290 */ /* 0x000fe2000f95e00f */
[----:B------:R-:W-:Y:S01]  /*13690*/  FMUL.FTZ R36, R0, R181 ;  /* 0x000000b500247220 */ /* 0x000fe20000410000 */
[----:B------:R-:W-:Y:S01]  /*136a0*/  F2FP.PACK_AB R30, R30, R176 ;  /* 0x000000b01e1e723e */ /* 0x000fe200000000ff */
[C---:B------:R-:W-:Y:S01]  /*136b0*/  FMUL.FTZ R192, R0.reuse, R192 ;  /* 0x000000c000c07220 */ /* 0x040fe20000410000 */
[----:B------:R-:W-:Y:S01]  /*136c0*/  UIADD3.X UR5, UR5, UR25, UR6, UP2, UP1 ;  /* 0x0000001905057290 */ /* 0x000fe200097e2406 */
        /* <DEDUP_REMOVED lines=27> */
[----:B------:R-:W-:Y:S01]  /*13880*/  SHF.R.S32.HI R3, RZ, 0x2, R15 ;  /* 0x00000002ff037819 */ /* 0x000fe2000001140f */
[C---:B--2---:R-:W-:Y:S01]  /*13890*/  FMUL.FTZ R136, R2.reuse, R136 ;  /* 0x0000008802887220 */ /* 0x044fe20000410000 */
[----:B------:R-:W-:Y:S01]  /*138a0*/  F2FP.PACK_AB R35, R35, R182 ;  /* 0x000000b62323723e */ /* 0x000fe200000000ff */
        /* <DEDUP_REMOVED lines=50> */
[----:B------:R-:W-:Y:S02]  /*13bd0*/  F2FP.PACK_AB R24, R187, R24 ;  /* 0x00000018bb18723e */ /* 0x000fe400000000ff */
[C---:B------:R-:W-:Y:S02]  /*13be0*/  SHF.L.U32 R2, R0.reuse, 0x6, RZ ;  /* 0x0000000600027819 */ /* 0x040fe400000006ff */
[----:B------:R-:W-:-:S02]  /*13bf0*/  LOP3.LUT R3, R0, 0x1, RZ, 0xc0, !PT ;  /* 0x0000000100037812 */ /* 0x000fc400078ec0ff */
[----:B------:R-:W-:Y:S02]  /*13c00*/  LOP3.LUT R2, R2, 0x1c0, RZ, 0xc0, !PT ;  /* 0x000001c002027812 */ /* 0x000fe400078ec0ff */
[----:B------:R-:W-:Y:S02]  /*13c10*/  ISETP.NE.U32.AND P1, PT, R3, 0x1, PT ;  /* 0x000000010300780c */ /* 0x000fe40003f25070 */
[----:B------:R-:W-:Y:S02]  /*13c20*/  LEA.HI R2, R2, R2, RZ, 0x1d ;  /* 0x0000000202027211 */ /* 0x000fe400078fe8ff */
[----:B------:R-:W-:Y:S02]  /*13c30*/  MOV R3, 0xfffffff0 ;  /* 0xfffffff000037802 */ /* 0x000fe40000000f00 */
[----:B------:R-:W-:Y:S02]  /*13c40*/  LEA R2, R9, R2, 0x1 ;  /* 0x0000000209027211 */ /* 0x000fe400078e08ff */
[----:B------:R-:W-:-:S02]  /*13c50*/  SEL R9, R3, 0x10, !P1 ;  /* 0x0000001003097807 */ /* 0x000fc40004800000 */
[----:B------:R-:W-:Y:S02]  /*13c60*/  SHF.L.U32 R2, R2, 0x1, RZ ;  /* 0x0000000102027819 */ /* 0x000fe400000006ff */
[----:B------:R-:W-:Y:S02]  /*13c70*/  R2P PR, R0, 0x6 ;  /* 0x0000000600007804 */ /* 0x000fe40000000000 */
[----:B------:R-:W-:Y:S01]  /*13c80*/  IADD3 R3, R2, R9, RZ ;  /* 0x0000000902037210 */ /* 0x000fe20007ffe0ff */
[----:B------:R-:W-:Y:S01]  /*13c90*/  STS [R2], R8 ;  /* 0x0000000802007388 */ /* 0x000fe20000000800 */
[----:B------:R-:W-:Y:S02]  /*13ca0*/  MOV R0, 0x20 ;  /* 0x0000002000007802 */ /* 0x000fe40000000f00 */
[----:B------:R-:W-:Y:S01]  /*13cb0*/  F2FP.PACK_AB R21, R191, R21 ;  /* 0x00000015bf15723e */ /* 0x000fe200000000ff */
[----:B------:R-:W-:Y:S04]  /*13cc0*/  STS [R2+0x400], R7 ;  /* 0x0004000702007388 */ /* 0x000fe80000000800 */
[----:B------:R1:W-:Y:S04]  /*13cd0*/  STS [R3], R5 ;  /* 0x0000000503007388 */ /* 0x0003e80000000800 */
[----:B------:R2:W-:Y:S04]  /*13ce0*/  STS [R3+0x400], R4 ;  /* 0x0004000403007388 */ /* 0x0005e80000000800 */
[----:B------:R-:W-:Y:S04]  /*13cf0*/  STS [R2+0x2000], R10 ;  /* 0x0020000a02007388 */ /* 0x000fe80000000800 */
[----:B------:R3:W-:Y:S04]  /*13d00*/  STS [R2+0x2400], R11 ;  /* 0x0024000b02007388 */ /* 0x0007e80000000800 */
[----:B------:R-:W-:Y:S04]  /*13d10*/  STS [R3+0x2000], R20 ;  /* 0x0020001403007388 */ /* 0x000fe80000000800 */
[----:B------:R-:W-:Y:S01]  /*13d20*/  STS [R3+0x2400], R19 ;  /* 0x0024001303007388 */ /* 0x000fe20000000800 */
[----:B-1----:R-:W-:-:S02]  /*13d30*/  SEL R5, R0, 0xffffffe0, !P1 ;  /* 0xffffffe000057807 */ /* 0x002fc40004800000 */
[C---:B------:R-:W-:Y:S02]  /*13d40*/  IADD3 R0, R2.reuse, 0x40, RZ ;  /* 0x0000004002007810 */ /* 0x040fe40007ffe0ff */
[C---:B--2---:R-:W-:Y:S02]  /*13d50*/  IADD3 R4, R2.reuse, R5, RZ ;  /* 0x0000000502047210 */ /* 0x044fe40007ffe0ff */
[----:B------:R-:W-:-:S03]  /*13d60*/  @P2 IADD3 R0, R2, -0x40, RZ ;  /* 0xffffffc002002810 */ /* 0x000fc60007ffe0ff */
[----:B------:R-:W-:Y:S01]  /*13d70*/  STS [R4], R18 ;  /* 0x0000001204007388 */ /* 0x000fe20000000800 */
[----:B---3--:R-:W-:-:S03]  /*13d80*/  IADD3 R2, R3, R5, RZ ;  /* 0x0000000503027210 */ /* 0x008fc60007ffe0ff */
[----:B------:R-:W-:Y:S04]  /*13d90*/  STS [R4+0x400], R17 ;  /* 0x0004001104007388 */ /* 0x000fe80000000800 */
[----:B------:R1:W-:Y:S04]  /*13da0*/  STS [R2], R14 ;  /* 0x0000000e02007388 */ /* 0x0003e80000000800 */
[----:B------:R2:W-:Y:S04]  /*13db0*/  STS [R2+0x400], R13 ;  /* 0x0004000d02007388 */ /* 0x0005e80000000800 */
[----:B------:R-:W-:Y:S04]  /*13dc0*/  STS [R4+0x2000], R16 ;  /* 0x0020001004007388 */ /* 0x000fe80000000800 */
[----:B------:R3:W-:Y:S04]  /*13dd0*/  STS [R4+0x2400], R15 ;  /* 0x0024000f04007388 */ /* 0x0007e80000000800 */
[----:B------:R4:W-:Y:S04]  /*13de0*/  STS [R2+0x2000], R12 ;  /* 0x0020000c02007388 */ /* 0x0009e80000000800 */
[----:B------:R4:W-:Y:S04]  /*13df0*/  STS [R2+0x2400], R25 ;  /* 0x0024001902007388 */ /* 0x0009e80000000800 */
[----:B------:R-:W-:Y:S01]  /*13e00*/  STS [R0], R34 ;  /* 0x0000002200007388 */ /* 0x000fe20000000800 */
[----:B-1----:R-:W-:-:S03]  /*13e10*/  MOV R14, 0x7f800000 ;  /* 0x7f800000000e7802 */ /* 0x002fc60000000f00 */
[----:B------:R-:W-:Y:S01]  /*13e20*/  STS [R0+0x400], R33 ;  /* 0x0004002100007388 */ /* 0x000fe20000000800 */
[----:B--2---:R-:W-:Y:S02]  /*13e30*/  MOV R13, 0x7f800000 ;  /* 0x7f800000000d7802 */ /* 0x004fe40000000f00 */
[----:B---3--:R-:W-:-:S04]  /*13e40*/  IADD3 R4, R5, 0x400, R0 ;  /* 0x0000040005047810 */ /* 0x008fc80007ffe000 */
[C---:B------:R-:W-:Y:S02]  /*13e50*/  IADD3 R4, R9.reuse, R4, RZ ;  /* 0x0000000409047210 */ /* 0x040fe40007ffe0ff */
[----:B----4-:R-:W-:Y:S02]  /*13e60*/  MOV R12, 0x7f800000 ;  /* 0x7f800000000c7802 */ /* 0x010fe40000000f00 */
[----:B------:R-:W-:Y:S02]  /*13e70*/  IADD3 R2, R9, R0, RZ ;  /* 0x0000000009027210 */ /* 0x000fe40007ffe0ff */
[----:B------:R-:W-:Y:S02]  /*13e80*/  MOV R9, 0x7f800000 ;  /* 0x7f80000000097802 */ /* 0x000fe40000000f00 */
[C---:B------:R-:W-:Y:S01]  /*13e90*/  IADD3 R3, R5.reuse, R2, RZ ;  /* 0x0000000205037210 */ /* 0x040fe20007ffe0ff */
[----:B------:R-:W-:Y:S04]  /*13ea0*/  STS [R2], R30 ;  /* 0x0000001e02007388 */ /* 0x000fe80000000800 */
[----:B------:R-:W-:Y:S04]  /*13eb0*/  STS [R2+0x400], R29 ;  /* 0x0004001d02007388 */ /* 0x000fe80000000800 */
[----:B------:R-:W-:Y:S04]  /*13ec0*/  STS [R0+0x2000], R32 ;  /* 0x0020002000007388 */ /* 0x000fe80000000800 */
[----:B------:R1:W-:Y:S04]  /*13ed0*/  STS [R0+0x2400], R31 ;  /* 0x0024001f00007388 */ /* 0x0003e80000000800 */
[----:B------:R-:W-:Y:S04]  /*13ee0*/  STS [R2+0x2000], R28 ;  /* 0x0020001c02007388 */ /* 0x000fe80000000800 */
[----:B------:R2:W-:Y:S01]  /*13ef0*/  STS [R2+0x2400], R37 ;  /* 0x0024002502007388 */ /* 0x0005e20000000800 */
[----:B-1----:R-:W-:-:S02]  /*13f00*/  IADD3 R0, R5, R0, RZ ;  /* 0x0000000005007210 */ /* 0x002fc40007ffe0ff */
[----:B------:R-:W-:Y:S03]  /*13f10*/  @P5 MUFU.LG2 R5, R39 ;  /* 0x0000002700055308 */ /* 0x000fe60000000c00 */
[----:B------:R-:W-:Y:S04]  /*13f20*/  STS [R0], R36 ;  /* 0x0000002400007388 */ /* 0x000fe80000000800 */
[----:B------:R-:W-:Y:S01]  /*13f30*/  STS [R0+0x400], R35 ;  /* 0x0004002300007388 */ /* 0x000fe20000000800 */
[----:B--2---:R-:W1:Y:S03]  /*13f40*/  @P3 MUFU.LG2 R2, R41 ;  /* 0x0000002900023308 */ /* 0x004e660000000c00 */
[----:B------:R-:W-:Y:S04]  /*13f50*/  STS [R3], R23 ;  /* 0x0000001703007388 */ /* 0x000fe80000000800 */
[----:B------:R-:W-:Y:S04]  /*13f60*/  STS [R4], R22 ;  /* 0x0000001604007388 */ /* 0x000fe80000000800 */
[----:B------:R-:W-:Y:S04]  /*13f70*/  STS [R0+0x2000], R27 ;  /* 0x0020001b00007388 */ /* 0x000fe80000000800 */
[----:B------:R2:W-:Y:S01]  /*13f80*/  STS [R0+0x2400], R24 ;  /* 0x0024001800007388 */ /* 0x0005e20000000800 */
[----:B-1----:R-:W-:-:S03]  /*13f90*/  @P3 FMUL.FTZ R2, R2, 0.69314718246459960938 ;  /* 0x3f31721802023820 */ /* 0x002fc60000410000 */
[----:B------:R1:W-:Y:S01]  /*13fa0*/  STS [R3+0x2000], R26 ;  /* 0x0020001a03007388 */ /* 0x0003e20000000800 */
[----:B------:R-:W-:-:S03]  /*13fb0*/  @P3 FFMA.FTZ R9, R6, c[0x0][0x238], R2 ;  /* 0x00008e0006093a23 */ /* 0x000fc60000010002 */
[----:B------:R3:W-:Y:S04]  /*13fc0*/  STS [R4+0x2000], R21 ;  /* 0x0020001504007388 */ /* 0x0007e80000000800 */
[----:B------:R-:W-:Y:S01]  /*13fd0*/  BAR.SYNC.DEFER_BLOCKING 0x0 ;  /* 0x0000000000007b1d */ /* 0x000fe20000010000 */
[----:B--2---:R-:W-:-:S05]  /*13fe0*/  LOP3.LUT R0, R42, 0xffffffe0, RZ, 0xc0, !PT ;  /* 0xffffffe02a007812 */ /* 0x004fca00078ec0ff */
[----:B-1----:R-:W1:Y:S01]  /*13ff0*/  @P4 MUFU.LG2 R3, R38 ;  /* 0x0000002600034308 */ /* 0x002e620000000c00 */
[----:B------:R-:W-:Y:S01]  /*14000*/  IADD3 R0, -R0, R43, RZ ;  /* 0x0000002b00007210 */ /* 0x000fe20007ffe1ff */
[----:B---3--:R-:W-:-:S03]  /*14010*/  @P5 FMUL.FTZ R4, R5, 0.69314718246459960938 ;  /* 0x3f31721805045820 */ /* 0x008fc60000410000 */
[----:B------:R-:W-:Y:S01]  /*14020*/  LOP3.LUT P1, RZ, R0, 0x3, RZ, 0xc0, !PT ;  /* 0x0000000300ff7812 */ /* 0x000fe2000782c0ff */
[----:B-----5:R2:W3:Y:S02]  /*14030*/  LDS.128 R16, [R234] ;  /* 0x00000000ea107984 */ /* 0x0204e40000000c00 */
[----:B------:R-:W4:Y:S01]  /*14040*/  @P0 MUFU.LG2 R0, R40 ;  /* 0x0000002800000308 */ /* 0x000f220000000c00 */
[----:B------:R-:W-:Y:S01]  /*14050*/  @P5 FFMA.FTZ R13, R198, c[0x0][0x238], R4 ;  /* 0x00008e00c60d5a23 */ /* 0x000fe20000010004 */
[----:B------:R2:W2:Y:S04]  /*14060*/  LDS.128 R20, [R234+0x800] ;  /* 0x00080000ea147984 */ /* 0x0004a80000000c00 */
[----:B------:R2:W2:Y:S01]  /*14070*/  LDS.128 R24, [R234+0x1000] ;  /* 0x00100000ea187984 */ /* 0x0004a20000000c00 */
[----:B-1----:R-:W-:-:S03]  /*14080*/  @P4 FMUL.FTZ R3, R3, 0.69314718246459960938 ;  /* 0x3f31721803034820 */ /* 0x002fc60000410000 */
[----:B------:R1:W1:Y:S01]  /*14090*/  LDS.128 R28, [R234+0x1800] ;  /* 0x00180000ea1c7984 */ /* 0x0002620000000c00 */
[----:B------:R-:W-:-:S03]  /*140a0*/  @P4 FFMA.FTZ R14, R197, c[0x0][0x238], R3 ;  /* 0x00008e00c50e4a23 */ /* 0x000fc60000010003 */
[----:B------:R1:W1:Y:S01]  /*140b0*/  LDS.128 R32, [R234+0x2000] ;  /* 0x00200000ea207984 */ /* 0x0002620000000c00 */
[----:B----4-:R-:W-:-:S03]  /*140c0*/  @P0 FMUL.FTZ R0, R0, 0.69314718246459960938 ;  /* 0x3f31721800000820 */ /* 0x010fc60000410000 */
[----:B------:R4:W1:Y:S01]  /*140d0*/  LDS.128 R36, [R234+0x2800] ;  /* 0x00280000ea247984 */ /* 0x0008620000000c00 */
[----:B------:R-:W-:-:S03]  /*140e0*/  @P0 FFMA.FTZ R12, R196, c[0x0][0x238], R0 ;  /* 0x00008e00c40c0a23 */ /* 0x000fc60000010000 */
[----:B------:R4:W1:Y:S04]  /*140f0*/  LDS.128 R44, [R234+0x3000] ;  /* 0x00300000ea2c7984 */ /* 0x0008680000000c00 */
[----:B------:R-:W1:Y:S01]  /*14100*/  LDS.128 R232, [R234+0x3800] ;  /* 0x00380000eae87984 */ /* 0x000e620000000c00 */
[----:B------:R-:W-:Y:S05]  /*14110*/  @P1 BRA `(.L_x_349) ;  /* 0x0000022000001947 */ /* 0x000fea0003800000 */
[----:B------:R-:W5:Y:S04]  /*14120*/  LDL.LU R50, [R1+0x6c] ;  /* 0x00006c0001327983 */ /* 0x000f680000300800 */
[----:B------:R-:W5:Y:S02]  /*14130*/  LDL.LU R49, [R1+0x70] ;  /* 0x0000700001317983 */ /* 0x000f640000300800 */
[----:B-----5:R-:W-:-:S05]  /*14140*/  IMAD R0, R49, 0x10, R50 ;  /* 0x0000001031007824 */ /* 0x020fca00078e0232 */
        /* <DEDUP_REMOVED lines=31> */
.L_x_349:
[----:B------:R-:W-:Y:S05]  /*14340*/  BSYNC B0 ;  /* 0x0000000000007941 */ /* 0x000fea0003800000 */
.L_x_348:
[----:B----4-:R4:W5:Y:S01]  /*14350*/  LDL.64 R12, [R1] ;  /* 0x00000000010c7983 */ /* 0x0109620000100a00 */
[----:B------:R-:W-:Y:S01]  /*14360*/  LEA.HI R10, R48, R43, RZ, 0x3 ;  /* 0x0000002b300a7211 */ /* 0x000fe200078f18ff */
[----:B------:R-:W-:Y:S01]  /*14370*/  UIMAD UR9, UR9, -0x80, UR13 ;  /* 0xffffff80090978a4 */ /* 0x000fe2000f8e020d */
[----:B------:R-:W-:Y:S01]  /*14380*/  ISETP.GE.AND P1, PT, R250, c[0x0][0x220], PT ;  /* 0x00008800fa007a0c */ /* 0x000fe20003f26270 */
[----:B------:R-:W3:Y:S01]  /*14390*/  S2R R2, SR_TID.X ;  /* 0x0000000000027919 */ /* 0x000ee20000002100 */
[----:B------:R-:W-:Y:S01]  /*143a0*/  SHF.R.S32.HI R4, RZ, 0x3, R10 ;  /* 0x00000003ff047819 */ /* 0x000fe2000001140a */
[----:B------:R-:W-:Y:S01]  /*143b0*/  USHF.R.S32.HI UR6, URZ, 0x1f, UR11 ;  /* 0x0000001f3f067899 */ /* 0x000fe2000801140b */
[----:B------:R-:W-:Y:S01]  /*143c0*/  BSSY B0, `(.L_x_350) ;  /* 0x0000019000007945 */ /* 0x000fe20003800000 */
[----:B------:R-:W2:Y:S01]  /*143d0*/  S2R R8, SR_CTAID.Z ;  /* 0x0000000000087919 */ /* 0x000ea20000002700 */
[----:B------:R-:W-:-:S02]  /*143e0*/  ULDC.64 UR4, c[0x0][0x1f0] ;  /* 0x00007c0000047ab9 */ /* 0x000fc40000000a00 */
[----:B------:R-:W-:-:S04]  /*143f0*/  UIMAD UR4, UR6, UR4, URZ ;  /* 0x00000004060472a4 */ /* 0x000fc8000f8e023f */
[----:B------:R-:W-:Y:S01]  /*14400*/  UIMAD UR4, UR11, UR5, UR4 ;  /* 0x000000050b0472a4 */ /* 0x000fe2000f8e0204 */
[----:B---3--:R-:W-:-:S04]  /*14410*/  SHF.R.S32.HI R11, RZ, 0x1f, R2 ;  /* 0x0000001fff0b7819 */ /* 0x008fc80000011402 */
[----:B------:R-:W-:-:S04]  /*14420*/  LEA.HI R11, R11, R2, RZ, 0x3 ;  /* 0x000000020b0b7211 */ /* 0x000fc800078f18ff */
[----:B------:R-:W-:-:S05]  /*14430*/  LOP3.LUT R0, R11, 0xfffffff8, RZ, 0xc0, !PT ;  /* 0xfffffff80b007812 */ /* 0x000fca00078ec0ff */
[----:B------:R-:W-:Y:S01]  /*14440*/  IMAD.IADD R0, R2, 0x1, -R0 ;  /* 0x0000000102007824 */ /* 0x000fe200078e0a00 */
[----:B------:R-:W-:-:S03]  /*14450*/  IADD3 R2, P0, R250, UR14, RZ ;  /* 0x0000000efa027c10 */ /* 0x000fc6000ff1e0ff */
[----:B------:R-:W-:-:S05]  /*14460*/  IMAD.SHL.U32 R0, R0, 0x8, RZ ;  /* 0x0000000800007824 */ /* 0x000fca00078e00ff */
[----:B------:R-:W-:-:S04]  /*14470*/  SHF.R.S32.HI R0, RZ, 0x1f, R0 ;  /* 0x0000001fff007819 */ /* 0x000fc80000011400 */
[----:B------:R-:W-:Y:S02]  /*14480*/  IADD3.X R3, R0, UR7, RZ, P0, !PT ;  /* 0x0000000700037c10 */ /* 0x000fe400087fe4ff */
[----:B------:R-:W-:-:S03]  /*14490*/  ISETP.GE.OR P0, PT, R4, UR9, P1 ;  /* 0x0000000904007c0c */ /* 0x000fc60008f06670 */
[----:B--2---:R-:W-:-:S05]  /*144a0*/  IMAD.WIDE.U32 R8, R8, c[0x0][0x1f0], R2 ;  /* 0x00007c0008087a25 */ /* 0x004fca00078e0002 */
[----:B------:R-:W-:-:S05]  /*144b0*/  IADD3 R7, R9, UR4, RZ ;  /* 0x0000000409077c10 */ /* 0x000fca000fffe0ff */
[----:B------:R-:W-:Y:S05]  /*144c0*/  @P0 BRA `(.L_x_351) ;  /* 0x0000008000000947 */ /* 0x000fea0003800000 */
[----:B----4-:R-:W-:Y:S01]  /*144d0*/  MOV R6, R8 ;  /* 0x0000000800067202 */ /* 0x010fe20000000f00 */
[----:B-----5:R-:W-:-:S04]  /*144e0*/  IMAD R0, R13, c[0x0][0x1e8], RZ ;  /* 0x00007a000d007a24 */ /* 0x020fc800078e02ff */
[----:B------:R-:W-:-:S04]  /*144f0*/  IMAD.WIDE.U32 R2, R12, c[0x0][0x1e8], R6 ;  /* 0x00007a000c027a25 */ /* 0x000fc800078e0006 */
[----:B------:R-:W-:Y:S01]  /*14500*/  IMAD R0, R12, c[0x0][0x1ec], R0 ;  /* 0x00007b000c007a24 */ /* 0x000fe200078e0200 */
[----:B------:R-:W-:-:S04]  /*14510*/  LEA R4, P0, R2, c[0x0][0x1d0], 0x1 ;  /* 0x0000740002047a11 */ /* 0x000fc800078008ff */
[----:B------:R-:W-:-:S04]  /*14520*/  IADD3 R0, R3, R0, RZ ;  /* 0x0000000003007210 */ /* 0x000fc80007ffe0ff */
[----:B------:R-:W-:-:S05]  /*14530*/  LEA.HI.X R5, R2, c[0x0][0x1d4], R0, 0x1, P0 ;  /* 0x0000750002057a11 */ /* 0x000fca00000f0c00 */
[----:B------:R2:W-:Y:S02]  /*14540*/  STG.E.128 [R4.64], R16 ;  /* 0x0000001004007986 */ /* 0x0005e4000c101d12 */
.L_x_351:
[----:B----4-:R-:W-:Y:S05]  /*14550*/  BSYNC B0 ;  /* 0x0000000000007941 */ /* 0x010fea0003800000 */
.L_x_350:
[----:B------:R-:W-:Y:S01]  /*14560*/  LEA.HI.SX32 R0, R10, 0x10, 0x1d ;  /* 0x000000100a007811 */ /* 0x000fe200078feaff */
        /* <DEDUP_REMOVED lines=14> */
.L_x_353:
[----:B------:R-:W-:Y:S05]  /*14650*/  BSYNC B0 ;  /* 0x0000000000007941 */ /* 0x000fea0003800000 */
.L_x_352:
[----:B------:R-:W-:Y:S01]  /*14660*/  SHF.R.S32.HI R10, RZ, 0x3, R11 ;  /* 0x00000003ff0a7819 */ /* 0x000fe2000001140b */
[----:B------:R-:W-:Y:S03]  /*14670*/  BSSY B0, `(.L_x_354) ;  /* 0x000000f000007945 */ /* 0x000fe60003800000 */
        /* <DEDUP_REMOVED lines=14> */
.L_x_355:
[----:B------:R-:W-:Y:S05]  /*14760*/  BSYNC B0 ;  /* 0x0000000000007941 */ /* 0x000fea0003800000 */
.L_x_354:
        /* <DEDUP_REMOVED lines=15> */
.L_x_357:
[----:B------:R-:W-:Y:S05]  /*14860*/  BSYNC B0 ;  /* 0x0000000000007941 */ /* 0x000fea0003800000 */
.L_x_356:
        /* <DEDUP_REMOVED lines=15> */
.L_x_359:
[----:B------:R-:W-:Y:S05]  /*14960*/  BSYNC B0 ;  /* 0x0000000000007941 */ /* 0x000fea0003800000 */
.L_x_358:
        /* <DEDUP_REMOVED lines=15> */
.L_x_361:
[----:B------:R-:W-:Y:S05]  /*14a60*/  BSYNC B0 ;  /* 0x0000000000007941 */ /* 0x000fea0003800000 */
.L_x_360:
        /* <DEDUP_REMOVED lines=15> */
.L_x_363:
[----:B------:R-:W-:Y:S05]  /*14b60*/  BSYNC B0 ;  /* 0x0000000000007941 */ /* 0x000fea0003800000 */
.L_x_362:
        /* <DEDUP_REMOVED lines=15> */
.L_x_290:
[----:B------:R-:W1:Y:S01]  /*14c60*/  S2R R2, SR_TID.X ;  /* 0x0000000000027919 */ /* 0x000e620000002100 */
[----:B------:R-:W-:Y:S01]  /*14c70*/  UISETP.NE.AND UP4, UPT, UR10, -0x1, UPT ;  /* 0xffffffff0a00788c */ /* 0x000fe2000bf85270 */
[----:B------:R-:W-:Y:S01]  /*14c80*/  BSSY B0, `(.L_x_364) ;  /* 0x0000048000007945 */ /* 0x000fe20003800000 */
[----:B------:R-:W-:Y:S01]  /*14c90*/  ULDC.64 UR4, c[0x0][0x1e8] ;  /* 0x00007a0000047ab9 */ /* 0x000fe20000000a00 */
[----:B------:R-:W2:Y:S01]  /*14ca0*/  S2R R8, SR_CTAID.Z ;  /* 0x0000000000087919 */ /* 0x000ea20000002700 */
[----:B------:R-:W-:Y:S02]  /*14cb0*/  USHF.R.S32.HI UR9, URZ, 0x1f, UR16 ;  /* 0x0000001f3f097899 */ /* 0x000fe40008011410 */
[----:B------:R-:W-:Y:S01]  /*14cc0*/  ULDC.64 UR6, c[0x0][0x1e0] ;  /* 0x0000780000067ab9 */ /* 0x000fe20000000a00 */
[----:B------:R-:W3:Y:S01]  /*14cd0*/  S2R R6, SR_CTAID.X ;  /* 0x0000000000067919 */ /* 0x000ee20000002500 */
[----:B------:R-:W-:-:S02]  /*14ce0*/  ULDC.U8 UR12, c[0x0][0x328] ;  /* 0x0000ca00000c7ab9 */ /* 0x000fc40000000000 */
[----:B------:R-:W-:Y:S02]  /*14cf0*/  UISETP.NE.AND UP3, UPT, UR12, URZ, UPT ;  /* 0x0000003f0c00728c */ /* 0x000fe4000bf65270 */
[----:B------:R-:W-:Y:S02]  /*14d00*/  @UP4 UIMAD.WIDE.U32 UR20, UR10, UR4, URZ ;  /* 0x000000040a1442a5 */ /* 0x000fe4000f8e003f */
[----:B------:R-:W-:Y:S02]  /*14d10*/  @!UP4 USHF.R.S32.HI UR15, URZ, 0x1f, UR14 ;  /* 0x0000001f3f0fc899 */ /* 0x000fe4000801140e */
[----:B------:R-:W-:Y:S02]  /*14d20*/  @UP4 UIMAD UR8, UR10, UR5, UR21 ;  /* 0x000000050a0842a4 */ /* 0x000fe4000f8e0215 */
[----:B------:R-:W-:Y:S02]  /*14d30*/  @!UP4 UIMAD UR15, UR15, UR6, URZ ;  /* 0x000000060f0fc2a4 */ /* 0x000fe4000f8e023f */
[----:B------:R-:W-:-:S02]  /*14d40*/  ULDC.64 UR4, c[0x0][0x1f0] ;  /* 0x00007c0000047ab9 */ /* 0x000fc40000000a00 */
[----:B------:R-:W-:Y:S01]  /*14d50*/  UIMAD UR4, UR9, UR4, URZ ;  /* 0x00000004090472a4 */ /* 0x000fe2000f8e023f */
[----:B-1----:R-:W-:Y:S01]  /*14d60*/  SHF.R.S32.HI R4, RZ, 0x1f, R2 ;  /* 0x0000001fff047819 */ /* 0x002fe20000011402 */
[----:B------:R-:W-:Y:S02]  /*14d70*/  @!UP4 UIMAD UR15, UR14, UR7, UR15 ;  /* 0x000000070e0fc2a4 */ /* 0x000fe4000f8e020f */
[----:B------:R-:W-:Y:S01]  /*14d80*/  ULDC.U8 UR9, c[0x0][0x329] ;  /* 0x0000ca4000097ab9 */ /* 0x000fe20000000000 */
[----:B------:R-:W-:Y:S01]  /*14d90*/  LEA.HI R4, R4, R2, RZ, 0x3 ;  /* 0x0000000204047211 */ /* 0x000fe200078f18ff */
[----:B------:R-:W-:Y:S02]  /*14da0*/  UISETP.NE.AND UP1, UPT, UR9, URZ, UPT ;  /* 0x0000003f0900728c */ /* 0x000fe4000bf25270 */
[----:B------:R-:W-:Y:S01]  /*14db0*/  UISETP.NE.OR UP2, UPT, UR9, URZ, !UP3 ;  /* 0x0000003f0900728c */ /* 0x000fe2000df45670 */
[----:B------:R-:W-:Y:S01]  /*14dc0*/  LOP3.LUT R0, R4, 0xfffffff8, RZ, 0xc0, !PT ;  /* 0xfffffff804007812 */ /* 0x000fe200078ec0ff */
[----:B------:R-:W-:Y:S01]  /*14dd0*/  @!UP4 UIMAD.WIDE.U32 UR22, UR14, UR6, URZ ;  /* 0x000000060e16c2a5 */ /* 0x000fe2000f8e003f */
[----:B------:R-:W-:Y:S01]  /*14de0*/  SHF.R.S32.HI R4, RZ, 0x3, R4 ;  /* 0x00000003ff047819 */ /* 0x000fe20000011404 */
[----:B------:R-:W-:-:S02]  /*14df0*/  ULDC UR7, c[0x0][0x214] ;  /* 0x0000850000077ab9 */ /* 0x000fc40000000800 */
[----:B------:R-:W-:Y:S01]  /*14e00*/  ULDC UR6, c[0x0][0x234] ;  /* 0x00008d0000067ab9 */ /* 0x000fe20000000800 */
[----:B------:R-:W-:Y:S01]  /*14e10*/  IMAD.IADD R14, R2, 0x1, -R0 ;  /* 0x00000001020e7824 */ /* 0x000fe200078e0a00 */
[----:B------:R-:W-:Y:S01]  /*14e20*/  UIMAD UR5, UR16, UR5, UR4 ;  /* 0x00000005100572a4 */ /* 0x000fe2000f8e0204 */
[----:B------:R-:W-:Y:S01]  /*14e30*/  SHF.R.S32.HI R5, RZ, 0x1f, R4 ;  /* 0x0000001fff057819 */ /* 0x000fe20000011404 */
[----:B------:R-:W-:Y:S01]  /*14e40*/  @UP1 ULDC UR9, c[0x0][0x210] ;  /* 0x0000840000091ab9 */ /* 0x000fe20000000800 */
[----:B------:R-:W-:Y:S01]  /*14e50*/  IMAD.SHL.U32 R0, R14, 0x8, RZ ;  /* 0x000000080e007824 */ /* 0x000fe200078e00ff */
[----:B------:R-:W-:Y:S02]  /*14e60*/  @UP1 UIMAD UR9, UR9, UR7, URZ ;  /* 0x00000007090912a4 */ /* 0x000fe4000f8e023f */
[----:B------:R-:W-:Y:S02]  /*14e70*/  @!UP1 USEL UR9, UR7, UR6, !UP3 ;  /* 0x0000000607099287 */ /* 0x000fe4000d800000 */
[----:B------:R-:W-:Y:S01]  /*14e80*/  UISETP.NE.OR UP0, UPT, UR10, -0x1, UP2 ;  /* 0xffffffff0a00788c */ /* 0x000fe20009705670 */
[----:B------:R-:W-:Y:S01]  /*14e90*/  ISETP.GE.AND P1, PT, R0, c[0x0][0x220], PT ;  /* 0x0000880000007a0c */ /* 0x000fe20003f26270 */
[----:B------:R-:W-:-:S02]  /*14ea0*/  ULDC UR4, c[0x0][0x1c0] ;  /* 0x0000700000047ab9 */ /* 0x000fc40000000800 */
[----:B------:R-:W-:Y:S02]  /*14eb0*/  @UP1 UMOV UR12, 0x1 ;  /* 0x00000001000c1882 */ /* 0x000fe40000000000 */
[----:B------:R-:W-:Y:S02]  /*14ec0*/  @!UP1 UIMAD UR12, UR9, UR4, URZ ;  /* 0x00000004090c92a4 */ /* 0x000fe4000f8e023f */
[----:B------:R-:W-:Y:S02]  /*14ed0*/  @!UP4 UMOV UR20, UR22 ;  /* 0x000000160014cc82 */ /* 0x000fe40008000000 */
[----:B------:R-:W-:Y:S01]  /*14ee0*/  @!UP4 UIADD3 UR8, UR23, UR15, URZ ;  /* 0x0000000f1708c290 */ /* 0x000fe2000fffe03f */
[----:B------:R-:W-:Y:S01]  /*14ef0*/  IADD3 R2, P0, R0, UR20, RZ ;  /* 0x0000001400027c10 */ /* 0x000fe2000ff1e0ff */
[----:B------:R-:W-:Y:S02]  /*14f00*/  UIADD3 UR13, -UR11, UR13, URZ ;  /* 0x0000000d0b0d7290 */ /* 0x000fe4000fffe13f */
[----:B------:R-:W-:-:S02]  /*14f10*/  UIMAD UR12, UR14, UR12, URZ ;  /* 0x0000000c0e0c72a4 */ /* 0x000fc4000f8e023f */
[----:B------:R-:W-:Y:S01]  /*14f20*/  @!UP0 UIMAD UR10, UR14, UR7, URZ ;  /* 0x000000070e0a82a4 */ /* 0x000fe2000f8e023f */
[----:B------:R-:W-:Y:S01]  /*14f30*/  LEA.HI.X.SX32 R3, R0, UR8, 0x1, P0 ;  /* 0x0000000800037c11 */ /* 0x000fe200080f0eff */
[----:B------:R-:W-:Y:S01]  /*14f40*/  USEL UR12, UR12, URZ, UP2 ;  /* 0x0000003f0c0c7287 */ /* 0x000fe20009000000 */
[C---:B------:R-:W-:Y:S01]  /*14f50*/  ISETP.GE.OR P0, PT, R4.reuse, UR13, P1 ;  /* 0x0000000d04007c0c */ /* 0x040fe20008f06670 */
[----:B------:R-:W-:Y:S01]  /*14f60*/  @UP1 ULDC UR17, c[0x0][0x210] ;  /* 0x0000840000111ab9 */ /* 0x000fe20000000800 */
[----:B------:R-:W-:Y:S01]  /*14f70*/  ISETP.GE.AND P2, PT, R4, UR13, PT ;  /* 0x0000000d04007c0c */ /* 0x000fe2000bf46270 */
[----:B------:R-:W-:Y:S01]  /*14f80*/  @!UP1 UMOV UR17, 0x1 ;  /* 0x0000000100119882 */ /* 0x000fe20000000000 */
[----:B--2---:R-:W-:Y:S01]  /*14f90*/  IMAD.WIDE.U32 R8, R8, c[0x0][0x1f0], R2 ;  /* 0x00007c0008087a25 */ /* 0x004fe200078e0002 */
[----:B------:R-:W-:Y:S01]  /*14fa0*/  UIMAD UR9, UR16, UR9, UR12 ;  /* 0x00000009100972a4 */ /* 0x000fe2000f8e020c */
[----:B------:R-:W-:Y:S01]  /*14fb0*/  P2R R22, PR, RZ, 0x4 ;  /* 0x00000004ff167803 */ /* 0x000fe20000000000 */
[----:B------:R-:W-:Y:S01]  /*14fc0*/  UIMAD UR11, UR11, UR17, URZ ;  /* 0x000000110b0b72a4 */ /* 0x000fe2000f8e023f */
[----:B---3--:R-:W-:Y:S01]  /*14fd0*/  IMAD.WIDE R2, R6, 0x80, R4 ;  /* 0x0000008006027825 */ /* 0x008fe200078e0204 */
[----:B------:R-:W-:Y:S01]  /*14fe0*/  UMOV UR24, URZ ;  /* 0x0000003f00187c82 */ /* 0x000fe20008000000 */
[----:B------:R-:W-:Y:S01]  /*14ff0*/  IADD3 R7, R9, UR5, RZ ;  /* 0x0000000509077c10 */ /* 0x000fe2000fffe0ff */
[----:B------:R-:W-:-:S02]  /*15000*/  @!UP2 UMOV UR24, UR10 ;  /* 0x0000000a0018ac82 */ /* 0x000fc40008000000 */
[----:B------:R-:W-:Y:S02]  /*15010*/  UMOV UR25, URZ ;  /* 0x0000003f00197c82 */ /* 0x000fe40008000000 */
[----:B------:R-:W-:Y:S02]  /*15020*/  USHF.R.S32.HI UR6, URZ, 0x1f, UR9 ;  /* 0x0000001f3f067899 */ /* 0x000fe40008011409 */
[----:B------:R-:W-:Y:S02]  /*15030*/  @!UP2 USHF.R.S32.HI UR25, URZ, 0x1f, UR10 ;  /* 0x0000001f3f19a899 */ /* 0x000fe4000801140a */
[----:B------:R-:W-:Y:S02]  /*15040*/  USHF.R.S32.HI UR4, URZ, 0x1f, UR11 ;  /* 0x0000001f3f047899 */ /* 0x000fe4000801140b */
        /* <DEDUP_REMOVED lines=11> */
.L_x_365:
[----:B------:R-:W-:Y:S05]  /*15100*/  BSYNC B0 ;  /* 0x0000000000007941 */ /* 0x000fea0003800000 */
.L_x_364:
        /* <DEDUP_REMOVED lines=17> */
.L_x_367:
[----:B------:R-:W-:Y:S05]  /*15220*/  BSYNC B0 ;  /* 0x0000000000007941 */ /* 0x000fea0003800000 */
.L_x_366:
        /* <DEDUP_REMOVED lines=16> */
.L_x_369:
[----:B------:R-:W-:Y:S05]  /*15330*/  BSYNC B0 ;  /* 0x0000000000007941 */ /* 0x000fea0003800000 */
.L_x_368:
        /* <DEDUP_REMOVED lines=16> */
.L_x_371:
[----:B------:R-:W-:Y:S05]  /*15440*/  BSYNC B0 ;  /* 0x0000000000007941 */ /* 0x000fea0003800000 */
.L_x_370:
        /* <DEDUP_REMOVED lines=16> */
.L_x_373:
[----:B------:R-:W-:Y:S05]  /*15550*/  BSYNC B0 ;  /* 0x0000000000007941 */ /* 0x000fea0003800000 */
.L_x_372:
        /* <DEDUP_REMOVED lines=16> */
.L_x_375:
[----:B------:R-:W-:Y:S05]  /*15660*/  BSYNC B0 ;  /* 0x0000000000007941 */ /* 0x000fea0003800000 */
.L_x_374:
        /* <DEDUP_REMOVED lines=16> */
.L_x_377:
[----:B------:R-:W-:Y:S05]  /*15770*/  BSYNC B0 ;  /* 0x0000000000007941 */ /* 0x000fea0003800000 */
.L_x_376:
        /* <DEDUP_REMOVED lines=15> */
.L_x_379:
[----:B------:R-:W-:Y:S05]  /*15870*/  BSYNC B0 ;  /* 0x0000000000007941 */ /* 0x000fea0003800000 */
.L_x_378:
        /* <DEDUP_REMOVED lines=72> */
.L_x_380:
        /* <DEDUP_REMOVED lines=16> */
.L_x_2118:


//--------------------- .text._ZN5flash16flash_fwd_kernelI23Flash_fwd_kernel_traitsILi64ELi128ELi128ELi4ELb0ELb0EN7cutlass6half_tE19Flash_kernel_traitsILi64ELi128ELi128ELi4ES3_EELb0ELb0ELb0ELb1ELb0ELb0ELb1ELb0EEEvNS_16Flash_fwd_paramsE --------------------------
	.section	.text._ZN5flash16flash_fwd_kernelI23Flash_fwd_kernel_traitsILi64ELi128ELi128ELi4ELb0ELb0EN7cutlass6half_tE19Flash_kernel_traitsILi64ELi128ELi128ELi4ES3_EELb0ELb0ELb0ELb1ELb0ELb0ELb1ELb0EEEvNS_16Flash_fwd_paramsE,"ax",@progbits
	.sectioninfo	@"SHI_REGISTERS=255"
	.align	128
        .global         _ZN5flash16flash_fwd_kernelI23Flash_fwd_kernel_traitsILi64ELi128ELi128ELi4ELb0ELb0EN7cutlass6half_tE19Flash_kernel_traitsILi64ELi128ELi128ELi4ES3_EELb0ELb0ELb0ELb1ELb0ELb0ELb1ELb0EEEvNS_16Flash_fwd_paramsE
        .type           _ZN5flash16flash_fwd_kernelI23Flash_fwd_kernel_traitsILi64ELi128ELi128ELi4ELb0ELb0EN7cutlass6half_tE19Flash_kernel_traitsILi64ELi128ELi128ELi4ES3_EELb0ELb0ELb0ELb1ELb0ELb0ELb1ELb0EEEvNS_16Flash_fwd_paramsE,@function
        .size           _ZN5flash16flash_fwd_kernelI23Flash_fwd_kernel_traitsILi64ELi128ELi128ELi4ELb0ELb0EN7cutlass6half_tE19Flash_kernel_traitsILi64ELi128ELi128ELi4ES3_EELb0ELb0ELb0ELb1ELb0ELb0ELb1ELb0EEEvNS_16Flash_fwd_paramsE,(.L_x_2119 - _ZN5flash16flash_fwd_kernelI23Flash_fwd_kernel_traitsILi64ELi128ELi128ELi4ELb0ELb0EN7cutlass6half_tE19Flash_kernel_traitsILi64ELi128ELi128ELi4ES3_EELb0ELb0ELb0ELb1ELb0ELb0ELb1ELb0EEEvNS_16Flash_fwd_paramsE)
        .other          _ZN5flash16flash_fwd_kernelI23Flash_fwd_kernel_traitsILi64ELi128ELi128ELi4ELb0ELb0EN7cutlass6half_tE19Flash_kernel_traitsILi64ELi128ELi128ELi4ES3_EELb0ELb0ELb0ELb1ELb0ELb0ELb1ELb0EEEvNS_16Flash_fwd_paramsE,@"STO_CUDA_ENTRY STV_DEFAULT"
_ZN5flash16flash_fwd_kernelI23Flash_fwd_kernel_traitsILi64ELi128ELi128ELi4ELb0ELb0EN7cutlass6half_tE19Flash_kernel_traitsILi64ELi128ELi128ELi4ES3_EELb0ELb0ELb0ELb1ELb0ELb0ELb1ELb0EEEvNS_16Flash_fwd_paramsE:
.text._ZN5flash16flash_fwd_kernelI23Flash_fwd_kernel_traitsILi64ELi128ELi128ELi4ELb0ELb0EN7cutlass6half_tE19Flash_kernel_traitsILi64ELi128ELi128ELi4ES3_EELb0ELb0ELb0ELb1ELb0ELb0ELb1ELb0EEEvNS_16Flash_fwd_paramsE:
        /* <DEDUP_REMOVED lines=30> */
[----:B------:R1:W4:Y:S01]  /*01e0*/  @P0 LDG.E R5, [R4.64] ;  /* 0x0000001204050981 */ /* 0x000322000c1e1900 */
[----:B------:R-:W-:-:S06]  /*01f0*/  UIMAD.WIDE UR6, UR15, UR17, UR6 ;  /* 0x000000110f0672a5 */ /* 0x000fcc000f8e0206 */
[----:B------:R-:W-:Y:S02]  /*0200*/  IMAD.U32 R2, RZ, RZ, UR6 ;  /* 0x00000006ff027e24 */ /* 0x000fe4000f8e00ff */
[----:B------:R-:W-:-:S05]  /*0210*/  IMAD.U32 R3, RZ, RZ, UR7 ;  /* 0x00000007ff037e24 */ /* 0x000fca000f8e00ff */
[----:B------:R-:W5:Y:S01]  /*0220*/  @!P1 LDG.E R6, [R2.64] ;  /* 0x0000001202069981 */ /* 0x000f62000c1e1900 */
[----:B------:R-:W-:Y:S02]  /*0230*/  UMOV UR10, 0xffffffff ;  /* 0xffffffff000a7882 */ /* 0x000fe40000000000 */
[----:B------:R-:W-:Y:S01]  /*0240*/  UMOV UR9, URZ ;  /* 0x0000003f00097c82 */ /* 0x000fe20008000000 */
[----:B-1----:R-:W1:Y:S01]  /*0250*/  S2R R4, SR_TID.X ;  /* 0x0000000000047919 */ /* 0x002e620000002100 */
        /* <DEDUP_REMOVED lines=11> */
[----:B--234-:R-:W-:Y:S05]  /*0310*/  @!P0 BRA `(.L_x_381) ;  /* 0x0000007000008947 */ /* 0x01cfea0003800000 */
[----:B-1----:R-:W-:-:S13]  /*0320*/  PLOP3.LUT P0, PT, PT, PT, UP3, 0x80, 0x0 ;  /* 0x000000000000781c */ /* 0x002fda0003f0f038 */
[----:B------:R-:W2:Y:S04]  /*0330*/  @P0 LDG.E R0, [R2.64+0x4] ;  /* 0x0000041202000981 */ /* 0x000ea8000c1e1900 */
[----:B------:R-:W3:Y:S01]  /*0340*/  @!P0 LDG.E R5, [R2.64] ;  /* 0x0000001202058981 */ /* 0x000ee2000c1e1900 */
[----:B--2---:R-:W1:Y:S02]  /*0350*/  @P0 R2UR UR6, R0 ;  /* 0x00000000000603c2 */ /* 0x004e6400000e0000 */
[----:B-1----:R-:W-:-:S11]  /*0360*/  @UP3 UIADD3 UR6, UR6, -UR23, URZ ;  /* 0x8000001706063290 */ /* 0x002fd6000fffe03f */
[----:B---3--:R1:W2:Y:S02]  /*0370*/  @!P0 R2UR UR6, R5 ;  /* 0x00000000050683c2 */ /* 0x0082a400000e0000 */
[----:B-12---:R-:W-:Y:S05]  /*0380*/  BRA `(.L_x_382) ;  /* 0x0000001000007947 */ /* 0x006fea0003800000 */
.L_x_381:
[----:B-1----:R-:W-:Y:S02]  /*0390*/  ULDC UR6, c[0x0][0x218] ;  /* 0x0000860000067ab9 */ /* 0x002fe40000000800 */
.L_x_382:
        /* <DEDUP_REMOVED lines=28> */
[----:B------:R-:W-:-:S03]  /*0560*/  PLOP3.LUT P0, PT, PT, PT, UP0, 0x80, 0x0 ;  /* 0x000000000000781c */ /* 0x000fc60003f0f008 */
[----:B------:R-:W-:Y:S02]  /*0570*/  @UP1 UIMAD.WIDE.U32 UR20, UR10, UR4, URZ ;  /* 0x000000040a1412a5 */ /* 0x000fe4000f8e003f */
[----:B------:R-:W-:Y:S02]  /*0580*/  @UP0 UIADD3 UR22, UR9, UR23, URZ ;  /* 0x0000001709160290 */ /* 0x000fe4000fffe03f */
[----:B------:R-:W-:Y:S02]  /*0590*/  @UP1 UIMAD UR8, UR10, UR5, UR21 ;  /* 0x000000050a0812a4 */ /* 0x000fe4000f8e0215 */
[----:B------:R-:W-:Y:S02]  /*05a0*/  @!UP1 USHF.R.S32.HI UR21, URZ, 0x1f, UR15 ;  /* 0x0000001f3f159899 */ /* 0x000fe4000801140f */
[----:B------:R-:W-:Y:S02]  /*05b0*/  ULDC.64 UR4, c[0x0][0x198] ;  /* 0x0000660000047ab9 */ /* 0x000fe40000000a00 */
[----:B------:R-:W-:-:S02]  /*05c0*/  @!UP1 UIMAD UR21, UR21, UR6, URZ ;  /* 0x00000006151592a4 */ /* 0x000fc4000f8e023f */
[----:B------:R-:W-:Y:S02]  /*05d0*/  @UP0 UIMAD.WIDE.U32 UR24, UR22, UR4, URZ ;  /* 0x00000004161802a5 */ /* 0x000fe4000f8e003f */
[----:B------:R-:W-:Y:S02]  /*05e0*/  @!UP1 UIMAD.WIDE.U32 UR26, UR15, UR6, URZ ;  /* 0x000000060f1a92a5 */ /* 0x000fe4000f8e003f */
[----:B------:R-:W-:Y:S02]  /*05f0*/  @!UP1 UIMAD UR7, UR15, UR7, UR21 ;  /* 0x000000070f0792a4 */ /* 0x000fe4000f8e0215 */
[----:B------:R-:W-:Y:S02]  /*0600*/  @UP0 UIMAD UR6, UR22, UR5, UR25 ;  /* 0x00000005160602a4 */ /* 0x000fe4000f8e0219 */
[----:B------:R-:W-:Y:S02]  /*0610*/  USHF.R.S32.HI UR21, URZ, 0x1f, UR16 ;  /* 0x0000001f3f157899 */ /* 0x000fe40008011410 */
[----:B------:R-:W-:-:S02]  /*0620*/  @UP1 UMOV UR22, UR20 ;  /* 0x0000001400161c82 */ /* 0x000fc40008000000 */
[----:B------:R-:W-:Y:S02]  /*0630*/  @!UP1 UIADD3 UR8, UR27, UR7, URZ ;  /* 0x000000071b089290 */ /* 0x000fe4000fffe03f */
[----:B------:R-:W-:Y:S02]  /*0640*/  @!UP1 UMOV UR22, UR26 ;  /* 0x0000001a00169c82 */ /* 0x000fe40008000000 */
[----:B------:R-:W-:Y:S01]  /*0650*/  @UP0 UMOV UR20, UR24 ;  /* 0x0000001800140c82 */ /* 0x000fe20008000000 */
[----:B------:R-:W-:Y:S05]  /*0660*/  @P0 BRA `(.L_x_384) ;  /* 0x000000d000000947 */ /* 0x000fea0003800000 */
[----:B------:R-:W-:Y:S02]  /*0670*/  USHF.R.S32.HI UR7, URZ, 0x1f, UR9 ;  /* 0x0000001f3f077899 */ /* 0x000fe40008011409 */
[----:B------:R-:W-:Y:S02]  /*0680*/  ULDC.64 UR4, c[0x0][0x198] ;  /* 0x0000660000047ab9 */ /* 0x000fe40000000a00 */
[----:B------:R-:W-:Y:S02]  /*0690*/  UIMAD UR7, UR7, UR4, URZ ;  /* 0x00000004070772a4 */ /* 0x000fe4000f8e023f */
[----:B------:R-:W-:-:S02]  /*06a0*/  USHF.R.S32.HI UR6, URZ, 0x1f, UR15 ;  /* 0x0000001f3f067899 */ /* 0x000fc4000801140f */
        /* <DEDUP_REMOVED lines=9> */
.L_x_384:
        /* <DEDUP_REMOVED lines=43> */
.L_x_385:
[----:B------:R-:W-:Y:S01]  /*09f0*/  SHF.R.S32.HI R7, RZ, 0x1f, R4 ;  /* 0x0000001fff077819 */ /* 0x000fe20000011404 */
[----:B------:R-:W1:Y:S01]  /*0a00*/  S2R R8, SR_CTAID.Z ;  /* 0x0000000000087919 */ /* 0x000e620000002700 */
[----:B------:R-:W-:Y:S01]  /*0a10*/  ULDC.64 UR4, c[0x0][0x1a8] ;  /* 0x00006a0000047ab9 */ /* 0x000fe20000000a00 */
[----:B------:R-:W-:Y:S01]  /*0a20*/  IMAD.U32 R23, RZ, RZ, UR11 ;  /* 0x0000000bff177e24 */ /* 0x000fe2000f8e00ff */
[CC--:B------:R-:W-:Y:S01]  /*0a30*/  LEA.HI R13, R7.reuse, R4.reuse, RZ, 0x3 ;  /* 0x00000004070d7211 */ /* 0x0c0fe200078f18ff */
[----:B------:R-:W-:Y:S01]  /*0a40*/  UIMAD UR4, UR21, UR4, URZ ;  /* 0x00000004150472a4 */ /* 0x000fe2000f8e023f */
[----:B------:R-:W-:Y:S01]  /*0a50*/  LEA.HI R2, R7, R4, RZ, 0x6 ;  /* 0x0000000407027211 */ /* 0x000fe200078f30ff */
[----:B------:R-:W-:Y:S01]  /*0a60*/  BSSY B0, `(.L_x_386) ;  /* 0x000002b000007945 */ /* 0x000fe20003800000 */
[----:B------:R-:W-:Y:S01]  /*0a70*/  SHF.R.S32.HI R24, RZ, 0x3, R13 ;  /* 0x00000003ff187819 */ /* 0x000fe2000001140d */
[----:B------:R-:W-:Y:S01]  /*0a80*/  UIMAD UR4, UR16, UR5, UR4 ;  /* 0x00000005100472a4 */ /* 0x000fe2000f8e0204 */
[----:B------:R-:W-:-:S02]  /*0a90*/  LOP3.LUT R13, R13, 0xfffffff8, RZ, 0xc0, !PT ;  /* 0xfffffff80d0d7812 */ /* 0x000fc400078ec0ff */
[--C-:B------:R-:W-:Y:S01]  /*0aa0*/  SHF.R.S32.HI R25, RZ, 0x1f, R24.reuse ;  /* 0x0000001fff197819 */ /* 0x100fe20000011418 */
[----:B------:R-:W-:Y:S01]  /*0ab0*/  IMAD.SHL.U32 R3, R24, 0x40, RZ ;  /* 0x0000004018037824 */ /* 0x000fe200078e00ff */
[----:B------:R-:W-:Y:S01]  /*0ac0*/  LEA.HI R189, R7, R4, RZ, 0x5 ;  /* 0x0000000407bd7211 */ /* 0x000fe200078f28ff */
[----:B------:R-:W-:Y:S02]  /*0ad0*/  IMAD.IADD R13, R4, 0x1, -R13 ;  /* 0x00000001040d7824 */ /* 0x000fe400078e0a0d */
[----:B------:R-:W-:Y:S01]  /*0ae0*/  IMAD.WIDE R22, R23, 0x80, R24 ;  /* 0x0000008017167825 */ /* 0x000fe200078e0218 */
[----:B------:R-:W-:Y:S02]  /*0af0*/  LOP3.LUT R3, R3, 0x1c0, RZ, 0xc0, !PT ;  /* 0x000001c003037812 */ /* 0x000fe400078ec0ff */
[----:B------:R-:W-:Y:S01]  /*0b00*/  SHF.R.S32.HI R188, RZ, 0x5, R189 ;  /* 0x00000005ffbc7819 */ /* 0x000fe200000114bd */
[----:B------:R-:W-:Y:S01]  /*0b10*/  IMAD.SHL.U32 R32, R13, 0x8, RZ ;  /* 0x000000080d207824 */ /* 0x000fe200078e00ff */
[----:B------:R-:W-:-:S04]  /*0b20*/  SHF.R.U32.HI R0, RZ, 0x3, R3 ;  /* 0x00000003ff007819 */ /* 0x000fc80000011603 */
[--C-:B------:R-:W-:Y:S02]  /*0b30*/  LOP3.LUT R3, R3, 0x38, R32.reuse, 0xf8, !PT ;  /* 0x0000003803037812 */ /* 0x100fe400078ef820 */
[----:B------:R-:W-:Y:S02]  /*0b40*/  SHF.R.S32.HI R33, RZ, 0x1f, R32 ;  /* 0x0000001fff217819 */ /* 0x000fe40000011420 */
[----:B------:R-:W-:Y:S01]  /*0b50*/  LOP3.LUT R0, R3, R0, RZ, 0x3c, !PT ;  /* 0x0000000003007212 */ /* 0x000fe200078e3cff */
[----:B------:R-:W-:Y:S01]  /*0b60*/  IMAD.SHL.U32 R3, R2, 0x8, RZ ;  /* 0x0000000802037824 */ /* 0x000fe200078e00ff */
[----:B------:R-:W-:Y:S01]  /*0b70*/  IADD3 R10, P0, R32, UR22, RZ ;  /* 0x00000016200a7c10 */ /* 0x000fe2000ff1e0ff */
[----:B------:R2:W-:Y:S01]  /*0b80*/  STL.64 [R1+0x40], R32 ;  /* 0x0000402001007387 */ /* 0x0005e20000100a00 */
[----:B------:R-:W-:Y:S02]  /*0b90*/  UIADD3 UR22, -UR12, UR14, URZ ;  /* 0x0000000e0c167290 */ /* 0x000fe4000fffe13f */
[----:B------:R-:W-:-:S02]  /*0ba0*/  LOP3.LUT R2, R0, 0xfffffe00, R3, 0xf8, !PT ;  /* 0xfffffe0000027812 */ /* 0x000fc400078ef803 */
[----:B------:R-:W-:Y:S02]  /*0bb0*/  IADD3.X R11, R33, UR8, RZ, P0, !PT ;  /* 0x00000008210b7c10 */ /* 0x000fe400087fe4ff */
[----:B------:R-:W-:Y:S01]  /*0bc0*/  ISETP.GE.AND P0, PT, R24, UR22, PT ;  /* 0x0000001618007c0c */ /* 0x000fe2000bf06270 */
[----:B------:R-:W-:Y:S01]  /*0bd0*/  IMAD.SHL.U32 R30, R2, 0x2, RZ ;  /* 0x00000002021e7824 */ /* 0x000fe200078e00ff */
[----:B------:R-:W-:Y:S01]  /*0be0*/  SHF.R.S32.HI R0, RZ, 0x1f, R5 ;  /* 0x0000001fff007819 */ /* 0x000fe20000011405 */
[----:B-1----:R-:W-:-:S03]  /*0bf0*/  IMAD.WIDE.U32 R8, R8, c[0x0][0x1a8], R10 ;  /* 0x00006a0008087a25 */ /* 0x002fc600078e000a */
        /* <DEDUP_REMOVED lines=17> */
.L_x_387:
[----:B------:R-:W-:Y:S05]  /*0d10*/  BSYNC B0 ;  /* 0x0000000000007941 */ /* 0x000fea0003800000 */
.L_x_386:
        /* <DEDUP_REMOVED lines=21> */
.L_x_389:
[----:B------:R-:W-:Y:S05]  /*0e70*/  BSYNC B0 ;  /* 0x0000000000007941 */ /* 0x000fea0003800000 */
.L_x_388:
        /* <DEDUP_REMOVED lines=21> */
.L_x_391:
[----:B------:R-:W-:Y:S05]  /*0fd0*/  BSYNC B0 ;  /* 0x0000000000007941 */ /* 0x000fea0003800000 */
.L_x_390:
        /* <DEDUP_REMOVED lines=21> */
.L_x_393:
[----:B------:R-:W-:Y:S05]  /*1130*/  BSYNC B0 ;  /* 0x0000000000007941 */ /* 0x000fea0003800000 */
.L_x_392:
        /* <DEDUP_REMOVED lines=21> */
.L_x_395:
[----:B------:R-:W-:Y:S05]  /*1290*/  BSYNC B0 ;  /* 0x0000000000007941 */ /* 0x000fea0003800000 */
.L_x_394:
        /* <DEDUP_REMOVED lines=21> */
.L_x_397:
[----:B------:R-:W-:Y:S05]  /*13f0*/  BSYNC B0 ;  /* 0x0000000000007941 */ /* 0x000fea0003800000 */
.L_x_396:
        /* <DEDUP_REMOVED lines=21> */
.L_x_399:
[----:B------:R-:W-:Y:S05]  /*1550*/  BSYNC B0 ;  /* 0x0000000000007941 */ /* 0x000fea0003800000 */
.L_x_398:
        /* <DEDUP_REMOVED lines=27> */
.L_x_401:
[----:B------:R-:W-:Y:S05]  /*1710*/  BSYNC B0 ;  /* 0x0000000000007941 */ /* 0x000fea0003800000 */
.L_x_400:
[-C--:B------:R-:W-:Y:S01]  /*1720*/  LEA.HI R8, R7, R4.reuse, RZ, 0x4 ;  /* 0x0000000407087211 */ /* 0x080fe200078f20ff */
[C---:B------:R-:W-:Y:S01]  /*1730*/  IMAD R3, R25.reuse, c[0x0][0x198], RZ ;  /* 0x0000660019037a24 */ /* 0x040fe200078e02ff */
[----:B------:R-:W-:Y:S01]  /*1740*/  ULEA.HI.SX32 UR25, UR9, 0xffffffff, 0x19 ;  /* 0xffffffff09197891 */ /* 0x000fe2000f8fca3f */
[----:B------:R-:W-:Y:S01]  /*1750*/  IMAD R7, R25, c[0x0][0x1a0], RZ ;  /* 0x0000680019077a24 */ /* 0x000fe200078e02ff */
[----:B------:R-:W-:Y:S01]  /*1760*/  LOP3.LUT R189, R189, 0xffffffe0, RZ, 0xc0, !PT ;  /* 0xffffffe0bdbd7812 */ /* 0x000fe200078ec0ff */
[C-C-:B------:R-:W-:Y:S01]  /*1770*/  IMAD.WIDE.U32 R22, R24.reuse, c[0x0][0x198], R32.reuse ;  /* 0x0000660018167a25 */ /* 0x140fe200078e0020 */
[----:B------:R-:W-:Y:S01]  /*1780*/  USHF.R.S32.HI UR27, URZ, 0x1f, UR25 ;  /* 0x0000001f3f1b7899 */ /* 0x000fe20008011419 */
[----:B------:R-:W-:Y:S01]  /*1790*/  BSSY B0, `(.L_x_402) ;  /* 0x0000034000007945 */ /* 0x000fe20003800000 */
[----:B------:R-:W-:Y:S01]  /*17a0*/  UIMAD UR4, UR23, UR25, URZ ;  /* 0x00000019170472a4 */ /* 0x000fe2000f8e023f */
[----:B-1----:R-:W-:Y:S01]  /*17b0*/  IMAD.WIDE.U32 R20, R24, c[0x0][0x1a0], R32 ;  /* 0x0000680018147a25 */ /* 0x002fe200078e0020 */
[----:B------:R-:W-:Y:S01]  /*17c0*/  IADD3 R22, P1, R22, UR20, RZ ;  /* 0x0000001416167c10 */ /* 0x000fe2000ff3e0ff */
[----:B------:R-:W-:Y:S01]  /*17d0*/  UIMAD UR20, UR25, -0x80, UR13 ;  /* 0xffffff80191478a4 */ /* 0x000fe2000f8e020d */
[----:B------:R-:W-:Y:S01]  /*17e0*/  IADD3 R189, -R189, R4, RZ ;  /* 0x00000004bdbd7210 */ /* 0x000fe20007ffe1ff */
[----:B------:R-:W-:Y:S01]  /*17f0*/  IMAD R6, R24, c[0x0][0x19c], R3 ;  /* 0x0000670018067a24 */ /* 0x000fe200078e0203 */
[----:B------:R-:W-:Y:S01]  /*1800*/  IADD3 R20, P0, R20, UR26, RZ ;  /* 0x0000001a14147c10 */ /* 0x000fe2000ff1e0ff */
[----:B------:R-:W-:Y:S01]  /*1810*/  IMAD R2, R24, c[0x0][0x1a4], R7 ;  /* 0x0000690018027a24 */ /* 0x000fe200078e0207 */
[----:B------:R-:W-:Y:S01]  /*1820*/  LOP3.LUT R3, R8, 0xfffffff0, RZ, 0xc0, !PT ;  /* 0xfffffff008037812 */ /* 0x000fe200078ec0ff */
[----:B------:R-:W-:Y:S01]  /*1830*/  UIMAD UR4, UR27, UR24, UR4 ;  /* 0x000000181b0472a4 */ /* 0x000fe2000f8e0204 */
[----:B------:R-:W-:Y:S01]  /*1840*/  IADD3.X R23, R23, UR6, R6, P1, !PT ;  /* 0x0000000617177c10 */ /* 0x000fe20008ffe406 */
[----:B------:R-:W-:Y:S01]  /*1850*/  IMAD.MOV.U32 R12, RZ, RZ, 0x20 ;  /* 0x00000020ff0c7424 */ /* 0x000fe200078e00ff */
        /* <DEDUP_REMOVED lines=22> */
[----:B------:R-:W-:-:S03]  /*19c0*/  IADD3 R23, R21, UR4, RZ ;  /* 0x0000000415177c10 */ /* 0x000fc6000fffe0ff */
[----:B------:R-:W-:Y:S01]  /*19d0*/  IMAD.IADD R6, R3, 0x1, -R6 ;  /* 0x0000000103067824 */ /* 0x000fe200078e0a06 */
[----:B------:R-:W-:Y:S02]  /*19e0*/  MOV R3, 0x10 ;  /* 0x0000001000037802 */ /* 0x000fe40000000f00 */
[----:B------:R-:W-:Y:S02]  /*19f0*/  LOP3.LUT R7, R7, 0xfffffe00, RZ, 0xc0, !PT ;  /* 0xfffffe0007077812 */ /* 0x000fe400078ec0ff */
        /* <DEDUP_REMOVED lines=13> */
.L_x_403:
[----:B------:R-:W-:Y:S05]  /*1ad0*/  BSYNC B0 ;  /* 0x0000000000007941 */ /* 0x000fea0003800000 */
.L_x_402:
        /* <DEDUP_REMOVED lines=17> */
.L_x_405:
[----:B------:R-:W-:Y:S05]  /*1bf0*/  BSYNC B0 ;  /* 0x0000000000007941 */ /* 0x000fea0003800000 */
.L_x_404:
        /* <DEDUP_REMOVED lines=17> */
.L_x_407:
[----:B------:R-:W-:Y:S05]  /*1d10*/  BSYNC B0 ;  /* 0x0000000000007941 */ /* 0x000fea0003800000 */
.L_x_406:
        /* <DEDUP_REMOVED lines=18> */
.L_x_409:
[----:B------:R-:W-:Y:S05]  /*1e40*/  BSYNC B0 ;  /* 0x0000000000007941 */ /* 0x000fea0003800000 */
.L_x_408:
        /* <DEDUP_REMOVED lines=17> */
.L_x_411:
[----:B------:R-:W-:Y:S05]  /*1f60*/  BSYNC B0 ;  /* 0x0000000000007941 */ /* 0x000fea0003800000 */
.L_x_410:
        /* <DEDUP_REMOVED lines=19> */
.L_x_413:
[----:B------:R-:W-:Y:S05]  /*20a0*/  BSYNC B0 ;  /* 0x0000000000007941 */ /* 0x000fea0003800000 */
.L_x_412:
        /* <DEDUP_REMOVED lines=19> */
.L_x_415:
[----:B------:R-:W-:Y:S05]  /*21e0*/  BSYNC B0 ;  /* 0x0000000000007941 */ /* 0x000fea0003800000 */
.L_x_414:
        /* <DEDUP_REMOVED lines=18> */
.L_x_417:
[----:B------:R-:W-:Y:S05]  /*2310*/  BSYNC B0 ;  /* 0x0000000000007941 */ /* 0x000fea0003800000 */
.L_x_416:
        /* <DEDUP_REMOVED lines=17> */
[----:B------:R-:W1:Y:S01]  /*2430*/  @P0 MUFU.RCP R0, c[0x0][0x238] ;  /* 0x00008e0000000b08 */ /* 0x000e620000001000 */
[----:B------:R-:W-:Y:S01]  /*2440*/  ISETP.GE.AND P1, PT, R24, UR20, PT ;  /* 0x0000001418007c0c */ /* 0x000fe2000bf26270 */
[----:B------:R-:W-:Y:S02]  /*2450*/  ULDC.64 UR4, c[0x0][0x1a0] ;  /* 0x0000680000047ab9 */ /* 0x000fe40000000a00 */
[----:B------:R-:W-:-:S05]  /*2460*/  IMAD.U32 R21, RZ, RZ, UR7 ;  /* 0x00000007ff157e24 */ /* 0x000fca000f8e00ff */
[----:B------:R-:W1:Y:S01]  /*2470*/  @P0 LDG.E R9, [R20.64] ;  /* 0x0000001214090981 */ /* 0x000e62000c1e1900 */
        /* <DEDUP_REMOVED lines=8> */
[----:B------:R2:W-:Y:S01]  /*2500*/  @P1 STS.128 [R30+0x8000], RZ ;  /* 0x008000ff1e001388 */ /* 0x0005e20000000c00 */
[----:B-1----:R-:W-:-:S04]  /*2510*/  @P0 FMUL.FTZ R9, R9, R0 ;  /* 0x0000000009090220 */ /* 0x002fc80000410000 */
[----:B------:R-:W-:Y:S01]  /*2520*/  MOV R0, UR4 ;  /* 0x0000000400007c02 */ /* 0x000fe20008000f00 */
[----:B------:R-:W-:Y:S01]  /*2530*/  UMOV UR4, URZ ;  /* 0x0000003f00047c82 */ /* 0x000fe20008000000 */
[----:B------:R-:W1:Y:S01]  /*2540*/  @P0 R2UR UR6, R9 ;  /* 0x00000000090603c2 */ /* 0x000e6200000e0000 */
[----:B------:R-:W-:-:S04]  /*2550*/  LEA R20, P0, R22, R34, 0x7 ;  /* 0x0000002216147211 */ /* 0x000fc800078038ff */
[----:B------:R-:W-:Y:S01]  /*2560*/  LEA.HI.X R21, R22, R19, R0, 0x7, P0 ;  /* 0x0000001316157211 */ /* 0x000fe200000f3c00 */
[----:B-1----:R-:W-:Y:S01]  /*2570*/  @UP1 UMOV UR4, UR6 ;  /* 0x0000000600041c82 */ /* 0x002fe20008000000 */
[----:B------:R-:W-:Y:S05]  /*2580*/  @P1 BRA `(.L_x_419) ;  /* 0x0000009000001947 */ /* 0x000fea0003800000 */
[----:B--2---:R-:W-:-:S13]  /*2590*/  ISETP.GE.AND P0, PT, R32, c[0x0][0x220], PT ;  /* 0x0000880020007a0c */ /* 0x004fda0003f06270 */
        /* <DEDUP_REMOVED lines=8> */
.L_x_419:
[----:B--2---:R-:W-:Y:S05]  /*2620*/  BSYNC B0 ;  /* 0x0000000000007941 */ /* 0x004fea0003800000 */
.L_x_418:
        /* <DEDUP_REMOVED lines=17> */
.L_x_421:
[----:B------:R-:W-:Y:S05]  /*2740*/  BSYNC B0 ;  /* 0x0000000000007941 */ /* 0x000fea0003800000 */
.L_x_420:
        /* <DEDUP_REMOVED lines=17> */
.L_x_423:
[----:B------:R-:W-:Y:S05]  /*2860*/  BSYNC B0 ;  /* 0x0000000000007941 */ /* 0x000fea0003800000 */
.L_x_422:
        /* <DEDUP_REMOVED lines=18> */
.L_x_425:
[----:B------:R-:W-:Y:S05]  /*2990*/  BSYNC B0 ;  /* 0x0000000000007941 */ /* 0x000fea0003800000 */
.L_x_424:
        /* <DEDUP_REMOVED lines=17> */
.L_x_427:
[----:B------:R-:W-:Y:S05]  /*2ab0*/  BSYNC B0 ;  /* 0x0000000000007941 */ /* 0x000fea0003800000 */
.L_x_426:
        /* <DEDUP_REMOVED lines=20> */
.L_x_429:
[----:B------:R-:W-:Y:S05]  /*2c00*/  BSYNC B0 ;  /* 0x0000000000007941 */ /* 0x000fea0003800000 */
.L_x_428:
        /* <DEDUP_REMOVED lines=20> */
.L_x_431:
[----:B------:R-:W-:Y:S05]  /*2d50*/  BSYNC B0 ;  /* 0x0000000000007941 */ /* 0x000fea0003800000 */
.L_x_430:
        /* <DEDUP_REMOVED lines=20> */
.L_x_433:
[----:B------:R-:W-:Y:S05]  /*2ea0*/  BSYNC B0 ;  /* 0x0000000000007941 */ /* 0x000fea0003800000 */
.L_x_432:
[----:B------:R-:W-:Y:S01]  /*2eb0*/  SHF.R.S32.HI R9, RZ, 0x4, R8 ;  /* 0x00000004ff097819 */ /* 0x000fe20000011408 */
        /* <DEDUP_REMOVED lines=8> */
[----:B-1----:R-:W-:-:S03]  /*2f40*/  LOP3.LUT R11, R6, 0x1c0, RZ, 0xc0, !PT ;  /* 0x000001c0060b7812 */ /* 0x002fc600078ec0ff */
[----:B------:R-:W-:Y:S01]  /*2f50*/  IMAD.IADD R2, R9, 0x1, -R2 ;  /* 0x0000000109027824 */ /* 0x000fe200078e0a02 */
[----:B------:R-:W-:-:S04]  /*2f60*/  LOP3.LUT R9, R0, 0x1c0, RZ, 0xc0, !PT ;  /* 0x000001c000097812 */ /* 0x000fc800078ec0ff */
[----:B------:R-:W-:Y:S02]  /*2f70*/  SHF.L.U32 R0, R2, 0x3, RZ ;  /* 0x0000000302007819 */ /* 0x000fe400000006ff */
[----:B------:R-:W-:Y:S02]  /*2f80*/  LOP3.LUT R24, R9, 0x8, R24, 0xf8, !PT ;  /* 0x0000000809187812 */ /* 0x000fe400078ef818 */
[----:B------:R-:W-:Y:S02]  /*2f90*/  LOP3.LUT R0, R11, 0x8, R0, 0xf8, !PT ;  /* 0x000000080b007812 */ /* 0x000fe400078ef800 */
[----:B------:R-:W-:Y:S02]  /*2fa0*/  SHF.R.U32.HI R9, RZ, 0x3, R9 ;  /* 0x00000003ff097819 */ /* 0x000fe40000011609 */
[----:B------:R-:W-:Y:S02]  /*2fb0*/  SHF.R.U32.HI R11, RZ, 0x3, R11 ;  /* 0x00000003ff0b7819 */ /* 0x000fe4000001160b */
[----:B------:R-:W-:Y:S01]  /*2fc0*/  LOP3.LUT R15, R24, R9, RZ, 0x3c, !PT ;  /* 0x00000009180f7212 */ /* 0x000fe200078e3cff */
[----:B------:R-:W-:Y:S01]  /*2fd0*/  IMAD R9, R188, 0x400, R7 ;  /* 0x00000400bc097824 */ /* 0x000fe200078e0207 */
[----:B------:R-:W-:-:S03]  /*2fe0*/  LOP3.LUT R6, R0, R11, RZ, 0x3c, !PT ;  /* 0x0000000b00067212 */ /* 0x000fc600078e3cff */
[----:B------:R-:W-:Y:S02]  /*2ff0*/  IMAD R2, R2, 0x200, R15 ;  /* 0x0000020002027824 */ /* 0x000fe400078e020f */
[----:B------:R-:W-:Y:S02]  /*3000*/  IMAD.IADD R0, R6, 0x1, R9 ;  /* 0x0000000106007824 */ /* 0x000fe400078e0209 */
[----:B------:R-:W-:Y:S02]  /*3010*/  IMAD.SHL.U32 R181, R2, 0x2, RZ ;  /* 0x0000000202b57824 */ /* 0x000fe400078e00ff */
[----:B------:R-:W-:Y:S01]  /*3020*/  IMAD.IADD R252, R7, 0x1, R6 ;  /* 0x0000000107fc7824 */ /* 0x000fe200078e0206 */
[----:B------:R-:W-:Y:S02]  /*3030*/  SHF.L.U32 R180, R0, 0x1, RZ ;  /* 0x0000000100b47819 */ /* 0x000fe400000006ff */
[----:B------:R-:W-:Y:S01]  /*3040*/  LDSM.16.M88.4 R152, [R181+0x4000] ;  /* 0x00400000b598783b */ /* 0x000fe20000000200 */
[----:B------:R-:W-:-:S02]  /*3050*/  SEL R0, R12, 0xffffffe0, !P1 ;  /* 0xffffffe00c007807 */ /* 0x000fc40004800000 */
[----:B------:R-:W-:Y:S01]  /*3060*/  IMAD R14, R3, 0x2, R180 ;  /* 0x00000002030e7824 */ /* 0x000fe200078e02b4 */
[----:B------:R-:W1:Y:S01]  /*3070*/  LDSM.16.M88.4 R8, [R180] ;  /* 0x00000000b408783b */ /* 0x000e620000000200 */
[C---:B------:R-:W-:Y:S01]  /*3080*/  IADD3 R2, R181.reuse, 0x4000, RZ ;  /* 0x00004000b5027810 */ /* 0x040fe20007ffe0ff */
[C---:B------:R-:W-:Y:S01]  /*3090*/  IMAD.IADD R251, R181.reuse, 0x1, R0 ;  /* 0x00000001b5fb7824 */ /* 0x040fe200078e0200 */
[----:B------:R-:W-:Y:S01]  /*30a0*/  IADD3 R232, R181, 0x4040, RZ ;  /* 0x00004040b5e87810 */ /* 0x000fe20007ffe0ff */
[----:B------:R-:W5:Y:S01]  /*30b0*/  LDSM.16.M88.4 R20, [R180+0x2000] ;  /* 0x00200000b414783b */ /* 0x000f620000000200 */
[----:B------:R-:W-:-:S03]  /*30c0*/  @P2 IADD3 R232, R2, -0x40, RZ ;  /* 0xffffffc002e82810 */ /* 0x000fc60007ffe0ff */
[----:B------:R-:W2:Y:S02]  /*30d0*/  LDSM.16.M88.4 R144, [R181+0x4800] ;  /* 0x00480000b590783b */ /* 0x000ea40000000200 */
[----:B------:R-:W-:Y:S01]  /*30e0*/  IMAD.IADD R198, R0, 0x1, R232 ;  /* 0x0000000100c67824 */ /* 0x000fe200078e02e8 */
[----:B------:R-:W-:Y:S01]  /*30f0*/  SHF.R.S32.HI R0, RZ, 0x1f, R189 ;  /* 0x0000001fff007819 */ /* 0x000fe200000114bd */
[----:B------:R-:W3:Y:S03]  /*3100*/  LDSM.16.M88.4 R136, [R181+0x5000] ;  /* 0x00500000b588783b */ /* 0x000ee60000000200 */
[----:B------:R-:W-:Y:S01]  /*3110*/  LEA.HI R0, R0, R189, RZ, 0x2 ;  /* 0x000000bd00007211 */ /* 0x000fe200078f10ff */
[----:B------:R-:W4:Y:S01]  /*3120*/  LDSM.16.M88.4 R128, [R181+0x5800] ;  /* 0x00580000b580783b */ /* 0x000f220000000200 */
[----:B------:R-:W-:Y:S02]  /*3130*/  IMAD.U32 R189, RZ, RZ, UR25 ;  /* 0x00000019ffbd7e24 */ /* 0x000fe4000f8e00ff */
[----:B------:R-:W-:Y:S01]  /*3140*/  SHF.R.S32.HI R2, RZ, 0x2, R0 ;  /* 0x00000002ff027819 */ /* 0x000fe20000011400 */
[----:B------:R-:W2:Y:S01]  /*3150*/  LDSM.16.M88.4 R120, [R181+0x6000] ;  /* 0x00600000b578783b */ /* 0x000ea20000000200 */
[----:B------:R-:W-:-:S03]  /*3160*/  IMAD.SHL.U32 R0, R4, 0x2, RZ ;  /* 0x0000000204007824 */ /* 0x000fc600078e00ff */
[----:B------:R-:W2:Y:S01]  /*3170*/  LDSM.16.M88.4 R48, [R181+0x6800] ;  /* 0x00680000b530783b */ /* 0x000ea20000000200 */
[----:B------:R-:W-:Y:S01]  /*3180*/  IMAD R196, R188, 0x10, R2 ;  /* 0x00000010bcc47824 */ /* 0x000fe200078e0202 */
[----:B------:R-:W-:Y:S02]  /*3190*/  LOP3.LUT R0, R0, 0x6, RZ, 0xc0, !PT ;  /* 0x0000000600007812 */ /* 0x000fe400078ec0ff */
[----:B------:R-:W3:Y:S02]  /*31a0*/  LDSM.16.M88.4 R40, [R181+0x7000] ;  /* 0x00700000b528783b */ /* 0x000ee40000000200 */
[----:B------:R-:W-:Y:S02]  /*31b0*/  IADD3 R196, R196, UR12, RZ ;  /* 0x0000000cc4c47c10 */ /* 0x000fe4000fffe0ff */
[----:B------:R-:W3:Y:S01]  /*31c0*/  LDSM.16.M88.4 R176, [R181+0x7800] ;  /* 0x00780000b5b0783b */ /* 0x000ee20000000200 */
[----:B------:R-:W-:-:S03]  /*31d0*/  LEA R189, R189, R0, 0x7 ;  /* 0x00000000bdbd7211 */ /* 0x000fc600078e38ff */
[----:B------:R-:W-:Y:S01]  /*31e0*/  STL [R1+0x10], R181 ;  /* 0x000010b501007387 */ /* 0x000fe20000100800 */
[C---:B------:R-:W-:Y:S02]  /*31f0*/  IADD3 R219, R189.reuse, 0x38, RZ ;  /* 0x00000038bddb7810 */ /* 0x040fe40007ffe0ff */
[C---:B------:R-:W-:Y:S01]  /*3200*/  IADD3 R215, R189.reuse, 0x29, RZ ;  /* 0x00000029bdd77810 */ /* 0x040fe20007ffe0ff */
[----:B------:R2:W-:Y:S01]  /*3210*/  STL [R1+0x14], R180 ;  /* 0x000014b401007387 */ /* 0x0005e20000100800 */
[-C--:B-1----:R-:W-:Y:S01]  /*3220*/  HMMA.16816.F32 R156, R8, R152.reuse, RZ ;  /* 0x00000098089c723c */ /* 0x082fe200000018ff */
[C---:B------:R-:W-:Y:S02]  /*3230*/  IADD3 R221, R189.reuse, 0x39, RZ ;  /* 0x00000039bddd7810 */ /* 0x040fe40007ffe0ff */
[----:B------:R-:W-:Y:S01]  /*3240*/  STL [R1+0xc], R14 ;  /* 0x00000c0e01007387 */ /* 0x000fe20000100800 */
[C---:B------:R-:W-:Y:S02]  /*3250*/  IADD3 R217, R189.reuse, 0x30, RZ ;  /* 0x00000030bdd97810 */ /* 0x040fe40007ffe0ff */
[C---:B------:R-:W-:Y:S01]  /*3260*/  IADD3 R223, R189.reuse, 0x40, RZ ;  /* 0x00000040bddf7810 */ /* 0x040fe20007ffe0ff */
[----:B------:R-:W-:Y:S01]  /*3270*/  LDSM.16.M88.4 R172, [R14+0x2000] ;  /* 0x002000000eac783b */ /* 0x000fe20000000200 */
[----:B-----5:R-:W-:Y:S01]  /*3280*/  HMMA.16816.F32 R116, R20, R152, RZ ;  /* 0x000000981474723c */ /* 0x020fe200000018ff */
[----:B------:R-:W-:-:S02]  /*3290*/  IADD3 R225, R189, 0x41, RZ ;  /* 0x00000041bde17810 */ /* 0x000fc40007ffe0ff */
[----:B------:R-:W-:Y:S01]  /*32a0*/  LDSM.16.M88.4 R168, [R251+0x4000] ;  /* 0x00400000fba8783b */ /* 0x000fe20000000200 */
[C---:B------:R-:W-:Y:S02]  /*32b0*/  IADD3 R227, R189.reuse, 0x48, RZ ;  /* 0x00000048bde37810 */ /* 0x040fe40007ffe0ff */
[C---:B------:R-:W-:Y:S01]  /*32c0*/  IADD3 R231, R189.reuse, 0x50, RZ ;  /* 0x00000050bde77810 */ /* 0x040fe20007ffe0ff */
[----:B------:R-:W-:Y:S01]  /*32d0*/  LDSM.16.M88.4 R164, [R251+0x4800] ;  /* 0x00480000fba4783b */ /* 0x000fe20000000200 */
[C---:B------:R-:W-:Y:S01]  /*32e0*/  HMMA.16816.F32 R112, R20.reuse, R154, RZ ;  /* 0x0000009a1470723c */ /* 0x040fe200000018ff */
[C---:B------:R-:W-:Y:S02]  /*32f0*/  IADD3 R233, R189.reuse, 0x58, RZ ;  /* 0x00000058bde97810 */ /* 0x040fe40007ffe0ff */
[----:B------:R-:W-:Y:S01]  /*3300*/  LDSM.16.M88.4 R160, [R251+0x5000] ;  /* 0x00500000fba0783b */ /* 0x000fe20000000200 */
[C---:B------:R-:W-:Y:S02]  /*3310*/  IADD3 R235, R189.reuse, 0x59, RZ ;  /* 0x00000059bdeb7810 */ /* 0x040fe40007ffe0ff */
[----:B------:R-:W-:Y:S01]  /*3320*/  IADD3 R237, R189, 0x60, RZ ;  /* 0x00000060bded7810 */ /* 0x000fe20007ffe0ff */
[----:B------:R-:W1:Y:S01]  /*3330*/  LDSM.16.M88.4 R64, [R251+0x5800] ;  /* 0x00580000fb40783b */ /* 0x000e620000000200 */
[----:B--2---:R-:W-:Y:S01]  /*3340*/  HMMA.16816.F32 R108, R20, R144, RZ ;  /* 0x00000090146c723c */ /* 0x004fe200000018ff */
[----:B------:R-:W-:Y:S01]  /*3350*/  IMAD R180, R5, 0x2, R180 ;  /* 0x0000000205b47824 */ /* 0x000fe200078e02b4 */
[C---:B------:R-:W-:Y:S01]  /*3360*/  IADD3 R247, R189.reuse, 0x68, RZ ;  /* 0x00000068bdf77810 */ /* 0x040fe20007ffe0ff */
[----:B------:R-:W-:Y:S01]  /*3370*/  LDSM.16.M88.4 R60, [R251+0x6000] ;  /* 0x00600000fb3c783b */ /* 0x000fe20000000200 */
[----:B------:R-:W-:-:S02]  /*3380*/  IADD3 R249, R189, 0x69, RZ ;  /* 0x00000069bdf97810 */ /* 0x000fc40007ffe0ff */
[----:B------:R-:W-:Y:S01]  /*3390*/  LEA R212, R3, R180, 0x1 ;  /* 0x000000b403d47211 */ /* 0x000fe200078e08ff */
[----:B------:R-:W-:Y:S01]  /*33a0*/  LDSM.16.M88.4 R56, [R251+0x6800] ;  /* 0x00680000fb38783b */ /* 0x000fe20000000200 */
[C---:B------:R-:W-:Y:S01]  /*33b0*/  HMMA.16816.F32 R104, R20.reuse, R146, RZ ;  /* 0x000000921468723c */ /* 0x040fe200000018ff */
[C---:B------:R-:W-:Y:S02]  /*33c0*/  IADD3 R245, R189.reuse, 0x70, RZ ;  /* 0x00000070bdf57810 */ /* 0x040fe40007ffe0ff */
[----:B------:R-:W-:Y:S01]  /*33d0*/  LDSM.16.M88.4 R32, [R251+0x7000] ;  /* 0x00700000fb20783b */ /* 0x000fe20000000200 */
[C---:B------:R-:W-:Y:S02]  /*33e0*/  IADD3 R191, R189.reuse, 0x1, RZ ;  /* 0x00000001bdbf7810 */ /* 0x040fe40007ffe0ff */
[C---:B------:R-:W-:Y:S01]  /*33f0*/  IADD3 R193, R189.reuse, 0x8, RZ ;  /* 0x00000008bdc17810 */ /* 0x040fe20007ffe0ff */
[----:B------:R-:W-:Y:S01]  /*3400*/  LDSM.16.M88.4 R16, [R251+0x7800] ;  /* 0x00780000fb10783b */ /* 0x000fe20000000200 */
[----:B---3--:R-:W-:Y:S01]  /*3410*/  HMMA.16816.F32 R100, R20, R136, RZ ;  /* 0x000000881464723c */ /* 0x008fe200000018ff */
[----:B------:R-:W-:-:S02]  /*3420*/  IADD3 R195, R189, 0x9, RZ ;  /* 0x00000009bdc37810 */ /* 0x000fc40007ffe0ff */
[----:B------:R-:W2:Y:S01]  /*3430*/  LDSM.16.M88.4 R12, [R14] ;  /* 0x000000000e0c783b */ /* 0x000ea20000000200 */
[----:B------:R-:W-:Y:S02]  /*3440*/  IADD3 R199, R189, 0x11, RZ ;  /* 0x00000011bdc77810 */ /* 0x000fe40007ffe0ff */
[----:B------:R-:W-:Y:S01]  /*3450*/  ISETP.GE.AND P1, PT, R195, UR13, PT ;  /* 0x0000000dc3007c0c */ /* 0x000fe2000bf26270 */
[----:B------:R-:W-:Y:S01]  /*3460*/  STL [R1+0x4], R232 ;  /* 0x000004e801007387 */ /* 0x000fe20000100800 */
[C---:B------:R-:W-:Y:S01]  /*3470*/  HMMA.16816.F32 R96, R20.reuse, R138, RZ ;  /* 0x0000008a1460723c */ /* 0x040fe200000018ff */
[C---:B------:R-:W-:Y:S02]  /*3480*/  IADD3 R197, R189.reuse, 0x10, RZ ;  /* 0x00000010bdc57810 */ /* 0x040fe40007ffe0ff */
[----:B------:R-:W-:Y:S01]  /*3490*/  STL [R1+0x8], R180 ;  /* 0x000008b401007387 */ /* 0x000fe20000100800 */
[C---:B------:R-:W-:Y:S02]  /*34a0*/  IADD3 R201, R189.reuse, 0x18, RZ ;  /* 0x00000018bdc97810 */ /* 0x040fe40007ffe0ff */
[C---:B------:R-:W-:Y:S01]  /*34b0*/  IADD3 R205, R189.reuse, 0x19, RZ ;  /* 0x00000019bdcd7810 */ /* 0x040fe20007ffe0ff */
[----:B------:R-:W-:Y:S01]  /*34c0*/  LDSM.16.M88.4 R184, [R198] ;  /* 0x00000000c6b8783b */ /* 0x000fe20000000200 */
[----:B----4-:R-:W-:Y:S01]  /*34d0*/  HMMA.16816.F32 R92, R20, R128, RZ ;  /* 0x00000080145c723c */ /* 0x010fe200000018ff */
[----:B------:R-:W-:-:S02]  /*34e0*/  IADD3 R209, R189, 0x20, RZ ;  /* 0x00000020bdd17810 */ /* 0x000fc40007ffe0ff */
[----:B------:R-:W-:Y:S01]  /*34f0*/  STL [R1], R212 ;  /* 0x000000d401007387 */ /* 0x000fe20000100800 */
[C---:B------:R-:W-:Y:S02]  /*3500*/  IADD3 R211, R189.reuse, 0x21, RZ ;  /* 0x00000021bdd37810 */ /* 0x040fe40007ffe0ff */
[C---:B------:R-:W-:Y:S01]  /*3510*/  IADD3 R213, R189.reuse, 0x28, RZ ;  /* 0x00000028bdd57810 */ /* 0x040fe20007ffe0ff */
[----:B------:R-:W-:Y:S01]  /*3520*/  STL [R1+0x3c], R2 ;  /* 0x00003c0201007387 */ /* 0x000fe20000100800 */
[----:B------:R-:W-:Y:S01]  /*3530*/  HMMA.16816.F32 R88, R20, R130, RZ ;  /* 0x000000821458723c */ /* 0x000fe200000018ff */
[C---:B------:R-:W-:Y:S02]  /*3540*/  IADD3 R214, R189.reuse, 0x79, RZ ;  /* 0x00000079bdd67810 */ /* 0x040fe40007ffe0ff */
[----:B------:R-:W-:Y:S02]  /*3550*/  ISETP.GE.AND P4, PT, R189, UR13, PT ;  /* 0x0000000dbd007c0c */ /* 0x000fe4000bf86270 */
[----:B------:R-:W-:-:S02]  /*3560*/  ISETP.GE.AND P2, PT, R193, UR13, PT ;  /* 0x0000000dc1007c0c */ /* 0x000fc4000bf46270 */
[----:B------:R-:W-:Y:S01]  /*3570*/  ISETP.GE.AND P6, PT, R199, UR13, PT ;  /* 0x0000000dc7007c0c */ /* 0x000fe2000bfc6270 */
[----:B------:R-:W-:Y:S01]  /*3580*/  HMMA.16816.F32 R84, R20, R120, RZ ;  /* 0x000000781454723c */ /* 0x000fe200000018ff */
[----:B------:R-:W-:Y:S02]  /*3590*/  ISETP.GE.AND P0, PT, R197, UR13, PT ;  /* 0x0000000dc5007c0c */ /* 0x000fe4000bf06270 */
[----:B------:R-:W-:Y:S02]  /*35a0*/  ISETP.GE.AND P3, PT, R191, UR13, PT ;  /* 0x0000000dbf007c0c */ /* 0x000fe4000bf66270 */
[----:B------:R-:W-:-:S03]  /*35b0*/  ISETP.GE.AND P5, PT, R201, UR13, PT ;  /* 0x0000000dc9007c0c */ /* 0x000fc6000bfa6270 */
        /* <DEDUP_REMOVED lines=21> */
[----:B------:R-:W-:Y:S01]  /*3710*/  HMMA.16816.F32 R20, R20, R178, RZ ;  /* 0x000000b21414723c */ /* 0x000fe200000018ff */
[----:B------:R-:W-:Y:S07]  /*3720*/  LDSM.16.M88.4 R176, [R180+0x2000] ;  /* 0x00200000b4b0783b */ /* 0x000fee0000000200 */
[C---:B-1----:R-:W-:Y:S08]  /*3730*/  HMMA.16816.F32 R92, R172.reuse, R64, R92 ;  /* 0x00000040ac5c723c */ /* 0x042ff0000000185c */
[----:B------:R-:W-:Y:S08]  /*3740*/  HMMA.16816.F32 R88, R172, R66, R88 ;  /* 0x00000042ac58723c */ /* 0x000ff00000001858 */
[C---:B--2---:R-:W-:Y:S08]  /*3750*/  HMMA.16816.F32 R156, R12.reuse, R168, R156 ;  /* 0x000000a80c9c723c */ /* 0x044ff0000000189c */
[C---:B------:R-:W-:Y:S08]  /*3760*/  HMMA.16816.F32 R152, R12.reuse, R170, R152 ;  /* 0x000000aa0c98723c */ /* 0x040ff00000001898 */
[C---:B------:R-:W-:Y:S08]  /*3770*/  HMMA.16816.F32 R148, R12.reuse, R164, R148 ;  /* 0x000000a40c94723c */ /* 0x040ff00000001894 */
[C---:B------:R-:W-:Y:S08]  /*3780*/  HMMA.16816.F32 R144, R12.reuse, R166, R144 ;  /* 0x000000a60c90723c */ /* 0x040ff00000001890 */
[C---:B------:R-:W-:Y:S08]  /*3790*/  HMMA.16816.F32 R140, R12.reuse, R160, R140 ;  /* 0x000000a00c8c723c */ /* 0x040ff0000000188c */
[C---:B------:R-:W-:Y:S08]  /*37a0*/  HMMA.16816.F32 R136, R12.reuse, R162, R136 ;  /* 0x000000a20c88723c */ /* 0x040ff00000001888 */
[C---:B------:R-:W-:Y:S08]  /*37b0*/  HMMA.16816.F32 R132, R12.reuse, R64, R132 ;  /* 0x000000400c84723c */ /* 0x040ff00000001884 */
[C---:B------:R-:W-:Y:S01]  /*37c0*/  HMMA.16816.F32 R128, R12.reuse, R66, R128 ;  /* 0x000000420c80723c */ /* 0x040fe20000001880 */
[----:B------:R-:W1:Y:S07]  /*37d0*/  LDSM.16.M88.4 R64, [R232+0x2000] ;  /* 0x00200000e840783b */ /* 0x000e6e0000000200 */
        /* <DEDUP_REMOVED lines=8> */
[----:B------:R-:W2:Y:S04]  /*3860*/  LDSM.16.M88.4 R12, [R180] ;  /* 0x00000000b40c783b */ /* 0x000ea80000000200 */
[----:B------:R-:W-:Y:S03]  /*3870*/  LDSM.16.M88.4 R180, [R198+0x800] ;  /* 0x00080000c6b4783b */ /* 0x000fe60000000200 */
[C---:B------:R-:W-:Y:S08]  /*3880*/  HMMA.16816.F32 R116, R172.reuse, R168, R116 ;  /* 0x000000a8ac74723c */ /* 0x040ff00000001874 */
[C---:B------:R-:W-:Y:S01]  /*3890*/  HMMA.16816.F32 R112, R172.reuse, R170, R112 ;  /* 0x000000aaac70723c */ /* 0x040fe20000001870 */
[----:B------:R-:W3:Y:S07]  /*38a0*/  LDSM.16.M88.4 R168, [R232+0x800] ;  /* 0x00080000e8a8783b */ /* 0x000eee0000000200 */
[C---:B------:R-:W-:Y:S08]  /*38b0*/  HMMA.16816.F32 R108, R172.reuse, R164, R108 ;  /* 0x000000a4ac6c723c */ /* 0x040ff0000000186c */
[C---:B------:R-:W-:Y:S01]  /*38c0*/  HMMA.16816.F32 R104, R172.reuse, R166, R104 ;  /* 0x000000a6ac68723c */ /* 0x040fe20000001868 */
[----:B------:R-:W4:Y:S07]  /*38d0*/  LDSM.16.M88.4 R164, [R232+0x1000] ;  /* 0x00100000e8a4783b */ /* 0x000f2e0000000200 */
[C---:B------:R-:W-:Y:S08]  /*38e0*/  HMMA.16816.F32 R100, R172.reuse, R160, R100 ;  /* 0x000000a0ac64723c */ /* 0x040ff00000001864 */
[C---:B------:R-:W-:Y:S01]  /*38f0*/  HMMA.16816.F32 R96, R172.reuse, R162, R96 ;  /* 0x000000a2ac60723c */ /* 0x040fe20000001860 */
[----:B------:R-:W-:Y:S07]  /*3900*/  LDSM.16.M88.4 R160, [R232+0x1800] ;  /* 0x00180000e8a0783b */ /* 0x000fee0000000200 */
[C---:B------:R-:W-:Y:S08]  /*3910*/  HMMA.16816.F32 R84, R172.reuse, R60, R84 ;  /* 0x0000003cac54723c */ /* 0x040ff00000001854 */
[C---:B------:R-:W-:Y:S01]  /*3920*/  HMMA.16816.F32 R80, R172.reuse, R62, R80 ;  /* 0x0000003eac50723c */ /* 0x040fe20000001850 */
[----:B------:R-:W-:Y:S07]  /*3930*/  LDSM.16.M88.4 R60, [R232+0x2800] ;  /* 0x00280000e83c783b */ /* 0x000fee0000000200 */
[C---:B------:R-:W-:Y:S08]  /*3940*/  HMMA.16816.F32 R76, R172.reuse, R56, R76 ;  /* 0x00000038ac4c723c */ /* 0x040ff0000000184c */
[C---:B------:R-:W-:Y:S01]  /*3950*/  HMMA.16816.F32 R72, R172.reuse, R58, R72 ;  /* 0x0000003aac48723c */ /* 0x040fe20000001848 */
[----:B------:R-:W-:Y:S07]  /*3960*/  LDSM.16.M88.4 R56, [R232+0x3000] ;  /* 0x00300000e838783b */ /* 0x000fee0000000200 */
[C---:B------:R-:W-:Y:S08]  /*3970*/  HMMA.16816.F32 R68, R172.reuse, R32, R68 ;  /* 0x00000020ac44723c */ /* 0x040ff00000001844 */
[C---:B------:R-:W-:Y:S08]  /*3980*/  HMMA.16816.F32 R24, R172.reuse, R16, R24 ;  /* 0x00000010ac18723c */ /* 0x040ff00000001818 */
[C---:B------:R-:W-:Y:S01]  /*3990*/  HMMA.16816.F32 R28, R172.reuse, R34, R28 ;  /* 0x00000022ac1c723c */ /* 0x040fe2000000181c */
[----:B------:R-:W-:Y:S07]  /*39a0*/  LDSM.16.M88.4 R32, [R212+0x2000] ;  /* 0x00200000d420783b */ /* 0x000fee0000000200 */
[----:B------:R-:W-:Y:S01]  /*39b0*/  HMMA.16816.F32 R20, R172, R18, R20 ;  /* 0x00000012ac14723c */ /* 0x000fe20000001814 */
[----:B------:R-:W5:Y:S04]  /*39c0*/  LDSM.16.M88.4 R172, [R232] ;  /* 0x00000000e8ac783b */ /* 0x000f680000000200 */
[----:B------:R-:W5:Y:S03]  /*39d0*/  LDSM.16.M88.4 R16, [R232+0x3800] ;  /* 0x00380000e810783b */ /* 0x000f660000000200 */
[-C--:B-1----:R-:W-:Y:S08]  /*39e0*/  HMMA.16816.F32 R84, R176, R64.reuse, R84 ;  /* 0x00000040b054723c */ /* 0x082ff00000001854 */
[----:B--2---:R-:W-:Y:S07]  /*39f0*/  HMMA.16816.F32 R124, R12, R64, R124 ;  /* 0x000000400c7c723c */ /* 0x004fee000000187c */
[----:B------:R-:W-:Y:S01]  /*3a00*/  IMAD.U32 R65, RZ, RZ, UR13 ;  /* 0x0000000dff417e24 */ /* 0x000fe2000f8e00ff */
[----:B---3--:R-:W-:Y:S04]  /*3a10*/  HMMA.16816.F32 R108, R176, R168, R108 ;  /* 0x000000a8b06c723c */ /* 0x008fe8000000186c */
[----:B------:R-:W-:-:S04]  /*3a20*/  IADD3 R0, R65, -UR14, R196 ;  /* 0x8000000e41007c10 */ /* 0x000fc8000fffe0c4 */
[C---:B------:R-:W-:Y:S01]  /*3a30*/  HMMA.16816.F32 R104, R176.reuse, R170, R104 ;  /* 0x000000aab068723c */ /* 0x040fe20000001868 */
[C---:B------:R-:W-:Y:S01]  /*3a40*/  IMAD.IADD R210, R0.reuse, 0x1, -R215 ;  /* 0x0000000100d27824 */ /* 0x040fe200078e0ad7 */
[C---:B------:R-:W-:Y:S01]  /*3a50*/  IADD3 R218, R0.reuse, 0x8, RZ ;  /* 0x0000000800da7810 */ /* 0x040fe20007ffe0ff */
[C---:B------:R-:W-:Y:S01]  /*3a60*/  IMAD.IADD R2, R0.reuse, 0x1, -R189 ;  /* 0x0000000100027824 */ /* 0x040fe200078e0abd */
[C---:B------:R-:W-:Y:S01]  /*3a70*/  IADD3 R216, R0.reuse, 0x40, RZ ;  /* 0x0000004000d87810 */ /* 0x040fe20007ffe0ff */
[C---:B------:R-:W-:Y:S01]  /*3a80*/  IMAD.IADD R190, R0.reuse, 0x1, -R191 ;  /* 0x0000000100be7824 */ /* 0x040fe200078e0abf */
[----:B------:R-:W-:Y:S01]  /*3a90*/  IABS R210, R210 ;  /* 0x000000d200d27213 */ /* 0x000fe20000000000 */
[C---:B------:R-:W-:Y:S01]  /*3aa0*/  IMAD.IADD R194, R0.reuse, 0x1, -R195 ;  /* 0x0000000100c27824 */ /* 0x040fe200078e0ac3 */
[C---:B----4-:R-:W-:Y:S01]  /*3ab0*/  HMMA.16816.F32 R100, R176.reuse, R164, R100 ;  /* 0x000000a4b064723c */ /* 0x050fe20000001864 */
[----:B------:R-:W-:Y:S01]  /*3ac0*/  IABS R2, R2 ;  /* 0x0000000200027213 */ /* 0x000fe20000000000 */
[C---:B------:R-:W-:Y:S01]  /*3ad0*/  IMAD.IADD R202, R0.reuse, 0x1, -R199 ;  /* 0x0000000100ca7824 */ /* 0x040fe200078e0ac7 */
[----:B------:R-:W-:Y:S01]  /*3ae0*/  IABS R190, R190 ;  /* 0x000000be00be7213 */ /* 0x000fe20000000000 */
[C---:B------:R-:W-:Y:S01]  /*3af0*/  IMAD.IADD R192, R0.reuse, 0x1, -R193 ;  /* 0x0000000100c07824 */ /* 0x040fe200078e0ac1 */
[C---:B------:R-:W-:Y:S01]  /*3b00*/  IADD3 R230, R0.reuse, 0x48, RZ ;  /* 0x0000004800e67810 */ /* 0x040fe20007ffe0ff */
[C---:B------:R-:W-:Y:S01]  /*3b10*/  IMAD.IADD R206, R0.reuse, 0x1, -R209 ;  /* 0x0000000100ce7824 */ /* 0x040fe200078e0ad1 */
[----:B------:R-:W-:Y:S01]  /*3b20*/  I2F R2, R2 ;  /* 0x0000000200027306 */ /* 0x000fe20000201400 */
[C---:B-----5:R-:W-:Y:S01]  /*3b30*/  HMMA.16816.F32 R116, R176.reuse, R172, R116 ;  /* 0x000000acb074723c */ /* 0x060fe20000001874 */
[----:B------:R-:W-:Y:S01]  /*3b40*/  IABS R202, R202 ;  /* 0x000000ca00ca7213 */ /* 0x000fe20000000000 */
[C---:B------:R-:W-:Y:S01]  /*3b50*/  IMAD.IADD R203, R0.reuse, 0x1, -R201 ;  /* 0x0000000100cb7824 */ /* 0x040fe200078e0ac9 */
[C---:B------:R-:W-:Y:S01]  /*3b60*/  IADD3 R200, R0.reuse, -R197, RZ ;  /* 0x800000c500c87210 */ /* 0x040fe20007ffe0ff */
[----:B------:R-:W-:Y:S01]  /*3b70*/  IMAD.IADD R204, R0, 0x1, -R205 ;  /* 0x0000000100cc7824 */ /* 0x000fe200078e0acd */
[----:B------:R-:W-:Y:S01]  /*3b80*/  IABS R192, R192 ;  /* 0x000000c000c07213 */ /* 0x000fe20000000000 */
[----:B------:R-:W-:Y:S01]  /*3b90*/  IMAD.IADD R222, R230, 0x1, -R191 ;  /* 0x00000001e6de7824 */ /* 0x000fe200078e0abf */
[----:B------:R-:W-:Y:S01]  /*3ba0*/  I2F R190, R190 ;  /* 0x000000be00be7306 */ /* 0x000fe20000201400 */
[----:B------:R-:W-:Y:S01]  /*3bb0*/  HMMA.16816.F32 R112, R176, R174, R112 ;  /* 0x000000aeb070723c */ /* 0x000fe20000001870 */
[----:B------:R-:W-:Y:S01]  /*3bc0*/  IABS R200, R200 ;  /* 0x000000c800c87213 */ /* 0x000fe20000000000 */
[----:B------:R-:W-:Y:S01]  /*3bd0*/  IMAD.IADD R220, R218, 0x1, -R213 ;  /* 0x00000001dadc7824 */ /* 0x000fe200078e0ad5 */
[----:B------:R-:W-:-:S02]  /*3be0*/  IABS R206, R206 ;  /* 0x000000ce00ce7213 */ /* 0x000fc40000000000 */
[C---:B------:R-:W-:Y:S02]  /*3bf0*/  IADD3 R208, R0.reuse, -R211, RZ ;  /* 0x800000d300d07210 */ /* 0x040fe40007ffe0ff */
[----:B------:R-:W-:Y:S01]  /*3c00*/  I2F R202, R202 ;  /* 0x000000ca00ca7306 */ /* 0x000fe20000201400 */
[C---:B------:R-:W-:Y:S01]  /*3c10*/  HMMA.16816.F32 R96, R176.reuse, R166, R96 ;  /* 0x000000a6b060723c */ /* 0x040fe20000001860 */
[----:B------:R-:W-:Y:S01]  /*3c20*/  IMAD.MOV.U32 R207, RZ, RZ, R206 ;  /* 0x000000ffffcf7224 */ /* 0x000fe200078e00ce */
[----:B------:R-:W-:Y:S01]  /*3c30*/  IABS R206, R208 ;  /* 0x000000d000ce7213 */ /* 0x000fe20000000000 */
[----:B------:R-:W-:Y:S01]  /*3c40*/  IMAD.IADD R208, R0, 0x1, -R213 ;  /* 0x0000000100d07824 */ /* 0x000fe200078e0ad5 */
[----:B------:R-:W-:Y:S02]  /*3c50*/  IABS R222, R222 ;  /* 0x000000de00de7213 */ /* 0x000fe40000000000 */
[----:B------:R-:W-:Y:S01]  /*3c60*/  IABS R203, R203 ;  /* 0x000000cb00cb7213 */ /* 0x000fe20000000000 */
[----:B------:R-:W-:Y:S01]  /*3c70*/  I2F R200, R200 ;  /* 0x000000c800c87306 */ /* 0x000fe20000201400 */
[----:B------:R-:W-:Y:S01]  /*3c80*/  HMMA.16816.F32 R92, R176, R160, R92 ;  /* 0x000000a0b05c723c */ /* 0x000fe2000000185c */
[----:B------:R-:W-:-:S02]  /*3c90*/  IABS R194, R194 ;  /* 0x000000c200c27213 */ /* 0x000fc40000000000 */
[----:B------:R-:W-:Y:S02]  /*3ca0*/  IABS R208, R208 ;  /* 0x000000d000d07213 */ /* 0x000fe40000000000 */
[----:B------:R-:W-:Y:S02]  /*3cb0*/  IABS R220, R220 ;  /* 0x000000dc00dc7213 */ /* 0x000fe40000000000 */
[----:B------:R-:W-:Y:S01]  /*3cc0*/  I2F R192, R192 ;  /* 0x000000c000c07306 */ /* 0x000fe20000201400 */
[----:B------:R-:W-:Y:S01]  /*3cd0*/  HMMA.16816.F32 R88, R176, R162, R88 ;  /* 0x000000a2b058723c */ /* 0x000fe20000001858 */
[----:B------:R-:W-:-:S06]  /*3ce0*/  IABS R204, R204 ;  /* 0x000000cc00cc7213 */ /* 0x000fcc0000000000 */
[----:B------:R-:W-:Y:S01]  /*3cf0*/  I2F R222, R222 ;  /* 0x000000de00de7306 */ /* 0x000fe20000201400 */
[C---:B------:R-:W-:Y:S07]  /*3d00*/  HMMA.16816.F32 R80, R176.reuse, R66, R80 ;  /* 0x00000042b050723c */ /* 0x040fee0000001850 */
        /* <DEDUP_REMOVED lines=11> */
[----:B------:R-:W-:Y:S01]  /*3dc0*/  HMMA.16816.F32 R20, R176, R18, R20 ;  /* 0x00000012b014723c */ /* 0x000fe20000001814 */
[----:B------:R-:W1:Y:S06]  /*3dd0*/  LDSM.16.M88.4 R176, [R198+0x1000] ;  /* 0x00100000c6b0783b */ /* 0x000e6c0000000200 */
[----:B------:R-:W-:Y:S01]  /*3de0*/  I2F R206, R206 ;  /* 0x000000ce00ce7306 */ /* 0x000fe20000201400 */
[C---:B------:R-:W-:Y:S08]  /*3df0*/  HMMA.16816.F32 R156, R12.reuse, R172, R156 ;  /* 0x000000ac0c9c723c */ /* 0x040ff0000000189c */
[C---:B------:R-:W-:Y:S01]  /*3e00*/  HMMA.16816.F32 R152, R12.reuse, R174, R152 ;  /* 0x000000ae0c98723c */ /* 0x040fe20000001898 */
[----:B------:R-:W2:Y:S07]  /*3e10*/  LDSM.16.M88.4 R172, [R198+0x1800] ;  /* 0x00180000c6ac783b */ /* 0x000eae0000000200 */
        /* <DEDUP_REMOVED lines=8> */
[----:B------:R-:W5:Y:S07]  /*3ea0*/  LDSM.16.M88.4 R160, [R198+0x3000] ;  /* 0x00300000c6a0783b */ /* 0x000f6e0000000200 */
[----:B------:R-:W-:Y:S01]  /*3eb0*/  HMMA.16816.F32 R120, R12, R66, R120 ;  /* 0x000000420c78723c */ /* 0x000fe20000001878 */
[----:B------:R-:W2:Y:S07]  /*3ec0*/  LDSM.16.M88.4 R64, [R198+0x3800] ;  /* 0x00380000c640783b */ /* 0x000eae0000000200 */
[C---:B------:R-:W-:Y:S08]  /*3ed0*/  HMMA.16816.F32 R116, R32.reuse, R184, R116 ;  /* 0x000000b82074723c */ /* 0x040ff00000001874 */
[C---:B------:R-:W-:Y:S08]  /*3ee0*/  HMMA.16816.F32 R112, R32.reuse, R186, R112 ;  /* 0x000000ba2070723c */ /* 0x040ff00000001870 */
[C---:B------:R-:W-:Y:S08]  /*3ef0*/  HMMA.16816.F32 R108, R32.reuse, R180, R108 ;  /* 0x000000b4206c723c */ /* 0x040ff0000000186c */
[----:B------:R-:W-:Y:S01]  /*3f00*/  HMMA.16816.F32 R104, R32, R182, R104 ;  /* 0x000000b62068723c */ /* 0x000fe20000001868 */
[----:B------:R-:W-:-:S02]  /*3f10*/  FMUL.FTZ R116, R116, c[0x0][0x2ec] ;  /* 0x0000bb0074747a20 */ /* 0x000fc40000410000 */
[----:B------:R-:W-:-:S05]  /*3f20*/  FMUL.FTZ R117, R117, c[0x0][0x2ec] ;  /* 0x0000bb0075757a20 */ /* 0x000fca0000410000 */
[C---:B-1----:R-:W-:Y:S01]  /*3f30*/  HMMA.16816.F32 R100, R32.reuse, R176, R100 ;  /* 0x000000b02064723c */ /* 0x042fe20000001864 */
[----:B------:R-:W-:Y:S01]  /*3f40*/  FMUL.FTZ R226, R112, c[0x0][0x2ec] ;  /* 0x0000bb0070e27a20 */ /* 0x000fe20000410000 */
[----:B------:R-:W-:Y:S01]  /*3f50*/  MUFU.TANH R117, R117 ;  /* 0x0000007500757308 */ /* 0x000fe20000002400 */
[----:B------:R-:W-:Y:S02]  /*3f60*/  FMUL.FTZ R112, R113, c[0x0][0x2ec] ;  /* 0x0000bb0071707a20 */ /* 0x000fe40000410000 */
[----:B------:R-:W-:Y:S02]  /*3f70*/  FMUL.FTZ R114, R114, c[0x0][0x2ec] ;  /* 0x0000bb0072727a20 */ /* 0x000fe40000410000 */
[----:B------:R-:W-:Y:S01]  /*3f80*/  FMUL.FTZ R115, R115, c[0x0][0x2ec] ;  /* 0x0000bb0073737a20 */ /* 0x000fe20000410000 */
[----:B------:R-:W-:Y:S01]  /*3f90*/  HMMA.16816.F32 R96, R32, R178, R96 ;  /* 0x000000b22060723c */ /* 0x000fe20000001860 */
[----:B------:R-:W-:Y:S01]  /*3fa0*/  FMUL.FTZ R108, R108, c[0x0][0x2ec] ;  /* 0x0000bb006c6c7a20 */ /* 0x000fe20000410000 */
[----:B------:R-:W-:Y:S01]  /*3fb0*/  MUFU.TANH R112, R112 ;  /* 0x0000007000707308 */ /* 0x000fe20000002400 */
[----:B------:R-:W-:-:S02]  /*3fc0*/  FMUL.FTZ R110, R110, c[0x0][0x2ec] ;  /* 0x0000bb006e6e7a20 */ /* 0x000fc40000410000 */
[----:B------:R-:W-:-:S03]  /*3fd0*/  FMUL.FTZ R111, R111, c[0x0][0x2ec] ;  /* 0x0000bb006f6f7a20 */ /* 0x000fc60000410000 */
[----:B--2---:R-:W-:Y:S01]  /*3fe0*/  HMMA.16816.F32 R92, R32, R172, R92 ;  /* 0x000000ac205c723c */ /* 0x004fe2000000185c */
[----:B------:R-:W-:Y:S01]  /*3ff0*/  FMUL.FTZ R104, R104, c[0x0][0x2ec] ;  /* 0x0000bb0068687a20 */ /* 0x000fe20000410000 */
[----:B------:R-:W-:Y:S01]  /*4000*/  MUFU.TANH R108, R108 ;  /* 0x0000006c006c7308 */ /* 0x000fe20000002400 */
[----:B------:R-:W-:-:S05]  /*4010*/  FMUL.FTZ R106, R106, c[0x0][0x2ec] ;  /* 0x0000bb006a6a7a20 */ /* 0x000fca0000410000 */
[----:B------:R-:W-:Y:S01]  /*4020*/  HMMA.16816.F32 R88, R32, R174, R88 ;  /* 0x000000ae2058723c */ /* 0x000fe20000001858 */
[----:B------:R-:W-:Y:S01]  /*4030*/  FMUL.FTZ R101, R101, c[0x0][0x2ec] ;  /* 0x0000bb0065657a20 */ /* 0x000fe20000410000 */
[----:B------:R-:W-:Y:S01]  /*4040*/  MUFU.TANH R114, R114 ;  /* 0x0000007200727308 */ /* 0x000fe20000002400 */
[----:B------:R-:W-:-:S05]  /*4050*/  FMUL.FTZ R103, R103, c[0x0][0x2ec] ;  /* 0x0000bb0067677a20 */ /* 0x000fca0000410000 */
[C---:B---3--:R-:W-:Y:S01]  /*4060*/  HMMA.16816.F32 R84, R32.reuse, R168, R84 ;  /* 0x000000a82054723c */ /* 0x048fe20000001854 */
[----:B------:R-:W-:Y:S01]  /*4070*/  FMUL.FTZ R96, R96, c[0x0][0x2ec] ;  /* 0x0000bb0060607a20 */ /* 0x000fe20000410000 */
[----:B------:R-:W-:Y:S01]  /*4080*/  MUFU.TANH R226, R226 ;  /* 0x000000e200e27308 */ /* 0x000fe20000002400 */
[----:B------:R-:W-:Y:S02]  /*4090*/  FMUL.FTZ R98, R98, c[0x0][0x2ec] ;  /* 0x0000bb0062627a20 */ /* 0x000fe40000410000 */
[----:B------:R-:W-:Y:S02]  /*40a0*/  FMUL.FTZ R97, R97, c[0x0][0x2ec] ;  /* 0x0000bb0061617a20 */ /* 0x000fe40000410000 */
[----:B------:R-:W-:Y:S01]  /*40b0*/  FMUL.FTZ R99, R99, c[0x0][0x2ec] ;  /* 0x0000bb0063637a20 */ /* 0x000fe20000410000 */
[C---:B------:R-:W-:Y:S01]  /*40c0*/  HMMA.16816.F32 R80, R32.reuse, R170, R80 ;  /* 0x000000aa2050723c */ /* 0x040fe20000001850 */
[----:B------:R-:W-:Y:S01]  /*40d0*/  FMUL.FTZ R93, R93, c[0x0][0x2ec] ;  /* 0x0000bb005d5d7a20 */ /* 0x000fe20000410000 */
[----:B------:R-:W-:Y:S06]  /*40e0*/  MUFU.TANH R111, R111 ;  /* 0x0000006f006f7308 */ /* 0x000fec0000002400 */
[----:B----4-:R-:W-:Y:S01]  /*40f0*/  HMMA.16816.F32 R76, R32, R164, R76 ;  /* 0x000000a4204c723c */ /* 0x010fe2000000184c */
[----:B------:R-:W-:Y:S01]  /*4100*/  FMUL.FTZ R90, R90, c[0x0][0x2ec] ;  /* 0x0000bb005a5a7a20 */ /* 0x000fe20000410000 */
[----:B------:R-:W-:Y:S01]  /*4110*/  MUFU.TANH R104, R104 ;  /* 0x0000006800687308 */ /* 0x000fe20000002400 */
[----:B------:R-:W-:-:S02]  /*4120*/  FMUL.FTZ R89, R89, c[0x0][0x2ec] ;  /* 0x0000bb0059597a20 */ /* 0x000fc40000410000 */
[----:B------:R-:W-:-:S03]  /*4130*/  FMUL.FTZ R91, R91, c[0x0][0x2ec] ;  /* 0x0000bb005b5b7a20 */ /* 0x000fc60000410000 */
[----:B------:R-:W-:Y:S01]  /*4140*/  HMMA.16816.F32 R72, R32, R166, R72 ;  /* 0x000000a62048723c */ /* 0x000fe20000001848 */
[----:B------:R-:W-:Y:S01]  /*4150*/  FMUL.FTZ R84, R84, c[0x0][0x2ec] ;  /* 0x0000bb0054547a20 */ /* 0x000fe20000410000 */
[----:B------:R-:W-:Y:S01]  /*4160*/  MUFU.TANH R106, R106 ;  /* 0x0000006a006a7308 */ /* 0x000fe20000002400 */
[----:B------:R-:W-:-:S05]  /*4170*/  FMUL.FTZ R87, R87, c[0x0][0x2ec] ;  /* 0x0000bb0057577a20 */ /* 0x000fca0000410000 */
[----:B-----5:R-:W-:Y:S01]  /*4180*/  HMMA.16816.F32 R68, R32, R160, R68 ;  /* 0x000000a02044723c */ /* 0x020fe20000001844 */
[----:B------:R-:W-:Y:S01]  /*4190*/  FMUL.FTZ R82, R82, c[0x0][0x2ec] ;  /* 0x0000bb0052527a20 */ /* 0x000fe20000410000 */
[----:B------:R-:W-:Y:S01]  /*41a0*/  MUFU.TANH R115, R115 ;  /* 0x0000007300737308 */ /* 0x000fe20000002400 */
[----:B------:R-:W-:-:S05]  /*41b0*/  FMUL.FTZ R83, R83, c[0x0][0x2ec] ;  /* 0x0000bb0053537a20 */ /* 0x000fca0000410000 */
[----:B------:R-:W-:Y:S01]  /*41c0*/  HMMA.16816.F32 R24, R32, R64, R24 ;  /* 0x000000402018723c */ /* 0x000fe20000001818 */
[----:B------:R-:W-:Y:S01]  /*41d0*/  FMUL.FTZ R78, R78, c[0x0][0x2ec] ;  /* 0x0000bb004e4e7a20 */ /* 0x000fe20000410000 */
[----:B------:R-:W-:Y:S01]  /*41e0*/  MUFU.TANH R96, R96 ;  /* 0x0000006000607308 */ /* 0x000fe20000002400 */
[----:B------:R-:W-:Y:S02]  /*41f0*/  FMUL.FTZ R79, R79, c[0x0][0x2ec] ;  /* 0x0000bb004f4f7a20 */ /* 0x000fe40000410000 */
[----:B------:R-:W-:-:S03]  /*4200*/  FMUL.FTZ R76, R76, c[0x0][0x2ec] ;  /* 0x0000bb004c4c7a20 */ /* 0x000fc60000410000 */
[C---:B------:R-:W-:Y:S01]  /*4210*/  HMMA.16816.F32 R28, R32.reuse, R162, R28 ;  /* 0x000000a2201c723c */ /* 0x040fe2000000181c */
[----:B------:R-:W-:Y:S01]  /*4220*/  FMUL.FTZ R75, R75, c[0x0][0x2ec] ;  /* 0x0000bb004b4b7a20 */ /* 0x000fe20000410000 */
[----:B------:R-:W-:Y:S06]  /*4230*/  MUFU.TANH R98, R98 ;  /* 0x0000006200627308 */ /* 0x000fec0000002400 */
[----:B------:R-:W-:Y:S01]  /*4240*/  HMMA.16816.F32 R20, R32, R66, R20 ;  /* 0x000000422014723c */ /* 0x000fe20000001814 */
[----:B------:R1:W2:Y:S01]  /*4250*/  LDSM.16.M88.4 R32, [R212] ;  /* 0x00000000d420783b */ /* 0x0002a20000000200 */
[----:B------:R-:W-:Y:S01]  /*4260*/  MUFU.TANH R97, R97 ;  /* 0x0000006100617308 */ /* 0x000fe20000002400 */
[----:B------:R-:W-:Y:S01]  /*4270*/  FMUL.FTZ R68, R68, c[0x0][0x2ec] ;  /* 0x0000bb0044447a20 */ /* 0x000fe20000410000 */
[----:B------:R-:W-:-:S04]  /*4280*/  DEPBAR.LE SB0, 0x0 ;  /* 0x000080000000791a */ /* 0x000fc80000000000 */
[----:B------:R-:W-:Y:S01]  /*4290*/  HMMA.16816.F32 R44, R12, R56, R44 ;  /* 0x000000380c2c723c */ /* 0x000fe2000000182c */
[----:B------:R-:W-:Y:S01]  /*42a0*/  FMUL.FTZ R70, R70, c[0x0][0x2ec] ;  /* 0x0000bb0046467a20 */ /* 0x000fe20000410000 */
[----:B------:R-:W-:Y:S01]  /*42b0*/  MUFU.TANH R99, R99 ;  /* 0x0000006300637308 */ /* 0x000fe20000002400 */
[----:B------:R-:W-:-:S04]  /*42c0*/  FMUL.FTZ R27, R27, c[0x0][0x2ec] ;  /* 0x0000bb001b1b7a20 */ /* 0x000fc80000410000 */
[----:B------:R-:W-:Y:S01]  /*42d0*/  IMAD.IADD R56, R0, 0x1, -R219 ;  /* 0x0000000100387824 */ /* 0x000fe200078e0adb */
[----:B------:R-:W-:Y:S02]  /*42e0*/  HMMA.16816.F32 R36, R12, R16, R36 ;  /* 0x000000100c24723c */ /* 0x000fe40000001824 */
[----:B------:R-:W-:Y:S02]  /*42f0*/  MUFU.TANH R103, R103 ;  /* 0x0000006700677308 */ /* 0x000fe40000002400 */
[----:B------:R-:W-:-:S03]  /*4300*/  IABS R56, R56 ;  /* 0x0000003800387213 */ /* 0x000fc60000000000 */
[C---:B------:R-:W-:Y:S01]  /*4310*/  IMAD.IADD R16, R0.reuse, 0x1, -R221 ;  /* 0x0000000100107824 */ /* 0x040fe200078e0add */
[----:B------:R-:W-:Y:S01]  /*4320*/  MOV R17, R56 ;  /* 0x0000003800117202 */ /* 0x000fe20000000f00 */
[C---:B-1----:R-:W-:Y:S01]  /*4330*/  IMAD.IADD R212, R0.reuse, 0x1, -R217 ;  /* 0x0000000100d47824 */ /* 0x042fe200078e0ad9 */
[C---:B------:R-:W-:Y:S01]  /*4340*/  HMMA.16816.F32 R52, R12.reuse, R60, R52 ;  /* 0x0000003c0c34723c */ /* 0x040fe20000001834 */
[----:B------:R-:W-:Y:S01]  /*4350*/  IMAD.IADD R56, R0, 0x1, -R223 ;  /* 0x0000000100387824 */ /* 0x000fe200078e0adf */
[----:B------:R-:W-:Y:S01]  /*4360*/  IABS R16, R16 ;  /* 0x0000001000107213 */ /* 0x000fe20000000000 */
[----:B------:R-:W-:Y:S01]  /*4370*/  MUFU.TANH R82, R82 ;  /* 0x0000005200527308 */ /* 0x000fe20000002400 */
[----:B------:R-:W-:Y:S02]  /*4380*/  FMUL.FTZ R20, R20, c[0x0][0x2ec] ;  /* 0x0000bb0014147a20 */ /* 0x000fe40000410000 */
[----:B------:R-:W-:Y:S01]  /*4390*/  FMUL.FTZ R23, R23, c[0x0][0x2ec] ;  /* 0x0000bb0017177a20 */ /* 0x000fe20000410000 */
[----:B------:R-:W-:Y:S01]  /*43a0*/  MOV R60, R210 ;  /* 0x000000d2003c7202 */ /* 0x000fe20000000f00 */
[----:B------:R-:W-:Y:S01]  /*43b0*/  HMMA.16816.F32 R48, R12, R62, R48 ;  /* 0x0000003e0c30723c */ /* 0x000fe20000001830 */
[----:B------:R-:W-:Y:S01]  /*43c0*/  IABS R210, R212 ;  /* 0x000000d400d27213 */ /* 0x000fe20000000000 */
[----:B------:R-:W-:Y:S01]  /*43d0*/  IMAD.MOV.U32 R212, RZ, RZ, R16 ;  /* 0x000000ffffd47224 */ /* 0x000fe200078e0010 */
[----:B------:R-:W-:Y:S01]  /*43e0*/  IABS R16, R56 ;  /* 0x0000003800107213 */ /* 0x000fe20000000000 */
[----:B------:R-:W-:Y:S01]  /*43f0*/  IMAD.IADD R56, R0, 0x1, -R225 ;  /* 0x0000000100387824 */ /* 0x000fe200078e0ae1 */
[----:B------:R-:W-:Y:S01]  /*4400*/  IADD3 R61, R189, 0x31, RZ ;  /* 0x00000031bd3d7810 */ /* 0x000fe20007ffe0ff */
[----:B------:R-:W-:Y:S01]  /*4410*/  I2F R60, R60 ;  /* 0x0000003c003c7306 */ /* 0x000fe20000201400 */
[----:B------:R-:W-:Y:S01]  /*4420*/  IMAD.MOV.U32 R63, RZ, RZ, R210 ;  /* 0x000000ffff3f7224 */ /* 0x000fe200078e00d2 */
[----:B--2---:R-:W-:Y:S01]  /*4430*/  HMMA.16816.F32 R156, R32, R184, R156 ;  /* 0x000000b8209c723c */ /* 0x004fe2000000189c */
[----:B------:R-:W-:-:S02]  /*4440*/  FMUL.FTZ R21, R21, c[0x0][0x2ec] ;  /* 0x0000bb0015157a20 */ /* 0x000fc40000410000 */
[----:B------:R-:W-:-:S03]  /*4450*/  IMAD.IADD R62, R0, 0x1, -R61 ;  /* 0x00000001003e7824 */ /* 0x000fc600078e0a3d */
[----:B------:R-:W-:Y:S01]  /*4460*/  I2F R63, R63 ;  /* 0x0000003f003f7306 */ /* 0x000fe20000201400 */
[----:B------:R-:W-:Y:S01]  /*4470*/  IMAD.MOV.U32 R184, RZ, RZ, R16 ;  /* 0x000000ffffb87224 */ /* 0x000fe200078e0010 */
[----:B------:R-:W-:Y:S01]  /*4480*/  IABS R16, R56 ;  /* 0x0000003800107213 */ /* 0x000fe20000000000 */
[C---:B------:R-:W-:Y:S01]  /*4490*/  HMMA.16816.F32 R152, R32.reuse, R186, R152 ;  /* 0x000000ba2098723c */ /* 0x040fe20000001898 */
[C---:B------:R-:W-:Y:S02]  /*44a0*/  IADD3 R56, R0.reuse, -R227, RZ ;  /* 0x800000e300387210 */ /* 0x040fe40007ffe0ff */
[----:B------:R-:W-:Y:S01]  /*44b0*/  IABS R62, R62 ;  /* 0x0000003e003e7213 */ /* 0x000fe20000000000 */
[----:B------:R-:W-:Y:S01]  /*44c0*/  IMAD.MOV.U32 R185, RZ, RZ, R16 ;  /* 0x000000ffffb97224 */ /* 0x000fe200078e0010 */
[----:B------:R-:W-:Y:S01]  /*44d0*/  IABS R16, R56 ;  /* 0x0000003800107213 */ /* 0x000fe20000000000 */
[----:B------:R-:W-:Y:S01]  /*44e0*/  I2F R17, R17 ;  /* 0x0000001100117306 */ /* 0x000fe20000201400 */
[----:B------:R-:W-:Y:S01]  /*44f0*/  IADD3 R187, R189, 0x49, RZ ;  /* 0x00000049bdbb7810 */ /* 0x000fe20007ffe0ff */
[----:B------:R-:W-:Y:S04]  /*4500*/  HMMA.16816.F32 R148, R32, R180, R148 ;  /* 0x000000b42094723c */ /* 0x000fe80000001894 */
[----:B------:R-:W-:-:S02]  /*4510*/  IMAD.IADD R56, R0, 0x1, -R187 ;  /* 0x0000000100387824 */ /* 0x000fc400078e0abb */
[----:B------:R-:W-:Y:S01]  /*4520*/  I2F R210, R62 ;  /* 0x0000003e00d27306 */ /* 0x000fe20000201400 */
[----:B------:R-:W-:Y:S01]  /*4530*/  IMAD.MOV.U32 R180, RZ, RZ, R16 ;  /* 0x000000ffffb47224 */ /* 0x000fe200078e0010 */
[C---:B------:R-:W-:Y:S01]  /*4540*/  HMMA.16816.F32 R144, R32.reuse, R182, R144 ;  /* 0x000000b62090723c */ /* 0x040fe20000001890 */
[----:B------:R-:W-:Y:S01]  /*4550*/  IABS R16, R56 ;  /* 0x0000003800107213 */ /* 0x000fe20000000000 */
[----:B------:R-:W-:Y:S02]  /*4560*/  IMAD.IADD R56, R0, 0x1, -R231 ;  /* 0x0000000100387824 */ /* 0x000fe400078e0ae7 */
[----:B------:R-:W-:Y:S02]  /*4570*/  FMUL.FTZ R57, R157, c[0x0][0x2ec] ;  /* 0x0000bb009d397a20 */ /* 0x000fe40000410000 */
[----:B------:R-:W-:Y:S01]  /*4580*/  FMUL.FTZ R156, R156, c[0x0][0x2ec] ;  /* 0x0000bb009c9c7a20 */ /* 0x000fe20000410000 */
[----:B------:R-:W-:Y:S01]  /*4590*/  IADD3 R183, R189, 0x51, RZ ;  /* 0x00000051bdb77810 */ /* 0x000fe20007ffe0ff */
[----:B------:R-:W-:Y:S01]  /*45a0*/  HMMA.16816.F32 R140, R32, R176, R140 ;  /* 0x000000b0208c723c */ /* 0x000fe2000000188c */
[----:B------:R-:W-:Y:S01]  /*45b0*/  MOV R182, R16 ;  /* 0x0000001000b67202 */ /* 0x000fe20000000f00 */
[----:B------:R-:W-:Y:S01]  /*45c0*/  MUFU.TANH R57, R57 ;  /* 0x0000003900397308 */ /* 0x000fe20000002400 */
[----:B------:R-:W-:Y:S01]  /*45d0*/  IABS R16, R56 ;  /* 0x0000003800107213 */ /* 0x000fe20000000000 */
[----:B------:R-:W-:-:S02]  /*45e0*/  IMAD.IADD R56, R0, 0x1, -R183 ;  /* 0x0000000100387824 */ /* 0x000fc400078e0ab7 */
[----:B------:R-:W-:Y:S02]  /*45f0*/  FMUL.FTZ R224, R154, c[0x0][0x2ec] ;  /* 0x0000bb009ae07a20 */ /* 0x000fe40000410000 */
[----:B------:R-:W-:Y:S01]  /*4600*/  IMAD.MOV.U32 R177, RZ, RZ, R16 ;  /* 0x000000ffffb17224 */ /* 0x000fe200078e0010 */
[----:B------:R-:W-:Y:S01]  /*4610*/  IABS R16, R56 ;  /* 0x0000003800107213 */ /* 0x000fe20000000000 */
[----:B------:R-:W-:Y:S01]  /*4620*/  IMAD.IADD R56, R0, 0x1, -R233 ;  /* 0x0000000100387824 */ /* 0x000fe200078e0ae9 */
[C---:B------:R-:W-:Y:S01]  /*4630*/  HMMA.16816.F32 R132, R32.reuse, R172, R132 ;  /* 0x000000ac2084723c */ /* 0x040fe20000001884 */
[----:B------:R1:W-:Y:S01]  /*4640*/  MUFU.TANH R157, R116 ;  /* 0x00000074009d7308 */ /* 0x0003e20000002400 */
[----:B------:R-:W-:Y:S02]  /*4650*/  IMAD.IADD R181, R218, 0x1, -R189 ;  /* 0x00000001dab57824 */ /* 0x000fe400078e0abd */
[----:B------:R-:W-:Y:S01]  /*4660*/  IMAD.MOV.U32 R176, RZ, RZ, R16 ;  /* 0x000000ffffb07224 */ /* 0x000fe200078e0010 */
[----:B------:R-:W-:Y:S01]  /*4670*/  IABS R16, R56 ;  /* 0x0000003800107213 */ /* 0x000fe20000000000 */
[----:B------:R-:W-:Y:S01]  /*4680*/  FMUL.FTZ R154, R155, c[0x0][0x2ec] ;  /* 0x0000bb009b9a7a20 */ /* 0x000fe20000410000 */
[C---:B------:R-:W-:Y:S01]  /*4690*/  IADD3 R56, R0.reuse, -R235, RZ ;  /* 0x800000eb00387210 */ /* 0x040fe20007ffe0ff */
[C---:B------:R-:W-:Y:S01]  /*46a0*/  HMMA.16816.F32 R136, R32.reuse, R178, R136 ;  /* 0x000000b22088723c */ /* 0x040fe20000001888 */
[----:B------:R-:W-:Y:S01]  /*46b0*/  MUFU.TANH R224, R224 ;  /* 0x000000e000e07308 */ /* 0x000fe20000002400 */
[----:B------:R-:W-:Y:S01]  /*46c0*/  IMAD.MOV.U32 R172, RZ, RZ, R16 ;  /* 0x000000ffffac7224 */ /* 0x000fe200078e0010 */
[----:B------:R-:W-:Y:S01]  /*46d0*/  IABS R16, R56 ;  /* 0x0000003800107213 */ /* 0x000fe20000000000 */
[----:B------:R-:W-:Y:S01]  /*46e0*/  IMAD.IADD R56, R0, 0x1, -R237 ;  /* 0x0000000100387824 */ /* 0x000fe200078e0aed */
[----:B------:R-:W-:Y:S01]  /*46f0*/  IABS R181, R181 ;  /* 0x000000b500b57213 */ /* 0x000fe20000000000 */
[----:B------:R-:W-:Y:S01]  /*4700*/  FMUL.FTZ R155, R149, c[0x0][0x2ec] ;  /* 0x0000bb00959b7a20 */ /* 0x000fe20000410000 */
[C---:B------:R-:W-:Y:S01]  /*4710*/  IADD3 R179, R189.reuse, 0x61, RZ ;  /* 0x00000061bdb37810 */ /* 0x040fe20007ffe0ff */
[----:B------:R-:W-:Y:S01]  /*4720*/  HMMA.16816.F32 R128, R32, R174, R128 ;  /* 0x000000ae2080723c */ /* 0x000fe20000001880 */
[----:B------:R-:W-:Y:S01]  /*4730*/  IADD3 R178, R189, 0x78, RZ ;  /* 0x00000078bdb27810 */ /* 0x000fe20007ffe0ff */
[----:B------:R-:W-:Y:S01]  /*4740*/  MUFU.TANH R154, R154 ;  /* 0x0000009a009a7308 */ /* 0x000fe20000002400 */
[----:B------:R-:W-:Y:S01]  /*4750*/  FMUL.FTZ R151, R151, c[0x0][0x2ec] ;  /* 0x0000bb0097977a20 */ /* 0x000fe20000410000 */
[----:B-1----:R-:W-:Y:S01]  /*4760*/  IADD3 R116, -R199, R230, RZ ;  /* 0x000000e6c7747210 */ /* 0x002fe20007ffe1ff */
[----:B------:R-:W-:-:S02]  /*4770*/  FMUL.FTZ R148, R148, c[0x0][0x2ec] ;  /* 0x0000bb0094947a20 */ /* 0x000fc40000410000 */
[----:B------:R-:W-:Y:S01]  /*4780*/  IMAD.MOV.U32 R174, RZ, RZ, R16 ;  /* 0x000000ffffae7224 */ /* 0x000fe200078e0010 */
[----:B------:R-:W-:Y:S01]  /*4790*/  IABS R16, R56 ;  /* 0x0000003800107213 */ /* 0x000fe20000000000 */
[C---:B------:R-:W-:Y:S01]  /*47a0*/  HMMA.16816.F32 R124, R32.reuse, R168, R124 ;  /* 0x000000a8207c723c */ /* 0x040fe2000000187c */
[----:B------:R-:W-:Y:S01]  /*47b0*/  IADD3 R56, R0, -R179, RZ ;  /* 0x800000b300387210 */ /* 0x000fe20007ffe0ff */
[----:B------:R-:W-:Y:S01]  /*47c0*/  I2F R181, R181 ;  /* 0x000000b500b57306 */ /* 0x000fe20000201400 */
[----:B------:R-:W-:Y:S01]  /*47d0*/  FMUL.FTZ R152, R152, c[0x0][0x2ec] ;  /* 0x0000bb0098987a20 */ /* 0x000fe20000410000 */
[----:B------:R-:W-:Y:S01]  /*47e0*/  IABS R116, R116 ;  /* 0x0000007400747213 */ /* 0x000fe20000000000 */
[----:B------:R-:W-:Y:S02]  /*47f0*/  FMUL.FTZ R153, R153, c[0x0][0x2ec] ;  /* 0x0000bb0099997a20 */ /* 0x000fe40000410000 */
[----:B------:R-:W-:Y:S01]  /*4800*/  IMAD.MOV.U32 R168, RZ, RZ, R16 ;  /* 0x000000ffffa87224 */ /* 0x000fe200078e0010 */
[----:B------:R-:W-:Y:S01]  /*4810*/  IABS R16, R56 ;  /* 0x0000003800107213 */ /* 0x000fe20000000000 */
[----:B------:R-:W-:Y:S01]  /*4820*/  IMAD.IADD R56, R0, 0x1, -R247 ;  /* 0x0000000100387824 */ /* 0x000fe200078e0af7 */
[----:B------:R-:W-:Y:S01]  /*4830*/  HMMA.16816.F32 R120, R32, R170, R120 ;  /* 0x000000aa2078723c */ /* 0x000fe20000001878 */
[----:B------:R-:W1:Y:S01]  /*4840*/  MUFU.TANH R113, R148 ;  /* 0x0000009400717308 */ /* 0x000e620000002400 */
[----:B------:R-:W-:-:S02]  /*4850*/  IMAD.IADD R62, R218, 0x1, -R205 ;  /* 0x00000001da3e7824 */ /* 0x000fc400078e0acd */
[----:B------:R-:W-:Y:S02]  /*4860*/  FMUL.FTZ R137, R137, c[0x0][0x2ec] ;  /* 0x0000bb0089897a20 */ /* 0x000fe40000410000 */
[----:B------:R-:W-:Y:S01]  /*4870*/  FMUL.FTZ R140, R140, c[0x0][0x2ec] ;  /* 0x0000bb008c8c7a20 */ /* 0x000fe20000410000 */
[----:B------:R-:W-:Y:S01]  /*4880*/  IABS R62, R62 ;  /* 0x0000003e003e7213 */ /* 0x000fe20000000000 */
[----:B------:R-:W-:Y:S01]  /*4890*/  IMAD.MOV.U32 R170, RZ, RZ, R16 ;  /* 0x000000ffffaa7224 */ /* 0x000fe200078e0010 */
[----:B------:R-:W-:Y:S01]  /*48a0*/  IABS R16, R56 ;  /* 0x0000003800107213 */ /* 0x000fe20000000000 */
[----:B------:R-:W-:Y:S01]  /*48b0*/  HMMA.16816.F32 R52, R32, R164, R52 ;  /* 0x000000a42034723c */ /* 0x000fe20000001834 */
[----:B------:R-:W-:Y:S01]  /*48c0*/  IADD3 R56, R0, -R249, RZ ;  /* 0x800000f900387210 */ /* 0x000fe20007ffe0ff */
[----:B------:R-:W2:Y:S01]  /*48d0*/  I2F R116, R116 ;  /* 0x0000007400747306 */ /* 0x000ea20000201400 */
[----:B------:R-:W-:Y:S02]  /*48e0*/  FMUL.FTZ R136, R136, c[0x0][0x2ec] ;  /* 0x0000bb0088887a20 */ /* 0x000fe40000410000 */
[----:B------:R-:W-:-:S02]  /*48f0*/  FMUL.FTZ R139, R139, c[0x0][0x2ec] ;  /* 0x0000bb008b8b7a20 */ /* 0x000fc40000410000 */
[----:B------:R-:W-:Y:S01]  /*4900*/  IMAD.MOV.U32 R164, RZ, RZ, R16 ;  /* 0x000000ffffa47224 */ /* 0x000fe200078e0010 */
[----:B------:R-:W-:Y:S01]  /*4910*/  IABS R16, R56 ;  /* 0x0000003800107213 */ /* 0x000fe20000000000 */
[----:B------:R-:W-:Y:S01]  /*4920*/  IMAD.IADD R56, R0, 0x1, -R245 ;  /* 0x0000000100387824 */ /* 0x000fe200078e0af5 */
[C---:B------:R-:W-:Y:S01]  /*4930*/  HMMA.16816.F32 R48, R32.reuse, R166, R48 ;  /* 0x000000a62030723c */ /* 0x040fe20000001830 */
[----:B-1----:R-:W-:Y:S01]  /*4940*/  FFMA.FTZ R113, R200, -UR4, R113 ;  /* 0x80000004c8717c23 */ /* 0x002fe20008010071 */
[----:B------:R-:W1:Y:S01]  /*4950*/  MUFU.TANH R137, R137 ;  /* 0x0000008900897308 */ /* 0x000e620000002400 */
[----:B------:R-:W-:Y:S01]  /*4960*/  IMAD.MOV.U32 R165, RZ, RZ, R16 ;  /* 0x000000ffffa57224 */ /* 0x000fe200078e0010 */
[----:B------:R-:W-:Y:S01]  /*4970*/  IABS R16, R56 ;  /* 0x0000003800107213 */ /* 0x000fe20000000000 */
[----:B------:R-:W-:Y:S02]  /*4980*/  FMUL.FTZ R138, R138, c[0x0][0x2ec] ;  /* 0x0000bb008a8a7a20 */ /* 0x000fe40000410000 */
[----:B------:R-:W-:Y:S01]  /*4990*/  IADD3 R167, R189, 0x71, RZ ;  /* 0x00000071bda77810 */ /* 0x000fe20007ffe0ff */
[C---:B------:R-:W-:Y:S01]  /*49a0*/  HMMA.16816.F32 R44, R32.reuse, R160, R44 ;  /* 0x000000a0202c723c */ /* 0x040fe2000000182c */
[----:B------:R-:W-:Y:S01]  /*49b0*/  IMAD.MOV.U32 R166, RZ, RZ, R16 ;  /* 0x000000ffffa67224 */ /* 0x000fe200078e0010 */
[----:B------:R3:W-:Y:S01]  /*49c0*/  MUFU.TANH R161, R156 ;  /* 0x0000009c00a17308 */ /* 0x0007e20000002400 */
[----:B------:R-:W-:Y:S01]  /*49d0*/  IADD3 R56, R0, -R167, RZ ;  /* 0x800000a700387210 */ /* 0x000fe20007ffe0ff */
[----:B--2---:R-:W-:Y:S01]  /*49e0*/  FFMA.FTZ R111, R116, -UR4, R111 ;  /* 0x80000004746f7c23 */ /* 0x004fe2000801006f */
[----:B------:R-:W-:Y:S01]  /*49f0*/  IADD3 R116, -R223, R218, RZ ;  /* 0x000000dadf747210 */ /* 0x000fe20007ffe1ff */
[----:B------:R-:W-:Y:S01]  /*4a00*/  FMUL.FTZ R134, R134, c[0x0][0x2ec] ;  /* 0x0000bb0086867a20 */ /* 0x000fe20000410000 */
[----:B------:R-:W-:Y:S01]  /*4a10*/  IABS R16, R56 ;  /* 0x0000003800107213 */ /* 0x000fe20000000000 */
[----:B------:R-:W-:Y:S01]  /*4a20*/  IMAD.IADD R56, R0, 0x1, -R178 ;  /* 0x0000000100387824 */ /* 0x000fe200078e0ab2 */
[----:B------:R-:W-:Y:S01]  /*4a30*/  HMMA.16816.F32 R36, R32, R64, R36 ;  /* 0x000000402024723c */ /* 0x000fe20000001824 */
[----:B------:R-:W-:Y:S01]  /*4a40*/  IMAD.IADD R160, R218, 0x1, -R191 ;  /* 0x00000001daa07824 */ /* 0x000fe200078e0abf */
[----:B------:R-:W-:Y:S01]  /*4a50*/  I2F R62, R62 ;  /* 0x0000003e003e7306 */ /* 0x000fe20000201400 */
[----:B------:R-:W-:Y:S01]  /*4a60*/  IMAD.MOV.U32 R186, RZ, RZ, R16 ;  /* 0x000000ffffba7224 */ /* 0x000fe200078e0010 */
[----:B------:R-:W-:Y:S01]  /*4a70*/  IABS R16, R56 ;  /* 0x0000003800107213 */ /* 0x000fe20000000000 */
[----:B-1----:R-:W-:Y:S01]  /*4a80*/  FFMA.FTZ R137, R60, -UR4, R137 ;  /* 0x800000043c897c23 */ /* 0x002fe20008010089 */
[----:B------:R-:W-:Y:S01]  /*4a90*/  IADD3 R56, -R193, R218, RZ ;  /* 0x000000dac1387210 */ /* 0x000fe20007ffe1ff */
[----:B------:R-:W-:Y:S01]  /*4aa0*/  FMUL.FTZ R60, R92, c[0x0][0x2ec] ;  /* 0x0000bb005c3c7a20 */ /* 0x000fe20000410000 */
[----:B------:R-:W-:Y:S01]  /*4ab0*/  IABS R160, R160 ;  /* 0x000000a000a07213 */ /* 0x000fe20000000000 */
[----:B------:R-:W-:Y:S01]  /*4ac0*/  IMAD.MOV.U32 R244, RZ, RZ, R16 ;  /* 0x000000fffff47224 */ /* 0x000fe200078e0010 */
[----:B------:R-:W-:Y:S01]  /*4ad0*/  IABS R56, R56 ;  /* 0x0000003800387213 */ /* 0x000fe20000000000 */
[----:B------:R-:W-:Y:S01]  /*4ae0*/  IMAD.IADD R16, R216, 0x1, -R189 ;  /* 0x00000001d8107824 */ /* 0x000fe200078e0abd */
[-C--:B------:R-:W-:Y:S01]  /*4af0*/  IADD3 R64, -R189, R230.reuse, RZ ;  /* 0x000000e6bd407210 */ /* 0x080fe20007ffe1ff */
[C---:B------:R-:W-:Y:S01]  /*4b00*/  HMMA.16816.F32 R40, R12.reuse, R58, R40 ;  /* 0x0000003a0c28723c */ /* 0x040fe20000001828 */
[----:B------:R1:W2:Y:S01]  /*4b10*/  I2F R65, R56 ;  /* 0x0000003800417306 */ /* 0x0002a20000201400 */
[----:B---3--:R-:W-:Y:S01]  /*4b20*/  IADD3 R156, -R197, R230, RZ ;  /* 0x000000e6c59c7210 */ /* 0x008fe20007ffe1ff */
[----:B------:R-:W-:Y:S01]  /*4b30*/  FMUL.FTZ R92, R94, c[0x0][0x2ec] ;  /* 0x0000bb005e5c7a20 */ /* 0x000fe20000410000 */
[----:B------:R-:W-:Y:S01]  /*4b40*/  IABS R16, R16 ;  /* 0x0000001000107213 */ /* 0x000fe20000000000 */
[----:B------:R-:W-:Y:S01]  /*4b50*/  FMUL.FTZ R133, R133, c[0x0][0x2ec] ;  /* 0x0000bb0085857a20 */ /* 0x000fe20000410000 */
[----:B------:R-:W-:Y:S01]  /*4b60*/  IABS R64, R64 ;  /* 0x0000004000407213 */ /* 0x000fe20000000000 */
[----:B------:R-:W-:Y:S01]  /*4b70*/  FMUL.FTZ R59, R118, c[0x0][0x2ec] ;  /* 0x0000bb00763b7a20 */ /* 0x000fe20000410000 */
[----:B------:R-:W-:Y:S01]  /*4b80*/  IABS R156, R156 ;  /* 0x0000009c009c7213 */ /* 0x000fe20000000000 */
[----:B------:R-:W-:Y:S01]  /*4b90*/  I2F R160, R160 ;  /* 0x000000a000a07306 */ /* 0x000fe20000201400 */
[----:B------:R-:W-:Y:S01]  /*4ba0*/  IMAD.IADD R118, R218, 0x1, -R199 ;  /* 0x00000001da767824 */ /* 0x000fe200078e0ac7 */
[----:B------:R-:W-:Y:S01]  /*4bb0*/  HMMA.16816.F32 R8, R12, R18, R8 ;  /* 0x000000120c08723c */ /* 0x000fe20000001808 */
[----:B------:R-:W-:Y:S01]  /*4bc0*/  FMUL.FTZ R58, R158, c[0x0][0x2ec] ;  /* 0x0000bb009e3a7a20 */ /* 0x000fe20000410000 */
[----:B------:R-:W-:Y:S01]  /*4bd0*/  IABS R116, R116 ;  /* 0x0000007400747213 */ /* 0x000fe20000000000 */
[----:B------:R-:W-:Y:S01]  /*4be0*/  IMAD.IADD R158, R230, 0x1, -R205 ;  /* 0x00000001e69e7824 */ /* 0x000fe200078e0acd */
[----:B------:R-:W-:Y:S01]  /*4bf0*/  IABS R118, R118 ;  /* 0x0000007600767213 */ /* 0x000fe20000000000 */
[----:B------:R-:W-:Y:S01]  /*4c00*/  FMUL.FTZ R54, R54, c[0x0][0x2ec] ;  /* 0x0000bb0036367a20 */ /* 0x000fe20000410000 */
[----:B------:R-:W3:Y:S01]  /*4c10*/  I2F R16, R16 ;  /* 0x0000001000107306 */ /* 0x000ee20000201400 */
[----:B-1----:R-:W-:Y:S01]  /*4c20*/  IMAD.IADD R56, R216, 0x1, -R193 ;  /* 0x00000001d8387824 */ /* 0x002fe200078e0ac1 */
[----:B------:R-:W-:Y:S01]  /*4c30*/  IABS R158, R158 ;  /* 0x0000009e009e7213 */ /* 0x000fe20000000000 */
[----:B--2---:R-:W-:-:S02]  /*4c40*/  FFMA.FTZ R224, R65, -UR4, R224 ;  /* 0x8000000441e07c23 */ /* 0x004fc400080100e0 */
[----:B------:R-:W-:Y:S01]  /*4c50*/  FMUL.FTZ R50, R50, c[0x0][0x2ec] ;  /* 0x0000bb0032327a20 */ /* 0x000fe20000410000 */
[----:B------:R-:W-:Y:S01]  /*4c60*/  IABS R56, R56 ;  /* 0x0000003800387213 */ /* 0x000fe20000000000 */
[C---:B------:R-:W-:Y:S01]  /*4c70*/  HMMA.16816.F32 R40, R32.reuse, R162, R40 ;  /* 0x000000a22028723c */ /* 0x040fe20000001828 */
[----:B------:R-:W1:Y:S01]  /*4c80*/  MUFU.TANH R65, R155 ;  /* 0x0000009b00417308 */ /* 0x000e620000002400 */
[----:B------:R-:W-:Y:S02]  /*4c90*/  FMUL.FTZ R129, R129, c[0x0][0x2ec] ;  /* 0x0000bb0081817a20 */ /* 0x000fe40000410000 */
[----:B------:R-:W-:Y:S02]  /*4ca0*/  IMAD.MOV.U32 R173, RZ, RZ, R56 ;  /* 0x000000ffffad7224 */ /* 0x000fe400078e0038 */
[----:B------:R-:W-:Y:S01]  /*4cb0*/  FFMA.FTZ R56, R2, -UR4, R161 ;  /* 0x8000000402387c23 */ /* 0x000fe200080100a1 */
[----:B------:R-:W-:Y:S01]  /*4cc0*/  IADD3 R162, R0, -R214, RZ ;  /* 0x800000d600a27210 */ /* 0x000fe20007ffe0ff */
[----:B------:R-:W-:Y:S01]  /*4cd0*/  FFMA.FTZ R2, R190, -UR4, R57 ;  /* 0x80000004be027c23 */ /* 0x000fe20008010039 */
[----:B------:R-:W-:Y:S01]  /*4ce0*/  I2F R64, R64 ;  /* 0x0000004000407306 */ /* 0x000fe20000201400 */
[----:B------:R-:W-:Y:S01]  /*4cf0*/  FMUL.FTZ R57, R159, c[0x0][0x2ec] ;  /* 0x0000bb009f397a20 */ /* 0x000fe20000410000 */
[----:B------:R-:W-:Y:S01]  /*4d00*/  FSEL R159, R56, -INF , !P4 ;  /* 0xff800000389f7808 */ /* 0x000fe20006000000 */
[----:B---3--:R-:W-:Y:S01]  /*4d10*/  FFMA.FTZ R157, R16, -UR4, R157 ;  /* 0x80000004109d7c23 */ /* 0x008fe2000801009d */
[----:B------:R-:W-:Y:S01]  /*4d20*/  IADD3 R163, -R201, R230, RZ ;  /* 0x000000e6c9a37210 */ /* 0x000fe20007ffe1ff */
[----:B------:R-:W-:Y:S01]  /*4d30*/  IMAD.IADD R16, R230, 0x1, -R193 ;  /* 0x00000001e6107824 */ /* 0x000fe200078e0ac1 */
[----:B------:R-:W-:Y:S01]  /*4d40*/  FSEL R2, R2, -INF , !P3 ;  /* 0xff80000002027808 */ /* 0x000fe20005800000 */
[----:B------:R-:W-:Y:S01]  /*4d50*/  IMAD.IADD R0, R216, 0x1, -R191 ;  /* 0x00000001d8007824 */ /* 0x000fe200078e0abf */
[----:B------:R-:W2:Y:S01]  /*4d60*/  MUFU.TANH R57, R57 ;  /* 0x0000003900397308 */ /* 0x000ea20000002400 */
[----:B-1----:R-:W-:Y:S01]  /*4d70*/  FFMA.FTZ R202, R202, -UR4, R65 ;  /* 0x80000004caca7c23 */ /* 0x002fe20008010041 */
[----:B------:R-:W-:Y:S01]  /*4d80*/  IABS R16, R16 ;  /* 0x0000001000107213 */ /* 0x000fe20000000000 */
[----:B------:R-:W-:Y:S01]  /*4d90*/  IMAD.IADD R56, R216, 0x1, -R205 ;  /* 0x00000001d8387824 */ /* 0x000fe200078e0acd */
[----:B------:R-:W-:Y:S01]  /*4da0*/  FSEL R157, R157, -INF , !P4 ;  /* 0xff8000009d9d7808 */ /* 0x000fe20006000000 */
[----:B------:R-:W-:Y:S01]  /*4db0*/  HMMA.16816.F32 R32, R32, R66, R8 ;  /* 0x000000422020723c */ /* 0x000fe20000001808 */
[----:B------:R-:W-:Y:S01]  /*4dc0*/  IABS R0, R0 ;  /* 0x0000000000007213 */ /* 0x000fe20000000000 */
[----:B------:R-:W-:Y:S01]  /*4dd0*/  IMAD.MOV.U32 R175, RZ, RZ, R16 ;  /* 0x000000ffffaf7224 */ /* 0x000fe200078e0010 */
[----:B------:R-:W1:Y:S01]  /*4de0*/  MUFU.TANH R58, R58 ;  /* 0x0000003a003a7308 */ /* 0x000e620000002400 */
[----:B------:R-:W-:Y:S01]  /*4df0*/  IABS R163, R163 ;  /* 0x000000a300a37213 */ /* 0x000fe20000000000 */
[----:B------:R-:W-:Y:S01]  /*4e00*/  FMUL.FTZ R131, R131, c[0x0][0x2ec] ;  /* 0x0000bb0083837a20 */ /* 0x000fe20000410000 */
[----:B------:R-:W-:Y:S01]  /*4e10*/  IABS R56, R56 ;  /* 0x0000003800387213 */ /* 0x000fe20000000000 */
[----:B------:R-:W-:Y:S01]  /*4e20*/  FMUL.FTZ R127, R127, c[0x0][0x2ec] ;  /* 0x0000bb007f7f7a20 */ /* 0x000fe20000410000 */
[----:B------:R-:W-:Y:S01]  /*4e30*/  IABS R162, R162 ;  /* 0x000000a200a27213 */ /* 0x000fe20000000000 */
[----:B------:R-:W-:-:S02]  /*4e40*/  FMUL.FTZ R53, R53, c[0x0][0x2ec] ;  /* 0x0000bb0035357a20 */ /* 0x000fc40000410000 */
[----:B--2---:R-:W-:Y:S01]  /*4e50*/  FFMA.FTZ R160, R160, -UR4, R57 ;  /* 0x80000004a0a07c23 */ /* 0x004fe20008010039 */
[----:B------:R-:W-:Y:S01]  /*4e60*/  IADD3 R57, -R195, R218, RZ ;  /* 0x000000dac3397210 */ /* 0x000fe20007ffe1ff */
[----:B------:R-:W2:Y:S01]  /*4e70*/  MUFU.TANH R59, R59 ;  /* 0x0000003b003b7308 */ /* 0x000ea20000002400 */
[----:B------:R-:W-:Y:S02]  /*4e80*/  FMUL.FTZ R49, R49, c[0x0][0x2ec] ;  /* 0x0000bb0031317a20 */ /* 0x000fe40000410000 */
[----:B------:R-:W-:Y:S01]  /*4e90*/  IABS R16, R57 ;  /* 0x0000003900107213 */ /* 0x000fe20000000000 */
[----:B------:R-:W-:Y:S01]  /*4ea0*/  IMAD.IADD R57, R216, 0x1, -R195 ;  /* 0x00000001d8397824 */ /* 0x000fe200078e0ac3 */
[----:B------:R-:W-:Y:S01]  /*4eb0*/  IADD3 R195, -R195, R230, RZ ;  /* 0x000000e6c3c37210 */ /* 0x000fe20007ffe1ff */
[----:B-1----:R-:W-:Y:S01]  /*4ec0*/  FFMA.FTZ R181, R181, -UR4, R58 ;  /* 0x80000004b5b57c23 */ /* 0x002fe2000801003a */
[----:B------:R-:W-:Y:S01]  /*4ed0*/  FSEL R160, R160, -INF , !P3 ;  /* 0xff800000a0a07808 */ /* 0x000fe20005800000 */
[----:B------:R-:W-:Y:S01]  /*4ee0*/  IMAD.MOV.U32 R189, RZ, RZ, R16 ;  /* 0x000000ffffbd7224 */ /* 0x000fe200078e0010 */
[----:B------:R-:W-:Y:S01]  /*4ef0*/  IABS R16, R57 ;  /* 0x0000003900107213 */ /* 0x000fe20000000000 */
[----:B------:R-:W-:Y:S01]  /*4f00*/  IMAD.IADD R57, R218, 0x1, -R197 ;  /* 0x00000001da397824 */ /* 0x000fe200078e0ac5 */
[----:B------:R-:W-:Y:S01]  /*4f10*/  IABS R195, R195 ;  /* 0x000000c300c37213 */ /* 0x000fe20000000000 */
[----:B------:R-:W-:Y:S01]  /*4f20*/  I2F R118, R118 ;  /* 0x0000007600767306 */ /* 0x000fe20000201400 */
[----:B------:R-:W-:Y:S01]  /*4f30*/  FSEL R181, R181, -INF , !P4 ;  /* 0xff800000b5b57808 */ /* 0x000fe20006000000 */
[----:B------:R-:W-:-:S02]  /*4f40*/  IMAD.IADD R58, R216, 0x1, -R209 ;  /* 0x00000001d83a7824 */ /* 0x000fc400078e0ad1 */
[----:B------:R-:W-:Y:S01]  /*4f50*/  IMAD.MOV.U32 R190, RZ, RZ, R195 ;  /* 0x000000ffffbe7224 */ /* 0x000fe200078e00c3 */
[----:B------:R-:W-:Y:S01]  /*4f60*/  IABS R195, R57 ;  /* 0x0000003900c37213 */ /* 0x000fe20000000000 */
[C---:B------:R-:W-:Y:S01]  /*4f70*/  IMAD.IADD R57, R216.reuse, 0x1, -R197 ;  /* 0x00000001d8397824 */ /* 0x040fe200078e0ac5 */
[----:B------:R-:W-:Y:S01]  /*4f80*/  IABS R58, R58 ;  /* 0x0000003a003a7213 */ /* 0x000fe20000000000 */
[----:B------:R1:W3:Y:S01]  /*4f90*/  I2F R193, R16 ;  /* 0x0000001000c17306 */ /* 0x0002e20000201400 */
[----:B------:R-:W-:Y:S02]  /*4fa0*/  IMAD.IADD R197, R216, 0x1, -R213 ;  /* 0x00000001d8c57824 */ /* 0x000fe400078e0ad5 */
[----:B--2---:R-:W-:Y:S02]  /*4fb0*/  FFMA.FTZ R64, R64, -UR4, R59 ;  /* 0x8000000440407c23 */ /* 0x004fe4000801003b */
[----:B------:R-:W-:Y:S01]  /*4fc0*/  FMUL.FTZ R59, R119, c[0x0][0x2ec] ;  /* 0x0000bb00773b7a20 */ /* 0x000fe20000410000 */
[----:B------:R-:W-:Y:S01]  /*4fd0*/  IABS R197, R197 ;  /* 0x000000c500c57213 */ /* 0x000fe20000000000 */
[----:B------:R-:W-:Y:S01]  /*4fe0*/  IMAD.IADD R119, R218, 0x1, -R211 ;  /* 0x00000001da777824 */ /* 0x000fe200078e0ad3 */
[----:B------:R-:W2:Y:S01]  /*4ff0*/  I2F R189, R189 ;  /* 0x000000bd00bd7306 */ /* 0x000ea20000201400 */
[----:B------:R-:W-:Y:S01]  /*5000*/  FSEL R64, R64, -INF , !P4 ;  /* 0xff80000040407808 */ /* 0x000fe20006000000 */
[----:B------:R-:W-:Y:S01]  /*5010*/  FMUL.FTZ R126, R126, c[0x0][0x2ec] ;  /* 0x0000bb007e7e7a20 */ /* 0x000fe20000410000 */
[----:B------:R-:W-:Y:S01]  /*5020*/  ISETP.GE.AND P4, PT, R205, UR13, PT ;  /* 0x0000000dcd007c0c */ /* 0x000fe2000bf86270 */
[----:B------:R-:W-:Y:S01]  /*5030*/  FMUL.FTZ R45, R45, c[0x0][0x2ec] ;  /* 0x0000bb002d2d7a20 */ /* 0x000fe20000410000 */
[----:B------:R-:W-:Y:S01]  /*5040*/  IABS R119, R119 ;  /* 0x0000007700777213 */ /* 0x000fe20000000000 */
[----:B------:R-:W-:Y:S01]  /*5050*/  FMUL.FTZ R47, R47, c[0x0][0x2ec] ;  /* 0x0000bb002f2f7a20 */ /* 0x000fe20000410000 */
[----:B-1----:R-:W-:Y:S01]  /*5060*/  IABS R16, R57 ;  /* 0x0000003900107213 */ /* 0x002fe20000000000 */
[----:B------:R1:W-:Y:S01]  /*5070*/  MUFU.TANH R65, R151 ;  /* 0x0000009700417308 */ /* 0x0003e20000002400 */
[----:B---3--:R-:W-:-:S02]  /*5080*/  FFMA.FTZ R112, R193, -UR4, R112 ;  /* 0x80000004c1707c23 */ /* 0x008fc40008010070 */
[C---:B------:R-:W-:Y:S02]  /*5090*/  IMAD.IADD R57, R216.reuse, 0x1, -R201 ;  /* 0x00000001d8397824 */ /* 0x040fe400078e0ac9 */
[----:B------:R-:W-:Y:S02]  /*50a0*/  IMAD.MOV.U32 R171, RZ, RZ, R16 ;  /* 0x000000ffffab7224 */ /* 0x000fe400078e0010 */
[C---:B------:R-:W-:Y:S01]  /*50b0*/  IMAD.IADD R16, R216.reuse, 0x1, -R199 ;  /* 0x00000001d8107824 */ /* 0x040fe200078e0ac7 */
[----:B------:R-:W-:Y:S01]  /*50c0*/  I2F R156, R156 ;  /* 0x0000009c009c7306 */ /* 0x000fe20000201400 */
[----:B--2---:R-:W-:Y:S01]  /*50d0*/  FFMA.FTZ R154, R189, -UR4, R154 ;  /* 0x80000004bd9a7c23 */ /* 0x004fe2000801009a */
[----:B------:R-:W-:Y:S01]  /*50e0*/  IABS R57, R57 ;  /* 0x0000003900397213 */ /* 0x000fe20000000000 */
[----:B------:R-:W-:Y:S01]  /*50f0*/  IMAD.IADD R193, R216, 0x1, -R219 ;  /* 0x00000001d8c17824 */ /* 0x000fe200078e0adb */
[----:B------:R-:W-:Y:S01]  /*5100*/  IABS R16, R16 ;  /* 0x0000001000107213 */ /* 0x000fe20000000000 */
[----:B------:R-:W-:-:S02]  /*5110*/  FMUL.FTZ R36, R36, c[0x0][0x2ec] ;  /* 0x0000bb0024247a20 */ /* 0x000fc40000410000 */
[----:B------:R-:W-:Y:S01]  /*5120*/  FMUL.FTZ R38, R38, c[0x0][0x2ec] ;  /* 0x0000bb0026267a20 */ /* 0x000fe20000410000 */
[----:B------:R-:W2:Y:S01]  /*5130*/  I2F R171, R171 ;  /* 0x000000ab00ab7306 */ /* 0x000ea20000201400 */
[----:B-1----:R-:W-:Y:S01]  /*5140*/  FSEL R151, R112, -INF , !P1 ;  /* 0xff80000070977808 */ /* 0x002fe20004800000 */
[----:B------:R-:W-:Y:S01]  /*5150*/  IMAD.MOV.U32 R169, RZ, RZ, R16 ;  /* 0x000000ffffa97224 */ /* 0x000fe200078e0010 */
[----:B------:R-:W-:Y:S01]  /*5160*/  IABS R193, R193 ;  /* 0x000000c100c17213 */ /* 0x000fe20000000000 */
[----:B------:R-:W-:Y:S02]  /*5170*/  FMUL.FTZ R112, R109, c[0x0][0x2ec] ;  /* 0x0000bb006d707a20 */ /* 0x000fe40000410000 */
[----:B------:R-:W-:Y:S02]  /*5180*/  IMAD.IADD R16, R218, 0x1, -R201 ;  /* 0x00000001da107824 */ /* 0x000fe400078e0ac9 */
[----:B------:R-:W1:Y:S01]  /*5190*/  MUFU.TANH R189, R110 ;  /* 0x0000006e00bd7308 */ /* 0x000e620000002400 */
[----:B------:R-:W-:-:S02]  /*51a0*/  FMUL.FTZ R46, R46, c[0x0][0x2ec] ;  /* 0x0000bb002e2e7a20 */ /* 0x000fc40000410000 */
[----:B------:R-:W-:Y:S01]  /*51b0*/  IABS R16, R16 ;  /* 0x0000001000107213 */ /* 0x000fe20000000000 */
[----:B------:R-:W-:Y:S02]  /*51c0*/  FMUL.FTZ R51, R51, c[0x0][0x2ec] ;  /* 0x0000bb0033337a20 */ /* 0x000fe40000410000 */
[----:B------:R-:W-:Y:S02]  /*51d0*/  FMUL.FTZ R12, R22, c[0x0][0x2ec] ;  /* 0x0000bb00160c7a20 */ /* 0x000fe40000410000 */
[----:B------:R-:W-:Y:S01]  /*51e0*/  MUFU.TANH R199, R152 ;  /* 0x0000009800c77308 */ /* 0x000fe20000002400 */
[----:B--2---:R-:W-:Y:S02]  /*51f0*/  FFMA.FTZ R109, R171, -UR4, R108 ;  /* 0x80000004ab6d7c23 */ /* 0x004fe4000801006c */
[----:B------:R-:W-:Y:S02]  /*5200*/  FFMA.FTZ R171, R118, -UR4, R65 ;  /* 0x8000000476ab7c23 */ /* 0x000fe40008010041 */
[----:B------:R-:W-:-:S02]  /*5210*/  IMAD.IADD R65, R218, 0x1, -R215 ;  /* 0x00000001da417824 */ /* 0x000fc400078e0ad7 */
[----:B------:R-:W-:Y:S01]  /*5220*/  IMAD.IADD R118, R230, 0x1, -R221 ;  /* 0x00000001e6767824 */ /* 0x000fe200078e0add */
[----:B------:R-:W2:Y:S01]  /*5230*/  I2F R175, R175 ;  /* 0x000000af00af7306 */ /* 0x000ea20000201400 */
[----:B-1----:R-:W-:Y:S01]  /*5240*/  FFMA.FTZ R110, R156, -UR4, R189 ;  /* 0x800000049c6e7c23 */ /* 0x002fe200080100bd */
[----:B------:R-:W-:Y:S01]  /*5250*/  IABS R65, R65 ;  /* 0x0000004100417213 */ /* 0x000fe20000000000 */
[--C-:B------:R-:W-:Y:S01]  /*5260*/  IMAD.IADD R156, R218, 0x1, -R221.reuse ;  /* 0x00000001da9c7824 */ /* 0x100fe200078e0add */
[----:B------:R-:W-:Y:S01]  /*5270*/  FSEL R189, R113, -INF , !P0 ;  /* 0xff80000071bd7808 */ /* 0x000fe20004000000 */
[----:B------:R-:W-:Y:S01]  /*5280*/  FMUL.FTZ R113, R146, c[0x0][0x2ec] ;  /* 0x0000bb0092717a20 */ /* 0x000fe20000410000 */
[----:B------:R-:W-:Y:S01]  /*5290*/  FSEL R110, R110, -INF , !P0 ;  /* 0xff8000006e6e7808 */ /* 0x000fe20004000000 */
[----:B------:R-:W-:Y:S01]  /*52a0*/  FMUL.FTZ R146, R147, c[0x0][0x2ec] ;  /* 0x0000bb0093927a20 */ /* 0x000fe20000410000 */
[----:B------:R-:W1:Y:S01]  /*52b0*/  I2F R173, R173 ;  /* 0x000000ad00ad7306 */ /* 0x000e620000201400 */
[----:B------:R-:W-:Y:S01]  /*52c0*/  FSEL R147, R202, -INF , !P6 ;  /* 0xff800000ca937808 */ /* 0x000fe20007000000 */
[----:B------:R-:W-:Y:S01]  /*52d0*/  FMUL.FTZ R13, R40, c[0x0][0x2ec] ;  /* 0x0000bb00280d7a20 */ /* 0x000fe20000410000 */
[----:B------:R-:W-:Y:S01]  /*52e0*/  FSEL R171, R171, -INF , !P6 ;  /* 0xff800000abab7808 */ /* 0x000fe20007000000 */
[----:B------:R-:W-:Y:S01]  /*52f0*/  FMUL.FTZ R14, R41, c[0x0][0x2ec] ;  /* 0x0000bb00290e7a20 */ /* 0x000fe20000410000 */
[----:B------:R-:W-:Y:S01]  /*5300*/  IADD3 R202, -R225, R216, RZ ;  /* 0x000000d8e1ca7210 */ /* 0x000fe20007ffe1ff */
[----:B------:R-:W-:Y:S01]  /*5310*/  FMUL.FTZ R8, R42, c[0x0][0x2ec] ;  /* 0x0000bb002a087a20 */ /* 0x000fe20000410000 */
[----:B------:R-:W-:Y:S01]  /*5320*/  IABS R156, R156 ;  /* 0x0000009c009c7213 */ /* 0x000fe20000000000 */
[----:B------:R-:W-:Y:S01]  /*5330*/  I2F R169, R169 ;  /* 0x000000a900a97306 */ /* 0x000fe20000201400 */
[----:B--2---:R-:W-:Y:S01]  /*5340*/  FFMA.FTZ R114, R175, -UR4, R114 ;  /* 0x80000004af727c23 */ /* 0x004fe20008010072 */
[----:B------:R-:W-:Y:S01]  /*5350*/  FSEL R175, R224, -INF , !P2 ;  /* 0xff800000e0af7808 */ /* 0x000fe20005000000 */
[----:B------:R-:W-:Y:S01]  /*5360*/  FMUL.FTZ R9, R43, c[0x0][0x2ec] ;  /* 0x0000bb002b097a20 */ /* 0x000fe20000410000 */
[----:B------:R-:W-:Y:S01]  /*5370*/  IABS R118, R118 ;  /* 0x0000007600767213 */ /* 0x000fe20000000000 */
[----:B------:R-:W-:Y:S01]  /*5380*/  FMUL.FTZ R11, R32, c[0x0][0x2ec] ;  /* 0x0000bb00200b7a20 */ /* 0x000fe20000410000 */
[----:B------:R-:W-:Y:S01]  /*5390*/  FSEL R148, R114, -INF , !P2 ;  /* 0xff80000072947808 */ /* 0x000fe20005000000 */
[----:B------:R-:W-:Y:S01]  /*53a0*/  FMUL.FTZ R114, R150, c[0x0][0x2ec] ;  /* 0x0000bb0096727a20 */ /* 0x000fe20000410000 */
[----:B------:R-:W2:Y:S01]  /*53b0*/  MUFU.TANH R112, R112 ;  /* 0x0000007000707308 */ /* 0x000ea20000002400 */
[----:B-1----:R-:W-:Y:S01]  /*53c0*/  FFMA.FTZ R149, R173, -UR4, R226 ;  /* 0x80000004ad957c23 */ /* 0x002fe200080100e2 */
[----:B------:R-:W-:Y:S01]  /*53d0*/  FSEL R173, R154, -INF , !P1 ;  /* 0xff8000009aad7808 */ /* 0x000fe20004800000 */
[----:B------:R-:W-:Y:S01]  /*53e0*/  IMAD.IADD R154, R216, 0x1, -R221 ;  /* 0x00000001d89a7824 */ /* 0x000fe200078e0add */
[----:B------:R-:W-:Y:S01]  /*53f0*/  IABS R202, R202 ;  /* 0x000000ca00ca7213 */ /* 0x000fe20000000000 */
[----:B------:R-:W-:Y:S01]  /*5400*/  FMUL.FTZ R15, R33, c[0x0][0x2ec] ;  /* 0x0000bb00210f7a20 */ /* 0x000fe20000410000 */
[----:B------:R-:W-:Y:S01]  /*5410*/  FSEL R149, R149, -INF , !P2 ;  /* 0xff80000095957808 */ /* 0x000fe20005000000 */
[----:B------:R-:W-:Y:S01]  /*5420*/  FMUL.FTZ R34, R34, c[0x0][0x2ec] ;  /* 0x0000bb0022227a20 */ /* 0x000fe20000410000 */
[----:B------:R-:W1:Y:S01]  /*5430*/  I2F R205, R197 ;  /* 0x000000c500cd7306 */ /* 0x000e620000201400 */
[----:B------:R-:W-:Y:S01]  /*5440*/  IABS R154, R154 ;  /* 0x0000009a009a7213 */ /* 0x000fe20000000000 */
[----:B------:R-:W-:-:S06]  /*5450*/  FMUL.FTZ R35, R35, c[0x0][0x2ec] ;  /* 0x0000bb0023237a20 */ /* 0x000fcc0000410000 */
[----:B------:R3:W4:Y:S01]  /*5460*/  MUFU.TANH R197, R153 ;  /* 0x0000009900c57308 */ /* 0x0007220000002400 */
[----:B--2---:R-:W-:Y:S02]  /*5470*/  FFMA.FTZ R108, R169, -UR4, R112 ;  /* 0x80000004a96c7c23 */ /* 0x004fe40008010070 */
[----:B------:R-:W-:-:S05]  /*5480*/  IMAD.IADD R112, R216, 0x1, -R215 ;  /* 0x00000001d8707824 */ /* 0x000fca00078e0ad7 */
[----:B------:R2:W-:Y:S01]  /*5490*/  I2F R224, R65 ;  /* 0x0000004100e07306 */ /* 0x0005e20000201400 */
[----:B------:R-:W-:Y:S01]  /*54a0*/  IABS R112, R112 ;  /* 0x0000007000707213 */ /* 0x000fe20000000000 */
[----:B-1----:R-:W-:Y:S02]  /*54b0*/  FFMA.FTZ R205, R205, -UR4, R96 ;  /* 0x80000004cdcd7c23 */ /* 0x002fe40008010060 */
[----:B------:R-:W-:Y:S02]  /*54c0*/  FMUL.FTZ R96, R132, c[0x0][0x2ec] ;  /* 0x0000bb0084607a20 */ /* 0x000fe40000410000 */
[----:B---3--:R-:W-:Y:S02]  /*54d0*/  FFMA.FTZ R153, R192, -UR4, R199 ;  /* 0x80000004c0997c23 */ /* 0x008fe400080100c7 */
[----:B------:R-:W1:Y:S01]  /*54e0*/  I2F R0, R0 ;  /* 0x0000000000007306 */ /* 0x000e620000201400 */
[----:B------:R-:W-:Y:S02]  /*54f0*/  FMUL.FTZ R192, R144, c[0x0][0x2ec] ;  /* 0x0000bb0090c07a20 */ /* 0x000fe40000410000 */
[----:B------:R-:W-:Y:S01]  /*5500*/  FMUL.FTZ R144, R145, c[0x0][0x2ec] ;  /* 0x0000bb0091907a20 */ /* 0x000fe20000410000 */
[----:B------:R-:W-:Y:S01]  /*5510*/  FSEL R145, R108, -INF , !P6 ;  /* 0xff8000006c917808 */ /* 0x000fe20007000000 */
[----:B------:R-:W-:Y:S01]  /*5520*/  FMUL.FTZ R108, R105, c[0x0][0x2ec] ;  /* 0x0000bb00696c7a20 */ /* 0x000fe20000410000 */
[----:B------:R-:W-:Y:S01]  /*5530*/  FSEL R153, R153, -INF , !P2 ;  /* 0xff80000099997808 */ /* 0x000fe20005000000 */
[----:B------:R-:W-:Y:S01]  /*5540*/  FMUL.FTZ R105, R107, c[0x0][0x2ec] ;  /* 0x0000bb006b697a20 */ /* 0x000fe20000410000 */
[----:B--2---:R-:W-:Y:S01]  /*5550*/  FSEL R65, R109, -INF , !P0 ;  /* 0xff8000006d417808 */ /* 0x004fe20004000000 */
[----:B------:R-:W-:Y:S01]  /*5560*/  IMAD.IADD R109, R230, 0x1, -R215 ;  /* 0x00000001e66d7824 */ /* 0x000fe200078e0ad7 */
[----:B------:R-:W2:Y:S01]  /*5570*/  MUFU.TANH R59, R59 ;  /* 0x0000003b003b7308 */ /* 0x000ea20000002400 */
[----:B------:R-:W-:Y:S01]  /*5580*/  ISETP.GE.AND P2, PT, R211, UR13, PT ;  /* 0x0000000dd3007c0c */ /* 0x000fe2000bf46270 */
[----:B----4-:R-:W-:-:S02]  /*5590*/  FFMA.FTZ R155, R194, -UR4, R197 ;  /* 0x80000004c29b7c23 */ /* 0x010fc400080100c5 */
[----:B------:R-:W-:Y:S01]  /*55a0*/  IABS R109, R109 ;  /* 0x0000006d006d7213 */ /* 0x000fe20000000000 */
[----:B------:R-:W-:Y:S02]  /*55b0*/  IMAD.IADD R194, R218, 0x1, -R61 ;  /* 0x00000001dac27824 */ /* 0x000fe400078e0a3d */
[----:B-1----:R-:W-:Y:S01]  /*55c0*/  FFMA.FTZ R0, R0, -UR4, R117 ;  /* 0x8000000400007c23 */ /* 0x002fe20008010075 */
[----:B------:R-:W-:Y:S01]  /*55d0*/  I2F R16, R16 ;  /* 0x0000001000107306 */ /* 0x000fe20000201400 */
[----:B------:R-:W-:Y:S01]  /*55e0*/  IADD3 R117, -R211, R216, RZ ;  /* 0x000000d8d3757210 */ /* 0x000fe20007ffe1ff */
[----:B------:R-:W-:Y:S01]  /*55f0*/  IMAD.IADD R197, R218, 0x1, -R219 ;  /* 0x00000001dac57824 */ /* 0x000fe200078e0adb */
[----:B------:R-:W-:Y:S01]  /*5600*/  FSEL R155, R155, -INF , !P1 ;  /* 0xff8000009b9b7808 */ /* 0x000fe20004800000 */
[----:B------:R-:W-:Y:S01]  /*5610*/  IMAD.IADD R199, R230, 0x1, -R227 ;  /* 0x00000001e6c77824 */ /* 0x000fe200078e0ae3 */
[----:B------:R-:W-:Y:S02]  /*5620*/  FSEL R0, R0, -INF , !P3 ;  /* 0xff80000000007808 */ /* 0x000fe40005800000 */
[----:B------:R-:W-:Y:S01]  /*5630*/  IABS R117, R117 ;  /* 0x0000007500757213 */ /* 0x000fe20000000000 */
[----:B------:R-:W1:Y:S01]  /*5640*/  MUFU.TANH R113, R113 ;  /* 0x0000007100717308 */ /* 0x000e620000002400 */
[----:B--2---:R-:W-:Y:S01]  /*5650*/  FFMA.FTZ R222, R222, -UR4, R59 ;  /* 0x80000004dede7c23 */ /* 0x004fe2000801003b */
[----:B------:R-:W-:-:S02]  /*5660*/  IADD3 R59, -R209, R218, RZ ;  /* 0x000000dad13b7210 */ /* 0x000fc40007ffe1ff */
[----:B------:R-:W-:Y:S02]  /*5670*/  IABS R194, R194 ;  /* 0x000000c200c27213 */ /* 0x000fe40000000000 */
[----:B------:R-:W-:Y:S02]  /*5680*/  FSEL R152, R222, -INF , !P3 ;  /* 0xff800000de987808 */ /* 0x000fe40005800000 */
[----:B------:R-:W2:Y:S01]  /*5690*/  I2F R191, R57 ;  /* 0x0000003900bf7306 */ /* 0x000ea20000201400 */
[----:B------:R-:W-:Y:S02]  /*56a0*/  ISETP.GE.AND P3, PT, R209, UR13, PT ;  /* 0x0000000dd1007c0c */ /* 0x000fe4000bf66270 */
[----:B------:R-:W-:Y:S02]  /*56b0*/  IADD3 R222, -R217, R218, RZ ;  /* 0x000000dad9de7210 */ /* 0x000fe40007ffe1ff */
[----:B------:R-:W-:Y:S02]  /*56c0*/  IABS R59, R59 ;  /* 0x0000003b003b7213 */ /* 0x000fe40000000000 */
[----:B------:R-:W-:Y:S01]  /*56d0*/  IABS R222, R222 ;  /* 0x000000de00de7213 */ /* 0x000fe20000000000 */
[----:B------:R-:W3:Y:S01]  /*56e0*/  I2F R163, R163 ;  /* 0x000000a300a37306 */ /* 0x000ee20000201400 */
[----:B-1----:R-:W-:Y:S01]  /*56f0*/  FFMA.FTZ R16, R16, -UR4, R113 ;  /* 0x8000000410107c23 */ /* 0x002fe20008010071 */
[----:B------:R-:W-:-:S02]  /*5700*/  IABS R197, R197 ;  /* 0x000000c500c57213 */ /* 0x000fc40000000000 */
[----:B------:R-:W-:Y:S02]  /*5710*/  IABS R199, R199 ;  /* 0x000000c700c77213 */ /* 0x000fe40000000000 */
[----:B------:R-:W-:Y:S02]  /*5720*/  IADD3 R113, -R183, R218, RZ ;  /* 0x000000dab7717210 */ /* 0x000fe40007ffe1ff */
[----:B------:R-:W1:Y:S01]  /*5730*/  MUFU.TANH R192, R192 ;  /* 0x000000c000c07308 */ /* 0x000e620000002400 */
[----:B--2---:R-:W-:Y:S01]  /*5740*/  FFMA.FTZ R104, R191, -UR4, R104 ;  /* 0x80000004bf687c23 */ /* 0x004fe20008010068 */
[----:B------:R-:W-:Y:S01]  /*5750*/  IABS R113, R113 ;  /* 0x0000007100717213 */ /* 0x000fe20000000000 */
[C---:B------:R-:W-:Y:S02]  /*5760*/  IMAD.IADD R57, R230.reuse, 0x1, -R209 ;  /* 0x00000001e6397824 */ /* 0x040fe400078e0ad1 */
[----:B------:R-:W-:-:S03]  /*5770*/  IMAD.IADD R209, R230, 0x1, -R61 ;  /* 0x00000001e6d17824 */ /* 0x000fc600078e0a3d */
[----:B------:R2:W4:Y:S01]  /*5780*/  I2F R226, R109 ;  /* 0x0000006d00e27306 */ /* 0x0005220000201400 */
[----:B---3--:R-:W-:Y:S01]  /*5790*/  FFMA.FTZ R106, R163, -UR4, R106 ;  /* 0x80000004a36a7c23 */ /* 0x008fe2000801006a */
[----:B------:R-:W-:Y:S02]  /*57a0*/  FSEL R163, R16, -INF , !P5 ;  /* 0xff80000010a37808 */ /* 0x000fe40006800000 */
[----:B------:R-:W-:Y:S02]  /*57b0*/  IABS R57, R57 ;  /* 0x0000003900397213 */ /* 0x000fe40000000000 */
[----:B------:R-:W-:Y:S01]  /*57c0*/  FSEL R16, R106, -INF , !P5 ;  /* 0xff8000006a107808 */ /* 0x000fe20006800000 */
[----:B------:R-:W-:Y:S01]  /*57d0*/  FMUL.FTZ R106, R142, c[0x0][0x2ec] ;  /* 0x0000bb008e6a7a20 */ /* 0x000fe20000410000 */
[----:B------:R-:W3:Y:S01]  /*57e0*/  I2F R228, R112 ;  /* 0x0000007000e47306 */ /* 0x000ee20000201400 */
[----:B-1----:R-:W-:Y:S01]  /*57f0*/  FFMA.FTZ R192, R203, -UR4, R192 ;  /* 0x80000004cbc07c23 */ /* 0x002fe200080100c0 */
[----:B------:R-:W-:Y:S01]  /*5800*/  IABS R209, R209 ;  /* 0x000000d100d17213 */ /* 0x000fe20000000000 */
[----:B------:R-:W-:-:S03]  /*5810*/  FMUL.FTZ R142, R143, c[0x0][0x2ec] ;  /* 0x0000bb008f8e7a20 */ /* 0x000fc60000410000 */
[----:B------:R-:W-:Y:S01]  /*5820*/  FSEL R107, R192, -INF , !P5 ;  /* 0xff800000c06b7808 */ /* 0x000fe20006800000 */
[----:B------:R-:W-:Y:S01]  /*5830*/  IMAD.IADD R192, R216, 0x1, -R187 ;  /* 0x00000001d8c07824 */ /* 0x000fe200078e0abb */
[----:B------:R-:W-:Y:S01]  /*5840*/  I2F R195, R195 ;  /* 0x000000c300c37306 */ /* 0x000fe20000201400 */
[----:B--2---:R-:W-:Y:S02]  /*5850*/  IMAD.IADD R109, R218, 0x1, -R225 ;  /* 0x00000001da6d7824 */ /* 0x004fe400078e0ae1 */
[----:B----4-:R-:W-:Y:S01]  /*5860*/  FFMA.FTZ R99, R226, -UR4, R99 ;  /* 0x80000004e2637c23 */ /* 0x010fe20008010063 */
[----:B------:R-:W-:Y:S02]  /*5870*/  IABS R192, R192 ;  /* 0x000000c000c07213 */ /* 0x000fe40000000000 */
[----:B------:R-:W-:Y:S02]  /*5880*/  IABS R109, R109 ;  /* 0x0000006d006d7213 */ /* 0x000fe40000000000 */
[----:B------:R-:W1:Y:S01]  /*5890*/  MUFU.TANH R114, R114 ;  /* 0x0000007200727308 */ /* 0x000e620000002400 */
[----:B---3--:R-:W-:-:S07]  /*58a0*/  FFMA.FTZ R97, R228, -UR4, R97 ;  /* 0x80000004e4617c23 */ /* 0x008fce0008010061 */
[----:B------:R-:W-:Y:S08]  /*58b0*/  I2F R112, R109 ;  /* 0x0000006d00707306 */ /* 0x000ff00000201400 */
[----:B------:R2:W3:Y:S01]  /*58c0*/  MUFU.TANH R109, R144 ;  /* 0x00000090006d7308 */ /* 0x0004e20000002400 */
[----:B-1----:R-:W-:-:S05]  /*58d0*/  FFMA.FTZ R114, R195, -UR4, R114 ;  /* 0x80000004c3727c23 */ /* 0x002fca0008010072 */
[----:B------:R-:W-:Y:S01]  /*58e0*/  FSEL R169, R114, -INF , !P0 ;  /* 0xff80000072a97808 */ /* 0x000fe20004000000 */
[----:B------:R-:W-:Y:S01]  /*58f0*/  IMAD.IADD R114, R230, 0x1, -R223 ;  /* 0x00000001e6727824 */ /* 0x000fe200078e0adf */
[----:B------:R1:W-:Y:S01]  /*5900*/  I2F R161, R56 ;  /* 0x0000003800a17306 */ /* 0x0003e20000201400 */
[----:B------:R-:W-:Y:S01]  /*5910*/  ISETP.GE.AND P0, PT, R215, UR13, PT ;  /* 0x0000000dd7007c0c */ /* 0x000fe2000bf06270 */
[----:B------:R-:W-:Y:S02]  /*5920*/  IMAD.IADD R215, R216, 0x1, -R217 ;  /* 0x00000001d8d77824 */ /* 0x000fe400078e0ad9 */
[----:B------:R-:W-:Y:S02]  /*5930*/  IABS R114, R114 ;  /* 0x0000007200727213 */ /* 0x000fe40000000000 */
[----:B------:R-:W-:Y:S02]  /*5940*/  FSEL R94, R97, -INF , !P0 ;  /* 0xff800000615e7808 */ /* 0x000fe40004000000 */
[----:B--2---:R-:W-:Y:S01]  /*5950*/  FSEL R144, R111, -INF , !P6 ;  /* 0xff8000006f907808 */ /* 0x004fe20007000000 */
[----:B------:R-:W-:Y:S01]  /*5960*/  I2F R58, R58 ;  /* 0x0000003a003a7306 */ /* 0x000fe20000201400 */
[----:B------:R-:W-:Y:S01]  /*5970*/  FSEL R111, R104, -INF , !P5 ;  /* 0xff800000686f7808 */ /* 0x000fe20006800000 */
[----:B---3--:R-:W-:Y:S01]  /*5980*/  FFMA.FTZ R109, R204, -UR4, R109 ;  /* 0x80000004cc6d7c23 */ /* 0x008fe2000801006d */
[----:B------:R-:W-:Y:S01]  /*5990*/  ISETP.GE.AND P5, PT, R61, UR13, PT ;  /* 0x0000000d3d007c0c */ /* 0x000fe2000bfa6270 */
[----:B------:R-:W-:Y:S01]  /*59a0*/  FMUL.FTZ R204, R128, c[0x0][0x2ec] ;  /* 0x0000bb0080cc7a20 */ /* 0x000fe20000410000 */
[----:B------:R-:W-:Y:S01]  /*59b0*/  IABS R215, R215 ;  /* 0x000000d700d77213 */ /* 0x000fe20000000000 */
[----:B------:R-:W-:Y:S01]  /*59c0*/  FMUL.FTZ R128, R130, c[0x0][0x2ec] ;  /* 0x0000bb0082807a20 */ /* 0x000fe20000410000 */
[----:B------:R-:W-:Y:S01]  /*59d0*/  ISETP.GE.AND P6, PT, R217, UR13, PT ;  /* 0x0000000dd9007c0c */ /* 0x000fe2000bfc6270 */
[----:B-1----:R-:W-:Y:S01]  /*59e0*/  IMAD.IADD R56, R230, 0x1, -R211 ;  /* 0x00000001e6387824 */ /* 0x002fe200078e0ad3 */
[----:B------:R-:W-:Y:S01]  /*59f0*/  IADD3 R211, -R61, R216, RZ ;  /* 0x000000d83dd37210 */ /* 0x000fe20007ffe1ff */
[----:B------:R-:W-:Y:S01]  /*5a00*/  FMUL.FTZ R61, R100, c[0x0][0x2ec] ;  /* 0x0000bb00643d7a20 */ /* 0x000fe20000410000 */
[----:B------:R-:W-:Y:S01]  /*5a10*/  I2F R57, R57 ;  /* 0x0000003900397306 */ /* 0x000fe20000201400 */
[----:B------:R-:W-:Y:S01]  /*5a20*/  FMUL.FTZ R100, R102, c[0x0][0x2ec] ;  /* 0x0000bb0066647a20 */ /* 0x000fe20000410000 */
[----:B------:R-:W-:Y:S01]  /*5a30*/  IABS R211, R211 ;  /* 0x000000d300d37213 */ /* 0x000fe20000000000 */
[----:B------:R-:W-:Y:S01]  /*5a40*/  IMAD.IADD R102, R230, 0x1, -R225 ;  /* 0x00000001e6667824 */ /* 0x000fe200078e0ae1 */
[----:B------:R-:W-:Y:S01]  /*5a50*/  IABS R56, R56 ;  /* 0x0000003800387213 */ /* 0x000fe20000000000 */
[----:B------:R-:W-:Y:S01]  /*5a60*/  FMUL.FTZ R130, R88, c[0x0][0x2ec] ;  /* 0x0000bb0058827a20 */ /* 0x000fe20000410000 */
[----:B------:R-:W-:Y:S01]  /*5a70*/  FSEL R191, R109, -INF , !P4 ;  /* 0xff8000006dbf7808 */ /* 0x000fe20006000000 */
[----:B------:R-:W-:Y:S01]  /*5a80*/  FMUL.FTZ R88, R125, c[0x0][0x2ec] ;  /* 0x0000bb007d587a20 */ /* 0x000fe20000410000 */
[----:B------:R-:W1:Y:S01]  /*5a90*/  MUFU.TANH R61, R61 ;  /* 0x0000003d003d7308 */ /* 0x000e620000002400 */
[----:B------:R-:W-:-:S02]  /*5aa0*/  IABS R102, R102 ;  /* 0x0000006600667213 */ /* 0x000fc40000000000 */
[----:B------:R-:W-:Y:S01]  /*5ab0*/  FSEL R242, R99, -INF , !P0 ;  /* 0xff80000063f27808 */ /* 0x000fe20004000000 */
[----:B------:R-:W-:Y:S02]  /*5ac0*/  IMAD.IADD R99, R218, 0x1, -R245 ;  /* 0x00000001da637824 */ /* 0x000fe400078e0af5 */
[----:B------:R-:W-:Y:S02]  /*5ad0*/  IMAD.MOV.U32 R203, RZ, RZ, R102 ;  /* 0x000000ffffcb7224 */ /* 0x000fe400078e0066 */
[----:B------:R-:W2:Y:S01]  /*5ae0*/  MUFU.TANH R100, R100 ;  /* 0x0000006400647308 */ /* 0x000ea20000002400 */
[----:B------:R-:W-:-:S07]  /*5af0*/  IABS R99, R99 ;  /* 0x0000006300637213 */ /* 0x000fce0000000000 */
[----:B------:R-:W3:Y:S01]  /*5b00*/  I2F R190, R190 ;  /* 0x000000be00be7306 */ /* 0x000ee20000201400 */
[----:B-1----:R-:W-:-:S07]  /*5b10*/  FFMA.FTZ R58, R58, -UR4, R61 ;  /* 0x800000043a3a7c23 */ /* 0x002fce000801003d */
[----:B------:R-:W1:Y:S01]  /*5b20*/  MUFU.TANH R195, R146 ;  /* 0x0000009200c37308 */ /* 0x000e620000002400 */
[----:B--2---:R-:W-:Y:S01]  /*5b30*/  FFMA.FTZ R100, R57, -UR4, R100 ;  /* 0x8000000439647c23 */ /* 0x004fe20008010064 */
[----:B------:R-:W-:-:S04]  /*5b40*/  FSEL R57, R58, -INF , !P3 ;  /* 0xff8000003a397808 */ /* 0x000fc80005800000 */
[----:B------:R-:W-:Y:S02]  /*5b50*/  FSEL R58, R100, -INF , !P3 ;  /* 0xff800000643a7808 */ /* 0x000fe40005800000 */
[----:B------:R-:W-:Y:S01]  /*5b60*/  I2F R158, R158 ;  /* 0x0000009e009e7306 */ /* 0x000fe20000201400 */
[----:B---3--:R-:W-:Y:S01]  /*5b70*/  FFMA.FTZ R115, R190, -UR4, R115 ;  /* 0x80000004be737c23 */ /* 0x008fe20008010073 */
[----:B------:R-:W-:-:S04]  /*5b80*/  IADD3 R190, -R219, R230, RZ ;  /* 0x000000e6dbbe7210 */ /* 0x000fc80007ffe1ff */
[----:B------:R-:W-:Y:S02]  /*5b90*/  FSEL R150, R115, -INF , !P1 ;  /* 0xff80000073967808 */ /* 0x000fe40004800000 */
[----:B------:R-:W2:Y:S01]  /*5ba0*/  MUFU.TANH R105, R105 ;  /* 0x0000006900697308 */ /* 0x000ea20000002400 */
[C---:B------:R-:W-:Y:S01]  /*5bb0*/  ISETP.GE.AND P1, PT, R213.reuse, UR13, PT ;  /* 0x0000000dd5007c0c */ /* 0x040fe2000bf26270 */
[----:B-1----:R-:W-:Y:S01]  /*5bc0*/  FFMA.FTZ R62, R62, -UR4, R195 ;  /* 0x800000043e3e7c23 */ /* 0x002fe200080100c3 */
[----:B------:R-:W-:Y:S01]  /*5bd0*/  IADD3 R115, -R213, R230, RZ ;  /* 0x000000e6d5737210 */ /* 0x000fe20007ffe1ff */
[----:B------:R-:W-:Y:S01]  /*5be0*/  IMAD.IADD R213, R230, 0x1, -R217 ;  /* 0x00000001e6d57824 */ /* 0x000fe200078e0ad9 */
[----:B------:R-:W-:Y:S01]  /*5bf0*/  FSEL R132, R205, -INF , !P1 ;  /* 0xff800000cd847808 */ /* 0x000fe20004800000 */
[----:B------:R-:W-:Y:S01]  /*5c00*/  IMAD.IADD R195, R218, 0x1, -R187 ;  /* 0x00000001dac37824 */ /* 0x000fe200078e0abb */
[----:B------:R-:W-:Y:S01]  /*5c10*/  IABS R115, R115 ;  /* 0x0000007300737213 */ /* 0x000fe20000000000 */
[----:B------:R-:W1:Y:S01]  /*5c20*/  MUFU.TANH R108, R108 ;  /* 0x0000006c006c7308 */ /* 0x000e620000002400 */
[----:B------:R-:W-:Y:S01]  /*5c30*/  IABS R213, R213 ;  /* 0x000000d500d57213 */ /* 0x000fe20000000000 */
[----:B------:R-:W-:Y:S01]  /*5c40*/  FMUL.FTZ R205, R80, c[0x0][0x2ec] ;  /* 0x0000bb0050cd7a20 */ /* 0x000fe20000410000 */
[----:B------:R-:W-:Y:S01]  /*5c50*/  IABS R190, R190 ;  /* 0x000000be00be7213 */ /* 0x000fe20000000000 */
[----:B------:R-:W-:Y:S01]  /*5c60*/  FMUL.FTZ R80, R52, c[0x0][0x2ec] ;  /* 0x0000bb0034507a20 */ /* 0x000fe20000410000 */
[----:B------:R-:W-:Y:S01]  /*5c70*/  IABS R195, R195 ;  /* 0x000000c300c37213 */ /* 0x000fe20000000000 */
[----:B------:R-:W-:-:S02]  /*5c80*/  FMUL.FTZ R52, R55, c[0x0][0x2ec] ;  /* 0x0000bb0037347a20 */ /* 0x000fc40000410000 */
[----:B------:R-:W-:Y:S01]  /*5c90*/  I2F R117, R117 ;  /* 0x0000007500757306 */ /* 0x000fe20000201400 */
[----:B--2---:R-:W-:Y:S01]  /*5ca0*/  FFMA.FTZ R105, R158, -UR4, R105 ;  /* 0x800000049e697c23 */ /* 0x004fe20008010069 */
[----:B------:R-:W-:Y:S01]  /*5cb0*/  IADD3 R158, -R187, R230, RZ ;  /* 0x000000e6bb9e7210 */ /* 0x000fe20007ffe1ff */
[----:B------:R-:W-:Y:S02]  /*5cc0*/  FMUL.FTZ R55, R44, c[0x0][0x2ec] ;  /* 0x0000bb002c377a20 */ /* 0x000fe40000410000 */
[----:B------:R-:W-:Y:S01]  /*5cd0*/  FMUL.FTZ R44, R69, c[0x0][0x2ec] ;  /* 0x0000bb00452c7a20 */ /* 0x000fe20000410000 */
[----:B------:R-:W-:Y:S01]  /*5ce0*/  IABS R158, R158 ;  /* 0x0000009e009e7213 */ /* 0x000fe20000000000 */
[----:B------:R-:W-:Y:S01]  /*5cf0*/  IMAD.IADD R146, R230, 0x1, -R237 ;  /* 0x00000001e6927824 */ /* 0x000fe200078e0aed */
[----:B------:R-:W2:Y:S01]  /*5d00*/  MUFU.TANH R100, R101 ;  /* 0x0000006500647308 */ /* 0x000ea20000002400 */
[----:B-1----:R-:W-:Y:S01]  /*5d10*/  FFMA.FTZ R108, R161, -UR4, R108 ;  /* 0x80000004a16c7c23 */ /* 0x002fe2000801006c */
[----:B------:R-:W-:-:S02]  /*5d20*/  FSEL R161, R62, -INF , !P4 ;  /* 0xff8000003ea17808 */ /* 0x000fc40006000000 */
[----:B------:R-:W-:Y:S01]  /*5d30*/  FSEL R62, R105, -INF , !P4 ;  /* 0xff800000693e7808 */ /* 0x000fe20006000000 */
[----:B------:R-:W-:Y:S01]  /*5d40*/  FMUL.FTZ R105, R141, c[0x0][0x2ec] ;  /* 0x0000bb008d697a20 */ /* 0x000fe20000410000 */
[----:B------:R-:W-:Y:S01]  /*5d50*/  FSEL R109, R108, -INF , !P4 ;  /* 0xff8000006c6d7808 */ /* 0x000fe20006000000 */
[----:B------:R-:W-:Y:S01]  /*5d60*/  IMAD.IADD R108, R216, 0x1, -R183 ;  /* 0x00000001d86c7824 */ /* 0x000fe200078e0ab7 */
[----:B------:R-:W-:Y:S01]  /*5d70*/  I2F R215, R215 ;  /* 0x000000d700d77306 */ /* 0x000fe20000201400 */
[----:B------:R-:W-:Y:S01]  /*5d80*/  ISETP.GE.AND P4, PT, R219, UR13, PT ;  /* 0x0000000ddb007c0c */ /* 0x000fe2000bf86270 */
[----:B------:R-:W-:Y:S01]  /*5d90*/  FMUL.FTZ R219, R86, c[0x0][0x2ec] ;  /* 0x0000bb0056db7a20 */ /* 0x000fe20000410000 */
[----:B------:R-:W-:Y:S01]  /*5da0*/  IABS R146, R146 ;  /* 0x0000009200927213 */ /* 0x000fe20000000000 */
[----:B------:R-:W-:Y:S01]  /*5db0*/  FMUL.FTZ R86, R122, c[0x0][0x2ec] ;  /* 0x0000bb007a567a20 */ /* 0x000fe20000410000 */
[----:B------:R-:W-:-:S03]  /*5dc0*/  IABS R108, R108 ;  /* 0x0000006c006c7213 */ /* 0x000fc60000000000 */
[----:B------:R-:W1:Y:S01]  /*5dd0*/  MUFU.TANH R104, R140 ;  /* 0x0000008c00687308 */ /* 0x000e620000002400 */
[----:B--2---:R-:W-:Y:S01]  /*5de0*/  FFMA.FTZ R141, R117, -UR4, R100 ;  /* 0x80000004758d7c23 */ /* 0x004fe20008010064 */
[----:B------:R-:W-:Y:S01]  /*5df0*/  IADD3 R100, -R227, R216, RZ ;  /* 0x000000d8e3647210 */ /* 0x000fe20007ffe1ff */
[----:B------:R-:W-:Y:S02]  /*5e00*/  IMAD.IADD R117, R230, 0x1, -R231 ;  /* 0x00000001e6757824 */ /* 0x000fe400078e0ae7 */
[----:B------:R-:W-:Y:S01]  /*5e10*/  IMAD.IADD R101, R216, 0x1, -R235 ;  /* 0x00000001d8657824 */ /* 0x000fe200078e0aeb */
[----:B------:R-:W-:Y:S02]  /*5e20*/  IABS R100, R100 ;  /* 0x0000006400647213 */ /* 0x000fe40000000000 */
[----:B------:R-:W2:Y:S01]  /*5e30*/  MUFU.TANH R60, R60 ;  /* 0x0000003c003c7308 */ /* 0x000ea20000002400 */
[----:B------:R-:W-:Y:S02]  /*5e40*/  IABS R117, R117 ;  /* 0x0000007500757213 */ /* 0x000fe40000000000 */
[----:B------:R-:W-:-:S05]  /*5e50*/  IABS R101, R101 ;  /* 0x0000006500657213 */ /* 0x000fca0000000000 */
[----:B------:R-:W3:Y:S01]  /*5e60*/  MUFU.TANH R96, R96 ;  /* 0x0000006000607308 */ /* 0x000ee20000002400 */
[----:B-1----:R-:W-:Y:S02]  /*5e70*/  FFMA.FTZ R104, R207, -UR4, R104 ;  /* 0x80000004cf687c23 */ /* 0x002fe40008010068 */
[----:B------:R-:W-:-:S03]  /*5e80*/  IMAD.IADD R140, R218, 0x1, -R231 ;  /* 0x00000001da8c7824 */ /* 0x000fc600078e0ae7 */
[----:B------:R-:W-:Y:S01]  /*5e90*/  FSEL R61, R104, -INF , !P3 ;  /* 0xff800000683d7808 */ /* 0x000fe20005800000 */
[----:B------:R-:W-:Y:S01]  /*5ea0*/  IMAD.IADD R104, R218, 0x1, -R227 ;  /* 0x00000001da687824 */ /* 0x000fe200078e0ae3 */
[----:B------:R1:W4:Y:S01]  /*5eb0*/  MUFU.TANH R143, R136 ;  /* 0x00000088008f7308 */ /* 0x0003220000002400 */
[----:B--2---:R-:W-:Y:S01]  /*5ec0*/  FFMA.FTZ R60, R215, -UR4, R60 ;  /* 0x80000004d73c7c23 */ /* 0x004fe2000801003c */
[----:B------:R-:W-:Y:S02]  /*5ed0*/  IABS R140, R140 ;  /* 0x0000008c008c7213 */ /* 0x000fe40000000000 */
[----:B------:R-:W-:Y:S02]  /*5ee0*/  IABS R102, R104 ;  /* 0x0000006800667213 */ /* 0x000fe40000000000 */
[----:B------:R-:W-:Y:S01]  /*5ef0*/  FSEL R241, R60, -INF , !P6 ;  /* 0xff8000003cf17808 */ /* 0x000fe20007000000 */
[----:B------:R-:W-:Y:S01]  /*5f00*/  FMUL.FTZ R60, R95, c[0x0][0x2ec] ;  /* 0x0000bb005f3c7a20 */ /* 0x000fe20000410000 */
[----:B------:R-:W2:Y:S01]  /*5f10*/  I2F R229, R115 ;  /* 0x0000007300e57306 */ /* 0x000ea20000201400 */
[----:B---3--:R-:W-:Y:S01]  /*5f20*/  FFMA.FTZ R96, R63, -UR4, R96 ;  /* 0x800000043f607c23 */ /* 0x008fe20008010060 */
[----:B------:R-:W-:Y:S01]  /*5f30*/  IADD3 R104, -R233, R216, RZ ;  /* 0x000000d8e9687210 */ /* 0x000fe20007ffe1ff */
[----:B------:R-:W-:-:S02]  /*5f40*/  FMUL.FTZ R63, R135, c[0x0][0x2ec] ;  /* 0x0000bb00873f7a20 */ /* 0x000fc40000410000 */
[----:B------:R-:W-:Y:S01]  /*5f50*/  IMAD.IADD R135, R218, 0x1, -R178 ;  /* 0x00000001da877824 */ /* 0x000fe200078e0ab2 */
[----:B------:R-:W-:Y:S01]  /*5f60*/  FSEL R228, R96, -INF , !P6 ;  /* 0xff80000060e47808 */ /* 0x000fe20007000000 */
[----:B------:R-:W-:Y:S01]  /*5f70*/  IMAD.IADD R95, R216, 0x1, -R249 ;  /* 0x00000001d85f7824 */ /* 0x000fe200078e0af9 */
[----:B------:R-:W-:Y:S01]  /*5f80*/  I2F R213, R213 ;  /* 0x000000d500d57306 */ /* 0x000fe20000201400 */
[----:B-1----:R-:W-:Y:S01]  /*5f90*/  FSEL R136, R141, -INF , !P2 ;  /* 0xff8000008d887808 */ /* 0x002fe20005000000 */
[----:B----4-:R-:W-:Y:S01]  /*5fa0*/  FFMA.FTZ R143, R208, -UR4, R143 ;  /* 0x80000004d08f7c23 */ /* 0x010fe2000801008f */
[----:B------:R-:W-:Y:S02]  /*5fb0*/  IABS R135, R135 ;  /* 0x0000008700877213 */ /* 0x000fe40000000000 */
[----:B------:R-:W-:Y:S01]  /*5fc0*/  IADD3 R96, -R247, R216, RZ ;  /* 0x000000d8f7607210 */ /* 0x000fe20007ffe1ff */
[----:B------:R1:W-:Y:S01]  /*5fd0*/  STL [R1+0x4c], R136 ;  /* 0x00004c8801007387 */ /* 0x0003e20000100800 */
[----:B------:R-:W-:Y:S01]  /*5fe0*/  IABS R104, R104 ;  /* 0x0000006800687213 */ /* 0x000fe20000000000 */
[----:B------:R-:W3:Y:S01]  /*5ff0*/  MUFU.TANH R92, R92 ;  /* 0x0000005c005c7308 */ /* 0x000ee20000002400 */
[----:B--2---:R-:W-:Y:S01]  /*6000*/  FFMA.FTZ R98, R229, -UR4, R98 ;  /* 0x80000004e5627c23 */ /* 0x004fe20008010062 */
[----:B------:R-:W-:Y:S01]  /*6010*/  IABS R96, R96 ;  /* 0x0000006000607213 */ /* 0x000fe20000000000 */
[----:B------:R-:W-:Y:S01]  /*6020*/  IMAD.IADD R115, R216, 0x1, -R223 ;  /* 0x00000001d8737824 */ /* 0x000fe200078e0adf */
[----:B------:R-:W-:-:S02]  /*6030*/  IABS R95, R95 ;  /* 0x0000005f005f7213 */ /* 0x000fc40000000000 */
[----:B------:R-:W-:Y:S02]  /*6040*/  FSEL R240, R98, -INF , !P1 ;  /* 0xff80000062f07808 */ /* 0x000fe40004800000 */
[----:B------:R-:W2:Y:S01]  /*6050*/  MUFU.TANH R139, R139 ;  /* 0x0000008b008b7308 */ /* 0x000ea20000002400 */
[----:B------:R-:W-:-:S07]  /*6060*/  IABS R115, R115 ;  /* 0x0000007300737213 */ /* 0x000fce0000000000 */
[----:B------:R-:W4:Y:S01]  /*6070*/  MUFU.TANH R207, R138 ;  /* 0x0000008a00cf7308 */ /* 0x000f220000002400 */
[----:B---3--:R-:W-:Y:S01]  /*6080*/  FFMA.FTZ R213, R213, -UR4, R92 ;  /* 0x80000004d5d57c23 */ /* 0x008fe2000801005c */
[----:B-1----:R-:W-:-:S06]  /*6090*/  FSEL R136, R143, -INF , !P1 ;  /* 0xff8000008f887808 */ /* 0x002fcc0004800000 */
[----:B------:R-:W-:Y:S01]  /*60a0*/  I2F R59, R59 ;  /* 0x0000003b003b7306 */ /* 0x000fe20000201400 */
[----:B--2---:R-:W-:Y:S01]  /*60b0*/  FFMA.FTZ R139, R224, -UR4, R139 ;  /* 0x80000004e08b7c23 */ /* 0x004fe2000801008b */
[----:B------:R1:W-:Y:S04]  /*60c0*/  STL [R1+0x5c], R136 ;  /* 0x00005c8801007387 */ /* 0x0003e80000100800 */
[----:B------:R-:W-:Y:S01]  /*60d0*/  FSEL R98, R139, -INF , !P0 ;  /* 0xff8000008b627808 */ /* 0x000fe20004000000 */
[----:B------:R-:W-:Y:S01]  /*60e0*/  IMAD.IADD R139, R216, 0x1, -R214 ;  /* 0x00000001d88b7824 */ /* 0x000fe200078e0ad6 */
[----:B------:R-:W2:Y:S01]  /*60f0*/  MUFU.TANH R106, R106 ;  /* 0x0000006a006a7308 */ /* 0x000ea20000002400 */
[----:B------:R3:W-:Y:S01]  /*6100*/  STL [R1+0x50], R132 ;  /* 0x0000508401007387 */ /* 0x0007e20000100800 */
[----:B----4-:R-:W-:-:S02]  /*6110*/  FFMA.FTZ R207, R220, -UR4, R207 ;  /* 0x80000004dccf7c23 */ /* 0x010fc400080100cf */
[----:B------:R-:W-:Y:S01]  /*6120*/  IMAD.IADD R138, R216, 0x1, -R178 ;  /* 0x00000001d88a7824 */ /* 0x000fe200078e0ab2 */
[----:B------:R-:W-:Y:S02]  /*6130*/  IABS R139, R139 ;  /* 0x0000008b008b7213 */ /* 0x000fe40000000000 */
[----:B------:R-:W-:Y:S01]  /*6140*/  FSEL R250, R207, -INF , !P1 ;  /* 0xff800000cffa7808 */ /* 0x000fe20004800000 */
[----:B------:R-:W-:Y:S01]  /*6150*/  I2F R222, R222 ;  /* 0x000000de00de7306 */ /* 0x000fe20000201400 */
[----:B------:R-:W-:Y:S01]  /*6160*/  FMUL.FTZ R207, R124, c[0x0][0x2ec] ;  /* 0x0000bb007ccf7a20 */ /* 0x000fe20000410000 */
[----:B------:R-:W-:Y:S02]  /*6170*/  IABS R138, R138 ;  /* 0x0000008a008a7213 */ /* 0x000fe40000000000 */
[----:B------:R-:W-:-:S04]  /*6180*/  ISETP.GE.AND P1, PT, R225, UR13, PT ;  /* 0x0000000de1007c0c */ /* 0x000fc8000bf26270 */
[----:B------:R-:W4:Y:S01]  /*6190*/  MUFU.TANH R141, R134 ;  /* 0x00000086008d7308 */ /* 0x000f220000002400 */
[----:B--2---:R-:W-:Y:S02]  /*61a0*/  FFMA.FTZ R59, R59, -UR4, R106 ;  /* 0x800000043b3b7c23 */ /* 0x004fe4000801006a */
[----:B------:R-:W-:Y:S02]  /*61b0*/  IMAD.IADD R106, R230, 0x1, -R183 ;  /* 0x00000001e66a7824 */ /* 0x000fe400078e0ab7 */
[----:B-1----:R-:W-:Y:S01]  /*61c0*/  IMAD.IADD R136, R218, 0x1, -R214 ;  /* 0x00000001da887824 */ /* 0x002fe200078e0ad6 */
[----:B------:R-:W-:Y:S02]  /*61d0*/  FSEL R59, R59, -INF , !P3 ;  /* 0xff8000003b3b7808 */ /* 0x000fe40005800000 */
[----:B------:R-:W-:Y:S01]  /*61e0*/  I2F R194, R194 ;  /* 0x000000c200c27306 */ /* 0x000fe20000201400 */
[----:B------:R-:W-:Y:S02]  /*61f0*/  ISETP.GE.AND P3, PT, R221, UR13, PT ;  /* 0x0000000ddd007c0c */ /* 0x000fe4000bf66270 */
[----:B---3--:R-:W-:Y:S01]  /*6200*/  FSEL R132, R137, -INF , !P0 ;  /* 0xff80000089847808 */ /* 0x008fe20004000000 */
[----:B------:R-:W-:Y:S01]  /*6210*/  IMAD.MOV.U32 R137, RZ, RZ, R135 ;  /* 0x000000ffff897224 */ /* 0x000fe200078e0087 */
[----:B------:R-:W-:-:S02]  /*6220*/  IABS R106, R106 ;  /* 0x0000006a006a7213 */ /* 0x000fc40000000000 */
[----:B------:R-:W-:Y:S01]  /*6230*/  IADD3 R135, -R167, R216, RZ ;  /* 0x000000d8a7877210 */ /* 0x000fe20007ffe1ff */
[----:B------:R-:W1:Y:S01]  /*6240*/  MUFU.TANH R63, R63 ;  /* 0x0000003f003f7308 */ /* 0x000e620000002400 */
[----:B------:R2:W-:Y:S01]  /*6250*/  STL [R1+0x60], R132 ;  /* 0x0000608401007387 */ /* 0x0005e20000100800 */
[----:B----4-:R-:W-:Y:S01]  /*6260*/  FFMA.FTZ R141, R222, -UR4, R141 ;  /* 0x80000004de8d7c23 */ /* 0x010fe2000801008d */
[----:B------:R-:W-:Y:S01]  /*6270*/  FSEL R222, R213, -INF , !P6 ;  /* 0xff800000d5de7808 */ /* 0x000fe20007000000 */
[----:B------:R-:W-:Y:S01]  /*6280*/  FMUL.FTZ R213, R24, c[0x0][0x2ec] ;  /* 0x0000bb0018d57a20 */ /* 0x000fe20000410000 */
[----:B------:R3:W-:Y:S01]  /*6290*/  STL [R1+0x58], R98 ;  /* 0x0000586201007387 */ /* 0x0007e20000100800 */
[----:B------:R-:W-:Y:S01]  /*62a0*/  IADD3 R134, -R179, R218, RZ ;  /* 0x000000dab3867210 */ /* 0x000fe20007ffe1ff */
[----:B------:R-:W-:Y:S01]  /*62b0*/  FMUL.FTZ R24, R25, c[0x0][0x2ec] ;  /* 0x0000bb0019187a20 */ /* 0x000fe20000410000 */
[----:B------:R-:W-:Y:S01]  /*62c0*/  I2F R209, R209 ;  /* 0x000000d100d17306 */ /* 0x000fe20000201400 */
[----:B------:R4:W-:Y:S01]  /*62d0*/  STL [R1+0x48], R94 ;  /* 0x0000485e01007387 */ /* 0x0009e20000100800 */
[----:B------:R-:W-:Y:S01]  /*62e0*/  FSEL R224, R141, -INF , !P6 ;  /* 0xff8000008de07808 */ /* 0x000fe20007000000 */
[----:B------:R-:W-:Y:S01]  /*62f0*/  FMUL.FTZ R25, R26, c[0x0][0x2ec] ;  /* 0x0000bb001a197a20 */ /* 0x000fe20000410000 */
[----:B------:R-:W-:Y:S01]  /*6300*/  ISETP.GE.AND P6, PT, R187, UR13, PT ;  /* 0x0000000dbb007c0c */ /* 0x000fe2000bfc6270 */
[----:B------:R-:W-:Y:S01]  /*6310*/  FMUL.FTZ R26, R29, c[0x0][0x2ec] ;  /* 0x0000bb001d1a7a20 */ /* 0x000fe20000410000 */
[----:B------:R-:W-:Y:S01]  /*6320*/  IABS R134, R134 ;  /* 0x0000008600867213 */ /* 0x000fe20000000000 */
[----:B------:R-:W-:Y:S01]  /*6330*/  IMAD.MOV.U32 R141, RZ, RZ, R138 ;  /* 0x000000ffff8d7224 */ /* 0x000fe200078e008a */
[----:B------:R-:W5:Y:S01]  /*6340*/  MUFU.TANH R60, R60 ;  /* 0x0000003c003c7308 */ /* 0x000f620000002400 */
[----:B-1----:R-:W-:Y:S01]  /*6350*/  FFMA.FTZ R63, R194, -UR4, R63 ;  /* 0x80000004c23f7c23 */ /* 0x002fe2000801003f */
[----:B------:R-:W-:Y:S01]  /*6360*/  IADD3 R138, -R167, R230, RZ ;  /* 0x000000e6a78a7210 */ /* 0x000fe20007ffe1ff */
[----:B------:R-:W-:Y:S01]  /*6370*/  FMUL.FTZ R29, R30, c[0x0][0x2ec] ;  /* 0x0000bb001e1d7a20 */ /* 0x000fe20000410000 */
[----:B------:R-:W-:Y:S01]  /*6380*/  IABS R136, R136 ;  /* 0x0000008800887213 */ /* 0x000fe20000000000 */
[----:B------:R-:W-:Y:S01]  /*6390*/  FMUL.FTZ R30, R31, c[0x0][0x2ec] ;  /* 0x0000bb001f1e7a20 */ /* 0x000fe20000410000 */
[----:B------:R-:W-:Y:S01]  /*63a0*/  FSEL R243, R63, -INF , !P5 ;  /* 0xff8000003ff37808 */ /* 0x000fe20006800000 */
[----:B------:R-:W-:Y:S01]  /*63b0*/  IMAD.IADD R63, R216, 0x1, -R179 ;  /* 0x00000001d83f7824 */ /* 0x000fe200078e0ab3 */
[----:B------:R-:W-:Y:S01]  /*63c0*/  I2F R211, R211 ;  /* 0x000000d300d37306 */ /* 0x000fe20000201400 */
[----:B------:R-:W-:Y:S01]  /*63d0*/  IABS R135, R135 ;  /* 0x0000008700877213 */ /* 0x000fe20000000000 */
[----:B--2---:R-:W-:Y:S01]  /*63e0*/  IMAD.IADD R132, R218, 0x1, -R249 ;  /* 0x00000001da847824 */ /* 0x004fe200078e0af9 */
[----:B------:R-:W-:-:S02]  /*63f0*/  IABS R138, R138 ;  /* 0x0000008a008a7213 */ /* 0x000fc40000000000 */
[----:B------:R-:W-:Y:S02]  /*6400*/  IABS R63, R63 ;  /* 0x0000003f003f7213 */ /* 0x000fe40000000000 */
[----:B---3--:R-:W-:Y:S01]  /*6410*/  IADD3 R98, -R167, R218, RZ ;  /* 0x000000daa7627210 */ /* 0x008fe20007ffe1ff */
[----:B------:R1:W2:Y:S01]  /*6420*/  MUFU.TANH R92, R93 ;  /* 0x0000005d005c7308 */ /* 0x0002a20000002400 */
[----:B-----5:R-:W-:Y:S01]  /*6430*/  FFMA.FTZ R60, R209, -UR4, R60 ;  /* 0x80000004d13c7c23 */ /* 0x020fe2000801003c */
[----:B------:R-:W-:Y:S01]  /*6440*/  IABS R132, R132 ;  /* 0x0000008400847213 */ /* 0x000fe20000000000 */
[----:B----4-:R-:W-:Y:S01]  /*6450*/  IMAD.IADD R94, R218, 0x1, -R237 ;  /* 0x00000001da5e7824 */ /* 0x010fe200078e0aed */
[----:B------:R-:W-:Y:S01]  /*6460*/  IABS R98, R98 ;  /* 0x0000006200627213 */ /* 0x000fe20000000000 */
[----:B------:R-:W-:Y:S01]  /*6470*/  FMUL.FTZ R209, R85, c[0x0][0x2ec] ;  /* 0x0000bb0055d17a20 */ /* 0x000fe20000410000 */
[----:B------:R-:W-:Y:S01]  /*6480*/  FSEL R220, R60, -INF , !P5 ;  /* 0xff8000003cdc7808 */ /* 0x000fe20006800000 */
[----:B------:R-:W-:Y:S01]  /*6490*/  IMAD.IADD R60, R230, 0x1, -R245 ;  /* 0x00000001e63c7824 */ /* 0x000fe200078e0af5 */
[----:B------:R-:W-:Y:S01]  /*64a0*/  I2F R119, R119 ;  /* 0x0000007700777306 */ /* 0x000fe20000201400 */
[----:B------:R-:W-:Y:S01]  /*64b0*/  IABS R94, R94 ;  /* 0x0000005e005e7213 */ /* 0x000fe20000000000 */
[----:B------:R-:W-:Y:S01]  /*64c0*/  FMUL.FTZ R85, R121, c[0x0][0x2ec] ;  /* 0x0000bb0079557a20 */ /* 0x000fe20000410000 */
[----:B------:R-:W-:-:S02]  /*64d0*/  ISETP.GE.AND P0, PT, R227, UR13, PT ;  /* 0x0000000de3007c0c */ /* 0x000fc4000bf06270 */
[----:B------:R-:W-:-:S03]  /*64e0*/  IABS R60, R60 ;  /* 0x0000003c003c7213 */ /* 0x000fc60000000000 */
[----:B------:R-:W3:Y:S01]  /*64f0*/  MUFU.TANH R142, R142 ;  /* 0x0000008e008e7308 */ /* 0x000ee20000002400 */
[----:B-1----:R-:W-:Y:S02]  /*6500*/  IMAD.IADD R93, R216, 0x1, -R237 ;  /* 0x00000001d85d7824 */ /* 0x002fe400078e0aed */
[----:B--2---:R-:W-:-:S03]  /*6510*/  FFMA.FTZ R92, R211, -UR4, R92 ;  /* 0x80000004d35c7c23 */ /* 0x004fc6000801005c */
[----:B------:R-:W-:Y:S02]  /*6520*/  IABS R93, R93 ;  /* 0x0000005d005d7213 */ /* 0x000fe40000000000 */
[----:B------:R-:W1:Y:S01]  /*6530*/  I2F R56, R56 ;  /* 0x0000003800387306 */ /* 0x000e620000201400 */
[----:B------:R-:W-:Y:S01]  /*6540*/  FSEL R229, R92, -INF , !P5 ;  /* 0xff8000005ce57808 */ /* 0x000fe20006800000 */
[----:B------:R-:W-:-:S05]  /*6550*/  IMAD.IADD R92, R230, 0x1, -R247 ;  /* 0x00000001e65c7824 */ /* 0x000fca00078e0af7 */
[----:B------:R-:W-:Y:S01]  /*6560*/  IABS R92, R92 ;  /* 0x0000005c005c7213 */ /* 0x000fe20000000000 */
[----:B------:R2:W-:Y:S01]  /*6570*/  MUFU.TANH R124, R84 ;  /* 0x00000054007c7308 */ /* 0x0005e20000002400 */
[----:B---3--:R-:W-:Y:S02]  /*6580*/  FFMA.FTZ R142, R119, -UR4, R142 ;  /* 0x80000004778e7c23 */ /* 0x008fe4000801008e */
[----:B------:R-:W-:-:S03]  /*6590*/  IMAD.IADD R119, R216, 0x1, -R231 ;  /* 0x00000001d8777824 */ /* 0x000fc600078e0ae7 */
[----:B------:R-:W-:Y:S01]  /*65a0*/  FSEL R248, R142, -INF , !P2 ;  /* 0xff8000008ef87808 */ /* 0x000fe20005000000 */
[----:B------:R-:W-:Y:S01]  /*65b0*/  IMAD.IADD R142, R230, 0x1, -R178 ;  /* 0x00000001e68e7824 */ /* 0x000fe200078e0ab2 */
[----:B------:R-:W3:Y:S01]  /*65c0*/  MUFU.TANH R105, R105 ;  /* 0x0000006900697308 */ /* 0x000ee20000002400 */
[----:B-1----:R-:W-:Y:S01]  /*65d0*/  FFMA.FTZ R238, R56, -UR4, R103 ;  /* 0x8000000438ee7c23 */ /* 0x002fe20008010067 */
[----:B------:R-:W-:Y:S01]  /*65e0*/  IADD3 R56, -R235, R230, RZ ;  /* 0x000000e6eb387210 */ /* 0x000fe20007ffe1ff */
[----:B------:R-:W-:Y:S01]  /*65f0*/  IMAD.IADD R103, R230, 0x1, -R233 ;  /* 0x00000001e6677824 */ /* 0x000fe200078e0ae9 */
[----:B------:R-:W-:Y:S02]  /*6600*/  IABS R142, R142 ;  /* 0x0000008e008e7213 */ /* 0x000fe40000000000 */
[----:B------:R-:W-:Y:S02]  /*6610*/  IABS R119, R119 ;  /* 0x0000007700777213 */ /* 0x000fe40000000000 */
[----:B------:R-:W1:Y:S01]  /*6620*/  MUFU.TANH R133, R133 ;  /* 0x0000008500857308 */ /* 0x000e620000002400 */
[----:B--2---:R-:W-:Y:S01]  /*6630*/  FMUL.FTZ R84, R123, c[0x0][0x2ec] ;  /* 0x0000bb007b547a20 */ /* 0x004fe20000410000 */
[----:B------:R-:W-:Y:S01]  /*6640*/  IABS R103, R103 ;  /* 0x0000006700677213 */ /* 0x000fe20000000000 */
[----:B------:R-:W-:Y:S01]  /*6650*/  IMAD.MOV.U32 R143, RZ, RZ, R142 ;  /* 0x000000ffff8f7224 */ /* 0x000fe200078e008e */
[----:B------:R-:W-:-:S02]  /*6660*/  IABS R56, R56 ;  /* 0x0000003800387213 */ /* 0x000fc40000000000 */
[----:B------:R-:W-:Y:S02]  /*6670*/  FSEL R238, R238, -INF , !P2 ;  /* 0xff800000eeee7808 */ /* 0x000fe40005000000 */
[----:B------:R-:W-:Y:S01]  /*6680*/  MUFU.TANH R204, R204 ;  /* 0x000000cc00cc7308 */ /* 0x000fe20000002400 */
[----:B---3--:R-:W-:Y:S02]  /*6690*/  FFMA.FTZ R206, R206, -UR4, R105 ;  /* 0x80000004cece7c23 */ /* 0x008fe40008010069 */
[----:B------:R-:W-:-:S05]  /*66a0*/  IMAD.IADD R105, R218, 0x1, -R233 ;  /* 0x00000001da697824 */ /* 0x000fca00078e0ae9 */
[----:B------:R-:W-:Y:S01]  /*66b0*/  MUFU.TANH R123, R54 ;  /* 0x00000036007b7308 */ /* 0x000fe20000002400 */
[----:B-1----:R-:W-:Y:S01]  /*66c0*/  FFMA.FTZ R133, R210, -UR4, R133 ;  /* 0x80000004d2857c23 */ /* 0x002fe20008010085 */
[----:B------:R-:W-:Y:S01]  /*66d0*/  IABS R105, R105 ;  /* 0x0000006900697213 */ /* 0x000fe20000000000 */
[----:B------:R-:W-:-:S03]  /*66e0*/  IMAD.MOV.U32 R210, RZ, RZ, R232 ;  /* 0x000000ffffd27224 */ /* 0x000fc600078e00e8 */
[----:B------:R-:W-:Y:S01]  /*66f0*/  FSEL R226, R133, -INF , !P5 ;  /* 0xff80000085e27808 */ /* 0x000fe20006800000 */
[----:B------:R-:W-:Y:S01]  /*6700*/  IMAD.IADD R133, R218, 0x1, -R247 ;  /* 0x00000001da857824 */ /* 0x000fe200078e0af7 */
[----:B------:R-:W-:Y:S01]  /*6710*/  I2F R197, R197 ;  /* 0x000000c500c57306 */ /* 0x000fe20000201400 */
[----:B------:R-:W-:Y:S02]  /*6720*/  ISETP.GE.AND P5, PT, R231, UR13, PT ;  /* 0x0000000de7007c0c */ /* 0x000fe4000bfa6270 */
[----:B------:R-:W-:Y:S02]  /*6730*/  IADD3 R246, R210, 0x1000, RZ ;  /* 0x00001000d2f67810 */ /* 0x000fe40007ffe0ff */
[----:B------:R-:W-:-:S03]  /*6740*/  IABS R133, R133 ;  /* 0x0000008500857213 */ /* 0x000fc60000000000 */
[----:B------:R-:W-:Y:S08]  /*6750*/  I2F R193, R193 ;  /* 0x000000c100c17306 */ /* 0x000ff00000201400 */
[----:B------:R-:W-:Y:S08]  /*6760*/  I2F R190, R190 ;  /* 0x000000be00be7306 */ /* 0x000ff00000201400 */
[----:B------:R-:W-:Y:S08]  /*6770*/  MUFU.TANH R128, R128 ;  /* 0x0000008000807308 */ /* 0x000ff00000002400 */
[----:B------:R-:W-:Y:S08]  /*6780*/  MUFU.TANH R130, R130 ;  /* 0x0000008200827308 */ /* 0x000ff00000002400 */
[----:B------:R-:W1:Y:S08]  /*6790*/  MUFU.TANH R221, R90 ;  /* 0x0000005a00dd7308 */ /* 0x000e700000002400 */
[----:B------:R2:W-:Y:S08]  /*67a0*/  MUFU.TANH R54, R50 ;  /* 0x0000003200367308 */ /* 0x0005f00000002400 */
[----:B------:R3:W-:Y:S01]  /*67b0*/  I2F R187, R93 ;  /* 0x0000005d00bb7306 */ /* 0x0007e20000201400 */
[----:B-1----:R-:W-:-:S02]  /*67c0*/  FFMA.FTZ R190, R190, -UR4, R221 ;  /* 0x80000004bebe7c23 */ /* 0x002fc400080100dd */
[----:B--2---:R-:W-:-:S05]  /*67d0*/  FMUL.FTZ R50, R71, c[0x0][0x2ec] ;  /* 0x0000bb0047327a20 */ /* 0x004fca0000410000 */
[----:B------:R1:W-:Y:S01]  /*67e0*/  MUFU.TANH R211, R89 ;  /* 0x0000005900d37308 */ /* 0x0003e20000002400 */
[----:B------:R-:W-:Y:S01]  /*67f0*/  FMUL.FTZ R71, R37, c[0x0][0x2ec] ;  /* 0x0000bb0025477a20 */ /* 0x000fe20000410000 */
[----:B------:R-:W-:-:S04]  /*6800*/  SHF.R.S32.HI R37, RZ, 0x1f, R188 ;  /* 0x0000001fff257819 */ /* 0x000fc800000114bc */
[----:B------:R-:W-:Y:S01]  /*6810*/  LEA.HI R37, R37, R188, RZ, 0x2 ;  /* 0x000000bc25257211 */ /* 0x000fe200078f10ff */
[----:B---3--:R-:W-:Y:S01]  /*6820*/  IMAD.IADD R93, R230, 0x1, -R179 ;  /* 0x00000001e65d7824 */ /* 0x008fe200078e0ab3 */
[----:B------:R2:W-:Y:S02]  /*6830*/  MUFU.TANH R217, R91 ;  /* 0x0000005b00d97308 */ /* 0x0005e40000002400 */
[----:B------:R-:W-:Y:S02]  /*6840*/  LOP3.LUT R37, R37, 0xfffffffc, RZ, 0xc0, !PT ;  /* 0xfffffffc25257812 */ /* 0x000fe400078ec0ff */
[----:B------:R-:W-:Y:S01]  /*6850*/  IABS R93, R93 ;  /* 0x0000005d005d7213 */ /* 0x000fe20000000000 */
[----:B-1----:R-:W-:-:S03]  /*6860*/  FMUL.FTZ R89, R120, c[0x0][0x2ec] ;  /* 0x0000bb0078597a20 */ /* 0x002fc60000410000 */
[----:B------:R1:W-:Y:S01]  /*6870*/  I2F R194, R94 ;  /* 0x0000005e00c27306 */ /* 0x0003e20000201400 */
[----:B--2---:R-:W-:-:S07]  /*6880*/  FMUL.FTZ R91, R81, c[0x0][0x2ec] ;  /* 0x0000bb00515b7a20 */ /* 0x004fce0000410000 */
[----:B------:R-:W-:Y:S08]  /*6890*/  I2F R212, R212 ;  /* 0x000000d400d47306 */ /* 0x000ff00000201400 */
[----:B------:R-:W-:Y:S01]  /*68a0*/  I2F R185, R185 ;  /* 0x000000b900b97306 */ /* 0x000fe20000201400 */
[----:B-1----:R-:W-:-:S05]  /*68b0*/  IMAD.IADD R94, R216, 0x1, -R245 ;  /* 0x00000001d85e7824 */ /* 0x002fca00078e0af5 */
[----:B------:R-:W-:Y:S02]  /*68c0*/  IABS R94, R94 ;  /* 0x0000005e005e7213 */ /* 0x000fe40000000000 */
[----:B------:R-:W-:Y:S08]  /*68d0*/  I2F R156, R156 ;  /* 0x0000009c009c7306 */ /* 0x000ff00000201400 */
[----:B------:R-:W1:Y:S08]  /*68e0*/  I2F R154, R154 ;  /* 0x0000009a009a7306 */ /* 0x000e700000201400 */
[----:B------:R-:W-:Y:S08]  /*68f0*/  I2F R118, R118 ;  /* 0x0000007600767306 */ /* 0x000ff00000201400 */
[----:B------:R-:W-:Y:S01]  /*6900*/  I2F R202, R202 ;  /* 0x000000ca00ca7306 */ /* 0x000fe20000201400 */
[----:B-1----:R-:W-:-:S05]  /*6910*/  FFMA.FTZ R154, R154, -UR4, R211 ;  /* 0x800000049a9a7c23 */ /* 0x002fca00080100d3 */
[----:B------:R-:W-:Y:S02]  /*6920*/  FSEL R236, R154, -INF , !P3 ;  /* 0xff8000009aec7808 */ /* 0x000fe40005800000 */
[----:B------:R-:W-:Y:S08]  /*6930*/  I2F R203, R203 ;  /* 0x000000cb00cb7306 */ /* 0x000ff00000201400 */
[----:B------:R-:W-:Y:S08]  /*6940*/  MUFU.TANH R129, R129 ;  /* 0x0000008100817308 */ /* 0x000ff00000002400 */
[----:B------:R-:W-:Y:S08]  /*6950*/  MUFU.TANH R131, R131 ;  /* 0x0000008300837308 */ /* 0x000ff00000002400 */
[----:B------:R-:W1:Y:S08]  /*6960*/  MUFU.TANH R88, R88 ;  /* 0x0000005800587308 */ /* 0x000e700000002400 */
[----:B------:R-:W2:Y:S08]  /*6970*/  MUFU.TANH R127, R127 ;  /* 0x0000007f007f7308 */ /* 0x000eb00000002400 */
[----:B------:R-:W3:Y:S01]  /*6980*/  MUFU.TANH R209, R209 ;  /* 0x000000d100d17308 */ /* 0x000ee20000002400 */
[----:B-1----:R-:W-:-:S07]  /*6990*/  FFMA.FTZ R88, R185, -UR4, R88 ;  /* 0x80000004b9587c23 */ /* 0x002fce0008010058 */
[----:B------:R1:W4:Y:S01]  /*69a0*/  MUFU.TANH R90, R87 ;  /* 0x00000057005a7308 */ /* 0x0003220000002400 */
[----:B--2---:R-:W-:-:S07]  /*69b0*/  FFMA.FTZ R112, R112, -UR4, R127 ;  /* 0x8000000470707c23 */ /* 0x004fce000801007f */
[----:B------:R-:W-:Y:S01]  /*69c0*/  I2F R180, R180 ;  /* 0x000000b400b47306 */ /* 0x000fe20000201400 */
[----:B---3--:R-:W-:-:S07]  /*69d0*/  FFMA.FTZ R202, R202, -UR4, R209 ;  /* 0x80000004caca7c23 */ /* 0x008fce00080100d1 */
[----:B------:R2:W-:Y:S01]  /*69e0*/  I2F R201, R102 ;  /* 0x0000006600c97306 */ /* 0x0005e20000201400 */
[----:B-1----:R-:W-:Y:S02]  /*69f0*/  FMUL.FTZ R87, R72, c[0x0][0x2ec] ;  /* 0x0000bb0048577a20 */ /* 0x002fe40000410000 */
[----:B------:R-:W-:Y:S02]  /*6a00*/  FMUL.FTZ R72, R74, c[0x0][0x2ec] ;  /* 0x0000bb004a487a20 */ /* 0x000fe40000410000 */
[----:B----4-:R-:W-:Y:S01]  /*6a10*/  FFMA.FTZ R90, R203, -UR4, R90 ;  /* 0x80000004cb5a7c23 */ /* 0x010fe2000801005a */
[----:B------:R-:W-:Y:S02]  /*6a20*/  IADD3 R203, R210, 0x2800, RZ ;  /* 0x00002800d2cb7810 */ /* 0x000fe40007ffe0ff */
[----:B------:R-:W-:Y:S02]  /*6a30*/  I2F R200, R100 ;  /* 0x0000006400c87306 */ /* 0x000fe40000201400 */
[----:B------:R-:W-:-:S06]  /*6a40*/  FSEL R216, R90, -INF , !P1 ;  /* 0xff8000005ad87808 */ /* 0x000fcc0004800000 */
[----:B------:R-:W1:Y:S01]  /*6a50*/  I2F R199, R199 ;  /* 0x000000c700c77306 */ /* 0x000e620000201400 */
[----:B--2---:R-:W-:-:S05]  /*6a60*/  IMAD.IADD R102, R218, 0x1, -R235 ;  /* 0x00000001da667824 */ /* 0x004fca00078e0aeb */
[----:B------:R-:W-:Y:S02]  /*6a70*/  IABS R102, R102 ;  /* 0x0000006600667213 */ /* 0x000fe40000000000 */
[----:B------:R-:W2:Y:S08]  /*6a80*/  MUFU.TANH R89, R89 ;  /* 0x0000005900597308 */ /* 0x000eb00000002400 */
[----:B------:R-:W3:Y:S01]  /*6a90*/  MUFU.TANH R86, R86 ;  /* 0x0000005600567308 */ /* 0x000ee20000002400 */
[----:B-1----:R-:W-:-:S05]  /*6aa0*/  FFMA.FTZ R82, R199, -UR4, R82 ;  /* 0x80000004c7527c23 */ /* 0x002fca0008010052 */
[----:B------:R-:W-:Y:S02]  /*6ab0*/  FSEL R234, R82, -INF , !P0 ;  /* 0xff80000052ea7808 */ /* 0x000fe40004000000 */
[----:B------:R-:W1:Y:S01]  /*6ac0*/  MUFU.TANH R205, R205 ;  /* 0x000000cd00cd7308 */ /* 0x000e620000002400 */
[----:B--2---:R-:W-:-:S05]  /*6ad0*/  FFMA.FTZ R89, R180, -UR4, R89 ;  /* 0x80000004b4597c23 */ /* 0x004fca0008010059 */
[----:B------:R-:W-:Y:S02]  /*6ae0*/  FSEL R239, R89, -INF , !P0 ;  /* 0xff80000059ef7808 */ /* 0x000fe40004000000 */
[----:B------:R-:W-:Y:S01]  /*6af0*/  MUFU.TANH R81, R53 ;  /* 0x0000003500517308 */ /* 0x000fe20000002400 */
[----:B---3--:R-:W-:-:S07]  /*6b00*/  FFMA.FTZ R86, R201, -UR4, R86 ;  /* 0x80000004c9567c23 */ /* 0x008fce0008010056 */
[----:B------:R-:W-:Y:S01]  /*6b10*/  I2F R116, R116 ;  /* 0x0000007400747306 */ /* 0x000fe20000201400 */
[----:B-1----:R-:W-:-:S07]  /*6b20*/  FFMA.FTZ R200, R200, -UR4, R205 ;  /* 0x80000004c8c87c23 */ /* 0x002fce00080100cd */
[----:B------:R-:W-:Y:S08]  /*6b30*/  I2F R114, R114 ;  /* 0x0000007200727306 */ /* 0x000ff00000201400 */
[----:B------:R-:W1:Y:S08]  /*6b40*/  MUFU.TANH R215, R126 ;  /* 0x0000007e00d77308 */ /* 0x000e700000002400 */
[----:B------:R-:W2:Y:S08]  /*6b50*/  MUFU.TANH R219, R219 ;  /* 0x000000db00db7308 */ /* 0x000eb00000002400 */
[----:B------:R-:W-:Y:S01]  /*6b60*/  MUFU.TANH R53, R49 ;  /* 0x0000003100357308 */ /* 0x000fe20000002400 */
[----:B-1----:R-:W-:Y:S01]  /*6b70*/  FFMA.FTZ R116, R116, -UR4, R215 ;  /* 0x8000000474747c23 */ /* 0x002fe200080100d7 */
[----:B------:R-:W-:-:S02]  /*6b80*/  FSEL R215, R202, -INF , !P1 ;  /* 0xff800000cad77808 */ /* 0x000fc40004800000 */
[----:B------:R-:W-:-:S04]  /*6b90*/  IADD3 R202, R210, 0x3000, RZ ;  /* 0x00003000d2ca7810 */ /* 0x000fc80007ffe0ff */
[----:B------:R-:W-:Y:S01]  /*6ba0*/  I2F R192, R192 ;  /* 0x000000c000c07306 */ /* 0x000fe20000201400 */
[----:B--2---:R-:W-:Y:S01]  /*6bb0*/  FFMA.FTZ R114, R114, -UR4, R219 ;  /* 0x8000000472727c23 */ /* 0x004fe200080100db */
[----:B------:R-:W-:-:S06]  /*6bc0*/  FSEL R219, R112, -INF , !P1 ;  /* 0xff80000070db7808 */ /* 0x000fcc0004800000 */
[----:B------:R1:W-:Y:S08]  /*6bd0*/  I2F R97, R63 ;  /* 0x0000003f00617306 */ /* 0x0003f00000201400 */
[----:B------:R-:W2:Y:S08]  /*6be0*/  MUFU.TANH R91, R91 ;  /* 0x0000005b005b7308 */ /* 0x000eb00000002400 */
[----:B------:R3:W-:Y:S01]  /*6bf0*/  MUFU.TANH R49, R45 ;  /* 0x0000002d00317308 */ /* 0x0007e20000002400 */
[----:B-1----:R-:W-:Y:S01]  /*6c00*/  IADD3 R63, -R249, R230, RZ ;  /* 0x000000e6f93f7210 */ /* 0x002fe20007ffe1ff */
[----:B------:R-:W-:-:S03]  /*6c10*/  IMAD.IADD R230, R230, 0x1, -R214 ;  /* 0x00000001e6e67824 */ /* 0x000fc600078e0ad6 */
[----:B------:R-:W-:Y:S02]  /*6c20*/  IABS R63, R63 ;  /* 0x0000003f003f7213 */ /* 0x000fe40000000000 */
[----:B------:R-:W-:Y:S01]  /*6c30*/  IABS R142, R230 ;  /* 0x000000e6008e7213 */ /* 0x000fe20000000000 */
[----:B------:R-:W-:Y:S01]  /*6c40*/  I2F R117, R117 ;  /* 0x0000007500757306 */ /* 0x000fe20000201400 */
[----:B------:R-:W-:Y:S01]  /*6c50*/  FSEL R230, R190, -INF , !P4 ;  /* 0xff800000bee67808 */ /* 0x000fe20006000000 */
[----:B--2---:R-:W-:-:S05]  /*6c60*/  FFMA.FTZ R91, R192, -UR4, R91 ;  /* 0x80000004c05b7c23 */ /* 0x004fca000801005b */
[----:B------:R-:W-:Y:S01]  /*6c70*/  FSEL R231, R91, -INF , !P6 ;  /* 0xff8000005be77808 */ /* 0x000fe20007000000 */
[----:B------:R-:W1:Y:S01]  /*6c80*/  MUFU.TANH R78, R78 ;  /* 0x0000004e004e7308 */ /* 0x000e620000002400 */
[----:B---3--:R-:W-:Y:S02]  /*6c90*/  FFMA.FTZ R45, R17, -UR4, R204 ;  /* 0x80000004112d7c23 */ /* 0x008fe400080100cc */
[----:B------:R-:W-:Y:S02]  /*6ca0*/  FMUL.FTZ R17, R39, c[0x0][0x2ec] ;  /* 0x0000bb0027117a20 */ /* 0x000fe40000410000 */
[----:B------:R-:W-:Y:S01]  /*6cb0*/  FFMA.FTZ R39, R197, -UR4, R128 ;  /* 0x80000004c5277c23 */ /* 0x000fe20008010080 */
[----:B------:R-:W-:Y:S02]  /*6cc0*/  FSEL R45, R45, -INF , !P4 ;  /* 0xff8000002d2d7808 */ /* 0x000fe40006000000 */
[----:B------:R2:W-:Y:S02]  /*6cd0*/  MUFU.TANH R69, R36 ;  /* 0x0000002400457308 */ /* 0x0005e40000002400 */
[----:B------:R-:W-:-:S06]  /*6ce0*/  FSEL R39, R39, -INF , !P4 ;  /* 0xff80000027277808 */ /* 0x000fcc0006000000 */
[----:B------:R-:W3:Y:S01]  /*6cf0*/  I2F R170, R170 ;  /* 0x000000aa00aa7306 */ /* 0x000ee20000201400 */
[----:B-1----:R-:W-:-:S05]  /*6d00*/  FFMA.FTZ R78, R117, -UR4, R78 ;  /* 0x80000004754e7c23 */ /* 0x002fca000801004e */
[----:B------:R-:W-:Y:S02]  /*6d10*/  FSEL R126, R78, -INF , !P5 ;  /* 0xff8000004e7e7808 */ /* 0x000fe40006800000 */
[----:B------:R-:W-:Y:S01]  /*6d20*/  I2F R134, R134 ;  /* 0x0000008600867306 */ /* 0x000fe20000201400 */
[----:B--2---:R-:W-:Y:S01]  /*6d30*/  IADD3 R36, R188, -R37, RZ ;  /* 0x80000025bc247210 */ /* 0x004fe20007ffe0ff */
[----:B------:R-:W-:-:S04]  /*6d40*/  FFMA.FTZ R37, R193, -UR4, R130 ;  /* 0x80000004c1257c23 */ /* 0x000fc80008010082 */
[----:B------:R1:W-:Y:S01]  /*6d50*/  STL [R1+0x38], R36 ;  /* 0x0000382401007387 */ /* 0x0003e20000100800 */
[----:B------:R-:W-:Y:S01]  /*6d60*/  FSEL R37, R37, -INF , !P4 ;  /* 0xff80000025257808 */ /* 0x000fe20006000000 */
[----:B------:R-:W-:Y:S01]  /*6d70*/  I2F R93, R93 ;  /* 0x0000005d005d7306 */ /* 0x000fe20000201400 */
[----:B------:R-:W-:Y:S01]  /*6d80*/  ISETP.GE.AND P4, PT, R183, UR13, PT ;  /* 0x0000000db7007c0c */ /* 0x000fe2000bf86270 */
[----:B------:R-:W-:Y:S02]  /*6d90*/  FMUL.FTZ R183, R28, c[0x0][0x2ec] ;  /* 0x0000bb001cb77a20 */ /* 0x000fe40000410000 */
[----:B------:R-:W-:Y:S02]  /*6da0*/  FFMA.FTZ R28, R118, -UR4, R217 ;  /* 0x80000004761c7c23 */ /* 0x000fe400080100d9 */
[----:B---3--:R-:W-:Y:S02]  /*6db0*/  FFMA.FTZ R49, R170, -UR4, R49 ;  /* 0x80000004aa317c23 */ /* 0x008fe40008010031 */
[----:B------:R-:W2:Y:S01]  /*6dc0*/  MUFU.TANH R47, R47 ;  /* 0x0000002f002f7308 */ /* 0x000ea20000002400 */
[----:B------:R-:W-:-:S07]  /*6dd0*/  FSEL R28, R28, -INF , !P3 ;  /* 0xff8000001c1c7808 */ /* 0x000fce0005800000 */
[----:B------:R-:W3:Y:S01]  /*6de0*/  MUFU.TANH R44, R44 ;  /* 0x0000002c002c7308 */ /* 0x000ee20000002400 */
[----:B-1----:R-:W-:-:S07]  /*6df0*/  FFMA.FTZ R36, R156, -UR4, R131 ;  /* 0x800000049c247c23 */ /* 0x002fce0008010083 */
[----:B------:R-:W1:Y:S01]  /*6e00*/  MUFU.TANH R50, R50 ;  /* 0x0000003200327308 */ /* 0x000e620000002400 */
[----:B--2---:R-:W-:Y:S01]  /*6e10*/  FFMA.FTZ R47, R134, -UR4, R47 ;  /* 0x80000004862f7c23 */ /* 0x004fe2000801002f */
[----:B------:R-:W-:-:S06]  /*6e20*/  FSEL R36, R36, -INF , !P3 ;  /* 0xff80000024247808 */ /* 0x000fcc0005800000 */
[----:B------:R2:W-:Y:S01]  /*6e30*/  MUFU.TANH R125, R83 ;  /* 0x00000053007d7308 */ /* 0x0005e20000002400 */
[----:B---3--:R-:W-:-:S07]  /*6e40*/  FFMA.FTZ R44, R97, -UR4, R44 ;  /* 0x80000004612c7c23 */ /* 0x008fce000801002c */
[----:B------:R-:W-:Y:S01]  /*6e50*/  I2F R184, R184 ;  /* 0x000000b800b87306 */ /* 0x000fe20000201400 */
[----:B-1----:R-:W-:-:S07]  /*6e60*/  FFMA.FTZ R50, R93, -UR4, R50 ;  /* 0x800000045d327c23 */ /* 0x002fce0008010032 */
[----:B------:R-:W1:Y:S01]  /*6e70*/  I2F R115, R115 ;  /* 0x0000007300737306 */ /* 0x000e620000201400 */
[----:B--2---:R-:W-:Y:S02]  /*6e80*/  FMUL.FTZ R83, R77, c[0x0][0x2ec] ;  /* 0x0000bb004d537a20 */ /* 0x004fe40000410000 */
[----:B------:R-:W-:Y:S02]  /*6e90*/  FMUL.FTZ R77, R48, c[0x0][0x2ec] ;  /* 0x0000bb00304d7a20 */ /* 0x000fe40000410000 */
[----:B------:R-:W-:-:S03]  /*6ea0*/  FMUL.FTZ R48, R73, c[0x0][0x2ec] ;  /* 0x0000bb0049307a20 */ /* 0x000fc60000410000 */
[----:B------:R-:W2:Y:S08]  /*6eb0*/  MUFU.TANH R207, R207 ;  /* 0x000000cf00cf7308 */ /* 0x000eb00000002400 */
[----:B------:R-:W3:Y:S01]  /*6ec0*/  I2F R140, R140 ;  /* 0x0000008c008c7306 */ /* 0x000ee20000201400 */
[----:B-1----:R-:W-:-:S07]  /*6ed0*/  FFMA.FTZ R115, R115, -UR4, R124 ;  /* 0x8000000473737c23 */ /* 0x002fce000801007c */
[----:B------:R-:W-:Y:S01]  /*6ee0*/  I2F R92, R92 ;  /* 0x0000005c005c7306 */ /* 0x000fe20000201400 */
[----:B--2---:R-:W-:-:S07]  /*6ef0*/  FFMA.FTZ R184, R184, -UR4, R207 ;  /* 0x80000004b8b87c23 */ /* 0x004fce00080100cf */
[----:B------:R-:W-:Y:S01]  /*6f00*/  I2F R99, R99 ;  /* 0x0000006300637306 */ /* 0x000fe20000201400 */
[----:B---3--:R-:W-:-:S05]  /*6f10*/  FFMA.FTZ R112, R140, -UR4, R123 ;  /* 0x800000048c707c23 */ /* 0x008fca000801007b */
[----:B------:R-:W-:Y:S02]  /*6f20*/  FSEL R112, R112, -INF , !P5 ;  /* 0xff80000070707808 */ /* 0x000fe40006800000 */
[----:B------:R-:W-:Y:S08]  /*6f30*/  I2F R94, R94 ;  /* 0x0000005e005e7306 */ /* 0x000ff00000201400 */
[----:B------:R-:W1:Y:S08]  /*6f40*/  MUFU.TANH R38, R38 ;  /* 0x0000002600267308 */ /* 0x000e700000002400 */
[----:B------:R-:W2:Y:S08]  /*6f50*/  MUFU.TANH R213, R213 ;  /* 0x000000d500d57308 */ /* 0x000eb00000002400 */
[----:B------:R-:W3:Y:S01]  /*6f60*/  MUFU.TANH R29, R29 ;  /* 0x0000001d001d7308 */ /* 0x000ee20000002400 */
[----:B-1----:R-:W-:-:S07]  /*6f70*/  FFMA.FTZ R38, R99, -UR4, R38 ;  /* 0x8000000463267c23 */ /* 0x002fce0008010026 */
[----:B------:R-:W-:Y:S01]  /*6f80*/  I2F R195, R195 ;  /* 0x000000c300c37306 */ /* 0x000fe20000201400 */
[----:B--2---:R-:W-:-:S07]  /*6f90*/  FFMA.FTZ R94, R94, -UR4, R213 ;  /* 0x800000045e5e7c23 */ /* 0x004fce00080100d5 */
[----:B------:R-:W1:Y:S01]  /*6fa0*/  MUFU.TANH R84, R84 ;  /* 0x0000005400547308 */ /* 0x000e620000002400 */
[----:B---3--:R-:W-:Y:S01]  /*6fb0*/  FFMA.FTZ R91, R92, -UR4, R29 ;  /* 0x800000045c5b7c23 */ /* 0x008fe2000801001d */
[----:B------:R-:W-:-:S06]  /*6fc0*/  LOP3.LUT R29, R4, 0x3, RZ, 0xc0, !PT ;  /* 0x00000003041d7812 */ /* 0x000fcc00078ec0ff */
[----:B------:R2:W3:Y:S08]  /*6fd0*/  MUFU.TANH R73, R46 ;  /* 0x0000002e00497308 */ /* 0x0004f00000002400 */
[----:B------:R-:W-:Y:S01]  /*6fe0*/  I2F R182, R182 ;  /* 0x000000b600b67306 */ /* 0x000fe20000201400 */
[----:B-1----:R-:W-:-:S07]  /*6ff0*/  FFMA.FTZ R84, R195, -UR4, R84 ;  /* 0x80000004c3547c23 */ /* 0x002fce0008010054 */
[----:B------:R-:W1:Y:S01]  /*7000*/  I2F R158, R158 ;  /* 0x0000009e009e7306 */ /* 0x000e620000201400 */
[----:B--2---:R-:W-:Y:S02]  /*7010*/  FFMA.FTZ R46, R212, -UR4, R129 ;  /* 0x80000004d42e7c23 */ /* 0x004fe40008010081 */
[----:B---3--:R-:W-:-:S03]  /*7020*/  FFMA.FTZ R73, R194, -UR4, R73 ;  /* 0x80000004c2497c23 */ /* 0x008fc60008010049 */
[----:B------:R-:W-:Y:S02]  /*7030*/  FSEL R46, R46, -INF , !P3 ;  /* 0xff8000002e2e7808 */ /* 0x000fe40005800000 */
[----:B------:R-:W2:Y:S01]  /*7040*/  MUFU.TANH R85, R85 ;  /* 0x0000005500557308 */ /* 0x000ea20000002400 */
[----:B------:R-:W-:Y:S02]  /*7050*/  ISETP.GE.AND P3, PT, R233, UR13, PT ;  /* 0x0000000de9007c0c */ /* 0x000fe4000bf66270 */
[----:B------:R-:W-:Y:S02]  /*7060*/  FSEL R233, R200, -INF , !P0 ;  /* 0xff800000c8e97808 */ /* 0x000fe40004000000 */
[----:B------:R-:W-:-:S03]  /*7070*/  IADD3 R200, R210, 0x3800, RZ ;  /* 0x00003800d2c87810 */ /* 0x000fc60007ffe0ff */
[----:B------:R-:W3:Y:S01]  /*7080*/  I2F R176, R176 ;  /* 0x000000b000b07306 */ /* 0x000ee20000201400 */
[----:B-1----:R-:W-:-:S05]  /*7090*/  FFMA.FTZ R125, R158, -UR4, R125 ;  /* 0x800000049e7d7c23 */ /* 0x002fca000801007d */
[----:B------:R-:W-:Y:S02]  /*70a0*/  FSEL R232, R125, -INF , !P6 ;  /* 0xff8000007de87808 */ /* 0x000fe40007000000 */
[----:B------:R-:W-:Y:S01]  /*70b0*/  I2F R113, R113 ;  /* 0x0000007100717306 */ /* 0x000fe20000201400 */
[----:B--2---:R-:W-:-:S05]  /*70c0*/  FFMA.FTZ R85, R182, -UR4, R85 ;  /* 0x80000004b6557c23 */ /* 0x004fca0008010055 */
[----:B------:R-:W-:Y:S02]  /*70d0*/  FSEL R227, R85, -INF , !P6 ;  /* 0xff80000055e37808 */ /* 0x000fe40007000000 */
[----:B------:R-:W-:Y:S01]  /*70e0*/  I2F R108, R108 ;  /* 0x0000006c006c7306 */ /* 0x000fe20000201400 */
[----:B---3--:R-:W-:-:S05]  /*70f0*/  FFMA.FTZ R81, R176, -UR4, R81 ;  /* 0x80000004b0517c23 */ /* 0x008fca0008010051 */
[----:B------:R-:W-:Y:S02]  /*7100*/  FSEL R130, R81, -INF , !P4 ;  /* 0xff80000051827808 */ /* 0x000fe40006000000 */
[----:B------:R-:W-:Y:S08]  /*7110*/  I2F R106, R106 ;  /* 0x0000006a006a7306 */ /* 0x000ff00000201400 */
[----:B------:R-:W1:Y:S08]  /*7120*/  MUFU.TANH R52, R52 ;  /* 0x0000003400347308 */ /* 0x000e700000002400 */
[----:B------:R-:W2:Y:S08]  /*7130*/  MUFU.TANH R83, R83 ;  /* 0x0000005300537308 */ /* 0x000eb00000002400 */
[----:B------:R-:W3:Y:S01]  /*7140*/  MUFU.TANH R79, R79 ;  /* 0x0000004f004f7308 */ /* 0x000ee20000002400 */
        /* <DEDUP_REMOVED lines=8> */
[----:B------:R-:W1:Y:S01]  /*71d0*/  I2F R174, R174 ;  /* 0x000000ae00ae7306 */ /* 0x000e620000201400 */
[----:B------:R-:W-:Y:S02]  /*71e0*/  ISETP.GE.AND P4, PT, R245, UR13, PT ;  /* 0x0000000df5007c0c */ /* 0x000fe4000bf86270 */
[----:B------:R-:W-:Y:S02]  /*71f0*/  IADD3 R245, R210, 0x1800, RZ ;  /* 0x00001800d2f57810 */ /* 0x000fe40007ffe0ff */
[----:B------:R-:W-:-:S03]  /*7200*/  FSEL R120, R38, -INF , !P4 ;  /* 0xff80000026787808 */ /* 0x000fc60006000000 */
[----:B------:R-:W-:Y:S08]  /*7210*/  I2F R168, R168 ;  /* 0x000000a800a87306 */ /* 0x000ff00000201400 */
[----:B------:R-:W-:Y:S01]  /*7220*/  I2F R119, R119 ;  /* 0x0000007700777306 */ /* 0x000fe20000201400 */
[----:B-1----:R-:W-:-:S07]  /*7230*/  FFMA.FTZ R53, R174, -UR4, R53 ;  /* 0x80000004ae357c23 */ /* 0x002fce0008010035 */
[----:B------:R-:W1:Y:S08]  /*7240*/  I2F R105, R105 ;  /* 0x0000006900697306 */ /* 0x000e700000201400 */
[----:B------:R-:W-:Y:S08]  /*7250*/  I2F R104, R104 ;  /* 0x0000006800687306 */ /* 0x000ff00000201400 */
[----:B------:R-:W-:Y:S01]  /*7260*/  I2F R103, R103 ;  /* 0x0000006700677306 */ /* 0x000fe20000201400 */
[----:B-1----:R-:W-:-:S07]  /*7270*/  FFMA.FTZ R54, R105, -UR4, R54 ;  /* 0x8000000469367c23 */ /* 0x002fce0008010036 */
[----:B------:R-:W-:Y:S08]  /*7280*/  I2F R102, R102 ;  /* 0x0000006600667306 */ /* 0x000ff00000201400 */
[----:B------:R-:W-:Y:S08]  /*7290*/  I2F R101, R101 ;  /* 0x0000006500657306 */ /* 0x000ff00000201400 */
[----:B------:R1:W-:Y:S08]  /*72a0*/  I2F R100, R56 ;  /* 0x0000003800647306 */ /* 0x0003f00000201400 */
[----:B------:R-:W-:Y:S08]  /*72b0*/  I2F R146, R146 ;  /* 0x0000009200927306 */ /* 0x000ff00000201400 */
[----:B------:R-:W2:Y:S01]  /*72c0*/  MUFU.TANH R80, R80 ;  /* 0x0000005000507308 */ /* 0x000ea20000002400 */
[----:B-1----:R-:W-:-:S02]  /*72d0*/  FSEL R56, R206, -INF , !P2 ;  /* 0xff800000ce387808 */ /* 0x002fc40005000000 */
[----:B------:R-:W-:Y:S02]  /*72e0*/  ISETP.GE.AND P2, PT, R223, UR13, PT ;  /* 0x0000000ddf007c0c */ /* 0x000fe4000bf46270 */
[----:B------:R-:W-:Y:S02]  /*72f0*/  FSEL R223, R88, -INF , !P1 ;  /* 0xff80000058df7808 */ /* 0x000fe40004800000 */
[----:B------:R-:W-:Y:S01]  /*7300*/  ISETP.GE.AND P1, PT, R237, UR13, PT ;  /* 0x0000000ded007c0c */ /* 0x000fe2000bf26270 */
[----:B------:R-:W1:Y:S01]  /*7310*/  MUFU.TANH R76, R76 ;  /* 0x0000004c004c7308 */ /* 0x000e620000002400 */
[----:B------:R-:W-:Y:S02]  /*7320*/  FSEL R237, R86, -INF , !P0 ;  /* 0xff80000056ed7808 */ /* 0x000fe40004000000 */
[----:B------:R-:W-:Y:S02]  /*7330*/  ISETP.GE.AND P0, PT, R179, UR13, PT ;  /* 0x0000000db3007c0c */ /* 0x000fe4000bf06270 */
[----:B------:R-:W-:-:S02]  /*7340*/  FSEL R225, R184, -INF , !P2 ;  /* 0xff800000b8e17808 */ /* 0x000fc40005000000 */
[----:B------:R-:W-:Y:S01]  /*7350*/  FSEL R213, R49, -INF , !P0 ;  /* 0xff80000031d57808 */ /* 0x000fe20004000000 */
[----:B------:R-:W3:Y:S01]  /*7360*/  MUFU.TANH R77, R77 ;  /* 0x0000004d004d7308 */ /* 0x000ee20000002400 */
[----:B------:R-:W-:Y:S01]  /*7370*/  FSEL R123, R47, -INF , !P0 ;  /* 0xff8000002f7b7808 */ /* 0x000fe20004000000 */
[----:B--2---:R-:W-:Y:S01]  /*7380*/  FFMA.FTZ R80, R177, -UR4, R80 ;  /* 0x80000004b1507c23 */ /* 0x004fe20008010050 */
[----:B------:R-:W-:Y:S02]  /*7390*/  FSEL R99, R44, -INF , !P0 ;  /* 0xff8000002c637808 */ /* 0x000fe40004000000 */
[----:B------:R-:W-:Y:S02]  /*73a0*/  FSEL R92, R50, -INF , !P0 ;  /* 0xff800000325c7808 */ /* 0x000fe40004000000 */
[----:B------:R-:W-:Y:S01]  /*73b0*/  PLOP3.LUT P0, PT, PT, PT, UP0, 0x80, 0x0 ;  /* 0x000000000000781c */ /* 0x000fe20003f0f008 */
[----:B------:R-:W2:Y:S01]  /*73c0*/  MUFU.TANH R51, R51 ;  /* 0x0000003300337308 */ /* 0x000ea20000002400 */
[----:B------:R-:W-:Y:S01]  /*73d0*/  FSEL R221, R116, -INF , !P2 ;  /* 0xff80000074dd7808 */ /* 0x000fe20005000000 */
[----:B-1----:R-:W-:Y:S01]  /*73e0*/  FFMA.FTZ R76, R119, -UR4, R76 ;  /* 0x80000004774c7c23 */ /* 0x002fe2000801004c */
[----:B------:R-:W-:-:S02]  /*73f0*/  FSEL R217, R115, -INF , !P2 ;  /* 0xff80000073d97808 */ /* 0x000fc40005000000 */
[----:B------:R-:W-:Y:S02]  /*7400*/  FSEL R218, R114, -INF , !P2 ;  /* 0xff80000072da7808 */ /* 0x000fe40005000000 */
[----:B------:R-:W-:Y:S01]  /*7410*/  ISETP.GE.AND P2, PT, R235, UR13, PT ;  /* 0x0000000deb007c0c */ /* 0x000fe2000bf46270 */
[----:B------:R-:W1:Y:S01]  /*7420*/  MUFU.TANH R87, R87 ;  /* 0x0000005700577308 */ /* 0x000e620000002400 */
[----:B------:R-:W-:Y:S01]  /*7430*/  FSEL R235, R84, -INF , !P6 ;  /* 0xff80000054eb7808 */ /* 0x000fe20007000000 */
[----:B---3--:R-:W-:Y:S01]  /*7440*/  FFMA.FTZ R77, R172, -UR4, R77 ;  /* 0x80000004ac4d7c23 */ /* 0x008fe2000801004d */
[----:B------:R-:W-:Y:S02]  /*7450*/  ISETP.GE.AND P6, PT, R247, UR13, PT ;  /* 0x0000000df7007c0c */ /* 0x000fe4000bfc6270 */
[----:B------:R-:W-:Y:S02]  /*7460*/  FSEL R127, R80, -INF , !P5 ;  /* 0xff800000507f7808 */ /* 0x000fe40006800000 */
[----:B------:R-:W-:Y:S01]  /*7470*/  FSEL R125, R76, -INF , !P5 ;  /* 0xff8000004c7d7808 */ /* 0x000fe20006800000 */
[----:B------:R-:W3:Y:S01]  /*7480*/  MUFU.TANH R48, R48 ;  /* 0x0000003000307308 */ /* 0x000ee20000002400 */
[----:B--2---:R-:W-:Y:S01]  /*7490*/  FFMA.FTZ R51, R102, -UR4, R51 ;  /* 0x8000000466337c23 */ /* 0x004fe20008010033 */
[----:B------:R-:W-:-:S02]  /*74a0*/  FSEL R205, R77, -INF , !P3 ;  /* 0xff8000004dcd7808 */ /* 0x000fc40005800000 */
[----:B------:R-:W-:Y:S02]  /*74b0*/  FSEL R116, R54, -INF , !P3 ;  /* 0xff80000036747808 */ /* 0x000fe40005800000 */
[----:B------:R-:W-:Y:S02]  /*74c0*/  FSEL R201, R53, -INF , !P2 ;  /* 0xff80000035c97808 */ /* 0x000fe40005000000 */
[----:B------:R-:W2:Y:S01]  /*74d0*/  MUFU.TANH R72, R72 ;  /* 0x0000004800487308 */ /* 0x000ea20000002400 */
[----:B-1----:R-:W-:Y:S01]  /*74e0*/  FFMA.FTZ R87, R104, -UR4, R87 ;  /* 0x8000000468577c23 */ /* 0x002fe20008010057 */
[----:B------:R-:W-:Y:S02]  /*74f0*/  FSEL R115, R51, -INF , !P2 ;  /* 0xff80000033737808 */ /* 0x000fe40005000000 */
[----:B------:R-:W-:Y:S02]  /*7500*/  FSEL R114, R73, -INF , !P1 ;  /* 0xff80000049727808 */ /* 0x000fe40004800000 */
[----:B------:R-:W-:-:S02]  /*7510*/  FSEL R197, R87, -INF , !P3 ;  /* 0xff80000057c57808 */ /* 0x000fc40005800000 */
[----:B------:R-:W1:Y:S01]  /*7520*/  MUFU.TANH R75, R75 ;  /* 0x0000004b004b7308 */ /* 0x000e620000002400 */
[----:B---3--:R-:W-:Y:S01]  /*7530*/  FFMA.FTZ R48, R101, -UR4, R48 ;  /* 0x8000000465307c23 */ /* 0x008fe20008010030 */
[----:B------:R-:W-:Y:S02]  /*7540*/  ISETP.GE.AND P5, PT, R249, UR13, PT ;  /* 0x0000000df9007c0c */ /* 0x000fe4000bfa6270 */
[----:B------:R-:W-:Y:S02]  /*7550*/  IADD3 R247, R210, 0x800, RZ ;  /* 0x00000800d2f77810 */ /* 0x000fe40007ffe0ff */
[----:B------:R-:W-:Y:S02]  /*7560*/  FSEL R131, R48, -INF , !P2 ;  /* 0xff80000030837808 */ /* 0x000fe40005000000 */
[----:B------:R-:W3:Y:S01]  /*7570*/  MUFU.TANH R55, R55 ;  /* 0x0000003700377308 */ /* 0x000ee20000002400 */
[----:B--2---:R-:W-:Y:S01]  /*7580*/  FFMA.FTZ R72, R103, -UR4, R72 ;  /* 0x8000000467487c23 */ /* 0x004fe20008010048 */
[----:B------:R-:W-:-:S04]  /*7590*/  FSEL R91, R91, -INF , !P6 ;  /* 0xff8000005b5b7808 */ /* 0x000fc80007000000 */
[----:B------:R-:W-:Y:S02]  /*75a0*/  FSEL R206, R72, -INF , !P3 ;  /* 0xff80000048ce7808 */ /* 0x000fe40005800000 */
[----:B------:R-:W2:Y:S01]  /*75b0*/  MUFU.TANH R68, R68 ;  /* 0x0000004400447308 */ /* 0x000ea20000002400 */
[----:B-1----:R-:W-:Y:S01]  /*75c0*/  FFMA.FTZ R75, R100, -UR4, R75 ;  /* 0x80000004644b7c23 */ /* 0x002fe2000801004b */
[----:B------:R-:W-:-:S04]  /*75d0*/  ISETP.GE.AND P3, PT, R167, UR13, PT ;  /* 0x0000000da7007c0c */ /* 0x000fc8000bf66270 */
[----:B------:R-:W-:Y:S02]  /*75e0*/  FSEL R204, R75, -INF , !P2 ;  /* 0xff8000004bcc7808 */ /* 0x000fe40005000000 */
[----:B------:R-:W1:Y:S01]  /*75f0*/  MUFU.TANH R121, R70 ;  /* 0x0000004600797308 */ /* 0x000e620000002400 */
[----:B---3--:R-:W-:Y:S01]  /*7600*/  FFMA.FTZ R55, R168, -UR4, R55 ;  /* 0x80000004a8377c23 */ /* 0x008fe20008010037 */
[----:B------:R-:W-:-:S04]  /*7610*/  ISETP.GE.AND P2, PT, R178, UR13, PT ;  /* 0x0000000db2007c0c */ /* 0x000fc8000bf46270 */
[----:B------:R-:W-:Y:S02]  /*7620*/  FSEL R199, R55, -INF , !P1 ;  /* 0xff80000037c77808 */ /* 0x000fe40004800000 */
[----:B------:R-:W-:Y:S01]  /*7630*/  I2F R96, R96 ;  /* 0x0000006000607306 */ /* 0x000fe20000201400 */
[----:B--2---:R-:W-:-:S05]  /*7640*/  FFMA.FTZ R68, R187, -UR4, R68 ;  /* 0x80000004bb447c23 */ /* 0x004fca0008010044 */
[----:B------:R-:W-:Y:S02]  /*7650*/  FSEL R85, R68, -INF , !P1 ;  /* 0xff80000044557808 */ /* 0x000fe40004800000 */
[----:B------:R-:W2:Y:S01]  /*7660*/  MUFU.TANH R183, R183 ;  /* 0x000000b700b77308 */ /* 0x000ea20000002400 */
[----:B-1----:R-:W-:-:S05]  /*7670*/  FFMA.FTZ R84, R146, -UR4, R121 ;  /* 0x8000000492547c23 */ /* 0x002fca0008010079 */
[----:B------:R-:W-:Y:S02]  /*7680*/  FSEL R84, R84, -INF , !P1 ;  /* 0xff80000054547808 */ /* 0x000fe40004800000 */
[----:B------:R-:W-:Y:S01]  /*7690*/  I2F R164, R164 ;  /* 0x000000a400a47306 */ /* 0x000fe20000201400 */
[----:B------:R-:W-:-:S07]  /*76a0*/  ISETP.GE.AND P1, PT, R214, UR13, PT ;  /* 0x0000000dd6007c0c */ /* 0x000fce000bf26270 */
[----:B------:R-:W-:Y:S01]  /*76b0*/  I2F R165, R165 ;  /* 0x000000a500a57306 */ /* 0x000fe20000201400 */
[----:B--2---:R-:W-:-:S07]  /*76c0*/  FFMA.FTZ R96, R96, -UR4, R183 ;  /* 0x8000000460607c23 */ /* 0x004fce00080100b7 */
[----:B------:R-:W1:Y:S08]  /*76d0*/  I2F R166, R166 ;  /* 0x000000a600a67306 */ /* 0x000e700000201400 */
[----:B------:R-:W-:Y:S08]  /*76e0*/  I2F R186, R186 ;  /* 0x000000ba00ba7306 */ /* 0x000ff00000201400 */
[----:B------:R-:W-:Y:S01]  /*76f0*/  I2F R244, R244 ;  /* 0x000000f400f47306 */ /* 0x000fe20000201400 */
[----:B-1----:R-:W-:-:S07]  /*7700*/  FFMA.FTZ R69, R166, -UR4, R69 ;  /* 0x80000004a6457c23 */ /* 0x002fce0008010045 */
[----:B------:R-:W-:Y:S08]  /*7710*/  I2F R162, R162 ;  /* 0x000000a200a27306 */ /* 0x000ff00000201400 */
        /* <DEDUP_REMOVED lines=14> */
[----:B------:R-:W1:Y:S08]  /*7800*/  MUFU.TANH R71, R71 ;  /* 0x0000004700477308 */ /* 0x000e700000002400 */
[----:B------:R-:W2:Y:S08]  /*7810*/  MUFU.TANH R17, R17 ;  /* 0x0000001100117308 */ /* 0x000eb00000002400 */
[----:B------:R-:W3:Y:S01]  /*7820*/  MUFU.TANH R24, R24 ;  /* 0x0000001800187308 */ /* 0x000ee20000002400 */
[----:B-1----:R-:W-:-:S05]  /*7830*/  FFMA.FTZ R71, R186, -UR4, R71 ;  /* 0x80000004ba477c23 */ /* 0x002fca0008010047 */
[----:B------:R-:W-:Y:S02]  /*7840*/  FSEL R209, R71, -INF , !P3 ;  /* 0xff80000047d17808 */ /* 0x000fe40005800000 */
[----:B------:R-:W1:Y:S01]  /*7850*/  MUFU.TANH R25, R25 ;  /* 0x0000001900197308 */ /* 0x000e620000002400 */
[----:B--2---:R-:W-:Y:S01]  /*7860*/  FFMA.FTZ R17, R98, -UR4, R17 ;  /* 0x8000000462117c23 */ /* 0x004fe20008010011 */
[----:B------:R-:W-:Y:S02]  /*7870*/  FSEL R98, R96, -INF , !P6 ;  /* 0xff80000060627808 */ /* 0x000fe40007000000 */
[----:B------:R-:W-:Y:S02]  /*7880*/  FSEL R96, R94, -INF , !P4 ;  /* 0xff8000005e607808 */ /* 0x000fe40006000000 */
[----:B------:R-:W-:Y:S02]  /*7890*/  FSEL R119, R17, -INF , !P3 ;  /* 0xff80000011777808 */ /* 0x000fe40005800000 */
[----:B------:R-:W2:Y:S01]  /*78a0*/  MUFU.TANH R27, R27 ;  /* 0x0000001b001b7308 */ /* 0x000ea20000002400 */
[----:B---3--:R-:W-:-:S07]  /*78b0*/  FFMA.FTZ R24, R135, -UR4, R24 ;  /* 0x8000000487187c23 */ /* 0x008fce0008010018 */
[----:B------:R-:W3:Y:S01]  /*78c0*/  MUFU.TANH R26, R26 ;  /* 0x0000001a001a7308 */ /* 0x000ee20000002400 */
[----:B-1----:R-:W-:-:S05]  /*78d0*/  FFMA.FTZ R25, R60, -UR4, R25 ;  /* 0x800000043c197c23 */ /* 0x002fca0008010019 */
[----:B------:R-:W-:Y:S02]  /*78e0*/  FSEL R89, R25, -INF , !P4 ;  /* 0xff80000019597808 */ /* 0x000fe40006000000 */
[----:B------:R-:W1:Y:S01]  /*78f0*/  MUFU.TANH R30, R30 ;  /* 0x0000001e001e7308 */ /* 0x000e620000002400 */
[----:B--2---:R-:W-:-:S05]  /*7900*/  FFMA.FTZ R27, R138, -UR4, R27 ;  /* 0x800000048a1b7c23 */ /* 0x004fca000801001b */
[----:B------:R-:W-:Y:S02]  /*7910*/  FSEL R88, R27, -INF , !P3 ;  /* 0xff8000001b587808 */ /* 0x000fe40005800000 */
[----:B------:R-:W2:Y:S01]  /*7920*/  MUFU.TANH R20, R20 ;  /* 0x0000001400147308 */ /* 0x000ea20000002400 */
[----:B---3--:R-:W-:Y:S01]  /*7930*/  FFMA.FTZ R26, R95, -UR4, R26 ;  /* 0x800000045f1a7c23 */ /* 0x008fe2000801001a */
[----:B------:R-:W-:-:S04]  /*7940*/  FSEL R95, R24, -INF , !P3 ;  /* 0xff800000185f7808 */ /* 0x000fc80005800000 */
[----:B------:R-:W-:Y:S02]  /*7950*/  FSEL R97, R26, -INF , !P5 ;  /* 0xff8000001a617808 */ /* 0x000fe40006800000 */
[----:B------:R-:W3:Y:S01]  /*7960*/  MUFU.TANH R70, R21 ;  /* 0x0000001500467308 */ /* 0x000ee20000002400 */
[----:B-1----:R-:W-:-:S05]  /*7970*/  FFMA.FTZ R30, R63, -UR4, R30 ;  /* 0x800000043f1e7c23 */ /* 0x002fca000801001e */
[----:B------:R-:W-:Y:S02]  /*7980*/  FSEL R90, R30, -INF , !P5 ;  /* 0xff8000001e5a7808 */ /* 0x000fe40006800000 */
[----:B------:R-:W1:Y:S01]  /*7990*/  MUFU.TANH R12, R12 ;  /* 0x0000000c000c7308 */ /* 0x000e620000002400 */
[----:B--2---:R-:W-:-:S05]  /*79a0*/  FFMA.FTZ R20, R141, -UR4, R20 ;  /* 0x800000048d147c23 */ /* 0x004fca0008010014 */
[----:B------:R-:W-:Y:S02]  /*79b0*/  FSEL R94, R20, -INF , !P2 ;  /* 0xff800000145e7808 */ /* 0x000fe40005000000 */
[----:B------:R-:W2:Y:S01]  /*79c0*/  MUFU.TANH R13, R13 ;  /* 0x0000000d000d7308 */ /* 0x000ea20000002400 */
[----:B---3--:R-:W-:-:S05]  /*79d0*/  FFMA.FTZ R70, R139, -UR4, R70 ;  /* 0x800000048b467c23 */ /* 0x008fca0008010046 */
        /* <DEDUP_REMOVED lines=18> */
[----:B------:R-:W-:Y:S02]  /*7b00*/  IADD3 R244, R210, 0x2000, RZ ;  /* 0x00002000d2f47810 */ /* 0x000fe40007ffe0ff */
[----:B------:R-:W-:Y:S02]  /*7b10*/  FSEL R210, R69, -INF , !P4 ;  /* 0xff80000045d27808 */ /* 0x000fe40006000000 */
[----:B------:R-:W-:Y:S02]  /*7b20*/  FSEL R208, R208, -INF , !P2 ;  /* 0xff800000d0d07808 */ /* 0x000fe40005000000 */
[----:B------:R-:W3:Y:S01]  /*7b30*/  MUFU.TANH R117, R35 ;  /* 0x0000002300757308 */ /* 0x000ee20000002400 */
[----:B-1----:R-:W-:-:S05]  /*7b40*/  FFMA.FTZ R162, R162, -UR4, R15 ;  /* 0x80000004a2a27c23 */ /* 0x002fca000801000f */
[----:B------:R-:W-:Y:S02]  /*7b50*/  FSEL R207, R162, -INF , !P1 ;  /* 0xff800000a2cf7808 */ /* 0x000fe40004800000 */
[----:B------:R-:W1:Y:S01]  /*7b60*/  MUFU.TANH R23, R23 ;  /* 0x0000001700177308 */ /* 0x000e620000002400 */
[----:B--2---:R-:W-:-:S05]  /*7b70*/  FFMA.FTZ R34, R137, -UR4, R34 ;  /* 0x8000000489227c23 */ /* 0x004fca0008010022 */
[----:B------:R-:W-:Y:S01]  /*7b80*/  FSEL R118, R34, -INF , !P2 ;  /* 0xff80000022767808 */ /* 0x000fe20005000000 */
[----:B---3--:R-:W-:-:S05]  /*7b90*/  FFMA.FTZ R117, R136, -UR4, R117 ;  /* 0x8000000488757c23 */ /* 0x008fca0008010075 */
[----:B------:R-:W-:Y:S01]  /*7ba0*/  FSEL R117, R117, -INF , !P1 ;  /* 0xff80000075757808 */ /* 0x000fe20004800000 */
[----:B-1----:R-:W-:-:S05]  /*7bb0*/  FFMA.FTZ R86, R142, -UR4, R23 ;  /* 0x800000048e567c23 */ /* 0x002fca0008010017 */
[----:B------:R-:W-:Y:S01]  /*7bc0*/  FSEL R86, R86, -INF , !P1 ;  /* 0xff80000056567808 */ /* 0x000fe20004800000 */
[----:B------:R-:W-:Y:S06]  /*7bd0*/  BAR.SYNC.DEFER_BLOCKING 0x0 ;  /* 0x0000000000007b1d */ /* 0x000fec0000010000 */
[----:B------:R-:W-:Y:S05]  /*7be0*/  @!P0 BRA `(.L_x_434) ;  /* 0x000006b000008947 */ /* 0x000fea0003800000 */
[----:B------:R-:W2:Y:S04]  /*7bf0*/  LDL.64 R18, [R1+0x40] ;  /* 0x0000400001127983 */ /* 0x000ea80000100a00 */
[----:B------:R-:W3:Y:S04]  /*7c00*/  LDL.64 R184, [R1+0x30] ;  /* 0x0000300001b87983 */ /* 0x000ee80000100a00 */
[----:B------:R-:W4:Y:S01]  /*7c10*/  LDL R74, [R1+0x1c] ;  /* 0x00001c00014a7983 */ /* 0x000f220000100800 */
[----:B------:R-:W-:Y:S01]  /*7c20*/  ULEA.HI.SX32 UR6, UR9, 0xfffffffe, 0x19 ;  /* 0xfffffffe09067891 */ /* 0x000fe2000f8fca3f */
[----:B------:R-:W-:Y:S01]  /*7c30*/  IMAD.U32 R17, RZ, RZ, UR8 ;  /* 0x00000008ff117e24 */ /* 0x000fe2000f8e00ff */
[----:B------:R-:W-:Y:S01]  /*7c40*/  BSSY B0, `(.L_x_435) ;  /* 0x0000064000007945 */ /* 0x000fe20003800000 */
[----:B------:R-:W-:Y:S01]  /*7c50*/  IMAD.U32 R6, RZ, RZ, UR8 ;  /* 0x00000008ff067e24 */ /* 0x000fe2000f8e00ff */
[----:B------:R-:W-:Y:S01]  /*7c60*/  USHF.R.S32.HI UR5, URZ, 0x1f, UR6 ;  /* 0x0000001f3f057899 */ /* 0x000fe20008011406 */
[----:B------:R-:W-:-:S02]  /*7c70*/  IMAD.U32 R4, RZ, RZ, UR8 ;  /* 0x00000008ff047e24 */ /* 0x000fc4000f8e00ff */
[----:B------:R-:W-:Y:S01]  /*7c80*/  IMAD.U32 R14, RZ, RZ, UR6 ;  /* 0x00000006ff0e7e24 */ /* 0x000fe2000f8e00ff */
[----:B------:R-:W-:-:S04]  /*7c90*/  UIMAD UR6, UR23, UR6, URZ ;  /* 0x00000006170672a4 */ /* 0x000fc8000f8e023f */
[----:B------:R-:W-:Y:S01]  /*7ca0*/  UIMAD UR5, UR5, UR24, UR6 ;  /* 0x00000018050572a4 */ /* 0x000fe2000f8e0206 */
[----:B--2---:R-:W-:Y:S01]  /*7cb0*/  ISETP.GE.AND P1, PT, R18, c[0x0][0x220], PT ;  /* 0x0000880012007a0c */ /* 0x004fe20003f26270 */
[----:B------:R-:W-:Y:S02]  /*7cc0*/  IMAD.U32 R19, RZ, RZ, UR8 ;  /* 0x00000008ff137e24 */ /* 0x000fe4000f8e00ff */
[----:B---3--:R-:W-:-:S05]  /*7cd0*/  IMAD.WIDE.U32 R14, R14, UR24, R184 ;  /* 0x000000180e0e7c25 */ /* 0x008fca000f8e00b8 */
[----:B------:R-:W-:-:S05]  /*7ce0*/  IADD3 R13, R15, UR5, RZ ;  /* 0x000000050f0d7c10 */ /* 0x000fca000fffe0ff */
[----:B------:R-:W-:Y:S01]  /*7cf0*/  @!P1 IMAD.MOV.U32 R9, RZ, RZ, c[0x0][0x19c] ;  /* 0x00006700ff099624 */ /* 0x000fe200078e00ff */
[----:B------:R-:W-:Y:S01]  /*7d00*/  @!P1 IADD3 R11, P4, R14, UR26, RZ ;  /* 0x0000001a0e0b9c10 */ /* 0x000fe2000ff9e0ff */
[--C-:B------:R-:W-:Y:S01]  /*7d10*/  @!P1 IMAD.MOV.U32 R24, RZ, RZ, R14.reuse ;  /* 0x000000ffff189224 */ /* 0x100fe200078e000e */
[-C--:B------:R-:W-:Y:S01]  /*7d20*/  @!P1 LEA R10, P3, R19, R14.reuse, 0x5 ;  /* 0x0000000e130a9211 */ /* 0x080fe200078628ff */
[----:B------:R-:W-:Y:S01]  /*7d30*/  @!P1 IMAD.MOV.U32 R25, RZ, RZ, R13 ;  /* 0x000000ffff199224 */ /* 0x000fe200078e000d */
[----:B------:R-:W-:Y:S01]  /*7d40*/  @!P1 MOV R7, c[0x0][0x19c] ;  /* 0x0000670000079a02 */ /* 0x000fe20000000f00 */
[----:B------:R-:W-:Y:S01]  /*7d50*/  @!P1 IMAD.MOV.U32 R30, RZ, RZ, R14 ;  /* 0x000000ffff1e9224 */ /* 0x000fe200078e000e */
[----:B------:R-:W-:Y:S01]  /*7d60*/  @!P1 LEA R12, P2, R17, R14, 0x6 ;  /* 0x0000000e110c9211 */ /* 0x000fe200078430ff */
[C---:B------:R-:W-:Y:S01]  /*7d70*/  @!P1 IMAD.WIDE.U32 R24, R6.reuse, 0x50, R24 ;  /* 0x0000005006189825 */ /* 0x040fe200078e0018 */
[----:B------:R-:W-:Y:S01]  /*7d80*/  @!P1 IADD3.X R8, R13, UR17, RZ, P4, !PT ;  /* 0x000000110d089c10 */ /* 0x000fe2000a7fe4ff */
[----:B----4-:R1:W-:Y:S01]  /*7d90*/  @P1 STS.128 [R74+0x4000], RZ ;  /* 0x004000ff4a001388 */ /* 0x0103e20000000c00 */
[-C--:B------:R-:W-:Y:S01]  /*7da0*/  @!P1 LEA.HI.X R9, R6, R13.reuse, R9, 0x5, P3 ;  /* 0x0000000d06099211 */ /* 0x080fe200018f2c09 */
[----:B------:R-:W-:Y:S01]  /*7db0*/  @!P1 IMAD.MOV.U32 R6, RZ, RZ, c[0x0][0x19c] ;  /* 0x00006700ff069624 */ /* 0x000fe200078e00ff */
[----:B------:R-:W-:Y:S01]  /*7dc0*/  @!P1 LEA R18, P4, R11, c[0x0][0x168], 0x1 ;  /* 0x00005a000b129a11 */ /* 0x000fe200078808ff */
[----:B------:R-:W-:Y:S01]  /*7dd0*/  @!P1 IMAD.MOV.U32 R31, RZ, RZ, R13 ;  /* 0x000000ffff1f9224 */ /* 0x000fe200078e000d */
[----:B------:R-:W-:Y:S01]  /*7de0*/  @!P1 LEA.HI.X R7, R4, R13, R7, 0x6, P2 ;  /* 0x0000000d04079211 */ /* 0x000fe200010f3407 */
[----:B------:R-:W-:Y:S01]  /*7df0*/  @!P1 IMAD R6, R6, 0x60, RZ ;  /* 0x0000006006069824 */ /* 0x000fe200078e02ff */
[----:B------:R-:W-:Y:S01]  /*7e00*/  @!P1 LEA R22, P3, R12, c[0x0][0x168], 0x1 ;  /* 0x00005a000c169a11 */ /* 0x000fe200078608ff */
[----:B------:R-:W-:Y:S01]  /*7e10*/  @!P1 IMAD.WIDE.U32 R30, R4, 0x60, R30 ;  /* 0x00000060041e9825 */ /* 0x000fe200078e001e */
[----:B------:R-:W-:-:S02]  /*7e20*/  @!P1 LEA R20, P2, R10, c[0x0][0x168], 0x1 ;  /* 0x00005a000a149a11 */ /* 0x000fc400078408ff */
[----:B------:R-:W-:Y:S01]  /*7e30*/  @!P1 LEA.HI.X R19, R11, c[0x0][0x16c], R8, 0x1, P4 ;  /* 0x00005b000b139a11 */ /* 0x000fe200020f0c08 */
[----:B------:R-:W-:Y:S01]  /*7e40*/  @!P1 IMAD.MOV.U32 R8, RZ, RZ, c[0x0][0x19c] ;  /* 0x00006700ff089624 */ /* 0x000fe200078e00ff */
[----:B------:R-:W-:Y:S01]  /*7e50*/  @!P1 LEA.HI.X R23, R12, c[0x0][0x16c], R7, 0x1, P3 ;  /* 0x00005b000c179a11 */ /* 0x000fe200018f0c07 */
[----:B------:R-:W-:Y:S01]  /*7e60*/  @!P1 IMAD.MOV.U32 R12, RZ, RZ, R14 ;  /* 0x000000ffff0c9224 */ /* 0x000fe200078e000e */
[----:B------:R-:W-:Y:S01]  /*7e70*/  @!P1 LEA.HI.X R21, R10, c[0x0][0x16c], R9, 0x1, P2 ;  /* 0x00005b000a159a11 */ /* 0x000fe200010f0c09 */
[----:B------:R-:W-:Y:S01]  /*7e80*/  @!P1 IMAD R8, R8, 0x30, RZ ;  /* 0x0000003008089824 */ /* 0x000fe200078e02ff */
[----:B------:R-:W-:Y:S01]  /*7e90*/  @!P1 MOV R7, c[0x0][0x19c] ;  /* 0x0000670000079a02 */ /* 0x000fe20000000f00 */
[----:B------:R-:W-:Y:S01]  /*7ea0*/  @!P1 IMAD.WIDE.U32 R10, R4, 0x30, R12 ;  /* 0x00000030040a9825 */ /* 0x000fe200078e000c */
[----:B------:R-:W-:Y:S02]  /*7eb0*/  @!P1 LEA R26, P2, R14, c[0x0][0x168], 0x1 ;  /* 0x00005a000e1a9a11 */ /* 0x000fe400078408ff */
[----:B------:R-:W-:Y:S01]  /*7ec0*/  @!P1 LEA R34, P3, R24, c[0x0][0x168], 0x1 ;  /* 0x00005a0018229a11 */ /* 0x000fe200078608ff */
[----:B------:R-:W-:Y:S01]  /*7ed0*/  @!P1 IMAD R7, R7, 0x50, RZ ;  /* 0x0000005007079824 */ /* 0x000fe200078e02ff */
[----:B------:R-:W-:Y:S01]  /*7ee0*/  @!P1 LEA.HI.X R27, R14, c[0x0][0x16c], R13, 0x1, P2 ;  /* 0x00005b000e1b9a11 */ /* 0x000fe200010f0c0d */
[----:B------:R-:W-:Y:S01]  /*7ef0*/  @!P1 IMAD.IADD R6, R6, 0x1, R31 ;  /* 0x0000000106069824 */ /* 0x000fe200078e021f */
[----:B------:R-:W-:Y:S01]  /*7f00*/  @!P1 IADD3 R8, R8, R11, RZ ;  /* 0x0000000b08089210 */ /* 0x000fe20007ffe0ff */
[----:B------:R-:W-:Y:S01]  /*7f10*/  @!P1 IMAD.IADD R7, R7, 0x1, R25 ;  /* 0x0000000107079824 */ /* 0x000fe200078e0219 */
[----:B------:R-:W-:Y:S01]  /*7f20*/  @!P1 LEA R40, P4, R10, c[0x0][0x168], 0x1 ;  /* 0x00005a000a289a11 */ /* 0x000fe200078808ff */
[----:B------:R-:W-:Y:S01]  /*7f30*/  @!PT LDS RZ, [RZ] ;  /* 0x00000000fffff984 */ /* 0x000fe20000000800 */
[----:B------:R-:W-:Y:S01]  /*7f40*/  @!PT LDS RZ, [RZ] ;  /* 0x00000000fffff984 */ /* 0x000fe20000000800 */
[----:B------:R-:W-:Y:S01]  /*7f50*/  @!PT LDS RZ, [RZ] ;  /* 0x00000000fffff984 */ /* 0x000fe20000000800 */
[----:B------:R1:W-:Y:S01]  /*7f60*/  @!P1 LDGSTS.E.BYPASS.LTC128B.128 [R74+0x4000], [R26.64] ;  /* 0x040000001a4a9fae */ /* 0x0003e2000b901d52 */
[----:B------:R-:W-:-:S02]  /*7f70*/  @!P1 LEA R32, P2, R30, c[0x0][0x168], 0x1 ;  /* 0x00005a001e209a11 */ /* 0x000fc400078408ff */
[----:B------:R-:W-:Y:S01]  /*7f80*/  @!P1 LEA.HI.X R41, R10, c[0x0][0x16c], R8, 0x1, P4 ;  /* 0x00005b000a299a11 */ /* 0x000fe200020f0c08 */
[----:B------:R1:W-:Y:S01]  /*7f90*/  @P1 STS.128 [R74+0x4800], RZ ;  /* 0x004800ff4a001388 */ /* 0x0003e20000000c00 */
[----:B------:R-:W-:Y:S02]  /*7fa0*/  @!P1 LEA.HI.X R35, R24, c[0x0][0x16c], R7, 0x1, P3 ;  /* 0x00005b0018239a11 */ /* 0x000fe400018f0c07 */
[----:B------:R-:W-:Y:S01]  /*7fb0*/  @!P1 LEA.HI.X R33, R30, c[0x0][0x16c], R6, 0x1, P2 ;  /* 0x00005b001e219a11 */ /* 0x000fe200010f0c06 */
        /* <DEDUP_REMOVED lines=44> */
.L_x_436:
[----:B------:R-:W-:Y:S05]  /*8280*/  BSYNC B0 ;  /* 0x0000000000007941 */ /* 0x000fea0003800000 */
.L_x_435:
[----:B------:R-:W0:Y:S02]  /*8290*/  LDGDEPBAR ;  /* 0x00000000000079af */ /* 0x000e240000000000 */
.L_x_434:
[----:B-1----:R-:W3:Y:S04]  /*82a0*/  LDL.LU R40, [R1+0x5c] ;  /* 0x00005c0001287983 */ /* 0x002ee80000300800 */
[----:B------:R-:W4:Y:S04]  /*82b0*/  LDL.LU R38, [R1+0x60] ;  /* 0x0000600001267983 */ /* 0x000f280000300800 */
[----:B------:R-:W5:Y:S04]  /*82c0*/  LDL.LU R30, [R1+0x48] ;  /* 0x00004800011e7983 */ /* 0x000f680000300800 */
[----:B--2---:R-:W2:Y:S04]  /*82d0*/  LDL.LU R31, [R1+0x50] ;  /* 0x00005000011f7983 */ /* 0x004ea80000300800 */
[----:B------:R-:W2:Y:S04]  /*82e0*/  LDL.LU R32, [R1+0x4c] ;  /* 0x00004c0001207983 */ /* 0x000ea80000300800 */
[----:B------:R-:W2:Y:S01]  /*82f0*/  LDL.LU R33, [R1+0x58] ;  /* 0x0000580001217983 */ /* 0x000ea20000300800 */
        /* <DEDUP_REMOVED lines=15> */
[----:B------:R-:W-:Y:S02]  /*83f0*/  MOV R35, R248 ;  /* 0x000000f800237202 */ /* 0x000fe40000000f00 */
[----:B------:R-:W-:Y:S02]  /*8400*/  FMNMX.FTZ R7, R56, R7, !PT ;  /* 0x0000000738077209 */ /* 0x000fe40007810000 */
[----:B------:R-:W-:Y:S02]  /*8410*/  MOV R34, R250 ;  /* 0x000000fa00227202 */ /* 0x000fe40000000f00 */
[----:B------:R-:W-:-:S04]  /*8420*/  SHF.L.U32 R252, R252, 0x1, RZ ;  /* 0x00000001fcfc7819 */ /* 0x000fc800000006ff */
[-C--:B------:R-:W-:Y:S01]  /*8430*/  LEA R249, R5, R252.reuse, 0x1 ;  /* 0x000000fc05f97211 */ /* 0x080fe200078e08ff */
[----:B------:R-:W-:Y:S01]  /*8440*/  LDSM.16.MT88.4 R176, [R252+0x8000] ;  /* 0x00800000fcb0783b */ /* 0x000fe20000004200 */
[C---:B------:R-:W-:Y:S02]  /*8450*/  LEA R250, R3.reuse, R252, 0x1 ;  /* 0x000000fc03fa7211 */ /* 0x040fe400078e08ff */
[----:B------:R-:W-:Y:S01]  /*8460*/  LEA R248, R3, R249, 0x1 ;  /* 0x000000f903f87211 */ /* 0x000fe200078e08ff */
[----:B------:R-:W-:Y:S04]  /*8470*/  LDSM.16.MT88.4 R192, [R249+0x8000] ;  /* 0x00800000f9c0783b */ /* 0x000fe80000004200 */
[----:B------:R-:W-:Y:S04]  /*8480*/  LDSM.16.MT88.4 R184, [R250+0x8000] ;  /* 0x00800000fab8783b */ /* 0x000fe80000004200 */
[----:B------:R-:W-:Y:S04]  /*8490*/  LDSM.16.MT88.4 R20, [R248+0x8000] ;  /* 0x00800000f814783b */ /* 0x000fe80000004200 */
[----:B------:R-:W-:Y:S04]  /*84a0*/  LDSM.16.MT88.4 R24, [R252+0x8800] ;  /* 0x00880000fc18783b */ /* 0x000fe80000004200 */
[----:B------:R-:W-:Y:S01]  /*84b0*/  LDSM.16.MT88.4 R12, [R249+0x8800] ;  /* 0x00880000f90c783b */ /* 0x000fe20000004200 */
[----:B---3--:R-:W-:-:S04]  /*84c0*/  FMNMX.FTZ R7, R40, R7, !PT ;  /* 0x0000000728077209 */ /* 0x008fc80007810000 */
[----:B----4-:R-:W-:-:S04]  /*84d0*/  FMNMX.FTZ R7, R38, R7, !PT ;  /* 0x0000000726077209 */ /* 0x010fc80007810000 */
        /* <DEDUP_REMOVED lines=22> */
[----:B--2---:R-:W-:Y:S02]  /*8640*/  FMNMX.FTZ R4, R32, R4, !PT ;  /* 0x0000000420047209 */ /* 0x004fe40007810000 */
[----:B------:R-:W-:Y:S02]  /*8650*/  FMNMX.FTZ R7, R150, R7, !PT ;  /* 0x0000000796077209 */ /* 0x000fe40007810000 */
[----:B------:R-:W-:Y:S02]  /*8660*/  FMNMX.FTZ R6, R199, R6, !PT ;  /* 0x00000006c7067209 */ /* 0x000fe40007810000 */
[----:B------:R-:W-:-:S02]  /*8670*/  FMNMX.FTZ R4, R31, R4, !PT ;  /* 0x000000041f047209 */ /* 0x000fc40007810000 */
[----:B------:R-:W-:Y:S02]  /*8680*/  FMNMX.FTZ R7, R110, R7, !PT ;  /* 0x000000076e077209 */ /* 0x000fe40007810000 */
[----:B------:R-:W-:Y:S02]  /*8690*/  FMNMX.FTZ R9, R213, R6, !PT ;  /* 0x00000006d5097209 */ /* 0x000fe40007810000 */
[----:B-----5:R-:W-:Y:S02]  /*86a0*/  FMNMX.FTZ R4, R30, R4, !PT ;  /* 0x000000041e047209 */ /* 0x020fe40007810000 */
        /* <DEDUP_REMOVED lines=32> */
[----:B-1----:R-:W-:Y:S02]  /*88b0*/  FMNMX.FTZ R11, R6, R11, !PT ;  /* 0x0000000b060b7209 */ /* 0x002fe40007810000 */
        /* <DEDUP_REMOVED lines=16> */
[----:B-1----:R-:W-:Y:S02]  /*89c0*/  FMNMX.FTZ R68, R11, R68, !PT ;  /* 0x000000440b447209 */ /* 0x002fe40007810000 */
[----:B------:R-:W-:Y:S02]  /*89d0*/  FMNMX.FTZ R6, R92, R7, !PT ;  /* 0x000000075c067209 */ /* 0x000fe40007810000 */
[----:B------:R-:W1:Y:S01]  /*89e0*/  SHFL.BFLY PT, R7, R4, 0x2, 0x1f ;  /* 0x0c401f0004077f89 */ /* 0x000e6200000e0000 */
[----:B------:R-:W-:Y:S01]  /*89f0*/  FMUL.FTZ R214, R68, c[0x0][0x23c] ;  /* 0x00008f0044d67a20 */ /* 0x000fe20000410000 */
[----:B------:R-:W-:-:S02]  /*8a00*/  FMNMX.FTZ R9, R91, R6, !PT ;  /* 0x000000065b097209 */ /* 0x000fc40007810000 */
[----:B------:R-:W-:Y:S02]  /*8a10*/  FSETP.NEU.FTZ.AND P1, PT, R68, -INF , PT ;  /* 0xff8000004400780b */ /* 0x000fe40003f3d000 */
[----:B------:R-:W-:Y:S02]  /*8a20*/  FMNMX.FTZ R6, R90, R9, !PT ;  /* 0x000000095a067209 */ /* 0x000fe40007810000 */
[----:B------:R-:W-:Y:S02]  /*8a30*/  FSEL R214, R214, RZ, P1 ;  /* 0x000000ffd6d67208 */ /* 0x000fe40000800000 */
[----:B------:R-:W-:Y:S02]  /*8a40*/  FMNMX.FTZ R11, R59, R8, !PT ;  /* 0x000000083b0b7209 */ /* 0x000fe40007810000 */
[----:B------:R-:W-:Y:S01]  /*8a50*/  FMNMX.FTZ R9, R89, R6, !PT ;  /* 0x0000000659097209 */ /* 0x000fe20007810000 */
[--C-:B------:R-:W-:Y:S01]  /*8a60*/  FFMA.FTZ R105, R2, c[0x0][0x23c], -R214.reuse ;  /* 0x00008f0002697a23 */ /* 0x100fe200000108d6 */
        /* <DEDUP_REMOVED lines=9> */
[----:B------:R-:W-:Y:S01]  /*8b00*/  MUFU.EX2 R106, R106 ;  /* 0x0000006a006a7308 */ /* 0x000fe20000000800 */
[----:B------:R-:W-:Y:S01]  /*8b10*/  FMNMX.FTZ R9, R86, R9, !PT ;  /* 0x0000000956097209 */ /* 0x000fe20007810000 */
[--C-:B------:R-:W-:Y:S01]  /*8b20*/  FFMA.FTZ R78, R189, c[0x0][0x23c], -R214.reuse ;  /* 0x00008f00bd4e7a23 */ /* 0x100fe200000108d6 */
[----:B------:R-:W-:Y:S01]  /*8b30*/  FMNMX.FTZ R6, R224, R11, !PT ;  /* 0x0000000be0067209 */ /* 0x000fe20007810000 */
[--C-:B------:R-:W-:Y:S01]  /*8b40*/  FFMA.FTZ R69, R147, c[0x0][0x23c], -R214.reuse ;  /* 0x00008f0093457a23 */ /* 0x100fe200000108d6 */
[----:B-1----:R-:W-:Y:S01]  /*8b50*/  FMNMX.FTZ R7, R4, R7, !PT ;  /* 0x0000000704077209 */ /* 0x002fe20007810000 */
[--C-:B------:R-:W-:Y:S01]  /*8b60*/  FFMA.FTZ R60, R191, c[0x0][0x23c], -R214.reuse ;  /* 0x00008f00bf3c7a23 */ /* 0x100fe200000108d6 */
[----:B------:R-:W1:Y:S01]  /*8b70*/  SHFL.BFLY PT, R4, R9, 0x2, 0x1f ;  /* 0x0c401f0009047f89 */ /* 0x000e6200000e0000 */
[----:B------:R-:W-:Y:S01]  /*8b80*/  FMNMX.FTZ R6, R243, R6, !PT ;  /* 0x00000006f3067209 */ /* 0x000fe20007810000 */
[----:B------:R-:W2:Y:S01]  /*8b90*/  MUFU.EX2 R105, R105 ;  /* 0x0000006900697308 */ /* 0x000ea20000000800 */
[--C-:B------:R-:W-:Y:S01]  /*8ba0*/  FFMA.FTZ R50, R38, c[0x0][0x23c], -R214.reuse ;  /* 0x00008f0026327a23 */ /* 0x100fe200000108d6 */
[----:B------:R-:W3:Y:S01]  /*8bb0*/  SHFL.BFLY PT, R2, R7, 0x1, 0x1f ;  /* 0x0c201f0007027f89 */ /* 0x000ee200000e0000 */
[----:B------:R-:W-:Y:S01]  /*8bc0*/  FMNMX.FTZ R11, R39, R6, !PT ;  /* 0x00000006270b7209 */ /* 0x000fe20007810000 */
[----:B------:R-:W-:-:S02]  /*8bd0*/  FFMA.FTZ R61, R61, c[0x0][0x23c], -R214 ;  /* 0x00008f003d3d7a23 */ /* 0x000fc400000108d6 */
[--C-:B------:R-:W-:Y:S01]  /*8be0*/  FFMA.FTZ R56, R56, c[0x0][0x23c], -R214.reuse ;  /* 0x00008f0038387a23 */ /* 0x100fe200000108d6 */
[----:B------:R-:W-:Y:S01]  /*8bf0*/  FMNMX.FTZ R6, R36, R11, !PT ;  /* 0x0000000b24067209 */ /* 0x000fe20007810000 */
[----:B------:R-:W-:Y:S01]  /*8c00*/  MUFU.EX2 R104, R104 ;  /* 0x0000006800687308 */ /* 0x000fe20000000800 */
[--C-:B------:R-:W-:Y:S02]  /*8c10*/  FFMA.FTZ R55, R40, c[0x0][0x23c], -R214.reuse ;  /* 0x00008f0028377a23 */ /* 0x100fe400000108d6 */
[----:B------:R-:W-:Y:S01]  /*8c20*/  FMNMX.FTZ R6, R221, R6, !PT ;  /* 0x00000006dd067209 */ /* 0x000fe20007810000 */
[--C-:B------:R-:W-:Y:S02]  /*8c30*/  FFMA.FTZ R47, R45, c[0x0][0x23c], -R214.reuse ;  /* 0x00008f002d2f7a23 */ /* 0x100fe400000108d6 */
[--C-:B------:R-:W-:Y:S01]  /*8c40*/  FFMA.FTZ R49, R228, c[0x0][0x23c], -R214.reuse ;  /* 0x00008f00e4317a23 */ /* 0x100fe200000108d6 */
[----:B------:R-:W-:Y:S01]  /*8c50*/  FMNMX.FTZ R6, R219, R6, !PT ;  /* 0x00000006db067209 */ /* 0x000fe20007810000 */
[----:B------:R-:W4:Y:S01]  /*8c60*/  MUFU.EX2 R77, R77 ;  /* 0x0000004d004d7308 */ /* 0x000f220000000800 */
[----:B--2---:R-:W-:Y:S01]  /*8c70*/  F2FP.PACK_AB R188, R105, R106 ;  /* 0x0000006a69bc723e */ /* 0x004fe200000000ff */
[--C-:B------:R-:W-:Y:S01]  /*8c80*/  FFMA.FTZ R48, R226, c[0x0][0x23c], -R214.reuse ;  /* 0x00008f00e2307a23 */ /* 0x100fe200000108d6 */
[----:B------:R-:W-:Y:S01]  /*8c90*/  FMNMX.FTZ R6, R237, R6, !PT ;  /* 0x00000006ed067209 */ /* 0x000fe20007810000 */
[--C-:B------:R-:W-:Y:S01]  /*8ca0*/  FFMA.FTZ R46, R46, c[0x0][0x23c], -R214.reuse ;  /* 0x00008f002e2e7a23 */ /* 0x100fe200000108d6 */
[----:B-1----:R-:W-:Y:S01]  /*8cb0*/  FMNMX.FTZ R4, R9, R4, !PT ;  /* 0x0000000409047209 */ /* 0x002fe20007810000 */
[--C-:B------:R-:W-:Y:S01]  /*8cc0*/  FFMA.FTZ R228, R239, c[0x0][0x23c], -R214.reuse ;  /* 0x00008f00efe47a23 */ /* 0x100fe200000108d6 */
[----:B------:R-:W-:Y:S01]  /*8cd0*/  FMNMX.FTZ R9, R235, R6, !PT ;  /* 0x00000006eb097209 */ /* 0x000fe20007810000 */
[----:B------:R-:W-:Y:S01]  /*8ce0*/  MUFU.EX2 R78, R78 ;  /* 0x0000004e004e7308 */ /* 0x000fe20000000800 */
[----:B---3--:R-:W-:Y:S01]  /*8cf0*/  FMNMX.FTZ R2, R7, R2, !PT ;  /* 0x0000000207027209 */ /* 0x008fe20007810000 */
[--C-:B------:R-:W-:Y:S01]  /*8d00*/  FFMA.FTZ R227, R227, c[0x0][0x23c], -R214.reuse ;  /* 0x00008f00e3e37a23 */ /* 0x100fe200000108d6 */
[----:B------:R-:W1:Y:S01]  /*8d10*/  SHFL.BFLY PT, R7, R4, 0x1, 0x1f ;  /* 0x0c201f0004077f89 */ /* 0x000e6200000e0000 */
[----:B------:R-:W-:Y:S01]  /*8d20*/  FMNMX.FTZ R6, R112, R9, !PT ;  /* 0x0000000970067209 */ /* 0x000fe20007810000 */
[--C-:B------:R-:W-:Y:S01]  /*8d30*/  FFMA.FTZ R201, R201, c[0x0][0x23c], -R214.reuse ;  /* 0x00008f00c9c97a23 */ /* 0x100fe200000108d6 */
[C---:B------:R-:W-:Y:S01]  /*8d40*/  FSETP.NEU.FTZ.AND P1, PT, R2.reuse, -INF , PT ;  /* 0xff8000000200780b */ /* 0x040fe20003f3d000 */
[----:B------:R-:W-:Y:S01]  /*8d50*/  FMUL.FTZ R102, R2, c[0x0][0x23c] ;  /* 0x00008f0002667a20 */ /* 0x000fe20000410000 */
[----:B------:R-:W-:Y:S01]  /*8d60*/  FMNMX.FTZ R9, R113, R6, !PT ;  /* 0x0000000671097209 */ /* 0x000fe20007810000 */
[----:B------:R-:W-:Y:S01]  /*8d70*/  MUFU.EX2 R69, R69 ;  /* 0x0000004500457308 */ /* 0x000fe20000000800 */
[----:B----4-:R-:W-:Y:S01]  /*8d80*/  F2FP.PACK_AB R190, R77, R104 ;  /* 0x000000684dbe723e */ /* 0x010fe200000000ff */
[--C-:B------:R-:W-:Y:S01]  /*8d90*/  FFMA.FTZ R205, R205, c[0x0][0x23c], -R214.reuse ;  /* 0x00008f00cdcd7a23 */ /* 0x100fe200000108d6 */
[----:B------:R-:W-:Y:S01]  /*8da0*/  FMNMX.FTZ R6, R116, R9, !PT ;  /* 0x0000000974067209 */ /* 0x000fe20007810000 */
[--C-:B------:R-:W-:Y:S01]  /*8db0*/  FFMA.FTZ R199, R199, c[0x0][0x23c], -R214.reuse ;  /* 0x00008f00c7c77a23 */ /* 0x100fe200000108d6 */
[----:B------:R-:W-:Y:S01]  /*8dc0*/  FSEL R102, R102, RZ, P1 ;  /* 0x000000ff66667208 */ /* 0x000fe20000800000 */
[--C-:B------:R-:W-:Y:S01]  /*8dd0*/  FFMA.FTZ R213, R213, c[0x0][0x23c], -R214.reuse ;  /* 0x00008f00d5d57a23 */ /* 0x100fe200000108d6 */
[----:B------:R-:W-:Y:S01]  /*8de0*/  FMNMX.FTZ R9, R115, R6, !PT ;  /* 0x0000000673097209 */ /* 0x000fe20007810000 */
[----:B------:R-:W-:Y:S01]  /*8df0*/  MUFU.EX2 R67, R67 ;  /* 0x0000004300437308 */ /* 0x000fe20000000800 */
[----:B------:R-:W-:-:S02]  /*8e00*/  FFMA.FTZ R212, R212, c[0x0][0x23c], -R214 ;  /* 0x00008f00d4d47a23 */ /* 0x000fc400000108d6 */
[----:B------:R-:W-:Y:S01]  /*8e10*/  FMNMX.FTZ R6, R114, R9, !PT ;  /* 0x0000000972067209 */ /* 0x000fe20007810000 */
[--C-:B------:R-:W-:Y:S02]  /*8e20*/  FFMA.FTZ R100, R0, c[0x0][0x23c], -R102.reuse ;  /* 0x00008f0000647a23 */ /* 0x100fe40000010866 */
[--C-:B------:R-:W-:Y:S01]  /*8e30*/  FFMA.FTZ R103, R157, c[0x0][0x23c], -R102.reuse ;  /* 0x00008f009d677a23 */ /* 0x100fe20000010866 */
[----:B------:R-:W-:Y:S01]  /*8e40*/  FMNMX.FTZ R9, R123, R6, !PT ;  /* 0x000000067b097209 */ /* 0x000fe20007810000 */
[--C-:B------:R-:W-:Y:S01]  /*8e50*/  FFMA.FTZ R83, R149, c[0x0][0x23c], -R102.reuse ;  /* 0x00008f0095537a23 */ /* 0x100fe20000010866 */
[----:B------:R-:W-:Y:S01]  /*8e60*/  MUFU.EX2 R60, R60 ;  /* 0x0000003c003c7308 */ /* 0x000fe20000000800 */
[----:B-1----:R-:W-:Y:S01]  /*8e70*/  FMNMX.FTZ R0, R4, R7, !PT ;  /* 0x0000000704007209 */ /* 0x002fe20007810000 */
[--C-:B------:R-:W-:Y:S01]  /*8e80*/  FFMA.FTZ R76, R151, c[0x0][0x23c], -R102.reuse ;  /* 0x00008f00974c7a23 */ /* 0x100fe20000010866 */
[----:B------:R-:W-:Y:S01]  /*8e90*/  FMNMX.FTZ R4, R122, R9, !PT ;  /* 0x000000097a047209 */ /* 0x000fe20007810000 */
[--C-:B------:R-:W-:Y:S01]  /*8ea0*/  FFMA.FTZ R74, R65, c[0x0][0x23c], -R102.reuse ;  /* 0x00008f00414a7a23 */ /* 0x100fe20000010866 */
[C---:B------:R-:W-:Y:S01]  /*8eb0*/  FSETP.NEU.FTZ.AND P1, PT, R0.reuse, -INF , PT ;  /* 0xff8000000000780b */ /* 0x040fe20003f3d000 */
[----:B------:R-:W-:Y:S01]  /*8ec0*/  FMUL.FTZ R101, R0, c[0x0][0x23c] ;  /* 0x00008f0000657a20 */ /* 0x000fe20000410000 */
[----:B------:R-:W-:Y:S01]  /*8ed0*/  FMNMX.FTZ R7, R121, R4, !PT ;  /* 0x0000000479077209 */ /* 0x000fe20007810000 */
[----:B------:R-:W-:Y:S01]  /*8ee0*/  MUFU.EX2 R103, R103 ;  /* 0x0000006700677308 */ /* 0x000fe20000000800 */
[--C-:B------:R-:W-:Y:S01]  /*8ef0*/  FFMA.FTZ R65, R111, c[0x0][0x23c], -R102.reuse ;  /* 0x00008f006f417a23 */ /* 0x100fe20000010866 */
[----:B------:R-:W-:Y:S01]  /*8f00*/  LDSM.16.MT88.4 R8, [R248+0x8800] ;  /* 0x00880000f808783b */ /* 0x000fe20000004200 */
[----:B------:R-:W-:Y:S01]  /*8f10*/  FMNMX.FTZ R4, R120, R7, !PT ;  /* 0x0000000778047209 */ /* 0x000fe20007810000 */
[--C-:B------:R-:W-:Y:S01]  /*8f20*/  FFMA.FTZ R71, R145, c[0x0][0x23c], -R102.reuse ;  /* 0x00008f0091477a23 */ /* 0x100fe20000010866 */
[----:B------:R-:W-:Y:S01]  /*8f30*/  FSEL R101, R101, RZ, P1 ;  /* 0x000000ff65657208 */ /* 0x000fe20000800000 */
[--C-:B------:R-:W-:Y:S01]  /*8f40*/  FFMA.FTZ R52, R32, c[0x0][0x23c], -R102.reuse ;  /* 0x00008f0020347a23 */ /* 0x100fe20000010866 */
[----:B------:R-:W-:Y:S01]  /*8f50*/  FMNMX.FTZ R7, R119, R4, !PT ;  /* 0x0000000477077209 */ /* 0x000fe20007810000 */
[----:B------:R-:W1:Y:S01]  /*8f60*/  MUFU.EX2 R100, R100 ;  /* 0x0000006400647308 */ /* 0x000e620000000800 */
[----:B------:R-:W-:-:S02]  /*8f70*/  FFMA.FTZ R57, R57, c[0x0][0x23c], -R102 ;  /* 0x00008f0039397a23 */ /* 0x000fc40000010866 */
[----:B------:R-:W-:Y:S01]  /*8f80*/  FMNMX.FTZ R4, R118, R7, !PT ;  /* 0x0000000776047209 */ /* 0x000fe20007810000 */
[--C-:B------:R-:W-:Y:S02]  /*8f90*/  FFMA.FTZ R108, R64, c[0x0][0x23c], -R101.reuse ;  /* 0x00008f00406c7a23 */ /* 0x100fe40000010865 */
[--C-:B------:R-:W-:Y:S01]  /*8fa0*/  FFMA.FTZ R107, R152, c[0x0][0x23c], -R101.reuse ;  /* 0x00008f00986b7a23 */ /* 0x100fe20000010865 */
[----:B------:R-:W-:Y:S01]  /*8fb0*/  FMNMX.FTZ R4, R117, R4, !PT ;  /* 0x0000000475047209 */ /* 0x000fe20007810000 */
[--C-:B------:R-:W-:Y:S01]  /*8fc0*/  FFMA.FTZ R79, R148, c[0x0][0x23c], -R101.reuse ;  /* 0x00008f00944f7a23 */ /* 0x100fe20000010865 */
[----:B------:R-:W-:Y:S01]  /*8fd0*/  MUFU.EX2 R83, R83 ;  /* 0x0000005300537308 */ /* 0x000fe20000000800 */
[----:B------:R-:W-:Y:S02]  /*8fe0*/  FFMA.FTZ R80, R150, c[0x0][0x23c], -R101 ;  /* 0x00008f0096507a23 */ /* 0x000fe40000010865 */
[----:B------:R-:W2:Y:S01]  /*8ff0*/  SHFL.BFLY PT, R7, R4, 0x2, 0x1f ;  /* 0x0c401f0004077f89 */ /* 0x000ea200000e0000 */
[----:B------:R-:W-:-:S02]  /*9000*/  FFMA.FTZ R64, R109, c[0x0][0x23c], -R102 ;  /* 0x00008f006d407a23 */ /* 0x000fc40000010866 */
[--C-:B------:R-:W-:Y:S01]  /*9010*/  FFMA.FTZ R75, R110, c[0x0][0x23c], -R101.reuse ;  /* 0x00008f006e4b7a23 */ /* 0x100fe20000010865 */
[----:B-1----:R-:W-:Y:S01]  /*9020*/  F2FP.PACK_AB R152, R100, R103 ;  /* 0x000000676498723e */ /* 0x002fe200000000ff */
[----:B------:R-:W1:Y:S01]  /*9030*/  MUFU.EX2 R76, R76 ;  /* 0x0000004c004c7308 */ /* 0x000e620000000800 */
[--C-:B------:R-:W-:Y:S02]  /*9040*/  FFMA.FTZ R63, R16, c[0x0][0x23c], -R101.reuse ;  /* 0x00008f00103f7a23 */ /* 0x100fe40000010865 */
[----:B------:R-:W-:Y:S01]  /*9050*/  LDSM.16.MT88.4 R16, [R250+0x8800] ;  /* 0x00880000fa10783b */ /* 0x000fe20000004200 */
[--C-:B------:R-:W-:Y:S02]  /*9060*/  FFMA.FTZ R70, R144, c[0x0][0x23c], -R101.reuse ;  /* 0x00008f0090467a23 */ /* 0x100fe40000010865 */
[----:B------:R-:W-:Y:S02]  /*9070*/  FFMA.FTZ R62, R62, c[0x0][0x23c], -R101 ;  /* 0x00008f003e3e7a23 */ /* 0x000fe40000010865 */
[----:B------:R-:W-:Y:S01]  /*9080*/  MUFU.EX2 R108, R108 ;  /* 0x0000006c006c7308 */ /* 0x000fe20000000800 */
[----:B------:R-:W-:-:S02]  /*9090*/  FFMA.FTZ R41, R31, c[0x0][0x23c], -R102 ;  /* 0x00008f001f297a23 */ /* 0x000fc40000010866 */
[--C-:B------:R-:W-:Y:S02]  /*90a0*/  FFMA.FTZ R38, R30, c[0x0][0x23c], -R102.reuse ;  /* 0x00008f001e267a23 */ /* 0x100fe40000010866 */
[--C-:B------:R-:W-:Y:S02]  /*90b0*/  FFMA.FTZ R58, R58, c[0x0][0x23c], -R101.reuse ;  /* 0x00008f003a3a7a23 */ /* 0x100fe40000010865 */
[--C-:B------:R-:W-:Y:S01]  /*90c0*/  FFMA.FTZ R51, R238, c[0x0][0x23c], -R101.reuse ;  /* 0x00008f00ee337a23 */ /* 0x100fe20000010865 */
[----:B------:R-:W3:Y:S01]  /*90d0*/  MUFU.EX2 R107, R107 ;  /* 0x0000006b006b7308 */ /* 0x000ee20000000800 */
[----:B-1----:R-:W-:Y:S01]  /*90e0*/  F2FP.PACK_AB R154, R76, R83 ;  /* 0x000000534c9a723e */ /* 0x002fe200000000ff */
[--C-:B------:R-:W-:Y:S01]  /*90f0*/  FFMA.FTZ R32, R242, c[0x0][0x23c], -R101.reuse ;  /* 0x00008f00f2207a23 */ /* 0x100fe20000010865 */
[----:B--2---:R-:W-:Y:S01]  /*9100*/  FMNMX.FTZ R4, R4, R7, !PT ;  /* 0x0000000704047209 */ /* 0x004fe20007810000 */
[----:B------:R-:W-:Y:S02]  /*9110*/  FFMA.FTZ R37, R37, c[0x0][0x23c], -R102 ;  /* 0x00008f0025257a23 */ /* 0x000fe40000010866 */
[----:B------:R-:W-:-:S02]  /*9120*/  FFMA.FTZ R30, R220, c[0x0][0x23c], -R101 ;  /* 0x00008f00dc1e7a23 */ /* 0x000fc40000010865 */
[----:B------:R-:W1:Y:S01]  /*9130*/  SHFL.BFLY PT, R3, R4, 0x1, 0x1f ;  /* 0x0c201f0004037f89 */ /* 0x000e6200000e0000 */
[----:B------:R-:W-:Y:S01]  /*9140*/  MUFU.EX2 R79, R79 ;  /* 0x0000004f004f7308 */ /* 0x000fe20000000800 */
[--C-:B------:R-:W-:Y:S02]  /*9150*/  FFMA.FTZ R31, R230, c[0x0][0x23c], -R101.reuse ;  /* 0x00008f00e61f7a23 */ /* 0x100fe40000010865 */
[----:B------:R-:W-:Y:S02]  /*9160*/  FFMA.FTZ R28, R28, c[0x0][0x23c], -R101 ;  /* 0x00008f001c1c7a23 */ /* 0x000fe40000010865 */
[----:B------:R-:W-:Y:S01]  /*9170*/  FFMA.FTZ R230, R225, c[0x0][0x23c], -R214 ;  /* 0x00008f00e1e67a23 */ /* 0x000fe200000108d6 */
[----:B---3--:R-:W-:Y:S02]  /*9180*/  F2FP.PACK_AB R153, R107, R108 ;  /* 0x0000006c6b99723e */ /* 0x008fe400000000ff */
[----:B------:R-:W2:Y:S01]  /*9190*/  MUFU.EX2 R80, R80 ;  /* 0x0000005000507308 */ /* 0x000ea20000000800 */
[----:B------:R-:W-:-:S02]  /*91a0*/  FFMA.FTZ R220, R233, c[0x0][0x23c], -R102 ;  /* 0x00008f00e9dc7a23 */ /* 0x000fc40000010866 */
[--C-:B------:R-:W-:Y:S02]  /*91b0*/  FFMA.FTZ R218, R218, c[0x0][0x23c], -R101.reuse ;  /* 0x00008f00dada7a23 */ /* 0x100fe40000010865 */
[----:B------:R-:W-:Y:S02]  /*91c0*/  FFMA.FTZ R125, R125, c[0x0][0x23c], -R102 ;  /* 0x00008f007d7d7a23 */ /* 0x000fe40000010866 */
[----:B------:R-:W-:Y:S01]  /*91d0*/  FFMA.FTZ R126, R126, c[0x0][0x23c], -R101 ;  /* 0x00008f007e7e7a23 */ /* 0x000fe20000010865 */
[----:B------:R-:W-:Y:S01]  /*91e0*/  MUFU.EX2 R74, R74 ;  /* 0x0000004a004a7308 */ /* 0x000fe20000000800 */
[--C-:B------:R-:W-:Y:S02]  /*91f0*/  FFMA.FTZ R211, R211, c[0x0][0x23c], -R214.reuse ;  /* 0x00008f00d3d37a23 */ /* 0x100fe400000108d6 */
[--C-:B------:R-:W-:Y:S02]  /*9200*/  FFMA.FTZ R210, R210, c[0x0][0x23c], -R214.reuse ;  /* 0x00008f00d2d27a23 */ /* 0x100fe400000108d6 */
[----:B------:R-:W-:Y:S01]  /*9210*/  FFMA.FTZ R209, R209, c[0x0][0x23c], -R214 ;  /* 0x00008f00d1d17a23 */ /* 0x000fe200000108d6 */
[----:B-1----:R-:W-:-:S02]  /*9220*/  FMNMX.FTZ R3, R4, R3, !PT ;  /* 0x0000000304037209 */ /* 0x002fc40007810000 */
[----:B------:R-:W1:Y:S01]  /*9230*/  MUFU.EX2 R71, R71 ;  /* 0x0000004700477308 */ /* 0x000e620000000800 */
[----:B--2---:R-:W-:Y:S01]  /*9240*/  F2FP.PACK_AB R155, R80, R79 ;  /* 0x0000004f509b723e */ /* 0x004fe200000000ff */
[--C-:B------:R-:W-:Y:S01]  /*9250*/  FFMA.FTZ R208, R208, c[0x0][0x23c], -R214.reuse ;  /* 0x00008f00d0d07a23 */ /* 0x100fe200000108d6 */
[C---:B------:R-:W-:Y:S01]  /*9260*/  FSETP.NEU.FTZ.AND P1, PT, R3.reuse, -INF , PT ;  /* 0xff8000000300780b */ /* 0x040fe20003f3d000 */
[----:B------:R-:W-:Y:S02]  /*9270*/  FMUL.FTZ R124, R3, c[0x0][0x23c] ;  /* 0x00008f00037c7a20 */ /* 0x000fe40000410000 */
[----:B------:R-:W-:Y:S02]  /*9280*/  FFMA.FTZ R207, R207, c[0x0][0x23c], -R214 ;  /* 0x00008f00cfcf7a23 */ /* 0x000fe400000108d6 */
[----:B------:R-:W-:Y:S01]  /*9290*/  HMMA.16816.F32 R140, R152, R176, RZ ;  /* 0x000000b0988c723c */ /* 0x000fe200000018ff */
[----:B------:R-:W-:Y:S01]  /*92a0*/  FSEL R124, R124, RZ, P1 ;  /* 0x000000ff7c7c7208 */ /* 0x000fe20000800000 */
[----:B------:R-:W-:Y:S01]  /*92b0*/  MUFU.EX2 R65, R65 ;  /* 0x0000004100417308 */ /* 0x000fe20000000800 */
[----:B------:R-:W-:-:S02]  /*92c0*/  FADD.FTZ R105, R106, R105 ;  /* 0x000000696a697221 */ /* 0x000fc40000010000 */
[----:B------:R-:W-:Y:S02]  /*92d0*/  FADD.FTZ R100, R103, R100 ;  /* 0x0000006467647221 */ /* 0x000fe40000010000 */
[--C-:B------:R-:W-:Y:S01]  /*92e0*/  FFMA.FTZ R111, R181, c[0x0][0x23c], -R124.reuse ;  /* 0x00008f00b56f7a23 */ /* 0x100fe2000001087c */
[C---:B------:R-:W-:Y:S01]  /*92f0*/  HMMA.16816.F32 R148, R152.reuse, R184, RZ ;  /* 0x000000b89894723c */ /* 0x040fe200000018ff */
[--C-:B------:R-:W-:Y:S01]  /*9300*/  FFMA.FTZ R110, R160, c[0x0][0x23c], -R124.reuse ;  /* 0x00008f00a06e7a23 */ /* 0x100fe2000001087c */
[----:B------:R-:W2:Y:S01]  /*9310*/  MUFU.EX2 R64, R64 ;  /* 0x0000004000407308 */ /* 0x000ea20000000800 */
[--C-:B------:R-:W-:Y:S01]  /*9320*/  FFMA.FTZ R109, R175, c[0x0][0x23c], -R124.reuse ;  /* 0x00008f00af6d7a23 */ /* 0x100fe2000001087c */
[----:B-1----:R-:W-:Y:S01]  /*9330*/  F2FP.PACK_AB R4, R71, R74 ;  /* 0x0000004a4704723e */ /* 0x002fe200000000ff */
[--C-:B------:R-:W-:Y:S02]  /*9340*/  FFMA.FTZ R82, R173, c[0x0][0x23c], -R124.reuse ;  /* 0x00008f00ad527a23 */ /* 0x100fe4000001087c */
[--C-:B------:R-:W-:Y:S01]  /*9350*/  FFMA.FTZ R81, R169, c[0x0][0x23c], -R124.reuse ;  /* 0x00008f00a9517a23 */ /* 0x100fe2000001087c */
[----:B------:R-:W-:Y:S01]  /*9360*/  HMMA.16816.F32 R156, R152, R192, RZ ;  /* 0x000000c0989c723c */ /* 0x000fe200000018ff */
[--C-:B------:R-:W-:Y:S01]  /*9370*/  FFMA.FTZ R72, R171, c[0x0][0x23c], -R124.reuse ;  /* 0x00008f00ab487a23 */ /* 0x100fe2000001087c */
[----:B------:R-:W-:Y:S01]  /*9380*/  MUFU.EX2 R111, R111 ;  /* 0x0000006f006f7308 */ /* 0x000fe20000000800 */
[----:B------:R-:W-:-:S02]  /*9390*/  FFMA.FTZ R73, R163, c[0x0][0x23c], -R124 ;  /* 0x00008f00a3497a23 */ /* 0x000fc4000001087c */
[--C-:B------:R-:W-:Y:S02]  /*93a0*/  FFMA.FTZ R66, R161, c[0x0][0x23c], -R124.reuse ;  /* 0x00008f00a1427a23 */ /* 0x100fe4000001087c */
[--C-:B------:R-:W-:Y:S01]  /*93b0*/  FFMA.FTZ R54, R35, c[0x0][0x23c], -R124.reuse ;  /* 0x00008f0023367a23 */ /* 0x100fe2000001087c */
[C---:B------:R-:W-:Y:S01]  /*93c0*/  HMMA.16816.F32 R164, R152.reuse, R20, RZ ;  /* 0x0000001498a4723c */ /* 0x040fe200000018ff */
[--C-:B------:R-:W-:Y:S01]  /*93d0*/  FFMA.FTZ R59, R59, c[0x0][0x23c], -R124.reuse ;  /* 0x00008f003b3b7a23 */ /* 0x100fe2000001087c */
[----:B------:R-:W1:Y:S01]  /*93e0*/  MUFU.EX2 R110, R110 ;  /* 0x0000006e006e7308 */ /* 0x000e620000000800 */
[----:B--2---:R-:W-:Y:S01]  /*93f0*/  F2FP.PACK_AB R6, R64, R65 ;  /* 0x000000414006723e */ /* 0x004fe200000000ff */
[--C-:B------:R-:W-:Y:S02]  /*9400*/  FFMA.FTZ R53, R34, c[0x0][0x23c], -R124.reuse ;  /* 0x00008f0022357a23 */ /* 0x100fe4000001087c */
[--C-:B------:R-:W-:Y:S02]  /*9410*/  FFMA.FTZ R44, R33, c[0x0][0x23c], -R124.reuse ;  /* 0x00008f00212c7a23 */ /* 0x100fe4000001087c */
        /* <DEDUP_REMOVED lines=10> */
[--C-:B------:R-:W-:Y:S02]  /*94c0*/  FFMA.FTZ R39, R241, c[0x0][0x23c], -R102.reuse ;  /* 0x00008f00f1277a23 */ /* 0x100fe40000010866 */
[--C-:B------:R-:W-:Y:S02]  /*94d0*/  FFMA.FTZ R36, R229, c[0x0][0x23c], -R102.reuse ;  /* 0x00008f00e5247a23 */ /* 0x100fe40000010866 */
[----:B------:R-:W-:Y:S01]  /*94e0*/  HMMA.16816.F32 R144, R152, R194, RZ ;  /* 0x000000c29890723c */ /* 0x000fe200000018ff */
[----:B------:R-:W-:Y:S01]  /*94f0*/  FFMA.FTZ R34, R236, c[0x0][0x23c], -R102 ;  /* 0x00008f00ec227a23 */ /* 0x000fe20000010866 */
[----:B------:R-:W-:Y:S01]  /*9500*/  MUFU.EX2 R75, R75 ;  /* 0x0000004b004b7308 */ /* 0x000fe20000000800 */
[----:B------:R-:W-:-:S02]  /*9510*/  FFMA.FTZ R33, R222, c[0x0][0x23c], -R101 ;  /* 0x00008f00de217a23 */ /* 0x000fc40000010865 */
[----:B------:R-:W-:Y:S02]  /*9520*/  FFMA.FTZ R226, R221, c[0x0][0x23c], -R124 ;  /* 0x00008f00dde27a23 */ /* 0x000fe4000001087c */
[----:B------:R-:W-:Y:S01]  /*9530*/  FFMA.FTZ R222, R217, c[0x0][0x23c], -R102 ;  /* 0x00008f00d9de7a23 */ /* 0x000fe20000010866 */
[----:B------:R-:W-:Y:S01]  /*9540*/  HMMA.16816.F32 R152, R152, R22, RZ ;  /* 0x000000169898723c */ /* 0x000fe200000018ff */
[----:B------:R-:W-:Y:S01]  /*9550*/  FFMA.FTZ R229, R223, c[0x0][0x23c], -R214 ;  /* 0x00008f00dfe57a23 */ /* 0x000fe200000108d6 */
[----:B--2---:R-:W-:Y:S01]  /*9560*/  F2FP.PACK_AB R191, R82, R109 ;  /* 0x0000006d52bf723e */ /* 0x004fe200000000ff */
[----:B------:R-:W1:Y:S01]  /*9570*/  MUFU.EX2 R70, R70 ;  /* 0x0000004600467308 */ /* 0x000e620000000800 */
[----:B------:R-:W-:Y:S02]  /*9580*/  FFMA.FTZ R225, R219, c[0x0][0x23c], -R124 ;  /* 0x00008f00dbe17a23 */ /* 0x000fe4000001087c */
[----:B------:R-:W-:Y:S02]  /*9590*/  FFMA.FTZ R221, R215, c[0x0][0x23c], -R102 ;  /* 0x00008f00d7dd7a23 */ /* 0x000fe40000010866 */
[----:B------:R-:W-:Y:S01]  /*95a0*/  FFMA.FTZ R217, R216, c[0x0][0x23c], -R101 ;  /* 0x00008f00d8d97a23 */ /* 0x000fe20000010865 */
        /* <DEDUP_REMOVED lines=25> */
[--C-:B------:R-:W-:Y:S01]  /*9740*/  FFMA.FTZ R120, R120, c[0x0][0x23c], -R124.reuse ;  /* 0x00008f0078787a23 */ /* 0x100fe2000001087c */
[----:B------:R-:W-:Y:S01]  /*9750*/  MUFU.EX2 R73, R73 ;  /* 0x0000004900497308 */ /* 0x000fe20000000800 */
[----:B------:R-:W-:-:S02]  /*9760*/  FFMA.FTZ R119, R119, c[0x0][0x23c], -R124 ;  /* 0x00008f0077777a23 */ /* 0x000fc4000001087c */
[----:B------:R-:W-:Y:S02]  /*9770*/  FFMA.FTZ R118, R118, c[0x0][0x23c], -R124 ;  /* 0x00008f0076767a23 */ /* 0x000fe4000001087c */
[--C-:B------:R-:W-:Y:S01]  /*9780*/  FFMA.FTZ R231, R85, c[0x0][0x23c], -R102.reuse ;  /* 0x00008f0055e77a23 */ /* 0x100fe20000010866 */
[C---:B------:R-:W-:Y:S01]  /*9790*/  HMMA.16816.F32 R192, R188.reuse, R194, RZ ;  /* 0x000000c2bcc0723c */ /* 0x040fe200000018ff */
[--C-:B------:R-:W-:Y:S01]  /*97a0*/  FFMA.FTZ R206, R98, c[0x0][0x23c], -R102.reuse ;  /* 0x00008f0062ce7a23 */ /* 0x100fe20000010866 */
[----:B------:R-:W2:Y:S01]  /*97b0*/  MUFU.EX2 R66, R66 ;  /* 0x0000004200427308 */ /* 0x000ea20000000800 */
[--C-:B------:R-:W-:Y:S02]  /*97c0*/  FFMA.FTZ R98, R96, c[0x0][0x23c], -R102.reuse ;  /* 0x00008f0060627a23 */ /* 0x100fe40000010866 */
[----:B------:R-:W-:Y:S02]  /*97d0*/  FFMA.FTZ R96, R94, c[0x0][0x23c], -R102 ;  /* 0x00008f005e607a23 */ /* 0x000fe40000010866 */
[----:B------:R-:W-:Y:S01]  /*97e0*/  FFMA.FTZ R94, R88, c[0x0][0x23c], -R101 ;  /* 0x00008f00585e7a23 */ /* 0x000fe20000010865 */
[----:B------:R-:W-:Y:S01]  /*97f0*/  HMMA.16816.F32 R180, R188, R20, RZ ;  /* 0x00000014bcb4723c */ /* 0x000fe200000018ff */
[----:B------:R-:W-:Y:S01]  /*9800*/  FADD.FTZ R104, R104, R105 ;  /* 0x0000006968687221 */ /* 0x000fe20000010000 */
[----:B------:R-:W-:Y:S01]  /*9810*/  MUFU.EX2 R61, R61 ;  /* 0x0000003d003d7308 */ /* 0x000fe20000000800 */
[----:B------:R-:W-:-:S02]  /*9820*/  FADD.FTZ R110, R111, R110 ;  /* 0x0000006e6f6e7221 */ /* 0x000fc40000010000 */
[----:B------:R-:W-:Y:S02]  /*9830*/  FADD.FTZ R108, R108, R107 ;  /* 0x0000006b6c6c7221 */ /* 0x000fe40000010000 */
[----:B------:R-:W-:Y:S01]  /*9840*/  FADD.FTZ R109, R109, R110 ;  /* 0x0000006e6d6d7221 */ /* 0x000fe20000010000 */
[----:B------:R-:W-:Y:S01]  /*9850*/  HMMA.16816.F32 R188, R188, R22, RZ ;  /* 0x00000016bcbc723c */ /* 0x000fe200000018ff */
[----:B------:R-:W-:Y:S01]  /*9860*/  FADD.FTZ R79, R79, R108 ;  /* 0x0000006c4f4f7221 */ /* 0x000fe20000010000 */
[----:B------:R-:W-:Y:S01]  /*9870*/  MUFU.EX2 R56, R56 ;  /* 0x0000003800387308 */ /* 0x000fe20000000800 */
[----:B------:R-:W-:Y:S02]  /*9880*/  FADD.FTZ R82, R82, R109 ;  /* 0x0000006d52527221 */ /* 0x000fe40000010000 */
[----:B------:R-:W-:-:S03]  /*9890*/  FADD.FTZ R80, R80, R79 ;  /* 0x0000004f50507221 */ /* 0x000fc60000010000 */
[----:B------:R-:W-:Y:S01]  /*98a0*/  HMMA.16816.F32 R140, R4, R24, R140 ;  /* 0x00000018048c723c */ /* 0x000fe2000000188c */
[----:B------:R-:W-:Y:S01]  /*98b0*/  FADD.FTZ R75, R75, R80 ;  /* 0x000000504b4b7221 */ /* 0x000fe20000010000 */
[----:B------:R-:W-:Y:S03]  /*98c0*/  MUFU.EX2 R55, R55 ;  /* 0x0000003700377308 */ /* 0x000fe60000000800 */
[----:B------:R-:W-:-:S03]  /*98d0*/  FADD.FTZ R80, R70, R75 ;  /* 0x0000004b46507221 */ /* 0x000fc60000010000 */
[C---:B------:R-:W-:Y:S02]  /*98e0*/  HMMA.16816.F32 R148, R4.reuse, R16, R148 ;  /* 0x000000100494723c */ /* 0x040fe40000001894 */
[----:B------:R-:W-:Y:S06]  /*98f0*/  MUFU.EX2 R50, R50 ;  /* 0x0000003200327308 */ /* 0x000fec0000000800 */
        /* <DEDUP_REMOVED lines=10> */
[----:B------:R-:W-:Y:S02]  /*99a0*/  HMMA.16816.F32 R152, R4, R10, R152 ;  /* 0x0000000a0498723c */ /* 0x000fe40000001898 */
[----:B------:R-:W3:Y:S05]  /*99b0*/  MUFU.EX2 R52, R52 ;  /* 0x0000003400347308 */ /* 0x000eea0000000800 */
[----:B------:R-:W-:-:S02]  /*99c0*/  F2FP.PACK_AB R4, R69, R78 ;  /* 0x0000004e4504723e */ /* 0x000fc400000000ff */
[----:B-1----:R-:W-:Y:S01]  /*99d0*/  F2FP.PACK_AB R5, R72, R81 ;  /* 0x000000514805723e */ /* 0x002fe200000000ff */
[----:B------:R-:W-:Y:S01]  /*99e0*/  MUFU.EX2 R41, R41 ;  /* 0x0000002900297308 */ /* 0x000fe20000000800 */
[----:B------:R-:W-:Y:S01]  /*99f0*/  F2FP.PACK_AB R6, R60, R67 ;  /* 0x000000433c06723e */ /* 0x000fe200000000ff */
[----:B------:R-:W-:Y:S01]  /*9a00*/  FADD.FTZ R81, R81, R82 ;  /* 0x0000005251517221 */ /* 0x000fe20000010000 */
[----:B--2---:R-:W-:-:S03]  /*9a10*/  F2FP.PACK_AB R7, R66, R73 ;  /* 0x000000494207723e */ /* 0x004fc600000000ff */
[----:B------:R-:W-:Y:S02]  /*9a20*/  FADD.FTZ R82, R72, R81 ;  /* 0x0000005148527221 */ /* 0x000fe40000010000 */
[----:B------:R-:W1:Y:S01]  /*9a30*/  MUFU.EX2 R38, R38 ;  /* 0x0000002600267308 */ /* 0x000e620000000800 */
[----:B---3--:R-:W-:Y:S01]  /*9a40*/  F2FP.PACK_AB R20, R52, R57 ;  /* 0x000000393414723e */ /* 0x008fe200000000ff */
[----:B------:R-:W-:Y:S01]  /*9a50*/  HMMA.16816.F32 R160, R4, R24, R160 ;  /* 0x0000001804a0723c */ /* 0x000fe200000018a0 */
[----:B------:R-:W-:-:S04]  /*9a60*/  FADD.FTZ R73, R73, R82 ;  /* 0x0000005249497221 */ /* 0x000fc80000010000 */
[----:B------:R-:W-:Y:S01]  /*9a70*/  FADD.FTZ R66, R66, R73 ;  /* 0x0000004942427221 */ /* 0x000fe20000010000 */
[----:B------:R-:W-:Y:S02]  /*9a80*/  MUFU.EX2 R58, R58 ;  /* 0x0000003a003a7308 */ /* 0x000fe40000000800 */
[C---:B------:R-:W-:Y:S06]  /*9a90*/  HMMA.16816.F32 R168, R4.reuse, R16, R168 ;  /* 0x0000001004a8723c */ /* 0x040fec00000018a8 */
[----:B------:R-:W2:Y:S01]  /*9aa0*/  MUFU.EX2 R51, R51 ;  /* 0x0000003300337308 */ /* 0x000ea20000000800 */
[----:B-1----:R-:W-:Y:S01]  /*9ab0*/  F2FP.PACK_AB R22, R38, R41 ;  /* 0x000000292616723e */ /* 0x002fe200000000ff */
[C---:B------:R-:W-:Y:S06]  /*9ac0*/  HMMA.16816.F32 R172, R4.reuse, R12, R172 ;  /* 0x0000000c04ac723c */ /* 0x040fec00000018ac */
[----:B------:R-:W-:Y:S02]  /*9ad0*/  MUFU.EX2 R35, R35 ;  /* 0x0000002300237308 */ /* 0x000fe40000000800 */
[C---:B------:R-:W-:Y:S06]  /*9ae0*/  HMMA.16816.F32 R180, R4.reuse, R8, R180 ;  /* 0x0000000804b4723c */ /* 0x040fec00000018b4 */
[----:B------:R-:W1:Y:S01]  /*9af0*/  MUFU.EX2 R32, R32 ;  /* 0x0000002000207308 */ /* 0x000e620000000800 */
[----:B--2---:R-:W-:Y:S01]  /*9b00*/  F2FP.PACK_AB R21, R51, R58 ;  /* 0x0000003a3315723e */ /* 0x004fe200000000ff */
[C---:B------:R-:W-:Y:S01]  /*9b10*/  HMMA.16816.F32 R176, R4.reuse, R26, R176 ;  /* 0x0000001a04b0723c */ /* 0x040fe200000018b0 */
[----:B------:R-:W2:Y:S05]  /*9b20*/  LDSM.16.MT88.4 R24, [R252+0x9000] ;  /* 0x00900000fc18783b */ /* 0x000eaa0000004200 */
[----:B------:R-:W-:Y:S02]  /*9b30*/  MUFU.EX2 R49, R49 ;  /* 0x0000003100317308 */ /* 0x000fe40000000800 */
[----:B------:R-:W-:Y:S01]  /*9b40*/  HMMA.16816.F32 R184, R4, R18, R184 ;  /* 0x0000001204b8723c */ /* 0x000fe200000018b8 */
[----:B------:R-:W3:Y:S01]  /*9b50*/  LDSM.16.MT88.4 R16, [R250+0x9000] ;  /* 0x00900000fa10783b */ /* 0x000ee20000004200 */
[----:B-1----:R-:W-:-:S04]  /*9b60*/  F2FP.PACK_AB R23, R32, R35 ;  /* 0x000000232017723e */ /* 0x002fc800000000ff */
[----:B------:R-:W-:Y:S02]  /*9b70*/  MUFU.EX2 R48, R48 ;  /* 0x0000003000307308 */ /* 0x000fe40000000800 */
[C---:B------:R-:W-:Y:S01]  /*9b80*/  HMMA.16816.F32 R192, R4.reuse, R14, R192 ;  /* 0x0000000e04c0723c */ /* 0x040fe200000018c0 */
[----:B------:R-:W1:Y:S05]  /*9b90*/  LDSM.16.MT88.4 R12, [R249+0x9000] ;  /* 0x00900000f90c783b */ /* 0x000e6a0000004200 */
[----:B------:R-:W-:Y:S02]  /*9ba0*/  MUFU.EX2 R47, R47 ;  /* 0x0000002f002f7308 */ /* 0x000fe40000000800 */
[----:B------:R-:W-:Y:S01]  /*9bb0*/  HMMA.16816.F32 R188, R4, R10, R188 ;  /* 0x0000000a04bc723c */ /* 0x000fe200000018bc */
[----:B------:R-:W4:Y:S06]  /*9bc0*/  LDSM.16.MT88.4 R8, [R248+0x9000] ;  /* 0x00900000f808783b */ /* 0x000f2c0000004200 */
[----:B------:R-:W-:Y:S01]  /*9bd0*/  F2FP.PACK_AB R4, R56, R61 ;  /* 0x0000003d3804723e */ /* 0x000fe200000000ff */
[----:B------:R-:W-:Y:S01]  /*9be0*/  MUFU.EX2 R46, R46 ;  /* 0x0000002e002e7308 */ /* 0x000fe20000000800 */
[----:B------:R-:W-:Y:S01]  /*9bf0*/  F2FP.PACK_AB R5, R54, R59 ;  /* 0x0000003b3605723e */ /* 0x000fe200000000ff */
[----:B------:R-:W-:Y:S01]  /*9c00*/  FADD.FTZ R59, R59, R66 ;  /* 0x000000423b3b7221 */ /* 0x000fe20000010000 */
[----:B------:R-:W-:-:S02]  /*9c10*/  F2FP.PACK_AB R6, R50, R55 ;  /* 0x000000373206723e */ /* 0x000fc400000000ff */
[----:B------:R-:W-:Y:S01]  /*9c20*/  F2FP.PACK_AB R7, R44, R53 ;  /* 0x000000352c07723e */ /* 0x000fe200000000ff */
[----:B------:R-:W-:Y:S02]  /*9c30*/  FADD.FTZ R54, R54, R59 ;  /* 0x0000003b36367221 */ /* 0x000fe40000010000 */
[----:B------:R-:W-:Y:S01]  /*9c40*/  MUFU.EX2 R45, R45 ;  /* 0x0000002d002d7308 */ /* 0x000fe20000000800 */
[----:B--2---:R-:W-:Y:S01]  /*9c50*/  HMMA.16816.F32 R140, R20, R24, R140 ;  /* 0x00000018148c723c */ /* 0x004fe2000000188c */
[----:B------:R-:W-:-:S04]  /*9c60*/  FADD.FTZ R53, R53, R54 ;  /* 0x0000003635357221 */ /* 0x000fc80000010000 */
[----:B------:R-:W-:Y:S02]  /*9c70*/  FADD.FTZ R44, R44, R53 ;  /* 0x000000352c2c7221 */ /* 0x000fe40000010000 */
[----:B------:R-:W-:Y:S01]  /*9c80*/  MUFU.EX2 R42, R42 ;  /* 0x0000002a002a7308 */ /* 0x000fe20000000800 */
[----:B------:R-:W-:Y:S07]  /*9c90*/  HMMA.16816.F32 R160, R4, R24, R160 ;  /* 0x0000001804a0723c */ /* 0x000fee00000018a0 */
[----:B------:R-:W-:Y:S01]  /*9ca0*/  MUFU.EX2 R43, R43 ;  /* 0x0000002b002b7308 */ /* 0x000fe20000000800 */
[C---:B---3--:R-:W-:Y:S07]  /*9cb0*/  HMMA.16816.F32 R148, R20.reuse, R16, R148 ;  /* 0x000000101494723c */ /* 0x048fee0000001894 */
[----:B------:R-:W-:Y:S01]  /*9cc0*/  MUFU.EX2 R40, R40 ;  /* 0x0000002800287308 */ /* 0x000fe20000000800 */
[C---:B-1----:R-:W-:Y:S07]  /*9cd0*/  HMMA.16816.F32 R156, R20.reuse, R12, R156 ;  /* 0x0000000c149c723c */ /* 0x042fee000000189c */
[----:B------:R-:W-:Y:S01]  /*9ce0*/  MUFU.EX2 R39, R39 ;  /* 0x0000002700277308 */ /* 0x000fe20000000800 */
[C---:B------:R-:W-:Y:S07]  /*9cf0*/  HMMA.16816.F32 R132, R20.reuse, R26, R132 ;  /* 0x0000001a1484723c */ /* 0x040fee0000001884 */
[----:B------:R-:W1:Y:S01]  /*9d00*/  MUFU.EX2 R36, R36 ;  /* 0x0000002400247308 */ /* 0x000e620000000800 */
[C---:B------:R-:W-:Y:S07]  /*9d10*/  HMMA.16816.F32 R136, R20.reuse, R18, R136 ;  /* 0x000000121488723c */ /* 0x040fee0000001888 */
[----:B------:R-:W-:Y:S01]  /*9d20*/  MUFU.EX2 R37, R37 ;  /* 0x0000002500257308 */ /* 0x000fe20000000800 */
[C---:B------:R-:W-:Y:S07]  /*9d30*/  HMMA.16816.F32 R144, R20.reuse, R14, R144 ;  /* 0x0000000e1490723c */ /* 0x040fee0000001890 */
[----:B------:R-:W2:Y:S01]  /*9d40*/  MUFU.EX2 R34, R34 ;  /* 0x0000002200227308 */ /* 0x000ea20000000800 */
[C---:B----4-:R-:W-:Y:S07]  /*9d50*/  HMMA.16816.F32 R164, R20.reuse, R8, R164 ;  /* 0x0000000814a4723c */ /* 0x050fee00000018a4 */
[----:B------:R-:W-:Y:S01]  /*9d60*/  MUFU.EX2 R33, R33 ;  /* 0x0000002100217308 */ /* 0x000fe20000000800 */
[----:B------:R-:W-:Y:S07]  /*9d70*/  HMMA.16816.F32 R152, R20, R10, R152 ;  /* 0x0000000a1498723c */ /* 0x000fee0000001898 */
[----:B------:R-:W3:Y:S01]  /*9d80*/  MUFU.EX2 R30, R30 ;  /* 0x0000001e001e7308 */ /* 0x000ee20000000800 */
[----:B------:R-:W-:Y:S01]  /*9d90*/  HMMA.16816.F32 R176, R4, R26, R176 ;  /* 0x0000001a04b0723c */ /* 0x000fe200000018b0 */
[----:B------:R-:W4:Y:S01]  /*9da0*/  LDSM.16.MT88.4 R24, [R252+0x9800] ;  /* 0x00980000fc18783b */ /* 0x000f220000004200 */
[----:B-1----:R-:W-:-:S02]  /*9db0*/  F2FP.PACK_AB R20, R36, R39 ;  /* 0x000000272414723e */ /* 0x002fc400000000ff */
[----:B--2---:R-:W-:-:S03]  /*9dc0*/  F2FP.PACK_AB R22, R34, R37 ;  /* 0x000000252216723e */ /* 0x004fc600000000ff */
[----:B------:R-:W-:Y:S01]  /*9dd0*/  MUFU.EX2 R31, R31 ;  /* 0x0000001f001f7308 */ /* 0x000fe20000000800 */
[C---:B------:R-:W-:Y:S07]  /*9de0*/  HMMA.16816.F32 R168, R4.reuse, R16, R168 ;  /* 0x0000001004a8723c */ /* 0x040fee00000018a8 */
[----:B------:R-:W1:Y:S01]  /*9df0*/  MUFU.EX2 R28, R28 ;  /* 0x0000001c001c7308 */ /* 0x000e620000000800 */
[----:B------:R-:W-:Y:S01]  /*9e00*/  HMMA.16816.F32 R184, R4, R18, R184 ;  /* 0x0000001204b8723c */ /* 0x000fe200000018b8 */
[----:B------:R-:W2:Y:S01]  /*9e10*/  LDSM.16.MT88.4 R16, [R250+0x9800] ;  /* 0x00980000fa10783b */ /* 0x000ea20000004200 */
[----:B---3--:R-:W-:-:S05]  /*9e20*/  F2FP.PACK_AB R21, R30, R33 ;  /* 0x000000211e15723e */ /* 0x008fca00000000ff */
[----:B------:R-:W-:Y:S01]  /*9e30*/  MUFU.EX2 R230, R230 ;  /* 0x000000e600e67308 */ /* 0x000fe20000000800 */
[----:B------:R-:W-:Y:S01]  /*9e40*/  HMMA.16816.F32 R172, R4, R12, R172 ;  /* 0x0000000c04ac723c */ /* 0x000fe200000018ac */
[----:B-1----:R-:W-:-:S07]  /*9e50*/  F2FP.PACK_AB R23, R28, R31 ;  /* 0x0000001f1c17723e */ /* 0x002fce00000000ff */
[C---:B------:R-:W-:Y:S01]  /*9e60*/  HMMA.16816.F32 R192, R4.reuse, R14, R192 ;  /* 0x0000000e04c0723c */ /* 0x040fe200000018c0 */
[----:B------:R-:W1:Y:S01]  /*9e70*/  LDSM.16.MT88.4 R12, [R249+0x9800] ;  /* 0x00980000f90c783b */ /* 0x000e620000004200 */
[----:B------:R-:W-:Y:S06]  /*9e80*/  MUFU.EX2 R229, R229 ;  /* 0x000000e500e57308 */ /* 0x000fec0000000800 */
[C---:B------:R-:W-:Y:S02]  /*9e90*/  HMMA.16816.F32 R180, R4.reuse, R8, R180 ;  /* 0x0000000804b4723c */ /* 0x040fe400000018b4 */
[----:B------:R-:W-:Y:S06]  /*9ea0*/  MUFU.EX2 R228, R228 ;  /* 0x000000e400e47308 */ /* 0x000fec0000000800 */
[----:B------:R-:W-:Y:S01]  /*9eb0*/  HMMA.16816.F32 R188, R4, R10, R188 ;  /* 0x0000000a04bc723c */ /* 0x000fe200000018bc */
[----:B------:R-:W3:Y:S01]  /*9ec0*/  LDSM.16.MT88.4 R8, [R248+0x9800] ;  /* 0x00980000f808783b */ /* 0x000ee20000004200 */
[----:B------:R-:W-:Y:S05]  /*9ed0*/  MUFU.EX2 R227, R227 ;  /* 0x000000e300e37308 */ /* 0x000fea0000000800 */
[----:B------:R-:W-:Y:S01]  /*9ee0*/  F2FP.PACK_AB R4, R48, R49 ;  /* 0x000000313004723e */ /* 0x000fe200000000ff */
[----:B----4-:R-:W-:Y:S01]  /*9ef0*/  HMMA.16816.F32 R140, R20, R24, R140 ;  /* 0x00000018148c723c */ /* 0x010fe2000000188c */
[----:B------:R-:W-:Y:S01]  /*9f00*/  F2FP.PACK_AB R5, R42, R45 ;  /* 0x0000002d2a05723e */ /* 0x000fe200000000ff */
[----:B------:R-:W-:Y:S01]  /*9f10*/  MUFU.EX2 R226, R226 ;  /* 0x000000e200e27308 */ /* 0x000fe20000000800 */
[----:B------:R-:W-:Y:S01]  /*9f20*/  F2FP.PACK_AB R6, R46, R47 ;  /* 0x0000002f2e06723e */ /* 0x000fe200000000ff */
[----:B------:R-:W-:Y:S01]  /*9f30*/  FADD.FTZ R45, R45, R44 ;  /* 0x0000002c2d2d7221 */ /* 0x000fe20000010000 */
[----:B------:R-:W-:-:S03]  /*9f40*/  F2FP.PACK_AB R7, R40, R43 ;  /* 0x0000002b2807723e */ /* 0x000fc600000000ff */
[----:B------:R-:W-:Y:S01]  /*9f50*/  HMMA.16816.F32 R132, R20, R26, R132 ;  /* 0x0000001a1484723c */ /* 0x000fe20000001884 */
[----:B------:R-:W-:Y:S01]  /*9f60*/  FADD.FTZ R42, R42, R45 ;  /* 0x0000002d2a2a7221 */ /* 0x000fe20000010000 */
[----:B------:R-:W-:Y:S03]  /*9f70*/  MUFU.EX2 R225, R225 ;  /* 0x000000e100e17308 */ /* 0x000fe60000000800 */
[----:B------:R-:W-:-:S03]  /*9f80*/  FADD.FTZ R43, R43, R42 ;  /* 0x0000002a2b2b7221 */ /* 0x000fc60000010000 */
[----:B------:R-:W-:Y:S01]  /*9f90*/  HMMA.16816.F32 R160, R4, R24, R160 ;  /* 0x0000001804a0723c */ /* 0x000fe200000018a0 */
[----:B------:R-:W-:Y:S01]  /*9fa0*/  FADD.FTZ R43, R40, R43 ;  /* 0x0000002b282b7221 */ /* 0x000fe20000010000 */
[----:B------:R-:W-:Y:S06]  /*9fb0*/  MUFU.EX2 R224, R224 ;  /* 0x000000e000e07308 */ /* 0x000fec0000000800 */
[C---:B--2---:R-:W-:Y:S02]  /*9fc0*/  HMMA.16816.F32 R148, R20.reuse, R16, R148 ;  /* 0x000000101494723c */ /* 0x044fe40000001894 */
[----:B------:R-:W-:Y:S06]  /*9fd0*/  MUFU.EX2 R223, R223 ;  /* 0x000000df00df7308 */ /* 0x000fec0000000800 */
[C---:B------:R-:W-:Y:S02]  /*9fe0*/  HMMA.16816.F32 R136, R20.reuse, R18, R136 ;  /* 0x000000121488723c */ /* 0x040fe40000001888 */
[----:B------:R-:W-:Y:S06]  /*9ff0*/  MUFU.EX2 R222, R222 ;  /* 0x000000de00de7308 */ /* 0x000fec0000000800 */
[C---:B-1----:R-:W-:Y:S02]  /*a000*/  HMMA.16816.F32 R156, R20.reuse, R12, R156 ;  /* 0x0000000c149c723c */ /* 0x042fe4000000189c */
[----:B------:R-:W1:Y:S06]  /*a010*/  MUFU.EX2 R221, R221 ;  /* 0x000000dd00dd7308 */ /* 0x000e6c0000000800 */
[C---:B------:R-:W-:Y:S02]  /*a020*/  HMMA.16816.F32 R144, R20.reuse, R14, R144 ;  /* 0x0000000e1490723c */ /* 0x040fe40000001890 */
[----:B------:R-:W-:Y:S06]  /*a030*/  MUFU.EX2 R220, R220 ;  /* 0x000000dc00dc7308 */ /* 0x000fec0000000800 */
[C---:B---3--:R-:W-:Y:S02]  /*a040*/  HMMA.16816.F32 R164, R20.reuse, R8, R164 ;  /* 0x0000000814a4723c */ /* 0x048fe400000018a4 */
[----:B------:R-:W2:Y:S06]  /*a050*/  MUFU.EX2 R219, R219 ;  /* 0x000000db00db7308 */ /* 0x000eac0000000800 */
[----:B------:R-:W-:Y:S02]  /*a060*/  HMMA.16816.F32 R152, R20, R10, R152 ;  /* 0x0000000a1498723c */ /* 0x000fe40000001898 */
[----:B------:R-:W-:Y:S05]  /*a070*/  MUFU.EX2 R218, R218 ;  /* 0x000000da00da7308 */ /* 0x000fea0000000800 */
[----:B-1----:R-:W-:Y:S01]  /*a080*/  F2FP.PACK_AB R20, R221, R222 ;  /* 0x000000dedd14723e */ /* 0x002fe200000000ff */
[----:B------:R-:W-:Y:S01]  /*a090*/  HMMA.16816.F32 R176, R4, R26, R176 ;  /* 0x0000001a04b0723c */ /* 0x000fe200000018b0 */
[----:B------:R-:W1:Y:S01]  /*a0a0*/  LDSM.16.MT88.4 R24, [R252+0xa000] ;  /* 0x00a00000fc18783b */ /* 0x000e620000004200 */
[----:B------:R-:W3:Y:S01]  /*a0b0*/  MUFU.EX2 R217, R217 ;  /* 0x000000d900d97308 */ /* 0x000ee20000000800 */
[----:B--2---:R-:W-:-:S05]  /*a0c0*/  F2FP.PACK_AB R22, R219, R220 ;  /* 0x000000dcdb16723e */ /* 0x004fca00000000ff */
[C---:B------:R-:W-:Y:S02]  /*a0d0*/  HMMA.16816.F32 R168, R4.reuse, R16, R168 ;  /* 0x0000001004a8723c */ /* 0x040fe400000018a8 */
[----:B------:R-:W-:Y:S06]  /*a0e0*/  MUFU.EX2 R216, R216 ;  /* 0x000000d800d87308 */ /* 0x000fec0000000800 */
[----:B------:R-:W-:Y:S01]  /*a0f0*/  HMMA.16816.F32 R184, R4, R18, R184 ;  /* 0x0000001204b8723c */ /* 0x000fe200000018b8 */
[----:B------:R-:W2:Y:S01]  /*a100*/  LDSM.16.MT88.4 R16, [R250+0xa000] ;  /* 0x00a00000fa10783b */ /* 0x000ea20000004200 */
[----:B------:R-:W4:Y:S01]  /*a110*/  MUFU.EX2 R215, R215 ;  /* 0x000000d700d77308 */ /* 0x000f220000000800 */
[----:B---3--:R-:W-:-:S05]  /*a120*/  F2FP.PACK_AB R21, R217, R218 ;  /* 0x000000dad915723e */ /* 0x008fca00000000ff */
[C---:B------:R-:W-:Y:S02]  /*a130*/  HMMA.16816.F32 R172, R4.reuse, R12, R172 ;  /* 0x0000000c04ac723c */ /* 0x040fe400000018ac */
[----:B------:R-:W-:Y:S06]  /*a140*/  MUFU.EX2 R125, R125 ;  /* 0x0000007d007d7308 */ /* 0x000fec0000000800 */
[C---:B------:R-:W-:Y:S01]  /*a150*/  HMMA.16816.F32 R192, R4.reuse, R14, R192 ;  /* 0x0000000e04c0723c */ /* 0x040fe200000018c0 */
[----:B------:R-:W3:Y:S01]  /*a160*/  LDSM.16.MT88.4 R12, [R249+0xa000] ;  /* 0x00a00000f90c783b */ /* 0x000ee20000004200 */
[----:B----4-:R-:W-:Y:S01]  /*a170*/  F2FP.PACK_AB R23, R215, R216 ;  /* 0x000000d8d717723e */ /* 0x010fe200000000ff */
[----:B------:R-:W4:Y:S05]  /*a180*/  MUFU.EX2 R232, R232 ;  /* 0x000000e800e87308 */ /* 0x000f2a0000000800 */
[C---:B------:R-:W-:Y:S03]  /*a190*/  HMMA.16816.F32 R180, R4.reuse, R8, R180 ;  /* 0x0000000804b4723c */ /* 0x040fe600000018b4 */
[----:B------:R-:W-:Y:S05]  /*a1a0*/  MUFU.EX2 R129, R129 ;  /* 0x0000008100817308 */ /* 0x000fea0000000800 */
[----:B------:R-:W-:Y:S01]  /*a1b0*/  HMMA.16816.F32 R188, R4, R10, R188 ;  /* 0x0000000a04bc723c */ /* 0x000fe200000018bc */
[----:B------:R-:W5:Y:S02]  /*a1c0*/  LDSM.16.MT88.4 R8, [R248+0xa000] ;  /* 0x00a00000f808783b */ /* 0x000f640000004200 */
[----:B------:R-:W2:Y:S04]  /*a1d0*/  MUFU.EX2 R234, R234 ;  /* 0x000000ea00ea7308 */ /* 0x000ea80000000800 */
[----:B------:R-:W-:Y:S01]  /*a1e0*/  F2FP.PACK_AB R4, R229, R230 ;  /* 0x000000e6e504723e */ /* 0x000fe200000000ff */
[----:B-1----:R-:W-:Y:S01]  /*a1f0*/  HMMA.16816.F32 R140, R20, R24, R140 ;  /* 0x00000018148c723c */ /* 0x002fe2000000188c */
[----:B------:R-:W-:Y:S01]  /*a200*/  F2FP.PACK_AB R5, R225, R226 ;  /* 0x000000e2e105723e */ /* 0x000fe200000000ff */
[----:B------:R-:W-:Y:S01]  /*a210*/  FADD.FTZ R226, R226, R43 ;  /* 0x0000002be2e27221 */ /* 0x000fe20000010000 */
[----:B------:R-:W-:Y:S01]  /*a220*/  F2FP.PACK_AB R6, R227, R228 ;  /* 0x000000e4e306723e */ /* 0x000fe200000000ff */
[----:B------:R-:W-:Y:S01]  /*a230*/  MUFU.EX2 R126, R126 ;  /* 0x0000007e007e7308 */ /* 0x000fe20000000800 */
[----:B------:R-:W-:Y:S01]  /*a240*/  F2FP.PACK_AB R7, R223, R224 ;  /* 0x000000e0df07723e */ /* 0x000fe200000000ff */
[----:B------:R-:W-:-:S02]  /*a250*/  FADD.FTZ R225, R225, R226 ;  /* 0x000000e2e1e17221 */ /* 0x000fc40000010000 */
[C---:B------:R-:W-:Y:S02]  /*a260*/  HMMA.16816.F32 R132, R20.reuse, R26, R132 ;  /* 0x0000001a1484723c */ /* 0x040fe40000001884 */
[----:B------:R-:W-:Y:S02]  /*a270*/  FADD.FTZ R224, R224, R225 ;  /* 0x000000e1e0e07221 */ /* 0x000fe40000010000 */
[----:B------:R-:W-:Y:S02]  /*a280*/  MUFU.EX2 R131, R131 ;  /* 0x0000008300837308 */ /* 0x000fe40000000800 */
[----:B------:R-:W-:Y:S02]  /*a290*/  FADD.FTZ R224, R223, R224 ;  /* 0x000000e0dfe07221 */ /* 0x000fe40000010000 */
[C---:B--2---:R-:W-:Y:S04]  /*a2a0*/  HMMA.16816.F32 R148, R20.reuse, R16, R148 ;  /* 0x000000101494723c */ /* 0x044fe80000001894 */
[----:B------:R1:W-:Y:S04]  /*a2b0*/  MUFU.EX2 R113, R197 ;  /* 0x000000c500717308 */ /* 0x0003e80000000800 */
[C---:B------:R-:W-:Y:S04]  /*a2c0*/  HMMA.16816.F32 R136, R20.reuse, R18, R136 ;  /* 0x000000121488723c */ /* 0x040fe80000001888 */
[----:B------:R-:W-:Y:S04]  /*a2d0*/  MUFU.EX2 R112, R112 ;  /* 0x0000007000707308 */ /* 0x000fe80000000800 */
[----:B---3--:R-:W-:Y:S01]  /*a2e0*/  HMMA.16816.F32 R156, R20, R12, R156 ;  /* 0x0000000c149c723c */ /* 0x008fe2000000189c */
[----:B-1----:R-:W-:-:S03]  /*a2f0*/  FFMA.FTZ R197, R92, c[0x0][0x23c], -R101 ;  /* 0x00008f005cc57a23 */ /* 0x002fc60000010865 */
[----:B------:R-:W-:Y:S01]  /*a300*/  MUFU.EX2 R88, R231 ;  /* 0x000000e700587308 */ /* 0x000fe20000000800 */
[----:B------:R-:W-:-:S03]  /*a310*/  FFMA.FTZ R92, R91, c[0x0][0x23c], -R101 ;  /* 0x00008f005b5c7a23 */ /* 0x000fc60000010865 */
[C---:B------:R-:W-:Y:S04]  /*a320*/  HMMA.16816.F32 R144, R20.reuse, R14, R144 ;  /* 0x0000000e1490723c */ /* 0x040fe80000001890 */
[----:B------:R-:W-:Y:S04]  /*a330*/  MUFU.EX2 R91, R197 ;  /* 0x000000c5005b7308 */ /* 0x000fe80000000800 */
[C---:B-----5:R-:W-:Y:S04]  /*a340*/  HMMA.16816.F32 R164, R20.reuse, R8, R164 ;  /* 0x0000000814a4723c */ /* 0x060fe800000018a4 */
[----:B------:R-:W-:Y:S04]  /*a350*/  MUFU.EX2 R92, R92 ;  /* 0x0000005c005c7308 */ /* 0x000fe80000000800 */
[----:B------:R-:W-:Y:S01]  /*a360*/  HMMA.16816.F32 R152, R20, R10, R152 ;  /* 0x0000000a1498723c */ /* 0x000fe20000001898 */
[----:B------:R-:W1:Y:S03]  /*a370*/  LDSM.16.MT88.4 R20, [R252+0xa800] ;  /* 0x00a80000fc14783b */ /* 0x000e660000004200 */
[----:B------:R-:W-:Y:S04]  /*a380*/  MUFU.EX2 R211, R211 ;  /* 0x000000d300d37308 */ /* 0x000fe80000000800 */
[C---:B------:R-:W-:Y:S04]  /*a390*/  HMMA.16816.F32 R168, R4.reuse, R16, R168 ;  /* 0x0000001004a8723c */ /* 0x040fe800000018a8 */
[----:B------:R-:W-:Y:S04]  /*a3a0*/  MUFU.EX2 R123, R123 ;  /* 0x0000007b007b7308 */ /* 0x000fe80000000800 */
[C---:B------:R-:W-:Y:S01]  /*a3b0*/  HMMA.16816.F32 R184, R4.reuse, R18, R184 ;  /* 0x0000001204b8723c */ /* 0x040fe200000018b8 */
[----:B------:R-:W2:Y:S03]  /*a3c0*/  LDSM.16.MT88.4 R16, [R250+0xa800] ;  /* 0x00a80000fa10783b */ /* 0x000ea60000004200 */
[----:B------:R-:W-:Y:S04]  /*a3d0*/  MUFU.EX2 R122, R122 ;  /* 0x0000007a007a7308 */ /* 0x000fe80000000800 */
[C---:B------:R-:W-:Y:S04]  /*a3e0*/  HMMA.16816.F32 R172, R4.reuse, R12, R172 ;  /* 0x0000000c04ac723c */ /* 0x040fe800000018ac */
[----:B------:R-:W-:Y:S04]  /*a3f0*/  MUFU.EX2 R121, R121 ;  /* 0x0000007900797308 */ /* 0x000fe80000000800 */
[C---:B------:R-:W-:Y:S01]  /*a400*/  HMMA.16816.F32 R192, R4.reuse, R14, R192 ;  /* 0x0000000e04c0723c */ /* 0x040fe200000018c0 */
[----:B------:R-:W3:Y:S03]  /*a410*/  LDSM.16.MT88.4 R12, [R249+0xa800] ;  /* 0x00a80000f90c783b */ /* 0x000ee60000004200 */
[----:B------:R-:W-:Y:S04]  /*a420*/  MUFU.EX2 R96, R96 ;  /* 0x0000006000607308 */ /* 0x000fe80000000800 */
[C---:B------:R-:W-:Y:S04]  /*a430*/  HMMA.16816.F32 R180, R4.reuse, R8, R180 ;  /* 0x0000000804b4723c */ /* 0x040fe800000018b4 */
[----:B------:R-:W-:Y:S04]  /*a440*/  MUFU.EX2 R94, R94 ;  /* 0x0000005e005e7308 */ /* 0x000fe80000000800 */
[C---:B------:R-:W-:Y:S01]  /*a450*/  HMMA.16816.F32 R188, R4.reuse, R10, R188 ;  /* 0x0000000a04bc723c */ /* 0x040fe200000018bc */
[----:B------:R-:W5:Y:S03]  /*a460*/  LDSM.16.MT88.4 R8, [R248+0xa800] ;  /* 0x00a80000f808783b */ /* 0x000f660000004200 */
[----:B------:R-:W-:Y:S04]  /*a470*/  MUFU.EX2 R210, R210 ;  /* 0x000000d200d27308 */ /* 0x000fe80000000800 */
[C---:B------:R-:W-:Y:S04]  /*a480*/  HMMA.16816.F32 R160, R4.reuse, R24, R160 ;  /* 0x0000001804a0723c */ /* 0x040fe800000018a0 */
[----:B------:R-:W-:Y:S03]  /*a490*/  MUFU.EX2 R209, R209 ;  /* 0x000000d100d17308 */ /* 0x000fe60000000800 */
[----:B------:R-:W-:Y:S01]  /*a4a0*/  FFMA.FTZ R25, R127, c[0x0][0x23c], -R214 ;  /* 0x00008f007f197a23 */ /* 0x000fe200000108d6 */
[----:B------:R-:W-:Y:S01]  /*a4b0*/  HMMA.16816.F32 R176, R4, R26, R176 ;  /* 0x0000001a04b0723c */ /* 0x000fe200000018b0 */
[----:B------:R-:W-:-:S02]  /*a4c0*/  FFMA.FTZ R127, R128, c[0x0][0x23c], -R101 ;  /* 0x00008f00807f7a23 */ /* 0x000fc40000010865 */
[----:B------:R-:W-:Y:S02]  /*a4d0*/  FFMA.FTZ R128, R204, c[0x0][0x23c], -R101 ;  /* 0x00008f00cc807a23 */ /* 0x000fe40000010865 */
[----:B------:R-:W-:Y:S01]  /*a4e0*/  FFMA.FTZ R24, R130, c[0x0][0x23c], -R214 ;  /* 0x00008f0082187a23 */ /* 0x000fe200000108d6 */
[----:B------:R-:W-:Y:S01]  /*a4f0*/  MUFU.EX2 R208, R208 ;  /* 0x000000d000d07308 */ /* 0x000fe20000000800 */
[--C-:B------:R-:W-:Y:S01]  /*a500*/  FFMA.FTZ R27, R116, c[0x0][0x23c], -R124.reuse ;  /* 0x00008f00741b7a23 */ /* 0x100fe2000001087c */
[----:B----4-:R-:W-:Y:S01]  /*a510*/  F2FP.PACK_AB R4, R232, R125 ;  /* 0x0000007de804723e */ /* 0x010fe200000000ff */
[--C-:B------:R-:W-:Y:S01]  /*a520*/  FFMA.FTZ R26, R115, c[0x0][0x23c], -R124.reuse ;  /* 0x00008f00731a7a23 */ /* 0x100fe2000001087c */
[----:B------:R-:W-:Y:S01]  /*a530*/  F2FP.PACK_AB R6, R234, R129 ;  /* 0x00000081ea06723e */ /* 0x000fe200000000ff */
[--C-:B------:R-:W-:Y:S02]  /*a540*/  FFMA.FTZ R130, R114, c[0x0][0x23c], -R124.reuse ;  /* 0x00008f0072827a23 */ /* 0x100fe4000001087c */
[----:B------:R-:W-:Y:S01]  /*a550*/  FFMA.FTZ R124, R117, c[0x0][0x23c], -R124 ;  /* 0x00008f00757c7a23 */ /* 0x000fe2000001087c */
[----:B------:R-:W4:Y:S01]  /*a560*/  MUFU.EX2 R127, R127 ;  /* 0x0000007f007f7308 */ /* 0x000f220000000800 */
[----:B------:R-:W-:-:S02]  /*a570*/  FFMA.FTZ R214, R99, c[0x0][0x23c], -R102 ;  /* 0x00008f0063d67a23 */ /* 0x000fc40000010866 */
[--C-:B------:R-:W-:Y:S02]  /*a580*/  FFMA.FTZ R204, R97, c[0x0][0x23c], -R102.reuse ;  /* 0x00008f0061cc7a23 */ /* 0x100fe40000010866 */
[--C-:B------:R-:W-:Y:S02]  /*a590*/  FFMA.FTZ R97, R95, c[0x0][0x23c], -R102.reuse ;  /* 0x00008f005f617a23 */ /* 0x100fe40000010866 */
[--C-:B------:R-:W-:Y:S01]  /*a5a0*/  FFMA.FTZ R99, R90, c[0x0][0x23c], -R101.reuse ;  /* 0x00008f005a637a23 */ /* 0x100fe20000010865 */
[----:B------:R-:W1:Y:S01]  /*a5b0*/  MUFU.EX2 R128, R128 ;  /* 0x0000008000807308 */ /* 0x000e620000000800 */
[----:B------:R-:W-:Y:S02]  /*a5c0*/  FFMA.FTZ R102, R93, c[0x0][0x23c], -R102 ;  /* 0x00008f005d667a23 */ /* 0x000fe40000010866 */
[--C-:B------:R-:W-:Y:S02]  /*a5d0*/  FFMA.FTZ R95, R89, c[0x0][0x23c], -R101.reuse ;  /* 0x00008f00595f7a23 */ /* 0x100fe40000010865 */
[----:B------:R-:W-:-:S03]  /*a5e0*/  FFMA.FTZ R93, R87, c[0x0][0x23c], -R101 ;  /* 0x00008f00575d7a23 */ /* 0x000fc60000010865 */
[----:B------:R2:W-:Y:S01]  /*a5f0*/  MUFU.EX2 R114, R201 ;  /* 0x000000c900727308 */ /* 0x0005e20000000800 */
[----:B----4-:R-:W-:-:S07]  /*a600*/  F2FP.PACK_AB R5, R127, R126 ;  /* 0x0000007e7f05723e */ /* 0x010fce00000000ff */
[----:B------:R-:W-:Y:S01]  /*a610*/  MUFU.EX2 R117, R25 ;  /* 0x0000001900757308 */ /* 0x000fe20000000800 */
[----:B-1----:R-:W-:Y:S01]  /*a620*/  F2FP.PACK_AB R7, R128, R131 ;  /* 0x000000838007723e */ /* 0x002fe200000000ff */
[----:B--2---:R-:W-:-:S06]  /*a630*/  FFMA.FTZ R201, R84, c[0x0][0x23c], -R101 ;  /* 0x00008f0054c97a23 */ /* 0x004fcc0000010865 */
[----:B------:R-:W1:Y:S01]  /*a640*/  MUFU.EX2 R116, R24 ;  /* 0x0000001800747308 */ /* 0x000e620000000800 */
[----:B------:R-:W-:Y:S01]  /*a650*/  HMMA.16816.F32 R140, R4, R20, R140 ;  /* 0x00000014048c723c */ /* 0x000fe2000000188c */
[----:B------:R-:W-:-:S06]  /*a660*/  FFMA.FTZ R101, R86, c[0x0][0x23c], -R101 ;  /* 0x00008f0056657a23 */ /* 0x000fcc0000010865 */
[----:B------:R-:W2:Y:S01]  /*a670*/  MUFU.EX2 R115, R205 ;  /* 0x000000cd00737308 */ /* 0x000ea20000000800 */
[C---:B------:R-:W-:Y:S07]  /*a680*/  HMMA.16816.F32 R132, R4.reuse, R22, R132 ;  /* 0x000000160484723c */ /* 0x040fee0000001884 */
[----:B------:R-:W-:Y:S01]  /*a690*/  MUFU.EX2 R85, R27 ;  /* 0x0000001b00557308 */ /* 0x000fe20000000800 */
[C---:B------:R-:W-:Y:S07]  /*a6a0*/  HMMA.16816.F32 R148, R4.reuse, R16, R148 ;  /* 0x000000100494723c */ /* 0x040fee0000001894 */
[----:B------:R4:W1:Y:S01]  /*a6b0*/  MUFU.EX2 R84, R26 ;  /* 0x0000001a00547308 */ /* 0x0008620000000800 */
[C---:B------:R-:W-:Y:S07]  /*a6c0*/  HMMA.16816.F32 R136, R4.reuse, R18, R136 ;  /* 0x000000120488723c */ /* 0x040fee0000001888 */
[----:B------:R-:W1:Y:S01]  /*a6d0*/  MUFU.EX2 R87, R214 ;  /* 0x000000d600577308 */ /* 0x000e620000000800 */
[C---:B---3--:R-:W-:Y:S01]  /*a6e0*/  HMMA.16816.F32 R156, R4.reuse, R12, R156 ;  /* 0x0000000c049c723c */ /* 0x048fe2000000189c */
[----:B----4-:R-:W-:Y:S07]  /*a6f0*/  LDSM.16.MT88.4 R24, [R248+0xb000] ;  /* 0x00b00000f818783b */ /* 0x010fee0000004200 */
[C---:B------:R-:W-:Y:S01]  /*a700*/  HMMA.16816.F32 R144, R4.reuse, R14, R144 ;  /* 0x0000000e0490723c */ /* 0x040fe20000001890 */
[----:B------:R-:W-:Y:S07]  /*a710*/  MUFU.EX2 R86, R206 ;  /* 0x000000ce00567308 */ /* 0x000fee0000000800 */
[C---:B-----5:R-:W-:Y:S01]  /*a720*/  HMMA.16816.F32 R164, R4.reuse, R8, R164 ;  /* 0x0000000804a4723c */ /* 0x060fe200000018a4 */
[----:B------:R-:W3:Y:S07]  /*a730*/  MUFU.EX2 R89, R204 ;  /* 0x000000cc00597308 */ /* 0x000eee0000000800 */
[----:B------:R-:W-:Y:S01]  /*a740*/  HMMA.16816.F32 R152, R4, R10, R152 ;  /* 0x0000000a0498723c */ /* 0x000fe20000001898 */
[----:B------:R-:W4:Y:S06]  /*a750*/  MUFU.EX2 R90, R201 ;  /* 0x000000c9005a7308 */ /* 0x000f2c0000000800 */
[----:B-1----:R-:W-:-:S02]  /*a760*/  F2FP.PACK_AB R4, R116, R117 ;  /* 0x000000757404723e */ /* 0x002fc400000000ff */
[----:B------:R-:W-:Y:S01]  /*a770*/  F2FP.PACK_AB R5, R112, R113 ;  /* 0x000000717005723e */ /* 0x000fe200000000ff */
[----:B------:R-:W-:Y:S01]  /*a780*/  MUFU.EX2 R130, R130 ;  /* 0x0000008200827308 */ /* 0x000fe20000000800 */
[----:B--2---:R-:W-:Y:S01]  /*a790*/  F2FP.PACK_AB R6, R114, R115 ;  /* 0x000000737206723e */ /* 0x004fe200000000ff */
[----:B------:R-:W-:Y:S01]  /*a7a0*/  FADD.FTZ R113, R113, R224 ;  /* 0x000000e071717221 */ /* 0x000fe20000010000 */
[----:B------:R-:W-:-:S03]  /*a7b0*/  F2FP.PACK_AB R7, R84, R85 ;  /* 0x000000555407723e */ /* 0x000fc600000000ff */
[----:B------:R-:W-:Y:S02]  /*a7c0*/  FADD.FTZ R112, R112, R113 ;  /* 0x0000007170707221 */ /* 0x000fe40000010000 */
[----:B------:R-:W-:Y:S02]  /*a7d0*/  MUFU.EX2 R97, R97 ;  /* 0x0000006100617308 */ /* 0x000fe40000000800 */
[----:B------:R-:W-:Y:S01]  /*a7e0*/  HMMA.16816.F32 R168, R4, R16, R168 ;  /* 0x0000001004a8723c */ /* 0x000fe200000018a8 */
[----:B------:R-:W-:-:S04]  /*a7f0*/  FADD.FTZ R85, R85, R112 ;  /* 0x0000007055557221 */ /* 0x000fc80000010000 */
[----:B------:R-:W-:Y:S01]  /*a800*/  FADD.FTZ R85, R84, R85 ;  /* 0x0000005554557221 */ /* 0x000fe20000010000 */
[----:B------:R-:W-:Y:S02]  /*a810*/  MUFU.EX2 R95, R95 ;  /* 0x0000005f005f7308 */ /* 0x000fe40000000800 */
[C---:B------:R-:W-:Y:S01]  /*a820*/  HMMA.16816.F32 R184, R4.reuse, R18, R184 ;  /* 0x0000001204b8723c */ /* 0x040fe200000018b8 */
[----:B------:R-:W1:Y:S05]  /*a830*/  LDSM.16.MT88.4 R16, [R252+0xb000] ;  /* 0x00b00000fc10783b */ /* 0x000e6a0000004200 */
[----:B------:R-:W-:Y:S02]  /*a840*/  MUFU.EX2 R93, R93 ;  /* 0x0000005d005d7308 */ /* 0x000fe40000000800 */
[C---:B------:R-:W-:Y:S06]  /*a850*/  HMMA.16816.F32 R172, R4.reuse, R12, R172 ;  /* 0x0000000c04ac723c */ /* 0x040fec00000018ac */
[----:B------:R-:W-:Y:S02]  /*a860*/  MUFU.EX2 R70, R101 ;  /* 0x0000006500467308 */ /* 0x000fe40000000800 */
[C---:B------:R-:W-:Y:S01]  /*a870*/  HMMA.16816.F32 R192, R4.reuse, R14, R192 ;  /* 0x0000000e04c0723c */ /* 0x040fe200000018c0 */
[----:B------:R-:W2:Y:S05]  /*a880*/  LDSM.16.MT88.4 R12, [R250+0xb000] ;  /* 0x00b00000fa0c783b */ /* 0x000eaa0000004200 */
[----:B------:R-:W-:Y:S02]  /*a890*/  MUFU.EX2 R207, R207 ;  /* 0x000000cf00cf7308 */ /* 0x000fe40000000800 */
[C---:B------:R-:W-:Y:S06]  /*a8a0*/  HMMA.16816.F32 R180, R4.reuse, R8, R180 ;  /* 0x0000000804b4723c */ /* 0x040fec00000018b4 */
[----:B------:R-:W-:Y:S02]  /*a8b0*/  MUFU.EX2 R120, R120 ;  /* 0x0000007800787308 */ /* 0x000fe40000000800 */
[C---:B------:R-:W-:Y:S01]  /*a8c0*/  HMMA.16816.F32 R188, R4.reuse, R10, R188 ;  /* 0x0000000a04bc723c */ /* 0x040fe200000018bc */
[----:B------:R-:W5:Y:S05]  /*a8d0*/  LDSM.16.MT88.4 R8, [R249+0xb000] ;  /* 0x00b00000f908783b */ /* 0x000f6a0000004200 */
[----:B------:R-:W-:Y:S02]  /*a8e0*/  MUFU.EX2 R119, R119 ;  /* 0x0000007700777308 */ /* 0x000fe40000000800 */
[C---:B------:R-:W-:Y:S06]  /*a8f0*/  HMMA.16816.F32 R160, R4.reuse, R20, R160 ;  /* 0x0000001404a0723c */ /* 0x040fec00000018a0 */
[----:B------:R-:W-:Y:S01]  /*a900*/  MUFU.EX2 R118, R118 ;  /* 0x0000007600767308 */ /* 0x000fe20000000800 */
[----:B------:R-:W-:Y:S01]  /*a910*/  FADD.FTZ R21, R83, R100 ;  /* 0x0000006453157221 */ /* 0x000fe20000010000 */
[----:B------:R-:W-:Y:S03]  /*a920*/  HMMA.16816.F32 R176, R4, R22, R176 ;  /* 0x0000001604b0723c */ /* 0x000fe600000018b0 */
[----:B------:R-:W-:-:S03]  /*a930*/  FADD.FTZ R21, R76, R21 ;  /* 0x000000154c157221 */ /* 0x000fc60000010000 */
[----:B------:R-:W1:Y:S01]  /*a940*/  MUFU.EX2 R83, R99 ;  /* 0x0000006300537308 */ /* 0x000e620000000800 */
[----:B------:R-:W-:Y:S01]  /*a950*/  FADD.FTZ R5, R77, R104 ;  /* 0x000000684d057221 */ /* 0x000fe20000010000 */
[----:B------:R-:W-:Y:S01]  /*a960*/  F2FP.PACK_AB R4, R87, R88 ;  /* 0x000000585704723e */ /* 0x000fe200000000ff */
[----:B------:R-:W-:Y:S01]  /*a970*/  FADD.FTZ R22, R74, R21 ;  /* 0x000000154a167221 */ /* 0x000fe20000010000 */
[----:B---3--:R-:W-:Y:S01]  /*a980*/  F2FP.PACK_AB R6, R89, R86 ;  /* 0x000000565906723e */ /* 0x008fe200000000ff */
[----:B------:R-:W-:Y:S01]  /*a990*/  FADD.FTZ R20, R78, R5 ;  /* 0x000000054e147221 */ /* 0x000fe20000010000 */
[----:B----4-:R-:W-:Y:S01]  /*a9a0*/  F2FP.PACK_AB R5, R91, R90 ;  /* 0x0000005a5b05723e */ /* 0x010fe200000000ff */
[----:B------:R-:W-:Y:S01]  /*a9b0*/  FADD.FTZ R72, R71, R22 ;  /* 0x0000001647487221 */ /* 0x000fe20000010000 */
[----:B------:R-:W-:Y:S01]  /*a9c0*/  MUFU.EX2 R77, R199 ;  /* 0x000000c7004d7308 */ /* 0x000fe20000000800 */
[----:B------:R-:W-:Y:S02]  /*a9d0*/  FADD.FTZ R20, R69, R20 ;  /* 0x0000001445147221 */ /* 0x000fe40000010000 */
[----:B------:R-:W-:-:S02]  /*a9e0*/  FADD.FTZ R65, R65, R72 ;  /* 0x0000004841417221 */ /* 0x000fc40000010000 */
[----:B------:R-:W-:Y:S02]  /*a9f0*/  FADD.FTZ R69, R67, R20 ;  /* 0x0000001443457221 */ /* 0x000fe40000010000 */
[----:B------:R-:W-:Y:S01]  /*aa00*/  FADD.FTZ R64, R64, R65 ;  /* 0x0000004140407221 */ /* 0x000fe20000010000 */
[----:B------:R-:W3:Y:S01]  /*aa10*/  MUFU.EX2 R76, R213 ;  /* 0x000000d5004c7308 */ /* 0x000ee20000000800 */
[----:B-1----:R-:W-:Y:S01]  /*aa20*/  F2FP.PACK_AB R7, R83, R92 ;  /* 0x0000005c5307723e */ /* 0x002fe200000000ff */
[----:B------:R-:W-:Y:S01]  /*aa30*/  FADD.FTZ R60, R60, R69 ;  /* 0x000000453c3c7221 */ /* 0x000fe20000010000 */
[----:B------:R-:W1:Y:S01]  /*aa40*/  LDSM.16.MT88.4 R20, [R252+0xb800] ;  /* 0x00b80000fc14783b */ /* 0x000e620000004200 */
[----:B------:R-:W-:Y:S02]  /*aa50*/  FADD.FTZ R57, R57, R64 ;  /* 0x0000004039397221 */ /* 0x000fe40000010000 */
[----:B------:R-:W-:Y:S02]  /*aa60*/  FADD.FTZ R61, R61, R60 ;  /* 0x0000003c3d3d7221 */ /* 0x000fe40000010000 */
[----:B------:R-:W4:Y:S01]  /*aa70*/  MUFU.EX2 R78, R212 ;  /* 0x000000d4004e7308 */ /* 0x000f220000000800 */
[----:B------:R-:W-:Y:S01]  /*aa80*/  HMMA.16816.F32 R140, R4, R16, R140 ;  /* 0x00000010048c723c */ /* 0x000fe2000000188c */
[----:B------:R-:W-:-:S02]  /*aa90*/  FADD.FTZ R56, R56, R61 ;  /* 0x0000003d38387221 */ /* 0x000fc40000010000 */
[----:B------:R-:W-:Y:S02]  /*aaa0*/  FADD.FTZ R52, R52, R57 ;  /* 0x0000003934347221 */ /* 0x000fe40000010000 */
[----:B------:R-:W-:Y:S02]  /*aab0*/  FADD.FTZ R55, R55, R56 ;  /* 0x0000003837377221 */ /* 0x000fe40000010000 */
[----:B------:R-:W-:Y:S01]  /*aac0*/  FADD.FTZ R41, R41, R52 ;  /* 0x0000003429297221 */ /* 0x000fe20000010000 */
[----:B------:R-:W-:Y:S01]  /*aad0*/  HMMA.16816.F32 R132, R4, R18, R132 ;  /* 0x000000120484723c */ /* 0x000fe20000001884 */
[----:B------:R-:W-:Y:S01]  /*aae0*/  FADD.FTZ R50, R50, R55 ;  /* 0x0000003732327221 */ /* 0x000fe20000010000 */
[----:B------:R-:W1:Y:S01]  /*aaf0*/  MUFU.EX2 R74, R98 ;  /* 0x00000062004a7308 */ /* 0x000e620000000800 */
[----:B------:R-:W-:Y:S02]  /*ab00*/  FADD.FTZ R38, R38, R41 ;  /* 0x0000002926267221 */ /* 0x000fe40000010000 */
        /* <DEDUP_REMOVED lines=30> */
[----:B------:R-:W-:-:S04]  /*acf0*/  FADD.FTZ R129, R234, R129 ;  /* 0x00000081ea817221 */ /* 0x000fc80000010000 */
[----:B---3--:R-:W-:Y:S01]  /*ad00*/  F2FP.PACK_AB R4, R76, R77 ;  /* 0x0000004d4c04723e */ /* 0x008fe200000000ff */
[----:B------:R-:W-:Y:S01]  /*ad10*/  FADD.FTZ R77, R77, R114 ;  /* 0x000000724d4d7221 */ /* 0x000fe20000010000 */
[----:B------:R-:W-:Y:S01]  /*ad20*/  F2FP.PACK_AB R5, R123, R130 ;  /* 0x000000827b05723e */ /* 0x000fe200000000ff */
[----:B------:R-:W-:Y:S01]  /*ad30*/  FADD.FTZ R130, R130, R85 ;  /* 0x0000005582827221 */ /* 0x000fe20000010000 */
[----:B----4-:R-:W-:Y:S01]  /*ad40*/  F2FP.PACK_AB R6, R211, R78 ;  /* 0x0000004ed306723e */ /* 0x010fe200000000ff */
[----:B------:R-:W-:Y:S01]  /*ad50*/  FADD.FTZ R77, R76, R77 ;  /* 0x0000004d4c4d7221 */ /* 0x000fe20000010000 */
[----:B------:R-:W-:Y:S01]  /*ad60*/  F2FP.PACK_AB R7, R121, R122 ;  /* 0x0000007a7907723e */ /* 0x000fe200000000ff */
        /* <DEDUP_REMOVED lines=13> */
[----:B------:R-:W-:Y:S01]  /*ae40*/  HMMA.16816.F32 R176, R4, R18, R176 ;  /* 0x0000001204b0723c */ /* 0x000fe200000018b0 */
[----:B------:R-:W3:Y:S01]  /*ae50*/  LDSM.16.MT88.4 R16, [R250+0xb800] ;  /* 0x00b80000fa10783b */ /* 0x000ee20000004200 */
[----:B------:R-:W-:Y:S02]  /*ae60*/  FADD.FTZ R89, R89, R86 ;  /* 0x0000005659597221 */ /* 0x000fe40000010000 */
[----:B------:R-:W-:-:S04]  /*ae70*/  FADD.FTZ R24, R51, R24 ;  /* 0x0000001833187221 */ /* 0x000fc80000010000 */
[----:B------:R-:W-:Y:S01]  /*ae80*/  FADD.FTZ R35, R35, R24 ;  /* 0x0000001823237221 */ /* 0x000fe20000010000 */
[----:B------:R-:W-:Y:S03]  /*ae90*/  HMMA.16816.F32 R168, R4, R12, R168 ;  /* 0x0000000c04a8723c */ /* 0x000fe600000018a8 */
[----:B------:R-:W-:-:S04]  /*aea0*/  FADD.FTZ R32, R32, R35 ;  /* 0x0000002320207221 */ /* 0x000fc80000010000 */
[----:B------:R-:W-:Y:S01]  /*aeb0*/  FADD.FTZ R33, R33, R32 ;  /* 0x0000002021217221 */ /* 0x000fe20000010000 */
[----:B------:R-:W-:Y:S01]  /*aec0*/  HMMA.16816.F32 R184, R4, R14, R184 ;  /* 0x0000000e04b8723c */ /* 0x000fe200000018b8 */
[----:B------:R-:W4:Y:S02]  /*aed0*/  LDSM.16.MT88.4 R12, [R249+0xb800] ;  /* 0x00b80000f90c783b */ /* 0x000f240000004200 */
[----:B------:R-:W-:-:S04]  /*aee0*/  FADD.FTZ R30, R30, R33 ;  /* 0x000000211e1e7221 */ /* 0x000fc80000010000 */
[----:B------:R-:W-:Y:S01]  /*aef0*/  FADD.FTZ R31, R31, R30 ;  /* 0x0000001e1f1f7221 */ /* 0x000fe20000010000 */
[----:B------:R-:W-:Y:S03]  /*af00*/  HMMA.16816.F32 R172, R4, R8, R172 ;  /* 0x0000000804ac723c */ /* 0x000fe600000018ac */
[----:B------:R-:W-:-:S04]  /*af10*/  FADD.FTZ R31, R28, R31 ;  /* 0x0000001f1c1f7221 */ /* 0x000fc80000010000 */
[----:B------:R-:W-:Y:S01]  /*af20*/  FADD.FTZ R218, R218, R31 ;  /* 0x0000001fdada7221 */ /* 0x000fe20000010000 */
[----:B------:R-:W-:Y:S01]  /*af30*/  HMMA.16816.F32 R192, R4, R10, R192 ;  /* 0x0000000a04c0723c */ /* 0x000fe200000018c0 */
[----:B------:R-:W5:Y:S02]  /*af40*/  LDSM.16.MT88.4 R8, [R248+0xb800] ;  /* 0x00b80000f808783b */ /* 0x000f640000004200 */
[----:B------:R-:W-:-:S04]  /*af50*/  FADD.FTZ R217, R217, R218 ;  /* 0x000000dad9d97221 */ /* 0x000fc80000010000 */
[----:B------:R-:W-:Y:S01]  /*af60*/  FADD.FTZ R216, R216, R217 ;  /* 0x000000d9d8d87221 */ /* 0x000fe20000010000 */
[----:B------:R-:W-:Y:S01]  /*af70*/  HMMA.16816.F32 R188, R4, R26, R188 ;  /* 0x0000001a04bc723c */ /* 0x000fe200000018bc */
[----:B------:R-:W3:Y:S02]  /*af80*/  MUFU.EX2 R27, R124 ;  /* 0x0000007c001b7308 */ /* 0x000ee40000000800 */
[----:B------:R-:W-:-:S04]  /*af90*/  FADD.FTZ R215, R215, R216 ;  /* 0x000000d8d7d77221 */ /* 0x000fc80000010000 */
[----:B------:R-:W-:Y:S01]  /*afa0*/  FADD.FTZ R126, R126, R215 ;  /* 0x000000d77e7e7221 */ /* 0x000fe20000010000 */
[----:B-1----:R-:W-:Y:S01]  /*afb0*/  F2FP.PACK_AB R4, R97, R74 ;  /* 0x0000004a6104723e */ /* 0x002fe200000000ff */
[----:B------:R-:W-:Y:S01]  /*afc0*/  FADD.FTZ R74, R74, R89 ;  /* 0x000000594a4a7221 */ /* 0x000fe20000010000 */
[----:B------:R-:W-:Y:S01]  /*afd0*/  F2FP.PACK_AB R5, R94, R95 ;  /* 0x0000005f5e05723e */ /* 0x000fe200000000ff */
[----:B------:R-:W-:Y:S01]  /*afe0*/  FADD.FTZ R126, R127, R126 ;  /* 0x0000007e7f7e7221 */ /* 0x000fe20000010000 */
[----:B--2---:R-:W-:Y:S01]  /*aff0*/  F2FP.PACK_AB R6, R67, R96 ;  /* 0x000000604306723e */ /* 0x004fe200000000ff */
[----:B------:R-:W-:Y:S01]  /*b000*/  FADD.FTZ R97, R97, R74 ;  /* 0x0000004a61617221 */ /* 0x000fe20000010000 */
[----:B------:R-:W-:Y:S01]  /*b010*/  F2FP.PACK_AB R7, R70, R93 ;  /* 0x0000005d4607723e */ /* 0x000fe200000000ff */
[----:B------:R-:W-:Y:S02]  /*b020*/  FADD.FTZ R131, R131, R126 ;  /* 0x0000007e83837221 */ /* 0x000fe40000010000 */
[----:B------:R-:W-:-:S02]  /*b030*/  FADD.FTZ R96, R96, R97 ;  /* 0x0000006160607221 */ /* 0x000fc40000010000 */
[----:B------:R-:W-:Y:S02]  /*b040*/  FADD.FTZ R131, R128, R131 ;  /* 0x0000008380837221 */ /* 0x000fe40000010000 */
[----:B------:R-:W-:Y:S02]  /*b050*/  HMMA.16816.F32 R140, R4, R20, R140 ;  /* 0x00000014048c723c */ /* 0x000fe4000000188c */
[----:B------:R-:W-:-:S04]  /*b060*/  FADD.FTZ R90, R90, R131 ;  /* 0x000000835a5a7221 */ /* 0x000fc80000010000 */
[----:B------:R-:W-:Y:S02]  /*b070*/  FADD.FTZ R91, R91, R90 ;  /* 0x0000005a5b5b7221 */ /* 0x000fe40000010000 */
[----:B------:R-:W-:Y:S02]  /*b080*/  HMMA.16816.F32 R132, R4, R22, R132 ;  /* 0x000000160484723c */ /* 0x000fe40000001884 */
[----:B------:R-:W-:-:S04]  /*b090*/  FADD.FTZ R92, R92, R91 ;  /* 0x0000005b5c5c7221 */ /* 0x000fc80000010000 */
[----:B------:R-:W-:Y:S02]  /*b0a0*/  FADD.FTZ R92, R83, R92 ;  /* 0x0000005c535c7221 */ /* 0x000fe40000010000 */
[----:B---3--:R-:W-:Y:S02]  /*b0b0*/  HMMA.16816.F32 R148, R4, R16, R148 ;  /* 0x000000100494723c */ /* 0x008fe40000001894 */
[----:B------:R-:W-:-:S04]  /*b0c0*/  FADD.FTZ R95, R95, R92 ;  /* 0x0000005c5f5f7221 */ /* 0x000fc80000010000 */
[----:B------:R-:W-:Y:S02]  /*b0d0*/  FADD.FTZ R94, R94, R95 ;  /* 0x0000005f5e5e7221 */ /* 0x000fe40000010000 */
[----:B------:R-:W-:Y:S02]  /*b0e0*/  HMMA.16816.F32 R136, R4, R18, R136 ;  /* 0x000000120488723c */ /* 0x000fe40000001888 */
[----:B------:R-:W-:-:S06]  /*b0f0*/  FADD.FTZ R93, R93, R94 ;  /* 0x0000005e5d5d7221 */ /* 0x000fcc0000010000 */
[C---:B----4-:R-:W-:Y:S08]  /*b100*/  HMMA.16816.F32 R156, R4.reuse, R12, R156 ;  /* 0x0000000c049c723c */ /* 0x050ff0000000189c */
[C---:B------:R-:W-:Y:S08]  /*b110*/  HMMA.16816.F32 R144, R4.reuse, R14, R144 ;  /* 0x0000000e0490723c */ /* 0x040ff00000001890 */
[C---:B-----5:R-:W-:Y:S08]  /*b120*/  HMMA.16816.F32 R164, R4.reuse, R8, R164 ;  /* 0x0000000804a4723c */ /* 0x060ff000000018a4 */
[----:B------:R-:W-:Y:S07]  /*b130*/  HMMA.16816.F32 R152, R4, R10, R152 ;  /* 0x0000000a0498723c */ /* 0x000fee0000001898 */
[----:B------:R-:W-:Y:S01]  /*b140*/  F2FP.PACK_AB R4, R209, R210 ;  /* 0x000000d2d104723e */ /* 0x000fe200000000ff */
[----:B------:R-:W-:Y:S01]  /*b150*/  FADD.FTZ R210, R210, R211 ;  /* 0x000000d3d2d27221 */ /* 0x000fe20000010000 */
[----:B------:R-:W-:Y:S01]  /*b160*/  F2FP.PACK_AB R5, R119, R120 ;  /* 0x000000787705723e */ /* 0x000fe200000000ff */
        /* <DEDUP_REMOVED lines=24> */
[----:B------:R-:W-:Y:S01]  /*b2f0*/  IMAD R29, R29, -0x2, R196 ;  /* 0xfffffffe1d1d7824 */ /* 0x000fe200078e02c4 */
[----:B--2---:R-:W-:Y:S01]  /*b300*/  MOV R4, UR13 ;  /* 0x0000000d00047c02 */ /* 0x004fe20008000f00 */
[----:B------:R-:W-:Y:S01]  /*b310*/  IMAD.MOV.U32 R197, RZ, RZ, R2 ;  /* 0x000000ffffc57224 */ /* 0x000fe200078e0002 */
[----:B------:R-:W-:Y:S01]  /*b320*/  MOV R196, R3 ;  /* 0x0000000300c47202 */ /* 0x000fe20000000f00 */
[----:B------:R-:W-:Y:S01]  /*b330*/  ULDC.64 UR6, c[0x0][0x1a0] ;  /* 0x0000680000067ab9 */ /* 0x000fe20000000a00 */
[----:B------:R-:W-:Y:S01]  /*b340*/  IADD3 R4, R4, -UR14, R29 ;  /* 0x8000000e04047c10 */ /* 0x000fe2000fffe01d */
[----:B------:R-:W-:Y:S01]  /*b350*/  IMAD.MOV.U32 R3, RZ, RZ, c[0x0][0x1a4] ;  /* 0x00006900ff037624 */ /* 0x000fe200078e00ff */
[----:B------:R-:W-:Y:S01]  /*b360*/  MOV R199, R0 ;  /* 0x0000000000c77202 */ /* 0x000fe20000000f00 */
[----:B------:R-:W-:Y:S01]  /*b370*/  IMAD.MOV.U32 R201, RZ, RZ, R68 ;  /* 0x000000ffffc97224 */ /* 0x000fe200078e0044 */
[----:B------:R-:W-:Y:S01]  /*b380*/  MOV R2, c[0x0][0x1a4] ;  /* 0x0000690000027a02 */ /* 0x000fe20000000f00 */
[----:B------:R1:W-:Y:S01]  /*b390*/  STL [R1+0x68], R4 ;  /* 0x0000680401007387 */ /* 0x0003e20000100800 */
[----:B------:R-:W-:-:S02]  /*b3a0*/  USHF.L.U64.HI UR5, UR6, 0x4, UR7 ;  /* 0x0000000406057899 */ /* 0x000fc40008010207 */
[----:B------:R-:W-:Y:S01]  /*b3b0*/  USHF.L.U32 UR8, UR6, 0x4, URZ ;  /* 0x0000000406087899 */ /* 0x000fe2000800063f */
[----:B------:R-:W2:Y:S01]  /*b3c0*/  LDL.64 R242, [R1+0x40] ;  /* 0x0000400001f27983 */ /* 0x000ea20000100a00 */
[----:B------:R-:W-:Y:S01]  /*b3d0*/  MOV R0, c[0x0][0x1a4] ;  /* 0x0000690000007a02 */ /* 0x000fe20000000f00 */
[----:B------:R-:W-:Y:S02]  /*b3e0*/  ULEA.HI.SX32 UR12, UR9, 0xfffffffe, 0x19 ;  /* 0xfffffffe090c7891 */ /* 0x000fe4000f8fca3f */
[----:B------:R-:W-:Y:S01]  /*b3f0*/  ULDC.64 UR6, c[0x0][0x1a0] ;  /* 0x0000680000067ab9 */ /* 0x000fe20000000a00 */
[----:B-1----:R-:W-:Y:S02]  /*b400*/  MOV R4, c[0x0][0x1a4] ;  /* 0x0000690000047a02 */ /* 0x002fe40000000f00 */
[----:B--2---:R-:W-:-:S13]  /*b410*/  ISETP.GE.AND P0, PT, R242, c[0x0][0x220], PT ;  /* 0x00008800f2007a0c */ /* 0x004fda0003f06270 */
[----:B------:R-:W-:Y:S02]  /*b420*/  @!P0 IMAD R4, R4, 0x30, RZ ;  /* 0x0000003004048824 */ /* 0x000fe400078e02ff */
[----:B------:R-:W-:Y:S02]  /*b430*/  @!P0 IMAD R3, R3, 0x50, RZ ;  /* 0x0000005003038824 */ /* 0x000fe400078e02ff */
[----:B------:R-:W-:Y:S02]  /*b440*/  @!P0 IMAD R0, R0, 0x70, RZ ;  /* 0x0000007000008824 */ /* 0x000fe400078e02ff */
[----:B------:R-:W-:Y:S01]  /*b450*/  @!P0 IMAD R2, R2, 0x60, RZ ;  /* 0x0000006002028824 */ /* 0x000fe200078e02ff */
[----:B------:R1:W-:Y:S04]  /*b460*/  @!P0 STL [R1+0x64], R4 ;  /* 0x0000640401008387 */ /* 0x0003e80000100800 */
[----:B------:R1:W-:Y:S04]  /*b470*/  @!P0 STL [R1+0x54], R3 ;  /* 0x0000540301008387 */ /* 0x0003e80000100800 */
[----:B------:R1:W-:Y:S04]  /*b480*/  @!P0 STL [R1+0x48], R0 ;  /* 0x0000480001008387 */ /* 0x0003e80000100800 */
[----:B------:R1:W-:Y:S01]  /*b490*/  @!P0 STL [R1+0x50], R2 ;  /* 0x0000500201008387 */ /* 0x0003e20000100800 */
[----:B------:R-:W-:Y:S05]  /*b4a0*/  BRA `(.L_x_438) ;  /* 0x00000a4000007947 */ /* 0x000fea0003800000 */
.L_x_440:
[----:B------:R-:W-:Y:S01]  /*b4b0*/  IMAD.U32 R37, RZ, RZ, UR12 ;  /* 0x0000000cff257e24 */ /* 0x000fe2000f8e00ff */
[----:B------:R-:W2:Y:S01]  /*b4c0*/  LDL R64, [R1+0x1c] ;  /* 0x00001c0001407983 */ /* 0x000ea20000100800 */
[----:B------:R-:W-:Y:S02]  /*b4d0*/  IMAD.U32 R85, RZ, RZ, UR12 ;  /* 0x0000000cff557e24 */ /* 0x000fe4000f8e00ff */
[----:B------:R-:W-:Y:S01]  /*b4e0*/  @!P0 IMAD.MOV.U32 R83, RZ, RZ, c[0x0][0x198] ;  /* 0x00006600ff538624 */ /* 0x000fe200078e00ff */
[----:B------:R-:W-:Y:S01]  /*b4f0*/  @!P0 IADD3 R37, R37, -0x1, RZ ;  /* 0xffffffff25258810 */ /* 0x000fe20007ffe0ff */
[----:B------:R-:W3:Y:S01]  /*b500*/  LDL.64 R102, [R1+0x28] ;  /* 0x0000280001667983 */ /* 0x000ee20000100a00 */
[----:B------:R-:W-:Y:S03]  /*b510*/  @!P0 IADD3 R85, R85, -0x1, RZ ;  /* 0xffffffff55558810 */ /* 0x000fe60007ffe0ff */
[----:B------:R-:W-:Y:S01]  /*b520*/  @!P0 IMAD.WIDE.U32 R38, R37, c[0x0][0x198], RZ ;  /* 0x0000660025268a25 */ /* 0x000fe200078e00ff */
[----:B------:R-:W4:Y:S01]  /*b530*/  LDL.64 R100, [R1+0x30] ;  /* 0x0000300001647983 */ /* 0x000f220000100a00 */
[----:B------:R-:W-:Y:S05]  /*b540*/  @!P0 SHF.R.S32.HI R36, RZ, 0x1f, R85 ;  /* 0x0000001fff248819 */ /* 0x000fea0000011455 */
[----:B------:R-:W-:Y:S04]  /*b550*/  @!P0 IMAD R36, R36, c[0x0][0x198], RZ ;  /* 0x0000660024248a24 */ /* 0x000fe800078e02ff */
[C---:B------:R-:W-:Y:S02]  /*b560*/  @!P0 IMAD R36, R85.reuse, c[0x0][0x19c], R36 ;  /* 0x0000670055248a24 */ /* 0x040fe400078e0224 */
[----:B------:R-:W-:Y:S04]  /*b570*/  @!P0 IMAD.WIDE.U32 R84, R85, c[0x0][0x198], RZ ;  /* 0x0000660055548a25 */ /* 0x000fe800078e00ff */
[----:B------:R-:W-:Y:S02]  /*b580*/  @!P0 IMAD.IADD R36, R85, 0x1, R36 ;  /* 0x0000000155248824 */ /* 0x000fe400078e0224 */
[----:B--2---:R-:W-:Y:S01]  /*b590*/  IMAD.MOV.U32 R91, RZ, RZ, R64 ;  /* 0x000000ffff5b7224 */ /* 0x004fe200078e0040 */
[----:B------:R-:W-:Y:S04]  /*b5a0*/  @!P0 SHF.R.S32.HI R64, RZ, 0x1f, R37 ;  /* 0x0000001fff408819 */ /* 0x000fe80000011425 */
[----:B------:R1:W-:Y:S01]  /*b5b0*/  @P0 STS.128 [R91+0x4000], RZ ;  /* 0x004000ff5b000388 */ /* 0x0003e20000000c00 */
[----:B------:R-:W-:Y:S01]  /*b5c0*/  @!P0 IMAD R64, R64, c[0x0][0x198], RZ ;  /* 0x0000660040408a24 */ /* 0x000fe200078e02ff */
[CC--:B---3--:R-:W-:Y:S03]  /*b5d0*/  @!P0 LEA R65, P2, R38.reuse, R102.reuse, 0x7 ;  /* 0x0000006626418211 */ /* 0x0c8fe600078438ff */
[----:B------:R-:W-:Y:S04]  /*b5e0*/  @!P0 IMAD R64, R37, c[0x0][0x19c], R64 ;  /* 0x0000670025408a24 */ /* 0x000fe800078e0240 */
[----:B------:R-:W-:Y:S01]  /*b5f0*/  @!P0 IMAD.IADD R64, R39, 0x1, R64 ;  /* 0x0000000127408824 */ /* 0x000fe200078e0240 */
[----:B------:R-:W-:Y:S04]  /*b600*/  MOV R39, UR12 ;  /* 0x0000000c00277c02 */ /* 0x000fe80008000f00 */
[-C--:B----4-:R-:W-:Y:S02]  /*b610*/  @!P0 LEA.HI.X R64, R38, R101.reuse, R64, 0x7, P2 ;  /* 0x0000006526408211 */ /* 0x090fe400010f3c40 */
[CC--:B------:R-:W-:Y:S02]  /*b620*/  @!P0 LEA R37, P2, R84.reuse, R102.reuse, 0x7 ;  /* 0x0000006654258211 */ /* 0x0c0fe400078438ff */
[----:B------:R-:W-:Y:S02]  /*b630*/  @!P0 IADD3 R39, R39, -0x1, RZ ;  /* 0xffffffff27278810 */ /* 0x000fe40007ffe0ff */
[-C--:B------:R-:W-:Y:S02]  /*b640*/  @!P0 LEA.HI.X R36, R84, R101.reuse, R36, 0x7, P2 ;  /* 0x0000006554248211 */ /* 0x080fe400010f3c24 */
[----:B------:R-:W-:Y:S01]  /*b650*/  @!P0 LEA R84, P2, R65, c[0x0][0x168], 0x1 ;  /* 0x00005a0041548a11 */ /* 0x000fe200078408ff */
[----:B------:R-:W-:Y:S01]  /*b660*/  @!P0 IMAD.WIDE.U32 R86, R39, c[0x0][0x198], RZ ;  /* 0x0000660027568a25 */ /* 0x000fe200078e00ff */
[----:B------:R-:W-:Y:S02]  /*b670*/  @!P0 SHF.R.S32.HI R38, RZ, 0x1f, R39 ;  /* 0x0000001fff268819 */ /* 0x000fe40000011427 */
[----:B------:R-:W-:Y:S02]  /*b680*/  @!P0 LEA.HI.X R85, R65, c[0x0][0x16c], R64, 0x1, P2 ;  /* 0x00005b0041558a11 */ /* 0x000fe400010f0c40 */
[-C--:B------:R-:W-:Y:S01]  /*b690*/  @!P0 LEA R64, P2, R86, R102.reuse, 0x7 ;  /* 0x0000006656408211 */ /* 0x080fe200078438ff */
[----:B------:R-:W-:Y:S01]  /*b6a0*/  @!P0 IMAD R38, R38, c[0x0][0x198], RZ ;  /* 0x0000660026268a24 */ /* 0x000fe200078e02ff */
[----:B------:R-:W-:Y:S01]  /*b6b0*/  @!P0 IADD3 R37, P3, R37, UR26, RZ ;  /* 0x0000001a25258c10 */ /* 0x000fe2000ff7e0ff */
[----:B------:R-:W-:Y:S01]  /*b6c0*/  @!PT LDS RZ, [RZ] ;  /* 0x00000000fffff984 */ /* 0x000fe20000000800 */
[----:B------:R-:W-:Y:S01]  /*b6d0*/  @!PT LDS RZ, [RZ] ;  /* 0x00000000fffff984 */ /* 0x000fe20000000800 */
[----:B------:R-:W-:Y:S01]  /*b6e0*/  @!PT LDS RZ, [RZ] ;  /* 0x00000000fffff984 */ /* 0x000fe20000000800 */
[----:B------:R2:W-:Y:S02]  /*b6f0*/  @!P0 LDGSTS.E.BYPASS.LTC128B.128 [R91+0x4000], [R84.64] ;  /* 0x04000000545b8fae */ /* 0x0005e4000b901d52 */
[----:B------:R-:W-:Y:S01]  /*b700*/  @!P0 IMAD R38, R39, c[0x0][0x19c], R38 ;  /* 0x0000670027268a24 */ /* 0x000fe200078e0226 */
[----:B------:R-:W-:Y:S01]  /*b710*/  @!P0 IADD3.X R36, R36, UR17, RZ, P3, !PT ;  /* 0x0000001124248c10 */ /* 0x000fe20009ffe4ff */
[----:B------:R-:W-:Y:S01]  /*b720*/  @!P0 IMAD.MOV.U32 R39, RZ, RZ, c[0x0][0x19c] ;  /* 0x00006700ff278624 */ /* 0x000fe200078e00ff */
[----:B------:R1:W-:Y:S01]  /*b730*/  @P0 STS.128 [R91+0x4800], RZ ;  /* 0x004800ff5b000388 */ /* 0x0003e20000000c00 */
[----:B------:R-:W-:Y:S02]  /*b740*/  @!P0 IMAD.IADD R38, R87, 0x1, R38 ;  /* 0x0000000157268824 */ /* 0x000fe400078e0226 */
[----:B------:R-:W-:Y:S03]  /*b750*/  @!P0 IMAD R39, R39, 0x30, RZ ;  /* 0x0000003027278824 */ /* 0x000fe600078e02ff */
[-C--:B------:R-:W-:Y:S02]  /*b760*/  @!P0 LEA.HI.X R65, R86, R101.reuse, R38, 0x7, P2 ;  /* 0x0000006556418211 */ /* 0x080fe400010f3c26 */
[----:B------:R-:W-:Y:S03]  /*b770*/  MOV R38, UR12 ;  /* 0x0000000c00267c02 */ /* 0x000fe60008000f00 */
[----:B------:R-:W-:Y:S01]  /*b780*/  @!P0 IMAD.WIDE.U32 R64, R83, 0x30, R64 ;  /* 0x0000003053408825 */ /* 0x000fe200078e0040 */
[----:B------:R-:W-:Y:S03]  /*b790*/  @!P0 IADD3 R38, R38, -0x1, RZ ;  /* 0xffffffff26268810 */ /* 0x000fe60007ffe0ff */
[----:B------:R-:W-:Y:S01]  /*b7a0*/  @!P0 IMAD.IADD R39, R39, 0x1, R65 ;  /* 0x0000000127278824 */ /* 0x000fe200078e0241 */
[C---:B------:R-:W-:Y:S04]  /*b7b0*/  @!P0 LEA R88, P2, R64.reuse, c[0x0][0x168], 0x1 ;  /* 0x00005a0040588a11 */ /* 0x040fe800078408ff */
[----:B------:R-:W-:Y:S02]  /*b7c0*/  @!P0 LEA.HI.X R89, R64, c[0x0][0x16c], R39, 0x1, P2 ;  /* 0x00005b0040598a11 */ /* 0x000fe400010f0c27 */
[C---:B--2---:R-:W-:Y:S02]  /*b7d0*/  @!P0 LEA R84, P2, R37.reuse, c[0x0][0x168], 0x1 ;  /* 0x00005a0025548a11 */ /* 0x044fe400078408ff */
[----:B------:R-:W-:Y:S02]  /*b7e0*/  @!P0 SHF.R.S32.HI R39, RZ, 0x1f, R38 ;  /* 0x0000001fff278819 */ /* 0x000fe40000011426 */
[----:B------:R-:W-:Y:S01]  /*b7f0*/  @!P0 LEA.HI.X R85, R37, c[0x0][0x16c], R36, 0x1, P2 ;  /* 0x00005b0025558a11 */ /* 0x000fe200010f0c24 */
[----:B------:R-:W-:Y:S04]  /*b800*/  @!P0 IMAD.WIDE.U32 R36, R38, c[0x0][0x198], RZ ;  /* 0x0000660026248a25 */ /* 0x000fe800078e00ff */
[----:B------:R-:W-:Y:S01]  /*b810*/  @!P0 IMAD R39, R39, c[0x0][0x198], RZ ;  /* 0x0000660027278a24 */ /* 0x000fe200078e02ff */
[----:B------:R-:W-:Y:S01]  /*b820*/  @!PT LDS RZ, [RZ] ;  /* 0x00000000fffff984 */ /* 0x000fe20000000800 */
[----:B------:R-:W-:Y:S01]  /*b830*/  @!PT LDS RZ, [RZ] ;  /* 0x00000000fffff984 */ /* 0x000fe20000000800 */
[----:B------:R-:W-:Y:S01]  /*b840*/  @!PT LDS RZ, [RZ] ;  /* 0x00000000fffff984 */ /* 0x000fe20000000800 */
[----:B------:R2:W-:Y:S01]  /*b850*/  @!P0 LDGSTS.E.BYPASS.LTC128B.128 [R91+0x4800], [R84.64] ;  /* 0x04800000545b8fae */ /* 0x0005e2000b901d52 */
[-C--:B------:R-:W-:Y:S02]  /*b860*/  @!P0 LEA R65, P2, R36, R102.reuse, 0x7 ;  /* 0x0000006624418211 */ /* 0x080fe400078438ff */
[----:B------:R-:W-:Y:S02]  /*b870*/  @!P0 IMAD R39, R38, c[0x0][0x19c], R39 ;  /* 0x0000670026278a24 */ /* 0x000fe400078e0227 */
[----:B------:R-:W-:Y:S01]  /*b880*/  @!P0 IMAD.MOV.U32 R38, RZ, RZ, c[0x0][0x198] ;  /* 0x00006600ff268624 */ /* 0x000fe200078e00ff */
[----:B------:R1:W-:Y:S01]  /*b890*/  @P0 STS.128 [R91+0x5000], RZ ;  /* 0x005000ff5b000388 */ /* 0x0003e20000000c00 */
[----:B------:R-:W-:Y:S01]  /*b8a0*/  @!P0 IMAD.IADD R39, R37, 0x1, R39 ;  /* 0x0000000125278824 */ /* 0x000fe200078e0227 */
[----:B------:R-:W-:Y:S04]  /*b8b0*/  @!P0 MOV R37, c[0x0][0x19c] ;  /* 0x0000670000258a02 */ /* 0x000fe80000000f00 */
[----:B------:R-:W-:Y:S01]  /*b8c0*/  @!P0 LEA.HI.X R39, R36, R101, R39, 0x7, P2 ;  /* 0x0000006524278211 */ /* 0x000fe200010f3c27 */
[----:B------:R-:W-:Y:S01]  /*b8d0*/  IMAD.U32 R36, RZ, RZ, UR12 ;  /* 0x0000000cff247e24 */ /* 0x000fe2000f8e00ff */
[----:B------:R-:W-:Y:S04]  /*b8e0*/  @!P0 LEA R64, P2, R38, R65, 0x5 ;  /* 0x0000004126408211 */ /* 0x000fe800078428ff */
[----:B------:R-:W-:Y:S02]  /*b8f0*/  @!P0 IADD3 R36, R36, -0x1, RZ ;  /* 0xffffffff24248810 */ /* 0x000fe40007ffe0ff */
[----:B------:R-:W-:Y:S02]  /*b900*/  @!P0 LEA.HI.X R39, R38, R39, R37, 0x5, P2 ;  /* 0x0000002726278211 */ /* 0x000fe400010f2c25 */
[----:B------:R-:W-:Y:S05]  /*b910*/  @!P0 SHF.R.S32.HI R37, RZ, 0x1f, R36 ;  /* 0x0000001fff258819 */ /* 0x000fea0000011424 */
[----:B------:R-:W-:Y:S01]  /*b920*/  @!P0 IMAD R37, R37, c[0x0][0x198], RZ ;  /* 0x0000660025258a24 */ /* 0x000fe200078e02ff */
[----:B--2---:R-:W-:Y:S03]  /*b930*/  @!P0 LEA R84, P2, R64, c[0x0][0x168], 0x1 ;  /* 0x00005a0040548a11 */ /* 0x004fe600078408ff */
[----:B------:R-:W-:Y:S01]  /*b940*/  @!P0 IMAD R37, R36, c[0x0][0x19c], R37 ;  /* 0x0000670024258a24 */ /* 0x000fe200078e0225 */
[----:B------:R-:W-:Y:S01]  /*b950*/  @!P0 LEA.HI.X R85, R64, c[0x0][0x16c], R39, 0x1, P2 ;  /* 0x00005b0040558a11 */ /* 0x000fe200010f0c27 */
[----:B------:R-:W-:Y:S04]  /*b960*/  @!P0 IMAD.WIDE.U32 R64, R36, c[0x0][0x198], RZ ;  /* 0x0000660024408a25 */ /* 0x000fe800078e00ff */
[----:B------:R-:W-:Y:S01]  /*b970*/  @!P0 IMAD.IADD R37, R65, 0x1, R37 ;  /* 0x0000000141258824 */ /* 0x000fe200078e0225 */
[CC--:B------:R-:W-:Y:S01]  /*b980*/  @!P0 LEA R38, P2, R64.reuse, R102.reuse, 0x7 ;  /* 0x0000006640268211 */ /* 0x0c0fe200078438ff */
[----:B------:R-:W-:Y:S01]  /*b990*/  @!P0 IMAD.MOV.U32 R36, RZ, RZ, c[0x0][0x198] ;  /* 0x00006600ff248624 */ /* 0x000fe200078e00ff */
[----:B------:R-:W-:Y:S01]  /*b9a0*/  @!PT LDS RZ, [RZ] ;  /* 0x00000000fffff984 */ /* 0x000fe20000000800 */
[----:B------:R-:W-:Y:S01]  /*b9b0*/  @!PT LDS RZ, [RZ] ;  /* 0x00000000fffff984 */ /* 0x000fe20000000800 */
[----:B------:R-:W-:Y:S01]  /*b9c0*/  @!PT LDS RZ, [RZ] ;  /* 0x00000000fffff984 */ /* 0x000fe20000000800 */
[----:B------:R2:W-:Y:S02]  /*b9d0*/  @!P0 LDGSTS.E.BYPASS.LTC128B.128 [R91+0x5000], [R84.64] ;  /* 0x05000000545b8fae */ /* 0x0005e4000b901d52 */
[-C--:B------:R-:W-:Y:S01]  /*b9e0*/  @!P0 LEA.HI.X R39, R64, R101.reuse, R37, 0x7, P2 ;  /* 0x0000006540278211 */ /* 0x080fe200010f3c25 */
[----:B------:R-:W-:Y:S02]  /*b9f0*/  @!P0 IMAD.MOV.U32 R37, RZ, RZ, c[0x0][0x19c] ;  /* 0x00006700ff258624 */ /* 0x000fe400078e00ff */
[----:B------:R1:W-:Y:S02]  /*ba00*/  @P0 STS.128 [R91+0x5800], RZ ;  /* 0x005800ff5b000388 */ /* 0x0003e40000000c00 */
[----:B------:R-:W-:Y:S01]  /*ba10*/  @!P0 IMAD.WIDE.U32 R38, R36, 0x50, R38 ;  /* 0x0000005024268825 */ /* 0x000fe200078e0026 */
[----:B------:R-:W-:Y:S02]  /*ba20*/  MOV R36, UR12 ;  /* 0x0000000c00247c02 */ /* 0x000fe40008000f00 */
[----:B------:R-:W-:Y:S01]  /*ba30*/  @!PT LDS RZ, [RZ] ;  /* 0x00000000fffff984 */ /* 0x000fe20000000800 */
[----:B------:R-:W-:Y:S01]  /*ba40*/  @!PT LDS RZ, [RZ] ;  /* 0x00000000fffff984 */ /* 0x000fe20000000800 */
[----:B------:R-:W-:Y:S01]  /*ba50*/  @!PT LDS RZ, [RZ] ;  /* 0x00000000fffff984 */ /* 0x000fe20000000800 */
[----:B------:R3:W-:Y:S01]  /*ba60*/  @!P0 LDGSTS.E.BYPASS.LTC128B.128 [R91+0x5800], [R88.64] ;  /* 0x05800000585b8fae */ /* 0x0007e2000b901d52 */
[----:B------:R-:W-:Y:S01]  /*ba70*/  @!P0 IMAD R37, R37, 0x50, RZ ;  /* 0x0000005025258824 */ /* 0x000fe200078e02ff */
[----:B------:R-:W-:Y:S02]  /*ba80*/  @!P0 LEA R86, P2, R38, c[0x0][0x168], 0x1 ;  /* 0x00005a0026568a11 */ /* 0x000fe400078408ff */
[----:B------:R-:W-:Y:S01]  /*ba90*/  @!P0 IADD3 R36, R36, -0x1, RZ ;  /* 0xffffffff24248810 */ /* 0x000fe20007ffe0ff */
[----:B------:R-:W-:Y:S01]  /*baa0*/  @!P0 IMAD.IADD R37, R37, 0x1, R39 ;  /* 0x0000000125258824 */ /* 0x000fe200078e0227 */
[----:B------:R1:W-:Y:S03]  /*bab0*/  @P0 STS.128 [R91+0x6000], RZ ;  /* 0x006000ff5b000388 */ /* 0x0003e60000000c00 */
[----:B------:R-:W-:Y:S01]  /*bac0*/  @!P0 IMAD.WIDE.U32 R64, R36, c[0x0][0x198], RZ ;  /* 0x0000660024408a25 */ /* 0x000fe200078e00ff */
[----:B------:R-:W-:Y:S02]  /*bad0*/  @!P0 LEA.HI.X R87, R38, c[0x0][0x16c], R37, 0x1, P2 ;  /* 0x00005b0026578a11 */ /* 0x000fe400010f0c25 */
[----:B------:R-:W-:Y:S02]  /*bae0*/  @!P0 SHF.R.S32.HI R37, RZ, 0x1f, R36 ;  /* 0x0000001fff258819 */ /* 0x000fe40000011424 */
[-C--:B------:R-:W-:Y:S03]  /*baf0*/  @!P0 LEA R38, P2, R64, R102.reuse, 0x7 ;  /* 0x0000006640268211 */ /* 0x080fe600078438ff */
[----:B------:R-:W-:Y:S04]  /*bb00*/  @!P0 IMAD R37, R37, c[0x0][0x198], RZ ;  /* 0x0000660025258a24 */ /* 0x000fe800078e02ff */
[----:B------:R-:W-:Y:S01]  /*bb10*/  @!P0 IMAD R37, R36, c[0x0][0x19c], R37 ;  /* 0x0000670024258a24 */ /* 0x000fe200078e0225 */
[----:B------:R-:W-:Y:S03]  /*bb20*/  @!P0 MOV R36, c[0x0][0x19c] ;  /* 0x0000670000248a02 */ /* 0x000fe60000000f00 */
[----:B------:R-:W-:Y:S02]  /*bb30*/  @!P0 IMAD.IADD R37, R65, 0x1, R37 ;  /* 0x0000000141258824 */ /* 0x000fe400078e0225 */
[----:B------:R-:W-:Y:S03]  /*bb40*/  @!P0 IMAD R36, R36, 0x60, RZ ;  /* 0x0000006024248824 */ /* 0x000fe600078e02ff */
[-C--:B------:R-:W-:Y:S01]  /*bb50*/  @!P0 LEA.HI.X R39, R64, R101.reuse, R37, 0x7, P2 ;  /* 0x0000006540278211 */ /* 0x080fe200010f3c25 */
[----:B------:R-:W-:Y:S04]  /*bb60*/  @!P0 IMAD.MOV.U32 R37, RZ, RZ, c[0x0][0x198] ;  /* 0x00006600ff258624 */ /* 0x000fe800078e00ff */
[----:B------:R-:W-:Y:S04]  /*bb70*/  @!P0 IMAD.WIDE.U32 R38, R37, 0x60, R38 ;  /* 0x0000006025268825 */ /* 0x000fe800078e0026 */
[----:B------:R-:W-:Y:S01]  /*bb80*/  IMAD.U32 R37, RZ, RZ, UR12 ;  /* 0x0000000cff257e24 */ /* 0x000fe2000f8e00ff */
[----:B--2---:R-:W-:Y:S01]  /*bb90*/  @!P0 LEA R84, P2, R38, c[0x0][0x168], 0x1 ;  /* 0x00005a0026548a11 */ /* 0x004fe200078408ff */
[----:B------:R-:W-:Y:S03]  /*bba0*/  @!P0 IMAD.IADD R36, R36, 0x1, R39 ;  /* 0x0000000124248824 */ /* 0x000fe600078e0227 */
[----:B------:R-:W-:Y:S02]  /*bbb0*/  @!P0 IADD3 R37, R37, -0x1, RZ ;  /* 0xffffffff25258810 */ /* 0x000fe40007ffe0ff */
[----:B------:R-:W-:Y:S02]  /*bbc0*/  @!P0 LEA.HI.X R85, R38, c[0x0][0x16c], R36, 0x1, P2 ;  /* 0x00005b0026558a11 */ /* 0x000fe400010f0c24 */
[----:B------:R-:W-:Y:S01]  /*bbd0*/  @!P0 SHF.R.S32.HI R36, RZ, 0x1f, R37 ;  /* 0x0000001fff248819 */ /* 0x000fe20000011425 */
[C---:B------:R-:W-:Y:S04]  /*bbe0*/  @!P0 IMAD.WIDE.U32 R38, R37.reuse, c[0x0][0x198], RZ ;  /* 0x0000660025268a25 */ /* 0x040fe800078e00ff */
[----:B------:R-:W-:Y:S01]  /*bbf0*/  @!P0 IMAD R36, R36, c[0x0][0x198], RZ ;  /* 0x0000660024248a24 */ /* 0x000fe200078e02ff */
[C---:B------:R-:W-:Y:S03]  /*bc00*/  @!P0 LEA R64, P2, R38.reuse, R102, 0x7 ;  /* 0x0000006626408211 */ /* 0x040fe600078438ff */
[----:B------:R-:W-:Y:S01]  /*bc10*/  @!P0 IMAD R36, R37, c[0x0][0x19c], R36 ;  /* 0x0000670025248a24 */ /* 0x000fe200078e0224 */
[----:B------:R-:W-:Y:S03]  /*bc20*/  @!P0 MOV R37, c[0x0][0x198] ;  /* 0x0000660000258a02 */ /* 0x000fe60000000f00 */
[----:B------:R-:W-:Y:S05]  /*bc30*/  @!P0 IMAD.IADD R36, R39, 0x1, R36 ;  /* 0x0000000127248824 */ /* 0x000fea00078e0224 */
        /* <DEDUP_REMOVED lines=13> */
[----:B------:R-:W-:Y:S01]  /*bd10*/  @!P0 SHF.R.S32.HI R36, RZ, 0x1f, R37 ;  /* 0x0000001fff248819 */ /* 0x000fe20000011425 */
[C---:B------:R-:W-:Y:S03]  /*bd20*/  @!P0 IMAD.WIDE.U32 R64, R37.reuse, c[0x0][0x198], RZ ;  /* 0x0000660025408a25 */ /* 0x040fe600078e00ff */
[----:B------:R-:W-:Y:S01]  /*bd30*/  @!PT LDS RZ, [RZ] ;  /* 0x00000000fffff984 */ /* 0x000fe20000000800 */
[----:B------:R-:W-:Y:S01]  /*bd40*/  @!PT LDS RZ, [RZ] ;  /* 0x00000000fffff984 */ /* 0x000fe20000000800 */
[----:B------:R-:W-:Y:S01]  /*bd50*/  @!PT LDS RZ, [RZ] ;  /* 0x00000000fffff984 */ /* 0x000fe20000000800 */
[----:B------:R1:W-:Y:S01]  /*bd60*/  @!P0 LDGSTS.E.BYPASS.LTC128B.128 [R91+0x6800], [R86.64] ;  /* 0x06800000565b8fae */ /* 0x0003e2000b901d52 */
[----:B------:R-:W-:Y:S01]  /*bd70*/  @!P0 IMAD R36, R36, c[0x0][0x198], RZ ;  /* 0x0000660024248a24 */ /* 0x000fe200078e02ff */
[C---:B------:R-:W-:Y:S03]  /*bd80*/  @!P0 LEA R38, P2, R64.reuse, R102, 0x7 ;  /* 0x0000006640268211 */ /* 0x040fe600078438ff */
[----:B------:R1:W-:Y:S01]  /*bd90*/  @P0 STS.128 [R91+0x7000], RZ ;  /* 0x007000ff5b000388 */ /* 0x0003e20000000c00 */
[----:B------:R-:W-:Y:S01]  /*bda0*/  @!P0 IMAD R36, R37, c[0x0][0x19c], R36 ;  /* 0x0000670025248a24 */ /* 0x000fe200078e0224 */
[----:B------:R-:W-:Y:S03]  /*bdb0*/  @!P0 MOV R37, c[0x0][0x198] ;  /* 0x0000660000258a02 */ /* 0x000fe60000000f00 */
[----:B------:R-:W-:Y:S01]  /*bdc0*/  @!PT LDS RZ, [RZ] ;  /* 0x00000000fffff984 */ /* 0x000fe20000000800 */
[----:B------:R-:W-:Y:S01]  /*bdd0*/  @!PT LDS RZ, [RZ] ;  /* 0x00000000fffff984 */ /* 0x000fe20000000800 */
[----:B------:R-:W-:Y:S01]  /*bde0*/  @!PT LDS RZ, [RZ] ;  /* 0x00000000fffff984 */ /* 0x000fe20000000800 */
[----:B------:R1:W-:Y:S01]  /*bdf0*/  @!P0 LDGSTS.E.BYPASS.LTC128B.128 [R91+0x7000], [R84.64] ;  /* 0x07000000545b8fae */ /* 0x0003e2000b901d52 */
[----:B------:R-:W-:Y:S04]  /*be00*/  @!P0 IMAD.IADD R36, R65, 0x1, R36 ;  /* 0x0000000141248824 */ /* 0x000fe800078e0224 */
[----:B------:R1:W-:Y:S01]  /*be10*/  @P0 STS.128 [R91+0x7800], RZ ;  /* 0x007800ff5b000388 */ /* 0x0003e20000000c00 */
[----:B------:R-:W-:Y:S01]  /*be20*/  @!P0 LEA.HI.X R39, R64, R101, R36, 0x7, P2 ;  /* 0x0000006540278211 */ /* 0x000fe200010f3c24 */
[----:B------:R-:W-:Y:S04]  /*be30*/  @!P0 IMAD.MOV.U32 R36, RZ, RZ, c[0x0][0x19c] ;  /* 0x00006700ff248624 */ /* 0x000fe800078e00ff */
[----:B------:R-:W-:Y:S04]  /*be40*/  @!P0 IMAD.WIDE.U32 R38, R37, 0x70, R38 ;  /* 0x0000007025268825 */ /* 0x000fe800078e0026 */
[----:B------:R-:W-:Y:S01]  /*be50*/  @!P0 IMAD R36, R36, 0x70, RZ ;  /* 0x0000007024248824 */ /* 0x000fe200078e02ff */
[----:B------:R-:W-:Y:S03]  /*be60*/  @!P0 LEA R64, P2, R38, c[0x0][0x168], 0x1 ;  /* 0x00005a0026408a11 */ /* 0x000fe600078408ff */
[----:B------:R-:W-:Y:S05]  /*be70*/  @!P0 IMAD.IADD R36, R36, 0x1, R39 ;  /* 0x0000000124248824 */ /* 0x000fea00078e0227 */
[----:B------:R-:W-:Y:S05]  /*be80*/  @!P0 LEA.HI.X R65, R38, c[0x0][0x16c], R36, 0x1, P2 ;  /* 0x00005b0026418a11 */ /* 0x000fea00010f0c24 */
[----:B------:R-:W-:Y:S01]  /*be90*/  @!PT LDS RZ, [RZ] ;  /* 0x00000000fffff984 */ /* 0x000fe20000000800 */
[----:B------:R-:W-:Y:S01]  /*bea0*/  @!PT LDS RZ, [RZ] ;  /* 0x00000000fffff984 */ /* 0x000fe20000000800 */
[----:B------:R-:W-:Y:S01]  /*beb0*/  @!PT LDS RZ, [RZ] ;  /* 0x00000000fffff984 */ /* 0x000fe20000000800 */
[----:B------:R1:W-:Y:S05]  /*bec0*/  @!P0 LDGSTS.E.BYPASS.LTC128B.128 [R91+0x7800], [R64.64] ;  /* 0x07800000405b8fae */ /* 0x0003ea000b901d52 */
[----:B------:R-:W0:Y:S01]  /*bed0*/  LDGDEPBAR ;  /* 0x00000000000079af */ /* 0x000e220000000000 */
[----:B------:R-:W-:-:S05]  /*bee0*/  BRA `(.L_x_439) ;  /* 0x000021f000007947 */ /* 0x000fca0003800000 */
.L_x_438:
        /* <DEDUP_REMOVED lines=243> */
[----:B------:R-:W-:Y:S02]  /*ce20*/  FMUL.FTZ R9, R9, c[0x0][0x2ec] ;  /* 0x0000bb0009097a20 */ /* 0x000fe40000410000 */
[----:B------:R-:W-:Y:S02]  /*ce30*/  MUFU.TANH R4, R3 ;  /* 0x0000000300047308 */ /* 0x000fe40000002400 */
[----:B------:R-:W-:Y:S02]  /*ce40*/  FMUL.FTZ R6, R8, c[0x0][0x2ec] ;  /* 0x0000bb0008067a20 */ /* 0x000fe40000410000 */
[----:B------:R-:W-:Y:S02]  /*ce50*/  FMUL.FTZ R11, R11, c[0x0][0x2ec] ;  /* 0x0000bb000b0b7a20 */ /* 0x000fe40000410000 */
[----:B------:R-:W-:Y:S02]  /*ce60*/  FMUL.FTZ R14, R14, c[0x0][0x2ec] ;  /* 0x0000bb000e0e7a20 */ /* 0x000fe40000410000 */
[----:B------:R-:W-:Y:S02]  /*ce70*/  FMUL.FTZ R15, R15, c[0x0][0x2ec] ;  /* 0x0000bb000f0f7a20 */ /* 0x000fe40000410000 */
[----:B------:R2:W-:Y:S01]  /*ce80*/  MUFU.TANH R3, R9 ;  /* 0x0000000900037308 */ /* 0x0005e20000002400 */
[----:B------:R-:W-:Y:S02]  /*ce90*/  FMUL.FTZ R13, R13, c[0x0][0x2ec] ;  /* 0x0000bb000d0d7a20 */ /* 0x000fe40000410000 */
[----:B------:R-:W-:Y:S02]  /*cea0*/  FMUL.FTZ R2, R5, c[0x0][0x2ec] ;  /* 0x0000bb0005027a20 */ /* 0x000fe40000410000 */
[----:B------:R-:W-:Y:S02]  /*ceb0*/  FMUL.FTZ R5, R7, c[0x0][0x2ec] ;  /* 0x0000bb0007057a20 */ /* 0x000fe40000410000 */
[----:B------:R-:W-:Y:S02]  /*cec0*/  FMUL.FTZ R7, R17, c[0x0][0x2ec] ;  /* 0x0000bb0011077a20 */ /* 0x000fe40000410000 */
[----:B------:R-:W-:Y:S01]  /*ced0*/  FMUL.FTZ R17, R19, c[0x0][0x2ec] ;  /* 0x0000bb0013117a20 */ /* 0x000fe20000410000 */
[----:B------:R-:W-:Y:S10]  /*cee0*/  MUFU.TANH R8, R6 ;  /* 0x0000000600087308 */ /* 0x000ff40000002400 */
[----:B------:R3:W-:Y:S01]  /*cef0*/  MUFU.TANH R6, R11 ;  /* 0x0000000b00067308 */ /* 0x0007e20000002400 */
[-C--:B-1----:R-:W-:Y:S03]  /*cf00*/  HMMA.16816.F32 R20, R204, R208.reuse, R20 ;  /* 0x000000d0cc14723c */ /* 0x082fe60000001814 */
[----:B--2---:R-:W-:Y:S05]  /*cf10*/  FMUL.FTZ R9, R18, c[0x0][0x2ec] ;  /* 0x0000bb0012097a20 */ /* 0x004fea0000410000 */
[C---:B------:R-:W-:Y:S01]  /*cf20*/  HMMA.16816.F32 R24, R212.reuse, R208, R24 ;  /* 0x000000d0d418723c */ /* 0x040fe20000001818 */
[----:B------:R-:W-:Y:S07]  /*cf30*/  MUFU.TANH R2, R2 ;  /* 0x0000000200027308 */ /* 0x000fee0000002400 */
[-C--:B------:R-:W-:Y:S03]  /*cf40*/  HMMA.16816.F32 R28, R212, R210.reuse, R28 ;  /* 0x000000d2d41c723c */ /* 0x080fe6000000181c */
[----:B------:R-:W1:Y:S05]  /*cf50*/  MUFU.TANH R0, R0 ;  /* 0x0000000000007308 */ /* 0x000e6a0000002400 */
[C---:B------:R-:W-:Y:S01]  /*cf60*/  HMMA.16816.F32 R32, R204.reuse, R210, R32 ;  /* 0x000000d2cc20723c */ /* 0x040fe20000001820 */
[----:B------:R-:W2:Y:S03]  /*cf70*/  LDSM.16.M88.4 R208, [R198+0x1000] ;  /* 0x00100000c6d0783b */ /* 0x000ea60000000200 */
[----:B------:R-:W-:Y:S01]  /*cf80*/  FMUL.FTZ R18, R22, c[0x0][0x2ec] ;  /* 0x0000bb0016127a20 */ /* 0x000fe20000410000 */
[----:B------:R-:W-:Y:S01]  /*cf90*/  MUFU.TANH R5, R5 ;  /* 0x0000000500057308 */ /* 0x000fe20000002400 */
[----:B------:R-:W-:Y:S02]  /*cfa0*/  FMUL.FTZ R21, R21, c[0x0][0x2ec] ;  /* 0x0000bb0015157a20 */ /* 0x000fe40000410000 */
[----:B---3--:R-:W-:Y:S04]  /*cfb0*/  FMUL.FTZ R11, R25, c[0x0][0x2ec] ;  /* 0x0000bb00190b7a20 */ /* 0x008fe80000410000 */
[----:B------:R-:W-:Y:S03]  /*cfc0*/  FMUL.FTZ R27, R27, c[0x0][0x2ec] ;  /* 0x0000bb001b1b7a20 */ /* 0x000fe60000410000 */
[----:B------:R-:W-:Y:S01]  /*cfd0*/  MUFU.TANH R17, R17 ;  /* 0x0000001100117308 */ /* 0x000fe20000002400 */
[----:B------:R-:W-:Y:S02]  /*cfe0*/  FMUL.FTZ R25, R29, c[0x0][0x2ec] ;  /* 0x0000bb001d197a20 */ /* 0x000fe40000410000 */
[----:B------:R-:W-:Y:S01]  /*cff0*/  FMUL.FTZ R29, R31, c[0x0][0x2ec] ;  /* 0x0000bb001f1d7a20 */ /* 0x000fe20000410000 */
[----:B-1----:R1:W-:Y:S01]  /*d000*/  STL [R1+0x7c], R0 ;  /* 0x00007c0001007387 */ /* 0x0023e20000100800 */
[----:B------:R-:W-:Y:S03]  /*d010*/  FMUL.FTZ R30, R30, c[0x0][0x2ec] ;  /* 0x0000bb001e1e7a20 */ /* 0x000fe60000410000 */
[----:B------:R3:W-:Y:S02]  /*d020*/  STL [R1+0x80], R3 ;  /* 0x0000800301007387 */ /* 0x0007e40000100800 */
[----:B------:R-:W-:Y:S02]  /*d030*/  MUFU.TANH R18, R18 ;  /* 0x0000001200127308 */ /* 0x000fe40000002400 */
[----:B------:R4:W-:Y:S08]  /*d040*/  STL [R1+0x88], R6 ;  /* 0x0000880601007387 */ /* 0x0009f00000100800 */
[----:B------:R-:W-:Y:S01]  /*d050*/  MUFU.TANH R25, R25 ;  /* 0x0000001900197308 */ /* 0x000fe20000002400 */
[-C--:B--2---:R-:W-:Y:S03]  /*d060*/  HMMA.16816.F32 R36, R204, R208.reuse, R36 ;  /* 0x000000d0cc24723c */ /* 0x084fe60000001824 */
[----:B-1----:R-:W-:Y:S06]  /*d070*/  FMUL.FTZ R0, R10, c[0x0][0x2ec] ;  /* 0x0000bb000a007a20 */ /* 0x002fec0000410000 */
[----:B------:R-:W-:Y:S03]  /*d080*/  MUFU.TANH R30, R30 ;  /* 0x0000001e001e7308 */ /* 0x000fe60000002400 */
[----:B------:R-:W-:Y:S02]  /*d090*/  FMUL.FTZ R10, R20, c[0x0][0x2ec] ;  /* 0x0000bb00140a7a20 */ /* 0x000fe40000410000 */
[----:B---3--:R-:W-:Y:S01]  /*d0a0*/  FMUL.FTZ R3, R12, c[0x0][0x2ec] ;  /* 0x0000bb000c037a20 */ /* 0x008fe20000410000 */
[C---:B------:R-:W-:Y:S04]  /*d0b0*/  HMMA.16816.F32 R40, R212.reuse, R208, R40 ;  /* 0x000000d0d428723c */ /* 0x040fe80000001828 */
[----:B------:R1:W-:Y:S04]  /*d0c0*/  MUFU.TANH R12, R13 ;  /* 0x0000000d000c7308 */ /* 0x0003e80000002400 */
[-C--:B------:R-:W-:Y:S06]  /*d0d0*/  HMMA.16816.F32 R44, R212, R210.reuse, R44 ;  /* 0x000000d2d42c723c */ /* 0x080fec000000182c */
[----:B----4-:R2:W-:Y:S01]  /*d0e0*/  MUFU.TANH R6, R14 ;  /* 0x0000000e00067308 */ /* 0x0105e20000002400 */
[----:B------:R-:W-:Y:S01]  /*d0f0*/  FMUL.FTZ R22, R38, c[0x0][0x2ec] ;  /* 0x0000bb0026167a20 */ /* 0x000fe20000410000 */
[C---:B------:R-:W-:Y:S04]  /*d100*/  HMMA.16816.F32 R48, R204.reuse, R210, R48 ;  /* 0x000000d2cc30723c */ /* 0x040fe80000001830 */
[----:B------:R-:W-:Y:S04]  /*d110*/  FMUL.FTZ R19, R39, c[0x0][0x2ec] ;  /* 0x0000bb0027137a20 */ /* 0x000fe80000410000 */
[----:B------:R-:W-:Y:S01]  /*d120*/  FMUL.FTZ R42, R42, c[0x0][0x2ec] ;  /* 0x0000bb002a2a7a20 */ /* 0x000fe20000410000 */
[----:B------:R-:W3:Y:S03]  /*d130*/  MUFU.TANH R3, R3 ;  /* 0x0000000300037308 */ /* 0x000ee60000002400 */
[----:B------:R-:W-:Y:S02]  /*d140*/  FMUL.FTZ R40, R40, c[0x0][0x2ec] ;  /* 0x0000bb0028287a20 */ /* 0x000fe40000410000 */
[----:B-1----:R-:W-:Y:S02]  /*d150*/  FMUL.FTZ R13, R24, c[0x0][0x2ec] ;  /* 0x0000bb00180d7a20 */ /* 0x002fe40000410000 */
[----:B------:R-:W-:Y:S02]  /*d160*/  FMUL.FTZ R41, R41, c[0x0][0x2ec] ;  /* 0x0000bb0029297a20 */ /* 0x000fe40000410000 */
[----:B------:R-:W-:Y:S01]  /*d170*/  FMUL.FTZ R43, R43, c[0x0][0x2ec] ;  /* 0x0000bb002b2b7a20 */ /* 0x000fe20000410000 */
[----:B------:R1:W-:Y:S01]  /*d180*/  MUFU.TANH R24, R13 ;  /* 0x0000000d00187308 */ /* 0x0003e20000002400 */
[----:B------:R-:W-:Y:S02]  /*d190*/  FMUL.FTZ R44, R44, c[0x0][0x2ec] ;  /* 0x0000bb002c2c7a20 */ /* 0x000fe40000410000 */
[----:B------:R-:W-:Y:S02]  /*d1a0*/  FMUL.FTZ R45, R45, c[0x0][0x2ec] ;  /* 0x0000bb002d2d7a20 */ /* 0x000fe40000410000 */
[----:B--2---:R-:W-:Y:S02]  /*d1b0*/  FMUL.FTZ R14, R36, c[0x0][0x2ec] ;  /* 0x0000bb00240e7a20 */ /* 0x004fe40000410000 */
[----:B------:R-:W-:Y:S02]  /*d1c0*/  FMUL.FTZ R46, R46, c[0x0][0x2ec] ;  /* 0x0000bb002e2e7a20 */ /* 0x000fe40000410000 */
[----:B------:R-:W-:Y:S01]  /*d1d0*/  FMUL.FTZ R47, R47, c[0x0][0x2ec] ;  /* 0x0000bb002f2f7a20 */ /* 0x000fe20000410000 */
[----:B------:R-:W-:Y:S01]  /*d1e0*/  MUFU.TANH R20, R11 ;  /* 0x0000000b00147308 */ /* 0x000fe20000002400 */
[----:B---3--:R2:W-:Y:S04]  /*d1f0*/  STL [R1+0x84], R3 ;  /* 0x0000840301007387 */ /* 0x0085e80000100800 */
[----:B------:R3:W-:Y:S05]  /*d200*/  STL [R1+0x8c], R6 ;  /* 0x00008c0601007387 */ /* 0x0007ea0000100800 */
[----:B------:R4:W-:Y:S01]  /*d210*/  MUFU.TANH R31, R44 ;  /* 0x0000002c001f7308 */ /* 0x0009e20000002400 */
[----:B-1----:R-:W-:Y:S02]  /*d220*/  FMUL.FTZ R13, R37, c[0x0][0x2ec] ;  /* 0x0000bb00250d7a20 */ /* 0x002fe40000410000 */
[----:B------:R-:W1:Y:S07]  /*d230*/  LDSM.16.M88.4 R36, [R198+0x1800] ;  /* 0x00180000c624783b */ /* 0x000e6e0000000200 */
[----:B------:R-:W-:Y:S10]  /*d240*/  MUFU.TANH R0, R0 ;  /* 0x0000000000007308 */ /* 0x000ff40000002400 */
[----:B--2---:R-:W2:Y:S01]  /*d250*/  MUFU.TANH R3, R15 ;  /* 0x0000000f00037308 */ /* 0x004ea20000002400 */
[----:B---3--:R-:W-:Y:S02]  /*d260*/  FMUL.FTZ R6, R16, c[0x0][0x2ec] ;  /* 0x0000bb0010067a20 */ /* 0x008fe40000410000 */
[----:B----4-:R-:W-:Y:S07]  /*d270*/  FMUL.FTZ R44, R50, c[0x0][0x2ec] ;  /* 0x0000bb00322c7a20 */ /* 0x010fee0000410000 */
[----:B------:R3:W-:Y:S10]  /*d280*/  MUFU.TANH R16, R9 ;  /* 0x0000000900107308 */ /* 0x0007f40000002400 */
[----:B------:R-:W-:Y:S01]  /*d290*/  MUFU.TANH R6, R6 ;  /* 0x0000000600067308 */ /* 0x000fe20000002400 */
[----:B--2---:R2:W-:Y:S01]  /*d2a0*/  STL [R1+0x90], R3 ;  /* 0x0000900301007387 */ /* 0x0045e20000100800 */
[----:B------:R-:W-:Y:S01]  /*d2b0*/  FMUL.FTZ R15, R23, c[0x0][0x2ec] ;  /* 0x0000bb00170f7a20 */ /* 0x000fe20000410000 */
[-C--:B-1----:R-:W-:Y:S03]  /*d2c0*/  HMMA.16816.F32 R52, R204, R36.reuse, R52 ;  /* 0x00000024cc34723c */ /* 0x082fe60000001834 */
[----:B------:R-:W-:Y:S04]  /*d2d0*/  FMUL.FTZ R23, R34, c[0x0][0x2ec] ;  /* 0x0000bb0022177a20 */ /* 0x000fe80000410000 */
[----:B------:R-:W-:Y:S01]  /*d2e0*/  MUFU.TANH R10, R10 ;  /* 0x0000000a000a7308 */ /* 0x000fe20000002400 */
[C---:B------:R-:W-:Y:S04]  /*d2f0*/  HMMA.16816.F32 R56, R212.reuse, R36, R56 ;  /* 0x00000024d438723c */ /* 0x040fe80000001838 */
[----:B---3--:R-:W-:Y:S05]  /*d300*/  FMUL.FTZ R9, R26, c[0x0][0x2ec] ;  /* 0x0000bb001a097a20 */ /* 0x008fea0000410000 */
[----:B------:R-:W-:Y:S03]  /*d310*/  MUFU.TANH R34, R40 ;  /* 0x0000002800227308 */ /* 0x000fe60000002400 */
[----:B------:R-:W-:Y:S01]  /*d320*/  FMUL.FTZ R26, R28, c[0x0][0x2ec] ;  /* 0x0000bb001c1a7a20 */ /* 0x000fe20000410000 */
[-C--:B------:R-:W-:Y:S06]  /*d330*/  HMMA.16816.F32 R60, R212, R38.reuse, R60 ;  /* 0x00000026d43c723c */ /* 0x080fec000000183c */
[----:B------:R-:W1:Y:S02]  /*d340*/  MUFU.TANH R11, R9 ;  /* 0x00000009000b7308 */ /* 0x000e640000002400 */
[C---:B------:R-:W-:Y:S01]  /*d350*/  HMMA.16816.F32 R64, R204.reuse, R38, R64 ;  /* 0x00000026cc40723c */ /* 0x040fe20000001840 */
[----:B------:R-:W3:Y:S03]  /*d360*/  LDSM.16.M88.4 R36, [R198+0x2000] ;  /* 0x00200000c624783b */ /* 0x000ee60000000200 */
[----:B------:R-:W-:Y:S02]  /*d370*/  FMUL.FTZ R52, R52, c[0x0][0x2ec] ;  /* 0x0000bb0034347a20 */ /* 0x000fe40000410000 */
[----:B------:R-:W-:Y:S02]  /*d380*/  FMUL.FTZ R53, R53, c[0x0][0x2ec] ;  /* 0x0000bb0035357a20 */ /* 0x000fe40000410000 */
[----:B------:R-:W-:Y:S01]  /*d390*/  FMUL.FTZ R56, R56, c[0x0][0x2ec] ;  /* 0x0000bb0038387a20 */ /* 0x000fe20000410000 */
[----:B------:R-:W4:Y:S03]  /*d3a0*/  MUFU.TANH R9, R27 ;  /* 0x0000001b00097308 */ /* 0x000f260000002400 */
[----:B------:R-:W-:Y:S02]  /*d3b0*/  FMUL.FTZ R57, R57, c[0x0][0x2ec] ;  /* 0x0000bb0039397a20 */ /* 0x000fe40000410000 */
[----:B------:R-:W-:Y:S02]  /*d3c0*/  FMUL.FTZ R58, R58, c[0x0][0x2ec] ;  /* 0x0000bb003a3a7a20 */ /* 0x000fe40000410000 */
[----:B------:R-:W-:Y:S02]  /*d3d0*/  FMUL.FTZ R59, R59, c[0x0][0x2ec] ;  /* 0x0000bb003b3b7a20 */ /* 0x000fe40000410000 */
[----:B------:R-:W-:Y:S01]  /*d3e0*/  FMUL.FTZ R60, R60, c[0x0][0x2ec] ;  /* 0x0000bb003c3c7a20 */ /* 0x000fe20000410000 */
[----:B------:R-:W5:Y:S01]  /*d3f0*/  MUFU.TANH R27, R42 ;  /* 0x0000002a001b7308 */ /* 0x000f620000002400 */
[----:B------:R-:W-:Y:S02]  /*d400*/  FMUL.FTZ R61, R61, c[0x0][0x2ec] ;  /* 0x0000bb003d3d7a20 */ /* 0x000fe40000410000 */
[----:B------:R-:W-:Y:S01]  /*d410*/  FMUL.FTZ R62, R62, c[0x0][0x2ec] ;  /* 0x0000bb003e3e7a20 */ /* 0x000fe20000410000 */
[----:B-1----:R1:W-:Y:S01]  /*d420*/  STL [R1+0x98], R11 ;  /* 0x0000980b01007387 */ /* 0x0023e20000100800 */
[----:B------:R-:W-:Y:S02]  /*d430*/  FMUL.FTZ R40, R49, c[0x0][0x2ec] ;  /* 0x0000bb0031287a20 */ /* 0x000fe40000410000 */
[----:B------:R-:W-:Y:S02]  /*d440*/  FMUL.FTZ R49, R63, c[0x0][0x2ec] ;  /* 0x0000bb003f317a20 */ /* 0x000fe40000410000 */
[----:B------:R-:W-:Y:S01]  /*d450*/  FMUL.FTZ R64, R64, c[0x0][0x2ec] ;  /* 0x0000bb0040407a20 */ /* 0x000fe20000410000 */
[----:B--2---:R-:W2:Y:S01]  /*d460*/  MUFU.TANH R3, R7 ;  /* 0x0000000700037308 */ /* 0x004ea20000002400 */
[----:B------:R-:W-:Y:S01]  /*d470*/  FMUL.FTZ R65, R65, c[0x0][0x2ec] ;  /* 0x0000bb0041417a20 */ /* 0x000fe20000410000 */
[----:B----4-:R4:W-:Y:S08]  /*d480*/  STL [R1+0x94], R9 ;  /* 0x0000940901007387 */ /* 0x0109f00000100800 */
[----:B------:R2:W2:Y:S01]  /*d490*/  MUFU.TANH R7, R21 ;  /* 0x0000001500077308 */ /* 0x0004a20000002400 */
[-C--:B---3--:R-:W-:Y:S01]  /*d4a0*/  HMMA.16816.F32 R68, R204, R36.reuse, R68 ;  /* 0x00000024cc44723c */ /* 0x088fe20000001844 */
[----:B-----5:R3:W-:Y:S02]  /*d4b0*/  STL [R1+0x9c], R27 ;  /* 0x00009c1b01007387 */ /* 0x0207e40000100800 */
[----:B------:R-:W-:Y:S02]  /*d4c0*/  FMUL.FTZ R42, R55, c[0x0][0x2ec] ;  /* 0x0000bb00372a7a20 */ /* 0x000fe40000410000 */
[----:B-1----:R-:W-:Y:S04]  /*d4d0*/  FMUL.FTZ R11, R32, c[0x0][0x2ec] ;  /* 0x0000bb00200b7a20 */ /* 0x002fe80000410000 */
[----:B------:R1:W1:Y:S01]  /*d4e0*/  MUFU.TANH R28, R43 ;  /* 0x0000002b001c7308 */ /* 0x0002620000002400 */
[C---:B------:R-:W-:Y:S08]  /*d4f0*/  HMMA.16816.F32 R72, R212.reuse, R36, R72 ;  /* 0x00000024d448723c */ /* 0x040ff00000001848 */
[-C--:B------:R-:W-:Y:S01]  /*d500*/  HMMA.16816.F32 R76, R212, R38.reuse, R76 ;  /* 0x00000026d44c723c */ /* 0x080fe2000000184c */
[----:B------:R5:W1:Y:S03]  /*d510*/  MUFU.TANH R32, R46 ;  /* 0x0000002e00207308 */ /* 0x000a660000002400 */
[----:B----4-:R-:W-:Y:S02]  /*d520*/  FMUL.FTZ R9, R33, c[0x0][0x2ec] ;  /* 0x0000bb0021097a20 */ /* 0x010fe40000410000 */
[----:B--2---:R-:W-:Y:S02]  /*d530*/  FMUL.FTZ R21, R35, c[0x0][0x2ec] ;  /* 0x0000bb0023157a20 */ /* 0x004fe40000410000 */
[C---:B------:R-:W-:Y:S01]  /*d540*/  HMMA.16816.F32 R80, R204.reuse, R38, R80 ;  /* 0x00000026cc50723c */ /* 0x040fe20000001850 */
[----:B------:R-:W2:Y:S02]  /*d550*/  LDSM.16.M88.4 R36, [R198+0x2800] ;  /* 0x00280000c624783b */ /* 0x000ea40000000200 */
[----:B------:R4:W2:Y:S01]  /*d560*/  MUFU.TANH R33, R41 ;  /* 0x0000002900217308 */ /* 0x0008a20000002400 */
[----:B------:R-:W-:Y:S02]  /*d570*/  FMUL.FTZ R68, R68, c[0x0][0x2ec] ;  /* 0x0000bb0044447a20 */ /* 0x000fe40000410000 */
[----:B------:R-:W-:Y:S02]  /*d580*/  FMUL.FTZ R69, R69, c[0x0][0x2ec] ;  /* 0x0000bb0045457a20 */ /* 0x000fe40000410000 */
[----:B------:R-:W-:Y:S04]  /*d590*/  FMUL.FTZ R71, R71, c[0x0][0x2ec] ;  /* 0x0000bb0047477a20 */ /* 0x000fe80000410000 */
[----:B------:R-:W-:Y:S01]  /*d5a0*/  FMUL.FTZ R74, R74, c[0x0][0x2ec] ;  /* 0x0000bb004a4a7a20 */ /* 0x000fe20000410000 */
[----:B---3--:R3:W2:Y:S01]  /*d5b0*/  MUFU.TANH R27, R45 ;  /* 0x0000002d001b7308 */ /* 0x0086a20000002400 */
[----:B------:R-:W-:Y:S02]  /*d5c0*/  FMUL.FTZ R75, R75, c[0x0][0x2ec] ;  /* 0x0000bb004b4b7a20 */ /* 0x000fe40000410000 */
[----:B------:R-:W-:Y:S02]  /*d5d0*/  FMUL.FTZ R79, R79, c[0x0][0x2ec] ;  /* 0x0000bb004f4f7a20 */ /* 0x000fe40000410000 */
[----:B-1----:R-:W-:Y:S02]  /*d5e0*/  FMUL.FTZ R43, R51, c[0x0][0x2ec] ;  /* 0x0000bb00332b7a20 */ /* 0x002fe40000410000 */
[----:B-----5:R-:W-:Y:S02]  /*d5f0*/  FMUL.FTZ R46, R66, c[0x0][0x2ec] ;  /* 0x0000bb00422e7a20 */ /* 0x020fe40000410000 */
[----:B------:R-:W-:Y:S01]  /*d600*/  FMUL.FTZ R51, R76, c[0x0][0x2ec] ;  /* 0x0000bb004c337a20 */ /* 0x000fe20000410000 */
[----:B------:R1:W1:Y:S01]  /*d610*/  MUFU.TANH R35, R47 ;  /* 0x0000002f00237308 */ /* 0x0002620000002400 */
[----:B------:R-:W-:Y:S02]  /*d620*/  FMUL.FTZ R82, R82, c[0x0][0x2ec] ;  /* 0x0000bb0052527a20 */ /* 0x000fe40000410000 */
[----:B------:R-:W-:Y:S02]  /*d630*/  FMUL.FTZ R50, R77, c[0x0][0x2ec] ;  /* 0x0000bb004d327a20 */ /* 0x000fe40000410000 */
[----:B----4-:R-:W-:Y:S02]  /*d640*/  FMUL.FTZ R41, R48, c[0x0][0x2ec] ;  /* 0x0000bb0030297a20 */ /* 0x010fe40000410000 */
[----:B------:R-:W-:Y:S02]  /*d650*/  FMUL.FTZ R48, R70, c[0x0][0x2ec] ;  /* 0x0000bb0046307a20 */ /* 0x000fe40000410000 */
[----:B------:R-:W-:Y:S01]  /*d660*/  FMUL.FTZ R83, R83, c[0x0][0x2ec] ;  /* 0x0000bb0053537a20 */ /* 0x000fe20000410000 */
[----:B------:R4:W4:Y:S01]  /*d670*/  MUFU.TANH R235, R52 ;  /* 0x0000003400eb7308 */ /* 0x0009220000002400 */
[----:B---3--:R-:W-:Y:S01]  /*d680*/  FMUL.FTZ R45, R54, c[0x0][0x2ec] ;  /* 0x0000bb00362d7a20 */ /* 0x008fe20000410000 */
[-C--:B--2---:R-:W-:Y:S08]  /*d690*/  HMMA.16816.F32 R84, R204, R36.reuse, R84 ;  /* 0x00000024cc54723c */ /* 0x084ff00000001854 */
[----:B------:R-:W2:Y:S01]  /*d6a0*/  MUFU.TANH R233, R53 ;  /* 0x0000003500e97308 */ /* 0x000ea20000002400 */
[----:B-1----:R-:W-:Y:S01]  /*d6b0*/  FMUL.FTZ R47, R67, c[0x0][0x2ec] ;  /* 0x0000bb00432f7a20 */ /* 0x002fe20000410000 */
[C---:B------:R-:W-:Y:S08]  /*d6c0*/  HMMA.16816.F32 R88, R212.reuse, R36, R88 ;  /* 0x00000024d458723c */ /* 0x040ff00000001858 */
[----:B------:R1:W3:Y:S01]  /*d6d0*/  MUFU.TANH R227, R56 ;  /* 0x0000003800e37308 */ /* 0x0002e20000002400 */
[-C--:B------:R-:W-:Y:S03]  /*d6e0*/  HMMA.16816.F32 R92, R212, R38.reuse, R92 ;  /* 0x00000026d45c723c */ /* 0x080fe6000000185c */
[----:B----4-:R-:W-:Y:S06]  /*d6f0*/  FMUL.FTZ R52, R73, c[0x0][0x2ec] ;  /* 0x0000bb0049347a20 */ /* 0x010fec0000410000 */
[----:B------:R4:W2:Y:S01]  /*d700*/  MUFU.TANH R225, R57 ;  /* 0x0000003900e17308 */ /* 0x0008a20000002400 */
[C---:B------:R-:W-:Y:S01]  /*d710*/  HMMA.16816.F32 R96, R204.reuse, R38, R96 ;  /* 0x00000026cc60723c */ /* 0x040fe20000001860 */
[----:B------:R-:W5:Y:S03]  /*d720*/  LDSM.16.M88.4 R36, [R198+0x3000] ;  /* 0x00300000c624783b */ /* 0x000f660000000200 */
[----:B------:R-:W-:Y:S02]  /*d730*/  FMUL.FTZ R67, R84, c[0x0][0x2ec] ;  /* 0x0000bb0054437a20 */ /* 0x000fe40000410000 */
[----:B------:R-:W-:Y:S03]  /*d740*/  FMUL.FTZ R66, R85, c[0x0][0x2ec] ;  /* 0x0000bb0055427a20 */ /* 0x000fe60000410000 */
[----:B------:R2:W2:Y:S03]  /*d750*/  MUFU.TANH R224, R58 ;  /* 0x0000003a00e07308 */ /* 0x0004a60000002400 */
[----:B------:R-:W-:Y:S02]  /*d760*/  FMUL.FTZ R90, R90, c[0x0][0x2ec] ;  /* 0x0000bb005a5a7a20 */ /* 0x000fe40000410000 */
[----:B-1----:R-:W-:Y:S02]  /*d770*/  FMUL.FTZ R56, R88, c[0x0][0x2ec] ;  /* 0x0000bb0058387a20 */ /* 0x002fe40000410000 */
[----:B------:R-:W-:Y:S02]  /*d780*/  FMUL.FTZ R55, R89, c[0x0][0x2ec] ;  /* 0x0000bb0059377a20 */ /* 0x000fe40000410000 */
[----:B------:R-:W-:Y:S01]  /*d790*/  FMUL.FTZ R63, R91, c[0x0][0x2ec] ;  /* 0x0000bb005b3f7a20 */ /* 0x000fe20000410000 */
[----:B------:R1:W1:Y:S01]  /*d7a0*/  MUFU.TANH R222, R59 ;  /* 0x0000003b00de7308 */ /* 0x0002620000002400 */
[----:B------:R-:W-:Y:S02]  /*d7b0*/  FMUL.FTZ R54, R92, c[0x0][0x2ec] ;  /* 0x0000bb005c367a20 */ /* 0x000fe40000410000 */
[----:B------:R-:W-:Y:S02]  /*d7c0*/  FMUL.FTZ R53, R93, c[0x0][0x2ec] ;  /* 0x0000bb005d357a20 */ /* 0x000fe40000410000 */
[----:B----4-:R-:W-:Y:S02]  /*d7d0*/  FMUL.FTZ R57, R72, c[0x0][0x2ec] ;  /* 0x0000bb0048397a20 */ /* 0x010fe40000410000 */
[----:B------:R-:W-:Y:S02]  /*d7e0*/  FMUL.FTZ R98, R98, c[0x0][0x2ec] ;  /* 0x0000bb0062627a20 */ /* 0x000fe40000410000 */
[----:B------:R-:W-:Y:S01]  /*d7f0*/  FMUL.FTZ R76, R96, c[0x0][0x2ec] ;  /* 0x0000bb00604c7a20 */ /* 0x000fe20000410000 */
[----:B------:R4:W3:Y:S01]  /*d800*/  MUFU.TANH R223, R60 ;  /* 0x0000003c00df7308 */ /* 0x0008e20000002400 */
[----:B------:R-:W-:Y:S02]  /*d810*/  FMUL.FTZ R99, R99, c[0x0][0x2ec] ;  /* 0x0000bb0063637a20 */ /* 0x000fe40000410000 */
[----:B------:R-:W-:Y:S02]  /*d820*/  FMUL.FTZ R86, R86, c[0x0][0x2ec] ;  /* 0x0000bb0056567a20 */ /* 0x000fe40000410000 */
[----:B--2---:R-:W-:Y:S05]  /*d830*/  FMUL.FTZ R58, R95, c[0x0][0x2ec] ;  /* 0x0000bb005f3a7a20 */ /* 0x004fea0000410000 */
[----:B------:R2:W2:Y:S01]  /*d840*/  MUFU.TANH R221, R61 ;  /* 0x0000003d00dd7308 */ /* 0x0004a20000002400 */
[-C--:B-----5:R-:W-:Y:S03]  /*d850*/  HMMA.16816.F32 R100, R204, R36.reuse, R100 ;  /* 0x00000024cc64723c */ /* 0x0a0fe60000001864 */
[----:B-1----:R-:W-:Y:S06]  /*d860*/  FMUL.FTZ R59, R81, c[0x0][0x2ec] ;  /* 0x0000bb00513b7a20 */ /* 0x002fec0000410000 */
[----:B------:R1:W1:Y:S01]  /*d870*/  MUFU.TANH R220, R62 ;  /* 0x0000003e00dc7308 */ /* 0x0002620000002400 */
[C---:B------:R-:W-:Y:S04]  /*d880*/  HMMA.16816.F32 R104, R212.reuse, R36, R104 ;  /* 0x00000024d468723c */ /* 0x040fe80000001868 */
[----:B----4-:R-:W-:Y:S04]  /*d890*/  FMUL.FTZ R60, R78, c[0x0][0x2ec] ;  /* 0x0000bb004e3c7a20 */ /* 0x010fe80000410000 */
[-C--:B------:R-:W-:Y:S01]  /*d8a0*/  HMMA.16816.F32 R108, R212, R38.reuse, R108 ;  /* 0x00000026d46c723c */ /* 0x080fe2000000186c */
[----:B------:R4:W3:Y:S03]  /*d8b0*/  MUFU.TANH R209, R68 ;  /* 0x0000004400d17308 */ /* 0x0008e60000002400 */
[----:B--2---:R-:W-:Y:S04]  /*d8c0*/  FMUL.FTZ R61, R80, c[0x0][0x2ec] ;  /* 0x0000bb00503d7a20 */ /* 0x004fe80000410000 */
[C---:B------:R-:W-:Y:S01]  /*d8d0*/  HMMA.16816.F32 R112, R204.reuse, R38, R112 ;  /* 0x00000026cc70723c */ /* 0x040fe20000001870 */
[----:B------:R-:W2:Y:S01]  /*d8e0*/  LDSM.16.M88.4 R36, [R198+0x3800] ;  /* 0x00380000c624783b */ /* 0x000ea20000000200 */
[----:B------:R-:W-:Y:S04]  /*d8f0*/  DEPBAR.LE SB0, 0x0 ;  /* 0x000080000000791a */ /* 0x000fe80000000000 */
[----:B------:R5:W2:Y:S01]  /*d900*/  MUFU.TANH R208, R69 ;  /* 0x0000004500d07308 */ /* 0x000aa20000002400 */
[----:B-1----:R-:W-:Y:S02]  /*d910*/  FMUL.FTZ R62, R94, c[0x0][0x2ec] ;  /* 0x0000bb005e3e7a20 */ /* 0x002fe40000410000 */
[----:B------:R-:W-:Y:S03]  /*d920*/  BAR.SYNC.DEFER_BLOCKING 0x0 ;  /* 0x0000000000007b1d */ /* 0x000fe60000010000 */
[----:B------:R-:W-:Y:S02]  /*d930*/  FMUL.FTZ R70, R101, c[0x0][0x2ec] ;  /* 0x0000bb0065467a20 */ /* 0x000fe40000410000 */
[----:B------:R-:W-:Y:S02]  /*d940*/  FMUL.FTZ R77, R106, c[0x0][0x2ec] ;  /* 0x0000bb006a4d7a20 */ /* 0x000fe40000410000 */
[----:B------:R-:W1:Y:S01]  /*d950*/  MUFU.TANH R243, R71 ;  /* 0x0000004700f37308 */ /* 0x000e620000002400 */
[----:B----4-:R-:W-:Y:S02]  /*d960*/  FMUL.FTZ R68, R97, c[0x0][0x2ec] ;  /* 0x0000bb0061447a20 */ /* 0x010fe40000410000 */
[----:B------:R-:W-:Y:S02]  /*d970*/  FMUL.FTZ R97, R108, c[0x0][0x2ec] ;  /* 0x0000bb006c617a20 */ /* 0x000fe40000410000 */
[----:B------:R-:W-:Y:S02]  /*d980*/  FMUL.FTZ R96, R109, c[0x0][0x2ec] ;  /* 0x0000bb006d607a20 */ /* 0x000fe40000410000 */
[----:B------:R-:W-:Y:S02]  /*d990*/  FMUL.FTZ R102, R102, c[0x0][0x2ec] ;  /* 0x0000bb0066667a20 */ /* 0x000fe40000410000 */
[----:B------:R-:W-:Y:S01]  /*d9a0*/  FMUL.FTZ R81, R112, c[0x0][0x2ec] ;  /* 0x0000bb0070517a20 */ /* 0x000fe20000410000 */
[----:B------:R-:W4:Y:S01]  /*d9b0*/  MUFU.TANH R219, R74 ;  /* 0x0000004a00db7308 */ /* 0x000f220000002400 */
[----:B------:R-:W-:Y:S02]  /*d9c0*/  FMUL.FTZ R78, R113, c[0x0][0x2ec] ;  /* 0x0000bb00714e7a20 */ /* 0x000fe40000410000 */
[----:B------:R-:W-:Y:S02]  /*d9d0*/  FMUL.FTZ R103, R103, c[0x0][0x2ec] ;  /* 0x0000bb0067677a20 */ /* 0x000fe40000410000 */
[----:B-----5:R-:W-:Y:S02]  /*d9e0*/  FMUL.FTZ R69, R87, c[0x0][0x2ec] ;  /* 0x0000bb0057457a20 */ /* 0x020fe40000410000 */
[----:B------:R-:W-:Y:S02]  /*d9f0*/  FMUL.FTZ R104, R104, c[0x0][0x2ec] ;  /* 0x0000bb0068687a20 */ /* 0x000fe40000410000 */
[----:B------:R-:W-:Y:S01]  /*da00*/  FMUL.FTZ R107, R107, c[0x0][0x2ec] ;  /* 0x0000bb006b6b7a20 */ /* 0x000fe20000410000 */
[----:B------:R5:W1:Y:S01]  /*da10*/  MUFU.TANH R218, R75 ;  /* 0x0000004b00da7308 */ /* 0x000a620000002400 */
[----:B------:R-:W-:Y:S02]  /*da20*/  FMUL.FTZ R110, R110, c[0x0][0x2ec] ;  /* 0x0000bb006e6e7a20 */ /* 0x000fe40000410000 */
[----:B------:R-:W-:Y:S01]  /*da30*/  FMUL.FTZ R114, R114, c[0x0][0x2ec] ;  /* 0x0000bb0072727a20 */ /* 0x000fe20000410000 */
[-C--:B--2---:R-:W-:Y:S06]  /*da40*/  HMMA.16816.F32 R116, R204, R36.reuse, R116 ;  /* 0x00000024cc74723c */ /* 0x084fec0000001874 */
[----:B------:R2:W1:Y:S01]  /*da50*/  MUFU.TANH R217, R79 ;  /* 0x0000004f00d97308 */ /* 0x0004620000002400 */
[----:B------:R-:W-:Y:S01]  /*da60*/  FMUL.FTZ R115, R115, c[0x0][0x2ec] ;  /* 0x0000bb0073737a20 */ /* 0x000fe20000410000 */
[C---:B------:R-:W-:Y:S08]  /*da70*/  HMMA.16816.F32 R120, R212.reuse, R36, R120 ;  /* 0x00000024d478723c */ /* 0x040ff00000001878 */
[----:B------:R1:W1:Y:S01]  /*da80*/  MUFU.TANH R242, R82 ;  /* 0x0000005200f27308 */ /* 0x0002620000002400 */
[-C--:B------:R-:W-:Y:S03]  /*da90*/  HMMA.16816.F32 R124, R212, R38.reuse, R124 ;  /* 0x00000026d47c723c */ /* 0x080fe6000000187c */
[----:B-----5:R-:W-:Y:S05]  /*daa0*/  FMUL.FTZ R75, R111, c[0x0][0x2ec] ;  /* 0x0000bb006f4b7a20 */ /* 0x020fea0000410000 */
[----:B------:R-:W-:Y:S01]  /*dab0*/  HMMA.16816.F32 R128, R204, R38, R128 ;  /* 0x00000026cc80723c */ /* 0x000fe20000001880 */
[----:B------:R5:W3:Y:S03]  /*dac0*/  MUFU.TANH R216, R90 ;  /* 0x0000005a00d87308 */ /* 0x000ae60000002400 */
[----:B------:R-:W-:Y:S02]  /*dad0*/  FMUL.FTZ R80, R117, c[0x0][0x2ec] ;  /* 0x0000bb0075507a20 */ /* 0x000fe40000410000 */
[----:B--2---:R-:W-:Y:S02]  /*dae0*/  FMUL.FTZ R79, R100, c[0x0][0x2ec] ;  /* 0x0000bb00644f7a20 */ /* 0x004fe40000410000 */
[----:B------:R-:W-:Y:S03]  /*daf0*/  FMUL.FTZ R92, R120, c[0x0][0x2ec] ;  /* 0x0000bb00785c7a20 */ /* 0x000fe60000410000 */
[----:B------:R2:W2:Y:S01]  /*db00*/  MUFU.TANH R239, R98 ;  /* 0x0000006200ef7308 */ /* 0x0004a20000002400 */
[----:B------:R-:W-:Y:S02]  /*db10*/  FMUL.FTZ R94, R121, c[0x0][0x2ec] ;  /* 0x0000bb00795e7a20 */ /* 0x000fe40000410000 */
[----:B------:R-:W-:Y:S02]  /*db20*/  FMUL.FTZ R74, R122, c[0x0][0x2ec] ;  /* 0x0000bb007a4a7a20 */ /* 0x000fe40000410000 */
[----:B-1----:R-:W-:Y:S02]  /*db30*/  FMUL.FTZ R82, R116, c[0x0][0x2ec] ;  /* 0x0000bb0074527a20 */ /* 0x002fe40000410000 */
[----:B------:R-:W-:Y:S02]  /*db40*/  FMUL.FTZ R73, R123, c[0x0][0x2ec] ;  /* 0x0000bb007b497a20 */ /* 0x000fe40000410000 */
[----:B------:R-:W-:Y:S01]  /*db50*/  FMUL.FTZ R93, R124, c[0x0][0x2ec] ;  /* 0x0000bb007c5d7a20 */ /* 0x000fe20000410000 */
[----:B------:R-:W1:Y:S01]  /*db60*/  MUFU.TANH R15, R15 ;  /* 0x0000000f000f7308 */ /* 0x000e620000002400 */
[----:B------:R-:W-:Y:S02]  /*db70*/  FMUL.FTZ R95, R125, c[0x0][0x2ec] ;  /* 0x0000bb007d5f7a20 */ /* 0x000fe40000410000 */
[----:B------:R-:W-:Y:S02]  /*db80*/  FMUL.FTZ R72, R126, c[0x0][0x2ec] ;  /* 0x0000bb007e487a20 */ /* 0x000fe40000410000 */
[----:B------:R-:W-:Y:S02]  /*db90*/  FMUL.FTZ R71, R127, c[0x0][0x2ec] ;  /* 0x0000bb007f477a20 */ /* 0x000fe40000410000 */
[----:B------:R-:W-:Y:S02]  /*dba0*/  FMUL.FTZ R123, R128, c[0x0][0x2ec] ;  /* 0x0000bb00807b7a20 */ /* 0x000fe40000410000 */
[----:B-----5:R-:W-:Y:S01]  /*dbb0*/  FMUL.FTZ R90, R129, c[0x0][0x2ec] ;  /* 0x0000bb00815a7a20 */ /* 0x020fe20000410000 */
[----:B------:R-:W1:Y:S01]  /*dbc0*/  MUFU.TANH R26, R26 ;  /* 0x0000001a001a7308 */ /* 0x000e620000002400 */
[----:B------:R-:W-:Y:S02]  /*dbd0*/  FMUL.FTZ R116, R131, c[0x0][0x2ec] ;  /* 0x0000bb0083747a20 */ /* 0x000fe40000410000 */
[----:B------:R-:W-:Y:S02]  /*dbe0*/  FMUL.FTZ R118, R118, c[0x0][0x2ec] ;  /* 0x0000bb0076767a20 */ /* 0x000fe40000410000 */
[----:B--2---:R-:W-:Y:S02]  /*dbf0*/  FMUL.FTZ R98, R105, c[0x0][0x2ec] ;  /* 0x0000bb0069627a20 */ /* 0x004fe40000410000 */
[----:B------:R-:W-:Y:S02]  /*dc00*/  FMUL.FTZ R119, R119, c[0x0][0x2ec] ;  /* 0x0000bb0077777a20 */ /* 0x000fe40000410000 */
[----:B------:R-:W-:Y:S01]  /*dc10*/  FMUL.FTZ R130, R130, c[0x0][0x2ec] ;  /* 0x0000bb0082827a20 */ /* 0x000fe20000410000 */
[----:B------:R-:W2:Y:S10]  /*dc20*/  MUFU.TANH R29, R29 ;  /* 0x0000001d001d7308 */ /* 0x000eb40000002400 */
        /* <DEDUP_REMOVED lines=45> */
[----:B------:R1:W1:Y:S10]  /*df00*/  MUFU.TANH R236, R103 ;  /* 0x0000006700ec7308 */ /* 0x0002740000002400 */
[----:B------:R1:W1:Y:S10]  /*df10*/  MUFU.TANH R99, R104 ;  /* 0x0000006800637308 */ /* 0x0002740000002400 */
        /* <DEDUP_REMOVED lines=9> */
[----:B------:R1:W1:Y:S10]  /*dfb0*/  MUFU.TANH R234, R114 ;  /* 0x0000007200ea7308 */ /* 0x0002740000002400 */
[----:B------:R1:W1:Y:S10]  /*dfc0*/  MUFU.TANH R232, R115 ;  /* 0x0000007300e87308 */ /* 0x0002740000002400 */
        /* <DEDUP_REMOVED lines=15> */
[----:B------:R-:W1:Y:S02]  /*e0c0*/  MUFU.TANH R116, R116 ;  /* 0x0000007400747308 */ /* 0x000e640000002400 */
[----:B-1234-:R-:W-:-:S05]  /*e0d0*/  @P1 BRA `(.L_x_440) ;  /* 0xffffd3d000001947 */ /* 0x01efca000383ffff */
.L_x_439:
[----:B-1----:R-:W2:Y:S04]  /*e0e0*/  LDL.LU R85, [R1+0x84] ;  /* 0x0000840001557983 */ /* 0x002ea80000300800 */
[----:B------:R-:W3:Y:S04]  /*e0f0*/  LDL.LU R84, [R1+0x98] ;  /* 0x0000980001547983 */ /* 0x000ee80000300800 */
[----:B------:R-:W4:Y:S04]  /*e100*/  LDL.LU R65, [R1+0x80] ;  /* 0x0000800001417983 */ /* 0x000f280000300800 */
[----:B------:R-:W5:Y:S04]  /*e110*/  LDL.LU R64, [R1+0x90] ;  /* 0x0000900001407983 */ /* 0x000f680000300800 */
[----:B------:R-:W5:Y:S04]  /*e120*/  LDL.LU R38, [R1+0x88] ;  /* 0x0000880001267983 */ /* 0x000f680000300800 */
[----:B------:R-:W5:Y:S04]  /*e130*/  LDL.LU R37, [R1+0x9c] ;  /* 0x00009c0001257983 */ /* 0x000f680000300800 */
[----:B------:R-:W5:Y:S04]  /*e140*/  LDL.LU R36, [R1+0x8c] ;  /* 0x00008c0001247983 */ /* 0x000f680000300800 */
[----:B------:R-:W5:Y:S04]  /*e150*/  LDL.LU R39, [R1+0x7c] ;  /* 0x00007c0001277983 */ /* 0x000f680000300800 */
[----:B------:R-:W5:Y:S04]  /*e160*/  LDL.LU R83, [R1+0x94] ;  /* 0x0000940001537983 */ /* 0x000f680000300800 */
[----:B------:R-:W5:Y:S01]  /*e170*/  LDL R87, [R1+0x68] ;  /* 0x0000680001577983 */ /* 0x000f620000100800 */
[----:B--2---:R-:W-:Y:S02]  /*e180*/  MOV R86, R85 ;  /* 0x0000005500567202 */ /* 0x004fe40000000f00 */
[----:B---3--:R-:W-:Y:S02]  /*e190*/  MOV R91, R84 ;  /* 0x00000054005b7202 */ /* 0x008fe40000000f00 */
[----:B------:R-:W-:Y:S02]  /*e1a0*/  MOV R88, R86 ;  /* 0x0000005600587202 */ /* 0x000fe40000000f00 */
[----:B----4-:R-:W-:Y:S02]  /*e1b0*/  MOV R101, R65 ;  /* 0x0000004100657202 */ /* 0x010fe40000000f00 */
[----:B-----5:R-:W-:Y:S02]  /*e1c0*/  MOV R102, R64 ;  /* 0x0000004000667202 */ /* 0x020fe40000000f00 */
[----:B------:R-:W-:Y:S02]  /*e1d0*/  MOV R84, R38 ;  /* 0x0000002600547202 */ /* 0x000fe40000000f00 */
[----:B------:R-:W-:Y:S02]  /*e1e0*/  MOV R38, R36 ;  /* 0x0000002400267202 */ /* 0x000fe40000000f00 */
[----:B------:R-:W-:Y:S02]  /*e1f0*/  MOV R85, R83 ;  /* 0x0000005300557202 */ /* 0x000fe40000000f00 */
[----:B------:R-:W-:Y:S01]  /*e200*/  MOV R83, UR12 ;  /* 0x0000000c00537c02 */ /* 0x000fe20008000f00 */
[----:B------:R-:W-:Y:S01]  /*e210*/  UIADD3 UR12, UR12, -0x1, URZ ;  /* 0xffffffff0c0c7890 */ /* 0x000fe2000fffe03f */
[----:B------:R-:W-:Y:S03]  /*e220*/  MOV R86, R85 ;  /* 0x0000005500567202 */ /* 0x000fe60000000f00 */
[----:B------:R-:W-:Y:S01]  /*e230*/  IMAD R83, R83, -0x80, R87 ;  /* 0xffffff8053537824 */ /* 0x000fe200078e0257 */
[----:B------:R-:W-:Y:S04]  /*e240*/  MOV R87, R37 ;  /* 0x0000002500577202 */ /* 0x000fe80000000f00 */
[C---:B------:R-:W-:Y:S02]  /*e250*/  IADD3 R36, R83.reuse, 0x47, RZ ;  /* 0x0000004753247810 */ /* 0x040fe40007ffe0ff */
[C---:B------:R-:W-:Y:S02]  /*e260*/  IADD3 R37, R83.reuse, 0x3f, RZ ;  /* 0x0000003f53257810 */ /* 0x040fe40007ffe0ff */
[----:B------:R-:W-:Y:S02]  /*e270*/  ISETP.GE.AND P3, PT, R36, RZ, PT ;  /* 0x000000ff2400720c */ /* 0x000fe40003f66270 */
[----:B------:R-:W-:Y:S02]  /*e280*/  IABS R121, R83 ;  /* 0x0000005300797213 */ /* 0x000fe40000000000 */
[C---:B------:R-:W-:Y:S02]  /*e290*/  IADD3 R65, R83.reuse, 0x40, RZ ;  /* 0x0000004053417810 */ /* 0x040fe40007ffe0ff */
[----:B------:R-:W-:Y:S02]  /*e2a0*/  IADD3 R89, R83, 0x37, RZ ;  /* 0x0000003753597810 */ /* 0x000fe40007ffe0ff */
[----:B------:R-:W1:Y:S01]  /*e2b0*/  I2F R121, R121 ;  /* 0x0000007900797306 */ /* 0x000e620000201400 */
[----:B------:R-:W-:Y:S02]  /*e2c0*/  ISETP.GE.AND P2, PT, R65, RZ, PT ;  /* 0x000000ff4100720c */ /* 0x000fe40003f46270 */
[C---:B------:R-:W-:Y:S02]  /*e2d0*/  IADD3 R64, R83.reuse, 0x38, RZ ;  /* 0x0000003853407810 */ /* 0x040fe40007ffe0ff */
[----:B------:R-:W-:Y:S02]  /*e2e0*/  @!P3 IADD3 R36, -R83, -0x47, RZ ;  /* 0xffffffb95324b810 */ /* 0x000fe40007ffe1ff */
[----:B------:R-:W-:Y:S02]  /*e2f0*/  ISETP.GE.AND P3, PT, R37, RZ, PT ;  /* 0x000000ff2500720c */ /* 0x000fe40003f66270 */
[C---:B------:R-:W-:Y:S02]  /*e300*/  IADD3 R85, R83.reuse, 0x30, RZ ;  /* 0x0000003053557810 */ /* 0x040fe40007ffe0ff */
[----:B------:R-:W2:Y:S01]  /*e310*/  I2F R36, R36 ;  /* 0x0000002400247306 */ /* 0x000ea20000201400 */
[C---:B------:R-:W-:Y:S02]  /*e320*/  IADD3 R119, R83.reuse, 0x27, RZ ;  /* 0x0000002753777810 */ /* 0x040fe40007ffe0ff */
[C---:B------:R-:W-:Y:S02]  /*e330*/  @!P2 IADD3 R65, -R83.reuse, -0x40, RZ ;  /* 0xffffffc05341a810 */ /* 0x040fe40007ffe1ff */
[----:B------:R-:W-:Y:S02]  /*e340*/  ISETP.GE.AND P2, PT, R64, RZ, PT ;  /* 0x000000ff4000720c */ /* 0x000fe40003f46270 */
[C---:B------:R-:W-:Y:S02]  /*e350*/  IADD3 R114, R83.reuse, -0x49, RZ ;  /* 0xffffffb753727810 */ /* 0x040fe40007ffe0ff */
[----:B------:R-:W-:Y:S01]  /*e360*/  @!P3 IADD3 R37, -R83, -0x3f, RZ ;  /* 0xffffffc15325b810 */ /* 0x000fe20007ffe1ff */
[----:B------:R-:W3:Y:S01]  /*e370*/  I2F R65, R65 ;  /* 0x0000004100417306 */ /* 0x000ee20000201400 */
[----:B------:R-:W-:Y:S01]  /*e380*/  ISETP.GE.AND P3, PT, R89, RZ, PT ;  /* 0x000000ff5900720c */ /* 0x000fe20003f66270 */
[C---:B-1----:R-:W-:Y:S01]  /*e390*/  FFMA.FTZ R122, R121.reuse, -UR4, R60 ;  /* 0x80000004797a7c23 */ /* 0x042fe2000801003c */
[----:B------:R-:W-:Y:S01]  /*e3a0*/  MOV R100, R87 ;  /* 0x0000005700647202 */ /* 0x000fe20000000f00 */
[----:B------:R-:W-:Y:S01]  /*e3b0*/  FFMA.FTZ R39, R121, -UR4, R39 ;  /* 0x8000000479277c23 */ /* 0x000fe20008010027 */
[----:B------:R-:W-:Y:S01]  /*e3c0*/  IADD3 R87, R83, 0x28, RZ ;  /* 0x0000002853577810 */ /* 0x000fe20007ffe0ff */
[----:B------:R-:W-:Y:S02]  /*e3d0*/  FFMA.FTZ R16, R121, -UR4, R16 ;  /* 0x8000000479107c23 */ /* 0x000fe40008010010 */
[----:B------:R-:W-:Y:S01]  /*e3e0*/  @!P2 IADD3 R64, -R83, -0x38, RZ ;  /* 0xffffffc85340a810 */ /* 0x000fe20007ffe1ff */
[----:B------:R-:W-:Y:S01]  /*e3f0*/  FFMA.FTZ R121, R121, -UR4, R57 ;  /* 0x8000000479797c23 */ /* 0x000fe20008010039 */
[----:B------:R-:W1:Y:S01]  /*e400*/  I2F R37, R37 ;  /* 0x0000002500257306 */ /* 0x000e620000201400 */
[----:B------:R-:W-:Y:S02]  /*e410*/  ISETP.GE.AND P2, PT, R85, RZ, PT ;  /* 0x000000ff5500720c */ /* 0x000fe40003f46270 */
[C---:B------:R-:W-:Y:S01]  /*e420*/  IADD3 R117, R83.reuse, -0x1, RZ ;  /* 0xffffffff53757810 */ /* 0x040fe20007ffe0ff */
[----:B--2---:R-:W-:Y:S01]  /*e430*/  FFMA.FTZ R60, R36, -UR4, R84 ;  /* 0x80000004243c7c23 */ /* 0x004fe20008010054 */
[C---:B------:R-:W-:Y:S02]  /*e440*/  @!P3 IADD3 R89, -R83.reuse, -0x37, RZ ;  /* 0xffffffc95359b810 */ /* 0x040fe40007ffe1ff */
[C---:B------:R-:W-:Y:S02]  /*e450*/  IADD3 R84, R83.reuse, 0x2f, RZ ;  /* 0x0000002f53547810 */ /* 0x040fe40007ffe0ff */
[C---:B------:R-:W-:Y:S01]  /*e460*/  IADD3 R111, R83.reuse, -0x10, RZ ;  /* 0xfffffff0536f7810 */ /* 0x040fe20007ffe0ff */
[----:B------:R-:W2:Y:S01]  /*e470*/  I2F R57, R64 ;  /* 0x0000004000397306 */ /* 0x000ea20000201400 */
[----:B------:R-:W-:Y:S02]  /*e480*/  IADD3 R107, R83, -0x18, RZ ;  /* 0xffffffe8536b7810 */ /* 0x000fe40007ffe0ff */
[----:B------:R-:W-:Y:S01]  /*e490*/  ISETP.GE.AND P3, PT, R84, RZ, PT ;  /* 0x000000ff5400720c */ /* 0x000fe20003f66270 */
[----:B---3--:R-:W-:Y:S01]  /*e4a0*/  FFMA.FTZ R38, R65, -UR4, R38 ;  /* 0x8000000441267c23 */ /* 0x008fe20008010026 */
[----:B------:R-:W-:Y:S01]  /*e4b0*/  @!P2 IADD3 R85, -R83, -0x30, RZ ;  /* 0xffffffd05355a810 */ /* 0x000fe20007ffe1ff */
[----:B------:R-:W-:Y:S01]  /*e4c0*/  FFMA.FTZ R8, R65, -UR4, R8 ;  /* 0x8000000441087c23 */ /* 0x000fe20008010008 */
[----:B------:R-:W-:Y:S03]  /*e4d0*/  ISETP.GE.AND P2, PT, R87, RZ, PT ;  /* 0x000000ff5700720c */ /* 0x000fe60003f46270 */
[----:B------:R-:W3:Y:S01]  /*e4e0*/  I2F R89, R89 ;  /* 0x0000005900597306 */ /* 0x000ee20000201400 */
[----:B-1----:R-:W-:Y:S05]  /*e4f0*/  FFMA.FTZ R36, R37, -UR4, R102 ;  /* 0x8000000425247c23 */ /* 0x002fea0008010066 */
[----:B------:R-:W-:Y:S01]  /*e500*/  @!P3 IADD3 R84, -R83, -0x2f, RZ ;  /* 0xffffffd15354b810 */ /* 0x000fe20007ffe1ff */
[----:B------:R-:W-:Y:S01]  /*e510*/  FFMA.FTZ R37, R37, -UR4, R101 ;  /* 0x8000000425257c23 */ /* 0x000fe20008010065 */
[----:B------:R-:W-:Y:S02]  /*e520*/  ISETP.GE.AND P3, PT, R119, RZ, PT ;  /* 0x000000ff7700720c */ /* 0x000fe40003f66270 */
[----:B------:R-:W1:Y:S01]  /*e530*/  I2F R85, R85 ;  /* 0x0000005500557306 */ /* 0x000e620000201400 */
[----:B------:R-:W-:Y:S01]  /*e540*/  @!P2 IADD3 R87, -R83, -0x28, RZ ;  /* 0xffffffd85357a810 */ /* 0x000fe20007ffe1ff */
[C---:B--2---:R-:W-:Y:S02]  /*e550*/  FFMA.FTZ R113, R57.reuse, -UR4, R91 ;  /* 0x8000000439717c23 */ /* 0x044fe4000801005b */
[----:B------:R-:W-:Y:S01]  /*e560*/  FFMA.FTZ R57, R57, -UR4, R88 ;  /* 0x8000000439397c23 */ /* 0x000fe20008010058 */
[C---:B------:R-:W-:Y:S05]  /*e570*/  IADD3 R88, R83.reuse, 0x20, RZ ;  /* 0x0000002053587810 */ /* 0x040fea0007ffe0ff */
[----:B------:R-:W2:Y:S01]  /*e580*/  I2F R84, R84 ;  /* 0x0000005400547306 */ /* 0x000ea20000201400 */
[----:B------:R-:W-:Y:S02]  /*e590*/  @!P3 IADD3 R119, -R83, -0x27, RZ ;  /* 0xffffffd95377b810 */ /* 0x000fe40007ffe1ff */
[----:B------:R-:W-:Y:S01]  /*e5a0*/  ISETP.GE.AND P2, PT, R88, RZ, PT ;  /* 0x000000ff5800720c */ /* 0x000fe20003f46270 */
[----:B---3--:R-:W-:Y:S01]  /*e5b0*/  FFMA.FTZ R65, R89, -UR4, R86 ;  /* 0x8000000459417c23 */ /* 0x008fe20008010056 */
[----:B------:R-:W-:Y:S01]  /*e5c0*/  IADD3 R86, R83, -0x40, RZ ;  /* 0xffffffc053567810 */ /* 0x000fe20007ffe0ff */
[----:B------:R-:W-:Y:S03]  /*e5d0*/  FFMA.FTZ R12, R89, -UR4, R12 ;  /* 0x80000004590c7c23 */ /* 0x000fe6000801000c */
[----:B------:R-:W-:Y:S01]  /*e5e0*/  ISETP.GE.AND P3, PT, R86, RZ, PT ;  /* 0x000000ff5600720c */ /* 0x000fe20003f66270 */
[----:B------:R-:W3:Y:S01]  /*e5f0*/  I2F R87, R87 ;  /* 0x0000005700577306 */ /* 0x000ee20000201400 */
[----:B-1----:R-:W-:Y:S01]  /*e600*/  FFMA.FTZ R64, R85, -UR4, R30 ;  /* 0x8000000455407c23 */ /* 0x002fe2000801001e */
[----:B------:R-:W-:Y:S01]  /*e610*/  IADD3 R30, R83, 0x1f, RZ ;  /* 0x0000001f531e7810 */ /* 0x000fe20007ffe0ff */
[----:B------:R-:W-:Y:S03]  /*e620*/  FFMA.FTZ R24, R85, -UR4, R24 ;  /* 0x8000000455187c23 */ /* 0x000fe60008010018 */
[C---:B------:R-:W-:Y:S02]  /*e630*/  @!P2 IADD3 R88, -R83.reuse, -0x20, RZ ;  /* 0xffffffe05358a810 */ /* 0x040fe40007ffe1ff */
[----:B------:R-:W-:Y:S02]  /*e640*/  ISETP.GE.AND P2, PT, R30, RZ, PT ;  /* 0x000000ff1e00720c */ /* 0x000fe40003f46270 */
[----:B------:R-:W1:Y:S02]  /*e650*/  I2F R119, R119 ;  /* 0x0000007700777306 */ /* 0x000e640000201400 */
[C---:B------:R-:W-:Y:S01]  /*e660*/  @!P3 IADD3 R86, -R83.reuse, 0x40, RZ ;  /* 0x000000405356b810 */ /* 0x040fe20007ffe1ff */
[C---:B--2---:R-:W-:Y:S02]  /*e670*/  FFMA.FTZ R91, R84.reuse, -UR4, R20 ;  /* 0x80000004545b7c23 */ /* 0x044fe40008010014 */
[----:B------:R-:W-:Y:S01]  /*e680*/  FFMA.FTZ R102, R84, -UR4, R29 ;  /* 0x8000000454667c23 */ /* 0x000fe2000801001d */
[----:B------:R-:W-:Y:S04]  /*e690*/  IADD3 R29, R83, -0x41, RZ ;  /* 0xffffffbf531d7810 */ /* 0x000fe80007ffe0ff */
[----:B------:R1:W2:Y:S01]  /*e6a0*/  I2F R20, R86 ;  /* 0x0000005600147306 */ /* 0x0002a20000201400 */
[----:B------:R-:W-:Y:S02]  /*e6b0*/  ISETP.GE.AND P3, PT, R29, RZ, PT ;  /* 0x000000ff1d00720c */ /* 0x000fe40003f66270 */
[----:B------:R-:W-:Y:S01]  /*e6c0*/  @!P2 IADD3 R30, -R83, -0x1f, RZ ;  /* 0xffffffe1531ea810 */ /* 0x000fe20007ffe1ff */
[C---:B---3--:R-:W-:Y:S02]  /*e6d0*/  FFMA.FTZ R120, R87.reuse, -UR4, R26 ;  /* 0x8000000457787c23 */ /* 0x048fe4000801001a */
[----:B------:R-:W-:Y:S01]  /*e6e0*/  FFMA.FTZ R101, R87, -UR4, R100 ;  /* 0x8000000457657c23 */ /* 0x000fe20008010064 */
[----:B------:R-:W-:Y:S02]  /*e6f0*/  MOV R87, R24 ;  /* 0x0000001800577202 */ /* 0x000fe40000000f00 */
[C---:B------:R-:W-:Y:S01]  /*e700*/  IADD3 R24, R83.reuse, 0x8, RZ ;  /* 0x0000000853187810 */ /* 0x040fe20007ffe0ff */
[----:B------:R3:W4:Y:S03]  /*e710*/  I2F R26, R30 ;  /* 0x0000001e001a7306 */ /* 0x0007260000201400 */
[----:B------:R-:W-:Y:S02]  /*e720*/  ISETP.GE.AND P2, PT, R24, RZ, PT ;  /* 0x000000ff1800720c */ /* 0x000fe40003f46270 */
[----:B------:R-:W-:Y:S05]  /*e730*/  @!P3 IADD3 R29, -R83, 0x41, RZ ;  /* 0x00000041531db810 */ /* 0x000fea0007ffe1ff */
[----:B------:R-:W5:Y:S01]  /*e740*/  I2F R85, R88 ;  /* 0x0000005800557306 */ /* 0x000f620000201400 */
[----:B-1----:R-:W-:Y:S01]  /*e750*/  FFMA.FTZ R86, R119, -UR4, R28 ;  /* 0x8000000477567c23 */ /* 0x002fe2000801001c */
[----:B------:R-:W-:Y:S01]  /*e760*/  IADD3 R28, R83, -0x48, RZ ;  /* 0xffffffb8531c7810 */ /* 0x000fe20007ffe0ff */
[----:B------:R-:W-:Y:S03]  /*e770*/  FFMA.FTZ R119, R119, -UR4, R25 ;  /* 0x8000000477777c23 */ /* 0x000fe60008010019 */
[C---:B------:R-:W-:Y:S01]  /*e780*/  @!P2 IADD3 R24, -R83.reuse, -0x8, RZ ;  /* 0xfffffff85318a810 */ /* 0x040fe20007ffe1ff */
[----:B--2---:R-:W-:Y:S01]  /*e790*/  FFMA.FTZ R209, R20, -UR4, R209 ;  /* 0x8000000414d17c23 */ /* 0x004fe200080100d1 */
[----:B------:R-:W-:Y:S02]  /*e7a0*/  ISETP.GE.AND P3, PT, R28, RZ, PT ;  /* 0x000000ff1c00720c */ /* 0x000fe40003f66270 */
[----:B------:R1:W2:Y:S01]  /*e7b0*/  I2F R25, R29 ;  /* 0x0000001d00197306 */ /* 0x0002a20000201400 */
[----:B------:R-:W-:Y:S01]  /*e7c0*/  FFMA.FTZ R242, R20, -UR4, R242 ;  /* 0x8000000414f27c23 */ /* 0x000fe200080100f2 */
[C---:B---3--:R-:W-:Y:S01]  /*e7d0*/  IADD3 R30, R83.reuse, 0x7, RZ ;  /* 0x00000007531e7810 */ /* 0x048fe20007ffe0ff */
[C---:B----4-:R-:W-:Y:S01]  /*e7e0*/  FFMA.FTZ R108, R26.reuse, -UR4, R35 ;  /* 0x800000041a6c7c23 */ /* 0x050fe20008010023 */
[C---:B------:R-:W-:Y:S01]  /*e7f0*/  IADD3 R35, R83.reuse, -0x51, RZ ;  /* 0xffffffaf53237810 */ /* 0x040fe20007ffe0ff */
[----:B------:R-:W-:Y:S01]  /*e800*/  FFMA.FTZ R84, R26, -UR4, R33 ;  /* 0x800000041a547c23 */ /* 0x000fe20008010021 */
[----:B------:R-:W-:Y:S04]  /*e810*/  ISETP.GE.AND P2, PT, R30, RZ, PT ;  /* 0x000000ff1e00720c */ /* 0x000fe80003f46270 */
[----:B------:R-:W3:Y:S01]  /*e820*/  I2F R24, R24 ;  /* 0x0000001800187306 */ /* 0x000ee20000201400 */
[C---:B------:R-:W-:Y:S02]  /*e830*/  IADD3 R33, R83.reuse, -0x59, RZ ;  /* 0xffffffa753217810 */ /* 0x040fe40007ffe0ff */
[----:B------:R-:W-:Y:S01]  /*e840*/  @!P3 IADD3 R28, -R83, 0x48, RZ ;  /* 0x00000048531cb810 */ /* 0x000fe20007ffe1ff */
[C---:B-----5:R-:W-:Y:S01]  /*e850*/  FFMA.FTZ R100, R85.reuse, -UR4, R34 ;  /* 0x8000000455647c23 */ /* 0x060fe20008010022 */
[----:B------:R-:W-:Y:S01]  /*e860*/  ISETP.GE.AND P3, PT, R114, RZ, PT ;  /* 0x000000ff7200720c */ /* 0x000fe20003f66270 */
[----:B------:R-:W-:Y:S04]  /*e870*/  FFMA.FTZ R88, R85, -UR4, R32 ;  /* 0x8000000455587c23 */ /* 0x000fe80008010020 */
[----:B------:R-:W4:Y:S01]  /*e880*/  I2F R20, R28 ;  /* 0x0000001c00147306 */ /* 0x000f220000201400 */
[C---:B------:R-:W-:Y:S02]  /*e890*/  @!P2 IADD3 R30, -R83.reuse, -0x7, RZ ;  /* 0xfffffff9531ea810 */ /* 0x040fe40007ffe1ff */
[----:B-1----:R-:W-:Y:S01]  /*e8a0*/  IADD3 R29, R83, 0x18, RZ ;  /* 0x00000018531d7810 */ /* 0x002fe20007ffe0ff */
[C---:B--2---:R-:W-:Y:S02]  /*e8b0*/  FFMA.FTZ R208, R25.reuse, -UR4, R208 ;  /* 0x8000000419d07c23 */ /* 0x044fe400080100d0 */
[----:B------:R-:W-:Y:S01]  /*e8c0*/  FFMA.FTZ R241, R25, -UR4, R241 ;  /* 0x8000000419f17c23 */ /* 0x000fe200080100f1 */
[----:B------:R-:W-:Y:S03]  /*e8d0*/  ISETP.GE.AND P2, PT, R29, RZ, PT ;  /* 0x000000ff1d00720c */ /* 0x000fe60003f46270 */
[----:B------:R-:W1:Y:S01]  /*e8e0*/  I2F R26, R30 ;  /* 0x0000001e001a7306 */ /* 0x000e620000201400 */
[C---:B------:R-:W-:Y:S01]  /*e8f0*/  @!P3 IADD3 R114, -R83.reuse, 0x49, RZ ;  /* 0x000000495372b810 */ /* 0x040fe20007ffe1ff */
[C---:B---3--:R-:W-:Y:S02]  /*e900*/  FFMA.FTZ R25, R24.reuse, -UR4, R4 ;  /* 0x8000000418197c23 */ /* 0x048fe40008010004 */
[C---:B------:R-:W-:Y:S02]  /*e910*/  FFMA.FTZ R219, R24.reuse, -UR4, R219 ;  /* 0x8000000418db7c23 */ /* 0x040fe400080100db */
[----:B------:R-:W-:Y:S04]  /*e920*/  FFMA.FTZ R223, R24, -UR4, R223 ;  /* 0x8000000418df7c23 */ /* 0x000fe800080100df */
[----:B------:R-:W2:Y:S01]  /*e930*/  I2F R114, R114 ;  /* 0x0000007200727306 */ /* 0x000ea20000201400 */
[----:B------:R-:W-:Y:S02]  /*e940*/  @!P2 IADD3 R29, -R83, -0x18, RZ ;  /* 0xffffffe8531da810 */ /* 0x000fe40007ffe1ff */
[----:B------:R-:W-:Y:S01]  /*e950*/  ISETP.GE.AND P2, PT, R117, RZ, PT ;  /* 0x000000ff7500720c */ /* 0x000fe20003f46270 */
[C---:B----4-:R-:W-:Y:S01]  /*e960*/  FFMA.FTZ R207, R20.reuse, -UR4, R61 ;  /* 0x8000000414cf7c23 */ /* 0x050fe2000801003d */
[C---:B------:R-:W-:Y:S01]  /*e970*/  IADD3 R28, R83.reuse, -0x50, RZ ;  /* 0xffffffb0531c7810 */ /* 0x040fe20007ffe0ff */
[----:B------:R-:W-:Y:S01]  /*e980*/  FFMA.FTZ R240, R20, -UR4, R240 ;  /* 0x8000000414f07c23 */ /* 0x000fe200080100f0 */
[----:B------:R-:W-:Y:S02]  /*e990*/  MOV R61, R91 ;  /* 0x0000005b003d7202 */ /* 0x000fe40000000f00 */
[----:B------:R-:W-:Y:S01]  /*e9a0*/  ISETP.GE.AND P3, PT, R28, RZ, PT ;  /* 0x000000ff1c00720c */ /* 0x000fe20003f66270 */
[----:B------:R-:W3:Y:S01]  /*e9b0*/  I2F R24, R29 ;  /* 0x0000001d00187306 */ /* 0x000ee20000201400 */
[C---:B------:R-:W-:Y:S01]  /*e9c0*/  IADD3 R91, R83.reuse, -0x8, RZ ;  /* 0xfffffff8535b7810 */ /* 0x040fe20007ffe0ff */
[C---:B-1----:R-:W-:Y:S01]  /*e9d0*/  FFMA.FTZ R20, R26.reuse, -UR4, R5 ;  /* 0x800000041a147c23 */ /* 0x042fe20008010005 */
[C---:B------:R-:W-:Y:S01]  /*e9e0*/  IADD3 R5, R83.reuse, 0x17, RZ ;  /* 0x0000001753057810 */ /* 0x040fe20007ffe0ff */
[C---:B------:R-:W-:Y:S02]  /*e9f0*/  FFMA.FTZ R218, R26.reuse, -UR4, R218 ;  /* 0x800000041ada7c23 */ /* 0x040fe400080100da */
[----:B------:R-:W-:Y:S01]  /*ea00*/  @!P2 IADD3 R117, -R83, 0x1, RZ ;  /* 0x000000015375a810 */ /* 0x000fe20007ffe1ff */
[----:B------:R-:W-:Y:S01]  /*ea10*/  FFMA.FTZ R221, R26, -UR4, R221 ;  /* 0x800000041add7c23 */ /* 0x000fe200080100dd */
[----:B------:R-:W-:Y:S02]  /*ea20*/  ISETP.GE.AND P2, PT, R91, RZ, PT ;  /* 0x000000ff5b00720c */ /* 0x000fe40003f46270 */
[C---:B------:R-:W-:Y:S02]  /*ea30*/  IADD3 R26, R83.reuse, -0x58, RZ ;  /* 0xffffffa8531a7810 */ /* 0x040fe40007ffe0ff */
[----:B------:R-:W1:Y:S01]  /*ea40*/  I2F R117, R117 ;  /* 0x0000007500757306 */ /* 0x000e620000201400 */
[----:B------:R-:W-:Y:S01]  /*ea50*/  @!P3 IADD3 R28, -R83, 0x50, RZ ;  /* 0x00000050531cb810 */ /* 0x000fe20007ffe1ff */
[C---:B--2---:R-:W-:Y:S01]  /*ea60*/  FFMA.FTZ R206, R114.reuse, -UR4, R59 ;  /* 0x8000000472ce7c23 */ /* 0x044fe2000801003b */
[----:B------:R-:W-:Y:S01]  /*ea70*/  ISETP.GE.AND P3, PT, R35, RZ, PT ;  /* 0x000000ff2300720c */ /* 0x000fe20003f66270 */
[----:B------:R-:W-:Y:S05]  /*ea80*/  FFMA.FTZ R114, R114, -UR4, R69 ;  /* 0x8000000472727c23 */ /* 0x000fea0008010045 */
[----:B------:R-:W-:Y:S01]  /*ea90*/  @!P2 IADD3 R91, -R83, 0x8, RZ ;  /* 0x00000008535ba810 */ /* 0x000fe20007ffe1ff */
[----:B------:R-:W2:Y:S01]  /*eaa0*/  I2F R4, R28 ;  /* 0x0000001c00047306 */ /* 0x000ea20000201400 */
[C---:B---3--:R-:W-:Y:S01]  /*eab0*/  FFMA.FTZ R30, R24.reuse, -UR4, R31 ;  /* 0x80000004181e7c23 */ /* 0x048fe2000801001f */
[----:B------:R-:W-:Y:S01]  /*eac0*/  ISETP.GE.AND P2, PT, R5, RZ, PT ;  /* 0x000000ff0500720c */ /* 0x000fe20003f46270 */
[----:B------:R-:W-:Y:S01]  /*ead0*/  FFMA.FTZ R224, R24, -UR4, R224 ;  /* 0x8000000418e07c23 */ /* 0x000fe200080100e0 */
[C---:B------:R-:W-:Y:S02]  /*eae0*/  IADD3 R24, R83.reuse, -0x9, RZ ;  /* 0xfffffff753187810 */ /* 0x040fe40007ffe0ff */
[----:B------:R-:W-:Y:S02]  /*eaf0*/  @!P3 IADD3 R35, -R83, 0x51, RZ ;  /* 0x000000515323b810 */ /* 0x000fe40007ffe1ff */
[----:B------:R-:W-:Y:S02]  /*eb00*/  ISETP.GE.AND P3, PT, R26, RZ, PT ;  /* 0x000000ff1a00720c */ /* 0x000fe40003f66270 */
[----:B------:R-:W3:Y:S01]  /*eb10*/  I2F R91, R91 ;  /* 0x0000005b005b7306 */ /* 0x000ee20000201400 */
[----:B-1----:R-:W-:Y:S04]  /*eb20*/  FFMA.FTZ R29, R117, -UR4, R2 ;  /* 0x80000004751d7c23 */ /* 0x002fe80008010002 */
[----:B------:R-:W-:Y:S01]  /*eb30*/  @!P2 IADD3 R5, -R83, -0x17, RZ ;  /* 0xffffffe95305a810 */ /* 0x000fe20007ffe1ff */
[----:B------:R-:W-:Y:S01]  /*eb40*/  FFMA.FTZ R17, R117, -UR4, R17 ;  /* 0x8000000475117c23 */ /* 0x000fe20008010011 */
[----:B------:R-:W-:Y:S01]  /*eb50*/  ISETP.GE.AND P2, PT, R33, RZ, PT ;  /* 0x000000ff2100720c */ /* 0x000fe20003f46270 */
[----:B------:R-:W-:Y:S02]  /*eb60*/  FFMA.FTZ R217, R117, -UR4, R217 ;  /* 0x8000000475d97c23 */ /* 0x000fe400080100d9 */
[----:B------:R-:W1:Y:S01]  /*eb70*/  I2F R35, R35 ;  /* 0x0000002300237306 */ /* 0x000e620000201400 */
[----:B------:R-:W-:Y:S01]  /*eb80*/  @!P3 IADD3 R26, -R83, 0x58, RZ ;  /* 0x00000058531ab810 */ /* 0x000fe20007ffe1ff */
[----:B------:R-:W-:Y:S01]  /*eb90*/  FFMA.FTZ R117, R117, -UR4, R52 ;  /* 0x8000000475757c23 */ /* 0x000fe20008010034 */
[----:B------:R-:W-:Y:S01]  /*eba0*/  ISETP.GE.AND P3, PT, R24, RZ, PT ;  /* 0x000000ff1800720c */ /* 0x000fe20003f66270 */
[C---:B--2---:R-:W-:Y:S02]  /*ebb0*/  FFMA.FTZ R205, R4.reuse, -UR4, R67 ;  /* 0x8000000404cd7c23 */ /* 0x044fe40008010043 */
[----:B------:R-:W-:Y:S04]  /*ebc0*/  FFMA.FTZ R239, R4, -UR4, R239 ;  /* 0x8000000404ef7c23 */ /* 0x000fe800080100ef */
[----:B------:R-:W2:Y:S01]  /*ebd0*/  I2F R4, R26 ;  /* 0x0000001a00047306 */ /* 0x000ea20000201400 */
[----:B------:R-:W-:Y:S01]  /*ebe0*/  @!P2 IADD3 R33, -R83, 0x59, RZ ;  /* 0x000000595321a810 */ /* 0x000fe20007ffe1ff */
[----:B---3--:R-:W-:Y:S01]  /*ebf0*/  FFMA.FTZ R31, R91, -UR4, R6 ;  /* 0x800000045b1f7c23 */ /* 0x008fe20008010006 */
[----:B------:R-:W-:Y:S01]  /*ec00*/  IADD3 R6, R83, -0x60, RZ ;  /* 0xffffffa053067810 */ /* 0x000fe20007ffe0ff */
[----:B------:R-:W-:Y:S02]  /*ec10*/  FFMA.FTZ R32, R91, -UR4, R18 ;  /* 0x800000045b207c23 */ /* 0x000fe40008010012 */
[----:B------:R-:W-:Y:S01]  /*ec20*/  @!P3 IADD3 R24, -R83, 0x9, RZ ;  /* 0x000000095318b810 */ /* 0x000fe20007ffe1ff */
[----:B------:R-:W-:Y:S01]  /*ec30*/  FFMA.FTZ R216, R91, -UR4, R216 ;  /* 0x800000045bd87c23 */ /* 0x000fe200080100d8 */
[----:B------:R-:W-:Y:S02]  /*ec40*/  IADD3 R18, R83, 0x10, RZ ;  /* 0x0000001053127810 */ /* 0x000fe40007ffe0ff */
[----:B------:R-:W3:Y:S01]  /*ec50*/  I2F R5, R5 ;  /* 0x0000000500057306 */ /* 0x000ee20000201400 */
[----:B------:R-:W-:Y:S01]  /*ec60*/  FFMA.FTZ R91, R91, -UR4, R51 ;  /* 0x800000045b5b7c23 */ /* 0x000fe20008010033 */
[----:B------:R-:W-:Y:S01]  /*ec70*/  ISETP.GE.AND P2, PT, R6, RZ, PT ;  /* 0x000000ff0600720c */ /* 0x000fe20003f46270 */
[----:B-1----:R-:W-:Y:S01]  /*ec80*/  FFMA.FTZ R204, R35, -UR4, R66 ;  /* 0x8000000423cc7c23 */ /* 0x002fe20008010042 */
[----:B------:R-:W-:Y:S01]  /*ec90*/  ISETP.GE.AND P3, PT, R111, RZ, PT ;  /* 0x000000ff6f00720c */ /* 0x000fe20003f66270 */
[----:B------:R-:W-:Y:S05]  /*eca0*/  FFMA.FTZ R238, R35, -UR4, R238 ;  /* 0x8000000423ee7c23 */ /* 0x000fea00080100ee */
[----:B------:R1:W4:Y:S01]  /*ecb0*/  I2F R2, R24 ;  /* 0x0000001800027306 */ /* 0x0003220000201400 */
[C---:B--2---:R-:W-:Y:S04]  /*ecc0*/  FFMA.FTZ R131, R4.reuse, -UR4, R76 ;  /* 0x8000000404837c23 */ /* 0x044fe8000801004c */
[C---:B------:R-:W-:Y:S01]  /*ecd0*/  @!P2 IADD3 R6, -R83.reuse, 0x60, RZ ;  /* 0x000000605306a810 */ /* 0x040fe20007ffe1ff */
[----:B------:R-:W-:Y:S01]  /*ece0*/  FFMA.FTZ R237, R4, -UR4, R237 ;  /* 0x8000000404ed7c23 */ /* 0x000fe200080100ed */
[C---:B------:R-:W-:Y:S02]  /*ecf0*/  IADD3 R4, R83.reuse, -0x11, RZ ;  /* 0xffffffef53047810 */ /* 0x040fe40007ffe0ff */
[----:B------:R-:W-:Y:S01]  /*ed00*/  @!P3 IADD3 R111, -R83, 0x10, RZ ;  /* 0x00000010536fb810 */ /* 0x000fe20007ffe1ff */
[----:B------:R-:W2:Y:S01]  /*ed10*/  I2F R33, R33 ;  /* 0x0000002100217306 */ /* 0x000ea20000201400 */
[----:B------:R-:W-:Y:S02]  /*ed20*/  ISETP.GE.AND P3, PT, R4, RZ, PT ;  /* 0x000000ff0400720c */ /* 0x000fe40003f66270 */
[----:B------:R-:W-:Y:S01]  /*ed30*/  MOV R76, R84 ;  /* 0x00000054004c7202 */ /* 0x000fe20000000f00 */
[C---:B---3--:R-:W-:Y:S01]  /*ed40*/  FFMA.FTZ R222, R5.reuse, -UR4, R222 ;  /* 0x8000000405de7c23 */ /* 0x048fe200080100de */
[----:B------:R-:W-:Y:S05]  /*ed50*/  ISETP.GE.AND P2, PT, R18, RZ, PT ;  /* 0x000000ff1200720c */ /* 0x000fea0003f46270 */
[----:B------:R-:W3:Y:S01]  /*ed60*/  I2F R111, R111 ;  /* 0x0000006f006f7306 */ /* 0x000ee20000201400 */
[----:B-1----:R-:W-:Y:S03]  /*ed70*/  FFMA.FTZ R24, R5, -UR4, R27 ;  /* 0x8000000405187c23 */ /* 0x002fe6000801001b */
[C---:B------:R-:W-:Y:S01]  /*ed80*/  @!P3 IADD3 R4, -R83.reuse, 0x11, RZ ;  /* 0x000000115304b810 */ /* 0x040fe20007ffe1ff */
[C---:B----4-:R-:W-:Y:S03]  /*ed90*/  FFMA.FTZ R89, R2.reuse, -UR4, R50 ;  /* 0x8000000402597c23 */ /* 0x050fe60008010032 */
[C---:B------:R-:W-:Y:S01]  /*eda0*/  @!P2 IADD3 R18, -R83.reuse, -0x10, RZ ;  /* 0xfffffff05312a810 */ /* 0x040fe20007ffe1ff */
[C---:B------:R-:W-:Y:S01]  /*edb0*/  FFMA.FTZ R27, R2.reuse, -UR4, R3 ;  /* 0x80000004021b7c23 */ /* 0x040fe20008010003 */
[----:B------:R-:W1:Y:S01]  /*edc0*/  I2F R5, R6 ;  /* 0x0000000600057306 */ /* 0x000e620000201400 */
[C---:B------:R-:W-:Y:S01]  /*edd0*/  IADD3 R3, R83.reuse, -0x61, RZ ;  /* 0xffffff9f53037810 */ /* 0x040fe20007ffe0ff */
[C---:B------:R-:W-:Y:S01]  /*ede0*/  FFMA.FTZ R28, R2.reuse, -UR4, R15 ;  /* 0x80000004021c7c23 */ /* 0x040fe2000801000f */
[----:B------:R-:W-:Y:S01]  /*edf0*/  IADD3 R15, R83, -0x69, RZ ;  /* 0xffffff97530f7810 */ /* 0x000fe20007ffe0ff */
[----:B--2---:R-:W-:Y:S01]  /*ee00*/  FFMA.FTZ R236, R33, -UR4, R236 ;  /* 0x8000000421ec7c23 */ /* 0x004fe200080100ec */
[----:B------:R-:W-:Y:S01]  /*ee10*/  ISETP.GE.AND P3, PT, R3, RZ, PT ;  /* 0x000000ff0300720c */ /* 0x000fe20003f66270 */
[----:B------:R-:W-:Y:S01]  /*ee20*/  FFMA.FTZ R215, R2, -UR4, R63 ;  /* 0x8000000402d77c23 */ /* 0x000fe2000801003f */
[----:B------:R-:W-:Y:S01]  /*ee30*/  ISETP.GE.AND P2, PT, R107, RZ, PT ;  /* 0x000000ff6b00720c */ /* 0x000fe20003f46270 */
[----:B------:R-:W-:Y:S01]  /*ee40*/  FFMA.FTZ R130, R33, -UR4, R68 ;  /* 0x8000000421827c23 */ /* 0x000fe20008010044 */
[----:B------:R-:W-:Y:S01]  /*ee50*/  MOV R33, R102 ;  /* 0x0000006600217202 */ /* 0x000fe20000000f00 */
[----:B------:R-:W2:Y:S01]  /*ee60*/  I2F R4, R4 ;  /* 0x0000000400047306 */ /* 0x000ea20000201400 */
[C---:B---3--:R-:W-:Y:S02]  /*ee70*/  FFMA.FTZ R52, R111.reuse, -UR4, R23 ;  /* 0x800000046f347c23 */ /* 0x048fe40008010017 */
[----:B------:R-:W-:Y:S05]  /*ee80*/  FFMA.FTZ R214, R111, -UR4, R62 ;  /* 0x800000046fd67c23 */ /* 0x000fea000801003e */
[----:B------:R-:W-:Y:S01]  /*ee90*/  @!P3 IADD3 R3, -R83, 0x61, RZ ;  /* 0x000000615303b810 */ /* 0x000fe20007ffe1ff */
[----:B------:R-:W-:Y:S01]  /*eea0*/  FFMA.FTZ R84, R111, -UR4, R10 ;  /* 0x800000046f547c23 */ /* 0x000fe2000801000a */
[----:B------:R-:W3:Y:S01]  /*eeb0*/  I2F R2, R18 ;  /* 0x0000001200027306 */ /* 0x000ee20000201400 */
[----:B------:R-:W-:Y:S01]  /*eec0*/  IADD3 R10, R83, -0x19, RZ ;  /* 0xffffffe7530a7810 */ /* 0x000fe20007ffe0ff */
[----:B------:R-:W-:Y:S01]  /*eed0*/  FFMA.FTZ R111, R111, -UR4, R56 ;  /* 0x800000046f6f7c23 */ /* 0x000fe20008010038 */
[----:B------:R-:W-:Y:S01]  /*eee0*/  @!P2 IADD3 R107, -R83, 0x18, RZ ;  /* 0x00000018536ba810 */ /* 0x000fe20007ffe1ff */
[----:B-1----:R-:W-:Y:S01]  /*eef0*/  FFMA.FTZ R129, R5, -UR4, R79 ;  /* 0x8000000405817c23 */ /* 0x002fe2000801004f */
[----:B------:R-:W-:Y:S01]  /*ef00*/  IADD3 R6, R83, -0x68, RZ ;  /* 0xffffff9853067810 */ /* 0x000fe20007ffe0ff */
[----:B------:R-:W-:Y:S01]  /*ef10*/  FFMA.FTZ R234, R5, -UR4, R234 ;  /* 0x8000000405ea7c23 */ /* 0x000fe200080100ea */
[----:B------:R-:W-:Y:S02]  /*ef20*/  MOV R79, R86 ;  /* 0x00000056004f7202 */ /* 0x000fe40000000f00 */
[----:B------:R-:W-:Y:S01]  /*ef30*/  ISETP.GE.AND P3, PT, R6, RZ, PT ;  /* 0x000000ff0600720c */ /* 0x000fe20003f66270 */
[----:B------:R-:W1:Y:S01]  /*ef40*/  I2F R3, R3 ;  /* 0x0000000300037306 */ /* 0x000e620000201400 */
[----:B------:R-:W-:Y:S02]  /*ef50*/  ISETP.GE.AND P2, PT, R10, RZ, PT ;  /* 0x000000ff0a00720c */ /* 0x000fe40003f46270 */
[C---:B------:R-:W-:Y:S01]  /*ef60*/  IADD3 R5, R83.reuse, 0x48, RZ ;  /* 0x0000004853057810 */ /* 0x040fe20007ffe0ff */
[C---:B--2---:R-:W-:Y:S01]  /*ef70*/  FFMA.FTZ R109, R4.reuse, -UR4, R55 ;  /* 0x80000004046d7c23 */ /* 0x044fe20008010037 */
[----:B------:R-:W-:Y:S01]  /*ef80*/  MOV R56, R88 ;  /* 0x0000005800387202 */ /* 0x000fe20000000f00 */
[C---:B------:R-:W-:Y:S01]  /*ef90*/  FFMA.FTZ R86, R4.reuse, -UR4, R7 ;  /* 0x8000000404567c23 */ /* 0x040fe20008010007 */
[C---:B------:R-:W-:Y:S01]  /*efa0*/  IADD3 R7, R83.reuse, -0x20, RZ ;  /* 0xffffffe053077810 */ /* 0x040fe20007ffe0ff */
[C---:B------:R-:W-:Y:S02]  /*efb0*/  FFMA.FTZ R21, R4.reuse, -UR4, R21 ;  /* 0x8000000404157c23 */ /* 0x040fe40008010015 */
[----:B------:R-:W2:Y:S01]  /*efc0*/  I2F R107, R107 ;  /* 0x0000006b006b7306 */ /* 0x000ea20000201400 */
[----:B------:R-:W-:Y:S01]  /*efd0*/  FFMA.FTZ R213, R4, -UR4, R58 ;  /* 0x8000000404d57c23 */ /* 0x000fe2000801003a */
[C---:B------:R-:W-:Y:S02]  /*efe0*/  @!P3 IADD3 R6, -R83.reuse, 0x68, RZ ;  /* 0x000000685306b810 */ /* 0x040fe40007ffe1ff */
[----:B------:R-:W-:Y:S01]  /*eff0*/  @!P2 IADD3 R10, -R83, 0x19, RZ ;  /* 0x00000019530aa810 */ /* 0x000fe20007ffe1ff */
[C---:B---3--:R-:W-:Y:S01]  /*f000*/  FFMA.FTZ R220, R2.reuse, -UR4, R220 ;  /* 0x8000000402dc7c23 */ /* 0x048fe200080100dc */
[----:B------:R-:W-:Y:S01]  /*f010*/  ISETP.GE.AND P3, PT, R15, RZ, PT ;  /* 0x000000ff0f00720c */ /* 0x000fe20003f66270 */
[----:B------:R-:W-:Y:S01]  /*f020*/  FFMA.FTZ R227, R2, -UR4, R227 ;  /* 0x8000000402e37c23 */ /* 0x000fe200080100e3 */
[----:B------:R-:W-:Y:S02]  /*f030*/  ISETP.GE.AND P2, PT, R5, RZ, PT ;  /* 0x000000ff0500720c */ /* 0x000fe40003f46270 */
[----:B------:R3:W4:Y:S01]  /*f040*/  I2F R4, R6 ;  /* 0x0000000600047306 */ /* 0x0007220000201400 */
[C---:B-1----:R-:W-:Y:S02]  /*f050*/  FFMA.FTZ R232, R3.reuse, -UR4, R232 ;  /* 0x8000000403e87c23 */ /* 0x042fe400080100e8 */
[----:B------:R-:W-:Y:S06]  /*f060*/  FFMA.FTZ R128, R3, -UR4, R70 ;  /* 0x8000000403807c23 */ /* 0x000fec0008010046 */
[C---:B------:R-:W-:Y:S01]  /*f070*/  @!P3 IADD3 R15, -R83.reuse, 0x69, RZ ;  /* 0x00000069530fb810 */ /* 0x040fe20007ffe1ff */
[----:B------:R-:W1:Y:S01]  /*f080*/  I2F R2, R10 ;  /* 0x0000000a00027306 */ /* 0x000e620000201400 */
[----:B------:R-:W-:Y:S02]  /*f090*/  @!P2 IADD3 R5, -R83, -0x48, RZ ;  /* 0xffffffb85305a810 */ /* 0x000fe40007ffe1ff */
[----:B------:R-:W-:Y:S01]  /*f0a0*/  ISETP.GE.AND P2, PT, R7, RZ, PT ;  /* 0x000000ff0700720c */ /* 0x000fe20003f46270 */
[----:B--2---:R-:W-:Y:S01]  /*f0b0*/  FFMA.FTZ R115, R107, -UR4, R11 ;  /* 0x800000046b737c23 */ /* 0x004fe2000801000b */
[----:B------:R-:W-:Y:S01]  /*f0c0*/  IADD3 R11, R83, -0x70, RZ ;  /* 0xffffff90530b7810 */ /* 0x000fe20007ffe0ff */
[C---:B------:R-:W-:Y:S01]  /*f0d0*/  FFMA.FTZ R212, R107.reuse, -UR4, R77 ;  /* 0x800000046bd47c23 */ /* 0x040fe2000801004d */
[----:B------:R-:W-:Y:S01]  /*f0e0*/  MOV R77, R101 ;  /* 0x00000065004d7202 */ /* 0x000fe20000000f00 */
[C---:B------:R-:W-:Y:S02]  /*f0f0*/  FFMA.FTZ R18, R107.reuse, -UR4, R22 ;  /* 0x800000046b127c23 */ /* 0x040fe40008010016 */
[----:B------:R-:W2:Y:S01]  /*f100*/  I2F R3, R15 ;  /* 0x0000000f00037306 */ /* 0x000ea20000201400 */
[----:B------:R-:W-:Y:S01]  /*f110*/  FFMA.FTZ R107, R107, -UR4, R54 ;  /* 0x800000046b6b7c23 */ /* 0x000fe20008010036 */
[C---:B---3--:R-:W-:Y:S01]  /*f120*/  IADD3 R6, R83.reuse, 0xf, RZ ;  /* 0x0000000f53067810 */ /* 0x048fe20007ffe0ff */
[C---:B----4-:R-:W-:Y:S03]  /*f130*/  FFMA.FTZ R127, R4.reuse, -UR4, R81 ;  /* 0x80000004047f7c23 */ /* 0x050fe60008010051 */
[C---:B------:R-:W-:Y:S01]  /*f140*/  @!P2 IADD3 R7, -R83.reuse, 0x20, RZ ;  /* 0x000000205307a810 */ /* 0x040fe20007ffe1ff */
[----:B------:R-:W-:Y:S01]  /*f150*/  FFMA.FTZ R230, R4, -UR4, R230 ;  /* 0x8000000404e67c23 */ /* 0x000fe200080100e6 */
[----:B------:R-:W-:Y:S02]  /*f160*/  ISETP.GE.AND P3, PT, R6, RZ, PT ;  /* 0x000000ff0600720c */ /* 0x000fe40003f66270 */
[----:B------:R-:W3:Y:S01]  /*f170*/  I2F R5, R5 ;  /* 0x0000000500057306 */ /* 0x000ee20000201400 */
[C---:B------:R-:W-:Y:S01]  /*f180*/  IADD3 R4, R83.reuse, -0x21, RZ ;  /* 0xffffffdf53047810 */ /* 0x040fe20007ffe0ff */
[----:B-1----:R-:W-:Y:S03]  /*f190*/  FFMA.FTZ R81, R2, -UR4, R19 ;  /* 0x8000000402517c23 */ /* 0x002fe60008010013 */
[----:B------:R-:W-:Y:S01]  /*f1a0*/  ISETP.GE.AND P4, PT, R4, RZ, PT ;  /* 0x000000ff0400720c */ /* 0x000fe20003f86270 */
[C---:B------:R-:W-:Y:S02]  /*f1b0*/  FFMA.FTZ R112, R2.reuse, -UR4, R9 ;  /* 0x8000000402707c23 */ /* 0x040fe40008010009 */
[C---:B------:R-:W-:Y:S02]  /*f1c0*/  FFMA.FTZ R211, R2.reuse, -UR4, R211 ;  /* 0x8000000402d37c23 */ /* 0x040fe400080100d3 */
[----:B------:R-:W1:Y:S01]  /*f1d0*/  I2F R7, R7 ;  /* 0x0000000700077306 */ /* 0x000e620000201400 */
[----:B------:R-:W-:Y:S01]  /*f1e0*/  @!P3 IADD3 R6, -R83, -0xf, RZ ;  /* 0xfffffff15306b810 */ /* 0x000fe20007ffe1ff */
[----:B------:R-:W-:Y:S01]  /*f1f0*/  FFMA.FTZ R105, R2, -UR4, R53 ;  /* 0x8000000402697c23 */ /* 0x000fe20008010035 */
[----:B------:R-:W-:Y:S01]  /*f200*/  ISETP.GE.AND P3, PT, R11, RZ, PT ;  /* 0x000000ff0b00720c */ /* 0x000fe20003f66270 */
[----:B--2---:R-:W-:Y:S01]  /*f210*/  FFMA.FTZ R228, R3, -UR4, R228 ;  /* 0x8000000403e47c23 */ /* 0x004fe200080100e4 */
[----:B------:R-:W-:Y:S01]  /*f220*/  IADD3 R2, R83, -0x28, RZ ;  /* 0xffffffd853027810 */ /* 0x000fe20007ffe0ff */
[----:B------:R-:W-:Y:S01]  /*f230*/  FFMA.FTZ R126, R3, -UR4, R78 ;  /* 0x80000004037e7c23 */ /* 0x000fe2000801004e */
[C---:B------:R-:W-:Y:S02]  /*f240*/  IADD3 R3, R83.reuse, -0x71, RZ ;  /* 0xffffff8f53037810 */ /* 0x040fe40007ffe0ff */
[----:B------:R-:W-:Y:S01]  /*f250*/  @!P4 IADD3 R4, -R83, 0x21, RZ ;  /* 0x000000215304c810 */ /* 0x000fe20007ffe1ff */
[----:B------:R-:W2:Y:S01]  /*f260*/  I2F R6, R6 ;  /* 0x0000000600067306 */ /* 0x000ea20000201400 */
[----:B------:R-:W-:Y:S02]  /*f270*/  ISETP.GE.AND P2, PT, R3, RZ, PT ;  /* 0x000000ff0300720c */ /* 0x000fe40003f46270 */
[----:B------:R-:W-:Y:S01]  /*f280*/  MOV R53, R18 ;  /* 0x0000001200357202 */ /* 0x000fe20000000f00 */
[----:B---3--:R-:W-:Y:S01]  /*f290*/  FFMA.FTZ R10, R5, -UR4, R0 ;  /* 0x80000004050a7c23 */ /* 0x008fe20008010000 */
[C---:B------:R-:W-:Y:S02]  /*f2a0*/  IADD3 R5, R83.reuse, -0x78, RZ ;  /* 0xffffff8853057810 */ /* 0x040fe40007ffe0ff */
[C---:B------:R-:W-:Y:S02]  /*f2b0*/  @!P3 IADD3 R11, -R83.reuse, 0x70, RZ ;  /* 0x00000070530bb810 */ /* 0x040fe40007ffe1ff */
[----:B------:R-:W-:Y:S01]  /*f2c0*/  ISETP.GE.AND P3, PT, R2, RZ, PT ;  /* 0x000000ff0200720c */ /* 0x000fe20003f66270 */
[----:B------:R-:W3:Y:S01]  /*f2d0*/  I2F R4, R4 ;  /* 0x0000000400047306 */ /* 0x000ee20000201400 */
[C---:B------:R-:W-:Y:S03]  /*f2e0*/  IADD3 R0, R83.reuse, -0x31, RZ ;  /* 0xffffffcf53007810 */ /* 0x040fe60007ffe0ff */
[----:B------:R-:W-:Y:S01]  /*f2f0*/  @!P2 IADD3 R3, -R83, 0x71, RZ ;  /* 0x000000715303a810 */ /* 0x000fe20007ffe1ff */
[C---:B-1----:R-:W-:Y:S01]  /*f300*/  FFMA.FTZ R18, R7.reuse, -UR4, R14 ;  /* 0x8000000407127c23 */ /* 0x042fe2000801000e */
[----:B------:R-:W-:Y:S01]  /*f310*/  ISETP.GE.AND P5, PT, R0, RZ, PT ;  /* 0x000000ff0000720c */ /* 0x000fe20003fa6270 */
[C---:B------:R-:W-:Y:S02]  /*f320*/  FFMA.FTZ R44, R7.reuse, -UR4, R44 ;  /* 0x80000004072c7c23 */ /* 0x040fe4000801002c */
[C---:B------:R-:W-:Y:S01]  /*f330*/  FFMA.FTZ R210, R7.reuse, -UR4, R210 ;  /* 0x8000000407d27c23 */ /* 0x040fe200080100d2 */
[----:B------:R-:W1:Y:S01]  /*f340*/  I2F R3, R3 ;  /* 0x0000000300037306 */ /* 0x000e620000201400 */
[----:B------:R-:W-:Y:S01]  /*f350*/  FFMA.FTZ R99, R7, -UR4, R99 ;  /* 0x8000000407637c23 */ /* 0x000fe20008010063 */
[----:B------:R-:W-:Y:S01]  /*f360*/  @!P3 IADD3 R2, -R83, 0x28, RZ ;  /* 0x000000285302b810 */ /* 0x000fe20007ffe1ff */
[C---:B--2---:R-:W-:Y:S01]  /*f370*/  FFMA.FTZ R118, R6.reuse, -UR4, R49 ;  /* 0x8000000406767c23 */ /* 0x044fe20008010031 */
[----:B------:R-:W-:Y:S01]  /*f380*/  ISETP.GE.AND P3, PT, R5, RZ, PT ;  /* 0x000000ff0500720c */ /* 0x000fe20003f66270 */
[----:B------:R-:W-:Y:S01]  /*f390*/  FFMA.FTZ R225, R6, -UR4, R225 ;  /* 0x8000000406e17c23 */ /* 0x000fe200080100e1 */
[C---:B------:R-:W-:Y:S03]  /*f3a0*/  IADD3 R6, R83.reuse, -0x29, RZ ;  /* 0xffffffd753067810 */ /* 0x040fe60007ffe0ff */
[C---:B------:R-:W-:Y:S01]  /*f3b0*/  @!P5 IADD3 R0, -R83.reuse, 0x31, RZ ;  /* 0x000000315300d810 */ /* 0x040fe20007ffe1ff */
[----:B------:R-:W2:Y:S01]  /*f3c0*/  I2F R2, R2 ;  /* 0x0000000200027306 */ /* 0x000ea20000201400 */
[----:B------:R-:W-:Y:S01]  /*f3d0*/  ISETP.GE.AND P2, PT, R6, RZ, PT ;  /* 0x000000ff0600720c */ /* 0x000fe20003f46270 */
[C---:B---3--:R-:W-:Y:S02]  /*f3e0*/  FFMA.FTZ R15, R4.reuse, -UR4, R13 ;  /* 0x80000004040f7c23 */ /* 0x048fe4000801000d */
[C---:B------:R-:W-:Y:S03]  /*f3f0*/  FFMA.FTZ R110, R4.reuse, -UR4, R43 ;  /* 0x80000004046e7c23 */ /* 0x040fe6000801002b */
[C---:B------:R-:W-:Y:S01]  /*f400*/  @!P3 IADD3 R5, -R83.reuse, 0x78, RZ ;  /* 0x000000785305b810 */ /* 0x040fe20007ffe1ff */
[C---:B------:R-:W-:Y:S02]  /*f410*/  FFMA.FTZ R75, R4.reuse, -UR4, R75 ;  /* 0x80000004044b7c23 */ /* 0x040fe4000801004b */
[----:B------:R-:W3:Y:S01]  /*f420*/  I2F R9, R11 ;  /* 0x0000000b00097306 */ /* 0x000ee20000201400 */
[----:B------:R-:W-:Y:S01]  /*f430*/  FFMA.FTZ R98, R4, -UR4, R98 ;  /* 0x8000000404627c23 */ /* 0x000fe20008010062 */
[----:B------:R-:W-:Y:S01]  /*f440*/  IADD3 R4, R83, -0x38, RZ ;  /* 0xffffffc853047810 */ /* 0x000fe20007ffe0ff */
[----:B-1----:R-:W-:Y:S01]  /*f450*/  FFMA.FTZ R124, R3, -UR4, R80 ;  /* 0x80000004037c7c23 */ /* 0x002fe20008010050 */
[----:B------:R-:W-:Y:S01]  /*f460*/  @!P2 IADD3 R6, -R83, 0x29, RZ ;  /* 0x000000295306a810 */ /* 0x000fe20007ffe1ff */
[----:B------:R-:W-:Y:S01]  /*f470*/  FFMA.FTZ R116, R3, -UR4, R116 ;  /* 0x8000000403747c23 */ /* 0x000fe20008010074 */
[----:B------:R-:W-:Y:S02]  /*f480*/  IADD3 R3, R83, -0x30, RZ ;  /* 0xffffffd053037810 */ /* 0x000fe40007ffe0ff */
[----:B------:R-:W-:Y:S02]  /*f490*/  MOV R80, R24 ;  /* 0x0000001800507202 */ /* 0x000fe40000000f00 */
[----:B------:R-:W1:Y:S01]  /*f4a0*/  I2F R7, R6 ;  /* 0x0000000600077306 */ /* 0x000e620000201400 */
[----:B------:R-:W-:Y:S02]  /*f4b0*/  ISETP.GE.AND P6, PT, R3, RZ, PT ;  /* 0x000000ff0300720c */ /* 0x000fe40003fc6270 */
[----:B------:R-:W-:Y:S01]  /*f4c0*/  ISETP.GE.AND P4, PT, R4, RZ, PT ;  /* 0x000000ff0400720c */ /* 0x000fe20003f86270 */
[C---:B--2---:R-:W-:Y:S01]  /*f4d0*/  FFMA.FTZ R26, R2.reuse, -UR4, R41 ;  /* 0x80000004021a7c23 */ /* 0x044fe20008010029 */
[----:B------:R-:W-:Y:S01]  /*f4e0*/  MOV R41, R30 ;  /* 0x0000001e00297202 */ /* 0x000fe20000000f00 */
[C---:B------:R-:W-:Y:S01]  /*f4f0*/  FFMA.FTZ R74, R2.reuse, -UR4, R74 ;  /* 0x80000004024a7c23 */ /* 0x040fe2000801004a */
[----:B------:R-:W2:Y:S01]  /*f500*/  LDL.LU R30, [R1+0x78] ;  /* 0x00007800011e7983 */ /* 0x000ea20000300800 */
[C---:B------:R-:W-:Y:S02]  /*f510*/  FFMA.FTZ R45, R2.reuse, -UR4, R45 ;  /* 0x80000004022d7c23 */ /* 0x040fe4000801002d */
[----:B------:R-:W4:Y:S01]  /*f520*/  I2F R14, R5 ;  /* 0x00000005000e7306 */ /* 0x000f220000201400 */
[----:B------:R-:W-:Y:S01]  /*f530*/  FFMA.FTZ R97, R2, -UR4, R97 ;  /* 0x8000000402617c23 */ /* 0x000fe20008010061 */
[C---:B------:R-:W-:Y:S02]  /*f540*/  IADD3 R2, R83.reuse, -0x39, RZ ;  /* 0xffffffc753027810 */ /* 0x040fe40007ffe0ff */
[----:B------:R-:W-:Y:S01]  /*f550*/  @!P6 IADD3 R3, -R83, 0x30, RZ ;  /* 0x000000305303e810 */ /* 0x000fe20007ffe1ff */
[----:B---3--:R-:W-:Y:S01]  /*f560*/  FFMA.FTZ R226, R9, -UR4, R226 ;  /* 0x8000000409e27c23 */ /* 0x008fe200080100e2 */
[----:B------:R-:W-:Y:S01]  /*f570*/  @!P4 IADD3 R4, -R83, 0x38, RZ ;  /* 0x000000385304c810 */ /* 0x000fe20007ffe1ff */
[----:B------:R-:W-:Y:S01]  /*f580*/  FFMA.FTZ R125, R9, -UR4, R82 ;  /* 0x80000004097d7c23 */ /* 0x000fe20008010052 */
[----:B------:R-:W-:Y:S02]  /*f590*/  IADD3 R9, R83, -0x79, RZ ;  /* 0xffffff8753097810 */ /* 0x000fe40007ffe0ff */
[----:B------:R-:W3:Y:S01]  /*f5a0*/  I2F R3, R3 ;  /* 0x0000000300037306 */ /* 0x000ee20000201400 */
[----:B------:R-:W-:Y:S02]  /*f5b0*/  ISETP.GE.AND P3, PT, R2, RZ, PT ;  /* 0x000000ff0200720c */ /* 0x000fe40003f66270 */
[----:B------:R-:W-:Y:S01]  /*f5c0*/  ISETP.GE.AND P2, PT, R9, RZ, PT ;  /* 0x000000ff0900720c */ /* 0x000fe20003f46270 */
[----:B-1----:R-:W-:Y:S01]  /*f5d0*/  FFMA.FTZ R82, R7, -UR4, R42 ;  /* 0x8000000407527c23 */ /* 0x002fe2000801002a */
[----:B------:R-:W-:Y:S01]  /*f5e0*/  FMNMX.FTZ R6, R39, R201, !PT ;  /* 0x000000c927067209 */ /* 0x000fe20007810000 */
[C---:B------:R-:W-:Y:S02]  /*f5f0*/  FFMA.FTZ R73, R7.reuse, -UR4, R73 ;  /* 0x8000000407497c23 */ /* 0x040fe40008010049 */
[----:B------:R-:W-:Y:S01]  /*f600*/  FFMA.FTZ R40, R7, -UR4, R40 ;  /* 0x8000000407287c23 */ /* 0x000fe20008010028 */
[----:B------:R-:W-:Y:S01]  /*f610*/  FMNMX.FTZ R6, R29, R6, !PT ;  /* 0x000000061d067209 */ /* 0x000fe20007810000 */
[----:B------:R-:W1:Y:S01]  /*f620*/  I2F R0, R0 ;  /* 0x0000000000007306 */ /* 0x000e620000201400 */
[----:B------:R-:W-:Y:S02]  /*f630*/  FFMA.FTZ R96, R7, -UR4, R96 ;  /* 0x8000000407607c23 */ /* 0x000fe40008010060 */
[----:B------:R-:W-:Y:S01]  /*f640*/  FMNMX.FTZ R6, R31, R6, !PT ;  /* 0x000000061f067209 */ /* 0x000fe20007810000 */
[----:B----4-:R-:W-:Y:S01]  /*f650*/  FFMA.FTZ R123, R14, -UR4, R123 ;  /* 0x800000040e7b7c23 */ /* 0x010fe2000801007b */
[----:B------:R-:W-:Y:S02]  /*f660*/  FMNMX.FTZ R5, R25, R196, !PT ;  /* 0x000000c419057209 */ /* 0x000fe40007810000 */
[----:B------:R-:W-:Y:S02]  /*f670*/  FMNMX.FTZ R6, R27, R6, !PT ;  /* 0x000000061b067209 */ /* 0x000fe40007810000 */
[----:B------:R-:W-:Y:S01]  /*f680*/  FMNMX.FTZ R5, R20, R5, !PT ;  /* 0x0000000514057209 */ /* 0x000fe20007810000 */
[----:B------:R-:W4:Y:S01]  /*f690*/  I2F R4, R4 ;  /* 0x0000000400047306 */ /* 0x000f220000201400 */
[----:B------:R-:W-:Y:S02]  /*f6a0*/  FMNMX.FTZ R6, R84, R6, !PT ;  /* 0x0000000654067209 */ /* 0x000fe40007810000 */
[----:B------:R-:W-:Y:S01]  /*f6b0*/  FMNMX.FTZ R14, R16, R5, !PT ;  /* 0x00000005100e7209 */ /* 0x000fe20007810000 */
[C---:B---3--:R-:W-:Y:S01]  /*f6c0*/  FFMA.FTZ R92, R3.reuse, -UR4, R92 ;  /* 0x80000004035c7c23 */ /* 0x048fe2000801005c */
[----:B------:R-:W-:Y:S01]  /*f6d0*/  FMNMX.FTZ R6, R86, R6, !PT ;  /* 0x0000000656067209 */ /* 0x000fe20007810000 */
[----:B------:R-:W-:Y:S01]  /*f6e0*/  FFMA.FTZ R72, R3, -UR4, R72 ;  /* 0x8000000403487c23 */ /* 0x000fe20008010048 */
[----:B------:R-:W-:Y:S01]  /*f6f0*/  FMNMX.FTZ R7, R17, R14, !PT ;  /* 0x0000000e11077209 */ /* 0x000fe20007810000 */
[----:B------:R-:W-:Y:S01]  /*f700*/  FFMA.FTZ R235, R3, -UR4, R235 ;  /* 0x8000000403eb7c23 */ /* 0x000fe200080100eb */
[----:B------:R-:W-:Y:S01]  /*f710*/  @!P3 IADD3 R2, -R83, 0x39, RZ ;  /* 0x000000395302b810 */ /* 0x000fe20007ffe1ff */
[----:B------:R-:W-:Y:S01]  /*f720*/  FFMA.FTZ R49, R3, -UR4, R46 ;  /* 0x8000000403317c23 */ /* 0x000fe2000801002e */
[----:B------:R-:W-:Y:S02]  /*f730*/  FMNMX.FTZ R3, R10, R199, !PT ;  /* 0x000000c70a037209 */ /* 0x000fe40007810000 */
[----:B------:R-:W-:Y:S01]  /*f740*/  FMNMX.FTZ R7, R32, R7, !PT ;  /* 0x0000000720077209 */ /* 0x000fe20007810000 */
[----:B-1----:R-:W-:Y:S01]  /*f750*/  FFMA.FTZ R94, R0, -UR4, R94 ;  /* 0x80000004005e7c23 */ /* 0x002fe2000801005e */
[----:B------:R-:W1:Y:S01]  /*f760*/  I2F R2, R2 ;  /* 0x0000000200027306 */ /* 0x000e620000201400 */
[----:B------:R-:W-:Y:S01]  /*f770*/  FMNMX.FTZ R3, R60, R3, !PT ;  /* 0x000000033c037209 */ /* 0x000fe20007810000 */
[C---:B------:R-:W-:Y:S01]  /*f780*/  FFMA.FTZ R233, R0.reuse, -UR4, R233 ;  /* 0x8000000400e97c23 */ /* 0x040fe200080100e9 */
[----:B------:R-:W-:Y:S01]  /*f790*/  @!P2 IADD3 R9, -R83, 0x79, RZ ;  /* 0x000000795309a810 */ /* 0x000fe20007ffe1ff */
[----:B------:R-:W-:Y:S01]  /*f7a0*/  FFMA.FTZ R78, R0, -UR4, R47 ;  /* 0x80000004004e7c23 */ /* 0x000fe2000801002f */
[----:B------:R-:W-:Y:S01]  /*f7b0*/  FMNMX.FTZ R3, R38, R3, !PT ;  /* 0x0000000326037209 */ /* 0x000fe20007810000 */
[----:B------:R-:W-:Y:S01]  /*f7c0*/  FFMA.FTZ R71, R0, -UR4, R71 ;  /* 0x8000000400477c23 */ /* 0x000fe20008010047 */
[----:B------:R-:W-:Y:S02]  /*f7d0*/  MOV R83, R18 ;  /* 0x0000001200537202 */ /* 0x000fe40000000f00 */
[----:B------:R-:W-:Y:S01]  /*f7e0*/  FMNMX.FTZ R18, R36, R3, !PT ;  /* 0x0000000324127209 */ /* 0x000fe20007810000 */
[----:B------:R-:W3:Y:S01]  /*f7f0*/  I2F R9, R9 ;  /* 0x0000000900097306 */ /* 0x000ee20000201400 */
[----:B------:R-:W-:Y:S01]  /*f800*/  FMNMX.FTZ R7, R28, R7, !PT ;  /* 0x000000071c077209 */ /* 0x000fe20007810000 */
[C---:B----4-:R-:W-:Y:S01]  /*f810*/  FFMA.FTZ R231, R4.reuse, -UR4, R231 ;  /* 0x8000000404e77c23 */ /* 0x050fe200080100e7 */
[----:B------:R-:W-:Y:S01]  /*f820*/  FMNMX.FTZ R3, R115, R6, !PT ;  /* 0x0000000673037209 */ /* 0x000fe20007810000 */
[----:B------:R-:W-:Y:S01]  /*f830*/  FFMA.FTZ R48, R4, -UR4, R48 ;  /* 0x8000000404307c23 */ /* 0x000fe20008010030 */
[----:B------:R-:W-:Y:S01]  /*f840*/  FMNMX.FTZ R6, R8, R197, !PT ;  /* 0x000000c508067209 */ /* 0x000fe20007810000 */
[----:B------:R-:W-:Y:S01]  /*f850*/  FFMA.FTZ R93, R4, -UR4, R93 ;  /* 0x80000004045d7c23 */ /* 0x000fe2000801005d */
[----:B------:R-:W-:Y:S02]  /*f860*/  FMNMX.FTZ R18, R113, R18, !PT ;  /* 0x0000001271127209 */ /* 0x000fe40007810000 */
[----:B------:R-:W-:Y:S02]  /*f870*/  FMNMX.FTZ R7, R52, R7, !PT ;  /* 0x0000000734077209 */ /* 0x000fe40007810000 */
[----:B------:R-:W-:Y:S02]  /*f880*/  FMNMX.FTZ R6, R37, R6, !PT ;  /* 0x0000000625067209 */ /* 0x000fe40007810000 */
[----:B------:R-:W-:Y:S01]  /*f890*/  FMNMX.FTZ R14, R112, R3, !PT ;  /* 0x00000003700e7209 */ /* 0x000fe20007810000 */
[C---:B-1----:R-:W-:Y:S01]  /*f8a0*/  FFMA.FTZ R229, R2.reuse, -UR4, R229 ;  /* 0x8000000402e57c23 */ /* 0x042fe200080100e5 */
[----:B------:R-:W-:Y:S01]  /*f8b0*/  FMNMX.FTZ R3, R65, R18, !PT ;  /* 0x0000001241037209 */ /* 0x000fe20007810000 */
[C---:B------:R-:W-:Y:S01]  /*f8c0*/  FFMA.FTZ R243, R2.reuse, -UR4, R243 ;  /* 0x8000000402f37c23 */ /* 0x040fe200080100f3 */
[----:B------:R-:W-:Y:S01]  /*f8d0*/  FMNMX.FTZ R7, R21, R7, !PT ;  /* 0x0000000715077209 */ /* 0x000fe20007810000 */
[----:B------:R-:W-:Y:S01]  /*f8e0*/  FFMA.FTZ R95, R2, -UR4, R95 ;  /* 0x80000004025f7c23 */ /* 0x000fe2000801005f */
[----:B------:R-:W-:Y:S02]  /*f8f0*/  FMNMX.FTZ R5, R57, R6, !PT ;  /* 0x0000000639057209 */ /* 0x000fe40007810000 */
[----:B------:R-:W-:Y:S02]  /*f900*/  FMNMX.FTZ R14, R83, R14, !PT ;  /* 0x0000000e530e7209 */ /* 0x000fe40007810000 */
[----:B------:R-:W-:Y:S01]  /*f910*/  FMNMX.FTZ R7, R53, R7, !PT ;  /* 0x0000000735077209 */ /* 0x000fe20007810000 */
[----:B---3--:R-:W-:Y:S01]  /*f920*/  FFMA.FTZ R90, R9, -UR4, R90 ;  /* 0x80000004095a7c23 */ /* 0x008fe2000801005a */
        /* <DEDUP_REMOVED lines=99> */
[----:B------:R-:W3:Y:S01]  /*ff60*/  SHFL.BFLY PT, R6, R5, 0x2, 0x1f ;  /* 0x0c401f0005067f89 */ /* 0x000ee200000e0000 */
[----:B------:R-:W-:Y:S04]  /*ff70*/  FMNMX.FTZ R2, R94, R9, !PT ;  /* 0x000000095e027209 */ /* 0x000fe80007810000 */
[----:B------:R-:W-:Y:S03]  /*ff80*/  FMNMX.FTZ R2, R93, R2, !PT ;  /* 0x000000025d027209 */ /* 0x000fe60007810000 */
[----:B------:R-:W4:Y:S01]  /*ff90*/  SHFL.BFLY PT, R0, R3, 0x2, 0x1f ;  /* 0x0c401f0003007f89 */ /* 0x000f2200000e0000 */
[----:B------:R-:W-:Y:S07]  /*ffa0*/  FMNMX.FTZ R11, R95, R2, !PT ;  /* 0x000000025f0b7209 */ /* 0x000fee0007810000 */
[----:B------:R-:W5:Y:S01]  /*ffb0*/  SHFL.BFLY PT, R2, R11, 0x2, 0x1f ;  /* 0x0c401f000b027f89 */ /* 0x000f6200000e0000 */
[----:B-1----:R-:W-:Y:S02]  /*ffc0*/  FMNMX.FTZ R7, R7, R4, !PT ;  /* 0x0000000407077209 */ /* 0x002fe40007810000 */
[----:B---3--:R-:W-:Y:S05]  /*ffd0*/  FMNMX.FTZ R6, R5, R6, !PT ;  /* 0x0000000605067209 */ /* 0x008fea0007810000 */
[----:B------:R-:W1:Y:S01]  /*ffe0*/  SHFL.BFLY PT, R14, R7, 0x1, 0x1f ;  /* 0x0c201f00070e7f89 */ /* 0x000e6200000e0000 */
[----:B----4-:R-:W-:Y:S07]  /*fff0*/  FMNMX.FTZ R5, R3, R0, !PT ;  /* 0x0000000003057209 */ /* 0x010fee0007810000 */
[----:B------:R-:W3:Y:S01]  /*10000*/  SHFL.BFLY PT, R13, R6, 0x1, 0x1f ;  /* 0x0c201f00060d7f89 */ /* 0x000ee200000e0000 */
[----:B-----5:R-:W-:Y:S07]  /*10010*/  FMNMX.FTZ R9, R11, R2, !PT ;  /* 0x000000020b097209 */ /* 0x020fee0007810000 */
[----:B------:R-:W4:Y:S08]  /*10020*/  SHFL.BFLY PT, R0, R5, 0x1, 0x1f ;  /* 0x0c201f0005007f89 */ /* 0x000f3000000e0000 */
[----:B------:R-:W5:Y:S01]  /*10030*/  SHFL.BFLY PT, R4, R9, 0x1, 0x1f ;  /* 0x0c201f0009047f89 */ /* 0x000f6200000e0000 */
[----:B-1----:R-:W-:Y:S02]  /*10040*/  FMNMX.FTZ R3, R7, R14, !PT ;  /* 0x0000000e07037209 */ /* 0x002fe40007810000 */
[----:B---3--:R-:W-:Y:S02]  /*10050*/  FMNMX.FTZ R68, R6, R13, !PT ;  /* 0x0000000d06447209 */ /* 0x008fe40007810000 */
[----:B------:R-:W-:Y:S02]  /*10060*/  MOV R13, R100 ;  /* 0x00000064000d7202 */ /* 0x000fe40000000f00 */
[C---:B------:R-:W-:Y:S01]  /*10070*/  FSETP.NEU.FTZ.AND P2, PT, R68.reuse, -INF , PT ;  /* 0xff8000004400780b */ /* 0x040fe20003f5d000 */
[----:B------:R-:W-:Y:S01]  /*10080*/  FADD.FTZ R2, -R68, R201 ;  /* 0x000000c944027221 */ /* 0x000fe20000010100 */
[----:B----4-:R-:W-:Y:S03]  /*10090*/  FMNMX.FTZ R0, R5, R0, !PT ;  /* 0x0000000005007209 */ /* 0x010fe60007810000 */
[----:B------:R-:W-:Y:S02]  /*100a0*/  FMUL.FTZ R69, R2, c[0x0][0x23c] ;  /* 0x00008f0002457a20 */ /* 0x000fe40000410000 */
[----:B------:R-:W-:Y:S02]  /*100b0*/  FADD.FTZ R2, -R3, R196 ;  /* 0x000000c403027221 */ /* 0x000fe40000010100 */
[----:B------:R-:W-:Y:S02]  /*100c0*/  FADD.FTZ R6, -R0, R199 ;  /* 0x000000c700067221 */ /* 0x000fe40000010100 */
[----:B------:R-:W-:Y:S01]  /*100d0*/  MUFU.EX2 R69, R69 ;  /* 0x0000004500457308 */ /* 0x000fe20000000800 */
[----:B------:R-:W-:Y:S01]  /*100e0*/  FMUL.FTZ R7, R2, c[0x0][0x23c] ;  /* 0x00008f0002077a20 */ /* 0x000fe20000410000 */
[----:B-----5:R-:W-:Y:S01]  /*100f0*/  FMNMX.FTZ R2, R9, R4, !PT ;  /* 0x0000000409027209 */ /* 0x020fe20007810000 */
[----:B------:R-:W-:Y:S02]  /*10100*/  FMUL.FTZ R196, R68, c[0x0][0x23c] ;  /* 0x00008f0044c47a20 */ /* 0x000fe40000410000 */
[----:B------:R-:W-:Y:S02]  /*10110*/  FMUL.FTZ R4, R6, c[0x0][0x23c] ;  /* 0x00008f0006047a20 */ /* 0x000fe40000410000 */
[----:B------:R-:W-:Y:S01]  /*10120*/  FADD.FTZ R6, -R2, R197 ;  /* 0x000000c502067221 */ /* 0x000fe20000010100 */
[----:B------:R-:W-:Y:S01]  /*10130*/  FSEL R196, R196, RZ, P2 ;  /* 0x000000ffc4c47208 */ /* 0x000fe20001000000 */
[----:B------:R-:W-:Y:S01]  /*10140*/  FMUL.FTZ R197, R0, c[0x0][0x23c] ;  /* 0x00008f0000c57a20 */ /* 0x000fe20000410000 */
[----:B------:R-:W1:Y:S01]  /*10150*/  MUFU.EX2 R5, R7 ;  /* 0x0000000700057308 */ /* 0x000e620000000800 */
[----:B------:R-:W-:Y:S01]  /*10160*/  FMUL.FTZ R70, R6, c[0x0][0x23c] ;  /* 0x00008f0006467a20 */ /* 0x000fe20000410000 */
[C---:B------:R-:W-:Y:S01]  /*10170*/  FSETP.NEU.FTZ.AND P2, PT, R3.reuse, -INF , PT ;  /* 0xff8000000300780b */ /* 0x040fe20003f5d000 */
[----:B------:R-:W-:Y:S02]  /*10180*/  FMUL.FTZ R6, R3, c[0x0][0x23c] ;  /* 0x00008f0003067a20 */ /* 0x000fe40000410000 */
[--C-:B------:R-:W-:Y:S02]  /*10190*/  FFMA.FTZ R88, R39, c[0x0][0x23c], -R196.reuse ;  /* 0x00008f0027587a23 */ /* 0x100fe400000108c4 */
[--C-:B------:R-:W-:Y:S01]  /*101a0*/  FFMA.FTZ R103, R29, c[0x0][0x23c], -R196.reuse ;  /* 0x00008f001d677a23 */ /* 0x100fe200000108c4 */
[----:B------:R-:W-:Y:S01]  /*101b0*/  FSEL R19, R6, RZ, P2 ;  /* 0x000000ff06137208 */ /* 0x000fe20001000000 */
[--C-:B------:R-:W-:Y:S01]  /*101c0*/  FFMA.FTZ R102, R31, c[0x0][0x23c], -R196.reuse ;  /* 0x00008f001f667a23 */ /* 0x100fe200000108c4 */
[----:B------:R-:W-:Y:S01]  /*101d0*/  MUFU.EX2 R4, R4 ;  /* 0x0000000400047308 */ /* 0x000fe20000000800 */
[----:B------:R-:W-:Y:S01]  /*101e0*/  FSETP.NEU.FTZ.AND P2, PT, R0, -INF , PT ;  /* 0xff8000000000780b */ /* 0x000fe20003f5d000 */
[----:B------:R-:W-:Y:S01]  /*101f0*/  FMUL.FTZ R100, R2, c[0x0][0x23c] ;  /* 0x00008f0002647a20 */ /* 0x000fe20000410000 */
[----:B------:R-:W-:Y:S01]  /*10200*/  MOV R29, R26 ;  /* 0x0000001a001d7202 */ /* 0x000fe20000000f00 */
[--C-:B------:R-:W-:Y:S01]  /*10210*/  FFMA.FTZ R24, R25, c[0x0][0x23c], -R19.reuse ;  /* 0x00008f0019187a23 */ /* 0x100fe20000010813 */
[----:B------:R-:W-:Y:S01]  /*10220*/  FSEL R197, R197, RZ, P2 ;  /* 0x000000ffc5c57208 */ /* 0x000fe20001000000 */
[----:B------:R-:W-:Y:S01]  /*10230*/  FFMA.FTZ R9, R20, c[0x0][0x23c], -R19 ;  /* 0x00008f0014097a23 */ /* 0x000fe20000010813 */
[----:B------:R-:W-:Y:S01]  /*10240*/  MOV R20, R19 ;  /* 0x0000001300147202 */ /* 0x000fe20000000f00 */
[----:B------:R-:W-:Y:S01]  /*10250*/  FFMA.FTZ R101, R27, c[0x0][0x23c], -R196 ;  /* 0x00008f001b657a23 */ /* 0x000fe200000108c4 */
[----:B------:R-:W-:Y:S01]  /*10260*/  FSETP.NEU.FTZ.AND P2, PT, R2, -INF , PT ;  /* 0xff8000000200780b */ /* 0x000fe20003f5d000 */
[----:B------:R-:W2:Y:S01]  /*10270*/  MUFU.EX2 R24, R24 ;  /* 0x0000001800187308 */ /* 0x000ea20000000800 */
[--C-:B------:R-:W-:Y:S01]  /*10280*/  FFMA.FTZ R85, R10, c[0x0][0x23c], -R197.reuse ;  /* 0x00008f000a557a23 */ /* 0x100fe200000108c5 */
[----:B------:R-:W-:Y:S01]  /*10290*/  MOV R25, R15 ;  /* 0x0000000f00197202 */ /* 0x000fe20000000f00 */
[----:B------:R-:W-:Y:S01]  /*102a0*/  FFMA.FTZ R201, R16, c[0x0][0x23c], -R20 ;  /* 0x00008f0010c97a23 */ /* 0x000fe20000010814 */
[----:B------:R-:W-:Y:S01]  /*102b0*/  FSEL R100, R100, RZ, P2 ;  /* 0x000000ff64647208 */ /* 0x000fe20001000000 */
[C---:B-1----:R-:W-:Y:S01]  /*102c0*/  FMUL.FTZ R6, R5.reuse, R162 ;  /* 0x000000a205067220 */ /* 0x042fe20000410000 */
[----:B------:R-:W-:Y:S01]  /*102d0*/  MOV R162, R48 ;  /* 0x0000003000a27202 */ /* 0x000fe20000000f00 */
[C---:B------:R-:W-:Y:S02]  /*102e0*/  FMUL.FTZ R7, R5.reuse, R163 ;  /* 0x000000a305077220 */ /* 0x040fe40000410000 */
        /* <DEDUP_REMOVED lines=11> */
[----:B------:R-:W1:Y:S01]  /*103a0*/  MUFU.EX2 R103, R103 ;  /* 0x0000006700677308 */ /* 0x000e620000000800 */
        /* <DEDUP_REMOVED lines=14> */
[C---:B--2---:R-:W-:Y:S01]  /*10490*/  FFMA.FTZ R16, R5.reuse, R30, R24 ;  /* 0x0000001e05107223 */ /* 0x044fe20000010018 */
[----:B------:R-:W-:Y:S01]  /*104a0*/  MOV R191, R13 ;  /* 0x0000000d00bf7202 */ /* 0x000fe20000000f00 */
[--C-:B------:R-:W-:Y:S01]  /*104b0*/  FFMA.FTZ R10, R38, c[0x0][0x23c], -R197.reuse ;  /* 0x00008f00260a7a23 */ /* 0x100fe200000108c5 */
[----:B------:R-:W-:Y:S01]  /*104c0*/  MOV R183, R41 ;  /* 0x0000002900b77202 */ /* 0x000fe20000000f00 */
[----:B------:R-:W-:Y:S01]  /*104d0*/  FMUL.FTZ R38, R5, R174 ;  /* 0x000000ae05267220 */ /* 0x000fe20000410000 */
[----:B------:R-:W2:Y:S01]  /*104e0*/  MUFU.EX2 R101, R101 ;  /* 0x0000006500657308 */ /* 0x000ea20000000800 */
[----:B------:R-:W3:Y:S01]  /*104f0*/  LDL.LU R5, [R1+0x74] ;  /* 0x0000740001057983 */ /* 0x000ee20000300800 */
[--C-:B------:R-:W-:Y:S01]  /*10500*/  FFMA.FTZ R60, R60, c[0x0][0x23c], -R197.reuse ;  /* 0x00008f003c3c7a23 */ /* 0x100fe200000108c5 */
[----:B-1----:R-:W-:Y:S01]  /*10510*/  F2FP.PACK_AB R76, R103, R88 ;  /* 0x00000058674c723e */ /* 0x002fe200000000ff */
[C---:B------:R-:W-:Y:S01]  /*10520*/  FMUL.FTZ R30, R4.reuse, R138 ;  /* 0x0000008a041e7220 */ /* 0x040fe20000410000 */
[----:B------:R-:W-:Y:S01]  /*10530*/  MOV R138, R81 ;  /* 0x00000051008a7202 */ /* 0x000fe20000000f00 */
[----:B------:R-:W-:Y:S01]  /*10540*/  FMUL.FTZ R43, R4, R159 ;  /* 0x0000009f042b7220 */ /* 0x000fe20000410000 */
[----:B------:R-:W-:Y:S01]  /*10550*/  MOV R159, R83 ;  /* 0x00000053009f7202 */ /* 0x000fe20000000f00 */
[----:B------:R-:W-:Y:S02]  /*10560*/  FFMA.FTZ R163, R8, c[0x0][0x23c], -R100 ;  /* 0x00008f0008a37a23 */ /* 0x000fe40000010864 */
[----:B------:R-:W1:Y:S01]  /*10570*/  MUFU.EX2 R59, R60 ;  /* 0x0000003c003b7308 */ /* 0x000e620000000800 */
[----:B------:R-:W4:Y:S01]  /*10580*/  LDSM.16.MT88.4 R80, [R252+0x8000] ;  /* 0x00800000fc50783b */ /* 0x000f220000004200 */
[----:B------:R-:W-:Y:S02]  /*10590*/  FFMA.FTZ R199, R17, c[0x0][0x23c], -R20 ;  /* 0x00008f0011c77a23 */ /* 0x000fe40000010814 */
[--C-:B------:R-:W-:Y:S02]  /*105a0*/  FFMA.FTZ R106, R37, c[0x0][0x23c], -R100.reuse ;  /* 0x00008f00256a7a23 */ /* 0x100fe40000010864 */
[--C-:B------:R-:W-:Y:S02]  /*105b0*/  FFMA.FTZ R104, R57, c[0x0][0x23c], -R100.reuse ;  /* 0x00008f0039687a23 */ /* 0x100fe40000010864 */
[C---:B------:R-:W-:Y:S02]  /*105c0*/  FMUL.FTZ R58, R4.reuse, R166 ;  /* 0x000000a6043a7220 */ /* 0x040fe40000410000 */
[----:B------:R-:W-:Y:S01]  /*105d0*/  MUFU.EX2 R85, R85 ;  /* 0x0000005500557308 */ /* 0x000fe20000000800 */
[C---:B------:R-:W-:Y:S02]  /*105e0*/  FMUL.FTZ R14, R4.reuse, R134 ;  /* 0x00000086040e7220 */ /* 0x040fe40000410000 */
[C---:B------:R-:W-:Y:S01]  /*105f0*/  FMUL.FTZ R15, R4.reuse, R135 ;  /* 0x00000087040f7220 */ /* 0x040fe20000410000 */
[----:B--2---:R-:W-:Y:S01]  /*10600*/  F2FP.PACK_AB R78, R101, R102 ;  /* 0x00000066654e723e */ /* 0x004fe200000000ff */
[C---:B------:R-:W-:Y:S01]  /*10610*/  FMUL.FTZ R26, R4.reuse, R150 ;  /* 0x00000096041a7220 */ /* 0x040fe20000410000 */
[----:B------:R-:W-:Y:S01]  /*10620*/  MOV R150, R21 ;  /* 0x0000001500967202 */ /* 0x000fe20000000f00 */
[C---:B------:R-:W-:Y:S01]  /*10630*/  FMUL.FTZ R27, R4.reuse, R151 ;  /* 0x00000097041b7220 */ /* 0x040fe20000410000 */
[----:B------:R-:W-:Y:S01]  /*10640*/  MOV R151, R44 ;  /* 0x0000002c00977202 */ /* 0x000fe20000000f00 */
[C---:B------:R-:W-:Y:S01]  /*10650*/  FMUL.FTZ R31, R4.reuse, R139 ;  /* 0x0000008b041f7220 */ /* 0x040fe20000410000 */
[----:B------:R-:W2:Y:S01]  /*10660*/  MUFU.EX2 R9, R9 ;  /* 0x0000000900097308 */ /* 0x000ea20000000800 */
[C---:B------:R-:W-:Y:S01]  /*10670*/  FMUL.FTZ R42, R4.reuse, R158 ;  /* 0x0000009e042a7220 */ /* 0x040fe20000410000 */
[----:B------:R-:W-:Y:S01]  /*10680*/  MOV R139, R40 ;  /* 0x00000028008b7202 */ /* 0x000fe20000000f00 */
[C---:B------:R-:W-:Y:S01]  /*10690*/  FMUL.FTZ R46, R4.reuse, R146 ;  /* 0x00000092042e7220 */ /* 0x040fe20000410000 */
[----:B-1----:R-:W-:Y:S01]  /*106a0*/  MOV R166, R59 ;  /* 0x0000003b00a67202 */ /* 0x002fe20000000f00 */
[----:B------:R-:W-:Y:S01]  /*106b0*/  FMUL.FTZ R59, R4, R167 ;  /* 0x000000a7043b7220 */ /* 0x000fe20000410000 */
[----:B------:R-:W-:Y:S01]  /*106c0*/  MOV R167, R113 ;  /* 0x0000007100a77202 */ /* 0x000fe20000000f00 */
[----:B------:R-:W-:Y:S01]  /*106d0*/  FFMA.FTZ R113, R12, c[0x0][0x23c], -R100 ;  /* 0x00008f000c717a23 */ /* 0x000fe20000010864 */
[----:B------:R-:W-:Y:S01]  /*106e0*/  MOV R146, R29 ;  /* 0x0000001d00927202 */ /* 0x000fe20000000f00 */
[C---:B------:R-:W-:Y:S01]  /*106f0*/  FMUL.FTZ R47, R4.reuse, R147 ;  /* 0x00000093042f7220 */ /* 0x040fe20000410000 */
[----:B------:R-:W-:Y:S01]  /*10700*/  MUFU.EX2 R201, R201 ;  /* 0x000000c900c97308 */ /* 0x000fe20000000800 */
        /* <DEDUP_REMOVED lines=9> */
[----:B------:R-:W-:Y:S01]  /*107a0*/  MUFU.EX2 R199, R199 ;  /* 0x000000c700c77308 */ /* 0x000fe20000000800 */
[----:B------:R-:W-:Y:S02]  /*107b0*/  FMUL.FTZ R33, R69, R185 ;  /* 0x000000b945217220 */ /* 0x000fe40000410000 */
[--C-:B------:R-:W-:Y:S01]  /*107c0*/  FFMA.FTZ R185, R234, c[0x0][0x23c], -R186.reuse ;  /* 0x00008f00eab97a23 */ /* 0x100fe200000108ba */
[----:B--2---:R-:W-:Y:S01]  /*107d0*/  F2FP.PACK_AB R77, R9, R24 ;  /* 0x00000018094d723e */ /* 0x004fe200000000ff */
[C---:B------:R-:W-:Y:S02]  /*107e0*/  FMUL.FTZ R37, R69.reuse, R173 ;  /* 0x000000ad45257220 */ /* 0x040fe40000410000 */
[C---:B------:R-:W-:Y:S02]  /*107f0*/  FMUL.FTZ R48, R69.reuse, R192 ;  /* 0x000000c045307220 */ /* 0x040fe40000410000 */
[--C-:B------:R-:W-:Y:S01]  /*10800*/  FFMA.FTZ R192, R212, c[0x0][0x23c], -R197.reuse ;  /* 0x00008f00d4c07a23 */ /* 0x100fe200000108c5 */
[----:B------:R-:W1:Y:S01]  /*10810*/  MUFU.EX2 R11, R10 ;  /* 0x0000000a000b7308 */ /* 0x000e620000000800 */
[--C-:B------:R-:W-:Y:S02]  /*10820*/  FFMA.FTZ R174, R36, c[0x0][0x23c], -R197.reuse ;  /* 0x00008f0024ae7a23 */ /* 0x100fe400000108c5 */
[C---:B------:R-:W-:Y:S02]  /*10830*/  FMUL.FTZ R36, R69.reuse, R172 ;  /* 0x000000ac45247220 */ /* 0x040fe40000410000 */
[C---:B------:R-:W-:Y:S02]  /*10840*/  FMUL.FTZ R49, R69.reuse, R193 ;  /* 0x000000c145317220 */ /* 0x040fe40000410000 */
[--C-:B------:R-:W-:Y:S02]  /*10850*/  FFMA.FTZ R193, R162, c[0x0][0x23c], -R186.reuse ;  /* 0x00008f00a2c17a23 */ /* 0x100fe400000108ba */
[----:B------:R-:W-:Y:S01]  /*10860*/  FFMA.FTZ R162, R226, c[0x0][0x23c], -R186 ;  /* 0x00008f00e2a27a23 */ /* 0x000fe200000108ba */
[----:B------:R-:W2:Y:S01]  /*10870*/  MUFU.EX2 R70, R70 ;  /* 0x0000004600467308 */ /* 0x000ea20000000800 */
[----:B------:R-:W5:Y:S01]  /*10880*/  LDL.LU R226, [R1+0x70] ;  /* 0x0000700001e27983 */ /* 0x000f620000300800 */
[C---:B------:R-:W-:Y:S02]  /*10890*/  FMUL.FTZ R52, R69.reuse, R180 ;  /* 0x000000b445347220 */ /* 0x040fe40000410000 */
[----:B------:R-:W-:Y:S02]  /*108a0*/  FMUL.FTZ R53, R69, R181 ;  /* 0x000000b545357220 */ /* 0x000fe40000410000 */
[--C-:B------:R-:W-:Y:S02]  /*108b0*/  FFMA.FTZ R115, R115, c[0x0][0x23c], -R196.reuse ;  /* 0x00008f0073737a23 */ /* 0x100fe400000108c4 */
[----:B------:R-:W-:Y:S02]  /*108c0*/  FFMA.FTZ R112, R112, c[0x0][0x23c], -R196 ;  /* 0x00008f0070707a23 */ /* 0x000fe400000108c4 */
[----:B------:R-:W4:Y:S01]  /*108d0*/  MUFU.EX2 R174, R174 ;  /* 0x000000ae00ae7308 */ /* 0x000f220000000800 */
[--C-:B------:R-:W-:Y:S02]  /*108e0*/  FFMA.FTZ R171, R171, c[0x0][0x23c], -R186.reuse ;  /* 0x00008f00abab7a23 */ /* 0x100fe400000108ba */
[----:B------:R-:W-:Y:S01]  /*108f0*/  FFMA.FTZ R150, R150, c[0x0][0x23c], -R186 ;  /* 0x00008f0096967a23 */ /* 0x000fe200000108ba */
[----:B-1----:R-:W-:Y:S01]  /*10900*/  MOV R178, R11 ;  /* 0x0000000b00b27202 */ /* 0x002fe20000000f00 */
[C---:B------:R-:W-:Y:S01]  /*10910*/  FMUL.FTZ R10, R4.reuse, R142 ;  /* 0x0000008e040a7220 */ /* 0x040fe20000410000 */
[----:B------:R-:W-:Y:S01]  /*10920*/  MOV R142, R56 ;  /* 0x00000038008e7202 */ /* 0x000fe20000000f00 */
[----:B------:R-:W-:Y:S01]  /*10930*/  FMUL.FTZ R11, R4, R143 ;  /* 0x0000008f040b7220 */ /* 0x000fe20000410000 */
[----:B------:R-:W-:Y:S01]  /*10940*/  MOV R143, R79 ;  /* 0x0000004f008f7202 */ /* 0x000fe20000000f00 */
[--C-:B------:R-:W-:Y:S01]  /*10950*/  FFMA.FTZ R120, R120, c[0x0][0x23c], -R100.reuse ;  /* 0x00008f0078787a23 */ /* 0x100fe20000010864 */
[----:B------:R-:W-:Y:S01]  /*10960*/  MUFU.EX2 R163, R163 ;  /* 0x000000a300a37308 */ /* 0x000fe20000000800 */
[----:B------:R-:W-:Y:S01]  /*10970*/  F2FP.PACK_AB R79, R199, R201 ;  /* 0x000000c9c74f723e */ /* 0x000fe200000000ff */
[----:B------:R-:W-:Y:S02]  /*10980*/  FFMA.FTZ R119, R119, c[0x0][0x23c], -R100 ;  /* 0x00008f0077777a23 */ /* 0x000fe40000010864 */
[C---:B--2---:R-:W-:Y:S01]  /*10990*/  FMUL.FTZ R8, R70.reuse, R140 ;  /* 0x0000008c46087220 */ /* 0x044fe20000410000 */
[----:B------:R-:W-:Y:S01]  /*109a0*/  MOV R140, R32 ;  /* 0x00000020008c7202 */ /* 0x000fe20000000f00 */
[C---:B------:R-:W-:Y:S02]  /*109b0*/  FMUL.FTZ R12, R70.reuse, R132 ;  /* 0x00000084460c7220 */ /* 0x040fe40000410000 */
[C---:B------:R-:W-:Y:S02]  /*109c0*/  FMUL.FTZ R13, R70.reuse, R133 ;  /* 0x00000085460d7220 */ /* 0x040fe40000410000 */
[----:B------:R-:W-:Y:S01]  /*109d0*/  MUFU.EX2 R106, R106 ;  /* 0x0000006a006a7308 */ /* 0x000fe20000000800 */
[C---:B------:R-:W-:Y:S02]  /*109e0*/  FMUL.FTZ R24, R70.reuse, R148 ;  /* 0x0000009446187220 */ /* 0x040fe40000410000 */
[----:B------:R-:W-:Y:S01]  /*109f0*/  FMUL.FTZ R25, R70, R149 ;  /* 0x0000009546197220 */ /* 0x000fe20000410000 */
[----:B----4-:R-:W-:Y:S01]  /*10a00*/  F2FP.PACK_AB R87, R174, R178 ;  /* 0x000000b2ae57723e */ /* 0x010fe200000000ff */
[----:B------:R-:W-:Y:S02]  /*10a10*/  FMUL.FTZ R29, R70, R137 ;  /* 0x00000089461d7220 */ /* 0x000fe40000410000 */
[----:B------:R-:W-:Y:S02]  /*10a20*/  FMUL.FTZ R32, R69, R184 ;  /* 0x000000b845207220 */ /* 0x000fe40000410000 */
[--C-:B------:R-:W-:Y:S01]  /*10a30*/  FFMA.FTZ R184, R72, c[0x0][0x23c], -R197.reuse ;  /* 0x00008f0048b87a23 */ /* 0x100fe200000108c5 */
[----:B------:R-:W-:Y:S01]  /*10a40*/  MUFU.EX2 R104, R104 ;  /* 0x0000006800687308 */ /* 0x000fe20000000800 */
[C---:B------:R-:W-:Y:S02]  /*10a50*/  FMUL.FTZ R40, R70.reuse, R156 ;  /* 0x0000009c46287220 */ /* 0x040fe40000410000 */
[C---:B------:R-:W-:Y:S02]  /*10a60*/  FMUL.FTZ R41, R70.reuse, R157 ;  /* 0x0000009d46297220 */ /* 0x040fe40000410000 */
[C---:B------:R-:W-:Y:S02]  /*10a70*/  FMUL.FTZ R44, R70.reuse, R144 ;  /* 0x00000090462c7220 */ /* 0x040fe40000410000 */
[C---:B------:R-:W-:Y:S02]  /*10a80*/  FMUL.FTZ R45, R70.reuse, R145 ;  /* 0x00000091462d7220 */ /* 0x040fe40000410000 */
[C---:B------:R-:W-:Y:S01]  /*10a90*/  FMUL.FTZ R56, R70.reuse, R164 ;  /* 0x000000a446387220 */ /* 0x040fe20000410000 */
[----:B------:R-:W1:Y:S01]  /*10aa0*/  MUFU.EX2 R113, R113 ;  /* 0x0000007100717308 */ /* 0x000e620000000800 */
[----:B------:R-:W-:Y:S02]  /*10ab0*/  FADD.FTZ R134, R9, R16 ;  /* 0x0000001009867221 */ /* 0x000fe40000010000 */
[C---:B------:R-:W-:Y:S01]  /*10ac0*/  FMUL.FTZ R9, R70.reuse, R141 ;  /* 0x0000008d46097220 */ /* 0x040fe20000410000 */
[----:B------:R-:W-:Y:S01]  /*10ad0*/  MOV R141, R86 ;  /* 0x00000056008d7202 */ /* 0x000fe20000000f00 */
[C---:B------:R-:W-:Y:S02]  /*10ae0*/  FMUL.FTZ R16, R69.reuse, R176 ;  /* 0x000000b045107220 */ /* 0x040fe40000410000 */
[C---:B------:R-:W-:Y:S02]  /*10af0*/  FMUL.FTZ R57, R70.reuse, R165 ;  /* 0x000000a546397220 */ /* 0x040fe40000410000 */
[C---:B------:R-:W-:Y:S01]  /*10b00*/  FMUL.FTZ R60, R70.reuse, R152 ;  /* 0x00000098463c7220 */ /* 0x040fe20000410000 */
[----:B------:R-:W-:Y:S01]  /*10b10*/  MUFU.EX2 R115, R115 ;  /* 0x0000007300737308 */ /* 0x000fe20000000800 */
[----:B------:R-:W-:Y:S02]  /*10b20*/  FMUL.FTZ R61, R70, R153 ;  /* 0x00000099463d7220 */ /* 0x000fe40000410000 */
[--C-:B------:R-:W-:Y:S02]  /*10b30*/  FFMA.FTZ R169, R64, c[0x0][0x23c], -R197.reuse ;  /* 0x00008f0040a97a23 */ /* 0x100fe400000108c5 */
[----:B------:R-:W-:Y:S02]  /*10b40*/  FMUL.FTZ R64, R69, R188 ;  /* 0x000000bc45407220 */ /* 0x000fe40000410000 */
[----:B------:R-:W-:Y:S02]  /*10b50*/  FFMA.FTZ R152, R141, c[0x0][0x23c], -R196 ;  /* 0x00008f008d987a23 */ /* 0x000fe400000108c4 */
[--C-:B------:R-:W-:Y:S01]  /*10b60*/  FFMA.FTZ R173, R140, c[0x0][0x23c], -R186.reuse ;  /* 0x00008f008cad7a23 */ /* 0x100fe200000108ba */
[----:B------:R-:W-:Y:S01]  /*10b70*/  MUFU.EX2 R112, R112 ;  /* 0x0000007000707308 */ /* 0x000fe20000000800 */
[----:B------:R-:W-:Y:S02]  /*10b80*/  FFMA.FTZ R164, R228, c[0x0][0x23c], -R186 ;  /* 0x00008f00e4a47a23 */ /* 0x000fe400000108ba */
[----:B------:R-:W2:Y:S01]  /*10b90*/  LDL.LU R228, [R1+0x6c] ;  /* 0x00006c0001e47983 */ /* 0x000ea20000300800 */
[----:B-1----:R-:W-:Y:S01]  /*10ba0*/  F2FP.PACK_AB R86, R113, R104 ;  /* 0x000000687156723e */ /* 0x002fe200000000ff */
[--C-:B------:R-:W-:Y:S02]  /*10bb0*/  FFMA.FTZ R159, R159, c[0x0][0x23c], -R196.reuse ;  /* 0x00008f009f9f7a23 */ /* 0x100fe400000108c4 */
[--C-:B------:R-:W-:Y:S02]  /*10bc0*/  FFMA.FTZ R156, R147, c[0x0][0x23c], -R196.reuse ;  /* 0x00008f00939c7a23 */ /* 0x100fe400000108c4 */
[--C-:B------:R-:W-:Y:S01]  /*10bd0*/  FFMA.FTZ R148, R146, c[0x0][0x23c], -R196.reuse ;  /* 0x00008f0092947a23 */ /* 0x100fe200000108c4 */
[----:B------:R-:W-:Y:S01]  /*10be0*/  MUFU.EX2 R152, R152 ;  /* 0x0000009800987308 */ /* 0x000fe20000000800 */
[----:B------:R-:W-:Y:S02]  /*10bf0*/  FFMA.FTZ R139, R139, c[0x0][0x23c], -R196 ;  /* 0x00008f008b8b7a23 */ /* 0x000fe400000108c4 */
[--C-:B------:R-:W-:Y:S02]  /*10c00*/  FFMA.FTZ R177, R158, c[0x0][0x23c], -R186.reuse ;  /* 0x00008f009eb17a23 */ /* 0x100fe400000108ba */
[--C-:B------:R-:W-:Y:S02]  /*10c10*/  FFMA.FTZ R146, R138, c[0x0][0x23c], -R186.reuse ;  /* 0x00008f008a927a23 */ /* 0x100fe400000108ba */
[----:B------:R-:W-:Y:S02]  /*10c20*/  FFMA.FTZ R110, R110, c[0x0][0x23c], -R186 ;  /* 0x00008f006e6e7a23 */ /* 0x000fe400000108ba */
[----:B------:R-:W-:Y:S01]  /*10c30*/  FFMA.FTZ R157, R191, c[0x0][0x23c], -R100 ;  /* 0x00008f00bf9d7a23 */ /* 0x000fe20000010864 */
[----:B------:R-:W1:Y:S01]  /*10c40*/  MUFU.EX2 R173, R173 ;  /* 0x000000ad00ad7308 */ /* 0x000e620000000800 */
[----:B------:R-:W-:Y:S02]  /*10c50*/  FFMA.FTZ R191, R114, c[0x0][0x23c], -R186 ;  /* 0x00008f0072bf7a23 */ /* 0x000fe400000108ba */
[--C-:B------:R-:W-:Y:S02]  /*10c60*/  FFMA.FTZ R144, R190, c[0x0][0x23c], -R100.reuse ;  /* 0x00008f00be907a23 */ /* 0x100fe40000010864 */
[----:B------:R-:W-:Y:S02]  /*10c70*/  FFMA.FTZ R149, R183, c[0x0][0x23c], -R100 ;  /* 0x00008f00b7957a23 */ /* 0x000fe40000010864 */
[--C-:B------:R-:W-:Y:S02]  /*10c80*/  FFMA.FTZ R147, R187, c[0x0][0x23c], -R186.reuse ;  /* 0x00008f00bb937a23 */ /* 0x100fe400000108ba */
[--C-:B------:R-:W-:Y:S01]  /*10c90*/  FFMA.FTZ R187, R236, c[0x0][0x23c], -R186.reuse ;  /* 0x00008f00ecbb7a23 */ /* 0x100fe200000108ba */
[----:B------:R-:W-:Y:S01]  /*10ca0*/  MUFU.EX2 R171, R171 ;  /* 0x000000ab00ab7308 */ /* 0x000fe20000000800 */
[----:B------:R-:W-:Y:S02]  /*10cb0*/  FFMA.FTZ R158, R116, c[0x0][0x23c], -R186 ;  /* 0x00008f00749e7a23 */ /* 0x000fe400000108ba */
[--C-:B------:R-:W-:Y:S02]  /*10cc0*/  FFMA.FTZ R145, R235, c[0x0][0x23c], -R196.reuse ;  /* 0x00008f00eb917a23 */ /* 0x100fe400000108c4 */
[--C-:B------:R-:W-:Y:S02]  /*10cd0*/  FFMA.FTZ R138, R233, c[0x0][0x23c], -R196.reuse ;  /* 0x00008f00e98a7a23 */ /* 0x100fe400000108c4 */
[--C-:B------:R-:W-:Y:S02]  /*10ce0*/  FFMA.FTZ R137, R231, c[0x0][0x23c], -R196.reuse ;  /* 0x00008f00e7897a23 */ /* 0x100fe400000108c4 */
[----:B------:R-:W-:Y:S01]  /*10cf0*/  FFMA.FTZ R132, R229, c[0x0][0x23c], -R196 ;  /* 0x00008f00e5847a23 */ /* 0x000fe200000108c4 */
[----:B------:R-:W-:Y:S01]  /*10d00*/  MUFU.EX2 R150, R150 ;  /* 0x0000009600967308 */ /* 0x000fe20000000800 */
[--C-:B------:R-:W-:Y:S02]  /*10d10*/  FFMA.FTZ R167, R167, c[0x0][0x23c], -R197.reuse ;  /* 0x00008f00a7a77a23 */ /* 0x100fe400000108c5 */
[--C-:B------:R-:W-:Y:S02]  /*10d20*/  FFMA.FTZ R154, R154, c[0x0][0x23c], -R197.reuse ;  /* 0x00008f009a9a7a23 */ /* 0x100fe400000108c5 */
[--C-:B------:R-:W-:Y:S02]  /*10d30*/  FFMA.FTZ R141, R224, c[0x0][0x23c], -R197.reuse ;  /* 0x00008f00e08d7a23 */ /* 0x100fe400000108c5 */
[--C-:B------:R-:W-:Y:S02]  /*10d40*/  FFMA.FTZ R153, R227, c[0x0][0x23c], -R100.reuse ;  /* 0x00008f00e3997a23 */ /* 0x100fe40000010864 */
[----:B------:R-:W-:Y:S01]  /*10d50*/  FFMA.FTZ R221, R221, c[0x0][0x23c], -R100 ;  /* 0x00008f00dddd7a23 */ /* 0x000fe20000010864 */
[----:B------:R-:W4:Y:S01]  /*10d60*/  MUFU.EX2 R167, R167 ;  /* 0x000000a700a77308 */ /* 0x000f220000000800 */
        /* <DEDUP_REMOVED lines=26> */
[----:B------:R-:W-:Y:S02]  /*10f10*/  FFMA.FTZ R143, R195, c[0x0][0x23c], -R186 ;  /* 0x00008f00c38f7a23 */ /* 0x000fe400000108ba */
        /* <DEDUP_REMOVED lines=9> */
[----:B------:R-:W-:Y:S02]  /*10fb0*/  FFMA.FTZ R71, R123, c[0x0][0x23c], -R196 ;  /* 0x00008f007b477a23 */ /* 0x000fe400000108c4 */
[--C-:B------:R-:W-:Y:S02]  /*10fc0*/  FFMA.FTZ R216, R215, c[0x0][0x23c], -R197.reuse ;  /* 0x00008f00d7d87a23 */ /* 0x100fe400000108c5 */
[----:B------:R-:W-:Y:S02]  /*10fd0*/  FADD.FTZ R134, R201, R134 ;  /* 0x00000086c9867221 */ /* 0x000fe40000010000 */
[--C-:B------:R-:W-:Y:S02]  /*10fe0*/  FFMA.FTZ R201, R217, c[0x0][0x23c], -R197.reuse ;  /* 0x00008f00d9c97a23 */ /* 0x100fe400000108c5 */
[----:B------:R-:W-:Y:S01]  /*10ff0*/  FFMA.FTZ R217, R128, c[0x0][0x23c], -R196 ;  /* 0x00008f0080d97a23 */ /* 0x000fe200000108c4 */
[----:B------:R-:W-:Y:S01]  /*11000*/  MUFU.EX2 R148, R148 ;  /* 0x0000009400947308 */ /* 0x000fe20000000800 */
[----:B------:R-:W-:Y:S02]  /*11010*/  FADD.FTZ R172, R199, R134 ;  /* 0x00000086c7ac7221 */ /* 0x000fe40000010000 */
[----:B------:R-:W-:Y:S02]  /*11020*/  FFMA.FTZ R199, R208, c[0x0][0x23c], -R196 ;  /* 0x00008f00d0c77a23 */ /* 0x000fe400000108c4 */
[--C-:B------:R-:W-:Y:S02]  /*11030*/  FFMA.FTZ R134, R222, c[0x0][0x23c], -R197.reuse ;  /* 0x00008f00de867a23 */ /* 0x100fe400000108c5 */
[----:B------:R-:W-:Y:S02]  /*11040*/  FFMA.FTZ R222, R105, c[0x0][0x23c], -R100 ;  /* 0x00008f0069de7a23 */ /* 0x000fe40000010864 */
[--C-:B------:R-:W-:Y:S01]  /*11050*/  FFMA.FTZ R118, R118, c[0x0][0x23c], -R197.reuse ;  /* 0x00008f0076767a23 */ /* 0x100fe200000108c5 */
[----:B------:R-:W-:Y:S01]  /*11060*/  MUFU.EX2 R177, R177 ;  /* 0x000000b100b17308 */ /* 0x000fe20000000800 */
[--C-:B------:R-:W-:Y:S02]  /*11070*/  FFMA.FTZ R183, R218, c[0x0][0x23c], -R197.reuse ;  /* 0x00008f00dab77a23 */ /* 0x100fe400000108c5 */
[--C-:B------:R-:W-:Y:S02]  /*11080*/  FFMA.FTZ R218, R213, c[0x0][0x23c], -R197.reuse ;  /* 0x00008f00d5da7a23 */ /* 0x100fe400000108c5 */
[----:B-1----:R-:W-:Y:S02]  /*11090*/  FADD.FTZ R213, R173, R172 ;  /* 0x000000acadd57221 */ /* 0x002fe40000010000 */
[----:B------:R-:W-:Y:S02]  /*110a0*/  FFMA.FTZ R172, R130, c[0x0][0x23c], -R196 ;  /* 0x00008f0082ac7a23 */ /* 0x000fe400000108c4 */
[--C-:B------:R-:W-:Y:S01]  /*110b0*/  FFMA.FTZ R219, R219, c[0x0][0x23c], -R197.reuse ;  /* 0x00008f00dbdb7a23 */ /* 0x100fe200000108c5 */
[----:B------:R-:W-:Y:S01]  /*110c0*/  MUFU.EX2 R146, R146 ;  /* 0x0000009200927308 */ /* 0x000fe20000000800 */
[----:B------:R-:W-:Y:S09]  /*110d0*/  FFMA.FTZ R211, R211, c[0x0][0x23c], -R197 ;  /* 0x00008f00d3d37a23 */ /* 0x000ff200000108c5 */
[----:B------:R-:W-:Y:S10]  /*110e0*/  MUFU.EX2 R175, R175 ;  /* 0x000000af00af7308 */ /* 0x000ff40000000800 */
[----:B------:R-:W-:Y:S01]  /*110f0*/  MUFU.EX2 R140, R140 ;  /* 0x0000008c008c7308 */ /* 0x000fe20000000800 */
[----:B---3--:R-:W-:Y:S01]  /*11100*/  FFMA.FTZ R135, R4, R5, R85 ;  /* 0x0000000504877223 */ /* 0x008fe20000010055 */
[----:B------:R-:W-:Y:S01]  /*11110*/  F2FP.PACK_AB R85, R166, R85 ;  /* 0x00000055a655723e */ /* 0x000fe200000000ff */
[C---:B------:R-:W-:Y:S01]  /*11120*/  FMUL.FTZ R4, R69.reuse, R160 ;  /* 0x000000a045047220 */ /* 0x040fe20000410000 */
[----:B------:R-:W-:Y:S01]  /*11130*/  MOV R160, R28 ;  /* 0x0000001c00a07202 */ /* 0x000fe20000000f00 */
[----:B------:R-:W-:Y:S01]  /*11140*/  FMUL.FTZ R5, R69, R161 ;  /* 0x000000a145057220 */ /* 0x000fe20000410000 */
[----:B------:R-:W-:Y:S01]  /*11150*/  MOV R161, R84 ;  /* 0x0000005400a17202 */ /* 0x000fe20000000f00 */
[----:B------:R-:W-:Y:S01]  /*11160*/  FMUL.FTZ R28, R70, R136 ;  /* 0x00000088461c7220 */ /* 0x000fe20000410000 */
[----:B------:R-:W-:Y:S01]  /*11170*/  F2FP.PACK_AB R84, R106, R163 ;  /* 0x000000a36a54723e */ /* 0x000fe200000000ff */
[----:B------:R-:W-:Y:S01]  /*11180*/  FFMA.FTZ R176, R160, c[0x0][0x23c], -R186 ;  /* 0x00008f00a0b07a23 */ /* 0x000fe200000108ba */
[----:B------:R-:W-:Y:S01]  /*11190*/  MUFU.EX2 R108, R108 ;  /* 0x0000006c006c7308 */ /* 0x000fe20000000800 */
[----:B------:R-:W-:Y:S01]  /*111a0*/  FFMA.FTZ R161, R161, c[0x0][0x23c], -R196 ;  /* 0x00008f00a1a17a23 */ /* 0x000fe200000108c4 */
[-C--:B------:R-:W-:Y:S05]  /*111b0*/  HMMA.16816.F32 R4, R76, R80.reuse, R4 ;  /* 0x000000504c04723c */ /* 0x080fea0000001804 */
[----:B------:R-:W-:Y:S01]  /*111c0*/  FFMA.FTZ R136, R194, c[0x0][0x23c], -R186 ;  /* 0x00008f00c2887a23 */ /* 0x000fe200000108ba */
[----:B------:R-:W-:Y:S01]  /*111d0*/  MOV R160, R170 ;  /* 0x000000aa00a07202 */ /* 0x000fe20000000f00 */
[--C-:B------:R-:W-:Y:S01]  /*111e0*/  FFMA.FTZ R194, R214, c[0x0][0x23c], -R197.reuse ;  /* 0x00008f00d6c27a23 */ /* 0x100fe200000108c5 */
[C---:B------:R-:W-:Y:S01]  /*111f0*/  HMMA.16816.F32 R8, R84.reuse, R80, R8 ;  /* 0x000000505408723c */ /* 0x040fe20000001808 */
[----:B------:R-:W-:Y:S03]  /*11200*/  MUFU.EX2 R161, R161 ;  /* 0x000000a100a17308 */ /* 0x000fe60000000800 */
[--C-:B------:R-:W-:Y:S02]  /*11210*/  FFMA.FTZ R165, R160, c[0x0][0x23c], -R100.reuse ;  /* 0x00008f00a0a57a23 */ /* 0x100fe40000010864 */
[----:B------:R-:W-:Y:S02]  /*11220*/  FFMA.FTZ R160, R155, c[0x0][0x23c], -R100 ;  /* 0x00008f009ba07a23 */ /* 0x000fe40000010864 */
[-C--:B------:R-:W-:Y:S03]  /*11230*/  HMMA.16816.F32 R12, R84, R82.reuse, R12 ;  /* 0x00000052540c723c */ /* 0x080fe6000000180c */
[----:B------:R-:W-:Y:S01]  /*11240*/  MUFU.EX2 R176, R176 ;  /* 0x000000b000b07308 */ /* 0x000fe20000000800 */
[----:B------:R-:W-:Y:S02]  /*11250*/  FFMA.FTZ R155, R151, c[0x0][0x23c], -R186 ;  /* 0x00008f00979b7a23 */ /* 0x000fe400000108ba */
[----:B------:R-:W-:Y:S02]  /*11260*/  FFMA.FTZ R214, R127, c[0x0][0x23c], -R196 ;  /* 0x00008f007fd67a23 */ /* 0x000fe400000108c4 */
[C---:B------:R-:W-:Y:S01]  /*11270*/  HMMA.16816.F32 R16, R76.reuse, R82, R16 ;  /* 0x000000524c10723c */ /* 0x040fe20000001810 */
[----:B------:R-:W1:Y:S03]  /*11280*/  LDSM.16.MT88.4 R80, [R250+0x8000] ;  /* 0x00800000fa50783b */ /* 0x000e660000004200 */
[--C-:B------:R-:W-:Y:S01]  /*11290*/  FFMA.FTZ R170, R65, c[0x0][0x23c], -R197.reuse ;  /* 0x00008f0041aa7a23 */ /* 0x100fe200000108c5 */
[----:B------:R-:W-:Y:S01]  /*112a0*/  MUFU.EX2 R157, R157 ;  /* 0x0000009d009d7308 */ /* 0x000fe20000000800 */
[----:B------:R-:W-:Y:S02]  /*112b0*/  FMUL.FTZ R65, R69, R189 ;  /* 0x000000bd45417220 */ /* 0x000fe40000410000 */
[----:B------:R-:W-:Y:S04]  /*112c0*/  FFMA.FTZ R151, R142, c[0x0][0x23c], -R197 ;  /* 0x00008f008e977a23 */ /* 0x000fe800000108c5 */
[--C-:B------:R-:W-:Y:S02]  /*112d0*/  FFMA.FTZ R142, R179, c[0x0][0x23c], -R186.reuse ;  /* 0x00008f00b38e7a23 */ /* 0x100fe400000108ba */
[--C-:B------:R-:W-:Y:S01]  /*112e0*/  FFMA.FTZ R179, R232, c[0x0][0x23c], -R186.reuse ;  /* 0x00008f00e8b37a23 */ /* 0x100fe200000108ba */
[----:B------:R-:W-:Y:S01]  /*112f0*/  MUFU.EX2 R151, R151 ;  /* 0x0000009700977308 */ /* 0x000fe20000000800 */
[----:B------:R-:W-:Y:S02]  /*11300*/  FADD.FTZ R135, R166, R135 ;  /* 0x00000087a6877221 */ /* 0x000fe40000010000 */
[----:B------:R-:W-:Y:S02]  /*11310*/  FFMA.FTZ R166, R230, c[0x0][0x23c], -R186 ;  /* 0x00008f00e6a67a23 */ /* 0x000fe400000108ba */
[----:B------:R-:W-:Y:S02]  /*11320*/  FFMA.FTZ R186, R74, c[0x0][0x23c], -R197 ;  /* 0x00008f004aba7a23 */ /* 0x000fe400000108c5 */
[----:B------:R-:W-:Y:S02]  /*11330*/  FADD.FTZ R135, R178, R135 ;  /* 0x00000087b2877221 */ /* 0x000fe40000010000 */
[----:B------:R-:W-:Y:S01]  /*11340*/  FFMA.FTZ R178, R73, c[0x0][0x23c], -R197 ;  /* 0x00008f0049b27a23 */ /* 0x000fe200000108c5 */
[----:B------:R-:W-:Y:S01]  /*11350*/  MUFU.EX2 R144, R144 ;  /* 0x0000009000907308 */ /* 0x000fe20000000800 */
[----:B------:R-:W-:Y:S02]  /*11360*/  FADD.FTZ R174, R174, R135 ;  /* 0x00000087aeae7221 */ /* 0x000fe40000010000 */
[----:B------:R-:W-:Y:S02]  /*11370*/  FFMA.FTZ R189, R75, c[0x0][0x23c], -R197 ;  /* 0x00008f004bbd7a23 */ /* 0x000fe400000108c5 */
[----:B----4-:R-:W-:Y:S05]  /*11380*/  FADD.FTZ R215, R167, R174 ;  /* 0x000000aea7d77221 */ /* 0x010fea0000010000 */
[----:B------:R-:W-:Y:S01]  /*11390*/  MUFU.EX2 R174, R193 ;  /* 0x000000c100ae7308 */ /* 0x000fe20000000800 */
[----:B-----5:R-:W-:Y:S04]  /*113a0*/  FFMA.FTZ R226, R69, R226, R88 ;  /* 0x000000e245e27223 */ /* 0x020fe80000010058 */
[----:B------:R-:W-:Y:S01]  /*113b0*/  FADD.FTZ R103, R103, R226 ;  /* 0x000000e267677221 */ /* 0x000fe20000010000 */
[-C--:B-1----:R-:W-:Y:S03]  /*113c0*/  HMMA.16816.F32 R20, R76, R80.reuse, R20 ;  /* 0x000000504c14723c */ /* 0x082fe60000001814 */
[----:B------:R-:W-:Y:S01]  /*113d0*/  FADD.FTZ R102, R102, R103 ;  /* 0x0000006766667221 */ /* 0x000fe20000010000 */
[----:B------:R-:W-:Y:S03]  /*113e0*/  MUFU.EX2 R69, R195 ;  /* 0x000000c300457308 */ /* 0x000fe60000000800 */
[----:B------:R-:W-:Y:S01]  /*113f0*/  FADD.FTZ R102, R101, R102 ;  /* 0x0000006665667221 */ /* 0x000fe20000010000 */
[C---:B------:R-:W-:Y:S06]  /*11400*/  HMMA.16816.F32 R24, R84.reuse, R80, R24 ;  /* 0x000000505418723c */ /* 0x040fec0000001818 */
[----:B------:R-:W-:Y:S02]  /*11410*/  MUFU.EX2 R101, R185 ;  /* 0x000000b900657308 */ /* 0x000fe40000000800 */
[-C--:B------:R-:W-:Y:S08]  /*11420*/  HMMA.16816.F32 R28, R84, R82.reuse, R28 ;  /* 0x00000052541c723c */ /* 0x080ff0000000181c */
[C---:B------:R-:W-:Y:S01]  /*11430*/  HMMA.16816.F32 R32, R76.reuse, R82, R32 ;  /* 0x000000524c20723c */ /* 0x040fe20000001820 */
[----:B------:R-:W1:Y:S01]  /*11440*/  LDSM.16.MT88.4 R80, [R249+0x8000] ;  /* 0x00800000f950783b */ /* 0x000e620000004200 */
[----:B------:R-:W-:Y:S10]  /*11450*/  MUFU.EX2 R103, R192 ;  /* 0x000000c000677308 */ /* 0x000ff40000000800 */
[----:B------:R-:W-:Y:S10]  /*11460*/  MUFU.EX2 R149, R149 ;  /* 0x0000009500957308 */ /* 0x000ff40000000800 */
[----:B------:R3:W-:Y:S10]  /*11470*/  MUFU.EX2 R124, R210 ;  /* 0x000000d2007c7308 */ /* 0x0007f40000000800 */
[----:B------:R4:W-:Y:S01]  /*11480*/  MUFU.EX2 R123, R205 ;  /* 0x000000cd007b7308 */ /* 0x0009e20000000800 */
[-C--:B-1----:R-:W-:Y:S09]  /*11490*/  HMMA.16816.F32 R36, R76, R80.reuse, R36 ;  /* 0x000000504c24723c */ /* 0x082ff20000001824 */
[----:B------:R-:W-:Y:S03]  /*114a0*/  MUFU.EX2 R206, R207 ;  /* 0x000000cf00ce7308 */ /* 0x000fe60000000800 */
[----:B--2---:R-:W-:Y:S02]  /*114b0*/  FFMA.FTZ R163, R70, R228, R163 ;  /* 0x000000e446a37223 */ /* 0x004fe400000100a3 */
[--C-:B---3--:R-:W-:Y:S02]  /*114c0*/  FFMA.FTZ R210, R89, c[0x0][0x23c], -R100.reuse ;  /* 0x00008f0059d27a23 */ /* 0x108fe40000010864 */
[----:B------:R-:W-:Y:S01]  /*114d0*/  FADD.FTZ R163, R106, R163 ;  /* 0x000000a36aa37221 */ /* 0x000fe20000010000 */
[C---:B------:R-:W-:Y:S02]  /*114e0*/  HMMA.16816.F32 R40, R84.reuse, R80, R40 ;  /* 0x000000505428723c */ /* 0x040fe40000001828 */
[----:B------:R1:W-:Y:S02]  /*114f0*/  MUFU.EX2 R207, R194 ;  /* 0x000000c200cf7308 */ /* 0x0003e40000000800 */
[----:B------:R-:W-:Y:S02]  /*11500*/  FADD.FTZ R104, R104, R163 ;  /* 0x000000a368687221 */ /* 0x000fe40000010000 */
[----:B----4-:R-:W-:Y:S02]  /*11510*/  FFMA.FTZ R205, R91, c[0x0][0x23c], -R100 ;  /* 0x00008f005bcd7a23 */ /* 0x010fe40000010864 */
[-C--:B------:R-:W-:Y:S04]  /*11520*/  HMMA.16816.F32 R44, R84, R82.reuse, R44 ;  /* 0x00000052542c723c */ /* 0x080fe8000000182c */
[----:B------:R-:W-:Y:S01]  /*11530*/  FADD.FTZ R104, R113, R104 ;  /* 0x0000006871687221 */ /* 0x000fe20000010000 */
[----:B------:R-:W2:Y:S03]  /*11540*/  MUFU.EX2 R170, R170 ;  /* 0x000000aa00aa7308 */ /* 0x000ea60000000800 */
[C---:B------:R-:W-:Y:S01]  /*11550*/  HMMA.16816.F32 R48, R76.reuse, R82, R48 ;  /* 0x000000524c30723c */ /* 0x040fe20000001830 */
[----:B------:R-:W3:Y:S06]  /*11560*/  LDSM.16.MT88.4 R80, [R248+0x8000] ;  /* 0x00800000f850783b */ /* 0x000eec0000004200 */
[----:B------:R-:W-:Y:S02]  /*11570*/  MUFU.EX2 R165, R165 ;  /* 0x000000a500a57308 */ /* 0x000fe40000000800 */
[----:B-1----:R-:W-:Y:S08]  /*11580*/  LDSM.16.MT88.4 R192, [R249+0xb800] ;  /* 0x00b80000f9c0783b */ /* 0x002ff00000004200 */
[----:B------:R-:W1:Y:S10]  /*11590*/  MUFU.EX2 R160, R160 ;  /* 0x000000a000a07308 */ /* 0x000e740000000800 */
[----:B------:R-:W-:Y:S10]  /*115a0*/  MUFU.EX2 R159, R159 ;  /* 0x0000009f009f7308 */ /* 0x000ff40000000800 */
[----:B------:R-:W-:Y:S01]  /*115b0*/  MUFU.EX2 R139, R139 ;  /* 0x0000008b008b7308 */ /* 0x000fe20000000800 */
[-C--:B---3--:R-:W-:Y:S09]  /*115c0*/  HMMA.16816.F32 R52, R76, R80.reuse, R52 ;  /* 0x000000504c34723c */ /* 0x088ff20000001834 */
[----:B------:R-:W-:Y:S01]  /*115d0*/  MUFU.EX2 R155, R155 ;  /* 0x0000009b009b7308 */ /* 0x000fe20000000800 */
[C---:B------:R-:W-:Y:S08]  /*115e0*/  HMMA.16816.F32 R56, R84.reuse, R80, R56 ;  /* 0x000000505438723c */ /* 0x040ff00000001838 */
[-C--:B------:R-:W-:Y:S01]  /*115f0*/  HMMA.16816.F32 R60, R84, R82.reuse, R60 ;  /* 0x00000052543c723c */ /* 0x080fe2000000183c */
[----:B------:R-:W-:Y:S06]  /*11600*/  MUFU.EX2 R110, R110 ;  /* 0x0000006e006e7308 */ /* 0x000fec0000000800 */
[----:B--2---:R-:W-:Y:S01]  /*11610*/  F2FP.PACK_AB R85, R170, R167 ;  /* 0x000000a7aa55723e */ /* 0x004fe200000000ff */
[----:B------:R-:W-:Y:S01]  /*11620*/  HMMA.16816.F32 R64, R76, R82, R64 ;  /* 0x000000524c40723c */ /* 0x000fe20000001840 */
[----:B------:R-:W2:Y:S02]  /*11630*/  LDSM.16.MT88.4 R80, [R252+0x8800] ;  /* 0x00880000fc50783b */ /* 0x000ea40000004200 */
[----:B------:R3:W-:Y:S01]  /*11640*/  MUFU.EX2 R135, R147 ;  /* 0x0000009300877308 */ /* 0x0007e20000000800 */
[----:B------:R-:W-:Y:S01]  /*11650*/  F2FP.PACK_AB R87, R154, R169 ;  /* 0x000000a99a57723e */ /* 0x000fe200000000ff */
[--C-:B------:R-:W-:Y:S01]  /*11660*/  FFMA.FTZ R167, R129, c[0x0][0x23c], -R196.reuse ;  /* 0x00008f0081a77a23 */ /* 0x100fe200000108c4 */
[----:B-1----:R-:W-:Y:S01]  /*11670*/  F2FP.PACK_AB R84, R160, R165 ;  /* 0x000000a5a054723e */ /* 0x002fe200000000ff */
[----:B------:R-:W-:Y:S01]  /*11680*/  FADD.FTZ R170, R170, R215 ;  /* 0x000000d7aaaa7221 */ /* 0x000fe20000010000 */
[----:B------:R-:W-:Y:S04]  /*11690*/  F2FP.PACK_AB R76, R152, R161 ;  /* 0x000000a1984c723e */ /* 0x000fe800000000ff */
[----:B------:R-:W-:Y:S01]  /*116a0*/  F2FP.PACK_AB R78, R112, R115 ;  /* 0x00000073704e723e */ /* 0x000fe200000000ff */
[----:B------:R1:W4:Y:S01]  /*116b0*/  MUFU.EX2 R116, R142 ;  /* 0x0000008e00747308 */ /* 0x0003220000000800 */
[C---:B------:R-:W-:Y:S01]  /*116c0*/  F2FP.PACK_AB R77, R176.reuse, R173 ;  /* 0x000000adb04d723e */ /* 0x040fe200000000ff */
[----:B------:R-:W-:Y:S01]  /*116d0*/  FADD.FTZ R176, R176, R213 ;  /* 0x000000d5b0b07221 */ /* 0x000fe20000010000 */
[----:B------:R-:W-:Y:S01]  /*116e0*/  F2FP.PACK_AB R79, R150, R171 ;  /* 0x000000ab964f723e */ /* 0x000fe200000000ff */
[--C-:B------:R-:W-:Y:S01]  /*116f0*/  FFMA.FTZ R173, R131, c[0x0][0x23c], -R196.reuse ;  /* 0x00008f0083ad7a23 */ /* 0x100fe200000108c4 */
[----:B------:R-:W-:Y:S01]  /*11700*/  F2FP.PACK_AB R86, R119, R120 ;  /* 0x000000787756723e */ /* 0x000fe200000000ff */
[----:B------:R-:W-:Y:S02]  /*11710*/  FFMA.FTZ R196, R90, c[0x0][0x23c], -R196 ;  /* 0x00008f005ac47a23 */ /* 0x000fe400000108c4 */
[----:B------:R-:W-:Y:S01]  /*11720*/  LDSM.16.MT88.4 R88, [R250+0xa000] ;  /* 0x00a00000fa58783b */ /* 0x000fe20000004200 */
[----:B------:R-:W-:Y:S01]  /*11730*/  FADD.FTZ R171, R171, R176 ;  /* 0x000000b0abab7221 */ /* 0x000fe20000010000 */
[----:B------:R-:W-:Y:S01]  /*11740*/  MUFU.EX2 R145, R145 ;  /* 0x0000009100917308 */ /* 0x000fe20000000800 */
[----:B------:R-:W-:Y:S02]  /*11750*/  FADD.FTZ R169, R169, R170 ;  /* 0x000000aaa9a97221 */ /* 0x000fe40000010000 */
[----:B------:R-:W-:Y:S02]  /*11760*/  FADD.FTZ R150, R150, R171 ;  /* 0x000000ab96967221 */ /* 0x000fe40000010000 */
[--C-:B---3--:R-:W-:Y:S02]  /*11770*/  FFMA.FTZ R147, R223, c[0x0][0x23c], -R100.reuse ;  /* 0x00008f00df937a23 */ /* 0x108fe40000010864 */
[----:B------:R-:W-:Y:S03]  /*11780*/  FADD.FTZ R154, R154, R169 ;  /* 0x000000a99a9a7221 */ /* 0x000fe60000010000 */
[----:B------:R-:W-:Y:S01]  /*11790*/  MUFU.EX2 R196, R196 ;  /* 0x000000c400c47308 */ /* 0x000fe20000000800 */
[--C-:B-1----:R-:W-:Y:S01]  /*117a0*/  FFMA.FTZ R142, R225, c[0x0][0x23c], -R100.reuse ;  /* 0x00008f00e18e7a23 */ /* 0x102fe20000010864 */
[----:B----4-:R-:W-:Y:S01]  /*117b0*/  F2FP.PACK_AB R75, R116, R135 ;  /* 0x00000087744b723e */ /* 0x010fe200000000ff */
[-C--:B--2---:R-:W-:Y:S07]  /*117c0*/  HMMA.16816.F32 R4, R76, R80.reuse, R4 ;  /* 0x000000504c04723c */ /* 0x084fee0000001804 */
[----:B------:R-:W1:Y:S01]  /*117d0*/  MUFU.EX2 R138, R138 ;  /* 0x0000008a008a7308 */ /* 0x000e620000000800 */
[C---:B------:R-:W-:Y:S09]  /*117e0*/  HMMA.16816.F32 R8, R84.reuse, R80, R8 ;  /* 0x000000505408723c */ /* 0x040ff20000001808 */
[----:B------:R-:W-:Y:S01]  /*117f0*/  MUFU.EX2 R137, R137 ;  /* 0x0000008900897308 */ /* 0x000fe20000000800 */
[-C--:B------:R-:W-:Y:S09]  /*11800*/  HMMA.16816.F32 R12, R84, R82.reuse, R12 ;  /* 0x00000052540c723c */ /* 0x080ff2000000180c */
[----:B------:R-:W2:Y:S01]  /*11810*/  MUFU.EX2 R132, R132 ;  /* 0x0000008400847308 */ /* 0x000ea20000000800 */
[C---:B------:R-:W-:Y:S01]  /*11820*/  HMMA.16816.F32 R16, R76.reuse, R82, R16 ;  /* 0x000000524c10723c */ /* 0x040fe20000001810 */
[----:B------:R-:W3:Y:S03]  /*11830*/  LDSM.16.MT88.4 R80, [R250+0x8800] ;  /* 0x00880000fa50783b */ /* 0x000ee60000004200 */
[----:B-1----:R-:W-:Y:S05]  /*11840*/  F2FP.PACK_AB R72, R138, R145 ;  /* 0x000000918a48723e */ /* 0x002fea00000000ff */
[----:B------:R-:W-:Y:S10]  /*11850*/  MUFU.EX2 R143, R143 ;  /* 0x0000008f008f7308 */ /* 0x000ff40000000800 */
[----:B------:R-:W1:Y:S01]  /*11860*/  MUFU.EX2 R136, R136 ;  /* 0x0000008800887308 */ /* 0x000e620000000800 */
[----:B--2---:R-:W-:Y:S09]  /*11870*/  F2FP.PACK_AB R74, R132, R137 ;  /* 0x00000089844a723e */ /* 0x004ff200000000ff */
[----:B------:R-:W-:Y:S10]  /*11880*/  MUFU.EX2 R141, R141 ;  /* 0x0000008d008d7308 */ /* 0x000ff40000000800 */
[----:B------:R-:W-:Y:S01]  /*11890*/  MUFU.EX2 R134, R134 ;  /* 0x0000008600867308 */ /* 0x000fe20000000800 */
[-C--:B---3--:R-:W-:Y:S03]  /*118a0*/  HMMA.16816.F32 R20, R76, R80.reuse, R20 ;  /* 0x000000504c14723c */ /* 0x088fe60000001814 */
[----:B-1----:R-:W-:Y:S06]  /*118b0*/  F2FP.PACK_AB R73, R136, R143 ;  /* 0x0000008f8849723e */ /* 0x002fec00000000ff */
        /* <DEDUP_REMOVED lines=9> */
[----:B------:R2:W-:Y:S01]  /*11950*/  MUFU.EX2 R130, R173 ;  /* 0x000000ad00827308 */ /* 0x0005e20000000800 */
[-C--:B-1----:R-:W-:Y:S09]  /*11960*/  HMMA.16816.F32 R36, R76, R80.reuse, R36 ;  /* 0x000000504c24723c */ /* 0x082ff20000001824 */
[----:B------:R1:W-:Y:S01]  /*11970*/  MUFU.EX2 R126, R214 ;  /* 0x000000d6007e7308 */ /* 0x0003e20000000800 */
[C---:B------:R-:W-:Y:S09]  /*11980*/  HMMA.16816.F32 R40, R84.reuse, R80, R40 ;  /* 0x000000505428723c */ /* 0x040ff20000001828 */
[----:B------:R-:W-:Y:S01]  /*11990*/  MUFU.EX2 R208, R209 ;  /* 0x000000d100d07308 */ /* 0x000fe20000000800 */
[-C--:B------:R-:W-:Y:S03]  /*119a0*/  HMMA.16816.F32 R44, R84, R82.reuse, R44 ;  /* 0x00000052542c723c */ /* 0x080fe6000000182c */
[--C-:B--2---:R-:W-:Y:S06]  /*119b0*/  FFMA.FTZ R173, R121, c[0x0][0x23c], -R100.reuse ;  /* 0x00008f0079ad7a23 */ /* 0x104fec0000010864 */
[----:B------:R-:W-:Y:S01]  /*119c0*/  MUFU.EX2 R199, R199 ;  /* 0x000000c700c77308 */ /* 0x000fe20000000800 */
[C---:B------:R-:W-:Y:S01]  /*119d0*/  HMMA.16816.F32 R48, R76.reuse, R82, R48 ;  /* 0x000000524c30723c */ /* 0x040fe20000001830 */
[----:B------:R-:W2:Y:S03]  /*119e0*/  LDSM.16.MT88.4 R80, [R248+0x8800] ;  /* 0x00880000f850783b */ /* 0x000ea60000004200 */
[----:B-1----:R-:W-:Y:S05]  /*119f0*/  FFMA.FTZ R214, R117, c[0x0][0x23c], -R100 ;  /* 0x00008f0075d67a23 */ /* 0x002fea0000010864 */
[----:B------:R-:W-:Y:S10]  /*11a00*/  MUFU.EX2 R181, R181 ;  /* 0x000000b500b57308 */ /* 0x000ff40000000800 */
[----:B------:R-:W-:Y:S10]  /*11a10*/  MUFU.EX2 R131, R204 ;  /* 0x000000cc00837308 */ /* 0x000ff40000000800 */
[----:B------:R-:W-:Y:S10]  /*11a20*/  MUFU.EX2 R128, R167 ;  /* 0x000000a700807308 */ /* 0x000ff40000000800 */
[----:B------:R-:W-:Y:S01]  /*11a30*/  MUFU.EX2 R204, R242 ;  /* 0x000000f200cc7308 */ /* 0x000fe20000000800 */
[-C--:B--2---:R-:W-:Y:S09]  /*11a40*/  HMMA.16816.F32 R52, R76, R80.reuse, R52 ;  /* 0x000000504c34723c */ /* 0x084ff20000001834 */
[----:B------:R-:W-:Y:S01]  /*11a50*/  MUFU.EX2 R167, R241 ;  /* 0x000000f100a77308 */ /* 0x000fe20000000800 */
[C---:B------:R-:W-:Y:S08]  /*11a60*/  HMMA.16816.F32 R56, R84.reuse, R80, R56 ;  /* 0x000000505438723c */ /* 0x040ff00000001838 */
[-C--:B------:R-:W-:Y:S01]  /*11a70*/  HMMA.16816.F32 R60, R84, R82.reuse, R60 ;  /* 0x00000052543c723c */ /* 0x080fe2000000183c */
[----:B------:R-:W-:Y:S06]  /*11a80*/  MUFU.EX2 R129, R172 ;  /* 0x000000ac00817308 */ /* 0x000fec0000000800 */
[----:B------:R-:W-:Y:S01]  /*11a90*/  F2FP.PACK_AB R85, R140, R175 ;  /* 0x000000af8c55723e */ /* 0x000fe200000000ff */
[----:B------:R-:W-:Y:S01]  /*11aa0*/  HMMA.16816.F32 R64, R76, R82, R64 ;  /* 0x000000524c40723c */ /* 0x000fe20000001840 */
[----:B------:R-:W1:Y:S02]  /*11ab0*/  LDSM.16.MT88.4 R80, [R252+0x9000] ;  /* 0x00900000fc50783b */ /* 0x000e640000004200 */
[----:B------:R-:W-:Y:S01]  /*11ac0*/  MUFU.EX2 R172, R219 ;  /* 0x000000db00ac7308 */ /* 0x000fe20000000800 */
[----:B------:R-:W-:Y:S01]  /*11ad0*/  F2FP.PACK_AB R87, R108, R151 ;  /* 0x000000976c57723e */ /* 0x000fe200000000ff */
[----:B------:R-:W-:Y:S01]  /*11ae0*/  FADD.FTZ R175, R175, R154 ;  /* 0x0000009aafaf7221 */ /* 0x000fe20000010000 */
[----:B------:R-:W-:Y:S01]  /*11af0*/  F2FP.PACK_AB R84, R144, R157 ;  /* 0x0000009d9054723e */ /* 0x000fe200000000ff */
[--C-:B------:R-:W-:Y:S01]  /*11b00*/  FFMA.FTZ R76, R182, c[0x0][0x23c], -R100.reuse ;  /* 0x00008f00b64c7a23 */ /* 0x100fe20000010864 */
[----:B------:R-:W-:Y:S01]  /*11b10*/  F2FP.PACK_AB R78, R139, R148 ;  /* 0x000000948b4e723e */ /* 0x000fe200000000ff */
[----:B------:R-:W-:Y:S03]  /*11b20*/  FFMA.FTZ R154, R92, c[0x0][0x23c], -R100 ;  /* 0x00008f005c9a7a23 */ /* 0x000fe60000010864 */
[----:B------:R-:W-:Y:S01]  /*11b30*/  F2FP.PACK_AB R77, R146, R177 ;  /* 0x000000b1924d723e */ /* 0x000fe200000000ff */
[----:B------:R2:W3:Y:S01]  /*11b40*/  MUFU.EX2 R114, R76 ;  /* 0x0000004c00727308 */ /* 0x0004e20000000800 */
[----:B------:R-:W-:Y:S01]  /*11b50*/  F2FP.PACK_AB R79, R110, R155 ;  /* 0x0000009b6e4f723e */ /* 0x000fe200000000ff */
[----:B------:R-:W-:Y:S02]  /*11b60*/  FADD.FTZ R177, R177, R150 ;  /* 0x00000096b1b17221 */ /* 0x000fe40000010000 */
[----:B------:R-:W-:Y:S02]  /*11b70*/  FFMA.FTZ R150, R93, c[0x0][0x23c], -R100 ;  /* 0x00008f005d967a23 */ /* 0x000fe40000010864 */
[----:B------:R-:W-:Y:S02]  /*11b80*/  FADD.FTZ R146, R146, R177 ;  /* 0x000000b192927221 */ /* 0x000fe40000010000 */
[----:B------:R-:W-:Y:S02]  /*11b90*/  FFMA.FTZ R182, R122, c[0x0][0x23c], -R197 ;  /* 0x00008f007ab67a23 */ /* 0x000fe400000108c5 */
[----:B------:R-:W4:Y:S01]  /*11ba0*/  MUFU.EX2 R122, R221 ;  /* 0x000000dd007a7308 */ /* 0x000f220000000800 */
[----:B------:R-:W-:Y:S04]  /*11bb0*/  FADD.FTZ R155, R155, R146 ;  /* 0x000000929b9b7221 */ /* 0x000fe80000010000 */
[----:B------:R-:W-:Y:S04]  /*11bc0*/  FADD.FTZ R110, R110, R155 ;  /* 0x0000009b6e6e7221 */ /* 0x000fe80000010000 */
[----:B------:R-:W-:Y:S01]  /*11bd0*/  FADD.FTZ R143, R143, R110 ;  /* 0x0000006e8f8f7221 */ /* 0x000fe20000010000 */
[----:B------:R-:W-:Y:S03]  /*11be0*/  MUFU.EX2 R197, R243 ;  /* 0x000000f300c57308 */ /* 0x000fe60000000800 */
[----:B------:R-:W-:Y:S01]  /*11bf0*/  FADD.FTZ R136, R136, R143 ;  /* 0x0000008f88887221 */ /* 0x000fe20000010000 */
[----:B--2---:R-:W-:Y:S02]  /*11c00*/  F2FP.PACK_AB R76, R156, R159 ;  /* 0x0000009f9c4c723e */ /* 0x004fe400000000ff */
[----:B---3--:R-:W-:Y:S04]  /*11c10*/  F2FP.PACK_AB R86, R114, R149 ;  /* 0x000000957256723e */ /* 0x008fe800000000ff */
[----:B------:R-:W-:Y:S01]  /*11c20*/  MUFU.EX2 R183, R183 ;  /* 0x000000b700b77308 */ /* 0x000fe20000000800 */
[-C--:B-1----:R-:W-:Y:S08]  /*11c30*/  HMMA.16816.F32 R4, R76, R80.reuse, R4 ;  /* 0x000000504c04723c */ /* 0x082ff00000001804 */
        /* <DEDUP_REMOVED lines=34> */
[----:B------:R1:W-:Y:S01]  /*11e60*/  MUFU.EX2 R105, R188 ;  /* 0x000000bc00697308 */ /* 0x0003e20000000800 */
[C---:B------:R-:W-:Y:S08]  /*11e70*/  HMMA.16816.F32 R56, R84.reuse, R80, R56 ;  /* 0x000000505438723c */ /* 0x040ff00000001838 */
[-C--:B------:R-:W-:Y:S01]  /*11e80*/  HMMA.16816.F32 R60, R84, R82.reuse, R60 ;  /* 0x00000052543c723c */ /* 0x080fe2000000183c */
[----:B------:R-:W2:Y:S01]  /*11e90*/  LDSM.16.MT88.4 R84, [R252+0x9800] ;  /* 0x00980000fc54783b */ /* 0x000ea20000004200 */
[----:B------:R-:W-:Y:S06]  /*11ea0*/  MUFU.EX2 R106, R190 ;  /* 0x000000be006a7308 */ /* 0x000fec0000000800 */
[----:B------:R-:W-:Y:S01]  /*11eb0*/  HMMA.16816.F32 R64, R76, R82, R64 ;  /* 0x000000524c40723c */ /* 0x000fe20000001840 */
[----:B------:R-:W3:Y:S03]  /*11ec0*/  LDSM.16.MT88.4 R80, [R250+0x9800] ;  /* 0x00980000fa50783b */ /* 0x000ee60000004200 */
[----:B------:R-:W-:Y:S01]  /*11ed0*/  MUFU.EX2 R109, R189 ;  /* 0x000000bd006d7308 */ /* 0x000fe20000000800 */
[----:B-1----:R-:W-:Y:S02]  /*11ee0*/  F2FP.PACK_AB R188, R123, R124 ;  /* 0x0000007c7bbc723e */ /* 0x002fe400000000ff */
[----:B------:R-:W-:Y:S02]  /*11ef0*/  F2FP.PACK_AB R77, R134, R141 ;  /* 0x0000008d864d723e */ /* 0x000fe400000000ff */
[----:B------:R-:W-:Y:S03]  /*11f00*/  F2FP.PACK_AB R79, R118, R133 ;  /* 0x00000085764f723e */ /* 0x000fe600000000ff */
[----:B------:R-:W-:Y:S02]  /*11f10*/  F2FP.PACK_AB R76, R142, R153 ;  /* 0x000000998e4c723e */ /* 0x000fe400000000ff */
[----:B------:R-:W1:Y:S01]  /*11f20*/  MUFU.EX2 R71, R71 ;  /* 0x0000004700477308 */ /* 0x000e620000000800 */
[----:B----4-:R-:W-:Y:S09]  /*11f30*/  F2FP.PACK_AB R78, R122, R147 ;  /* 0x000000937a4e723e */ /* 0x010ff200000000ff */
[----:B------:R-:W-:Y:S01]  /*11f40*/  MUFU.EX2 R113, R166 ;  /* 0x000000a600717308 */ /* 0x000fe20000000800 */
[-C--:B--2---:R-:W-:Y:S09]  /*11f50*/  HMMA.16816.F32 R4, R72, R84.reuse, R4 ;  /* 0x000000544804723c */ /* 0x084ff20000001804 */
[----:B------:R-:W-:Y:S03]  /*11f60*/  MUFU.EX2 R99, R99 ;  /* 0x0000006300637308 */ /* 0x000fe60000000800 */
[----:B-1----:R-:W-:Y:S01]  /*11f70*/  F2FP.PACK_AB R190, R196, R71 ;  /* 0x00000047c4be723e */ /* 0x002fe200000000ff */
[C---:B------:R-:W-:Y:S06]  /*11f80*/  HMMA.16816.F32 R8, R76.reuse, R84, R8 ;  /* 0x000000544c08723c */ /* 0x040fec0000001808 */
[----:B------:R-:W-:Y:S02]  /*11f90*/  MUFU.EX2 R98, R98 ;  /* 0x0000006200627308 */ /* 0x000fe40000000800 */
[-C--:B------:R-:W-:Y:S08]  /*11fa0*/  HMMA.16816.F32 R12, R76, R86.reuse, R12 ;  /* 0x000000564c0c723c */ /* 0x080ff0000000180c */
[----:B------:R-:W-:Y:S01]  /*11fb0*/  MUFU.EX2 R97, R97 ;  /* 0x0000006100617308 */ /* 0x000fe20000000800 */
[C---:B------:R-:W-:Y:S01]  /*11fc0*/  HMMA.16816.F32 R16, R72.reuse, R86, R16 ;  /* 0x000000564810723c */ /* 0x040fe20000001810 */
[----:B------:R-:W-:Y:S07]  /*11fd0*/  LDSM.16.MT88.4 R84, [R248+0x9800] ;  /* 0x00980000f854783b */ /* 0x000fee0000004200 */
[-C--:B---3--:R-:W-:Y:S01]  /*11fe0*/  HMMA.16816.F32 R20, R72, R80.reuse, R20 ;  /* 0x000000504814723c */ /* 0x088fe20000001814 */
[----:B------:R-:W-:Y:S07]  /*11ff0*/  MUFU.EX2 R96, R96 ;  /* 0x0000006000607308 */ /* 0x000fee0000000800 */
[C---:B------:R-:W-:Y:S08]  /*12000*/  HMMA.16816.F32 R24, R76.reuse, R80, R24 ;  /* 0x000000504c18723c */ /* 0x040ff00000001818 */
[-C--:B------:R-:W-:Y:S08]  /*12010*/  HMMA.16816.F32 R28, R76, R82.reuse, R28 ;  /* 0x000000524c1c723c */ /* 0x080ff0000000181c */
[C---:B------:R-:W-:Y:S01]  /*12020*/  HMMA.16816.F32 R32, R72.reuse, R82, R32 ;  /* 0x000000524820723c */ /* 0x040fe20000001820 */
[----:B------:R-:W1:Y:S07]  /*12030*/  LDSM.16.MT88.4 R80, [R249+0x9800] ;  /* 0x00980000f950783b */ /* 0x000e6e0000004200 */
        /* <DEDUP_REMOVED lines=18> */
[-C--:B-1----:R-:W-:Y:S08]  /*12160*/  HMMA.16816.F32 R4, R72, R80.reuse, R4 ;  /* 0x000000504804723c */ /* 0x082ff00000001804 */
        /* <DEDUP_REMOVED lines=8> */
[----:B------:R-:W-:Y:S07]  /*121f0*/  LDSM.16.MT88.4 R88, [R250+0xa800] ;  /* 0x00a80000fa58783b */ /* 0x000fee0000004200 */
[-C--:B--2---:R-:W-:Y:S08]  /*12200*/  HMMA.16816.F32 R36, R72, R84.reuse, R36 ;  /* 0x000000544824723c */ /* 0x084ff00000001824 */
[C---:B------:R-:W-:Y:S08]  /*12210*/  HMMA.16816.F32 R40, R76.reuse, R84, R40 ;  /* 0x000000544c28723c */ /* 0x040ff00000001828 */
[-C--:B------:R-:W-:Y:S08]  /*12220*/  HMMA.16816.F32 R44, R76, R86.reuse, R44 ;  /* 0x000000564c2c723c */ /* 0x080ff0000000182c */
[C---:B------:R-:W-:Y:S01]  /*12230*/  HMMA.16816.F32 R48, R72.reuse, R86, R48 ;  /* 0x000000564830723c */ /* 0x040fe20000001830 */
[----:B------:R-:W2:Y:S07]  /*12240*/  LDSM.16.MT88.4 R84, [R252+0xa800] ;  /* 0x00a80000fc54783b */ /* 0x000eae0000004200 */
[-C--:B-1----:R-:W-:Y:S08]  /*12250*/  HMMA.16816.F32 R52, R72, R80.reuse, R52 ;  /* 0x000000504834723c */ /* 0x082ff00000001834 */
[C---:B------:R-:W-:Y:S07]  /*12260*/  HMMA.16816.F32 R56, R76.reuse, R80, R56 ;  /* 0x000000504c38723c */ /* 0x040fee0000001838 */
[----:B------:R-:W-:Y:S01]  /*12270*/  FADD.FTZ R81, R161, R102 ;  /* 0x00000066a1517221 */ /* 0x000fe20000010000 */
[-C--:B------:R-:W-:Y:S01]  /*12280*/  HMMA.16816.F32 R60, R76, R82.reuse, R60 ;  /* 0x000000524c3c723c */ /* 0x080fe2000000183c */
[----:B------:R-:W-:Y:S03]  /*12290*/  MUFU.EX2 R102, R179 ;  /* 0x000000b300667308 */ /* 0x000fe60000000800 */
[----:B------:R-:W-:Y:S02]  /*122a0*/  FADD.FTZ R152, R152, R81 ;  /* 0x0000005198987221 */ /* 0x000fe40000010000 */
[----:B------:R-:W-:Y:S01]  /*122b0*/  FADD.FTZ R161, R165, R104 ;  /* 0x00000068a5a17221 */ /* 0x000fe20000010000 */
        /* <DEDUP_REMOVED lines=9> */
[----:B------:R-:W-:Y:S02]  /*12350*/  FFMA.FTZ R100, R95, c[0x0][0x23c], -R100 ;  /* 0x00008f005f647a23 */ /* 0x000fe40000010864 */
[----:B------:R-:W-:Y:S01]  /*12360*/  LDSM.16.MT88.4 R92, [R249+0xb000] ;  /* 0x00b00000f95c783b */ /* 0x000fe20000004200 */
[----:B------:R-:W-:Y:S01]  /*12370*/  F2FP.PACK_AB R74, R129, R130 ;  /* 0x00000082814a723e */ /* 0x000fe200000000ff */
[----:B------:R-:W-:Y:S01]  /*12380*/  FADD.FTZ R161, R160, R161 ;  /* 0x000000a1a0a17221 */ /* 0x000fe20000010000 */
[----:B------:R-:W-:Y:S01]  /*12390*/  F2FP.PACK_AB R73, R121, R212 ;  /* 0x000000d47949723e */ /* 0x000fe200000000ff */
[----:B------:R-:W-:Y:S01]  /*123a0*/  MUFU.EX2 R100, R100 ;  /* 0x0000006400647308 */ /* 0x000fe20000000800 */
[----:B------:R-:W-:Y:S01]  /*123b0*/  F2FP.PACK_AB R75, R70, R117 ;  /* 0x00000075464b723e */ /* 0x000fe200000000ff */
[----:B------:R-:W-:Y:S01]  /*123c0*/  FADD.FTZ R160, R120, R161 ;  /* 0x000000a178a07221 */ /* 0x000fe20000010000 */
[----:B------:R-:W-:Y:S01]  /*123d0*/  F2FP.PACK_AB R78, R222, R107 ;  /* 0x0000006bde4e723e */ /* 0x000fe200000000ff */
[----:B------:R-:W-:Y:S02]  /*123e0*/  FADD.FTZ R112, R112, R115 ;  /* 0x0000007370707221 */ /* 0x000fe40000010000 */
[----:B------:R-:W-:Y:S02]  /*123f0*/  FADD.FTZ R160, R119, R160 ;  /* 0x000000a077a07221 */ /* 0x000fe40000010000 */
[-C--:B--2---:R-:W-:Y:S02]  /*12400*/  HMMA.16816.F32 R4, R72, R84.reuse, R4 ;  /* 0x000000544804723c */ /* 0x084fe40000001804 */
[----:B------:R-:W-:Y:S01]  /*12410*/  MUFU.EX2 R119, R186 ;  /* 0x000000ba00777308 */ /* 0x000fe20000000800 */
[----:B------:R-:W-:Y:S04]  /*12420*/  FADD.FTZ R157, R157, R160 ;  /* 0x000000a09d9d7221 */ /* 0x000fe80000010000 */
[----:B------:R-:W-:Y:S01]  /*12430*/  FADD.FTZ R144, R144, R157 ;  /* 0x0000009d90907221 */ /* 0x000fe20000010000 */
[C---:B------:R-:W-:Y:S04]  /*12440*/  HMMA.16816.F32 R8, R76.reuse, R84, R8 ;  /* 0x000000544c08723c */ /* 0x040fe80000001808 */
[----:B------:R-:W-:Y:S01]  /*12450*/  MUFU.EX2 R115, R158 ;  /* 0x0000009e00737308 */ /* 0x000fe20000000800 */
[----:B------:R-:W-:Y:S03]  /*12460*/  FADD.FTZ R149, R149, R144 ;  /* 0x0000009095957221 */ /* 0x000fe60000010000 */
[-C--:B------:R-:W-:Y:S04]  /*12470*/  HMMA.16816.F32 R12, R76, R86.reuse, R12 ;  /* 0x000000564c0c723c */ /* 0x080fe8000000180c */
[----:B------:R-:W-:Y:S02]  /*12480*/  FADD.FTZ R114, R114, R149 ;  /* 0x0000009572727221 */ /* 0x000fe40000010000 */
[----:B------:R-:W2:Y:S02]  /*12490*/  MUFU.EX2 R120, R164 ;  /* 0x000000a400787308 */ /* 0x000ea40000000800 */
[C---:B------:R-:W-:Y:S01]  /*124a0*/  HMMA.16816.F32 R16, R72.reuse, R86, R16 ;  /* 0x000000564810723c */ /* 0x040fe20000001810 */
[----:B------:R-:W3:Y:S03]  /*124b0*/  LDSM.16.MT88.4 R84, [R248+0xa800] ;  /* 0x00a80000f854783b */ /* 0x000ee60000004200 */
[----:B------:R-:W-:Y:S04]  /*124c0*/  FADD.FTZ R153, R153, R114 ;  /* 0x0000007299997221 */ /* 0x000fe80000010000 */
[-C--:B------:R-:W-:Y:S04]  /*124d0*/  HMMA.16816.F32 R20, R72, R88.reuse, R20 ;  /* 0x000000584814723c */ /* 0x080fe80000001814 */
[----:B------:R-:W-:Y:S04]  /*124e0*/  FADD.FTZ R142, R142, R153 ;  /* 0x000000998e8e7221 */ /* 0x000fe80000010000 */
[C---:B------:R-:W-:Y:S04]  /*124f0*/  HMMA.16816.F32 R24, R76.reuse, R88, R24 ;  /* 0x000000584c18723c */ /* 0x040fe80000001818 */
[----:B------:R-:W-:Y:S01]  /*12500*/  FADD.FTZ R147, R147, R142 ;  /* 0x0000008e93937221 */ /* 0x000fe20000010000 */
[----:B--2---:R-:W-:Y:S03]  /*12510*/  F2FP.PACK_AB R189, R120, R113 ;  /* 0x0000007178bd723e */ /* 0x004fe600000000ff */
[-C--:B------:R-:W-:Y:S04]  /*12520*/  HMMA.16816.F32 R28, R76, R90.reuse, R28 ;  /* 0x0000005a4c1c723c */ /* 0x080fe8000000181c */
[----:B------:R-:W-:Y:S04]  /*12530*/  FADD.FTZ R122, R122, R147 ;  /* 0x000000937a7a7221 */ /* 0x000fe80000010000 */
[C---:B------:R-:W-:Y:S01]  /*12540*/  HMMA.16816.F32 R32, R72.reuse, R90, R32 ;  /* 0x0000005a4820723c */ /* 0x040fe20000001820 */
[----:B------:R-:W-:Y:S07]  /*12550*/  LDSM.16.MT88.4 R88, [R250+0xb000] ;  /* 0x00b00000fa58783b */ /* 0x000fee0000004200 */
[-C--:B-1----:R-:W-:Y:S08]  /*12560*/  HMMA.16816.F32 R36, R72, R80.reuse, R36 ;  /* 0x000000504824723c */ /* 0x082ff00000001824 */
[C---:B------:R-:W-:Y:S08]  /*12570*/  HMMA.16816.F32 R40, R76.reuse, R80, R40 ;  /* 0x000000504c28723c */ /* 0x040ff00000001828 */
[-C--:B------:R-:W-:Y:S08]  /*12580*/  HMMA.16816.F32 R44, R76, R82.reuse, R44 ;  /* 0x000000524c2c723c */ /* 0x080ff0000000182c */
[C---:B------:R-:W-:Y:S01]  /*12590*/  HMMA.16816.F32 R48, R72.reuse, R82, R48 ;  /* 0x000000524830723c */ /* 0x040fe20000001830 */
[----:B------:R-:W1:Y:S07]  /*125a0*/  LDSM.16.MT88.4 R80, [R252+0xb000] ;  /* 0x00b00000fc50783b */ /* 0x000e6e0000004200 */
[-C--:B---3--:R-:W-:Y:S08]  /*125b0*/  HMMA.16816.F32 R52, R72, R84.reuse, R52 ;  /* 0x000000544834723c */ /* 0x088ff00000001834 */
[C---:B------:R-:W-:Y:S07]  /*125c0*/  HMMA.16816.F32 R56, R76.reuse, R84, R56 ;  /* 0x000000544c38723c */ /* 0x040fee0000001838 */
[----:B------:R-:W-:Y:S01]  /*125d0*/  FADD.FTZ R85, R159, R112 ;  /* 0x000000709f557221 */ /* 0x000fe20000010000 */
[-C--:B------:R-:W-:Y:S01]  /*125e0*/  HMMA.16816.F32 R60, R76, R86.reuse, R60 ;  /* 0x000000564c3c723c */ /* 0x080fe2000000183c */
[----:B------:R-:W2:Y:S03]  /*125f0*/  MUFU.EX2 R112, R162 ;  /* 0x000000a200707308 */ /* 0x000ea60000000800 */
[----:B------:R-:W-:Y:S03]  /*12600*/  FADD.FTZ R85, R156, R85 ;  /* 0x000000559c557221 */ /* 0x000fe60000010000 */
[----:B------:R-:W-:Y:S01]  /*12610*/  FADD.FTZ R76, R140, R175 ;  /* 0x000000af8c4c7221 */ /* 0x000fe20000010000 */
[----:B------:R-:W-:Y:S04]  /*12620*/  HMMA.16816.F32 R64, R72, R86, R64 ;  /* 0x000000564840723c */ /* 0x000fe80000001840 */
[----:B------:R-:W-:Y:S01]  /*12630*/  F2FP.PACK_AB R77, R104, R103 ;  /* 0x00000067684d723e */ /* 0x000fe200000000ff */
[----:B------:R-:W-:Y:S01]  /*12640*/  FADD.FTZ R151, R151, R76 ;  /* 0x0000004c97977221 */ /* 0x000fe20000010000 */
[----:B------:R-:W-:Y:S01]  /*12650*/  F2FP.PACK_AB R79, R109, R106 ;  /* 0x0000006a6d4f723e */ /* 0x000fe200000000ff */
[----:B------:R-:W-:Y:S01]  /*12660*/  FADD.FTZ R140, R148, R85 ;  /* 0x00000055948c7221 */ /* 0x000fe20000010000 */
[----:B------:R-:W-:Y:S01]  /*12670*/  F2FP.PACK_AB R72, R127, R128 ;  /* 0x000000807f48723e */ /* 0x000fe200000000ff */
[----:B------:R-:W3:Y:S03]  /*12680*/  LDSM.16.MT88.4 R84, [R248+0xb000] ;  /* 0x00b00000f854783b */ /* 0x000ee60000004200 */
[----:B------:R-:W-:Y:S01]  /*12690*/  F2FP.PACK_AB R74, R125, R126 ;  /* 0x0000007e7d4a723e */ /* 0x000fe200000000ff */
[----:B------:R-:W-:Y:S01]  /*126a0*/  FADD.FTZ R140, R139, R140 ;  /* 0x0000008c8b8c7221 */ /* 0x000fe20000010000 */
[----:B------:R-:W-:Y:S01]  /*126b0*/  F2FP.PACK_AB R73, R224, R105 ;  /* 0x00000069e049723e */ /* 0x000fe200000000ff */
[----:B------:R-:W-:Y:S01]  /*126c0*/  FADD.FTZ R108, R108, R151 ;  /* 0x000000976c6c7221 */ /* 0x000fe20000010000 */
[----:B------:R-:W-:Y:S01]  /*126d0*/  F2FP.PACK_AB R75, R102, R101 ;  /* 0x00000065664b723e */ /* 0x000fe200000000ff */
[----:B------:R-:W-:Y:S01]  /*126e0*/  FADD.FTZ R145, R145, R140 ;  /* 0x0000008c91917221 */ /* 0x000fe20000010000 */
[----:B--2---:R-:W-:Y:S01]  /*126f0*/  F2FP.PACK_AB R191, R115, R112 ;  /* 0x0000007073bf723e */ /* 0x004fe200000000ff */
[----:B------:R-:W-:Y:S01]  /*12700*/  FADD.FTZ R141, R141, R108 ;  /* 0x0000006c8d8d7221 */ /* 0x000fe20000010000 */
[----:B------:R-:W-:Y:S01]  /*12710*/  F2FP.PACK_AB R76, R98, R99 ;  /* 0x00000063624c723e */ /* 0x000fe200000000ff */
[----:B------:R-:W-:Y:S01]  /*12720*/  FADD.FTZ R138, R138, R145 ;  /* 0x000000918a8a7221 */ /* 0x000fe20000010000 */
[----:B------:R-:W-:Y:S01]  /*12730*/  F2FP.PACK_AB R78, R96, R97 ;  /* 0x00000061604e723e */ /* 0x000fe200000000ff */
[-C--:B-1----:R-:W-:Y:S03]  /*12740*/  HMMA.16816.F32 R4, R72, R80.reuse, R4 ;  /* 0x000000504804723c */ /* 0x082fe60000001804 */
[----:B------:R-:W-:Y:S02]  /*12750*/  FADD.FTZ R134, R134, R141 ;  /* 0x0000008d86867221 */ /* 0x000fe40000010000 */
[----:B------:R-:W-:Y:S03]  /*12760*/  FADD.FTZ R137, R137, R138 ;  /* 0x0000008a89897221 */ /* 0x000fe60000010000 */
[C---:B------:R-:W-:Y:S01]  /*12770*/  HMMA.16816.F32 R8, R76.reuse, R80, R8 ;  /* 0x000000504c08723c */ /* 0x040fe20000001808 */
[----:B------:R1:W2:Y:S07]  /*12780*/  MUFU.EX2 R80, R178 ;  /* 0x000000b200507308 */ /* 0x0002ae0000000800 */
[-C--:B------:R-:W-:Y:S03]  /*12790*/  HMMA.16816.F32 R12, R76, R82.reuse, R12 ;  /* 0x000000524c0c723c */ /* 0x080fe6000000180c */
[----:B------:R4:W-:Y:S05]  /*127a0*/  MUFU.EX2 R81, R184 ;  /* 0x000000b800517308 */ /* 0x0009ea0000000800 */
[C---:B------:R-:W-:Y:S05]  /*127b0*/  HMMA.16816.F32 R16, R72.reuse, R82, R16 ;  /* 0x000000524810723c */ /* 0x040fea0000001810 */
[----:B------:R-:W5:Y:S03]  /*127c0*/  MUFU.EX2 R82, R168 ;  /* 0x000000a800527308 */ /* 0x000f660000000800 */
[-C--:B------:R-:W-:Y:S01]  /*127d0*/  HMMA.16816.F32 R20, R72, R88.reuse, R20 ;  /* 0x000000584814723c */ /* 0x080fe20000001814 */
[----:B-1----:R-:W1:Y:S03]  /*127e0*/  LDSM.16.MT88.4 R176, [R252+0xb800] ;  /* 0x00b80000fcb0783b */ /* 0x002e660000004200 */
[----:B--2---:R-:W-:Y:S03]  /*127f0*/  F2FP.PACK_AB R153, R80, R119 ;  /* 0x000000775099723e */ /* 0x004fe600000000ff */
[----:B------:R-:W-:Y:S01]  /*12800*/  MUFU.EX2 R83, R154 ;  /* 0x0000009a00537308 */ /* 0x000fe20000000800 */
[C---:B------:R-:W-:Y:S01]  /*12810*/  HMMA.16816.F32 R24, R76.reuse, R88, R24 ;  /* 0x000000584c18723c */ /* 0x040fe20000001818 */
[----:B----4-:R-:W2:Y:S07]  /*12820*/  LDSM.16.MT88.4 R184, [R250+0xb800] ;  /* 0x00b80000fab8783b */ /* 0x010eae0000004200 */
[-C--:B------:R-:W-:Y:S01]  /*12830*/  HMMA.16816.F32 R28, R76, R90.reuse, R28 ;  /* 0x0000005a4c1c723c */ /* 0x080fe2000000181c */
[----:B------:R-:W4:Y:S03]  /*12840*/  MUFU.EX2 R89, R150 ;  /* 0x0000009600597308 */ /* 0x000f260000000800 */
[----:B-----5:R-:W-:Y:S04]  /*12850*/  F2FP.PACK_AB R155, R82, R81 ;  /* 0x00000051529b723e */ /* 0x020fe800000000ff */
[C---:B------:R-:W-:Y:S03]  /*12860*/  HMMA.16816.F32 R32, R72.reuse, R90, R32 ;  /* 0x0000005a4820723c */ /* 0x040fe60000001820 */
[----:B------:R-:W5:Y:S05]  /*12870*/  MUFU.EX2 R88, R152 ;  /* 0x0000009800587308 */ /* 0x000f6a0000000800 */
[-C--:B------:R-:W-:Y:S08]  /*12880*/  HMMA.16816.F32 R36, R72, R92.reuse, R36 ;  /* 0x0000005c4824723c */ /* 0x080ff00000001824 */
[C---:B------:R-:W-:Y:S04]  /*12890*/  HMMA.16816.F32 R40, R76.reuse, R92, R40 ;  /* 0x0000005c4c28723c */ /* 0x040fe80000001828 */
[----:B----4-:R-:W-:Y:S04]  /*128a0*/  F2FP.PACK_AB R154, R100, R89 ;  /* 0x00000059649a723e */ /* 0x010fe800000000ff */
[-C--:B------:R-:W-:Y:S04]  /*128b0*/  HMMA.16816.F32 R44, R76, R94.reuse, R44 ;  /* 0x0000005e4c2c723c */ /* 0x080fe8000000182c */
[----:B-----5:R-:W-:Y:S04]  /*128c0*/  F2FP.PACK_AB R152, R88, R83 ;  /* 0x000000535898723e */ /* 0x020fe800000000ff */
[C---:B------:R-:W-:Y:S08]  /*128d0*/  HMMA.16816.F32 R48, R72.reuse, R94, R48 ;  /* 0x0000005e4830723c */ /* 0x040ff00000001830 */
[-C--:B---3--:R-:W-:Y:S08]  /*128e0*/  HMMA.16816.F32 R52, R72, R84.reuse, R52 ;  /* 0x000000544834723c */ /* 0x088ff00000001834 */
[C---:B------:R-:W-:Y:S08]  /*128f0*/  HMMA.16816.F32 R56, R76.reuse, R84, R56 ;  /* 0x000000544c38723c */ /* 0x040ff00000001838 */
[-C--:B------:R-:W-:Y:S07]  /*12900*/  HMMA.16816.F32 R60, R76, R86.reuse, R60 ;  /* 0x000000564c3c723c */ /* 0x080fee000000183c */
[----:B------:R-:W-:Y:S01]  /*12910*/  FADD.FTZ R77, R135, R136 ;  /* 0x00000088874d7221 */ /* 0x000fe20000010000 */
[----:B------:R-:W-:Y:S04]  /*12920*/  HMMA.16816.F32 R64, R72, R86, R64 ;  /* 0x000000564840723c */ /* 0x000fe80000001840 */
[----:B------:R-:W-:Y:S03]  /*12930*/  FADD.FTZ R77, R116, R77 ;  /* 0x0000004d744d7221 */ /* 0x000fe60000010000 */
[----:B------:R-:W-:Y:S01]  /*12940*/  FADD.FTZ R73, R133, R134 ;  /* 0x0000008685497221 */ /* 0x000fe20000010000 */
[-C--:B-1----:R-:W-:Y:S01]  /*12950*/  HMMA.16816.F32 R160, R188, R176.reuse, R4 ;  /* 0x000000b0bca0723c */ /* 0x082fe20000001804 */
[----:B------:R-:W1:Y:S04]  /*12960*/  LDSM.16.MT88.4 R4, [R248+0xb800] ;  /* 0x00b80000f804783b */ /* 0x000e680000004200 */
[----:B------:R-:W-:Y:S02]  /*12970*/  FADD.FTZ R75, R132, R137 ;  /* 0x00000089844b7221 */ /* 0x000fe40000010000 */
[----:B------:R-:W-:Y:S01]  /*12980*/  FADD.FTZ R73, R118, R73 ;  /* 0x0000004976497221 */ /* 0x000fe20000010000 */
[C---:B------:R-:W-:Y:S04]  /*12990*/  HMMA.16816.F32 R140, R152.reuse, R176, R8 ;  /* 0x000000b0988c723c */ /* 0x040fe80000001808 */
[----:B------:R-:W-:Y:S03]  /*129a0*/  FADD.FTZ R208, R208, R75 ;  /* 0x0000004bd0d07221 */ /* 0x000fe60000010000 */
[----:B------:R-:W-:Y:S01]  /*129b0*/  FADD.FTZ R8, R174, R77 ;  /* 0x0000004dae087221 */ /* 0x000fe20000010000 */
[-C--:B------:R-:W-:Y:S04]  /*129c0*/  HMMA.16816.F32 R132, R152, R178.reuse, R12 ;  /* 0x000000b29884723c */ /* 0x080fe8000000180c */
[----:B------:R-:W-:Y:S02]  /*129d0*/  FADD.FTZ R199, R199, R208 ;  /* 0x000000d0c7c77221 */ /* 0x000fe40000010000 */
[----:B------:R-:W-:Y:S02]  /*129e0*/  FADD.FTZ R10, R172, R73 ;  /* 0x00000049ac0a7221 */ /* 0x000fe40000010000 */
[----:B------:R-:W-:Y:S01]  /*129f0*/  FADD.FTZ R206, R206, R199 ;  /* 0x000000c7cece7221 */ /* 0x000fe20000010000 */
[C---:B------:R-:W-:Y:S04]  /*12a00*/  HMMA.16816.F32 R176, R188.reuse, R178, R16 ;  /* 0x000000b2bcb0723c */ /* 0x040fe80000001810 */
[----:B------:R-:W-:Y:S01]  /*12a10*/  FADD.FTZ R9, R173, R122 ;  /* 0x0000007aad097221 */ /* 0x000fe20000010000 */
[----:B------:R-:W-:Y:S01]  /*12a20*/  MOV R199, R0 ;  /* 0x0000000000c77202 */ /* 0x000fe20000000f00 */
[----:B------:R-:W-:Y:S02]  /*12a30*/  FADD.FTZ R181, R181, R206 ;  /* 0x000000ceb5b57221 */ /* 0x000fe40000010000 */
[----:B------:R-:W-:Y:S01]  /*12a40*/  FADD.FTZ R197, R197, R8 ;  /* 0x00000008c5c57221 */ /* 0x000fe20000010000 */
[-C--:B--2---:R-:W-:Y:S03]  /*12a50*/  HMMA.16816.F32 R168, R188, R184.reuse, R20 ;  /* 0x000000b8bca8723c */ /* 0x084fe60000001814 */
[----:B------:R-:W-:Y:S02]  /*12a60*/  FADD.FTZ R180, R180, R181 ;  /* 0x000000b5b4b47221 */ /* 0x000fe40000010000 */
[----:B------:R-:W-:Y:S02]  /*12a70*/  FADD.FTZ R183, R183, R10 ;  /* 0x0000000ab7b77221 */ /* 0x000fe40000010000 */
[----:B------:R-:W-:Y:S01]  /*12a80*/  FADD.FTZ R131, R131, R180 ;  /* 0x000000b483837221 */ /* 0x000fe20000010000 */
[C---:B------:R-:W-:Y:S04]  /*12a90*/  HMMA.16816.F32 R148, R152.reuse, R184, R24 ;  /* 0x000000b89894723c */ /* 0x040fe80000001818 */
[----:B------:R-:W-:Y:S02]  /*12aa0*/  FADD.FTZ R130, R130, R131 ;  /* 0x0000008382827221 */ /* 0x000fe40000010000 */
[----:B------:R-:W-:Y:S01]  /*12ab0*/  FADD.FTZ R204, R204, R197 ;  /* 0x000000c5cccc7221 */ /* 0x000fe20000010000 */
[----:B------:R-:W-:Y:S01]  /*12ac0*/  MOV R197, R2 ;  /* 0x0000000200c57202 */ /* 0x000fe20000000f00 */
        /* <DEDUP_REMOVED lines=40> */
[----:B------:R-:W-:Y:S01]  /*12d50*/  FADD.FTZ R4, R196, R71 ;  /* 0x00000047c4047221 */ /* 0x000fe20000010000 */
[----:B------:R-:W-:Y:S01]  /*12d60*/  MOV R196, R3 ;  /* 0x0000000300c47202 */ /* 0x000fe20000000f00 */
[----:B------:R-:W-:Y:S03]  /*12d70*/  FADD.FTZ R99, R99, R222 ;  /* 0x000000de63637221 */ /* 0x000fe60000010000 */
[----:B------:R1:W-:Y:S01]  /*12d80*/  STL [R1+0x70], R4 ;  /* 0x0000700401007387 */ /* 0x0003e20000100800 */
        /* <DEDUP_REMOVED lines=24> */
.L_x_437:
[----:B------:R-:W3:Y:S01]  /*12f10*/  LDL.LU R8, [R1+0x70] ;  /* 0x0000700001087983 */ /* 0x000ee20000300800 */
[----:B------:R-:W-:-:S02]  /*12f20*/  MOV R14, 0x3f800000 ;  /* 0x3f800000000e7802 */ /* 0x000fc40000000f00 */
[----:B------:R-:W-:Y:S01]  /*12f30*/  MOV R13, 0x3f800000 ;  /* 0x3f800000000d7802 */ /* 0x000fe20000000f00 */
[----:B--2---:R-:W2:Y:S01]  /*12f40*/  LDL.LU R4, [R1+0x78] ;  /* 0x0000780001047983 */ /* 0x004ea20000300800 */
[----:B------:R-:W1:Y:S01]  /*12f50*/  S2UR UR6, SR_CTAID.Y ;  /* 0x00000000000679c3 */ /* 0x000e620000002600 */
[----:B------:R-:W-:Y:S02]  /*12f60*/  UISETP.NE.AND UP0, UPT, UR10, -0x1, UPT ;  /* 0xffffffff0a00788c */ /* 0x000fe4000bf05270 */
[----:B------:R-:W4:Y:S01]  /*12f70*/  LDL.LU R12, [R1+0x6c] ;  /* 0x00006c00010c7983 */ /* 0x000f220000300800 */
[----:B------:R-:W-:-:S03]  /*12f80*/  ULDC.64 UR4, c[0x0][0x1e8] ;  /* 0x00007a0000047ab9 */ /* 0x000fc60000000a00 */
[----:B------:R-:W5:Y:S04]  /*12f90*/  LDL.LU R11, [R1+0x74] ;  /* 0x00007400010b7983 */ /* 0x000f680000300800 */
[----:B------:R-:W4:Y:S01]  /*12fa0*/  LDL.LU R5, [R1+0x1c] ;  /* 0x00001c0001057983 */ /* 0x000f220000300800 */
[----:B------:R-:W-:Y:S01]  /*12fb0*/  @UP0 UIMAD.WIDE.U32 UR16, UR10, UR4, URZ ;  /* 0x000000040a1002a5 */ /* 0x000fe2000f8e003f */
[----:B------:R-:W1:Y:S01]  /*12fc0*/  S2UR UR9, SR_CTAID.X ;  /* 0x00000000000979c3 */ /* 0x000e620000002500 */
[----:B------:R-:W-:Y:S01]  /*12fd0*/  ULDC UR8, c[0x0][0x214] ;  /* 0x0000850000087ab9 */ /* 0x000fe20000000800 */
[----:B------:R-:W-:Y:S01]  /*12fe0*/  BSSY B0, `(.L_x_441) ;  /* 0x0000124000007945 */ /* 0x000fe20003800000 */
[----:B------:R-:W-:Y:S02]  /*12ff0*/  @UP0 UIMAD UR7, UR10, UR5, UR17 ;  /* 0x000000050a0702a4 */ /* 0x000fe4000f8e0211 */
[----:B------:R-:W-:-:S02]  /*13000*/  UMOV UR26, URZ ;  /* 0x0000003f001a7c82 */ /* 0x000fc40008000000 */
[----:B------:R-:W-:Y:S01]  /*13010*/  ULDC.64 UR4, c[0x0][0x1e0] ;  /* 0x0000780000047ab9 */ /* 0x000fe20000000a00 */
[----:B------:R-:W1:Y:S01]  /*13020*/  S2UR UR12, SR_CTAID.Z ;  /* 0x00000000000c79c3 */ /* 0x000e620000002700 */
[----:B------:R-:W-:Y:S02]  /*13030*/  UMOV UR27, URZ ;  /* 0x0000003f001b7c82 */ /* 0x000fe40008000000 */
[----:B-1----:R-:W-:Y:S02]  /*13040*/  @!UP0 USHF.R.S32.HI UR13, URZ, 0x1f, UR6 ;  /* 0x0000001f3f0d8899 */ /* 0x002fe40008011406 */
[----:B------:R-:W-:Y:S02]  /*13050*/  @!UP0 UIMAD.WIDE.U32 UR24, UR6, UR4, URZ ;  /* 0x00000004061882a5 */ /* 0x000fe4000f8e003f */
[----:B------:R-:W-:-:S03]  /*13060*/  @!UP0 UIMAD UR13, UR13, UR4, URZ ;  /* 0x000000040d0d82a4 */ /* 0x000fc6000f8e023f */
        /* <DEDUP_REMOVED lines=30> */
[----:B---3--:R-:W1:Y:S04]  /*13250*/  SHFL.BFLY PT, R7, R8, 0x2, 0x1f ;  /* 0x0c401f0008077f89 */ /* 0x008e6800000e0000 */
[----:B--2---:R-:W2:Y:S04]  /*13260*/  SHFL.BFLY PT, R6, R4, 0x2, 0x1f ;  /* 0x0c401f0004067f89 */ /* 0x004ea800000e0000 */
[----:B-----5:R-:W3:Y:S01]  /*13270*/  SHFL.BFLY PT, R16, R11, 0x2, 0x1f ;  /* 0x0c401f000b107f89 */ /* 0x020ee200000e0000 */
[----:B----4-:R-:W-:Y:S01]  /*13280*/  MOV R44, R5 ;  /* 0x00000005002c7202 */ /* 0x010fe20000000f00 */
[----:B-1----:R-:W-:-:S02]  /*13290*/  FADD.FTZ R7, R7, R8 ;  /* 0x0000000807077221 */ /* 0x002fc40000010000 */
[----:B------:R-:W1:Y:S01]  /*132a0*/  SHFL.BFLY PT, R8, R12, 0x2, 0x1f ;  /* 0x0c401f000c087f89 */ /* 0x000e6200000e0000 */
[----:B--2---:R-:W-:-:S03]  /*132b0*/  FADD.FTZ R6, R6, R4 ;  /* 0x0000000406067221 */ /* 0x004fc60000010000 */
[----:B------:R-:W2:Y:S04]  /*132c0*/  SHFL.BFLY PT, R10, R7, 0x1, 0x1f ;  /* 0x0c201f00070a7f89 */ /* 0x000ea800000e0000 */
[----:B------:R-:W4:Y:S01]  /*132d0*/  S2R R4, SR_TID.X ;  /* 0x0000000000047919 */ /* 0x000f220000002100 */
[----:B---3--:R-:W-:-:S03]  /*132e0*/  FADD.FTZ R16, R16, R11 ;  /* 0x0000000b10107221 */ /* 0x008fc60000010000 */
[----:B------:R-:W3:Y:S04]  /*132f0*/  SHFL.BFLY PT, R9, R6, 0x1, 0x1f ;  /* 0x0c201f0006097f89 */ /* 0x000ee800000e0000 */
[----:B------:R-:W5:Y:S01]  /*13300*/  SHFL.BFLY PT, R15, R16, 0x1, 0x1f ;  /* 0x0c201f00100f7f89 */ /* 0x000f6200000e0000 */
[----:B-1----:R-:W-:Y:S02]  /*13310*/  FADD.FTZ R8, R8, R12 ;  /* 0x0000000c08087221 */ /* 0x002fe40000010000 */
[----:B--2---:R-:W-:-:S03]  /*13320*/  FADD.FTZ R10, R7, R10 ;  /* 0x0000000a070a7221 */ /* 0x004fc60000010000 */
[----:B------:R-:W1:Y:S01]  /*13330*/  SHFL.BFLY PT, R5, R8, 0x1, 0x1f ;  /* 0x0c201f0008057f89 */ /* 0x000e6200000e0000 */
[----:B----4-:R-:W-:Y:S02]  /*13340*/  SHF.R.S32.HI R7, RZ, 0x1f, R4 ;  /* 0x0000001fff077819 */ /* 0x010fe40000011404 */
[----:B------:R-:W-:Y:S02]  /*13350*/  FSETP.NE.FTZ.AND P5, PT, R10, RZ, PT ;  /* 0x000000ff0a00720b */ /* 0x000fe40003fb5000 */
[CC--:B------:R-:W-:Y:S01]  /*13360*/  LEA.HI R11, R7.reuse, R4.reuse, RZ, 0x2 ;  /* 0x00000004070b7211 */ /* 0x0c0fe200078f10ff */
[----:B---3--:R-:W-:Y:S01]  /*13370*/  FADD.FTZ R9, R6, R9 ;  /* 0x0000000906097221 */ /* 0x008fe20000010000 */
[----:B------:R-:W-:Y:S02]  /*13380*/  LEA.HI R6, R7, R4, RZ, 0x5 ;  /* 0x0000000407067211 */ /* 0x000fe400078f28ff */
[----:B------:R-:W-:Y:S01]  /*13390*/  LOP3.LUT R17, R11, 0x3ffffffc, RZ, 0xc0, !PT ;  /* 0x3ffffffc0b117812 */ /* 0x000fe200078ec0ff */
[----:B-----5:R-:W-:Y:S01]  /*133a0*/  FADD.FTZ R15, R16, R15 ;  /* 0x0000000f100f7221 */ /* 0x020fe20000010000 */
[----:B------:R-:W-:-:S02]  /*133b0*/  FSETP.NE.FTZ.AND P4, PT, R9, RZ, PT ;  /* 0x000000ff0900720b */ /* 0x000fc40003f95000 */
[----:B------:R-:W-:Y:S02]  /*133c0*/  IADD3 R12, -R17, R4, RZ ;  /* 0x00000004110c7210 */ /* 0x000fe40007ffe1ff */
[----:B------:R-:W-:Y:S01]  /*133d0*/  FSETP.NE.FTZ.AND P0, PT, R15, RZ, PT ;  /* 0x000000ff0f00720b */ /* 0x000fe20003f15000 */
[----:B------:R-:W2:Y:S01]  /*133e0*/  @P5 MUFU.RCP R13, R10 ;  /* 0x0000000a000d5308 */ /* 0x000ea20000001000 */
[----:B------:R-:W-:Y:S01]  /*133f0*/  MOV R16, 0x3f800000 ;  /* 0x3f80000000107802 */ /* 0x000fe20000000f00 */
[----:B-1----:R-:W-:Y:S01]  /*13400*/  FADD.FTZ R8, R8, R5 ;  /* 0x0000000508087221 */ /* 0x002fe20000010000 */
[----:B------:R-:W-:-:S05]  /*13410*/  SHF.R.S32.HI R5, RZ, 0x5, R6 ;  /* 0x00000005ff057819 */ /* 0x000fca0000011406 */
[----:B------:R-:W1:Y:S01]  /*13420*/  @P4 MUFU.RCP R14, R9 ;  /* 0x00000009000e4308 */ /* 0x000e620000001000 */
[----:B------:R-:W-:Y:S02]  /*13430*/  FSETP.NE.FTZ.AND P3, PT, R8, RZ, PT ;  /* 0x000000ff0800720b */ /* 0x000fe40003f75000 */
[----:B------:R-:W-:Y:S02]  /*13440*/  LEA R5, R5, R12, 0x9 ;  /* 0x0000000c05057211 */ /* 0x000fe400078e48ff */
[----:B------:R-:W-:-:S03]  /*13450*/  MOV R12, 0x3f800000 ;  /* 0x3f800000000c7802 */ /* 0x000fc60000000f00 */
[----:B------:R-:W-:Y:S01]  /*13460*/  @P0 MUFU.RCP R16, R15 ;  /* 0x0000000f00100308 */ /* 0x000fe20000001000 */
[C---:B--2---:R-:W-:Y:S02]  /*13470*/  FMUL.FTZ R160, R13.reuse, R160 ;  /* 0x000000a00da07220 */ /* 0x044fe40000410000 */
[C---:B------:R-:W-:Y:S02]  /*13480*/  FMUL.FTZ R161, R13.reuse, R161 ;  /* 0x000000a10da17220 */ /* 0x040fe40000410000 */
[C---:B------:R-:W-:Y:S02]  /*13490*/  FMUL.FTZ R176, R13.reuse, R176 ;  /* 0x000000b00db07220 */ /* 0x040fe40000410000 */
[----:B------:R-:W-:Y:S01]  /*134a0*/  FMUL.FTZ R177, R13, R177 ;  /* 0x000000b10db17220 */ /* 0x000fe20000410000 */
[----:B------:R-:W2:Y:S01]  /*134b0*/  @P3 MUFU.RCP R12, R8 ;  /* 0x00000008000c3308 */ /* 0x000ea20000001000 */
[C---:B-1----:R-:W-:Y:S01]  /*134c0*/  FMUL.FTZ R162, R14.reuse, R162 ;  /* 0x000000a20ea27220 */ /* 0x042fe20000410000 */
[----:B------:R-:W-:Y:S01]  /*134d0*/  F2FP.PACK_AB R160, R161, R160 ;  /* 0x000000a0a1a0723e */ /* 0x000fe200000000ff */
        /* <DEDUP_REMOVED lines=10> */
[----:B------:R-:W-:Y:S01]  /*13580*/  FMUL.FTZ R187, R14, R187 ;  /* 0x000000bb0ebb7220 */ /* 0x000fe20000410000 */
[----:B------:R-:W-:Y:S01]  /*13590*/  F2FP.PACK_AB R170, R171, R170 ;  /* 0x000000aaabaa723e */ /* 0x000fe200000000ff */
[C---:B--2---:R-:W-:Y:S01]  /*135a0*/  FMUL.FTZ R140, R12.reuse, R140 ;  /* 0x0000008c0c8c7220 */ /* 0x044fe20000410000 */
        /* <DEDUP_REMOVED lines=14> */
[----:B------:R-:W1:Y:S01]  /*13690*/  @P0 MUFU.LG2 R15, R15 ;  /* 0x0000000f000f0308 */ /* 0x000e620000000c00 */
        /* <DEDUP_REMOVED lines=10> */
[--C-:B------:R-:W-:Y:S01]  /*13740*/  SHF.R.S32.HI R12, RZ, 0x2, R11.reuse ;  /* 0x00000002ff0c7819 */ /* 0x100fe2000001140b */
[C---:B------:R-:W-:Y:S01]  /*13750*/  FMUL.FTZ R174, R14.reuse, R174 ;  /* 0x000000ae0eae7220 */ /* 0x040fe20000410000 */
        /* <DEDUP_REMOVED lines=13> */
[----:B------:R-:W-:Y:S01]  /*13830*/  FMUL.FTZ R191, R14, R191 ;  /* 0x000000bf0ebf7220 */ /* 0x000fe20000410000 */
[----:B------:R-:W-:Y:S01]  /*13840*/  F2FP.PACK_AB R182, R183, R182 ;  /* 0x000000b6b7b6723e */ /* 0x000fe200000000ff */
[C---:B------:R-:W-:Y:S01]  /*13850*/  FMUL.FTZ R143, R16.reuse, R143 ;  /* 0x0000008f108f7220 */ /* 0x040fe20000410000 */
[C---:B------:R-:W-:Y:S01]  /*13860*/  SHF.L.U32 R12, R11.reuse, 0x6, RZ ;  /* 0x000000060b0c7819 */ /* 0x040fe200000006ff */
[C---:B------:R-:W-:Y:S01]  /*13870*/  FMUL.FTZ R142, R16.reuse, R142 ;  /* 0x0000008e108e7220 */ /* 0x040fe20000410000 */
[----:B------:R-:W-:Y:S01]  /*13880*/  LOP3.LUT R14, R11, 0x1, RZ, 0xc0, !PT ;  /* 0x000000010b0e7812 */ /* 0x000fe200078ec0ff */
[----:B------:R-:W-:Y:S01]  /*13890*/  FMUL.FTZ R135, R16, R135 ;  /* 0x0000008710877220 */ /* 0x000fe20000410000 */
[----:B------:R-:W-:Y:S01]  /*138a0*/  LOP3.LUT R12, R12, 0x1c0, RZ, 0xc0, !PT ;  /* 0x000001c00c0c7812 */ /* 0x000fe200078ec0ff */
[----:B------:R-:W-:Y:S01]  /*138b0*/  FMUL.FTZ R134, R16, R134 ;  /* 0x0000008610867220 */ /* 0x000fe20000410000 */
[----:B------:R-:W-:Y:S01]  /*138c0*/  ISETP.NE.U32.AND P1, PT, R14, 0x1, PT ;  /* 0x000000010e00780c */ /* 0x000fe20003f25070 */
[C---:B------:R-:W-:Y:S01]  /*138d0*/  FMUL.FTZ R168, R13.reuse, R168 ;  /* 0x000000a80da87220 */ /* 0x040fe20000410000 */
[----:B------:R-:W-:Y:S01]  /*138e0*/  MOV R14, 0xfffffff0 ;  /* 0xfffffff0000e7802 */ /* 0x000fe20000000f00 */
[C---:B------:R-:W-:Y:S01]  /*138f0*/  FMUL.FTZ R169, R13.reuse, R169 ;  /* 0x000000a90da97220 */ /* 0x040fe20000410000 */
[----:B------:R-:W-:Y:S01]  /*13900*/  LEA.HI R12, R12, R12, RZ, 0x1d ;  /* 0x0000000c0c0c7211 */ /* 0x000fe200078fe8ff */
[C---:B------:R-:W-:Y:S01]  /*13910*/  FMUL.FTZ R184, R13.reuse, R184 ;  /* 0x000000b80db87220 */ /* 0x040fe20000410000 */
[----:B------:R-:W-:Y:S01]  /*13920*/  SEL R14, R14, 0x10, !P1 ;  /* 0x000000100e0e7807 */ /* 0x000fe20004800000 */
[----:B------:R-:W-:Y:S01]  /*13930*/  FMUL.FTZ R185, R13, R185 ;  /* 0x000000b90db97220 */ /* 0x000fe20000410000 */
[----:B------:R-:W-:Y:S01]  /*13940*/  R2P PR, R11, 0x6 ;  /* 0x000000060b007804 */ /* 0x000fe20000000000 */
[C---:B------:R-:W-:Y:S01]  /*13950*/  FMUL.FTZ R151, R16.reuse, R151 ;  /* 0x0000009710977220 */ /* 0x040fe20000410000 */
[----:B------:R-:W-:Y:S01]  /*13960*/  LEA R5, R5, R12, 0x1 ;  /* 0x0000000c05057211 */ /* 0x000fe200078e08ff */
[C---:B------:R-:W-:Y:S01]  /*13970*/  FMUL.FTZ R150, R16.reuse, R150 ;  /* 0x0000009610967220 */ /* 0x040fe20000410000 */
[----:B------:R-:W-:Y:S01]  /*13980*/  MOV R12, 0x20 ;  /* 0x00000020000c7802 */ /* 0x000fe20000000f00 */
[C---:B------:R-:W-:Y:S01]  /*13990*/  FMUL.FTZ R139, R16.reuse, R139 ;  /* 0x0000008b108b7220 */ /* 0x040fe20000410000 */
[----:B------:R-:W-:Y:S01]  /*139a0*/  SHF.L.U32 R5, R5, 0x1, RZ ;  /* 0x0000000105057819 */ /* 0x000fe200000006ff */
[----:B------:R-:W-:Y:S01]  /*139b0*/  FMUL.FTZ R138, R16, R138 ;  /* 0x0000008a108a7220 */ /* 0x000fe20000410000 */
[----:B------:R-:W-:Y:S01]  /*139c0*/  SEL R12, R12, 0xffffffe0, !P1 ;  /* 0xffffffe00c0c7807 */ /* 0x000fe20004800000 */
        /* <DEDUP_REMOVED lines=9> */
[C---:B------:R-:W-:Y:S01]  /*13a60*/  IADD3 R17, R5.reuse, 0x40, RZ ;  /* 0x0000004005117810 */ /* 0x040fe20007ffe0ff */
[C---:B------:R-:W-:Y:S01]  /*13a70*/  FMUL.FTZ R158, R16.reuse, R158 ;  /* 0x0000009e109e7220 */ /* 0x040fe20000410000 */
[----:B------:R-:W-:Y:S01]  /*13a80*/  IADD3 R19, R5, R12, RZ ;  /* 0x0000000c05137210 */ /* 0x000fe20007ffe0ff */
[----:B------:R-:W-:Y:S01]  /*13a90*/  STS [R5], R160 ;  /* 0x000000a005007388 */ /* 0x000fe20000000800 */
[----:B------:R-:W-:Y:S01]  /*13aa0*/  F2FP.PACK_AB R184, R185, R184 ;  /* 0x000000b8b9b8723e */ /* 0x000fe200000000ff */
[C---:B------:R-:W-:Y:S01]  /*13ab0*/  FMUL.FTZ R147, R16.reuse, R147 ;  /* 0x0000009310937220 */ /* 0x040fe20000410000 */
[----:B------:R-:W-:Y:S01]  /*13ac0*/  @P2 IADD3 R17, R5, -0x40, RZ ;  /* 0xffffffc005112810 */ /* 0x000fe20007ffe0ff */
[----:B------:R-:W-:Y:S01]  /*13ad0*/  STS [R5+0x400], R162 ;  /* 0x000400a205007388 */ /* 0x000fe20000000800 */
[----:B------:R-:W-:Y:S01]  /*13ae0*/  IADD3 R21, R11, R12, RZ ;  /* 0x0000000c0b157210 */ /* 0x000fe20007ffe0ff */
[C---:B------:R-:W-:Y:S01]  /*13af0*/  FMUL.FTZ R146, R16.reuse, R146 ;  /* 0x0000009210927220 */ /* 0x040fe20000410000 */
[----:B------:R-:W-:Y:S01]  /*13b00*/  F2FP.PACK_AB R150, R151, R150 ;  /* 0x000000969796723e */ /* 0x000fe200000000ff */
        /* <DEDUP_REMOVED lines=17> */
[----:B------:R-:W-:Y:S01]  /*13c20*/  FMUL.FTZ R16, R16, R154 ;  /* 0x0000009a10107220 */ /* 0x000fe20000410000 */
[----:B------:R-:W-:Y:S01]  /*13c30*/  F2FP.PACK_AB R180, R181, R180 ;  /* 0x000000b4b5b4723e */ /* 0x000fe200000000ff */
[----:B-1----:R-:W-:Y:S01]  /*13c40*/  @P0 FMUL.FTZ R15, R15, 0.69314718246459960938 ;  /* 0x3f3172180f0f0820 */ /* 0x002fe20000410000 */
[----:B------:R1:W-:Y:S01]  /*13c50*/  STS [R11+0x2400], R134 ;  /* 0x002400860b007388 */ /* 0x0003e20000000800 */
[----:B------:R-:W-:-:S02]  /*13c60*/  F2FP.PACK_AB R13, R13, R188 ;  /* 0x000000bc0d0d723e */ /* 0x000fc400000000ff */
[----:B------:R-:W-:Y:S01]  /*13c70*/  F2FP.PACK_AB R190, R191, R190 ;  /* 0x000000bebfbe723e */ /* 0x000fe200000000ff */
[----:B------:R-:W-:Y:S01]  /*13c80*/  STS [R19], R168 ;  /* 0x000000a813007388 */ /* 0x000fe20000000800 */
[----:B------:R-:W-:Y:S02]  /*13c90*/  F2FP.PACK_AB R166, R167, R166 ;  /* 0x000000a6a7a6723e */ /* 0x000fe400000000ff */
[----:B------:R-:W-:Y:S01]  /*13ca0*/  F2FP.PACK_AB R152, R153, R152 ;  /* 0x000000989998723e */ /* 0x000fe200000000ff */
[----:B------:R-:W-:Y:S01]  /*13cb0*/  STS [R19+0x400], R170 ;  /* 0x000400aa13007388 */ /* 0x000fe20000000800 */
[----:B------:R-:W-:-:S03]  /*13cc0*/  F2FP.PACK_AB R16, R155, R16 ;  /* 0x000000109b10723e */ /* 0x000fc600000000ff */
[----:B------:R-:W-:Y:S04]  /*13cd0*/  STS [R21], R184 ;  /* 0x000000b815007388 */ /* 0x000fe80000000800 */
[----:B------:R-:W-:Y:S01]  /*13ce0*/  STS [R21+0x400], R186 ;  /* 0x000400ba15007388 */ /* 0x000fe20000000800 */
[----:B--2---:R-:W-:-:S03]  /*13cf0*/  IADD3 R5, R12, 0x400, R17 ;  /* 0x000004000c057810 */ /* 0x004fc60007ffe011 */
[----:B------:R-:W-:Y:S01]  /*13d00*/  STS [R19+0x2000], R148 ;  /* 0x0020009413007388 */ /* 0x000fe20000000800 */
[----:B------:R-:W-:-:S03]  /*13d10*/  IADD3 R5, R14, R5, RZ ;  /* 0x000000050e057210 */ /* 0x000fc60007ffe0ff */
[----:B------:R2:W-:Y:S01]  /*13d20*/  STS [R19+0x2400], R150 ;  /* 0x0024009613007388 */ /* 0x0005e20000000800 */
[----:B-1----:R-:W-:-:S03]  /*13d30*/  IADD3 R11, R14, R17, RZ ;  /* 0x000000110e0b7210 */ /* 0x002fc60007ffe0ff */
[----:B------:R-:W-:Y:S04]  /*13d40*/  STS [R21+0x2000], R136 ;  /* 0x0020008815007388 */ /* 0x000fe80000000800 */
[----:B------:R-:W-:Y:S04]  /*13d50*/  STS [R21+0x2400], R138 ;  /* 0x0024008a15007388 */ /* 0x000fe80000000800 */
[----:B------:R-:W-:Y:S04]  /*13d60*/  STS [R17], R172 ;  /* 0x000000ac11007388 */ /* 0x000fe80000000800 */
[----:B------:R-:W-:Y:S04]  /*13d70*/  STS [R17+0x400], R174 ;  /* 0x000400ae11007388 */ /* 0x000fe80000000800 */
[----:B------:R-:W-:Y:S04]  /*13d80*/  STS [R11], R192 ;  /* 0x000000c00b007388 */ /* 0x000fe80000000800 */
[----:B------:R-:W-:Y:S01]  /*13d90*/  STS [R11+0x400], R194 ;  /* 0x000400c20b007388 */ /* 0x000fe20000000800 */
[----:B--2---:R-:W-:-:S02]  /*13da0*/  IADD3 R19, R12, R17, RZ ;  /* 0x000000110c137210 */ /* 0x004fc40007ffe0ff */
[----:B------:R-:W-:Y:S01]  /*13db0*/  IADD3 R12, R12, R11, RZ ;  /* 0x0000000b0c0c7210 */ /* 0x000fe20007ffe0ff */
[----:B------:R-:W-:Y:S04]  /*13dc0*/  STS [R17+0x2000], R156 ;  /* 0x0020009c11007388 */ /* 0x000fe80000000800 */
[----:B------:R-:W-:Y:S04]  /*13dd0*/  STS [R17+0x2400], R158 ;  /* 0x0024009e11007388 */ /* 0x000fe80000000800 */
[----:B------:R-:W-:Y:S04]  /*13de0*/  STS [R11+0x2000], R144 ;  /* 0x002000900b007388 */ /* 0x000fe80000000800 */
[----:B------:R1:W-:Y:S04]  /*13df0*/  STS [R11+0x2400], R146 ;  /* 0x002400920b007388 */ /* 0x0003e80000000800 */
[----:B------:R-:W-:Y:S04]  /*13e00*/  STS [R19], R180 ;  /* 0x000000b413007388 */ /* 0x000fe80000000800 */
[----:B------:R-:W-:Y:S04]  /*13e10*/  STS [R19+0x400], R182 ;  /* 0x000400b613007388 */ /* 0x000fe80000000800 */
[----:B------:R2:W-:Y:S04]  /*13e20*/  STS [R12], R13 ;  /* 0x0000000d0c007388 */ /* 0x0005e80000000800 */
[----:B------:R-:W-:Y:S04]  /*13e30*/  STS [R5], R190 ;  /* 0x000000be05007388 */ /* 0x000fe80000000800 */
[----:B------:R-:W-:Y:S04]  /*13e40*/  STS [R19+0x2000], R164 ;  /* 0x002000a413007388 */ /* 0x000fe80000000800 */
[----:B------:R-:W-:Y:S01]  /*13e50*/  STS [R19+0x2400], R166 ;  /* 0x002400a613007388 */ /* 0x000fe20000000800 */
[----:B-1----:R-:W-:-:S03]  /*13e60*/  MOV R11, 0x7f800000 ;  /* 0x7f800000000b7802 */ /* 0x002fc60000000f00 */
[----:B------:R1:W-:Y:S04]  /*13e70*/  STS [R12+0x2000], R152 ;  /* 0x002000980c007388 */ /* 0x0003e80000000800 */
[----:B------:R3:W-:Y:S04]  /*13e80*/  STS [R5+0x2000], R16 ;  /* 0x0020001005007388 */ /* 0x0007e80000000800 */
[----:B------:R-:W-:Y:S01]  /*13e90*/  BAR.SYNC.DEFER_BLOCKING 0x0 ;  /* 0x0000000000007b1d */ /* 0x000fe20000010000 */
[----:B--2---:R-:W-:Y:S02]  /*13ea0*/  @P5 FMUL.FTZ R13, R10, 0.69314718246459960938 ;  /* 0x3f3172180a0d5820 */ /* 0x004fe40000410000 */
[----:B------:R-:W-:-:S02]  /*13eb0*/  @P4 FMUL.FTZ R10, R9, 0.69314718246459960938 ;  /* 0x3f317218090a4820 */ /* 0x000fc40000410000 */
[----:B------:R-:W-:Y:S02]  /*13ec0*/  @P3 FMUL.FTZ R9, R8, 0.69314718246459960938 ;  /* 0x3f31721808093820 */ /* 0x000fe40000410000 */
[----:B------:R-:W-:Y:S01]  /*13ed0*/  @P5 FFMA.FTZ R11, R68, c[0x0][0x238], R13 ;  /* 0x00008e00440b5a23 */ /* 0x000fe2000001000d */
[----:B-1----:R-:W-:Y:S01]  /*13ee0*/  MOV R12, 0x7f800000 ;  /* 0x7f800000000c7802 */ /* 0x002fe20000000f00 */
[----:B------:R-:W-:Y:S01]  /*13ef0*/  @P4 FFMA.FTZ R12, R3, c[0x0][0x238], R10 ;  /* 0x00008e00030c4a23 */ /* 0x000fe2000001000a */
[----:B---3--:R-:W-:Y:S02]  /*13f00*/  LOP3.LUT R5, R6, 0xffffffe0, RZ, 0xc0, !PT ;  /* 0xffffffe006057812 */ /* 0x008fe400078ec0ff */
[----:B------:R-:W-:Y:S01]  /*13f10*/  MOV R6, 0x7f800000 ;  /* 0x7f80000000067802 */ /* 0x000fe20000000f00 */
[----:B------:R1:W2:Y:S01]  /*13f20*/  LDS.128 R40, [R44] ;  /* 0x000000002c287984 */ /* 0x0002a20000000c00 */
[----:B------:R-:W-:Y:S01]  /*13f30*/  IADD3 R5, -R5, R4, RZ ;  /* 0x0000000405057210 */ /* 0x000fe20007ffe1ff */
[----:B------:R-:W-:-:S02]  /*13f40*/  @P0 FFMA.FTZ R6, R0, c[0x0][0x238], R15 ;  /* 0x00008e0000060a23 */ /* 0x000fc4000001000f */
[----:B------:R1:W3:Y:S01]  /*13f50*/  LDS.128 R36, [R44+0x800] ;  /* 0x000800002c247984 */ /* 0x0002e20000000c00 */
[----:B------:R-:W-:Y:S02]  /*13f60*/  LOP3.LUT P1, RZ, R5, 0x3, RZ, 0xc0, !PT ;  /* 0x0000000305ff7812 */ /* 0x000fe4000782c0ff */
[----:B------:R-:W-:Y:S01]  /*13f70*/  MOV R5, 0x7f800000 ;  /* 0x7f80000000057802 */ /* 0x000fe20000000f00 */
[----:B------:R1:W4:Y:S01]  /*13f80*/  LDS.128 R32, [R44+0x1000] ;  /* 0x001000002c207984 */ /* 0x0003220000000c00 */
[----:B------:R-:W-:-:S03]  /*13f90*/  @P3 FFMA.FTZ R5, R2, c[0x0][0x238], R9 ;  /* 0x00008e0002053a23 */ /* 0x000fc60000010009 */
[----:B------:R1:W1:Y:S04]  /*13fa0*/  LDS.128 R28, [R44+0x1800] ;  /* 0x001800002c1c7984 */ /* 0x0002680000000c00 */
[----:B------:R1:W1:Y:S04]  /*13fb0*/  LDS.128 R24, [R44+0x2000] ;  /* 0x002000002c187984 */ /* 0x0002680000000c00 */
[----:B------:R1:W1:Y:S04]  /*13fc0*/  LDS.128 R20, [R44+0x2800] ;  /* 0x002800002c147984 */ /* 0x0002680000000c00 */
        /* <DEDUP_REMOVED lines=20> */
[C---:B------:R-:W-:Y:S02]  /*14110*/  @!P5 IADD3 R3, P0, R2.reuse, UR4, RZ ;  /* 0x000000040203dc10 */ /* 0x040fe4000ff1e0ff */
[----:B------:R-:W-:Y:S02]  /*14120*/  @!P6 LEA.HI.X R15, R13, c[0x0][0x204], R0, 0x2, P1 ;  /* 0x000081000d0fea11 */ /* 0x000fe400008f1400 */
[----:B------:R-:W-:Y:S02]  /*14130*/  @!P5 LEA.HI.X.SX32 R0, R2, UR5, 0x1, P0 ;  /* 0x000000050200dc11 */ /* 0x000fe400080f0eff */
[----:B------:R-:W-:Y:S01]  /*14140*/  @!P5 LEA R48, P2, R3, c[0x0][0x200], 0x2 ;  /* 0x000080000330da11 */ /* 0x000fe200078410ff */
[----:B------:R4:W-:Y:S01]  /*14150*/  @!P6 STG.E [R14.64], R11 ;  /* 0x0000000b0e00e986 */ /* 0x0009e2000c101912 */
[----:B------:R-:W-:-:S02]  /*14160*/  @!P4 IADD3 R2, P1, R10, UR4, RZ ;  /* 0x000000040a02cc10 */ /* 0x000fc4000ff3e0ff */
[----:B------:R-:W-:Y:S02]  /*14170*/  @!P3 IADD3 R8, P0, R9, UR4, RZ ;  /* 0x000000040908bc10 */ /* 0x000fe4000ff1e0ff */
        /* <DEDUP_REMOVED lines=10> */
.L_x_442:
[----:B------:R-:W-:Y:S05]  /*14220*/  BSYNC B0 ;  /* 0x0000000000007941 */ /* 0x000fea0003800000 */
.L_x_441:
[----:B------:R-:W5:Y:S01]  /*14230*/  LDL.LU.64 R8, [R1+0x40] ;  /* 0x0000400001087983 */ /* 0x000f620000300a00 */
[----:B------:R-:W-:Y:S01]  /*14240*/  LEA.HI R4, R7, R4, RZ, 0x3 ;  /* 0x0000000407047211 */ /* 0x000fe200078f18ff */
[----:B------:R-:W-:Y:S01]  /*14250*/  UIMAD UR9, UR9, -0x80, UR14 ;  /* 0xffffff80090978a4 */ /* 0x000fe2000f8e020e */
[----:B------:R-:W-:Y:S01]  /*14260*/  BSSY B0, `(.L_x_443) ;  /* 0x0000021000007945 */ /* 0x000fe20003800000 */
[----:B----4-:R-:W4:Y:S01]  /*14270*/  S2R R5, SR_TID.X ;  /* 0x0000000000057919 */ /* 0x010f220000002100 */
[----:B------:R-:W-:Y:S02]  /*14280*/  USHF.R.S32.HI UR6, URZ, 0x1f, UR12 ;  /* 0x0000001f3f067899 */ /* 0x000fe4000801140c */
[----:B------:R-:W-:-:S02]  /*14290*/  ULDC.64 UR4, c[0x0][0x1f0] ;  /* 0x00007c0000047ab9 */ /* 0x000fc40000000a00 */
[----:B------:R-:W-:-:S04]  /*142a0*/  UIMAD UR4, UR6, UR4, URZ ;  /* 0x00000004060472a4 */ /* 0x000fc8000f8e023f */
[----:B------:R-:W-:Y:S01]  /*142b0*/  UIMAD UR4, UR12, UR5, UR4 ;  /* 0x000000050c0472a4 */ /* 0x000fe2000f8e0204 */
[----:B----4-:R-:W-:-:S04]  /*142c0*/  SHF.R.S32.HI R0, RZ, 0x1f, R5 ;  /* 0x0000001fff007819 */ /* 0x010fc80000011405 */
[----:B------:R-:W-:Y:S02]  /*142d0*/  LEA.HI R3, R0, R5, RZ, 0x3 ;  /* 0x0000000500037211 */ /* 0x000fe400078f18ff */
[----:B------:R-:W4:Y:S02]  /*142e0*/  S2R R0, SR_CTAID.Z ;  /* 0x0000000000007919 */ /* 0x000f240000002700 */
[----:B------:R-:W-:Y:S02]  /*142f0*/  LOP3.LUT R2, R3, 0xfffffff8, RZ, 0xc0, !PT ;  /* 0xfffffff803027812 */ /* 0x000fe400078ec0ff */
[----:B------:R-:W-:-:S03]  /*14300*/  SHF.R.S32.HI R6, RZ, 0x3, R3 ;  /* 0x00000003ff067819 */ /* 0x000fc60000011403 */
[----:B------:R-:W-:Y:S01]  /*14310*/  IMAD.IADD R2, R5, 0x1, -R2 ;  /* 0x0000000105027824 */ /* 0x000fe200078e0a02 */
[----:B------:R-:W-:Y:S02]  /*14320*/  SHF.R.S32.HI R5, RZ, 0x3, R4 ;  /* 0x00000003ff057819 */ /* 0x000fe40000011404 */
[----:B------:R-:W-:Y:S01]  /*14330*/  SHF.R.S32.HI R7, RZ, 0x1f, R6 ;  /* 0x0000001fff077819 */ /* 0x000fe20000011406 */
[----:B------:R-:W-:-:S05]  /*14340*/  IMAD.SHL.U32 R2, R2, 0x8, RZ ;  /* 0x0000000802027824 */ /* 0x000fca00078e00ff */
[----:B------:R-:W-:Y:S02]  /*14350*/  SHF.R.S32.HI R2, RZ, 0x1f, R2 ;  /* 0x0000001fff027819 */ /* 0x000fe40000011402 */
[C---:B-----5:R-:W-:Y:S02]  /*14360*/  ISETP.GE.AND P1, PT, R8.reuse, c[0x0][0x220], PT ;  /* 0x0000880008007a0c */ /* 0x060fe40003f26270 */
[----:B------:R-:W-:-:S04]  /*14370*/  IADD3 R8, P0, R8, UR16, RZ ;  /* 0x0000001008087c10 */ /* 0x000fc8000ff1e0ff */
[----:B------:R-:W-:Y:S01]  /*14380*/  IADD3.X R9, R2, UR7, RZ, P0, !PT ;  /* 0x0000000702097c10 */ /* 0x000fe200087fe4ff */
[----:B------:R-:W-:Y:S01]  /*14390*/  IMAD.U32 R2, RZ, RZ, UR11 ;  /* 0x0000000bff027e24 */ /* 0x000fe2000f8e00ff */
[----:B------:R-:W-:-:S03]  /*143a0*/  ISETP.GE.OR P0, PT, R5, UR9, P1 ;  /* 0x0000000905007c0c */ /* 0x000fc60008f06670 */
[----:B----4-:R-:W-:-:S04]  /*143b0*/  IMAD.WIDE.U32 R8, R0, c[0x0][0x1f0], R8 ;  /* 0x00007c0000087a25 */ /* 0x010fc800078e0008 */
[----:B------:R-:W-:Y:S01]  /*143c0*/  IMAD.WIDE R10, R2, 0x80, R6 ;  /* 0x00000080020a7825 */ /* 0x000fe200078e0206 */
[----:B------:R-:W-:-:S05]  /*143d0*/  IADD3 R13, R9, UR4, RZ ;  /* 0x00000004090d7c10 */ /* 0x000fca000fffe0ff */
        /* <DEDUP_REMOVED lines=8> */
[----:B--2---:R2:W-:Y:S02]  /*14460*/  STG.E.128 [R14.64], R40 ;  /* 0x000000280e007986 */ /* 0x0045e4000c101d12 */
.L_x_444:
[----:B------:R-:W-:Y:S05]  /*14470*/  BSYNC B0 ;  /* 0x0000000000007941 */ /* 0x000fea0003800000 */
.L_x_443:
[----:B------:R-:W-:Y:S01]  /*14480*/  LEA.HI.SX32 R4, R4, 0x10, 0x1d ;  /* 0x0000001004047811 */ /* 0x000fe200078feaff */
[----:B------:R-:W-:Y:S03]  /*14490*/  BSSY B0, `(.L_x_445) ;  /* 0x000000e000007945 */ /* 0x000fe60003800000 */
[----:B------:R-:W-:-:S13]  /*144a0*/  ISETP.GE.OR P0, PT, R4, UR9, P1 ;  /* 0x0000000904007c0c */ /* 0x000fda0008f06670 */
        /* <DEDUP_REMOVED lines=11> */
[----:B---3--:R3:W-:Y:S02]  /*14560*/  STG.E.128 [R2.64], R36 ;  /* 0x0000002402007986 */ /* 0x0087e4000c101d12 */
.L_x_446:
[----:B------:R-:W-:Y:S05]  /*14570*/  BSYNC B0 ;  /* 0x0000000000007941 */ /* 0x000fea0003800000 */
.L_x_445:
[----:B------:R-:W-:Y:S01]  /*14580*/  IADD3 R0, R6, 0x20, RZ ;  /* 0x0000002006007810 */ /* 0x000fe20007ffe0ff */
[----:B------:R-:W-:Y:S03]  /*14590*/  BSSY B0, `(.L_x_447) ;  /* 0x000000e000007945 */ /* 0x000fe60003800000 */
[----:B------:R-:W-:-:S13]  /*145a0*/  ISETP.GE.OR P0, PT, R0, UR22, P1 ;  /* 0x0000001600007c0c */ /* 0x000fda0008f06670 */
        /* <DEDUP_REMOVED lines=12> */
.L_x_448:
[----:B------:R-:W-:Y:S05]  /*14670*/  BSYNC B0 ;  /* 0x0000000000007941 */ /* 0x000fea0003800000 */
.L_x_447:
        /* <DEDUP_REMOVED lines=15> */
.L_x_450:
[----:B------:R-:W-:Y:S05]  /*14770*/  BSYNC B0 ;  /* 0x0000000000007941 */ /* 0x000fea0003800000 */
.L_x_449:
[----:B------:R-:W-:Y:S01]  /*14780*/  IADD3 R0, R6, 0x40, RZ ;  /* 0x0000004006007810 */ /* 0x000fe20007ffe0ff */
[----:B------:R-:W-:Y:S03]  /*14790*/  BSSY B0, `(.L_x_451) ;  /* 0x000000e000007945 */ /* 0x000fe60003800000 */
[----:B------:R-:W-:-:S13]  /*147a0*/  ISETP.GE.OR P0, PT, R0, UR22, P1 ;  /* 0x0000001600007c0c */ /* 0x000fda0008f06670 */
[----:B------:R-:W-:Y:S05]  /*147b0*/  @P0 BRA `(.L_x_452) ;  /* 0x000000b000000947 */ /* 0x000fea0003800000 */
[----:B-1-3--:R-:W-:Y:S01]  /*147c0*/  IADD3 R2, P0, R10, 0x40, RZ ;  /* 0x000000400a027810 */ /* 0x00afe20007f1e0ff */
        /* <DEDUP_REMOVED lines=10> */
.L_x_452:
[----:B------:R-:W-:Y:S05]  /*14870*/  BSYNC B0 ;  /* 0x0000000000007941 */ /* 0x000fea0003800000 */
.L_x_451:
        /* <DEDUP_REMOVED lines=15> */
.L_x_454:
[----:B------:R-:W-:Y:S05]  /*14970*/  BSYNC B0 ;  /* 0x0000000000007941 */ /* 0x000fea0003800000 */
.L_x_453:
        /* <DEDUP_REMOVED lines=15> */
.L_x_456:
[----:B------:R-:W-:Y:S05]  /*14a70*/  BSYNC B0 ;  /* 0x0000000000007941 */ /* 0x000fea0003800000 */
.L_x_455:
[----:B------:R-:W-:-:S04]  /*14a80*/  IADD3 R6, R6, 0x70, RZ ;  /* 0x0000007006067810 */ /* 0x000fc80007ffe0ff */
[----:B------:R-:W-:-:S13]  /*14a90*/  ISETP.GE.OR P1, PT, R6, UR22, P1 ;  /* 0x0000001606007c0c */ /* 0x000fda0008f26670 */
[----:B------:R-:W-:Y:S05]  /*14aa0*/  @P1 EXIT ;  /* 0x000000000000194d */ /* 0x000fea0003800000 */
[----:B------:R-:W-:Y:S01]  /*14ab0*/  IADD3 R0, P0, R10, 0x70, RZ ;  /* 0x000000700a007810 */ /* 0x000fe20007f1e0ff */
[----:B------:R-:W-:Y:S01]  /*14ac0*/  IMAD.MOV.U32 R4, RZ, RZ, R8 ;  /* 0x000000ffff047224 */ /* 0x000fe200078e0008 */
[----:B------:R-:W-:-:S03]  /*14ad0*/  MOV R5, R13 ;  /* 0x0000000d00057202 */ /* 0x000fc60000000f00 */
[----:B------:R-:W-:Y:S02]  /*14ae0*/  IMAD.X R10, RZ, RZ, R11, P0 ;  /* 0x000000ffff0a7224 */ /* 0x000fe400000e060b */
[----:B------:R-:W-:-:S04]  /*14af0*/  IMAD.WIDE.U32 R4, R0, c[0x0][0x1e8], R4 ;  /* 0x00007a0000047a25 */ /* 0x000fc800078e0004 */
[----:B-1-3--:R-:W-:Y:S01]  /*14b00*/  IMAD R3, R10, c[0x0][0x1e8], RZ ;  /* 0x00007a000a037a24 */ /* 0x00afe200078e02ff */
[----:B------:R-:W-:-:S03]  /*14b10*/  LEA R2, P0, R4, c[0x0][0x1d0], 0x1 ;  /* 0x0000740004027a11 */ /* 0x000fc600078008ff */
[----:B------:R-:W-:-:S05]  /*14b20*/  IMAD R3, R0, c[0x0][0x1ec], R3 ;  /* 0x00007b0000037a24 */ /* 0x000fca00078e0203 */
[----:B------:R-:W-:-:S04]  /*14b30*/  IADD3 R3, R5, R3, RZ ;  /* 0x0000000305037210 */ /* 0x000fc80007ffe0ff */
[----:B------:R-:W-:-:S05]  /*14b40*/  LEA.HI.X R3, R4, c[0x0][0x1d4], R3, 0x1, P0 ;  /* 0x0000750004037a11 */ /* 0x000fca00000f0c03 */
[----:B------:R-:W-:Y:S01]  /*14b50*/  STG.E.128 [R2.64], R44 ;  /* 0x0000002c02007986 */ /* 0x000fe2000c101d12 */
[----:B------:R-:W-:Y:S05]  /*14b60*/  EXIT ;  /* 0x000000000000794d */ /* 0x000fea0003800000 */
.L_x_383:
[----:B------:R-:W-:Y:S01]  /*14b70*/  UISETP.NE.AND UP4, UPT, UR10, -0x1, UPT ;  /* 0xffffffff0a00788c */ /* 0x000fe2000bf85270 */
[----:B------:R-:W-:Y:S01]  /*14b80*/  SHF.R.S32.HI R3, RZ, 0x1f, R4 ;  /* 0x0000001fff037819 */ /* 0x000fe20000011404 */
[----:B------:R-:W-:Y:S01]  /*14b90*/  ULDC.64 UR4, c[0x0][0x1e8] ;  /* 0x00007a0000047ab9 */ /* 0x000fe20000000a00 */
[----:B------:R-:W1:Y:S01]  /*14ba0*/  S2R R16, SR_CTAID.Z ;  /* 0x0000000000107919 */ /* 0x000e620000002700 */
[----:B------:R-:W-:Y:S01]  /*14bb0*/  USHF.R.S32.HI UR9, URZ, 0x1f, UR16 ;  /* 0x0000001f3f097899 */ /* 0x000fe20008011410 */
[----:B------:R-:W-:Y:S01]  /*14bc0*/  LEA.HI R14, R3, R4, RZ, 0x3 ;  /* 0x00000004030e7211 */ /* 0x000fe200078f18ff */
[----:B------:R-:W-:Y:S01]  /*14bd0*/  ULDC.64 UR6, c[0x0][0x1e0] ;  /* 0x0000780000067ab9 */ /* 0x000fe20000000a00 */
[----:B------:R-:W-:Y:S01]  /*14be0*/  IMAD.U32 R21, RZ, RZ, UR11 ;  /* 0x0000000bff157e24 */ /* 0x000fe2000f8e00ff */
[----:B------:R-:W-:Y:S01]  /*14bf0*/  ULDC.U8 UR13, c[0x0][0x328] ;  /* 0x0000ca00000d7ab9 */ /* 0x000fe20000000000 */
[----:B------:R-:W-:Y:S01]  /*14c00*/  LOP3.LUT R3, R14, 0xfffffff8, RZ, 0xc0, !PT ;  /* 0xfffffff80e037812 */ /* 0x000fe200078ec0ff */
[----:B------:R-:W-:Y:S01]  /*14c10*/  UISETP.NE.AND UP3, UPT, UR13, URZ, UPT ;  /* 0x0000003f0d00728c */ /* 0x000fe2000bf65270 */
        /* <DEDUP_REMOVED lines=9> */
[----:B------:R-:W-:-:S02]  /*14cb0*/  ULDC.64 UR4, c[0x0][0x1f0] ;  /* 0x00007c0000047ab9 */ /* 0x000fc40000000a00 */
[----:B------:R-:W-:Y:S01]  /*14cc0*/  UIMAD UR4, UR9, UR4, URZ ;  /* 0x00000004090472a4 */ /* 0x000fe2000f8e023f */
[----:B------:R-:W-:Y:S01]  /*14cd0*/  IMAD.WIDE R20, R21, 0x80, R14 ;  /* 0x0000008015147825 */ /* 0x000fe200078e020e */
[----:B------:R-:W-:Y:S01]  /*14ce0*/  @!UP4 UIMAD UR17, UR15, UR7, UR17 ;  /* 0x000000070f11c2a4 */ /* 0x000fe2000f8e0211 */
[----:B------:R-:W-:Y:S01]  /*14cf0*/  ISETP.GE.AND P1, PT, R0, c[0x0][0x220], PT ;  /* 0x0000880000007a0c */ /* 0x000fe20003f26270 */
[----:B------:R-:W-:Y:S02]  /*14d00*/  ULDC.U8 UR9, c[0x0][0x329] ;  /* 0x0000ca4000097ab9 */ /* 0x000fe40000000000 */
[----:B------:R-:W-:Y:S02]  /*14d10*/  UISETP.NE.AND UP1, UPT, UR9, URZ, UPT ;  /* 0x0000003f0900728c */ /* 0x000fe4000bf25270 */
[----:B------:R-:W-:Y:S02]  /*14d20*/  UISETP.NE.OR UP2, UPT, UR9, URZ, !UP3 ;  /* 0x0000003f0900728c */ /* 0x000fe4000df45670 */
[----:B------:R-:W-:-:S02]  /*14d30*/  @!UP4 UIMAD.WIDE.U32 UR22, UR15, UR6, URZ ;  /* 0x000000060f16c2a5 */ /* 0x000fc4000f8e003f */
[----:B------:R-:W-:Y:S02]  /*14d40*/  ULDC UR7, c[0x0][0x214] ;  /* 0x0000850000077ab9 */ /* 0x000fe40000000800 */
[----:B------:R-:W-:Y:S02]  /*14d50*/  ULDC UR6, c[0x0][0x234] ;  /* 0x00008d0000067ab9 */ /* 0x000fe40000000800 */
[----:B------:R-:W-:Y:S02]  /*14d60*/  UISETP.NE.OR UP0, UPT, UR10, -0x1, UP2 ;  /* 0xffffffff0a00788c */ /* 0x000fe40009705670 */
[----:B------:R-:W-:Y:S02]  /*14d70*/  @UP1 ULDC UR9, c[0x0][0x210] ;  /* 0x0000840000091ab9 */ /* 0x000fe40000000800 */
[----:B------:R-:W-:Y:S02]  /*14d80*/  @UP1 UIMAD UR9, UR9, UR7, URZ ;  /* 0x00000007090912a4 */ /* 0x000fe4000f8e023f */
[----:B------:R-:W-:-:S02]  /*14d90*/  @!UP1 USEL UR9, UR7, UR6, !UP3 ;  /* 0x0000000607099287 */ /* 0x000fc4000d800000 */
[----:B------:R-:W-:Y:S02]  /*14da0*/  UIMAD UR5, UR16, UR5, UR4 ;  /* 0x00000005100572a4 */ /* 0x000fe4000f8e0204 */
[----:B------:R-:W-:Y:S02]  /*14db0*/  @UP1 UMOV UR13, 0x1 ;  /* 0x00000001000d1882 */ /* 0x000fe40000000000 */
[----:B------:R-:W-:Y:S02]  /*14dc0*/  ULDC UR4, c[0x0][0x1c0] ;  /* 0x0000700000047ab9 */ /* 0x000fe40000000800 */
[----:B------:R-:W-:Y:S02]  /*14dd0*/  @!UP1 UIMAD UR13, UR9, UR4, URZ ;  /* 0x00000004090d92a4 */ /* 0x000fe4000f8e023f */
[----:B------:R-:W-:Y:S02]  /*14de0*/  @!UP4 UMOV UR20, UR22 ;  /* 0x000000160014cc82 */ /* 0x000fe40008000000 */
[----:B------:R-:W-:Y:S01]  /*14df0*/  @!UP4 UIADD3 UR8, UR23, UR17, URZ ;  /* 0x000000111708c290 */ /* 0x000fe2000fffe03f */
[----:B------:R-:W-:Y:S01]  /*14e00*/  IADD3 R2, P0, R0, UR20, RZ ;  /* 0x0000001400027c10 */ /* 0x000fe2000ff1e0ff */
[----:B------:R-:W-:-:S02]  /*14e10*/  UIADD3 UR14, -UR12, UR14, URZ ;  /* 0x0000000e0c0e7290 */ /* 0x000fc4000fffe13f */
[----:B------:R-:W-:Y:S02]  /*14e20*/  UIMAD UR13, UR15, UR13, URZ ;  /* 0x0000000d0f0d72a4 */ /* 0x000fe4000f8e023f */
[----:B------:R-:W-:Y:S01]  /*14e30*/  @!UP0 UIMAD UR10, UR15, UR7, URZ ;  /* 0x000000070f0a82a4 */ /* 0x000fe2000f8e023f */
[----:B------:R-:W-:Y:S01]  /*14e40*/  LEA.HI.X.SX32 R3, R0, UR8, 0x1, P0 ;  /* 0x0000000800037c11 */ /* 0x000fe200080f0eff */
[----:B------:R-:W-:Y:S01]  /*14e50*/  @UP1 ULDC UR21, c[0x0][0x210] ;  /* 0x0000840000151ab9 */ /* 0x000fe20000000800 */
[C---:B------:R-:W-:Y:S01]  /*14e60*/  ISETP.GE.OR P0, PT, R14.reuse, UR14, P1 ;  /* 0x0000000e0e007c0c */ /* 0x040fe20008f06670 */
[----:B------:R-:W-:Y:S01]  /*14e70*/  USEL UR13, UR13, URZ, UP2 ;  /* 0x0000003f0d0d7287 */ /* 0x000fe20009000000 */
[----:B------:R-:W-:Y:S01]  /*14e80*/  ISETP.GE.AND P2, PT, R14, UR14, PT ;  /* 0x0000000e0e007c0c */ /* 0x000fe2000bf46270 */
[----:B------:R-:W-:Y:S01]  /*14e90*/  @!UP1 UMOV UR21, 0x1 ;  /* 0x0000000100159882 */ /* 0x000fe20000000000 */
[----:B-1----:R-:W-:Y:S01]  /*14ea0*/  IMAD.WIDE.U32 R16, R16, c[0x0][0x1f0], R2 ;  /* 0x00007c0010107a25 */ /* 0x002fe200078e0002 */
[----:B------:R-:W-:Y:S01]  /*14eb0*/  UIMAD UR12, UR12, UR21, URZ ;  /* 0x000000150c0c72a4 */ /* 0x000fe2000f8e023f */
[----:B------:R-:W-:Y:S01]  /*14ec0*/  P2R R12, PR, RZ, 0x4 ;  /* 0x00000004ff0c7803 */ /* 0x000fe20000000000 */
[----:B------:R-:W-:-:S02]  /*14ed0*/  UIMAD UR13, UR16, UR9, UR13 ;  /* 0x00000009100d72a4 */ /* 0x000fc4000f8e020d */
[----:B------:R-:W-:Y:S01]  /*14ee0*/  UMOV UR24, URZ ;  /* 0x0000003f00187c82 */ /* 0x000fe20008000000 */
[----:B------:R-:W-:Y:S01]  /*14ef0*/  IADD3 R19, R17, UR5, RZ ;  /* 0x0000000511137c10 */ /* 0x000fe2000fffe0ff */
[----:B------:R-:W-:Y:S02]  /*14f00*/  @!UP2 UMOV UR24, UR10 ;  /* 0x0000000a0018ac82 */ /* 0x000fe40008000000 */
        /* <DEDUP_REMOVED lines=15> */
.L_x_458:
[----:B------:R-:W-:Y:S05]  /*15000*/  BSYNC B0 ;  /* 0x0000000000007941 */ /* 0x000fea0003800000 */
.L_x_457:
        /* <DEDUP_REMOVED lines=17> */
.L_x_460:
[----:B------:R-:W-:Y:S05]  /*15120*/  BSYNC B0 ;  /* 0x0000000000007941 */ /* 0x000fea0003800000 */
.L_x_459:
        /* <DEDUP_REMOVED lines=16> */
.L_x_462:
[----:B------:R-:W-:Y:S05]  /*15230*/  BSYNC B0 ;  /* 0x0000000000007941 */ /* 0x000fea0003800000 */
.L_x_461:
        /* <DEDUP_REMOVED lines=16> */
.L_x_464:
[----:B------:R-:W-:Y:S05]  /*15340*/  BSYNC B0 ;  /* 0x0000000000007941 */ /* 0x000fea0003800000 */
.L_x_463:
        /* <DEDUP_REMOVED lines=16> */
.L_x_466:
[----:B------:R-:W-:Y:S05]  /*15450*/  BSYNC B0 ;  /* 0x0000000000007941 */ /* 0x000fea0003800000 */
.L_x_465:
        /* <DEDUP_REMOVED lines=16> */
.L_x_468:
[----:B------:R-:W-:Y:S05]  /*15560*/  BSYNC B0 ;  /* 0x0000000000007941 */ /* 0x000fea0003800000 */
.L_x_467:
        /* <DEDUP_REMOVED lines=16> */
.L_x_470:
[----:B------:R-:W-:Y:S05]  /*15670*/  BSYNC B0 ;  /* 0x0000000000007941 */ /* 0x000fea0003800000 */
.L_x_469:
        /* <DEDUP_REMOVED lines=15> */
.L_x_472:
[----:B------:R-:W-:Y:S05]  /*15770*/  BSYNC B0 ;  /* 0x0000000000007941 */ /* 0x000fea0003800000 */
.L_x_471:
        /* <DEDUP_REMOVED lines=72> */
.L_x_473:
        /* <DEDUP_REMOVED lines=16> */
.L_x_2119:


//--------------------- .text._ZN5flash16flash_fwd_kernelI23Flash_fwd_kernel_traitsILi64ELi128ELi128ELi4ELb0ELb0EN7cutlass6half_tE19Flash_kernel_traitsILi64ELi128ELi128ELi4ES3_EELb0ELb0ELb1ELb0ELb0ELb1ELb0ELb0EEEvNS_16Flash_fwd_paramsE --------------------------
	.section	.text._ZN5flash16flash_fwd_kernelI23Flash_fwd_kernel_traitsILi64ELi128ELi128ELi4ELb0ELb0EN7cutlass6half_tE19Flash_kernel_traitsILi64ELi128ELi128ELi4ES3_EELb0ELb0ELb1ELb0ELb0ELb1ELb0ELb0EEEvNS_16Flash_fwd_paramsE,"ax",@progbits
	.sectioninfo	@"SHI_REGISTERS=255"
	.align	128
        .global         _ZN5flash16flash_fwd_kernelI23Flash_fwd_kernel_traitsILi64ELi128ELi128ELi4ELb0ELb0EN7cutlass6half_tE19Flash_kernel_traitsILi64ELi128ELi128ELi4ES3_EELb0ELb0ELb1ELb0ELb0ELb1ELb0ELb0EEEvNS_16Flash_fwd_paramsE
        .type           _ZN5flash16flash_fwd_kernelI23Flash_fwd_kernel_traitsILi64ELi128ELi128ELi4ELb0ELb0EN7cutlass6half_tE19Flash_kernel_traitsILi64ELi128ELi128ELi4ES3_EELb0ELb0ELb1ELb0ELb0ELb1ELb0ELb0EEEvNS_16Flash_fwd_paramsE,@function
        .size           _ZN5flash16flash_fwd_kernelI23Flash_fwd_kernel_traitsILi64ELi128ELi128ELi4ELb0ELb0EN7cutlass6half_tE19Flash_kernel_traitsILi64ELi128ELi128ELi4ES3_EELb0ELb0ELb1ELb0ELb0ELb1ELb0ELb0EEEvNS_16Flash_fwd_paramsE,(.L_x_2120 - _ZN5flash16flash_fwd_kernelI23Flash_fwd_kernel_traitsILi64ELi128ELi128ELi4ELb0ELb0EN7cutlass6half_tE19Flash_kernel_traitsILi64ELi128ELi128ELi4ES3_EELb0ELb0ELb1ELb0ELb0ELb1ELb0ELb0EEEvNS_16Flash_fwd_paramsE)
        .other          _ZN5flash16flash_fwd_kernelI23Flash_fwd_kernel_traitsILi64ELi128ELi128ELi4ELb0ELb0EN7cutlass6half_tE19Flash_kernel_traitsILi64ELi128ELi128ELi4ES3_EELb0ELb0ELb1ELb0ELb0ELb1ELb0ELb0EEEvNS_16Flash_fwd_paramsE,@"STO_CUDA_ENTRY STV_DEFAULT"
_ZN5flash16flash_fwd_kernelI23Flash_fwd_kernel_traitsILi64ELi128ELi128ELi4ELb0ELb0EN7cutlass6half_tE19Flash_kernel_traitsILi64ELi128ELi128ELi4ES3_EELb0ELb0ELb1ELb0ELb0ELb1ELb0ELb0EEEvNS_16Flash_fwd_paramsE:
.text._ZN5flash16flash_fwd_kernelI23Flash_fwd_kernel_traitsILi64ELi128ELi128ELi4ELb0ELb0EN7cutlass6half_tE19Flash_kernel_traitsILi64ELi128ELi128ELi4ES3_EELb0ELb0ELb1ELb0ELb0ELb1ELb0ELb0EEEvNS_16Flash_fwd_paramsE:
        /* <DEDUP_REMOVED lines=36> */
[----:B------:R-:W-:Y:S02]  /*0240*/  UMOV UR15, URZ ;  /* 0x0000003f000f7c82 */ /* 0x000fe40008000000 */
        /* <DEDUP_REMOVED lines=19> */
.L_x_474:
[----:B------:R-:W-:Y:S02]  /*0380*/  ULDC UR6, c[0x0][0x218] ;  /* 0x0000860000067ab9 */ /* 0x000fe40000000800 */
.L_x_475:
        /* <DEDUP_REMOVED lines=21> */
[----:B------:R-:W-:Y:S01]  /*04e0*/  UIADD3 UR6, UR14, UR13, -UR16 ;  /* 0x0000000d0e067290 */ /* 0x000fe2000fffe810 */
[----:B------:R-:W1:Y:S01]  /*04f0*/  S2R R240, SR_TID.X ;  /* 0x0000000000f07919 */ /* 0x000e620000002100 */
[----:B------:R-:W-:Y:S02]  /*0500*/  UIADD3 UR7, UR14, 0x7f, URZ ;  /* 0x0000007f0e077890 */ /* 0x000fe4000fffe03f */
[----:B------:R-:W-:Y:S02]  /*0510*/  ULDC UR8, c[0x0][0x2e4] ;  /* 0x0000b90000087ab9 */ /* 0x000fe40000000800 */
[----:B------:R-:W-:Y:S02]  /*0520*/  UIADD3 UR5, -UR16, 0xff, UR13 ;  /* 0x000000ff10057890 */ /* 0x000fe4000fffe10d */
[----:B------:R-:W-:Y:S02]  /*0530*/  ULDC UR4, c[0x0][0x2e8] ;  /* 0x0000ba0000047ab9 */ /* 0x000fe40000000800 */
[----:B------:R-:W-:-:S02]  /*0540*/  UIADD3 UR8, UR6, -UR8, URZ ;  /* 0x8000000806087290 */ /* 0x000fc4000fffe03f */
[----:B------:R-:W-:Y:S02]  /*0550*/  USHF.R.S32.HI UR6, URZ, 0x1f, UR7 ;  /* 0x0000001f3f067899 */ /* 0x000fe40008011407 */
[----:B------:R-:W-:Y:S02]  /*0560*/  UIADD3 UR4, UR5, UR4, UR14 ;  /* 0x0000000405047290 */ /* 0x000fe4000fffe00e */
[----:B------:R-:W-:Y:S02]  /*0570*/  ULEA.HI UR7, UR6, UR7, URZ, 0x7 ;  /* 0x0000000706077291 */ /* 0x000fe4000f8f383f */
[----:B------:R-:W-:Y:S02]  /*0580*/  USHF.R.S32.HI UR5, URZ, 0x1f, UR8 ;  /* 0x0000001f3f057899 */ /* 0x000fe40008011408 */
[----:B------:R-:W-:Y:S02]  /*0590*/  USHF.R.S32.HI UR6, URZ, 0x1f, UR4 ;  /* 0x0000001f3f067899 */ /* 0x000fe40008011404 */
[----:B------:R-:W-:-:S02]  /*05a0*/  ULEA.HI UR5, UR5, UR8, URZ, 0x7 ;  /* 0x0000000805057291 */ /* 0x000fc4000f8f383f */
[----:B------:R-:W-:Y:S02]  /*05b0*/  ULEA.HI UR6, UR6, UR4, URZ, 0x7 ;  /* 0x0000000406067291 */ /* 0x000fe4000f8f383f */
[----:B------:R-:W-:Y:S02]  /*05c0*/  USHF.R.S32.HI UR7, URZ, 0x7, UR7 ;  /* 0x000000073f077899 */ /* 0x000fe40008011407 */
[----:B------:R-:W-:Y:S02]  /*05d0*/  USHF.R.S32.HI UR5, URZ, 0x7, UR5 ;  /* 0x000000073f057899 */ /* 0x000fe40008011405 */
[----:B------:R-:W-:Y:S02]  /*05e0*/  USHF.R.S32.HI UR8, URZ, 0x7, UR6 ;  /* 0x000000073f087899 */ /* 0x000fe40008011406 */
[----:B------:R-:W-:Y:S02]  /*05f0*/  UISETP.LT.AND UP1, UPT, URZ, UR5, UPT ;  /* 0x000000053f00728c */ /* 0x000fe4000bf21270 */
[----:B------:R-:W-:-:S02]  /*0600*/  UISETP.LT.AND UP0, UPT, UR7, UR8, UPT ;  /* 0x000000080700728c */ /* 0x000fc4000bf01270 */
[----:B------:R-:W-:Y:S02]  /*0610*/  USEL UR9, URZ, UR5, !UP1 ;  /* 0x000000053f097287 */ /* 0x000fe4000c800000 */
[----:B------:R-:W-:-:S04]  /*0620*/  USEL UR8, UR7, UR8, UP0 ;  /* 0x0000000807087287 */ /* 0x000fc80008000000 */
[----:B------:R-:W-:-:S06]  /*0630*/  UISETP.GT.AND UP0, UPT, UR8, UR9, UPT ;  /* 0x000000090800728c */ /* 0x000fcc000bf04270 */
[----:B------:R-:W-:-:S13]  /*0640*/  PLOP3.LUT P0, PT, PT, PT, UP0, 0x80, 0x0 ;  /* 0x000000000000781c */ /* 0x000fda0003f0f008 */
[----:B------:R-:W-:Y:S05]  /*0650*/  @P0 BRA `(.L_x_476) ;  /* 0x00000f9000000947 */ /* 0x000fea0003800000 */
[----:B-1----:R-:W-:Y:S01]  /*0660*/  UISETP.NE.AND UP0, UPT, UR10, -0x1, UPT ;  /* 0xffffffff0a00788c */ /* 0x002fe2000bf05270 */
[----:B------:R-:W-:Y:S01]  /*0670*/  SHF.R.S32.HI R4, RZ, 0x1f, R240 ;  /* 0x0000001fff047819 */ /* 0x000fe200000114f0 */
[----:B------:R-:W-:Y:S01]  /*0680*/  ULDC.64 UR4, c[0x0][0x1e0] ;  /* 0x0000780000047ab9 */ /* 0x000fe20000000a00 */
[----:B------:R-:W1:Y:S01]  /*0690*/  S2R R2, SR_CTAID.Z ;  /* 0x0000000000027919 */ /* 0x000e620000002700 */
[----:B------:R-:W-:Y:S01]  /*06a0*/  USHF.R.S32.HI UR15, URZ, 0x1f, UR12 ;  /* 0x0000001f3f0f7899 */ /* 0x000fe2000801140c */
[----:B------:R-:W-:Y:S01]  /*06b0*/  LEA.HI R4, R4, R240, RZ, 0x3 ;  /* 0x000000f004047211 */ /* 0x000fe200078f18ff */
[----:B------:R-:W-:Y:S01]  /*06c0*/  ULDC.64 UR6, c[0x0][0x1e8] ;  /* 0x00007a0000067ab9 */ /* 0x000fe20000000a00 */
[----:B------:R-:W2:Y:S01]  /*06d0*/  S2R R3, SR_CTAID.X ;  /* 0x0000000000037919 */ /* 0x000ea20000002500 */
[----:B------:R-:W-:Y:S01]  /*06e0*/  ULDC UR9, c[0x0][0x214] ;  /* 0x0000850000097ab9 */ /* 0x000fe20000000800 */
[----:B------:R-:W-:Y:S01]  /*06f0*/  LOP3.LUT R0, R4, 0x1ffffff8, RZ, 0xc0, !PT ;  /* 0x1ffffff804007812 */ /* 0x000fe200078ec0ff */
[----:B------:R-:W-:Y:S01]  /*0700*/  ULDC UR8, c[0x0][0x234] ;  /* 0x00008d0000087ab9 */ /* 0x000fe20000000800 */
[----:B------:R-:W-:Y:S01]  /*0710*/  SHF.R.S32.HI R4, RZ, 0x3, R4 ;  /* 0x00000003ff047819 */ /* 0x000fe20000011404 */
[----:B------:R-:W-:Y:S01]  /*0720*/  @!UP0 USHF.R.S32.HI UR14, URZ, 0x1f, UR11 ;  /* 0x0000001f3f0e8899 */ /* 0x000fe2000801140b */
[----:B------:R-:W-:Y:S01]  /*0730*/  BSSY B0, `(.L_x_477) ;  /* 0x0000039000007945 */ /* 0x000fe20003800000 */
[----:B------:R-:W-:Y:S01]  /*0740*/  @!UP0 UIMAD.WIDE.U32 UR20, UR11, UR4, URZ ;  /* 0x000000040b1482a5 */ /* 0x000fe2000f8e003f */
[----:B------:R-:W-:Y:S01]  /*0750*/  IMAD.IADD R0, R240, 0x1, -R0 ;  /* 0x00000001f0007824 */ /* 0x000fe200078e0a00 */
[----:B------:R-:W-:Y:S01]  /*0760*/  @!UP0 UIMAD UR14, UR14, UR4, URZ ;  /* 0x000000040e0e82a4 */ /* 0x000fe2000f8e023f */
[----:B------:R-:W-:Y:S01]  /*0770*/  SHF.R.S32.HI R5, RZ, 0x1f, R4 ;  /* 0x0000001fff057819 */ /* 0x000fe20000011404 */
[----:B------:R-:W-:Y:S01]  /*0780*/  @UP0 UIMAD.WIDE.U32 UR22, UR10, UR6, URZ ;  /* 0x000000060a1602a5 */ /* 0x000fe2000f8e003f */
[----:B------:R-:W-:Y:S01]  /*0790*/  IMAD.SHL.U32 R0, R0, 0x8, RZ ;  /* 0x0000000800007824 */ /* 0x000fe200078e00ff */
[----:B------:R-:W-:-:S02]  /*07a0*/  ULDC.U8 UR4, c[0x0][0x329] ;  /* 0x0000ca4000047ab9 */ /* 0x000fc40000000000 */
[----:B------:R-:W-:Y:S02]  /*07b0*/  @!UP0 UIMAD UR14, UR11, UR5, UR14 ;  /* 0x000000050b0e82a4 */ /* 0x000fe4000f8e020e */
[----:B------:R-:W-:Y:S02]  /*07c0*/  UISETP.NE.AND UP1, UPT, UR4, URZ, UPT ;  /* 0x0000003f0400728c */ /* 0x000fe4000bf25270 */
[----:B------:R-:W-:Y:S02]  /*07d0*/  ULDC.U8 UR5, c[0x0][0x328] ;  /* 0x0000ca0000057ab9 */ /* 0x000fe40000000000 */
[----:B------:R-:W-:Y:S02]  /*07e0*/  UISETP.NE.AND UP2, UPT, UR5, URZ, UPT ;  /* 0x0000003f0500728c */ /* 0x000fe4000bf45270 */
[----:B------:R-:W-:Y:S02]  /*07f0*/  ULDC UR6, c[0x0][0x1c0] ;  /* 0x0000700000067ab9 */ /* 0x000fe40000000800 */
[----:B------:R-:W-:-:S02]  /*0800*/  UISETP.NE.OR UP3, UPT, UR4, URZ, !UP2 ;  /* 0x0000003f0400728c */ /* 0x000fc4000d765670 */
[----:B------:R-:W-:Y:S02]  /*0810*/  @UP0 UIMAD UR7, UR10, UR7, UR23 ;  /* 0x000000070a0702a4 */ /* 0x000fe4000f8e0217 */
[----:B------:R-:W-:Y:S02]  /*0820*/  ULDC.64 UR4, c[0x0][0x1f0] ;  /* 0x00007c0000047ab9 */ /* 0x000fe40000000a00 */
[----:B------:R-:W-:Y:S02]  /*0830*/  UIMAD UR15, UR15, UR4, URZ ;  /* 0x000000040f0f72a4 */ /* 0x000fe4000f8e023f */
[----:B------:R-:W-:Y:S02]  /*0840*/  @UP1 UMOV UR17, 0x1 ;  /* 0x0000000100111882 */ /* 0x000fe40000000000 */
[----:B------:R-:W-:Y:S02]  /*0850*/  @UP1 ULDC UR4, c[0x0][0x210] ;  /* 0x0000840000041ab9 */ /* 0x000fe40000000800 */
[----:B------:R-:W-:-:S02]  /*0860*/  @UP1 UIMAD UR4, UR4, UR9, URZ ;  /* 0x00000009040412a4 */ /* 0x000fc4000f8e023f */
[----:B------:R-:W-:Y:S02]  /*0870*/  @!UP1 USEL UR4, UR9, UR8, !UP2 ;  /* 0x0000000809049287 */ /* 0x000fe4000d000000 */
[----:B------:R-:W-:Y:S02]  /*0880*/  @!UP0 UMOV UR22, UR20 ;  /* 0x0000001400168c82 */ /* 0x000fe40008000000 */
[----:B------:R-:W-:Y:S01]  /*0890*/  @!UP1 UIMAD UR17, UR4, UR6, URZ ;  /* 0x00000006041192a4 */ /* 0x000fe2000f8e023f */
[----:B------:R-:W-:Y:S01]  /*08a0*/  IADD3 R8, P0, R0, UR22, RZ ;  /* 0x0000001600087c10 */ /* 0x000fe2000ff1e0ff */
[----:B------:R-:W-:Y:S02]  /*08b0*/  @!UP0 UIADD3 UR7, UR21, UR14, URZ ;  /* 0x0000000e15078290 */ /* 0x000fe4000fffe03f */
[----:B------:R-:W-:Y:S02]  /*08c0*/  UIADD3 UR16, -UR13, UR16, URZ ;  /* 0x000000100d107290 */ /* 0x000fe4000fffe13f */
[----:B------:R-:W-:-:S02]  /*08d0*/  @!UP3 UIMAD UR20, UR11, UR9, URZ ;  /* 0x000000090b14b2a4 */ /* 0x000fc4000f8e023f */
[----:B------:R-:W-:Y:S01]  /*08e0*/  UIMAD UR17, UR11, UR17, URZ ;  /* 0x000000110b1172a4 */ /* 0x000fe2000f8e023f */
[----:B------:R-:W-:Y:S01]  /*08f0*/  LEA.HI.X.SX32 R9, R0, UR7, 0x1, P0 ;  /* 0x0000000700097c11 */ /* 0x000fe200080f0eff */
[----:B------:R-:W-:Y:S01]  /*0900*/  @!UP3 USEL UR20, UR20, UR10, !UP0 ;  /* 0x0000000a1414b287 */ /* 0x000fe2000c000000 */
[----:B------:R-:W-:Y:S01]  /*0910*/  ISETP.GE.AND P0, PT, R4, UR16, PT ;  /* 0x0000001004007c0c */ /* 0x000fe2000bf06270 */
[----:B------:R-:W-:Y:S02]  /*0920*/  @UP1 ULDC UR23, c[0x0][0x210] ;  /* 0x0000840000171ab9 */ /* 0x000fe40000000800 */
[----:B------:R-:W-:Y:S01]  /*0930*/  USEL UR17, UR17, URZ, UP3 ;  /* 0x0000003f11117287 */ /* 0x000fe20009800000 */
[----:B-1----:R-:W-:Y:S01]  /*0940*/  IMAD.WIDE.U32 R8, R2, c[0x0][0x1f0], R8 ;  /* 0x00007c0002087a25 */ /* 0x002fe200078e0008 */
[----:B------:R-:W-:Y:S02]  /*0950*/  @!UP1 UMOV UR23, 0x1 ;  /* 0x0000000100179882 */ /* 0x000fe40000000000 */
[----:B------:R-:W-:Y:S01]  /*0960*/  UIMAD UR13, UR13, UR23, URZ ;  /* 0x000000170d0d72a4 */ /* 0x000fe2000f8e023f */
[----:B--2---:R-:W-:Y:S01]  /*0970*/  IMAD.WIDE R2, R3, 0x80, R4 ;  /* 0x0000008003027825 */ /* 0x004fe200078e0204 */
[----:B------:R-:W-:-:S02]  /*0980*/  UIMAD UR17, UR12, UR4, UR17 ;  /* 0x000000040c1172a4 */ /* 0x000fc4000f8e0211 */
[----:B------:R-:W-:Y:S02]  /*0990*/  UMOV UR24, URZ ;  /* 0x0000003f00187c82 */ /* 0x000fe40008000000 */
[----:B------:R-:W-:Y:S02]  /*09a0*/  @!UP3 UMOV UR24, UR20 ;  /* 0x000000140018bc82 */ /* 0x000fe40008000000 */
[----:B------:R-:W-:Y:S02]  /*09b0*/  UIMAD UR5, UR12, UR5, UR15 ;  /* 0x000000050c0572a4 */ /* 0x000fe4000f8e020f */
[----:B------:R-:W-:Y:S02]  /*09c0*/  UMOV UR25, URZ ;  /* 0x0000003f00197c82 */ /* 0x000fe40008000000 */
[----:B------:R-:W-:Y:S02]  /*09d0*/  USHF.R.S32.HI UR4, URZ, 0x1f, UR13 ;  /* 0x0000001f3f047899 */ /* 0x000fe4000801140d */
[----:B------:R-:W-:Y:S01]  /*09e0*/  @!UP3 USHF.R.S32.HI UR25, URZ, 0x1f, UR20 ;  /* 0x0000001f3f19b899 */ /* 0x000fe20008011414 */
[----:B------:R-:W-:Y:S01]  /*09f0*/  IADD3 R7, R9, UR5, RZ ;  /* 0x0000000509077c10 */ /* 0x000fe2000fffe0ff */
        /* <DEDUP_REMOVED lines=12> */
.L_x_478:
[----:B------:R-:W-:Y:S05]  /*0ac0*/  BSYNC B0 ;  /* 0x0000000000007941 */ /* 0x000fea0003800000 */
.L_x_477:
[----:B------:R-:W-:Y:S01]  /*0ad0*/  IADD3 R19, R4, 0x10, RZ ;  /* 0x0000001004137810 */ /* 0x000fe20007ffe0ff */
[----:B------:R-:W-:Y:S03]  /*0ae0*/  BSSY B0, `(.L_x_479) ;  /* 0x000000e000007945 */ /* 0x000fe60003800000 */
[----:B------:R-:W-:-:S13]  /*0af0*/  ISETP.GE.AND P0, PT, R19, UR16, PT ;  /* 0x0000001013007c0c */ /* 0x000fda000bf06270 */
        /* <DEDUP_REMOVED lines=12> */
.L_x_480:
[----:B------:R-:W-:Y:S05]  /*0bc0*/  BSYNC B0 ;  /* 0x0000000000007941 */ /* 0x000fea0003800000 */
.L_x_479:
        /* <DEDUP_REMOVED lines=15> */
.L_x_482:
[----:B------:R-:W-:Y:S05]  /*0cc0*/  BSYNC B0 ;  /* 0x0000000000007941 */ /* 0x000fea0003800000 */
.L_x_481:
        /* <DEDUP_REMOVED lines=15> */
.L_x_484:
[----:B------:R-:W-:Y:S05]  /*0dc0*/  BSYNC B0 ;  /* 0x0000000000007941 */ /* 0x000fea0003800000 */
.L_x_483:
        /* <DEDUP_REMOVED lines=15> */
.L_x_486:
[----:B------:R-:W-:Y:S05]  /*0ec0*/  BSYNC B0 ;  /* 0x0000000000007941 */ /* 0x000fea0003800000 */
.L_x_485:
        /* <DEDUP_REMOVED lines=15> */
.L_x_488:
[----:B------:R-:W-:Y:S05]  /*0fc0*/  BSYNC B0 ;  /* 0x0000000000007941 */ /* 0x000fea0003800000 */
.L_x_487:
        /* <DEDUP_REMOVED lines=15> */
.L_x_490:
[----:B------:R-:W-:Y:S05]  /*10c0*/  BSYNC B0 ;  /* 0x0000000000007941 */ /* 0x000fea0003800000 */
.L_x_489:
[----:B-1----:R-:W-:Y:S01]  /*10d0*/  IADD3 R13, R4, 0x70, RZ ;  /* 0x00000070040d7810 */ /* 0x002fe20007ffe0ff */
[----:B------:R-:W-:Y:S03]  /*10e0*/  BSSY B0, `(.L_x_491) ;  /* 0x000000d000007945 */ /* 0x000fe60003800000 */
[----:B------:R-:W-:-:S13]  /*10f0*/  ISETP.GE.AND P0, PT, R13, UR16, PT ;  /* 0x000000100d007c0c */ /* 0x000fda000bf06270 */
        /* <DEDUP_REMOVED lines=11> */
.L_x_492:
[----:B------:R-:W-:Y:S05]  /*11b0*/  BSYNC B0 ;  /* 0x0000000000007941 */ /* 0x000fea0003800000 */
.L_x_491:
[----:B------:R-:W-:-:S04]  /*11c0*/  LOP3.LUT P6, RZ, R240, 0x7, RZ, 0xc0, !PT ;  /* 0x00000007f0ff7812 */ /* 0x000fc800078cc0ff */
[----:B------:R-:W-:Y:S02]  /*11d0*/  ISETP.GE.OR P2, PT, R4, UR16, P6 ;  /* 0x0000001004007c0c */ /* 0x000fe4000b746670 */
[----:B------:R-:W-:Y:S02]  /*11e0*/  ISETP.GE.OR P1, PT, R19, UR16, P6 ;  /* 0x0000001013007c0c */ /* 0x000fe4000b726670 */
[----:B------:R-:W-:Y:S02]  /*11f0*/  ISETP.GE.OR P5, PT, R18, UR16, P6 ;  /* 0x0000001012007c0c */ /* 0x000fe4000b7a6670 */
[----:B------:R-:W-:Y:S02]  /*1200*/  ISETP.GE.OR P4, PT, R17, UR16, P6 ;  /* 0x0000001011007c0c */ /* 0x000fe4000b786670 */
[----:B------:R-:W-:-:S05]  /*1210*/  ISETP.GE.OR P3, PT, R16, UR16, P6 ;  /* 0x0000001010007c0c */ /* 0x000fca000b766670 */
[----:B------:R-:W-:Y:S02]  /*1220*/  @!P2 IMAD R4, R4, UR23, RZ ;  /* 0x000000170404ac24 */ /* 0x000fe4000f8e02ff */
[----:B------:R-:W-:Y:S02]  /*1230*/  @!P1 IMAD R0, R19, UR23, RZ ;  /* 0x0000001713009c24 */ /* 0x000fe4000f8e02ff */
[----:B------:R-:W-:Y:S01]  /*1240*/  @!P2 IMAD.MOV.U32 R5, RZ, RZ, 0x7f800000 ;  /* 0x7f800000ff05a424 */ /* 0x000fe200078e00ff */
[----:B-1----:R-:W-:Y:S01]  /*1250*/  @!P2 IADD3 R3, P0, R4, UR13, RZ ;  /* 0x0000000d0403ac10 */ /* 0x002fe2000ff1e0ff */
[----:B------:R-:W-:Y:S02]  /*1260*/  @!P5 IMAD R6, R18, UR23, RZ ;  /* 0x000000171206dc24 */ /* 0x000fe4000f8e02ff */
[----:B------:R-:W-:Y:S01]  /*1270*/  @!P5 IMAD.MOV.U32 R12, RZ, RZ, 0x7f800000 ;  /* 0x7f800000ff0cd424 */ /* 0x000fe200078e00ff */
[----:B------:R-:W-:Y:S02]  /*1280*/  @!P2 LEA.HI.X.SX32 R4, R4, UR4, 0x1, P0 ;  /* 0x000000040404ac11 */ /* 0x000fe400080f0eff */
[----:B------:R-:W-:-:S04]  /*1290*/  @!P2 LEA R2, P0, R3, c[0x0][0x200], 0x2 ;  /* 0x000080000302aa11 */ /* 0x000fc800078010ff */
[----:B------:R-:W-:Y:S02]  /*12a0*/  @!P2 LEA.HI.X R3, R3, c[0x0][0x204], R4, 0x2, P0 ;  /* 0x000081000303aa11 */ /* 0x000fe400000f1404 */
[----:B------:R-:W-:-:S03]  /*12b0*/  @!P1 IADD3 R4, P0, R0, UR13, RZ ;  /* 0x0000000d00049c10 */ /* 0x000fc6000ff1e0ff */
[----:B------:R1:W-:Y:S02]  /*12c0*/  @!P2 STG.E [R2.64], R5 ;  /* 0x000000050200a986 */ /* 0x0003e4000c101912 */
[----:B-1----:R-:W-:Y:S01]  /*12d0*/  @!P1 LEA.HI.X.SX32 R3, R0, UR4, 0x1, P0 ;  /* 0x0000000400039c11 */ /* 0x002fe200080f0eff */
[----:B------:R-:W-:Y:S01]  /*12e0*/  @!P4 IMAD R5, R17, UR23, RZ ;  /* 0x000000171105cc24 */ /* 0x000fe2000f8e02ff */
[----:B------:R-:W-:Y:S02]  /*12f0*/  @!P1 LEA R2, P2, R4, c[0x0][0x200], 0x2 ;  /* 0x0000800004029a11 */ /* 0x000fe400078410ff */
[----:B------:R-:W-:Y:S02]  /*1300*/  @!P5 IADD3 R0, P0, R6, UR13, RZ ;  /* 0x0000000d0600dc10 */ /* 0x000fe4000ff1e0ff */
[----:B------:R-:W-:Y:S02]  /*1310*/  @!P1 LEA.HI.X R3, R4, c[0x0][0x204], R3, 0x2, P2 ;  /* 0x0000810004039a11 */ /* 0x000fe400010f1403 */
[----:B------:R-:W-:-:S02]  /*1320*/  @!P5 LEA.HI.X.SX32 R6, R6, UR4, 0x1, P0 ;  /* 0x000000040606dc11 */ /* 0x000fc400080f0eff */
[C---:B------:R-:W-:Y:S02]  /*1330*/  @!P5 LEA R10, P2, R0.reuse, c[0x0][0x200], 0x2 ;  /* 0x00008000000ada11 */ /* 0x040fe400078410ff */
[----:B------:R-:W-:Y:S02]  /*1340*/  @!P4 IADD3 R4, P0, R5, UR13, RZ ;  /* 0x0000000d0504cc10 */ /* 0x000fe4000ff1e0ff */
[----:B------:R-:W-:Y:S01]  /*1350*/  @!P5 LEA.HI.X R11, R0, c[0x0][0x204], R6, 0x2, P2 ;  /* 0x00008100000bda11 */ /* 0x000fe200010f1406 */
[----:B------:R-:W-:Y:S01]  /*1360*/  @!P1 IMAD.MOV.U32 R6, RZ, RZ, 0x7f800000 ;  /* 0x7f800000ff069424 */ /* 0x000fe200078e00ff */
[----:B------:R-:W-:Y:S02]  /*1370*/  ISETP.GE.OR P2, PT, R15, UR16, P6 ;  /* 0x000000100f007c0c */ /* 0x000fe4000b746670 */
[----:B------:R-:W-:Y:S01]  /*1380*/  @!P4 LEA.HI.X.SX32 R0, R5, UR4, 0x1, P0 ;  /* 0x000000040500cc11 */ /* 0x000fe200080f0eff */
[----:B------:R-:W-:Y:S01]  /*1390*/  @!P3 IMAD R5, R16, UR23, RZ ;  /* 0x000000171005bc24 */ /* 0x000fe2000f8e02ff */
[----:B------:R-:W-:Y:S01]  /*13a0*/  @!P4 LEA R8, P0, R4, c[0x0][0x200], 0x2 ;  /* 0x000080000408ca11 */ /* 0x000fe200078010ff */
[----:B------:R1:W-:Y:S01]  /*13b0*/  @!P1 STG.E [R2.64], R6 ;  /* 0x0000000602009986 */ /* 0x0003e2000c101912 */
[----:B------:R-:W-:-:S02]  /*13c0*/  ISETP.GE.OR P1, PT, R14, UR16, P6 ;  /* 0x000000100e007c0c */ /* 0x000fc4000b726670 */
[----:B------:R-:W-:Y:S01]  /*13d0*/  @!P4 LEA.HI.X R9, R4, c[0x0][0x204], R0, 0x2, P0 ;  /* 0x000081000409ca11 */ /* 0x000fe200000f1400 */
[----:B------:R2:W-:Y:S01]  /*13e0*/  @!P5 STG.E [R10.64], R12 ;  /* 0x0000000c0a00d986 */ /* 0x0005e2000c101912 */
[----:B------:R-:W-:Y:S02]  /*13f0*/  @!P3 IADD3 R0, P0, R5, UR13, RZ ;  /* 0x0000000d0500bc10 */ /* 0x000fe4000ff1e0ff */
[----:B------:R-:W-:Y:S02]  /*1400*/  ISETP.GE.OR P6, PT, R13, UR16, P6 ;  /* 0x000000100d007c0c */ /* 0x000fe4000b7c6670 */
[----:B-1----:R-:W-:Y:S01]  /*1410*/  @!P3 LEA.HI.X.SX32 R3, R5, UR4, 0x1, P0 ;  /* 0x000000040503bc11 */ /* 0x002fe200080f0eff */
[----:B------:R-:W-:Y:S01]  /*1420*/  @!P2 IMAD R2, R15, UR23, RZ ;  /* 0x000000170f02ac24 */ /* 0x000fe2000f8e02ff */
[----:B------:R-:W-:Y:S01]  /*1430*/  @!P3 LEA R6, P0, R0, c[0x0][0x200], 0x2 ;  /* 0x000080000006ba11 */ /* 0x000fe200078010ff */
[----:B--2---:R-:W-:-:S03]  /*1440*/  @!P3 IMAD.MOV.U32 R10, RZ, RZ, 0x7f800000 ;  /* 0x7f800000ff0ab424 */ /* 0x004fc600078e00ff */
[----:B------:R-:W-:Y:S01]  /*1450*/  @!P3 LEA.HI.X R7, R0, c[0x0][0x204], R3, 0x2, P0 ;  /* 0x000081000007ba11 */ /* 0x000fe200000f1403 */
[----:B------:R-:W-:Y:S01]  /*1460*/  @!P1 IMAD R3, R14, UR23, RZ ;  /* 0x000000170e039c24 */ /* 0x000fe2000f8e02ff */
[----:B------:R-:W-:-:S04]  /*1470*/  @!P2 IADD3 R0, P0, R2, UR13, RZ ;  /* 0x0000000d0200ac10 */ /* 0x000fc8000ff1e0ff */
[----:B------:R-:W-:Y:S02]  /*1480*/  @!P2 LEA.HI.X.SX32 R2, R2, UR4, 0x1, P0 ;  /* 0x000000040202ac11 */ /* 0x000fe400080f0eff */
[----:B------:R-:W-:-:S04]  /*1490*/  @!P2 LEA R4, P0, R0, c[0x0][0x200], 0x2 ;  /* 0x000080000004aa11 */ /* 0x000fc800078010ff */
        /* <DEDUP_REMOVED lines=21> */
.L_x_476:
[----:B-1----:R-:W-:Y:S02]  /*15f0*/  UISETP.NE.AND UP0, UPT, UR10, -0x1, UPT ;  /* 0xffffffff0a00788c */ /* 0x002fe4000bf05270 */
        /* <DEDUP_REMOVED lines=31> */
.L_x_493:
        /* <DEDUP_REMOVED lines=46> */
.L_x_494:
[----:B------:R-:W-:Y:S01]  /*1ad0*/  SHF.R.S32.HI R28, RZ, 0x1f, R240 ;  /* 0x0000001fff1c7819 */ /* 0x000fe200000114f0 */
[----:B------:R-:W1:Y:S01]  /*1ae0*/  S2R R3, SR_CTAID.X ;  /* 0x0000000000037919 */ /* 0x000e620000002500 */
[----:B------:R-:W-:Y:S01]  /*1af0*/  UIADD3 UR11, -UR13, UR16, URZ ;  /* 0x000000100d0b7290 */ /* 0x000fe2000fffe13f */
[----:B------:R-:W-:Y:S01]  /*1b00*/  SHF.R.S32.HI R25, RZ, 0x1f, R24 ;  /* 0x0000001fff197819 */ /* 0x000fe20000011418 */
[----:B------:R-:W-:Y:S01]  /*1b10*/  ULDC.64 UR4, c[0x0][0x1a8] ;  /* 0x00006a0000047ab9 */ /* 0x000fe20000000a00 */
[CC--:B------:R-:W-:Y:S01]  /*1b20*/  LEA.HI R2, R28.reuse, R240.reuse, RZ, 0x3 ;  /* 0x000000f01c027211 */ /* 0x0c0fe200078f18ff */
[----:B------:R-:W2:Y:S01]  /*1b30*/  S2R R6, SR_CTAID.Z ;  /* 0x0000000000067919 */ /* 0x000ea20000002700 */
[----:B------:R-:W-:Y:S01]  /*1b40*/  UIMAD UR4, UR20, UR4, URZ ;  /* 0x00000004140472a4 */ /* 0x000fe2000f8e023f */
[----:B------:R-:W-:Y:S01]  /*1b50*/  LEA.HI R5, R28, R240, RZ, 0x6 ;  /* 0x000000f01c057211 */ /* 0x000fe200078f30ff */
[----:B------:R-:W-:Y:S01]  /*1b60*/  UMOV UR15, 0x7 ;  /* 0x00000007000f7882 */ /* 0x000fe20000000000 */
[----:B------:R-:W-:Y:S01]  /*1b70*/  SHF.R.S32.HI R8, RZ, 0x3, R2 ;  /* 0x00000003ff087819 */ /* 0x000fe20000011402 */
[----:B------:R-:W-:Y:S01]  /*1b80*/  UIMAD UR4, UR12, UR5, UR4 ;  /* 0x000000050c0472a4 */ /* 0x000fe2000f8e0204 */
[----:B------:R-:W-:Y:S01]  /*1b90*/  LOP3.LUT R2, R2, 0xfffffff8, RZ, 0xc0, !PT ;  /* 0xfffffff802027812 */ /* 0x000fe200078ec0ff */
[----:B------:R-:W-:Y:S01]  /*1ba0*/  IMAD.SHL.U32 R5, R5, 0x8, RZ ;  /* 0x0000000805057824 */ /* 0x000fe200078e00ff */
[C---:B------:R-:W-:Y:S01]  /*1bb0*/  IADD3 R26, R8.reuse, 0x10, RZ ;  /* 0x00000010081a7810 */ /* 0x040fe20007ffe0ff */
[----:B------:R-:W-:Y:S01]  /*1bc0*/  IMAD.SHL.U32 R0, R8, 0x40, RZ ;  /* 0x0000004008007824 */ /* 0x000fe200078e00ff */
[----:B------:R-:W-:Y:S01]  /*1bd0*/  SHF.R.S32.HI R9, RZ, 0x1f, R8 ;  /* 0x0000001fff097819 */ /* 0x000fe20000011408 */
[----:B------:R-:W-:Y:S01]  /*1be0*/  IMAD.IADD R49, R240, 0x1, -R2 ;  /* 0x00000001f0317824 */ /* 0x000fe200078e0a02 */
[----:B------:R-:W-:Y:S01]  /*1bf0*/  ISETP.GE.AND P1, PT, R26, UR11, PT ;  /* 0x0000000b1a007c0c */ /* 0x000fe2000bf26270 */
[----:B------:R-:W-:Y:S01]  /*1c00*/  UIADD3 UR12, UR8, -0x1, URZ ;  /* 0xffffffff080c7890 */ /* 0x000fe2000fffe03f */
[----:B------:R-:W-:Y:S01]  /*1c10*/  LOP3.LUT R0, R0, 0x1c0, RZ, 0xc0, !PT ;  /* 0x000001c000007812 */ /* 0x000fe200078ec0ff */
[----:B------:R-:W-:Y:S01]  /*1c20*/  IMAD.SHL.U32 R34, R49, 0x8, RZ ;  /* 0x0000000831227824 */ /* 0x000fe200078e00ff */
[----:B------:R-:W-:-:S02]  /*1c30*/  IADD3 R27, R8, 0x20, RZ ;  /* 0x00000020081b7810 */ /* 0x000fc40007ffe0ff */
[----:B------:R-:W-:Y:S01]  /*1c40*/  SHF.R.U32.HI R2, RZ, 0x3, R0 ;  /* 0x00000003ff027819 */ /* 0x000fe20000011600 */
[----:B-1----:R-:W-:Y:S01]  /*1c50*/  IMAD.WIDE R38, R3, 0x80, R8 ;  /* 0x0000008003267825 */ /* 0x002fe200078e0208 */
[--C-:B------:R-:W-:Y:S02]  /*1c60*/  LOP3.LUT R0, R0, 0x38, R34.reuse, 0xf8, !PT ;  /* 0x0000003800007812 */ /* 0x100fe400078ef822 */
[----:B------:R-:W-:Y:S02]  /*1c70*/  IADD3 R33, R8, 0x30, RZ ;  /* 0x0000003008217810 */ /* 0x000fe40007ffe0ff */
[----:B------:R-:W-:Y:S01]  /*1c80*/  LOP3.LUT R4, R0, R2, RZ, 0x3c, !PT ;  /* 0x0000000200047212 */ /* 0x000fe200078e3cff */
[----:B------:R1:W-:Y:S01]  /*1c90*/  STL.64 [R1+0x60], R38 ;  /* 0x0000602601007387 */ /* 0x0003e20000100a00 */
[----:B------:R-:W-:Y:S02]  /*1ca0*/  SHF.R.S32.HI R35, RZ, 0x1f, R34 ;  /* 0x0000001fff237819 */ /* 0x000fe40000011422 */
[----:B------:R-:W-:-:S02]  /*1cb0*/  IADD3 R2, P2, R34, UR6, RZ ;  /* 0x0000000622027c10 */ /* 0x000fc4000ff5e0ff */
[----:B------:R-:W-:Y:S01]  /*1cc0*/  ISETP.GE.AND P6, PT, R27, UR11, PT ;  /* 0x0000000b1b007c0c */ /* 0x000fe2000bfc6270 */
[----:B------:R-:W-:Y:S01]  /*1cd0*/  STL.64 [R1+0x78], R34 ;  /* 0x0000782201007387 */ /* 0x000fe20000100a00 */
[----:B------:R-:W-:Y:S02]  /*1ce0*/  ISETP.GE.AND P5, PT, R33, UR11, PT ;  /* 0x0000000b21007c0c */ /* 0x000fe4000bfa6270 */
[----:B------:R-:W-:Y:S01]  /*1cf0*/  ISETP.GE.AND P0, PT, R8, UR11, PT ;  /* 0x0000000b08007c0c */ /* 0x000fe2000bf06270 */
[----:B------:R-:W-:Y:S01]  /*1d00*/  STL [R1+0x84], R33 ;  /* 0x0000842101007387 */ /* 0x000fe20000100800 */
[----:B------:R-:W-:Y:S01]  /*1d10*/  IADD3.X R3, R35, UR17, RZ, P2, !PT ;  /* 0x0000001123037c10 */ /* 0x000fe200097fe4ff */
[----:B------:R-:W-:Y:S01]  /*1d20*/  USHF.R.S32.HI UR17, URZ, 0x1f, UR12 ;  /* 0x0000001f3f117899 */ /* 0x000fe2000801140c */
[----:B------:R-:W-:Y:S02]  /*1d30*/  @!P1 IADD3 R12, P2, R38, 0x10, RZ ;  /* 0x00000010260c9810 */ /* 0x000fe40007f5e0ff */
[----:B------:R-:W-:Y:S01]  /*1d40*/  LOP3.LUT R241, R4, 0xfffffe00, R5, 0xf8, !PT ;  /* 0xfffffe0004f17812 */ /* 0x000fe200078ef805 */
[----:B--2---:R-:W-:Y:S01]  /*1d50*/  IMAD.WIDE.U32 R2, R6, c[0x0][0x1a8], R2 ;  /* 0x00006a0006027a25 */ /* 0x004fe200078e0002 */
[----:B------:R-:W-:-:S02]  /*1d60*/  IADD3 R32, R8, 0x40, RZ ;  /* 0x0000004008207810 */ /* 0x000fc40007ffe0ff */
[C---:B------:R-:W-:Y:S01]  /*1d70*/  @!P6 IADD3 R6, P3, R38.reuse, 0x20, RZ ;  /* 0x000000202606e810 */ /* 0x040fe20007f7e0ff */
[--C-:B------:R-:W-:Y:S01]  /*1d80*/  @!P1 IMAD.X R0, RZ, RZ, R39.reuse, P2 ;  /* 0x000000ffff009224 */ /* 0x100fe200010e0627 */
[----:B------:R-:W-:Y:S01]  /*1d90*/  @!P5 IADD3 R15, P2, R38, 0x30, RZ ;  /* 0x00000030260fd810 */ /* 0x000fe20007f5e0ff */
[----:B------:R-:W-:Y:S01]  /*1da0*/  @!P0 IMAD R5, R39, c[0x0][0x190], RZ ;  /* 0x0000640027058a24 */ /* 0x000fe200078e02ff */
[----:B------:R-:W-:Y:S01]  /*1db0*/  IADD3 R3, R3, UR4, RZ ;  /* 0x0000000403037c10 */ /* 0x000fe2000fffe0ff */
[----:B------:R-:W-:Y:S01]  /*1dc0*/  @!P1 IMAD R0, R0, c[0x0][0x190], RZ ;  /* 0x0000640000009a24 */ /* 0x000fe200078e02ff */
[----:B------:R-:W-:Y:S01]  /*1dd0*/  ISETP.GE.AND P4, PT, R32, UR11, PT ;  /* 0x0000000b20007c0c */ /* 0x000fe2000bf86270 */
[--C-:B------:R-:W-:Y:S01]  /*1de0*/  @!P6 IMAD.X R4, RZ, RZ, R39.reuse, P3 ;  /* 0x000000ffff04e224 */ /* 0x100fe200018e0627 */
[----:B------:R-:W-:Y:S01]  /*1df0*/  IADD3 R31, R8, 0x50, RZ ;  /* 0x00000050081f7810 */ /* 0x000fe20007ffe0ff */
[----:B------:R-:W-:Y:S01]  /*1e00*/  @!P1 IMAD R17, R12, c[0x0][0x194], R0 ;  /* 0x000065000c119a24 */ /* 0x000fe200078e0200 */
[C---:B------:R-:W-:Y:S01]  /*1e10*/  IADD3 R30, R8.reuse, 0x60, RZ ;  /* 0x00000060081e7810 */ /* 0x040fe20007ffe0ff */
[----:B------:R-:W-:Y:S01]  /*1e20*/  @!P5 IMAD.X R0, RZ, RZ, R39, P2 ;  /* 0x000000ffff00d224 */ /* 0x000fe200010e0627 */
[----:B------:R-:W-:Y:S01]  /*1e30*/  IADD3 R29, R8, 0x70, RZ ;  /* 0x00000070081d7810 */ /* 0x000fe20007ffe0ff */
[C---:B------:R-:W-:Y:S01]  /*1e40*/  @!P0 IMAD R5, R38.reuse, c[0x0][0x194], R5 ;  /* 0x0000650026058a24 */ /* 0x040fe200078e0205 */
[----:B------:R-:W-:Y:S01]  /*1e50*/  STL [R1+0x8c], R32 ;  /* 0x00008c2001007387 */ /* 0x000fe20000100800 */
[----:B------:R-:W-:Y:S01]  /*1e60*/  @!P0 IMAD.WIDE.U32 R10, R38, c[0x0][0x190], R2 ;  /* 0x00006400260a8a25 */ /* 0x000fe200078e0002 */
[----:B------:R-:W-:-:S02]  /*1e70*/  LEA.HI R223, R28, R240, RZ, 0x5 ;  /* 0x000000f01cdf7211 */ /* 0x000fc400078f28ff */
[----:B------:R-:W-:Y:S01]  /*1e80*/  STL [R1+0x50], R31 ;  /* 0x0000501f01007387 */ /* 0x000fe20000100800 */
[----:B------:R-:W-:Y:S01]  /*1e90*/  @!P6 IMAD R4, R4, c[0x0][0x190], RZ ;  /* 0x000064000404ea24 */ /* 0x000fe200078e02ff */
[----:B------:R-:W-:Y:S01]  /*1ea0*/  @!P0 LEA R14, P2, R10, c[0x0][0x160], 0x1 ;  /* 0x000058000a0e8a11 */ /* 0x000fe200078408ff */
[----:B------:R-:W-:Y:S01]  /*1eb0*/  @!P5 IMAD R18, R0, c[0x0][0x190], RZ ;  /* 0x000064000012da24 */ /* 0x000fe200078e02ff */
[----:B------:R-:W-:Y:S01]  /*1ec0*/  STL [R1+0x80], R30 ;  /* 0x0000801e01007387 */ /* 0x000fe20000100800 */
[----:B------:R-:W-:Y:S01]  /*1ed0*/  @!P0 IMAD.IADD R0, R11, 0x1, R5 ;  /* 0x000000010b008824 */ /* 0x000fe200078e0205 */
[----:B------:R-:W-:Y:S01]  /*1ee0*/  SHF.R.S32.HI R134, RZ, 0x5, R223 ;  /* 0x00000005ff867819 */ /* 0x000fe200000114df */
[----:B------:R-:W-:Y:S01]  /*1ef0*/  @!P1 IMAD.WIDE.U32 R12, R12, c[0x0][0x190], R2 ;  /* 0x000064000c0c9a25 */ /* 0x000fe200078e0002 */
[----:B------:R-:W-:Y:S03]  /*1f00*/  STL [R1+0x88], R29 ;  /* 0x0000881d01007387 */ /* 0x000fe60000100800 */
[----:B------:R-:W-:-:S02]  /*1f10*/  @!P6 IMAD R16, R6, c[0x0][0x194], R4 ;  /* 0x000065000610ea24 */ /* 0x000fc400078e0204 */
[C---:B------:R-:W-:Y:S02]  /*1f20*/  @!P5 IMAD R18, R15.reuse, c[0x0][0x194], R18 ;  /* 0x000065000f12da24 */ /* 0x040fe400078e0212 */
[----:B------:R-:W-:Y:S01]  /*1f30*/  @!P5 IMAD.WIDE.U32 R4, R15, c[0x0][0x190], R2 ;  /* 0x000064000f04da25 */ /* 0x000fe200078e0002 */
[----:B------:R-:W-:Y:S02]  /*1f40*/  @!P0 LEA.HI.X R15, R10, c[0x0][0x164], R0, 0x1, P2 ;  /* 0x000059000a0f8a11 */ /* 0x000fe400010f0c00 */
[----:B------:R-:W-:Y:S01]  /*1f50*/  @!P1 LEA R10, P3, R12, c[0x0][0x160], 0x1 ;  /* 0x000058000c0a9a11 */ /* 0x000fe200078608ff */
[----:B------:R-:W-:-:S04]  /*1f60*/  @!P6 IMAD.WIDE.U32 R6, R6, c[0x0][0x190], R2 ;  /* 0x000064000606ea25 */ /* 0x000fc800078e0002 */
[----:B------:R-:W-:Y:S01]  /*1f70*/  @!P1 IMAD.IADD R0, R13, 0x1, R17 ;  /* 0x000000010d009824 */ /* 0x000fe200078e0211 */
[----:B------:R-:W-:Y:S01]  /*1f80*/  @!P6 LEA R22, P2, R6, c[0x0][0x160], 0x1 ;  /* 0x000058000616ea11 */ /* 0x000fe200078408ff */
[----:B------:R-:W-:Y:S02]  /*1f90*/  @!P6 IMAD.IADD R7, R7, 0x1, R16 ;  /* 0x000000010707e824 */ /* 0x000fe400078e0210 */
[----:B------:R-:W-:Y:S01]  /*1fa0*/  IMAD.SHL.U32 R241, R241, 0x2, RZ ;  /* 0x00000002f1f17824 */ /* 0x000fe200078e00ff */
[----:B------:R-:W-:Y:S01]  /*1fb0*/  @!P1 LEA.HI.X R11, R12, c[0x0][0x164], R0, 0x1, P3 ;  /* 0x000059000c0b9a11 */ /* 0x000fe200018f0c00 */
[----:B------:R-:W-:Y:S01]  /*1fc0*/  @!P5 IMAD.IADD R0, R5, 0x1, R18 ;  /* 0x000000010500d824 */ /* 0x000fe200078e0212 */
[----:B------:R-:W-:Y:S02]  /*1fd0*/  ISETP.GE.AND P3, PT, R31, UR11, PT ;  /* 0x0000000b1f007c0c */ /* 0x000fe4000bf66270 */
[----:B------:R-:W-:Y:S01]  /*1fe0*/  @!P6 LEA.HI.X R23, R6, c[0x0][0x164], R7, 0x1, P2 ;  /* 0x000059000617ea11 */ /* 0x000fe200010f0c07 */
[----:B------:R-:W-:Y:S01]  /*1ff0*/  @!PT LDS RZ, [RZ] ;  /* 0x00000000fffff984 */ /* 0x000fe20000000800 */
[----:B------:R-:W-:Y:S01]  /*2000*/  @!PT LDS RZ, [RZ] ;  /* 0x00000000fffff984 */ /* 0x000fe20000000800 */
[----:B------:R-:W-:Y:S01]  /*2010*/  @!PT LDS RZ, [RZ] ;  /* 0x00000000fffff984 */ /* 0x000fe20000000800 */
[----:B------:R2:W-:Y:S01]  /*2020*/  @!P0 LDGSTS.E.BYPASS.LTC128B.128 [R241], [R14.64] ;  /* 0x000000000ef18fae */ /* 0x0005e2000b901d52 */
[----:B------:R-:W-:-:S02]  /*2030*/  @!P5 LEA R20, P0, R4, c[0x0][0x160], 0x1 ;  /* 0x000058000414da11 */ /* 0x000fc400078008ff */
[----:B------:R-:W-:Y:S01]  /*2040*/  ISETP.GE.AND P2, PT, R30, UR11, PT ;  /* 0x0000000b1e007c0c */ /* 0x000fe2000bf46270 */
[----:B------:R3:W-:Y:S01]  /*2050*/  @!P1 LDGSTS.E.BYPASS.LTC128B.128 [R241+0x800], [R10.64] ;  /* 0x008000000af19fae */ /* 0x0007e2000b901d52 */
[----:B------:R-:W-:Y:S02]  /*2060*/  @!P5 LEA.HI.X R21, R4, c[0x0][0x164], R0, 0x1, P0 ;  /* 0x000059000415da11 */ /* 0x000fe400000f0c00 */
[C---:B------:R-:W-:Y:S01]  /*2070*/  @!P4 IADD3 R4, P0, R38.reuse, 0x40, RZ ;  /* 0x000000402604c810 */ /* 0x040fe20007f1e0ff */
[----:B------:R4:W-:Y:S04]  /*2080*/  @!P6 LDGSTS.E.BYPASS.LTC128B.128 [R241+0x1000], [R22.64] ;  /* 0x0100000016f1efae */ /* 0x0009e8000b901d52 */
[----:B------:R-:W-:Y:S01]  /*2090*/  @!P4 IMAD.X R0, RZ, RZ, R39, P0 ;  /* 0x000000ffff00c224 */ /* 0x000fe200000e0627 */
[----:B------:R5:W-:Y:S03]  /*20a0*/  @!P5 LDGSTS.E.BYPASS.LTC128B.128 [R241+0x1800], [R20.64] ;  /* 0x0180000014f1dfae */ /* 0x000be6000b901d52 */
[----:B------:R-:W-:Y:S01]  /*20b0*/  @!P2 IADD3 R7, P0, R38, 0x60, RZ ;  /* 0x000000602607a810 */ /* 0x000fe20007f1e0ff */
[----:B------:R-:W-:-:S04]  /*20c0*/  @!P4 IMAD R5, R0, c[0x0][0x190], RZ ;  /* 0x000064000005ca24 */ /* 0x000fc800078e02ff */
[----:B------:R-:W-:-:S04]  /*20d0*/  @!P2 IMAD.X R0, RZ, RZ, R39, P0 ;  /* 0x000000ffff00a224 */ /* 0x000fc800000e0627 */
[----:B--2---:R-:W-:Y:S01]  /*20e0*/  @!P2 IMAD R14, R0, c[0x0][0x190], RZ ;  /* 0x00006400000eaa24 */ /* 0x004fe200078e02ff */
[----:B---3--:R-:W-:Y:S01]  /*20f0*/  @!P3 IADD3 R10, P1, R38, 0x50, RZ ;  /* 0x00000050260ab810 */ /* 0x008fe20007f3e0ff */
[C---:B------:R-:W-:Y:S02]  /*2100*/  @!P4 IMAD R11, R4.reuse, c[0x0][0x194], R5 ;  /* 0x00006500040bca24 */ /* 0x040fe400078e0205 */
[----:B------:R-:W-:-:S04]  /*2110*/  @!P4 IMAD.WIDE.U32 R4, R4, c[0x0][0x190], R2 ;  /* 0x000064000404ca25 */ /* 0x000fc800078e0002 */
[----:B------:R-:W-:Y:S01]  /*2120*/  @!P3 IMAD.X R6, RZ, RZ, R39, P1 ;  /* 0x000000ffff06b224 */ /* 0x000fe200008e0627 */
[----:B------:R-:W-:Y:S01]  /*2130*/  ISETP.GE.AND P1, PT, R29, UR11, PT ;  /* 0x0000000b1d007c0c */ /* 0x000fe2000bf26270 */
[----:B------:R-:W-:Y:S01]  /*2140*/  @!P4 IMAD.IADD R0, R5, 0x1, R11 ;  /* 0x000000010500c824 */ /* 0x000fe200078e020b */
[----:B------:R-:W-:Y:S01]  /*2150*/  @!P4 LEA R16, P0, R4, c[0x0][0x160], 0x1 ;  /* 0x000058000410ca11 */ /* 0x000fe200078008ff */
[----:B------:R-:W-:Y:S02]  /*2160*/  @!P3 IMAD R6, R6, c[0x0][0x190], RZ ;  /* 0x000064000606ba24 */ /* 0x000fe400078e02ff */
[----:B------:R-:W-:Y:S01]  /*2170*/  @!P2 IMAD R14, R7, c[0x0][0x194], R14 ;  /* 0x00006500070eaa24 */ /* 0x000fe200078e020e */
[----:B------:R-:W-:Y:S01]  /*2180*/  @!P4 LEA.HI.X R17, R4, c[0x0][0x164], R0, 0x1, P0 ;  /* 0x000059000411ca11 */ /* 0x000fe200000f0c00 */
[C---:B------:R-:W-:Y:S02]  /*2190*/  @!P3 IMAD R5, R10.reuse, c[0x0][0x194], R6 ;  /* 0x000065000a05ba24 */ /* 0x040fe400078e0206 */
[----:B------:R-:W-:-:S02]  /*21a0*/  @!P3 IMAD.WIDE.U32 R10, R10, c[0x0][0x190], R2 ;  /* 0x000064000a0aba25 */ /* 0x000fc400078e0002 */
[----:B------:R2:W-:Y:S02]  /*21b0*/  @!P4 LDGSTS.E.BYPASS.LTC128B.128 [R241+0x2000], [R16.64] ;  /* 0x0200000010f1cfae */ /* 0x0005e4000b901d52 */
[----:B------:R-:W-:Y:S01]  /*21c0*/  @!P1 IADD3 R4, P0, R38, 0x70, RZ ;  /* 0x0000007026049810 */ /* 0x000fe20007f1e0ff */
[----:B------:R-:W-:-:S04]  /*21d0*/  @!P2 IMAD.WIDE.U32 R6, R7, c[0x0][0x190], R2 ;  /* 0x000064000706aa25 */ /* 0x000fc800078e0002 */
[----:B------:R-:W-:Y:S01]  /*21e0*/  @!P1 IMAD.X R0, RZ, RZ, R39, P0 ;  /* 0x000000ffff009224 */ /* 0x000fe200000e0627 */
[----:B------:R-:W-:Y:S01]  /*21f0*/  @!P3 LEA R12, P0, R10, c[0x0][0x160], 0x1 ;  /* 0x000058000a0cba11 */ /* 0x000fe200078008ff */
[----:B------:R-:W-:Y:S02]  /*2200*/  @!P3 IMAD.IADD R5, R11, 0x1, R5 ;  /* 0x000000010b05b824 */ /* 0x000fe400078e0205 */
[----:B------:R-:W-:Y:S02]  /*2210*/  @!P1 IMAD R11, R0, c[0x0][0x190], RZ ;  /* 0x00006400000b9a24 */ /* 0x000fe400078e02ff */
[----:B------:R-:W-:Y:S01]  /*2220*/  @!P2 IMAD.IADD R0, R7, 0x1, R14 ;  /* 0x000000010700a824 */ /* 0x000fe200078e020e */
[----:B------:R-:W-:Y:S01]  /*2230*/  @!P3 LEA.HI.X R13, R10, c[0x0][0x164], R5, 0x1, P0 ;  /* 0x000059000a0dba11 */ /* 0x000fe200000f0c05 */
[----:B------:R-:W-:Y:S01]  /*2240*/  @!P1 IMAD R7, R4, c[0x0][0x194], R11 ;  /* 0x0000650004079a24 */ /* 0x000fe200078e020b */
[----:B------:R-:W-:Y:S01]  /*2250*/  @!P2 LEA R18, P0, R6, c[0x0][0x160], 0x1 ;  /* 0x000058000612aa11 */ /* 0x000fe200078008ff */
[----:B------:R-:W-:-:S02]  /*2260*/  @!P1 IMAD.WIDE.U32 R4, R4, c[0x0][0x190], R2 ;  /* 0x0000640004049a25 */ /* 0x000fc400078e0002 */
[----:B------:R3:W-:Y:S01]  /*2270*/  @!P3 LDGSTS.E.BYPASS.LTC128B.128 [R241+0x2800], [R12.64] ;  /* 0x028000000cf1bfae */ /* 0x0007e2000b901d52 */
[----:B------:R-:W-:Y:S01]  /*2280*/  @!P2 LEA.HI.X R19, R6, c[0x0][0x164], R0, 0x1, P0 ;  /* 0x000059000613aa11 */ /* 0x000fe200000f0c00 */
[----:B------:R-:W-:Y:S01]  /*2290*/  @!P1 IMAD.IADD R5, R5, 0x1, R7 ;  /* 0x0000000105059824 */ /* 0x000fe200078e0207 */
[----:B------:R-:W-:Y:S01]  /*22a0*/  @!P1 LEA R14, P0, R4, c[0x0][0x160], 0x1 ;  /* 0x00005800040e9a11 */ /* 0x000fe200078008ff */
[----:B------:R-:W-:Y:S02]  /*22b0*/  IMAD R0, R9, c[0x0][0x198], RZ ;  /* 0x0000660009007a24 */ /* 0x000fe400078e02ff */
[----:B------:R-:W-:Y:S01]  /*22c0*/  IMAD.WIDE.U32 R2, R8, c[0x0][0x198], R34 ;  /* 0x0000660008027a25 */ /* 0x000fe200078e0022 */
[----:B------:R-:W-:Y:S01]  /*22d0*/  @!P1 LEA.HI.X R15, R4, c[0x0][0x164], R5, 0x1, P0 ;  /* 0x00005900040f9a11 */ /* 0x000fe200000f0c05 */
[----:B------:R2:W-:Y:S02]  /*22e0*/  @!P2 LDGSTS.E.BYPASS.LTC128B.128 [R241+0x3000], [R18.64] ;  /* 0x0300000012f1afae */ /* 0x0005e4000b901d52 */
[----:B------:R-:W-:Y:S01]  /*22f0*/  IMAD R0, R8, c[0x0][0x19c], R0 ;  /* 0x0000670008007a24 */ /* 0x000fe200078e0200 */
[----:B------:R-:W-:Y:S01]  /*2300*/  IADD3 R2, P0, R2, UR22, RZ ;  /* 0x0000001602027c10 */ /* 0x000fe2000ff1e0ff */
[----:B-----5:R-:W-:Y:S01]  /*2310*/  IMAD.MOV.U32 R20, RZ, RZ, c[0x0][0x19c] ;  /* 0x00006700ff147624 */ /* 0x020fe200078e00ff */
[----:B------:R5:W-:Y:S01]  /*2320*/  @!P1 LDGSTS.E.BYPASS.LTC128B.128 [R241+0x3800], [R14.64] ;  /* 0x038000000ef19fae */ /* 0x000be2000b901d52 */
[----:B----4-:R-:W-:Y:S01]  /*2330*/  IMAD.MOV.U32 R22, RZ, RZ, c[0x0][0x1a4] ;  /* 0x00006900ff167624 */ /* 0x010fe200078e00ff */
[----:B------:R-:W-:Y:S01]  /*2340*/  IADD3.X R3, R3, UR7, R0, P0, !PT ;  /* 0x0000000703037c10 */ /* 0x000fe200087fe400 */
[----:B------:R-:W-:Y:S01]  /*2350*/  ULDC.64 UR6, c[0x0][0x198] ;  /* 0x0000660000067ab9 */ /* 0x000fe20000000a00 */
[----:B------:R-:W-:Y:S01]  /*2360*/  IMAD R0, R25, c[0x0][0x1b0], RZ ;  /* 0x00006c0019007a24 */ /* 0x000fe200078e02ff */
[----:B------:R-:W-:Y:S01]  /*2370*/  USHF.L.U64.HI UR20, UR6, UR15, UR7 ;  /* 0x0000000f06147299 */ /* 0x000fe20008010207 */
[----:B------:R-:W-:Y:S01]  /*2380*/  IMAD.U32 R5, RZ, RZ, UR6 ;  /* 0x00000006ff057e24 */ /* 0x000fe2000f8e00ff */
[----:B------:R-:W-:Y:S01]  /*2390*/  UIMAD UR7, UR12, -0x80, UR14 ;  /* 0xffffff800c0778a4 */ /* 0x000fe2000f8e020e */
[C---:B------:R-:W-:Y:S01]  /*23a0*/  IMAD R0, R24.reuse, c[0x0][0x1b4], R0 ;  /* 0x00006d0018007a24 */ /* 0x040fe200078e0200 */
[----:B------:R-:W-:Y:S01]  /*23b0*/  USHF.L.U32 UR22, UR6, 0x7, URZ ;  /* 0x0000000706167899 */ /* 0x000fe2000800063f */
[----:B-1----:R-:W-:Y:S01]  /*23c0*/  IMAD.WIDE.U32 R38, R24, c[0x0][0x1b0], R2 ;  /* 0x00006c0018267a25 */ /* 0x002fe200078e0002 */
[----:B------:R-:W-:-:S02]  /*23d0*/  UIMAD UR4, UR20, UR12, URZ ;  /* 0x0000000c140472a4 */ /* 0x000fc4000f8e023f */
[----:B------:R-:W-:Y:S01]  /*23e0*/  ISETP.GE.AND P0, PT, R26, UR7, PT ;  /* 0x000000071a007c0c */ /* 0x000fe2000bf06270 */
[----:B------:R-:W-:Y:S01]  /*23f0*/  IMAD.U32 R2, RZ, RZ, UR12 ;  /* 0x0000000cff027e24 */ /* 0x000fe2000f8e00ff */
[----:B------:R-:W-:Y:S01]  /*2400*/  UIMAD UR4, UR17, UR22, UR4 ;  /* 0x00000016110472a4 */ /* 0x000fe2000f8e0204 */
[----:B------:R-:W-:Y:S01]  /*2410*/  IMAD.IADD R37, R39, 0x1, R0 ;  /* 0x0000000127257824 */ /* 0x000fe200078e0200 */
[----:B------:R-:W-:Y:S01]  /*2420*/  ISETP.GE.AND P4, PT, R27, UR7, PT ;  /* 0x000000071b007c0c */ /* 0x000fe2000bf86270 */
[----:B------:R-:W-:Y:S01]  /*2430*/  IMAD.MOV.U32 R36, RZ, RZ, R38 ;  /* 0x000000ffff247224 */ /* 0x000fe200078e0026 */
[----:B------:R-:W-:Y:S01]  /*2440*/  ISETP.GE.AND P3, PT, R33, UR7, PT ;  /* 0x0000000721007c0c */ /* 0x000fe2000bf66270 */
[----:B------:R-:W-:Y:S01]  /*2450*/  IMAD.U32 R0, RZ, RZ, UR6 ;  /* 0x00000006ff007e24 */ /* 0x000fe2000f8e00ff */
[----:B------:R-:W-:Y:S01]  /*2460*/  ISETP.GE.AND P2, PT, R32, UR7, PT ;  /* 0x0000000720007c0c */ /* 0x000fe2000bf46270 */
[----:B------:R-:W-:Y:S01]  /*2470*/  IMAD.WIDE.U32 R2, R2, UR22, R36 ;  /* 0x0000001602027c25 */ /* 0x000fe2000f8e0024 */
[----:B------:R-:W-:Y:S01]  /*2480*/  ISETP.GE.AND P1, PT, R31, UR7, PT ;  /* 0x000000071f007c0c */ /* 0x000fe2000bf26270 */
[----:B------:R-:W-:Y:S02]  /*2490*/  STL.64 [R1+0x70], R38 ;  /* 0x0000702601007387 */ /* 0x000fe40000100a00 */
[----:B------:R-:W-:Y:S01]  /*24a0*/  IMAD.SHL.U32 R6, R20, 0x20, RZ ;  /* 0x0000002014067824 */ /* 0x000fe200078e00ff */
[----:B------:R-:W-:Y:S01]  /*24b0*/  @!P0 LEA R0, P5, R0, R2, 0x4 ;  /* 0x0000000200008211 */ /* 0x000fe200078a20ff */
[----:B------:R-:W-:Y:S01]  /*24c0*/  STL.64 [R1+0x68], R36 ;  /* 0x0000682401007387 */ /* 0x000fe20000100a00 */
[----:B------:R-:W-:Y:S01]  /*24d0*/  IADD3 R3, R3, UR4, RZ ;  /* 0x0000000403037c10 */ /* 0x000fe2000fffe0ff */
[----:B------:R-:W-:-:S03]  /*24e0*/  UIMAD.WIDE.U32 UR4, UR6, 0x20, URZ ;  /* 0x00000020060478a5 */ /* 0x000fc6000f8e003f */
[----:B------:R-:W-:Y:S02]  /*24f0*/  @!P0 LEA.HI.X R5, R5, R3, R20, 0x4, P5 ;  /* 0x0000000305058211 */ /* 0x000fe400028f2414 */
[----:B---3--:R-:W-:Y:S02]  /*2500*/  @!P0 LEA R12, P5, R0, c[0x0][0x168], 0x1 ;  /* 0x00005a00000c8a11 */ /* 0x008fe400078a08ff */
[----:B------:R-:W-:Y:S02]  /*2510*/  @!P4 IADD3 R4, P6, R2, UR4, RZ ;  /* 0x000000040204cc10 */ /* 0x000fe4000ffde0ff */
[----:B------:R-:W-:Y:S01]  /*2520*/  @!P0 LEA.HI.X R13, R0, c[0x0][0x16c], R5, 0x1, P5 ;  /* 0x00005b00000d8a11 */ /* 0x000fe200028f0c05 */
[----:B------:R-:W-:Y:S01]  /*2530*/  IMAD.U32 R5, RZ, RZ, UR6 ;  /* 0x00000006ff057e24 */ /* 0x000fe2000f8e00ff */
[----:B------:R-:W-:Y:S02]  /*2540*/  ISETP.GE.AND P5, PT, R8, UR7, PT ;  /* 0x0000000708007c0c */ /* 0x000fe4000bfa6270 */
[----:B------:R-:W-:Y:S01]  /*2550*/  @!P4 IADD3.X R0, R3, UR5, R6, P6, !PT ;  /* 0x000000050300cc10 */ /* 0x000fe2000b7fe406 */
[----:B------:R-:W-:Y:S01]  /*2560*/  ULDC.64 UR4, c[0x0][0x1a0] ;  /* 0x0000680000047ab9 */ /* 0x000fe20000000a00 */
[----:B------:R-:W-:Y:S01]  /*2570*/  @!P4 LEA R10, P6, R4, c[0x0][0x168], 0x1 ;  /* 0x00005a00040aca11 */ /* 0x000fe200078c08ff */
[----:B------:R-:W-:-:S02]  /*2580*/  USHF.L.U64.HI UR5, UR4, UR15, UR5 ;  /* 0x0000000f04057299 */ /* 0x000fc40008010205 */
[----:B------:R-:W-:Y:S01]  /*2590*/  USHF.L.U32 UR15, UR4, 0x7, URZ ;  /* 0x00000007040f7899 */ /* 0x000fe2000800063f */
[----:B------:R-:W-:Y:S01]  /*25a0*/  @!P4 LEA.HI.X R11, R4, c[0x0][0x16c], R0, 0x1, P6 ;  /* 0x00005b00040bca11 */ /* 0x000fe200030f0c00 */
[----:B------:R-:W-:-:S04]  /*25b0*/  @!P3 IMAD.WIDE.U32 R4, R5, 0x30, R2 ;  /* 0x000000300504b825 */ /* 0x000fc800078e0002 */
[----:B------:R-:W-:Y:S01]  /*25c0*/  @!P3 IMAD R0, R20, 0x30, RZ ;  /* 0x000000301400b824 */ /* 0x000fe200078e02ff */
[----:B------:R-:W-:-:S03]  /*25d0*/  @!P5 LEA R6, P6, R2, c[0x0][0x168], 0x1 ;  /* 0x00005a000206da11 */ /* 0x000fc600078c08ff */
[----:B------:R-:W-:Y:S01]  /*25e0*/  @!P3 IMAD.IADD R0, R5, 0x1, R0 ;  /* 0x000000010500b824 */ /* 0x000fe200078e0200 */
[----:B------:R-:W-:Y:S01]  /*25f0*/  @!P5 LEA.HI.X R7, R2, c[0x0][0x16c], R3, 0x1, P6 ;  /* 0x00005b000207da11 */ /* 0x000fe200030f0c03 */
[----:B------:R-:W-:Y:S01]  /*2600*/  @!P1 IMAD R5, R20, 0x50, RZ ;  /* 0x0000005014059824 */ /* 0x000fe200078e02ff */
[----:B--2---:R-:W-:-:S03]  /*2610*/  @!P3 LEA R18, P6, R4, c[0x0][0x168], 0x1 ;  /* 0x00005a000412ba11 */ /* 0x004fc600078c08ff */
[----:B------:R1:W-:Y:S01]  /*2620*/  @!P5 LDGSTS.E.BYPASS.LTC128B.128 [R241+0x4000], [R6.64] ;  /* 0x0400000006f1dfae */ /* 0x0003e2000b901d52 */
[----:B------:R-:W-:Y:S01]  /*2630*/  @!P3 LEA.HI.X R19, R4, c[0x0][0x16c], R0, 0x1, P6 ;  /* 0x00005b000413ba11 */ /* 0x000fe200030f0c00 */
[----:B------:R-:W-:Y:S01]  /*2640*/  IMAD.U32 R0, RZ, RZ, UR6 ;  /* 0x00000006ff007e24 */ /* 0x000fe2000f8e00ff */
[----:B------:R-:W-:Y:S01]  /*2650*/  ISETP.GE.AND P5, PT, R30, UR7, PT ;  /* 0x000000071e007c0c */ /* 0x000fe2000bfa6270 */
[----:B------:R-:W-:Y:S01]  /*2660*/  IMAD.U32 R4, RZ, RZ, UR6 ;  /* 0x00000006ff047e24 */ /* 0x000fe2000f8e00ff */
[----:B------:R2:W-:Y:S01]  /*2670*/  @!P0 LDGSTS.E.BYPASS.LTC128B.128 [R241+0x4800], [R12.64] ;  /* 0x048000000cf18fae */ /* 0x0005e2000b901d52 */
[----:B------:R-:W-:Y:S02]  /*2680*/  ISETP.GE.AND P0, PT, R29, UR7, PT ;  /* 0x000000071d007c0c */ /* 0x000fe4000bf06270 */
[----:B------:R-:W-:Y:S01]  /*2690*/  @!P2 LEA R0, P6, R0, R2, 0x6 ;  /* 0x000000020000a211 */ /* 0x000fe200078c30ff */
[----:B------:R3:W-:Y:S03]  /*26a0*/  @!P4 LDGSTS.E.BYPASS.LTC128B.128 [R241+0x5000], [R10.64] ;  /* 0x050000000af1cfae */ /* 0x0007e6000b901d52 */
[----:B------:R-:W-:Y:S01]  /*26b0*/  @!P2 LEA.HI.X R4, R4, R3, R20, 0x6, P6 ;  /* 0x000000030404a211 */ /* 0x000fe200030f3414 */
[----:B------:R4:W-:Y:S01]  /*26c0*/  @!P3 LDGSTS.E.BYPASS.LTC128B.128 [R241+0x5800], [R18.64] ;  /* 0x0580000012f1bfae */ /* 0x0009e2000b901d52 */
[----:B------:R-:W-:-:S02]  /*26d0*/  @!P2 LEA R16, P6, R0, c[0x0][0x168], 0x1 ;  /* 0x00005a000010aa11 */ /* 0x000fc400078c08ff */
[----:B------:R-:W-:Y:S02]  /*26e0*/  ISETP.GE.AND P3, PT, R27, UR7, PT ;  /* 0x000000071b007c0c */ /* 0x000fe4000bf66270 */
[----:B------:R-:W-:Y:S01]  /*26f0*/  @!P2 LEA.HI.X R17, R0, c[0x0][0x16c], R4, 0x1, P6 ;  /* 0x00005b000011aa11 */ /* 0x000fe200030f0c04 */
[----:B------:R-:W-:-:S04]  /*2700*/  IMAD.U32 R4, RZ, RZ, UR6 ;  /* 0x00000006ff047e24 */ /* 0x000fc8000f8e00ff */
[----:B------:R4:W-:Y:S01]  /*2710*/  @!P2 LDGSTS.E.BYPASS.LTC128B.128 [R241+0x6000], [R16.64] ;  /* 0x0600000010f1afae */ /* 0x0009e2000b901d52 */
[----:B-1----:R-:W-:-:S04]  /*2720*/  IMAD.U32 R6, RZ, RZ, UR6 ;  /* 0x00000006ff067e24 */ /* 0x002fc8000f8e00ff */
[----:B------:R-:W-:-:S04]  /*2730*/  @!P1 IMAD.WIDE.U32 R6, R6, 0x50, R2 ;  /* 0x0000005006069825 */ /* 0x000fc800078e0002 */
[----:B------:R-:W-:Y:S01]  /*2740*/  @!P1 IMAD.IADD R0, R7, 0x1, R5 ;  /* 0x0000000107009824 */ /* 0x000fe200078e0205 */
[----:B-----5:R-:W-:Y:S01]  /*2750*/  @!P1 LEA R14, P6, R6, c[0x0][0x168], 0x1 ;  /* 0x00005a00060e9a11 */ /* 0x020fe200078c08ff */
[----:B------:R-:W-:-:S03]  /*2760*/  @!P5 IMAD.WIDE.U32 R4, R4, 0x60, R2 ;  /* 0x000000600404d825 */ /* 0x000fc600078e0002 */
[----:B------:R-:W-:Y:S01]  /*2770*/  @!P1 LEA.HI.X R15, R6, c[0x0][0x16c], R0, 0x1, P6 ;  /* 0x00005b00060f9a11 */ /* 0x000fe200030f0c00 */
[----:B--2---:R-:W-:Y:S01]  /*2780*/  @!P5 IMAD R12, R20, 0x60, RZ ;  /* 0x00000060140cd824 */ /* 0x004fe200078e02ff */
[----:B---3--:R-:W-:Y:S01]  /*2790*/  @!P5 LEA R10, P4, R4, c[0x0][0x168], 0x1 ;  /* 0x00005a00040ada11 */ /* 0x008fe200078808ff */
[----:B------:R-:W-:Y:S02]  /*27a0*/  IMAD R0, R9, c[0x0][0x1a0], RZ ;  /* 0x0000680009007a24 */ /* 0x000fe400078e02ff */
[----:B------:R-:W-:Y:S01]  /*27b0*/  @!P5 IMAD.IADD R5, R5, 0x1, R12 ;  /* 0x000000010505d824 */ /* 0x000fe200078e020c */
[----:B------:R1:W-:Y:S01]  /*27c0*/  @!P1 LDGSTS.E.BYPASS.LTC128B.128 [R241+0x6800], [R14.64] ;  /* 0x068000000ef19fae */ /* 0x0003e2000b901d52 */
[----:B------:R-:W-:Y:S01]  /*27d0*/  IMAD.WIDE.U32 R6, R8, c[0x0][0x1a0], R34 ;  /* 0x0000680008067a25 */ /* 0x000fe200078e0022 */
[----:B------:R-:W-:Y:S02]  /*27e0*/  ISETP.GE.AND P1, PT, R33, UR7, PT ;  /* 0x0000000721007c0c */ /* 0x000fe4000bf26270 */
[----:B------:R-:W-:Y:S01]  /*27f0*/  @!P5 LEA.HI.X R11, R4, c[0x0][0x16c], R5, 0x1, P4 ;  /* 0x00005b00040bda11 */ /* 0x000fe200020f0c05 */
[----:B------:R-:W-:Y:S01]  /*2800*/  IMAD.U32 R9, RZ, RZ, UR6 ;  /* 0x00000006ff097e24 */ /* 0x000fe2000f8e00ff */
[----:B------:R-:W-:Y:S01]  /*2810*/  IADD3 R6, P6, R6, UR24, RZ ;  /* 0x0000001806067c10 */ /* 0x000fe2000ffde0ff */
[----:B------:R-:W-:Y:S01]  /*2820*/  IMAD R0, R8, c[0x0][0x1a4], R0 ;  /* 0x0000690008007a24 */ /* 0x000fe200078e0200 */
[----:B------:R-:W-:Y:S01]  /*2830*/  ISETP.GE.AND P4, PT, R26, UR7, PT ;  /* 0x000000071a007c0c */ /* 0x000fe2000bf86270 */
[----:B------:R-:W-:Y:S01]  /*2840*/  @!P0 IMAD.WIDE.U32 R2, R9, 0x70, R2 ;  /* 0x0000007009028825 */ /* 0x000fe200078e0002 */
[----:B------:R2:W-:Y:S01]  /*2850*/  @!P5 LDGSTS.E.BYPASS.LTC128B.128 [R241+0x7000], [R10.64] ;  /* 0x070000000af1dfae */ /* 0x0005e2000b901d52 */
[----:B------:R-:W-:Y:S01]  /*2860*/  LEA.HI R9, R28, R240, RZ, 0x4 ;  /* 0x000000f01c097211 */ /* 0x000fe200078f20ff */
[----:B------:R-:W-:Y:S01]  /*2870*/  UIMAD.WIDE.U32 UR24, UR4, 0x20, URZ ;  /* 0x00000020041878a5 */ /* 0x000fe2000f8e003f */
[----:B------:R-:W-:Y:S01]  /*2880*/  @!P0 IMAD R4, R20, 0x70, RZ ;  /* 0x0000007014048824 */ /* 0x000fe200078e02ff */
[----:B------:R-:W-:Y:S01]  /*2890*/  IADD3.X R7, R7, UR21, R0, P6, !PT ;  /* 0x0000001507077c10 */ /* 0x000fe2000b7fe400 */
[----:B------:R-:W-:Y:S01]  /*28a0*/  IMAD R0, R25, c[0x0][0x1b8], RZ ;  /* 0x00006e0019007a24 */ /* 0x000fe200078e02ff */
[----:B------:R-:W-:Y:S01]  /*28b0*/  UIMAD UR21, UR5, UR12, URZ ;  /* 0x0000000c051572a4 */ /* 0x000fe2000f8e023f */
[----:B------:R-:W-:Y:S01]  /*28c0*/  @!P0 IMAD.IADD R3, R3, 0x1, R4 ;  /* 0x0000000103038824 */ /* 0x000fe200078e0204 */
[----:B------:R-:W-:Y:S01]  /*28d0*/  @!P0 LEA R4, P6, R2, c[0x0][0x168], 0x1 ;  /* 0x00005a0002048a11 */ /* 0x000fe200078c08ff */
[C---:B------:R-:W-:Y:S01]  /*28e0*/  IMAD R0, R24.reuse, c[0x0][0x1bc], R0 ;  /* 0x00006f0018007a24 */ /* 0x040fe200078e0200 */
[----:B------:R-:W-:Y:S01]  /*28f0*/  UIMAD UR21, UR17, UR15, UR21 ;  /* 0x0000000f111572a4 */ /* 0x000fe2000f8e0215 */
[----:B------:R-:W-:Y:S01]  /*2900*/  IMAD.WIDE.U32 R6, R24, c[0x0][0x1b8], R6 ;  /* 0x00006e0018067a25 */ /* 0x000fe200078e0006 */
[----:B------:R-:W-:Y:S01]  /*2910*/  @!P0 LEA.HI.X R5, R2, c[0x0][0x16c], R3, 0x1, P6 ;  /* 0x00005b0002058a11 */ /* 0x000fe200030f0c03 */
[----:B------:R-:W-:Y:S01]  /*2920*/  ULDC UR17, c[0x0][0x2e4] ;  /* 0x0000b90000117ab9 */ /* 0x000fe20000000800 */
[----:B------:R-:W-:Y:S01]  /*2930*/  ISETP.GE.AND P5, PT, R8, UR7, PT ;  /* 0x0000000708007c0c */ /* 0x000fe2000bfa6270 */
[----:B------:R-:W-:Y:S01]  /*2940*/  IMAD.IADD R13, R7, 0x1, R0 ;  /* 0x00000001070d7824 */ /* 0x000fe200078e0200 */
[----:B------:R3:W-:Y:S01]  /*2950*/  STL.64 [R1+0x38], R6 ;  /* 0x0000380601007387 */ /* 0x0007e20000100a00 */
[----:B------:R-:W-:Y:S01]  /*2960*/  IMAD.U32 R2, RZ, RZ, UR12 ;  /* 0x0000000cff027e24 */ /* 0x000fe2000f8e00ff */
[----:B------:R-:W-:Y:S01]  /*2970*/  ISETP.GE.AND P6, PT, R31, UR7, PT ;  /* 0x000000071f007c0c */ /* 0x000fe2000bfc6270 */
[----:B------:R-:W-:Y:S01]  /*2980*/  IMAD.MOV.U32 R12, RZ, RZ, R6 ;  /* 0x000000ffff0c7224 */ /* 0x000fe200078e0006 */
[----:B------:R5:W-:Y:S01]  /*2990*/  @!P0 LDGSTS.E.BYPASS.LTC128B.128 [R241+0x7800], [R4.64] ;  /* 0x0780000004f18fae */ /* 0x000be2000b901d52 */
[----:B------:R-:W-:Y:S01]  /*29a0*/  IMAD.U32 R0, RZ, RZ, UR4 ;  /* 0x00000004ff007e24 */ /* 0x000fe2000f8e00ff */
[----:B------:R-:W-:Y:S01]  /*29b0*/  UIADD3 UR17, UR14, -UR17, -UR16 ;  /* 0x800000110e117290 */ /* 0x000fe2000fffe810 */
[----:B------:R-:W-:Y:S01]  /*29c0*/  IMAD.WIDE.U32 R2, R2, UR15, R12 ;  /* 0x0000000f02027c25 */ /* 0x000fe2000f8e000c */
[----:B------:R-:W0:Y:S01]  /*29d0*/  LDGDEPBAR ;  /* 0x00000000000079af */ /* 0x000e220000000000 */
[----:B--2---:R-:W-:-:S02]  /*29e0*/  SHF.R.S32.HI R10, RZ, 0x4, R9 ;  /* 0x00000004ff0a7819 */ /* 0x004fc40000011409 */
[----:B------:R-:W-:Y:S01]  /*29f0*/  IMAD.SHL.U32 R11, R22, 0x20, RZ ;  /* 0x00000020160b7824 */ /* 0x000fe200078e00ff */
[----:B------:R-:W-:Y:S01]  /*2a00*/  @!P4 LEA R0, P0, R0, R2, 0x4 ;  /* 0x000000020000c211 */ /* 0x000fe200078020ff */
[----:B------:R2:W-:Y:S01]  /*2a10*/  STL.64 [R1+0x30], R12 ;  /* 0x0000300c01007387 */ /* 0x0005e20000100a00 */
[----:B------:R-:W-:Y:S01]  /*2a20*/  IADD3 R3, R3, UR21, RZ ;  /* 0x0000001503037c10 */ /* 0x000fe2000fffe0ff */
[----:B------:R-:W-:Y:S01]  /*2a30*/  IMAD.SHL.U32 R8, R8, 0x8, RZ ;  /* 0x0000000808087824 */ /* 0x000fe200078e00ff */
[----:B------:R-:W-:Y:S01]  /*2a40*/  UIADD3 UR21, UR14, 0x1, -UR16 ;  /* 0x000000010e157890 */ /* 0x000fe2000fffe810 */
[----:B---3--:R-:W-:Y:S02]  /*2a50*/  LEA.HI R7, R9, R10, RZ, 0x1 ;  /* 0x0000000a09077211 */ /* 0x008fe400078f08ff */
[----:B------:R-:W-:Y:S01]  /*2a60*/  @!P4 LEA R6, P2, R0, c[0x0][0x170], 0x1 ;  /* 0x00005c000006ca11 */ /* 0x000fe200078408ff */
[----:B-----5:R-:W-:Y:S01]  /*2a70*/  IMAD.U32 R5, RZ, RZ, UR4 ;  /* 0x00000004ff057e24 */ /* 0x020fe2000f8e00ff */
[----:B------:R-:W-:-:S04]  /*2a80*/  DEPBAR.LE SB0, 0x0 ;  /* 0x000080000000791a */ /* 0x000fc80000000000 */
[----:B------:R-:W-:Y:S01]  /*2a90*/  BAR.SYNC.DEFER_BLOCKING 0x0 ;  /* 0x0000000000007b1d */ /* 0x000fe20000010000 */
[----:B------:R-:W-:Y:S02]  /*2aa0*/  LOP3.LUT R7, R7, 0xfffffffe, RZ, 0xc0, !PT ;  /* 0xfffffffe07077812 */ /* 0x000fe400078ec0ff */
[----:B------:R-:W-:Y:S02]  /*2ab0*/  @!P4 LEA.HI.X R5, R5, R3, R22, 0x4, P0 ;  /* 0x000000030505c211 */ /* 0x000fe400000f2416 */
[----:B------:R-:W-:Y:S01]  /*2ac0*/  @!P3 IADD3 R4, P0, R2, UR24, RZ ;  /* 0x000000180204bc10 */ /* 0x000fe2000ff1e0ff */
[----:B------:R-:W-:Y:S01]  /*2ad0*/  IMAD.IADD R21, R10, 0x1, -R7 ;  /* 0x000000010a157824 */ /* 0x000fe200078e0a07 */
[----:B------:R-:W-:Y:S01]  /*2ae0*/  @!P4 LEA.HI.X R7, R0, c[0x0][0x174], R5, 0x1, P2 ;  /* 0x00005d000007ca11 */ /* 0x000fe200010f0c05 */
[----:B------:R-:W-:Y:S01]  /*2af0*/  IMAD.U32 R5, RZ, RZ, UR4 ;  /* 0x00000004ff057e24 */ /* 0x000fe2000f8e00ff */
[----:B------:R-:W-:Y:S01]  /*2b00*/  @!P3 IADD3.X R0, R3, UR25, R11, P0, !PT ;  /* 0x000000190300bc10 */ /* 0x000fe200087fe40b */
[----:B--2---:R-:W-:Y:S01]  /*2b10*/  IMAD.U32 R12, RZ, RZ, UR4 ;  /* 0x00000004ff0c7e24 */ /* 0x004fe2000f8e00ff */
[----:B------:R-:W-:Y:S01]  /*2b20*/  @!P5 LEA R10, P2, R2, c[0x0][0x170], 0x1 ;  /* 0x00005c00020ada11 */ /* 0x000fe200078408ff */
[----:B------:R-:W-:Y:S01]  /*2b30*/  IMAD.U32 R13, RZ, RZ, UR4 ;  /* 0x00000004ff0d7e24 */ /* 0x000fe2000f8e00ff */
[----:B----4-:R-:W-:-:S02]  /*2b40*/  @!P3 LEA R18, P0, R4, c[0x0][0x170], 0x1 ;  /* 0x00005c000412ba11 */ /* 0x010fc400078008ff */
[----:B------:R-:W-:Y:S02]  /*2b50*/  LOP3.LUT R9, R9, 0xfffffff0, RZ, 0xc0, !PT ;  /* 0xfffffff009097812 */ /* 0x000fe400078ec0ff */
[----:B------:R-:W-:Y:S02]  /*2b60*/  @!P5 LEA.HI.X R11, R2, c[0x0][0x174], R3, 0x1, P2 ;  /* 0x00005d00020bda11 */ /* 0x000fe400010f0c03 */
[----:B------:R-:W-:Y:S01]  /*2b70*/  @!P3 LEA.HI.X R19, R4, c[0x0][0x174], R0, 0x1, P0 ;  /* 0x00005d000413ba11 */ /* 0x000fe200000f0c00 */
[----:B------:R-:W-:Y:S01]  /*2b80*/  IMAD.IADD R0, R240, 0x1, -R9 ;  /* 0x00000001f0007824 */ /* 0x000fe200078e0a09 */
[----:B------:R-:W-:Y:S01]  /*2b90*/  ISETP.GE.AND P0, PT, R32, UR7, PT ;  /* 0x0000000720007c0c */ /* 0x000fe2000bf06270 */
[----:B------:R-:W-:Y:S01]  /*2ba0*/  @!P1 IMAD.WIDE.U32 R4, R5, 0x30, R2 ;  /* 0x0000003005049825 */ /* 0x000fe200078e0002 */
[----:B------:R-:W-:Y:S03]  /*2bb0*/  @P5 STS.128 [R241+0x8000], RZ ;  /* 0x008000fff1005388 */ /* 0x000fe60000000c00 */
[----:B------:R-:W-:Y:S01]  /*2bc0*/  @!P1 IMAD R9, R22, 0x30, RZ ;  /* 0x0000003016099824 */ /* 0x000fe200078e02ff */
[----:B------:R-:W-:Y:S01]  /*2bd0*/  @!P1 LEA R16, P2, R4, c[0x0][0x170], 0x1 ;  /* 0x00005c0004109a11 */ /* 0x000fe200078408ff */
[----:B------:R-:W-:Y:S01]  /*2be0*/  @!PT LDS RZ, [RZ] ;  /* 0x00000000fffff984 */ /* 0x000fe20000000800 */
[----:B------:R-:W-:Y:S01]  /*2bf0*/  @!PT LDS RZ, [RZ] ;  /* 0x00000000fffff984 */ /* 0x000fe20000000800 */
[----:B------:R-:W-:Y:S01]  /*2c00*/  @!PT LDS RZ, [RZ] ;  /* 0x00000000fffff984 */ /* 0x000fe20000000800 */
[----:B------:R2:W-:Y:S01]  /*2c10*/  @!P5 LDGSTS.E.BYPASS.LTC128B.128 [R241+0x8000], [R10.64] ;  /* 0x080000000af1dfae */ /* 0x0005e2000b901d52 */
[----:B------:R-:W-:Y:S01]  /*2c20*/  ISETP.GE.AND P5, PT, R30, UR7, PT ;  /* 0x000000071e007c0c */ /* 0x000fe2000bfa6270 */
[----:B------:R-:W-:-:S02]  /*2c30*/  @!P1 IMAD.IADD R5, R5, 0x1, R9 ;  /* 0x0000000105059824 */ /* 0x000fc400078e0209 */
[----:B------:R-:W-:Y:S01]  /*2c40*/  @P4 STS.128 [R241+0x8800], RZ ;  /* 0x008800fff1004388 */ /* 0x000fe20000000c00 */
[----:B------:R-:W-:Y:S02]  /*2c50*/  IMAD.U32 R9, RZ, RZ, UR4 ;  /* 0x00000004ff097e24 */ /* 0x000fe4000f8e00ff */
[----:B------:R-:W-:Y:S01]  /*2c60*/  @!P1 LEA.HI.X R17, R4, c[0x0][0x174], R5, 0x1, P2 ;  /* 0x00005d0004119a11 */ /* 0x000fe200010f0c05 */
[----:B------:R-:W-:Y:S01]  /*2c70*/  @!PT LDS RZ, [RZ] ;  /* 0x00000000fffff984 */ /* 0x000fe20000000800 */
[----:B------:R-:W-:Y:S01]  /*2c80*/  @!PT LDS RZ, [RZ] ;  /* 0x00000000fffff984 */ /* 0x000fe20000000800 */
[----:B------:R-:W-:Y:S01]  /*2c90*/  @!PT LDS RZ, [RZ] ;  /* 0x00000000fffff984 */ /* 0x000fe20000000800 */
[----:B------:R3:W-:Y:S01]  /*2ca0*/  @!P4 LDGSTS.E.BYPASS.LTC128B.128 [R241+0x8800], [R6.64] ;  /* 0x0880000006f1cfae */ /* 0x0007e2000b901d52 */
[----:B------:R-:W-:Y:S01]  /*2cb0*/  ISETP.GE.AND P4, PT, R29, UR7, PT ;  /* 0x000000071d007c0c */ /* 0x000fe2000bf86270 */
[----:B------:R-:W-:Y:S01]  /*2cc0*/  IMAD.U32 R4, RZ, RZ, UR4 ;  /* 0x00000004ff047e24 */ /* 0x000fe2000f8e00ff */
[----:B------:R-:W-:Y:S01]  /*2cd0*/  @!P0 LEA R9, P2, R9, R2, 0x6 ;  /* 0x0000000209098211 */ /* 0x000fe200078430ff */
[----:B------:R-:W-:Y:S01]  /*2ce0*/  @P3 STS.128 [R241+0x9000], RZ ;  /* 0x009000fff1003388 */ /* 0x000fe20000000c00 */
[----:B------:R-:W-:Y:S01]  /*2cf0*/  ULDC UR7, c[0x0][0x2e8] ;  /* 0x0000ba0000077ab9 */ /* 0x000fe20000000800 */
[----:B------:R-:W-:Y:S01]  /*2d00*/  @!P6 IMAD.WIDE.U32 R4, R4, 0x50, R2 ;  /* 0x000000500404e825 */ /* 0x000fe200078e0002 */
[----:B------:R-:W-:Y:S01]  /*2d10*/  @!P0 LEA.HI.X R12, R12, R3, R22, 0x6, P2 ;  /* 0x000000030c0c8211 */ /* 0x000fe200010f3416 */
[----:B------:R-:W-:Y:S01]  /*2d20*/  @!PT LDS RZ, [RZ] ;  /* 0x00000000fffff984 */ /* 0x000fe20000000800 */
[----:B------:R-:W-:Y:S01]  /*2d30*/  @!PT LDS RZ, [RZ] ;  /* 0x00000000fffff984 */ /* 0x000fe20000000800 */
[----:B------:R-:W-:Y:S01]  /*2d40*/  @!PT LDS RZ, [RZ] ;  /* 0x00000000fffff984 */ /* 0x000fe20000000800 */
[----:B------:R4:W-:Y:S01]  /*2d50*/  @!P3 LDGSTS.E.BYPASS.LTC128B.128 [R241+0x9000], [R18.64] ;  /* 0x0900000012f1bfae */ /* 0x0009e2000b901d52 */
[----:B-1----:R-:W-:Y:S01]  /*2d60*/  @!P0 LEA R14, P2, R9, c[0x0][0x170], 0x1 ;  /* 0x00005c00090e8a11 */ /* 0x002fe200078408ff */
[----:B------:R-:W-:-:S02]  /*2d70*/  UIADD3 UR7, UR21, UR7, URZ ;  /* 0x0000000715077290 */ /* 0x000fc4000fffe03f */
[----:B------:R-:W-:Y:S01]  /*2d80*/  @P1 STS.128 [R241+0x9800], RZ ;  /* 0x009800fff1001388 */ /* 0x000fe20000000c00 */
[----:B------:R-:W-:Y:S01]  /*2d90*/  @!P0 LEA.HI.X R15, R9, c[0x0][0x174], R12, 0x1, P2 ;  /* 0x00005d00090f8a11 */ /* 0x000fe200010f0c0c */
[----:B------:R-:W-:Y:S01]  /*2da0*/  IMAD.SHL.U32 R9, R21, 0x8, RZ ;  /* 0x0000000815097824 */ /* 0x000fe200078e00ff */
[----:B------:R-:W-:Y:S01]  /*2db0*/  @!P6 LEA R12, P2, R4, c[0x0][0x170], 0x1 ;  /* 0x00005c00040cea11 */ /* 0x000fe200078408ff */
[----:B------:R-:W-:Y:S01]  /*2dc0*/  @!PT LDS RZ, [RZ] ;  /* 0x00000000fffff984 */ /* 0x000fe20000000800 */
[----:B------:R-:W-:Y:S01]  /*2dd0*/  @!PT LDS RZ, [RZ] ;  /* 0x00000000fffff984 */ /* 0x000fe20000000800 */
[----:B------:R-:W-:Y:S01]  /*2de0*/  @!PT LDS RZ, [RZ] ;  /* 0x00000000fffff984 */ /* 0x000fe20000000800 */
[----:B------:R4:W-:Y:S01]  /*2df0*/  @!P1 LDGSTS.E.BYPASS.LTC128B.128 [R241+0x9800], [R16.64] ;  /* 0x0980000010f19fae */ /* 0x0009e2000b901d52 */
[----:B--2---:R-:W-:Y:S01]  /*2e00*/  SHF.R.S32.HI R10, RZ, 0x1f, R0 ;  /* 0x0000001fff0a7819 */ /* 0x004fe20000011400 */
[----:B------:R-:W-:Y:S02]  /*2e10*/  @!P4 IMAD.MOV.U32 R11, RZ, RZ, R3 ;  /* 0x000000ffff0bc224 */ /* 0x000fe400078e0003 */
[----:B------:R-:W-:Y:S01]  /*2e20*/  @P0 STS.128 [R241+0xa000], RZ ;  /* 0x00a000fff1000388 */ /* 0x000fe20000000c00 */
[----:B------:R-:W-:Y:S01]  /*2e30*/  LEA.HI R20, R10, R0, RZ, 0x3 ;  /* 0x000000000a147211 */ /* 0x000fe200078f18ff */
[----:B------:R-:W-:-:S02]  /*2e40*/  @!P4 IMAD.MOV.U32 R10, RZ, RZ, R2 ;  /* 0x000000ffff0ac224 */ /* 0x000fc400078e0002 */
[----:B------:R-:W-:Y:S01]  /*2e50*/  @!PT LDS RZ, [RZ] ;  /* 0x00000000fffff984 */ /* 0x000fe20000000800 */
[----:B------:R-:W-:Y:S01]  /*2e60*/  @!PT LDS RZ, [RZ] ;  /* 0x00000000fffff984 */ /* 0x000fe20000000800 */
[----:B------:R-:W-:Y:S01]  /*2e70*/  @!PT LDS RZ, [RZ] ;  /* 0x00000000fffff984 */ /* 0x000fe20000000800 */
[----:B------:R1:W-:Y:S01]  /*2e80*/  @!P0 LDGSTS.E.BYPASS.LTC128B.128 [R241+0xa000], [R14.64] ;  /* 0x0a0000000ef18fae */ /* 0x0003e2000b901d52 */
[----:B---3--:R-:W-:Y:S01]  /*2e90*/  LOP3.LUT R6, R20, 0xfffffff8, RZ, 0xc0, !PT ;  /* 0xfffffff814067812 */ /* 0x008fe200078ec0ff */
[----:B------:R-:W-:Y:S02]  /*2ea0*/  @!P5 IMAD.MOV.U32 R7, RZ, RZ, R3 ;  /* 0x000000ffff07d224 */ /* 0x000fe400078e0003 */
[----:B------:R-:W-:Y:S02]  /*2eb0*/  @P6 STS.128 [R241+0xa800], RZ ;  /* 0x00a800fff1006388 */ /* 0x000fe40000000c00 */
[----:B------:R-:W-:Y:S02]  /*2ec0*/  IMAD.IADD R48, R0, 0x1, -R6 ;  /* 0x0000000100307824 */ /* 0x000fe400078e0a06 */
[----:B------:R-:W-:Y:S02]  /*2ed0*/  @!P5 IMAD.MOV.U32 R6, RZ, RZ, R2 ;  /* 0x000000ffff06d224 */ /* 0x000fe400078e0002 */
[----:B------:R-:W-:-:S02]  /*2ee0*/  @!P6 IMAD R0, R22, 0x50, RZ ;  /* 0x000000501600e824 */ /* 0x000fc400078e02ff */
[----:B------:R-:W-:-:S04]  /*2ef0*/  @!P5 IMAD.WIDE.U32 R2, R13, 0x60, R6 ;  /* 0x000000600d02d825 */ /* 0x000fc800078e0006 */
[----:B------:R-:W-:Y:S02]  /*2f00*/  IMAD.SHL.U32 R7, R49, 0x40, RZ ;  /* 0x0000004031077824 */ /* 0x000fe400078e00ff */
[----:B------:R-:W-:Y:S02]  /*2f10*/  @!P6 IMAD.IADD R5, R5, 0x1, R0 ;  /* 0x000000010505e824 */ /* 0x000fe400078e0200 */
[----:B------:R-:W-:Y:S01]  /*2f20*/  IMAD.U32 R6, RZ, RZ, UR4 ;  /* 0x00000004ff067e24 */ /* 0x000fe2000f8e00ff */
[----:B------:R-:W-:Y:S02]  /*2f30*/  LOP3.LUT R0, R7, 0x1c0, RZ, 0xc0, !PT ;  /* 0x000001c007007812 */ /* 0x000fe400078ec0ff */
[----:B------:R-:W-:Y:S01]  /*2f40*/  @!P6 LEA.HI.X R13, R4, c[0x0][0x174], R5, 0x1, P2 ;  /* 0x00005d00040dea11 */ /* 0x000fe200010f0c05 */
[----:B------:R-:W-:Y:S01]  /*2f50*/  @!P5 IMAD R4, R22, 0x60, RZ ;  /* 0x000000601604d824 */ /* 0x000fe200078e02ff */
[----:B------:R-:W-:Y:S01]  /*2f60*/  LOP3.LUT R8, R0, 0x8, R8, 0xf8, !PT ;  /* 0x0000000800087812 */ /* 0x000fe200078ef808 */
[----:B------:R-:W-:Y:S01]  /*2f70*/  @!P4 IMAD.WIDE.U32 R6, R6, 0x70, R10 ;  /* 0x000000700606c825 */ /* 0x000fe200078e000a */
[----:B------:R-:W-:Y:S01]  /*2f80*/  SHF.R.U32.HI R5, RZ, 0x3, R0 ;  /* 0x00000003ff057819 */ /* 0x000fe20000011600 */
[----:B------:R-:W-:Y:S01]  /*2f90*/  @!PT LDS RZ, [RZ] ;  /* 0x00000000fffff984 */ /* 0x000fe20000000800 */
[----:B------:R-:W-:Y:S01]  /*2fa0*/  @!PT LDS RZ, [RZ] ;  /* 0x00000000fffff984 */ /* 0x000fe20000000800 */
[----:B------:R-:W-:Y:S01]  /*2fb0*/  @!PT LDS RZ, [RZ] ;  /* 0x00000000fffff984 */ /* 0x000fe20000000800 */
[----:B------:R1:W-:Y:S02]  /*2fc0*/  @!P6 LDGSTS.E.BYPASS.LTC128B.128 [R241+0xa800], [R12.64] ;  /* 0x0a8000000cf1efae */ /* 0x0003e4000b901d52 */
[----:B------:R-:W-:Y:S01]  /*2fd0*/  IMAD.SHL.U32 R0, R48, 0x40, RZ ;  /* 0x0000004030007824 */ /* 0x000fe200078e00ff */
[----:B------:R-:W-:Y:S01]  /*2fe0*/  LOP3.LUT R10, R8, R5, RZ, 0x3c, !PT ;  /* 0x00000005080a7212 */ /* 0x000fe200078e3cff */
[----:B------:R-:W-:Y:S01]  /*2ff0*/  @!P5 IMAD.IADD R3, R3, 0x1, R4 ;  /* 0x000000010303d824 */ /* 0x000fe200078e0204 */
[----:B------:R-:W-:Y:S01]  /*3000*/  @!P5 LEA R4, P2, R2, c[0x0][0x170], 0x1 ;  /* 0x00005c000204da11 */ /* 0x000fe200078408ff */
[----:B------:R-:W-:Y:S01]  /*3010*/  @!P4 IMAD R11, R22, 0x70, RZ ;  /* 0x00000070160bc824 */ /* 0x000fe200078e02ff */
[----:B------:R-:W-:Y:S01]  /*3020*/  LOP3.LUT R0, R0, 0x1c0, RZ, 0xc0, !PT ;  /* 0x000001c000007812 */ /* 0x000fe200078ec0ff */
[----:B------:R-:W-:Y:S01]  /*3030*/  @P5 STS.128 [R241+0xb000], RZ ;  /* 0x00b000fff1005388 */ /* 0x000fe20000000c00 */
[----:B------:R-:W-:Y:S01]  /*3040*/  @!P5 LEA.HI.X R5, R2, c[0x0][0x174], R3, 0x1, P2 ;  /* 0x00005d000205da11 */ /* 0x000fe200010f0c03 */
[----:B------:R-:W-:Y:S01]  /*3050*/  @!P4 IMAD.IADD R2, R7, 0x1, R11 ;  /* 0x000000010702c824 */ /* 0x000fe200078e020b */
[----:B------:R-:W-:-:S02]  /*3060*/  LOP3.LUT R9, R0, 0x8, R9, 0xf8, !PT ;  /* 0x0000000800097812 */ /* 0x000fc400078ef809 */
[----:B------:R-:W-:Y:S01]  /*3070*/  SHF.R.U32.HI R3, RZ, 0x3, R0 ;  /* 0x00000003ff037819 */ /* 0x000fe20000011600 */
[----:B------:R-:W-:Y:S01]  /*3080*/  IMAD R0, R21, 0x200, R10 ;  /* 0x0000020015007824 */ /* 0x000fe200078e020a */
[----:B------:R-:W-:Y:S01]  /*3090*/  @!P4 LEA R8, P2, R6, c[0x0][0x170], 0x1 ;  /* 0x00005c000608ca11 */ /* 0x000fe200078408ff */
[----:B------:R-:W-:Y:S01]  /*30a0*/  @!PT LDS RZ, [RZ] ;  /* 0x00000000fffff984 */ /* 0x000fe20000000800 */
[----:B------:R-:W-:Y:S01]  /*30b0*/  @!PT LDS RZ, [RZ] ;  /* 0x00000000fffff984 */ /* 0x000fe20000000800 */
[----:B------:R-:W-:Y:S01]  /*30c0*/  @!PT LDS RZ, [RZ] ;  /* 0x00000000fffff984 */ /* 0x000fe20000000800 */
[----:B------:R2:W-:Y:S01]  /*30d0*/  @!P5 LDGSTS.E.BYPASS.LTC128B.128 [R241+0xb000], [R4.64] ;  /* 0x0b00000004f1dfae */ /* 0x0005e2000b901d52 */
[----:B------:R-:W-:Y:S01]  /*30e0*/  LOP3.LUT R133, R9, R3, RZ, 0x3c, !PT ;  /* 0x0000000309857212 */ /* 0x000fe200078e3cff */
[----:B------:R-:W-:Y:S01]  /*30f0*/  IMAD.SHL.U32 R135, R0, 0x2, RZ ;  /* 0x0000000200877824 */ /* 0x000fe200078e00ff */
[----:B------:R-:W-:Y:S01]  /*3100*/  @!P4 LEA.HI.X R9, R6, c[0x0][0x174], R2, 0x1, P2 ;  /* 0x00005d000609ca11 */ /* 0x000fe200010f0c02 */
[----:B------:R-:W-:Y:S01]  /*3110*/  IMAD.SHL.U32 R2, R20, 0x40, RZ ;  /* 0x0000004014027824 */ /* 0x000fe200078e00ff */
[----:B------:R-:W-:Y:S01]  /*3120*/  @P4 STS.128 [R241+0xb800], RZ ;  /* 0x00b800fff1004388 */ /* 0x000fe20000000c00 */
[----:B------:R-:W-:Y:S01]  /*3130*/  IMAD.MOV.U32 R0, RZ, RZ, 0x20 ;  /* 0x00000020ff007424 */ /* 0x000fe200078e00ff */
[----:B------:R-:W-:-:S02]  /*3140*/  IADD3 R3, R135, 0x4000, RZ ;  /* 0x0000400087037810 */ /* 0x000fc40007ffe0ff */
[----:B------:R-:W-:Y:S01]  /*3150*/  LOP3.LUT R132, R2, 0xfffffe00, RZ, 0xc0, !PT ;  /* 0xfffffe0002847812 */ /* 0x000fe200078ec0ff */
[----:B------:R-:W-:Y:S01]  /*3160*/  @!PT LDS RZ, [RZ] ;  /* 0x00000000fffff984 */ /* 0x000fe20000000800 */
[----:B------:R-:W-:Y:S01]  /*3170*/  @!PT LDS RZ, [RZ] ;  /* 0x00000000fffff984 */ /* 0x000fe20000000800 */
[----:B------:R-:W-:Y:S01]  /*3180*/  @!PT LDS RZ, [RZ] ;  /* 0x00000000fffff984 */ /* 0x000fe20000000800 */
[----:B------:R3:W-:Y:S01]  /*3190*/  @!P4 LDGSTS.E.BYPASS.LTC128B.128 [R241+0xb800], [R8.64] ;  /* 0x0b80000008f1cfae */ /* 0x0007e2000b901d52 */
[----:B------:R-:W-:Y:S02]  /*31a0*/  IADD3 R222, R135, 0x4040, RZ ;  /* 0x0000404087de7810 */ /* 0x000fe40007ffe0ff */
[----:B------:R-:W-:Y:S01]  /*31b0*/  R2P PR, R48, 0x6 ;  /* 0x0000000630007804 */ /* 0x000fe20000000000 */
[----:B------:R-:W-:Y:S01]  /*31c0*/  IMAD R2, R134, 0x400, R132 ;  /* 0x0000040086027824 */ /* 0x000fe200078e0284 */
[----:B------:R-:W-:Y:S03]  /*31d0*/  LDSM.16.M88.4 R24, [R135+0x4800] ;  /* 0x004800008718783b */ /* 0x000fe60000000200 */
[----:B------:R-:W-:Y:S01]  /*31e0*/  IMAD.IADD R2, R133, 0x1, R2 ;  /* 0x0000000185027824 */ /* 0x000fe200078e0202 */
[----:B------:R-:W-:Y:S03]  /*31f0*/  LDSM.16.M88.4 R20, [R135+0x5000] ;  /* 0x005000008714783b */ /* 0x000fe60000000200 */
[----:B------:R-:W-:Y:S01]  /*3200*/  IMAD.SHL.U32 R218, R2, 0x2, RZ ;  /* 0x0000000202da7824 */ /* 0x000fe200078e00ff */
[----:B------:R-:W-:Y:S01]  /*3210*/  LDSM.16.M88.4 R28, [R135+0x5800] ;  /* 0x00580000871c783b */ /* 0x000fe20000000200 */
[----:B------:R-:W-:-:S03]  /*3220*/  IMAD.MOV.U32 R2, RZ, RZ, 0x10 ;  /* 0x00000010ff027424 */ /* 0x000fc600078e00ff */
[----:B----4-:R-:W4:Y:S02]  /*3230*/  LDSM.16.M88.4 R16, [R218] ;  /* 0x00000000da10783b */ /* 0x010f240000000200 */
[----:B------:R-:W-:Y:S02]  /*3240*/  SEL R2, R2, 0xfffffff0, !P1 ;  /* 0xfffffff002027807 */ /* 0x000fe40004800000 */
[----:B--2---:R-:W2:Y:S03]  /*3250*/  LDSM.16.M88.4 R4, [R135+0x4000] ;  /* 0x004000008704783b */ /* 0x004ea60000000200 */
[----:B------:R-:W-:Y:S01]  /*3260*/  IMAD R221, R2, 0x2, R218 ;  /* 0x0000000202dd7824 */ /* 0x000fe200078e02da */
[----:B-1----:R-:W1:Y:S04]  /*3270*/  LDSM.16.M88.4 R12, [R218+0x2000] ;  /* 0x00200000da0c783b */ /* 0x002e680000000200 */
[----:B------:R-:W5:Y:S04]  /*3280*/  LDSM.16.M88.4 R44, [R135+0x6000] ;  /* 0x00600000872c783b */ /* 0x000f680000000200 */
[----:B------:R-:W1:Y:S04]  /*3290*/  LDSM.16.M88.4 R40, [R135+0x6800] ;  /* 0x006800008728783b */ /* 0x000e680000000200 */
[----:B------:R-:W5:Y:S04]  /*32a0*/  LDSM.16.M88.4 R36, [R135+0x7000] ;  /* 0x007000008724783b */ /* 0x000f680000000200 */
[----:B------:R-:W5:Y:S04]  /*32b0*/  LDSM.16.M88.4 R32, [R135+0x7800] ;  /* 0x007800008720783b */ /* 0x000f680000000200 */
[----:B---3--:R-:W-:Y:S04]  /*32c0*/  LDSM.16.M88.4 R8, [R221+0x2000] ;  /* 0x00200000dd08783b */ /* 0x008fe80000000200 */
[----:B------:R-:W0:Y:S01]  /*32d0*/  LDGDEPBAR ;  /* 0x00000000000079af */ /* 0x000e220000000000 */
[C---:B----4-:R-:W-:Y:S08]  /*32e0*/  HMMA.16816.F32 R176, R16.reuse, R24, RZ ;  /* 0x0000001810b0723c */ /* 0x050ff000000018ff */
[-C--:B--2---:R-:W-:Y:S08]  /*32f0*/  HMMA.16816.F32 R140, R16, R4.reuse, RZ ;  /* 0x00000004108c723c */ /* 0x084ff000000018ff */
[C---:B-1----:R-:W-:Y:S07]  /*3300*/  HMMA.16816.F32 R128, R12.reuse, R4, RZ ;  /* 0x000000040c80723c */ /* 0x042fee00000018ff */
[----:B------:R-:W-:Y:S01]  /*3310*/  SEL R4, R0, 0xffffffe0, !P2 ;  /* 0xffffffe000047807 */ /* 0x000fe20005000000 */
[----:B------:R-:W-:Y:S01]  /*3320*/  HMMA.16816.F32 R124, R12, R6, RZ ;  /* 0x000000060c7c723c */ /* 0x000fe200000018ff */
[----:B------:R-:W-:-:S03]  /*3330*/  R2P PR, R49, 0x6 ;  /* 0x0000000631007804 */ /* 0x000fc60000000000 */
[----:B------:R-:W-:Y:S02]  /*3340*/  IMAD R219, R4, 0x2, R218 ;  /* 0x0000000204db7824 */ /* 0x000fe400078e02da */
[----:B------:R-:W-:Y:S02]  /*3350*/  SEL R0, R0, 0xffffffe0, !P1 ;  /* 0xffffffe000007807 */ /* 0x000fe40004800000 */
[----:B------:R-:W-:Y:S01]  /*3360*/  HMMA.16816.F32 R120, R12, R24, RZ ;  /* 0x000000180c78723c */ /* 0x000fe200000018ff */
[----:B------:R-:W-:Y:S02]  /*3370*/  IMAD R220, R2, 0x2, R219 ;  /* 0x0000000202dc7824 */ /* 0x000fe400078e02db */
[----:B------:R-:W-:-:S03]  /*3380*/  IMAD.IADD R217, R135, 0x1, R0 ;  /* 0x0000000187d97824 */ /* 0x000fc600078e0200 */
[----:B------:R-:W-:Y:S02]  /*3390*/  @P2 IADD3 R222, R3, -0x40, RZ ;  /* 0xffffffc003de2810 */ /* 0x000fe40007ffe0ff */
[----:B------:R-:W1:Y:S01]  /*33a0*/  LDSM.16.M88.4 R48, [R217+0x4000] ;  /* 0x00400000d930783b */ /* 0x000e620000000200 */
[-C--:B------:R-:W-:Y:S03]  /*33b0*/  HMMA.16816.F32 R116, R12, R26.reuse, RZ ;  /* 0x0000001a0c74723c */ /* 0x080fe600000018ff */
[----:B------:R-:W2:Y:S04]  /*33c0*/  LDSM.16.M88.4 R72, [R217+0x4800] ;  /* 0x00480000d948783b */ /* 0x000ea80000000200 */
[----:B------:R-:W3:Y:S01]  /*33d0*/  LDSM.16.M88.4 R84, [R217+0x6000] ;  /* 0x00600000d954783b */ /* 0x000ee20000000200 */
[C---:B------:R-:W-:Y:S03]  /*33e0*/  HMMA.16816.F32 R184, R16.reuse, R26, RZ ;  /* 0x0000001a10b8723c */ /* 0x040fe600000018ff */
[----:B------:R-:W4:Y:S04]  /*33f0*/  LDSM.16.M88.4 R144, [R217+0x7000] ;  /* 0x00700000d990783b */ /* 0x000f280000000200 */
[----:B------:R-:W1:Y:S01]  /*3400*/  LDSM.16.M88.4 R80, [R217+0x5000] ;  /* 0x00500000d950783b */ /* 0x000e620000000200 */
[C---:B------:R-:W-:Y:S03]  /*3410*/  HMMA.16816.F32 R160, R16.reuse, R6, RZ ;  /* 0x0000000610a0723c */ /* 0x040fe600000018ff */
[----:B------:R-:W-:Y:S04]  /*3420*/  LDSM.16.M88.4 R88, [R217+0x5800] ;  /* 0x00580000d958783b */ /* 0x000fe80000000200 */
[----:B------:R-:W-:Y:S01]  /*3430*/  LDSM.16.M88.4 R136, [R217+0x6800] ;  /* 0x00680000d988783b */ /* 0x000fe20000000200 */
[C---:B------:R-:W-:Y:S03]  /*3440*/  HMMA.16816.F32 R188, R16.reuse, R20, RZ ;  /* 0x0000001410bc723c */ /* 0x040fe600000018ff */
[----:B------:R-:W-:Y:S05]  /*3450*/  LDSM.16.M88.4 R148, [R217+0x7800] ;  /* 0x00780000d994783b */ /* 0x000fea0000000200 */
[C---:B------:R-:W-:Y:S08]  /*3460*/  HMMA.16816.F32 R196, R16.reuse, R22, RZ ;  /* 0x0000001610c4723c */ /* 0x040ff000000018ff */
[C---:B------:R-:W-:Y:S08]  /*3470*/  HMMA.16816.F32 R200, R16.reuse, R28, RZ ;  /* 0x0000001c10c8723c */ /* 0x040ff000000018ff */
[C---:B------:R-:W-:Y:S08]  /*3480*/  HMMA.16816.F32 R204, R16.reuse, R30, RZ ;  /* 0x0000001e10cc723c */ /* 0x040ff000000018ff */
[C---:B-----5:R-:W-:Y:S08]  /*3490*/  HMMA.16816.F32 R208, R16.reuse, R44, RZ ;  /* 0x0000002c10d0723c */ /* 0x060ff000000018ff */
[C---:B------:R-:W-:Y:S08]  /*34a0*/  HMMA.16816.F32 R224, R16.reuse, R46, RZ ;  /* 0x0000002e10e0723c */ /* 0x040ff000000018ff */
[C---:B------:R-:W-:Y:S08]  /*34b0*/  HMMA.16816.F32 R228, R16.reuse, R40, RZ ;  /* 0x0000002810e4723c */ /* 0x040ff000000018ff */
[C---:B------:R-:W-:Y:S08]  /*34c0*/  HMMA.16816.F32 R236, R16.reuse, R42, RZ ;  /* 0x0000002a10ec723c */ /* 0x040ff000000018ff */
[C---:B------:R-:W-:Y:S08]  /*34d0*/  HMMA.16816.F32 R248, R16.reuse, R36, RZ ;  /* 0x0000002410f8723c */ /* 0x040ff000000018ff */
[C---:B------:R-:W-:Y:S08]  /*34e0*/  HMMA.16816.F32 R152, R16.reuse, R38, RZ ;  /* 0x000000261098723c */ /* 0x040ff000000018ff */
[C---:B------:R-:W-:Y:S08]  /*34f0*/  HMMA.16816.F32 R244, R16.reuse, R32, RZ ;  /* 0x0000002010f4723c */ /* 0x040ff000000018ff */
[----:B------:R-:W-:Y:S08]  /*3500*/  HMMA.16816.F32 R24, R16, R34, RZ ;  /* 0x000000221018723c */ /* 0x000ff000000018ff */
[----:B------:R-:W-:Y:S01]  /*3510*/  HMMA.16816.F32 R104, R12, R28, RZ ;  /* 0x0000001c0c68723c */ /* 0x000fe200000018ff */
[----:B------:R-:W-:-:S02]  /*3520*/  IMAD.MOV.U32 R216, RZ, RZ, R152 ;  /* 0x000000ffffd87224 */ /* 0x000fc400078e0098 */
[----:B------:R-:W-:Y:S02]  /*3530*/  IMAD.MOV.U32 R7, RZ, RZ, R153 ;  /* 0x000000ffff077224 */ /* 0x000fe400078e0099 */
[----:B------:R-:W-:Y:S02]  /*3540*/  IMAD.MOV.U32 R6, RZ, RZ, R154 ;  /* 0x000000ffff067224 */ /* 0x000fe400078e009a */
[----:B------:R-:W-:Y:S01]  /*3550*/  IMAD.MOV.U32 R5, RZ, RZ, R155 ;  /* 0x000000ffff057224 */ /* 0x000fe200078e009b */
[----:B------:R-:W-:Y:S08]  /*3560*/  HMMA.16816.F32 R100, R12, R30, RZ ;  /* 0x0000001e0c64723c */ /* 0x000ff000000018ff */
[----:B-1----:R-:W-:Y:S08]  /*3570*/  HMMA.16816.F32 R16, R8, R48, R128 ;  /* 0x000000300810723c */ /* 0x002ff00000001880 */
[C---:B------:R-:W-:Y:S08]  /*3580*/  HMMA.16816.F32 R56, R12.reuse, R32, RZ ;  /* 0x000000200c38723c */ /* 0x040ff000000018ff */
[----:B------:R-:W-:Y:S08]  /*3590*/  HMMA.16816.F32 R52, R12, R34, RZ ;  /* 0x000000220c34723c */ /* 0x000ff000000018ff */
[C---:B------:R-:W-:Y:S08]  /*35a0*/  HMMA.16816.F32 R28, R8.reuse, R50, R124 ;  /* 0x00000032081c723c */ /* 0x040ff0000000187c */
[----:B--2---:R-:W-:Y:S08]  /*35b0*/  HMMA.16816.F32 R32, R8, R72, R120 ;  /* 0x000000480820723c */ /* 0x004ff00000001878 */
[C---:B------:R-:W-:Y:S07]  /*35c0*/  HMMA.16816.F32 R112, R12.reuse, R20, RZ ;  /* 0x000000140c70723c */ /* 0x040fee00000018ff */
[----:B------:R-:W-:Y:S01]  /*35d0*/  IMAD.MOV.U32 R21, RZ, RZ, R26 ;  /* 0x000000ffff157224 */ /* 0x000fe200078e001a */
[----:B------:R-:W-:Y:S01]  /*35e0*/  HMMA.16816.F32 R108, R12, R22, RZ ;  /* 0x000000160c6c723c */ /* 0x000fe200000018ff */
[----:B------:R-:W-:-:S02]  /*35f0*/  IMAD.MOV.U32 R20, RZ, RZ, R27 ;  /* 0x000000ffff147224 */ /* 0x000fc400078e001b */
[----:B------:R-:W-:Y:S02]  /*3600*/  IMAD.MOV.U32 R27, RZ, RZ, R16 ;  /* 0x000000ffff1b7224 */ /* 0x000fe400078e0010 */
[----:B------:R-:W-:Y:S02]  /*3610*/  IMAD.MOV.U32 R26, RZ, RZ, R17 ;  /* 0x000000ffff1a7224 */ /* 0x000fe400078e0011 */
[----:B------:R-:W-:Y:S01]  /*3620*/  IMAD.MOV.U32 R23, RZ, RZ, R24 ;  /* 0x000000ffff177224 */ /* 0x000fe200078e0018 */
[----:B------:R-:W-:Y:S01]  /*3630*/  HMMA.16816.F32 R96, R12, R44, RZ ;  /* 0x0000002c0c60723c */ /* 0x000fe200000018ff */
[----:B------:R-:W-:Y:S02]  /*3640*/  IMAD.MOV.U32 R22, RZ, RZ, R25 ;  /* 0x000000ffff167224 */ /* 0x000fe400078e0019 */
[----:B------:R-:W-:Y:S02]  /*3650*/  IMAD.MOV.U32 R25, RZ, RZ, R18 ;  /* 0x000000ffff197224 */ /* 0x000fe400078e0012 */
[----:B------:R-:W-:-:S02]  /*3660*/  IMAD.MOV.U32 R24, RZ, RZ, R19 ;  /* 0x000000ffff187224 */ /* 0x000fc400078e0013 */
[----:B------:R-:W-:Y:S01]  /*3670*/  IMAD.MOV.U32 R19, RZ, RZ, R28 ;  /* 0x000000ffff137224 */ /* 0x000fe200078e001c */
[C---:B------:R-:W-:Y:S01]  /*3680*/  HMMA.16816.F32 R92, R12.reuse, R46, RZ ;  /* 0x0000002e0c5c723c */ /* 0x040fe200000018ff */
[----:B------:R-:W-:Y:S01]  /*3690*/  IMAD.MOV.U32 R18, RZ, RZ, R29 ;  /* 0x000000ffff127224 */ /* 0x000fe200078e001d */
[----:B------:R-:W-:Y:S01]  /*36a0*/  LDSM.16.M88.4 R44, [R222+0x2000] ;  /* 0x00200000de2c783b */ /* 0x000fe20000000200 */
[----:B------:R-:W-:Y:S02]  /*36b0*/  IMAD.MOV.U32 R17, RZ, RZ, R30 ;  /* 0x000000ffff117224 */ /* 0x000fe400078e001e */
[----:B------:R-:W-:Y:S02]  /*36c0*/  IMAD.MOV.U32 R16, RZ, RZ, R31 ;  /* 0x000000ffff107224 */ /* 0x000fe400078e001f */
[----:B------:R-:W-:Y:S01]  /*36d0*/  IMAD.MOV.U32 R31, RZ, RZ, R32 ;  /* 0x000000ffff1f7224 */ /* 0x000fe200078e0020 */
[----:B------:R-:W-:Y:S01]  /*36e0*/  HMMA.16816.F32 R76, R12, R40, RZ ;  /* 0x000000280c4c723c */ /* 0x000fe200000018ff */
[----:B------:R-:W-:-:S02]  /*36f0*/  IMAD.MOV.U32 R30, RZ, RZ, R33 ;  /* 0x000000ffff1e7224 */ /* 0x000fc400078e0021 */
[----:B------:R-:W-:Y:S02]  /*3700*/  IMAD.MOV.U32 R29, RZ, RZ, R34 ;  /* 0x000000ffff1d7224 */ /* 0x000fe400078e0022 */
[----:B------:R-:W-:-:S03]  /*3710*/  IMAD.MOV.U32 R28, RZ, RZ, R35 ;  /* 0x000000ffff1c7224 */ /* 0x000fc600078e0023 */
[C---:B------:R-:W-:Y:S01]  /*3720*/  HMMA.16816.F32 R68, R12.reuse, R42, RZ ;  /* 0x0000002a0c44723c */ /* 0x040fe200000018ff */
[----:B------:R-:W-:Y:S07]  /*3730*/  LDSM.16.M88.4 R40, [R222+0x2800] ;  /* 0x00280000de28783b */ /* 0x000fee0000000200 */
[C---:B------:R-:W-:Y:S08]  /*3740*/  HMMA.16816.F32 R64, R12.reuse, R36, RZ ;  /* 0x000000240c40723c */ /* 0x040ff000000018ff */
[----:B------:R-:W-:Y:S01]  /*3750*/  HMMA.16816.F32 R60, R12, R38, RZ ;  /* 0x000000260c3c723c */ /* 0x000fe200000018ff */
[----:B------:R-:W1:Y:S07]  /*3760*/  LDSM.16.M88.4 R12, [R221] ;  /* 0x00000000dd0c783b */ /* 0x000e6e0000000200 */
[C---:B------:R-:W-:Y:S08]  /*3770*/  HMMA.16816.F32 R32, R8.reuse, R74, R116 ;  /* 0x0000004a0820723c */ /* 0x040ff00000001874 */
[C---:B---3--:R-:W-:Y:S08]  /*3780*/  HMMA.16816.F32 R168, R8.reuse, R86, R92 ;  /* 0x0000005608a8723c */ /* 0x048ff0000000185c */
[C---:B----4-:R-:W-:Y:S07]  /*3790*/  HMMA.16816.F32 R152, R8.reuse, R144, R64 ;  /* 0x000000900898723c */ /* 0x050fee0000001840 */
[----:B------:R-:W-:Y:S01]  /*37a0*/  IMAD.MOV.U32 R64, RZ, RZ, R23 ;  /* 0x000000ffff407224 */ /* 0x000fe200078e0017 */
[----:B------:R-:W-:Y:S01]  /*37b0*/  HMMA.16816.F32 R232, R8, R80, R112 ;  /* 0x0000005008e8723c */ /* 0x000fe20000001870 */
[----:B------:R-:W-:-:S02]  /*37c0*/  IMAD.MOV.U32 R65, RZ, RZ, R22 ;  /* 0x000000ffff417224 */ /* 0x000fc400078e0016 */
[----:B------:R-:W-:Y:S02]  /*37d0*/  IMAD.MOV.U32 R66, RZ, RZ, R21 ;  /* 0x000000ffff427224 */ /* 0x000fe400078e0015 */
[----:B------:R-:W-:Y:S02]  /*37e0*/  IMAD.MOV.U32 R67, RZ, RZ, R20 ;  /* 0x000000ffff437224 */ /* 0x000fe400078e0014 */
[----:B------:R-:W-:Y:S01]  /*37f0*/  LDSM.16.M88.4 R20, [R222+0x800] ;  /* 0x00080000de14783b */ /* 0x000fe20000000200 */
[----:B------:R-:W-:Y:S01]  /*3800*/  HMMA.16816.F32 R212, R8, R82, R108 ;  /* 0x0000005208d4723c */ /* 0x000fe2000000186c */
[----:B------:R-:W-:Y:S02]  /*3810*/  IMAD.MOV.U32 R39, RZ, RZ, R32 ;  /* 0x000000ffff277224 */ /* 0x000fe400078e0020 */
[----:B------:R-:W-:Y:S02]  /*3820*/  IMAD.MOV.U32 R38, RZ, RZ, R33 ;  /* 0x000000ffff267224 */ /* 0x000fe400078e0021 */
[----:B------:R-:W-:-:S02]  /*3830*/  IMAD.MOV.U32 R37, RZ, RZ, R34 ;  /* 0x000000ffff257224 */ /* 0x000fc400078e0022 */
[----:B------:R-:W-:Y:S01]  /*3840*/  IMAD.MOV.U32 R36, RZ, RZ, R35 ;  /* 0x000000ffff247224 */ /* 0x000fe200078e0023 */
[----:B-1----:R-:W-:Y:S01]  /*3850*/  HMMA.16816.F32 R92, R12, R72, R176 ;  /* 0x000000480c5c723c */ /* 0x002fe200000018b0 */
[----:B------:R-:W-:Y:S06]  /*3860*/  LDSM.16.M88.4 R32, [R222+0x1800] ;  /* 0x00180000de20783b */ /* 0x000fec0000000200 */
[----:B------:R-:W-:Y:S01]  /*3870*/  IMAD.MOV.U32 R176, RZ, RZ, R19 ;  /* 0x000000ffffb07224 */ /* 0x000fe200078e0013 */
[----:B------:R-:W-:Y:S01]  /*3880*/  HMMA.16816.F32 R192, R8, R88, R104 ;  /* 0x0000005808c0723c */ /* 0x000fe20000001868 */
[----:B------:R-:W-:-:S02]  /*3890*/  IMAD.MOV.U32 R177, RZ, RZ, R18 ;  /* 0x000000ffffb17224 */ /* 0x000fc400078e0012 */
[----:B------:R-:W-:Y:S02]  /*38a0*/  IMAD.MOV.U32 R178, RZ, RZ, R17 ;  /* 0x000000ffffb27224 */ /* 0x000fe400078e0011 */
[----:B------:R-:W-:Y:S02]  /*38b0*/  IMAD.MOV.U32 R179, RZ, RZ, R16 ;  /* 0x000000ffffb37224 */ /* 0x000fe400078e0010 */
[----:B------:R-:W-:Y:S01]  /*38c0*/  LDSM.16.M88.4 R16, [R219] ;  /* 0x00000000db10783b */ /* 0x000fe20000000200 */
[C---:B------:R-:W-:Y:S07]  /*38d0*/  HMMA.16816.F32 R180, R8.reuse, R90, R100 ;  /* 0x0000005a08b4723c */ /* 0x040fee0000001864 */
[----:B------:R-:W-:Y:S01]  /*38e0*/  IMAD.MOV.U32 R100, RZ, RZ, R27 ;  /* 0x000000ffff647224 */ /* 0x000fe200078e001b */
[----:B------:R-:W-:Y:S01]  /*38f0*/  HMMA.16816.F32 R172, R8, R84, R96 ;  /* 0x0000005408ac723c */ /* 0x000fe20000001860 */
[----:B------:R-:W-:-:S02]  /*3900*/  IMAD.MOV.U32 R101, RZ, RZ, R26 ;  /* 0x000000ffff657224 */ /* 0x000fc400078e001a */
[----:B------:R-:W-:Y:S02]  /*3910*/  IMAD.MOV.U32 R102, RZ, RZ, R25 ;  /* 0x000000ffff667224 */ /* 0x000fe400078e0019 */
[----:B------:R-:W-:Y:S02]  /*3920*/  IMAD.MOV.U32 R103, RZ, RZ, R24 ;  /* 0x000000ffff677224 */ /* 0x000fe400078e0018 */
[----:B------:R-:W-:Y:S01]  /*3930*/  LDSM.16.M88.4 R24, [R222] ;  /* 0x00000000de18783b */ /* 0x000fe20000000200 */
[C---:B------:R-:W-:Y:S08]  /*3940*/  HMMA.16816.F32 R164, R8.reuse, R136, R76 ;  /* 0x0000008808a4723c */ /* 0x040ff0000000184c */
[C---:B------:R-:W-:Y:S08]  /*3950*/  HMMA.16816.F32 R156, R8.reuse, R138, R68 ;  /* 0x0000008a089c723c */ /* 0x040ff00000001844 */
[C---:B------:R-:W-:Y:S08]  /*3960*/  HMMA.16816.F32 R128, R8.reuse, R148, R56 ;  /* 0x000000940880723c */ /* 0x040ff00000001838 */
[C---:B------:R-:W-:Y:S08]  /*3970*/  HMMA.16816.F32 R124, R8.reuse, R146, R60 ;  /* 0x00000092087c723c */ /* 0x040ff0000000183c */
[----:B------:R-:W-:Y:S01]  /*3980*/  HMMA.16816.F32 R116, R8, R150, R52 ;  /* 0x000000960874723c */ /* 0x000fe20000001834 */
[----:B------:R-:W1:Y:S07]  /*3990*/  LDSM.16.M88.4 R8, [R219+0x2000] ;  /* 0x00200000db08783b */ /* 0x000e6e0000000200 */
[C---:B------:R-:W-:Y:S07]  /*39a0*/  HMMA.16816.F32 R96, R12.reuse, R48, R140 ;  /* 0x000000300c60723c */ /* 0x040fee000000188c */
[----:B------:R-:W-:Y:S01]  /*39b0*/  IMAD.MOV.U32 R140, RZ, RZ, R31 ;  /* 0x000000ffff8c7224 */ /* 0x000fe200078e001f */
[----:B------:R-:W-:Y:S01]  /*39c0*/  HMMA.16816.F32 R112, R12, R50, R160 ;  /* 0x000000320c70723c */ /* 0x000fe200000018a0 */
[----:B------:R-:W-:Y:S01]  /*39d0*/  IMAD.MOV.U32 R141, RZ, RZ, R30 ;  /* 0x000000ffff8d7224 */ /* 0x000fe200078e001e */
[----:B------:R-:W-:Y:S01]  /*39e0*/  LDSM.16.M88.4 R48, [R222+0x3800] ;  /* 0x00380000de30783b */ /* 0x000fe20000000200 */
[----:B------:R-:W-:-:S02]  /*39f0*/  IMAD.MOV.U32 R142, RZ, RZ, R29 ;  /* 0x000000ffff8e7224 */ /* 0x000fc400078e001d */
[----:B------:R-:W-:Y:S02]  /*3a00*/  IMAD.MOV.U32 R143, RZ, RZ, R28 ;  /* 0x000000ffff8f7224 */ /* 0x000fe400078e001c */
[----:B------:R-:W-:Y:S01]  /*3a10*/  IMAD.MOV.U32 R160, RZ, RZ, R39 ;  /* 0x000000ffffa07224 */ /* 0x000fe200078e0027 */
[----:B------:R-:W2:Y:S01]  /*3a20*/  LDSM.16.M88.4 R28, [R222+0x1000] ;  /* 0x00100000de1c783b */ /* 0x000ea20000000200 */
[----:B------:R-:W-:Y:S01]  /*3a30*/  IMAD.MOV.U32 R161, RZ, RZ, R38 ;  /* 0x000000ffffa17224 */ /* 0x000fe200078e0026 */
[C---:B------:R-:W-:Y:S01]  /*3a40*/  HMMA.16816.F32 R56, R12.reuse, R74, R184 ;  /* 0x0000004a0c38723c */ /* 0x040fe200000018b8 */
[----:B------:R-:W-:Y:S02]  /*3a50*/  IMAD.MOV.U32 R162, RZ, RZ, R37 ;  /* 0x000000ffffa27224 */ /* 0x000fe400078e0025 */
[----:B------:R-:W-:Y:S02]  /*3a60*/  IMAD.MOV.U32 R163, RZ, RZ, R36 ;  /* 0x000000ffffa37224 */ /* 0x000fe400078e0024 */
[----:B------:R-:W3:Y:S02]  /*3a70*/  LDSM.16.M88.4 R36, [R222+0x3000] ;  /* 0x00300000de24783b */ /* 0x000ee40000000200 */
[----:B------:R-:W-:Y:S01]  /*3a80*/  IMAD.MOV.U32 R184, RZ, RZ, R216 ;  /* 0x000000ffffb87224 */ /* 0x000fe200078e00d8 */
[----:B------:R-:W-:Y:S01]  /*3a90*/  HMMA.16816.F32 R108, R12, R88, R200 ;  /* 0x000000580c6c723c */ /* 0x000fe200000018c8 */
[----:B------:R-:W-:-:S02]  /*3aa0*/  IMAD.MOV.U32 R185, RZ, RZ, R7 ;  /* 0x000000ffffb97224 */ /* 0x000fc400078e0007 */
[----:B------:R-:W-:Y:S02]  /*3ab0*/  IMAD.MOV.U32 R186, RZ, RZ, R6 ;  /* 0x000000ffffba7224 */ /* 0x000fe400078e0006 */
[----:B------:R-:W-:Y:S01]  /*3ac0*/  IMAD.MOV.U32 R187, RZ, RZ, R5 ;  /* 0x000000ffffbb7224 */ /* 0x000fe200078e0005 */
[----:B------:R-:W-:Y:S01]  /*3ad0*/  LEA R5, R134, UR13, 0x4 ;  /* 0x0000000d86057c11 */ /* 0x000fe2000f8e20ff */
[----:B------:R-:W-:Y:S01]  /*3ae0*/  IMAD.IADD R216, R0, 0x1, R222 ;  /* 0x0000000100d87824 */ /* 0x000fe200078e02de */
[----:B------:R-:W-:Y:S01]  /*3af0*/  HMMA.16816.F32 R120, R12, R90, R204 ;  /* 0x0000005a0c78723c */ /* 0x000fe200000018cc */
[----:B------:R-:W-:Y:S02]  /*3b00*/  LOP3.LUT R0, R223, 0xffffffe0, RZ, 0xc0, !PT ;  /* 0xffffffe0df007812 */ /* 0x000fe400078ec0ff */
[----:B------:R-:W-:-:S03]  /*3b10*/  IADD3 R223, R222, 0x3800, RZ ;  /* 0x00003800dedf7810 */ /* 0x000fc60007ffe0ff */
[C---:B------:R-:W-:Y:S02]  /*3b20*/  IMAD.IADD R0, R240.reuse, 0x1, -R0 ;  /* 0x00000001f0007824 */ /* 0x040fe400078e0a00 */
[----:B------:R-:W-:Y:S01]  /*3b30*/  HMMA.16816.F32 R52, R12, R80, R188 ;  /* 0x000000500c34723c */ /* 0x000fe200000018bc */
[----:B------:R-:W-:Y:S02]  /*3b40*/  IMAD.SHL.U32 R240, R240, 0x2, RZ ;  /* 0x00000002f0f07824 */ /* 0x000fe400078e00ff */
[----:B------:R-:W-:-:S03]  /*3b50*/  SHF.R.S32.HI R3, RZ, 0x1f, R0 ;  /* 0x0000001fff037819 */ /* 0x000fc60000011400 */
[----:B------:R-:W-:Y:S02]  /*3b60*/  LOP3.LUT R7, R240, 0x6, RZ, 0xc0, !PT ;  /* 0x00000006f0077812 */ /* 0x000fe400078ec0ff */
[----:B------:R-:W-:Y:S01]  /*3b70*/  HMMA.16816.F32 R60, R12, R82, R196 ;  /* 0x000000520c3c723c */ /* 0x000fe200000018c4 */
[----:B------:R-:W-:Y:S01]  /*3b80*/  LEA.HI R0, R3, R0, RZ, 0x2 ;  /* 0x0000000003007211 */ /* 0x000fe200078f10ff */
[----:B------:R-:W-:-:S03]  /*3b90*/  IMAD.U32 R3, RZ, RZ, UR12 ;  /* 0x0000000cff037e24 */ /* 0x000fc6000f8e00ff */
[----:B------:R-:W-:Y:S01]  /*3ba0*/  SHF.R.S32.HI R6, RZ, 0x2, R0 ;  /* 0x00000002ff067819 */ /* 0x000fe20000011400 */
[----:B------:R-:W-:Y:S02]  /*3bb0*/  IMAD R3, R3, 0x80, R7 ;  /* 0x0000008003037824 */ /* 0x000fe400078e0207 */
[----:B------:R-:W-:Y:S01]  /*3bc0*/  HMMA.16816.F32 R104, R12, R84, R208 ;  /* 0x000000540c68723c */ /* 0x000fe200000018d0 */
[----:B------:R-:W-:Y:S01]  /*3bd0*/  IMAD.IADD R0, R132, 0x1, R133 ;  /* 0x0000000184007824 */ /* 0x000fe200078e0285 */
[----:B------:R4:W-:Y:S01]  /*3be0*/  STL [R1+0x90], R6 ;  /* 0x0000900601007387 */ /* 0x0009e20000100800 */
[----:B------:R-:W-:-:S05]  /*3bf0*/  IMAD.IADD R5, R6, 0x1, R5 ;  /* 0x0000000106057824 */ /* 0x000fca00078e0205 */
[----:B------:R-:W-:Y:S01]  /*3c00*/  HMMA.16816.F32 R88, R12, R86, R224 ;  /* 0x000000560c58723c */ /* 0x000fe200000018e0 */
[----:B------:R-:W-:-:S06]  /*3c10*/  IADD3 R7, R5, 0x40, RZ ;  /* 0x0000004005077810 */ /* 0x000fcc0007ffe0ff */
[C---:B------:R-:W-:Y:S01]  /*3c20*/  IADD3 R227, R222.reuse, 0x1800, RZ ;  /* 0x00001800dee37810 */ /* 0x040fe20007ffe0ff */
[----:B------:R-:W-:Y:S01]  /*3c30*/  HMMA.16816.F32 R76, R12, R144, R248 ;  /* 0x000000900c4c723c */ /* 0x000fe200000018f8 */
[C---:B------:R-:W-:Y:S02]  /*3c40*/  IADD3 R226, R222.reuse, 0x2000, RZ ;  /* 0x00002000dee27810 */ /* 0x040fe40007ffe0ff */
[C---:B------:R-:W-:Y:S02]  /*3c50*/  IADD3 R225, R222.reuse, 0x2800, RZ ;  /* 0x00002800dee17810 */ /* 0x040fe40007ffe0ff */
[----:B------:R-:W-:-:S03]  /*3c60*/  IADD3 R224, R222, 0x3000, RZ ;  /* 0x00003000dee07810 */ /* 0x000fc60007ffe0ff */
[----:B------:R-:W-:Y:S01]  /*3c70*/  HMMA.16816.F32 R72, R12, R146, R184 ;  /* 0x000000920c48723c */ /* 0x000fe200000018b8 */
[----:B----4-:R-:W-:-:S07]  /*3c80*/  IADD3 R6, R3, 0x1, RZ ;  /* 0x0000000103067810 */ /* 0x010fce0007ffe0ff */
[C---:B------:R-:W-:Y:S07]  /*3c90*/  HMMA.16816.F32 R84, R12.reuse, R136, R228 ;  /* 0x000000880c54723c */ /* 0x040fee00000018e4 */
[C---:B------:R-:W-:Y:S01]  /*3ca0*/  IADD3 R229, R222.reuse, 0x800, RZ ;  /* 0x00000800dee57810 */ /* 0x040fe20007ffe0ff */
[----:B------:R-:W-:Y:S01]  /*3cb0*/  HMMA.16816.F32 R80, R12, R138, R236 ;  /* 0x0000008a0c50723c */ /* 0x000fe200000018ec */
[----:B------:R-:W-:-:S07]  /*3cc0*/  IADD3 R228, R222, 0x1000, RZ ;  /* 0x00001000dee47810 */ /* 0x000fce0007ffe0ff */
[C---:B------:R-:W-:Y:S08]  /*3cd0*/  HMMA.16816.F32 R68, R12.reuse, R148, R244 ;  /* 0x000000940c44723c */ /* 0x040ff000000018f4 */
[----:B------:R-:W-:Y:S01]  /*3ce0*/  HMMA.16816.F32 R64, R12, R150, R64 ;  /* 0x000000960c40723c */ /* 0x000fe20000001840 */
[----:B------:R-:W-:Y:S07]  /*3cf0*/  LDSM.16.M88.4 R12, [R220] ;  /* 0x00000000dc0c783b */ /* 0x000fee0000000200 */
[C---:B-1----:R-:W-:Y:S08]  /*3d00*/  HMMA.16816.F32 R140, R8.reuse, R20, R140 ;  /* 0x00000014088c723c */ /* 0x042ff0000000188c */
[----:B------:R-:W-:Y:S08]  /*3d10*/  HMMA.16816.F32 R144, R8, R22, R160 ;  /* 0x000000160890723c */ /* 0x000ff000000018a0 */
[C---:B------:R-:W-:Y:S08]  /*3d20*/  HMMA.16816.F32 R92, R16.reuse, R20, R92 ;  /* 0x00000014105c723c */ /* 0x040ff0000000185c */
[----:B------:R-:W-:Y:S01]  /*3d30*/  HMMA.16816.F32 R56, R16, R22, R56 ;  /* 0x000000161038723c */ /* 0x000fe20000001838 */
[----:B------:R-:W1:Y:S07]  /*3d40*/  LDSM.16.M88.4 R20, [R216] ;  /* 0x00000000d814783b */ /* 0x000e6e0000000200 */
[C---:B------:R-:W-:Y:S08]  /*3d50*/  HMMA.16816.F32 R136, R8.reuse, R26, R176 ;  /* 0x0000001a0888723c */ /* 0x040ff000000018b0 */
[C---:B------:R-:W-:Y:S08]  /*3d60*/  HMMA.16816.F32 R100, R8.reuse, R24, R100 ;  /* 0x000000180864723c */ /* 0x040ff00000001864 */
        /* <DEDUP_REMOVED lines=10> */
[C---:B------:R-:W-:Y:S08]  /*3e10*/  HMMA.16816.F32 R188, R8.reuse, R38, R124 ;  /* 0x0000002608bc723c */ /* 0x040ff0000000187c */
[----:B------:R-:W-:Y:S01]  /*3e20*/  HMMA.16816.F32 R196, R8, R50, R116 ;  /* 0x0000003208c4723c */ /* 0x000fe20000001874 */
[----:B------:R-:W2:Y:S07]  /*3e30*/  LDSM.16.M88.4 R8, [R220+0x2000] ;  /* 0x00200000dc08783b */ /* 0x000eae0000000200 */
[C---:B------:R-:W-:Y:S08]  /*3e40*/  HMMA.16816.F32 R96, R16.reuse, R24, R96 ;  /* 0x000000181060723c */ /* 0x040ff00000001860 */
        /* <DEDUP_REMOVED lines=14> */
[C---:B------:R-:W-:Y:S01]  /*3f30*/  IADD3 R17, R5.reuse, UR17, RZ ;  /* 0x0000001105117c10 */ /* 0x040fe2000fffe0ff */
[----:B-1----:R-:W-:Y:S01]  /*3f40*/  HMMA.16816.F32 R32, R12, R20, R96 ;  /* 0x000000140c20723c */ /* 0x002fe20000001860 */
[----:B------:R-:W-:-:S02]  /*3f50*/  IADD3 R18, R5, UR7, RZ ;  /* 0x0000000705127c10 */ /* 0x000fc4000fffe0ff */
[C---:B------:R-:W-:Y:S02]  /*3f60*/  IADD3 R16, R5.reuse, 0x8, RZ ;  /* 0x0000000805107810 */ /* 0x040fe40007ffe0ff */
[----:B------:R-:W-:Y:S02]  /*3f70*/  IADD3 R5, R5, 0x48, RZ ;  /* 0x0000004805057810 */ /* 0x000fe40007ffe0ff */
[----:B------:R-:W-:Y:S01]  /*3f80*/  IMNMX R236, RZ, R17, !PT ;  /* 0x00000011ffec7217 */ /* 0x000fe20007800200 */
[----:B--2---:R-:W-:Y:S01]  /*3f90*/  HMMA.16816.F32 R36, R8, R20, R100 ;  /* 0x000000140824723c */ /* 0x004fe20000001864 */
[----:B------:R-:W-:Y:S02]  /*3fa0*/  IMNMX R240, R18, UR14, PT ;  /* 0x0000000e12f07c17 */ /* 0x000fe4000b800200 */
[C---:B------:R-:W-:Y:S02]  /*3fb0*/  IADD3 R17, R16.reuse, UR17, RZ ;  /* 0x0000001110117c10 */ /* 0x040fe4000fffe0ff */
[----:B------:R-:W-:-:S02]  /*3fc0*/  IADD3 R16, R16, UR7, RZ ;  /* 0x0000000710107c10 */ /* 0x000fc4000fffe0ff */
[----:B------:R-:W-:Y:S01]  /*3fd0*/  IADD3 R18, R7, UR17, RZ ;  /* 0x0000001107127c10 */ /* 0x000fe2000fffe0ff */
[-C--:B------:R-:W-:Y:S01]  /*3fe0*/  HMMA.16816.F32 R28, R8, R22.reuse, R136 ;  /* 0x00000016081c723c */ /* 0x080fe20000001888 */
[----:B------:R-:W-:Y:S02]  /*3ff0*/  IADD3 R19, R5, UR17, RZ ;  /* 0x0000001105137c10 */ /* 0x000fe4000fffe0ff */
[----:B------:R-:W-:Y:S02]  /*4000*/  IMNMX R235, RZ, R17, !PT ;  /* 0x00000011ffeb7217 */ /* 0x000fe40007800200 */
[----:B------:R-:W-:Y:S02]  /*4010*/  IMNMX R239, R16, UR14, PT ;  /* 0x0000000e10ef7c17 */ /* 0x000fe4000b800200 */
[----:B------:R-:W-:Y:S01]  /*4020*/  IMNMX R234, RZ, R18, !PT ;  /* 0x00000012ffea7217 */ /* 0x000fe20007800200 */
[----:B------:R-:W-:Y:S01]  /*4030*/  HMMA.16816.F32 R20, R12, R22, R112 ;  /* 0x000000160c14723c */ /* 0x000fe20000001870 */
[----:B------:R-:W-:-:S02]  /*4040*/  IMNMX R233, RZ, R19, !PT ;  /* 0x00000013ffe97217 */ /* 0x000fc40007800200 */
[----:B------:R-:W1:Y:S01]  /*4050*/  LDSM.16.M88.4 R16, [R216+0x1000] ;  /* 0x00100000d810783b */ /* 0x000e620000000200 */
[----:B------:R-:W-:Y:S02]  /*4060*/  IADD3 R5, R5, UR7, RZ ;  /* 0x0000000705057c10 */ /* 0x000fe4000fffe0ff */
[C---:B------:R-:W-:Y:S02]  /*4070*/  ISETP.GE.AND P4, PT, R3.reuse, R240, PT ;  /* 0x000000f00300720c */ /* 0x040fe40003f86270 */
[----:B------:R-:W-:Y:S01]  /*4080*/  ISETP.GE.AND P1, PT, R3, R239, PT ;  /* 0x000000ef0300720c */ /* 0x000fe20003f26270 */
[----:B---3--:R-:W-:Y:S01]  /*4090*/  HMMA.16816.F32 R44, R12, R24, R92 ;  /* 0x000000180c2c723c */ /* 0x008fe2000000185c */
[----:B------:R-:W-:Y:S02]  /*40a0*/  IADD3 R7, R7, UR7, RZ ;  /* 0x0000000707077c10 */ /* 0x000fe4000fffe0ff */
[----:B------:R-:W-:Y:S02]  /*40b0*/  IMNMX R237, R5, UR14, PT ;  /* 0x0000000e05ed7c17 */ /* 0x000fe4000b800200 */
[----:B------:R-:W-:-:S02]  /*40c0*/  ISETP.LT.OR P4, PT, R3, R236, P4 ;  /* 0x000000ec0300720c */ /* 0x000fc40002781670 */
[----:B------:R-:W-:Y:S01]  /*40d0*/  ISETP.LT.OR P1, PT, R3, R235, P1 ;  /* 0x000000eb0300720c */ /* 0x000fe20000f21670 */
[C---:B------:R-:W-:Y:S01]  /*40e0*/  HMMA.16816.F32 R40, R8.reuse, R24, R140 ;  /* 0x000000180828723c */ /* 0x040fe2000000188c */
[----:B------:R-:W-:Y:S01]  /*40f0*/  IMNMX R238, R7, UR14, PT ;  /* 0x0000000e07ee7c17 */ /* 0x000fe2000b800200 */
[----:B------:R-:W-:Y:S01]  /*4100*/  UMOV UR14, UR12 ;  /* 0x0000000c000e7c82 */ /* 0x000fe20008000000 */
[----:B------:R-:W-:Y:S01]  /*4110*/  IADD3 R5, R3, 0x8, RZ ;  /* 0x0000000803057810 */ /* 0x000fe20007ffe0ff */
[----:B------:R-:W-:Y:S01]  /*4120*/  UISETP.GT.AND UP0, UPT, UR14, UR9, UPT ;  /* 0x000000090e00728c */ /* 0x000fe2000bf04270 */
[----:B------:R-:W-:Y:S02]  /*4130*/  FSEL R65, R32, -INF , !P4 ;  /* 0xff80000020417808 */ /* 0x000fe40006000000 */
[----:B------:R-:W-:Y:S01]  /*4140*/  FSEL R75, R34, -INF , !P1 ;  /* 0xff800000224b7808 */ /* 0x000fe20004800000 */
[----:B------:R-:W-:Y:S01]  /*4150*/  HMMA.16816.F32 R48, R8, R26, R144 ;  /* 0x0000001a0830723c */ /* 0x000fe20000001890 */
[----:B------:R-:W-:-:S02]  /*4160*/  ISETP.GE.AND P6, PT, R6, R240, PT ;  /* 0x000000f00600720c */ /* 0x000fc40003fc6270 */
[C---:B------:R-:W-:Y:S02]  /*4170*/  ISETP.GE.AND P5, PT, R6.reuse, R239, PT ;  /* 0x000000ef0600720c */ /* 0x040fe40003fa6270 */
[CC--:B------:R-:W-:Y:S02]  /*4180*/  ISETP.GE.AND P3, PT, R6.reuse, R238.reuse, PT ;  /* 0x000000ee0600720c */ /* 0x0c0fe40003f66270 */
[-C--:B------:R-:W-:Y:S02]  /*4190*/  ISETP.GE.AND P2, PT, R6, R237.reuse, PT ;  /* 0x000000ed0600720c */ /* 0x080fe40003f46270 */
[C---:B------:R-:W-:Y:S02]  /*41a0*/  ISETP.GE.AND P0, PT, R3.reuse, R238, PT ;  /* 0x000000ee0300720c */ /* 0x040fe40003f06270 */
[----:B------:R-:W-:Y:S02]  /*41b0*/  ISETP.GE.AND P4, PT, R3, R237, PT ;  /* 0x000000ed0300720c */ /* 0x000fe40003f86270 */
[----:B------:R-:W-:-:S02]  /*41c0*/  ISETP.GE.AND P1, PT, R5, R240, PT ;  /* 0x000000f00500720c */ /* 0x000fc40003f26270 */
[C---:B------:R-:W-:Y:S02]  /*41d0*/  ISETP.LT.OR P6, PT, R6.reuse, R236, P6 ;  /* 0x000000ec0600720c */ /* 0x040fe400037c1670 */
[C---:B------:R-:W-:Y:S02]  /*41e0*/  ISETP.LT.OR P5, PT, R6.reuse, R235, P5 ;  /* 0x000000eb0600720c */ /* 0x040fe40002fa1670 */
[CC--:B------:R-:W-:Y:S02]  /*41f0*/  ISETP.LT.OR P3, PT, R6.reuse, R234.reuse, P3 ;  /* 0x000000ea0600720c */ /* 0x0c0fe40001f61670 */
[-C--:B------:R-:W-:Y:S02]  /*4200*/  ISETP.LT.OR P2, PT, R6, R233.reuse, P2 ;  /* 0x000000e90600720c */ /* 0x080fe40001741670 */
[C---:B------:R-:W-:Y:S02]  /*4210*/  ISETP.LT.OR P0, PT, R3.reuse, R234, P0 ;  /* 0x000000ea0300720c */ /* 0x040fe40000701670 */
[----:B------:R-:W-:-:S02]  /*4220*/  ISETP.LT.OR P4, PT, R3, R233, P4 ;  /* 0x000000e90300720c */ /* 0x000fc40002781670 */
[----:B------:R-:W-:Y:S02]  /*4230*/  ISETP.LT.OR P1, PT, R5, R236, P1 ;  /* 0x000000ec0500720c */ /* 0x000fe40000f21670 */
[----:B------:R-:W-:Y:S02]  /*4240*/  IADD3 R6, R3, 0x9, RZ ;  /* 0x0000000903067810 */ /* 0x000fe40007ffe0ff */
[----:B------:R-:W-:Y:S02]  /*4250*/  FSEL R96, R36, -INF , !P0 ;  /* 0xff80000024607808 */ /* 0x000fe40004000000 */
[----:B------:R-:W-:Y:S02]  /*4260*/  FSEL R97, R38, -INF , !P4 ;  /* 0xff80000026617808 */ /* 0x000fe40006000000 */
[----:B------:R-:W-:Y:S02]  /*4270*/  FSEL R93, R37, -INF , !P3 ;  /* 0xff800000255d7808 */ /* 0x000fe40005800000 */
[----:B------:R-:W-:-:S02]  /*4280*/  FSEL R94, R39, -INF , !P2 ;  /* 0xff800000275e7808 */ /* 0x000fc40005000000 */
[----:B------:R-:W-:Y:S01]  /*4290*/  FSEL R64, R33, -INF , !P6 ;  /* 0xff80000021407808 */ /* 0x000fe20007000000 */
[C---:B-1----:R-:W-:Y:S01]  /*42a0*/  HMMA.16816.F32 R36, R12.reuse, R16, R52 ;  /* 0x000000100c24723c */ /* 0x042fe20000001834 */
[----:B------:R-:W-:Y:S02]  /*42b0*/  FSEL R72, R35, -INF , !P5 ;  /* 0xff80000023487808 */ /* 0x000fe40006800000 */
[----:B------:R-:W-:Y:S02]  /*42c0*/  FSEL R66, R20, -INF , !P1 ;  /* 0xff80000014427808 */ /* 0x000fe40004800000 */
[C---:B------:R-:W-:Y:S02]  /*42d0*/  ISETP.GE.AND P0, PT, R5.reuse, R239, PT ;  /* 0x000000ef0500720c */ /* 0x040fe40003f06270 */
[C---:B------:R-:W-:Y:S01]  /*42e0*/  ISETP.GE.AND P4, PT, R5.reuse, R238, PT ;  /* 0x000000ee0500720c */ /* 0x040fe20003f86270 */
[----:B------:R-:W-:Y:S01]  /*42f0*/  HMMA.16816.F32 R32, R12, R26, R56 ;  /* 0x0000001a0c20723c */ /* 0x000fe20000001838 */
[----:B------:R-:W-:Y:S01]  /*4300*/  ISETP.GE.AND P3, PT, R5, R237, PT ;  /* 0x000000ed0500720c */ /* 0x000fe20003f66270 */
[----:B------:R-:W1:Y:S01]  /*4310*/  LDSM.16.M88.4 R24, [R216+0x1800] ;  /* 0x00180000d818783b */ /* 0x000e620000000200 */
[----:B------:R-:W-:-:S02]  /*4320*/  ISETP.GE.AND P6, PT, R6, R240, PT ;  /* 0x000000f00600720c */ /* 0x000fc40003fc6270 */
[C---:B------:R-:W-:Y:S02]  /*4330*/  ISETP.GE.AND P5, PT, R6.reuse, R239, PT ;  /* 0x000000ef0600720c */ /* 0x040fe40003fa6270 */
[C---:B------:R-:W-:Y:S02]  /*4340*/  ISETP.GE.AND P2, PT, R6.reuse, R238, PT ;  /* 0x000000ee0600720c */ /* 0x040fe40003f46270 */
[----:B------:R-:W-:Y:S02]  /*4350*/  ISETP.GE.AND P1, PT, R6, R237, PT ;  /* 0x000000ed0600720c */ /* 0x000fe40003f26270 */
[C---:B------:R-:W-:Y:S02]  /*4360*/  ISETP.LT.OR P0, PT, R5.reuse, R235, P0 ;  /* 0x000000eb0500720c */ /* 0x040fe40000701670 */
[C---:B------:R-:W-:Y:S02]  /*4370*/  ISETP.LT.OR P4, PT, R5.reuse, R234, P4 ;  /* 0x000000ea0500720c */ /* 0x040fe40002781670 */
[----:B------:R-:W-:-:S02]  /*4380*/  ISETP.LT.OR P3, PT, R5, R233, P3 ;  /* 0x000000e90500720c */ /* 0x000fc40001f61670 */
[C---:B------:R-:W-:Y:S02]  /*4390*/  ISETP.LT.OR P6, PT, R6.reuse, R236, P6 ;  /* 0x000000ec0600720c */ /* 0x040fe400037c1670 */
[C---:B------:R-:W-:Y:S02]  /*43a0*/  ISETP.LT.OR P5, PT, R6.reuse, R235, P5 ;  /* 0x000000eb0600720c */ /* 0x040fe40002fa1670 */
[C---:B------:R-:W-:Y:S02]  /*43b0*/  ISETP.LT.OR P2, PT, R6.reuse, R234, P2 ;  /* 0x000000ea0600720c */ /* 0x040fe40001741670 */
[----:B------:R-:W-:Y:S02]  /*43c0*/  ISETP.LT.OR P1, PT, R6, R233, P1 ;  /* 0x000000e90600720c */ /* 0x000fe40000f21670 */
[C---:B------:R-:W-:Y:S02]  /*43d0*/  IADD3 R5, R3.reuse, 0x10, RZ ;  /* 0x0000001003057810 */ /* 0x040fe40007ffe0ff */
[----:B------:R-:W-:-:S02]  /*43e0*/  IADD3 R6, R3, 0x11, RZ ;  /* 0x0000001103067810 */ /* 0x000fc40007ffe0ff */
[----:B------:R-:W-:Y:S02]  /*43f0*/  FSEL R74, R22, -INF , !P0 ;  /* 0xff800000164a7808 */ /* 0x000fe40004000000 */
[----:B------:R-:W-:Y:S02]  /*4400*/  FSEL R92, R28, -INF , !P4 ;  /* 0xff8000001c5c7808 */ /* 0x000fe40006000000 */
[----:B------:R-:W-:Y:S02]  /*4410*/  FSEL R98, R30, -INF , !P3 ;  /* 0xff8000001e627808 */ /* 0x000fe40005800000 */
[----:B------:R-:W-:Y:S02]  /*4420*/  FSEL R79, R29, -INF , !P2 ;  /* 0xff8000001d4f7808 */ /* 0x000fe40005000000 */
[----:B------:R-:W-:Y:S02]  /*4430*/  FSEL R95, R31, -INF , !P1 ;  /* 0xff8000001f5f7808 */ /* 0x000fe40004800000 */
[----:B------:R-:W-:-:S02]  /*4440*/  ISETP.GE.AND P0, PT, R5, R240, PT ;  /* 0x000000f00500720c */ /* 0x000fc40003f06270 */
[C---:B------:R-:W-:Y:S01]  /*4450*/  ISETP.GE.AND P4, PT, R5.reuse, R239, PT ;  /* 0x000000ef0500720c */ /* 0x040fe20003f86270 */
[----:B-1----:R-:W-:Y:S01]  /*4460*/  HMMA.16816.F32 R28, R12, R24, R108 ;  /* 0x000000180c1c723c */ /* 0x002fe2000000186c */
[C---:B------:R-:W-:Y:S02]  /*4470*/  ISETP.GE.AND P3, PT, R5.reuse, R238, PT ;  /* 0x000000ee0500720c */ /* 0x040fe40003f66270 */
[C---:B------:R-:W-:Y:S02]  /*4480*/  ISETP.GE.AND P2, PT, R5.reuse, R237, PT ;  /* 0x000000ed0500720c */ /* 0x040fe40003f46270 */
[----:B------:R-:W-:Y:S02]  /*4490*/  ISETP.GE.AND P1, PT, R6, R240, PT ;  /* 0x000000f00600720c */ /* 0x000fe40003f26270 */
[C---:B------:R-:W-:Y:S02]  /*44a0*/  ISETP.LT.OR P0, PT, R5.reuse, R236, P0 ;  /* 0x000000ec0500720c */ /* 0x040fe40000701670 */
[----:B------:R-:W-:-:S02]  /*44b0*/  ISETP.LT.OR P4, PT, R5, R235, P4 ;  /* 0x000000eb0500720c */ /* 0x000fc40002781670 */
[C---:B------:R-:W-:Y:S02]  /*44c0*/  ISETP.LT.OR P3, PT, R5.reuse, R234, P3 ;  /* 0x000000ea0500720c */ /* 0x040fe40001f61670 */
[----:B------:R-:W-:Y:S02]  /*44d0*/  ISETP.LT.OR P2, PT, R5, R233, P2 ;  /* 0x000000e90500720c */ /* 0x000fe40001741670 */
[----:B------:R-:W-:Y:S02]  /*44e0*/  ISETP.LT.OR P1, PT, R6, R236, P1 ;  /* 0x000000ec0600720c */ /* 0x000fe40000f21670 */
[----:B------:R-:W-:Y:S02]  /*44f0*/  IADD3 R5, R3, 0x18, RZ ;  /* 0x0000001803057810 */ /* 0x000fe40007ffe0ff */
[----:B------:R-:W-:Y:S02]  /*4500*/  FSEL R56, R21, -INF , !P6 ;  /* 0xff80000015387808 */ /* 0x000fe40007000000 */
[----:B------:R-:W-:-:S02]  /*4510*/  FSEL R71, R23, -INF , !P5 ;  /* 0xff80000017477808 */ /* 0x000fc40006800000 */
[----:B------:R-:W-:Y:S01]  /*4520*/  FSEL R57, R44, -INF , !P0 ;  /* 0xff8000002c397808 */ /* 0x000fe20004000000 */
[----:B------:R-:W-:Y:S01]  /*4530*/  HMMA.16816.F32 R20, R8, R16, R160 ;  /* 0x000000100814723c */ /* 0x000fe200000018a0 */
[----:B------:R-:W-:Y:S02]  /*4540*/  FSEL R67, R46, -INF , !P4 ;  /* 0xff8000002e437808 */ /* 0x000fe40006000000 */
[----:B------:R-:W-:Y:S02]  /*4550*/  FSEL R73, R40, -INF , !P3 ;  /* 0xff80000028497808 */ /* 0x000fe40005800000 */
[----:B------:R-:W-:Y:S02]  /*4560*/  FSEL R100, R42, -INF , !P2 ;  /* 0xff8000002a647808 */ /* 0x000fe40005000000 */
[----:B------:R-:W-:Y:S02]  /*4570*/  FSEL R54, R45, -INF , !P1 ;  /* 0xff8000002d367808 */ /* 0x000fe40004800000 */
[----:B------:R-:W-:-:S02]  /*4580*/  ISETP.GE.AND P6, PT, R6, R239, PT ;  /* 0x000000ef0600720c */ /* 0x000fc40003fc6270 */
[C---:B------:R-:W-:Y:S02]  /*4590*/  ISETP.GE.AND P5, PT, R6.reuse, R238, PT ;  /* 0x000000ee0600720c */ /* 0x040fe40003fa6270 */
[----:B------:R-:W-:Y:S02]  /*45a0*/  ISETP.GE.AND P0, PT, R6, R237, PT ;  /* 0x000000ed0600720c */ /* 0x000fe40003f06270 */
[C---:B------:R-:W-:Y:S02]  /*45b0*/  ISETP.GE.AND P4, PT, R5.reuse, R240, PT ;  /* 0x000000f00500720c */ /* 0x040fe40003f86270 */
[C---:B------:R-:W-:Y:S02]  /*45c0*/  ISETP.GE.AND P3, PT, R5.reuse, R239, PT ;  /* 0x000000ef0500720c */ /* 0x040fe40003f66270 */
[C---:B------:R-:W-:Y:S02]  /*45d0*/  ISETP.GE.AND P2, PT, R5.reuse, R238, PT ;  /* 0x000000ee0500720c */ /* 0x040fe40003f46270 */
[----:B------:R-:W-:-:S02]  /*45e0*/  ISETP.GE.AND P1, PT, R5, R237, PT ;  /* 0x000000ed0500720c */ /* 0x000fc40003f26270 */
[C---:B------:R-:W-:Y:S02]  /*45f0*/  ISETP.LT.OR P6, PT, R6.reuse, R235, P6 ;  /* 0x000000eb0600720c */ /* 0x040fe400037c1670 */
[C---:B------:R-:W-:Y:S02]  /*4600*/  ISETP.LT.OR P5, PT, R6.reuse, R234, P5 ;  /* 0x000000ea0600720c */ /* 0x040fe40002fa1670 */
[----:B------:R-:W-:Y:S02]  /*4610*/  ISETP.LT.OR P0, PT, R6, R233, P0 ;  /* 0x000000e90600720c */ /* 0x000fe40000701670 */
[C---:B------:R-:W-:Y:S02]  /*4620*/  ISETP.LT.OR P4, PT, R5.reuse, R236, P4 ;  /* 0x000000ec0500720c */ /* 0x040fe40002781670 */
[C---:B------:R-:W-:Y:S02]  /*4630*/  ISETP.LT.OR P3, PT, R5.reuse, R235, P3 ;  /* 0x000000eb0500720c */ /* 0x040fe40001f61670 */
[----:B------:R-:W-:-:S02]  /*4640*/  ISETP.LT.OR P2, PT, R5, R234, P2 ;  /* 0x000000ea0500720c */ /* 0x000fc40001741670 */
[----:B------:R-:W-:Y:S02]  /*4650*/  ISETP.LT.OR P1, PT, R5, R233, P1 ;  /* 0x000000e90500720c */ /* 0x000fe40000f21670 */
[C---:B------:R-:W-:Y:S02]  /*4660*/  IADD3 R6, R3.reuse, 0x19, RZ ;  /* 0x0000001903067810 */ /* 0x040fe40007ffe0ff */
[----:B------:R-:W-:Y:S02]  /*4670*/  IADD3 R5, R3, 0x20, RZ ;  /* 0x0000002003057810 */ /* 0x000fe40007ffe0ff */
[----:B------:R-:W-:Y:S02]  /*4680*/  FSEL R59, R47, -INF , !P6 ;  /* 0xff8000002f3b7808 */ /* 0x000fe40007000000 */
[----:B------:R-:W-:Y:S01]  /*4690*/  FSEL R77, R41, -INF , !P5 ;  /* 0xff800000294d7808 */ /* 0x000fe20006800000 */
[----:B------:R-:W-:Y:S01]  /*46a0*/  HMMA.16816.F32 R44, R8, R18, R212 ;  /* 0x00000012082c723c */ /* 0x000fe200000018d4 */
[----:B------:R-:W-:-:S02]  /*46b0*/  FSEL R99, R43, -INF , !P0 ;  /* 0xff8000002b637808 */ /* 0x000fc40004000000 */
[----:B------:R-:W-:Y:S02]  /*46c0*/  FSEL R53, R32, -INF , !P4 ;  /* 0xff80000020357808 */ /* 0x000fe40006000000 */
[----:B------:R-:W-:Y:S02]  /*46d0*/  FSEL R58, R34, -INF , !P3 ;  /* 0xff800000223a7808 */ /* 0x000fe40005800000 */
[C---:B------:R-:W-:Y:S01]  /*46e0*/  ISETP.GE.AND P6, PT, R6.reuse, R240, PT ;  /* 0x000000f00600720c */ /* 0x040fe20003fc6270 */
[----:B------:R-:W-:Y:S01]  /*46f0*/  HMMA.16816.F32 R40, R12, R18, R60 ;  /* 0x000000120c28723c */ /* 0x000fe2000000183c */
[C---:B------:R-:W-:Y:S02]  /*4700*/  ISETP.GE.AND P5, PT, R6.reuse, R239, PT ;  /* 0x000000ef0600720c */ /* 0x040fe40003fa6270 */
[C---:B------:R-:W-:Y:S02]  /*4710*/  ISETP.GE.AND P0, PT, R6.reuse, R238, PT ;  /* 0x000000ee0600720c */ /* 0x040fe40003f06270 */
[----:B------:R-:W-:-:S02]  /*4720*/  ISETP.GE.AND P4, PT, R6, R237, PT ;  /* 0x000000ed0600720c */ /* 0x000fc40003f86270 */
[C---:B------:R-:W-:Y:S01]  /*4730*/  ISETP.GE.AND P3, PT, R5.reuse, R240, PT ;  /* 0x000000f00500720c */ /* 0x040fe20003f66270 */
[----:B------:R-:W-:Y:S01]  /*4740*/  HMMA.16816.F32 R16, R8, R24, R192 ;  /* 0x000000180810723c */ /* 0x000fe200000018c0 */
[C---:B------:R-:W-:Y:S02]  /*4750*/  ISETP.LT.OR P6, PT, R6.reuse, R236, P6 ;  /* 0x000000ec0600720c */ /* 0x040fe400037c1670 */
[C---:B------:R-:W-:Y:S02]  /*4760*/  ISETP.LT.OR P5, PT, R6.reuse, R235, P5 ;  /* 0x000000eb0600720c */ /* 0x040fe40002fa1670 */
[C---:B------:R-:W-:Y:S02]  /*4770*/  ISETP.LT.OR P0, PT, R6.reuse, R234, P0 ;  /* 0x000000ea0600720c */ /* 0x040fe40000701670 */
[----:B------:R-:W-:Y:S02]  /*4780*/  ISETP.LT.OR P4, PT, R6, R233, P4 ;  /* 0x000000e90600720c */ /* 0x000fe40002781670 */
[----:B------:R-:W-:-:S02]  /*4790*/  ISETP.LT.OR P3, PT, R5, R236, P3 ;  /* 0x000000ec0500720c */ /* 0x000fc40001f61670 */
[----:B------:R-:W-:Y:S02]  /*47a0*/  IADD3 R6, R3, 0x21, RZ ;  /* 0x0000002103067810 */ /* 0x000fe40007ffe0ff */
[----:B------:R-:W-:Y:S02]  /*47b0*/  FSEL R101, R50, -INF , !P1 ;  /* 0xff80000032657808 */ /* 0x000fe40004800000 */
[----:B------:R-:W-:Y:S02]  /*47c0*/  FSEL R78, R49, -INF , !P0 ;  /* 0xff800000314e7808 */ /* 0x000fe40004000000 */
[----:B------:R-:W-:Y:S02]  /*47d0*/  FSEL R55, R35, -INF , !P5 ;  /* 0xff80000023377808 */ /* 0x000fe40006800000 */
[----:B------:R-:W-:Y:S02]  /*47e0*/  FSEL R145, R36, -INF , !P3 ;  /* 0xff80000024917808 */ /* 0x000fe40005800000 */
[----:B------:R-:W-:-:S02]  /*47f0*/  ISETP.GE.AND P1, PT, R5, R238, PT ;  /* 0x000000ee0500720c */ /* 0x000fc40003f26270 */
[-C--:B------:R-:W-:Y:S02]  /*4800*/  ISETP.GE.AND P0, PT, R5, R237.reuse, PT ;  /* 0x000000ed0500720c */ /* 0x080fe40003f06270 */
[C---:B------:R-:W-:Y:S02]  /*4810*/  ISETP.GE.AND P5, PT, R6.reuse, R238, PT ;  /* 0x000000ee0600720c */ /* 0x040fe40003fa6270 */
[----:B------:R-:W-:Y:S02]  /*4820*/  ISETP.GE.AND P3, PT, R6, R237, PT ;  /* 0x000000ed0600720c */ /* 0x000fe40003f66270 */
[----:B------:R-:W-:Y:S02]  /*4830*/  FSEL R76, R48, -INF , !P2 ;  /* 0xff800000304c7808 */ /* 0x000fe40005000000 */
[----:B------:R-:W-:Y:S02]  /*4840*/  FSEL R60, R51, -INF , !P4 ;  /* 0xff800000333c7808 */ /* 0x000fe40006000000 */
[----:B------:R-:W-:Y:S01]  /*4850*/  ISETP.GE.AND P2, PT, R5, R239, PT ;  /* 0x000000ef0500720c */ /* 0x000fe20003f46270 */
[----:B------:R-:W-:Y:S01]  /*4860*/  HMMA.16816.F32 R48, R8, R26, R180 ;  /* 0x0000001a0830723c */ /* 0x000fe200000018b4 */
[----:B------:R-:W-:-:S02]  /*4870*/  ISETP.GE.AND P4, PT, R6, R240, PT ;  /* 0x000000f00600720c */ /* 0x000fc40003f86270 */
[CC--:B------:R-:W-:Y:S02]  /*4880*/  ISETP.LT.OR P1, PT, R5.reuse, R234.reuse, P1 ;  /* 0x000000ea0500720c */ /* 0x0c0fe40000f21670 */
[CC--:B------:R-:W-:Y:S02]  /*4890*/  ISETP.LT.OR P0, PT, R5.reuse, R233.reuse, P0 ;  /* 0x000000e90500720c */ /* 0x0c0fe40000701670 */
        /* <DEDUP_REMOVED lines=9> */
[----:B------:R-:W1:Y:S01]  /*4930*/  LDSM.16.M88.4 R20, [R216+0x2000] ;  /* 0x00200000d814783b */ /* 0x000e620000000200 */
[----:B------:R-:W-:-:S02]  /*4940*/  FSEL R52, R33, -INF , !P6 ;  /* 0xff80000021347808 */ /* 0x000fc40007000000 */
[----:B------:R-:W-:Y:S02]  /*4950*/  FSEL R146, R38, -INF , !P2 ;  /* 0xff80000026927808 */ /* 0x000fe40005000000 */
[----:B------:R-:W-:Y:S02]  /*4960*/  FSEL R143, R37, -INF , !P4 ;  /* 0xff800000258f7808 */ /* 0x000fe40006000000 */
[-C--:B------:R-:W-:Y:S02]  /*4970*/  ISETP.GE.AND P6, PT, R6, R239.reuse, PT ;  /* 0x000000ef0600720c */ /* 0x080fe40003fc6270 */
[C---:B------:R-:W-:Y:S02]  /*4980*/  ISETP.GE.AND P2, PT, R5.reuse, R240, PT ;  /* 0x000000f00500720c */ /* 0x040fe40003f46270 */
[C---:B------:R-:W-:Y:S02]  /*4990*/  ISETP.GE.AND P1, PT, R5.reuse, R239, PT ;  /* 0x000000ef0500720c */ /* 0x040fe40003f26270 */
[----:B------:R-:W-:-:S02]  /*49a0*/  ISETP.GE.AND P0, PT, R5, R238, PT ;  /* 0x000000ee0500720c */ /* 0x000fc40003f06270 */
[C---:B------:R-:W-:Y:S02]  /*49b0*/  ISETP.GE.AND P4, PT, R5.reuse, R237, PT ;  /* 0x000000ed0500720c */ /* 0x040fe40003f86270 */
[-C--:B------:R-:W-:Y:S02]  /*49c0*/  ISETP.LT.OR P6, PT, R6, R235.reuse, P6 ;  /* 0x000000eb0600720c */ /* 0x080fe400037c1670 */
[C---:B------:R-:W-:Y:S02]  /*49d0*/  ISETP.LT.OR P2, PT, R5.reuse, R236, P2 ;  /* 0x000000ec0500720c */ /* 0x040fe40001741670 */
[C---:B------:R-:W-:Y:S02]  /*49e0*/  ISETP.LT.OR P1, PT, R5.reuse, R235, P1 ;  /* 0x000000eb0500720c */ /* 0x040fe40000f21670 */
[C---:B------:R-:W-:Y:S02]  /*49f0*/  ISETP.LT.OR P0, PT, R5.reuse, R234, P0 ;  /* 0x000000ea0500720c */ /* 0x040fe40000701670 */
[----:B------:R-:W-:-:S02]  /*4a00*/  ISETP.LT.OR P4, PT, R5, R233, P4 ;  /* 0x000000e90500720c */ /* 0x000fc40002781670 */
[C---:B------:R-:W-:Y:S02]  /*4a10*/  IADD3 R6, R3.reuse, 0x29, RZ ;  /* 0x0000002903067810 */ /* 0x040fe40007ffe0ff */
[----:B------:R-:W-:Y:S02]  /*4a20*/  IADD3 R5, R3, 0x30, RZ ;  /* 0x0000003003057810 */ /* 0x000fe40007ffe0ff */
[----:B------:R-:W-:Y:S02]  /*4a30*/  FSEL R141, R39, -INF , !P6 ;  /* 0xff800000278d7808 */ /* 0x000fe40007000000 */
[----:B------:R-:W-:Y:S01]  /*4a40*/  FSEL R137, R40, -INF , !P2 ;  /* 0xff80000028897808 */ /* 0x000fe20005000000 */
[----:B------:R-:W-:Y:S01]  /*4a50*/  HMMA.16816.F32 R36, R12, R26, R120 ;  /* 0x0000001a0c24723c */ /* 0x000fe20000001878 */
[----:B------:R-:W-:Y:S02]  /*4a60*/  FSEL R138, R42, -INF , !P1 ;  /* 0xff8000002a8a7808 */ /* 0x000fe40004800000 */
[----:B------:R-:W-:-:S02]  /*4a70*/  ISETP.GE.AND P6, PT, R6, R240, PT ;  /* 0x000000f00600720c */ /* 0x000fc40003fc6270 */
[C---:B------:R-:W-:Y:S02]  /*4a80*/  ISETP.GE.AND P5, PT, R6.reuse, R239, PT ;  /* 0x000000ef0600720c */ /* 0x040fe40003fa6270 */
[C---:B------:R-:W-:Y:S01]  /*4a90*/  ISETP.GE.AND P3, PT, R6.reuse, R238, PT ;  /* 0x000000ee0600720c */ /* 0x040fe20003f66270 */
[C---:B-1----:R-:W-:Y:S01]  /*4aa0*/  HMMA.16816.F32 R24, R8.reuse, R20, R172 ;  /* 0x000000140818723c */ /* 0x042fe200000018ac */
[C---:B------:R-:W-:Y:S02]  /*4ab0*/  ISETP.GE.AND P2, PT, R6.reuse, R237, PT ;  /* 0x000000ed0600720c */ /* 0x040fe40003f46270 */
[----:B------:R-:W-:Y:S02]  /*4ac0*/  ISETP.GE.AND P1, PT, R5, R240, PT ;  /* 0x000000f00500720c */ /* 0x000fe40003f26270 */
[C---:B------:R-:W-:Y:S02]  /*4ad0*/  ISETP.LT.OR P6, PT, R6.reuse, R236, P6 ;  /* 0x000000ec0600720c */ /* 0x040fe400037c1670 */
[C---:B------:R-:W-:Y:S01]  /*4ae0*/  ISETP.LT.OR P5, PT, R6.reuse, R235, P5 ;  /* 0x000000eb0600720c */ /* 0x040fe20002fa1670 */
[----:B------:R-:W-:Y:S01]  /*4af0*/  HMMA.16816.F32 R32, R8, R22, R168 ;  /* 0x000000160820723c */ /* 0x000fe200000018a8 */
[----:B------:R-:W-:-:S02]  /*4b00*/  ISETP.LT.OR P3, PT, R6, R234, P3 ;  /* 0x000000ea0600720c */ /* 0x000fc40001f61670 */
[----:B------:R-:W-:Y:S02]  /*4b10*/  ISETP.LT.OR P2, PT, R6, R233, P2 ;  /* 0x000000e90600720c */ /* 0x000fe40001741670 */
[----:B------:R-:W-:Y:S02]  /*4b20*/  ISETP.LT.OR P1, PT, R5, R236, P1 ;  /* 0x000000ec0500720c */ /* 0x000fe40000f21670 */
[----:B------:R-:W-:Y:S02]  /*4b30*/  IADD3 R6, R3, 0x31, RZ ;  /* 0x0000003103067810 */ /* 0x000fe40007ffe0ff */
[----:B------:R-:W-:Y:S02]  /*4b40*/  FSEL R139, R46, -INF , !P4 ;  /* 0xff8000002e8b7808 */ /* 0x000fe40006000000 */
[----:B------:R-:W-:Y:S02]  /*4b50*/  FSEL R136, R45, -INF , !P3 ;  /* 0xff8000002d887808 */ /* 0x000fe40005800000 */
[----:B------:R-:W-:-:S02]  /*4b60*/  FSEL R133, R43, -INF , !P5 ;  /* 0xff8000002b857808 */ /* 0x000fc40006800000 */
[----:B------:R-:W-:Y:S02]  /*4b70*/  FSEL R183, R28, -INF , !P1 ;  /* 0xff8000001cb77808 */ /* 0x000fe40004800000 */
[CC--:B------:R-:W-:Y:S02]  /*4b80*/  ISETP.GE.AND P4, PT, R5.reuse, R238.reuse, PT ;  /* 0x000000ee0500720c */ /* 0x0c0fe40003f86270 */
[CC--:B------:R-:W-:Y:S02]  /*4b90*/  ISETP.GE.AND P3, PT, R5.reuse, R237.reuse, PT ;  /* 0x000000ed0500720c */ /* 0x0c0fe40003f66270 */
[C---:B------:R-:W-:Y:S02]  /*4ba0*/  ISETP.GE.AND P5, PT, R6.reuse, R238, PT ;  /* 0x000000ee0600720c */ /* 0x040fe40003fa6270 */
[----:B------:R-:W-:Y:S02]  /*4bb0*/  ISETP.GE.AND P1, PT, R6, R237, PT ;  /* 0x000000ed0600720c */ /* 0x000fe40003f26270 */
[----:B------:R-:W-:-:S02]  /*4bc0*/  ISETP.LT.OR P4, PT, R5, R234, P4 ;  /* 0x000000ea0500720c */ /* 0x000fc40002781670 */
[-C--:B------:R-:W-:Y:S02]  /*4bd0*/  ISETP.LT.OR P3, PT, R5, R233.reuse, P3 ;  /* 0x000000e90500720c */ /* 0x080fe40001f61670 */
[C---:B------:R-:W-:Y:S02]  /*4be0*/  ISETP.LT.OR P5, PT, R6.reuse, R234, P5 ;  /* 0x000000ea0600720c */ /* 0x040fe40002fa1670 */
[----:B------:R-:W-:Y:S02]  /*4bf0*/  ISETP.LT.OR P1, PT, R6, R233, P1 ;  /* 0x000000e90600720c */ /* 0x000fe40000f21670 */
[----:B------:R-:W-:Y:S02]  /*4c00*/  FSEL R194, R16, -INF , !P4 ;  /* 0xff80000010c27808 */ /* 0x000fe40006000000 */
[----:B------:R-:W-:Y:S02]  /*4c10*/  FSEL R193, R18, -INF , !P3 ;  /* 0xff80000012c17808 */ /* 0x000fe40005800000 */
[----:B------:R-:W-:-:S02]  /*4c20*/  FSEL R180, R17, -INF , !P5 ;  /* 0xff80000011b47808 */ /* 0x000fc40006800000 */
[----:B------:R-:W-:Y:S02]  /*4c30*/  FSEL R182, R19, -INF , !P1 ;  /* 0xff80000013b67808 */ /* 0x000fe40004800000 */
[----:B------:R-:W1:Y:S01]  /*4c40*/  LDSM.16.M88.4 R16, [R216+0x2800] ;  /* 0x00280000d810783b */ /* 0x000e620000000200 */
[----:B------:R-:W-:Y:S02]  /*4c50*/  FSEL R140, R44, -INF , !P0 ;  /* 0xff8000002c8c7808 */ /* 0x000fe40004000000 */
[----:B------:R-:W-:Y:S02]  /*4c60*/  FSEL R134, R47, -INF , !P2 ;  /* 0xff8000002f867808 */ /* 0x000fe40005000000 */
[----:B------:R-:W-:Y:S02]  /*4c70*/  ISETP.GE.AND P0, PT, R5, R239, PT ;  /* 0x000000ef0500720c */ /* 0x000fe40003f06270 */
[----:B------:R-:W-:Y:S02]  /*4c80*/  ISETP.GE.AND P2, PT, R6, R240, PT ;  /* 0x000000f00600720c */ /* 0x000fe40003f46270 */
[----:B------:R-:W-:-:S02]  /*4c90*/  FSEL R132, R41, -INF , !P6 ;  /* 0xff80000029847808 */ /* 0x000fc40007000000 */
[----:B------:R-:W-:Y:S01]  /*4ca0*/  HMMA.16816.F32 R40, R12, R20, R104 ;  /* 0x000000140c28723c */ /* 0x000fe20000001868 */
[----:B------:R-:W-:Y:S02]  /*4cb0*/  ISETP.LT.OR P0, PT, R5, R235, P0 ;  /* 0x000000eb0500720c */ /* 0x000fe40000701670 */
[C---:B------:R-:W-:Y:S02]  /*4cc0*/  ISETP.LT.OR P2, PT, R6.reuse, R236, P2 ;  /* 0x000000ec0600720c */ /* 0x040fe40001741670 */
[----:B------:R-:W-:Y:S02]  /*4cd0*/  IADD3 R5, R3, 0x38, RZ ;  /* 0x0000003803057810 */ /* 0x000fe40007ffe0ff */
[----:B------:R-:W-:Y:S02]  /*4ce0*/  ISETP.GE.AND P6, PT, R6, R239, PT ;  /* 0x000000ef0600720c */ /* 0x000fe40003fc6270 */
[----:B------:R-:W-:Y:S02]  /*4cf0*/  FSEL R192, R30, -INF , !P0 ;  /* 0xff8000001ec07808 */ /* 0x000fe40004000000 */
[----:B------:R-:W-:-:S02]  /*4d00*/  FSEL R181, R29, -INF , !P2 ;  /* 0xff8000001db57808 */ /* 0x000fc40005000000 */
[C---:B------:R-:W-:Y:S02]  /*4d10*/  ISETP.GE.AND P0, PT, R5.reuse, R240, PT ;  /* 0x000000f00500720c */ /* 0x040fe40003f06270 */
[C---:B------:R-:W-:Y:S02]  /*4d20*/  ISETP.GE.AND P4, PT, R5.reuse, R239, PT ;  /* 0x000000ef0500720c */ /* 0x040fe40003f86270 */
[C---:B------:R-:W-:Y:S02]  /*4d30*/  ISETP.GE.AND P3, PT, R5.reuse, R238, PT ;  /* 0x000000ee0500720c */ /* 0x040fe40003f66270 */
[----:B------:R-:W-:Y:S02]  /*4d40*/  ISETP.GE.AND P2, PT, R5, R237, PT ;  /* 0x000000ed0500720c */ /* 0x000fe40003f46270 */
[----:B------:R-:W-:Y:S02]  /*4d50*/  ISETP.LT.OR P6, PT, R6, R235, P6 ;  /* 0x000000eb0600720c */ /* 0x000fe400037c1670 */
[----:B------:R-:W-:-:S02]  /*4d60*/  IADD3 R6, R3, 0x39, RZ ;  /* 0x0000003903067810 */ /* 0x000fc40007ffe0ff */
[C---:B------:R-:W-:Y:S02]  /*4d70*/  ISETP.LT.OR P0, PT, R5.reuse, R236, P0 ;  /* 0x000000ec0500720c */ /* 0x040fe40000701670 */
[C---:B------:R-:W-:Y:S02]  /*4d80*/  ISETP.LT.OR P4, PT, R5.reuse, R235, P4 ;  /* 0x000000eb0500720c */ /* 0x040fe40002781670 */
[C---:B------:R-:W-:Y:S01]  /*4d90*/  ISETP.LT.OR P3, PT, R5.reuse, R234, P3 ;  /* 0x000000ea0500720c */ /* 0x040fe20001f61670 */
[----:B-1----:R-:W-:Y:S01]  /*4da0*/  HMMA.16816.F32 R44, R8, R18, R156 ;  /* 0x00000012082c723c */ /* 0x002fe2000000189c */
[----:B------:R-:W-:Y:S02]  /*4db0*/  ISETP.LT.OR P2, PT, R5, R233, P2 ;  /* 0x000000e90500720c */ /* 0x000fe40001741670 */
[----:B------:R-:W-:Y:S02]  /*4dc0*/  IADD3 R5, R3, 0x40, RZ ;  /* 0x0000004003057810 */ /* 0x000fe40007ffe0ff */
[----:B------:R-:W-:-:S02]  /*4dd0*/  ISETP.GE.AND P1, PT, R6, R238, PT ;  /* 0x000000ee0600720c */ /* 0x000fc40003f26270 */
[----:B------:R-:W-:Y:S02]  /*4de0*/  FSEL R175, R31, -INF , !P6 ;  /* 0xff8000001faf7808 */ /* 0x000fe40007000000 */
[----:B------:R-:W-:Y:S01]  /*4df0*/  FSEL R172, R36, -INF , !P0 ;  /* 0xff80000024ac7808 */ /* 0x000fe20004000000 */
[----:B------:R-:W-:Y:S01]  /*4e00*/  HMMA.16816.F32 R28, R12, R22, R88 ;  /* 0x000000160c1c723c */ /* 0x000fe20000001858 */
[----:B------:R-:W-:Y:S01]  /*4e10*/  FSEL R173, R38, -INF , !P4 ;  /* 0xff80000026ad7808 */ /* 0x000fe20006000000 */
[----:B------:R-:W1:Y:S01]  /*4e20*/  LDSM.16.M88.4 R20, [R216+0x3000] ;  /* 0x00300000d814783b */ /* 0x000e620000000200 */
[C---:B------:R-:W-:Y:S02]  /*4e30*/  ISETP.GE.AND P6, PT, R6.reuse, R240, PT ;  /* 0x000000f00600720c */ /* 0x040fe40003fc6270 */
[C---:B------:R-:W-:Y:S02]  /*4e40*/  ISETP.GE.AND P5, PT, R6.reuse, R239, PT ;  /* 0x000000ef0600720c */ /* 0x040fe40003fa6270 */
[----:B------:R-:W-:-:S02]  /*4e50*/  ISETP.GE.AND P0, PT, R6, R237, PT ;  /* 0x000000ed0600720c */ /* 0x000fc40003f06270 */
[C---:B------:R-:W-:Y:S02]  /*4e60*/  ISETP.GE.AND P4, PT, R5.reuse, R240, PT ;  /* 0x000000f00500720c */ /* 0x040fe40003f86270 */
[C---:B------:R-:W-:Y:S02]  /*4e70*/  ISETP.LT.OR P1, PT, R6.reuse, R234, P1 ;  /* 0x000000ea0600720c */ /* 0x040fe40000f21670 */
[CC--:B------:R-:W-:Y:S02]  /*4e80*/  ISETP.LT.OR P6, PT, R6.reuse, R236.reuse, P6 ;  /* 0x000000ec0600720c */ /* 0x0c0fe400037c1670 */
[C---:B------:R-:W-:Y:S02]  /*4e90*/  ISETP.LT.OR P5, PT, R6.reuse, R235, P5 ;  /* 0x000000eb0600720c */ /* 0x040fe40002fa1670 */
[----:B------:R-:W-:Y:S02]  /*4ea0*/  ISETP.LT.OR P0, PT, R6, R233, P0 ;  /* 0x000000e90600720c */ /* 0x000fe40000701670 */
[----:B------:R-:W-:-:S02]  /*4eb0*/  ISETP.LT.OR P4, PT, R5, R236, P4 ;  /* 0x000000ec0500720c */ /* 0x000fc40002781670 */
[----:B------:R-:W-:Y:S02]  /*4ec0*/  FSEL R174, R48, -INF , !P3 ;  /* 0xff80000030ae7808 */ /* 0x000fe40005800000 */
[----:B------:R-:W-:Y:S02]  /*4ed0*/  FSEL R168, R50, -INF , !P2 ;  /* 0xff80000032a87808 */ /* 0x000fe40005000000 */
[----:B------:R-:W-:Y:S02]  /*4ee0*/  FSEL R163, R49, -INF , !P1 ;  /* 0xff80000031a37808 */ /* 0x000fe40004800000 */
[----:B------:R-:W-:Y:S02]  /*4ef0*/  IADD3 R6, R3, 0x41, RZ ;  /* 0x0000004103067810 */ /* 0x000fe40007ffe0ff */
[C---:B------:R-:W-:Y:S02]  /*4f00*/  ISETP.GE.AND P3, PT, R5.reuse, R239, PT ;  /* 0x000000ef0500720c */ /* 0x040fe40003f66270 */
[----:B------:R-:W-:-:S02]  /*4f10*/  ISETP.GE.AND P2, PT, R5, R238, PT ;  /* 0x000000ee0500720c */ /* 0x000fc40003f46270 */
[-C--:B------:R-:W-:Y:S02]  /*4f20*/  ISETP.GE.AND P1, PT, R5, R237.reuse, PT ;  /* 0x000000ed0500720c */ /* 0x080fe40003f26270 */
[----:B------:R-:W-:Y:S02]  /*4f30*/  FSEL R160, R39, -INF , !P5 ;  /* 0xff80000027a07808 */ /* 0x000fe40006800000 */
[----:B------:R-:W-:Y:S02]  /*4f40*/  FSEL R247, R40, -INF , !P4 ;  /* 0xff80000028f77808 */ /* 0x000fe40006000000 */
[C---:B------:R-:W-:Y:S02]  /*4f50*/  ISETP.GE.AND P5, PT, R6.reuse, R238, PT ;  /* 0x000000ee0600720c */ /* 0x040fe40003fa6270 */
[----:B------:R-:W-:Y:S02]  /*4f60*/  ISETP.GE.AND P4, PT, R6, R237, PT ;  /* 0x000000ed0600720c */ /* 0x000fe40003f86270 */
[----:B------:R-:W-:-:S02]  /*4f70*/  ISETP.LT.OR P3, PT, R5, R235, P3 ;  /* 0x000000eb0500720c */ /* 0x000fc40001f61670 */
[C---:B------:R-:W-:Y:S02]  /*4f80*/  ISETP.LT.OR P2, PT, R5.reuse, R234, P2 ;  /* 0x000000ea0500720c */ /* 0x040fe40001741670 */
[----:B------:R-:W-:Y:S02]  /*4f90*/  ISETP.LT.OR P1, PT, R5, R233, P1 ;  /* 0x000000e90500720c */ /* 0x000fe40000f21670 */
[----:B------:R-:W-:Y:S02]  /*4fa0*/  FSEL R161, R51, -INF , !P0 ;  /* 0xff80000033a17808 */ /* 0x000fe40004000000 */
[----:B------:R-:W-:Y:S01]  /*4fb0*/  FSEL R155, R37, -INF , !P6 ;  /* 0xff800000259b7808 */ /* 0x000fe20007000000 */
[----:B------:R-:W-:Y:S01]  /*4fc0*/  HMMA.16816.F32 R48, R12, R16, R84 ;  /* 0x000000100c30723c */ /* 0x000fe20000001854 */
[----:B------:R-:W-:Y:S02]  /*4fd0*/  IADD3 R5, R3, 0x48, RZ ;  /* 0x0000004803057810 */ /* 0x000fe40007ffe0ff */
[----:B------:R-:W-:-:S02]  /*4fe0*/  ISETP.GE.AND P0, PT, R6, R240, PT ;  /* 0x000000f00600720c */ /* 0x000fc40003f06270 */
[C---:B------:R-:W-:Y:S02]  /*4ff0*/  ISETP.GE.AND P6, PT, R6.reuse, R239, PT ;  /* 0x000000ef0600720c */ /* 0x040fe40003fc6270 */
[C---:B------:R-:W-:Y:S01]  /*5000*/  ISETP.LT.OR P5, PT, R6.reuse, R234, P5 ;  /* 0x000000ea0600720c */ /* 0x040fe20002fa1670 */
[----:B------:R-:W-:Y:S01]  /*5010*/  HMMA.16816.F32 R36, R8, R16, R164 ;  /* 0x000000100824723c */ /* 0x000fe200000018a4 */
[----:B------:R-:W-:Y:S02]  /*5020*/  ISETP.LT.OR P4, PT, R6, R233, P4 ;  /* 0x000000e90600720c */ /* 0x000fe40002781670 */
[----:B------:R-:W-:Y:S02]  /*5030*/  FSEL R248, R42, -INF , !P3 ;  /* 0xff8000002af87808 */ /* 0x000fe40005800000 */
[----:B------:R-:W-:Y:S02]  /*5040*/  ISETP.GE.AND P3, PT, R5, R240, PT ;  /* 0x000000f00500720c */ /* 0x000fe40003f66270 */
[----:B------:R-:W-:-:S02]  /*5050*/  ISETP.LT.OR P0, PT, R6, R236, P0 ;  /* 0x000000ec0600720c */ /* 0x000fc40000701670 */
[----:B------:R-:W-:Y:S02]  /*5060*/  ISETP.LT.OR P6, PT, R6, R235, P6 ;  /* 0x000000eb0600720c */ /* 0x000fe400037c1670 */
[----:B------:R-:W-:Y:S02]  /*5070*/  FSEL R68, R24, -INF , !P2 ;  /* 0xff80000018447808 */ /* 0x000fe40005000000 */
[----:B------:R-:W-:Y:S02]  /*5080*/  FSEL R69, R26, -INF , !P1 ;  /* 0xff8000001a457808 */ /* 0x000fe40004800000 */
[----:B------:R-:W-:Y:S02]  /*5090*/  IADD3 R6, R3, 0x49, RZ ;  /* 0x0000004903067810 */ /* 0x000fe40007ffe0ff */
[----:B------:R-:W-:Y:S02]  /*50a0*/  FSEL R251, R25, -INF , !P5 ;  /* 0xff80000019fb7808 */ /* 0x000fe40006800000 */
[----:B------:R-:W-:-:S02]  /*50b0*/  FSEL R7, R27, -INF , !P4 ;  /* 0xff8000001b077808 */ /* 0x000fc40006000000 */
[----:B------:R-:W-:Y:S01]  /*50c0*/  HMMA.16816.F32 R24, R12, R18, R80 ;  /* 0x000000120c18723c */ /* 0x000fe20000001850 */
[----:B------:R-:W-:Y:S01]  /*50d0*/  ISETP.LT.OR P3, PT, R5, R236, P3 ;  /* 0x000000ec0500720c */ /* 0x000fe20001f61670 */
[----:B------:R-:W2:Y:S01]  /*50e0*/  LDSM.16.M88.4 R16, [R216+0x3800] ;  /* 0x00380000d810783b */ /* 0x000ea20000000200 */
[----:B------:R-:W-:Y:S01]  /*50f0*/  FSEL R244, R41, -INF , !P0 ;  /* 0xff80000029f47808 */ /* 0x000fe20004000000 */
[----:B------:R-:W-:-:S04]  /*5100*/  DEPBAR.LE SB0, 0x0 ;  /* 0x000080000000791a */ /* 0x000fc80000000000 */
[C---:B------:R-:W-:Y:S01]  /*5110*/  ISETP.GE.AND P2, PT, R5.reuse, R239, PT ;  /* 0x000000ef0500720c */ /* 0x040fe20003f46270 */
[----:B------:R-:W-:Y:S04]  /*5120*/  STL [R1+0x4], R7 ;  /* 0x0000040701007387 */ /* 0x000fe80000100800 */
[----:B------:R-:W-:Y:S01]  /*5130*/  BAR.SYNC.DEFER_BLOCKING 0x0 ;  /* 0x0000000000007b1d */ /* 0x000fe20000010000 */
[CC--:B------:R-:W-:Y:S02]  /*5140*/  ISETP.GE.AND P1, PT, R5.reuse, R238.reuse, PT ;  /* 0x000000ee0500720c */ /* 0x0c0fe40003f26270 */
[----:B------:R-:W-:Y:S02]  /*5150*/  ISETP.GE.AND P0, PT, R5, R237, PT ;  /* 0x000000ed0500720c */ /* 0x000fe40003f06270 */
[----:B------:R-:W-:-:S02]  /*5160*/  ISETP.GE.AND P5, PT, R6, R238, PT ;  /* 0x000000ee0600720c */ /* 0x000fc40003fa6270 */
[----:B------:R-:W-:Y:S02]  /*5170*/  FSEL R242, R43, -INF , !P6 ;  /* 0xff8000002bf27808 */ /* 0x000fe40007000000 */
[----:B------:R-:W-:Y:S01]  /*5180*/  FSEL R231, R28, -INF , !P3 ;  /* 0xff8000001ce77808 */ /* 0x000fe20005800000 */
[----:B-1----:R-:W-:Y:S01]  /*5190*/  HMMA.16816.F32 R40, R12, R20, R116 ;  /* 0x000000140c28723c */ /* 0x002fe20000001874 */
[C---:B------:R-:W-:Y:S02]  /*51a0*/  ISETP.GE.AND P6, PT, R6.reuse, R240, PT ;  /* 0x000000f00600720c */ /* 0x040fe40003fc6270 */
[C---:B------:R-:W-:Y:S02]  /*51b0*/  ISETP.GE.AND P4, PT, R6.reuse, R239, PT ;  /* 0x000000ef0600720c */ /* 0x040fe40003f86270 */
[----:B------:R-:W-:Y:S02]  /*51c0*/  ISETP.GE.AND P3, PT, R6, R237, PT ;  /* 0x000000ed0600720c */ /* 0x000fe40003f66270 */
[----:B------:R-:W-:-:S02]  /*51d0*/  ISETP.LT.OR P2, PT, R5, R235, P2 ;  /* 0x000000eb0500720c */ /* 0x000fc40001741670 */
[CC--:B------:R-:W-:Y:S02]  /*51e0*/  ISETP.LT.OR P1, PT, R5.reuse, R234.reuse, P1 ;  /* 0x000000ea0500720c */ /* 0x0c0fe40000f21670 */
[----:B------:R-:W-:Y:S02]  /*51f0*/  ISETP.LT.OR P0, PT, R5, R233, P0 ;  /* 0x000000e90500720c */ /* 0x000fe40000701670 */
[C---:B------:R-:W-:Y:S02]  /*5200*/  ISETP.LT.OR P5, PT, R6.reuse, R234, P5 ;  /* 0x000000ea0600720c */ /* 0x040fe40002fa1670 */
[----:B------:R-:W-:Y:S02]  /*5210*/  IADD3 R5, R3, 0x50, RZ ;  /* 0x0000005003057810 */ /* 0x000fe40007ffe0ff */
[C---:B------:R-:W-:Y:S02]  /*5220*/  ISETP.LT.OR P6, PT, R6.reuse, R236, P6 ;  /* 0x000000ec0600720c */ /* 0x040fe400037c1670 */
[----:B------:R-:W-:-:S02]  /*5230*/  ISETP.LT.OR P4, PT, R6, R235, P4 ;  /* 0x000000eb0600720c */ /* 0x000fc40002781670 */
[----:B------:R-:W-:Y:S02]  /*5240*/  ISETP.LT.OR P3, PT, R6, R233, P3 ;  /* 0x000000e90600720c */ /* 0x000fe40001f61670 */
[----:B------:R-:W-:Y:S02]  /*5250*/  FSEL R232, R30, -INF , !P2 ;  /* 0xff8000001ee87808 */ /* 0x000fe40005000000 */
[----:B------:R-:W-:Y:S02]  /*5260*/  FSEL R252, R32, -INF , !P1 ;  /* 0xff80000020fc7808 */ /* 0x000fe40004800000 */
[----:B------:R-:W-:Y:S02]  /*5270*/  FSEL R6, R34, -INF , !P0 ;  /* 0xff80000022067808 */ /* 0x000fe40004000000 */
[----:B------:R-:W-:Y:S02]  /*5280*/  FSEL R249, R33, -INF , !P5 ;  /* 0xff80000021f97808 */ /* 0x000fe40006800000 */
[C---:B------:R-:W-:Y:S01]  /*5290*/  ISETP.GE.AND P2, PT, R5.reuse, R240, PT ;  /* 0x000000f00500720c */ /* 0x040fe20003f46270 */
[----:B------:R1:W-:Y:S01]  /*52a0*/  STL [R1], R6 ;  /* 0x0000000601007387 */ /* 0x0003e20000100800 */
[----:B------:R-:W-:-:S02]  /*52b0*/  ISETP.GE.AND P1, PT, R5, R239, PT ;  /* 0x000000ef0500720c */ /* 0x000fc40003f26270 */
[C---:B------:R-:W-:Y:S02]  /*52c0*/  ISETP.GE.AND P0, PT, R5.reuse, R238, PT ;  /* 0x000000ee0500720c */ /* 0x040fe40003f06270 */
[C---:B------:R-:W-:Y:S02]  /*52d0*/  ISETP.GE.AND P5, PT, R5.reuse, R237, PT ;  /* 0x000000ed0500720c */ /* 0x040fe40003fa6270 */
[C---:B------:R-:W-:Y:S02]  /*52e0*/  ISETP.LT.OR P2, PT, R5.reuse, R236, P2 ;  /* 0x000000ec0500720c */ /* 0x040fe40001741670 */
[C---:B------:R-:W-:Y:S02]  /*52f0*/  ISETP.LT.OR P1, PT, R5.reuse, R235, P1 ;  /* 0x000000eb0500720c */ /* 0x040fe40000f21670 */
[C---:B------:R-:W-:Y:S02]  /*5300*/  ISETP.LT.OR P0, PT, R5.reuse, R234, P0 ;  /* 0x000000ea0500720c */ /* 0x040fe40000701670 */
[----:B------:R-:W-:-:S02]  /*5310*/  ISETP.LT.OR P5, PT, R5, R233, P5 ;  /* 0x000000e90500720c */ /* 0x000fc40002fa1670 */
[----:B------:R-:W-:Y:S02]  /*5320*/  IADD3 R5, R3, 0x58, RZ ;  /* 0x0000005803057810 */ /* 0x000fe40007ffe0ff */
[----:B------:R-:W-:Y:S02]  /*5330*/  FSEL R83, R35, -INF , !P3 ;  /* 0xff80000023537808 */ /* 0x000fe40005800000 */
[----:B------:R-:W-:Y:S01]  /*5340*/  FSEL R204, R29, -INF , !P6 ;  /* 0xff8000001dcc7808 */ /* 0x000fe20007000000 */
[----:B--2---:R-:W-:Y:S01]  /*5350*/  HMMA.16816.F32 R32, R8, R16, R184 ;  /* 0x000000100820723c */ /* 0x004fe200000018b8 */
[----:B------:R-:W-:Y:S02]  /*5360*/  FSEL R207, R31, -INF , !P4 ;  /* 0xff8000001fcf7808 */ /* 0x000fe40006000000 */
[----:B------:R-:W-:Y:S02]  /*5370*/  FSEL R205, R48, -INF , !P2 ;  /* 0xff80000030cd7808 */ /* 0x000fe40005000000 */
[----:B-1----:R-:W-:-:S02]  /*5380*/  IADD3 R6, R3, 0x51, RZ ;  /* 0x0000005103067810 */ /* 0x002fc40007ffe0ff */
[----:B------:R-:W-:Y:S01]  /*5390*/  FSEL R211, R50, -INF , !P1 ;  /* 0xff80000032d37808 */ /* 0x000fe20004800000 */
[----:B------:R-:W-:Y:S01]  /*53a0*/  HMMA.16816.F32 R28, R8, R20, R176 ;  /* 0x00000014081c723c */ /* 0x000fe200000018b0 */
[C---:B------:R-:W-:Y:S02]  /*53b0*/  ISETP.GE.AND P3, PT, R6.reuse, R240, PT ;  /* 0x000000f00600720c */ /* 0x040fe40003f66270 */
[C---:B------:R-:W-:Y:S02]  /*53c0*/  ISETP.GE.AND P6, PT, R6.reuse, R239, PT ;  /* 0x000000ef0600720c */ /* 0x040fe40003fc6270 */
[C---:B------:R-:W-:Y:S02]  /*53d0*/  ISETP.GE.AND P4, PT, R6.reuse, R238, PT ;  /* 0x000000ee0600720c */ /* 0x040fe40003f86270 */
[----:B------:R-:W-:Y:S02]  /*53e0*/  ISETP.GE.AND P2, PT, R6, R237, PT ;  /* 0x000000ed0600720c */ /* 0x000fe40003f46270 */
[----:B------:R-:W-:-:S02]  /*53f0*/  ISETP.GE.AND P1, PT, R5, R240, PT ;  /* 0x000000f00500720c */ /* 0x000fc40003f26270 */
[C---:B------:R-:W-:Y:S02]  /*5400*/  ISETP.LT.OR P3, PT, R6.reuse, R236, P3 ;  /* 0x000000ec0600720c */ /* 0x040fe40001f61670 */
[C---:B------:R-:W-:Y:S02]  /*5410*/  ISETP.LT.OR P6, PT, R6.reuse, R235, P6 ;  /* 0x000000eb0600720c */ /* 0x040fe400037c1670 */
[C---:B------:R-:W-:Y:S02]  /*5420*/  ISETP.LT.OR P4, PT, R6.reuse, R234, P4 ;  /* 0x000000ea0600720c */ /* 0x040fe40002781670 */
[----:B------:R-:W-:Y:S02]  /*5430*/  ISETP.LT.OR P2, PT, R6, R233, P2 ;  /* 0x000000e90600720c */ /* 0x000fe40001741670 */
[----:B------:R-:W-:Y:S02]  /*5440*/  ISETP.LT.OR P1, PT, R5, R236, P1 ;  /* 0x000000ec0500720c */ /* 0x000fe40000f21670 */
[----:B------:R-:W-:-:S02]  /*5450*/  IADD3 R6, R3, 0x59, RZ ;  /* 0x0000005903067810 */ /* 0x000fc40007ffe0ff */
[----:B------:R-:W-:Y:S02]  /*5460*/  FSEL R245, R36, -INF , !P0 ;  /* 0xff80000024f57808 */ /* 0x000fe40004000000 */
[----:B------:R-:W-:Y:S02]  /*5470*/  FSEL R250, R38, -INF , !P5 ;  /* 0xff80000026fa7808 */ /* 0x000fe40006800000 */
[----:B------:R-:W-:Y:S02]  /*5480*/  FSEL R200, R49, -INF , !P3 ;  /* 0xff80000031c87808 */ /* 0x000fe40005800000 */
[----:B------:R-:W-:Y:S02]  /*5490*/  FSEL R203, R51, -INF , !P6 ;  /* 0xff80000033cb7808 */ /* 0x000fe40007000000 */
[----:B------:R-:W-:Y:S02]  /*54a0*/  FSEL R210, R37, -INF , !P4 ;  /* 0xff80000025d27808 */ /* 0x000fe40006000000 */
[----:B------:R-:W-:-:S02]  /*54b0*/  FSEL R246, R39, -INF , !P2 ;  /* 0xff80000027f67808 */ /* 0x000fc40005000000 */
[----:B------:R-:W-:Y:S01]  /*54c0*/  FSEL R178, R24, -INF , !P1 ;  /* 0xff80000018b27808 */ /* 0x000fe20004800000 */
[----:B------:R-:W-:Y:S01]  /*54d0*/  HMMA.16816.F32 R36, R12, R16, R124 ;  /* 0x000000100c24723c */ /* 0x000fe2000000187c */
[C---:B------:R-:W-:Y:S02]  /*54e0*/  ISETP.GE.AND P0, PT, R5.reuse, R239, PT ;  /* 0x000000ef0500720c */ /* 0x040fe40003f06270 */
[C---:B------:R-:W-:Y:S02]  /*54f0*/  ISETP.GE.AND P5, PT, R5.reuse, R238, PT ;  /* 0x000000ee0500720c */ /* 0x040fe40003fa6270 */
[----:B------:R-:W-:Y:S02]  /*5500*/  ISETP.GE.AND P3, PT, R5, R237, PT ;  /* 0x000000ed0500720c */ /* 0x000fe40003f66270 */
[C---:B------:R-:W-:Y:S02]  /*5510*/  ISETP.GE.AND P4, PT, R6.reuse, R240, PT ;  /* 0x000000f00600720c */ /* 0x040fe40003f86270 */
[----:B------:R-:W-:-:S02]  /*5520*/  ISETP.GE.AND P2, PT, R6, R239, PT ;  /* 0x000000ef0600720c */ /* 0x000fc40003f46270 */
[C---:B------:R-:W-:Y:S02]  /*5530*/  ISETP.GE.AND P6, PT, R6.reuse, R238, PT ;  /* 0x000000ee0600720c */ /* 0x040fe40003fc6270 */
[C---:B------:R-:W-:Y:S02]  /*5540*/  ISETP.GE.AND P1, PT, R6.reuse, R237, PT ;  /* 0x000000ed0600720c */ /* 0x040fe40003f26270 */
[C---:B------:R-:W-:Y:S02]  /*5550*/  ISETP.LT.OR P0, PT, R5.reuse, R235, P0 ;  /* 0x000000eb0500720c */ /* 0x040fe40000701670 */
[C---:B------:R-:W-:Y:S02]  /*5560*/  ISETP.LT.OR P5, PT, R5.reuse, R234, P5 ;  /* 0x000000ea0500720c */ /* 0x040fe40002fa1670 */
[----:B------:R-:W-:Y:S02]  /*5570*/  ISETP.LT.OR P3, PT, R5, R233, P3 ;  /* 0x000000e90500720c */ /* 0x000fe40001f61670 */
[----:B------:R-:W-:-:S02]  /*5580*/  ISETP.LT.OR P4, PT, R6, R236, P4 ;  /* 0x000000ec0600720c */ /* 0x000fc40002781670 */
[C---:B------:R-:W-:Y:S02]  /*5590*/  ISETP.LT.OR P2, PT, R6.reuse, R235, P2 ;  /* 0x000000eb0600720c */ /* 0x040fe40001741670 */
[C---:B------:R-:W-:Y:S02]  /*55a0*/  ISETP.LT.OR P6, PT, R6.reuse, R234, P6 ;  /* 0x000000ea0600720c */ /* 0x040fe400037c1670 */
[----:B------:R-:W-:Y:S02]  /*55b0*/  ISETP.LT.OR P1, PT, R6, R233, P1 ;  /* 0x000000e90600720c */ /* 0x000fe40000f21670 */
[C---:B------:R-:W-:Y:S02]  /*55c0*/  IADD3 R5, R3.reuse, 0x60, RZ ;  /* 0x0000006003057810 */ /* 0x040fe40007ffe0ff */
[----:B------:R-:W-:Y:S02]  /*55d0*/  IADD3 R6, R3, 0x61, RZ ;  /* 0x0000006103067810 */ /* 0x000fe40007ffe0ff */
[----:B------:R-:W-:-:S02]  /*55e0*/  FSEL R201, R26, -INF , !P0 ;  /* 0xff8000001ac97808 */ /* 0x000fc40004000000 */
[----:B------:R-:W-:Y:S02]  /*55f0*/  FSEL R208, R44, -INF , !P5 ;  /* 0xff8000002cd07808 */ /* 0x000fe40006800000 */
[----:B------:R-:W-:Y:S02]  /*5600*/  FSEL R243, R46, -INF , !P3 ;  /* 0xff8000002ef37808 */ /* 0x000fe40005800000 */
[----:B------:R-:W-:Y:S02]  /*5610*/  FSEL R206, R45, -INF , !P6 ;  /* 0xff8000002dce7808 */ /* 0x000fe40007000000 */
[----:B------:R-:W-:Y:S02]  /*5620*/  FSEL R176, R25, -INF , !P4 ;  /* 0xff80000019b07808 */ /* 0x000fe40006000000 */
[C---:B------:R-:W-:Y:S02]  /*5630*/  ISETP.GE.AND P0, PT, R5.reuse, R240, PT ;  /* 0x000000f00500720c */ /* 0x040fe40003f06270 */
[----:B------:R-:W-:-:S02]  /*5640*/  ISETP.GE.AND P5, PT, R5, R239, PT ;  /* 0x000000ef0500720c */ /* 0x000fc40003fa6270 */
[C---:B------:R-:W-:Y:S02]  /*5650*/  ISETP.GE.AND P3, PT, R5.reuse, R238, PT ;  /* 0x000000ee0500720c */ /* 0x040fe40003f66270 */
[C---:B------:R-:W-:Y:S02]  /*5660*/  ISETP.GE.AND P6, PT, R5.reuse, R237, PT ;  /* 0x000000ed0500720c */ /* 0x040fe40003fc6270 */
[----:B------:R-:W-:Y:S02]  /*5670*/  ISETP.GE.AND P4, PT, R6, R240, PT ;  /* 0x000000f00600720c */ /* 0x000fe40003f86270 */
[C---:B------:R-:W-:Y:S02]  /*5680*/  ISETP.LT.OR P0, PT, R5.reuse, R236, P0 ;  /* 0x000000ec0500720c */ /* 0x040fe40000701670 */
[C---:B------:R-:W-:Y:S02]  /*5690*/  ISETP.LT.OR P5, PT, R5.reuse, R235, P5 ;  /* 0x000000eb0500720c */ /* 0x040fe40002fa1670 */
[----:B------:R-:W-:-:S02]  /*56a0*/  ISETP.LT.OR P3, PT, R5, R234, P3 ;  /* 0x000000ea0500720c */ /* 0x000fc40001f61670 */
[----:B------:R-:W-:Y:S02]  /*56b0*/  ISETP.LT.OR P6, PT, R5, R233, P6 ;  /* 0x000000e90500720c */ /* 0x000fe400037c1670 */
[----:B------:R-:W-:Y:S02]  /*56c0*/  ISETP.LT.OR P4, PT, R6, R236, P4 ;  /* 0x000000ec0600720c */ /* 0x000fe40002781670 */
[----:B------:R-:W-:Y:S02]  /*56d0*/  IADD3 R5, R3, 0x70, RZ ;  /* 0x0000007003057810 */ /* 0x000fe40007ffe0ff */
[----:B------:R-:W-:Y:S02]  /*56e0*/  FSEL R195, R27, -INF , !P2 ;  /* 0xff8000001bc37808 */ /* 0x000fe40005000000 */
[----:B------:R-:W-:Y:S01]  /*56f0*/  FSEL R186, R42, -INF , !P5 ;  /* 0xff8000002aba7808 */ /* 0x000fe20006800000 */
[----:B------:R-:W-:Y:S01]  /*5700*/  HMMA.16816.F32 R24, R8, R22, R188 ;  /* 0x000000160818723c */ /* 0x000fe200000018bc */
[----:B------:R-:W-:-:S02]  /*5710*/  FSEL R202, R28, -INF , !P3 ;  /* 0xff8000001cca7808 */ /* 0x000fc40005800000 */
[----:B------:R-:W-:Y:S02]  /*5720*/  FSEL R209, R30, -INF , !P6 ;  /* 0xff8000001ed17808 */ /* 0x000fe40007000000 */
[----:B------:R-:W-:Y:S02]  /*5730*/  FSEL R159, R41, -INF , !P4 ;  /* 0xff800000299f7808 */ /* 0x000fe40006000000 */
[----:B------:R-:W-:Y:S01]  /*5740*/  ISETP.GE.AND P2, PT, R6, R238, PT ;  /* 0x000000ee0600720c */ /* 0x000fe20003f46270 */
[----:B------:R-:W-:Y:S01]  /*5750*/  HMMA.16816.F32 R20, R12, R22, R148 ;  /* 0x000000160c14723c */ /* 0x000fe20000001894 */
[C---:B------:R-:W-:Y:S02]  /*5760*/  ISETP.GE.AND P5, PT, R5.reuse, R240, PT ;  /* 0x000000f00500720c */ /* 0x040fe40003fa6270 */
[C---:B------:R-:W-:Y:S02]  /*5770*/  ISETP.GE.AND P3, PT, R5.reuse, R239, PT ;  /* 0x000000ef0500720c */ /* 0x040fe40003f66270 */
[----:B------:R-:W-:-:S02]  /*5780*/  ISETP.GE.AND P6, PT, R5, R238, PT ;  /* 0x000000ee0500720c */ /* 0x000fc40003fc6270 */
[C---:B------:R-:W-:Y:S01]  /*5790*/  ISETP.GE.AND P4, PT, R5.reuse, R237, PT ;  /* 0x000000ed0500720c */ /* 0x040fe20003f86270 */
[-C--:B------:R-:W-:Y:S01]  /*57a0*/  HMMA.16816.F32 R8, R8, R18.reuse, R196 ;  /* 0x000000120808723c */ /* 0x080fe200000018c4 */
[----:B------:R-:W-:Y:S02]  /*57b0*/  ISETP.LT.OR P2, PT, R6, R234, P2 ;  /* 0x000000ea0600720c */ /* 0x000fe40001741670 */
[C---:B------:R-:W-:Y:S02]  /*57c0*/  ISETP.LT.OR P5, PT, R5.reuse, R236, P5 ;  /* 0x000000ec0500720c */ /* 0x040fe40002fa1670 */
[C---:B------:R-:W-:Y:S02]  /*57d0*/  ISETP.LT.OR P3, PT, R5.reuse, R235, P3 ;  /* 0x000000eb0500720c */ /* 0x040fe40001f61670 */
[C---:B------:R-:W-:Y:S01]  /*57e0*/  ISETP.LT.OR P6, PT, R5.reuse, R234, P6 ;  /* 0x000000ea0500720c */ /* 0x040fe200037c1670 */
[----:B------:R-:W-:Y:S01]  /*57f0*/  HMMA.16816.F32 R12, R12, R18, R128 ;  /* 0x000000120c0c723c */ /* 0x000fe20000001880 */
[----:B------:R-:W-:-:S02]  /*5800*/  ISETP.LT.OR P4, PT, R5, R233, P4 ;  /* 0x000000e90500720c */ /* 0x000fc40002781670 */
[----:B------:R-:W-:Y:S02]  /*5810*/  IADD3 R5, R3, 0x71, RZ ;  /* 0x0000007103057810 */ /* 0x000fe40007ffe0ff */
[----:B------:R-:W-:Y:S02]  /*5820*/  FSEL R230, R47, -INF , !P1 ;  /* 0xff8000002fe67808 */ /* 0x000fe40004800000 */
[----:B------:R-:W-:Y:S02]  /*5830*/  FSEL R167, R40, -INF , !P0 ;  /* 0xff80000028a77808 */ /* 0x000fe40004000000 */
[----:B------:R-:W-:Y:S02]  /*5840*/  FSEL R185, R29, -INF , !P2 ;  /* 0xff8000001db97808 */ /* 0x000fe40005000000 */
[C---:B------:R-:W-:Y:S02]  /*5850*/  ISETP.GE.AND P1, PT, R6.reuse, R239, PT ;  /* 0x000000ef0600720c */ /* 0x040fe40003f26270 */
[----:B------:R-:W-:-:S02]  /*5860*/  ISETP.GE.AND P0, PT, R6, R237, PT ;  /* 0x000000ed0600720c */ /* 0x000fc40003f06270 */
[C---:B------:R-:W-:Y:S02]  /*5870*/  ISETP.GE.AND P2, PT, R5.reuse, R240, PT ;  /* 0x000000f00500720c */ /* 0x040fe40003f46270 */
[C---:B------:R-:W-:Y:S02]  /*5880*/  ISETP.LT.OR P1, PT, R6.reuse, R235, P1 ;  /* 0x000000eb0600720c */ /* 0x040fe40000f21670 */
[----:B------:R-:W-:Y:S02]  /*5890*/  ISETP.LT.OR P0, PT, R6, R233, P0 ;  /* 0x000000e90600720c */ /* 0x000fe40000701670 */
[----:B------:R-:W-:Y:S02]  /*58a0*/  ISETP.LT.OR P2, PT, R5, R236, P2 ;  /* 0x000000ec0500720c */ /* 0x000fe40001741670 */
        /* <DEDUP_REMOVED lines=10> */
[C---:B------:R-:W-:Y:S02]  /*5950*/  ISETP.GE.AND P2, PT, R5.reuse, R237, PT ;  /* 0x000000ed0500720c */ /* 0x040fe40003f46270 */
[C---:B------:R-:W-:Y:S02]  /*5960*/  ISETP.LT.OR P5, PT, R6.reuse, R234, P5 ;  /* 0x000000ea0600720c */ /* 0x040fe40002fa1670 */
[----:B------:R-:W-:Y:S02]  /*5970*/  ISETP.LT.OR P3, PT, R6, R233, P3 ;  /* 0x000000e90600720c */ /* 0x000fe40001f61670 */
[----:B------:R-:W-:-:S02]  /*5980*/  ISETP.LT.OR P6, PT, R5, R235, P6 ;  /* 0x000000eb0500720c */ /* 0x000fc400037c1670 */
[C---:B------:R-:W-:Y:S02]  /*5990*/  ISETP.LT.OR P4, PT, R5.reuse, R234, P4 ;  /* 0x000000ea0500720c */ /* 0x040fe40002781670 */
[----:B------:R-:W-:Y:S02]  /*59a0*/  ISETP.LT.OR P2, PT, R5, R233, P2 ;  /* 0x000000e90500720c */ /* 0x000fe40001741670 */
[----:B------:R-:W-:Y:S02]  /*59b0*/  IADD3 R5, R3, 0x69, RZ ;  /* 0x0000006903057810 */ /* 0x000fe40007ffe0ff */
[----:B------:R-:W-:Y:S02]  /*59c0*/  FSEL R150, R39, -INF , !P6 ;  /* 0xff80000027967808 */ /* 0x000fe40007000000 */
[----:B------:R-:W-:Y:S02]  /*59d0*/  FSEL R164, R24, -INF , !P5 ;  /* 0xff80000018a47808 */ /* 0x000fe40006800000 */
[----:B------:R-:W-:-:S02]  /*59e0*/  FSEL R187, R26, -INF , !P3 ;  /* 0xff8000001abb7808 */ /* 0x000fc40005800000 */
[----:B------:R-:W-:Y:S02]  /*59f0*/  FSEL R165, R33, -INF , !P4 ;  /* 0xff80000021a57808 */ /* 0x000fe40006000000 */
[----:B------:R-:W-:Y:S02]  /*5a00*/  FSEL R189, R31, -INF , !P0 ;  /* 0xff8000001fbd7808 */ /* 0x000fe40004000000 */
[C---:B------:R-:W-:Y:S02]  /*5a10*/  ISETP.GE.AND P6, PT, R5.reuse, R240, PT ;  /* 0x000000f00500720c */ /* 0x040fe40003fc6270 */
[C---:B------:R-:W-:Y:S02]  /*5a20*/  ISETP.GE.AND P3, PT, R5.reuse, R239, PT ;  /* 0x000000ef0500720c */ /* 0x040fe40003f66270 */
[C---:B------:R-:W-:Y:S02]  /*5a30*/  ISETP.GE.AND P5, PT, R5.reuse, R238, PT ;  /* 0x000000ee0500720c */ /* 0x040fe40003fa6270 */
[----:B------:R-:W-:-:S02]  /*5a40*/  ISETP.GE.AND P4, PT, R5, R237, PT ;  /* 0x000000ed0500720c */ /* 0x000fc40003f86270 */
[C---:B------:R-:W-:Y:S02]  /*5a50*/  ISETP.GE.AND P0, PT, R6.reuse, R239, PT ;  /* 0x000000ef0600720c */ /* 0x040fe40003f06270 */
[C---:B------:R-:W-:Y:S02]  /*5a60*/  ISETP.LT.OR P6, PT, R5.reuse, R236, P6 ;  /* 0x000000ec0500720c */ /* 0x040fe400037c1670 */
[C---:B------:R-:W-:Y:S02]  /*5a70*/  ISETP.LT.OR P3, PT, R5.reuse, R235, P3 ;  /* 0x000000eb0500720c */ /* 0x040fe40001f61670 */
[C---:B------:R-:W-:Y:S02]  /*5a80*/  ISETP.LT.OR P5, PT, R5.reuse, R234, P5 ;  /* 0x000000ea0500720c */ /* 0x040fe40002fa1670 */
[----:B------:R-:W-:Y:S02]  /*5a90*/  ISETP.LT.OR P4, PT, R5, R233, P4 ;  /* 0x000000e90500720c */ /* 0x000fe40002781670 */
[----:B------:R-:W-:-:S02]  /*5aa0*/  ISETP.LT.OR P0, PT, R6, R235, P0 ;  /* 0x000000eb0600720c */ /* 0x000fc40000701670 */
[C---:B------:R-:W-:Y:S02]  /*5ab0*/  IADD3 R5, R3.reuse, 0x78, RZ ;  /* 0x0000007803057810 */ /* 0x040fe40007ffe0ff */
[----:B------:R-:W-:Y:S02]  /*5ac0*/  IADD3 R3, R3, 0x79, RZ ;  /* 0x0000007903037810 */ /* 0x000fe40007ffe0ff */
[----:B------:R-:W-:Y:S02]  /*5ad0*/  FSEL R157, R22, -INF , !P0 ;  /* 0xff800000169d7808 */ /* 0x000fe40004000000 */
[----:B------:R-:W-:Y:S02]  /*5ae0*/  ISETP.GE.AND P0, PT, R3, R238, PT ;  /* 0x000000ee0300720c */ /* 0x000fe40003f06270 */
[----:B------:R-:W-:Y:S02]  /*5af0*/  FSEL R171, R43, -INF , !P1 ;  /* 0xff8000002bab7808 */ /* 0x000fe40004800000 */
[----:B------:R-:W-:-:S02]  /*5b00*/  ISETP.LT.OR P0, PT, R3, R234, P0 ;  /* 0x000000ea0300720c */ /* 0x000fc40000701670 */
[C---:B------:R-:W-:Y:S02]  /*5b10*/  ISETP.GE.AND P1, PT, R6.reuse, R240, PT ;  /* 0x000000f00600720c */ /* 0x040fe40003f26270 */
[----:B------:R-:W-:Y:S02]  /*5b20*/  FSEL R162, R9, -INF , !P0 ;  /* 0xff80000009a27808 */ /* 0x000fe40004000000 */
[C---:B------:R-:W-:Y:S02]  /*5b30*/  ISETP.GE.AND P0, PT, R3.reuse, R237, PT ;  /* 0x000000ed0300720c */ /* 0x040fe40003f06270 */
[----:B------:R-:W-:Y:S02]  /*5b40*/  ISETP.LT.OR P1, PT, R6, R236, P1 ;  /* 0x000000ec0600720c */ /* 0x000fe40000f21670 */
[----:B------:R-:W-:Y:S02]  /*5b50*/  ISETP.LT.OR P0, PT, R3, R233, P0 ;  /* 0x000000e90300720c */ /* 0x000fe40000701670 */
[----:B------:R-:W-:-:S02]  /*5b60*/  FSEL R179, R35, -INF , !P2 ;  /* 0xff80000023b37808 */ /* 0x000fc40005000000 */
[----:B------:R-:W-:Y:S02]  /*5b70*/  FSEL R153, R20, -INF , !P1 ;  /* 0xff80000014997808 */ /* 0x000fe40004800000 */
[C---:B------:R-:W-:Y:S02]  /*5b80*/  ISETP.GE.AND P2, PT, R5.reuse, R238, PT ;  /* 0x000000ee0500720c */ /* 0x040fe40003f46270 */
[----:B------:R-:W-:Y:S02]  /*5b90*/  ISETP.GE.AND P1, PT, R5, R237, PT ;  /* 0x000000ed0500720c */ /* 0x000fe40003f26270 */
[----:B------:R-:W-:Y:S02]  /*5ba0*/  FSEL R166, R11, -INF , !P0 ;  /* 0xff8000000ba67808 */ /* 0x000fe40004000000 */
[----:B------:R-:W-:Y:S02]  /*5bb0*/  PLOP3.LUT P0, PT, PT, PT, UP0, 0x80, 0x0 ;  /* 0x000000000000781c */ /* 0x000fe40003f0f008 */
[----:B------:R-:W-:-:S02]  /*5bc0*/  ISETP.LT.OR P2, PT, R5, R234, P2 ;  /* 0x000000ea0500720c */ /* 0x000fc40001741670 */
[----:B------:R-:W-:Y:S02]  /*5bd0*/  ISETP.LT.OR P1, PT, R5, R233, P1 ;  /* 0x000000e90500720c */ /* 0x000fe40000f21670 */
[----:B------:R-:W-:Y:S02]  /*5be0*/  FSEL R148, R25, -INF , !P5 ;  /* 0xff80000019947808 */ /* 0x000fe40006800000 */
[----:B------:R-:W-:Y:S02]  /*5bf0*/  FSEL R177, R27, -INF , !P4 ;  /* 0xff8000001bb17808 */ /* 0x000fe40006000000 */
[----:B------:R-:W-:Y:S02]  /*5c00*/  FSEL R128, R8, -INF , !P2 ;  /* 0xff80000008807808 */ /* 0x000fe40005000000 */
[----:B------:R-:W-:Y:S02]  /*5c10*/  FSEL R169, R10, -INF , !P1 ;  /* 0xff8000000aa97808 */ /* 0x000fe40004800000 */
[----:B------:R-:W-:-:S02]  /*5c20*/  ISETP.GE.AND P5, PT, R5, R240, PT ;  /* 0x000000f00500720c */ /* 0x000fc40003fa6270 */
[----:B------:R-:W-:Y:S02]  /*5c30*/  ISETP.GE.AND P4, PT, R3, R240, PT ;  /* 0x000000f00300720c */ /* 0x000fe40003f86270 */
[-C--:B------:R-:W-:Y:S02]  /*5c40*/  ISETP.GE.AND P2, PT, R5, R239.reuse, PT ;  /* 0x000000ef0500720c */ /* 0x080fe40003f46270 */
[----:B------:R-:W-:Y:S02]  /*5c50*/  ISETP.GE.AND P1, PT, R3, R239, PT ;  /* 0x000000ef0300720c */ /* 0x000fe40003f26270 */
[CC--:B------:R-:W-:Y:S02]  /*5c60*/  ISETP.LT.OR P5, PT, R5.reuse, R236.reuse, P5 ;  /* 0x000000ec0500720c */ /* 0x0c0fe40002fa1670 */
[----:B------:R-:W-:Y:S02]  /*5c70*/  ISETP.LT.OR P2, PT, R5, R235, P2 ;  /* 0x000000eb0500720c */ /* 0x000fe40001741670 */
[----:B------:R-:W-:-:S02]  /*5c80*/  ISETP.LT.OR P4, PT, R3, R236, P4 ;  /* 0x000000ec0300720c */ /* 0x000fc40002781670 */
[----:B------:R-:W-:Y:S02]  /*5c90*/  ISETP.LT.OR P1, PT, R3, R235, P1 ;  /* 0x000000eb0300720c */ /* 0x000fe40000f21670 */
[----:B------:R-:W-:Y:S02]  /*5ca0*/  FSEL R154, R21, -INF , !P6 ;  /* 0xff800000159a7808 */ /* 0x000fe40007000000 */
[----:B------:R-:W-:Y:S02]  /*5cb0*/  FSEL R158, R23, -INF , !P3 ;  /* 0xff800000179e7808 */ /* 0x000fe40005800000 */
[----:B------:R-:W-:Y:S02]  /*5cc0*/  FSEL R125, R12, -INF , !P5 ;  /* 0xff8000000c7d7808 */ /* 0x000fe40006800000 */
[----:B------:R-:W-:Y:S02]  /*5cd0*/  FSEL R127, R14, -INF , !P2 ;  /* 0xff8000000e7f7808 */ /* 0x000fe40005000000 */
[----:B------:R-:W-:-:S02]  /*5ce0*/  FSEL R124, R13, -INF , !P4 ;  /* 0xff8000000d7c7808 */ /* 0x000fc40006000000 */
[----:B------:R-:W-:Y:S01]  /*5cf0*/  FSEL R126, R15, -INF , !P1 ;  /* 0xff8000000f7e7808 */ /* 0x000fe20004800000 */
[----:B------:R-:W-:Y:S05]  /*5d00*/  @!P0 BRA `(.L_x_495) ;  /* 0x0000028000008947 */ /* 0x000fea0003800000 */
[----:B------:R-:W2:Y:S01]  /*5d10*/  LDL.64 R102, [R1+0x68] ;  /* 0x0000680001667983 */ /* 0x000ea20000100a00 */
[----:B------:R-:W-:Y:S01]  /*5d20*/  UIADD3 UR12, UR8, -0x2, URZ ;  /* 0xfffffffe080c7890 */ /* 0x000fe2000fffe03f */
[----:B------:R-:W-:Y:S02]  /*5d30*/  IMAD.MOV.U32 R70, RZ, RZ, c[0x0][0x19c] ;  /* 0x00006700ff467624 */ /* 0x000fe400078e00ff */
[----:B------:R-:W-:Y:S01]  /*5d40*/  IMAD.U32 R3, RZ, RZ, UR6 ;  /* 0x00000006ff037e24 */ /* 0x000fe2000f8e00ff */
[----:B------:R-:W-:Y:S02]  /*5d50*/  USHF.R.S32.HI UR7, URZ, 0x1f, UR12 ;  /* 0x0000001f3f077899 */ /* 0x000fe4000801140c */
[----:B------:R-:W-:Y:S01]  /*5d60*/  UIMAD UR20, UR20, UR12, URZ ;  /* 0x0000000c141472a4 */ /* 0x000fe2000f8e023f */
[----:B------:R-:W-:Y:S01]  /*5d70*/  IMAD.U32 R6, RZ, RZ, UR12 ;  /* 0x0000000cff067e24 */ /* 0x000fe2000f8e00ff */
[----:B------:R-:W-:Y:S01]  /*5d80*/  USHF.L.U32 UR12, UR6, 0x5, URZ ;  /* 0x00000005060c7899 */ /* 0x000fe2000800063f */
[----:B------:R-:W-:Y:S01]  /*5d90*/  SHF.L.U64.HI R3, R3, 0x5, R70 ;  /* 0x0000000503037819 */ /* 0x000fe20000010246 */
[----:B------:R-:W-:Y:S01]  /*5da0*/  UIMAD UR7, UR7, UR22, UR20 ;  /* 0x00000016070772a4 */ /* 0x000fe2000f8e0214 */
[----:B--2---:R-:W-:-:S05]  /*5db0*/  IMAD.WIDE.U32 R6, R6, UR22, R102 ;  /* 0x0000001606067c25 */ /* 0x004fca000f8e0066 */
[----:B------:R-:W-:Y:S02]  /*5dc0*/  IADD3 R5, R7, UR7, RZ ;  /* 0x0000000707057c10 */ /* 0x000fe4000fffe0ff */
[----:B------:R-:W-:-:S04]  /*5dd0*/  LEA R8, P1, R6, c[0x0][0x168], 0x1 ;  /* 0x00005a0006087a11 */ /* 0x000fc800078208ff */
[----:B------:R-:W-:Y:S02]  /*5de0*/  LEA.HI.X R9, R6, c[0x0][0x16c], R5, 0x1, P1 ;  /* 0x00005b0006097a11 */ /* 0x000fe400008f0c05 */
[----:B------:R-:W-:-:S03]  /*5df0*/  IADD3 R6, P1, R8, UR12, RZ ;  /* 0x0000000c08067c10 */ /* 0x000fc6000ff3e0ff */
[----:B------:R-:W-:Y:S01]  /*5e00*/  @!PT LDS RZ, [RZ] ;  /* 0x00000000fffff984 */ /* 0x000fe20000000800 */
[----:B------:R-:W-:Y:S01]  /*5e10*/  @!PT LDS RZ, [RZ] ;  /* 0x00000000fffff984 */ /* 0x000fe20000000800 */
[----:B------:R-:W-:Y:S01]  /*5e20*/  @!PT LDS RZ, [RZ] ;  /* 0x00000000fffff984 */ /* 0x000fe20000000800 */
[----:B------:R1:W-:Y:S02]  /*5e30*/  LDGSTS.E.BYPASS.LTC128B.128 [R241+0x4000], [R8.64] ;  /* 0x0400000008f17fae */ /* 0x0003e4000b901d52 */
[----:B------:R-:W-:Y:S01]  /*5e40*/  IMAD.X R7, R3, 0x1, R9, P1 ;  /* 0x0000000103077824 */ /* 0x000fe200008e0609 */
[----:B------:R-:W-:-:S04]  /*5e50*/  IADD3 R16, P1, R6, UR12, RZ ;  /* 0x0000000c06107c10 */ /* 0x000fc8000ff3e0ff */
[----:B------:R2:W-:Y:S01]  /*5e60*/  LDGSTS.E.BYPASS.LTC128B.128 [R241+0x4800], [R6.64] ;  /* 0x0480000006f17fae */ /* 0x0005e2000b901d52 */
        /* <DEDUP_REMOVED lines=9> */
[----:B------:R-:W-:-:S05]  /*5f00*/  IMAD.X R11, R13, 0x1, R3, P1 ;  /* 0x000000010d0b7824 */ /* 0x000fca00008e0603 */
[----:B------:R3:W-:Y:S01]  /*5f10*/  LDGSTS.E.BYPASS.LTC128B.128 [R241+0x6800], [R10.64] ;  /* 0x068000000af17fae */ /* 0x0007e2000b901d52 */
[----:B--2---:R-:W-:-:S05]  /*5f20*/  IADD3 R6, P1, R10, UR12, RZ ;  /* 0x0000000c0a067c10 */ /* 0x004fca000ff3e0ff */
[----:B------:R-:W-:Y:S01]  /*5f30*/  IMAD.X R7, R11, 0x1, R3, P1 ;  /* 0x000000010b077824 */ /* 0x000fe200008e0603 */
[----:B-1----:R-:W-:-:S04]  /*5f40*/  IADD3 R8, P1, R6, UR12, RZ ;  /* 0x0000000c06087c10 */ /* 0x002fc8000ff3e0ff */
[----:B------:R3:W-:Y:S01]  /*5f50*/  LDGSTS.E.BYPASS.LTC128B.128 [R241+0x7000], [R6.64] ;  /* 0x0700000006f17fae */ /* 0x0007e2000b901d52 */
[----:B------:R-:W-:-:S05]  /*5f60*/  IMAD.X R9, R7, 0x1, R3, P1 ;  /* 0x0000000107097824 */ /* 0x000fca00008e0603 */
[----:B------:R3:W-:Y:S04]  /*5f70*/  LDGSTS.E.BYPASS.LTC128B.128 [R241+0x7800], [R8.64] ;  /* 0x0780000008f17fae */ /* 0x0007e8000b901d52 */
[----:B------:R-:W0:Y:S02]  /*5f80*/  LDGDEPBAR ;  /* 0x00000000000079af */ /* 0x000e240000000000 */
.L_x_495:
[----:B------:R-:W-:Y:S01]  /*5f90*/  STL [R1+0xc8], R228 ;  /* 0x0000c8e401007387 */ /* 0x000fe20000100800 */
[----:B------:R-:W-:Y:S01]  /*5fa0*/  MOV R130, R69 ;  /* 0x0000004500827202 */ /* 0x000fe20000000f00 */
[----:B------:R-:W-:Y:S02]  /*5fb0*/  IMAD.MOV.U32 R151, RZ, RZ, R68 ;  /* 0x000000ffff977224 */ /* 0x000fe400078e0044 */
[----:B------:R1:W-:Y:S04]  /*5fc0*/  STL [R1+0xc4], R227 ;  /* 0x0000c4e301007387 */ /* 0x0003e80000100800 */
[----:B-1----:R-:W2:Y:S04]  /*5fd0*/  LDL.LU R227, [R1+0x4] ;  /* 0x0000040001e37983 */ /* 0x002ea80000300800 */
[----:B------:R1:W-:Y:S04]  /*5fe0*/  STL [R1+0xc0], R226 ;  /* 0x0000c0e201007387 */ /* 0x0003e80000100800 */
[----:B-1----:R-:W4:Y:S01]  /*5ff0*/  LDL.LU R226, [R1] ;  /* 0x0000000001e27983 */ /* 0x002f220000300800 */
[----:B------:R-:W-:Y:S01]  /*6000*/  FMNMX.FTZ R3, R65, R64, !PT ;  /* 0x0000004041037209 */ /* 0x000fe20007810000 */
[----:B------:R-:W-:-:S02]  /*6010*/  IMAD.SHL.U32 R212, R0, 0x2, RZ ;  /* 0x0000000200d47824 */ /* 0x000fc400078e00ff */
[----:B------:R-:W-:Y:S01]  /*6020*/  STL [R1+0xbc], R225 ;  /* 0x0000bce101007387 */ /* 0x000fe20000100800 */
[----:B------:R-:W-:Y:S01]  /*6030*/  FMNMX.FTZ R3, R66, R3, !PT ;  /* 0x0000000342037209 */ /* 0x000fe20007810000 */
[--C-:B------:R-:W-:Y:S02]  /*6040*/  IMAD R213, R4, 0x2, R212.reuse ;  /* 0x0000000204d57824 */ /* 0x100fe400078e02d4 */
[----:B------:R-:W-:Y:S01]  /*6050*/  STL [R1+0xb8], R224 ;  /* 0x0000b8e001007387 */ /* 0x000fe20000100800 */
[----:B------:R-:W-:Y:S01]  /*6060*/  FMNMX.FTZ R3, R56, R3, !PT ;  /* 0x0000000338037209 */ /* 0x000fe20007810000 */
[C---:B------:R-:W-:Y:S02]  /*6070*/  IMAD R215, R2.reuse, 0x2, R212 ;  /* 0x0000000202d77824 */ /* 0x040fe400078e02d4 */
[----:B------:R-:W-:Y:S01]  /*6080*/  STL [R1+0xb4], R223 ;  /* 0x0000b4df01007387 */ /* 0x000fe20000100800 */
[----:B------:R-:W-:Y:S01]  /*6090*/  FMNMX.FTZ R3, R57, R3, !PT ;  /* 0x0000000339037209 */ /* 0x000fe20007810000 */
[----:B------:R-:W-:-:S02]  /*60a0*/  IMAD R214, R2, 0x2, R213 ;  /* 0x0000000202d67824 */ /* 0x000fc400078e02d5 */
[----:B------:R-:W-:Y:S01]  /*60b0*/  STL [R1+0xb0], R222 ;  /* 0x0000b0de01007387 */ /* 0x000fe20000100800 */
[----:B------:R-:W-:-:S03]  /*60c0*/  FMNMX.FTZ R3, R54, R3, !PT ;  /* 0x0000000336037209 */ /* 0x000fc60007810000 */
[----:B------:R-:W-:Y:S01]  /*60d0*/  STL [R1+0xac], R221 ;  /* 0x0000acdd01007387 */ /* 0x000fe20000100800 */
[----:B------:R-:W-:-:S03]  /*60e0*/  FMNMX.FTZ R3, R53, R3, !PT ;  /* 0x0000000335037209 */ /* 0x000fc60007810000 */
[----:B------:R-:W-:Y:S01]  /*60f0*/  STL [R1+0xa8], R220 ;  /* 0x0000a8dc01007387 */ /* 0x000fe20000100800 */
[----:B------:R-:W-:-:S03]  /*6100*/  FMNMX.FTZ R3, R52, R3, !PT ;  /* 0x0000000334037209 */ /* 0x000fc60007810000 */
[----:B------:R-:W-:Y:S01]  /*6110*/  STL [R1+0xa4], R219 ;  /* 0x0000a4db01007387 */ /* 0x000fe20000100800 */
[----:B------:R-:W-:-:S03]  /*6120*/  FMNMX.FTZ R3, R145, R3, !PT ;  /* 0x0000000391037209 */ /* 0x000fc60007810000 */
[----:B------:R-:W-:Y:S01]  /*6130*/  LDSM.16.MT88.4 R44, [R212+0x8000] ;  /* 0x00800000d42c783b */ /* 0x000fe20000004200 */
[----:B------:R-:W-:-:S03]  /*6140*/  FMNMX.FTZ R3, R143, R3, !PT ;  /* 0x000000038f037209 */ /* 0x000fc60007810000 */
[----:B------:R-:W-:Y:S01]  /*6150*/  LDSM.16.MT88.4 R36, [R213+0x8000] ;  /* 0x00800000d524783b */ /* 0x000fe20000004200 */
[----:B------:R-:W-:-:S03]  /*6160*/  FMNMX.FTZ R3, R137, R3, !PT ;  /* 0x0000000389037209 */ /* 0x000fc60007810000 */
        /* <DEDUP_REMOVED lines=9> */
[----:B------:R-:W-:Y:S02]  /*6200*/  FMNMX.FTZ R5, R155, R3, !PT ;  /* 0x000000039b057209 */ /* 0x000fe40007810000 */
[----:B------:R-:W-:Y:S01]  /*6210*/  FMNMX.FTZ R3, R75, R72, !PT ;  /* 0x000000484b037209 */ /* 0x000fe20007810000 */
[----:B------:R-:W-:Y:S01]  /*6220*/  LDSM.16.MT88.4 R40, [R214+0x8000] ;  /* 0x00800000d628783b */ /* 0x000fe20000004200 */
[----:B------:R-:W-:Y:S02]  /*6230*/  FMNMX.FTZ R5, R247, R5, !PT ;  /* 0x00000005f7057209 */ /* 0x000fe40007810000 */
[----:B------:R-:W-:Y:S01]  /*6240*/  FMNMX.FTZ R3, R74, R3, !PT ;  /* 0x000000034a037209 */ /* 0x000fe20007810000 */
[----:B------:R-:W-:Y:S01]  /*6250*/  LDSM.16.MT88.4 R48, [R215+0x8800] ;  /* 0x00880000d730783b */ /* 0x000fe20000004200 */
[----:B---3--:R-:W-:Y:S02]  /*6260*/  FMNMX.FTZ R6, R244, R5, !PT ;  /* 0x00000005f4067209 */ /* 0x008fe40007810000 */
        /* <DEDUP_REMOVED lines=47> */
[----:B-1----:R-:W-:Y:S02]  /*6560*/  FMNMX.FTZ R70, R3, R70, !PT ;  /* 0x0000004603467209 */ /* 0x002fe40007810000 */
        /* <DEDUP_REMOVED lines=36> */
[----:B------:R-:W1:Y:S01]  /*67b0*/  SHFL.BFLY PT, R7, R69, 0x2, 0x1f ;  /* 0x0c401f0045077f89 */ /* 0x000e6200000e0000 */
[----:B------:R-:W-:Y:S02]  /*67c0*/  FMNMX.FTZ R3, R130, R3, !PT ;  /* 0x0000000382037209 */ /* 0x000fe40007810000 */
[----:B------:R-:W-:Y:S01]  /*67d0*/  FMNMX.FTZ R5, R206, R5, !PT ;  /* 0x00000005ce057209 */ /* 0x000fe20007810000 */
[C---:B------:R-:W-:Y:S01]  /*67e0*/  FMUL.FTZ R8, R70.reuse, c[0x0][0x23c] ;  /* 0x00008f0046087a20 */ /* 0x040fe20000410000 */
[----:B------:R-:W-:-:S02]  /*67f0*/  FSETP.NEU.FTZ.AND P1, PT, R70, -INF , PT ;  /* 0xff8000004600780b */ /* 0x000fc40003f3d000 */
[----:B------:R-:W-:Y:S02]  /*6800*/  FMNMX.FTZ R5, R202, R5, !PT ;  /* 0x00000005ca057209 */ /* 0x000fe40007810000 */
[----:B------:R-:W-:Y:S02]  /*6810*/  FSEL R8, R8, RZ, P1 ;  /* 0x000000ff08087208 */ /* 0x000fe40000800000 */
[----:B------:R-:W-:-:S03]  /*6820*/  FMNMX.FTZ R5, R185, R5, !PT ;  /* 0x00000005b9057209 */ /* 0x000fc60007810000 */
[--C-:B------:R-:W-:Y:S01]  /*6830*/  FFMA.FTZ R6, R65, c[0x0][0x23c], -R8.reuse ;  /* 0x00008f0041067a23 */ /* 0x100fe20000010808 */
[----:B------:R-:W-:Y:S01]  /*6840*/  FMNMX.FTZ R5, R164, R5, !PT ;  /* 0x00000005a4057209 */ /* 0x000fe20007810000 */
[--C-:B------:R-:W-:Y:S02]  /*6850*/  FFMA.FTZ R153, R153, c[0x0][0x23c], -R8.reuse ;  /* 0x00008f0099997a23 */ /* 0x100fe40000010808 */
[----:B------:R3:W-:Y:S01]  /*6860*/  MUFU.EX2 R80, R6 ;  /* 0x0000000600507308 */ /* 0x0007e20000000800 */
[----:B------:R-:W-:Y:S01]  /*6870*/  FMNMX.FTZ R68, R148, R5, !PT ;  /* 0x0000000594447209 */ /* 0x000fe20007810000 */
[--C-:B------:R-:W-:Y:S02]  /*6880*/  FFMA.FTZ R5, R66, c[0x0][0x23c], -R8.reuse ;  /* 0x00008f0042057a23 */ /* 0x100fe40000010808 */
[----:B------:R-:W-:Y:S01]  /*6890*/  FFMA.FTZ R154, R154, c[0x0][0x23c], -R8 ;  /* 0x00008f009a9a7a23 */ /* 0x000fe20000010808 */
[----:B------:R-:W-:Y:S02]  /*68a0*/  FMNMX.FTZ R68, R184, R68, !PT ;  /* 0x00000044b8447209 */ /* 0x000fe40007810000 */
[----:B-1----:R-:W-:Y:S01]  /*68b0*/  FMNMX.FTZ R69, R69, R7, !PT ;  /* 0x0000000745457209 */ /* 0x002fe20007810000 */
[----:B------:R1:W-:Y:S01]  /*68c0*/  MUFU.EX2 R198, R5 ;  /* 0x0000000500c67308 */ /* 0x0003e20000000800 */
[----:B------:R-:W-:-:S03]  /*68d0*/  FMNMX.FTZ R68, R165, R68, !PT ;  /* 0x00000044a5447209 */ /* 0x000fc60007810000 */
[----:B------:R-:W1:Y:S01]  /*68e0*/  SHFL.BFLY PT, R7, R69, 0x1, 0x1f ;  /* 0x0c201f0045077f89 */ /* 0x000e6200000e0000 */
[----:B------:R-:W-:Y:S01]  /*68f0*/  FMNMX.FTZ R68, R128, R68, !PT ;  /* 0x0000004480447209 */ /* 0x000fe20007810000 */
[----:B---3--:R-:W-:-:S03]  /*6900*/  FFMA.FTZ R6, R64, c[0x0][0x23c], -R8 ;  /* 0x00008f0040067a23 */ /* 0x008fc60000010808 */
[----:B------:R-:W-:Y:S01]  /*6910*/  FMNMX.FTZ R68, R162, R68, !PT ;  /* 0x00000044a2447209 */ /* 0x000fe20007810000 */
[----:B------:R3:W1:Y:S01]  /*6920*/  MUFU.EX2 R199, R6 ;  /* 0x0000000600c77308 */ /* 0x0006620000000800 */
[----:B--2---:R-:W-:Y:S01]  /*6930*/  FMNMX.FTZ R3, R227, R3, !PT ;  /* 0x00000003e3037209 */ /* 0x004fe20007810000 */
[----:B-1----:R-:W-:-:S06]  /*6940*/  FFMA.FTZ R5, R56, c[0x0][0x23c], -R8 ;  /* 0x00008f0038057a23 */ /* 0x002fcc0000010808 */
[----:B------:R-:W1:Y:S01]  /*6950*/  MUFU.EX2 R225, R5 ;  /* 0x0000000500e17308 */ /* 0x000e620000000800 */
[----:B---3--:R-:W2:Y:S01]  /*6960*/  SHFL.BFLY PT, R6, R68, 0x2, 0x1f ;  /* 0x0c401f0044067f89 */ /* 0x008ea200000e0000 */
[----:B------:R-:W-:Y:S02]  /*6970*/  FMNMX.FTZ R69, R69, R7, !PT ;  /* 0x0000000745457209 */ /* 0x000fe40007810000 */
[----:B------:R-:W-:Y:S02]  /*6980*/  F2FP.PACK_AB R24, R199, R80 ;  /* 0x00000050c718723e */ /* 0x000fe400000000ff */
[C---:B------:R-:W-:Y:S01]  /*6990*/  FSETP.NEU.FTZ.AND P1, PT, R69.reuse, -INF , PT ;  /* 0xff8000004500780b */ /* 0x040fe20003f3d000 */
[----:B------:R-:W-:Y:S01]  /*69a0*/  FMUL.FTZ R7, R69, c[0x0][0x23c] ;  /* 0x00008f0045077a20 */ /* 0x000fe20000410000 */
[----:B-1----:R-:W-:-:S04]  /*69b0*/  F2FP.PACK_AB R26, R225, R198 ;  /* 0x000000c6e11a723e */ /* 0x002fc800000000ff */
[----:B------:R-:W-:Y:S02]  /*69c0*/  FSEL R7, R7, RZ, P1 ;  /* 0x000000ff07077208 */ /* 0x000fe40000800000 */
[----:B----4-:R-:W-:-:S03]  /*69d0*/  FMNMX.FTZ R3, R226, R3, !PT ;  /* 0x00000003e2037209 */ /* 0x010fc60007810000 */
[--C-:B------:R-:W-:Y:S02]  /*69e0*/  FFMA.FTZ R157, R157, c[0x0][0x23c], -R7.reuse ;  /* 0x00008f009d9d7a23 */ /* 0x100fe40000010807 */
[--C-:B------:R-:W-:Y:S01]  /*69f0*/  FFMA.FTZ R158, R158, c[0x0][0x23c], -R7.reuse ;  /* 0x00008f009e9e7a23 */ /* 0x100fe20000010807 */
[----:B------:R-:W-:Y:S01]  /*6a00*/  FMNMX.FTZ R3, R83, R3, !PT ;  /* 0x0000000353037209 */ /* 0x000fe20007810000 */
[----:B------:R-:W-:-:S03]  /*6a10*/  FFMA.FTZ R170, R170, c[0x0][0x23c], -R7 ;  /* 0x00008f00aaaa7a23 */ /* 0x000fc60000010807 */
[----:B------:R-:W-:Y:S02]  /*6a20*/  FMNMX.FTZ R3, R250, R3, !PT ;  /* 0x00000003fa037209 */ /* 0x000fe40007810000 */
[----:B--2---:R-:W-:Y:S02]  /*6a30*/  FMNMX.FTZ R68, R68, R6, !PT ;  /* 0x0000000644447209 */ /* 0x004fe40007810000 */
[----:B------:R-:W-:-:S03]  /*6a40*/  FMNMX.FTZ R3, R246, R3, !PT ;  /* 0x00000003f6037209 */ /* 0x000fc60007810000 */
[----:B------:R-:W1:Y:S01]  /*6a50*/  SHFL.BFLY PT, R6, R68, 0x1, 0x1f ;  /* 0x0c201f0044067f89 */ /* 0x000e6200000e0000 */
[----:B------:R-:W-:-:S04]  /*6a60*/  FMNMX.FTZ R3, R243, R3, !PT ;  /* 0x00000003f3037209 */ /* 0x000fc80007810000 */
[----:B------:R-:W-:Y:S01]  /*6a70*/  FMNMX.FTZ R5, R230, R3, !PT ;  /* 0x00000003e6057209 */ /* 0x000fe20007810000 */
[----:B------:R-:W-:-:S03]  /*6a80*/  FFMA.FTZ R3, R57, c[0x0][0x23c], -R8 ;  /* 0x00008f0039037a23 */ /* 0x000fc60000010808 */
[----:B------:R-:W-:Y:S01]  /*6a90*/  FMNMX.FTZ R5, R209, R5, !PT ;  /* 0x00000005d1057209 */ /* 0x000fe20007810000 */
[----:B------:R2:W-:Y:S03]  /*6aa0*/  MUFU.EX2 R221, R3 ;  /* 0x0000000300dd7308 */ /* 0x0005e60000000800 */
[----:B------:R-:W-:-:S04]  /*6ab0*/  FMNMX.FTZ R5, R189, R5, !PT ;  /* 0x00000005bd057209 */ /* 0x000fc80007810000 */
[----:B------:R-:W-:-:S04]  /*6ac0*/  FMNMX.FTZ R5, R187, R5, !PT ;  /* 0x00000005bb057209 */ /* 0x000fc80007810000 */
[----:B------:R-:W-:Y:S02]  /*6ad0*/  FMNMX.FTZ R5, R177, R5, !PT ;  /* 0x00000005b1057209 */ /* 0x000fe40007810000 */
[----:B-1----:R-:W-:Y:S01]  /*6ae0*/  FMNMX.FTZ R68, R68, R6, !PT ;  /* 0x0000000644447209 */ /* 0x002fe20007810000 */
[----:B--2---:R-:W-:Y:S01]  /*6af0*/  FFMA.FTZ R3, R54, c[0x0][0x23c], -R8 ;  /* 0x00008f0036037a23 */ /* 0x004fe20000010808 */
[----:B------:R-:W-:-:S03]  /*6b00*/  FMNMX.FTZ R5, R188, R5, !PT ;  /* 0x00000005bc057209 */ /* 0x000fc60007810000 */
[C---:B------:R-:W-:Y:S01]  /*6b10*/  FMUL.FTZ R6, R68.reuse, c[0x0][0x23c] ;  /* 0x00008f0044067a20 */ /* 0x040fe20000410000 */
[----:B------:R1:W-:Y:S01]  /*6b20*/  MUFU.EX2 R13, R3 ;  /* 0x00000003000d7308 */ /* 0x0003e20000000800 */
[----:B------:R-:W-:Y:S02]  /*6b30*/  FMNMX.FTZ R5, R179, R5, !PT ;  /* 0x00000005b3057209 */ /* 0x000fe40007810000 */
[----:B------:R-:W-:-:S04]  /*6b40*/  FSETP.NEU.FTZ.AND P1, PT, R68, -INF , PT ;  /* 0xff8000004400780b */ /* 0x000fc80003f3d000 */
[----:B------:R-:W-:-:S05]  /*6b50*/  FSEL R6, R6, RZ, P1 ;  /* 0x000000ff06067208 */ /* 0x000fca0000800000 */
[----:B------:R-:W-:Y:S02]  /*6b60*/  FFMA.FTZ R4, R78, c[0x0][0x23c], -R6 ;  /* 0x00008f004e047a23 */ /* 0x000fe40000010806 */
[--C-:B-1----:R-:W-:Y:S02]  /*6b70*/  FFMA.FTZ R3, R53, c[0x0][0x23c], -R8.reuse ;  /* 0x00008f0035037a23 */ /* 0x102fe40000010808 */
[----:B------:R-:W-:Y:S08]  /*6b80*/  MUFU.EX2 R218, R4 ;  /* 0x0000000400da7308 */ /* 0x000ff00000000800 */
[----:B------:R1:W-:Y:S02]  /*6b90*/  MUFU.EX2 R131, R3 ;  /* 0x0000000300837308 */ /* 0x0003e40000000800 */
[----:B-1----:R-:W-:-:S06]  /*6ba0*/  FFMA.FTZ R3, R52, c[0x0][0x23c], -R8 ;  /* 0x00008f0034037a23 */ /* 0x002fcc0000010808 */
[----:B------:R1:W2:Y:S02]  /*6bb0*/  MUFU.EX2 R220, R3 ;  /* 0x0000000300dc7308 */ /* 0x0002a40000000800 */
[----:B-1----:R-:W-:Y:S01]  /*6bc0*/  FMNMX.FTZ R3, R169, R5, !PT ;  /* 0x00000005a9037209 */ /* 0x002fe20007810000 */
[--C-:B------:R-:W-:Y:S01]  /*6bd0*/  FFMA.FTZ R5, R75, c[0x0][0x23c], -R7.reuse ;  /* 0x00008f004b057a23 */ /* 0x100fe20000010807 */
[----:B--2---:R-:W-:Y:S02]  /*6be0*/  F2FP.PACK_AB R18, R220, R131 ;  /* 0x00000083dc12723e */ /* 0x004fe400000000ff */
[----:B------:R-:W-:Y:S02]  /*6bf0*/  FMNMX.FTZ R3, R166, R3, !PT ;  /* 0x00000003a6037209 */ /* 0x000fe40007810000 */
[----:B------:R1:W-:Y:S03]  /*6c00*/  MUFU.EX2 R196, R5 ;  /* 0x0000000500c47308 */ /* 0x0003e60000000800 */
[----:B------:R-:W2:Y:S01]  /*6c10*/  SHFL.BFLY PT, R9, R3, 0x2, 0x1f ;  /* 0x0c401f0003097f89 */ /* 0x000ea200000e0000 */
[----:B-1----:R-:W-:-:S04]  /*6c20*/  FFMA.FTZ R5, R72, c[0x0][0x23c], -R7 ;  /* 0x00008f0048057a23 */ /* 0x002fc80000010807 */
[----:B------:R1:W3:Y:S01]  /*6c30*/  MUFU.EX2 R191, R5 ;  /* 0x0000000500bf7308 */ /* 0x0002e20000000800 */
[----:B--2---:R-:W-:-:S05]  /*6c40*/  FMNMX.FTZ R3, R3, R9, !PT ;  /* 0x0000000903037209 */ /* 0x004fca0007810000 */
[----:B------:R-:W2:Y:S01]  /*6c50*/  SHFL.BFLY PT, R9, R3, 0x1, 0x1f ;  /* 0x0c201f0003097f89 */ /* 0x000ea200000e0000 */
[----:B-1----:R-:W-:Y:S01]  /*6c60*/  FFMA.FTZ R5, R74, c[0x0][0x23c], -R7 ;  /* 0x00008f004a057a23 */ /* 0x002fe20000010807 */
[----:B---3--:R-:W-:-:S03]  /*6c70*/  F2FP.PACK_AB R25, R191, R196 ;  /* 0x000000c4bf19723e */ /* 0x008fc600000000ff */
[----:B------:R1:W-:Y:S02]  /*6c80*/  MUFU.EX2 R197, R5 ;  /* 0x0000000500c57308 */ /* 0x0003e40000000800 */
[----:B-1----:R-:W-:Y:S01]  /*6c90*/  FFMA.FTZ R5, R71, c[0x0][0x23c], -R7 ;  /* 0x00008f0047057a23 */ /* 0x002fe20000010807 */
[----:B--2---:R-:W-:Y:S01]  /*6ca0*/  FMNMX.FTZ R3, R3, R9, !PT ;  /* 0x0000000903037209 */ /* 0x004fe20007810000 */
[----:B------:R-:W-:-:S04]  /*6cb0*/  FFMA.FTZ R9, R79, c[0x0][0x23c], -R6 ;  /* 0x00008f004f097a23 */ /* 0x000fc80000010806 */
[----:B------:R1:W2:Y:S01]  /*6cc0*/  MUFU.EX2 R224, R5 ;  /* 0x0000000500e07308 */ /* 0x0002a20000000800 */
[----:B------:R-:W-:-:S07]  /*6cd0*/  FSETP.NEU.FTZ.AND P1, PT, R3, -INF , PT ;  /* 0xff8000000300780b */ /* 0x000fce0003f3d000 */
[----:B------:R3:W-:Y:S01]  /*6ce0*/  MUFU.EX2 R223, R9 ;  /* 0x0000000900df7308 */ /* 0x0007e20000000800 */
[----:B-1----:R-:W-:Y:S01]  /*6cf0*/  FFMA.FTZ R5, R67, c[0x0][0x23c], -R7 ;  /* 0x00008f0043057a23 */ /* 0x002fe20000010807 */
[----:B--2---:R-:W-:-:S06]  /*6d00*/  F2FP.PACK_AB R27, R224, R197 ;  /* 0x000000c5e01b723e */ /* 0x004fcc00000000ff */
[----:B------:R1:W-:Y:S01]  /*6d10*/  MUFU.EX2 R81, R5 ;  /* 0x0000000500517308 */ /* 0x0003e20000000800 */
[----:B---3--:R-:W-:Y:S02]  /*6d20*/  FFMA.FTZ R9, R73, c[0x0][0x23c], -R6 ;  /* 0x00008f0049097a23 */ /* 0x008fe40000010806 */
[----:B------:R-:W-:Y:S05]  /*6d30*/  HMMA.16816.F32 R72, R24, R28, RZ ;  /* 0x0000001c1848723c */ /* 0x000fea00000018ff */
[----:B------:R-:W-:Y:S01]  /*6d40*/  MUFU.EX2 R12, R9 ;  /* 0x00000009000c7308 */ /* 0x000fe20000000800 */
[----:B-1----:R-:W-:-:S07]  /*6d50*/  FFMA.FTZ R5, R59, c[0x0][0x23c], -R7 ;  /* 0x00008f003b057a23 */ /* 0x002fce0000010807 */
[----:B------:R1:W-:Y:S02]  /*6d60*/  MUFU.EX2 R10, R5 ;  /* 0x00000005000a7308 */ /* 0x0003e40000000800 */
[--C-:B-1----:R-:W-:Y:S02]  /*6d70*/  FFMA.FTZ R5, R58, c[0x0][0x23c], -R7.reuse ;  /* 0x00008f003a057a23 */ /* 0x102fe40000010807 */
[----:B------:R-:W-:Y:S04]  /*6d80*/  LDSM.16.MT88.4 R56, [R213+0x8800] ;  /* 0x00880000d538783b */ /* 0x000fe80000004200 */
[----:B------:R1:W2:Y:S02]  /*6d90*/  MUFU.EX2 R17, R5 ;  /* 0x0000000500117308 */ /* 0x0002a40000000800 */
[----:B-1----:R-:W-:Y:S01]  /*6da0*/  FFMA.FTZ R5, R55, c[0x0][0x23c], -R7 ;  /* 0x00008f0037057a23 */ /* 0x002fe20000010807 */
[----:B--2---:R-:W-:Y:S01]  /*6db0*/  MOV R4, R17 ;  /* 0x0000001100047202 */ /* 0x004fe20000000f00 */
[----:B------:R-:W1:Y:S04]  /*6dc0*/  LDSM.16.MT88.4 R52, [R212+0x8800] ;  /* 0x00880000d434783b */ /* 0x000e680000004200 */
[----:B------:R2:W3:Y:S02]  /*6dd0*/  MUFU.EX2 R219, R5 ;  /* 0x0000000500db7308 */ /* 0x0004e40000000800 */
[----:B--2---:R-:W-:Y:S01]  /*6de0*/  FFMA.FTZ R5, R96, c[0x0][0x23c], -R6 ;  /* 0x00008f0060057a23 */ /* 0x004fe20000010806 */
[----:B---3--:R-:W-:-:S05]  /*6df0*/  F2FP.PACK_AB R19, R219, R4 ;  /* 0x00000004db13723e */ /* 0x008fca00000000ff */
[----:B------:R2:W-:Y:S02]  /*6e00*/  MUFU.EX2 R71, R5 ;  /* 0x0000000500477308 */ /* 0x0005e40000000800 */
[----:B--2---:R-:W-:Y:S01]  /*6e10*/  FFMA.FTZ R5, R93, c[0x0][0x23c], -R6 ;  /* 0x00008f005d057a23 */ /* 0x004fe20000010806 */
[----:B------:R-:W-:-:S05]  /*6e20*/  MOV R93, R10 ;  /* 0x0000000a005d7202 */ /* 0x000fca0000000f00 */
[----:B------:R2:W3:Y:S01]  /*6e30*/  MUFU.EX2 R11, R5 ;  /* 0x00000005000b7308 */ /* 0x0004e20000000800 */
[----:B------:R-:W-:Y:S01]  /*6e40*/  F2FP.PACK_AB R17, R93, R81 ;  /* 0x000000515d11723e */ /* 0x000fe200000000ff */
[----:B--2---:R-:W-:Y:S01]  /*6e50*/  FFMA.FTZ R5, R92, c[0x0][0x23c], -R6 ;  /* 0x00008f005c057a23 */ /* 0x004fe20000010806 */
[----:B---3--:R-:W-:-:S05]  /*6e60*/  F2FP.PACK_AB R20, R11, R71 ;  /* 0x000000470b14723e */ /* 0x008fca00000000ff */
[----:B------:R2:W3:Y:S02]  /*6e70*/  MUFU.EX2 R190, R5 ;  /* 0x0000000500be7308 */ /* 0x0004e40000000800 */
[----:B--2---:R-:W-:Y:S01]  /*6e80*/  FMUL.FTZ R5, R3, c[0x0][0x23c] ;  /* 0x00008f0003057a20 */ /* 0x004fe20000410000 */
[----:B---3--:R-:W-:-:S04]  /*6e90*/  F2FP.PACK_AB R22, R223, R190 ;  /* 0x000000bedf16723e */ /* 0x008fc800000000ff */
[----:B------:R-:W-:-:S05]  /*6ea0*/  FSEL R5, R5, RZ, P1 ;  /* 0x000000ff05057208 */ /* 0x000fca0000800000 */
[----:B------:R-:W-:-:S04]  /*6eb0*/  FFMA.FTZ R0, R97, c[0x0][0x23c], -R5 ;  /* 0x00008f0061007a23 */ /* 0x000fc80000010805 */
[----:B------:R2:W-:Y:S02]  /*6ec0*/  MUFU.EX2 R10, R0 ;  /* 0x00000000000a7308 */ /* 0x0005e40000000800 */
[----:B--2---:R-:W-:Y:S01]  /*6ed0*/  FFMA.FTZ R0, R94, c[0x0][0x23c], -R5 ;  /* 0x00008f005e007a23 */ /* 0x004fe20000010805 */
[----:B------:R-:W-:-:S05]  /*6ee0*/  MOV R94, R13 ;  /* 0x0000000d005e7202 */ /* 0x000fca0000000f00 */
[----:B------:R2:W3:Y:S02]  /*6ef0*/  MUFU.EX2 R9, R0 ;  /* 0x0000000000097308 */ /* 0x0004e40000000800 */
[----:B--2---:R-:W-:Y:S01]  /*6f00*/  FFMA.FTZ R0, R98, c[0x0][0x23c], -R5 ;  /* 0x00008f0062007a23 */ /* 0x004fe20000010805 */
[----:B---3--:R-:W-:-:S05]  /*6f10*/  F2FP.PACK_AB R21, R9, R10 ;  /* 0x0000000a0915723e */ /* 0x008fca00000000ff */
[----:B------:R2:W-:Y:S02]  /*6f20*/  MUFU.EX2 R135, R0 ;  /* 0x0000000000877308 */ /* 0x0005e40000000800 */
[----:B--2---:R-:W-:Y:S01]  /*6f30*/  FFMA.FTZ R0, R95, c[0x0][0x23c], -R5 ;  /* 0x00008f005f007a23 */ /* 0x004fe20000010805 */
[----:B------:R-:W-:Y:S02]  /*6f40*/  MOV R95, R12 ;  /* 0x0000000c005f7202 */ /* 0x000fe40000000f00 */
[----:B------:R-:W-:Y:S03]  /*6f50*/  HMMA.16816.F32 R12, R24, R44, RZ ;  /* 0x0000002c180c723c */ /* 0x000fe600000018ff */
[----:B------:R2:W3:Y:S02]  /*6f60*/  MUFU.EX2 R129, R0 ;  /* 0x0000000000817308 */ /* 0x0004e40000000800 */
[----:B--2---:R-:W-:Y:S01]  /*6f70*/  FFMA.FTZ R0, R77, c[0x0][0x23c], -R6 ;  /* 0x00008f004d007a23 */ /* 0x004fe20000010806 */
[----:B---3--:R-:W-:-:S05]  /*6f80*/  F2FP.PACK_AB R23, R129, R135 ;  /* 0x000000878117723e */ /* 0x008fca00000000ff */
[----:B------:R2:W-:Y:S02]  /*6f90*/  MUFU.EX2 R228, R0 ;  /* 0x0000000000e47308 */ /* 0x0005e40000000800 */
[C---:B------:R-:W-:Y:S08]  /*6fa0*/  HMMA.16816.F32 R32, R20.reuse, R36, RZ ;  /* 0x000000241420723c */ /* 0x040ff000000018ff */
[----:B------:R-:W-:Y:S01]  /*6fb0*/  HMMA.16816.F32 R64, R20, R28, RZ ;  /* 0x0000001c1440723c */ /* 0x000fe200000018ff */
[----:B--2---:R-:W-:-:S04]  /*6fc0*/  FFMA.FTZ R0, R76, c[0x0][0x23c], -R6 ;  /* 0x00008f004c007a23 */ /* 0x004fc80000010806 */
[----:B------:R2:W3:Y:S03]  /*6fd0*/  MUFU.EX2 R16, R0 ;  /* 0x0000000000107308 */ /* 0x0004e60000000800 */
[----:B------:R-:W-:Y:S01]  /*6fe0*/  HMMA.16816.F32 R76, R20, R44, RZ ;  /* 0x0000002c144c723c */ /* 0x000fe200000018ff */
[--C-:B--2---:R-:W-:Y:S01]  /*6ff0*/  FFMA.FTZ R0, R100, c[0x0][0x23c], -R5.reuse ;  /* 0x00008f0064007a23 */ /* 0x104fe20000010805 */
[----:B---3--:R-:W-:Y:S02]  /*7000*/  MOV R2, R16 ;  /* 0x0000001000027202 */ /* 0x008fe40000000f00 */
[----:B------:R-:W-:Y:S01]  /*7010*/  F2FP.PACK_AB R16, R94, R221 ;  /* 0x000000dd5e10723e */ /* 0x000fe200000000ff */
[----:B------:R2:W-:Y:S06]  /*7020*/  MUFU.EX2 R92, R0 ;  /* 0x00000000005c7308 */ /* 0x0005ec0000000800 */
[C---:B-1----:R-:W-:Y:S07]  /*7030*/  HMMA.16816.F32 R84, R16.reuse, R52, R12 ;  /* 0x000000341054723c */ /* 0x042fee000000180c */
[----:B------:R-:W-:Y:S01]  /*7040*/  F2FP.PACK_AB R12, R228, R95 ;  /* 0x0000005fe40c723e */ /* 0x000fe200000000ff */
[----:B------:R-:W-:Y:S01]  /*7050*/  HMMA.16816.F32 R104, R16, R48, R72 ;  /* 0x000000301068723c */ /* 0x000fe20000001848 */
[----:B------:R-:W-:Y:S01]  /*7060*/  F2FP.PACK_AB R14, R218, R2 ;  /* 0x00000002da0e723e */ /* 0x000fe200000000ff */
[----:B--2---:R-:W-:-:S04]  /*7070*/  FFMA.FTZ R0, R99, c[0x0][0x23c], -R5 ;  /* 0x00008f0063007a23 */ /* 0x004fc80000010805 */
[----:B------:R1:W2:Y:S02]  /*7080*/  MUFU.EX2 R222, R0 ;  /* 0x0000000000de7308 */ /* 0x0002a40000000800 */
[----:B-1----:R-:W-:Y:S01]  /*7090*/  FFMA.FTZ R0, R101, c[0x0][0x23c], -R5 ;  /* 0x00008f0065007a23 */ /* 0x002fe20000010805 */
[----:B--2---:R-:W-:-:S05]  /*70a0*/  F2FP.PACK_AB R13, R222, R92 ;  /* 0x0000005cde0d723e */ /* 0x004fca00000000ff */
[----:B------:R1:W-:Y:S02]  /*70b0*/  MUFU.EX2 R82, R0 ;  /* 0x0000000000527308 */ /* 0x0003e40000000800 */
[----:B-1----:R-:W-:Y:S02]  /*70c0*/  FFMA.FTZ R0, R60, c[0x0][0x23c], -R5 ;  /* 0x00008f003c007a23 */ /* 0x002fe40000010805 */
[----:B------:R-:W-:Y:S04]  /*70d0*/  HMMA.16816.F32 R60, R24, R36, RZ ;  /* 0x00000024183c723c */ /* 0x000fe800000018ff */
[----:B------:R-:W1:Y:S02]  /*70e0*/  MUFU.EX2 R217, R0 ;  /* 0x0000000000d97308 */ /* 0x000e640000000800 */
[----:B-1----:R-:W-:Y:S01]  /*70f0*/  F2FP.PACK_AB R15, R217, R82 ;  /* 0x00000052d90f723e */ /* 0x002fe200000000ff */
[--C-:B------:R-:W-:Y:S11]  /*7100*/  FFMA.FTZ R0, R145, c[0x0][0x23c], -R8.reuse ;  /* 0x00008f0091007a23 */ /* 0x100ff60000010808 */
[----:B------:R-:W-:Y:S06]  /*7110*/  @!UPT UIADD3 URZ, URZ, URZ, URZ ;  /* 0x0000003f3f3ff290 */ /* 0x000fec000fffe03f */
[-C--:B------:R-:W-:Y:S08]  /*7120*/  HMMA.16816.F32 R112, R16, R56.reuse, R60 ;  /* 0x000000381070723c */ /* 0x080ff0000000183c */
[----:B------:R-:W-:Y:S01]  /*7130*/  HMMA.16816.F32 R108, R12, R56, R32 ;  /* 0x000000380c6c723c */ /* 0x000fe20000001820 */
[----:B------:R-:W1:Y:S06]  /*7140*/  LDSM.16.MT88.4 R32, [R214+0x8800] ;  /* 0x00880000d620783b */ /* 0x000e6c0000004200 */
[----:B------:R-:W-:Y:S01]  /*7150*/  IMAD.MOV.U32 R57, RZ, RZ, R93 ;  /* 0x000000ffff397224 */ /* 0x000fe200078e005d */
[----:B------:R-:W-:Y:S08]  /*7160*/  HMMA.16816.F32 R60, R20, R40, RZ ;  /* 0x00000028143c723c */ /* 0x000ff000000018ff */
[----:B------:R-:W-:Y:S01]  /*7170*/  HMMA.16816.F32 R72, R12, R48, R64 ;  /* 0x000000300c48723c */ /* 0x000fe20000001840 */
[----:B------:R2:W-:Y:S06]  /*7180*/  MUFU.EX2 R49, R0 ;  /* 0x0000000000317308 */ /* 0x0005ec0000000800 */
[----:B------:R-:W-:Y:S01]  /*7190*/  MOV R48, R92 ;  /* 0x0000005c00307202 */ /* 0x000fe20000000f00 */
[----:B------:R-:W-:Y:S07]  /*71a0*/  HMMA.16816.F32 R64, R24, R40, RZ ;  /* 0x000000281840723c */ /* 0x000fee00000018ff */
[----:B------:R-:W-:Y:S01]  /*71b0*/  IMAD.MOV.U32 R41, RZ, RZ, R83 ;  /* 0x000000ffff297224 */ /* 0x000fe200078e0053 */
[----:B------:R-:W-:Y:S01]  /*71c0*/  HMMA.16816.F32 R76, R12, R52, R76 ;  /* 0x000000340c4c723c */ /* 0x000fe2000000184c */
[----:B--2---:R-:W-:Y:S01]  /*71d0*/  FFMA.FTZ R0, R143, c[0x0][0x23c], -R8 ;  /* 0x00008f008f007a23 */ /* 0x004fe20000010808 */
[----:B------:R-:W-:-:S03]  /*71e0*/  MOV R40, R82 ;  /* 0x0000005200287202 */ /* 0x000fc60000000f00 */
[----:B------:R2:W-:Y:S01]  /*71f0*/  MUFU.EX2 R216, R0 ;  /* 0x0000000000d87308 */ /* 0x0005e20000000800 */
[----:B------:R-:W-:Y:S01]  /*7200*/  MOV R143, R40 ;  /* 0x00000028008f7202 */ /* 0x000fe20000000f00 */
[----:B------:R-:W-:Y:S01]  /*7210*/  IMAD.MOV.U32 R52, RZ, RZ, R4 ;  /* 0x000000ffff347224 */ /* 0x000fe200078e0004 */
[----:B------:R-:W-:Y:S01]  /*7220*/  MOV R4, R135 ;  /* 0x0000008700047202 */ /* 0x000fe20000000f00 */
[----:B-1----:R-:W-:Y:S08]  /*7230*/  HMMA.16816.F32 R116, R12, R32, R60 ;  /* 0x000000200c74723c */ /* 0x002ff0000000183c */
[----:B------:R-:W-:Y:S01]  /*7240*/  HMMA.16816.F32 R60, R20, R46, RZ ;  /* 0x0000002e143c723c */ /* 0x000fe200000018ff */
[----:B--2---:R-:W-:-:S07]  /*7250*/  FFMA.FTZ R0, R137, c[0x0][0x23c], -R8 ;  /* 0x00008f0089007a23 */ /* 0x004fce0000010808 */
[----:B------:R-:W-:Y:S07]  /*7260*/  HMMA.16816.F32 R120, R16, R32, R64 ;  /* 0x000000201078723c */ /* 0x000fee0000001840 */
[----:B------:R-:W-:Y:S01]  /*7270*/  MOV R33, R80 ;  /* 0x0000005000217202 */ /* 0x000fe20000000f00 */
[----:B------:R-:W-:Y:S08]  /*7280*/  HMMA.16816.F32 R44, R24, R46, RZ ;  /* 0x0000002e182c723c */ /* 0x000ff000000018ff */
[----:B------:R-:W-:Y:S08]  /*7290*/  HMMA.16816.F32 R64, R12, R54, R60 ;  /* 0x000000360c40723c */ /* 0x000ff0000000183c */
[-C--:B------:R-:W-:Y:S08]  /*72a0*/  HMMA.16816.F32 R60, R20, R30.reuse, RZ ;  /* 0x0000001e143c723c */ /* 0x080ff000000018ff */
[----:B------:R-:W-:Y:S08]  /*72b0*/  HMMA.16816.F32 R28, R24, R30, RZ ;  /* 0x0000001e181c723c */ /* 0x000ff000000018ff */
[----:B------:R-:W-:Y:S07]  /*72c0*/  HMMA.16816.F32 R44, R16, R54, R44 ;  /* 0x00000036102c723c */ /* 0x000fee000000182c */
[----:B------:R-:W-:Y:S01]  /*72d0*/  IMAD.MOV.U32 R55, RZ, RZ, R81 ;  /* 0x000000ffff377224 */ /* 0x000fe200078e0051 */
[-C--:B------:R-:W-:Y:S08]  /*72e0*/  HMMA.16816.F32 R88, R12, R50.reuse, R60 ;  /* 0x000000320c58723c */ /* 0x080ff0000000183c */
[----:B------:R-:W-:Y:S01]  /*72f0*/  HMMA.16816.F32 R28, R16, R50, R28 ;  /* 0x00000032101c723c */ /* 0x000fe2000000181c */
[----:B------:R1:W-:Y:S06]  /*7300*/  MUFU.EX2 R51, R0 ;  /* 0x0000000000337308 */ /* 0x0003ec0000000800 */
[----:B------:R-:W-:Y:S01]  /*7310*/  IMAD.MOV.U32 R50, RZ, RZ, R94 ;  /* 0x000000ffff327224 */ /* 0x000fe200078e005e */
[C---:B------:R-:W-:Y:S08]  /*7320*/  HMMA.16816.F32 R60, R20.reuse, R38, RZ ;  /* 0x00000026143c723c */ /* 0x040ff000000018ff */
[----:B------:R-:W-:Y:S01]  /*7330*/  HMMA.16816.F32 R20, R20, R42, RZ ;  /* 0x0000002a1414723c */ /* 0x000fe200000018ff */
[----:B-1----:R-:W-:-:S02]  /*7340*/  FFMA.FTZ R0, R132, c[0x0][0x23c], -R8 ;  /* 0x00008f0084007a23 */ /* 0x002fc40000010808 */
[----:B------:R-:W-:Y:S02]  /*7350*/  IMAD.MOV.U32 R132, RZ, RZ, R52 ;  /* 0x000000ffff847224 */ /* 0x000fe400078e0034 */
[----:B------:R1:W2:Y:S03]  /*7360*/  MUFU.EX2 R56, R0 ;  /* 0x0000000000387308 */ /* 0x0002a60000000800 */
[C---:B------:R-:W-:Y:S08]  /*7370*/  HMMA.16816.F32 R36, R24.reuse, R38, RZ ;  /* 0x000000261824723c */ /* 0x040ff000000018ff */
[----:B------:R-:W-:Y:S01]  /*7380*/  HMMA.16816.F32 R24, R24, R42, RZ ;  /* 0x0000002a1818723c */ /* 0x000fe200000018ff */
[----:B-1----:R-:W-:-:S06]  /*7390*/  FFMA.FTZ R0, R146, c[0x0][0x23c], -R7 ;  /* 0x00008f0092007a23 */ /* 0x002fcc0000010807 */
[----:B------:R-:W-:Y:S01]  /*73a0*/  MOV R43, R95 ;  /* 0x0000005f002b7202 */ /* 0x000fe20000000f00 */
[C---:B------:R-:W-:Y:S01]  /*73b0*/  HMMA.16816.F32 R96, R12.reuse, R58, R60 ;  /* 0x0000003a0c60723c */ /* 0x040fe2000000183c */
[----:B------:R1:W-:Y:S07]  /*73c0*/  MUFU.EX2 R137, R0 ;  /* 0x0000000000897308 */ /* 0x0003ee0000000800 */
[-C--:B------:R-:W-:Y:S01]  /*73d0*/  HMMA.16816.F32 R100, R12, R34.reuse, R20 ;  /* 0x000000220c64723c */ /* 0x080fe20000001814 */
[----:B------:R-:W3:Y:S07]  /*73e0*/  LDSM.16.MT88.4 R20, [R212+0x9000] ;  /* 0x00900000d414783b */ /* 0x000eee0000004200 */
[----:B------:R-:W-:Y:S01]  /*73f0*/  HMMA.16816.F32 R24, R16, R34, R24 ;  /* 0x000000221018723c */ /* 0x000fe20000001818 */
[----:B-1----:R-:W-:-:S04]  /*7400*/  FFMA.FTZ R0, R141, c[0x0][0x23c], -R7 ;  /* 0x00008f008d007a23 */ /* 0x002fc80000010807 */
[----:B------:R1:W4:Y:S03]  /*7410*/  MUFU.EX2 R53, R0 ;  /* 0x0000000000357308 */ /* 0x0003260000000800 */
[----:B------:R-:W-:Y:S07]  /*7420*/  HMMA.16816.F32 R36, R16, R58, R36 ;  /* 0x0000003a1024723c */ /* 0x000fee0000001824 */
[----:B--2---:R-:W-:Y:S01]  /*7430*/  F2FP.PACK_AB R18, R56, R51 ;  /* 0x000000333812723e */ /* 0x004fe200000000ff */
[----:B-1----:R-:W-:-:S02]  /*7440*/  FFMA.FTZ R0, R138, c[0x0][0x23c], -R7 ;  /* 0x00008f008a007a23 */ /* 0x002fc40000010807 */
[----:B------:R-:W-:Y:S02]  /*7450*/  IMAD.MOV.U32 R138, RZ, RZ, R33 ;  /* 0x000000ffff8a7224 */ /* 0x000fe400078e0021 */
[----:B------:R1:W-:Y:S02]  /*7460*/  MUFU.EX2 R54, R0 ;  /* 0x0000000000367308 */ /* 0x0003e40000000800 */
[----:B-1----:R-:W-:Y:S02]  /*7470*/  FFMA.FTZ R0, R133, c[0x0][0x23c], -R7 ;  /* 0x00008f0085007a23 */ /* 0x002fe40000010807 */
[----:B----4-:R-:W-:Y:S01]  /*7480*/  IMAD.MOV.U32 R133, RZ, RZ, R53 ;  /* 0x000000ffff857224 */ /* 0x010fe200078e0035 */
[----:B------:R-:W-:-:S03]  /*7490*/  MOV R53, R2 ;  /* 0x0000000200357202 */ /* 0x000fc60000000f00 */
[----:B------:R1:W2:Y:S01]  /*74a0*/  MUFU.EX2 R145, R0 ;  /* 0x0000000000917308 */ /* 0x0002a20000000800 */
[----:B------:R-:W-:Y:S02]  /*74b0*/  F2FP.PACK_AB R17, R133, R137 ;  /* 0x000000898511723e */ /* 0x000fe400000000ff */
[----:B------:R-:W-:Y:S01]  /*74c0*/  MOV R146, R53 ;  /* 0x0000003500927202 */ /* 0x000fe20000000f00 */
[----:B-1----:R-:W-:Y:S01]  /*74d0*/  FFMA.FTZ R0, R152, c[0x0][0x23c], -R6 ;  /* 0x00008f0098007a23 */ /* 0x002fe20000010806 */
[----:B------:R-:W-:Y:S02]  /*74e0*/  MOV R152, R216 ;  /* 0x000000d800987202 */ /* 0x000fe40000000f00 */
[----:B--2---:R-:W-:Y:S01]  /*74f0*/  F2FP.PACK_AB R19, R145, R54 ;  /* 0x000000369113723e */ /* 0x004fe200000000ff */
[----:B------:R1:W-:Y:S01]  /*7500*/  MUFU.EX2 R12, R0 ;  /* 0x00000000000c7308 */ /* 0x0003e20000000800 */
[----:B------:R-:W-:-:S07]  /*7510*/  F2FP.PACK_AB R16, R152, R49 ;  /* 0x000000319810723e */ /* 0x000fce00000000ff */
[----:B---3--:R-:W-:Y:S01]  /*7520*/  HMMA.16816.F32 R84, R16, R20, R84 ;  /* 0x000000141054723c */ /* 0x008fe20000001854 */
[----:B-1----:R-:W-:-:S07]  /*7530*/  FFMA.FTZ R0, R142, c[0x0][0x23c], -R6 ;  /* 0x00008f008e007a23 */ /* 0x002fce0000010806 */
[----:B------:R-:W-:Y:S01]  /*7540*/  HMMA.16816.F32 R60, R16, R22, R44 ;  /* 0x00000016103c723c */ /* 0x000fe2000000182c */
[----:B------:R-:W-:Y:S01]  /*7550*/  MOV R142, R55 ;  /* 0x00000037008e7202 */ /* 0x000fe20000000f00 */
[----:B------:R1:W-:Y:S02]  /*7560*/  MUFU.EX2 R141, R0 ;  /* 0x00000000008d7308 */ /* 0x0003e40000000800 */
[----:B-1----:R-:W-:-:S06]  /*7570*/  FFMA.FTZ R0, R140, c[0x0][0x23c], -R6 ;  /* 0x00008f008c007a23 */ /* 0x002fcc0000010806 */
[----:B------:R1:W-:Y:S02]  /*7580*/  MUFU.EX2 R34, R0 ;  /* 0x0000000000227308 */ /* 0x0003e40000000800 */
[----:B-1----:R-:W-:Y:S01]  /*7590*/  FFMA.FTZ R0, R136, c[0x0][0x23c], -R6 ;  /* 0x00008f0088007a23 */ /* 0x002fe20000010806 */
[----:B------:R-:W-:-:S05]  /*75a0*/  MOV R136, R57 ;  /* 0x0000003900887202 */ /* 0x000fca0000000f00 */
[----:B------:R1:W2:Y:S02]  /*75b0*/  MUFU.EX2 R216, R0 ;  /* 0x0000000000d87308 */ /* 0x0002a40000000800 */
[----:B-1----:R-:W-:Y:S01]  /*75c0*/  FFMA.FTZ R0, R147, c[0x0][0x23c], -R5 ;  /* 0x00008f0093007a23 */ /* 0x002fe20000010805 */
[----:B--2---:R-:W-:Y:S01]  /*75d0*/  F2FP.PACK_AB R14, R216, R34 ;  /* 0x00000022d80e723e */ /* 0x004fe200000000ff */
[----:B------:R-:W-:-:S04]  /*75e0*/  IMAD.MOV.U32 R147, RZ, RZ, R12 ;  /* 0x000000ffff937224 */ /* 0x000fc800078e000c */
[----:B------:R1:W-:Y:S01]  /*75f0*/  MUFU.EX2 R140, R0 ;  /* 0x00000000008c7308 */ /* 0x0003e20000000800 */
[----:B------:R-:W-:Y:S01]  /*7600*/  F2FP.PACK_AB R12, R141, R147 ;  /* 0x000000938d0c723e */ /* 0x000fe200000000ff */
[----:B-1----:R-:W-:Y:S01]  /*7610*/  FFMA.FTZ R0, R144, c[0x0][0x23c], -R5 ;  /* 0x00008f0090007a23 */ /* 0x002fe20000010805 */
[----:B------:R-:W-:-:S05]  /*7620*/  MOV R144, R50 ;  /* 0x0000003200907202 */ /* 0x000fca0000000f00 */
[----:B------:R1:W2:Y:S02]  /*7630*/  MUFU.EX2 R2, R0 ;  /* 0x0000000000027308 */ /* 0x0002a40000000800 */
[----:B-1----:R-:W-:Y:S01]  /*7640*/  FFMA.FTZ R0, R139, c[0x0][0x23c], -R5 ;  /* 0x00008f008b007a23 */ /* 0x002fe20000010805 */
[----:B--2---:R-:W-:-:S05]  /*7650*/  F2FP.PACK_AB R13, R2, R140 ;  /* 0x0000008c020d723e */ /* 0x004fca00000000ff */
[----:B------:R1:W-:Y:S02]  /*7660*/  MUFU.EX2 R32, R0 ;  /* 0x0000000000207308 */ /* 0x0003e40000000800 */
[----:B-1----:R-:W-:Y:S02]  /*7670*/  FFMA.FTZ R0, R134, c[0x0][0x23c], -R5 ;  /* 0x00008f0086007a23 */ /* 0x002fe40000010805 */
[----:B------:R-:W-:-:S04]  /*7680*/  IMAD.MOV.U32 R134, RZ, RZ, R41 ;  /* 0x000000ffff867224 */ /* 0x000fc800078e0029 */
[----:B------:R-:W1:Y:S02]  /*7690*/  MUFU.EX2 R135, R0 ;  /* 0x0000000000877308 */ /* 0x000e640000000800 */
[----:B-1----:R-:W-:Y:S01]  /*76a0*/  F2FP.PACK_AB R15, R135, R32 ;  /* 0x00000020870f723e */ /* 0x002fe200000000ff */
[----:B------:R-:W-:-:S05]  /*76b0*/  FFMA.FTZ R0, R183, c[0x0][0x23c], -R8 ;  /* 0x00008f00b7007a23 */ /* 0x000fca0000010808 */
[----:B------:R1:W-:Y:S01]  /*76c0*/  MUFU.EX2 R183, R0 ;  /* 0x0000000000b77308 */ /* 0x0003e20000000800 */
[C---:B------:R-:W-:Y:S08]  /*76d0*/  HMMA.16816.F32 R92, R12.reuse, R20, R76 ;  /* 0x000000140c5c723c */ /* 0x040ff0000000184c */
[----:B------:R-:W-:Y:S01]  /*76e0*/  HMMA.16816.F32 R80, R12, R22, R64 ;  /* 0x000000160c50723c */ /* 0x000fe20000001840 */
[----:B------:R-:W2:Y:S01]  /*76f0*/  LDSM.16.MT88.4 R20, [R215+0x9000] ;  /* 0x00900000d714783b */ /* 0x000ea20000004200 */
[----:B-1----:R-:W-:-:S06]  /*7700*/  FFMA.FTZ R0, R181, c[0x0][0x23c], -R8 ;  /* 0x00008f00b5007a23 */ /* 0x002fcc0000010808 */
[-C--:B--2---:R-:W-:Y:S07]  /*7710*/  HMMA.16816.F32 R76, R16, R20.reuse, R104 ;  /* 0x00000014104c723c */ /* 0x084fee0000001868 */
[----:B------:R-:W-:Y:S01]  /*7720*/  IMAD.MOV.U32 R104, RZ, RZ, R51 ;  /* 0x000000ffff687224 */ /* 0x000fe200078e0033 */
[----:B------:R-:W-:Y:S01]  /*7730*/  HMMA.16816.F32 R72, R12, R20, R72 ;  /* 0x000000140c48723c */ /* 0x000fe20000001848 */
[----:B------:R-:W-:Y:S01]  /*7740*/  IMAD.MOV.U32 R107, RZ, RZ, R48 ;  /* 0x000000ffff6b7224 */ /* 0x000fe200078e0030 */
[----:B------:R-:W-:Y:S01]  /*7750*/  MOV R106, R49 ;  /* 0x00000031006a7202 */ /* 0x000fe20000000f00 */
[----:B------:R-:W-:-:S05]  /*7760*/  IMAD.MOV.U32 R105, RZ, RZ, R43 ;  /* 0x000000ffff697224 */ /* 0x000fca00078e002b */
[-C--:B------:R-:W-:Y:S07]  /*7770*/  HMMA.16816.F32 R64, R12, R22.reuse, R88 ;  /* 0x000000160c40723c */ /* 0x080fee0000001858 */
[----:B------:R-:W-:Y:S01]  /*7780*/  IMAD.MOV.U32 R88, RZ, RZ, R56 ;  /* 0x000000ffff587224 */ /* 0x000fe200078e0038 */
[----:B------:R-:W-:Y:S01]  /*7790*/  HMMA.16816.F32 R44, R16, R22, R28 ;  /* 0x00000016102c723c */ /* 0x000fe2000000181c */
[----:B------:R-:W1:Y:S01]  /*77a0*/  LDSM.16.MT88.4 R20, [R213+0x9000] ;  /* 0x00900000d514783b */ /* 0x000e620000004200 */
[----:B------:R-:W-:Y:S01]  /*77b0*/  MOV R91, R54 ;  /* 0x00000036005b7202 */ /* 0x000fe20000000f00 */
[----:B------:R-:W-:Y:S01]  /*77c0*/  IMAD.MOV.U32 R90, RZ, RZ, R34 ;  /* 0x000000ffff5a7224 */ /* 0x000fe200078e0022 */
[----:B------:R-:W-:-:S04]  /*77d0*/  MOV R89, R32 ;  /* 0x0000002000597202 */ /* 0x000fc80000000f00 */
[-C--:B-1----:R-:W-:Y:S01]  /*77e0*/  HMMA.16816.F32 R56, R16, R20.reuse, R112 ;  /* 0x000000141038723c */ /* 0x082fe20000001870 */
[----:B------:R1:W-:Y:S07]  /*77f0*/  MUFU.EX2 R114, R0 ;  /* 0x0000000000727308 */ /* 0x0003ee0000000800 */
[C---:B------:R-:W-:Y:S08]  /*7800*/  HMMA.16816.F32 R52, R12.reuse, R20, R108 ;  /* 0x000000140c34723c */ /* 0x040ff0000000186c */
[----:B------:R-:W-:Y:S01]  /*7810*/  HMMA.16816.F32 R48, R12, R22, R96 ;  /* 0x000000160c30723c */ /* 0x000fe20000001860 */
[----:B-1----:R-:W-:-:S04]  /*7820*/  FFMA.FTZ R0, R172, c[0x0][0x23c], -R8 ;  /* 0x00008f00ac007a23 */ /* 0x002fc80000010808 */
[----:B------:R1:W2:Y:S03]  /*7830*/  MUFU.EX2 R115, R0 ;  /* 0x0000000000737308 */ /* 0x0002a60000000800 */
[----:B------:R-:W-:Y:S01]  /*7840*/  HMMA.16816.F32 R36, R16, R22, R36 ;  /* 0x000000161024723c */ /* 0x000fe20000001824 */
[----:B------:R-:W3:Y:S01]  /*7850*/  LDSM.16.MT88.4 R20, [R214+0x9000] ;  /* 0x00900000d614783b */ /* 0x000ee20000004200 */
[----:B-1----:R-:W-:-:S04]  /*7860*/  FFMA.FTZ R0, R155, c[0x0][0x23c], -R8 ;  /* 0x00008f009b007a23 */ /* 0x002fc80000010808 */
[----:B------:R1:W4:Y:S02]  /*7870*/  MUFU.EX2 R139, R0 ;  /* 0x00000000008b7308 */ /* 0x0003240000000800 */
[----:B-1----:R-:W-:-:S06]  /*7880*/  FFMA.FTZ R0, R192, c[0x0][0x23c], -R7 ;  /* 0x00008f00c0007a23 */ /* 0x002fcc0000010807 */
[----:B------:R1:W-:Y:S01]  /*7890*/  MUFU.EX2 R181, R0 ;  /* 0x0000000000b57308 */ /* 0x0003e20000000800 */
[-C--:B---3--:R-:W-:Y:S07]  /*78a0*/  HMMA.16816.F32 R40, R16, R20.reuse, R120 ;  /* 0x000000141028723c */ /* 0x088fee0000001878 */
[----:B------:R-:W-:Y:S01]  /*78b0*/  MOV R122, R147 ;  /* 0x00000093007a7202 */ /* 0x000fe20000000f00 */
[----:B------:R-:W-:Y:S01]  /*78c0*/  HMMA.16816.F32 R32, R12, R20, R116 ;  /* 0x000000140c20723c */ /* 0x000fe20000001874 */
[----:B------:R-:W-:Y:S01]  /*78d0*/  IMAD.MOV.U32 R147, RZ, RZ, R136 ;  /* 0x000000ffff937224 */ /* 0x000fe200078e0088 */
[----:B------:R-:W-:Y:S01]  /*78e0*/  MOV R121, R107 ;  /* 0x0000006b00797202 */ /* 0x000fe20000000f00 */
[----:B-1----:R-:W-:-:S04]  /*78f0*/  FFMA.FTZ R0, R175, c[0x0][0x23c], -R7 ;  /* 0x00008f00af007a23 */ /* 0x002fc80000010807 */
[----:B------:R-:W-:Y:S01]  /*7900*/  IMAD.MOV.U32 R116, RZ, RZ, R106 ;  /* 0x000000ffff747224 */ /* 0x000fe200078e006a */
[----:B------:R1:W-:Y:S01]  /*7910*/  MUFU.EX2 R113, R0 ;  /* 0x0000000000717308 */ /* 0x0003e20000000800 */
[-C--:B------:R-:W-:Y:S08]  /*7920*/  HMMA.16816.F32 R28, R12, R22.reuse, R100 ;  /* 0x000000160c1c723c */ /* 0x080ff00000001864 */
[----:B------:R-:W-:Y:S01]  /*7930*/  HMMA.16816.F32 R24, R16, R22, R24 ;  /* 0x000000161018723c */ /* 0x000fe20000001818 */
[----:B------:R-:W3:Y:S01]  /*7940*/  LDSM.16.MT88.4 R20, [R212+0x9800] ;  /* 0x00980000d414783b */ /* 0x000ee20000004200 */
[----:B-1----:R-:W-:-:S02]  /*7950*/  FFMA.FTZ R0, R173, c[0x0][0x23c], -R7 ;  /* 0x00008f00ad007a23 */ /* 0x002fc40000010807 */
[----:B--2---:R-:W-:Y:S01]  /*7960*/  IMAD.MOV.U32 R173, RZ, RZ, R115 ;  /* 0x000000ffffad7224 */ /* 0x004fe200078e0073 */
[----:B------:R-:W-:Y:S01]  /*7970*/  MOV R115, R88 ;  /* 0x0000005800737202 */ /* 0x000fe20000000f00 */
[----:B------:R-:W-:Y:S01]  /*7980*/  IMAD.MOV.U32 R88, RZ, RZ, R89 ;  /* 0x000000ffff587224 */ /* 0x000fe200078e0059 */
[----:B------:R-:W-:Y:S01]  /*7990*/  MOV R89, R90 ;  /* 0x0000005a00597202 */ /* 0x000fe20000000f00 */
[----:B------:R1:W-:Y:S01]  /*79a0*/  MUFU.EX2 R175, R0 ;  /* 0x0000000000af7308 */ /* 0x0003e20000000800 */
[----:B------:R-:W-:Y:S01]  /*79b0*/  IMAD.MOV.U32 R90, RZ, RZ, R91 ;  /* 0x000000ffff5a7224 */ /* 0x000fe200078e005b */
[----:B------:R-:W-:Y:S01]  /*79c0*/  MOV R91, R104 ;  /* 0x00000068005b7202 */ /* 0x000fe20000000f00 */
[----:B------:R-:W-:Y:S01]  /*79d0*/  IMAD.MOV.U32 R104, RZ, RZ, R105 ;  /* 0x000000ffff687224 */ /* 0x000fe200078e0069 */
[----:B------:R-:W-:Y:S01]  /*79e0*/  MOV R105, R137 ;  /* 0x0000008900697202 */ /* 0x000fe20000000f00 */
[----:B------:R-:W-:Y:S01]  /*79f0*/  IMAD.MOV.U32 R155, RZ, RZ, R88 ;  /* 0x000000ffff9b7224 */ /* 0x000fe200078e0058 */
[----:B----4-:R-:W-:Y:S01]  /*7a00*/  F2FP.PACK_AB R18, R139, R173 ;  /* 0x000000ad8b12723e */ /* 0x010fe200000000ff */
[----:B------:R-:W-:Y:S01]  /*7a10*/  IMAD.MOV.U32 R102, RZ, RZ, R104 ;  /* 0x000000ffff667224 */ /* 0x000fe200078e0068 */
[----:B------:R-:W-:Y:S01]  /*7a20*/  MOV R120, R115 ;  /* 0x0000007300787202 */ /* 0x000fe20000000f00 */
[----:B------:R-:W-:Y:S01]  /*7a30*/  IMAD.MOV.U32 R118, RZ, RZ, R90 ;  /* 0x000000ffff767224 */ /* 0x000fe200078e005a */
[----:B------:R-:W-:-:S02]  /*7a40*/  MOV R103, R105 ;  /* 0x0000006900677202 */ /* 0x000fc40000000f00 */
[----:B------:R-:W-:Y:S02]  /*7a50*/  MOV R119, R89 ;  /* 0x0000005900777202 */ /* 0x000fe40000000f00 */
[----:B------:R-:W-:Y:S01]  /*7a60*/  MOV R117, R91 ;  /* 0x0000005b00757202 */ /* 0x000fe20000000f00 */
[----:B-1----:R-:W-:Y:S01]  /*7a70*/  FFMA.FTZ R0, R160, c[0x0][0x23c], -R7 ;  /* 0x00008f00a0007a23 */ /* 0x002fe20000010807 */
[----:B------:R-:W-:-:S03]  /*7a80*/  MOV R160, R119 ;  /* 0x0000007700a07202 */ /* 0x000fc60000000f00 */
[----:B------:R1:W2:Y:S02]  /*7a90*/  MUFU.EX2 R137, R0 ;  /* 0x0000000000897308 */ /* 0x0002a40000000800 */
[----:B-1----:R-:W-:Y:S01]  /*7aa0*/  FFMA.FTZ R0, R194, c[0x0][0x23c], -R6 ;  /* 0x00008f00c2007a23 */ /* 0x002fe20000010806 */
[----:B--2---:R-:W-:-:S05]  /*7ab0*/  F2FP.PACK_AB R19, R137, R175 ;  /* 0x000000af8913723e */ /* 0x004fca00000000ff */
[----:B------:R1:W-:Y:S02]  /*7ac0*/  MUFU.EX2 R172, R0 ;  /* 0x0000000000ac7308 */ /* 0x0003e40000000800 */
[----:B-1----:R-:W-:-:S06]  /*7ad0*/  FFMA.FTZ R0, R180, c[0x0][0x23c], -R6 ;  /* 0x00008f00b4007a23 */ /* 0x002fcc0000010806 */
[----:B------:R1:W-:Y:S02]  /*7ae0*/  MUFU.EX2 R180, R0 ;  /* 0x0000000000b47308 */ /* 0x0003e40000000800 */
[----:B-1----:R-:W-:Y:S02]  /*7af0*/  FFMA.FTZ R0, R174, c[0x0][0x23c], -R6 ;  /* 0x00008f00ae007a23 */ /* 0x002fe40000010806 */
[----:B------:R-:W-:-:S04]  /*7b00*/  IMAD.MOV.U32 R174, RZ, RZ, R113 ;  /* 0x000000ffffae7224 */ /* 0x000fc800078e0071 */
[----:B------:R1:W-:Y:S01]  /*7b10*/  MUFU.EX2 R192, R0 ;  /* 0x0000000000c07308 */ /* 0x0003e20000000800 */
[----:B------:R-:W-:Y:S01]  /*7b20*/  F2FP.PACK_AB R17, R174, R181 ;  /* 0x000000b5ae11723e */ /* 0x000fe200000000ff */
[----:B-1----:R-:W-:Y:S01]  /*7b30*/  FFMA.FTZ R0, R163, c[0x0][0x23c], -R6 ;  /* 0x00008f00a3007a23 */ /* 0x002fe20000010806 */
[----:B------:R-:W-:-:S05]  /*7b40*/  MOV R163, R116 ;  /* 0x0000007400a37202 */ /* 0x000fca0000000f00 */
[----:B------:R1:W2:Y:S02]  /*7b50*/  MUFU.EX2 R123, R0 ;  /* 0x00000000007b7308 */ /* 0x0002a40000000800 */
[----:B-1----:R-:W-:Y:S01]  /*7b60*/  FFMA.FTZ R0, R193, c[0x0][0x23c], -R5 ;  /* 0x00008f00c1007a23 */ /* 0x002fe20000010805 */
[----:B------:R-:W-:Y:S02]  /*7b70*/  MOV R193, R114 ;  /* 0x0000007200c17202 */ /* 0x000fe40000000f00 */
[----:B--2---:R-:W-:-:S03]  /*7b80*/  F2FP.PACK_AB R14, R123, R192 ;  /* 0x000000c07b0e723e */ /* 0x004fc600000000ff */
[----:B------:R1:W2:Y:S01]  /*7b90*/  MUFU.EX2 R12, R0 ;  /* 0x00000000000c7308 */ /* 0x0002a20000000800 */
[----:B------:R-:W-:-:S07]  /*7ba0*/  F2FP.PACK_AB R16, R193, R183 ;  /* 0x000000b7c110723e */ /* 0x000fce00000000ff */
[----:B---3--:R-:W-:Y:S01]  /*7bb0*/  HMMA.16816.F32 R112, R16, R20, R84 ;  /* 0x000000141070723c */ /* 0x008fe20000001854 */
[----:B-1----:R-:W-:-:S07]  /*7bc0*/  FFMA.FTZ R0, R182, c[0x0][0x23c], -R5 ;  /* 0x00008f00b6007a23 */ /* 0x002fce0000010805 */
[----:B------:R-:W-:Y:S01]  /*7bd0*/  HMMA.16816.F32 R96, R16, R22, R60 ;  /* 0x000000161060723c */ /* 0x000fe2000000183c */
[----:B--2---:R-:W-:Y:S01]  /*7be0*/  IMAD.MOV.U32 R182, RZ, RZ, R12 ;  /* 0x000000ffffb67224 */ /* 0x004fe200078e000c */
[----:B------:R-:W-:Y:S01]  /*7bf0*/  F2FP.PACK_AB R12, R180, R172 ;  /* 0x000000acb40c723e */ /* 0x000fe200000000ff */
[----:B------:R1:W2:Y:S04]  /*7c00*/  MUFU.EX2 R194, R0 ;  /* 0x0000000000c27308 */ /* 0x0002a80000000800 */
[----:B------:R-:W-:Y:S01]  /*7c10*/  MOV R63, R117 ;  /* 0x00000075003f7202 */ /* 0x000fe20000000f00 */
[----:B------:R-:W-:Y:S01]  /*7c20*/  FFMA.FTZ R166, R166, c[0x0][0x23c], -R5 ;  /* 0x00008f00a6a67a23 */ /* 0x000fe20000010805 */
[----:B------:R-:W-:Y:S01]  /*7c30*/  MOV R61, R152 ;  /* 0x00000098003d7202 */ /* 0x000fe20000000f00 */
[----:B------:R-:W-:Y:S01]  /*7c40*/  IMAD.MOV.U32 R62, RZ, RZ, R140 ;  /* 0x000000ffff3e7224 */ /* 0x000fe200078e008c */
[----:B------:R-:W-:Y:S01]  /*7c50*/  MOV R60, R133 ;  /* 0x00000085003c7202 */ /* 0x000fe20000000f00 */
[----:B------:R-:W-:-:S02]  /*7c60*/  FFMA.FTZ R140, R200, c[0x0][0x23c], -R8 ;  /* 0x00008f00c88c7a23 */ /* 0x000fc40000010808 */
[--C-:B------:R-:W-:Y:S02]  /*7c70*/  FFMA.FTZ R152, R159, c[0x0][0x23c], -R8.reuse ;  /* 0x00008f009f987a23 */ /* 0x100fe40000010808 */
[----:B------:R-:W-:Y:S02]  /*7c80*/  FFMA.FTZ R200, R127, c[0x0][0x23c], -R7 ;  /* 0x00008f007fc87a23 */ /* 0x000fe40000010807 */
[----:B-1----:R-:W-:Y:S01]  /*7c90*/  FFMA.FTZ R0, R168, c[0x0][0x23c], -R5 ;  /* 0x00008f00a8007a23 */ /* 0x002fe20000010805 */
[----:B--2---:R-:W-:Y:S01]  /*7ca0*/  F2FP.PACK_AB R13, R194, R182 ;  /* 0x000000b6c20d723e */ /* 0x004fe200000000ff */
[----:B------:R-:W-:Y:S02]  /*7cb0*/  FFMA.FTZ R168, R149, c[0x0][0x23c], -R8 ;  /* 0x00008f0095a87a23 */ /* 0x000fe40000010808 */
[----:B------:R1:W-:Y:S01]  /*7cc0*/  MUFU.EX2 R100, R0 ;  /* 0x0000000000647308 */ /* 0x0003e20000000800 */
[----:B------:R-:W-:Y:S02]  /*7cd0*/  FFMA.FTZ R162, R162, c[0x0][0x23c], -R6 ;  /* 0x00008f00a2a27a23 */ /* 0x000fe40000010806 */
[----:B------:R-:W-:-:S02]  /*7ce0*/  FFMA.FTZ R133, R176, c[0x0][0x23c], -R8 ;  /* 0x00008f00b0857a23 */ /* 0x000fc40000010808 */
[--C-:B------:R-:W-:Y:S02]  /*7cf0*/  FFMA.FTZ R149, R187, c[0x0][0x23c], -R5.reuse ;  /* 0x00008f00bb957a23 */ /* 0x100fe40000010805 */
[----:B------:R-:W-:Y:S02]  /*7d00*/  FFMA.FTZ R159, R184, c[0x0][0x23c], -R6 ;  /* 0x00008f00b89f7a23 */ /* 0x000fe40000010806 */
[----:B------:R-:W-:Y:S02]  /*7d10*/  FFMA.FTZ R176, R125, c[0x0][0x23c], -R8 ;  /* 0x00008f007db07a23 */ /* 0x000fe40000010808 */
[----:B-1----:R-:W-:Y:S02]  /*7d20*/  FFMA.FTZ R0, R161, c[0x0][0x23c], -R5 ;  /* 0x00008f00a1007a23 */ /* 0x002fe40000010805 */
[----:B------:R-:W-:Y:S02]  /*7d30*/  IMAD.MOV.U32 R161, RZ, RZ, R118 ;  /* 0x000000ffffa17224 */ /* 0x000fe400078e0076 */
[----:B------:R-:W1:Y:S02]  /*7d40*/  MUFU.EX2 R136, R0 ;  /* 0x0000000000887308 */ /* 0x000e640000000800 */
[----:B-1----:R-:W-:Y:S01]  /*7d50*/  F2FP.PACK_AB R15, R136, R100 ;  /* 0x00000064880f723e */ /* 0x002fe200000000ff */
[----:B------:R-:W-:-:S06]  /*7d60*/  FFMA.FTZ R0, R247, c[0x0][0x23c], -R8 ;  /* 0x00008f00f7007a23 */ /* 0x000fcc0000010808 */
[C---:B------:R-:W-:Y:S08]  /*7d70*/  HMMA.16816.F32 R108, R12.reuse, R20, R92 ;  /* 0x000000140c6c723c */ /* 0x040ff0000000185c */
[----:B------:R-:W-:Y:S01]  /*7d80*/  HMMA.16816.F32 R104, R12, R22, R80 ;  /* 0x000000160c68723c */ /* 0x000fe20000001850 */
[----:B------:R-:W1:Y:S07]  /*7d90*/  LDSM.16.MT88.4 R20, [R215+0x9800] ;  /* 0x00980000d714783b */ /* 0x000e6e0000004200 */
[-C--:B-1----:R-:W-:Y:S08]  /*7da0*/  HMMA.16816.F32 R88, R16, R20.reuse, R76 ;  /* 0x000000141058723c */ /* 0x082ff0000000184c */
[C---:B------:R-:W-:Y:S08]  /*7db0*/  HMMA.16816.F32 R84, R12.reuse, R20, R72 ;  /* 0x000000140c54723c */ /* 0x040ff00000001848 */
[-C--:B------:R-:W-:Y:S08]  /*7dc0*/  HMMA.16816.F32 R80, R12, R22.reuse, R64 ;  /* 0x000000160c50723c */ /* 0x080ff00000001840 */
[----:B------:R-:W-:Y:S01]  /*7dd0*/  HMMA.16816.F32 R76, R16, R22, R44 ;  /* 0x00000016104c723c */ /* 0x000fe2000000182c */
[----:B------:R-:W1:Y:S06]  /*7de0*/  LDSM.16.MT88.4 R20, [R213+0x9800] ;  /* 0x00980000d514783b */ /* 0x000e6c0000004200 */
[----:B------:R-:W-:Y:S01]  /*7df0*/  MOV R47, R100 ;  /* 0x00000064002f7202 */ /* 0x000fe20000000f00 */
[----:B------:R-:W-:Y:S01]  /*7e00*/  IMAD.MOV.U32 R45, RZ, RZ, R103 ;  /* 0x000000ffff2d7224 */ /* 0x000fe200078e0067 */
[----:B------:R-:W-:-:S02]  /*7e10*/  MOV R46, R102 ;  /* 0x00000066002e7202 */ /* 0x000fc40000000f00 */
[----:B------:R-:W-:Y:S01]  /*7e20*/  MOV R44, R134 ;  /* 0x00000086002c7202 */ /* 0x000fe20000000f00 */
[--C-:B------:R-:W-:Y:S02]  /*7e30*/  FFMA.FTZ R134, R178, c[0x0][0x23c], -R8.reuse ;  /* 0x00008f00b2867a23 */ /* 0x100fe40000010808 */
[----:B------:R-:W-:Y:S01]  /*7e40*/  FFMA.FTZ R178, R124, c[0x0][0x23c], -R8 ;  /* 0x00008f007cb27a23 */ /* 0x000fe20000010808 */
[-C--:B-1----:R-:W-:Y:S07]  /*7e50*/  HMMA.16816.F32 R116, R16, R20.reuse, R56 ;  /* 0x000000141074723c */ /* 0x082fee0000001838 */
[----:B------:R-:W-:Y:S01]  /*7e60*/  MOV R58, R151 ;  /* 0x00000097003a7202 */ /* 0x000fe20000000f00 */
[----:B------:R-:W-:Y:S01]  /*7e70*/  HMMA.16816.F32 R72, R12, R20, R52 ;  /* 0x000000140c48723c */ /* 0x000fe20000001834 */
[----:B------:R-:W-:Y:S01]  /*7e80*/  IMAD.MOV.U32 R57, RZ, RZ, R44 ;  /* 0x000000ffff397224 */ /* 0x000fe200078e002c */
[----:B------:R-:W-:Y:S01]  /*7e90*/  MOV R44, R155 ;  /* 0x0000009b002c7202 */ /* 0x000fe20000000f00 */
[----:B------:R-:W-:-:S02]  /*7ea0*/  IMAD.MOV.U32 R56, RZ, RZ, R130 ;  /* 0x000000ffff387224 */ /* 0x000fc400078e0082 */
[----:B------:R-:W-:Y:S02]  /*7eb0*/  IMAD.MOV.U32 R59, RZ, RZ, R141 ;  /* 0x000000ffff3b7224 */ /* 0x000fe400078e008d */
[--C-:B------:R-:W-:Y:S01]  /*7ec0*/  FFMA.FTZ R151, R167, c[0x0][0x23c], -R8.reuse ;  /* 0x00008f00a7977a23 */ /* 0x100fe20000010808 */
[-C--:B------:R-:W-:Y:S01]  /*7ed0*/  HMMA.16816.F32 R64, R12, R22.reuse, R48 ;  /* 0x000000160c40723c */ /* 0x080fe20000001830 */
[----:B------:R-:W-:Y:S02]  /*7ee0*/  FFMA.FTZ R167, R156, c[0x0][0x23c], -R8 ;  /* 0x00008f009ca77a23 */ /* 0x000fe40000010808 */
[--C-:B------:R-:W-:Y:S02]  /*7ef0*/  FFMA.FTZ R156, R171, c[0x0][0x23c], -R7.reuse ;  /* 0x00008f00ab9c7a23 */ /* 0x100fe40000010807 */
[----:B------:R-:W-:Y:S02]  /*7f00*/  FFMA.FTZ R171, R150, c[0x0][0x23c], -R7 ;  /* 0x00008f0096ab7a23 */ /* 0x000fe40000010807 */
[----:B------:R-:W-:Y:S01]  /*7f10*/  IMAD.MOV.U32 R51, RZ, RZ, R47 ;  /* 0x000000ffff337224 */ /* 0x000fe200078e002f */
[----:B------:R-:W-:Y:S01]  /*7f20*/  HMMA.16816.F32 R100, R16, R22, R36 ;  /* 0x000000161064723c */ /* 0x000fe20000001824 */
[----:B------:R-:W1:Y:S01]  /*7f30*/  LDSM.16.MT88.4 R20, [R214+0x9800] ;  /* 0x00980000d614783b */ /* 0x000e620000004200 */
[----:B------:R-:W-:Y:S01]  /*7f40*/  MOV R47, R132 ;  /* 0x00000084002f7202 */ /* 0x000fe20000000f00 */
[----:B------:R-:W-:Y:S01]  /*7f50*/  FFMA.FTZ R132, R211, c[0x0][0x23c], -R7 ;  /* 0x00008f00d3847a23 */ /* 0x000fe20000010807 */
[----:B------:R-:W-:Y:S01]  /*7f60*/  MOV R50, R46 ;  /* 0x0000002e00327202 */ /* 0x000fe20000000f00 */
[----:B------:R-:W-:Y:S01]  /*7f70*/  IMAD.MOV.U32 R46, RZ, RZ, R146 ;  /* 0x000000ffff2e7224 */ /* 0x000fe200078e0092 */
[----:B------:R-:W-:Y:S01]  /*7f80*/  MOV R146, R129 ;  /* 0x0000008100927202 */ /* 0x000fe20000000f00 */
[----:B------:R-:W-:Y:S01]  /*7f90*/  FFMA.FTZ R150, R177, c[0x0][0x23c], -R5 ;  /* 0x00008f00b1967a23 */ /* 0x000fe20000010805 */
[----:B------:R-:W-:Y:S01]  /*7fa0*/  MOV R37, R160 ;  /* 0x000000a000257202 */ /* 0x000fe20000000f00 */
[----:B------:R-:W-:-:S02]  /*7fb0*/  IMAD.MOV.U32 R36, RZ, RZ, R161 ;  /* 0x000000ffff247224 */ /* 0x000fc400078e00a1 */
[--C-:B------:R-:W-:Y:S02]  /*7fc0*/  FFMA.FTZ R130, R201, c[0x0][0x23c], -R7.reuse ;  /* 0x00008f00c9827a23 */ /* 0x100fe40000010807 */
[----:B------:R-:W-:Y:S02]  /*7fd0*/  FFMA.FTZ R155, R186, c[0x0][0x23c], -R7 ;  /* 0x00008f00ba9b7a23 */ /* 0x000fe40000010807 */
[--C-:B------:R-:W-:Y:S01]  /*7fe0*/  FFMA.FTZ R141, R205, c[0x0][0x23c], -R8.reuse ;  /* 0x00008f00cd8d7a23 */ /* 0x100fe20000010808 */
[C---:B-1----:R-:W-:Y:S01]  /*7ff0*/  HMMA.16816.F32 R92, R16.reuse, R20, R40 ;  /* 0x00000014105c723c */ /* 0x042fe20000001828 */
[----:B------:R1:W-:Y:S07]  /*8000*/  MUFU.EX2 R42, R0 ;  /* 0x00000000002a7308 */ /* 0x0003ee0000000800 */
[----:B------:R-:W-:Y:S08]  /*8010*/  HMMA.16816.F32 R52, R16, R22, R24 ;  /* 0x000000161034723c */ /* 0x000ff00000001818 */
[----:B------:R-:W-:Y:S01]  /*8020*/  HMMA.16816.F32 R32, R12, R20, R32 ;  /* 0x000000140c20723c */ /* 0x000fe20000001820 */
[----:B-1----:R-:W-:-:S02]  /*8030*/  FFMA.FTZ R0, R244, c[0x0][0x23c], -R8 ;  /* 0x00008f00f4007a23 */ /* 0x002fc40000010808 */
[--C-:B------:R-:W-:Y:S02]  /*8040*/  FFMA.FTZ R26, R245, c[0x0][0x23c], -R6.reuse ;  /* 0x00008f00f51a7a23 */ /* 0x100fe40000010806 */
[----:B------:R1:W2:Y:S03]  /*8050*/  MUFU.EX2 R48, R0 ;  /* 0x0000000000307308 */ /* 0x0002a60000000800 */
[----:B------:R-:W-:Y:S01]  /*8060*/  HMMA.16816.F32 R28, R12, R22, R28 ;  /* 0x000000160c1c723c */ /* 0x000fe2000000181c */
[----:B------:R-:W3:Y:S01]  /*8070*/  LDSM.16.MT88.4 R12, [R212+0xa000] ;  /* 0x00a00000d40c783b */ /* 0x000ee20000004200 */
[--C-:B------:R-:W-:Y:S02]  /*8080*/  FFMA.FTZ R160, R165, c[0x0][0x23c], -R6.reuse ;  /* 0x00008f00a5a07a23 */ /* 0x100fe40000010806 */
[----:B------:R-:W-:Y:S02]  /*8090*/  FFMA.FTZ R161, R128, c[0x0][0x23c], -R6 ;  /* 0x00008f0080a17a23 */ /* 0x000fe40000010806 */
[----:B------:R-:W-:-:S02]  /*80a0*/  FFMA.FTZ R129, R195, c[0x0][0x23c], -R7 ;  /* 0x00008f00c3817a23 */ /* 0x000fc40000010807 */
[----:B------:R-:W-:Y:S02]  /*80b0*/  FFMA.FTZ R201, R126, c[0x0][0x23c], -R7 ;  /* 0x00008f007ec97a23 */ /* 0x000fe40000010807 */
[----:B-1----:R-:W-:Y:S01]  /*80c0*/  FFMA.FTZ R0, R231, c[0x0][0x23c], -R8 ;  /* 0x00008f00e7007a23 */ /* 0x002fe20000010808 */
[----:B--2---:R-:W-:Y:S02]  /*80d0*/  MOV R245, R48 ;  /* 0x0000003000f57202 */ /* 0x004fe40000000f00 */
[----:B------:R-:W-:Y:S01]  /*80e0*/  MOV R48, R138 ;  /* 0x0000008a00307202 */ /* 0x000fe20000000f00 */
[----:B------:R1:W-:Y:S01]  /*80f0*/  MUFU.EX2 R38, R0 ;  /* 0x0000000000267308 */ /* 0x0003e20000000800 */
[--C-:B------:R-:W-:Y:S02]  /*8100*/  FFMA.FTZ R25, R210, c[0x0][0x23c], -R6.reuse ;  /* 0x00008f00d2197a23 */ /* 0x100fe40000010806 */
[----:B------:R-:W-:Y:S02]  /*8110*/  FFMA.FTZ R23, R208, c[0x0][0x23c], -R6 ;  /* 0x00008f00d0177a23 */ /* 0x000fe40000010806 */
[----:B------:R-:W-:-:S02]  /*8120*/  FFMA.FTZ R21, R250, c[0x0][0x23c], -R5 ;  /* 0x00008f00fa157a23 */ /* 0x000fc40000010805 */
[--C-:B------:R-:W-:Y:S02]  /*8130*/  FFMA.FTZ R20, R246, c[0x0][0x23c], -R5.reuse ;  /* 0x00008f00f6147a23 */ /* 0x100fe40000010805 */
[--C-:B------:R-:W-:Y:S02]  /*8140*/  FFMA.FTZ R24, R243, c[0x0][0x23c], -R5.reuse ;  /* 0x00008f00f3187a23 */ /* 0x100fe40000010805 */
[--C-:B------:R-:W-:Y:S02]  /*8150*/  FFMA.FTZ R27, R230, c[0x0][0x23c], -R5.reuse ;  /* 0x00008f00e61b7a23 */ /* 0x100fe40000010805 */
[----:B------:R-:W-:Y:S02]  /*8160*/  FFMA.FTZ R165, R169, c[0x0][0x23c], -R5 ;  /* 0x00008f00a9a57a23 */ /* 0x000fe40000010805 */
[----:B------:R-:W-:Y:S02]  /*8170*/  IMAD.MOV.U32 R138, RZ, RZ, R143 ;  /* 0x000000ffff8a7224 */ /* 0x000fe400078e008f */
[----:B-1----:R-:W-:-:S04]  /*8180*/  FFMA.FTZ R0, R204, c[0x0][0x23c], -R8 ;  /* 0x00008f00cc007a23 */ /* 0x002fc80000010808 */
[----:B------:R1:W2:Y:S02]  /*8190*/  MUFU.EX2 R49, R0 ;  /* 0x0000000000317308 */ /* 0x0002a40000000800 */
[----:B-1----:R-:W-:-:S06]  /*81a0*/  FFMA.FTZ R0, R248, c[0x0][0x23c], -R7 ;  /* 0x00008f00f8007a23 */ /* 0x002fcc0000010807 */
[----:B------:R1:W-:Y:S02]  /*81b0*/  MUFU.EX2 R247, R0 ;  /* 0x0000000000f77308 */ /* 0x0003e40000000800 */
[----:B-1----:R-:W-:-:S06]  /*81c0*/  FFMA.FTZ R0, R242, c[0x0][0x23c], -R7 ;  /* 0x00008f00f2007a23 */ /* 0x002fcc0000010807 */
[----:B------:R1:W4:Y:S02]  /*81d0*/  MUFU.EX2 R39, R0 ;  /* 0x0000000000277308 */ /* 0x0003240000000800 */
[----:B-1----:R-:W-:-:S06]  /*81e0*/  FFMA.FTZ R0, R232, c[0x0][0x23c], -R7 ;  /* 0x00008f00e8007a23 */ /* 0x002fcc0000010807 */
[----:B------:R1:W-:Y:S02]  /*81f0*/  MUFU.EX2 R248, R0 ;  /* 0x0000000000f87308 */ /* 0x0003e40000000800 */
[----:B-1----:R-:W-:-:S06]  /*8200*/  FFMA.FTZ R0, R207, c[0x0][0x23c], -R7 ;  /* 0x00008f00cf007a23 */ /* 0x002fcc0000010807 */
[----:B------:R1:W-:Y:S02]  /*8210*/  MUFU.EX2 R244, R0 ;  /* 0x0000000000f47308 */ /* 0x0003e40000000800 */
[----:B-1----:R-:W-:Y:S01]  /*8220*/  FFMA.FTZ R0, R58, c[0x0][0x23c], -R6 ;  /* 0x00008f003a007a23 */ /* 0x002fe20000010806 */
[----:B------:R-:W-:Y:S02]  /*8230*/  MOV R58, R59 ;  /* 0x0000003b003a7202 */ /* 0x000fe40000000f00 */
[----:B------:R-:W-:-:S03]  /*8240*/  MOV R59, R45 ;  /* 0x0000002d003b7202 */ /* 0x000fc60000000f00 */
[----:B------:R1:W-:Y:S01]  /*8250*/  MUFU.EX2 R242, R0 ;  /* 0x0000000000f27308 */ /* 0x0003e20000000800 */
[----:B------:R-:W-:Y:S01]  /*8260*/  IMAD.MOV.U32 R250, RZ, RZ, R42 ;  /* 0x000000fffffa7224 */ /* 0x000fe200078e002a */
[----:B------:R-:W-:Y:S01]  /*8270*/  MOV R45, R120 ;  /* 0x00000078002d7202 */ /* 0x000fe20000000f00 */
[--C-:B------:R-:W-:Y:S01]  /*8280*/  FFMA.FTZ R22, R206, c[0x0][0x23c], -R6.reuse ;  /* 0x00008f00ce167a23 */ /* 0x100fe20000010806 */
[----:B------:R-:W-:Y:S01]  /*8290*/  MOV R120, R131 ;  /* 0x0000008300787202 */ /* 0x000fe20000000f00 */
[----:B------:R-:W-:Y:S02]  /*82a0*/  FFMA.FTZ R131, R203, c[0x0][0x23c], -R7 ;  /* 0x00008f00cb837a23 */ /* 0x000fe40000010807 */
[----:B-1----:R-:W-:Y:S01]  /*82b0*/  FFMA.FTZ R0, R251, c[0x0][0x23c], -R6 ;  /* 0x00008f00fb007a23 */ /* 0x002fe20000010806 */
[----:B--2---:R-:W-:Y:S01]  /*82c0*/  MOV R251, R49 ;  /* 0x0000003100fb7202 */ /* 0x004fe20000000f00 */
[----:B------:R-:W-:Y:S01]  /*82d0*/  IMAD.MOV.U32 R49, RZ, RZ, R56 ;  /* 0x000000ffff317224 */ /* 0x000fe200078e0038 */
[----:B------:R-:W-:Y:S01]  /*82e0*/  MOV R56, R57 ;  /* 0x0000003900387202 */ /* 0x000fe20000000f00 */
[----:B------:R1:W-:Y:S01]  /*82f0*/  MUFU.EX2 R232, R0 ;  /* 0x0000000000e87308 */ /* 0x0003e20000000800 */
[----:B------:R-:W-:Y:S01]  /*8300*/  MOV R57, R2 ;  /* 0x0000000200397202 */ /* 0x000fe20000000f00 */
[----:B------:R-:W-:Y:S01]  /*8310*/  IMAD.MOV.U32 R41, RZ, RZ, R49 ;  /* 0x000000ffff297224 */ /* 0x000fe200078e0031 */
[----:B------:R-:W-:Y:S01]  /*8320*/  MOV R43, R56 ;  /* 0x00000038002b7202 */ /* 0x000fe20000000f00 */
[----:B------:R-:W-:Y:S01]  /*8330*/  FFMA.FTZ R2, R252, c[0x0][0x23c], -R6 ;  /* 0x00008f00fc027a23 */ /* 0x000fe20000010806 */
[----:B------:R-:W-:Y:S01]  /*8340*/  MOV R49, R228 ;  /* 0x000000e400317202 */ /* 0x000fe20000000f00 */
[----:B------:R-:W-:Y:S01]  /*8350*/  IMAD.MOV.U32 R252, RZ, RZ, R38 ;  /* 0x000000fffffc7224 */ /* 0x000fe200078e0026 */
[----:B------:R-:W-:Y:S01]  /*8360*/  MOV R38, R144 ;  /* 0x0000009000267202 */ /* 0x000fe20000000f00 */
[--C-:B-1----:R-:W-:Y:S01]  /*8370*/  FFMA.FTZ R0, R249, c[0x0][0x23c], -R6.reuse ;  /* 0x00008f00f9007a23 */ /* 0x102fe20000010806 */
[----:B----4-:R-:W-:Y:S01]  /*8380*/  MOV R249, R39 ;  /* 0x0000002700f97202 */ /* 0x010fe20000000f00 */
[----:B------:R-:W-:Y:S01]  /*8390*/  IMAD.MOV.U32 R39, RZ, RZ, R123 ;  /* 0x000000ffff277224 */ /* 0x000fe200078e007b */
[----:B------:R-:W-:Y:S01]  /*83a0*/  MUFU.EX2 R231, R2 ;  /* 0x0000000200e77308 */ /* 0x000fe20000000800 */
[----:B------:R-:W-:Y:S01]  /*83b0*/  MOV R123, R142 ;  /* 0x0000008e007b7202 */ /* 0x000fe20000000f00 */
[----:B------:R-:W-:Y:S01]  /*83c0*/  FFMA.FTZ R143, R185, c[0x0][0x23c], -R6 ;  /* 0x00008f00b98f7a23 */ /* 0x000fe20000010806 */
[----:B------:R-:W-:-:S02]  /*83d0*/  MOV R56, R63 ;  /* 0x0000003f00387202 */ /* 0x000fc40000000f00 */
[----:B------:R-:W-:Y:S01]  /*83e0*/  MOV R125, R36 ;  /* 0x00000024007d7202 */ /* 0x000fe20000000f00 */
[----:B------:R-:W-:Y:S01]  /*83f0*/  IMAD.MOV.U32 R17, RZ, RZ, R60 ;  /* 0x000000ffff117224 */ /* 0x000fe200078e003c */
[----:B------:R-:W-:Y:S01]  /*8400*/  MOV R63, R145 ;  /* 0x00000091003f7202 */ /* 0x000fe20000000f00 */
[----:B------:R1:W2:Y:S01]  /*8410*/  MUFU.EX2 R211, R0 ;  /* 0x0000000000d37308 */ /* 0x0002a20000000800 */
[----:B------:R-:W-:Y:S01]  /*8420*/  F2FP.PACK_AB R8, R245, R250 ;  /* 0x000000faf508723e */ /* 0x000fe200000000ff */
[----:B------:R4:W5:Y:S01]  /*8430*/  LDL.LU R228, [R1+0xc8] ;  /* 0x0000c80001e47983 */ /* 0x0009620000300800 */
[--C-:B------:R-:W-:Y:S02]  /*8440*/  FFMA.FTZ R142, R164, c[0x0][0x23c], -R6.reuse ;  /* 0x00008f00a48e7a23 */ /* 0x100fe40000010806 */
[--C-:B------:R-:W-:Y:S02]  /*8450*/  FFMA.FTZ R144, R202, c[0x0][0x23c], -R6.reuse ;  /* 0x00008f00ca907a23 */ /* 0x100fe40000010806 */
[----:B------:R-:W-:-:S02]  /*8460*/  FFMA.FTZ R145, R148, c[0x0][0x23c], -R6 ;  /* 0x00008f0094917a23 */ /* 0x000fc40000010806 */
[----:B-1----:R-:W-:Y:S02]  /*8470*/  FFMA.FTZ R0, R41, c[0x0][0x23c], -R5 ;  /* 0x00008f0029007a23 */ /* 0x002fe40000010805 */
[----:B------:R-:W-:Y:S01]  /*8480*/  IMAD.MOV.U32 R41, RZ, RZ, R43 ;  /* 0x000000ffff297224 */ /* 0x000fe200078e002b */
[----:B------:R-:W-:Y:S02]  /*8490*/  MOV R43, R37 ;  /* 0x00000025002b7202 */ /* 0x000fe40000000f00 */
[----:B------:R-:W-:Y:S01]  /*84a0*/  MOV R37, R38 ;  /* 0x0000002600257202 */ /* 0x000fe20000000f00 */
[----:B------:R-:W-:Y:S01]  /*84b0*/  IMAD.MOV.U32 R38, RZ, RZ, R39 ;  /* 0x000000ffff267224 */ /* 0x000fe200078e0027 */
[----:B------:R-:W-:Y:S02]  /*84c0*/  MOV R39, R48 ;  /* 0x0000003000277202 */ /* 0x000fe40000000f00 */
[----:B------:R-:W-:Y:S01]  /*84d0*/  MOV R48, R49 ;  /* 0x0000003100307202 */ /* 0x000fe20000000f00 */
[----:B------:R-:W-:Y:S01]  /*84e0*/  IMAD.MOV.U32 R49, RZ, RZ, R59 ;  /* 0x000000ffff317224 */ /* 0x000fe200078e003b */
[----:B------:R-:W-:-:S02]  /*84f0*/  MOV R59, R163 ;  /* 0x000000a3003b7202 */ /* 0x000fc40000000f00 */
[----:B------:R-:W-:Y:S01]  /*8500*/  MOV R163, R121 ;  /* 0x0000007900a37202 */ /* 0x000fe20000000f00 */
[----:B------:R-:W-:Y:S01]  /*8510*/  IMAD.MOV.U32 R121, RZ, RZ, R122 ;  /* 0x000000ffff797224 */ /* 0x000fe200078e007a */
[----:B------:R-:W-:Y:S01]  /*8520*/  MOV R122, R147 ;  /* 0x00000093007a7202 */ /* 0x000fe20000000f00 */
[----:B------:R1:W-:Y:S01]  /*8530*/  MUFU.EX2 R210, R0 ;  /* 0x0000000000d27308 */ /* 0x0003e20000000800 */
[----:B------:R-:W-:Y:S01]  /*8540*/  MOV R147, R4 ;  /* 0x0000000400937202 */ /* 0x000fe20000000f00 */
[--C-:B------:R-:W-:Y:S02]  /*8550*/  FFMA.FTZ R4, R227, c[0x0][0x23c], -R5.reuse ;  /* 0x00008f00e3047a23 */ /* 0x100fe40000010805 */
[----:B------:R-:W-:Y:S01]  /*8560*/  FFMA.FTZ R2, R226, c[0x0][0x23c], -R5 ;  /* 0x00008f00e2027a23 */ /* 0x000fe20000010805 */
[----:B------:R-:W-:Y:S01]  /*8570*/  MOV R42, R37 ;  /* 0x00000025002a7202 */ /* 0x000fe20000000f00 */
[----:B------:R-:W-:Y:S02]  /*8580*/  IMAD.MOV.U32 R40, RZ, RZ, R39 ;  /* 0x000000ffff287224 */ /* 0x000fe400078e0027 */
[--C-:B------:R-:W-:Y:S01]  /*8590*/  FFMA.FTZ R164, R179, c[0x0][0x23c], -R5.reuse ;  /* 0x00008f00b3a47a23 */ /* 0x100fe20000010805 */
[----:B------:R2:W-:Y:S01]  /*85a0*/  MUFU.EX2 R208, R2 ;  /* 0x0000000200d07308 */ /* 0x0005e20000000800 */
[----:B-1----:R-:W-:Y:S01]  /*85b0*/  FFMA.FTZ R0, R41, c[0x0][0x23c], -R5 ;  /* 0x00008f0029007a23 */ /* 0x002fe20000010805 */
[----:B------:R-:W-:Y:S01]  /*85c0*/  MOV R41, R48 ;  /* 0x0000003000297202 */ /* 0x000fe20000000f00 */
[----:B------:R-:W-:Y:S01]  /*85d0*/  FADD.FTZ R148, R10, R9 ;  /* 0x000000090a947221 */ /* 0x000fe20000010000 */
[----:B------:R-:W-:-:S02]  /*85e0*/  MOV R48, R59 ;  /* 0x0000003b00307202 */ /* 0x000fc40000000f00 */
[----:B------:R-:W-:Y:S02]  /*85f0*/  MOV R18, R61 ;  /* 0x0000003d00127202 */ /* 0x000fe40000000f00 */
[----:B------:R-:W-:Y:S01]  /*8600*/  MOV R19, R62 ;  /* 0x0000003e00137202 */ /* 0x000fe20000000f00 */
[----:B------:R-:W-:Y:S01]  /*8610*/  IMAD.MOV.U32 R205, RZ, RZ, R56 ;  /* 0x000000ffffcd7224 */ /* 0x000fe200078e0038 */
[----:B------:R-:W-:Y:S02]  /*8620*/  MOV R59, R122 ;  /* 0x0000007a003b7202 */ /* 0x000fe40000000f00 */
[----:B------:R-:W-:Y:S02]  /*8630*/  MOV R204, R57 ;  /* 0x0000003900cc7202 */ /* 0x000fe40000000f00 */
[----:B------:R-:W-:Y:S02]  /*8640*/  MOV R16, R58 ;  /* 0x0000003a00107202 */ /* 0x000fe40000000f00 */
[----:B------:R-:W-:-:S02]  /*8650*/  MOV R36, R136 ;  /* 0x0000008800247202 */ /* 0x000fc40000000f00 */
[----:B------:R-:W-:Y:S02]  /*8660*/  MOV R177, R125 ;  /* 0x0000007d00b17202 */ /* 0x000fe40000000f00 */
[----:B------:R-:W-:Y:S02]  /*8670*/  MOV R195, R51 ;  /* 0x0000003300c37202 */ /* 0x000fe40000000f00 */
[----:B------:R-:W-:Y:S01]  /*8680*/  MOV R230, R45 ;  /* 0x0000002d00e67202 */ /* 0x000fe20000000f00 */
[----:B------:R-:W-:Y:S01]  /*8690*/  MUFU.EX2 R206, R22 ;  /* 0x0000001600ce7308 */ /* 0x000fe20000000800 */
[----:B------:R-:W-:Y:S01]  /*86a0*/  MOV R122, R146 ;  /* 0x00000092007a7202 */ /* 0x000fe20000000f00 */
[----:B------:R-:W-:Y:S01]  /*86b0*/  FFMA.FTZ R146, R209, c[0x0][0x23c], -R5 ;  /* 0x00008f00d1927a23 */ /* 0x000fe20000010805 */
[----:B--2---:R-:W-:Y:S01]  /*86c0*/  F2FP.PACK_AB R6, R211, R231 ;  /* 0x000000e7d306723e */ /* 0x004fe200000000ff */
[----:B------:R4:W5:Y:S04]  /*86d0*/  LDL.LU R227, [R1+0xc4] ;  /* 0x0000c40001e37983 */ /* 0x0009680000300800 */
[----:B------:R1:W-:Y:S01]  /*86e0*/  MUFU.EX2 R209, R4 ;  /* 0x0000000400d17308 */ /* 0x0003e20000000800 */
[----:B------:R-:W-:Y:S01]  /*86f0*/  MOV R37, R38 ;  /* 0x0000002600257202 */ /* 0x000fe20000000f00 */
[----:B------:R-:W-:-:S06]  /*8700*/  IMAD.MOV.U32 R39, RZ, RZ, R163 ;  /* 0x000000ffff277224 */ /* 0x000fcc00078e00a3 */
[----:B------:R-:W2:Y:S01]  /*8710*/  MUFU.EX2 R207, R0 ;  /* 0x0000000000cf7308 */ /* 0x000ea20000000800 */
[----:B------:R-:W-:Y:S01]  /*8720*/  MOV R38, R121 ;  /* 0x0000007900267202 */ /* 0x000fe20000000f00 */
[----:B------:R-:W-:Y:S02]  /*8730*/  IMAD.MOV.U32 R121, RZ, RZ, R147 ;  /* 0x000000ffff797224 */ /* 0x000fe400078e0093 */
[----:B------:R-:W-:Y:S01]  /*8740*/  FADD.FTZ R2, R40, R199 ;  /* 0x000000c728027221 */ /* 0x000fe20000010000 */
[----:B------:R-:W-:Y:S01]  /*8750*/  F2FP.PACK_AB R9, R249, R247 ;  /* 0x000000f7f909723e */ /* 0x000fe200000000ff */
[--C-:B------:R-:W-:Y:S01]  /*8760*/  FFMA.FTZ R147, R189, c[0x0][0x23c], -R5.reuse ;  /* 0x00008f00bd937a23 */ /* 0x100fe20000010805 */
[----:B------:R-:W-:Y:S01]  /*8770*/  F2FP.PACK_AB R10, R251, R252 ;  /* 0x000000fcfb0a723e */ /* 0x000fe200000000ff */
[----:B------:R-:W-:Y:S01]  /*8780*/  FFMA.FTZ R163, R188, c[0x0][0x23c], -R5 ;  /* 0x00008f00bca37a23 */ /* 0x000fe20000010805 */
[----:B------:R-:W-:Y:S01]  /*8790*/  MOV R124, R43 ;  /* 0x0000002b007c7202 */ /* 0x000fe20000000f00 */
[----:B------:R-:W-:-:S02]  /*87a0*/  FADD.FTZ R5, R196, R191 ;  /* 0x000000bfc4057221 */ /* 0x000fc40000010000 */
[----:B------:R-:W-:Y:S01]  /*87b0*/  IMAD.MOV.U32 R203, RZ, RZ, R42 ;  /* 0x000000ffffcb7224 */ /* 0x000fe200078e002a */
[----:B------:R-:W-:Y:S01]  /*87c0*/  MOV R169, R16 ;  /* 0x0000001000a97202 */ /* 0x000fe20000000f00 */
[----:B-1----:R-:W-:Y:S01]  /*87d0*/  FADD.FTZ R4, R71, R11 ;  /* 0x0000000b47047221 */ /* 0x002fe20000010000 */
[----:B------:R-:W-:Y:S01]  /*87e0*/  MUFU.EX2 R202, R20 ;  /* 0x0000001400ca7308 */ /* 0x000fe20000000800 */
[----:B------:R-:W-:Y:S01]  /*87f0*/  FADD.FTZ R128, R198, R2 ;  /* 0x00000002c6807221 */ /* 0x000fe20000010000 */
[----:B--2---:R-:W-:Y:S01]  /*8800*/  F2FP.PACK_AB R7, R207, R208 ;  /* 0x000000d0cf07723e */ /* 0x004fe200000000ff */
[----:B------:R-:W-:Y:S01]  /*8810*/  FADD.FTZ R2, R197, R5 ;  /* 0x00000005c5027221 */ /* 0x000fe20000010000 */
[----:B------:R-:W-:Y:S01]  /*8820*/  F2FP.PACK_AB R5, R209, R210 ;  /* 0x000000d2d105723e */ /* 0x000fe200000000ff */
[----:B------:R-:W-:Y:S01]  /*8830*/  FADD.FTZ R71, R190, R4 ;  /* 0x00000004be477221 */ /* 0x000fe20000010000 */
[----:B------:R-:W-:Y:S01]  /*8840*/  F2FP.PACK_AB R4, R232, R242 ;  /* 0x000000f2e804723e */ /* 0x000fe200000000ff */
[----:B------:R4:W5:Y:S01]  /*8850*/  LDL.LU R226, [R1+0xc0] ;  /* 0x0000c00001e27983 */ /* 0x0009620000300800 */
[----:B------:R-:W-:Y:S01]  /*8860*/  F2FP.PACK_AB R11, R244, R248 ;  /* 0x000000f8f40b723e */ /* 0x000fe200000000ff */
[----:B------:R-:W-:Y:S01]  /*8870*/  IMAD.MOV.U32 R40, RZ, RZ, R63 ;  /* 0x000000ffff287224 */ /* 0x000fe200078e003f */
[----:B------:R-:W-:Y:S01]  /*8880*/  MOV R0, R41 ;  /* 0x0000002900007202 */ /* 0x000fe20000000f00 */
[----:B------:R-:W-:Y:S01]  /*8890*/  IMAD.MOV.U32 R43, RZ, RZ, R137 ;  /* 0x000000ffff2b7224 */ /* 0x000fe200078e0089 */
[----:B------:R-:W-:Y:S01]  /*88a0*/  MOV R41, R139 ;  /* 0x0000008b00297202 */ /* 0x000fe20000000f00 */
[-C--:B---3--:R-:W-:Y:S01]  /*88b0*/  HMMA.16816.F32 R60, R4, R12.reuse, R108 ;  /* 0x0000000c043c723c */ /* 0x088fe2000000186c */
        /* <DEDUP_REMOVED lines=8> */
[----:B------:R-:W-:Y:S01]  /*8940*/  MOV R196, R19 ;  /* 0x0000001300c47202 */ /* 0x000fe20000000f00 */
[----:B------:R-:W-:Y:S01]  /*8950*/  IMAD.MOV.U32 R110, RZ, RZ, R47 ;  /* 0x000000ffff6e7224 */ /* 0x000fe200078e002f */
[----:B------:R-:W1:Y:S01]  /*8960*/  LDSM.16.MT88.4 R16, [R213+0xa000] ;  /* 0x00a00000d510783b */ /* 0x000e620000004200 */
[----:B------:R-:W-:Y:S01]  /*8970*/  MOV R190, R48 ;  /* 0x0000003000be7202 */ /* 0x000fe20000000f00 */
[----:B------:R-:W-:Y:S01]  /*8980*/  IMAD.MOV.U32 R188, RZ, RZ, R205 ;  /* 0x000000ffffbc7224 */ /* 0x000fe200078e00cd */
[----:B------:R-:W-:Y:S01]  /*8990*/  MOV R111, R46 ;  /* 0x0000002e006f7202 */ /* 0x000fe20000000f00 */
[----:B------:R-:W-:Y:S01]  /*89a0*/  MUFU.EX2 R205, R23 ;  /* 0x0000001700cd7308 */ /* 0x000fe20000000800 */
[-C--:B------:R-:W-:Y:S01]  /*89b0*/  HMMA.16816.F32 R56, R4, R14.reuse, R104 ;  /* 0x0000000e0438723c */ /* 0x080fe20000001868 */
        /* <DEDUP_REMOVED lines=8> */
[----:B------:R-:W2:Y:S01]  /*8a40*/  LDSM.16.MT88.4 R12, [R215+0xa000] ;  /* 0x00a00000d70c783b */ /* 0x000ea20000004200 */
[----:B------:R-:W-:Y:S01]  /*8a50*/  MOV R105, R42 ;  /* 0x0000002a00697202 */ /* 0x000fe20000000f00 */
[----:B------:R-:W-:Y:S01]  /*8a60*/  IMAD.MOV.U32 R106, RZ, RZ, R203 ;  /* 0x000000ffff6a7224 */ /* 0x000fe200078e00cb */
[----:B------:R-:W-:Y:S01]  /*8a70*/  MOV R184, R37 ;  /* 0x0000002500b87202 */ /* 0x000fe20000000f00 */
[----:B------:R-:W-:Y:S01]  /*8a80*/  MUFU.EX2 R203, R26 ;  /* 0x0000001a00cb7308 */ /* 0x000fe20000000800 */
[----:B------:R-:W-:Y:S01]  /*8a90*/  MOV R107, R39 ;  /* 0x00000027006b7202 */ /* 0x000fe20000000f00 */
[----:B------:R-:W-:Y:S01]  /*8aa0*/  IMAD.MOV.U32 R98, RZ, RZ, R122 ;  /* 0x000000ffff627224 */ /* 0x000fe200078e007a */
[----:B------:R-:W-:-:S02]  /*8ab0*/  MOV R97, R121 ;  /* 0x0000007900617202 */ /* 0x000fc40000000f00 */
[----:B------:R-:W-:Y:S02]  /*8ac0*/  MOV R99, R123 ;  /* 0x0000007b00637202 */ /* 0x000fe40000000f00 */
[----:B------:R-:W-:Y:S02]  /*8ad0*/  MOV R179, R204 ;  /* 0x000000cc00b37202 */ /* 0x000fe40000000f00 */
[----:B------:R-:W3:Y:S01]  /*8ae0*/  MUFU.EX2 R204, R25 ;  /* 0x0000001900cc7308 */ /* 0x000ee20000000800 */
[C---:B-1----:R-:W-:Y:S08]  /*8af0*/  HMMA.16816.F32 R40, R4.reuse, R16, R72 ;  /* 0x000000100428723c */ /* 0x042ff00000001848 */
[----:B------:R-:W-:Y:S08]  /*8b00*/  HMMA.16816.F32 R36, R4, R18, R64 ;  /* 0x000000120424723c */ /* 0x000ff00000001840 */
[-C--:B--2---:R-:W-:Y:S08]  /*8b10*/  HMMA.16816.F32 R120, R8, R12.reuse, R88 ;  /* 0x0000000c0878723c */ /* 0x084ff00000001858 */
[C---:B------:R-:W-:Y:S08]  /*8b20*/  HMMA.16816.F32 R48, R4.reuse, R12, R84 ;  /* 0x0000000c0430723c */ /* 0x040ff00000001854 */
[-C--:B------:R-:W-:Y:S08]  /*8b30*/  HMMA.16816.F32 R44, R4, R14.reuse, R80 ;  /* 0x0000000e042c723c */ /* 0x080ff00000001850 */
[C---:B------:R-:W-:Y:S01]  /*8b40*/  HMMA.16816.F32 R112, R8.reuse, R14, R76 ;  /* 0x0000000e0870723c */ /* 0x040fe2000000184c */
[----:B------:R-:W1:Y:S07]  /*8b50*/  LDSM.16.MT88.4 R12, [R214+0xa000] ;  /* 0x00a00000d60c783b */ /* 0x000e6e0000004200 */
[C---:B------:R-:W-:Y:S01]  /*8b60*/  HMMA.16816.F32 R80, R8.reuse, R16, R116 ;  /* 0x000000100850723c */ /* 0x040fe20000001874 */
[----:B------:R2:W1:Y:S07]  /*8b70*/  MUFU.EX2 R118, R21 ;  /* 0x0000001500767308 */ /* 0x00046e0000000800 */
[----:B------:R-:W-:Y:S01]  /*8b80*/  HMMA.16816.F32 R100, R8, R18, R100 ;  /* 0x000000120864723c */ /* 0x000fe20000001864 */
[----:B------:R-:W-:Y:S04]  /*8b90*/  LDSM.16.MT88.4 R16, [R215+0xa800] ;  /* 0x00a80000d710783b */ /* 0x000fe80000004200 */
[----:B--2---:R-:W2:Y:S01]  /*8ba0*/  LDSM.16.MT88.4 R20, [R212+0xa800] ;  /* 0x00a80000d414783b */ /* 0x004ea20000004200 */
[----:B------:R2:W-:Y:S02]  /*8bb0*/  MUFU.EX2 R119, R24 ;  /* 0x0000001800777308 */ /* 0x0005e40000000800 */
[C---:B-1----:R-:W-:Y:S08]  /*8bc0*/  HMMA.16816.F32 R32, R4.reuse, R12, R32 ;  /* 0x0000000c0420723c */ /* 0x042ff00000001820 */
[----:B------:R-:W-:Y:S07]  /*8bd0*/  HMMA.16816.F32 R28, R4, R14, R28 ;  /* 0x0000000e041c723c */ /* 0x000fee000000181c */
[----:B------:R-:W-:Y:S01]  /*8be0*/  FADD.FTZ R5, R97, R148 ;  /* 0x0000009461057221 */ /* 0x000fe20000010000 */
[----:B------:R-:W-:Y:S01]  /*8bf0*/  HMMA.16816.F32 R92, R8, R12, R92 ;  /* 0x0000000c085c723c */ /* 0x000fe2000000185c */
[----:B------:R-:W-:Y:S01]  /*8c00*/  MOV R97, R98 ;  /* 0x0000006200617202 */ /* 0x000fe20000000f00 */
[----:B------:R-:W-:Y:S01]  /*8c10*/  IMAD.MOV.U32 R98, RZ, RZ, R99 ;  /* 0x000000ffff627224 */ /* 0x000fe200078e0063 */
[----:B------:R-:W-:-:S02]  /*8c20*/  MOV R99, R104 ;  /* 0x0000006800637202 */ /* 0x000fc40000000f00 */
[----:B------:R-:W-:Y:S01]  /*8c30*/  MOV R104, R105 ;  /* 0x0000006900687202 */ /* 0x000fe20000000f00 */
[----:B------:R-:W-:Y:S01]  /*8c40*/  IMAD.MOV.U32 R105, RZ, RZ, R106 ;  /* 0x000000ffff697224 */ /* 0x000fe200078e006a */
[----:B------:R-:W-:Y:S01]  /*8c50*/  MOV R106, R108 ;  /* 0x0000006c006a7202 */ /* 0x000fe20000000f00 */
[----:B------:R-:W-:Y:S01]  /*8c60*/  HMMA.16816.F32 R88, R8, R14, R52 ;  /* 0x0000000e0858723c */ /* 0x000fe20000001834 */
[----:B------:R-:W1:Y:S01]  /*8c70*/  LDSM.16.MT88.4 R12, [R213+0xa800] ;  /* 0x00a80000d50c783b */ /* 0x000e620000004200 */
[----:B------:R-:W-:Y:S01]  /*8c80*/  MOV R108, R0 ;  /* 0x00000000006c7202 */ /* 0x000fe20000000f00 */
[----:B------:R-:W-:Y:S02]  /*8c90*/  FADD.FTZ R0, R225, R128 ;  /* 0x00000080e1007221 */ /* 0x000fe40000010000 */
[----:B------:R-:W1:Y:S01]  /*8ca0*/  LDSM.16.MT88.4 R8, [R214+0xa800] ;  /* 0x00a80000d608783b */ /* 0x000e620000004200 */
[----:B------:R-:W4:Y:S01]  /*8cb0*/  MUFU.EX2 R128, R27 ;  /* 0x0000001b00807308 */ /* 0x000f220000000800 */
        /* <DEDUP_REMOVED lines=8> */
[----:B--2---:R-:W-:Y:S01]  /*8d40*/  FADD.FTZ R24, R98, R4 ;  /* 0x0000000462187221 */ /* 0x004fe20000010000 */
[----:B---3--:R-:W-:Y:S01]  /*8d50*/  F2FP.PACK_AB R4, R204, R203 ;  /* 0x000000cbcc04723e */ /* 0x008fe200000000ff */
[----:B------:R-:W-:Y:S01]  /*8d60*/  IMAD.MOV.U32 R106, RZ, RZ, R108 ;  /* 0x000000ffff6a7224 */ /* 0x000fe200078e006c */
[----:B------:R-:W-:-:S02]  /*8d70*/  F2FP.PACK_AB R5, R202, R118 ;  /* 0x00000076ca05723e */ /* 0x000fc400000000ff */
[----:B------:R-:W-:Y:S01]  /*8d80*/  F2FP.PACK_AB R6, R206, R205 ;  /* 0x000000cdce06723e */ /* 0x000fe200000000ff */
[----:B------:R2:W-:Y:S01]  /*8d90*/  MUFU.EX2 R116, R141 ;  /* 0x0000008d00747308 */ /* 0x0005e20000000800 */
[----:B----4-:R-:W-:Y:S01]  /*8da0*/  F2FP.PACK_AB R7, R128, R119 ;  /* 0x000000778007723e */ /* 0x010fe200000000ff */
[----:B------:R-:W-:Y:S01]  /*8db0*/  FADD.FTZ R2, R224, R2 ;  /* 0x00000002e0027221 */ /* 0x000fe20000010000 */
[----:B------:R-:W-:Y:S01]  /*8dc0*/  MOV R108, R222 ;  /* 0x000000de006c7202 */ /* 0x000fe20000000f00 */
[----:B------:R-:W-:Y:S01]  /*8dd0*/  IMAD.MOV.U32 R54, RZ, RZ, R111 ;  /* 0x000000ffff367224 */ /* 0x000fe200078e006f */
[----:B------:R-:W-:Y:S01]  /*8de0*/  MOV R52, R109 ;  /* 0x0000006d00347202 */ /* 0x000fe20000000f00 */
[----:B------:R3:W5:Y:S02]  /*8df0*/  LDL.LU R225, [R1+0xbc] ;  /* 0x0000bc0001e17983 */ /* 0x0007640000300800 */
[----:B------:R4:W-:Y:S01]  /*8e00*/  MUFU.EX2 R117, R140 ;  /* 0x0000008c00757308 */ /* 0x0009e20000000800 */
[----:B------:R-:W-:Y:S01]  /*8e10*/  IMAD.MOV.U32 R26, RZ, RZ, R108 ;  /* 0x000000ffff1a7224 */ /* 0x000fe200078e006c */
[----:B------:R-:W-:-:S06]  /*8e20*/  MOV R53, R110 ;  /* 0x0000006e00357202 */ /* 0x000fcc0000000f00 */
[----:B------:R-:W-:Y:S01]  /*8e30*/  MUFU.EX2 R134, R134 ;  /* 0x0000008600867308 */ /* 0x000fe20000000800 */
[----:B------:R-:W-:Y:S07]  /*8e40*/  HMMA.16816.F32 R108, R4, R20, R60 ;  /* 0x00000014046c723c */ /* 0x000fee000000183c */
[----:B------:R-:W1:Y:S01]  /*8e50*/  MUFU.EX2 R133, R133 ;  /* 0x0000008500857308 */ /* 0x000e620000000800 */
[----:B------:R-:W-:-:S07]  /*8e60*/  MOV R63, R107 ;  /* 0x0000006b003f7202 */ /* 0x000fce0000000f00 */
[----:B------:R-:W-:Y:S01]  /*8e70*/  MUFU.EX2 R132, R132 ;  /* 0x0000008400847308 */ /* 0x000fe20000000800 */
[----:B------:R-:W-:-:S07]  /*8e80*/  FADD.FTZ R0, R221, R0 ;  /* 0x00000000dd007221 */ /* 0x000fce0000010000 */
[----:B------:R-:W-:Y:S01]  /*8e90*/  MUFU.EX2 R131, R131 ;  /* 0x0000008300837308 */ /* 0x000fe20000000800 */
[----:B------:R-:W-:-:S07]  /*8ea0*/  FADD.FTZ R2, R97, R2 ;  /* 0x0000000261027221 */ /* 0x000fce0000010000 */
[----:B------:R-:W-:Y:S01]  /*8eb0*/  MUFU.EX2 R130, R130 ;  /* 0x0000008200827308 */ /* 0x000fe20000000800 */
[----:B------:R-:W-:-:S07]  /*8ec0*/  MOV R55, R99 ;  /* 0x0000006300377202 */ /* 0x000fce0000000f00 */
[----:B------:R-:W1:Y:S01]  /*8ed0*/  MUFU.EX2 R129, R129 ;  /* 0x0000008100817308 */ /* 0x000e620000000800 */
[----:B------:R-:W-:Y:S01]  /*8ee0*/  IMAD.MOV.U32 R27, RZ, RZ, R104 ;  /* 0x000000ffff1b7224 */ /* 0x000fe200078e0068 */
[----:B------:R-:W-:Y:S01]  /*8ef0*/  MOV R71, R105 ;  /* 0x0000006900477202 */ /* 0x000fe20000000f00 */
[C---:B------:R-:W-:Y:S01]  /*8f00*/  HMMA.16816.F32 R96, R4.reuse, R16, R48 ;  /* 0x000000100460723c */ /* 0x040fe20000001830 */
[----:B------:R-:W-:Y:S01]  /*8f10*/  MOV R148, R106 ;  /* 0x0000006a00947202 */ /* 0x000fe20000000f00 */
[----:B------:R3:W5:Y:S06]  /*8f20*/  LDL.LU R224, [R1+0xb8] ;  /* 0x0000b80001e07983 */ /* 0x00076c0000300800 */
[C---:B------:R-:W-:Y:S08]  /*8f30*/  HMMA.16816.F32 R84, R4.reuse, R18, R44 ;  /* 0x000000120454723c */ /* 0x040ff0000000182c */
[C---:B-1----:R-:W-:Y:S08]  /*8f40*/  HMMA.16816.F32 R76, R4.reuse, R12, R40 ;  /* 0x0000000c044c723c */ /* 0x042ff00000001828 */
[C---:B------:R-:W-:Y:S08]  /*8f50*/  HMMA.16816.F32 R72, R4.reuse, R14, R36 ;  /* 0x0000000e0448723c */ /* 0x040ff00000001824 */
[----:B------:R-:W-:Y:S01]  /*8f60*/  HMMA.16816.F32 R64, R4, R8, R32 ;  /* 0x000000080440723c */ /* 0x000fe20000001820 */
[----:B------:R-:W-:Y:S01]  /*8f70*/  FADD.FTZ R2, R71, R2 ;  /* 0x0000000247027221 */ /* 0x000fe20000010000 */
[----:B--2---:R-:W-:-:S06]  /*8f80*/  MOV R141, R175 ;  /* 0x000000af008d7202 */ /* 0x004fcc0000000f00 */
[C---:B------:R-:W-:Y:S08]  /*8f90*/  HMMA.16816.F32 R104, R4.reuse, R22, R56 ;  /* 0x000000160468723c */ /* 0x040ff00000001838 */
[----:B------:R-:W-:Y:S01]  /*8fa0*/  HMMA.16816.F32 R48, R4, R10, R28 ;  /* 0x0000000a0430723c */ /* 0x000fe2000000181c */
[----:B----4-:R-:W-:Y:S01]  /*8fb0*/  IMAD.MOV.U32 R140, RZ, RZ, R173 ;  /* 0x000000ffff8c7224 */ /* 0x010fe200078e00ad */
[----:B------:R3:W5:Y:S01]  /*8fc0*/  LDL.LU R223, [R1+0xb4] ;  /* 0x0000b40001df7983 */ /* 0x0007620000300800 */
[----:B------:R-:W-:Y:S03]  /*8fd0*/  MUFU.EX2 R71, R160 ;  /* 0x000000a000477308 */ /* 0x000fe60000000800 */
[----:B------:R3:W5:Y:S01]  /*8fe0*/  LDL.LU R222, [R1+0xb0] ;  /* 0x0000b00001de7983 */ /* 0x0007620000300800 */
        /* <DEDUP_REMOVED lines=11> */
[----:B------:R-:W-:Y:S01]  /*90a0*/  FADD.FTZ R2, R54, R0 ;  /* 0x0000000036027221 */ /* 0x000fe20000010000 */
[----:B------:R3:W5:Y:S03]  /*90b0*/  LDL.LU R221, [R1+0xac] ;  /* 0x0000ac0001dd7983 */ /* 0x0007660000300800 */
[----:B------:R-:W-:Y:S01]  /*90c0*/  HMMA.16816.F32 R60, R4, R20, R136 ;  /* 0x00000014043c723c */ /* 0x000fe20000001888 */
[----:B------:R-:W-:-:S07]  /*90d0*/  FADD.FTZ R0, R148, R24 ;  /* 0x0000001894007221 */ /* 0x000fce0000010000 */
[C---:B------:R-:W-:Y:S01]  /*90e0*/  HMMA.16816.F32 R52, R4.reuse, R22, R124 ;  /* 0x000000160434723c */ /* 0x040fe2000000187c */
[----:B------:R-:W1:Y:S07]  /*90f0*/  LDSM.16.MT88.4 R20, [R212+0xb000] ;  /* 0x00b00000d414783b */ /* 0x000e6e0000004200 */
[C---:B------:R-:W-:Y:S08]  /*9100*/  HMMA.16816.F32 R40, R4.reuse, R16, R120 ;  /* 0x000000100428723c */ /* 0x040ff00000001878 */
[C---:B------:R-:W-:Y:S01]  /*9110*/  HMMA.16816.F32 R36, R4.reuse, R18, R112 ;  /* 0x000000120424723c */ /* 0x040fe20000001870 */
[----:B------:R-:W2:Y:S01]  /*9120*/  LDSM.16.MT88.4 R16, [R215+0xb000] ;  /* 0x00b00000d710783b */ /* 0x000ea20000004200 */
[----:B------:R-:W-:Y:S06]  /*9130*/  MUFU.EX2 R112, R144 ;  /* 0x0000009000707308 */ /* 0x000fec0000000800 */
[C---:B------:R-:W-:Y:S02]  /*9140*/  HMMA.16816.F32 R28, R4.reuse, R12, R80 ;  /* 0x0000000c041c723c */ /* 0x040fe40000001850 */
[----:B------:R-:W-:Y:S06]  /*9150*/  MUFU.EX2 R114, R143 ;  /* 0x0000008f00727308 */ /* 0x000fec0000000800 */
[C---:B------:R-:W-:Y:S01]  /*9160*/  HMMA.16816.F32 R32, R4.reuse, R14, R100 ;  /* 0x0000000e0420723c */ /* 0x040fe20000001864 */
[----:B------:R-:W4:Y:S01]  /*9170*/  LDSM.16.MT88.4 R12, [R213+0xb000] ;  /* 0x00b00000d50c783b */ /* 0x000f220000004200 */
[----:B------:R-:W-:Y:S06]  /*9180*/  MUFU.EX2 R115, R142 ;  /* 0x0000008e00737308 */ /* 0x000fec0000000800 */
[C---:B------:R-:W-:Y:S02]  /*9190*/  HMMA.16816.F32 R56, R4.reuse, R8, R92 ;  /* 0x000000080438723c */ /* 0x040fe4000000185c */
[----:B------:R-:W1:Y:S06]  /*91a0*/  MUFU.EX2 R113, R145 ;  /* 0x0000009100717308 */ /* 0x000e6c0000000800 */
[----:B------:R-:W-:Y:S01]  /*91b0*/  HMMA.16816.F32 R44, R4, R10, R88 ;  /* 0x0000000a042c723c */ /* 0x000fe20000001858 */
[----:B------:R-:W2:Y:S01]  /*91c0*/  LDSM.16.MT88.4 R8, [R214+0xb000] ;  /* 0x00b00000d608783b */ /* 0x000ea20000004200 */
[----:B------:R-:W-:Y:S05]  /*91d0*/  MUFU.EX2 R100, R146 ;  /* 0x0000009200647308 */ /* 0x000fea0000000800 */
[----:B------:R-:W-:-:S03]  /*91e0*/  FADD.FTZ R5, R220, R26 ;  /* 0x0000001adc057221 */ /* 0x000fc60000010000 */
[----:B------:R-:W1:Y:S08]  /*91f0*/  MUFU.EX2 R95, R147 ;  /* 0x00000093005f7308 */ /* 0x000e700000000800 */
[----:B------:R-:W-:Y:S08]  /*9200*/  MUFU.EX2 R93, R149 ;  /* 0x00000095005d7308 */ /* 0x000ff00000000800 */
[----:B------:R-:W2:Y:S01]  /*9210*/  MUFU.EX2 R94, R150 ;  /* 0x00000096005e7308 */ /* 0x000ea20000000800 */
[----:B------:R-:W-:Y:S01]  /*9220*/  FADD.FTZ R4, R219, R25 ;  /* 0x00000019db047221 */ /* 0x000fe20000010000 */
[----:B-1----:R-:W-:Y:S01]  /*9230*/  F2FP.PACK_AB R6, R113, R115 ;  /* 0x000000737106723e */ /* 0x002fe200000000ff */
[----:B------:R-:W-:Y:S01]  /*9240*/  FADD.FTZ R25, R190, R5 ;  /* 0x00000005be197221 */ /* 0x000fe20000010000 */
[----:B------:R-:W-:Y:S01]  /*9250*/  F2FP.PACK_AB R5, R95, R100 ;  /* 0x000000645f05723e */ /* 0x000fe200000000ff */
[----:B------:R-:W-:-:S03]  /*9260*/  FADD.FTZ R24, R197, R4 ;  /* 0x00000004c5187221 */ /* 0x000fc60000010000 */
[----:B------:R-:W-:Y:S01]  /*9270*/  MUFU.EX2 R92, R151 ;  /* 0x00000097005c7308 */ /* 0x000fe20000000800 */
[----:B------:R-:W-:Y:S01]  /*9280*/  F2FP.PACK_AB R4, R114, R112 ;  /* 0x000000707204723e */ /* 0x000fe200000000ff */
[----:B------:R-:W-:Y:S02]  /*9290*/  FADD.FTZ R2, R218, R2 ;  /* 0x00000002da027221 */ /* 0x000fe40000010000 */
[----:B------:R-:W-:Y:S01]  /*92a0*/  FADD.FTZ R0, R217, R0 ;  /* 0x00000000d9007221 */ /* 0x000fe20000010000 */
[----:B------:R-:W-:Y:S02]  /*92b0*/  MOV R125, R182 ;  /* 0x000000b6007d7202 */ /* 0x000fe40000000f00 */
[----:B------:R-:W-:Y:S01]  /*92c0*/  MOV R136, R193 ;  /* 0x000000c100887202 */ /* 0x000fe20000000f00 */
[----:B------:R-:W-:Y:S01]  /*92d0*/  MUFU.EX2 R91, R152 ;  /* 0x00000098005b7308 */ /* 0x000fe20000000800 */
[----:B--2---:R-:W-:-:S07]  /*92e0*/  F2FP.PACK_AB R7, R94, R93 ;  /* 0x0000005d5e07723e */ /* 0x004fce00000000ff */
[----:B------:R-:W-:Y:S08]  /*92f0*/  MUFU.EX2 R90, R153 ;  /* 0x00000099005a7308 */ /* 0x000ff00000000800 */
[----:B------:R-:W1:Y:S08]  /*9300*/  MUFU.EX2 R89, R154 ;  /* 0x0000009a00597308 */ /* 0x000e700000000800 */
[----:B------:R2:W-:Y:S08]  /*9310*/  MUFU.EX2 R88, R155 ;  /* 0x0000009b00587308 */ /* 0x0005f00000000800 */
[----:B------:R-:W1:Y:S08]  /*9320*/  MUFU.EX2 R83, R156 ;  /* 0x0000009c00537308 */ /* 0x000e700000000800 */
[----:B------:R-:W-:Y:S08]  /*9330*/  MUFU.EX2 R82, R157 ;  /* 0x0000009d00527308 */ /* 0x000ff00000000800 */
[----:B------:R-:W1:Y:S01]  /*9340*/  MUFU.EX2 R81, R158 ;  /* 0x0000009e00517308 */ /* 0x000e620000000800 */
[----:B------:R-:W-:Y:S01]  /*9350*/  HMMA.16816.F32 R108, R4, R20, R108 ;  /* 0x00000014046c723c */ /* 0x000fe2000000186c */
[----:B------:R-:W-:Y:S01]  /*9360*/  FADD.FTZ R2, R198, R2 ;  /* 0x00000002c6027221 */ /* 0x000fe20000010000 */
[----:B------:R-:W-:Y:S01]  /*9370*/  MOV R138, R180 ;  /* 0x000000b4008a7202 */ /* 0x000fe20000000f00 */
[----:B------:R-:W-:-:S02]  /*9380*/  FADD.FTZ R0, R196, R0 ;  /* 0x00000000c4007221 */ /* 0x000fc40000010000 */
[----:B------:R-:W-:Y:S01]  /*9390*/  IMAD.MOV.U32 R137, RZ, RZ, R174 ;  /* 0x000000ffff897224 */ /* 0x000fe200078e00ae */
[----:B------:R-:W-:Y:S02]  /*93a0*/  MOV R139, R194 ;  /* 0x000000c2008b7202 */ /* 0x000fe40000000f00 */
[----:B------:R-:W-:Y:S01]  /*93b0*/  MOV R148, R192 ;  /* 0x000000c000947202 */ /* 0x000fe20000000f00 */
[C---:B------:R-:W-:Y:S01]  /*93c0*/  HMMA.16816.F32 R104, R4.reuse, R22, R104 ;  /* 0x000000160468723c */ /* 0x040fe20000001868 */
[----:B------:R-:W-:Y:S01]  /*93d0*/  MOV R127, R186 ;  /* 0x000000ba007f7202 */ /* 0x000fe20000000f00 */
[----:B------:R-:W-:Y:S01]  /*93e0*/  IMAD.MOV.U32 R126, RZ, RZ, R195 ;  /* 0x000000ffff7e7224 */ /* 0x000fe200078e00c3 */
[----:B------:R-:W-:Y:S01]  /*93f0*/  MUFU.EX2 R80, R159 ;  /* 0x0000009f00507308 */ /* 0x000fe20000000800 */
[----:B------:R-:W-:Y:S04]  /*9400*/  LDSM.16.MT88.4 R144, [R213+0xb800] ;  /* 0x00b80000d590783b */ /* 0x000fe80000004200 */
[C---:B------:R-:W-:Y:S01]  /*9410*/  HMMA.16816.F32 R96, R4.reuse, R16, R96 ;  /* 0x000000100460723c */ /* 0x040fe20000001860 */
[----:B------:R3:W5:Y:S07]  /*9420*/  LDL.LU R220, [R1+0xa8] ;  /* 0x0000a80001dc7983 */ /* 0x00076e0000300800 */
[C---:B------:R-:W-:Y:S08]  /*9430*/  HMMA.16816.F32 R84, R4.reuse, R18, R84 ;  /* 0x000000120454723c */ /* 0x040ff00000001854 */
[C---:B----4-:R-:W-:Y:S08]  /*9440*/  HMMA.16816.F32 R76, R4.reuse, R12, R76 ;  /* 0x0000000c044c723c */ /* 0x050ff0000000184c */
[C---:B------:R-:W-:Y:S08]  /*9450*/  HMMA.16816.F32 R72, R4.reuse, R14, R72 ;  /* 0x0000000e0448723c */ /* 0x040ff00000001848 */
[C---:B------:R-:W-:Y:S08]  /*9460*/  HMMA.16816.F32 R64, R4.reuse, R8, R64 ;  /* 0x000000080440723c */ /* 0x040ff00000001840 */
[----:B------:R-:W-:Y:S01]  /*9470*/  HMMA.16816.F32 R48, R4, R10, R48 ;  /* 0x0000000a0430723c */ /* 0x000fe20000001830 */
[----:B------:R-:W-:Y:S01]  /*9480*/  FADD.FTZ R2, R169, R2 ;  /* 0x00000002a9027221 */ /* 0x000fe20000010000 */
[----:B------:R-:W-:Y:S01]  /*9490*/  MUFU.EX2 R27, R161 ;  /* 0x000000a1001b7308 */ /* 0x000fe20000000800 */
[----:B------:R-:W-:Y:S01]  /*94a0*/  FADD.FTZ R0, R179, R0 ;  /* 0x00000000b3007221 */ /* 0x000fe20000010000 */
[----:B--2---:R-:W-:Y:S03]  /*94b0*/  LDSM.16.MT88.4 R152, [R215+0xb800] ;  /* 0x00b80000d798783b */ /* 0x004fe60000004200 */
[----:B------:R-:W-:Y:S01]  /*94c0*/  FADD.FTZ R5, R191, R25 ;  /* 0x00000019bf057221 */ /* 0x000fe20000010000 */
[----:B------:R3:W5:Y:S01]  /*94d0*/  LDL.LU R219, [R1+0xa4] ;  /* 0x0000a40001db7983 */ /* 0x0007620000300800 */
[----:B------:R-:W-:Y:S01]  /*94e0*/  FADD.FTZ R4, R199, R24 ;  /* 0x00000018c7047221 */ /* 0x000fe20000010000 */
[----:B-1----:R-:W-:Y:S01]  /*94f0*/  F2FP.PACK_AB R6, R89, R90 ;  /* 0x0000005a5906723e */ /* 0x002fe200000000ff */
[----:B------:R-:W-:Y:S01]  /*9500*/  FADD.FTZ R25, R188, R5 ;  /* 0x00000005bc197221 */ /* 0x000fe20000010000 */
[----:B------:R-:W-:Y:S01]  /*9510*/  F2FP.PACK_AB R5, R83, R88 ;  /* 0x000000585305723e */ /* 0x000fe200000000ff */
[----:B------:R-:W-:Y:S01]  /*9520*/  FADD.FTZ R24, R177, R4 ;  /* 0x00000004b1187221 */ /* 0x000fe20000010000 */
[----:B------:R-:W-:-:S02]  /*9530*/  F2FP.PACK_AB R4, R91, R92 ;  /* 0x0000005c5b04723e */ /* 0x000fc400000000ff */
[----:B------:R-:W-:Y:S01]  /*9540*/  F2FP.PACK_AB R7, R81, R82 ;  /* 0x000000525107723e */ /* 0x000fe200000000ff */
[----:B------:R-:W-:Y:S01]  /*9550*/  FADD.FTZ R2, R187, R2 ;  /* 0x00000002bb027221 */ /* 0x000fe20000010000 */
[----:B------:R-:W-:Y:S01]  /*9560*/  MUFU.EX2 R26, R162 ;  /* 0x000000a2001a7308 */ /* 0x000fe20000000800 */
[----:B------:R-:W-:Y:S01]  /*9570*/  FADD.FTZ R0, R189, R0 ;  /* 0x00000000bd007221 */ /* 0x000fe20000010000 */
[----:B------:R3:W5:Y:S03]  /*9580*/  LDL.LU R218, [R1+0xa0] ;  /* 0x0000a00001da7983 */ /* 0x0007660000300800 */
[C---:B------:R-:W-:Y:S01]  /*9590*/  HMMA.16816.F32 R60, R4.reuse, R20, R60 ;  /* 0x00000014043c723c */ /* 0x040fe2000000183c */
[----:B------:R-:W-:Y:S01]  /*95a0*/  FADD.FTZ R2, R216, R2 ;  /* 0x00000002d8027221 */ /* 0x000fe20000010000 */
[----:B------:R3:W5:Y:S01]  /*95b0*/  LDL.LU R217, [R1+0x9c] ;  /* 0x00009c0001d97983 */ /* 0x0007620000300800 */
[----:B------:R-:W-:Y:S01]  /*95c0*/  FADD.FTZ R0, R135, R0 ;  /* 0x0000000087007221 */ /* 0x000fe20000010000 */
[----:B------:R-:W-:Y:S04]  /*95d0*/  MUFU.EX2 R21, R165 ;  /* 0x000000a500157308 */ /* 0x000fe80000000800 */
[C---:B------:R-:W-:Y:S01]  /*95e0*/  HMMA.16816.F32 R52, R4.reuse, R22, R52 ;  /* 0x000000160434723c */ /* 0x040fe20000001834 */
[----:B------:R-:W-:Y:S01]  /*95f0*/  FADD.FTZ R2, R172, R2 ;  /* 0x00000002ac027221 */ /* 0x000fe20000010000 */
[----:B------:R3:W5:Y:S06]  /*9600*/  LDL.LU R216, [R1+0x98] ;  /* 0x0000980001d87983 */ /* 0x00076c0000300800 */
[C---:B------:R-:W-:Y:S08]  /*9610*/  HMMA.16816.F32 R40, R4.reuse, R16, R40 ;  /* 0x000000100428723c */ /* 0x040ff00000001828 */
[C---:B------:R-:W-:Y:S08]  /*9620*/  HMMA.16816.F32 R36, R4.reuse, R18, R36 ;  /* 0x000000120424723c */ /* 0x040ff00000001824 */
[C---:B------:R-:W-:Y:S08]  /*9630*/  HMMA.16816.F32 R28, R4.reuse, R12, R28 ;  /* 0x0000000c041c723c */ /* 0x040ff0000000181c */
[C---:B------:R-:W-:Y:S08]  /*9640*/  HMMA.16816.F32 R32, R4.reuse, R14, R32 ;  /* 0x0000000e0420723c */ /* 0x040ff00000001820 */
[C---:B------:R-:W-:Y:S08]  /*9650*/  HMMA.16816.F32 R56, R4.reuse, R8, R56 ;  /* 0x000000080438723c */ /* 0x040ff00000001838 */
[----:B------:R-:W-:Y:S01]  /*9660*/  HMMA.16816.F32 R44, R4, R10, R44 ;  /* 0x0000000a042c723c */ /* 0x000fe2000000182c */
[----:B------:R-:W-:Y:S01]  /*9670*/  FADD.FTZ R0, R125, R0 ;  /* 0x000000007d007221 */ /* 0x000fe20000010000 */
[----:B------:R1:W-:Y:S01]  /*9680*/  MUFU.EX2 R23, R163 ;  /* 0x000000a300177308 */ /* 0x0003e20000000800 */
[----:B------:R-:W-:Y:S01]  /*9690*/  FADD.FTZ R2, R138, R2 ;  /* 0x000000028a027221 */ /* 0x000fe20000010000 */
[----:B------:R-:W-:Y:S03]  /*96a0*/  LDSM.16.MT88.4 R12, [R214+0xb800] ;  /* 0x00b80000d60c783b */ /* 0x000fe60000004200 */
[----:B------:R-:W-:Y:S01]  /*96b0*/  FADD.FTZ R5, R230, R25 ;  /* 0x00000019e6057221 */ /* 0x000fe20000010000 */
[----:B------:R3:W5:Y:S01]  /*96c0*/  LDL.LU R135, [R1+0x94] ;  /* 0x0000940001877983 */ /* 0x0007620000300800 */
[----:B------:R-:W-:Y:S01]  /*96d0*/  FADD.FTZ R4, R243, R24 ;  /* 0x00000018f3047221 */ /* 0x000fe20000010000 */
[----:B------:R-:W-:Y:S01]  /*96e0*/  MUFU.EX2 R22, R164 ;  /* 0x000000a400167308 */ /* 0x000fe20000000800 */
[----:B------:R-:W-:-:S02]  /*96f0*/  FADD.FTZ R5, R183, R5 ;  /* 0x00000005b7057221 */ /* 0x000fc40000010000 */
[----:B------:R-:W-:Y:S02]  /*9700*/  FADD.FTZ R4, R181, R4 ;  /* 0x00000004b5047221 */ /* 0x000fe40000010000 */
[----:B------:R-:W-:Y:S02]  /*9710*/  FADD.FTZ R5, R136, R5 ;  /* 0x0000000588057221 */ /* 0x000fe40000010000 */
[----:B------:R-:W-:Y:S01]  /*9720*/  FADD.FTZ R4, R137, R4 ;  /* 0x0000000489047221 */ /* 0x000fe20000010000 */
[----:B------:R-:W-:Y:S01]  /*9730*/  MOV R230, R185 ;  /* 0x000000b900e67202 */ /* 0x000fe20000000f00 */
[----:B------:R-:W-:Y:S01]  /*9740*/  FADD.FTZ R0, R139, R0 ;  /* 0x000000008b007221 */ /* 0x000fe20000010000 */
[----:B------:R-:W2:Y:S01]  /*9750*/  MUFU.EX2 R19, R167 ;  /* 0x000000a700137308 */ /* 0x000ea20000000800 */
[----:B------:R-:W-:Y:S01]  /*9760*/  FADD.FTZ R7, R140, R5 ;  /* 0x000000058c077221 */ /* 0x000fe20000010000 */
[----:B-1----:R-:W1:Y:S01]  /*9770*/  LDSM.16.MT88.4 R160, [R212+0xb800] ;  /* 0x00b80000d4a0783b */ /* 0x002e620000004200 */
[----:B------:R-:W-:-:S02]  /*9780*/  FADD.FTZ R5, R141, R4 ;  /* 0x000000048d057221 */ /* 0x000fc40000010000 */
[----:B------:R-:W-:Y:S02]  /*9790*/  IMAD.MOV.U32 R243, RZ, RZ, R184 ;  /* 0x000000fffff37224 */ /* 0x000fe400078e00b8 */
[----:B------:R-:W-:Y:S01]  /*97a0*/  FADD.FTZ R6, R148, R2 ;  /* 0x0000000294067221 */ /* 0x000fe20000010000 */
[----:B------:R-:W-:Y:S01]  /*97b0*/  MUFU.EX2 R20, R166 ;  /* 0x000000a600147308 */ /* 0x000fe20000000800 */
        /* <DEDUP_REMOVED lines=38> */
[----:B------:R-:W4:Y:S01]  /*9a20*/  MUFU.EX2 R11, R170 ;  /* 0x000000aa000b7308 */ /* 0x000f220000000800 */
[----:B------:R-:W-:Y:S02]  /*9a30*/  FADD.FTZ R2, R112, R2 ;  /* 0x0000000270027221 */ /* 0x000fe40000010000 */
[----:B------:R-:W-:-:S02]  /*9a40*/  FADD.FTZ R4, R88, R4 ;  /* 0x0000000458047221 */ /* 0x000fc40000010000 */
[----:B------:R-:W-:Y:S02]  /*9a50*/  FADD.FTZ R0, R100, R0 ;  /* 0x0000000064007221 */ /* 0x000fe40000010000 */
[----:B------:R-:W-:Y:S01]  /*9a60*/  FADD.FTZ R5, R91, R5 ;  /* 0x000000055b057221 */ /* 0x000fe20000010000 */
[----:B------:R-:W1:Y:S01]  /*9a70*/  MUFU.EX2 R18, R168 ;  /* 0x000000a800127308 */ /* 0x000e620000000800 */
[----:B------:R-:W-:Y:S02]  /*9a80*/  FADD.FTZ R2, R114, R2 ;  /* 0x0000000272027221 */ /* 0x000fe40000010000 */
[----:B------:R-:W-:Y:S02]  /*9a90*/  FADD.FTZ R4, R83, R4 ;  /* 0x0000000453047221 */ /* 0x000fe40000010000 */
[----:B------:R-:W-:-:S03]  /*9aa0*/  FADD.FTZ R0, R95, R0 ;  /* 0x000000005f007221 */ /* 0x000fc60000010000 */
        /* <DEDUP_REMOVED lines=10> */
[----:B------:R-:W-:-:S05]  /*9b50*/  FADD.FTZ R0, R94, R0 ;  /* 0x000000005e007221 */ /* 0x000fca0000010000 */
[----:B------:R-:W3:Y:S01]  /*9b60*/  MUFU.EX2 R16, R178 ;  /* 0x000000b200107308 */ /* 0x000ee20000000800 */
[----:B--2---:R-:W-:Y:S02]  /*9b70*/  FADD.FTZ R5, R19, R5 ;  /* 0x0000000513057221 */ /* 0x004fe40000010000 */
[----:B------:R-:W-:-:S05]  /*9b80*/  FADD.FTZ R2, R80, R2 ;  /* 0x0000000250027221 */ /* 0x000fca0000010000 */
[----:B------:R-:W2:Y:S01]  /*9b90*/  MUFU.EX2 R8, R201 ;  /* 0x000000c900087308 */ /* 0x000ea20000000800 */
[----:B----4-:R-:W-:Y:S02]  /*9ba0*/  FADD.FTZ R4, R11, R4 ;  /* 0x000000040b047221 */ /* 0x010fe40000010000 */
[----:B------:R-:W-:Y:S02]  /*9bb0*/  FADD.FTZ R0, R23, R0 ;  /* 0x0000000017007221 */ /* 0x000fe40000010000 */
[----:B-1----:R-:W-:Y:S02]  /*9bc0*/  FADD.FTZ R5, R18, R5 ;  /* 0x0000000512057221 */ /* 0x002fe40000010000 */
        /* <DEDUP_REMOVED lines=8> */
[----:B------:R-:W-:-:S02]  /*9c50*/  FADD.FTZ R2, R26, R2 ;  /* 0x000000021a027221 */ /* 0x000fc40000010000 */
[----:B--2---:R-:W-:Y:S02]  /*9c60*/  FADD.FTZ R243, R8, R4 ;  /* 0x0000000408f37221 */ /* 0x004fe40000010000 */
        /* <DEDUP_REMOVED lines=30> */
[----:B-1----:R-:W2:Y:S01]  /*9e50*/  LDL.64 R250, [R1+0x30] ;  /* 0x0000300001fa7983 */ /* 0x002ea20000100a00 */
[----:B------:R-:W-:Y:S01]  /*9e60*/  UIADD3 UR14, UR8, -0x2, URZ ;  /* 0xfffffffe080e7890 */ /* 0x000fe2000fffe03f */
[----:B------:R-:W-:Y:S01]  /*9e70*/  IMAD.U32 R0, RZ, RZ, UR4 ;  /* 0x00000004ff007e24 */ /* 0x000fe2000f8e00ff */
[----:B------:R-:W-:-:S04]  /*9e80*/  DEPBAR.LE SB0, 0x0 ;  /* 0x000080000000791a */ /* 0x000fc80000000000 */
[----:B------:R-:W-:Y:S01]  /*9e90*/  USHF.R.S32.HI UR6, URZ, 0x1f, UR14 ;  /* 0x0000001f3f067899 */ /* 0x000fe2000801140e */
[----:B------:R-:W-:Y:S01]  /*9ea0*/  IMAD.U32 R4, RZ, RZ, UR14 ;  /* 0x0000000eff047e24 */ /* 0x000fe2000f8e00ff */
[----:B------:R-:W-:-:S04]  /*9eb0*/  UIMAD UR7, UR5, UR14, URZ ;  /* 0x0000000e050772a4 */ /* 0x000fc8000f8e023f */
[----:B------:R-:W-:Y:S02]  /*9ec0*/  UIMAD UR6, UR6, UR15, UR7 ;  /* 0x0000000f060672a4 */ /* 0x000fe4000f8e0207 */
[----:B------:R-:W-:Y:S02]  /*9ed0*/  USHF.L.U32 UR7, UR4, 0x5, URZ ;  /* 0x0000000504077899 */ /* 0x000fe4000800063f */
[----:B------:R-:W-:-:S04]  /*9ee0*/  UIADD3 UR4, UR8, -0x2, URZ ;  /* 0xfffffffe08047890 */ /* 0x000fc8000fffe03f */
[----:B------:R-:W-:Y:S01]  /*9ef0*/  UISETP.GT.AND UP0, UPT, UR4, UR9, UPT ;  /* 0x000000090400728c */ /* 0x000fe2000bf04270 */
[----:B------:R-:W-:Y:S01]  /*9f00*/  BAR.SYNC.DEFER_BLOCKING 0x0 ;  /* 0x0000000000007b1d */ /* 0x000fe20000010000 */
[----:B--2---:R-:W-:-:S04]  /*9f10*/  IMAD.WIDE.U32 R4, R4, UR15, R250 ;  /* 0x0000000f04047c25 */ /* 0x004fc8000f8e00fa */
[----:B------:R-:W-:Y:S01]  /*9f20*/  IMAD.MOV.U32 R251, RZ, RZ, c[0x0][0x1a4] ;  /* 0x00006900fffb7624 */ /* 0x000fe200078e00ff */
[----:B------:R-:W-:Y:S02]  /*9f30*/  IADD3 R2, R5, UR6, RZ ;  /* 0x0000000605027c10 */ /* 0x000fe4000fffe0ff */
[----:B------:R-:W-:Y:S02]  /*9f40*/  LEA R6, P0, R4, c[0x0][0x170], 0x1 ;  /* 0x00005c0004067a11 */ /* 0x000fe400078008ff */
[----:B------:R-:W-:Y:S02]  /*9f50*/  SHF.L.U64.HI R0, R0, 0x5, R251 ;  /* 0x0000000500007819 */ /* 0x000fe400000102fb */
        /* <DEDUP_REMOVED lines=26> */
[----:B-----5:R-:W-:Y:S04]  /*a100*/  LDSM.16.M88.4 R16, [R218] ;  /* 0x00000000da10783b */ /* 0x020fe80000000200 */
[----:B------:R-:W2:Y:S04]  /*a110*/  LDSM.16.M88.4 R40, [R135+0x4800] ;  /* 0x004800008728783b */ /* 0x000ea80000000200 */
[----:B---3--:R-:W3:Y:S04]  /*a120*/  LDSM.16.M88.4 R12, [R218+0x2000] ;  /* 0x00200000da0c783b */ /* 0x008ee80000000200 */
[----:B------:R-:W3:Y:S04]  /*a130*/  LDSM.16.M88.4 R48, [R135+0x4000] ;  /* 0x004000008730783b */ /* 0x000ee80000000200 */
[----:B----4-:R-:W-:Y:S04]  /*a140*/  LDSM.16.M88.4 R8, [R221] ;  /* 0x00000000dd08783b */ /* 0x010fe80000000200 */
[----:B------:R-:W4:Y:S04]  /*a150*/  LDSM.16.M88.4 R24, [R217+0x4800] ;  /* 0x00480000d918783b */ /* 0x000f280000000200 */
[----:B-1----:R-:W1:Y:S04]  /*a160*/  LDSM.16.M88.4 R4, [R221+0x2000] ;  /* 0x00200000dd04783b */ /* 0x002e680000000200 */
[----:B------:R-:W1:Y:S04]  /*a170*/  LDSM.16.M88.4 R32, [R217+0x4000] ;  /* 0x00400000d920783b */ /* 0x000e680000000200 */
[----:B------:R-:W1:Y:S04]  /*a180*/  LDSM.16.M88.4 R64, [R135+0x7000] ;  /* 0x007000008740783b */ /* 0x000e680000000200 */
[----:B------:R-:W1:Y:S04]  /*a190*/  LDSM.16.M88.4 R60, [R135+0x7800] ;  /* 0x00780000873c783b */ /* 0x000e680000000200 */
[----:B------:R-:W1:Y:S01]  /*a1a0*/  LDSM.16.M88.4 R80, [R135+0x5800] ;  /* 0x005800008750783b */ /* 0x000e620000000200 */
[-C--:B--2---:R-:W-:Y:S03]  /*a1b0*/  HMMA.16816.F32 R20, R16, R40.reuse, RZ ;  /* 0x000000281014723c */ /* 0x084fe600000018ff */
[----:B------:R-:W2:Y:S04]  /*a1c0*/  LDSM.16.M88.4 R72, [R135+0x6800] ;  /* 0x006800008748783b */ /* 0x000ea80000000200 */
[----:B------:R-:W2:Y:S01]  /*a1d0*/  LDSM.16.M88.4 R76, [R135+0x6000] ;  /* 0x00600000874c783b */ /* 0x000ea20000000200 */
[C---:B---3--:R-:W-:Y:S03]  /*a1e0*/  HMMA.16816.F32 R36, R12.reuse, R40, RZ ;  /* 0x000000280c24723c */ /* 0x048fe600000018ff */
[----:B------:R-:W-:Y:S04]  /*a1f0*/  LDSM.16.M88.4 R84, [R135+0x5000] ;  /* 0x005000008754783b */ /* 0x000fe80000000200 */
[----:B------:R-:W-:Y:S01]  /*a200*/  LDSM.16.M88.4 R56, [R217+0x5000] ;  /* 0x00500000d938783b */ /* 0x000fe20000000200 */
[----:B------:R-:W-:Y:S03]  /*a210*/  HMMA.16816.F32 R28, R12, R48, RZ ;  /* 0x000000300c1c723c */ /* 0x000fe600000018ff */
[----:B------:R-:W0:Y:S05]  /*a220*/  LDGDEPBAR ;  /* 0x00000000000079af */ /* 0x000e2a0000000000 */
[-C--:B----4-:R-:W-:Y:S08]  /*a230*/  HMMA.16816.F32 R52, R8, R24.reuse, R20 ;  /* 0x000000180834723c */ /* 0x090ff00000001814 */
[----:B-1----:R-:W-:Y:S01]  /*a240*/  HMMA.16816.F32 R20, R4, R24, R36 ;  /* 0x000000180414723c */ /* 0x002fe20000001824 */
[----:B------:R-:W-:Y:S07]  /*a250*/  LDSM.16.M88.4 R36, [R217+0x6800] ;  /* 0x00680000d924783b */ /* 0x000fee0000000200 */
[----:B------:R-:W-:Y:S08]  /*a260*/  HMMA.16816.F32 R44, R16, R48, RZ ;  /* 0x00000030102c723c */ /* 0x000ff000000018ff */
[----:B------:R-:W-:Y:S01]  /*a270*/  HMMA.16816.F32 R204, R4, R32, R28 ;  /* 0x0000002004cc723c */ /* 0x000fe2000000181c */
[----:B------:R-:W1:Y:S01]  /*a280*/  LDSM.16.M88.4 R28, [R217+0x7000] ;  /* 0x00700000d91c783b */ /* 0x000e620000000200 */
        /* <DEDUP_REMOVED lines=8> */
[----:B------:R-:W3:Y:S01]  /*a310*/  LDSM.16.M88.4 R20, [R217+0x7800] ;  /* 0x00780000d914783b */ /* 0x000ee20000000200 */
[----:B------:R-:W-:Y:S01]  /*a320*/  HMMA.16816.F32 R88, R12, R60, RZ ;  /* 0x0000003c0c58723c */ /* 0x000fe200000018ff */
[----:B------:R-:W-:Y:S02]  /*a330*/  IMAD.MOV.U32 R48, RZ, RZ, R52 ;  /* 0x000000ffff307224 */ /* 0x000fe400078e0034 */
[----:B------:R-:W4:Y:S05]  /*a340*/  LDSM.16.M88.4 R52, [R217+0x5800] ;  /* 0x00580000d934783b */ /* 0x000f2a0000000200 */
[----:B------:R-:W-:Y:S01]  /*a350*/  HMMA.16816.F32 R244, R8, R32, R44 ;  /* 0x0000002008f4723c */ /* 0x000fe2000000182c */
[----:B------:R-:W1:Y:S07]  /*a360*/  LDSM.16.M88.4 R44, [R217+0x6000] ;  /* 0x00600000d92c783b */ /* 0x000e6e0000000200 */
[C---:B------:R-:W-:Y:S08]  /*a370*/  HMMA.16816.F32 R124, R16.reuse, R80, RZ ;  /* 0x00000050107c723c */ /* 0x040ff000000018ff */
[-C--:B--2---:R-:W-:Y:S08]  /*a380*/  HMMA.16816.F32 R108, R16, R72.reuse, RZ ;  /* 0x00000048106c723c */ /* 0x084ff000000018ff */
[----:B------:R-:W-:Y:S08]  /*a390*/  HMMA.16816.F32 R104, R12, R72, RZ ;  /* 0x000000480c68723c */ /* 0x000ff000000018ff */
[----:B------:R-:W-:Y:S08]  /*a3a0*/  HMMA.16816.F32 R116, R16, R76, RZ ;  /* 0x0000004c1074723c */ /* 0x000ff000000018ff */
[----:B------:R-:W-:Y:S08]  /*a3b0*/  HMMA.16816.F32 R96, R12, R64, RZ ;  /* 0x000000400c60723c */ /* 0x000ff000000018ff */
[----:B-1----:R-:W-:Y:S08]  /*a3c0*/  HMMA.16816.F32 R100, R8, R28, R100 ;  /* 0x0000001c0864723c */ /* 0x002ff00000001864 */
[----:B------:R-:W-:Y:S08]  /*a3d0*/  HMMA.16816.F32 R92, R16, R60, RZ ;  /* 0x0000003c105c723c */ /* 0x000ff000000018ff */
[----:B---3--:R-:W-:Y:S08]  /*a3e0*/  HMMA.16816.F32 R88, R4, R20, R88 ;  /* 0x000000140458723c */ /* 0x008ff00000001858 */
[----:B------:R-:W-:Y:S01]  /*a3f0*/  HMMA.16816.F32 R200, R16, R84, RZ ;  /* 0x0000005410c8723c */ /* 0x000fe200000018ff */
[----:B------:R-:W-:-:S02]  /*a400*/  IMAD.MOV.U32 R73, RZ, RZ, R101 ;  /* 0x000000ffff497224 */ /* 0x000fc400078e0065 */
[----:B------:R-:W-:Y:S02]  /*a410*/  IMAD.MOV.U32 R72, RZ, RZ, R102 ;  /* 0x000000ffff487224 */ /* 0x000fe400078e0066 */
[----:B------:R-:W-:-:S03]  /*a420*/  IMAD.MOV.U32 R33, RZ, RZ, R100 ;  /* 0x000000ffff217224 */ /* 0x000fc600078e0064 */
[----:B------:R-:W-:Y:S08]  /*a430*/  HMMA.16816.F32 R112, R12, R76, RZ ;  /* 0x0000004c0c70723c */ /* 0x000ff000000018ff */
[----:B----4-:R-:W-:Y:S01]  /*a440*/  HMMA.16816.F32 R124, R8, R52, R124 ;  /* 0x00000034087c723c */ /* 0x010fe2000000187c */
[----:B------:R-:W-:Y:S02]  /*a450*/  IMAD.MOV.U32 R61, RZ, RZ, R90 ;  /* 0x000000ffff3d7224 */ /* 0x000fe400078e005a */
[----:B------:R-:W-:-:S05]  /*a460*/  IMAD.MOV.U32 R60, RZ, RZ, R91 ;  /* 0x000000ffff3c7224 */ /* 0x000fca00078e005b */
[----:B------:R-:W-:Y:S07]  /*a470*/  HMMA.16816.F32 R128, R12, R84, RZ ;  /* 0x000000540c80723c */ /* 0x000fee00000018ff */
[----:B------:R-:W-:Y:S01]  /*a480*/  IMAD.MOV.U32 R84, RZ, RZ, R209 ;  /* 0x000000ffff547224 */ /* 0x000fe200078e00d1 */
[----:B------:R-:W-:Y:S01]  /*a490*/  HMMA.16816.F32 R108, R8, R36, R108 ;  /* 0x00000024086c723c */ /* 0x000fe2000000186c */
[----:B------:R-:W-:-:S07]  /*a4a0*/  IMAD.MOV.U32 R85, RZ, RZ, R208 ;  /* 0x000000ffff557224 */ /* 0x000fce00078e00d0 */
[----:B------:R-:W-:Y:S07]  /*a4b0*/  HMMA.16816.F32 R104, R4, R36, R104 ;  /* 0x000000240468723c */ /* 0x000fee0000001868 */
[----:B------:R-:W-:Y:S01]  /*a4c0*/  IMAD.MOV.U32 R36, RZ, RZ, R103 ;  /* 0x000000ffff247224 */ /* 0x000fe200078e0067 */
[----:B------:R-:W-:Y:S01]  /*a4d0*/  HMMA.16816.F32 R116, R8, R44, R116 ;  /* 0x0000002c0874723c */ /* 0x000fe20000001874 */
[----:B------:R-:W-:-:S07]  /*a4e0*/  IMAD.MOV.U32 R37, RZ, RZ, R48 ;  /* 0x000000ffff257224 */ /* 0x000fce00078e0030 */
[----:B------:R-:W-:Y:S01]  /*a4f0*/  HMMA.16816.F32 R96, R4, R28, R96 ;  /* 0x0000001c0460723c */ /* 0x000fe20000001860 */
[----:B------:R-:W-:Y:S02]  /*a500*/  IMAD.MOV.U32 R231, RZ, RZ, R108 ;  /* 0x000000ffffe77224 */ /* 0x000fe400078e006c */
[----:B------:R-:W-:Y:S02]  /*a510*/  IMAD.MOV.U32 R230, RZ, RZ, R109 ;  /* 0x000000ffffe67224 */ /* 0x000fe400078e006d */
[----:B------:R-:W-:Y:S02]  /*a520*/  IMAD.MOV.U32 R132, RZ, RZ, R110 ;  /* 0x000000ffff847224 */ /* 0x000fe400078e006e */
[----:B------:R-:W-:Y:S01]  /*a530*/  IMAD.MOV.U32 R71, RZ, RZ, R111 ;  /* 0x000000ffff477224 */ /* 0x000fe200078e006f */
[----:B------:R-:W-:Y:S01]  /*a540*/  HMMA.16816.F32 R92, R8, R20, R92 ;  /* 0x00000014085c723c */ /* 0x000fe2000000185c */
[----:B------:R-:W-:Y:S02]  /*a550*/  IMAD.MOV.U32 R77, RZ, RZ, R105 ;  /* 0x000000ffff4d7224 */ /* 0x000fe400078e0069 */
[----:B------:R-:W-:-:S04]  /*a560*/  IMAD.MOV.U32 R76, RZ, RZ, R106 ;  /* 0x000000ffff4c7224 */ /* 0x000fc800078e006a */
[----:B------:R-:W-:Y:S01]  /*a570*/  IMAD.MOV.U32 R21, RZ, RZ, R89 ;  /* 0x000000ffff157224 */ /* 0x000fe200078e0059 */
[C---:B------:R-:W-:Y:S01]  /*a580*/  HMMA.16816.F32 R100, R12.reuse, R82, RZ ;  /* 0x000000520c64723c */ /* 0x040fe200000018ff */
[----:B------:R-:W-:Y:S02]  /*a590*/  IMAD.MOV.U32 R20, RZ, RZ, R88 ;  /* 0x000000ffff147224 */ /* 0x000fe400078e0058 */
[----:B------:R-:W-:Y:S02]  /*a5a0*/  IMAD.MOV.U32 R65, RZ, RZ, R116 ;  /* 0x000000ffff417224 */ /* 0x000fe400078e0074 */
[----:B------:R-:W-:Y:S02]  /*a5b0*/  IMAD.MOV.U32 R41, RZ, RZ, R118 ;  /* 0x000000ffff297224 */ /* 0x000fe400078e0076 */
[----:B------:R-:W-:Y:S01]  /*a5c0*/  IMAD.MOV.U32 R40, RZ, RZ, R119 ;  /* 0x000000ffff287224 */ /* 0x000fe200078e0077 */
[----:B------:R-:W-:Y:S01]  /*a5d0*/  HMMA.16816.F32 R88, R12, R66, RZ ;  /* 0x000000420c58723c */ /* 0x000fe200000018ff */
[----:B------:R-:W-:-:S02]  /*a5e0*/  IMAD.MOV.U32 R32, RZ, RZ, R96 ;  /* 0x000000ffff207224 */ /* 0x000fc400078e0060 */
[----:B------:R-:W-:Y:S02]  /*a5f0*/  IMAD.MOV.U32 R29, RZ, RZ, R97 ;  /* 0x000000ffff1d7224 */ /* 0x000fe400078e0061 */
[----:B------:R-:W-:-:S03]  /*a600*/  IMAD.MOV.U32 R28, RZ, RZ, R98 ;  /* 0x000000ffff1c7224 */ /* 0x000fc600078e0062 */
[----:B------:R-:W-:Y:S01]  /*a610*/  HMMA.16816.F32 R248, R8, R56, R200 ;  /* 0x0000003808f8723c */ /* 0x000fe200000018c8 */
[----:B------:R-:W-:Y:S02]  /*a620*/  IMAD.MOV.U32 R134, RZ, RZ, R92 ;  /* 0x000000ffff867224 */ /* 0x000fe400078e005c */
[----:B------:R-:W-:Y:S02]  /*a630*/  IMAD.MOV.U32 R133, RZ, RZ, R93 ;  /* 0x000000ffff857224 */ /* 0x000fe400078e005d */
[----:B------:R-:W-:Y:S02]  /*a640*/  IMAD.MOV.U32 R2, RZ, RZ, R94 ;  /* 0x000000ffff027224 */ /* 0x000fe400078e005e */
[----:B------:R-:W-:Y:S01]  /*a650*/  IMAD.MOV.U32 R203, RZ, RZ, R125 ;  /* 0x000000ffffcb7224 */ /* 0x000fe200078e007d */
[----:B------:R-:W-:Y:S01]  /*a660*/  HMMA.16816.F32 R112, R4, R44, R112 ;  /* 0x0000002c0470723c */ /* 0x000fe20000001870 */
[----:B------:R-:W-:Y:S02]  /*a670*/  IMAD.MOV.U32 R202, RZ, RZ, R126 ;  /* 0x000000ffffca7224 */ /* 0x000fe400078e007e */
[----:B------:R-:W-:-:S02]  /*a680*/  IMAD.MOV.U32 R201, RZ, RZ, R127 ;  /* 0x000000ffffc97224 */ /* 0x000fc400078e007f */
[----:B------:R-:W-:Y:S02]  /*a690*/  IMAD.MOV.U32 R200, RZ, RZ, R124 ;  /* 0x000000ffffc87224 */ /* 0x000fe400078e007c */
[----:B------:R-:W-:Y:S01]  /*a6a0*/  IMAD.MOV.U32 R44, RZ, RZ, R99 ;  /* 0x000000ffff2c7224 */ /* 0x000fe200078e0063 */
[----:B------:R-:W-:Y:S01]  /*a6b0*/  HMMA.16816.F32 R128, R4, R56, R128 ;  /* 0x000000380480723c */ /* 0x000fe20000001880 */
[----:B------:R-:W-:-:S06]  /*a6c0*/  IMAD.MOV.U32 R0, RZ, RZ, R95 ;  /* 0x000000ffff007224 */ /* 0x000fcc00078e005f */
[----:B------:R-:W-:Y:S01]  /*a6d0*/  IMAD.MOV.U32 R56, RZ, RZ, R117 ;  /* 0x000000ffff387224 */ /* 0x000fe200078e0075 */
[C---:B------:R-:W-:Y:S07]  /*a6e0*/  HMMA.16816.F32 R120, R12.reuse, R80, RZ ;  /* 0x000000500c78723c */ /* 0x040fee00000018ff */
[----:B------:R-:W-:Y:S01]  /*a6f0*/  IMAD.MOV.U32 R80, RZ, RZ, R211 ;  /* 0x000000ffff507224 */ /* 0x000fe200078e00d3 */
[----:B------:R-:W-:Y:S01]  /*a700*/  HMMA.16816.F32 R96, R12, R78, RZ ;  /* 0x0000004e0c60723c */ /* 0x000fe200000018ff */
[----:B------:R-:W-:-:S02]  /*a710*/  IMAD.MOV.U32 R64, RZ, RZ, R114 ;  /* 0x000000ffff407224 */ /* 0x000fc400078e0072 */
[----:B------:R-:W-:Y:S02]  /*a720*/  IMAD.MOV.U32 R45, RZ, RZ, R113 ;  /* 0x000000ffff2d7224 */ /* 0x000fe400078e0071 */
[----:B------:R-:W-:Y:S02]  /*a730*/  IMAD.MOV.U32 R81, RZ, RZ, R210 ;  /* 0x000000ffff517224 */ /* 0x000fe400078e00d2 */
[----:B------:R-:W-:Y:S01]  /*a740*/  IMAD.MOV.U32 R57, RZ, RZ, R112 ;  /* 0x000000ffff397224 */ /* 0x000fe200078e0070 */
[----:B------:R-:W-:Y:S01]  /*a750*/  HMMA.16816.F32 R116, R4, R54, R100 ;  /* 0x000000360474723c */ /* 0x000fe20000001864 */
[----:B------:R-:W-:-:S06]  /*a760*/  IMAD.MOV.U32 R232, RZ, RZ, R115 ;  /* 0x000000ffffe87224 */ /* 0x000fcc00078e0073 */
[----:B------:R-:W-:Y:S01]  /*a770*/  IMAD.MOV.U32 R101, RZ, RZ, R203 ;  /* 0x000000ffff657224 */ /* 0x000fe200078e00cb */
[----:B------:R-:W-:Y:S01]  /*a780*/  HMMA.16816.F32 R108, R12, R42, RZ ;  /* 0x0000002a0c6c723c */ /* 0x000fe200000018ff */
[----:B------:R-:W-:Y:S02]  /*a790*/  IMAD.MOV.U32 R102, RZ, RZ, R202 ;  /* 0x000000ffff667224 */ /* 0x000fe400078e00ca */
[----:B------:R-:W-:Y:S02]  /*a7a0*/  IMAD.MOV.U32 R103, RZ, RZ, R201 ;  /* 0x000000ffff677224 */ /* 0x000fe400078e00c9 */
[----:B------:R-:W-:-:S03]  /*a7b0*/  IMAD.MOV.U32 R100, RZ, RZ, R200 ;  /* 0x000000ffff647224 */ /* 0x000fc600078e00c8 */
[C---:B------:R-:W-:Y:S07]  /*a7c0*/  HMMA.16816.F32 R200, R4.reuse, R30, R88 ;  /* 0x0000001e04c8723c */ /* 0x040fee0000001858 */
[----:B------:R-:W-:Y:S01]  /*a7d0*/  IMAD.MOV.U32 R90, RZ, RZ, R41 ;  /* 0x000000ffff5a7224 */ /* 0x000fe200078e0029 */
[----:B------:R-:W-:Y:S01]  /*a7e0*/  HMMA.16816.F32 R124, R4, R52, R120 ;  /* 0x00000034047c723c */ /* 0x000fe20000001878 */
[----:B------:R-:W-:-:S06]  /*a7f0*/  IMAD.MOV.U32 R91, RZ, RZ, R40 ;  /* 0x000000ffff5b7224 */ /* 0x000fcc00078e0028 */
[----:B------:R-:W-:Y:S01]  /*a800*/  IMAD.MOV.U32 R53, RZ, RZ, R107 ;  /* 0x000000ffff357224 */ /* 0x000fe200078e006b */
[----:B------:R-:W-:Y:S01]  /*a810*/  HMMA.16816.F32 R40, R16, R42, RZ ;  /* 0x0000002a1028723c */ /* 0x000fe200000018ff */
[----:B------:R-:W-:-:S07]  /*a820*/  IMAD.MOV.U32 R52, RZ, RZ, R104 ;  /* 0x000000ffff347224 */ /* 0x000fce00078e0068 */
[----:B------:R-:W-:Y:S07]  /*a830*/  HMMA.16816.F32 R120, R4, R46, R96 ;  /* 0x0000002e0478723c */ /* 0x000fee0000001860 */
[----:B------:R-:W-:Y:S01]  /*a840*/  IMAD.MOV.U32 R97, RZ, RZ, R64 ;  /* 0x000000ffff617224 */ /* 0x000fe200078e0040 */
[----:B------:R-:W-:Y:S01]  /*a850*/  HMMA.16816.F32 R104, R12, R86, RZ ;  /* 0x000000560c68723c */ /* 0x000fe200000018ff */
[----:B------:R-:W-:Y:S02]  /*a860*/  IMAD.MOV.U32 R99, RZ, RZ, R45 ;  /* 0x000000ffff637224 */ /* 0x000fe400078e002d */
[----:B------:R-:W-:-:S02]  /*a870*/  IMAD.MOV.U32 R45, RZ, RZ, R84 ;  /* 0x000000ffff2d7224 */ /* 0x000fc400078e0054 */
[----:B------:R-:W-:Y:S02]  /*a880*/  IMAD.MOV.U32 R64, RZ, RZ, R85 ;  /* 0x000000ffff407224 */ /* 0x000fe400078e0055 */
[----:B------:R-:W-:Y:S01]  /*a890*/  IMAD.MOV.U32 R96, RZ, RZ, R65 ;  /* 0x000000ffff607224 */ /* 0x000fe200078e0041 */
[----:B------:R-:W-:Y:S01]  /*a8a0*/  HMMA.16816.F32 R92, R12, R74, RZ ;  /* 0x0000004a0c5c723c */ /* 0x000fe200000018ff */
[----:B------:R-:W-:Y:S02]  /*a8b0*/  IMAD.MOV.U32 R98, RZ, RZ, R57 ;  /* 0x000000ffff627224 */ /* 0x000fe400078e0039 */
[----:B------:R-:W-:-:S05]  /*a8c0*/  IMAD.MOV.U32 R65, RZ, RZ, R49 ;  /* 0x000000ffff417224 */ /* 0x000fca00078e0031 */
[----:B------:R-:W-:Y:S08]  /*a8d0*/  HMMA.16816.F32 R84, R16, R86, RZ ;  /* 0x000000561054723c */ /* 0x000ff000000018ff */
[-C--:B------:R-:W-:Y:S08]  /*a8e0*/  HMMA.16816.F32 R108, R4, R26.reuse, R108 ;  /* 0x0000001a046c723c */ /* 0x080ff0000000186c */
[----:B------:R-:W-:Y:S07]  /*a8f0*/  HMMA.16816.F32 R40, R8, R26, R40 ;  /* 0x0000001a0828723c */ /* 0x000fee0000001828 */
[----:B------:R-:W-:Y:S01]  /*a900*/  IMAD.MOV.U32 R26, RZ, RZ, R80 ;  /* 0x000000ffff1a7224 */ /* 0x000fe200078e0050 */
[----:B------:R-:W-:Y:S01]  /*a910*/  HMMA.16816.F32 R104, R4, R58, R104 ;  /* 0x0000003a0468723c */ /* 0x000fe20000001868 */
[----:B------:R-:W-:-:S07]  /*a920*/  IMAD.MOV.U32 R27, RZ, RZ, R81 ;  /* 0x000000ffff1b7224 */ /* 0x000fce00078e0051 */
[----:B------:R-:W-:Y:S08]  /*a930*/  HMMA.16816.F32 R80, R16, R82, RZ ;  /* 0x000000521050723c */ /* 0x000ff000000018ff */
[----:B------:R-:W-:Y:S07]  /*a940*/  HMMA.16816.F32 R208, R4, R38, R92 ;  /* 0x0000002604d0723c */ /* 0x000fee000000185c */
[----:B------:R-:W-:Y:S01]  /*a950*/  IMAD.MOV.U32 R94, RZ, RZ, R99 ;  /* 0x000000ffff5e7224 */ /* 0x000fe200078e0063 */
[----:B------:R-:W-:Y:S01]  /*a960*/  HMMA.16816.F32 R84, R8, R58, R84 ;  /* 0x0000003a0854723c */ /* 0x000fe20000001854 */
        /* <DEDUP_REMOVED lines=9> */
[----:B------:R-:W-:Y:S01]  /*aa00*/  HMMA.16816.F32 R52, R8, R54, R80 ;  /* 0x000000360834723c */ /* 0x000fe20000001850 */
[----:B------:R-:W-:Y:S02]  /*aa10*/  IMAD.MOV.U32 R98, RZ, RZ, R76 ;  /* 0x000000ffff627224 */ /* 0x000fe400078e004c */
[----:B------:R-:W-:-:S04]  /*aa20*/  IMAD.MOV.U32 R92, RZ, RZ, R21 ;  /* 0x000000ffff5c7224 */ /* 0x000fc800078e0015 */
[----:B------:R-:W-:Y:S01]  /*aa30*/  IMAD.MOV.U32 R80, RZ, RZ, R73 ;  /* 0x000000ffff507224 */ /* 0x000fe200078e0049 */
[----:B------:R-:W-:Y:S01]  /*aa40*/  HMMA.16816.F32 R12, R12, R62, RZ ;  /* 0x0000003e0c0c723c */ /* 0x000fe200000018ff */
[----:B------:R-:W-:Y:S02]  /*aa50*/  IMAD.MOV.U32 R81, RZ, RZ, R72 ;  /* 0x000000ffff517224 */ /* 0x000fe400078e0048 */
[----:B------:R-:W-:Y:S02]  /*aa60*/  IMAD.MOV.U32 R82, RZ, RZ, R36 ;  /* 0x000000ffff527224 */ /* 0x000fe400078e0024 */
[----:B------:R-:W-:Y:S02]  /*aa70*/  IMAD.MOV.U32 R36, RZ, RZ, R37 ;  /* 0x000000ffff247224 */ /* 0x000fe400078e0025 */
[----:B------:R-:W-:Y:S01]  /*aa80*/  IMAD.MOV.U32 R37, RZ, RZ, R45 ;  /* 0x000000ffff257224 */ /* 0x000fe200078e002d */
[----:B------:R-:W-:Y:S01]  /*aa90*/  HMMA.16816.F32 R72, R16, R74, RZ ;  /* 0x0000004a1048723c */ /* 0x000fe200000018ff */
[----:B------:R-:W-:-:S07]  /*aaa0*/  IMAD.MOV.U32 R83, RZ, RZ, R20 ;  /* 0x000000ffff537224 */ /* 0x000fce00078e0014 */
[----:B------:R-:W-:Y:S08]  /*aab0*/  HMMA.16816.F32 R48, R16, R50, RZ ;  /* 0x000000321030723c */ /* 0x000ff000000018ff */
[----:B------:R-:W-:Y:S08]  /*aac0*/  HMMA.16816.F32 R12, R4, R22, R12 ;  /* 0x00000016040c723c */ /* 0x000ff0000000180c */
[----:B------:R-:W-:Y:S07]  /*aad0*/  HMMA.16816.F32 R72, R8, R38, R72 ;  /* 0x000000260848723c */ /* 0x000fee0000001848 */
[----:B------:R-:W-:Y:S01]  /*aae0*/  IMAD.MOV.U32 R38, RZ, RZ, R64 ;  /* 0x000000ffff267224 */ /* 0x000fe200078e0040 */
[----:B------:R-:W-:Y:S01]  /*aaf0*/  HMMA.16816.F32 R76, R16, R78, RZ ;  /* 0x0000004e104c723c */ /* 0x000fe200000018ff */
[----:B------:R-:W-:-:S07]  /*ab00*/  IMAD.MOV.U32 R39, RZ, RZ, R65 ;  /* 0x000000ffff277224 */ /* 0x000fce00078e0041 */
[C---:B------:R-:W-:Y:S01]  /*ab10*/  HMMA.16816.F32 R64, R16.reuse, R66, RZ ;  /* 0x000000421040723c */ /* 0x040fe200000018ff */
[----:B------:R-:W-:Y:S02]  /*ab20*/  IMAD.MOV.U32 R56, RZ, RZ, R12 ;  /* 0x000000ffff387224 */ /* 0x000fe400078e000c */
[----:B------:R-:W-:Y:S02]  /*ab30*/  IMAD.MOV.U32 R57, RZ, RZ, R13 ;  /* 0x000000ffff397224 */ /* 0x000fe400078e000d */
[----:B------:R-:W-:Y:S02]  /*ab40*/  IMAD.MOV.U32 R89, RZ, RZ, R14 ;  /* 0x000000ffff597224 */ /* 0x000fe400078e000e */
[----:B------:R-:W-:Y:S01]  /*ab50*/  IMAD.MOV.U32 R88, RZ, RZ, R15 ;  /* 0x000000ffff587224 */ /* 0x000fe200078e000f */
[----:B------:R-:W-:Y:S01]  /*ab60*/  HMMA.16816.F32 R16, R16, R62, RZ ;  /* 0x0000003e1010723c */ /* 0x000fe200000018ff */
[----:B------:R-:W-:Y:S06]  /*ab70*/  LDSM.16.M88.4 R12, [R222] ;  /* 0x00000000de0c783b */ /* 0x000fec0000000200 */
[----:B------:R-:W-:Y:S01]  /*ab80*/  IMAD.MOV.U32 R62, RZ, RZ, R44 ;  /* 0x000000ffff3e7224 */ /* 0x000fe200078e002c */
[----:B------:R-:W-:Y:S01]  /*ab90*/  HMMA.16816.F32 R112, R4, R34, R112 ;  /* 0x000000220470723c */ /* 0x000fe20000001870 */
[----:B------:R-:W1:Y:S01]  /*aba0*/  LDSM.16.M88.4 R4, [R219+0x2000] ;  /* 0x00200000db04783b */ /* 0x000e620000000200 */
[----:B------:R-:W-:-:S06]  /*abb0*/  IMAD.MOV.U32 R63, RZ, RZ, R33 ;  /* 0x000000ffff3f7224 */ /* 0x000fcc00078e0021 */
[C---:B------:R-:W-:Y:S08]  /*abc0*/  HMMA.16816.F32 R48, R8.reuse, R34, R48 ;  /* 0x000000220830723c */ /* 0x040ff00000001830 */
[C---:B------:R-:W-:Y:S08]  /*abd0*/  HMMA.16816.F32 R76, R8.reuse, R46, R76 ;  /* 0x0000002e084c723c */ /* 0x040ff0000000184c */
[C---:B------:R-:W-:Y:S08]  /*abe0*/  HMMA.16816.F32 R64, R8.reuse, R30, R64 ;  /* 0x0000001e0840723c */ /* 0x040ff00000001840 */
[----:B------:R-:W-:Y:S01]  /*abf0*/  HMMA.16816.F32 R16, R8, R22, R16 ;  /* 0x000000160810723c */ /* 0x000fe20000001810 */
[----:B------:R-:W2:Y:S07]  /*ac00*/  LDSM.16.M88.4 R8, [R219] ;  /* 0x00000000db08783b */ /* 0x000eae0000000200 */
[----:B-1----:R-:W-:Y:S07]  /*ac10*/  HMMA.16816.F32 R44, R4, R12, R204 ;  /* 0x0000000c042c723c */ /* 0x002fee00000018cc */
[----:B------:R-:W-:-:S02]  /*ac20*/  IMAD.MOV.U32 R205, RZ, RZ, R32 ;  /* 0x000000ffffcd7224 */ /* 0x000fc400078e0020 */
[----:B------:R-:W-:Y:S02]  /*ac30*/  IMAD.MOV.U32 R206, RZ, RZ, R29 ;  /* 0x000000ffffce7224 */ /* 0x000fe400078e001d */
[----:B------:R-:W-:Y:S02]  /*ac40*/  IMAD.MOV.U32 R207, RZ, RZ, R28 ;  /* 0x000000ffffcf7224 */ /* 0x000fe400078e001c */
[----:B------:R-:W-:Y:S01]  /*ac50*/  HMMA.16816.F32 R28, R4, R14, R112 ;  /* 0x0000000e041c723c */ /* 0x000fe20000001870 */
[----:B------:R-:W-:Y:S02]  /*ac60*/  IMAD.MOV.U32 R204, RZ, RZ, R205 ;  /* 0x000000ffffcc7224 */ /* 0x000fe400078e00cd */
[----:B------:R-:W-:Y:S02]  /*ac70*/  IMAD.MOV.U32 R205, RZ, RZ, R206 ;  /* 0x000000ffffcd7224 */ /* 0x000fe400078e00ce */
[----:B------:R-:W-:Y:S02]  /*ac80*/  IMAD.MOV.U32 R206, RZ, RZ, R207 ;  /* 0x000000ffffce7224 */ /* 0x000fe400078e00cf */
[----:B------:R-:W-:-:S02]  /*ac90*/  IMAD.MOV.U32 R112, RZ, RZ, R58 ;  /* 0x000000ffff707224 */ /* 0x000fc400078e003a */
[----:B------:R-:W-:Y:S02]  /*aca0*/  IMAD.MOV.U32 R113, RZ, RZ, R59 ;  /* 0x000000ffff717224 */ /* 0x000fe400078e003b */
[----:B------:R-:W-:Y:S02]  /*acb0*/  IMAD.MOV.U32 R114, RZ, RZ, R90 ;  /* 0x000000ffff727224 */ /* 0x000fe400078e005a */
[----:B------:R-:W-:Y:S02]  /*acc0*/  IMAD.MOV.U32 R115, RZ, RZ, R91 ;  /* 0x000000ffff737224 */ /* 0x000fe400078e005b */
[----:B------:R-:W-:Y:S02]  /*acd0*/  IMAD.MOV.U32 R58, RZ, RZ, R89 ;  /* 0x000000ffff3a7224 */ /* 0x000fe400078e0059 */
[----:B------:R-:W-:Y:S01]  /*ace0*/  IMAD.MOV.U32 R59, RZ, RZ, R88 ;  /* 0x000000ffff3b7224 */ /* 0x000fe200078e0058 */
[----:B--2---:R-:W-:Y:S01]  /*acf0*/  HMMA.16816.F32 R32, R8, R12, R244 ;  /* 0x0000000c0820723c */ /* 0x004fe200000018f4 */
[----:B------:R-:W-:-:S06]  /*ad00*/  IMAD.MOV.U32 R207, RZ, RZ, R62 ;  /* 0x000000ffffcf7224 */ /* 0x000fcc00078e003e */
[----:B------:R-:W-:Y:S01]  /*ad10*/  IMAD.MOV.U32 R244, RZ, RZ, R63 ;  /* 0x000000fffff47224 */ /* 0x000fe200078e003f */
[C---:B------:R-:W-:Y:S01]  /*ad20*/  HMMA.16816.F32 R20, R8.reuse, R14, R48 ;  /* 0x0000000e0814723c */ /* 0x040fe20000001830 */
[----:B------:R-:W1:Y:S01]  /*ad30*/  LDSM.16.M88.4 R12, [R229] ;  /* 0x00000000e50c783b */ /* 0x000e620000000200 */
[----:B------:R-:W-:Y:S02]  /*ad40*/  IMAD.MOV.U32 R245, RZ, RZ, R80 ;  /* 0x000000fffff57224 */ /* 0x000fe400078e0050 */
[----:B------:R-:W-:Y:S02]  /*ad50*/  IMAD.MOV.U32 R246, RZ, RZ, R81 ;  /* 0x000000fffff67224 */ /* 0x000fe400078e0051 */
[----:B------:R-:W-:Y:S02]  /*ad60*/  IMAD.MOV.U32 R247, RZ, RZ, R82 ;  /* 0x000000fffff77224 */ /* 0x000fe400078e0052 */
[-C--:B-1----:R-:W-:Y:S08]  /*ad70*/  HMMA.16816.F32 R36, R8, R12.reuse, R36 ;  /* 0x0000000c0824723c */ /* 0x082ff00000001824 */
[C---:B------:R-:W-:Y:S08]  /*ad80*/  HMMA.16816.F32 R24, R4.reuse, R12, R24 ;  /* 0x0000000c0418723c */ /* 0x040ff00000001818 */
[-C--:B------:R-:W-:Y:S08]  /*ad90*/  HMMA.16816.F32 R48, R4, R14.reuse, R108 ;  /* 0x0000000e0430723c */ /* 0x080ff0000000186c */
[C---:B------:R-:W-:Y:S01]  /*ada0*/  HMMA.16816.F32 R40, R8.reuse, R14, R40 ;  /* 0x0000000e0828723c */ /* 0x040fe20000001828 */
[----:B------:R-:W1:Y:S07]  /*adb0*/  LDSM.16.M88.4 R12, [R228] ;  /* 0x00000000e40c783b */ /* 0x000e6e0000000200 */
[----:B-1----:R-:W-:Y:S07]  /*adc0*/  HMMA.16816.F32 R88, R8, R12, R248 ;  /* 0x0000000c0858723c */ /* 0x002fee00000018f8 */
[----:B------:R-:W-:-:S02]  /*add0*/  IMAD.MOV.U32 R250, RZ, RZ, R61 ;  /* 0x000000fffffa7224 */ /* 0x000fc400078e003d */
[----:B------:R-:W-:Y:S02]  /*ade0*/  IMAD.MOV.U32 R251, RZ, RZ, R60 ;  /* 0x000000fffffb7224 */ /* 0x000fe400078e003c */
[----:B------:R-:W-:Y:S01]  /*adf0*/  HMMA.16816.F32 R60, R4, R12, R128 ;  /* 0x0000000c043c723c */ /* 0x000fe20000001880 */
[----:B------:R-:W-:Y:S02]  /*ae00*/  IMAD.MOV.U32 R248, RZ, RZ, R83 ;  /* 0x000000fffff87224 */ /* 0x000fe400078e0053 */
[----:B------:R-:W-:-:S04]  /*ae10*/  IMAD.MOV.U32 R249, RZ, RZ, R92 ;  /* 0x000000fffff97224 */ /* 0x000fc800078e005c */
[----:B------:R-:W-:Y:S01]  /*ae20*/  IMAD.MOV.U32 R128, RZ, RZ, R96 ;  /* 0x000000ffff807224 */ /* 0x000fe200078e0060 */
[----:B------:R-:W-:Y:S01]  /*ae30*/  HMMA.16816.F32 R80, R8, R14, R84 ;  /* 0x0000000e0850723c */ /* 0x000fe20000001854 */
[----:B------:R-:W-:Y:S02]  /*ae40*/  IMAD.MOV.U32 R129, RZ, RZ, R97 ;  /* 0x000000ffff817224 */ /* 0x000fe400078e0061 */
[----:B------:R-:W-:Y:S02]  /*ae50*/  IMAD.MOV.U32 R130, RZ, RZ, R98 ;  /* 0x000000ffff827224 */ /* 0x000fe400078e0062 */
[----:B------:R-:W-:-:S03]  /*ae60*/  IMAD.MOV.U32 R131, RZ, RZ, R99 ;  /* 0x000000ffff837224 */ /* 0x000fc600078e0063 */
[----:B------:R-:W-:Y:S01]  /*ae70*/  HMMA.16816.F32 R96, R4, R14, R104 ;  /* 0x0000000e0460723c */ /* 0x000fe20000001868 */
[----:B------:R-:W1:Y:S06]  /*ae80*/  LDSM.16.M88.4 R12, [R227] ;  /* 0x00000000e30c783b */ /* 0x000e6c0000000200 */
[----:B------:R-:W-:Y:S02]  /*ae90*/  IMAD.MOV.U32 R104, RZ, RZ, R93 ;  /* 0x000000ffff687224 */ /* 0x000fe400078e005d */
[----:B------:R-:W-:Y:S02]  /*aea0*/  IMAD.MOV.U32 R105, RZ, RZ, R94 ;  /* 0x000000ffff697224 */ /* 0x000fe400078e005e */
[----:B------:R-:W-:-:S02]  /*aeb0*/  IMAD.MOV.U32 R106, RZ, RZ, R95 ;  /* 0x000000ffff6a7224 */ /* 0x000fc400078e005f */
[----:B------:R-:W-:Y:S01]  /*aec0*/  IMAD.MOV.U32 R107, RZ, RZ, R232 ;  /* 0x000000ffff6b7224 */ /* 0x000fe200078e00e8 */
[-C--:B-1----:R-:W-:Y:S08]  /*aed0*/  HMMA.16816.F32 R100, R8, R12.reuse, R100 ;  /* 0x0000000c0864723c */ /* 0x082ff00000001864 */
[C---:B------:R-:W-:Y:S07]  /*aee0*/  HMMA.16816.F32 R92, R4.reuse, R12, R124 ;  /* 0x0000000c045c723c */ /* 0x040fee000000187c */
[----:B------:R-:W-:Y:S01]  /*aef0*/  IMAD.MOV.U32 R124, RZ, RZ, R231 ;  /* 0x000000ffff7c7224 */ /* 0x000fe200078e00e7 */
[----:B------:R-:W-:Y:S01]  /*af00*/  HMMA.16816.F32 R108, R4, R14, R116 ;  /* 0x0000000e046c723c */ /* 0x000fe20000001874 */
[----:B------:R-:W-:-:S02]  /*af10*/  IMAD.MOV.U32 R125, RZ, RZ, R230 ;  /* 0x000000ffff7d7224 */ /* 0x000fc400078e00e6 */
[----:B------:R-:W-:Y:S02]  /*af20*/  IMAD.MOV.U32 R126, RZ, RZ, R132 ;  /* 0x000000ffff7e7224 */ /* 0x000fe400078e0084 */
[----:B------:R-:W-:-:S03]  /*af30*/  IMAD.MOV.U32 R127, RZ, RZ, R71 ;  /* 0x000000ffff7f7224 */ /* 0x000fc600078e0047 */
        /* <DEDUP_REMOVED lines=10> */
[----:B------:R-:W-:Y:S01]  /*afe0*/  HMMA.16816.F32 R72, R8, R14, R72 ;  /* 0x0000000e0848723c */ /* 0x000fe20000001848 */
[----:B------:R-:W1:Y:S07]  /*aff0*/  LDSM.16.M88.4 R12, [R224] ;  /* 0x00000000e00c783b */ /* 0x000e6e0000000200 */
[----:B-1----:R-:W-:Y:S07]  /*b000*/  HMMA.16816.F32 R128, R4, R14, R200 ;  /* 0x0000000e0480723c */ /* 0x002fee00000018c8 */
[----:B------:R-:W-:Y:S01]  /*b010*/  IMAD.MOV.U32 R200, RZ, RZ, R134 ;  /* 0x000000ffffc87224 */ /* 0x000fe200078e0086 */
[----:B------:R-:W-:Y:S01]  /*b020*/  HMMA.16816.F32 R244, R8, R12, R244 ;  /* 0x0000000c08f4723c */ /* 0x000fe200000018f4 */
[----:B------:R-:W-:-:S02]  /*b030*/  IMAD.MOV.U32 R201, RZ, RZ, R133 ;  /* 0x000000ffffc97224 */ /* 0x000fc400078e0085 */
[----:B------:R-:W-:Y:S02]  /*b040*/  IMAD.MOV.U32 R202, RZ, RZ, R2 ;  /* 0x000000ffffca7224 */ /* 0x000fe400078e0002 */
[----:B------:R-:W-:-:S03]  /*b050*/  IMAD.MOV.U32 R203, RZ, RZ, R0 ;  /* 0x000000ffffcb7224 */ /* 0x000fc600078e0000 */
[----:B------:R-:W-:Y:S08]  /*b060*/  HMMA.16816.F32 R204, R4, R12, R204 ;  /* 0x0000000c04cc723c */ /* 0x000ff000000018cc */
[----:B------:R-:W-:Y:S02]  /*b070*/  IMAD.MOV.U32 R53, RZ, RZ, R129 ;  /* 0x000000ffff357224 */ /* 0x000fe400078e0081 */
[----:B------:R-:W-:-:S02]  /*b080*/  IMAD.MOV.U32 R52, RZ, RZ, R128 ;  /* 0x000000ffff347224 */ /* 0x000fc400078e0080 */
[----:B------:R-:W-:Y:S02]  /*b090*/  IMAD.MOV.U32 R132, RZ, RZ, R130 ;  /* 0x000000ffff847224 */ /* 0x000fe400078e0082 */
[----:B------:R-:W-:Y:S02]  /*b0a0*/  IMAD.MOV.U32 R71, RZ, RZ, R131 ;  /* 0x000000ffff477224 */ /* 0x000fe400078e0083 */
[C---:B------:R-:W-:Y:S01]  /*b0b0*/  HMMA.16816.F32 R128, R8.reuse, R14, R64 ;  /* 0x0000000e0880723c */ /* 0x040fe20000001840 */
[----:B------:R-:W1:Y:S07]  /*b0c0*/  LDSM.16.M88.4 R12, [R223] ;  /* 0x00000000df0c783b */ /* 0x000e6e0000000200 */
[-C--:B-1----:R-:W-:Y:S08]  /*b0d0*/  HMMA.16816.F32 R200, R8, R12.reuse, R200 ;  /* 0x0000000c08c8723c */ /* 0x082ff000000018c8 */
[----:B------:R-:W-:Y:S08]  /*b0e0*/  HMMA.16816.F32 R248, R4, R12, R248 ;  /* 0x0000000c04f8723c */ /* 0x000ff000000018f8 */
[----:B------:R-:W-:Y:S01]  /*b0f0*/  HMMA.16816.F32 R64, R8, R14, R16 ;  /* 0x0000000e0840723c */ /* 0x000fe20000001810 */
[----:B------:R-:W-:Y:S06]  /*b100*/  LDSM.16.M88.4 R8, [R220] ;  /* 0x00000000dc08783b */ /* 0x000fec0000000200 */
[----:B------:R-:W-:-:S02]  /*b110*/  IMAD.MOV.U32 R19, RZ, RZ, R53 ;  /* 0x000000ffff137224 */ /* 0x000fc400078e0035 */
[----:B------:R-:W-:Y:S02]  /*b120*/  IMAD.MOV.U32 R2, RZ, RZ, R202 ;  /* 0x000000ffff027224 */ /* 0x000fe400078e00ca */
[----:B------:R-:W-:Y:S02]  /*b130*/  IMAD.MOV.U32 R54, RZ, RZ, R201 ;  /* 0x000000ffff367224 */ /* 0x000fe400078e00c9 */
[----:B------:R-:W-:Y:S02]  /*b140*/  IMAD.MOV.U32 R133, RZ, RZ, R200 ;  /* 0x000000ffff857224 */ /* 0x000fe400078e00c8 */
[----:B------:R-:W-:Y:S02]  /*b150*/  IMAD.MOV.U32 R134, RZ, RZ, R203 ;  /* 0x000000ffff867224 */ /* 0x000fe400078e00cb */
[----:B------:R-:W-:Y:S01]  /*b160*/  HMMA.16816.F32 R200, R4, R14, R56 ;  /* 0x0000000e04c8723c */ /* 0x000fe20000001838 */
[----:B------:R-:W-:Y:S01]  /*b170*/  LDSM.16.M88.4 R4, [R220+0x2000] ;  /* 0x00200000dc04783b */ /* 0x000fe20000000200 */
[----:B------:R-:W-:-:S02]  /*b180*/  IMAD.MOV.U32 R18, RZ, RZ, R52 ;  /* 0x000000ffff127224 */ /* 0x000fc400078e0034 */
[----:B------:R-:W-:Y:S01]  /*b190*/  IMAD.MOV.U32 R17, RZ, RZ, R2 ;  /* 0x000000ffff117224 */ /* 0x000fe200078e0002 */
[----:B------:R-:W1:Y:S03]  /*b1a0*/  LDSM.16.M88.4 R12, [R216] ;  /* 0x00000000d80c783b */ /* 0x000e660000000200 */
[C---:B-1----:R-:W-:Y:S08]  /*b1b0*/  HMMA.16816.F32 R28, R4.reuse, R14, R28 ;  /* 0x0000000e041c723c */ /* 0x042ff0000000181c */
[----:B------:R-:W-:Y:S11]  /*b1c0*/  HMMA.16816.F32 R56, R4, R12, R44 ;  /* 0x0000000c0438723c */ /* 0x000ff6000000182c */
[----:B------:R-:W-:Y:S05]  /*b1d0*/  @!UPT UIADD3 URZ, URZ, URZ, URZ ;  /* 0x0000003f3f3ff290 */ /* 0x000fea000fffe03f */
        /* <DEDUP_REMOVED lines=9> */
[----:B------:R-:W-:Y:S01]  /*b270*/  HMMA.16816.F32 R56, R8, R12, R32 ;  /* 0x0000000c0838723c */ /* 0x000fe20000001820 */
[----:B------:R-:W1:Y:S01]  /*b280*/  LDSM.16.M88.4 R12, [R216+0x800] ;  /* 0x00080000d80c783b */ /* 0x000e620000000200 */
[----:B------:R-:W-:-:S06]  /*b290*/  IMAD.MOV.U32 R231, RZ, RZ, R30 ;  /* 0x000000ffffe77224 */ /* 0x000fcc00078e001e */
[-C--:B-1----:R-:W-:Y:S08]  /*b2a0*/  HMMA.16816.F32 R32, R8, R12.reuse, R36 ;  /* 0x0000000c0820723c */ /* 0x082ff00000001824 */
[----:B------:R-:W-:Y:S08]  /*b2b0*/  HMMA.16816.F32 R36, R4, R12, R24 ;  /* 0x0000000c0424723c */ /* 0x000ff00000001818 */
[----:B------:R-:W-:Y:S08]  /*b2c0*/  HMMA.16816.F32 R24, R8, R14, R40 ;  /* 0x0000000e0818723c */ /* 0x000ff00000001828 */
[----:B------:R-:W-:-:S02]  /*b2d0*/  IMAD.MOV.U32 R23, RZ, RZ, R32 ;  /* 0x000000ffff177224 */ /* 0x000fc400078e0020 */
[----:B------:R-:W-:Y:S02]  /*b2e0*/  IMAD.MOV.U32 R22, RZ, RZ, R34 ;  /* 0x000000ffff167224 */ /* 0x000fe400078e0022 */
[----:B------:R-:W-:Y:S02]  /*b2f0*/  IMAD.MOV.U32 R21, RZ, RZ, R35 ;  /* 0x000000ffff157224 */ /* 0x000fe400078e0023 */
[----:B------:R-:W-:Y:S02]  /*b300*/  IMAD.MOV.U32 R20, RZ, RZ, R33 ;  /* 0x000000ffff147224 */ /* 0x000fe400078e0021 */
[----:B------:R-:W-:Y:S01]  /*b310*/  HMMA.16816.F32 R32, R4, R14, R48 ;  /* 0x0000000e0420723c */ /* 0x000fe20000001830 */
[----:B------:R-:W1:Y:S11]  /*b320*/  LDSM.16.M88.4 R12, [R216+0x1000] ;  /* 0x00100000d80c783b */ /* 0x000e760000000200 */
[----:B------:R-:W-:Y:S11]  /*b330*/  @!UPT UIADD3 URZ, URZ, URZ, URZ ;  /* 0x0000003f3f3ff290 */ /* 0x000ff6000fffe03f */
[----:B------:R-:W-:Y:S01]  /*b340*/  @!UPT UIADD3 URZ, URZ, URZ, URZ ;  /* 0x0000003f3f3ff290 */ /* 0x000fe2000fffe03f */
[----:B------:R-:W-:Y:S02]  /*b350*/  IMAD.MOV.U32 R51, RZ, RZ, R35 ;  /* 0x000000ffff337224 */ /* 0x000fe400078e0023 */
[----:B------:R-:W-:Y:S02]  /*b360*/  IMAD.MOV.U32 R50, RZ, RZ, R32 ;  /* 0x000000ffff327224 */ /* 0x000fe400078e0020 */
[----:B------:R-:W-:Y:S02]  /*b370*/  IMAD.MOV.U32 R47, RZ, RZ, R34 ;  /* 0x000000ffff2f7224 */ /* 0x000fe400078e0022 */
[----:B------:R-:W-:Y:S02]  /*b380*/  IMAD.MOV.U32 R46, RZ, RZ, R33 ;  /* 0x000000ffff2e7224 */ /* 0x000fe400078e0021 */
[----:B-1----:R-:W-:Y:S07]  /*b390*/  HMMA.16816.F32 R32, R8, R12, R88 ;  /* 0x0000000c0820723c */ /* 0x002fee0000001858 */
[----:B------:R-:W-:-:S02]  /*b3a0*/  IMAD.MOV.U32 R90, RZ, RZ, R23 ;  /* 0x000000ffff5a7224 */ /* 0x000fc400078e0017 */
[----:B------:R-:W-:Y:S11]  /*b3b0*/  IMAD.MOV.U32 R91, RZ, RZ, R22 ;  /* 0x000000ffff5b7224 */ /* 0x000ff600078e0016 */
[----:B------:R-:W-:Y:S04]  /*b3c0*/  @!UPT UIADD3 URZ, URZ, URZ, URZ ;  /* 0x0000003f3f3ff290 */ /* 0x000fe8000fffe03f */
[----:B------:R-:W-:Y:S02]  /*b3d0*/  IMAD.MOV.U32 R43, RZ, RZ, R34 ;  /* 0x000000ffff2b7224 */ /* 0x000fe400078e0022 */
[----:B------:R-:W-:Y:S02]  /*b3e0*/  IMAD.MOV.U32 R42, RZ, RZ, R33 ;  /* 0x000000ffff2a7224 */ /* 0x000fe400078e0021 */
[----:B------:R-:W-:Y:S02]  /*b3f0*/  IMAD.MOV.U32 R41, RZ, RZ, R35 ;  /* 0x000000ffff297224 */ /* 0x000fe400078e0023 */
[----:B------:R-:W-:Y:S02]  /*b400*/  IMAD.MOV.U32 R40, RZ, RZ, R32 ;  /* 0x000000ffff287224 */ /* 0x000fe400078e0020 */
[C---:B------:R-:W-:Y:S08]  /*b410*/  HMMA.16816.F32 R32, R4.reuse, R12, R60 ;  /* 0x0000000c0420723c */ /* 0x040ff0000000183c */
[----:B------:R-:W-:Y:S07]  /*b420*/  HMMA.16816.F32 R60, R4, R14, R96 ;  /* 0x0000000e043c723c */ /* 0x000fee0000001860 */
[----:B------:R-:W-:-:S02]  /*b430*/  IMAD.MOV.U32 R99, RZ, RZ, R21 ;  /* 0x000000ffff637224 */ /* 0x000fc400078e0015 */
[----:B------:R-:W-:Y:S02]  /*b440*/  IMAD.MOV.U32 R97, RZ, RZ, R20 ;  /* 0x000000ffff617224 */ /* 0x000fe400078e0014 */
[----:B------:R-:W-:Y:S01]  /*b450*/  HMMA.16816.F32 R20, R8, R14, R80 ;  /* 0x0000000e0814723c */ /* 0x000fe20000001850 */
[----:B------:R-:W1:Y:S01]  /*b460*/  LDSM.16.M88.4 R12, [R216+0x1800] ;  /* 0x00180000d80c783b */ /* 0x000e620000000200 */
[----:B------:R-:W-:Y:S02]  /*b470*/  IMAD.MOV.U32 R96, RZ, RZ, R31 ;  /* 0x000000ffff607224 */ /* 0x000fe400078e001f */
[----:B------:R-:W-:-:S03]  /*b480*/  IMAD.MOV.U32 R98, RZ, RZ, R17 ;  /* 0x000000ffff627224 */ /* 0x000fc600078e0011 */
[----:B------:R-:W-:Y:S01]  /*b490*/  IMAD.MOV.U32 R80, RZ, RZ, R133 ;  /* 0x000000ffff507224 */ /* 0x000fe200078e0085 */
[----:B-1----:R-:W-:Y:S07]  /*b4a0*/  HMMA.16816.F32 R28, R8, R12, R100 ;  /* 0x0000000c081c723c */ /* 0x002fee0000001864 */
[----:B------:R-:W-:Y:S02]  /*b4b0*/  IMAD.MOV.U32 R100, RZ, RZ, R18 ;  /* 0x000000ffff647224 */ /* 0x000fe400078e0012 */
[----:B------:R-:W-:-:S02]  /*b4c0*/  IMAD.MOV.U32 R101, RZ, RZ, R19 ;  /* 0x000000ffff657224 */ /* 0x000fc400078e0013 */
[----:B------:R-:W-:Y:S02]  /*b4d0*/  IMAD.MOV.U32 R103, RZ, RZ, R71 ;  /* 0x000000ffff677224 */ /* 0x000fe400078e0047 */
[----:B------:R-:W-:-:S11]  /*b4e0*/  IMAD.MOV.U32 R102, RZ, RZ, R132 ;  /* 0x000000ffff667224 */ /* 0x000fd600078e0084 */
[----:B------:R-:W-:Y:S02]  /*b4f0*/  IMAD.MOV.U32 R83, RZ, RZ, R29 ;  /* 0x000000ffff537224 */ /* 0x000fe400078e001d */
[----:B------:R-:W-:Y:S02]  /*b500*/  IMAD.MOV.U32 R82, RZ, RZ, R31 ;  /* 0x000000ffff527224 */ /* 0x000fe400078e001f */
[----:B------:R-:W-:Y:S02]  /*b510*/  IMAD.MOV.U32 R81, RZ, RZ, R28 ;  /* 0x000000ffff517224 */ /* 0x000fe400078e001c */
[----:B------:R-:W-:Y:S02]  /*b520*/  IMAD.MOV.U32 R133, RZ, RZ, R30 ;  /* 0x000000ffff857224 */ /* 0x000fe400078e001e */
[----:B------:R-:W-:Y:S07]  /*b530*/  HMMA.16816.F32 R28, R4, R12, R92 ;  /* 0x0000000c041c723c */ /* 0x000fee000000185c */
[----:B------:R-:W-:-:S02]  /*b540*/  IMAD.MOV.U32 R95, RZ, RZ, R16 ;  /* 0x000000ffff5f7224 */ /* 0x000fc400078e0010 */
[----:B------:R-:W-:Y:S01]  /*b550*/  HMMA.16816.F32 R16, R4, R14, R108 ;  /* 0x0000000e0410723c */ /* 0x000fe2000000186c */
[----:B------:R-:W-:Y:S02]  /*b560*/  IMAD.MOV.U32 R94, RZ, RZ, R51 ;  /* 0x000000ffff5e7224 */ /* 0x000fe400078e0033 */
[----:B------:R-:W-:Y:S02]  /*b570*/  IMAD.MOV.U32 R51, RZ, RZ, R45 ;  /* 0x000000ffff337224 */ /* 0x000fe400078e002d */
[----:B------:R-:W-:Y:S02]  /*b580*/  IMAD.MOV.U32 R92, RZ, RZ, R134 ;  /* 0x000000ffff5c7224 */ /* 0x000fe400078e0086 */
[----:B------:R-:W-:Y:S02]  /*b590*/  IMAD.MOV.U32 R108, RZ, RZ, R80 ;  /* 0x000000ffff6c7224 */ /* 0x000fe400078e0050 */
[----:B------:R-:W-:Y:S02]  /*b5a0*/  IMAD.MOV.U32 R110, RZ, RZ, R96 ;  /* 0x000000ffff6e7224 */ /* 0x000fe400078e0060 */
[----:B------:R-:W-:-:S02]  /*b5b0*/  IMAD.MOV.U32 R111, RZ, RZ, R98 ;  /* 0x000000ffff6f7224 */ /* 0x000fc400078e0062 */
[----:B------:R-:W-:Y:S02]  /*b5c0*/  IMAD.MOV.U32 R98, RZ, RZ, R43 ;  /* 0x000000ffff627224 */ /* 0x000fe400078e002b */
[----:B------:R-:W-:Y:S02]  /*b5d0*/  IMAD.MOV.U32 R80, RZ, RZ, R41 ;  /* 0x000000ffff507224 */ /* 0x000fe400078e0029 */
[----:B------:R-:W-:Y:S02]  /*b5e0*/  IMAD.MOV.U32 R96, RZ, RZ, R40 ;  /* 0x000000ffff607224 */ /* 0x000fe400078e0028 */
[----:B------:R-:W-:-:S05]  /*b5f0*/  IMAD.MOV.U32 R93, RZ, RZ, R95 ;  /* 0x000000ffff5d7224 */ /* 0x000fca00078e005f */
[----:B------:R-:W-:Y:S02]  /*b600*/  IMAD.MOV.U32 R49, RZ, RZ, R18 ;  /* 0x000000ffff317224 */ /* 0x000fe400078e0012 */
[----:B------:R-:W-:Y:S02]  /*b610*/  IMAD.MOV.U32 R48, RZ, RZ, R17 ;  /* 0x000000ffff307224 */ /* 0x000fe400078e0011 */
[----:B------:R-:W-:Y:S02]  /*b620*/  IMAD.MOV.U32 R109, RZ, RZ, R19 ;  /* 0x000000ffff6d7224 */ /* 0x000fe400078e0013 */
[----:B------:R-:W-:Y:S02]  /*b630*/  IMAD.MOV.U32 R71, RZ, RZ, R16 ;  /* 0x000000ffff477224 */ /* 0x000fe400078e0010 */
[----:B------:R-:W-:Y:S01]  /*b640*/  HMMA.16816.F32 R16, R8, R14, R84 ;  /* 0x0000000e0810723c */ /* 0x000fe20000001854 */
[----:B------:R-:W1:Y:S06]  /*b650*/  LDSM.16.M88.4 R12, [R216+0x2000] ;  /* 0x00200000d80c783b */ /* 0x000e6c0000000200 */
[----:B------:R-:W-:-:S02]  /*b660*/  IMAD.MOV.U32 R85, RZ, RZ, R103 ;  /* 0x000000ffff557224 */ /* 0x000fc400078e0067 */
[----:B------:R-:W-:Y:S02]  /*b670*/  IMAD.MOV.U32 R84, RZ, RZ, R102 ;  /* 0x000000ffff547224 */ /* 0x000fe400078e0066 */
[----:B------:R-:W-:Y:S02]  /*b680*/  IMAD.MOV.U32 R103, RZ, RZ, R50 ;  /* 0x000000ffff677224 */ /* 0x000fe400078e0032 */
[----:B------:R-:W-:Y:S02]  /*b690*/  IMAD.MOV.U32 R102, RZ, RZ, R46 ;  /* 0x000000ffff667224 */ /* 0x000fe400078e002e */
[----:B------:R-:W-:Y:S01]  /*b6a0*/  IMAD.MOV.U32 R50, RZ, RZ, R44 ;  /* 0x000000ffff327224 */ /* 0x000fe200078e002c */
[----:B-1----:R-:W-:Y:S08]  /*b6b0*/  HMMA.16816.F32 R112, R8, R12, R112 ;  /* 0x0000000c0870723c */ /* 0x002ff00000001870 */
[-C--:B------:R-:W-:Y:S11]  /*b6c0*/  HMMA.16816.F32 R120, R4, R14.reuse, R120 ;  /* 0x0000000e0478723c */ /* 0x080ff60000001878 */
[----:B------:R-:W-:Y:S05]  /*b6d0*/  @!UPT UIADD3 URZ, URZ, URZ, URZ ;  /* 0x0000003f3f3ff290 */ /* 0x000fea000fffe03f */
[----:B------:R-:W-:Y:S02]  /*b6e0*/  IMAD.MOV.U32 R89, RZ, RZ, R113 ;  /* 0x000000ffff597224 */ /* 0x000fe400078e0071 */
[----:B------:R-:W-:Y:S02]  /*b6f0*/  IMAD.MOV.U32 R86, RZ, RZ, R112 ;  /* 0x000000ffff567224 */ /* 0x000fe400078e0070 */
[----:B------:R-:W-:Y:S02]  /*b700*/  IMAD.MOV.U32 R112, RZ, RZ, R100 ;  /* 0x000000ffff707224 */ /* 0x000fe400078e0064 */
[----:B------:R-:W-:Y:S02]  /*b710*/  IMAD.MOV.U32 R113, RZ, RZ, R101 ;  /* 0x000000ffff717224 */ /* 0x000fe400078e0065 */
[----:B------:R-:W-:Y:S02]  /*b720*/  IMAD.MOV.U32 R100, RZ, RZ, R47 ;  /* 0x000000ffff647224 */ /* 0x000fe400078e002f */
[----:B------:R-:W-:Y:S01]  /*b730*/  IMAD.MOV.U32 R101, RZ, RZ, R42 ;  /* 0x000000ffff657224 */ /* 0x000fe200078e002a */
[----:B------:R-:W-:Y:S01]  /*b740*/  HMMA.16816.F32 R44, R8, R14, R76 ;  /* 0x0000000e082c723c */ /* 0x000fe2000000184c */
[----:B------:R-:W-:-:S02]  /*b750*/  IMAD.MOV.U32 R88, RZ, RZ, R115 ;  /* 0x000000ffff587224 */ /* 0x000fc400078e0073 */
[----:B------:R-:W-:Y:S02]  /*b760*/  IMAD.MOV.U32 R134, RZ, RZ, R121 ;  /* 0x000000ffff867224 */ /* 0x000fe400078e0079 */
[----:B------:R-:W-:Y:S02]  /*b770*/  IMAD.MOV.U32 R132, RZ, RZ, R114 ;  /* 0x000000ffff847224 */ /* 0x000fe400078e0072 */
[----:B------:R-:W-:Y:S01]  /*b780*/  IMAD.MOV.U32 R115, RZ, RZ, R122 ;  /* 0x000000ffff737224 */ /* 0x000fe200078e007a */
[----:B------:R-:W-:Y:S01]  /*b790*/  HMMA.16816.F32 R40, R4, R12, R104 ;  /* 0x0000000c0428723c */ /* 0x000fe20000001868 */
[----:B------:R-:W1:Y:S01]  /*b7a0*/  LDSM.16.M88.4 R12, [R216+0x2800] ;  /* 0x00280000d80c783b */ /* 0x000e620000000200 */
[----:B------:R-:W-:Y:S02]  /*b7b0*/  IMAD.MOV.U32 R121, RZ, RZ, R113 ;  /* 0x000000ffff797224 */ /* 0x000fe400078e0071 */
[----:B------:R-:W-:Y:S02]  /*b7c0*/  IMAD.MOV.U32 R114, RZ, RZ, R123 ;  /* 0x000000ffff727224 */ /* 0x000fe400078e007b */
[----:B------:R-:W-:-:S02]  /*b7d0*/  IMAD.MOV.U32 R122, RZ, RZ, R84 ;  /* 0x000000ffff7a7224 */ /* 0x000fc400078e0054 */
        /* <DEDUP_REMOVED lines=8> */
[----:B------:R-:W-:Y:S01]  /*b860*/  IMAD.MOV.U32 R91, RZ, RZ, R50 ;  /* 0x000000ffff5b7224 */ /* 0x000fe200078e0032 */
[----:B-1----:R-:W-:Y:S08]  /*b870*/  HMMA.16816.F32 R104, R8, R12, R124 ;  /* 0x0000000c0868723c */ /* 0x002ff0000000187c */
[----:B------:R-:W-:Y:S11]  /*b880*/  HMMA.16816.F32 R124, R4, R14, R208 ;  /* 0x0000000e047c723c */ /* 0x000ff600000018d0 */
[----:B------:R-:W-:Y:S05]  /*b890*/  @!UPT UIADD3 URZ, URZ, URZ, URZ ;  /* 0x0000003f3f3ff290 */ /* 0x000fea000fffe03f */
        /* <DEDUP_REMOVED lines=13> */
[----:B------:R-:W-:Y:S01]  /*b970*/  IMAD.MOV.U32 R122, RZ, RZ, R113 ;  /* 0x000000ffff7a7224 */ /* 0x000fe200078e0071 */
        /* <DEDUP_REMOVED lines=15> */
[----:B------:R-:W-:Y:S01]  /*ba70*/  HMMA.16816.F32 R88, R8, R14, R72 ;  /* 0x0000000e0858723c */ /* 0x000fe20000001848 */
[----:B------:R-:W1:Y:S01]  /*ba80*/  LDSM.16.M88.4 R12, [R216+0x3000] ;  /* 0x00300000d80c783b */ /* 0x000e620000000200 */
[----:B------:R-:W-:-:S02]  /*ba90*/  IMAD.MOV.U32 R110, RZ, RZ, R100 ;  /* 0x000000ffff6e7224 */ /* 0x000fc400078e0064 */
[----:B------:R-:W-:Y:S02]  /*baa0*/  IMAD.MOV.U32 R100, RZ, RZ, R99 ;  /* 0x000000ffff647224 */ /* 0x000fe400078e0063 */
[----:B------:R-:W-:Y:S02]  /*bab0*/  IMAD.MOV.U32 R99, RZ, RZ, R127 ;  /* 0x000000ffff637224 */ /* 0x000fe400078e007f */
[----:B------:R-:W-:Y:S01]  /*bac0*/  IMAD.MOV.U32 R127, RZ, RZ, R104 ;  /* 0x000000ffff7f7224 */ /* 0x000fe200078e0068 */
[C---:B-1----:R-:W-:Y:S07]  /*bad0*/  HMMA.16816.F32 R116, R8.reuse, R12, R244 ;  /* 0x0000000c0874723c */ /* 0x042fee00000018f4 */
[----:B------:R-:W-:Y:S01]  /*bae0*/  IMAD.MOV.U32 R246, RZ, RZ, R121 ;  /* 0x000000fffff67224 */ /* 0x000fe200078e0079 */
[----:B------:R-:W-:Y:S01]  /*baf0*/  HMMA.16816.F32 R128, R8, R14, R128 ;  /* 0x0000000e0880723c */ /* 0x000fe20000001880 */
[----:B------:R-:W1:Y:S01]  /*bb00*/  S2R R121, SR_TID.X ;  /* 0x0000000000797919 */ /* 0x000e620000002100 */
[----:B------:R-:W-:-:S02]  /*bb10*/  IMAD.MOV.U32 R247, RZ, RZ, R122 ;  /* 0x000000fffff77224 */ /* 0x000fc400078e007a */
[----:B------:R-:W-:Y:S02]  /*bb20*/  IMAD.MOV.U32 R122, RZ, RZ, R106 ;  /* 0x000000ffff7a7224 */ /* 0x000fe400078e006a */
[----:B------:R-:W-:Y:S02]  /*bb30*/  IMAD.MOV.U32 R106, RZ, RZ, R109 ;  /* 0x000000ffff6a7224 */ /* 0x000fe400078e006d */
[----:B------:R-:W-:Y:S02]  /*bb40*/  IMAD.MOV.U32 R109, RZ, RZ, R0 ;  /* 0x000000ffff6d7224 */ /* 0x000fe400078e0000 */
[----:B------:R-:W-:Y:S02]  /*bb50*/  IMAD.U32 R0, RZ, RZ, UR4 ;  /* 0x00000004ff007e24 */ /* 0x000fe4000f8e00ff */
[----:B------:R-:W-:Y:S02]  /*bb60*/  IMAD.MOV.U32 R244, RZ, RZ, R79 ;  /* 0x000000fffff47224 */ /* 0x000fe400078e004f */
[----:B------:R-:W-:-:S02]  /*bb70*/  IMAD.MOV.U32 R79, RZ, RZ, R106 ;  /* 0x000000ffff4f7224 */ /* 0x000fc400078e006a */
[----:B------:R-:W-:Y:S02]  /*bb80*/  IMAD.MOV.U32 R78, RZ, RZ, R117 ;  /* 0x000000ffff4e7224 */ /* 0x000fe400078e0075 */
[----:B------:R-:W-:Y:S02]  /*bb90*/  IMAD.MOV.U32 R77, RZ, RZ, R119 ;  /* 0x000000ffff4d7224 */ /* 0x000fe400078e0077 */
[----:B------:R-:W-:Y:S02]  /*bba0*/  IMAD.MOV.U32 R73, RZ, RZ, R118 ;  /* 0x000000ffff497224 */ /* 0x000fe400078e0076 */
[----:B------:R-:W-:Y:S02]  /*bbb0*/  IMAD.MOV.U32 R104, RZ, RZ, R116 ;  /* 0x000000ffff687224 */ /* 0x000fe400078e0074 */
[----:B------:R-:W-:Y:S01]  /*bbc0*/  HMMA.16816.F32 R116, R4, R12, R204 ;  /* 0x0000000c0474723c */ /* 0x000fe200000018cc */
[----:B-1----:R-:W-:Y:S02]  /*bbd0*/  IMAD.SHL.U32 R121, R121, 0x2, RZ ;  /* 0x0000000279797824 */ /* 0x002fe400078e00ff */
[----:B------:R-:W-:-:S02]  /*bbe0*/  IMAD.MOV.U32 R106, RZ, RZ, R93 ;  /* 0x000000ffff6a7224 */ /* 0x000fc400078e005d */
[----:B------:R-:W-:Y:S01]  /*bbf0*/  IMAD.MOV.U32 R245, RZ, RZ, R120 ;  /* 0x000000fffff57224 */ /* 0x000fe200078e0078 */
[----:B------:R-:W-:Y:S01]  /*bc00*/  LOP3.LUT R121, R121, 0x6, RZ, 0xc0, !PT ;  /* 0x0000000679797812 */ /* 0x000fe200078ec0ff */
[----:B------:R-:W-:Y:S01]  /*bc10*/  IMAD.MOV.U32 R120, RZ, RZ, R109 ;  /* 0x000000ffff787224 */ /* 0x000fe200078e006d */
[----:B------:R-:W-:Y:S01]  /*bc20*/  HMMA.16816.F32 R204, R4, R14, R124 ;  /* 0x0000000e04cc723c */ /* 0x000fe2000000187c */
[----:B------:R-:W1:Y:S01]  /*bc30*/  LDSM.16.M88.4 R12, [R216+0x3800] ;  /* 0x00380000d80c783b */ /* 0x000e620000000200 */
[----:B------:R-:W-:-:S04]  /*bc40*/  DEPBAR.LE SB0, 0x0 ;  /* 0x000080000000791a */ /* 0x000fc80000000000 */
[----:B------:R-:W-:Y:S02]  /*bc50*/  IMAD R0, R0, 0x80, R121 ;  /* 0x0000008000007824 */ /* 0x000fe400078e0279 */
[----:B------:R-:W-:Y:S02]  /*bc60*/  IMAD.MOV.U32 R121, RZ, RZ, R2 ;  /* 0x000000ffff797224 */ /* 0x000fe400078e0002 */
[----:B------:R-:W-:Y:S01]  /*bc70*/  IMAD.MOV.U32 R125, RZ, RZ, R105 ;  /* 0x000000ffff7d7224 */ /* 0x000fe200078e0069 */
[C---:B------:R-:W-:Y:S01]  /*bc80*/  ISETP.GE.AND P0, PT, R0.reuse, R240, PT ;  /* 0x000000f00000720c */ /* 0x040fe20003f06270 */
[----:B------:R-:W-:Y:S01]  /*bc90*/  IMAD.MOV.U32 R127, RZ, RZ, R122 ;  /* 0x000000ffff7f7224 */ /* 0x000fe200078e007a */
[C---:B------:R-:W-:Y:S01]  /*bca0*/  IADD3 R2, R0.reuse, 0x1, RZ ;  /* 0x0000000100027810 */ /* 0x040fe20007ffe0ff */
[----:B------:R-:W-:Y:S01]  /*bcb0*/  IMAD.MOV.U32 R105, RZ, RZ, R100 ;  /* 0x000000ffff697224 */ /* 0x000fe200078e0064 */
[----:B------:R-:W-:Y:S01]  /*bcc0*/  ISETP.LT.OR P0, PT, R0, R236, P0 ;  /* 0x000000ec0000720c */ /* 0x000fe20000701670 */
[----:B------:R-:W-:Y:S01]  /*bcd0*/  IMAD.MOV.U32 R75, RZ, RZ, R127 ;  /* 0x000000ffff4b7224 */ /* 0x000fe200078e007f */
[----:B------:R-:W-:Y:S01]  /*bce0*/  ISETP.GE.AND P6, PT, R2, R240, PT ;  /* 0x000000f00200720c */ /* 0x000fe20003fc6270 */
[----:B------:R-:W-:Y:S01]  /*bcf0*/  IMAD.MOV.U32 R127, RZ, RZ, R92 ;  /* 0x000000ffff7f7224 */ /* 0x000fe200078e005c */
[----:B------:R-:W-:Y:S01]  /*bd00*/  FSEL R93, R56, -INF , !P0 ;  /* 0xff800000385d7808 */ /* 0x000fe20004000000 */
[----:B------:R-:W-:Y:S01]  /*bd10*/  IMAD.MOV.U32 R56, RZ, RZ, R87 ;  /* 0x000000ffff387224 */ /* 0x000fe200078e0057 */
[----:B------:R-:W-:-:S02]  /*bd20*/  ISETP.GE.AND P5, PT, R2, R239, PT ;  /* 0x000000ef0200720c */ /* 0x000fc40003fa6270 */
[CC--:B------:R-:W-:Y:S01]  /*bd30*/  ISETP.GE.AND P2, PT, R2.reuse, R238.reuse, PT ;  /* 0x000000ee0200720c */ /* 0x0c0fe20003f46270 */
[----:B------:R-:W-:Y:S01]  /*bd40*/  IMAD.MOV.U32 R74, RZ, RZ, R204 ;  /* 0x000000ffff4a7224 */ /* 0x000fe200078e00cc */
[----:B------:R-:W-:Y:S01]  /*bd50*/  ISETP.GE.AND P4, PT, R2, R237, PT ;  /* 0x000000ed0200720c */ /* 0x000fe20003f86270 */
[----:B------:R-:W-:Y:S01]  /*bd60*/  IMAD.MOV.U32 R126, RZ, RZ, R205 ;  /* 0x000000ffff7e7224 */ /* 0x000fe200078e00cd */
[C---:B------:R-:W-:Y:S01]  /*bd70*/  ISETP.GE.AND P3, PT, R0.reuse, R239, PT ;  /* 0x000000ef0000720c */ /* 0x040fe20003f66270 */
[----:B------:R-:W-:Y:S01]  /*bd80*/  IMAD.MOV.U32 R210, RZ, RZ, R206 ;  /* 0x000000ffffd27224 */ /* 0x000fe200078e00ce */
[C---:B------:R-:W-:Y:S01]  /*bd90*/  ISETP.GE.AND P1, PT, R0.reuse, R238, PT ;  /* 0x000000ee0000720c */ /* 0x040fe20003f26270 */
[----:B------:R-:W-:Y:S01]  /*bda0*/  IMAD.MOV.U32 R72, RZ, RZ, R207 ;  /* 0x000000ffff487224 */ /* 0x000fe200078e00cf */
[----:B------:R-:W-:Y:S02]  /*bdb0*/  ISETP.GE.AND P0, PT, R0, R237, PT ;  /* 0x000000ed0000720c */ /* 0x000fe40003f06270 */
[----:B------:R-:W-:-:S02]  /*bdc0*/  ISETP.LT.OR P6, PT, R2, R236, P6 ;  /* 0x000000ec0200720c */ /* 0x000fc400037c1670 */
[C---:B------:R-:W-:Y:S02]  /*bdd0*/  ISETP.LT.OR P5, PT, R2.reuse, R235, P5 ;  /* 0x000000eb0200720c */ /* 0x040fe40002fa1670 */
[CC--:B------:R-:W-:Y:S02]  /*bde0*/  ISETP.LT.OR P2, PT, R2.reuse, R234.reuse, P2 ;  /* 0x000000ea0200720c */ /* 0x0c0fe40001741670 */
[----:B------:R-:W-:Y:S02]  /*bdf0*/  ISETP.LT.OR P4, PT, R2, R233, P4 ;  /* 0x000000e90200720c */ /* 0x000fe40002781670 */
[C---:B------:R-:W-:Y:S01]  /*be00*/  ISETP.LT.OR P3, PT, R0.reuse, R235, P3 ;  /* 0x000000eb0000720c */ /* 0x040fe20001f61670 */
[----:B-1----:R-:W-:Y:S01]  /*be10*/  HMMA.16816.F32 R244, R8, R12, R244 ;  /* 0x0000000c08f4723c */ /* 0x002fe200000018f4 */
[C---:B------:R-:W-:Y:S02]  /*be20*/  ISETP.LT.OR P1, PT, R0.reuse, R234, P1 ;  /* 0x000000ea0000720c */ /* 0x040fe40000f21670 */
[----:B------:R-:W-:-:S02]  /*be30*/  ISETP.LT.OR P0, PT, R0, R233, P0 ;  /* 0x000000e90000720c */ /* 0x000fc40000701670 */
[----:B------:R-:W-:Y:S02]  /*be40*/  IADD3 R2, R0, 0x8, RZ ;  /* 0x0000000800027810 */ /* 0x000fe40007ffe0ff */
[----:B------:R-:W-:Y:S01]  /*be50*/  FSEL R109, R58, -INF , !P3 ;  /* 0xff8000003a6d7808 */ /* 0x000fe20005800000 */
[C---:B------:R-:W-:Y:S01]  /*be60*/  HMMA.16816.F32 R248, R4.reuse, R12, R248 ;  /* 0x0000000c04f8723c */ /* 0x040fe200000018f8 */
[----:B------:R-:W-:Y:S02]  /*be70*/  FSEL R112, R112, -INF , !P1 ;  /* 0xff80000070707808 */ /* 0x000fe40004800000 */
[----:B------:R-:W-:Y:S01]  /*be80*/  FSEL R209, R79, -INF , !P0 ;  /* 0xff8000004fd17808 */ /* 0x000fe20004000000 */
[----:B------:R-:W-:Y:S01]  /*be90*/  IMAD.MOV.U32 R79, RZ, RZ, R113 ;  /* 0x000000ffff4f7224 */ /* 0x000fe200078e0071 */
[----:B------:R-:W-:Y:S01]  /*bea0*/  FSEL R124, R120, -INF , !P2 ;  /* 0xff800000787c7808 */ /* 0x000fe20005000000 */
[----:B------:R-:W-:Y:S01]  /*beb0*/  IMAD.MOV.U32 R120, RZ, RZ, R106 ;  /* 0x000000ffff787224 */ /* 0x000fe200078e006a */
[C---:B------:R-:W-:Y:S01]  /*bec0*/  ISETP.GE.AND P3, PT, R2.reuse, R240, PT ;  /* 0x000000f00200720c */ /* 0x040fe20003f66270 */
[----:B------:R-:W-:Y:S01]  /*bed0*/  IMAD.MOV.U32 R106, RZ, RZ, R84 ;  /* 0x000000ffff6a7224 */ /* 0x000fe200078e0054 */
[C---:B------:R-:W-:Y:S01]  /*bee0*/  ISETP.GE.AND P1, PT, R2.reuse, R239, PT ;  /* 0x000000ef0200720c */ /* 0x040fe20003f26270 */
[----:B------:R-:W-:Y:S01]  /*bef0*/  IMAD.MOV.U32 R84, RZ, RZ, R108 ;  /* 0x000000ffff547224 */ /* 0x000fe200078e006c */
[C---:B------:R-:W-:Y:S01]  /*bf00*/  ISETP.GE.AND P0, PT, R2.reuse, R238, PT ;  /* 0x000000ee0200720c */ /* 0x040fe20003f06270 */
[----:B------:R-:W-:Y:S01]  /*bf10*/  IMAD.MOV.U32 R108, RZ, RZ, R97 ;  /* 0x000000ffff6c7224 */ /* 0x000fe200078e0061 */
[C---:B------:R-:W-:Y:S01]  /*bf20*/  ISETP.GE.AND P2, PT, R2.reuse, R237, PT ;  /* 0x000000ed0200720c */ /* 0x040fe20003f46270 */
[-C--:B------:R-:W-:Y:S01]  /*bf30*/  HMMA.16816.F32 R4, R4, R14.reuse, R200 ;  /* 0x0000000e0404723c */ /* 0x080fe200000018c8 */
[C---:B------:R-:W-:Y:S01]  /*bf40*/  ISETP.LT.OR P3, PT, R2.reuse, R236, P3 ;  /* 0x000000ec0200720c */ /* 0x040fe20001f61670 */
[----:B------:R-:W-:Y:S01]  /*bf50*/  IMAD.MOV.U32 R13, RZ, RZ, R74 ;  /* 0x000000ffff0d7224 */ /* 0x000fe200078e004a */
[C---:B------:R-:W-:Y:S01]  /*bf60*/  ISETP.LT.OR P1, PT, R2.reuse, R235, P1 ;  /* 0x000000eb0200720c */ /* 0x040fe20000f21670 */
[----:B------:R-:W-:Y:S01]  /*bf70*/  IMAD.MOV.U32 R74, RZ, RZ, R125 ;  /* 0x000000ffff4a7224 */ /* 0x000fe200078e007d */
[C---:B------:R-:W-:Y:S01]  /*bf80*/  ISETP.LT.OR P0, PT, R2.reuse, R234, P0 ;  /* 0x000000ea0200720c */ /* 0x040fe20000701670 */
[----:B------:R-:W-:Y:S01]  /*bf90*/  IMAD.MOV.U32 R125, RZ, RZ, R86 ;  /* 0x000000ffff7d7224 */ /* 0x000fe200078e0056 */
[----:B------:R-:W-:Y:S01]  /*bfa0*/  ISETP.LT.OR P2, PT, R2, R233, P2 ;  /* 0x000000e90200720c */ /* 0x000fe20001741670 */
[----:B------:R-:W-:Y:S01]  /*bfb0*/  IMAD.MOV.U32 R203, RZ, RZ, R208 ;  /* 0x000000ffffcb7224 */ /* 0x000fe200078e00d0 */
[----:B------:R-:W-:Y:S01]  /*bfc0*/  IADD3 R2, R0, 0x9, RZ ;  /* 0x0000000900027810 */ /* 0x000fe20007ffe0ff */
[----:B------:R-:W-:Y:S01]  /*bfd0*/  IMAD.MOV.U32 R208, RZ, RZ, R110 ;  /* 0x000000ffffd07224 */ /* 0x000fe200078e006e */
[----:B------:R-:W-:Y:S01]  /*bfe0*/  FSEL R232, R232, -INF , !P4 ;  /* 0xff800000e8e87808 */ /* 0x000fe20006000000 */
[----:B------:R-:W-:Y:S01]  /*bff0*/  IMAD.MOV.U32 R12, RZ, RZ, R211 ;  /* 0x000000ffff0c7224 */ /* 0x000fe200078e00d3 */
[----:B------:R-:W-:Y:S01]  /*c000*/  FSEL R100, R57, -INF , !P6 ;  /* 0xff80000039647808 */ /* 0x000fe20007000000 */
[----:B------:R-:W-:Y:S01]  /*c010*/  HMMA.16816.F32 R204, R8, R14, R64 ;  /* 0x0000000e08cc723c */ /* 0x000fe20000001840 */
        /* <DEDUP_REMOVED lines=11> */
[----:B------:R-:W-:Y:S01]  /*c0d0*/  IMAD.MOV.U32 R127, RZ, RZ, R85 ;  /* 0x000000ffff7f7224 */ /* 0x000fe200078e0055 */
        /* <DEDUP_REMOVED lines=13> */
[----:B------:R-:W-:Y:S01]  /*c1b0*/  IMAD.MOV.U32 R96, RZ, RZ, R98 ;  /* 0x000000ffff607224 */ /* 0x000fe200078e0062 */
        /* <DEDUP_REMOVED lines=48> */
[----:B------:R-:W-:-:S02]  /*c4c0*/  FSEL R108, R111, -INF , !P0 ;  /* 0xff8000006f6c7808 */ /* 0x000fc40004000000 */
        /* <DEDUP_REMOVED lines=8> */
[----:B------:R-:W-:Y:S01]  /*c550*/  BAR.SYNC.DEFER_BLOCKING 0x0 ;  /* 0x0000000000007b1d */ /* 0x000fe20000010000 */
[C---:B------:R-:W-:Y:S02]  /*c560*/  ISETP.GE.AND P2, PT, R2.reuse, R239, PT ;  /* 0x000000ef0200720c */ /* 0x040fe40003f46270 */
[----:B------:R-:W-:-:S02]  /*c570*/  ISETP.GE.AND P4, PT, R2, R238, PT ;  /* 0x000000ee0200720c */ /* 0x000fc40003f86270 */
[C---:B------:R-:W-:Y:S02]  /*c580*/  ISETP.GE.AND P3, PT, R2.reuse, R237, PT ;  /* 0x000000ed0200720c */ /* 0x040fe40003f66270 */
[C---:B------:R-:W-:Y:S02]  /*c590*/  ISETP.LT.OR P0, PT, R2.reuse, R236, P0 ;  /* 0x000000ec0200720c */ /* 0x040fe40000701670 */
[C---:B------:R-:W-:Y:S02]  /*c5a0*/  ISETP.LT.OR P2, PT, R2.reuse, R235, P2 ;  /* 0x000000eb0200720c */ /* 0x040fe40001741670 */
[C---:B------:R-:W-:Y:S02]  /*c5b0*/  ISETP.LT.OR P4, PT, R2.reuse, R234, P4 ;  /* 0x000000ea0200720c */ /* 0x040fe40002781670 */
[----:B------:R-:W-:Y:S02]  /*c5c0*/  ISETP.LT.OR P3, PT, R2, R233, P3 ;  /* 0x000000e90200720c */ /* 0x000fe40001f61670 */
[----:B------:R-:W-:-:S02]  /*c5d0*/  IADD3 R2, R0, 0x19, RZ ;  /* 0x0000001900027810 */ /* 0x000fc40007ffe0ff */
[----:B------:R-:W-:Y:S02]  /*c5e0*/  FSEL R105, R105, -INF , !P6 ;  /* 0xff80000069697808 */ /* 0x000fe40007000000 */
        /* <DEDUP_REMOVED lines=31> */
[----:B------:R-:W-:Y:S02]  /*c7e0*/  FSEL R76, R25, -INF , !P6 ;  /* 0xff800000194c7808 */ /* 0x000fe40007000000 */
[----:B------:R-:W-:Y:S02]  /*c7f0*/  FSEL R95, R27, -INF , !P5 ;  /* 0xff8000001b5f7808 */ /* 0x000fe40006800000 */
[----:B------:R-:W-:Y:S02]  /*c800*/  FSEL R74, R94, -INF , !P2 ;  /* 0xff8000005e4a7808 */ /* 0x000fe40005000000 */
[----:B------:R-:W-:-:S02]  /*c810*/  ISETP.GE.AND P0, PT, R2, R240, PT ;  /* 0x000000f00200720c */ /* 0x000fc40003f06270 */
[C---:B------:R-:W-:Y:S02]  /*c820*/  ISETP.GE.AND P6, PT, R2.reuse, R239, PT ;  /* 0x000000ef0200720c */ /* 0x040fe40003fc6270 */
[C---:B------:R-:W-:Y:S02]  /*c830*/  ISETP.GE.AND P5, PT, R2.reuse, R238, PT ;  /* 0x000000ee0200720c */ /* 0x040fe40003fa6270 */
[C---:B------:R-:W-:Y:S02]  /*c840*/  ISETP.GE.AND P2, PT, R2.reuse, R237, PT ;  /* 0x000000ed0200720c */ /* 0x040fe40003f46270 */
[C---:B------:R-:W-:Y:S02]  /*c850*/  ISETP.LT.OR P0, PT, R2.reuse, R236, P0 ;  /* 0x000000ec0200720c */ /* 0x040fe40000701670 */
        /* <DEDUP_REMOVED lines=8> */
[C---:B------:R-:W-:Y:S02]  /*c8e0*/  ISETP.GE.AND P4, PT, R2.reuse, R240, PT ;  /* 0x000000f00200720c */ /* 0x040fe40003f86270 */
[C---:B------:R-:W-:Y:S02]  /*c8f0*/  ISETP.GE.AND P3, PT, R2.reuse, R239, PT ;  /* 0x000000ef0200720c */ /* 0x040fe40003f66270 */
[C---:B------:R-:W-:Y:S02]  /*c900*/  ISETP.GE.AND P1, PT, R2.reuse, R238, PT ;  /* 0x000000ee0200720c */ /* 0x040fe40003f26270 */
[C---:B------:R-:W-:Y:S02]  /*c910*/  ISETP.GE.AND P0, PT, R2.reuse, R237, PT ;  /* 0x000000ed0200720c */ /* 0x040fe40003f06270 */
[C---:B------:R-:W-:Y:S02]  /*c920*/  ISETP.LT.OR P4, PT, R2.reuse, R236, P4 ;  /* 0x000000ec0200720c */ /* 0x040fe40002781670 */
        /* <DEDUP_REMOVED lines=8> */
[C---:B------:R-:W-:Y:S02]  /*c9b0*/  ISETP.GE.AND P6, PT, R2.reuse, R240, PT ;  /* 0x000000f00200720c */ /* 0x040fe40003fc6270 */
[C---:B------:R-:W-:Y:S02]  /*c9c0*/  ISETP.GE.AND P5, PT, R2.reuse, R239, PT ;  /* 0x000000ef0200720c */ /* 0x040fe40003fa6270 */
[C---:B------:R-:W-:Y:S02]  /*c9d0*/  ISETP.GE.AND P2, PT, R2.reuse, R238, PT ;  /* 0x000000ee0200720c */ /* 0x040fe40003f46270 */
[C---:B------:R-:W-:Y:S02]  /*c9e0*/  ISETP.GE.AND P4, PT, R2.reuse, R237, PT ;  /* 0x000000ed0200720c */ /* 0x040fe40003f86270 */
[----:B------:R-:W-:-:S02]  /*c9f0*/  ISETP.LT.OR P6, PT, R2, R236, P6 ;  /* 0x000000ec0200720c */ /* 0x000fc400037c1670 */
[C---:B------:R-:W-:Y:S02]  /*ca00*/  ISETP.LT.OR P5, PT, R2.reuse, R235, P5 ;  /* 0x000000eb0200720c */ /* 0x040fe40002fa1670 */
[C---:B------:R-:W-:Y:S02]  /*ca10*/  ISETP.LT.OR P2, PT, R2.reuse, R234, P2 ;  /* 0x000000ea0200720c */ /* 0x040fe40001741670 */
[----:B------:R-:W-:Y:S02]  /*ca20*/  ISETP.LT.OR P4, PT, R2, R233, P4 ;  /* 0x000000e90200720c */ /* 0x000fe40002781670 */
[----:B------:R-:W-:Y:S02]  /*ca30*/  IADD3 R2, R0, 0x30, RZ ;  /* 0x0000003000027810 */ /* 0x000fe40007ffe0ff */
        /* <DEDUP_REMOVED lines=8> */
[C---:B------:R-:W-:Y:S02]  /*cac0*/  ISETP.LT.OR P3, PT, R2.reuse, R236, P3 ;  /* 0x000000ec0200720c */ /* 0x040fe40001f61670 */
[C---:B------:R-:W-:Y:S02]  /*cad0*/  ISETP.LT.OR P1, PT, R2.reuse, R235, P1 ;  /* 0x000000eb0200720c */ /* 0x040fe40000f21670 */
[C---:B------:R-:W-:Y:S02]  /*cae0*/  ISETP.LT.OR P0, PT, R2.reuse, R234, P0 ;  /* 0x000000ea0200720c */ /* 0x040fe40000701670 */
[----:B------:R-:W-:Y:S02]  /*caf0*/  ISETP.LT.OR P2, PT, R2, R233, P2 ;  /* 0x000000e90200720c */ /* 0x000fe40001741670 */
[----:B------:R-:W-:Y:S02]  /*cb00*/  IADD3 R2, R0, 0x31, RZ ;  /* 0x0000003100027810 */ /* 0x000fe40007ffe0ff */
[----:B------:R-:W-:-:S02]  /*cb10*/  FSEL R134, R63, -INF , !P4 ;  /* 0xff8000003f867808 */ /* 0x000fc40006000000 */
[----:B------:R-:W-:Y:S02]  /*cb20*/  FSEL R61, R21, -INF , !P6 ;  /* 0xff800000153d7808 */ /* 0x000fe40007000000 */
[----:B------:R-:W-:Y:S02]  /*cb30*/  FSEL R78, R23, -INF , !P5 ;  /* 0xff800000174e7808 */ /* 0x000fe40006800000 */
[----:B------:R-:W-:Y:S02]  /*cb40*/  FSEL R59, R79, -INF , !P3 ;  /* 0xff8000004f3b7808 */ /* 0x000fe40005800000 */
        /* <DEDUP_REMOVED lines=64> */
[----:B------:R-:W-:Y:S01]  /*cf50*/  FSEL R22, R39, -INF , !P1 ;  /* 0xff80000027167808 */ /* 0x000fe20004800000 */
[----:B------:R-:W-:Y:S01]  /*cf60*/  IMAD.MOV.U32 R39, RZ, RZ, R37 ;  /* 0x000000ffff277224 */ /* 0x000fe200078e0025 */
[C---:B------:R-:W-:Y:S01]  /*cf70*/  ISETP.GE.AND P2, PT, R2.reuse, R240, PT ;  /* 0x000000f00200720c */ /* 0x040fe20003f46270 */
[----:B------:R-:W-:Y:S01]  /*cf80*/  IMAD.MOV.U32 R37, RZ, RZ, R36 ;  /* 0x000000ffff257224 */ /* 0x000fe200078e0024 */
[C---:B------:R-:W-:Y:S01]  /*cf90*/  ISETP.GE.AND P4, PT, R2.reuse, R239, PT ;  /* 0x000000ef0200720c */ /* 0x040fe20003f86270 */
[----:B------:R-:W-:Y:S01]  /*cfa0*/  IMAD.MOV.U32 R36, RZ, RZ, R123 ;  /* 0x000000ffff247224 */ /* 0x000fe200078e007b */
        /* <DEDUP_REMOVED lines=49> */
[----:B------:R-:W-:Y:S01]  /*d2c0*/  FSEL R16, R36, -INF , !P2 ;  /* 0xff80000024107808 */ /* 0x000fe20005000000 */
[----:B------:R-:W-:Y:S01]  /*d2d0*/  IMAD.MOV.U32 R36, RZ, RZ, R15 ;  /* 0x000000ffff247224 */ /* 0x000fe200078e000f */
        /* <DEDUP_REMOVED lines=8> */
[----:B------:R-:W-:Y:S01]  /*d360*/  FSEL R41, R8, -INF , !P6 ;  /* 0xff80000008297808 */ /* 0x000fe20007000000 */
[----:B------:R-:W-:Y:S01]  /*d370*/  IMAD.MOV.U32 R8, RZ, RZ, R11 ;  /* 0x000000ffff087224 */ /* 0x000fe200078e000b */
[----:B------:R-:W-:Y:S01]  /*d380*/  IADD3 R2, R0, 0x59, RZ ;  /* 0x0000005900027810 */ /* 0x000fe20007ffe0ff */
[----:B------:R-:W-:Y:S01]  /*d390*/  IMAD.MOV.U32 R11, RZ, RZ, R13 ;  /* 0x000000ffff0b7224 */ /* 0x000fe200078e000d */
[----:B------:R-:W-:Y:S01]  /*d3a0*/  FSEL R42, R49, -INF , !P5 ;  /* 0xff800000312a7808 */ /* 0x000fe20006800000 */
[----:B------:R-:W-:Y:S01]  /*d3b0*/  IMAD.MOV.U32 R13, RZ, RZ, R104 ;  /* 0x000000ffff0d7224 */ /* 0x000fe200078e0068 */
        /* <DEDUP_REMOVED lines=90> */
[----:B------:R-:W-:Y:S02]  /*d960*/  ISETP.GE.AND P0, PT, R2, R237, PT ;  /* 0x000000ed0200720c */ /* 0x000fe40003f06270 */
[----:B------:R-:W-:-:S02]  /*d970*/  FSEL R50, R250, -INF , !P1 ;  /* 0xff800000fa327808 */ /* 0x000fc40004800000 */
[C---:B------:R-:W-:Y:S02]  /*d980*/  ISETP.LT.OR P0, PT, R2.reuse, R233, P0 ;  /* 0x000000e90200720c */ /* 0x040fe40000701670 */
[----:B------:R-:W-:Y:S02]  /*d990*/  ISETP.GE.AND P1, PT, R2, R238, PT ;  /* 0x000000ee0200720c */ /* 0x000fe40003f26270 */
[----:B------:R-:W-:Y:S02]  /*d9a0*/  FSEL R48, R6, -INF , !P0 ;  /* 0xff80000006307808 */ /* 0x000fe40004000000 */
[----:B------:R-:W-:Y:S02]  /*d9b0*/  PLOP3.LUT P0, PT, PT, PT, UP0, 0x80, 0x0 ;  /* 0x000000000000781c */ /* 0x000fe40003f0f008 */
        /* <DEDUP_REMOVED lines=8> */
[----:B------:R-:W-:Y:S02]  /*da40*/  ISETP.GE.AND P1, PT, R0, R237, PT ;  /* 0x000000ed0000720c */ /* 0x000fe40003f26270 */
[CC--:B------:R-:W-:Y:S02]  /*da50*/  ISETP.GE.AND P6, PT, R2.reuse, R240.reuse, PT ;  /* 0x000000f00200720c */ /* 0x0c0fe40003fc6270 */
[-C--:B------:R-:W-:Y:S02]  /*da60*/  ISETP.GE.AND P4, PT, R2, R239.reuse, PT ;  /* 0x000000ef0200720c */ /* 0x080fe40003f86270 */
[C---:B------:R-:W-:Y:S02]  /*da70*/  ISETP.GE.AND P5, PT, R0.reuse, R240, PT ;  /* 0x000000f00000720c */ /* 0x040fe40003fa6270 */
[C---:B------:R-:W-:Y:S02]  /*da80*/  ISETP.GE.AND P3, PT, R0.reuse, R239, PT ;  /* 0x000000ef0000720c */ /* 0x040fe40003f66270 */
[----:B------:R-:W-:-:S02]  /*da90*/  ISETP.GE.AND P2, PT, R0, R238, PT ;  /* 0x000000ee0000720c */ /* 0x000fc40003f46270 */
[----:B------:R-:W-:Y:S02]  /*daa0*/  ISETP.LT.OR P1, PT, R0, R233, P1 ;  /* 0x000000e90000720c */ /* 0x000fe40000f21670 */
[CC--:B------:R-:W-:Y:S02]  /*dab0*/  ISETP.LT.OR P6, PT, R2.reuse, R236.reuse, P6 ;  /* 0x000000ec0200720c */ /* 0x0c0fe400037c1670 */
[-C--:B------:R-:W-:Y:S02]  /*dac0*/  ISETP.LT.OR P4, PT, R2, R235.reuse, P4 ;  /* 0x000000eb0200720c */ /* 0x080fe40002781670 */
[C---:B------:R-:W-:Y:S02]  /*dad0*/  ISETP.LT.OR P5, PT, R0.reuse, R236, P5 ;  /* 0x000000ec0000720c */ /* 0x040fe40002fa1670 */
[C---:B------:R-:W-:Y:S02]  /*dae0*/  ISETP.LT.OR P3, PT, R0.reuse, R235, P3 ;  /* 0x000000eb0000720c */ /* 0x040fe40001f61670 */
[----:B------:R-:W-:-:S02]  /*daf0*/  ISETP.LT.OR P2, PT, R0, R234, P2 ;  /* 0x000000ea0000720c */ /* 0x000fc40001741670 */
[----:B------:R-:W-:Y:S02]  /*db00*/  FSEL R45, R7, -INF , !P1 ;  /* 0xff800000072d7808 */ /* 0x000fe40004800000 */
[----:B------:R-:W-:Y:S02]  /*db10*/  FSEL R24, R5, -INF , !P2 ;  /* 0xff80000005187808 */ /* 0x000fe40005000000 */
[----:B------:R-:W-:Y:S02]  /*db20*/  FSEL R7, R204, -INF , !P6 ;  /* 0xff800000cc077808 */ /* 0x000fe40007000000 */
[----:B------:R-:W-:Y:S02]  /*db30*/  FSEL R21, R206, -INF , !P4 ;  /* 0xff800000ce157808 */ /* 0x000fe40006000000 */
[----:B------:R-:W-:Y:S02]  /*db40*/  FSEL R6, R205, -INF , !P5 ;  /* 0xff800000cd067808 */ /* 0x000fe40006800000 */
[----:B------:R-:W-:Y:S01]  /*db50*/  FSEL R20, R207, -INF , !P3 ;  /* 0xff800000cf147808 */ /* 0x000fe20005800000 */
[----:B------:R-:W-:Y:S05]  /*db60*/  @!P0 BRA `(.L_x_497) ;  /* 0x000002c000008947 */ /* 0x000fea0003800000 */
[----:B------:R-:W2:Y:S04]  /*db70*/  LDL.64 R118, [R1+0x70] ;  /* 0x0000700001767983 */ /* 0x000ea80000100a00 */
[----:B------:R-:W3:Y:S01]  /*db80*/  LDL.64 R116, [R1+0x68] ;  /* 0x0000680001747983 */ /* 0x000ee20000100a00 */
[----:B------:R-:W-:-:S02]  /*db90*/  UIADD3 UR8, UR8, -0x3, URZ ;  /* 0xfffffffd08087890 */ /* 0x000fc4000fffe03f */
[----:B------:R-:W-:Y:S02]  /*dba0*/  ULDC.64 UR6, c[0x0][0x198] ;  /* 0x0000660000067ab9 */ /* 0x000fe40000000a00 */
[----:B------:R-:W-:Y:S02]  /*dbb0*/  USHF.R.S32.HI UR4, URZ, 0x1f, UR8 ;  /* 0x0000001f3f047899 */ /* 0x000fe40008011408 */
[----:B------:R-:W-:Y:S02]  /*dbc0*/  UIMAD.WIDE.U32 UR12, UR8, UR6, URZ ;  /* 0x00000006080c72a5 */ /* 0x000fe4000f8e003f */
[----:B------:R-:W-:-:S04]  /*dbd0*/  UIMAD UR4, UR4, UR6, URZ ;  /* 0x00000006040472a4 */ /* 0x000fc8000f8e023f */
[----:B------:R-:W-:Y:S01]  /*dbe0*/  UIMAD UR4, UR8, UR7, UR4 ;  /* 0x00000007080472a4 */ /* 0x000fe2000f8e0204 */
[----:B------:R-:W-:Y:S02]  /*dbf0*/  IMAD.U32 R0, RZ, RZ, UR12 ;  /* 0x0000000cff007e24 */ /* 0x000fe4000f8e00ff */
[----:B------:R-:W-:Y:S01]  /*dc00*/  IMAD.U32 R4, RZ, RZ, UR12 ;  /* 0x0000000cff047e24 */ /* 0x000fe2000f8e00ff */
[----:B------:R-:W-:-:S06]  /*dc10*/  UIADD3 UR4, UR13, UR4, URZ ;  /* 0x000000040d047290 */ /* 0x000fcc000fffe03f */
[----:B------:R-:W-:Y:S01]  /*dc20*/  IMAD.U32 R2, RZ, RZ, UR4 ;  /* 0x00000004ff027e24 */ /* 0x000fe2000f8e00ff */
[----:B------:R-:W-:Y:S02]  /*dc30*/  USHF.L.U32 UR4, UR6, 0x5, URZ ;  /* 0x0000000506047899 */ /* 0x000fe4000800063f */
[----:B------:R-:W-:Y:S01]  /*dc40*/  USHF.L.U64.HI UR6, UR6, 0x5, UR7 ;  /* 0x0000000506067899 */ /* 0x000fe20008010207 */
[----:B--2---:R-:W-:-:S04]  /*dc50*/  LEA R0, P0, R0, R118, 0x7 ;  /* 0x0000007600007211 */ /* 0x004fc800078038ff */
[----:B---3--:R-:W-:Y:S02]  /*dc60*/  LEA.HI.X R2, R4, R117, R2, 0x7, P0 ;  /* 0x0000007504027211 */ /* 0x008fe400000f3c02 */
[----:B------:R-:W-:-:S04]  /*dc70*/  LEA R4, P0, R0, c[0x0][0x168], 0x1 ;  /* 0x00005a0000047a11 */ /* 0x000fc800078008ff */
[----:B------:R-:W-:-:S05]  /*dc80*/  LEA.HI.X R5, R0, c[0x0][0x16c], R2, 0x1, P0 ;  /* 0x00005b0000057a11 */ /* 0x000fca00000f0c02 */
[----:B------:R-:W-:Y:S01]  /*dc90*/  @!PT LDS RZ, [RZ] ;  /* 0x00000000fffff984 */ /* 0x000fe20000000800 */
[----:B------:R-:W-:Y:S01]  /*dca0*/  @!PT LDS RZ, [RZ] ;  /* 0x00000000fffff984 */ /* 0x000fe20000000800 */
[----:B------:R-:W-:Y:S01]  /*dcb0*/  @!PT LDS RZ, [RZ] ;  /* 0x00000000fffff984 */ /* 0x000fe20000000800 */
[----:B------:R1:W-:Y:S02]  /*dcc0*/  LDGSTS.E.BYPASS.LTC128B.128 [R241+0x4000], [R4.64] ;  /* 0x0400000004f17fae */ /* 0x0003e4000b901d52 */
[----:B-1----:R-:W-:-:S04]  /*dcd0*/  IADD3 R4, P0, R4, UR4, RZ ;  /* 0x0000000404047c10 */ /* 0x002fc8000ff1e0ff */
[----:B------:R-:W-:-:S05]  /*dce0*/  IADD3.X R5, R5, UR6, RZ, P0, !PT ;  /* 0x0000000605057c10 */ /* 0x000fca00087fe4ff */
        /* <DEDUP_REMOVED lines=18> */
[----:B------:R1:W-:Y:S04]  /*de10*/  LDGSTS.E.BYPASS.LTC128B.128 [R241+0x7800], [R4.64] ;  /* 0x0780000004f17fae */ /* 0x0003e8000b901d52 */
[----:B------:R-:W0:Y:S02]  /*de20*/  LDGDEPBAR ;  /* 0x00000000000079af */ /* 0x000e240000000000 */
.L_x_497:
[----:B------:R-:W2:Y:S01]  /*de30*/  LDL.LU R118, [R1+0x48] ;  /* 0x0000480001767983 */ /* 0x000ea20000300800 */
[----:B------:R-:W-:Y:S01]  /*de40*/  FMNMX.FTZ R0, R70, R93, !PT ;  /* 0x0000005d46007209 */ /* 0x000fe20007810000 */
[----:B------:R-:W-:Y:S01]  /*de50*/  IMAD.MOV.U32 R128, RZ, RZ, R252 ;  /* 0x000000ffff807224 */ /* 0x000fe200078e00fc */
[----:B------:R-:W-:Y:S01]  /*de60*/  MOV R205, R242 ;  /* 0x000000f200cd7202 */ /* 0x000fe20000000f00 */
        /* <DEDUP_REMOVED lines=52> */
[----:B-1----:R-:W-:Y:S02]  /*e1b0*/  FMNMX.FTZ R4, R98, R0, !PT ;  /* 0x0000000062047209 */ /* 0x002fe40007810000 */
        /* <DEDUP_REMOVED lines=56> */
[----:B------:R-:W-:Y:S02]  /*e540*/  FMNMX.FTZ R4, R25, R4, !PT ;  /* 0x0000000419047209 */ /* 0x000fe40007810000 */
[----:B------:R-:W-:Y:S01]  /*e550*/  FMNMX.FTZ R2, R39, R0, !PT ;  /* 0x0000000027027209 */ /* 0x000fe20007810000 */
[C---:B------:R-:W-:Y:S01]  /*e560*/  FMUL.FTZ R0, R131.reuse, c[0x0][0x23c] ;  /* 0x00008f0083007a20 */ /* 0x040fe20000410000 */
[----:B------:R-:W-:Y:S02]  /*e570*/  FSETP.NEU.FTZ.AND P2, PT, R131, -INF , PT ;  /* 0xff8000008300780b */ /* 0x000fe40003f5d000 */
[----:B------:R-:W-:Y:S02]  /*e580*/  FMNMX.FTZ R4, R23, R4, !PT ;  /* 0x0000000417047209 */ /* 0x000fe40007810000 */
[----:B------:R-:W-:-:S02]  /*e590*/  FMNMX.FTZ R2, R38, R2, !PT ;  /* 0x0000000226027209 */ /* 0x000fc40007810000 */
[----:B------:R-:W-:Y:S02]  /*e5a0*/  FSEL R0, R0, RZ, P2 ;  /* 0x000000ff00007208 */ /* 0x000fe40001000000 */
[----:B------:R-:W-:Y:S02]  /*e5b0*/  FMNMX.FTZ R4, R21, R4, !PT ;  /* 0x0000000415047209 */ /* 0x000fe40007810000 */
[----:B------:R-:W-:Y:S01]  /*e5c0*/  FMNMX.FTZ R2, R36, R2, !PT ;  /* 0x0000000224027209 */ /* 0x000fe20007810000 */
[--C-:B------:R-:W-:Y:S01]  /*e5d0*/  FFMA.FTZ R117, R86, c[0x0][0x23c], -R0.reuse ;  /* 0x00008f0056757a23 */ /* 0x100fe20000010800 */
[----:B------:R-:W-:Y:S01]  /*e5e0*/  FMNMX.FTZ R4, R20, R4, !PT ;  /* 0x0000000414047209 */ /* 0x000fe20007810000 */
[--C-:B------:R-:W-:Y:S01]  /*e5f0*/  FFMA.FTZ R86, R76, c[0x0][0x23c], -R0.reuse ;  /* 0x00008f004c567a23 */ /* 0x100fe20000010800 */
[----:B------:R-:W-:Y:S01]  /*e600*/  MOV R76, R243 ;  /* 0x000000f3004c7202 */ /* 0x000fe20000000f00 */
[--C-:B------:R-:W-:Y:S02]  /*e610*/  FFMA.FTZ R242, R72, c[0x0][0x23c], -R0.reuse ;  /* 0x00008f0048f27a23 */ /* 0x100fe40000010800 */
[----:B------:R-:W-:-:S02]  /*e620*/  FFMA.FTZ R240, R57, c[0x0][0x23c], -R0 ;  /* 0x00008f0039f07a23 */ /* 0x000fc40000010800 */
[--C-:B------:R-:W-:Y:S02]  /*e630*/  FFMA.FTZ R236, R19, c[0x0][0x23c], -R0.reuse ;  /* 0x00008f0013ec7a23 */ /* 0x100fe40000010800 */
[--C-:B------:R-:W-:Y:S01]  /*e640*/  FFMA.FTZ R135, R18, c[0x0][0x23c], -R0.reuse ;  /* 0x00008f0012877a23 */ /* 0x100fe20000010800 */
[----:B------:R-:W-:Y:S01]  /*e650*/  MUFU.EX2 R242, R242 ;  /* 0x000000f200f27308 */ /* 0x000fe20000000800 */
[--C-:B------:R-:W-:Y:S02]  /*e660*/  FFMA.FTZ R227, R16, c[0x0][0x23c], -R0.reuse ;  /* 0x00008f0010e37a23 */ /* 0x100fe40000010800 */
[--C-:B------:R-:W-:Y:S02]  /*e670*/  FFMA.FTZ R226, R14, c[0x0][0x23c], -R0.reuse ;  /* 0x00008f000ee27a23 */ /* 0x100fe40000010800 */
        /* <DEDUP_REMOVED lines=8> */
[--C-:B------:R-:W-:Y:S01]  /*e700*/  FFMA.FTZ R207, R65, c[0x0][0x23c], -R0.reuse ;  /* 0x00008f0041cf7a23 */ /* 0x100fe20000010800 */
[----:B------:R-:W1:Y:S01]  /*e710*/  MUFU.EX2 R100, R100 ;  /* 0x0000006400647308 */ /* 0x000e620000000800 */
[----:B------:R-:W-:-:S02]  /*e720*/  FFMA.FTZ R206, R61, c[0x0][0x23c], -R0 ;  /* 0x00008f003dce7a23 */ /* 0x000fc40000010800 */
[--C-:B------:R-:W-:Y:S02]  /*e730*/  FFMA.FTZ R59, R59, c[0x0][0x23c], -R0.reuse ;  /* 0x00008f003b3b7a23 */ /* 0x100fe40000010800 */
[--C-:B------:R-:W-:Y:S02]  /*e740*/  FFMA.FTZ R239, R54, c[0x0][0x23c], -R0.reuse ;  /* 0x00008f0036ef7a23 */ /* 0x100fe40000010800 */
[--C-:B------:R-:W-:Y:S01]  /*e750*/  FFMA.FTZ R252, R53, c[0x0][0x23c], -R0.reuse ;  /* 0x00008f0035fc7a23 */ /* 0x100fe20000010800 */
[----:B------:R-:W-:Y:S01]  /*e760*/  MUFU.EX2 R97, R97 ;  /* 0x0000006100617308 */ /* 0x000fe20000000800 */
[--C-:B------:R-:W-:Y:S02]  /*e770*/  FFMA.FTZ R238, R52, c[0x0][0x23c], -R0.reuse ;  /* 0x00008f0034ee7a23 */ /* 0x100fe40000010800 */
[--C-:B------:R-:W-:Y:S01]  /*e780*/  FFMA.FTZ R237, R22, c[0x0][0x23c], -R0.reuse ;  /* 0x00008f0016ed7a23 */ /* 0x100fe20000010800 */
[----:B------:R-:W-:Y:S01]  /*e790*/  MOV R22, R128 ;  /* 0x0000008000167202 */ /* 0x000fe20000000f00 */
[----:B------:R-:W-:-:S02]  /*e7a0*/  FFMA.FTZ R228, R17, c[0x0][0x23c], -R0 ;  /* 0x00008f0011e47a23 */ /* 0x000fc40000010800 */
[--C-:B------:R-:W-:Y:S01]  /*e7b0*/  FFMA.FTZ R18, R15, c[0x0][0x23c], -R0.reuse ;  /* 0x00008f000f127a23 */ /* 0x100fe20000010800 */
[----:B------:R-:W-:Y:S01]  /*e7c0*/  MUFU.EX2 R116, R116 ;  /* 0x0000007400747308 */ /* 0x000fe20000000800 */
[--C-:B------:R-:W-:Y:S02]  /*e7d0*/  FFMA.FTZ R16, R13, c[0x0][0x23c], -R0.reuse ;  /* 0x00008f000d107a23 */ /* 0x100fe40000010800 */
[--C-:B------:R-:W-:Y:S02]  /*e7e0*/  FFMA.FTZ R223, R12, c[0x0][0x23c], -R0.reuse ;  /* 0x00008f000cdf7a23 */ /* 0x100fe40000010800 */
[--C-:B------:R-:W-:Y:S02]  /*e7f0*/  FFMA.FTZ R11, R11, c[0x0][0x23c], -R0.reuse ;  /* 0x00008f000b0b7a23 */ /* 0x100fe40000010800 */
[--C-:B------:R-:W-:Y:S01]  /*e800*/  FFMA.FTZ R14, R10, c[0x0][0x23c], -R0.reuse ;  /* 0x00008f000a0e7a23 */ /* 0x100fe20000010800 */
[----:B------:R-:W-:Y:S01]  /*e810*/  MUFU.EX2 R207, R207 ;  /* 0x000000cf00cf7308 */ /* 0x000fe20000000800 */
[----:B------:R-:W-:-:S02]  /*e820*/  FFMA.FTZ R57, R9, c[0x0][0x23c], -R0 ;  /* 0x00008f0009397a23 */ /* 0x000fc40000010800 */
[--C-:B------:R-:W-:Y:S02]  /*e830*/  FFMA.FTZ R218, R8, c[0x0][0x23c], -R0.reuse ;  /* 0x00008f0008da7a23 */ /* 0x100fe40000010800 */
[--C-:B------:R-:W-:Y:S02]  /*e840*/  FFMA.FTZ R19, R7, c[0x0][0x23c], -R0.reuse ;  /* 0x00008f0007137a23 */ /* 0x100fe40000010800 */
[----:B------:R-:W-:Y:S01]  /*e850*/  FFMA.FTZ R72, R6, c[0x0][0x23c], -R0 ;  /* 0x00008f0006487a23 */ /* 0x000fe20000010800 */
[----:B------:R-:W-:Y:S02]  /*e860*/  FMNMX.FTZ R0, R34, R2, !PT ;  /* 0x0000000222007209 */ /* 0x000fe40007810000 */
[----:B------:R-:W3:Y:S02]  /*e870*/  SHFL.BFLY PT, R2, R4, 0x2, 0x1f ;  /* 0x0c401f0004027f89 */ /* 0x000ee400000e0000 */
[----:B------:R-:W-:-:S04]  /*e880*/  FMNMX.FTZ R0, R33, R0, !PT ;  /* 0x0000000021007209 */ /* 0x000fc80007810000 */
[----:B------:R-:W-:-:S04]  /*e890*/  FMNMX.FTZ R0, R30, R0, !PT ;  /* 0x000000001e007209 */ /* 0x000fc80007810000 */
[----:B------:R-:W-:-:S04]  /*e8a0*/  FMNMX.FTZ R0, R28, R0, !PT ;  /* 0x000000001c007209 */ /* 0x000fc80007810000 */
[----:B------:R-:W-:Y:S02]  /*e8b0*/  FMNMX.FTZ R0, R26, R0, !PT ;  /* 0x000000001a007209 */ /* 0x000fe40007810000 */
[----:B--2---:R-:W-:Y:S02]  /*e8c0*/  MOV R74, R118 ;  /* 0x00000076004a7202 */ /* 0x004fe40000000f00 */
[----:B------:R-:W-:Y:S02]  /*e8d0*/  FMNMX.FTZ R0, R24, R0, !PT ;  /* 0x0000000018007209 */ /* 0x000fe40007810000 */
[----:B---3--:R-:W-:-:S03]  /*e8e0*/  FMNMX.FTZ R4, R4, R2, !PT ;  /* 0x0000000204047209 */ /* 0x008fc60007810000 */
[----:B------:R-:W2:Y:S04]  /*e8f0*/  SHFL.BFLY PT, R2, R0, 0x2, 0x1f ;  /* 0x0c401f0000027f89 */ /* 0x000ea800000e0000 */
[----:B------:R-:W3:Y:S01]  /*e900*/  SHFL.BFLY PT, R5, R4, 0x1, 0x1f ;  /* 0x0c201f0004057f89 */ /* 0x000ee200000e0000 */
[----:B--2---:R-:W-:Y:S02]  /*e910*/  FMNMX.FTZ R2, R0, R2, !PT ;  /* 0x0000000200027209 */ /* 0x004fe40007810000 */
[----:B---3--:R-:W-:-:S03]  /*e920*/  FMNMX.FTZ R130, R4, R5, !PT ;  /* 0x0000000504827209 */ /* 0x008fc60007810000 */
[----:B------:R-:W2:Y:S01]  /*e930*/  SHFL.BFLY PT, R4, R2, 0x1, 0x1f ;  /* 0x0c201f0002047f89 */ /* 0x000ea200000e0000 */
[C---:B------:R-:W-:Y:S01]  /*e940*/  FSETP.NEU.FTZ.AND P1, PT, R130.reuse, -INF , PT ;  /* 0xff8000008200780b */ /* 0x040fe20003f3d000 */
[----:B------:R-:W-:-:S05]  /*e950*/  FMUL.FTZ R0, R130, c[0x0][0x23c] ;  /* 0x00008f0082007a20 */ /* 0x000fca0000410000 */
[----:B------:R-:W-:-:S05]  /*e960*/  FSEL R0, R0, RZ, P1 ;  /* 0x000000ff00007208 */ /* 0x000fca0000800000 */
[--C-:B------:R-:W-:Y:S02]  /*e970*/  FFMA.FTZ R80, R113, c[0x0][0x23c], -R0.reuse ;  /* 0x00008f0071507a23 */ /* 0x100fe40000010800 */
[--C-:B------:R-:W-:Y:S02]  /*e980*/  FFMA.FTZ R118, R81, c[0x0][0x23c], -R0.reuse ;  /* 0x00008f0051767a23 */ /* 0x100fe40000010800 */
[--C-:B------:R-:W-:Y:S02]  /*e990*/  FFMA.FTZ R229, R47, c[0x0][0x23c], -R0.reuse ;  /* 0x00008f002fe57a23 */ /* 0x100fe40000010800 */
[--C-:B------:R-:W-:Y:S01]  /*e9a0*/  FFMA.FTZ R8, R109, c[0x0][0x23c], -R0.reuse ;  /* 0x00008f006d087a23 */ /* 0x100fe20000010800 */
[----:B------:R-:W-:Y:S01]  /*e9b0*/  MUFU.EX2 R80, R80 ;  /* 0x0000005000507308 */ /* 0x000fe20000000800 */
[--C-:B------:R-:W-:Y:S02]  /*e9c0*/  FFMA.FTZ R122, R122, c[0x0][0x23c], -R0.reuse ;  /* 0x00008f007a7a7a23 */ /* 0x100fe40000010800 */
[--C-:B------:R-:W-:Y:S01]  /*e9d0*/  FFMA.FTZ R110, R110, c[0x0][0x23c], -R0.reuse ;  /* 0x00008f006e6e7a23 */ /* 0x100fe20000010800 */
[----:B--2---:R-:W-:Y:S01]  /*e9e0*/  FMNMX.FTZ R129, R2, R4, !PT ;  /* 0x0000000402817209 */ /* 0x004fe20007810000 */
[----:B------:R-:W-:-:S02]  /*e9f0*/  FFMA.FTZ R84, R108, c[0x0][0x23c], -R0 ;  /* 0x00008f006c547a23 */ /* 0x000fc40000010800 */
[--C-:B------:R-:W-:Y:S01]  /*ea00*/  FFMA.FTZ R105, R105, c[0x0][0x23c], -R0.reuse ;  /* 0x00008f0069697a23 */ /* 0x100fe20000010800 */
[----:B------:R-:W-:Y:S01]  /*ea10*/  FSETP.NEU.FTZ.AND P0, PT, R129, -INF , PT ;  /* 0xff8000008100780b */ /* 0x000fe20003f1d000 */
[--C-:B------:R-:W-:Y:S02]  /*ea20*/  FFMA.FTZ R98, R98, c[0x0][0x23c], -R0.reuse ;  /* 0x00008f0062627a23 */ /* 0x100fe40000010800 */
[--C-:B------:R-:W-:Y:S01]  /*ea30*/  FFMA.FTZ R95, R95, c[0x0][0x23c], -R0.reuse ;  /* 0x00008f005f5f7a23 */ /* 0x100fe20000010800 */
[----:B------:R-:W-:Y:S01]  /*ea40*/  MUFU.EX2 R84, R84 ;  /* 0x0000005400547308 */ /* 0x000fe20000000800 */
[--C-:B------:R-:W-:Y:S02]  /*ea50*/  FFMA.FTZ R204, R94, c[0x0][0x23c], -R0.reuse ;  /* 0x00008f005ecc7a23 */ /* 0x100fe40000010800 */
[--C-:B------:R-:W-:Y:S02]  /*ea60*/  FFMA.FTZ R119, R85, c[0x0][0x23c], -R0.reuse ;  /* 0x00008f0055777a23 */ /* 0x100fe40000010800 */
[--C-:B------:R-:W-:Y:S01]  /*ea70*/  FFMA.FTZ R113, R78, c[0x0][0x23c], -R0.reuse ;  /* 0x00008f004e717a23 */ /* 0x100fe20000010800 */
[----:B------:R-:W-:Y:S01]  /*ea80*/  MOV R78, R11 ;  /* 0x0000000b004e7202 */ /* 0x000fe20000000f00 */
[----:B------:R-:W-:-:S02]  /*ea90*/  FFMA.FTZ R251, R77, c[0x0][0x23c], -R0 ;  /* 0x00008f004dfb7a23 */ /* 0x000fc40000010800 */
[--C-:B------:R-:W-:Y:S01]  /*eaa0*/  FFMA.FTZ R250, R73, c[0x0][0x23c], -R0.reuse ;  /* 0x00008f0049fa7a23 */ /* 0x100fe20000010800 */
[----:B------:R-:W-:Y:S01]  /*eab0*/  MOV R73, R205 ;  /* 0x000000cd00497202 */ /* 0x000fe20000000f00 */
[--C-:B------:R-:W-:Y:S02]  /*eac0*/  FFMA.FTZ R249, R66, c[0x0][0x23c], -R0.reuse ;  /* 0x00008f0042f97a23 */ /* 0x100fe40000010800 */
[--C-:B------:R-:W-:Y:S02]  /*ead0*/  FFMA.FTZ R248, R63, c[0x0][0x23c], -R0.reuse ;  /* 0x00008f003ff87a23 */ /* 0x100fe40000010800 */
[--C-:B------:R-:W-:Y:S02]  /*eae0*/  FFMA.FTZ R235, R62, c[0x0][0x23c], -R0.reuse ;  /* 0x00008f003eeb7a23 */ /* 0x100fe40000010800 */
[--C-:B------:R-:W-:Y:S02]  /*eaf0*/  FFMA.FTZ R234, R58, c[0x0][0x23c], -R0.reuse ;  /* 0x00008f003aea7a23 */ /* 0x100fe40000010800 */
[--C-:B------:R-:W-:Y:S01]  /*eb00*/  FFMA.FTZ R233, R46, c[0x0][0x23c], -R0.reuse ;  /* 0x00008f002ee97a23 */ /* 0x100fe20000010800 */
[----:B------:R-:W-:Y:S01]  /*eb10*/  MOV R46, R72 ;  /* 0x00000048002e7202 */ /* 0x000fe20000000f00 */
[----:B------:R-:W-:-:S02]  /*eb20*/  FFMA.FTZ R47, R43, c[0x0][0x23c], -R0 ;  /* 0x00008f002b2f7a23 */ /* 0x000fc40000010800 */
[--C-:B------:R-:W-:Y:S02]  /*eb30*/  FFMA.FTZ R61, R41, c[0x0][0x23c], -R0.reuse ;  /* 0x00008f00293d7a23 */ /* 0x100fe40000010800 */
[--C-:B------:R-:W-:Y:S02]  /*eb40*/  FFMA.FTZ R225, R37, c[0x0][0x23c], -R0.reuse ;  /* 0x00008f0025e17a23 */ /* 0x100fe40000010800 */
[--C-:B------:R-:W-:Y:S02]  /*eb50*/  FFMA.FTZ R224, R35, c[0x0][0x23c], -R0.reuse ;  /* 0x00008f0023e07a23 */ /* 0x100fe40000010800 */
[--C-:B------:R-:W-:Y:S01]  /*eb60*/  FFMA.FTZ R17, R32, c[0x0][0x23c], -R0.reuse ;  /* 0x00008f0020117a23 */ /* 0x100fe20000010800 */
[----:B------:R-:W-:Y:S01]  /*eb70*/  MOV R32, R78 ;  /* 0x0000004e00207202 */ /* 0x000fe20000000f00 */
[--C-:B------:R-:W-:Y:S02]  /*eb80*/  FFMA.FTZ R220, R31, c[0x0][0x23c], -R0.reuse ;  /* 0x00008f001fdc7a23 */ /* 0x100fe40000010800 */
[----:B------:R-:W-:-:S02]  /*eb90*/  FFMA.FTZ R219, R29, c[0x0][0x23c], -R0 ;  /* 0x00008f001ddb7a23 */ /* 0x000fc40000010800 */
[--C-:B------:R-:W-:Y:S02]  /*eba0*/  FFMA.FTZ R27, R27, c[0x0][0x23c], -R0.reuse ;  /* 0x00008f001b1b7a23 */ /* 0x100fe40000010800 */
[--C-:B------:R-:W-:Y:S02]  /*ebb0*/  FFMA.FTZ R15, R25, c[0x0][0x23c], -R0.reuse ;  /* 0x00008f00190f7a23 */ /* 0x100fe40000010800 */
[--C-:B------:R-:W-:Y:S02]  /*ebc0*/  FFMA.FTZ R23, R23, c[0x0][0x23c], -R0.reuse ;  /* 0x00008f0017177a23 */ /* 0x100fe40000010800 */
[--C-:B------:R-:W-:Y:S02]  /*ebd0*/  FFMA.FTZ R81, R21, c[0x0][0x23c], -R0.reuse ;  /* 0x00008f0015517a23 */ /* 0x100fe40000010800 */
[----:B------:R-:W-:Y:S02]  /*ebe0*/  FFMA.FTZ R20, R20, c[0x0][0x23c], -R0 ;  /* 0x00008f0014147a23 */ /* 0x000fe40000010800 */
[----:B------:R-:W-:-:S02]  /*ebf0*/  FMUL.FTZ R0, R129, c[0x0][0x23c] ;  /* 0x00008f0081007a20 */ /* 0x000fc40000410000 */
[----:B------:R-:W-:Y:S02]  /*ec00*/  IMAD.MOV.U32 R77, RZ, RZ, R135 ;  /* 0x000000ffff4d7224 */ /* 0x000fe400078e0087 */
[----:B------:R-:W-:Y:S01]  /*ec10*/  IMAD.MOV.U32 R37, RZ, RZ, R73 ;  /* 0x000000ffff257224 */ /* 0x000fe200078e0049 */
[----:B------:R-:W-:Y:S01]  /*ec20*/  FSEL R0, R0, RZ, P0 ;  /* 0x000000ff00007208 */ /* 0x000fe20000000000 */
[----:B------:R-:W-:Y:S01]  /*ec30*/  IMAD.MOV.U32 R29, RZ, RZ, R16 ;  /* 0x000000ffff1d7224 */ /* 0x000fe200078e0010 */
[----:B------:R-:W-:Y:S01]  /*ec40*/  MOV R35, R77 ;  /* 0x0000004d00237202 */ /* 0x000fe20000000f00 */
[----:B------:R-:W-:Y:S02]  /*ec50*/  IMAD.MOV.U32 R21, RZ, RZ, R76 ;  /* 0x000000ffff157224 */ /* 0x000fe400078e004c */
        /* <DEDUP_REMOVED lines=26> */
[----:B------:R-:W-:Y:S01]  /*ee00*/  MUFU.EX2 R111, R111 ;  /* 0x0000006f006f7308 */ /* 0x000fe20000000800 */
[----:B------:R-:W-:-:S02]  /*ee10*/  FFMA.FTZ R31, R44, c[0x0][0x23c], -R0 ;  /* 0x00008f002c1f7a23 */ /* 0x000fc40000010800 */
[--C-:B------:R-:W-:Y:S02]  /*ee20*/  FFMA.FTZ R64, R42, c[0x0][0x23c], -R0.reuse ;  /* 0x00008f002a407a23 */ /* 0x100fe40000010800 */
[--C-:B------:R-:W-:Y:S02]  /*ee30*/  FFMA.FTZ R58, R40, c[0x0][0x23c], -R0.reuse ;  /* 0x00008f00283a7a23 */ /* 0x100fe40000010800 */
[--C-:B------:R-:W-:Y:S01]  /*ee40*/  FFMA.FTZ R85, R39, c[0x0][0x23c], -R0.reuse ;  /* 0x00008f0027557a23 */ /* 0x100fe20000010800 */
[----:B------:R-:W-:Y:S01]  /*ee50*/  MOV R39, R17 ;  /* 0x0000001100277202 */ /* 0x000fe20000000f00 */
[--C-:B------:R-:W-:Y:S01]  /*ee60*/  FFMA.FTZ R67, R38, c[0x0][0x23c], -R0.reuse ;  /* 0x00008f0026437a23 */ /* 0x100fe20000010800 */
        /* <DEDUP_REMOVED lines=8> */
[----:B------:R-:W-:Y:S01]  /*eef0*/  FFMA.FTZ R216, R24, c[0x0][0x23c], -R0 ;  /* 0x00008f0018d87a23 */ /* 0x000fe20000010800 */
[----:B------:R-:W-:Y:S01]  /*ef00*/  FSEL R0, R131, RZ, P2 ;  /* 0x000000ff83007208 */ /* 0x000fe20001000000 */
[----:B------:R-:W-:-:S02]  /*ef10*/  IMAD.MOV.U32 R82, RZ, RZ, R61 ;  /* 0x000000ffff527224 */ /* 0x000fc400078e003d */
[----:B------:R-:W-:Y:S02]  /*ef20*/  IMAD.MOV.U32 R55, RZ, RZ, R18 ;  /* 0x000000ffff377224 */ /* 0x000fe400078e0012 */
[----:B------:R-:W-:Y:S01]  /*ef30*/  FADD.FTZ R6, R70, -R0 ;  /* 0x8000000046067221 */ /* 0x000fe20000010000 */
[----:B------:R-:W-:Y:S02]  /*ef40*/  FSEL R0, R130, RZ, P1 ;  /* 0x000000ff82007208 */ /* 0x000fe40000800000 */
[----:B------:R-:W-:-:S03]  /*ef50*/  MOV R70, R38 ;  /* 0x0000002600467202 */ /* 0x000fc60000000f00 */
[----:B------:R-:W-:Y:S01]  /*ef60*/  FADD.FTZ R4, R69, -R0 ;  /* 0x8000000045047221 */ /* 0x000fe20000010000 */
[----:B------:R-:W-:Y:S02]  /*ef70*/  FMNMX.FTZ R0, R3, R209, !PT ;  /* 0x000000d103007209 */ /* 0x000fe40007810000 */
[----:B------:R-:W-:Y:S01]  /*ef80*/  MOV R69, R30 ;  /* 0x0000001e00457202 */ /* 0x000fe20000000f00 */
[----:B------:R-:W-:Y:S01]  /*ef90*/  FMUL.FTZ R4, R4, c[0x0][0x23c] ;  /* 0x00008f0004047a20 */ /* 0x000fe20000410000 */
        /* <DEDUP_REMOVED lines=30> */
[----:B------:R-:W-:-:S05]  /*f180*/  FMNMX.FTZ R0, R45, R0, !PT ;  /* 0x000000002d007209 */ /* 0x000fca0007810000 */
[----:B------:R-:W2:Y:S02]  /*f190*/  SHFL.BFLY PT, R2, R0, 0x2, 0x1f ;  /* 0x0c401f0000027f89 */ /* 0x000ea400000e0000 */
[----:B--2---:R-:W-:-:S05]  /*f1a0*/  FMNMX.FTZ R0, R0, R2, !PT ;  /* 0x0000000200007209 */ /* 0x004fca0007810000 */
[----:B------:R-:W2:Y:S02]  /*f1b0*/  SHFL.BFLY PT, R2, R0, 0x1, 0x1f ;  /* 0x0c201f0000027f89 */ /* 0x000ea400000e0000 */
[----:B--2---:R-:W-:Y:S01]  /*f1c0*/  FMNMX.FTZ R128, R0, R2, !PT ;  /* 0x0000000200807209 */ /* 0x004fe20007810000 */
[----:B------:R-:W-:Y:S02]  /*f1d0*/  FMUL.FTZ R2, R6, c[0x0][0x23c] ;  /* 0x00008f0006027a20 */ /* 0x000fe40000410000 */
[----:B------:R1:W-:Y:S01]  /*f1e0*/  MUFU.EX2 R6, R8 ;  /* 0x0000000800067308 */ /* 0x0003e20000000800 */
[C---:B------:R-:W-:Y:S01]  /*f1f0*/  FSETP.NEU.FTZ.AND P1, PT, R128.reuse, -INF , PT ;  /* 0xff8000008000780b */ /* 0x040fe20003f3d000 */
[----:B------:R-:W-:-:S05]  /*f200*/  FMUL.FTZ R0, R128, c[0x0][0x23c] ;  /* 0x00008f0080007a20 */ /* 0x000fca0000410000 */
[----:B------:R-:W-:Y:S01]  /*f210*/  FSEL R0, R0, RZ, P1 ;  /* 0x000000ff00007208 */ /* 0x000fe20000800000 */
[----:B------:R-:W2:Y:S04]  /*f220*/  MUFU.EX2 R2, R2 ;  /* 0x0000000200027308 */ /* 0x000ea80000000800 */
[--C-:B------:R-:W-:Y:S02]  /*f230*/  FFMA.FTZ R13, R49, c[0x0][0x23c], -R0.reuse ;  /* 0x00008f00310d7a23 */ /* 0x100fe40000010800 */
[--C-:B------:R-:W-:Y:S02]  /*f240*/  FFMA.FTZ R44, R48, c[0x0][0x23c], -R0.reuse ;  /* 0x00008f00302c7a23 */ /* 0x100fe40000010800 */
[--C-:B------:R-:W-:Y:S01]  /*f250*/  FFMA.FTZ R42, R211, c[0x0][0x23c], -R0.reuse ;  /* 0x00008f00d32a7a23 */ /* 0x100fe20000010800 */
[----:B-1----:R-:W-:Y:S01]  /*f260*/  F2FP.PACK_AB R8, R100, R93 ;  /* 0x0000005d6408723e */ /* 0x002fe200000000ff */
[----:B------:R-:W-:-:S02]  /*f270*/  FFMA.FTZ R5, R209, c[0x0][0x23c], -R0 ;  /* 0x00008f00d1057a23 */ /* 0x000fc40000010800 */
[--C-:B------:R-:W-:Y:S02]  /*f280*/  FFMA.FTZ R11, R232, c[0x0][0x23c], -R0.reuse ;  /* 0x00008f00e80b7a23 */ /* 0x100fe40000010800 */
[----:B------:R-:W-:Y:S02]  /*f290*/  FFMA.FTZ R41, R210, c[0x0][0x23c], -R0 ;  /* 0x00008f00d2297a23 */ /* 0x000fe40000010800 */
[-C--:B--2---:R-:W-:Y:S02]  /*f2a0*/  FFMA.FTZ R22, R22, R2.reuse, R93 ;  /* 0x0000000216167223 */ /* 0x084fe4000001005d */
[-C--:B------:R-:W-:Y:S02]  /*f2b0*/  FMUL.FTZ R164, R164, R2.reuse ;  /* 0x00000002a4a47220 */ /* 0x080fe40000410000 */
[-C--:B------:R-:W-:Y:S02]  /*f2c0*/  FMUL.FTZ R165, R165, R2.reuse ;  /* 0x00000002a5a57220 */ /* 0x080fe40000410000 */
[----:B------:R-:W-:-:S02]  /*f2d0*/  FMUL.FTZ R16, R160, R2 ;  /* 0x00000002a0107220 */ /* 0x000fc40000410000 */
[-C--:B------:R-:W-:Y:S01]  /*f2e0*/  FMUL.FTZ R17, R161, R2.reuse ;  /* 0x00000002a1117220 */ /* 0x080fe20000410000 */
[----:B------:R-:W-:Y:S01]  /*f2f0*/  MOV R161, R67 ;  /* 0x0000004300a17202 */ /* 0x000fe20000000f00 */
[-C--:B------:R-:W-:Y:S02]  /*f300*/  FMUL.FTZ R156, R156, R2.reuse ;  /* 0x000000029c9c7220 */ /* 0x080fe40000410000 */
[-C--:B------:R-:W-:Y:S02]  /*f310*/  FMUL.FTZ R157, R157, R2.reuse ;  /* 0x000000029d9d7220 */ /* 0x080fe40000410000 */
[-C--:B------:R-:W-:Y:S02]  /*f320*/  FMUL.FTZ R48, R152, R2.reuse ;  /* 0x0000000298307220 */ /* 0x080fe40000410000 */
[-C--:B------:R-:W-:Y:S01]  /*f330*/  FMUL.FTZ R49, R153, R2.reuse ;  /* 0x0000000299317220 */ /* 0x080fe20000410000 */
[----:B------:R-:W-:Y:S01]  /*f340*/  MUFU.EX2 R152, R206 ;  /* 0x000000ce00987308 */ /* 0x000fe20000000800 */
[----:B------:R-:W-:-:S02]  /*f350*/  FMUL.FTZ R60, R148, R2 ;  /* 0x00000002943c7220 */ /* 0x000fc40000410000 */
[-C--:B------:R-:W-:Y:S02]  /*f360*/  FMUL.FTZ R61, R149, R2.reuse ;  /* 0x00000002953d7220 */ /* 0x080fe40000410000 */
[-C--:B------:R-:W-:Y:S02]  /*f370*/  FMUL.FTZ R76, R144, R2.reuse ;  /* 0x00000002904c7220 */ /* 0x080fe40000410000 */
[-C--:B------:R-:W-:Y:S01]  /*f380*/  FMUL.FTZ R77, R145, R2.reuse ;  /* 0x00000002914d7220 */ /* 0x080fe20000410000 */
[----:B------:R-:W-:Y:S01]  /*f390*/  MUFU.EX2 R144, R66 ;  /* 0x0000004200907308 */ /* 0x000fe20000000800 */
[-C--:B------:R-:W-:Y:S02]  /*f3a0*/  FMUL.FTZ R72, R140, R2.reuse ;  /* 0x000000028c487220 */ /* 0x080fe40000410000 */
[-C--:B------:R-:W-:Y:S02]  /*f3b0*/  FMUL.FTZ R73, R141, R2.reuse ;  /* 0x000000028d497220 */ /* 0x080fe40000410000 */
[----:B------:R-:W-:-:S02]  /*f3c0*/  FMUL.FTZ R24, R136, R2 ;  /* 0x0000000288187220 */ /* 0x000fc40000410000 */
[----:B------:R-:W-:Y:S01]  /*f3d0*/  FMUL.FTZ R25, R137, R2 ;  /* 0x0000000289197220 */ /* 0x000fe20000410000 */
[----:B------:R-:W-:Y:S01]  /*f3e0*/  FSEL R2, R129, RZ, P0 ;  /* 0x000000ff81027208 */ /* 0x000fe20000000000 */
        /* <DEDUP_REMOVED lines=8> */
[----:B------:R-:W-:-:S02]  /*f470*/  FFMA.FTZ R9, R230, c[0x0][0x23c], -R0 ;  /* 0x00008f00e6097a23 */ /* 0x000fc40000010800 */
[--C-:B------:R-:W-:Y:S02]  /*f480*/  FFMA.FTZ R202, R202, c[0x0][0x23c], -R0.reuse ;  /* 0x00008f00caca7a23 */ /* 0x100fe40000010800 */
[--C-:B------:R-:W-:Y:S02]  /*f490*/  FFMA.FTZ R201, R201, c[0x0][0x23c], -R0.reuse ;  /* 0x00008f00c9c97a23 */ /* 0x100fe40000010800 */
[--C-:B------:R-:W-:Y:S02]  /*f4a0*/  FFMA.FTZ R200, R200, c[0x0][0x23c], -R0.reuse ;  /* 0x00008f00c8c87a23 */ /* 0x100fe40000010800 */
[--C-:B------:R-:W-:Y:S01]  /*f4b0*/  FFMA.FTZ R134, R134, c[0x0][0x23c], -R0.reuse ;  /* 0x00008f0086867a23 */ /* 0x100fe20000010800 */
[----:B------:R-:W-:Y:S01]  /*f4c0*/  MUFU.EX2 R202, R202 ;  /* 0x000000ca00ca7308 */ /* 0x000fe20000000800 */
        /* <DEDUP_REMOVED lines=23> */
[----:B------:R-:W-:-:S02]  /*f640*/  IMAD.MOV.U32 R115, RZ, RZ, R32 ;  /* 0x000000ffff737224 */ /* 0x000fc400078e0020 */
[----:B------:R-:W-:Y:S01]  /*f650*/  IMAD.MOV.U32 R230, RZ, RZ, R39 ;  /* 0x000000ffffe67224 */ /* 0x000fe200078e0027 */
[----:B------:R1:W2:Y:S01]  /*f660*/  MUFU.EX2 R0, R4 ;  /* 0x0000000400007308 */ /* 0x0002a20000000800 */
[----:B------:R-:W-:Y:S02]  /*f670*/  IMAD.MOV.U32 R148, RZ, RZ, R107 ;  /* 0x000000ffff947224 */ /* 0x000fe400078e006b */
[----:B------:R-:W-:Y:S01]  /*f680*/  IMAD.MOV.U32 R107, RZ, RZ, R52 ;  /* 0x000000ffff6b7224 */ /* 0x000fe200078e0034 */
[----:B------:R-:W-:Y:S02]  /*f690*/  MOV R149, R230 ;  /* 0x000000e600957202 */ /* 0x000fe40000000f00 */
[----:B------:R-:W-:Y:S02]  /*f6a0*/  MOV R230, R81 ;  /* 0x0000005100e67202 */ /* 0x000fe40000000f00 */
[----:B------:R-:W-:Y:S01]  /*f6b0*/  MUFU.EX2 R110, R91 ;  /* 0x0000005b006e7308 */ /* 0x000fe20000000800 */
[----:B-1----:R-:W-:Y:S01]  /*f6c0*/  FADD.FTZ R4, R68, -R2 ;  /* 0x8000000244047221 */ /* 0x002fe20000010000 */
[----:B------:R-:W-:Y:S01]  /*f6d0*/  FSEL R2, R128, RZ, P1 ;  /* 0x000000ff80027208 */ /* 0x000fe20000800000 */
[----:B--2---:R-:W-:-:S05]  /*f6e0*/  FMUL.FTZ R166, R166, R0 ;  /* 0x00000000a6a67220 */ /* 0x004fca0000410000 */
[----:B------:R-:W-:Y:S01]  /*f6f0*/  MUFU.EX2 R90, R105 ;  /* 0x00000069005a7308 */ /* 0x000fe20000000800 */
[-C--:B------:R-:W-:Y:S02]  /*f700*/  FMUL.FTZ R167, R167, R0.reuse ;  /* 0x00000000a7a77220 */ /* 0x080fe40000410000 */
[----:B------:R-:W-:Y:S02]  /*f710*/  FADD.FTZ R2, R3, -R2 ;  /* 0x8000000203027221 */ /* 0x000fe40000010000 */
[----:B------:R-:W-:Y:S02]  /*f720*/  FMUL.FTZ R3, R4, c[0x0][0x23c] ;  /* 0x00008f0004037a20 */ /* 0x000fe40000410000 */
[----:B------:R-:W-:Y:S01]  /*f730*/  FMUL.FTZ R4, R2, c[0x0][0x23c] ;  /* 0x00008f0002047a20 */ /* 0x000fe20000410000 */
[----:B------:R-:W-:Y:S01]  /*f740*/  MUFU.EX2 R91, R98 ;  /* 0x00000062005b7308 */ /* 0x000fe20000000800 */
[-C--:B------:R-:W-:Y:S01]  /*f750*/  FMUL.FTZ R18, R162, R0.reuse ;  /* 0x00000000a2127220 */ /* 0x080fe20000410000 */
[----:B------:R-:W-:Y:S01]  /*f760*/  MOV R162, R71 ;  /* 0x0000004700a27202 */ /* 0x000fe20000000f00 */
[-C--:B------:R-:W-:Y:S01]  /*f770*/  FMUL.FTZ R19, R163, R0.reuse ;  /* 0x00000000a3137220 */ /* 0x080fe20000410000 */
[----:B------:R-:W-:Y:S01]  /*f780*/  MOV R71, R59 ;  /* 0x0000003b00477202 */ /* 0x000fe20000000f00 */
[----:B------:R-:W-:-:S02]  /*f790*/  FMUL.FTZ R158, R158, R0 ;  /* 0x000000009e9e7220 */ /* 0x000fc40000410000 */
[-C--:B------:R-:W-:Y:S01]  /*f7a0*/  FMUL.FTZ R159, R159, R0.reuse ;  /* 0x000000009f9f7220 */ /* 0x080fe20000410000 */
[----:B------:R-:W1:Y:S01]  /*f7b0*/  MUFU.EX2 R2, R3 ;  /* 0x0000000300027308 */ /* 0x000e620000000800 */
[-C--:B------:R-:W-:Y:S01]  /*f7c0*/  FMUL.FTZ R50, R154, R0.reuse ;  /* 0x000000009a327220 */ /* 0x080fe20000410000 */
[----:B------:R-:W-:Y:S01]  /*f7d0*/  MOV R136, R71 ;  /* 0x0000004700887202 */ /* 0x000fe20000000f00 */
[-C--:B------:R-:W-:Y:S01]  /*f7e0*/  FMUL.FTZ R51, R155, R0.reuse ;  /* 0x000000009b337220 */ /* 0x080fe20000410000 */
[----:B------:R-:W-:Y:S01]  /*f7f0*/  MOV R155, R83 ;  /* 0x00000053009b7202 */ /* 0x000fe20000000f00 */
[-C--:B------:R-:W-:Y:S02]  /*f800*/  FMUL.FTZ R62, R150, R0.reuse ;  /* 0x00000000963e7220 */ /* 0x080fe40000410000 */
[----:B------:R-:W-:Y:S01]  /*f810*/  FMUL.FTZ R63, R151, R0 ;  /* 0x00000000973f7220 */ /* 0x000fe20000410000 */
[----:B------:R-:W-:Y:S01]  /*f820*/  MOV R151, R44 ;  /* 0x0000002c00977202 */ /* 0x000fe20000000f00 */
        /* <DEDUP_REMOVED lines=8> */
[----:B------:R-:W-:Y:S02]  /*f8b0*/  FFMA.FTZ R21, R21, R0, R6 ;  /* 0x0000000015157223 */ /* 0x000fe40000010006 */
[----:B-1----:R-:W-:-:S02]  /*f8c0*/  FFMA.FTZ R20, R20, R2, R7 ;  /* 0x0000000214147223 */ /* 0x002fc40000010007 */
[-C--:B------:R-:W-:Y:S01]  /*f8d0*/  FMUL.FTZ R192, R192, R2.reuse ;  /* 0x00000002c0c07220 */ /* 0x080fe20000410000 */
[----:B------:R1:W2:Y:S01]  /*f8e0*/  MUFU.EX2 R0, R4 ;  /* 0x0000000400007308 */ /* 0x0002a20000000800 */
        /* <DEDUP_REMOVED lines=9> */
[----:B-1----:R-:W-:Y:S01]  /*f980*/  F2FP.PACK_AB R4, R124, R7 ;  /* 0x000000077c04723e */ /* 0x002fe200000000ff */
[-C--:B------:R-:W-:Y:S01]  /*f990*/  FMUL.FTZ R177, R177, R2.reuse ;  /* 0x00000002b1b17220 */ /* 0x080fe20000410000 */
[----:B------:R-:W-:Y:S01]  /*f9a0*/  MUFU.EX2 R88, R106 ;  /* 0x0000006a00587308 */ /* 0x000fe20000000800 */
[-C--:B------:R-:W-:Y:S01]  /*f9b0*/  FMUL.FTZ R32, R180, R2.reuse ;  /* 0x00000002b4207220 */ /* 0x080fe20000410000 */
[----:B------:R-:W-:Y:S01]  /*f9c0*/  MOV R180, R23 ;  /* 0x0000001700b47202 */ /* 0x000fe20000000f00 */
[-C--:B------:R-:W-:Y:S01]  /*f9d0*/  FMUL.FTZ R33, R181, R2.reuse ;  /* 0x00000002b5217220 */ /* 0x080fe20000410000 */
[----:B------:R-:W-:Y:S01]  /*f9e0*/  MOV R181, R69 ;  /* 0x0000004500b57202 */ /* 0x000fe20000000f00 */
[----:B------:R-:W-:-:S02]  /*f9f0*/  FMUL.FTZ R36, R168, R2 ;  /* 0x00000002a8247220 */ /* 0x000fc40000410000 */
[-C--:B------:R-:W-:Y:S01]  /*fa00*/  FMUL.FTZ R37, R169, R2.reuse ;  /* 0x00000002a9257220 */ /* 0x080fe20000410000 */
[----:B------:R1:W-:Y:S01]  /*fa10*/  MUFU.EX2 R23, R11 ;  /* 0x0000000b00177308 */ /* 0x0003e20000000800 */
[-C--:B------:R-:W-:Y:S01]  /*fa20*/  FMUL.FTZ R28, R172, R2.reuse ;  /* 0x00000002ac1c7220 */ /* 0x080fe20000410000 */
[----:B------:R-:W-:Y:S01]  /*fa30*/  MOV R169, R55 ;  /* 0x0000003700a97202 */ /* 0x000fe20000000f00 */
[----:B------:R-:W-:Y:S01]  /*fa40*/  FMUL.FTZ R29, R173, R2 ;  /* 0x00000002ad1d7220 */ /* 0x000fe20000410000 */
[----:B------:R-:W-:Y:S01]  /*fa50*/  MOV R173, R64 ;  /* 0x0000004000ad7202 */ /* 0x000fe20000000f00 */
[-C--:B--2---:R-:W-:Y:S02]  /*fa60*/  FMUL.FTZ R35, R183, R0.reuse ;  /* 0x00000000b7237220 */ /* 0x084fe40000410000 */
[-C--:B------:R-:W-:Y:S01]  /*fa70*/  FMUL.FTZ R30, R174, R0.reuse ;  /* 0x00000000ae1e7220 */ /* 0x080fe20000410000 */
[----:B------:R-:W2:Y:S01]  /*fa80*/  MUFU.EX2 R2, R5 ;  /* 0x0000000500027308 */ /* 0x000ea20000000800 */
[----:B------:R-:W-:Y:S01]  /*fa90*/  FMUL.FTZ R31, R175, R0 ;  /* 0x00000000af1f7220 */ /* 0x000fe20000410000 */
[----:B------:R-:W-:Y:S01]  /*faa0*/  MOV R174, R12 ;  /* 0x0000000c00ae7202 */ /* 0x000fe20000000f00 */
[----:B------:R-:W-:Y:S01]  /*fab0*/  IMAD.MOV.U32 R183, RZ, RZ, R13 ;  /* 0x000000ffffb77224 */ /* 0x000fe200078e000d */
[----:B------:R-:W-:Y:S01]  /*fac0*/  MOV R175, R14 ;  /* 0x0000000e00af7202 */ /* 0x000fe20000000f00 */
[-C--:B------:R-:W-:Y:S01]  /*fad0*/  FMUL.FTZ R194, R194, R0.reuse ;  /* 0x00000000c2c27220 */ /* 0x080fe20000410000 */
[----:B------:R-:W3:Y:S01]  /*fae0*/  LDSM.16.MT88.4 R12, [R212+0x8000] ;  /* 0x00800000d40c783b */ /* 0x000ee20000004200 */
[----:B------:R-:W-:Y:S01]  /*faf0*/  FMUL.FTZ R195, R195, R0 ;  /* 0x00000000c3c37220 */ /* 0x000fe20000410000 */
[----:B-1----:R-:W-:Y:S01]  /*fb00*/  F2FP.PACK_AB R11, R101, R80 ;  /* 0x00000050650b723e */ /* 0x002fe200000000ff */
[-C--:B------:R-:W-:Y:S01]  /*fb10*/  FMUL.FTZ R198, R198, R0.reuse ;  /* 0x00000000c6c67220 */ /* 0x080fe20000410000 */
[----:B------:R-:W-:Y:S01]  /*fb20*/  MUFU.EX2 R89, R103 ;  /* 0x0000006700597308 */ /* 0x000fe20000000800 */
[----:B------:R-:W-:-:S02]  /*fb30*/  FMUL.FTZ R199, R199, R0 ;  /* 0x00000000c7c77220 */ /* 0x000fc40000410000 */
[-C--:B------:R-:W-:Y:S02]  /*fb40*/  FMUL.FTZ R186, R186, R0.reuse ;  /* 0x00000000baba7220 */ /* 0x080fe40000410000 */
[----:B------:R-:W-:Y:S01]  /*fb50*/  FMUL.FTZ R187, R187, R0 ;  /* 0x00000000bbbb7220 */ /* 0x000fe20000410000 */
[----:B--2---:R-:W-:Y:S01]  /*fb60*/  F2FP.PACK_AB R5, R23, R2 ;  /* 0x000000021705723e */ /* 0x004fe200000000ff */
[-C--:B------:R-:W-:Y:S01]  /*fb70*/  FMUL.FTZ R190, R190, R0.reuse ;  /* 0x00000000bebe7220 */ /* 0x080fe20000410000 */
[----:B------:R-:W-:Y:S01]  /*fb80*/  MUFU.EX2 R86, R40 ;  /* 0x0000002800567308 */ /* 0x000fe20000000800 */
[-C--:B------:R-:W-:Y:S02]  /*fb90*/  FMUL.FTZ R191, R191, R0.reuse ;  /* 0x00000000bfbf7220 */ /* 0x080fe40000410000 */
[-C--:B------:R-:W-:Y:S02]  /*fba0*/  FMUL.FTZ R178, R178, R0.reuse ;  /* 0x00000000b2b27220 */ /* 0x080fe40000410000 */
[----:B------:R-:W-:-:S02]  /*fbb0*/  FMUL.FTZ R179, R179, R0 ;  /* 0x00000000b3b37220 */ /* 0x000fc40000410000 */
[-C--:B------:R-:W-:Y:S01]  /*fbc0*/  FMUL.FTZ R34, R182, R0.reuse ;  /* 0x00000000b6227220 */ /* 0x080fe20000410000 */
[----:B------:R-:W-:Y:S01]  /*fbd0*/  MUFU.EX2 R117, R43 ;  /* 0x0000002b00757308 */ /* 0x000fe20000000800 */
[----:B------:R-:W-:Y:S01]  /*fbe0*/  FMUL.FTZ R38, R170, R0 ;  /* 0x00000000aa267220 */ /* 0x000fe20000410000 */
[----:B------:R-:W-:Y:S01]  /*fbf0*/  MOV R170, R58 ;  /* 0x0000003a00aa7202 */ /* 0x000fe20000000f00 */
[-C--:B------:R-:W-:Y:S01]  /*fc00*/  FMUL.FTZ R39, R171, R0.reuse ;  /* 0x00000000ab277220 */ /* 0x080fe20000410000 */
[----:B------:R-:W-:Y:S01]  /*fc10*/  MOV R182, R47 ;  /* 0x0000002f00b67202 */ /* 0x000fe20000000f00 */
[----:B------:R-:W-:Y:S02]  /*fc20*/  FFMA.FTZ R3, R104, R0, R2 ;  /* 0x0000000068037223 */ /* 0x000fe40000010002 */
[----:B------:R-:W-:Y:S01]  /*fc30*/  IMAD.MOV.U32 R163, RZ, RZ, R82 ;  /* 0x000000ffffa37224 */ /* 0x000fe200078e0052 */
[----:B------:R-:W1:Y:S01]  /*fc40*/  MUFU.EX2 R104, R92 ;  /* 0x0000005c00687308 */ /* 0x000e620000000800 */
[----:B------:R-:W-:-:S02]  /*fc50*/  IMAD.MOV.U32 R171, RZ, RZ, R85 ;  /* 0x000000ffffab7224 */ /* 0x000fc400078e0055 */
[----:B------:R-:W-:Y:S02]  /*fc60*/  FADD.FTZ R2, R100, R22 ;  /* 0x0000001664027221 */ /* 0x000fe40000010000 */
[----:B------:R-:W-:Y:S01]  /*fc70*/  IMAD.MOV.U32 R150, RZ, RZ, R70 ;  /* 0x000000ffff967224 */ /* 0x000fe200078e0046 */
[----:B------:R-:W-:Y:S01]  /*fc80*/  MOV R70, R54 ;  /* 0x0000003600467202 */ /* 0x000fe20000000f00 */
[----:B------:R-:W-:Y:S01]  /*fc90*/  FADD.FTZ R81, R97, R2 ;  /* 0x0000000261517221 */ /* 0x000fe20000010000 */
[----:B------:R-:W2:Y:S01]  /*fca0*/  MUFU.EX2 R0, R122 ;  /* 0x0000007a00007308 */ /* 0x000ea20000000800 */
[----:B------:R-:W-:Y:S02]  /*fcb0*/  IMAD.MOV.U32 R172, RZ, RZ, R56 ;  /* 0x000000ffffac7224 */ /* 0x000fe400078e0038 */
[----:B------:R-:W-:Y:S02]  /*fcc0*/  IMAD.MOV.U32 R64, RZ, RZ, R57 ;  /* 0x000000ffff407224 */ /* 0x000fe400078e0039 */
[----:B------:R-:W-:-:S02]  /*fcd0*/  FADD.FTZ R3, R23, R3 ;  /* 0x0000000317037221 */ /* 0x000fc40000010000 */
[----:B------:R-:W-:Y:S01]  /*fce0*/  IMAD.MOV.U32 R168, RZ, RZ, R46 ;  /* 0x000000ffffa87224 */ /* 0x000fe200078e002e */
[----:B------:R2:W4:Y:S01]  /*fcf0*/  MUFU.EX2 R92, R9 ;  /* 0x00000009005c7308 */ /* 0x0005220000000800 */
[----:B-1----:R-:W-:Y:S01]  /*fd00*/  F2FP.PACK_AB R10, R104, R97 ;  /* 0x00000061680a723e */ /* 0x002fe200000000ff */
[----:B------:R-:W-:-:S06]  /*fd10*/  IMAD.MOV.U32 R160, RZ, RZ, R64 ;  /* 0x000000ffffa07224 */ /* 0x000fcc00078e0040 */
[----:B------:R-:W-:Y:S01]  /*fd20*/  MUFU.EX2 R122, R102 ;  /* 0x00000066007a7308 */ /* 0x000fe20000000800 */
[----:B--2---:R-:W-:-:S07]  /*fd30*/  F2FP.PACK_AB R9, R0, R6 ;  /* 0x000000060009723e */ /* 0x004fce00000000ff */
[----:B------:R-:W1:Y:S01]  /*fd40*/  MUFU.EX2 R82, R42 ;  /* 0x0000002a00527308 */ /* 0x000e620000000800 */
[----:B------:R-:W-:Y:S01]  /*fd50*/  F2FP.PACK_AB R6, R120, R121 ;  /* 0x000000797806723e */ /* 0x000fe200000000ff */
[----:B------:R-:W-:Y:S01]  /*fd60*/  FADD.FTZ R0, R0, R21 ;  /* 0x0000001500007221 */ /* 0x000fe20000010000 */
[----:B----4-:R-:W-:Y:S01]  /*fd70*/  F2FP.PACK_AB R7, R92, R44 ;  /* 0x0000002c5c07723e */ /* 0x010fe200000000ff */
[----:B---3--:R-:W-:Y:S02]  /*fd80*/  HMMA.16816.F32 R164, R8, R12, R164 ;  /* 0x0000000c08a4723c */ /* 0x008fe400000018a4 */
[----:B------:R-:W-:Y:S02]  /*fd90*/  FADD.FTZ R80, R80, R0 ;  /* 0x0000000050507221 */ /* 0x000fe40000010000 */
[----:B------:R-:W2:Y:S01]  /*fda0*/  MUFU.EX2 R85, R41 ;  /* 0x0000002900557308 */ /* 0x000ea20000000800 */
[----:B------:R-:W-:Y:S02]  /*fdb0*/  FADD.FTZ R0, R44, R3 ;  /* 0x000000032c007221 */ /* 0x000fe40000010000 */
[----:B------:R-:W-:-:S05]  /*fdc0*/  FADD.FTZ R3, R101, R80 ;  /* 0x0000005065037221 */ /* 0x000fca0000010000 */
[----:B------:R-:W-:Y:S01]  /*fdd0*/  MUFU.EX2 R145, R133 ;  /* 0x0000008500917308 */ /* 0x000fe20000000800 */
[C---:B------:R-:W-:Y:S01]  /*fde0*/  HMMA.16816.F32 R192, R4.reuse, R12, R192 ;  /* 0x0000000c04c0723c */ /* 0x040fe200000018c0 */
[----:B------:R-:W-:Y:S02]  /*fdf0*/  IMAD.MOV.U32 R200, RZ, RZ, R148 ;  /* 0x000000ffffc87224 */ /* 0x000fe400078e0094 */
[----:B------:R-:W-:Y:S02]  /*fe00*/  FADD.FTZ R0, R92, R0 ;  /* 0x000000005c007221 */ /* 0x000fe40000010000 */
[----:B------:R-:W-:Y:S02]  /*fe10*/  FADD.FTZ R3, R84, R3 ;  /* 0x0000000354037221 */ /* 0x000fe40000010000 */
[----:B------:R-:W-:Y:S01]  /*fe20*/  MUFU.EX2 R142, R87 ;  /* 0x00000057008e7308 */ /* 0x000fe20000000800 */
[----:B------:R-:W-:Y:S01]  /*fe30*/  HMMA.16816.F32 R196, R4, R14, R196 ;  /* 0x0000000e04c4723c */ /* 0x000fe200000018c4 */
[----:B-1----:R-:W-:-:S06]  /*fe40*/  FADD.FTZ R0, R82, R0 ;  /* 0x0000000052007221 */ /* 0x002fcc0000010000 */
[----:B------:R-:W-:Y:S01]  /*fe50*/  MUFU.EX2 R154, R65 ;  /* 0x00000041009a7308 */ /* 0x000fe20000000800 */
[C---:B------:R-:W-:Y:S01]  /*fe60*/  HMMA.16816.F32 R16, R8.reuse, R14, R16 ;  /* 0x0000000e0810723c */ /* 0x040fe20000001810 */
[----:B------:R-:W1:Y:S06]  /*fe70*/  LDSM.16.MT88.4 R12, [R215+0x8000] ;  /* 0x00800000d70c783b */ /* 0x000e6c0000004200 */
[----:B------:R-:W3:Y:S08]  /*fe80*/  MUFU.EX2 R139, R201 ;  /* 0x000000c9008b7308 */ /* 0x000ef00000000800 */
        /* <DEDUP_REMOVED lines=8> */
[-C--:B------:R-:W-:Y:S08]  /*ff10*/  HMMA.16816.F32 R188, R4, R14.reuse, R188 ;  /* 0x0000000e04bc723c */ /* 0x080ff000000018bc */
[C---:B------:R-:W-:Y:S01]  /*ff20*/  HMMA.16816.F32 R48, R8.reuse, R14, R48 ;  /* 0x0000000e0830723c */ /* 0x040fe20000001830 */
[----:B------:R-:W1:Y:S07]  /*ff30*/  LDSM.16.MT88.4 R12, [R213+0x8000] ;  /* 0x00800000d50c783b */ /* 0x000e6e0000004200 */
[-C--:B-1----:R-:W-:Y:S08]  /*ff40*/  HMMA.16816.F32 R60, R8, R12.reuse, R60 ;  /* 0x0000000c083c723c */ /* 0x082ff0000000183c */
[C---:B------:R-:W-:Y:S08]  /*ff50*/  HMMA.16816.F32 R176, R4.reuse, R12, R176 ;  /* 0x0000000c04b0723c */ /* 0x040ff000000018b0 */
[-C--:B------:R-:W-:Y:S08]  /*ff60*/  HMMA.16816.F32 R32, R4, R14.reuse, R32 ;  /* 0x0000000e0420723c */ /* 0x080ff00000001820 */
[----:B------:R-:W-:Y:S01]  /*ff70*/  HMMA.16816.F32 R76, R8, R14, R76 ;  /* 0x0000000e084c723c */ /* 0x000fe2000000184c */
[----:B------:R-:W1:Y:S07]  /*ff80*/  LDSM.16.MT88.4 R12, [R214+0x8000] ;  /* 0x00800000d60c783b */ /* 0x000e6e0000004200 */
[C---:B-1----:R-:W-:Y:S08]  /*ff90*/  HMMA.16816.F32 R36, R4.reuse, R12, R36 ;  /* 0x0000000c0424723c */ /* 0x042ff00000001824 */
[----:B------:R-:W-:Y:S07]  /*ffa0*/  HMMA.16816.F32 R28, R4, R14, R28 ;  /* 0x0000000e041c723c */ /* 0x000fee000000181c */
[----:B------:R-:W-:Y:S01]  /*ffb0*/  FADD.FTZ R4, R124, R20 ;  /* 0x000000147c047221 */ /* 0x000fe20000010000 */
[C---:B------:R-:W-:Y:S01]  /*ffc0*/  HMMA.16816.F32 R72, R8.reuse, R12, R72 ;  /* 0x0000000c0848723c */ /* 0x040fe20000001848 */
[----:B--2---:R-:W-:Y:S01]  /*ffd0*/  F2FP.PACK_AB R5, R85, R82 ;  /* 0x000000525505723e */ /* 0x004fe200000000ff */
[----:B------:R-:W1:Y:S01]  /*ffe0*/  LDSM.16.MT88.4 R20, [R215+0x8800] ;  /* 0x00880000d714783b */ /* 0x000e620000004200 */
[----:B------:R-:W-:Y:S01]  /*fff0*/  FADD.FTZ R2, R121, R4 ;  /* 0x0000000479027221 */ /* 0x000fe20000010000 */
[----:B------:R-:W-:Y:S01]  /*10000*/  F2FP.PACK_AB R4, R88, R111 ;  /* 0x0000006f5804723e */ /* 0x000fe200000000ff */
[----:B------:R-:W-:Y:S01]  /*10010*/  MUFU.EX2 R124, R119 ;  /* 0x00000077007c7308 */ /* 0x000fe20000000800 */
[----:B------:R-:W-:Y:S01]  /*10020*/  F2FP.PACK_AB R6, R122, R89 ;  /* 0x000000597a06723e */ /* 0x000fe200000000ff */
[----:B------:R-:W-:Y:S01]  /*10030*/  FADD.FTZ R2, R120, R2 ;  /* 0x0000000278027221 */ /* 0x000fe20000010000 */
[----:B------:R-:W-:Y:S01]  /*10040*/  HMMA.16816.F32 R24, R8, R14, R24 ;  /* 0x0000000e0818723c */ /* 0x000fe20000001818 */
[----:B------:R-:W2:Y:S01]  /*10050*/  LDSM.16.MT88.4 R12, [R212+0x8800] ;  /* 0x00880000d40c783b */ /* 0x000ea20000004200 */
[----:B------:R-:W-:Y:S01]  /*10060*/  F2FP.PACK_AB R7, R117, R86 ;  /* 0x000000567507723e */ /* 0x000fe200000000ff */
[----:B------:R-:W-:Y:S01]  /*10070*/  FADD.FTZ R2, R111, R2 ;  /* 0x000000026f027221 */ /* 0x000fe20000010000 */
[----:B------:R-:W-:-:S03]  /*10080*/  MOV R121, R53 ;  /* 0x0000003500797202 */ /* 0x000fc60000000f00 */
[----:B------:R-:W-:Y:S02]  /*10090*/  F2FP.PACK_AB R8, R116, R83 ;  /* 0x000000537408723e */ /* 0x000fe400000000ff */
[----:B------:R-:W-:Y:S02]  /*100a0*/  F2FP.PACK_AB R9, R90, R84 ;  /* 0x000000545a09723e */ /* 0x000fe400000000ff */
[----:B------:R-:W-:Y:S02]  /*100b0*/  F2FP.PACK_AB R10, R143, R110 ;  /* 0x0000006e8f0a723e */ /* 0x000fe400000000ff */
[----:B------:R-:W-:Y:S01]  /*100c0*/  F2FP.PACK_AB R11, R140, R91 ;  /* 0x0000005b8c0b723e */ /* 0x000fe200000000ff */
[----:B-1----:R-:W-:Y:S08]  /*100d0*/  HMMA.16816.F32 R184, R4, R20, R184 ;  /* 0x0000001404b8723c */ /* 0x002ff000000018b8 */
[-C--:B--2---:R-:W-:Y:S01]  /*100e0*/  HMMA.16816.F32 R56, R8, R12.reuse, R164 ;  /* 0x0000000c0838723c */ /* 0x084fe200000018a4 */
[----:B------:R-:W-:Y:S07]  /*100f0*/  MUFU.EX2 R166, R109 ;  /* 0x0000006d00a67308 */ /* 0x000fee0000000800 */
[C---:B------:R-:W-:Y:S01]  /*10100*/  HMMA.16816.F32 R192, R4.reuse, R12, R192 ;  /* 0x0000000c04c0723c */ /* 0x040fe200000018c0 */
[----:B------:R-:W-:Y:S07]  /*10110*/  MUFU.EX2 R167, R108 ;  /* 0x0000006c00a77308 */ /* 0x000fee0000000800 */
[-C--:B------:R-:W-:Y:S01]  /*10120*/  HMMA.16816.F32 R196, R4, R14.reuse, R196 ;  /* 0x0000000e04c4723c */ /* 0x080fe200000018c4 */
[----:B------:R-:W-:Y:S07]  /*10130*/  MUFU.EX2 R164, R127 ;  /* 0x0000007f00a47308 */ /* 0x000fee0000000800 */
[----:B------:R-:W-:Y:S01]  /*10140*/  HMMA.16816.F32 R52, R8, R14, R16 ;  /* 0x0000000e0834723c */ /* 0x000fe20000001810 */
[----:B------:R-:W1:Y:S01]  /*10150*/  LDSM.16.MT88.4 R16, [R213+0x8800] ;  /* 0x00880000d510783b */ /* 0x000e620000004200 */
[----:B------:R-:W-:Y:S03]  /*10160*/  MUFU.EX2 R165, R126 ;  /* 0x0000007e00a57308 */ /* 0x000fe60000000800 */
[----:B------:R-:W2:Y:S03]  /*10170*/  LDSM.16.MT88.4 R12, [R214+0x8800] ;  /* 0x00880000d60c783b */ /* 0x000ea60000004200 */
[C---:B------:R-:W-:Y:S08]  /*10180*/  HMMA.16816.F32 R188, R4.reuse, R22, R188 ;  /* 0x0000001604bc723c */ /* 0x040ff000000018bc */
[C---:B-1----:R-:W-:Y:S08]  /*10190*/  HMMA.16816.F32 R44, R4.reuse, R18, R32 ;  /* 0x00000012042c723c */ /* 0x042ff00000001820 */
[C---:B--2---:R-:W-:Y:S08]  /*101a0*/  HMMA.16816.F32 R40, R4.reuse, R12, R36 ;  /* 0x0000000c0428723c */ /* 0x044ff00000001824 */
[C---:B------:R-:W-:Y:S08]  /*101b0*/  HMMA.16816.F32 R176, R4.reuse, R16, R176 ;  /* 0x0000001004b0723c */ /* 0x040ff000000018b0 */
[----:B------:R-:W-:Y:S07]  /*101c0*/  HMMA.16816.F32 R28, R4, R14, R28 ;  /* 0x0000000e041c723c */ /* 0x000fee000000181c */
[----:B---3--:R-:W-:Y:S01]  /*101d0*/  F2FP.PACK_AB R5, R139, R202 ;  /* 0x000000ca8b05723e */ /* 0x008fe200000000ff */
[----:B------:R-:W-:Y:S01]  /*101e0*/  HMMA.16816.F32 R36, R8, R20, R156 ;  /* 0x000000140824723c */ /* 0x000fe2000000189c */
[----:B------:R-:W-:Y:S01]  /*101f0*/  F2FP.PACK_AB R6, R154, R144 ;  /* 0x000000909a06723e */ /* 0x000fe200000000ff */
[----:B------:R-:W-:Y:S01]  /*10200*/  MUFU.EX2 R159, R112 ;  /* 0x00000070009f7308 */ /* 0x000fe20000000800 */
[----:B------:R-:W-:-:S04]  /*10210*/  F2FP.PACK_AB R7, R153, R141 ;  /* 0x0000008d9907723e */ /* 0x000fc800000000ff */
[----:B------:R-:W-:Y:S01]  /*10220*/  MOV R157, R99 ;  /* 0x00000063009d7202 */ /* 0x000fe20000000f00 */
[----:B------:R-:W-:Y:S01]  /*10230*/  HMMA.16816.F32 R32, R8, R22, R48 ;  /* 0x000000160820723c */ /* 0x000fe20000001830 */
[----:B------:R-:W1:Y:S01]  /*10240*/  LDSM.16.MT88.4 R20, [R212+0x9000] ;  /* 0x00900000d414783b */ /* 0x000e620000004200 */
[----:B------:R-:W2:Y:S01]  /*10250*/  MUFU.EX2 R99, R96 ;  /* 0x0000006000637308 */ /* 0x000ea20000000800 */
[----:B------:R-:W-:-:S05]  /*10260*/  IMAD.MOV.U32 R156, RZ, RZ, R107 ;  /* 0x000000ffff9c7224 */ /* 0x000fca00078e006b */
[C---:B------:R-:W-:Y:S02]  /*10270*/  HMMA.16816.F32 R60, R8.reuse, R16, R60 ;  /* 0x00000010083c723c */ /* 0x040fe4000000183c */
[----:B------:R3:W4:Y:S06]  /*10280*/  MUFU.EX2 R158, R132 ;  /* 0x00000084009e7308 */ /* 0x00072c0000000800 */
[----:B------:R-:W-:Y:S01]  /*10290*/  HMMA.16816.F32 R76, R8, R18, R76 ;  /* 0x00000012084c723c */ /* 0x000fe2000000184c */
[----:B------:R-:W3:Y:S01]  /*102a0*/  LDSM.16.MT88.4 R16, [R215+0x9000] ;  /* 0x00900000d710783b */ /* 0x000ee20000004200 */
[----:B--2---:R-:W-:-:S02]  /*102b0*/  F2FP.PACK_AB R4, R142, R99 ;  /* 0x000000638e04723e */ /* 0x004fc400000000ff */
[----:B------:R-:W-:-:S04]  /*102c0*/  MOV R96, R70 ;  /* 0x0000004600607202 */ /* 0x000fc80000000f00 */
[C---:B------:R-:W-:Y:S01]  /*102d0*/  HMMA.16816.F32 R72, R8.reuse, R12, R72 ;  /* 0x0000000c0848723c */ /* 0x040fe20000001848 */
[----:B------:R-:W-:Y:S01]  /*102e0*/  IMAD.MOV.U32 R87, RZ, RZ, R96 ;  /* 0x000000ffff577224 */ /* 0x000fe200078e0060 */
[----:B------:R-:W-:Y:S02]  /*102f0*/  MOV R96, R156 ;  /* 0x0000009c00607202 */ /* 0x000fe40000000f00 */
[----:B------:R-:W-:Y:S01]  /*10300*/  MOV R156, R157 ;  /* 0x0000009d009c7202 */ /* 0x000fe20000000f00 */
[----:B------:R-:W-:Y:S01]  /*10310*/  IMAD.MOV.U32 R157, RZ, RZ, R121 ;  /* 0x000000ffff9d7224 */ /* 0x000fe200078e0079 */
[----:B------:R-:W-:Y:S02]  /*10320*/  MOV R121, R175 ;  /* 0x000000af00797202 */ /* 0x000fe40000000f00 */
[----:B------:R-:W-:Y:S01]  /*10330*/  HMMA.16816.F32 R24, R8, R14, R24 ;  /* 0x0000000e0818723c */ /* 0x000fe20000001818 */
[----:B------:R-:W2:Y:S01]  /*10340*/  LDSM.16.MT88.4 R12, [R213+0x9000] ;  /* 0x00900000d50c783b */ /* 0x000ea20000004200 */
[----:B------:R-:W-:Y:S01]  /*10350*/  MOV R175, R174 ;  /* 0x000000ae00af7202 */ /* 0x000fe20000000f00 */
[----:B------:R-:W-:Y:S01]  /*10360*/  IMAD.MOV.U32 R174, RZ, RZ, R171 ;  /* 0x000000ffffae7224 */ /* 0x000fe200078e00ab */
[----:B------:R-:W-:Y:S01]  /*10370*/  MOV R171, R170 ;  /* 0x000000aa00ab7202 */ /* 0x000fe20000000f00 */
[----:B------:R-:W4:Y:S01]  /*10380*/  LDSM.16.MT88.4 R8, [R214+0x9000] ;  /* 0x00900000d608783b */ /* 0x000f220000004200 */
[----:B------:R-:W-:Y:S01]  /*10390*/  MOV R170, R182 ;  /* 0x000000b600aa7202 */ /* 0x000fe20000000f00 */
[----:B------:R-:W-:Y:S01]  /*103a0*/  IMAD.MOV.U32 R182, RZ, RZ, R173 ;  /* 0x000000ffffb67224 */ /* 0x000fe200078e00ad */
[----:B------:R-:W-:Y:S01]  /*103b0*/  MOV R173, R172 ;  /* 0x000000ac00ad7202 */ /* 0x000fe20000000f00 */
[----:B-1----:R-:W-:Y:S01]  /*103c0*/  HMMA.16816.F32 R192, R4, R20, R192 ;  /* 0x0000001404c0723c */ /* 0x002fe200000018c0 */
[----:B------:R-:W-:Y:S01]  /*103d0*/  MOV R172, R169 ;  /* 0x000000a900ac7202 */ /* 0x000fe20000000f00 */
[----:B------:R-:W-:Y:S01]  /*103e0*/  IMAD.MOV.U32 R169, RZ, RZ, R151 ;  /* 0x000000ffffa97224 */ /* 0x000fe200078e0097 */
[----:B------:R-:W-:-:S02]  /*103f0*/  MOV R151, R150 ;  /* 0x0000009600977202 */ /* 0x000fc40000000f00 */
[----:B------:R-:W-:Y:S01]  /*10400*/  MOV R150, R137 ;  /* 0x0000008900967202 */ /* 0x000fe20000000f00 */
[----:B------:R-:W-:Y:S02]  /*10410*/  IMAD.MOV.U32 R137, RZ, RZ, R149 ;  /* 0x000000ffff897224 */ /* 0x000fe400078e0095 */
[C---:B------:R-:W-:Y:S08]  /*10420*/  HMMA.16816.F32 R196, R4.reuse, R22, R196 ;  /* 0x0000001604c4723c */ /* 0x040ff000000018c4 */
[C---:B---3--:R-:W-:Y:S08]  /*10430*/  HMMA.16816.F32 R184, R4.reuse, R16, R184 ;  /* 0x0000001004b8723c */ /* 0x048ff000000018b8 */
[C---:B------:R-:W-:Y:S08]  /*10440*/  HMMA.16816.F32 R188, R4.reuse, R18, R188 ;  /* 0x0000001204bc723c */ /* 0x040ff000000018bc */
[C---:B--2---:R-:W-:Y:S08]  /*10450*/  HMMA.16816.F32 R176, R4.reuse, R12, R176 ;  /* 0x0000000c04b0723c */ /* 0x044ff000000018b0 */
[C---:B------:R-:W-:Y:S08]  /*10460*/  HMMA.16816.F32 R68, R4.reuse, R14, R44 ;  /* 0x0000000e0444723c */ /* 0x040ff0000000182c */
[C---:B----4-:R-:W-:Y:S08]  /*10470*/  HMMA.16816.F32 R64, R4.reuse, R8, R40 ;  /* 0x000000080440723c */ /* 0x050ff00000001828 */
[----:B------:R-:W-:Y:S01]  /*10480*/  HMMA.16816.F32 R48, R4, R10, R28 ;  /* 0x0000000a0430723c */ /* 0x000fe2000000181c */
[----:B------:R-:W-:Y:S01]  /*10490*/  MOV R201, R87 ;  /* 0x0000005700c97202 */ /* 0x000fe20000000f00 */
[----:B------:R-:W-:Y:S01]  /*104a0*/  IMAD.MOV.U32 R133, RZ, RZ, R157 ;  /* 0x000000ffff857224 */ /* 0x000fe200078e009d */
[----:B------:R-:W-:Y:S01]  /*104b0*/  MOV R204, R172 ;  /* 0x000000ac00cc7202 */ /* 0x000fe20000000f00 */
[----:B------:R1:W-:Y:S03]  /*104c0*/  MUFU.EX2 R149, R240 ;  /* 0x000000f000957308 */ /* 0x0003e60000000800 */
[----:B------:R-:W-:Y:S01]  /*104d0*/  FADD.FTZ R4, R104, R81 ;  /* 0x0000005168047221 */ /* 0x000fe20000010000 */
[----:B------:R-:W-:-:S02]  /*104e0*/  F2FP.PACK_AB R5, R124, R98 ;  /* 0x000000627c05723e */ /* 0x000fc400000000ff */
[----:B------:R-:W-:Y:S01]  /*104f0*/  F2FP.PACK_AB R6, R152, R207 ;  /* 0x000000cf9806723e */ /* 0x000fe200000000ff */
[----:B------:R-:W-:Y:S01]  /*10500*/  FADD.FTZ R80, R83, R4 ;  /* 0x0000000453507221 */ /* 0x000fe20000010000 */
[----:B------:R-:W-:Y:S02]  /*10510*/  F2FP.PACK_AB R4, R242, R97 ;  /* 0x00000061f204723e */ /* 0x000fe400000000ff */
[----:B------:R-:W-:Y:S01]  /*10520*/  F2FP.PACK_AB R7, R147, R138 ;  /* 0x0000008a9307723e */ /* 0x000fe200000000ff */
[----:B------:R-:W-:Y:S01]  /*10530*/  IMAD.MOV.U32 R172, RZ, RZ, R151 ;  /* 0x000000ffffac7224 */ /* 0x000fe200078e0097 */
[----:B------:R-:W-:Y:S01]  /*10540*/  MOV R87, R96 ;  /* 0x0000006000577202 */ /* 0x000fe20000000f00 */
[----:B------:R-:W-:Y:S01]  /*10550*/  MUFU.EX2 R157, R252 ;  /* 0x000000fc009d7308 */ /* 0x000fe20000000800 */
[----:B------:R-:W-:Y:S02]  /*10560*/  MOV R119, R150 ;  /* 0x0000009600777202 */ /* 0x000fe40000000f00 */
[----:B------:R-:W-:Y:S01]  /*10570*/  MOV R134, R137 ;  /* 0x0000008900867202 */ /* 0x000fe20000000f00 */
[----:B------:R-:W-:Y:S04]  /*10580*/  HMMA.16816.F32 R40, R4, R16, R36 ;  /* 0x000000100428723c */ /* 0x000fe80000001824 */
[----:B------:R-:W-:Y:S01]  /*10590*/  MUFU.EX2 R148, R250 ;  /* 0x000000fa00947308 */ /* 0x000fe20000000800 */
[----:B------:R-:W-:-:S02]  /*105a0*/  FADD.FTZ R3, R90, R3 ;  /* 0x000000035a037221 */ /* 0x000fc40000010000 */
[----:B------:R-:W-:Y:S01]  /*105b0*/  FADD.FTZ R2, R88, R2 ;  /* 0x0000000258027221 */ /* 0x000fe20000010000 */
[C---:B------:R-:W-:Y:S01]  /*105c0*/  HMMA.16816.F32 R56, R4.reuse, R20, R56 ;  /* 0x000000140438723c */ /* 0x040fe20000001838 */
[----:B------:R-:W-:Y:S01]  /*105d0*/  FADD.FTZ R0, R85, R0 ;  /* 0x0000000055007221 */ /* 0x000fe20000010000 */
[----:B------:R-:W-:Y:S01]  /*105e0*/  MOV R118, R115 ;  /* 0x0000007300767202 */ /* 0x000fe20000000f00 */
[----:B------:R-:W-:Y:S01]  /*105f0*/  IMAD.MOV.U32 R243, RZ, RZ, R174 ;  /* 0x000000fffff37224 */ /* 0x000fe200078e00ae */
[----:B------:R-:W-:Y:S02]  /*10600*/  MOV R126, R171 ;  /* 0x000000ab007e7202 */ /* 0x000fe40000000f00 */
[----:B------:R-:W-:Y:S02]  /*10610*/  MOV R132, R121 ;  /* 0x0000007900847202 */ /* 0x000fe40000000f00 */
[----:B------:R-:W-:Y:S01]  /*10620*/  MOV R127, R175 ;  /* 0x000000af007f7202 */ /* 0x000fe20000000f00 */
[C---:B------:R-:W-:Y:S01]  /*10630*/  HMMA.16816.F32 R52, R4.reuse, R22, R52 ;  /* 0x000000160434723c */ /* 0x040fe20000001834 */
[----:B------:R-:W-:Y:S01]  /*10640*/  MUFU.EX2 R209, R209 ;  /* 0x000000d100d17308 */ /* 0x000fe20000000800 */
[----:B-1----:R1:W5:Y:S06]  /*10650*/  LDL.LU R240, [R1+0xec] ;  /* 0x0000ec0001f07983 */ /* 0x00236c0000300800 */
[C---:B------:R-:W-:Y:S01]  /*10660*/  HMMA.16816.F32 R36, R4.reuse, R18, R32 ;  /* 0x000000120424723c */ /* 0x040fe20000001820 */
[----:B------:R-:W2:Y:S07]  /*10670*/  LDSM.16.MT88.4 R16, [R212+0x9800] ;  /* 0x00980000d410783b */ /* 0x000eae0000004200 */
[C---:B------:R-:W-:Y:S08]  /*10680*/  HMMA.16816.F32 R32, R4.reuse, R12, R60 ;  /* 0x0000000c0420723c */ /* 0x040ff0000000183c */
[C---:B------:R-:W-:Y:S01]  /*10690*/  HMMA.16816.F32 R20, R4.reuse, R14, R76 ;  /* 0x0000000e0414723c */ /* 0x040fe2000000184c */
[----:B------:R-:W3:Y:S07]  /*106a0*/  LDSM.16.MT88.4 R12, [R215+0x9800] ;  /* 0x00980000d70c783b */ /* 0x000eee0000004200 */
[C---:B------:R-:W-:Y:S08]  /*106b0*/  HMMA.16816.F32 R28, R4.reuse, R8, R72 ;  /* 0x00000008041c723c */ /* 0x040ff00000001848 */
[----:B------:R-:W-:Y:S01]  /*106c0*/  HMMA.16816.F32 R44, R4, R10, R24 ;  /* 0x0000000a042c723c */ /* 0x000fe20000001818 */
[----:B------:R-:W4:Y:S04]  /*106d0*/  LDSM.16.MT88.4 R8, [R213+0x9800] ;  /* 0x00980000d508783b */ /* 0x000f280000004200 */
[----:B------:R-:W1:Y:S01]  /*106e0*/  LDSM.16.MT88.4 R24, [R214+0x9800] ;  /* 0x00980000d618783b */ /* 0x000e620000004200 */
[----:B------:R-:W-:Y:S01]  /*106f0*/  IMAD.MOV.U32 R96, RZ, RZ, R156 ;  /* 0x000000ffff607224 */ /* 0x000fe200078e009c */
[----:B------:R-:W1:Y:S01]  /*10700*/  MUFU.EX2 R137, R251 ;  /* 0x000000fb00897308 */ /* 0x000e620000000800 */
[----:B------:R-:W-:-:S02]  /*10710*/  F2FP.PACK_AB R4, R159, R146 ;  /* 0x000000929f04723e */ /* 0x000fc400000000ff */
[----:B------:R-:W-:Y:S02]  /*10720*/  F2FP.PACK_AB R5, R158, R145 ;  /* 0x000000919e05723e */ /* 0x000fe400000000ff */
[----:B------:R-:W-:Y:S02]  /*10730*/  F2FP.PACK_AB R6, R167, R166 ;  /* 0x000000a6a706723e */ /* 0x000fe400000000ff */
[----:B------:R-:W-:Y:S01]  /*10740*/  F2FP.PACK_AB R7, R165, R164 ;  /* 0x000000a4a507723e */ /* 0x000fe200000000ff */
[----:B------:R1:W1:Y:S08]  /*10750*/  MUFU.EX2 R156, R239 ;  /* 0x000000ef009c7308 */ /* 0x0002700000000800 */
[----:B------:R-:W-:Y:S01]  /*10760*/  MUFU.EX2 R150, R249 ;  /* 0x000000f900967308 */ /* 0x000fe20000000800 */
[C---:B--2---:R-:W-:Y:S07]  /*10770*/  HMMA.16816.F32 R72, R4.reuse, R16, R192 ;  /* 0x000000100448723c */ /* 0x044fee00000018c0 */
[----:B------:R-:W2:Y:S01]  /*10780*/  MUFU.EX2 R151, R248 ;  /* 0x000000f800977308 */ /* 0x000ea20000000800 */
[----:B------:R-:W-:Y:S01]  /*10790*/  HMMA.16816.F32 R196, R4, R18, R196 ;  /* 0x0000001204c4723c */ /* 0x000fe200000018c4 */
[----:B------:R-:W-:Y:S01]  /*107a0*/  MOV R120, R96 ;  /* 0x0000006000787202 */ /* 0x000fe20000000f00 */
[----:B------:R-:W-:-:S06]  /*107b0*/  FADD.FTZ R3, R91, R3 ;  /* 0x000000035b037221 */ /* 0x000fcc0000010000 */
[C---:B---3--:R-:W-:Y:S08]  /*107c0*/  HMMA.16816.F32 R184, R4.reuse, R12, R184 ;  /* 0x0000000c04b8723c */ /* 0x048ff000000018b8 */
[C---:B------:R-:W-:Y:S08]  /*107d0*/  HMMA.16816.F32 R60, R4.reuse, R14, R188 ;  /* 0x0000000e043c723c */ /* 0x040ff000000018bc */
[C---:B----4-:R-:W-:Y:S08]  /*107e0*/  HMMA.16816.F32 R176, R4.reuse, R8, R176 ;  /* 0x0000000804b0723c */ /* 0x050ff000000018b0 */
[C---:B------:R-:W-:Y:S08]  /*107f0*/  HMMA.16816.F32 R104, R4.reuse, R10, R68 ;  /* 0x0000000a0468723c */ /* 0x040ff00000001844 */
[C---:B-1----:R-:W-:Y:S08]  /*10800*/  HMMA.16816.F32 R100, R4.reuse, R24, R64 ;  /* 0x000000180464723c */ /* 0x042ff00000001840 */
[----:B------:R-:W-:Y:S01]  /*10810*/  HMMA.16816.F32 R92, R4, R26, R48 ;  /* 0x0000001a045c723c */ /* 0x000fe20000001830 */
[----:B------:R-:W-:Y:S01]  /*10820*/  MOV R206, R87 ;  /* 0x0000005700ce7202 */ /* 0x000fe20000000f00 */
[----:B------:R-:W-:-:S02]  /*10830*/  FADD.FTZ R2, R89, R2 ;  /* 0x0000000259027221 */ /* 0x000fc40000010000 */
[----:B------:R-:W-:Y:S01]  /*10840*/  FADD.FTZ R0, R86, R0 ;  /* 0x0000000056007221 */ /* 0x000fe20000010000 */
[----:B------:R-:W-:Y:S01]  /*10850*/  MOV R121, R170 ;  /* 0x000000aa00797202 */ /* 0x000fe20000000f00 */
[----:B------:R-:W-:Y:S01]  /*10860*/  MUFU.EX2 R174, R247 ;  /* 0x000000f700ae7308 */ /* 0x000fe20000000800 */
[----:B------:R-:W-:Y:S01]  /*10870*/  FADD.FTZ R4, R116, R80 ;  /* 0x0000005074047221 */ /* 0x000fe20000010000 */
[----:B------:R-:W-:Y:S01]  /*10880*/  F2FP.PACK_AB R5, R148, R137 ;  /* 0x000000899405723e */ /* 0x000fe200000000ff */
[----:B------:R1:W5:Y:S01]  /*10890*/  LDL.LU R239, [R1+0xe8] ;  /* 0x0000e80001ef7983 */ /* 0x0003620000300800 */
[----:B------:R-:W-:Y:S01]  /*108a0*/  F2FP.PACK_AB R6, R157, R156 ;  /* 0x0000009c9d06723e */ /* 0x000fe200000000ff */
[----:B------:R-:W-:Y:S01]  /*108b0*/  FADD.FTZ R96, R110, R4 ;  /* 0x000000046e607221 */ /* 0x000fe20000010000 */
[----:B------:R-:W-:Y:S02]  /*108c0*/  F2FP.PACK_AB R4, R149, R136 ;  /* 0x000000889504723e */ /* 0x000fe400000000ff */
[----:B--2---:R-:W-:-:S02]  /*108d0*/  F2FP.PACK_AB R7, R151, R150 ;  /* 0x000000969707723e */ /* 0x004fc400000000ff */
[----:B------:R-:W-:-:S05]  /*108e0*/  MOV R194, R114 ;  /* 0x0000007200c27202 */ /* 0x000fca0000000f00 */
[C---:B------:R-:W-:Y:S08]  /*108f0*/  HMMA.16816.F32 R112, R4.reuse, R16, R56 ;  /* 0x000000100470723c */ /* 0x040ff00000001838 */
[C---:B------:R-:W-:Y:S01]  /*10900*/  HMMA.16816.F32 R108, R4.reuse, R18, R52 ;  /* 0x00000012046c723c */ /* 0x040fe20000001834 */
[----:B------:R-:W-:Y:S07]  /*10910*/  LDSM.16.MT88.4 R16, [R214+0xa000] ;  /* 0x00a00000d610783b */ /* 0x000fee0000004200 */
[C---:B------:R-:W-:Y:S08]  /*10920*/  HMMA.16816.F32 R88, R4.reuse, R12, R40 ;  /* 0x0000000c0458723c */ /* 0x040ff00000001828 */
[C---:B------:R-:W-:Y:S01]  /*10930*/  HMMA.16816.F32 R80, R4.reuse, R14, R36 ;  /* 0x0000000e0450723c */ /* 0x040fe20000001824 */
[----:B------:R-:W2:Y:S07]  /*10940*/  LDSM.16.MT88.4 R12, [R212+0xa000] ;  /* 0x00a00000d40c783b */ /* 0x000eae0000004200 */
[C---:B------:R-:W-:Y:S08]  /*10950*/  HMMA.16816.F32 R32, R4.reuse, R8, R32 ;  /* 0x000000080420723c */ /* 0x040ff00000001820 */
[----:B------:R-:W-:Y:S01]  /*10960*/  HMMA.16816.F32 R84, R4, R10, R20 ;  /* 0x0000000a0454723c */ /* 0x000fe20000001814 */
[----:B------:R-:W3:Y:S04]  /*10970*/  LDSM.16.MT88.4 R8, [R215+0xa000] ;  /* 0x00a00000d708783b */ /* 0x000ee80000004200 */
[----:B------:R-:W4:Y:S01]  /*10980*/  LDSM.16.MT88.4 R20, [R213+0xa000] ;  /* 0x00a00000d514783b */ /* 0x000f220000004200 */
[----:B------:R-:W-:-:S02]  /*10990*/  IMAD.MOV.U32 R193, RZ, RZ, R231 ;  /* 0x000000ffffc17224 */ /* 0x000fc400078e00e7 */
[----:B------:R-:W-:Y:S01]  /*109a0*/  IMAD.MOV.U32 R195, RZ, RZ, R182 ;  /* 0x000000ffffc37224 */ /* 0x000fe200078e00b6 */
[----:B------:R-:W-:Y:S01]  /*109b0*/  MOV R182, R173 ;  /* 0x000000ad00b67202 */ /* 0x000fe20000000f00 */
[----:B------:R1:W-:Y:S01]  /*109c0*/  MUFU.EX2 R252, R193 ;  /* 0x000000c100fc7308 */ /* 0x0003e20000000800 */
[----:B------:R-:W-:-:S07]  /*109d0*/  MOV R231, R238 ;  /* 0x000000ee00e77202 */ /* 0x000fce0000000f00 */
[----:B------:R-:W-:Y:S08]  /*109e0*/  MUFU.EX2 R189, R245 ;  /* 0x000000f500bd7308 */ /* 0x000ff00000000800 */
[----:B------:R-:W-:Y:S01]  /*109f0*/  MUFU.EX2 R190, R246 ;  /* 0x000000f600be7308 */ /* 0x000fe20000000800 */
[----:B-1----:R-:W-:Y:S01]  /*10a00*/  MOV R193, R194 ;  /* 0x000000c200c17202 */ /* 0x002fe20000000f00 */
[----:B------:R-:W-:Y:S01]  /*10a10*/  IMAD.MOV.U32 R194, RZ, RZ, R195 ;  /* 0x000000ffffc27224 */ /* 0x000fe200078e00c3 */
[----:B------:R-:W-:-:S05]  /*10a20*/  MOV R195, R126 ;  /* 0x0000007e00c37202 */ /* 0x000fca0000000f00 */
[----:B------:R-:W-:Y:S01]  /*10a30*/  MUFU.EX2 R188, R125 ;  /* 0x0000007d00bc7308 */ /* 0x000fe20000000800 */
[----:B------:R-:W-:Y:S01]  /*10a40*/  MOV R126, R127 ;  /* 0x0000007f007e7202 */ /* 0x000fe20000000f00 */
[----:B------:R-:W-:Y:S01]  /*10a50*/  IMAD.MOV.U32 R127, RZ, RZ, R132 ;  /* 0x000000ffff7f7224 */ /* 0x000fe200078e0084 */
[----:B------:R-:W-:Y:S01]  /*10a60*/  MOV R132, R133 ;  /* 0x0000008500847202 */ /* 0x000fe20000000f00 */
[----:B------:R-:W-:-:S04]  /*10a70*/  IMAD.MOV.U32 R192, RZ, RZ, R193 ;  /* 0x000000ffffc07224 */ /* 0x000fc800078e00c1 */
[----:B------:R-:W1:Y:S01]  /*10a80*/  MUFU.EX2 R173, R244 ;  /* 0x000000f400ad7308 */ /* 0x000e620000000800 */
[----:B------:R-:W-:Y:S01]  /*10a90*/  MOV R133, R120 ;  /* 0x0000007800857202 */ /* 0x000fe20000000f00 */
[----:B------:R-:W-:Y:S01]  /*10aa0*/  IMAD.MOV.U32 R120, RZ, RZ, R206 ;  /* 0x000000ffff787224 */ /* 0x000fe200078e00ce */
[----:B------:R-:W-:-:S05]  /*10ab0*/  MOV R193, R194 ;  /* 0x000000c200c17202 */ /* 0x000fca0000000f00 */
[----:B------:R-:W1:Y:S01]  /*10ac0*/  MUFU.EX2 R171, R123 ;  /* 0x0000007b00ab7308 */ /* 0x000e620000000800 */
[----:B------:R-:W-:-:S07]  /*10ad0*/  MOV R194, R195 ;  /* 0x000000c300c27202 */ /* 0x000fce0000000f00 */
[----:B------:R-:W-:Y:S01]  /*10ae0*/  MUFU.EX2 R170, R203 ;  /* 0x000000cb00aa7308 */ /* 0x000fe20000000800 */
[----:B------:R-:W-:-:S07]  /*10af0*/  IMAD.MOV.U32 R195, RZ, RZ, R127 ;  /* 0x000000ffffc37224 */ /* 0x000fce00078e007f */
[----:B------:R-:W1:Y:S01]  /*10b00*/  MUFU.EX2 R175, R205 ;  /* 0x000000cd00af7308 */ /* 0x000e620000000800 */
[----:B------:R-:W-:Y:S01]  /*10b10*/  MOV R206, R161 ;  /* 0x000000a100ce7202 */ /* 0x000fe20000000f00 */
[----:B------:R-:W-:Y:S01]  /*10b20*/  HMMA.16816.F32 R76, R4, R24, R28 ;  /* 0x00000018044c723c */ /* 0x000fe2000000181c */
[----:B------:R-:W-:-:S05]  /*10b30*/  MOV R127, R132 ;  /* 0x00000084007f7202 */ /* 0x000fca0000000f00 */
[----:B------:R-:W-:Y:S01]  /*10b40*/  MUFU.EX2 R248, R236 ;  /* 0x000000ec00f87308 */ /* 0x000fe20000000800 */
[----:B------:R-:W-:Y:S01]  /*10b50*/  MOV R132, R133 ;  /* 0x0000008500847202 */ /* 0x000fe20000000f00 */
[----:B------:R-:W-:Y:S01]  /*10b60*/  IMAD.MOV.U32 R133, RZ, RZ, R120 ;  /* 0x000000ffff857224 */ /* 0x000fe200078e0078 */
[----:B------:R-:W-:Y:S01]  /*10b70*/  MOV R161, R232 ;  /* 0x000000e800a17202 */ /* 0x000fe20000000f00 */
[----:B------:R-:W-:Y:S01]  /*10b80*/  HMMA.16816.F32 R44, R4, R26, R44 ;  /* 0x0000001a042c723c */ /* 0x000fe2000000182c */
[----:B------:R-:W-:-:S03]  /*10b90*/  MOV R120, R206 ;  /* 0x000000ce00787202 */ /* 0x000fc60000000f00 */
[----:B------:R-:W-:Y:S08]  /*10ba0*/  MUFU.EX2 R249, R233 ;  /* 0x000000e900f97308 */ /* 0x000ff00000000800 */
[----:B------:R-:W-:Y:S01]  /*10bb0*/  MUFU.EX2 R250, R229 ;  /* 0x000000e500fa7308 */ /* 0x000fe20000000800 */
[----:B-1----:R-:W-:Y:S01]  /*10bc0*/  F2FP.PACK_AB R4, R173, R189 ;  /* 0x000000bdad04723e */ /* 0x002fe200000000ff */
[----:B------:R-:W-:Y:S01]  /*10bd0*/  FADD.FTZ R2, R122, R2 ;  /* 0x000000027a027221 */ /* 0x000fe20000010000 */
[----:B------:R1:W5:Y:S05]  /*10be0*/  LDL.LU R238, [R1+0xe4] ;  /* 0x0000e40001ee7983 */ /* 0x00036a0000300800 */
[----:B------:R2:W-:Y:S01]  /*10bf0*/  MUFU.EX2 R251, R192 ;  /* 0x000000c000fb7308 */ /* 0x0005e20000000800 */
[----:B------:R-:W-:Y:S01]  /*10c00*/  F2FP.PACK_AB R5, R171, R188 ;  /* 0x000000bcab05723e */ /* 0x000fe200000000ff */
[----:B------:R-:W-:Y:S01]  /*10c10*/  FADD.FTZ R0, R117, R0 ;  /* 0x0000000075007221 */ /* 0x000fe20000010000 */
[----:B------:R-:W-:Y:S01]  /*10c20*/  F2FP.PACK_AB R6, R174, R190 ;  /* 0x000000beae06723e */ /* 0x000fe200000000ff */
[----:B------:R-:W-:Y:S01]  /*10c30*/  LDSM.16.MT88.4 R24, [R215+0xa800] ;  /* 0x00a80000d718783b */ /* 0x000fe20000004200 */
[----:B------:R-:W-:-:S03]  /*10c40*/  F2FP.PACK_AB R7, R175, R170 ;  /* 0x000000aaaf07723e */ /* 0x000fc600000000ff */
[----:B------:R-:W-:Y:S01]  /*10c50*/  MUFU.EX2 R231, R231 ;  /* 0x000000e700e77308 */ /* 0x000fe20000000800 */
[----:B------:R-:W-:Y:S01]  /*10c60*/  LDSM.16.MT88.4 R28, [R214+0xa800] ;  /* 0x00a80000d61c783b */ /* 0x000fe20000004200 */
[----:B--2---:R-:W-:Y:S01]  /*10c70*/  IMAD.MOV.U32 R192, RZ, RZ, R193 ;  /* 0x000000ffffc07224 */ /* 0x004fe200078e00c1 */
[----:B------:R-:W-:-:S05]  /*10c80*/  MOV R193, R194 ;  /* 0x000000c200c17202 */ /* 0x000fca0000000f00 */
[----:B------:R2:W1:Y:S01]  /*10c90*/  MUFU.EX2 R244, R237 ;  /* 0x000000ed00f47308 */ /* 0x0004620000000800 */
[----:B------:R-:W-:Y:S01]  /*10ca0*/  MOV R194, R195 ;  /* 0x000000c300c27202 */ /* 0x000fe20000000f00 */
[----:B------:R-:W-:Y:S01]  /*10cb0*/  IMAD.MOV.U32 R195, RZ, RZ, R127 ;  /* 0x000000ffffc37224 */ /* 0x000fe200078e007f */
[----:B------:R-:W-:Y:S02]  /*10cc0*/  MOV R127, R132 ;  /* 0x00000084007f7202 */ /* 0x000fe40000000f00 */
[----:B------:R-:W-:-:S03]  /*10cd0*/  MOV R132, R133 ;  /* 0x0000008500847202 */ /* 0x000fc60000000f00 */
[----:B------:R-:W-:Y:S01]  /*10ce0*/  MUFU.EX2 R232, R235 ;  /* 0x000000eb00e87308 */ /* 0x000fe20000000800 */
[----:B------:R-:W-:Y:S01]  /*10cf0*/  MOV R133, R120 ;  /* 0x0000007800857202 */ /* 0x000fe20000000f00 */
[----:B------:R-:W-:Y:S01]  /*10d00*/  IMAD.MOV.U32 R120, RZ, RZ, R118 ;  /* 0x000000ffff787224 */ /* 0x000fe200078e0076 */
[----:B------:R-:W-:-:S05]  /*10d10*/  MOV R118, R227 ;  /* 0x000000e300767202 */ /* 0x000fca0000000f00 */
[----:B------:R-:W1:Y:S01]  /*10d20*/  MUFU.EX2 R246, R234 ;  /* 0x000000ea00f67308 */ /* 0x000e620000000800 */
[C---:B------:R-:W-:Y:S07]  /*10d30*/  HMMA.16816.F32 R72, R4.reuse, R12, R72 ;  /* 0x0000000c0448723c */ /* 0x040fee0000001848 */
[----:B------:R-:W-:Y:S01]  /*10d40*/  MUFU.EX2 R243, R243 ;  /* 0x000000f300f37308 */ /* 0x000fe20000000800 */
[C---:B------:R-:W-:Y:S07]  /*10d50*/  HMMA.16816.F32 R68, R4.reuse, R14, R196 ;  /* 0x0000000e0444723c */ /* 0x040fee00000018c4 */
[----:B------:R-:W-:Y:S01]  /*10d60*/  MUFU.EX2 R210, R210 ;  /* 0x000000d200d27308 */ /* 0x000fe20000000800 */
[C---:B---3--:R-:W-:Y:S01]  /*10d70*/  HMMA.16816.F32 R64, R4.reuse, R8, R184 ;  /* 0x000000080440723c */ /* 0x048fe200000018b8 */
[----:B------:R-:W-:Y:S01]  /*10d80*/  MOV R206, R228 ;  /* 0x000000e400ce7202 */ /* 0x000fe20000000f00 */
[----:B------:R-:W-:Y:S01]  /*10d90*/  FADD.FTZ R3, R140, R3 ;  /* 0x000000038c037221 */ /* 0x000fe20000010000 */
[----:B--2---:R2:W5:Y:S04]  /*10da0*/  LDL.LU R237, [R1+0xe0] ;  /* 0x0000e00001ed7983 */ /* 0x0045680000300800 */
[----:B------:R3:W1:Y:S01]  /*10db0*/  MUFU.EX2 R247, R192 ;  /* 0x000000c000f77308 */ /* 0x0006620000000800 */
[C---:B------:R-:W-:Y:S08]  /*10dc0*/  HMMA.16816.F32 R60, R4.reuse, R10, R60 ;  /* 0x0000000a043c723c */ /* 0x040ff0000000183c */
[C---:B----4-:R-:W-:Y:S08]  /*10dd0*/  HMMA.16816.F32 R56, R4.reuse, R20, R176 ;  /* 0x000000140438723c */ /* 0x050ff000000018b0 */
[----:B------:R-:W-:Y:S01]  /*10de0*/  HMMA.16816.F32 R52, R4, R22, R104 ;  /* 0x000000160434723c */ /* 0x000fe20000001868 */
[----:B---3--:R-:W-:-:S07]  /*10df0*/  MOV R192, R193 ;  /* 0x000000c100c07202 */ /* 0x008fce0000000f00 */
[----:B------:R-:W-:Y:S01]  /*10e00*/  HMMA.16816.F32 R48, R4, R16, R100 ;  /* 0x000000100430723c */ /* 0x000fe20000001864 */
[----:B------:R-:W-:Y:S01]  /*10e10*/  MOV R193, R194 ;  /* 0x000000c200c17202 */ /* 0x000fe20000000f00 */
[----:B------:R-:W-:Y:S01]  /*10e20*/  IMAD.MOV.U32 R194, RZ, RZ, R195 ;  /* 0x000000ffffc27224 */ /* 0x000fe200078e00c3 */
[----:B------:R-:W-:-:S05]  /*10e30*/  MOV R195, R127 ;  /* 0x0000007f00c37202 */ /* 0x000fca0000000f00 */
[----:B------:R-:W-:Y:S01]  /*10e40*/  HMMA.16816.F32 R40, R4, R18, R92 ;  /* 0x000000120428723c */ /* 0x000fe2000000185c */
[----:B------:R-:W-:Y:S01]  /*10e50*/  MOV R127, R132 ;  /* 0x00000084007f7202 */ /* 0x000fe20000000f00 */
[----:B------:R3:W-:Y:S01]  /*10e60*/  MUFU.EX2 R245, R192 ;  /* 0x000000c000f57308 */ /* 0x0007e20000000800 */
        /* <DEDUP_REMOVED lines=10> */
[----:B------:R-:W-:Y:S01]  /*10f10*/  MUFU.EX2 R206, R206 ;  /* 0x000000ce00ce7308 */ /* 0x000fe20000000800 */
[----:B------:R-:W-:-:S07]  /*10f20*/  FADD.FTZ R2, R99, R2 ;  /* 0x0000000263027221 */ /* 0x000fce0000010000 */
[----:B------:R-:W-:Y:S01]  /*10f30*/  MUFU.EX2 R204, R204 ;  /* 0x000000cc00cc7308 */ /* 0x000fe20000000800 */
[----:B---3--:R-:W-:Y:S01]  /*10f40*/  MOV R192, R193 ;  /* 0x000000c100c07202 */ /* 0x008fe20000000f00 */
[----:B------:R-:W-:Y:S01]  /*10f50*/  FADD.FTZ R0, R202, R0 ;  /* 0x00000000ca007221 */ /* 0x000fe20000010000 */
[----:B------:R-:W-:Y:S01]  /*10f60*/  MOV R193, R194 ;  /* 0x000000c200c17202 */ /* 0x000fe20000000f00 */
[----:B------:R-:W-:Y:S01]  /*10f70*/  IMAD.MOV.U32 R194, RZ, RZ, R195 ;  /* 0x000000ffffc27224 */ /* 0x000fe200078e00c3 */
[----:B------:R-:W-:Y:S01]  /*10f80*/  MOV R195, R132 ;  /* 0x0000008400c37202 */ /* 0x000fe20000000f00 */
[----:B------:R2:W5:Y:S01]  /*10f90*/  LDL.LU R236, [R1+0xdc] ;  /* 0x0000dc0001ec7983 */ /* 0x0005620000300800 */
[----:B------:R-:W-:Y:S02]  /*10fa0*/  MOV R132, R133 ;  /* 0x0000008500847202 */ /* 0x000fe40000000f00 */
[----:B------:R-:W-:Y:S01]  /*10fb0*/  MOV R133, R120 ;  /* 0x0000007800857202 */ /* 0x000fe20000000f00 */
[----:B------:R-:W-:Y:S01]  /*10fc0*/  IMAD.MOV.U32 R120, RZ, RZ, R118 ;  /* 0x000000ffff787224 */ /* 0x000fe200078e0076 */
[----:B-1----:R-:W-:-:S02]  /*10fd0*/  F2FP.PACK_AB R4, R244, R231 ;  /* 0x000000e7f404723e */ /* 0x002fc400000000ff */
[----:B------:R-:W-:Y:S02]  /*10fe0*/  F2FP.PACK_AB R5, R246, R232 ;  /* 0x000000e8f605723e */ /* 0x000fe400000000ff */
[----:B------:R-:W-:Y:S02]  /*10ff0*/  F2FP.PACK_AB R6, R252, R248 ;  /* 0x000000f8fc06723e */ /* 0x000fe400000000ff */
[----:B------:R-:W-:Y:S01]  /*11000*/  F2FP.PACK_AB R7, R250, R249 ;  /* 0x000000f9fa07723e */ /* 0x000fe200000000ff */
        /* <DEDUP_REMOVED lines=8> */
[----:B------:R-:W-:Y:S01]  /*11090*/  HMMA.16816.F32 R92, R4, R12, R112 ;  /* 0x0000000c045c723c */ /* 0x000fe20000001870 */
[----:B------:R-:W-:-:S03]  /*110a0*/  MOV R37, R195 ;  /* 0x000000c300257202 */ /* 0x000fc60000000f00 */
[----:B------:R-:W-:Y:S01]  /*110b0*/  MUFU.EX2 R127, R127 ;  /* 0x0000007f007f7308 */ /* 0x000fe20000000800 */
[----:B------:R-:W-:-:S07]  /*110c0*/  MOV R125, R134 ;  /* 0x00000086007d7202 */ /* 0x000fce0000000f00 */
[----:B------:R-:W-:Y:S01]  /*110d0*/  MUFU.EX2 R126, R126 ;  /* 0x0000007e007e7308 */ /* 0x000fe20000000800 */
[C---:B------:R-:W-:Y:S01]  /*110e0*/  HMMA.16816.F32 R12, R4.reuse, R14, R108 ;  /* 0x0000000e040c723c */ /* 0x040fe2000000186c */
[----:B------:R-:W-:Y:S01]  /*110f0*/  MOV R39, R193 ;  /* 0x000000c100277202 */ /* 0x000fe20000000f00 */
[----:B------:R-:W-:Y:S01]  /*11100*/  IMAD.MOV.U32 R193, RZ, RZ, R119 ;  /* 0x000000ffffc17224 */ /* 0x000fe200078e0077 */
[----:B------:R-:W-:Y:S01]  /*11110*/  MOV R38, R194 ;  /* 0x000000c200267202 */ /* 0x000fe20000000f00 */
[----:B------:R-:W-:Y:S01]  /*11120*/  FADD.FTZ R2, R142, R2 ;  /* 0x000000028e027221 */ /* 0x000fe20000010000 */
[----:B------:R-:W-:Y:S01]  /*11130*/  MOV R195, R120 ;  /* 0x0000007800c37202 */ /* 0x000fe20000000f00 */
[----:B------:R-:W-:Y:S01]  /*11140*/  FADD.FTZ R0, R139, R0 ;  /* 0x000000008b007221 */ /* 0x000fe20000010000 */
[----:B------:R-:W-:Y:S01]  /*11150*/  MOV R134, R121 ;  /* 0x0000007900867202 */ /* 0x000fe20000000f00 */
[C---:B------:R-:W-:Y:S01]  /*11160*/  HMMA.16816.F32 R108, R4.reuse, R8, R88 ;  /* 0x00000008046c723c */ /* 0x040fe20000001858 */
[----:B------:R-:W-:Y:S01]  /*11170*/  MOV R194, R118 ;  /* 0x0000007600c27202 */ /* 0x000fe20000000f00 */
[----:B------:R2:W5:Y:S06]  /*11180*/  LDL.LU R235, [R1+0xd8] ;  /* 0x0000d80001eb7983 */ /* 0x00056c0000300800 */
[----:B------:R-:W-:Y:S01]  /*11190*/  HMMA.16816.F32 R120, R4, R10, R80 ;  /* 0x0000000a0478723c */ /* 0x000fe20000001850 */
[----:B------:R-:W1:Y:S01]  /*111a0*/  LDSM.16.MT88.4 R8, [R212+0xa800] ;  /* 0x00a80000d408783b */ /* 0x000e620000004200 */
[----:B------:R-:W-:-:S06]  /*111b0*/  MOV R163, R162 ;  /* 0x000000a200a37202 */ /* 0x000fcc0000000f00 */
[C---:B------:R-:W-:Y:S01]  /*111c0*/  HMMA.16816.F32 R116, R4.reuse, R20, R32 ;  /* 0x000000140474723c */ /* 0x040fe20000001820 */
[----:B------:R-:W3:Y:S01]  /*111d0*/  LDSM.16.MT88.4 R32, [R213+0xa800] ;  /* 0x00a80000d520783b */ /* 0x000ee20000004200 */
[----:B------:R-:W-:Y:S02]  /*111e0*/  MOV R162, R225 ;  /* 0x000000e100a27202 */ /* 0x000fe40000000f00 */
[----:B------:R-:W-:Y:S01]  /*111f0*/  MOV R203, R133 ;  /* 0x0000008500cb7202 */ /* 0x000fe20000000f00 */
[----:B------:R-:W-:Y:S01]  /*11200*/  IMAD.MOV.U32 R192, RZ, RZ, R132 ;  /* 0x000000ffffc07224 */ /* 0x000fe200078e0084 */
[----:B------:R-:W-:Y:S01]  /*11210*/  MOV R133, R162 ;  /* 0x000000a200857202 */ /* 0x000fe20000000f00 */
[----:B------:R-:W-:Y:S01]  /*11220*/  IMAD.MOV.U32 R162, RZ, RZ, R230 ;  /* 0x000000ffffa27224 */ /* 0x000fe200078e00e6 */
[C---:B------:R-:W-:Y:S01]  /*11230*/  HMMA.16816.F32 R112, R4.reuse, R22, R84 ;  /* 0x000000160470723c */ /* 0x040fe20000001854 */
[----:B------:R-:W4:Y:S01]  /*11240*/  MUFU.EX2 R230, R208 ;  /* 0x000000d000e67308 */ /* 0x000f220000000800 */
[----:B------:R-:W-:Y:S01]  /*11250*/  MOV R205, R203 ;  /* 0x000000cb00cd7202 */ /* 0x000fe20000000f00 */
[----:B------:R-:W1:Y:S05]  /*11260*/  LDSM.16.MT88.4 R20, [R212+0xb000] ;  /* 0x00b00000d414783b */ /* 0x000e6a0000004200 */
[----:B------:R-:W-:Y:S01]  /*11270*/  HMMA.16816.F32 R104, R4, R16, R76 ;  /* 0x000000100468723c */ /* 0x000fe2000000184c */
[----:B------:R-:W2:Y:S01]  /*11280*/  MUFU.EX2 R208, R211 ;  /* 0x000000d300d07308 */ /* 0x000ea20000000800 */
[----:B------:R-:W-:Y:S01]  /*11290*/  MOV R203, R125 ;  /* 0x0000007d00cb7202 */ /* 0x000fe20000000f00 */
[----:B------:R-:W-:Y:S01]  /*112a0*/  IMAD.MOV.U32 R125, RZ, RZ, R37 ;  /* 0x000000ffff7d7224 */ /* 0x000fe200078e0025 */
[----:B------:R-:W-:-:S04]  /*112b0*/  MOV R132, R224 ;  /* 0x000000e000847202 */ /* 0x000fc80000000f00 */
[----:B------:R-:W-:Y:S01]  /*112c0*/  HMMA.16816.F32 R96, R4, R18, R44 ;  /* 0x000000120460723c */ /* 0x000fe2000000182c */
[----:B------:R-:W-:Y:S01]  /*112d0*/  MOV R37, R38 ;  /* 0x0000002600257202 */ /* 0x000fe20000000f00 */
[----:B------:R-:W-:Y:S01]  /*112e0*/  MUFU.EX2 R205, R205 ;  /* 0x000000cd00cd7308 */ /* 0x000fe20000000800 */
[----:B------:R-:W-:Y:S01]  /*112f0*/  MOV R38, R39 ;  /* 0x0000002700267202 */ /* 0x000fe20000000f00 */
[----:B------:R-:W1:Y:S01]  /*11300*/  LDSM.16.MT88.4 R16, [R215+0xb000] ;  /* 0x00b00000d710783b */ /* 0x000e620000004200 */
[----:B------:R-:W-:Y:S01]  /*11310*/  MOV R39, R191 ;  /* 0x000000bf00277202 */ /* 0x000fe20000000f00 */
[----:B------:R-:W-:Y:S01]  /*11320*/  IMAD.MOV.U32 R191, RZ, RZ, R223 ;  /* 0x000000ffffbf7224 */ /* 0x000fe200078e00df */
[----:B------:R-:W-:-:S03]  /*11330*/  MOV R199, R125 ;  /* 0x0000007d00c77202 */ /* 0x000fc60000000f00 */
[----:B------:R-:W-:Y:S01]  /*11340*/  MUFU.EX2 R200, R200 ;  /* 0x000000c800c87308 */ /* 0x000fe20000000800 */
[----:B------:R-:W-:Y:S01]  /*11350*/  MOV R125, R37 ;  /* 0x00000025007d7202 */ /* 0x000fe20000000f00 */
[----:B------:R-:W-:Y:S01]  /*11360*/  FADD.FTZ R3, R138, R3 ;  /* 0x000000038a037221 */ /* 0x000fe20000010000 */
[----:B------:R-:W-:Y:S01]  /*11370*/  MOV R37, R38 ;  /* 0x0000002600257202 */ /* 0x000fe20000000f00 */
[----:B------:R-:W-:Y:S01]  /*11380*/  IMAD.MOV.U32 R38, RZ, RZ, R39 ;  /* 0x000000ffff267224 */ /* 0x000fe200078e0027 */
[----:B------:R-:W-:Y:S01]  /*11390*/  F2FP.PACK_AB R4, R247, R251 ;  /* 0x000000fbf704723e */ /* 0x000fe200000000ff */
[----:B------:R-:W-:Y:S01]  /*113a0*/  FADD.FTZ R2, R144, R2 ;  /* 0x0000000290027221 */ /* 0x000fe20000010000 */
[----:B----4-:R-:W-:Y:S01]  /*113b0*/  F2FP.PACK_AB R5, R209, R230 ;  /* 0x000000e6d105723e */ /* 0x010fe200000000ff */
[----:B------:R-:W-:Y:S01]  /*113c0*/  MUFU.EX2 R203, R203 ;  /* 0x000000cb00cb7308 */ /* 0x000fe20000000800 */
[----:B------:R-:W-:Y:S01]  /*113d0*/  F2FP.PACK_AB R6, R243, R245 ;  /* 0x000000f5f306723e */ /* 0x000fe200000000ff */
[----:B------:R-:W-:Y:S01]  /*113e0*/  FADD.FTZ R0, R141, R0 ;  /* 0x000000008d007221 */ /* 0x000fe20000010000 */
[----:B--2---:R-:W-:Y:S01]  /*113f0*/  F2FP.PACK_AB R7, R208, R210 ;  /* 0x000000d2d007723e */ /* 0x004fe200000000ff */
[----:B------:R-:W-:Y:S01]  /*11400*/  IMAD.MOV.U32 R142, RZ, RZ, R171 ;  /* 0x000000ffff8e7224 */ /* 0x000fe200078e00ab */
[----:B------:R-:W-:Y:S01]  /*11410*/  MOV R39, R191 ;  /* 0x000000bf00277202 */ /* 0x000fe20000000f00 */
[----:B------:R2:W5:Y:S02]  /*11420*/  LDL.LU R234, [R1+0xd4] ;  /* 0x0000d40001ea7983 */ /* 0x0005640000300800 */
[----:B------:R-:W4:Y:S01]  /*11430*/  MUFU.EX2 R134, R134 ;  /* 0x0000008600867308 */ /* 0x000f220000000800 */
[----:B------:R-:W-:Y:S01]  /*11440*/  MOV R191, R192 ;  /* 0x000000c000bf7202 */ /* 0x000fe20000000f00 */
[----:B------:R-:W-:-:S06]  /*11450*/  IMAD.MOV.U32 R198, RZ, RZ, R199 ;  /* 0x000000ffffc67224 */ /* 0x000fcc00078e00c7 */
[----:B------:R-:W-:Y:S01]  /*11460*/  MUFU.EX2 R133, R133 ;  /* 0x0000008500857308 */ /* 0x000fe20000000800 */
[----:B------:R-:W-:-:S07]  /*11470*/  MOV R192, R222 ;  /* 0x000000de00c07202 */ /* 0x000fce0000000f00 */
[----:B------:R-:W2:Y:S01]  /*11480*/  MUFU.EX2 R132, R132 ;  /* 0x0000008400847308 */ /* 0x000ea20000000800 */
[----:B------:R-:W-:Y:S01]  /*11490*/  MOV R199, R125 ;  /* 0x0000007d00c77202 */ /* 0x000fe20000000f00 */
[C---:B-1----:R-:W-:Y:S01]  /*114a0*/  HMMA.16816.F32 R100, R4.reuse, R8, R72 ;  /* 0x000000080464723c */ /* 0x042fe20000001848 */
[----:B------:R-:W-:Y:S01]  /*114b0*/  MOV R125, R37 ;  /* 0x00000025007d7202 */ /* 0x000fe20000000f00 */
[----:B------:R-:W-:Y:S01]  /*114c0*/  FADD.FTZ R3, R147, R3 ;  /* 0x0000000393037221 */ /* 0x000fe20000010000 */
[----:B------:R-:W-:Y:S01]  /*114d0*/  MOV R37, R38 ;  /* 0x0000002600257202 */ /* 0x000fe20000000f00 */
[----:B------:R-:W-:Y:S01]  /*114e0*/  IMAD.MOV.U32 R38, RZ, RZ, R191 ;  /* 0x000000ffff267224 */ /* 0x000fe200078e00bf */
[----:B------:R-:W-:Y:S01]  /*114f0*/  MOV R191, R192 ;  /* 0x000000c000bf7202 */ /* 0x000fe20000000f00 */
[----:B------:R-:W-:Y:S01]  /*11500*/  FADD.FTZ R2, R154, R2 ;  /* 0x000000029a027221 */ /* 0x000fe20000010000 */
[----:B------:R-:W-:Y:S01]  /*11510*/  MOV R138, R189 ;  /* 0x000000bd008a7202 */ /* 0x000fe20000000f00 */
[C---:B------:R-:W-:Y:S01]  /*11520*/  HMMA.16816.F32 R88, R4.reuse, R10, R68 ;  /* 0x0000000a0458723c */ /* 0x040fe20000001844 */
[----:B------:R-:W-:Y:S01]  /*11530*/  MOV R192, R221 ;  /* 0x000000dd00c07202 */ /* 0x000fe20000000f00 */
[----:B------:R-:W-:Y:S01]  /*11540*/  FADD.FTZ R0, R153, R0 ;  /* 0x0000000099007221 */ /* 0x000fe20000010000 */
[----:B------:R-:W-:Y:S01]  /*11550*/  MOV R197, R198 ;  /* 0x000000c600c57202 */ /* 0x000fe20000000f00 */
[----:B------:R-:W-:Y:S01]  /*11560*/  IMAD.MOV.U32 R198, RZ, RZ, R199 ;  /* 0x000000ffffc67224 */ /* 0x000fe200078e00c7 */
[----:B------:R-:W-:Y:S01]  /*11570*/  MOV R139, R173 ;  /* 0x000000ad008b7202 */ /* 0x000fe20000000f00 */
[----:B------:R1:W5:Y:S02]  /*11580*/  LDL.LU R233, [R1+0xd0] ;  /* 0x0000d00001e97983 */ /* 0x0003640000300800 */
[----:B---3--:R-:W-:Y:S01]  /*11590*/  HMMA.16816.F32 R72, R4, R34, R52 ;  /* 0x000000220448723c */ /* 0x008fe20000001834 */
[----:B------:R-:W-:-:S07]  /*115a0*/  MOV R199, R125 ;  /* 0x0000007d00c77202 */ /* 0x000fce0000000f00 */
[----:B------:R-:W-:Y:S01]  /*115b0*/  HMMA.16816.F32 R84, R4, R24, R64 ;  /* 0x000000180454723c */ /* 0x000fe20000001840 */
[----:B------:R-:W-:-:S07]  /*115c0*/  MOV R125, R191 ;  /* 0x000000bf007d7202 */ /* 0x000fce0000000f00 */
[----:B------:R-:W-:Y:S01]  /*115d0*/  HMMA.16816.F32 R80, R4, R26, R60 ;  /* 0x0000001a0450723c */ /* 0x000fe2000000183c */
[----:B------:R-:W-:-:S07]  /*115e0*/  MOV R191, R192 ;  /* 0x000000c000bf7202 */ /* 0x000fce0000000f00 */
[----:B------:R-:W-:Y:S01]  /*115f0*/  HMMA.16816.F32 R76, R4, R32, R56 ;  /* 0x00000020044c723c */ /* 0x000fe20000001838 */
[----:B------:R-:W-:-:S07]  /*11600*/  MOV R196, R197 ;  /* 0x000000c500c47202 */ /* 0x000fce0000000f00 */
[C---:B------:R-:W-:Y:S01]  /*11610*/  HMMA.16816.F32 R68, R4.reuse, R28, R48 ;  /* 0x0000001c0444723c */ /* 0x040fe20000001830 */
[----:B------:R-:W-:Y:S01]  /*11620*/  IMAD.MOV.U32 R192, RZ, RZ, R193 ;  /* 0x000000ffffc07224 */ /* 0x000fe200078e00c1 */
[----:B------:R-:W-:Y:S01]  /*11630*/  MOV R143, R190 ;  /* 0x000000be008f7202 */ /* 0x000fe20000000f00 */
[----:B------:R-:W-:Y:S01]  /*11640*/  FADD.FTZ R3, R137, R3 ;  /* 0x0000000389037221 */ /* 0x000fe20000010000 */
[----:B------:R-:W-:Y:S01]  /*11650*/  MOV R140, R170 ;  /* 0x000000aa008c7202 */ /* 0x000fe20000000f00 */
[----:B------:R-:W-:Y:S01]  /*11660*/  FADD.FTZ R2, R146, R2 ;  /* 0x0000000292027221 */ /* 0x000fe20000010000 */
[----:B------:R-:W-:Y:S01]  /*11670*/  MOV R211, R175 ;  /* 0x000000af00d37202 */ /* 0x000fe20000000f00 */
[----:B------:R-:W-:Y:S01]  /*11680*/  FADD.FTZ R0, R145, R0 ;  /* 0x0000000091007221 */ /* 0x000fe20000010000 */
[----:B------:R-:W-:Y:S01]  /*11690*/  HMMA.16816.F32 R52, R4, R30, R40 ;  /* 0x0000001e0434723c */ /* 0x000fe20000001828 */
[----:B------:R-:W-:Y:S01]  /*116a0*/  MOV R197, R198 ;  /* 0x000000c600c57202 */ /* 0x000fe20000000f00 */
[----:B------:R1:W5:Y:S01]  /*116b0*/  LDL.LU R229, [R1+0xcc] ;  /* 0x0000cc0001e57983 */ /* 0x0003620000300800 */
[----:B------:R-:W-:-:S02]  /*116c0*/  MOV R193, R194 ;  /* 0x000000c200c17202 */ /* 0x000fc40000000f00 */
[----:B------:R-:W-:Y:S01]  /*116d0*/  MOV R187, R196 ;  /* 0x000000c400bb7202 */ /* 0x000fe20000000f00 */
[----:B------:R-:W-:Y:S01]  /*116e0*/  MUFU.EX2 R125, R125 ;  /* 0x0000007d007d7308 */ /* 0x000fe20000000800 */
[----:B------:R-:W-:Y:S01]  /*116f0*/  FADD.FTZ R4, R242, R36 ;  /* 0x00000024f2047221 */ /* 0x000fe20000010000 */
[----:B----4-:R-:W-:Y:S01]  /*11700*/  F2FP.PACK_AB R5, R134, R200 ;  /* 0x000000c88605723e */ /* 0x010fe200000000ff */
[----:B------:R-:W-:Y:S01]  /*11710*/  FADD.FTZ R3, R148, R3 ;  /* 0x0000000394037221 */ /* 0x000fe20000010000 */
[----:B------:R-:W-:Y:S01]  /*11720*/  F2FP.PACK_AB R6, R203, R204 ;  /* 0x000000cccb06723e */ /* 0x000fe200000000ff */
[----:B------:R-:W-:Y:S01]  /*11730*/  FADD.FTZ R40, R207, R4 ;  /* 0x00000004cf287221 */ /* 0x000fe20000010000 */
[----:B------:R-:W-:Y:S01]  /*11740*/  F2FP.PACK_AB R4, R205, R206 ;  /* 0x000000cecd04723e */ /* 0x000fe200000000ff */
[----:B------:R-:W-:Y:S01]  /*11750*/  FADD.FTZ R2, R159, R2 ;  /* 0x000000029f027221 */ /* 0x000fe20000010000 */
[----:B--2---:R-:W-:Y:S01]  /*11760*/  F2FP.PACK_AB R7, R132, R133 ;  /* 0x000000858407723e */ /* 0x004fe200000000ff */
[----:B------:R-:W-:Y:S01]  /*11770*/  IMAD.MOV.U32 R198, RZ, RZ, R199 ;  /* 0x000000ffffc67224 */ /* 0x000fe200078e00c7 */
[----:B------:R-:W-:Y:S01]  /*11780*/  MOV R194, R195 ;  /* 0x000000c300c27202 */ /* 0x000fe20000000f00 */
[----:B------:R-:W-:Y:S01]  /*11790*/  FADD.FTZ R0, R158, R0 ;  /* 0x000000009e007221 */ /* 0x000fe20000010000 */
[----:B------:R-:W-:Y:S01]  /*117a0*/  MOV R199, R191 ;  /* 0x000000bf00c77202 */ /* 0x000fe20000000f00 */
[----:B------:R-:W-:Y:S01]  /*117b0*/  LDSM.16.MT88.4 R144, [R213+0xb800] ;  /* 0x00b80000d590783b */ /* 0x000fe20000004200 */
[----:B------:R-:W-:Y:S01]  /*117c0*/  MOV R195, R172 ;  /* 0x000000ac00c37202 */ /* 0x000fe20000000f00 */
[----:B------:R-:W-:Y:S01]  /*117d0*/  IMAD.MOV.U32 R172, RZ, RZ, R169 ;  /* 0x000000ffffac7224 */ /* 0x000fe200078e00a9 */
[----:B------:R-:W-:Y:S01]  /*117e0*/  MOV R196, R197 ;  /* 0x000000c500c47202 */ /* 0x000fe20000000f00 */
[----:B------:R-:W-:Y:S01]  /*117f0*/  HMMA.16816.F32 R60, R4, R8, R92 ;  /* 0x00000008043c723c */ /* 0x000fe2000000185c */
[----:B------:R-:W-:Y:S01]  /*11800*/  MOV R169, R220 ;  /* 0x000000dc00a97202 */ /* 0x000fe20000000f00 */
[----:B------:R1:W5:Y:S01]  /*11810*/  LDL.LU R228, [R1+0xc8] ;  /* 0x0000c80001e47983 */ /* 0x0003620000300800 */
[----:B------:R-:W-:-:S02]  /*11820*/  MOV R191, R192 ;  /* 0x000000c000bf7202 */ /* 0x000fc40000000f00 */
[----:B------:R-:W-:Y:S01]  /*11830*/  MOV R197, R198 ;  /* 0x000000c600c57202 */ /* 0x000fe20000000f00 */
[----:B------:R-:W-:Y:S01]  /*11840*/  IMAD.MOV.U32 R198, RZ, RZ, R199 ;  /* 0x000000ffffc67224 */ /* 0x000fe200078e00c7 */
[----:B------:R-:W-:Y:S01]  /*11850*/  MOV R192, R193 ;  /* 0x000000c100c07202 */ /* 0x000fe20000000f00 */
[C---:B------:R-:W-:Y:S01]  /*11860*/  HMMA.16816.F32 R56, R4.reuse, R10, R12 ;  /* 0x0000000a0438723c */ /* 0x040fe2000000180c */
[----:B------:R-:W2:Y:S01]  /*11870*/  LDSM.16.MT88.4 R12, [R213+0xb000] ;  /* 0x00b00000d50c783b */ /* 0x000ea20000004200 */
[----:B------:R-:W-:Y:S01]  /*11880*/  IMAD.MOV.U32 R193, RZ, RZ, R194 ;  /* 0x000000ffffc17224 */ /* 0x000fe200078e00c2 */
[----:B------:R-:W-:Y:S02]  /*11890*/  MOV R186, R187 ;  /* 0x000000bb00ba7202 */ /* 0x000fe40000000f00 */
[----:B------:R-:W3:Y:S01]  /*118a0*/  LDSM.16.MT88.4 R8, [R214+0xb000] ;  /* 0x00b00000d608783b */ /* 0x000ee20000004200 */
[----:B------:R-:W-:Y:S02]  /*118b0*/  MOV R194, R172 ;  /* 0x000000ac00c27202 */ /* 0x000fe40000000f00 */
[----:B------:R-:W-:Y:S01]  /*118c0*/  MOV R187, R196 ;  /* 0x000000c400bb7202 */ /* 0x000fe20000000f00 */
[----:B------:R-:W-:Y:S01]  /*118d0*/  HMMA.16816.F32 R48, R4, R24, R108 ;  /* 0x000000180430723c */ /* 0x000fe2000000186c */
[----:B------:R-:W-:-:S07]  /*118e0*/  MOV R172, R169 ;  /* 0x000000a900ac7202 */ /* 0x000fce0000000f00 */
[C---:B------:R-:W-:Y:S01]  /*118f0*/  HMMA.16816.F32 R64, R4.reuse, R28, R104 ;  /* 0x0000001c0440723c */ /* 0x040fe20000001868 */
        /* <DEDUP_REMOVED lines=10> */
[----:B------:R-:W-:Y:S01]  /*119a0*/  MOV R186, R187 ;  /* 0x000000bb00ba7202 */ /* 0x000fe20000000f00 */
[----:B------:R-:W-:Y:S01]  /*119b0*/  IMAD.MOV.U32 R207, RZ, RZ, R188 ;  /* 0x000000ffffcf7224 */ /* 0x000fe200078e00bc */
[----:B------:R-:W-:Y:S01]  /*119c0*/  MOV R194, R172 ;  /* 0x000000ac00c27202 */ /* 0x000fe20000000f00 */
[----:B------:R-:W-:Y:S01]  /*119d0*/  FADD.FTZ R3, R150, R3 ;  /* 0x0000000396037221 */ /* 0x000fe20000010000 */
[----:B------:R-:W-:Y:S01]  /*119e0*/  MOV R187, R197 ;  /* 0x000000c500bb7202 */ /* 0x000fe20000000f00 */
[----:B------:R4:W1:Y:S01]  /*119f0*/  MUFU.EX2 R202, R185 ;  /* 0x000000b900ca7308 */ /* 0x0008620000000800 */
[----:B------:R-:W-:Y:S01]  /*11a00*/  MOV R172, R168 ;  /* 0x000000a800ac7202 */ /* 0x000fe20000000f00 */
[----:B------:R-:W-:Y:S01]  /*11a10*/  FADD.FTZ R2, R166, R2 ;  /* 0x00000002a6027221 */ /* 0x000fe20000010000 */
[----:B------:R-:W-:Y:S01]  /*11a20*/  MOV R198, R199 ;  /* 0x000000c700c67202 */ /* 0x000fe20000000f00 */
[----:B------:R-:W-:Y:S01]  /*11a30*/  FADD.FTZ R0, R164, R0 ;  /* 0x00000000a4007221 */ /* 0x000fe20000010000 */
[----:B------:R-:W-:Y:S01]  /*11a40*/  MOV R168, R155 ;  /* 0x0000009b00a87202 */ /* 0x000fe20000000f00 */
[----:B------:R1:W5:Y:S01]  /*11a50*/  LDL.LU R227, [R1+0xc4] ;  /* 0x0000c40001e37983 */ /* 0x0003620000300800 */
[----:B------:R-:W-:-:S02]  /*11a60*/  MOV R199, R191 ;  /* 0x000000bf00c77202 */ /* 0x000fc40000000f00 */
[----:B------:R-:W-:Y:S01]  /*11a70*/  MOV R191, R194 ;  /* 0x000000c200bf7202 */ /* 0x000fe20000000f00 */
[----:B------:R-:W-:Y:S01]  /*11a80*/  IMAD.MOV.U32 R194, RZ, RZ, R172 ;  /* 0x000000ffffc27224 */ /* 0x000fe200078e00ac */
[----:B------:R-:W-:Y:S02]  /*11a90*/  MOV R197, R198 ;  /* 0x000000c600c57202 */ /* 0x000fe40000000f00 */
[----:B----4-:R-:W-:Y:S01]  /*11aa0*/  MOV R185, R186 ;  /* 0x000000ba00b97202 */ /* 0x010fe20000000f00 */
[----:B------:R4:W-:Y:S01]  /*11ab0*/  MUFU.EX2 R108, R196 ;  /* 0x000000c4006c7308 */ /* 0x0009e20000000800 */
[----:B------:R-:W-:Y:S01]  /*11ac0*/  MOV R186, R187 ;  /* 0x000000bb00ba7202 */ /* 0x000fe20000000f00 */
[----:B------:R-:W-:Y:S01]  /*11ad0*/  HMMA.16816.F32 R28, R4, R30, R96 ;  /* 0x0000001e041c723c */ /* 0x000fe20000001860 */
[----:B------:R-:W-:Y:S01]  /*11ae0*/  MOV R172, R168 ;  /* 0x000000a800ac7202 */ /* 0x000fe20000000f00 */
[----:B------:R-:W-:Y:S01]  /*11af0*/  IMAD.MOV.U32 R198, RZ, RZ, R199 ;  /* 0x000000ffffc67224 */ /* 0x000fe200078e00c7 */
[----:B------:R-:W-:-:S02]  /*11b00*/  MOV R168, R163 ;  /* 0x000000a300a87202 */ /* 0x000fc40000000f00 */
[----:B------:R-:W-:Y:S01]  /*11b10*/  MOV R121, R138 ;  /* 0x0000008a00797202 */ /* 0x000fe20000000f00 */
[----:B------:R1:W1:Y:S01]  /*11b20*/  MUFU.EX2 R124, R185 ;  /* 0x000000b9007c7308 */ /* 0x0002620000000800 */
[----:B------:R-:W-:Y:S01]  /*11b30*/  MOV R199, R191 ;  /* 0x000000bf00c77202 */ /* 0x000fe20000000f00 */
[----:B------:R-:W-:Y:S01]  /*11b40*/  IMAD.MOV.U32 R187, RZ, RZ, R197 ;  /* 0x000000ffffbb7224 */ /* 0x000fe200078e00c5 */
[----:B------:R-:W-:Y:S02]  /*11b50*/  MOV R191, R194 ;  /* 0x000000c200bf7202 */ /* 0x000fe40000000f00 */
[----:B------:R-:W-:Y:S01]  /*11b60*/  MOV R122, R207 ;  /* 0x000000cf007a7202 */ /* 0x000fe20000000f00 */
[----:B------:R-:W-:Y:S01]  /*11b70*/  IMAD.MOV.U32 R123, RZ, RZ, R139 ;  /* 0x000000ffff7b7224 */ /* 0x000fe200078e008b */
[----:B------:R-:W-:Y:S01]  /*11b80*/  MOV R110, R142 ;  /* 0x0000008e006e7202 */ /* 0x000fe20000000f00 */
[----:B------:R2:W2:Y:S01]  /*11b90*/  MUFU.EX2 R109, R186 ;  /* 0x000000ba006d7308 */ /* 0x0004a20000000800 */
[----:B------:R-:W-:-:S02]  /*11ba0*/  MOV R194, R168 ;  /* 0x000000a800c27202 */ /* 0x000fc40000000f00 */
[----:B------:R-:W-:Y:S02]  /*11bb0*/  MOV R111, R143 ;  /* 0x0000008f006f7202 */ /* 0x000fe40000000f00 */
[----:B------:R-:W-:Y:S01]  /*11bc0*/  MOV R242, R174 ;  /* 0x000000ae00f27202 */ /* 0x000fe20000000f00 */
[----:B------:R-:W-:Y:S01]  /*11bd0*/  IMAD.MOV.U32 R155, RZ, RZ, R218 ;  /* 0x000000ffff9b7224 */ /* 0x000fe200078e00da */
[----:B------:R-:W-:Y:S01]  /*11be0*/  MOV R197, R198 ;  /* 0x000000c600c57202 */ /* 0x000fe20000000f00 */
[----:B------:R3:W5:Y:S01]  /*11bf0*/  LDL.LU R226, [R1+0xc0] ;  /* 0x0000c00001e27983 */ /* 0x0007620000300800 */
[----:B------:R-:W-:Y:S01]  /*11c00*/  MOV R198, R199 ;  /* 0x000000c700c67202 */ /* 0x000fe20000000f00 */
[----:B----4-:R-:W-:Y:S01]  /*11c10*/  IMAD.MOV.U32 R196, RZ, RZ, R37 ;  /* 0x000000ffffc47224 */ /* 0x010fe200078e0025 */
[----:B------:R-:W-:Y:S01]  /*11c20*/  MOV R199, R191 ;  /* 0x000000bf00c77202 */ /* 0x000fe20000000f00 */
[----:B------:R-:W-:Y:S01]  /*11c30*/  IMAD.MOV.U32 R191, RZ, RZ, R194 ;  /* 0x000000ffffbf7224 */ /* 0x000fe200078e00c2 */
[----:B-1----:R-:W-:-:S02]  /*11c40*/  MOV R185, R187 ;  /* 0x000000bb00b97202 */ /* 0x002fc40000000f00 */
[----:B--2---:R-:W-:Y:S01]  /*11c50*/  MOV R186, R39 ;  /* 0x0000002700ba7202 */ /* 0x004fe20000000f00 */
[----:B------:R-:W-:Y:S01]  /*11c60*/  MUFU.EX2 R92, R197 ;  /* 0x000000c5005c7308 */ /* 0x000fe20000000800 */
[----:B------:R-:W-:Y:S02]  /*11c70*/  MOV R187, R38 ;  /* 0x0000002600bb7202 */ /* 0x000fe40000000f00 */
[----:B------:R-:W-:Y:S01]  /*11c80*/  MOV R207, R140 ;  /* 0x0000008c00cf7202 */ /* 0x000fe20000000f00 */
[C---:B------:R-:W-:Y:S01]  /*11c90*/  HMMA.16816.F32 R36, R4.reuse, R32, R116 ;  /* 0x000000200424723c */ /* 0x040fe20000001874 */
[----:B------:R-:W-:Y:S01]  /*11ca0*/  IMAD.MOV.U32 R168, RZ, RZ, R162 ;  /* 0x000000ffffa87224 */ /* 0x000fe200078e00a2 */
[----:B------:R-:W-:Y:S01]  /*11cb0*/  MOV R163, R217 ;  /* 0x000000d900a37202 */ /* 0x000fe20000000f00 */
[----:B------:R1:W5:Y:S01]  /*11cc0*/  LDL.LU R225, [R1+0xbc] ;  /* 0x0000bc0001e17983 */ /* 0x0003620000300800 */
[----:B------:R-:W-:Y:S04]  /*11cd0*/  MUFU.EX2 R96, R185 ;  /* 0x000000b900607308 */ /* 0x000fe80000000800 */
[----:B------:R-:W-:Y:S04]  /*11ce0*/  HMMA.16816.F32 R32, R4, R34, R112 ;  /* 0x000000220420723c */ /* 0x000fe80000001870 */
[----:B------:R-:W-:Y:S08]  /*11cf0*/  MUFU.EX2 R95, R186 ;  /* 0x000000ba005f7308 */ /* 0x000ff00000000800 */
[----:B------:R-:W-:Y:S01]  /*11d00*/  MUFU.EX2 R94, R187 ;  /* 0x000000bb005e7308 */ /* 0x000fe20000000800 */
[----:B------:R-:W-:Y:S01]  /*11d10*/  F2FP.PACK_AB R4, R201, R202 ;  /* 0x000000cac904723e */ /* 0x000fe200000000ff */
[----:B------:R1:W5:Y:S01]  /*11d20*/  LDL.LU R224, [R1+0xb8] ;  /* 0x0000b80001e07983 */ /* 0x0003620000300800 */
[----:B------:R-:W-:-:S02]  /*11d30*/  F2FP.PACK_AB R5, R124, R125 ;  /* 0x0000007d7c05723e */ /* 0x000fc400000000ff */
[----:B------:R-:W-:Y:S01]  /*11d40*/  F2FP.PACK_AB R6, R126, R127 ;  /* 0x0000007f7e06723e */ /* 0x000fe200000000ff */
[----:B------:R1:W5:Y:S02]  /*11d50*/  LDL.LU R223, [R1+0xb4] ;  /* 0x0000b40001df7983 */ /* 0x0003640000300800 */
[----:B------:R-:W-:Y:S01]  /*11d60*/  MUFU.EX2 R93, R196 ;  /* 0x000000c4005d7308 */ /* 0x000fe20000000800 */
[----:B------:R-:W-:Y:S01]  /*11d70*/  F2FP.PACK_AB R7, R108, R109 ;  /* 0x0000006d6c07723e */ /* 0x000fe200000000ff */
[----:B------:R1:W5:Y:S06]  /*11d80*/  LDL.LU R222, [R1+0xb0] ;  /* 0x0000b00001de7983 */ /* 0x00036c0000300800 */
[----:B------:R-:W2:Y:S08]  /*11d90*/  MUFU.EX2 R43, R198 ;  /* 0x000000c6002b7308 */ /* 0x000eb00000000800 */
[----:B------:R-:W-:Y:S08]  /*11da0*/  MUFU.EX2 R42, R199 ;  /* 0x000000c7002a7308 */ /* 0x000ff00000000800 */
[----:B------:R-:W4:Y:S01]  /*11db0*/  MUFU.EX2 R41, R191 ;  /* 0x000000bf00297308 */ /* 0x000f220000000800 */
[C---:B------:R-:W-:Y:S01]  /*11dc0*/  HMMA.16816.F32 R100, R4.reuse, R20, R100 ;  /* 0x000000140464723c */ /* 0x040fe20000001864 */
[----:B------:R-:W-:Y:S01]  /*11dd0*/  MOV R194, R161 ;  /* 0x000000a100c27202 */ /* 0x000fe20000000f00 */
[----:B------:R1:W5:Y:S06]  /*11de0*/  LDL.LU R221, [R1+0xac] ;  /* 0x0000ac0001dd7983 */ /* 0x00036c0000300800 */
[C---:B------:R-:W-:Y:S08]  /*11df0*/  HMMA.16816.F32 R88, R4.reuse, R22, R88 ;  /* 0x000000160458723c */ /* 0x040ff00000001858 */
[C---:B------:R-:W-:Y:S08]  /*11e00*/  HMMA.16816.F32 R84, R4.reuse, R16, R84 ;  /* 0x000000100454723c */ /* 0x040ff00000001854 */
[C---:B------:R-:W-:Y:S08]  /*11e10*/  HMMA.16816.F32 R80, R4.reuse, R18, R80 ;  /* 0x000000120450723c */ /* 0x040ff00000001850 */
[C---:B------:R-:W-:Y:S08]  /*11e20*/  HMMA.16816.F32 R76, R4.reuse, R12, R76 ;  /* 0x0000000c044c723c */ /* 0x040ff0000000184c */
[C---:B------:R-:W-:Y:S08]  /*11e30*/  HMMA.16816.F32 R72, R4.reuse, R14, R72 ;  /* 0x0000000e0448723c */ /* 0x040ff00000001848 */
[C---:B---3--:R-:W-:Y:S08]  /*11e40*/  HMMA.16816.F32 R68, R4.reuse, R8, R68 ;  /* 0x000000080444723c */ /* 0x048ff00000001844 */
[----:B------:R-:W-:Y:S01]  /*11e50*/  HMMA.16816.F32 R52, R4, R10, R52 ;  /* 0x0000000a0434723c */ /* 0x000fe20000001834 */
[----:B------:R-:W-:Y:S01]  /*11e60*/  MOV R162, R216 ;  /* 0x000000d800a27202 */ /* 0x000fe20000000f00 */
[----:B------:R3:W-:Y:S01]  /*11e70*/  MUFU.EX2 R27, R172 ;  /* 0x000000ac001b7308 */ /* 0x0007e20000000800 */
[----:B------:R-:W-:Y:S01]  /*11e80*/  MOV R161, R135 ;  /* 0x0000008700a17202 */ /* 0x000fe20000000f00 */
[----:B------:R1:W5:Y:S03]  /*11e90*/  LDL.LU R220, [R1+0xa8] ;  /* 0x0000a80001dc7983 */ /* 0x0003660000300800 */
[----:B------:R-:W-:Y:S01]  /*11ea0*/  FADD.FTZ R4, R152, R40 ;  /* 0x0000002898047221 */ /* 0x000fe20000010000 */
[----:B--2---:R-:W-:Y:S01]  /*11eb0*/  F2FP.PACK_AB R5, R43, R92 ;  /* 0x0000005c2b05723e */ /* 0x004fe200000000ff */
[----:B------:R1:W5:Y:S01]  /*11ec0*/  LDL.LU R219, [R1+0xa4] ;  /* 0x0000a40001db7983 */ /* 0x0003620000300800 */
[----:B------:R-:W-:Y:S01]  /*11ed0*/  F2FP.PACK_AB R6, R93, R94 ;  /* 0x0000005e5d06723e */ /* 0x000fe200000000ff */
[----:B------:R-:W-:Y:S01]  /*11ee0*/  FADD.FTZ R24, R136, R4 ;  /* 0x0000000488187221 */ /* 0x000fe20000010000 */
[----:B------:R-:W-:-:S02]  /*11ef0*/  F2FP.PACK_AB R4, R95, R96 ;  /* 0x000000605f04723e */ /* 0x000fc400000000ff */
[----:B----4-:R-:W-:Y:S01]  /*11f00*/  F2FP.PACK_AB R7, R41, R42 ;  /* 0x0000002a2907723e */ /* 0x010fe200000000ff */
[----:B------:R-:W-:Y:S01]  /*11f10*/  MUFU.EX2 R26, R163 ;  /* 0x000000a3001a7308 */ /* 0x000fe20000000800 */
[----:B------:R-:W-:Y:S01]  /*11f20*/  MOV R141, R195 ;  /* 0x000000c3008d7202 */ /* 0x000fe20000000f00 */
[----:B------:R1:W5:Y:S04]  /*11f30*/  LDL.LU R218, [R1+0xa0] ;  /* 0x0000a00001da7983 */ /* 0x0003680000300800 */
[----:B------:R-:W-:Y:S01]  /*11f40*/  HMMA.16816.F32 R60, R4, R20, R60 ;  /* 0x00000014043c723c */ /* 0x000fe2000000183c */
[----:B---3--:R-:W-:-:S07]  /*11f50*/  MOV R172, R160 ;  /* 0x000000a000ac7202 */ /* 0x008fce0000000f00 */
[C---:B------:R-:W-:Y:S08]  /*11f60*/  HMMA.16816.F32 R56, R4.reuse, R22, R56 ;  /* 0x000000160438723c */ /* 0x040ff00000001838 */
[C---:B------:R-:W-:Y:S08]  /*11f70*/  HMMA.16816.F32 R48, R4.reuse, R16, R48 ;  /* 0x000000100430723c */ /* 0x040ff00000001830 */
[C---:B------:R-:W-:Y:S08]  /*11f80*/  HMMA.16816.F32 R44, R4.reuse, R18, R44 ;  /* 0x00000012042c723c */ /* 0x040ff0000000182c */
[C---:B------:R-:W-:Y:S08]  /*11f90*/  HMMA.16816.F32 R36, R4.reuse, R12, R36 ;  /* 0x0000000c0424723c */ /* 0x040ff00000001824 */
[C---:B------:R-:W-:Y:S08]  /*11fa0*/  HMMA.16816.F32 R32, R4.reuse, R14, R32 ;  /* 0x0000000e0420723c */ /* 0x040ff00000001820 */
[C---:B------:R-:W-:Y:S08]  /*11fb0*/  HMMA.16816.F32 R64, R4.reuse, R8, R64 ;  /* 0x000000080440723c */ /* 0x040ff00000001840 */
[----:B------:R-:W-:Y:S01]  /*11fc0*/  HMMA.16816.F32 R28, R4, R10, R28 ;  /* 0x0000000a041c723c */ /* 0x000fe2000000181c */
[----:B------:R2:W-:Y:S01]  /*11fd0*/  MUFU.EX2 R22, R183 ;  /* 0x000000b700167308 */ /* 0x0005e20000000800 */
[----:B------:R-:W-:Y:S04]  /*11fe0*/  LDSM.16.MT88.4 R12, [R214+0xb800] ;  /* 0x00b80000d60c783b */ /* 0x000fe80000004200 */
[----:B------:R1:W5:Y:S01]  /*11ff0*/  LDL.LU R217, [R1+0x9c] ;  /* 0x00009c0001d97983 */ /* 0x0003620000300800 */
[----:B------:R-:W-:-:S02]  /*12000*/  FADD.FTZ R4, R149, R24 ;  /* 0x0000001895047221 */ /* 0x000fc40000010000 */
[----:B------:R-:W-:Y:S02]  /*12010*/  FADD.FTZ R6, R151, R3 ;  /* 0x0000000397067221 */ /* 0x000fe40000010000 */
[----:B------:R-:W-:Y:S01]  /*12020*/  FADD.FTZ R5, R167, R2 ;  /* 0x00000002a7057221 */ /* 0x000fe20000010000 */
[----:B------:R-:W-:Y:S01]  /*12030*/  MUFU.EX2 R25, R162 ;  /* 0x000000a200197308 */ /* 0x000fe20000000800 */
[----:B------:R-:W-:Y:S01]  /*12040*/  FADD.FTZ R4, R156, R4 ;  /* 0x000000049c047221 */ /* 0x000fe20000010000 */
[----:B------:R1:W5:Y:S03]  /*12050*/  LDL.LU R216, [R1+0x98] ;  /* 0x0000980001d87983 */ /* 0x0003660000300800 */
        /* <DEDUP_REMOVED lines=28> */
[----:B------:R-:W-:Y:S01]  /*12220*/  FADD.FTZ R3, R133, R3 ;  /* 0x0000000385037221 */ /* 0x000fe20000010000 */
[----:B------:R3:W-:Y:S01]  /*12230*/  MUFU.EX2 R23, R161 ;  /* 0x000000a100177308 */ /* 0x0007e20000000800 */
[----:B------:R-:W-:Y:S02]  /*12240*/  FADD.FTZ R2, R245, R2 ;  /* 0x00000002f5027221 */ /* 0x000fe40000010000 */
[----:B--2---:R-:W-:Y:S02]  /*12250*/  IMAD.MOV.U32 R183, RZ, RZ, R155 ;  /* 0x000000ffffb77224 */ /* 0x004fe400078e009b */
[----:B------:R-:W-:Y:S01]  /*12260*/  FADD.FTZ R0, R210, R0 ;  /* 0x00000000d2007221 */ /* 0x000fe20000010000 */
[----:B------:R-:W-:Y:S01]  /*12270*/  LDSM.16.MT88.4 R152, [R215+0xb800] ;  /* 0x00b80000d798783b */ /* 0x000fe20000004200 */
[----:B------:R-:W-:-:S02]  /*12280*/  FADD.FTZ R4, R203, R4 ;  /* 0x00000004cb047221 */ /* 0x000fc40000010000 */
[----:B------:R-:W-:Y:S02]  /*12290*/  FADD.FTZ R3, R132, R3 ;  /* 0x0000000384037221 */ /* 0x000fe40000010000 */
[----:B------:R-:W-:Y:S01]  /*122a0*/  FADD.FTZ R2, R243, R2 ;  /* 0x00000002f3027221 */ /* 0x000fe20000010000 */
[----:B------:R-:W2:Y:S01]  /*122b0*/  MUFU.EX2 R19, R172 ;  /* 0x000000ac00137308 */ /* 0x000ea20000000800 */
[----:B------:R-:W-:Y:S01]  /*122c0*/  FADD.FTZ R0, R208, R0 ;  /* 0x00000000d0007221 */ /* 0x000fe20000010000 */
[----:B---3--:R-:W3:Y:S01]  /*122d0*/  LDSM.16.MT88.4 R160, [R212+0xb800] ;  /* 0x00b80000d4a0783b */ /* 0x008ee20000004200 */
[----:B------:R-:W-:Y:S02]  /*122e0*/  FADD.FTZ R4, R96, R4 ;  /* 0x0000000460047221 */ /* 0x000fe40000010000 */
[----:B------:R-:W-:-:S03]  /*122f0*/  FADD.FTZ R3, R92, R3 ;  /* 0x000000035c037221 */ /* 0x000fc60000010000 */
[----:B------:R-:W4:Y:S01]  /*12300*/  MUFU.EX2 R11, R181 ;  /* 0x000000b5000b7308 */ /* 0x000f220000000800 */
        /* <DEDUP_REMOVED lines=19> */
[----:B------:R-:W3:Y:S01]  /*12440*/  MUFU.EX2 R21, R193 ;  /* 0x000000c100157308 */ /* 0x000ee20000000800 */
[----:B--2---:R-:W-:Y:S02]  /*12450*/  FADD.FTZ R4, R19, R4 ;  /* 0x0000000413047221 */ /* 0x004fe40000010000 */
[----:B----4-:R-:W-:-:S05]  /*12460*/  FADD.FTZ R3, R11, R3 ;  /* 0x000000030b037221 */ /* 0x010fca0000010000 */
[----:B------:R-:W2:Y:S01]  /*12470*/  MUFU.EX2 R16, R169 ;  /* 0x000000a900107308 */ /* 0x000ea20000000800 */
[----:B-1----:R-:W-:-:S07]  /*12480*/  FADD.FTZ R2, R40, R2 ;  /* 0x0000000228027221 */ /* 0x002fce0000010000 */
[----:B------:R-:W-:Y:S01]  /*12490*/  MUFU.EX2 R20, R194 ;  /* 0x000000c200147308 */ /* 0x000fe20000000800 */
[----:B------:R-:W-:-:S07]  /*124a0*/  FADD.FTZ R0, R23, R0 ;  /* 0x0000000017007221 */ /* 0x000fce0000010000 */
[----:B------:R-:W1:Y:S01]  /*124b0*/  MUFU.EX2 R8, R141 ;  /* 0x0000008d00087308 */ /* 0x000e620000000800 */
[----:B------:R-:W-:Y:S02]  /*124c0*/  FADD.FTZ R4, R18, R4 ;  /* 0x0000000412047221 */ /* 0x000fe40000010000 */
[----:B------:R-:W-:Y:S02]  /*124d0*/  FADD.FTZ R3, R10, R3 ;  /* 0x000000030a037221 */ /* 0x000fe40000010000 */
[----:B------:R-:W-:Y:S02]  /*124e0*/  FADD.FTZ R2, R27, R2 ;  /* 0x000000021b027221 */ /* 0x000fe40000010000 */
[----:B------:R-:W-:Y:S02]  /*124f0*/  FADD.FTZ R0, R22, R0 ;  /* 0x0000000016007221 */ /* 0x000fe40000010000 */
[----:B------:R-:W-:Y:S02]  /*12500*/  FADD.FTZ R4, R17, R4 ;  /* 0x0000000411047221 */ /* 0x000fe40000010000 */
[----:B------:R-:W-:-:S02]  /*12510*/  FADD.FTZ R3, R9, R3 ;  /* 0x0000000309037221 */ /* 0x000fc40000010000 */
[----:B------:R-:W-:Y:S02]  /*12520*/  FADD.FTZ R2, R26, R2 ;  /* 0x000000021a027221 */ /* 0x000fe40000010000 */
[----:B---3--:R-:W-:Y:S01]  /*12530*/  FADD.FTZ R0, R21, R0 ;  /* 0x0000000015007221 */ /* 0x008fe20000010000 */
[----:B------:R-:W-:Y:S01]  /*12540*/  F2FP.PACK_AB R172, R27, R40 ;  /* 0x000000281bac723e */ /* 0x000fe200000000ff */
[----:B--2---:R-:W-:Y:S01]  /*12550*/  FADD.FTZ R4, R16, R4 ;  /* 0x0000000410047221 */ /* 0x004fe20000010000 */
[----:B------:R-:W-:Y:S01]  /*12560*/  F2FP.PACK_AB R173, R22, R23 ;  /* 0x0000001716ad723e */ /* 0x000fe200000000ff */
[----:B-1----:R-:W-:Y:S01]  /*12570*/  FADD.FTZ R3, R8, R3 ;  /* 0x0000000308037221 */ /* 0x002fe20000010000 */
[C---:B------:R-:W-:Y:S01]  /*12580*/  F2FP.PACK_AB R174, R25.reuse, R26 ;  /* 0x0000001a19ae723e */ /* 0x040fe200000000ff */
[----:B------:R-:W-:Y:S01]  /*12590*/  FADD.FTZ R2, R25, R2 ;  /* 0x0000000219027221 */ /* 0x000fe20000010000 */
[----:B------:R-:W-:Y:S02]  /*125a0*/  F2FP.PACK_AB R175, R20, R21 ;  /* 0x0000001514af723e */ /* 0x000fe400000000ff */
[----:B------:R-:W-:-:S02]  /*125b0*/  F2FP.PACK_AB R136, R18, R19 ;  /* 0x000000131288723e */ /* 0x000fc400000000ff */
[----:B------:R-:W-:Y:S02]  /*125c0*/  F2FP.PACK_AB R137, R10, R11 ;  /* 0x0000000b0a89723e */ /* 0x000fe400000000ff */
[----:B------:R-:W-:Y:S02]  /*125d0*/  F2FP.PACK_AB R138, R16, R17 ;  /* 0x00000011108a723e */ /* 0x000fe400000000ff */
[----:B------:R-:W-:Y:S01]  /*125e0*/  F2FP.PACK_AB R139, R8, R9 ;  /* 0x00000009088b723e */ /* 0x000fe200000000ff */
[----:B------:R-:W-:Y:S01]  /*125f0*/  FADD.FTZ R0, R20, R0 ;  /* 0x0000000014007221 */ /* 0x000fe20000010000 */
[----:B------:R-:W-:Y:S01]  /*12600*/  STL [R1+0x40], R4 ;  /* 0x0000400401007387 */ /* 0x000fe20000100800 */
[C---:B------:R-:W-:Y:S03]  /*12610*/  HMMA.16816.F32 R192, R172.reuse, R160, R100 ;  /* 0x000000a0acc0723c */ /* 0x040fe60000001864 */
[----:B------:R1:W-:Y:S04]  /*12620*/  STL [R1+0x44], R3 ;  /* 0x0000440301007387 */ /* 0x0003e80000100800 */
[----:B------:R2:W-:Y:S01]  /*12630*/  STL [R1+0x48], R2 ;  /* 0x0000480201007387 */ /* 0x0005e20000100800 */
[C---:B------:R-:W-:Y:S03]  /*12640*/  HMMA.16816.F32 R196, R172.reuse, R162, R88 ;  /* 0x000000a2acc4723c */ /* 0x040fe60000001858 */
[----:B------:R2:W-:Y:S05]  /*12650*/  STL [R1+0x4c], R0 ;  /* 0x00004c0001007387 */ /* 0x0005ea0000100800 */
        /* <DEDUP_REMOVED lines=14> */
[----:B------:R-:W-:Y:S01]  /*12740*/  IMAD.MOV.U32 R69, RZ, RZ, R130 ;  /* 0x000000ffff457224 */ /* 0x000fe200078e0082 */
[----:B------:R-:W-:-:S02]  /*12750*/  MOV R70, R131 ;  /* 0x0000008300467202 */ /* 0x000fc40000000f00 */
[----:B-1----:R-:W-:Y:S02]  /*12760*/  MOV R3, R128 ;  /* 0x0000008000037202 */ /* 0x002fe40000000f00 */
[----:B------:R-:W-:Y:S02]  /*12770*/  MOV R68, R129 ;  /* 0x0000008100447202 */ /* 0x000fe40000000f00 */
.L_x_496:
[----:B-12---:R-:W-:-:S06]  /*12780*/  UISETP.GT.AND UP0, UPT, UR14, UR9, UPT ;  /* 0x000000090e00728c */ /* 0x006fcc000bf04270 */
[----:B------:R-:W-:-:S13]  /*12790*/  PLOP3.LUT P0, PT, PT, PT, UP0, 0x80, 0x0 ;  /* 0x000000000000781c */ /* 0x000fda0003f0f008 */
[----:B------:R-:W-:Y:S05]  /*127a0*/  @!P0 BRA `(.L_x_498) ;  /* 0x00008fd000008947 */ /* 0x000fea0003800000 */
[----:B------:R-:W2:Y:S01]  /*127b0*/  LDL.LU.64 R6, [R1+0x30] ;  /* 0x0000300001067983 */ /* 0x000ea20000300a00 */
[----:B------:R-:W-:Y:S01]  /*127c0*/  ULDC.64 UR12, c[0x0][0x198] ;  /* 0x00006600000c7ab9 */ /* 0x000fe20000000a00 */
[----:B------:R-:W-:Y:S01]  /*127d0*/  MOV R132, R69 ;  /* 0x0000004500847202 */ /* 0x000fe20000000f00 */
[----:B------:R-:W-:Y:S01]  /*127e0*/  IMAD.MOV.U32 R134, RZ, RZ, R3 ;  /* 0x000000ffff867224 */ /* 0x000fe200078e0003 */
[----:B------:R-:W2:Y:S01]  /*127f0*/  LDL.LU.64 R4, [R1+0x38] ;  /* 0x0000380001047983 */ /* 0x000ea20000300a00 */
[----:B------:R-:W-:Y:S01]  /*12800*/  MOV R2, R70 ;  /* 0x0000004600027202 */ /* 0x000fe20000000f00 */
[----:B------:R-:W-:Y:S01]  /*12810*/  ULDC.64 UR6, c[0x0][0x1a0] ;  /* 0x0000680000067ab9 */ /* 0x000fe20000000a00 */
[----:B------:R-:W-:Y:S01]  /*12820*/  MOV R133, R68 ;  /* 0x0000004400857202 */ /* 0x000fe20000000f00 */
[----:B------:R-:W-:Y:S02]  /*12830*/  USHF.L.U64.HI UR13, UR12, 0x5, UR13 ;  /* 0x000000050c0d7899 */ /* 0x000fe4000801020d */
[----:B------:R-:W-:-:S02]  /*12840*/  USHF.L.U64.HI UR4, UR6, 0x5, UR7 ;  /* 0x0000000506047899 */ /* 0x000fc40008010207 */
[----:B------:R-:W-:Y:S02]  /*12850*/  USHF.L.U32 UR8, UR6, 0x5, URZ ;  /* 0x0000000506087899 */ /* 0x000fe4000800063f */
[----:B------:R-:W-:Y:S01]  /*12860*/  USHF.L.U32 UR12, UR12, 0x5, URZ ;  /* 0x000000050c0c7899 */ /* 0x000fe2000800063f */
[----:B--2---:R-:W-:-:S05]  /*12870*/  IMAD.MOV.U32 R5, RZ, RZ, R7 ;  /* 0x000000ffff057224 */ /* 0x004fca00078e0007 */
[----:B------:R1:W-:Y:S01]  /*12880*/  STL.64 [R1+0x58], R4 ;  /* 0x0000580401007387 */ /* 0x0003e20000100a00 */
[----:B------:R-:W-:Y:S05]  /*12890*/  BRA `(.L_x_499) ;  /* 0x000002b000007947 */ /* 0x000fea0003800000 */
.L_x_501:
[----:B------:R-:W2:Y:S01]  /*128a0*/  LDL.64 R244, [R1+0x70] ;  /* 0x0000700001f47983 */ /* 0x000ea20000100a00 */
[----:B------:R-:W-:Y:S02]  /*128b0*/  ULDC.64 UR6, c[0x0][0x198] ;  /* 0x0000660000067ab9 */ /* 0x000fe40000000a00 */
[----:B------:R-:W-:Y:S01]  /*128c0*/  UIADD3 UR17, UR14, -0x2, URZ ;  /* 0xfffffffe0e117890 */ /* 0x000fe2000fffe03f */
[----:B------:R-:W3:Y:S03]  /*128d0*/  LDL.64 R242, [R1+0x68] ;  /* 0x0000680001f27983 */ /* 0x000ee60000100a00 */
[----:B------:R-:W-:Y:S02]  /*128e0*/  USHF.R.S32.HI UR14, URZ, 0x1f, UR17 ;  /* 0x0000001f3f0e7899 */ /* 0x000fe40008011411 */
[----:B------:R-:W-:Y:S02]  /*128f0*/  UIMAD.WIDE.U32 UR20, UR17, UR6, URZ ;  /* 0x00000006111472a5 */ /* 0x000fe4000f8e003f */
[----:B------:R-:W-:Y:S04]  /*12900*/  UIMAD UR14, UR14, UR6, URZ ;  /* 0x000000060e0e72a4 */ /* 0x000fe8000f8e023f */
[----:B------:R-:W-:Y:S01]  /*12910*/  UIMAD UR14, UR17, UR7, UR14 ;  /* 0x00000007110e72a4 */ /* 0x000fe2000f8e020e */
[----:B------:R-:W-:Y:S02]  /*12920*/  IMAD.U32 R0, RZ, RZ, UR20 ;  /* 0x00000014ff007e24 */ /* 0x000fe4000f8e00ff */
[----:B------:R-:W-:Y:S01]  /*12930*/  IMAD.U32 R200, RZ, RZ, UR20 ;  /* 0x00000014ffc87e24 */ /* 0x000fe2000f8e00ff */
[----:B------:R-:W-:Y:S06]  /*12940*/  UIADD3 UR14, UR21, UR14, URZ ;  /* 0x0000000e150e7290 */ /* 0x000fec000fffe03f */
[----:B------:R-:W-:Y:S01]  /*12950*/  IMAD.U32 R3, RZ, RZ, UR14 ;  /* 0x0000000eff037e24 */ /* 0x000fe2000f8e00ff */
        /* <DEDUP_REMOVED lines=25> */
[----:B------:R3:W-:Y:S01]  /*12af0*/  LDGSTS.E.BYPASS.LTC128B.128 [R241+0x7000], [R200.64] ;  /* 0x07000000c8f17fae */ /* 0x0007e2000b901d52 */
[----:B----4-:R-:W-:Y:S04]  /*12b00*/  IADD3 R204, P0, R200, UR12, RZ ;  /* 0x0000000cc8cc7c10 */ /* 0x010fe8000ff1e0ff */
[----:B------:R-:W-:Y:S05]  /*12b10*/  IADD3.X R205, R201, UR13, RZ, P0, !PT ;  /* 0x0000000dc9cd7c10 */ /* 0x000fea00087fe4ff */
[----:B------:R3:W-:Y:S04]  /*12b20*/  LDGSTS.E.BYPASS.LTC128B.128 [R241+0x7800], [R204.64] ;  /* 0x07800000ccf17fae */ /* 0x0007e8000b901d52 */
[----:B------:R-:W0:Y:S01]  /*12b30*/  LDGDEPBAR ;  /* 0x00000000000079af */ /* 0x000e220000000000 */
[----:B------:R-:W-:-:S05]  /*12b40*/  BRA `(.L_x_500) ;  /* 0x00000d3000007947 */ /* 0x000fca0003800000 */
.L_x_499:
[----:B------:R-:W2:Y:S01]  /*12b50*/  LDL.64 R6, [R1+0x58] ;  /* 0x0000580001067983 */ /* 0x000ea20000100a00 */
[----:B------:R-:W-:Y:S04]  /*12b60*/  DEPBAR.LE SB0, 0x0 ;  /* 0x000080000000791a */ /* 0x000fe80000000000 */
[----:B------:R-:W-:Y:S01]  /*12b70*/  UIADD3 UR16, UR14, -0x1, URZ ;  /* 0xffffffff0e107890 */ /* 0x000fe2000fffe03f */
[----:B------:R-:W-:Y:S03]  /*12b80*/  BAR.SYNC.DEFER_BLOCKING 0x0 ;  /* 0x0000000000007b1d */ /* 0x000fe60000010000 */
[----:B------:R-:W-:Y:S02]  /*12b90*/  USHF.R.S32.HI UR7, URZ, 0x1f, UR16 ;  /* 0x0000001f3f077899 */ /* 0x000fe40008011410 */
[----:B------:R-:W-:Y:S01]  /*12ba0*/  UIMAD UR6, UR5, UR16, URZ ;  /* 0x00000010050672a4 */ /* 0x000fe2000f8e023f */
[----:B-1----:R-:W-:Y:S01]  /*12bb0*/  IMAD.U32 R4, RZ, RZ, UR16 ;  /* 0x00000010ff047e24 */ /* 0x002fe2000f8e00ff */
[----:B------:R-:W-:Y:S02]  /*12bc0*/  UISETP.GT.AND UP0, UPT, UR16, UR9, UPT ;  /* 0x000000091000728c */ /* 0x000fe4000bf04270 */
[----:B------:R-:W-:Y:S01]  /*12bd0*/  UIMAD UR6, UR7, UR15, UR6 ;  /* 0x0000000f070672a4 */ /* 0x000fe2000f8e0206 */
[----:B--2---:R-:W-:Y:S05]  /*12be0*/  IMAD.WIDE.U32 R4, R4, UR15, R6 ;  /* 0x0000000f04047c25 */ /* 0x004fea000f8e0006 */
[C---:B------:R-:W-:Y:S02]  /*12bf0*/  LEA R6, P0, R4.reuse, c[0x0][0x170], 0x1 ;  /* 0x00005c0004067a11 */ /* 0x040fe400078008ff */
[----:B------:R-:W-:Y:S04]  /*12c00*/  IADD3 R0, R5, UR6, RZ ;  /* 0x0000000605007c10 */ /* 0x000fe8000fffe0ff */
[----:B------:R-:W-:Y:S02]  /*12c10*/  LEA.HI.X R7, R4, c[0x0][0x174], R0, 0x1, P0 ;  /* 0x00005d0004077a11 */ /* 0x000fe400000f0c00 */
[----:B------:R-:W-:Y:S03]  /*12c20*/  IADD3 R4, P0, R6, UR8, RZ ;  /* 0x0000000806047c10 */ /* 0x000fe6000ff1e0ff */
[----:B------:R-:W-:Y:S01]  /*12c30*/  @!PT LDS RZ, [RZ] ;  /* 0x00000000fffff984 */ /* 0x000fe20000000800 */
[----:B------:R-:W-:Y:S01]  /*12c40*/  @!PT LDS RZ, [RZ] ;  /* 0x00000000fffff984 */ /* 0x000fe20000000800 */
[----:B------:R-:W-:Y:S01]  /*12c50*/  @!PT LDS RZ, [RZ] ;  /* 0x00000000fffff984 */ /* 0x000fe20000000800 */
[----:B------:R1:W-:Y:S01]  /*12c60*/  LDGSTS.E.BYPASS.LTC128B.128 [R241+0x8000], [R6.64] ;  /* 0x0800000006f17fae */ /* 0x0003e2000b901d52 */
[----:B------:R-:W-:Y:S02]  /*12c70*/  IADD3.X R5, R7, UR4, RZ, P0, !PT ;  /* 0x0000000407057c10 */ /* 0x000fe400087fe4ff */
[----:B------:R-:W-:Y:S04]  /*12c80*/  IADD3 R14, P0, R4, UR8, RZ ;  /* 0x00000008040e7c10 */ /* 0x000fe8000ff1e0ff */
[----:B------:R-:W-:Y:S01]  /*12c90*/  IADD3.X R15, R5, UR4, RZ, P0, !PT ;  /* 0x00000004050f7c10 */ /* 0x000fe200087fe4ff */
[----:B------:R2:W-:Y:S01]  /*12ca0*/  LDGSTS.E.BYPASS.LTC128B.128 [R241+0x8800], [R4.64] ;  /* 0x0880000004f17fae */ /* 0x0005e2000b901d52 */
[----:B------:R-:W-:Y:S04]  /*12cb0*/  IADD3 R12, P0, R14, UR8, RZ ;  /* 0x000000080e0c7c10 */ /* 0x000fe8000ff1e0ff */
[----:B------:R-:W-:Y:S02]  /*12cc0*/  IADD3.X R13, R15, UR4, RZ, P0, !PT ;  /* 0x000000040f0d7c10 */ /* 0x000fe400087fe4ff */
[----:B------:R-:W-:Y:S01]  /*12cd0*/  IADD3 R10, P0, R12, UR8, RZ ;  /* 0x000000080c0a7c10 */ /* 0x000fe2000ff1e0ff */
[----:B------:R3:W-:Y:S03]  /*12ce0*/  LDGSTS.E.BYPASS.LTC128B.128 [R241+0x9000], [R14.64] ;  /* 0x090000000ef17fae */ /* 0x0007e6000b901d52 */
[----:B------:R-:W-:Y:S02]  /*12cf0*/  IADD3.X R11, R13, UR4, RZ, P0, !PT ;  /* 0x000000040d0b7c10 */ /* 0x000fe400087fe4ff */
[----:B------:R-:W-:Y:S03]  /*12d00*/  IADD3 R8, P0, R10, UR8, RZ ;  /* 0x000000080a087c10 */ /* 0x000fe6000ff1e0ff */
[----:B------:R3:W-:Y:S01]  /*12d10*/  LDGSTS.E.BYPASS.LTC128B.128 [R241+0x9800], [R12.64] ;  /* 0x098000000cf17fae */ /* 0x0007e2000b901d52 */
[----:B------:R-:W-:Y:S07]  /*12d20*/  IADD3.X R9, R11, UR4, RZ, P0, !PT ;  /* 0x000000040b097c10 */ /* 0x000fee00087fe4ff */
[----:B------:R4:W-:Y:S01]  /*12d30*/  LDGSTS.E.BYPASS.LTC128B.128 [R241+0xa000], [R10.64] ;  /* 0x0a0000000af17fae */ /* 0x0009e2000b901d52 */
[----:B--2---:R-:W-:Y:S04]  /*12d40*/  IADD3 R4, P0, R8, UR8, RZ ;  /* 0x0000000808047c10 */ /* 0x004fe8000ff1e0ff */
[----:B------:R-:W-:Y:S03]  /*12d50*/  IADD3.X R5, R9, UR4, RZ, P0, !PT ;  /* 0x0000000409057c10 */ /* 0x000fe600087fe4ff */
[----:B------:R4:W-:Y:S01]  /*12d60*/  LDGSTS.E.BYPASS.LTC128B.128 [R241+0xa800], [R8.64] ;  /* 0x0a80000008f17fae */ /* 0x0009e2000b901d52 */
[----:B-1----:R-:W-:Y:S04]  /*12d70*/  IADD3 R6, P0, R4, UR8, RZ ;  /* 0x0000000804067c10 */ /* 0x002fe8000ff1e0ff */
[----:B------:R-:W-:Y:S02]  /*12d80*/  IADD3.X R7, R5, UR4, RZ, P0, !PT ;  /* 0x0000000405077c10 */ /* 0x000fe400087fe4ff */
[----:B------:R-:W-:Y:S01]  /*12d90*/  PLOP3.LUT P0, PT, PT, PT, UP0, 0x80, 0x0 ;  /* 0x000000000000781c */ /* 0x000fe20003f0f008 */
[----:B------:R1:W-:Y:S08]  /*12da0*/  LDGSTS.E.BYPASS.LTC128B.128 [R241+0xb000], [R4.64] ;  /* 0x0b00000004f17fae */ /* 0x0003f0000b901d52 */
[----:B------:R1:W-:Y:S08]  /*12db0*/  LDGSTS.E.BYPASS.LTC128B.128 [R241+0xb800], [R6.64] ;  /* 0x0b80000006f17fae */ /* 0x0003f0000b901d52 */
[----:B-----5:R-:W-:Y:S08]  /*12dc0*/  LDSM.16.M88.4 R128, [R218] ;  /* 0x00000000da80783b */ /* 0x020ff00000000200 */
[----:B------:R-:W1:Y:S08]  /*12dd0*/  LDSM.16.M88.4 R16, [R135+0x4000] ;  /* 0x004000008710783b */ /* 0x000e700000000200 */
[----:B------:R-:W4:Y:S08]  /*12de0*/  LDSM.16.M88.4 R124, [R218+0x2000] ;  /* 0x00200000da7c783b */ /* 0x000f300000000200 */
[----:B------:R-:W2:Y:S08]  /*12df0*/  LDSM.16.M88.4 R32, [R135+0x4800] ;  /* 0x004800008720783b */ /* 0x000eb00000000200 */
        /* <DEDUP_REMOVED lines=10> */
[-C--:B--2---:R-:W-:Y:S07]  /*12ea0*/  HMMA.16816.F32 R20, R128, R32.reuse, RZ ;  /* 0x000000208014723c */ /* 0x084fee00000018ff */
[----:B------:R-:W2:Y:S01]  /*12eb0*/  LDSM.16.M88.4 R200, [R135+0x7800] ;  /* 0x0078000087c8783b */ /* 0x000ea20000000200 */
[C---:B------:R-:W-:Y:S07]  /*12ec0*/  HMMA.16816.F32 R24, R124.reuse, R32, RZ ;  /* 0x000000207c18723c */ /* 0x040fee00000018ff */
[----:B------:R-:W-:Y:S01]  /*12ed0*/  LDSM.16.M88.4 R204, [R221] ;  /* 0x00000000ddcc783b */ /* 0x000fe20000000200 */
[-C--:B------:R-:W-:Y:S07]  /*12ee0*/  HMMA.16816.F32 R28, R124, R34.reuse, RZ ;  /* 0x000000227c1c723c */ /* 0x080fee00000018ff */
[----:B------:R-:W-:Y:S01]  /*12ef0*/  LDSM.16.M88.4 R208, [R221+0x2000] ;  /* 0x00200000ddd0783b */ /* 0x000fe20000000200 */
        /* <DEDUP_REMOVED lines=149> */
[-C--:B------:R-:W-:Y:S08]  /*13850*/  HMMA.16816.F32 R124, R208, R206.reuse, R124 ;  /* 0x000000ced07c723c */ /* 0x080ff0000000187c */
[----:B------:R-:W-:Y:S01]  /*13860*/  HMMA.16816.F32 R128, R200, R206, R128 ;  /* 0x000000cec880723c */ /* 0x000fe20000001880 */
[----:B------:R-:W-:-:S07]  /*13870*/  @P0 BRA `(.L_x_501) ;  /* 0xfffff02000000947 */ /* 0x000fce000383ffff */
.L_x_500:
[----:B------:R-:W-:Y:S01]  /*13880*/  LOP3.LUT R231, R231, 0xfff7ffff, RZ, 0xc0, !PT ;  /* 0xfff7ffffe7e77812 */ /* 0x000fe200078ec0ff */
[----:B------:R-:W1:Y:S01]  /*13890*/  S2R R3, SR_TID.X ;  /* 0x0000000000037919 */ /* 0x000e620000002100 */
[----:B------:R-:W-:Y:S01]  /*138a0*/  LOP3.LUT R230, R230, 0xffffbfff, RZ, 0xc0, !PT ;  /* 0xffffbfffe6e67812 */ /* 0x000fe200078ec0ff */
[----:B------:R-:W-:Y:S01]  /*138b0*/  IMAD.U32 R0, RZ, RZ, UR16 ;  /* 0x00000010ff007e24 */ /* 0x000fe2000f8e00ff */
[----:B------:R-:W-:Y:S01]  /*138c0*/  LOP3.LUT R232, R232, 0xffffdfff, RZ, 0xc0, !PT ;  /* 0xffffdfffe8e87812 */ /* 0x000fe200078ec0ff */
[----:B------:R-:W-:Y:S02]  /*138d0*/  UISETP.GT.AND UP0, UPT, UR16, UR9, UPT ;  /* 0x000000091000728c */ /* 0x000fe4000bf04270 */
[----:B------:R-:W-:Y:S02]  /*138e0*/  UMOV UR14, UR16 ;  /* 0x00000010000e7c82 */ /* 0x000fe40008000000 */
[----:B------:R-:W-:Y:S04]  /*138f0*/  STL [R1+0xd0], R241 ;  /* 0x0000d0f101007387 */ /* 0x000fe80000100800 */
[----:B------:R-:W-:Y:S04]  /*13900*/  STL [R1+0xcc], R229 ;  /* 0x0000cce501007387 */ /* 0x000fe80000100800 */
[----:B------:R-:W-:Y:S04]  /*13910*/  STL [R1+0xc8], R228 ;  /* 0x0000c8e401007387 */ /* 0x000fe80000100800 */
[----:B------:R-:W-:Y:S01]  /*13920*/  STL [R1+0xc4], R227 ;  /* 0x0000c4e301007387 */ /* 0x000fe20000100800 */
[----:B-1----:R-:W-:Y:S03]  /*13930*/  IMAD.SHL.U32 R3, R3, 0x2, RZ ;  /* 0x0000000203037824 */ /* 0x002fe600078e00ff */
[----:B------:R-:W-:Y:S02]  /*13940*/  STL [R1+0xc0], R226 ;  /* 0x0000c0e201007387 */ /* 0x000fe40000100800 */
[----:B------:R-:W-:Y:S02]  /*13950*/  LOP3.LUT R3, R3, 0x6, RZ, 0xc0, !PT ;  /* 0x0000000603037812 */ /* 0x000fe400078ec0ff */
[----:B------:R-:W-:Y:S03]  /*13960*/  STL [R1+0xbc], R225 ;  /* 0x0000bce101007387 */ /* 0x000fe60000100800 */
[----:B------:R-:W-:Y:S01]  /*13970*/  IMAD R0, R0, 0x80, R3 ;  /* 0x0000008000007824 */ /* 0x000fe200078e0203 */
[----:B------:R-:W-:Y:S04]  /*13980*/  STL [R1+0xb8], R224 ;  /* 0x0000b8e001007387 */ /* 0x000fe80000100800 */
[C---:B------:R-:W-:Y:S01]  /*13990*/  IADD3 R3, R0.reuse, 0x1, RZ ;  /* 0x0000000100037810 */ /* 0x040fe20007ffe0ff */
[----:B------:R-:W-:Y:S01]  /*139a0*/  STL [R1+0xb4], R223 ;  /* 0x0000b4df01007387 */ /* 0x000fe20000100800 */
[C---:B------:R-:W-:Y:S02]  /*139b0*/  ISETP.GE.AND P0, PT, R0.reuse, R235, PT ;  /* 0x000000eb0000720c */ /* 0x040fe40003f06270 */
[C---:B------:R-:W-:Y:S01]  /*139c0*/  ISETP.GE.AND P4, PT, R3.reuse, R233, PT ;  /* 0x000000e90300720c */ /* 0x040fe20003f86270 */
[----:B------:R-:W-:Y:S01]  /*139d0*/  STL [R1+0xb0], R222 ;  /* 0x0000b0de01007387 */ /* 0x000fe20000100800 */
[C---:B------:R-:W-:Y:S02]  /*139e0*/  ISETP.GE.AND P3, PT, R3.reuse, R236, PT ;  /* 0x000000ec0300720c */ /* 0x040fe40003f66270 */
[C---:B------:R-:W-:Y:S01]  /*139f0*/  ISETP.GE.OR P4, PT, R3.reuse, R237, !P4 ;  /* 0x000000ed0300720c */ /* 0x040fe20006786670 */
[----:B------:R-:W-:Y:S01]  /*13a00*/  STL [R1+0xac], R221 ;  /* 0x0000acdd01007387 */ /* 0x000fe20000100800 */
[C---:B------:R-:W-:Y:S02]  /*13a10*/  ISETP.GE.AND P2, PT, R3.reuse, R235, PT ;  /* 0x000000eb0300720c */ /* 0x040fe40003f46270 */
[C---:B------:R-:W-:Y:S01]  /*13a20*/  ISETP.GE.AND P5, PT, R3.reuse, R234, PT ;  /* 0x000000ea0300720c */ /* 0x040fe20003fa6270 */
[----:B------:R-:W-:Y:S01]  /*13a30*/  STL [R1+0xa8], R220 ;  /* 0x0000a8dc01007387 */ /* 0x000fe20000100800 */
[C---:B------:R-:W-:Y:S02]  /*13a40*/  ISETP.GE.OR P3, PT, R3.reuse, R240, !P3 ;  /* 0x000000f00300720c */ /* 0x040fe40005f66670 */
[C---:B------:R-:W-:Y:S01]  /*13a50*/  ISETP.GE.AND P1, PT, R0.reuse, R236, PT ;  /* 0x000000ec0000720c */ /* 0x040fe20003f26270 */
[----:B------:R-:W-:Y:S01]  /*13a60*/  STL [R1+0xa4], R219 ;  /* 0x0000a4db01007387 */ /* 0x000fe20000100800 */
[CC--:B------:R-:W-:Y:S02]  /*13a70*/  ISETP.GE.OR P2, PT, R3.reuse, R239.reuse, !P2 ;  /* 0x000000ef0300720c */ /* 0x0c0fe40005746670 */
[----:B------:R-:W-:Y:S01]  /*13a80*/  ISETP.GE.OR P5, PT, R3, R238, !P5 ;  /* 0x000000ee0300720c */ /* 0x000fe20006fa6670 */
[----:B------:R-:W-:Y:S01]  /*13a90*/  STL [R1+0xa0], R218 ;  /* 0x0000a0da01007387 */ /* 0x000fe20000100800 */
[C---:B------:R-:W-:Y:S02]  /*13aa0*/  ISETP.GE.OR P0, PT, R0.reuse, R239, !P0 ;  /* 0x000000ef0000720c */ /* 0x040fe40004706670 */
[C---:B------:R-:W-:Y:S01]  /*13ab0*/  IADD3 R3, R0.reuse, 0x8, RZ ;  /* 0x0000000800037810 */ /* 0x040fe20007ffe0ff */
[----:B------:R-:W-:Y:S01]  /*13ac0*/  STL [R1+0x9c], R217 ;  /* 0x00009cd901007387 */ /* 0x000fe20000100800 */
[C---:B---3--:R-:W-:Y:S02]  /*13ad0*/  IADD3 R200, R0.reuse, 0x9, RZ ;  /* 0x0000000900c87810 */ /* 0x048fe40007ffe0ff */
[----:B------:R-:W-:Y:S01]  /*13ae0*/  FSEL R204, R5, -INF , !P3 ;  /* 0xff80000005cc7808 */ /* 0x000fe20005800000 */
[----:B------:R-:W-:Y:S01]  /*13af0*/  STL [R1+0x98], R216 ;  /* 0x000098d801007387 */ /* 0x000fe20000100800 */
[C---:B------:R-:W-:Y:S02]  /*13b00*/  IADD3 R5, R0.reuse, 0x10, RZ ;  /* 0x0000001000057810 */ /* 0x040fe40007ffe0ff */
[----:B------:R-:W-:Y:S01]  /*13b10*/  ISETP.GE.OR P1, PT, R0, R240, !P1 ;  /* 0x000000f00000720c */ /* 0x000fe20004f26670 */
[----:B------:R1:W-:Y:S01]  /*13b20*/  STL [R1+0x94], R135 ;  /* 0x0000948701007387 */ /* 0x0003e20000100800 */
[----:B------:R-:W-:Y:S02]  /*13b30*/  @P4 LOP3.LUT R231, R231, 0x80000, RZ, 0xfc, !PT ;  /* 0x00080000e7e74812 */ /* 0x000fe400078efcff */
[----:B------:R-:W-:Y:S02]  /*13b40*/  FSEL R205, R6, -INF , !P0 ;  /* 0xff80000006cd7808 */ /* 0x000fe40004000000 */
[-C--:B------:R-:W-:Y:S02]  /*13b50*/  ISETP.GE.AND P4, PT, R3, R236.reuse, PT ;  /* 0x000000ec0300720c */ /* 0x080fe40003f86270 */
[-C--:B------:R-:W-:Y:S02]  /*13b60*/  ISETP.GE.AND P3, PT, R200, R236.reuse, PT ;  /* 0x000000ecc800720c */ /* 0x080fe40003f66270 */
[----:B------:R-:W-:Y:S02]  /*13b70*/  ISETP.GE.AND P0, PT, R5, R236, PT ;  /* 0x000000ec0500720c */ /* 0x000fe40003f06270 */
[----:B------:R-:W-:Y:S02]  /*13b80*/  FSEL R201, R4, -INF , !P1 ;  /* 0xff80000004c97808 */ /* 0x000fe40004800000 */
[-C--:B------:R-:W-:Y:S02]  /*13b90*/  ISETP.GE.OR P4, PT, R3, R240.reuse, !P4 ;  /* 0x000000f00300720c */ /* 0x080fe40006786670 */
[-C--:B------:R-:W-:Y:S02]  /*13ba0*/  ISETP.GE.OR P3, PT, R200, R240.reuse, !P3 ;  /* 0x000000f0c800720c */ /* 0x080fe40005f66670 */
[----:B------:R-:W-:Y:S02]  /*13bb0*/  IADD3 R4, R0, 0x11, RZ ;  /* 0x0000001100047810 */ /* 0x000fe40007ffe0ff */
[----:B------:R-:W-:Y:S02]  /*13bc0*/  ISETP.GE.OR P0, PT, R5, R240, !P0 ;  /* 0x000000f00500720c */ /* 0x000fe40004706670 */
[----:B------:R-:W-:Y:S02]  /*13bd0*/  FSEL R206, R7, -INF , !P2 ;  /* 0xff80000007ce7808 */ /* 0x000fe40005000000 */
[----:B------:R-:W-:Y:S02]  /*13be0*/  ISETP.GE.AND P2, PT, R3, R235, PT ;  /* 0x000000eb0300720c */ /* 0x000fe40003f46270 */
[----:B------:R-:W-:Y:S02]  /*13bf0*/  FSEL R203, R16, -INF , !P4 ;  /* 0xff80000010cb7808 */ /* 0x000fe40006000000 */
[----:B------:R-:W-:Y:S02]  /*13c00*/  FSEL R202, R17, -INF , !P3 ;  /* 0xff80000011ca7808 */ /* 0x000fe40005800000 */
[C---:B------:R-:W-:Y:S02]  /*13c10*/  ISETP.GE.AND P4, PT, R3.reuse, R234, PT ;  /* 0x000000ea0300720c */ /* 0x040fe40003f86270 */
[C---:B------:R-:W-:Y:S02]  /*13c20*/  ISETP.GE.AND P3, PT, R3.reuse, R233, PT ;  /* 0x000000e90300720c */ /* 0x040fe40003f66270 */
[----:B------:R-:W-:Y:S02]  /*13c30*/  FSEL R20, R20, -INF , !P0 ;  /* 0xff80000014147808 */ /* 0x000fe40004000000 */
[C---:B------:R-:W-:Y:S02]  /*13c40*/  ISETP.GE.AND P0, PT, R4.reuse, R235, PT ;  /* 0x000000eb0400720c */ /* 0x040fe40003f06270 */
[C---:B------:R-:W-:Y:S02]  /*13c50*/  ISETP.GE.OR P2, PT, R3.reuse, R239, !P2 ;  /* 0x000000ef0300720c */ /* 0x040fe40005746670 */
[C---:B------:R-:W-:Y:S02]  /*13c60*/  ISETP.GE.OR P4, PT, R3.reuse, R238, !P4 ;  /* 0x000000ee0300720c */ /* 0x040fe40006786670 */
[----:B------:R-:W-:Y:S02]  /*13c70*/  ISETP.GE.OR P3, PT, R3, R237, !P3 ;  /* 0x000000ed0300720c */ /* 0x000fe40005f66670 */
[----:B------:R-:W-:Y:S02]  /*13c80*/  ISETP.GE.OR P0, PT, R4, R239, !P0 ;  /* 0x000000ef0400720c */ /* 0x000fe40004706670 */
[C---:B------:R-:W-:Y:S02]  /*13c90*/  IADD3 R3, R0.reuse, 0x18, RZ ;  /* 0x0000001800037810 */ /* 0x040fe40007ffe0ff */
[----:B------:R-:W-:Y:S02]  /*13ca0*/  FSEL R23, R23, -INF , !P0 ;  /* 0xff80000017177808 */ /* 0x000fe40004000000 */
[C---:B------:R-:W-:Y:S02]  /*13cb0*/  ISETP.GE.AND P0, PT, R3.reuse, R236, PT ;  /* 0x000000ec0300720c */ /* 0x040fe40003f06270 */
[----:B------:R-:W-:Y:S02]  /*13cc0*/  IADD3 R6, R0, 0x19, RZ ;  /* 0x0000001900067810 */ /* 0x000fe40007ffe0ff */
[----:B------:R-:W-:Y:S02]  /*13cd0*/  ISETP.GE.OR P0, PT, R3, R240, !P0 ;  /* 0x000000f00300720c */ /* 0x000fe40004706670 */
[----:B------:R-:W-:Y:S02]  /*13ce0*/  ISETP.GE.AND P1, PT, R200, R235, PT ;  /* 0x000000ebc800720c */ /* 0x000fe40003f26270 */
[----:B------:R-:W-:Y:S02]  /*13cf0*/  FSEL R32, R32, -INF , !P0 ;  /* 0xff80000020207808 */ /* 0x000fe40004000000 */
[-C--:B------:R-:W-:Y:S02]  /*13d00*/  ISETP.GE.AND P0, PT, R6, R236.reuse, PT ;  /* 0x000000ec0600720c */ /* 0x080fe40003f06270 */
[----:B------:R-:W-:Y:S02]  /*13d10*/  ISETP.GE.OR P1, PT, R200, R239, !P1 ;  /* 0x000000efc800720c */ /* 0x000fe40004f26670 */
[----:B------:R-:W-:Y:S02]  /*13d20*/  FSEL R207, R18, -INF , !P2 ;  /* 0xff80000012cf7808 */ /* 0x000fe40005000000 */
[----:B------:R-:W-:Y:S02]  /*13d30*/  ISETP.GE.AND P2, PT, R4, R236, PT ;  /* 0x000000ec0400720c */ /* 0x000fe40003f46270 */
[-C--:B------:R-:W-:Y:S02]  /*13d40*/  ISETP.GE.OR P0, PT, R6, R240.reuse, !P0 ;  /* 0x000000f00600720c */ /* 0x080fe40004706670 */
[----:B------:R-:W-:Y:S02]  /*13d50*/  FSEL R208, R19, -INF , !P1 ;  /* 0xff80000013d07808 */ /* 0x000fe40004800000 */
[-C--:B------:R-:W-:Y:S02]  /*13d60*/  ISETP.GE.AND P1, PT, R5, R235.reuse, PT ;  /* 0x000000eb0500720c */ /* 0x080fe40003f26270 */
[----:B------:R-:W-:Y:S02]  /*13d70*/  ISETP.GE.OR P2, PT, R4, R240, !P2 ;  /* 0x000000f00400720c */ /* 0x000fe40005746670 */
[----:B------:R-:W-:Y:S02]  /*13d80*/  FSEL R33, R33, -INF , !P0 ;  /* 0xff80000021217808 */ /* 0x000fe40004000000 */
[----:B------:R-:W-:Y:S02]  /*13d90*/  ISETP.GE.AND P0, PT, R3, R235, PT ;  /* 0x000000eb0300720c */ /* 0x000fe40003f06270 */
[-C--:B------:R-:W-:Y:S02]  /*13da0*/  ISETP.GE.OR P1, PT, R5, R239.reuse, !P1 ;  /* 0x000000ef0500720c */ /* 0x080fe40004f26670 */
[----:B------:R-:W-:Y:S02]  /*13db0*/  FSEL R21, R21, -INF , !P2 ;  /* 0xff80000015157808 */ /* 0x000fe40005000000 */
[----:B------:R-:W-:Y:S02]  /*13dc0*/  ISETP.GE.AND P2, PT, R200, R234, PT ;  /* 0x000000eac800720c */ /* 0x000fe40003f46270 */
[----:B------:R-:W-:Y:S02]  /*13dd0*/  @P5 LOP3.LUT R230, R230, 0x4000, RZ, 0xfc, !PT ;  /* 0x00004000e6e65812 */ /* 0x000fe400078efcff */
[----:B------:R-:W-:Y:S02]  /*13de0*/  ISETP.GE.OR P0, PT, R3, R239, !P0 ;  /* 0x000000ef0300720c */ /* 0x000fe40004706670 */
[----:B-1----:R-:W-:Y:S02]  /*13df0*/  FSEL R135, R22, -INF , !P1 ;  /* 0xff80000016877808 */ /* 0x002fe40004800000 */
[C---:B------:R-:W-:Y:S02]  /*13e00*/  ISETP.GE.AND P1, PT, R200.reuse, R233, PT ;  /* 0x000000e9c800720c */ /* 0x040fe40003f26270 */
[----:B------:R-:W-:Y:S02]  /*13e10*/  ISETP.GE.OR P2, PT, R200, R238, !P2 ;  /* 0x000000eec800720c */ /* 0x000fe40005746670 */
[----:B------:R-:W-:Y:S02]  /*13e20*/  LOP3.LUT R230, R230, 0xffffdfff, RZ, 0xc0, !PT ;  /* 0xffffdfffe6e67812 */ /* 0x000fe400078ec0ff */
[----:B------:R-:W-:Y:S02]  /*13e30*/  FSEL R34, R34, -INF , !P0 ;  /* 0xff80000022227808 */ /* 0x000fe40004000000 */
[----:B------:R-:W-:Y:S02]  /*13e40*/  ISETP.GE.AND P0, PT, R6, R235, PT ;  /* 0x000000eb0600720c */ /* 0x000fe40003f06270 */
[----:B------:R-:W-:Y:S02]  /*13e50*/  ISETP.GE.OR P1, PT, R200, R237, !P1 ;  /* 0x000000edc800720c */ /* 0x000fe40004f26670 */
[----:B------:R-:W-:Y:S02]  /*13e60*/  @P4 LOP3.LUT R230, R230, 0x2000, RZ, 0xfc, !PT ;  /* 0x00002000e6e64812 */ /* 0x000fe400078efcff */
[----:B------:R-:W-:Y:S02]  /*13e70*/  LOP3.LUT R231, R231, 0xfffbffff, RZ, 0xc0, !PT ;  /* 0xfffbffffe7e77812 */ /* 0x000fe400078ec0ff */
[----:B------:R-:W-:Y:S02]  /*13e80*/  ISETP.GE.OR P0, PT, R6, R239, !P0 ;  /* 0x000000ef0600720c */ /* 0x000fe40004706670 */
[----:B------:R-:W-:Y:S02]  /*13e90*/  @P3 LOP3.LUT R231, R231, 0x40000, RZ, 0xfc, !PT ;  /* 0x00040000e7e73812 */ /* 0x000fe400078efcff */
[----:B------:R-:W-:Y:S02]  /*13ea0*/  LOP3.LUT R230, R230, 0xffffefff, RZ, 0xc0, !PT ;  /* 0xffffefffe6e67812 */ /* 0x000fe400078ec0ff */
[----:B------:R-:W-:Y:S02]  /*13eb0*/  FSEL R35, R35, -INF , !P0 ;  /* 0xff80000023237808 */ /* 0x000fe40004000000 */
[----:B------:R-:W-:Y:S02]  /*13ec0*/  ISETP.GE.AND P0, PT, R5, R234, PT ;  /* 0x000000ea0500720c */ /* 0x000fe40003f06270 */
[----:B------:R-:W-:Y:S02]  /*13ed0*/  @P2 LOP3.LUT R230, R230, 0x1000, RZ, 0xfc, !PT ;  /* 0x00001000e6e62812 */ /* 0x000fe400078efcff */
[----:B------:R-:W-:Y:S02]  /*13ee0*/  LOP3.LUT R231, R231, 0xfffdffff, RZ, 0xc0, !PT ;  /* 0xfffdffffe7e77812 */ /* 0x000fe400078ec0ff */
[C---:B------:R-:W-:Y:S02]  /*13ef0*/  ISETP.GE.OR P2, PT, R5.reuse, R238, !P0 ;  /* 0x000000ee0500720c */ /* 0x040fe40004746670 */
[----:B------:R-:W-:Y:S02]  /*13f00*/  ISETP.GE.AND P0, PT, R5, R233, PT ;  /* 0x000000e90500720c */ /* 0x000fe40003f06270 */
[----:B------:R-:W-:Y:S02]  /*13f10*/  @P1 LOP3.LUT R231, R231, 0x20000, RZ, 0xfc, !PT ;  /* 0x00020000e7e71812 */ /* 0x000fe400078efcff */
[----:B------:R-:W-:Y:S02]  /*13f20*/  ISETP.GE.OR P1, PT, R5, R237, !P0 ;  /* 0x000000ed0500720c */ /* 0x000fe40004726670 */
[----:B------:R-:W-:Y:S02]  /*13f30*/  IADD3 R5, R0, 0x20, RZ ;  /* 0x0000002000057810 */ /* 0x000fe40007ffe0ff */
[----:B------:R-:W-:Y:S02]  /*13f40*/  LOP3.LUT R230, R230, 0xfffff7ff, RZ, 0xc0, !PT ;  /* 0xfffff7ffe6e67812 */ /* 0x000fe400078ec0ff */
[C---:B------:R-:W-:Y:S02]  /*13f50*/  ISETP.GE.AND P0, PT, R5.reuse, R236, PT ;  /* 0x000000ec0500720c */ /* 0x040fe40003f06270 */
[----:B------:R-:W-:Y:S02]  /*13f60*/  @P2 LOP3.LUT R230, R230, 0x800, RZ, 0xfc, !PT ;  /* 0x00000800e6e62812 */ /* 0x000fe400078efcff */
[----:B------:R-:W-:Y:S02]  /*13f70*/  ISETP.GE.OR P0, PT, R5, R240, !P0 ;  /* 0x000000f00500720c */ /* 0x000fe40004706670 */
[----:B------:R-:W-:Y:S02]  /*13f80*/  LOP3.LUT R231, R231, 0xfffeffff, RZ, 0xc0, !PT ;  /* 0xfffeffffe7e77812 */ /* 0x000fe400078ec0ff */
[----:B------:R-:W-:Y:S02]  /*13f90*/  FSEL R36, R36, -INF , !P0 ;  /* 0xff80000024247808 */ /* 0x000fe40004000000 */
[C---:B------:R-:W-:Y:S02]  /*13fa0*/  ISETP.GE.AND P0, PT, R4.reuse, R234, PT ;  /* 0x000000ea0400720c */ /* 0x040fe40003f06270 */
[----:B------:R-:W-:Y:S02]  /*13fb0*/  @P1 LOP3.LUT R231, R231, 0x10000, RZ, 0xfc, !PT ;  /* 0x00010000e7e71812 */ /* 0x000fe400078efcff */
[C---:B------:R-:W-:Y:S02]  /*13fc0*/  ISETP.GE.OR P2, PT, R4.reuse, R238, !P0 ;  /* 0x000000ee0400720c */ /* 0x040fe40004746670 */
[----:B------:R-:W-:Y:S02]  /*13fd0*/  ISETP.GE.AND P0, PT, R4, R233, PT ;  /* 0x000000e90400720c */ /* 0x000fe40003f06270 */
[----:B------:R-:W-:Y:S02]  /*13fe0*/  LOP3.LUT R230, R230, 0xfffffbff, RZ, 0xc0, !PT ;  /* 0xfffffbffe6e67812 */ /* 0x000fe400078ec0ff */
[----:B------:R-:W-:Y:S02]  /*13ff0*/  ISETP.GE.OR P1, PT, R4, R237, !P0 ;  /* 0x000000ed0400720c */ /* 0x000fe40004726670 */
[----:B------:R-:W-:Y:S02]  /*14000*/  IADD3 R4, R0, 0x21, RZ ;  /* 0x0000002100047810 */ /* 0x000fe40007ffe0ff */
[----:B------:R-:W-:Y:S02]  /*14010*/  LOP3.LUT R231, R231, 0xffff7fff, RZ, 0xc0, !PT ;  /* 0xffff7fffe7e77812 */ /* 0x000fe400078ec0ff */
[----:B------:R-:W-:Y:S02]  /*14020*/  ISETP.GE.AND P0, PT, R4, R236, PT ;  /* 0x000000ec0400720c */ /* 0x000fe40003f06270 */
[----:B------:R-:W-:Y:S02]  /*14030*/  @P2 LOP3.LUT R230, R230, 0x400, RZ, 0xfc, !PT ;  /* 0x00000400e6e62812 */ /* 0x000fe400078efcff */
[----:B------:R-:W-:Y:S02]  /*14040*/  ISETP.GE.OR P0, PT, R4, R240, !P0 ;  /* 0x000000f00400720c */ /* 0x000fe40004706670 */
[----:B------:R-:W-:Y:S02]  /*14050*/  LOP3.LUT R230, R230, 0xfffffdff, RZ, 0xc0, !PT ;  /* 0xfffffdffe6e67812 */ /* 0x000fe400078ec0ff */
[----:B------:R-:W-:Y:S02]  /*14060*/  FSEL R37, R37, -INF , !P0 ;  /* 0xff80000025257808 */ /* 0x000fe40004000000 */
[----:B------:R-:W-:Y:S02]  /*14070*/  ISETP.GE.AND P0, PT, R5, R235, PT ;  /* 0x000000eb0500720c */ /* 0x000fe40003f06270 */
[----:B------:R-:W-:Y:S02]  /*14080*/  @P1 LOP3.LUT R231, R231, 0x8000, RZ, 0xfc, !PT ;  /* 0x00008000e7e71812 */ /* 0x000fe400078efcff */
[----:B------:R-:W-:Y:S02]  /*14090*/  ISETP.GE.OR P0, PT, R5, R239, !P0 ;  /* 0x000000ef0500720c */ /* 0x000fe40004706670 */
[----:B------:R-:W-:Y:S02]  /*140a0*/  LOP3.LUT R231, R231, 0xffffbfff, RZ, 0xc0, !PT ;  /* 0xffffbfffe7e77812 */ /* 0x000fe400078ec0ff */
[----:B------:R-:W-:Y:S02]  /*140b0*/  FSEL R38, R38, -INF , !P0 ;  /* 0xff80000026267808 */ /* 0x000fe40004000000 */
[C---:B------:R-:W-:Y:S04]  /*140c0*/  ISETP.GE.AND P0, PT, R4.reuse, R235, PT ;  /* 0x000000eb0400720c */ /* 0x040fe80003f06270 */
[----:B------:R-:W-:Y:S04]  /*140d0*/  ISETP.GE.OR P0, PT, R4, R239, !P0 ;  /* 0x000000ef0400720c */ /* 0x000fe80004706670 */
[----:B------:R-:W-:Y:S02]  /*140e0*/  FSEL R39, R39, -INF , !P0 ;  /* 0xff80000027277808 */ /* 0x000fe40004000000 */
[C---:B------:R-:W-:Y:S03]  /*140f0*/  ISETP.GE.AND P0, PT, R3.reuse, R234, PT ;  /* 0x000000ea0300720c */ /* 0x040fe60003f06270 */
[----:B------:R-:W-:Y:S01]  /*14100*/  STL [R1+0x18], R39 ;  /* 0x0000182701007387 */ /* 0x000fe20000100800 */
[C---:B------:R-:W-:Y:S02]  /*14110*/  ISETP.GE.OR P2, PT, R3.reuse, R238, !P0 ;  /* 0x000000ee0300720c */ /* 0x040fe40004746670 */
[C---:B------:R-:W-:Y:S04]  /*14120*/  ISETP.GE.AND P0, PT, R3.reuse, R233, PT ;  /* 0x000000e90300720c */ /* 0x040fe80003f06270 */
[----:B------:R-:W-:Y:S02]  /*14130*/  ISETP.GE.OR P1, PT, R3, R237, !P0 ;  /* 0x000000ed0300720c */ /* 0x000fe40004726670 */
[----:B------:R-:W-:Y:S04]  /*14140*/  IADD3 R3, R0, 0x28, RZ ;  /* 0x0000002800037810 */ /* 0x000fe80007ffe0ff */
        /* <DEDUP_REMOVED lines=8> */
[C---:B------:R-:W-:Y:S02]  /*141d0*/  ISETP.GE.AND P0, PT, R6.reuse, R233, PT ;  /* 0x000000e90600720c */ /* 0x040fe40003f06270 */
[----:B------:R-:W-:Y:S02]  /*141e0*/  LOP3.LUT R231, R231, 0xffffdfff, RZ, 0xc0, !PT ;  /* 0xffffdfffe7e77812 */ /* 0x000fe400078ec0ff */
[----:B------:R-:W-:Y:S02]  /*141f0*/  ISETP.GE.OR P1, PT, R6, R237, !P0 ;  /* 0x000000ed0600720c */ /* 0x000fe40004726670 */
[----:B------:R-:W-:Y:S04]  /*14200*/  IADD3 R6, R0, 0x29, RZ ;  /* 0x0000002900067810 */ /* 0x000fe80007ffe0ff */
        /* <DEDUP_REMOVED lines=10> */
[C---:B------:R-:W-:Y:S03]  /*142b0*/  ISETP.GE.AND P0, PT, R6.reuse, R235, PT ;  /* 0x000000eb0600720c */ /* 0x040fe60003f06270 */
[----:B------:R-:W-:Y:S01]  /*142c0*/  STL [R1+0x14], R50 ;  /* 0x0000143201007387 */ /* 0x000fe20000100800 */
        /* <DEDUP_REMOVED lines=34> */
[C---:B------:R-:W-:Y:S04]  /*144f0*/  ISETP.GE.AND P0, PT, R3.reuse, R234, PT ;  /* 0x000000ea0300720c */ /* 0x040fe80003f06270 */
        /* <DEDUP_REMOVED lines=32> */
[C---:B------:R-:W-:Y:S01]  /*14700*/  ISETP.GE.AND P0, PT, R5.reuse, R233, PT ;  /* 0x000000e90500720c */ /* 0x040fe20003f06270 */
[----:B------:R-:W-:Y:S03]  /*14710*/  STL [R1+0xd4], R236 ;  /* 0x0000d4ec01007387 */ /* 0x000fe60000100800 */
[----:B------:R-:W-:Y:S01]  /*14720*/  ISETP.GE.OR P1, PT, R5, R237, !P0 ;  /* 0x000000ed0500720c */ /* 0x000fe20004726670 */
[----:B------:R-:W-:Y:S01]  /*14730*/  STL [R1+0xd8], R240 ;  /* 0x0000d8f001007387 */ /* 0x000fe20000100800 */
[----:B------:R-:W-:Y:S03]  /*14740*/  IADD3 R5, R0, 0x40, RZ ;  /* 0x0000004000057810 */ /* 0x000fe60007ffe0ff */
[----:B------:R-:W-:Y:S01]  /*14750*/  STL [R1+0xdc], R235 ;  /* 0x0000dceb01007387 */ /* 0x000fe20000100800 */
[C---:B------:R-:W-:Y:S02]  /*14760*/  ISETP.GE.AND P0, PT, R5.reuse, R236, PT ;  /* 0x000000ec0500720c */ /* 0x040fe40003f06270 */
[----:B------:R-:W-:Y:S01]  /*14770*/  @P2 LOP3.LUT R230, R230, 0x8, RZ, 0xfc, !PT ;  /* 0x00000008e6e62812 */ /* 0x000fe200078efcff */
[----:B------:R-:W-:Y:S01]  /*14780*/  STL [R1+0xe0], R239 ;  /* 0x0000e0ef01007387 */ /* 0x000fe20000100800 */
        /* <DEDUP_REMOVED lines=52> */
[----:B------:R-:W-:Y:S01]  /*14ad0*/  FSEL R252, R83, -INF , !P0 ;  /* 0xff80000053fc7808 */ /* 0x000fe20004000000 */
[----:B------:R-:W-:Y:S01]  /*14ae0*/  IMAD.MOV.U32 R83, RZ, RZ, R135 ;  /* 0x000000ffff537224 */ /* 0x000fe200078e0087 */
[C---:B------:R-:W-:Y:S04]  /*14af0*/  ISETP.GE.AND P0, PT, R5.reuse, R234, PT ;  /* 0x000000ea0500720c */ /* 0x040fe80003f06270 */
[C---:B------:R-:W-:Y:S02]  /*14b00*/  ISETP.GE.OR P2, PT, R5.reuse, R238, !P0 ;  /* 0x000000ee0500720c */ /* 0x040fe40004746670 */
[C---:B------:R-:W-:Y:S04]  /*14b10*/  ISETP.GE.AND P0, PT, R5.reuse, R233, PT ;  /* 0x000000e90500720c */ /* 0x040fe80003f06270 */
[----:B------:R-:W-:Y:S02]  /*14b20*/  ISETP.GE.OR P1, PT, R5, R237, !P0 ;  /* 0x000000ed0500720c */ /* 0x000fe40004726670 */
[----:B------:R-:W-:Y:S04]  /*14b30*/  IADD3 R5, R0, 0x50, RZ ;  /* 0x0000005000057810 */ /* 0x000fe80007ffe0ff */
[----:B------:R-:W-:Y:S02]  /*14b40*/  ISETP.GE.AND P0, PT, R5, R236, PT ;  /* 0x000000ec0500720c */ /* 0x000fe40003f06270 */
        /* <DEDUP_REMOVED lines=11> */
[C---:B------:R-:W-:Y:S02]  /*14c00*/  ISETP.GE.AND P0, PT, R4.reuse, R236, PT ;  /* 0x000000ec0400720c */ /* 0x040fe40003f06270 */
        /* <DEDUP_REMOVED lines=9> */
[C---:B------:R-:W-:Y:S02]  /*14ca0*/  ISETP.GE.AND P0, PT, R4.reuse, R235, PT ;  /* 0x000000eb0400720c */ /* 0x040fe40003f06270 */
[C---:B------:R-:W-:Y:S02]  /*14cb0*/  ISETP.GE.AND P6, PT, R4.reuse, R233, PT ;  /* 0x000000e90400720c */ /* 0x040fe40003fc6270 */
[C---:B------:R-:W-:Y:S02]  /*14cc0*/  ISETP.GE.OR P0, PT, R4.reuse, R239, !P0 ;  /* 0x000000ef0400720c */ /* 0x040fe40004706670 */
[----:B------:R-:W-:Y:S02]  /*14cd0*/  ISETP.GE.OR P6, PT, R4, R237, !P6 ;  /* 0x000000ed0400720c */ /* 0x000fe400077c6670 */
[----:B------:R-:W-:Y:S02]  /*14ce0*/  FSEL R250, R87, -INF , !P0 ;  /* 0xff80000057fa7808 */ /* 0x000fe40004000000 */
[C---:B------:R-:W-:Y:S04]  /*14cf0*/  ISETP.GE.AND P0, PT, R3.reuse, R234, PT ;  /* 0x000000ea0300720c */ /* 0x040fe80003f06270 */
[C---:B------:R-:W-:Y:S02]  /*14d00*/  ISETP.GE.OR P2, PT, R3.reuse, R238, !P0 ;  /* 0x000000ee0300720c */ /* 0x040fe40004746670 */
[C---:B------:R-:W-:Y:S03]  /*14d10*/  ISETP.GE.AND P0, PT, R3.reuse, R233, PT ;  /* 0x000000e90300720c */ /* 0x040fe60003f06270 */
[----:B------:R-:W-:Y:S02]  /*14d20*/  @P6 LOP3.LUT R230, R230, 0x40000, RZ, 0xfc, !PT ;  /* 0x00040000e6e66812 */ /* 0x000fe400078efcff */
        /* <DEDUP_REMOVED lines=14> */
[----:B------:R-:W-:Y:S02]  /*14e10*/  IADD3 R6, R0, 0x59, RZ ;  /* 0x0000005900067810 */ /* 0x000fe40007ffe0ff */
[----:B------:R-:W-:Y:S02]  /*14e20*/  ISETP.GE.AND P5, PT, R3, R233, PT ;  /* 0x000000e90300720c */ /* 0x000fe40003fa6270 */
        /* <DEDUP_REMOVED lines=11> */
[----:B------:R-:W-:Y:S02]  /*14ee0*/  ISETP.GE.OR P5, PT, R3, R237, !P5 ;  /* 0x000000ed0300720c */ /* 0x000fe40006fa6670 */
[C---:B------:R-:W-:Y:S02]  /*14ef0*/  ISETP.GE.OR P0, PT, R6.reuse, R239, !P0 ;  /* 0x000000ef0600720c */ /* 0x040fe40004706670 */
[C---:B------:R-:W-:Y:S02]  /*14f00*/  ISETP.GE.AND P4, PT, R6.reuse, R233, PT ;  /* 0x000000e90600720c */ /* 0x040fe40003f86270 */
[----:B------:R-:W-:Y:S02]  /*14f10*/  FSEL R248, R99, -INF , !P0 ;  /* 0xff80000063f87808 */ /* 0x000fe40004000000 */
[C---:B------:R-:W-:Y:S02]  /*14f20*/  ISETP.GE.AND P0, PT, R5.reuse, R234, PT ;  /* 0x000000ea0500720c */ /* 0x040fe40003f06270 */
[----:B------:R-:W-:Y:S02]  /*14f30*/  ISETP.GE.OR P4, PT, R6, R237, !P4 ;  /* 0x000000ed0600720c */ /* 0x000fe40006786670 */
[C---:B------:R-:W-:Y:S02]  /*14f40*/  ISETP.GE.OR P2, PT, R5.reuse, R238, !P0 ;  /* 0x000000ee0500720c */ /* 0x040fe40004746670 */
[C---:B------:R-:W-:Y:S02]  /*14f50*/  ISETP.GE.AND P0, PT, R5.reuse, R233, PT ;  /* 0x000000e90500720c */ /* 0x040fe40003f06270 */
        /* <DEDUP_REMOVED lines=18> */
[----:B------:R-:W-:Y:S02]  /*15080*/  @P0 LOP3.LUT R231, R231, 0x4000000, RZ, 0xfc, !PT ;  /* 0x04000000e7e70812 */ /* 0x000fe400078efcff */
[C---:B------:R-:W-:Y:S02]  /*15090*/  ISETP.GE.AND P0, PT, R4.reuse, R236, PT ;  /* 0x000000ec0400720c */ /* 0x040fe40003f06270 */
[----:B------:R-:W-:Y:S02]  /*150a0*/  LOP3.LUT R231, R231, 0xfdffffff, RZ, 0xc0, !PT ;  /* 0xfdffffffe7e77812 */ /* 0x000fe400078ec0ff */
[C---:B------:R-:W-:Y:S02]  /*150b0*/  ISETP.GE.OR P0, PT, R4.reuse, R240, !P0 ;  /* 0x000000f00400720c */ /* 0x040fe40004706670 */
[----:B------:R-:W-:Y:S02]  /*150c0*/  ISETP.GE.AND P2, PT, R4, R233, PT ;  /* 0x000000e90400720c */ /* 0x000fe40003f46270 */
[----:B------:R-:W-:Y:S02]  /*150d0*/  FSEL R101, R101, -INF , !P0 ;  /* 0xff80000065657808 */ /* 0x000fe40004000000 */
[C---:B------:R-:W-:Y:S02]  /*150e0*/  ISETP.GE.AND P0, PT, R5.reuse, R235, PT ;  /* 0x000000eb0500720c */ /* 0x040fe40003f06270 */
[----:B------:R-:W-:Y:S02]  /*150f0*/  @P3 LOP3.LUT R230, R230, 0x10000, RZ, 0xfc, !PT ;  /* 0x00010000e6e63812 */ /* 0x000fe400078efcff */
[----:B------:R-:W-:Y:S02]  /*15100*/  ISETP.GE.OR P0, PT, R5, R239, !P0 ;  /* 0x000000ef0500720c */ /* 0x000fe40004706670 */
[----:B------:R-:W-:Y:S02]  /*15110*/  ISETP.GE.OR P2, PT, R4, R237, !P2 ;  /* 0x000000ed0400720c */ /* 0x000fe40005746670 */
[----:B------:R-:W-:Y:S02]  /*15120*/  FSEL R247, R102, -INF , !P0 ;  /* 0xff80000066f77808 */ /* 0x000fe40004000000 */
[----:B------:R-:W-:Y:S02]  /*15130*/  ISETP.GE.AND P0, PT, R4, R235, PT ;  /* 0x000000eb0400720c */ /* 0x000fe40003f06270 */
[----:B------:R-:W-:Y:S02]  /*15140*/  LOP3.LUT P6, RZ, R230, 0x100, RZ, 0xc0, !PT ;  /* 0x00000100e6ff7812 */ /* 0x000fe400078cc0ff */
[----:B------:R-:W-:Y:S02]  /*15150*/  ISETP.GE.OR P0, PT, R4, R239, !P0 ;  /* 0x000000ef0400720c */ /* 0x000fe40004706670 */
[----:B------:R-:W-:Y:S02]  /*15160*/  LOP3.LUT P5, RZ, R230, 0x200, RZ, 0xc0, !PT ;  /* 0x00000200e6ff7812 */ /* 0x000fe400078ac0ff */
[----:B------:R-:W-:Y:S02]  /*15170*/  FSEL R246, R103, -INF , !P0 ;  /* 0xff80000067f67808 */ /* 0x000fe40004000000 */
[----:B------:R-:W-:Y:S02]  /*15180*/  ISETP.GE.AND P0, PT, R3, R234, PT ;  /* 0x000000ea0300720c */ /* 0x000fe40003f06270 */
[----:B------:R-:W-:Y:S02]  /*15190*/  FSEL R98, R29, -INF , !P6 ;  /* 0xff8000001d627808 */ /* 0x000fe40007000000 */
[----:B------:R-:W-:Y:S02]  /*151a0*/  ISETP.GE.OR P0, PT, R3, R238, !P0 ;  /* 0x000000ee0300720c */ /* 0x000fe40004706670 */
[----:B------:R-:W-:Y:S11]  /*151b0*/  IADD3 R3, R0, 0x68, RZ ;  /* 0x0000006800037810 */ /* 0x000ff60007ffe0ff */
[----:B------:R-:W-:Y:S02]  /*151c0*/  @P0 LOP3.LUT R231, R231, 0x2000000, RZ, 0xfc, !PT ;  /* 0x02000000e7e70812 */ /* 0x000fe400078efcff */
[----:B------:R-:W-:Y:S02]  /*151d0*/  ISETP.GE.AND P0, PT, R3, R236, PT ;  /* 0x000000ec0300720c */ /* 0x000fe40003f06270 */
[----:B------:R-:W-:Y:S02]  /*151e0*/  LOP3.LUT R231, R231, 0xfeffffff, RZ, 0xc0, !PT ;  /* 0xfeffffffe7e77812 */ /* 0x000fe400078ec0ff */
[----:B------:R-:W-:Y:S04]  /*151f0*/  ISETP.GE.OR P0, PT, R3, R240, !P0 ;  /* 0x000000f00300720c */ /* 0x000fe80004706670 */
[----:B------:R-:W-:Y:S02]  /*15200*/  FSEL R112, R112, -INF , !P0 ;  /* 0xff80000070707808 */ /* 0x000fe40004000000 */
[C---:B------:R-:W-:Y:S04]  /*15210*/  ISETP.GE.AND P0, PT, R6.reuse, R234, PT ;  /* 0x000000ea0600720c */ /* 0x040fe80003f06270 */
[----:B------:R-:W-:Y:S02]  /*15220*/  ISETP.GE.OR P0, PT, R6, R238, !P0 ;  /* 0x000000ee0600720c */ /* 0x000fe40004706670 */
[----:B------:R-:W-:Y:S11]  /*15230*/  IADD3 R6, R0, 0x69, RZ ;  /* 0x0000006900067810 */ /* 0x000ff60007ffe0ff */
[----:B------:R-:W-:Y:S02]  /*15240*/  @P0 LOP3.LUT R231, R231, 0x1000000, RZ, 0xfc, !PT ;  /* 0x01000000e7e70812 */ /* 0x000fe400078efcff */
[C---:B------:R-:W-:Y:S02]  /*15250*/  ISETP.GE.AND P0, PT, R6.reuse, R236, PT ;  /* 0x000000ec0600720c */ /* 0x040fe40003f06270 */
[----:B------:R-:W-:Y:S02]  /*15260*/  LOP3.LUT R231, R231, 0xff7fffff, RZ, 0xc0, !PT ;  /* 0xff7fffffe7e77812 */ /* 0x000fe400078ec0ff */
[----:B------:R-:W-:Y:S04]  /*15270*/  ISETP.GE.OR P0, PT, R6, R240, !P0 ;  /* 0x000000f00600720c */ /* 0x000fe80004706670 */
[----:B------:R-:W-:Y:S02]  /*15280*/  FSEL R113, R113, -INF , !P0 ;  /* 0xff80000071717808 */ /* 0x000fe40004000000 */
[C---:B------:R-:W-:Y:S04]  /*15290*/  ISETP.GE.AND P0, PT, R3.reuse, R235, PT ;  /* 0x000000eb0300720c */ /* 0x040fe80003f06270 */
[----:B------:R-:W-:Y:S04]  /*152a0*/  ISETP.GE.OR P0, PT, R3, R239, !P0 ;  /* 0x000000ef0300720c */ /* 0x000fe80004706670 */
[----:B------:R-:W-:Y:S02]  /*152b0*/  FSEL R245, R114, -INF , !P0 ;  /* 0xff80000072f57808 */ /* 0x000fe40004000000 */
[C---:B------:R-:W-:Y:S04]  /*152c0*/  ISETP.GE.AND P0, PT, R6.reuse, R235, PT ;  /* 0x000000eb0600720c */ /* 0x040fe80003f06270 */
[----:B------:R-:W-:Y:S04]  /*152d0*/  ISETP.GE.OR P0, PT, R6, R239, !P0 ;  /* 0x000000ef0600720c */ /* 0x000fe80004706670 */
[----:B------:R-:W-:Y:S02]  /*152e0*/  FSEL R244, R115, -INF , !P0 ;  /* 0xff80000073f47808 */ /* 0x000fe40004000000 */
[C---:B------:R-:W-:Y:S04]  /*152f0*/  ISETP.GE.AND P0, PT, R5.reuse, R234, PT ;  /* 0x000000ea0500720c */ /* 0x040fe80003f06270 */
[----:B------:R-:W-:Y:S02]  /*15300*/  ISETP.GE.OR P0, PT, R5, R238, !P0 ;  /* 0x000000ee0500720c */ /* 0x000fe40004706670 */
[----:B------:R-:W-:Y:S11]  /*15310*/  IADD3 R5, R0, 0x70, RZ ;  /* 0x0000007000057810 */ /* 0x000ff60007ffe0ff */
[----:B------:R-:W-:Y:S02]  /*15320*/  @P0 LOP3.LUT R231, R231, 0x800000, RZ, 0xfc, !PT ;  /* 0x00800000e7e70812 */ /* 0x000fe400078efcff */
[----:B------:R-:W-:Y:S02]  /*15330*/  ISETP.GE.AND P0, PT, R5, R236, PT ;  /* 0x000000ec0500720c */ /* 0x000fe40003f06270 */
[----:B------:R-:W-:Y:S02]  /*15340*/  LOP3.LUT P4, RZ, R231, 0x8000, RZ, 0xc0, !PT ;  /* 0x00008000e7ff7812 */ /* 0x000fe4000788c0ff */
[----:B------:R-:W-:Y:S02]  /*15350*/  ISETP.GE.OR P0, PT, R5, R240, !P0 ;  /* 0x000000f00500720c */ /* 0x000fe40004706670 */
[----:B------:R-:W-:Y:S02]  /*15360*/  LOP3.LUT R231, R231, 0xffbfffff, RZ, 0xc0, !PT ;  /* 0xffbfffffe7e77812 */ /* 0x000fe400078ec0ff */
[----:B------:R-:W-:Y:S02]  /*15370*/  FSEL R116, R116, -INF , !P0 ;  /* 0xff80000074747808 */ /* 0x000fe40004000000 */
[C---:B------:R-:W-:Y:S04]  /*15380*/  ISETP.GE.AND P0, PT, R4.reuse, R234, PT ;  /* 0x000000ea0400720c */ /* 0x040fe80003f06270 */
[----:B------:R-:W-:Y:S02]  /*15390*/  ISETP.GE.OR P0, PT, R4, R238, !P0 ;  /* 0x000000ee0400720c */ /* 0x000fe40004706670 */
[----:B------:R-:W-:Y:S02]  /*153a0*/  @P4 LOP3.LUT R232, R232, 0x2000, RZ, 0xfc, !PT ;  /* 0x00002000e8e84812 */ /* 0x000fe400078efcff */
[----:B------:R-:W-:Y:S02]  /*153b0*/  IADD3 R4, R0, 0x71, RZ ;  /* 0x0000007100047810 */ /* 0x000fe40007ffe0ff */
[----:B------:R-:W-:Y:S07]  /*153c0*/  LOP3.LUT R232, R232, 0xffffbfff, RZ, 0xc0, !PT ;  /* 0xffffbfffe8e87812 */ /* 0x000fee00078ec0ff */
[----:B------:R-:W-:Y:S02]  /*153d0*/  @P0 LOP3.LUT R231, R231, 0x400000, RZ, 0xfc, !PT ;  /* 0x00400000e7e70812 */ /* 0x000fe400078efcff */
[C---:B------:R-:W-:Y:S02]  /*153e0*/  ISETP.GE.AND P0, PT, R4.reuse, R236, PT ;  /* 0x000000ec0400720c */ /* 0x040fe40003f06270 */
[C---:B------:R-:W-:Y:S02]  /*153f0*/  LOP3.LUT P4, RZ, R231.reuse, 0x40000, RZ, 0xc0, !PT ;  /* 0x00040000e7ff7812 */ /* 0x040fe4000788c0ff */
[----:B------:R-:W-:Y:S02]  /*15400*/  ISETP.GE.OR P0, PT, R4, R240, !P0 ;  /* 0x000000f00400720c */ /* 0x000fe40004706670 */
[----:B------:R-:W-:Y:S02]  /*15410*/  LOP3.LUT P6, RZ, R231, 0x1, RZ, 0xc0, !PT ;  /* 0x00000001e7ff7812 */ /* 0x000fe400078cc0ff */
[----:B------:R-:W-:Y:S02]  /*15420*/  FSEL R117, R117, -INF , !P0 ;  /* 0xff80000075757808 */ /* 0x000fe40004000000 */
[C---:B------:R-:W-:Y:S04]  /*15430*/  ISETP.GE.AND P0, PT, R5.reuse, R235, PT ;  /* 0x000000eb0500720c */ /* 0x040fe80003f06270 */
[----:B------:R-:W-:Y:S02]  /*15440*/  ISETP.GE.OR P0, PT, R5, R239, !P0 ;  /* 0x000000ef0500720c */ /* 0x000fe40004706670 */
[----:B------:R-:W-:Y:S02]  /*15450*/  @P4 LOP3.LUT R232, R232, 0x4000, RZ, 0xfc, !PT ;  /* 0x00004000e8e84812 */ /* 0x000fe400078efcff */
[----:B------:R-:W-:Y:S02]  /*15460*/  LOP3.LUT P4, RZ, R230, 0x1000, RZ, 0xc0, !PT ;  /* 0x00001000e6ff7812 */ /* 0x000fe4000788c0ff */
[----:B------:R-:W-:Y:S02]  /*15470*/  LOP3.LUT R232, R232, 0xffff7fff, RZ, 0xc0, !PT ;  /* 0xffff7fffe8e87812 */ /* 0x000fe400078ec0ff */
[----:B------:R-:W-:Y:S02]  /*15480*/  FSEL R243, R118, -INF , !P0 ;  /* 0xff80000076f37808 */ /* 0x000fe40004000000 */
[C---:B------:R-:W-:Y:S04]  /*15490*/  ISETP.GE.AND P0, PT, R4.reuse, R235, PT ;  /* 0x000000eb0400720c */ /* 0x040fe80003f06270 */
[----:B------:R-:W-:Y:S03]  /*154a0*/  ISETP.GE.OR P0, PT, R4, R239, !P0 ;  /* 0x000000ef0400720c */ /* 0x000fe60004706670 */
[----:B------:R-:W-:Y:S02]  /*154b0*/  @P4 LOP3.LUT R232, R232, 0x8000, RZ, 0xfc, !PT ;  /* 0x00008000e8e84812 */ /* 0x000fe400078efcff */
[----:B------:R-:W-:Y:S02]  /*154c0*/  LOP3.LUT P4, RZ, R230, 0x2000, RZ, 0xc0, !PT ;  /* 0x00002000e6ff7812 */ /* 0x000fe4000788c0ff */
[----:B------:R-:W-:Y:S02]  /*154d0*/  LOP3.LUT R232, R232, 0xfffeffff, RZ, 0xc0, !PT ;  /* 0xfffeffffe8e87812 */ /* 0x000fe400078ec0ff */
[----:B------:R-:W-:Y:S02]  /*154e0*/  FSEL R242, R119, -INF , !P0 ;  /* 0xff80000077f27808 */ /* 0x000fe40004000000 */
[C---:B------:R-:W-:Y:S04]  /*154f0*/  ISETP.GE.AND P0, PT, R3.reuse, R234, PT ;  /* 0x000000ea0300720c */ /* 0x040fe80003f06270 */
[C---:B------:R-:W-:Y:S02]  /*15500*/  ISETP.GE.OR P3, PT, R3.reuse, R238, !P0 ;  /* 0x000000ee0300720c */ /* 0x040fe40004766670 */
[----:B------:R-:W-:Y:S02]  /*15510*/  ISETP.GE.AND P0, PT, R3, R233, PT ;  /* 0x000000e90300720c */ /* 0x000fe40003f06270 */
[----:B------:R-:W-:Y:S02]  /*15520*/  @P4 LOP3.LUT R232, R232, 0x10000, RZ, 0xfc, !PT ;  /* 0x00010000e8e84812 */ /* 0x000fe400078efcff */
[----:B------:R-:W-:Y:S02]  /*15530*/  LOP3.LUT P4, RZ, R231, 0x80000, RZ, 0xc0, !PT ;  /* 0x00080000e7ff7812 */ /* 0x000fe4000788c0ff */
[----:B------:R-:W-:Y:S02]  /*15540*/  LOP3.LUT R232, R232, 0xfffdffff, RZ, 0xc0, !PT ;  /* 0xfffdffffe8e87812 */ /* 0x000fe400078ec0ff */
[----:B------:R-:W-:Y:S02]  /*15550*/  ISETP.GE.OR P0, PT, R3, R237, !P0 ;  /* 0x000000ed0300720c */ /* 0x000fe40004706670 */
[----:B------:R-:W-:Y:S04]  /*15560*/  IADD3 R3, R0, 0x78, RZ ;  /* 0x0000007800037810 */ /* 0x000fe80007ffe0ff */
[C---:B------:R-:W-:Y:S03]  /*15570*/  ISETP.GE.AND P1, PT, R3.reuse, R236, PT ;  /* 0x000000ec0300720c */ /* 0x040fe60003f26270 */
[----:B------:R-:W-:Y:S02]  /*15580*/  @P4 LOP3.LUT R232, R232, 0x20000, RZ, 0xfc, !PT ;  /* 0x00020000e8e84812 */ /* 0x000fe400078efcff */
[C---:B------:R-:W-:Y:S02]  /*15590*/  LOP3.LUT P4, RZ, R230.reuse, 0x4000, RZ, 0xc0, !PT ;  /* 0x00004000e6ff7812 */ /* 0x040fe4000788c0ff */
[----:B------:R-:W-:Y:S02]  /*155a0*/  LOP3.LUT R230, R230, 0xffefffff, RZ, 0xc0, !PT ;  /* 0xffefffffe6e67812 */ /* 0x000fe400078ec0ff */
[----:B------:R-:W-:Y:S02]  /*155b0*/  LOP3.LUT R232, R232, 0xfffbffff, RZ, 0xc0, !PT ;  /* 0xfffbffffe8e87812 */ /* 0x000fe400078ec0ff */
[----:B------:R-:W-:Y:S02]  /*155c0*/  @P2 LOP3.LUT R230, R230, 0x100000, RZ, 0xfc, !PT ;  /* 0x00100000e6e62812 */ /* 0x000fe400078efcff */
[----:B------:R-:W-:Y:S02]  /*155d0*/  ISETP.GE.OR P1, PT, R3, R240, !P1 ;  /* 0x000000f00300720c */ /* 0x000fe40004f26670 */
[----:B------:R-:W-:Y:S02]  /*155e0*/  LOP3.LUT R230, R230, 0xffdfffff, RZ, 0xc0, !PT ;  /* 0xffdfffffe6e67812 */ /* 0x000fe400078ec0ff */
[----:B------:R-:W-:Y:S02]  /*155f0*/  FSEL R128, R128, -INF , !P1 ;  /* 0xff80000080807808 */ /* 0x000fe40004800000 */
[----:B------:R-:W-:Y:S02]  /*15600*/  @P3 LOP3.LUT R230, R230, 0x200000, RZ, 0xfc, !PT ;  /* 0x00200000e6e63812 */ /* 0x000fe400078efcff */
[----:B------:R-:W-:Y:S02]  /*15610*/  @P4 LOP3.LUT R232, R232, 0x40000, RZ, 0xfc, !PT ;  /* 0x00040000e8e84812 */ /* 0x000fe400078efcff */
[C---:B------:R-:W-:Y:S02]  /*15620*/  LOP3.LUT P3, RZ, R230.reuse, 0x400, RZ, 0xc0, !PT ;  /* 0x00000400e6ff7812 */ /* 0x040fe4000786c0ff */
[----:B------:R-:W-:Y:S02]  /*15630*/  LOP3.LUT R230, R230, 0xffbfffff, RZ, 0xc0, !PT ;  /* 0xffbfffffe6e67812 */ /* 0x000fe400078ec0ff */
[----:B------:R-:W-:Y:S02]  /*15640*/  ISETP.GE.AND P1, PT, R0, R234, PT ;  /* 0x000000ea0000720c */ /* 0x000fe40003f26270 */
[----:B------:R-:W-:Y:S02]  /*15650*/  @P0 LOP3.LUT R230, R230, 0x400000, RZ, 0xfc, !PT ;  /* 0x00400000e6e60812 */ /* 0x000fe400078efcff */
[----:B------:R-:W-:Y:S02]  /*15660*/  LOP3.LUT R232, R232, 0xfff7ffff, RZ, 0xc0, !PT ;  /* 0xfff7ffffe8e87812 */ /* 0x000fe400078ec0ff */
[C---:B------:R-:W-:Y:S02]  /*15670*/  LOP3.LUT P0, RZ, R230.reuse, 0x800, RZ, 0xc0, !PT ;  /* 0x00000800e6ff7812 */ /* 0x040fe4000780c0ff */
[----:B------:R-:W-:Y:S02]  /*15680*/  LOP3.LUT R230, R230, 0xff7fffff, RZ, 0xc0, !PT ;  /* 0xff7fffffe6e67812 */ /* 0x000fe400078ec0ff */
[----:B------:R-:W-:Y:S02]  /*15690*/  FSEL R119, R24, -INF , !P0 ;  /* 0xff80000018777808 */ /* 0x000fe40004000000 */
[C---:B------:R-:W-:Y:S02]  /*156a0*/  LOP3.LUT P0, RZ, R231.reuse, 0x4, RZ, 0xc0, !PT ;  /* 0x00000004e7ff7812 */ /* 0x040fe4000780c0ff */
[----:B------:R-:W-:Y:S02]  /*156b0*/  @P5 LOP3.LUT R232, R232, 0x80000, RZ, 0xfc, !PT ;  /* 0x00080000e8e85812 */ /* 0x000fe400078efcff */
[C---:B------:R-:W-:Y:S02]  /*156c0*/  ISETP.GE.OR P5, PT, R0.reuse, R238, !P1 ;  /* 0x000000ee0000720c */ /* 0x040fe40004fa6670 */
[----:B------:R-:W-:Y:S02]  /*156d0*/  ISETP.GE.AND P1, PT, R0, R233, PT ;  /* 0x000000e90000720c */ /* 0x000fe40003f26270 */
[----:B------:R-:W-:Y:S02]  /*156e0*/  FSEL R18, R8, -INF , !P5 ;  /* 0xff80000008127808 */ /* 0x000fe40006800000 */
[----:B------:R-:W-:Y:S02]  /*156f0*/  ISETP.GE.OR P4, PT, R0, R237, !P1 ;  /* 0x000000ed0000720c */ /* 0x000fe40004f86670 */
[----:B------:R-:W-:Y:S02]  /*15700*/  LOP3.LUT P5, RZ, R232, 0x80000, RZ, 0xc0, !PT ;  /* 0x00080000e8ff7812 */ /* 0x000fe400078ac0ff */
[----:B------:R-:W-:Y:S02]  /*15710*/  @P0 LOP3.LUT R230, R230, 0x800000, RZ, 0xfc, !PT ;  /* 0x00800000e6e60812 */ /* 0x000fe400078efcff */
[----:B------:R-:W-:Y:S02]  /*15720*/  LOP3.LUT P0, RZ, R231, 0x10000000, RZ, 0xc0, !PT ;  /* 0x10000000e7ff7812 */ /* 0x000fe4000780c0ff */
[----:B------:R-:W-:Y:S02]  /*15730*/  LOP3.LUT R230, R230, 0xfeffffff, RZ, 0xc0, !PT ;  /* 0xfeffffffe6e67812 */ /* 0x000fe400078ec0ff */
[----:B------:R-:W-:Y:S02]  /*15740*/  FSEL R82, R10, -INF , !P4 ;  /* 0xff8000000a527808 */ /* 0x000fe40006000000 */
[----:B------:R-:W-:Y:S02]  /*15750*/  LOP3.LUT P4, RZ, R232, 0x40000, RZ, 0xc0, !PT ;  /* 0x00040000e8ff7812 */ /* 0x000fe4000788c0ff */
[----:B------:R-:W-:Y:S02]  /*15760*/  IADD3 R0, R0, 0x79, RZ ;  /* 0x0000007900007810 */ /* 0x000fe40007ffe0ff */
[----:B------:R-:W-:Y:S02]  /*15770*/  FSEL R19, R9, -INF , !P4 ;  /* 0xff80000009137808 */ /* 0x000fe40006000000 */
[----:B------:R-:W-:Y:S02]  /*15780*/  LOP3.LUT P4, RZ, R232, 0x20000, RZ, 0xc0, !PT ;  /* 0x00020000e8ff7812 */ /* 0x000fe4000788c0ff */
[----:B------:R-:W-:Y:S02]  /*15790*/  @P0 LOP3.LUT R230, R230, 0x1000000, RZ, 0xfc, !PT ;  /* 0x01000000e6e60812 */ /* 0x000fe400078efcff */
[----:B------:R-:W-:Y:S02]  /*157a0*/  LOP3.LUT P0, RZ, R231, 0x20000000, RZ, 0xc0, !PT ;  /* 0x20000000e7ff7812 */ /* 0x000fe4000780c0ff */
[----:B------:R-:W-:Y:S02]  /*157b0*/  LOP3.LUT R230, R230, 0xfdffffff, RZ, 0xc0, !PT ;  /* 0xfdffffffe6e67812 */ /* 0x000fe400078ec0ff */
[----:B------:R-:W-:Y:S02]  /*157c0*/  FSEL R11, R11, -INF , !P4 ;  /* 0xff8000000b0b7808 */ /* 0x000fe40006000000 */
[----:B------:R-:W-:Y:S02]  /*157d0*/  LOP3.LUT P4, RZ, R232, 0x10000, RZ, 0xc0, !PT ;  /* 0x00010000e8ff7812 */ /* 0x000fe4000788c0ff */
[----:B------:R-:W-:Y:S02]  /*157e0*/  ISETP.GE.AND P1, PT, R0, R236, PT ;  /* 0x000000ec0000720c */ /* 0x000fe40003f26270 */
[----:B------:R-:W-:Y:S02]  /*157f0*/  FSEL R12, R12, -INF , !P4 ;  /* 0xff8000000c0c7808 */ /* 0x000fe40006000000 */
[----:B------:R-:W-:Y:S02]  /*15800*/  LOP3.LUT P4, RZ, R232, 0x8000, RZ, 0xc0, !PT ;  /* 0x00008000e8ff7812 */ /* 0x000fe4000788c0ff */
[----:B------:R-:W-:Y:S02]  /*15810*/  @P0 LOP3.LUT R230, R230, 0x2000000, RZ, 0xfc, !PT ;  /* 0x02000000e6e60812 */ /* 0x000fe400078efcff */
[----:B------:R-:W-:Y:S02]  /*15820*/  LOP3.LUT P0, RZ, R231, 0x8, RZ, 0xc0, !PT ;  /* 0x00000008e7ff7812 */ /* 0x000fe4000780c0ff */
[----:B------:R-:W-:Y:S02]  /*15830*/  LOP3.LUT R230, R230, 0xfbffffff, RZ, 0xc0, !PT ;  /* 0xfbffffffe6e67812 */ /* 0x000fe400078ec0ff */
[----:B------:R-:W-:Y:S02]  /*15840*/  FSEL R13, R13, -INF , !P4 ;  /* 0xff8000000d0d7808 */ /* 0x000fe40006000000 */
[----:B------:R-:W-:Y:S02]  /*15850*/  LOP3.LUT P4, RZ, R232, 0x4000, RZ, 0xc0, !PT ;  /* 0x00004000e8ff7812 */ /* 0x000fe4000788c0ff */
[----:B------:R-:W-:Y:S02]  /*15860*/  ISETP.GE.OR P1, PT, R0, R240, !P1 ;  /* 0x000000f00000720c */ /* 0x000fe40004f26670 */
[----:B------:R-:W-:Y:S02]  /*15870*/  FSEL R14, R14, -INF , !P4 ;  /* 0xff8000000e0e7808 */ /* 0x000fe40006000000 */
[----:B------:R-:W-:Y:S02]  /*15880*/  LOP3.LUT P4, RZ, R232, 0x2000, RZ, 0xc0, !PT ;  /* 0x00002000e8ff7812 */ /* 0x000fe4000788c0ff */
[----:B------:R-:W-:Y:S02]  /*15890*/  @P0 LOP3.LUT R230, R230, 0x4000000, RZ, 0xfc, !PT ;  /* 0x04000000e6e60812 */ /* 0x000fe400078efcff */
[----:B------:R-:W-:Y:S02]  /*158a0*/  LOP3.LUT P0, RZ, R231, 0x10, RZ, 0xc0, !PT ;  /* 0x00000010e7ff7812 */ /* 0x000fe4000780c0ff */
[----:B------:R-:W-:Y:S02]  /*158b0*/  LOP3.LUT R230, R230, 0xf7ffffff, RZ, 0xc0, !PT ;  /* 0xf7ffffffe6e67812 */ /* 0x000fe400078ec0ff */
[----:B------:R-:W-:Y:S02]  /*158c0*/  LOP3.LUT R232, R232, 0xfffffffe, RZ, 0xc0, !PT ;  /* 0xfffffffee8e87812 */ /* 0x000fe400078ec0ff */
[----:B------:R-:W-:Y:S02]  /*158d0*/  FSEL R129, R129, -INF , !P1 ;  /* 0xff80000081817808 */ /* 0x000fe40004800000 */
[C---:B------:R-:W-:Y:S02]  /*158e0*/  ISETP.GE.AND P1, PT, R3.reuse, R235, PT ;  /* 0x000000eb0300720c */ /* 0x040fe40003f26270 */
[----:B------:R-:W-:Y:S02]  /*158f0*/  FSEL R115, R28, -INF , !P5 ;  /* 0xff8000001c737808 */ /* 0x000fe40006800000 */
[----:B------:R-:W-:Y:S02]  /*15900*/  ISETP.GE.OR P1, PT, R3, R239, !P1 ;  /* 0x000000ef0300720c */ /* 0x000fe40004f26670 */
[----:B------:R-:W-:Y:S02]  /*15910*/  @P0 LOP3.LUT R230, R230, 0x8000000, RZ, 0xfc, !PT ;  /* 0x08000000e6e60812 */ /* 0x000fe400078efcff */
[----:B------:R-:W-:Y:S02]  /*15920*/  LOP3.LUT P0, RZ, R231, 0x40000000, RZ, 0xc0, !PT ;  /* 0x40000000e7ff7812 */ /* 0x000fe4000780c0ff */
[----:B------:R-:W-:Y:S02]  /*15930*/  LOP3.LUT R230, R230, 0xefffffff, RZ, 0xc0, !PT ;  /* 0xefffffffe6e67812 */ /* 0x000fe400078ec0ff */
[----:B------:R-:W-:Y:S02]  /*15940*/  FSEL R211, R130, -INF , !P1 ;  /* 0xff80000082d37808 */ /* 0x000fe40004800000 */
[----:B------:R-:W-:Y:S01]  /*15950*/  FSEL R130, R27, -INF , !P4 ;  /* 0xff8000001b827808 */ /* 0x000fe20006000000 */
[----:B------:R-:W-:Y:S01]  /*15960*/  IMAD.MOV.U32 R27, RZ, RZ, R23 ;  /* 0x000000ffff1b7224 */ /* 0x000fe200078e0017 */
[----:B------:R-:W-:Y:S02]  /*15970*/  LOP3.LUT P4, RZ, R231, 0x4000000, RZ, 0xc0, !PT ;  /* 0x04000000e7ff7812 */ /* 0x000fe4000788c0ff */
[----:B------:R-:W-:Y:S02]  /*15980*/  ISETP.GE.AND P1, PT, R0, R235, PT ;  /* 0x000000eb0000720c */ /* 0x000fe40003f26270 */
[----:B------:R-:W-:Y:S01]  /*15990*/  FSEL R220, R89, -INF , !P4 ;  /* 0xff80000059dc7808 */ /* 0x000fe20006000000 */
[----:B------:R-:W-:Y:S01]  /*159a0*/  IMAD.MOV.U32 R89, RZ, RZ, R38 ;  /* 0x000000ffff597224 */ /* 0x000fe200078e0026 */
[----:B------:R-:W-:Y:S02]  /*159b0*/  @P0 LOP3.LUT R230, R230, 0x10000000, RZ, 0xfc, !PT ;  /* 0x10000000e6e60812 */ /* 0x000fe400078efcff */
[C---:B------:R-:W-:Y:S02]  /*159c0*/  LOP3.LUT P0, RZ, R231.reuse, 0x80000000, RZ, 0xc0, !PT ;  /* 0x80000000e7ff7812 */ /* 0x040fe4000780c0ff */
[----:B------:R-:W-:Y:S02]  /*159d0*/  LOP3.LUT R230, R230, 0xdfffffff, RZ, 0xc0, !PT ;  /* 0xdfffffffe6e67812 */ /* 0x000fe400078ec0ff */
[----:B------:R-:W-:Y:S02]  /*159e0*/  LOP3.LUT P2, RZ, R231, 0x10000, RZ, 0xc0, !PT ;  /* 0x00010000e7ff7812 */ /* 0x000fe4000784c0ff */
[----:B------:R-:W-:Y:S02]  /*159f0*/  ISETP.GE.OR P1, PT, R0, R239, !P1 ;  /* 0x000000ef0000720c */ /* 0x000fe40004f26670 */
[----:B------:R-:W-:Y:S02]  /*15a00*/  FSEL R118, R25, -INF , !P3 ;  /* 0xff80000019767808 */ /* 0x000fe40005800000 */
[C---:B------:R-:W-:Y:S02]  /*15a10*/  LOP3.LUT P5, RZ, R231.reuse, 0x2000, RZ, 0xc0, !PT ;  /* 0x00002000e7ff7812 */ /* 0x040fe400078ac0ff */
[C---:B------:R-:W-:Y:S02]  /*15a20*/  LOP3.LUT P3, RZ, R231.reuse, 0x2, RZ, 0xc0, !PT ;  /* 0x00000002e7ff7812 */ /* 0x040fe4000786c0ff */
[----:B------:R-:W-:Y:S02]  /*15a30*/  @P0 LOP3.LUT R230, R230, 0x20000000, RZ, 0xfc, !PT ;  /* 0x20000000e6e60812 */ /* 0x000fe400078efcff */
[----:B------:R-:W-:Y:S02]  /*15a40*/  LOP3.LUT P0, RZ, R231, 0x20, RZ, 0xc0, !PT ;  /* 0x00000020e7ff7812 */ /* 0x000fe4000780c0ff */
[----:B------:R-:W-:Y:S02]  /*15a50*/  LOP3.LUT R230, R230, 0xbfffffff, RZ, 0xc0, !PT ;  /* 0xbfffffffe6e67812 */ /* 0x000fe400078ec0ff */
[----:B------:R-:W-:Y:S02]  /*15a60*/  FSEL R29, R79, -INF , !P3 ;  /* 0xff8000004f1d7808 */ /* 0x000fe40005800000 */
[----:B------:R-:W-:Y:S02]  /*15a70*/  FSEL R210, R131, -INF , !P1 ;  /* 0xff80000083d27808 */ /* 0x000fe40004800000 */
[----:B------:R-:W-:Y:S02]  /*15a80*/  FSEL R131, R26, -INF , !P2 ;  /* 0xff8000001a837808 */ /* 0x000fe40005000000 */
[----:B------:R-:W-:Y:S02]  /*15a90*/  LOP3.LUT P2, RZ, R231, 0x8000000, RZ, 0xc0, !PT ;  /* 0x08000000e7ff7812 */ /* 0x000fe4000784c0ff */
[----:B------:R-:W-:Y:S02]  /*15aa0*/  FSEL R200, R31, -INF , !P5 ;  /* 0xff8000001fc87808 */ /* 0x000fe40006800000 */
[----:B------:R-:W-:Y:S02]  /*15ab0*/  @P0 LOP3.LUT R230, R230, 0x40000000, RZ, 0xfc, !PT ;  /* 0x40000000e6e60812 */ /* 0x000fe400078efcff */
[C---:B------:R-:W-:Y:S02]  /*15ac0*/  LOP3.LUT P0, RZ, R231.reuse, 0x40, RZ, 0xc0, !PT ;  /* 0x00000040e7ff7812 */ /* 0x040fe4000780c0ff */
[----:B------:R-:W-:Y:S02]  /*15ad0*/  LOP3.LUT R230, R230, 0x7fffffff, RZ, 0xc0, !PT ;  /* 0x7fffffffe6e67812 */ /* 0x000fe400078ec0ff */
[C---:B------:R-:W-:Y:S02]  /*15ae0*/  LOP3.LUT P5, RZ, R231.reuse, 0x2000000, RZ, 0xc0, !PT ;  /* 0x02000000e7ff7812 */ /* 0x040fe400078ac0ff */
[----:B------:R-:W-:Y:S02]  /*15af0*/  FSEL R221, R88, -INF , !P2 ;  /* 0xff80000058dd7808 */ /* 0x000fe40005000000 */
[----:B------:R-:W-:Y:S02]  /*15b00*/  FSEL R219, R92, -INF , !P5 ;  /* 0xff8000005cdb7808 */ /* 0x000fe40006800000 */
[----:B------:R-:W-:Y:S03]  /*15b10*/  LOP3.LUT P1, RZ, R231, 0x20000, RZ, 0xc0, !PT ;  /* 0x00020000e7ff7812 */ /* 0x000fe6000782c0ff */
[----:B------:R-:W-:Y:S02]  /*15b20*/  @P0 LOP3.LUT R230, R230, 0x80000000, RZ, 0xfc, !PT ;  /* 0x80000000e6e60812 */ /* 0x000fe400078efcff */
[----:B------:R-:W-:Y:S02]  /*15b30*/  FSEL R15, R15, -INF , !P1 ;  /* 0xff8000000f0f7808 */ /* 0x000fe40004800000 */
[C---:B------:R-:W-:Y:S02]  /*15b40*/  LOP3.LUT P0, RZ, R230.reuse, 0x1, RZ, 0xc0, !PT ;  /* 0x00000001e6ff7812 */ /* 0x040fe4000780c0ff */
[C---:B------:R-:W-:Y:S02]  /*15b50*/  LOP3.LUT P4, RZ, R230.reuse, 0x80000, RZ, 0xc0, !PT ;  /* 0x00080000e6ff7812 */ /* 0x040fe4000788c0ff */
[C---:B------:R-:W-:Y:S02]  /*15b60*/  LOP3.LUT P3, RZ, R230.reuse, 0x200000, RZ, 0xc0, !PT ;  /* 0x00200000e6ff7812 */ /* 0x040fe4000786c0ff */
[C---:B------:R-:W-:Y:S02]  /*15b70*/  LOP3.LUT P2, RZ, R230.reuse, 0x100000, RZ, 0xc0, !PT ;  /* 0x00100000e6ff7812 */ /* 0x040fe4000784c0ff */
[----:B------:R-:W-:Y:S02]  /*15b80*/  LOP3.LUT P5, RZ, R230, 0x20000, RZ, 0xc0, !PT ;  /* 0x00020000e6ff7812 */ /* 0x000fe400078ac0ff */
[----:B------:R-:W-:Y:S01]  /*15b90*/  FSEL R241, R108, -INF , !P3 ;  /* 0xff8000006cf17808 */ /* 0x000fe20005800000 */
[----:B------:R-:W-:Y:S01]  /*15ba0*/  IMAD.MOV.U32 R108, RZ, RZ, R71 ;  /* 0x000000ffff6c7224 */ /* 0x000fe200078e0047 */
[----:B------:R-:W-:Y:S02]  /*15bb0*/  LOP3.LUT P3, RZ, R230, 0x10000, RZ, 0xc0, !PT ;  /* 0x00010000e6ff7812 */ /* 0x000fe4000786c0ff */
[----:B------:R-:W-:Y:S02]  /*15bc0*/  @P0 LOP3.LUT R232, R232, 0x1, RZ, 0xfc, !PT ;  /* 0x00000001e8e80812 */ /* 0x000fe400078efcff */
[----:B------:R-:W-:Y:S02]  /*15bd0*/  LOP3.LUT P0, RZ, R230, 0x2, RZ, 0xc0, !PT ;  /* 0x00000002e6ff7812 */ /* 0x000fe4000780c0ff */
[----:B------:R-:W-:Y:S02]  /*15be0*/  LOP3.LUT R232, R232, 0xfffffffd, RZ, 0xc0, !PT ;  /* 0xfffffffde8e87812 */ /* 0x000fe400078ec0ff */
[C---:B------:R-:W-:Y:S02]  /*15bf0*/  LOP3.LUT P1, RZ, R231.reuse, 0x4000, RZ, 0xc0, !PT ;  /* 0x00004000e7ff7812 */ /* 0x040fe4000782c0ff */
[----:B------:R-:W-:Y:S02]  /*15c00*/  FSEL R103, R94, -INF , !P5 ;  /* 0xff8000005e677808 */ /* 0x000fe40006800000 */
[----:B------:R-:W-:Y:S02]  /*15c10*/  FSEL R209, R30, -INF , !P1 ;  /* 0xff8000001ed17808 */ /* 0x000fe40004800000 */
[C---:B------:R-:W-:Y:S02]  /*15c20*/  LOP3.LUT P1, RZ, R231.reuse, 0x1000000, RZ, 0xc0, !PT ;  /* 0x01000000e7ff7812 */ /* 0x040fe4000782c0ff */
[C---:B------:R-:W-:Y:S02]  /*15c30*/  LOP3.LUT P5, RZ, R231.reuse, 0x800000, RZ, 0xc0, !PT ;  /* 0x00800000e7ff7812 */ /* 0x040fe400078ac0ff */
[----:B------:R-:W-:Y:S02]  /*15c40*/  @P0 LOP3.LUT R232, R232, 0x2, RZ, 0xfc, !PT ;  /* 0x00000002e8e80812 */ /* 0x000fe400078efcff */
[----:B------:R-:W-:Y:S02]  /*15c50*/  LOP3.LUT P0, RZ, R231, 0x80, RZ, 0xc0, !PT ;  /* 0x00000080e7ff7812 */ /* 0x000fe4000780c0ff */
[----:B------:R-:W-:Y:S02]  /*15c60*/  LOP3.LUT R232, R232, 0xfffffffb, RZ, 0xc0, !PT ;  /* 0xfffffffbe8e87812 */ /* 0x000fe400078ec0ff */
[----:B------:R-:W-:Y:S02]  /*15c70*/  FSEL R218, R93, -INF , !P1 ;  /* 0xff8000005dda7808 */ /* 0x000fe40004800000 */
[----:B------:R-:W-:Y:S02]  /*15c80*/  ISETP.GE.AND P1, PT, R6, R234, PT ;  /* 0x000000ea0600720c */ /* 0x000fe40003f26270 */
[----:B------:R-:W-:Y:S02]  /*15c90*/  FSEL R217, R104, -INF , !P5 ;  /* 0xff80000068d97808 */ /* 0x000fe40006800000 */
[----:B------:R-:W-:Y:S02]  /*15ca0*/  ISETP.GE.OR P1, PT, R6, R238, !P1 ;  /* 0x000000ee0600720c */ /* 0x000fe40004f26670 */
[-C--:B------:R-:W-:Y:S02]  /*15cb0*/  ISETP.GE.AND P5, PT, R5, R234.reuse, PT ;  /* 0x000000ea0500720c */ /* 0x080fe40003fa6270 */
[----:B------:R-:W-:Y:S02]  /*15cc0*/  @P0 LOP3.LUT R232, R232, 0x4, RZ, 0xfc, !PT ;  /* 0x00000004e8e80812 */ /* 0x000fe400078efcff */
[----:B------:R-:W-:Y:S02]  /*15cd0*/  LOP3.LUT P0, RZ, R231, 0x100, RZ, 0xc0, !PT ;  /* 0x00000100e7ff7812 */ /* 0x000fe4000780c0ff */
[----:B------:R-:W-:Y:S02]  /*15ce0*/  LOP3.LUT R232, R232, 0xfffffff7, RZ, 0xc0, !PT ;  /* 0xfffffff7e8e87812 */ /* 0x000fe400078ec0ff */
[----:B------:R-:W-:Y:S01]  /*15cf0*/  FSEL R135, R109, -INF , !P1 ;  /* 0xff8000006d877808 */ /* 0x000fe20004800000 */
[----:B------:R-:W-:Y:S01]  /*15d00*/  IMAD.MOV.U32 R109, RZ, RZ, R70 ;  /* 0x000000ffff6d7224 */ /* 0x000fe200078e0046 */
[C---:B------:R-:W-:Y:S02]  /*15d10*/  ISETP.GE.AND P1, PT, R4.reuse, R234, PT ;  /* 0x000000ea0400720c */ /* 0x040fe40003f26270 */
[-C--:B------:R-:W-:Y:S02]  /*15d20*/  ISETP.GE.OR P5, PT, R5, R238.reuse, !P5 ;  /* 0x000000ee0500720c */ /* 0x080fe40006fa6670 */
[----:B------:R-:W-:Y:S02]  /*15d30*/  ISETP.GE.OR P1, PT, R4, R238, !P1 ;  /* 0x000000ee0400720c */ /* 0x000fe40004f26670 */
[----:B------:R-:W-:Y:S02]  /*15d40*/  FSEL R26, R106, -INF , !P3 ;  /* 0xff8000006a1a7808 */ /* 0x000fe40005800000 */
[----:B------:R-:W-:Y:S02]  /*15d50*/  @P0 LOP3.LUT R232, R232, 0x8, RZ, 0xfc, !PT ;  /* 0x00000008e8e80812 */ /* 0x000fe400078efcff */
[----:B------:R-:W-:Y:S02]  /*15d60*/  LOP3.LUT P0, RZ, R230, 0x4, RZ, 0xc0, !PT ;  /* 0x00000004e6ff7812 */ /* 0x000fe4000780c0ff */
[----:B------:R-:W-:Y:S02]  /*15d70*/  LOP3.LUT R232, R232, 0xffffffef, RZ, 0xc0, !PT ;  /* 0xffffffefe8e87812 */ /* 0x000fe400078ec0ff */
[----:B------:R-:W-:Y:S02]  /*15d80*/  FSEL R229, R121, -INF , !P1 ;  /* 0xff80000079e57808 */ /* 0x000fe40004800000 */
[C---:B------:R-:W-:Y:S02]  /*15d90*/  ISETP.GE.AND P1, PT, R3.reuse, R234, PT ;  /* 0x000000ea0300720c */ /* 0x040fe40003f26270 */
[C---:B------:R-:W-:Y:S02]  /*15da0*/  ISETP.GE.AND P3, PT, R0.reuse, R233, PT ;  /* 0x000000e90000720c */ /* 0x040fe40003f66270 */
[----:B------:R-:W-:Y:S02]  /*15db0*/  ISETP.GE.OR P1, PT, R3, R238, !P1 ;  /* 0x000000ee0300720c */ /* 0x000fe40004f26670 */
[----:B------:R-:W-:Y:S02]  /*15dc0*/  ISETP.GE.OR P3, PT, R0, R237, !P3 ;  /* 0x000000ed0000720c */ /* 0x000fe40005f66670 */
[----:B------:R-:W-:Y:S02]  /*15dd0*/  @P0 LOP3.LUT R232, R232, 0x10, RZ, 0xfc, !PT ;  /* 0x00000010e8e80812 */ /* 0x000fe400078efcff */
[----:B------:R-:W-:Y:S02]  /*15de0*/  LOP3.LUT P0, RZ, R230, 0x8, RZ, 0xc0, !PT ;  /* 0x00000008e6ff7812 */ /* 0x000fe4000780c0ff */
[----:B------:R-:W-:Y:S02]  /*15df0*/  LOP3.LUT R232, R232, 0xffffffdf, RZ, 0xc0, !PT ;  /* 0xffffffdfe8e87812 */ /* 0x000fe400078ec0ff */
[----:B------:R-:W-:Y:S02]  /*15e00*/  FSEL R124, R124, -INF , !P1 ;  /* 0xff8000007c7c7808 */ /* 0x000fe40004800000 */
[C---:B------:R-:W-:Y:S02]  /*15e10*/  ISETP.GE.AND P1, PT, R0.reuse, R234, PT ;  /* 0x000000ea0000720c */ /* 0x040fe40003f26270 */
[----:B------:R-:W-:Y:S02]  /*15e20*/  FSEL R25, R107, -INF , !P2 ;  /* 0xff8000006b197808 */ /* 0x000fe40005000000 */
[----:B------:R-:W-:Y:S02]  /*15e30*/  ISETP.GE.OR P1, PT, R0, R238, !P1 ;  /* 0x000000ee0000720c */ /* 0x000fe40004f26670 */
[----:B------:R-:W-:Y:S02]  /*15e40*/  FSEL R71, R127, -INF , !P3 ;  /* 0xff8000007f477808 */ /* 0x000fe40005800000 */
[----:B------:R-:W-:Y:S02]  /*15e50*/  @P0 LOP3.LUT R232, R232, 0x20, RZ, 0xfc, !PT ;  /* 0x00000020e8e80812 */ /* 0x000fe400078efcff */
[----:B------:R-:W-:Y:S02]  /*15e60*/  LOP3.LUT P0, RZ, R231, 0x200, RZ, 0xc0, !PT ;  /* 0x00000200e7ff7812 */ /* 0x000fe4000780c0ff */
[----:B------:R-:W-:Y:S02]  /*15e70*/  LOP3.LUT R232, R232, 0xffffffbf, RZ, 0xc0, !PT ;  /* 0xffffffbfe8e87812 */ /* 0x000fe400078ec0ff */
[----:B------:R-:W-:Y:S09]  /*15e80*/  FSEL R125, R125, -INF , !P1 ;  /* 0xff8000007d7d7808 */ /* 0x000ff20004800000 */
[----:B------:R-:W-:Y:S02]  /*15e90*/  @P0 LOP3.LUT R232, R232, 0x40, RZ, 0xfc, !PT ;  /* 0x00000040e8e80812 */ /* 0x000fe400078efcff */
[C---:B------:R-:W-:Y:S02]  /*15ea0*/  LOP3.LUT P0, RZ, R231.reuse, 0x400, RZ, 0xc0, !PT ;  /* 0x00000400e7ff7812 */ /* 0x040fe4000780c0ff */
[----:B------:R-:W-:Y:S11]  /*15eb0*/  LOP3.LUT R232, R232, 0xffffff7f, RZ, 0xc0, !PT ;  /* 0xffffff7fe8e87812 */ /* 0x000ff600078ec0ff */
[----:B------:R-:W-:Y:S02]  /*15ec0*/  @P0 LOP3.LUT R232, R232, 0x80, RZ, 0xfc, !PT ;  /* 0x00000080e8e80812 */ /* 0x000fe400078efcff */
[----:B------:R-:W-:Y:S02]  /*15ed0*/  LOP3.LUT P0, RZ, R230, 0x10, RZ, 0xc0, !PT ;  /* 0x00000010e6ff7812 */ /* 0x000fe4000780c0ff */
[----:B------:R-:W-:Y:S11]  /*15ee0*/  LOP3.LUT R232, R232, 0xfffffeff, RZ, 0xc0, !PT ;  /* 0xfffffeffe8e87812 */ /* 0x000ff600078ec0ff */
[----:B------:R-:W-:Y:S02]  /*15ef0*/  @P0 LOP3.LUT R232, R232, 0x100, RZ, 0xfc, !PT ;  /* 0x00000100e8e80812 */ /* 0x000fe400078efcff */
[----:B------:R-:W-:Y:S02]  /*15f00*/  LOP3.LUT P0, RZ, R230, 0x20, RZ, 0xc0, !PT ;  /* 0x00000020e6ff7812 */ /* 0x000fe4000780c0ff */
[----:B------:R-:W-:Y:S11]  /*15f10*/  LOP3.LUT R232, R232, 0xfffffdff, RZ, 0xc0, !PT ;  /* 0xfffffdffe8e87812 */ /* 0x000ff600078ec0ff */
        /* <DEDUP_REMOVED lines=10> */
[----:B------:R-:W-:Y:S04]  /*15fc0*/  LOP3.LUT P0, RZ, R230, 0x80, RZ, 0xc0, !PT ;  /* 0x00000080e6ff7812 */ /* 0x000fe8000780c0ff */
[----:B------:R-:W-:Y:S02]  /*15fd0*/  FSEL R40, R40, -INF , !P0 ;  /* 0xff80000028287808 */ /* 0x000fe40004000000 */
[C---:B------:R-:W-:Y:S04]  /*15fe0*/  LOP3.LUT P0, RZ, R232.reuse, 0x1000, RZ, 0xc0, !PT ;  /* 0x00001000e8ff7812 */ /* 0x040fe8000780c0ff */
[----:B------:R-:W-:Y:S02]  /*15ff0*/  FSEL R41, R41, -INF , !P0 ;  /* 0xff80000029297808 */ /* 0x000fe40004000000 */
[----:B------:R-:W-:Y:S04]  /*16000*/  LOP3.LUT P0, RZ, R232, 0x800, RZ, 0xc0, !PT ;  /* 0x00000800e8ff7812 */ /* 0x000fe8000780c0ff */
[----:B------:R-:W-:Y:S01]  /*16010*/  FSEL R223, R42, -INF , !P0 ;  /* 0xff8000002adf7808 */ /* 0x000fe20004000000 */
[----:B------:R-:W-:Y:S01]  /*16020*/  IMAD.MOV.U32 R42, RZ, RZ, R34 ;  /* 0x000000ffff2a7224 */ /* 0x000fe200078e0022 */
[C---:B------:R-:W-:Y:S04]  /*16030*/  LOP3.LUT P0, RZ, R232.reuse, 0x400, RZ, 0xc0, !PT ;  /* 0x00000400e8ff7812 */ /* 0x040fe8000780c0ff */
[----:B------:R-:W-:Y:S01]  /*16040*/  FSEL R216, R43, -INF , !P0 ;  /* 0xff8000002bd87808 */ /* 0x000fe20004000000 */
[----:B------:R-:W-:Y:S01]  /*16050*/  IMAD.MOV.U32 R43, RZ, RZ, R35 ;  /* 0x000000ffff2b7224 */ /* 0x000fe200078e0023 */
[----:B------:R-:W-:Y:S04]  /*16060*/  LOP3.LUT P0, RZ, R232, 0x200, RZ, 0xc0, !PT ;  /* 0x00000200e8ff7812 */ /* 0x000fe8000780c0ff */
[----:B------:R-:W-:Y:S02]  /*16070*/  FSEL R228, R44, -INF , !P0 ;  /* 0xff8000002ce47808 */ /* 0x000fe40004000000 */
[C---:B------:R-:W-:Y:S04]  /*16080*/  LOP3.LUT P0, RZ, R232.reuse, 0x100, RZ, 0xc0, !PT ;  /* 0x00000100e8ff7812 */ /* 0x040fe8000780c0ff */
[----:B------:R-:W-:Y:S02]  /*16090*/  FSEL R227, R45, -INF , !P0 ;  /* 0xff8000002de37808 */ /* 0x000fe40004000000 */
[----:B------:R-:W-:Y:S04]  /*160a0*/  LOP3.LUT P0, RZ, R232, 0x80, RZ, 0xc0, !PT ;  /* 0x00000080e8ff7812 */ /* 0x000fe8000780c0ff */
[----:B------:R-:W-:Y:S01]  /*160b0*/  FSEL R45, R46, -INF , !P0 ;  /* 0xff8000002e2d7808 */ /* 0x000fe20004000000 */
[----:B------:R-:W-:Y:S01]  /*160c0*/  IMAD.MOV.U32 R46, RZ, RZ, R41 ;  /* 0x000000ffff2e7224 */ /* 0x000fe200078e0029 */
[C---:B------:R-:W-:Y:S01]  /*160d0*/  LOP3.LUT P0, RZ, R232.reuse, 0x40, RZ, 0xc0, !PT ;  /* 0x00000040e8ff7812 */ /* 0x040fe2000780c0ff */
[----:B------:R-:W-:Y:S03]  /*160e0*/  IMAD.MOV.U32 R41, RZ, RZ, R55 ;  /* 0x000000ffff297224 */ /* 0x000fe600078e0037 */
[----:B------:R-:W-:Y:S02]  /*160f0*/  FSEL R47, R47, -INF , !P0 ;  /* 0xff8000002f2f7808 */ /* 0x000fe40004000000 */
        /* <DEDUP_REMOVED lines=8> */
[----:B------:R-:W-:Y:S02]  /*16180*/  FSEL R7, R59, -INF , !P0 ;  /* 0xff8000003b077808 */ /* 0x000fe40004000000 */
[----:B------:R-:W-:Y:S02]  /*16190*/  LOP3.LUT P0, RZ, R232, 0x2, RZ, 0xc0, !PT ;  /* 0x00000002e8ff7812 */ /* 0x000fe4000780c0ff */
[----:B------:R-:W-:Y:S01]  /*161a0*/  FSEL R59, R120, -INF , !P5 ;  /* 0xff800000783b7808 */ /* 0x000fe20006800000 */
[----:B------:R-:W-:Y:S01]  /*161b0*/  IMAD.MOV.U32 R120, RZ, RZ, R40 ;  /* 0x000000ffff787224 */ /* 0x000fe200078e0028 */
[----:B------:R1:W-:Y:S01]  /*161c0*/  STL [R1+0x24], R7 ;  /* 0x0000240701007387 */ /* 0x0003e20000100800 */
[----:B------:R-:W-:Y:S01]  /*161d0*/  IMAD.MOV.U32 R40, RZ, RZ, R226 ;  /* 0x000000ffff287224 */ /* 0x000fe200078e00e2 */
[----:B------:R-:W-:Y:S01]  /*161e0*/  FSEL R22, R60, -INF , !P0 ;  /* 0xff8000003c167808 */ /* 0x000fe20004000000 */
[----:B------:R-:W-:Y:S01]  /*161f0*/  IMAD.MOV.U32 R60, RZ, RZ, R216 ;  /* 0x000000ffff3c7224 */ /* 0x000fe200078e00d8 */
[----:B------:R-:W-:Y:S01]  /*16200*/  LOP3.LUT P0, RZ, R232, 0x1, RZ, 0xc0, !PT ;  /* 0x00000001e8ff7812 */ /* 0x000fe2000780c0ff */
[----:B------:R-:W-:Y:S01]  /*16210*/  STL [R1+0xe4], R232 ;  /* 0x0000e4e801007387 */ /* 0x000fe20000100800 */
[----:B------:R-:W-:Y:S02]  /*16220*/  ISETP.GE.AND P5, PT, R3, R233, PT ;  /* 0x000000e90300720c */ /* 0x000fe40003fa6270 */
[----:B------:R-:W-:Y:S02]  /*16230*/  FSEL R61, R61, -INF , !P0 ;  /* 0xff8000003d3d7808 */ /* 0x000fe40004000000 */
[----:B------:R-:W-:Y:S02]  /*16240*/  LOP3.LUT P0, RZ, R230, 0x80000000, RZ, 0xc0, !PT ;  /* 0x80000000e6ff7812 */ /* 0x000fe4000780c0ff */
[----:B------:R-:W-:Y:S02]  /*16250*/  ISETP.GE.OR P5, PT, R3, R237, !P5 ;  /* 0x000000ed0300720c */ /* 0x000fe40006fa6670 */
[----:B-1----:R-:W-:Y:S01]  /*16260*/  FSEL R7, R62, -INF , !P0 ;  /* 0xff8000003e077808 */ /* 0x002fe20004000000 */
[----:B------:R-:W-:Y:S01]  /*16270*/  IMAD.MOV.U32 R62, RZ, RZ, R227 ;  /* 0x000000ffff3e7224 */ /* 0x000fe200078e00e3 */
[C---:B------:R-:W-:Y:S03]  /*16280*/  LOP3.LUT P0, RZ, R230.reuse, 0x40000000, RZ, 0xc0, !PT ;  /* 0x40000000e6ff7812 */ /* 0x040fe6000780c0ff */
[----:B------:R1:W-:Y:S01]  /*16290*/  STL [R1+0x20], R7 ;  /* 0x0000200701007387 */ /* 0x0003e20000100800 */
[----:B------:R-:W-:Y:S01]  /*162a0*/  FSEL R8, R63, -INF , !P0 ;  /* 0xff8000003f087808 */ /* 0x000fe20004000000 */
[----:B------:R-:W-:Y:S01]  /*162b0*/  IMAD.MOV.U32 R63, RZ, RZ, R224 ;  /* 0x000000ffff3f7224 */ /* 0x000fe200078e00e0 */
[----:B------:R-:W-:Y:S03]  /*162c0*/  LOP3.LUT P0, RZ, R230, 0x20000000, RZ, 0xc0, !PT ;  /* 0x20000000e6ff7812 */ /* 0x000fe6000780c0ff */
[----:B------:R2:W-:Y:S01]  /*162d0*/  STL [R1+0x1c], R8 ;  /* 0x00001c0801007387 */ /* 0x0005e20000100800 */
[----:B-1----:R-:W-:Y:S02]  /*162e0*/  FSEL R7, R72, -INF , !P0 ;  /* 0xff80000048077808 */ /* 0x002fe40004000000 */
[C---:B------:R-:W-:Y:S03]  /*162f0*/  LOP3.LUT P0, RZ, R230.reuse, 0x10000000, RZ, 0xc0, !PT ;  /* 0x10000000e6ff7812 */ /* 0x040fe6000780c0ff */
[----:B------:R1:W-:Y:S01]  /*16300*/  STL [R1+0x28], R7 ;  /* 0x0000280701007387 */ /* 0x0003e20000100800 */
[----:B------:R-:W-:Y:S02]  /*16310*/  FSEL R44, R73, -INF , !P0 ;  /* 0xff800000492c7808 */ /* 0x000fe40004000000 */
[----:B------:R-:W-:Y:S01]  /*16320*/  LOP3.LUT P0, RZ, R230, 0x8000000, RZ, 0xc0, !PT ;  /* 0x08000000e6ff7812 */ /* 0x000fe2000780c0ff */
[----:B------:R-:W-:Y:S03]  /*16330*/  STL [R1+0xe8], R231 ;  /* 0x0000e8e701007387 */ /* 0x000fe60000100800 */
[----:B------:R-:W-:Y:S02]  /*16340*/  FSEL R28, R74, -INF , !P0 ;  /* 0xff8000004a1c7808 */ /* 0x000fe40004000000 */
[C---:B------:R-:W-:Y:S04]  /*16350*/  LOP3.LUT P0, RZ, R230.reuse, 0x4000000, RZ, 0xc0, !PT ;  /* 0x04000000e6ff7812 */ /* 0x040fe8000780c0ff */
[----:B--2---:R-:W-:Y:S02]  /*16360*/  FSEL R8, R75, -INF , !P0 ;  /* 0xff8000004b087808 */ /* 0x004fe40004000000 */
[----:B------:R-:W-:Y:S04]  /*16370*/  LOP3.LUT P0, RZ, R230, 0x2000000, RZ, 0xc0, !PT ;  /* 0x02000000e6ff7812 */ /* 0x000fe8000780c0ff */
[----:B------:R-:W-:Y:S02]  /*16380*/  FSEL R10, R76, -INF , !P0 ;  /* 0xff8000004c0a7808 */ /* 0x000fe40004000000 */
[----:B------:R-:W-:Y:S02]  /*16390*/  LOP3.LUT P0, RZ, R230, 0x1000000, RZ, 0xc0, !PT ;  /* 0x01000000e6ff7812 */ /* 0x000fe4000780c0ff */
[----:B------:R-:W-:Y:S01]  /*163a0*/  FSEL R76, R90, -INF , !P6 ;  /* 0xff8000005a4c7808 */ /* 0x000fe20007000000 */
[----:B------:R-:W-:Y:S01]  /*163b0*/  IMAD.MOV.U32 R79, RZ, RZ, R10 ;  /* 0x000000ffff4f7224 */ /* 0x000fe200078e000a */
[----:B-1----:R-:W-:Y:S01]  /*163c0*/  FSEL R7, R95, -INF , !P4 ;  /* 0xff8000005f077808 */ /* 0x002fe20006000000 */
[----:B------:R-:W-:Y:S01]  /*163d0*/  IMAD.MOV.U32 R90, RZ, RZ, R8 ;  /* 0x000000ffff5a7224 */ /* 0x000fe200078e0008 */
[----:B------:R-:W-:Y:S01]  /*163e0*/  FSEL R222, R77, -INF , !P0 ;  /* 0xff8000004dde7808 */ /* 0x000fe20004000000 */
[----:B------:R-:W-:Y:S01]  /*163f0*/  IMAD.MOV.U32 R77, RZ, RZ, R223 ;  /* 0x000000ffff4d7224 */ /* 0x000fe200078e00df */
[C---:B------:R-:W-:Y:S01]  /*16400*/  LOP3.LUT P0, RZ, R230.reuse, 0x800000, RZ, 0xc0, !PT ;  /* 0x00800000e6ff7812 */ /* 0x040fe2000780c0ff */
[----:B------:R1:W-:Y:S01]  /*16410*/  STL [R1+0x2c], R7 ;  /* 0x00002c0701007387 */ /* 0x0003e20000100800 */
[----:B------:R-:W-:Y:S02]  /*16420*/  LOP3.LUT P6, RZ, R230, 0x40000, RZ, 0xc0, !PT ;  /* 0x00040000e6ff7812 */ /* 0x000fe400078cc0ff */
[----:B------:R-:W-:Y:S01]  /*16430*/  FSEL R225, R78, -INF , !P0 ;  /* 0xff8000004ee17808 */ /* 0x000fe20004000000 */
[----:B------:R-:W-:Y:S01]  /*16440*/  IMAD.MOV.U32 R78, RZ, RZ, R22 ;  /* 0x000000ffff4e7224 */ /* 0x000fe200078e0016 */
[----:B------:R2:W-:Y:S01]  /*16450*/  STL [R1+0xec], R230 ;  /* 0x0000ece601007387 */ /* 0x0005e20000100800 */
[----:B------:R-:W-:Y:S02]  /*16460*/  LOP3.LUT P0, RZ, R230, 0x400000, RZ, 0xc0, !PT ;  /* 0x00400000e6ff7812 */ /* 0x000fe4000780c0ff */
[----:B------:R-:W-:Y:S02]  /*16470*/  FSEL R9, R91, -INF , !P6 ;  /* 0xff8000005b097808 */ /* 0x000fe40007000000 */
[----:B------:R-:W-:Y:S02]  /*16480*/  LOP3.LUT P6, RZ, R231, 0x400000, RZ, 0xc0, !PT ;  /* 0x00400000e7ff7812 */ /* 0x000fe400078cc0ff */
[CC--:B------:R-:W-:Y:S01]  /*16490*/  ISETP.GE.AND P4, PT, R6.reuse, R233.reuse, PT ;  /* 0x000000e90600720c */ /* 0x0c0fe20003f86270 */
[----:B------:R-:W-:Y:S01]  /*164a0*/  IMAD.MOV.U32 R121, RZ, RZ, R9 ;  /* 0x000000ffff797224 */ /* 0x000fe200078e0009 */
[----:B------:R-:W-:Y:S01]  /*164b0*/  FSEL R236, R105, -INF , !P6 ;  /* 0xff80000069ec7808 */ /* 0x000fe20007000000 */
[----:B------:R-:W-:Y:S01]  /*164c0*/  IMAD.MOV.U32 R105, RZ, RZ, R66 ;  /* 0x000000ffff697224 */ /* 0x000fe200078e0042 */
[C---:B------:R-:W-:Y:S02]  /*164d0*/  ISETP.GE.AND P6, PT, R5.reuse, R233, PT ;  /* 0x000000e90500720c */ /* 0x040fe40003fc6270 */
[-C--:B------:R-:W-:Y:S02]  /*164e0*/  ISETP.GE.OR P4, PT, R6, R237.reuse, !P4 ;  /* 0x000000ed0600720c */ /* 0x080fe40006786670 */
[----:B------:R-:W-:Y:S02]  /*164f0*/  ISETP.GE.OR P6, PT, R5, R237, !P6 ;  /* 0x000000ed0500720c */ /* 0x000fe400077c6670 */
[----:B------:R-:W-:Y:S02]  /*16500*/  FMNMX.FTZ R5, R205, R132, !PT ;  /* 0x00000084cd057209 */ /* 0x000fe40007810000 */
[----:B------:R-:W-:Y:S02]  /*16510*/  FMNMX.FTZ R6, R201, R2, !PT ;  /* 0x00000002c9067209 */ /* 0x000fe40007810000 */
[----:B-1----:R-:W-:Y:S02]  /*16520*/  P2R R7, PR, RZ, 0x40 ;  /* 0x00000040ff077803 */ /* 0x002fe40000000000 */
[----:B------:R-:W-:Y:S01]  /*16530*/  ISETP.GE.AND P6, PT, R4, R233, PT ;  /* 0x000000e90400720c */ /* 0x000fe20003fc6270 */
[----:B--2---:R-:W2:Y:S01]  /*16540*/  LDL.LU R230, [R1+0x28] ;  /* 0x0000280001e67983 */ /* 0x004ea20000300800 */
[----:B------:R-:W-:Y:S02]  /*16550*/  FMNMX.FTZ R5, R206, R5, !PT ;  /* 0x00000005ce057209 */ /* 0x000fe40007810000 */
[----:B------:R-:W-:Y:S02]  /*16560*/  ISETP.GE.OR P6, PT, R4, R237, !P6 ;  /* 0x000000ed0400720c */ /* 0x000fe400077c6670 */
        /* <DEDUP_REMOVED lines=69> */
[----:B------:R-:W-:Y:S01]  /*169c0*/  FSEL R216, R110, -INF , !P0 ;  /* 0xff8000006ed87808 */ /* 0x000fe20004000000 */
[----:B------:R-:W-:Y:S01]  /*169d0*/  IMAD.MOV.U32 R110, RZ, RZ, R40 ;  /* 0x000000ffff6e7224 */ /* 0x000fe200078e0028 */
[----:B------:R-:W-:Y:S02]  /*169e0*/  FMNMX.FTZ R70, R100, R70, !PT ;  /* 0x0000004664467209 */ /* 0x000fe40007810000 */
[----:B------:R-:W-:Y:S02]  /*169f0*/  FSEL R239, R111, -INF , !P4 ;  /* 0xff8000006fef7808 */ /* 0x000fe40006000000 */
[----:B------:R-:W-:Y:S02]  /*16a00*/  FMNMX.FTZ R70, R101, R70, !PT ;  /* 0x0000004665467209 */ /* 0x000fe40007810000 */
[----:B------:R-:W-:Y:S02]  /*16a10*/  FSEL R22, R126, -INF , !P5 ;  /* 0xff8000007e167808 */ /* 0x000fe40006800000 */
[----:B------:R-:W-:Y:S02]  /*16a20*/  FMNMX.FTZ R70, R112, R70, !PT ;  /* 0x0000004670467209 */ /* 0x000fe40007810000 */
[----:B------:R-:W-:Y:S02]  /*16a30*/  ISETP.NE.AND P4, PT, R7, RZ, PT ;  /* 0x000000ff0700720c */ /* 0x000fe40003f85270 */
[----:B------:R-:W-:Y:S02]  /*16a40*/  FMNMX.FTZ R70, R113, R70, !PT ;  /* 0x0000004671467209 */ /* 0x000fe40007810000 */
[----:B------:R-:W-:Y:S02]  /*16a50*/  FSEL R114, R122, -INF , !P4 ;  /* 0xff8000007a727808 */ /* 0x000fe40006000000 */
[----:B------:R-:W-:Y:S02]  /*16a60*/  FMNMX.FTZ R70, R116, R70, !PT ;  /* 0x0000004674467209 */ /* 0x000fe40007810000 */
[----:B------:R-:W-:Y:S02]  /*16a70*/  FSEL R122, R123, -INF , !P6 ;  /* 0xff8000007b7a7808 */ /* 0x000fe40007000000 */
[----:B------:R-:W-:Y:S04]  /*16a80*/  FMNMX.FTZ R70, R117, R70, !PT ;  /* 0x0000004675467209 */ /* 0x000fe80007810000 */
[----:B------:R-:W-:Y:S04]  /*16a90*/  FMNMX.FTZ R70, R128, R70, !PT ;  /* 0x0000004680467209 */ /* 0x000fe80007810000 */
[----:B------:R-:W-:Y:S05]  /*16aa0*/  FMNMX.FTZ R70, R129, R70, !PT ;  /* 0x0000004681467209 */ /* 0x000fea0007810000 */
[----:B------:R-:W1:Y:S02]  /*16ab0*/  SHFL.BFLY PT, R5, R70, 0x2, 0x1f ;  /* 0x0c401f0046057f89 */ /* 0x000e6400000e0000 */
[----:B-1----:R-:W-:Y:S06]  /*16ac0*/  FMNMX.FTZ R70, R70, R5, !PT ;  /* 0x0000000546467209 */ /* 0x002fec0007810000 */
[----:B--2---:R1:W-:Y:S01]  /*16ad0*/  STL [R1+0xf0], R230 ;  /* 0x0000f0e601007387 */ /* 0x0043e20000100800 */
[----:B------:R-:W-:Y:S04]  /*16ae0*/  FMNMX.FTZ R4, R230, R4, !PT ;  /* 0x00000004e6047209 */ /* 0x000fe80007810000 */
[----:B------:R-:W-:Y:S04]  /*16af0*/  FMNMX.FTZ R4, R44, R4, !PT ;  /* 0x000000042c047209 */ /* 0x000fe80007810000 */
[----:B------:R-:W-:Y:S04]  /*16b00*/  FMNMX.FTZ R4, R79, R4, !PT ;  /* 0x000000044f047209 */ /* 0x000fe80007810000 */
[----:B------:R-:W-:Y:S04]  /*16b10*/  FMNMX.FTZ R4, R222, R4, !PT ;  /* 0x00000004de047209 */ /* 0x000fe80007810000 */
[----:B------:R-:W-:Y:S04]  /*16b20*/  FMNMX.FTZ R4, R221, R4, !PT ;  /* 0x00000004dd047209 */ /* 0x000fe80007810000 */
[----:B------:R-:W-:Y:S01]  /*16b30*/  FMNMX.FTZ R4, R220, R4, !PT ;  /* 0x00000004dc047209 */ /* 0x000fe20007810000 */
[----:B-1----:R-:W2:Y:S03]  /*16b40*/  LDL.LU R230, [R1+0x2c] ;  /* 0x00002c0001e67983 */ /* 0x002ea60000300800 */
[----:B------:R-:W-:Y:S01]  /*16b50*/  FMNMX.FTZ R4, R219, R4, !PT ;  /* 0x00000004db047209 */ /* 0x000fe20007810000 */
[----:B------:R-:W-:Y:S03]  /*16b60*/  STL [R1+0xf4], R222 ;  /* 0x0000f4de01007387 */ /* 0x000fe60000100800 */
[----:B------:R-:W-:Y:S01]  /*16b70*/  FMNMX.FTZ R4, R218, R4, !PT ;  /* 0x00000004da047209 */ /* 0x000fe20007810000 */
[----:B------:R1:W-:Y:S03]  /*16b80*/  STL [R1+0xf8], R221 ;  /* 0x0000f8dd01007387 */ /* 0x0003e60000100800 */
[----:B------:R-:W-:Y:S04]  /*16b90*/  FMNMX.FTZ R4, R217, R4, !PT ;  /* 0x00000004d9047209 */ /* 0x000fe80007810000 */
[----:B------:R-:W-:Y:S04]  /*16ba0*/  FMNMX.FTZ R4, R236, R4, !PT ;  /* 0x00000004ec047209 */ /* 0x000fe80007810000 */
[----:B------:R-:W-:Y:S04]  /*16bb0*/  FMNMX.FTZ R4, R241, R4, !PT ;  /* 0x00000004f1047209 */ /* 0x000fe80007810000 */
[----:B------:R-:W-:Y:S04]  /*16bc0*/  FMNMX.FTZ R4, R135, R4, !PT ;  /* 0x0000000487047209 */ /* 0x000fe80007810000 */
[----:B------:R-:W-:Y:S04]  /*16bd0*/  FMNMX.FTZ R4, R59, R4, !PT ;  /* 0x000000043b047209 */ /* 0x000fe80007810000 */
[----:B------:R-:W-:Y:S02]  /*16be0*/  FMNMX.FTZ R0, R229, R4, !PT ;  /* 0x00000004e5007209 */ /* 0x000fe40007810000 */
[----:B------:R-:W3:Y:S02]  /*16bf0*/  SHFL.BFLY PT, R4, R3, 0x2, 0x1f ;  /* 0x0c401f0003047f89 */ /* 0x000ee400000e0000 */
[----:B------:R-:W-:Y:S04]  /*16c00*/  FMNMX.FTZ R0, R124, R0, !PT ;  /* 0x000000007c007209 */ /* 0x000fe80007810000 */
[----:B------:R-:W-:Y:S02]  /*16c10*/  FMNMX.FTZ R0, R125, R0, !PT ;  /* 0x000000007d007209 */ /* 0x000fe40007810000 */
[----:B-1----:R-:W4:Y:S04]  /*16c20*/  LDL.LU R221, [R1+0x24] ;  /* 0x0000240001dd7983 */ /* 0x002f280000300800 */
[----:B------:R1:W-:Y:S04]  /*16c30*/  STL [R1+0xfc], R220 ;  /* 0x0000fcdc01007387 */ /* 0x0003e80000100800 */
[----:B------:R-:W1:Y:S01]  /*16c40*/  SHFL.BFLY PT, R5, R0, 0x2, 0x1f ;  /* 0x0c401f0000057f89 */ /* 0x000e6200000e0000 */
[----:B---3--:R-:W-:Y:S02]  /*16c50*/  FMNMX.FTZ R3, R3, R4, !PT ;  /* 0x0000000403037209 */ /* 0x008fe40007810000 */
[----:B------:R-:W-:Y:S05]  /*16c60*/  FMNMX.FTZ R4, R82, R134, !PT ;  /* 0x0000008652047209 */ /* 0x000fea0007810000 */
[----:B------:R-:W3:Y:S01]  /*16c70*/  SHFL.BFLY PT, R69, R3, 0x1, 0x1f ;  /* 0x0c201f0003457f89 */ /* 0x000ee200000e0000 */
[----:B------:R-:W-:Y:S04]  /*16c80*/  FMNMX.FTZ R4, R11, R4, !PT ;  /* 0x000000040b047209 */ /* 0x000fe80007810000 */
[----:B------:R-:W-:Y:S03]  /*16c90*/  FMNMX.FTZ R4, R14, R4, !PT ;  /* 0x000000040e047209 */ /* 0x000fe60007810000 */
[----:B-1----:R-:W2:Y:S01]  /*16ca0*/  LDL.LU R220, [R1+0x20] ;  /* 0x0000200001dc7983 */ /* 0x002ea20000300800 */
[----:B------:R-:W-:Y:S02]  /*16cb0*/  FMNMX.FTZ R4, R15, R4, !PT ;  /* 0x000000040f047209 */ /* 0x000fe40007810000 */
[----:B------:R-:W-:Y:S01]  /*16cc0*/  FMNMX.FTZ R0, R0, R5, !PT ;  /* 0x0000000500007209 */ /* 0x000fe20007810000 */
[----:B------:R1:W-:Y:S01]  /*16cd0*/  STL [R1+0x100], R234 ;  /* 0x000100ea01007387 */ /* 0x0003e20000100800 */
[----:B------:R-:W-:Y:S03]  /*16ce0*/  FMNMX.FTZ R4, R131, R4, !PT ;  /* 0x0000000483047209 */ /* 0x000fe60007810000 */
[----:B------:R-:W1:Y:S01]  /*16cf0*/  SHFL.BFLY PT, R5, R70, 0x1, 0x1f ;  /* 0x0c201f0046057f89 */ /* 0x000e6200000e0000 */
[----:B------:R-:W-:Y:S04]  /*16d00*/  FMNMX.FTZ R4, R130, R4, !PT ;  /* 0x0000000482047209 */ /* 0x000fe80007810000 */
[----:B------:R-:W-:Y:S02]  /*16d10*/  FMNMX.FTZ R4, R209, R4, !PT ;  /* 0x00000004d1047209 */ /* 0x000fe40007810000 */
[----:B---3--:R-:W-:Y:S01]  /*16d20*/  FMNMX.FTZ R69, R3, R69, !PT ;  /* 0x0000004503457209 */ /* 0x008fe20007810000 */
[----:B------:R-:W3:Y:S01]  /*16d30*/  SHFL.BFLY PT, R68, R0, 0x1, 0x1f ;  /* 0x0c201f0000447f89 */ /* 0x000ee200000e0000 */
[----:B------:R-:W-:Y:S02]  /*16d40*/  FMNMX.FTZ R4, R200, R4, !PT ;  /* 0x00000004c8047209 */ /* 0x000fe40007810000 */
[----:B------:R-:W-:Y:S02]  /*16d50*/  FSETP.NEU.FTZ.AND P1, PT, R69, -INF , PT ;  /* 0xff8000004500780b */ /* 0x000fe40003f3d000 */
[----:B------:R-:W-:Y:S04]  /*16d60*/  FMNMX.FTZ R4, R77, R4, !PT ;  /* 0x000000044d047209 */ /* 0x000fe80007810000 */
[----:B------:R-:W-:Y:S01]  /*16d70*/  FMNMX.FTZ R4, R60, R4, !PT ;  /* 0x000000043c047209 */ /* 0x000fe20007810000 */
[----:B-1----:R-:W2:Y:S03]  /*16d80*/  LDL.LU R234, [R1+0x1c] ;  /* 0x00001c0001ea7983 */ /* 0x002ea60000300800 */
[----:B------:R-:W-:Y:S02]  /*16d90*/  FMNMX.FTZ R4, R45, R4, !PT ;  /* 0x000000042d047209 */ /* 0x000fe40007810000 */
[----:B------:R-:W-:Y:S01]  /*16da0*/  FMNMX.FTZ R70, R70, R5, !PT ;  /* 0x0000000546467209 */ /* 0x000fe20007810000 */
[----:B------:R1:W-:Y:S01]  /*16db0*/  STL [R1+0x104], R219 ;  /* 0x000104db01007387 */ /* 0x0003e20000100800 */
[----:B------:R-:W-:Y:S02]  /*16dc0*/  FMNMX.FTZ R4, R47, R4, !PT ;  /* 0x000000042f047209 */ /* 0x000fe40007810000 */
[----:B------:R-:W-:Y:S02]  /*16dd0*/  FSETP.NEU.FTZ.AND P2, PT, R70, -INF , PT ;  /* 0xff8000004600780b */ /* 0x000fe40003f5d000 */
[----:B------:R-:W-:Y:S02]  /*16de0*/  FMNMX.FTZ R4, R63, R4, !PT ;  /* 0x000000043f047209 */ /* 0x000fe40007810000 */
[----:B---3--:R-:W-:Y:S02]  /*16df0*/  FMNMX.FTZ R68, R0, R68, !PT ;  /* 0x0000004400447209 */ /* 0x008fe40007810000 */
[----:B------:R-:W-:Y:S02]  /*16e00*/  FSEL R0, R70, RZ, P2 ;  /* 0x000000ff46007208 */ /* 0x000fe40001000000 */
[C---:B------:R-:W-:Y:S01]  /*16e10*/  FSETP.NEU.FTZ.AND P0, PT, R68.reuse, -INF , PT ;  /* 0xff8000004400780b */ /* 0x040fe20003f1d000 */
[----:B------:R-:W-:Y:S02]  /*16e20*/  FMUL.FTZ R88, R68, c[0x0][0x23c] ;  /* 0x00008f0044587a20 */ /* 0x000fe40000410000 */
[----:B------:R-:W-:Y:S01]  /*16e30*/  FADD.FTZ R2, -R0, R2 ;  /* 0x0000000200027221 */ /* 0x000fe20000010100 */
[----:B------:R-:W-:Y:S02]  /*16e40*/  FSEL R0, R69, RZ, P1 ;  /* 0x000000ff45007208 */ /* 0x000fe40000800000 */
[----:B------:R-:W-:Y:S03]  /*16e50*/  FSEL R88, R88, RZ, P0 ;  /* 0x000000ff58587208 */ /* 0x000fe60000000000 */
[----:B------:R-:W-:Y:S01]  /*16e60*/  FADD.FTZ R6, -R0, R132 ;  /* 0x0000008400067221 */ /* 0x000fe20000010100 */
[----:B------:R-:W-:Y:S05]  /*16e70*/  FSEL R0, R68, RZ, P0 ;  /* 0x000000ff44007208 */ /* 0x000fea0000000000 */
[----:B------:R-:W-:Y:S01]  /*16e80*/  FADD.FTZ R8, -R0, R133 ;  /* 0x0000008500087221 */ /* 0x000fe20000010100 */
[----:B----4-:R-:W-:Y:S04]  /*16e90*/  FMNMX.FTZ R4, R221, R4, !PT ;  /* 0x00000004dd047209 */ /* 0x010fe80007810000 */
[----:B--2---:R-:W-:Y:S04]  /*16ea0*/  FMNMX.FTZ R4, R220, R4, !PT ;  /* 0x00000004dc047209 */ /* 0x004fe80007810000 */
[----:B------:R-:W-:Y:S04]  /*16eb0*/  FMNMX.FTZ R4, R234, R4, !PT ;  /* 0x00000004ea047209 */ /* 0x000fe80007810000 */
        /* <DEDUP_REMOVED lines=11> */
[----:B------:R-:W-:Y:S01]  /*16f70*/  FMNMX.FTZ R0, R239, R3, !PT ;  /* 0x00000003ef007209 */ /* 0x000fe20007810000 */
[----:B------:R-:W-:Y:S03]  /*16f80*/  FMUL.FTZ R3, R70, c[0x0][0x23c] ;  /* 0x00008f0046037a20 */ /* 0x000fe60000410000 */
[----:B------:R-:W-:Y:S02]  /*16f90*/  FMNMX.FTZ R0, R114, R0, !PT ;  /* 0x0000000072007209 */ /* 0x000fe40007810000 */
[----:B------:R-:W-:Y:S02]  /*16fa0*/  FSEL R3, R3, RZ, P2 ;  /* 0x000000ff03037208 */ /* 0x000fe40001000000 */
[----:B------:R-:W-:Y:S01]  /*16fb0*/  FMNMX.FTZ R5, R122, R0, !PT ;  /* 0x000000007a057209 */ /* 0x000fe20007810000 */
[----:B------:R-:W-:Y:S02]  /*16fc0*/  FMUL.FTZ R0, R2, c[0x0][0x23c] ;  /* 0x00008f0002007a20 */ /* 0x000fe40000410000 */
[--C-:B------:R-:W-:Y:S02]  /*16fd0*/  FFMA.FTZ R226, R81, c[0x0][0x23c], -R3.reuse ;  /* 0x00008f0051e27a23 */ /* 0x100fe40000010803 */
[----:B------:R-:W-:Y:S02]  /*16fe0*/  IMAD.MOV.U32 R81, RZ, RZ, R22 ;  /* 0x000000ffff517224 */ /* 0x000fe400078e0016 */
[--C-:B------:R-:W-:Y:S01]  /*16ff0*/  FFMA.FTZ R4, R201, c[0x0][0x23c], -R3.reuse ;  /* 0x00008f00c9047a23 */ /* 0x100fe20000010803 */
[----:B------:R-:W2:Y:S01]  /*17000*/  LDL.LU R22, [R1+0x40] ;  /* 0x0000400001167983 */ /* 0x000ea20000300800 */
[--C-:B------:R-:W-:Y:S01]  /*17010*/  FFMA.FTZ R7, R204, c[0x0][0x23c], -R3.reuse ;  /* 0x00008f00cc077a23 */ /* 0x100fe20000010803 */
[----:B------:R-:W3:Y:S01]  /*17020*/  MUFU.EX2 R0, R0 ;  /* 0x0000000000007308 */ /* 0x000ee20000000800 */
[--C-:B------:R-:W-:Y:S01]  /*17030*/  FFMA.FTZ R9, R203, c[0x0][0x23c], -R3.reuse ;  /* 0x00008f00cb097a23 */ /* 0x100fe20000010803 */
[----:B------:R-:W4:Y:S01]  /*17040*/  LDL.LU R74, [R1+0x44] ;  /* 0x00004400014a7983 */ /* 0x000f220000300800 */
[--C-:B------:R-:W-:Y:S01]  /*17050*/  FFMA.FTZ R10, R202, c[0x0][0x23c], -R3.reuse ;  /* 0x00008f00ca0a7a23 */ /* 0x100fe20000010803 */
[----:B------:R-:W-:Y:S01]  /*17060*/  FMNMX.FTZ R2, R81, R5, !PT ;  /* 0x0000000551027209 */ /* 0x000fe20007810000 */
[--C-:B------:R-:W-:Y:S02]  /*17070*/  FFMA.FTZ R91, R20, c[0x0][0x23c], -R3.reuse ;  /* 0x00008f00145b7a23 */ /* 0x100fe40000010803 */
[--C-:B------:R-:W-:Y:S01]  /*17080*/  FFMA.FTZ R86, R21, c[0x0][0x23c], -R3.reuse ;  /* 0x00008f0015567a23 */ /* 0x100fe20000010803 */
[----:B------:R-:W-:Y:S01]  /*17090*/  FMNMX.FTZ R2, R71, R2, !PT ;  /* 0x0000000247027209 */ /* 0x000fe20007810000 */
[--C-:B------:R-:W-:Y:S01]  /*170a0*/  FFMA.FTZ R104, R32, c[0x0][0x23c], -R3.reuse ;  /* 0x00008f0020687a23 */ /* 0x100fe20000010803 */
[----:B------:R3:W2:Y:S01]  /*170b0*/  MUFU.EX2 R72, R4 ;  /* 0x0000000400487308 */ /* 0x0006a20000000800 */
        /* <DEDUP_REMOVED lines=10> */
[--C-:B-1----:R-:W-:Y:S01]  /*17160*/  FFMA.FTZ R219, R17, c[0x0][0x23c], -R3.reuse ;  /* 0x00008f0011db7a23 */ /* 0x102fe20000010803 */
[----:B------:R-:W-:Y:S01]  /*17170*/  MUFU.EX2 R91, R91 ;  /* 0x0000005b005b7308 */ /* 0x000fe20000000800 */
[--C-:B------:R-:W-:Y:S02]  /*17180*/  FFMA.FTZ R204, R16, c[0x0][0x23c], -R3.reuse ;  /* 0x00008f0010cc7a23 */ /* 0x100fe40000010803 */
[C---:B---3--:R-:W-:Y:S02]  /*17190*/  FMUL.FTZ R5, R0.reuse, R165 ;  /* 0x000000a500057220 */ /* 0x048fe40000410000 */
[C---:B------:R-:W-:Y:S02]  /*171a0*/  FMUL.FTZ R4, R0.reuse, R164 ;  /* 0x000000a400047220 */ /* 0x040fe40000410000 */
[C---:B------:R-:W-:Y:S02]  /*171b0*/  FMUL.FTZ R16, R0.reuse, R160 ;  /* 0x000000a000107220 */ /* 0x040fe40000410000 */
[C---:B------:R-:W-:Y:S01]  /*171c0*/  FMUL.FTZ R17, R0.reuse, R161 ;  /* 0x000000a100117220 */ /* 0x040fe20000410000 */
[----:B------:R-:W1:Y:S01]  /*171d0*/  MUFU.EX2 R93, R7 ;  /* 0x00000007005d7308 */ /* 0x000e620000000800 */
        /* <DEDUP_REMOVED lines=13> */
[----:B------:R-:W-:Y:S02]  /*172b0*/  FMUL.FTZ R65, R0, R137 ;  /* 0x0000008900417220 */ /* 0x000fe40000410000 */
[--C-:B------:R-:W-:Y:S02]  /*172c0*/  FFMA.FTZ R224, R84, c[0x0][0x23c], -R3.reuse ;  /* 0x00008f0054e07a23 */ /* 0x100fe40000010803 */
[----:B------:R-:W-:Y:S02]  /*172d0*/  FMUL.FTZ R84, R69, c[0x0][0x23c] ;  /* 0x00008f0045547a20 */ /* 0x000fe40000410000 */
[--C-:B------:R-:W-:Y:S01]  /*172e0*/  FFMA.FTZ R24, R80, c[0x0][0x23c], -R3.reuse ;  /* 0x00008f0050187a23 */ /* 0x100fe20000010803 */
[----:B------:R-:W-:Y:S01]  /*172f0*/  MUFU.EX2 R132, R132 ;  /* 0x0000008400847308 */ /* 0x000fe20000000800 */
[--C-:B------:R-:W-:Y:S01]  /*17300*/  FFMA.FTZ R231, R85, c[0x0][0x23c], -R3.reuse ;  /* 0x00008f0055e77a23 */ /* 0x100fe20000010803 */
[----:B------:R-:W-:Y:S01]  /*17310*/  FSEL R84, R84, RZ, P1 ;  /* 0x000000ff54547208 */ /* 0x000fe20000800000 */
[--C-:B------:R-:W-:Y:S02]  /*17320*/  FFMA.FTZ R223, R96, c[0x0][0x23c], -R3.reuse ;  /* 0x00008f0060df7a23 */ /* 0x100fe40000010803 */
        /* <DEDUP_REMOVED lines=8> */
[----:B------:R-:W-:Y:S02]  /*173b0*/  FFMA.FTZ R222, R129, c[0x0][0x23c], -R3 ;  /* 0x00008f0081de7a23 */ /* 0x000fe40000010803 */
[----:B------:R-:W-:Y:S02]  /*173c0*/  FFMA.FTZ R3, R205, c[0x0][0x23c], -R84 ;  /* 0x00008f00cd037a23 */ /* 0x000fe40000010854 */
[----:B------:R-:W-:Y:S02]  /*173d0*/  IMAD.MOV.U32 R85, RZ, RZ, R61 ;  /* 0x000000ffff557224 */ /* 0x000fe400078e003d */
[----:B------:R-:W-:Y:S01]  /*173e0*/  IMAD.MOV.U32 R101, RZ, RZ, R60 ;  /* 0x000000ffff657224 */ /* 0x000fe200078e003c */
[----:B------:R3:W-:Y:S01]  /*173f0*/  MUFU.EX2 R73, R3 ;  /* 0x0000000300497308 */ /* 0x0007e20000000800 */
[----:B------:R-:W-:Y:S02]  /*17400*/  IMAD.MOV.U32 R116, RZ, RZ, R45 ;  /* 0x000000ffff747224 */ /* 0x000fe400078e002d */
        /* <DEDUP_REMOVED lines=11> */
[----:B---3--:R-:W-:Y:S02]  /*174c0*/  FFMA.FTZ R3, R18, c[0x0][0x23c], -R88 ;  /* 0x00008f0012037a23 */ /* 0x008fe40000010858 */
        /* <DEDUP_REMOVED lines=14> */
[----:B------:R-:W-:Y:S01]  /*175b0*/  IMAD.MOV.U32 R152, RZ, RZ, R164 ;  /* 0x000000ffff987224 */ /* 0x000fe200078e00a4 */
[----:B------:R-:W-:Y:S01]  /*175c0*/  LDSM.16.MT88.4 R76, [R212+0x8000] ;  /* 0x00800000d44c783b */ /* 0x000fe20000004200 */
[----:B---3--:R-:W-:Y:S02]  /*175d0*/  FFMA.FTZ R3, R206, c[0x0][0x23c], -R84 ;  /* 0x00008f00ce037a23 */ /* 0x008fe40000010854 */
[----:B------:R-:W-:Y:S02]  /*175e0*/  IMAD.MOV.U32 R206, RZ, RZ, R116 ;  /* 0x000000ffffce7224 */ /* 0x000fe400078e0074 */
[----:B------:R-:W-:Y:S01]  /*175f0*/  IMAD.MOV.U32 R116, RZ, RZ, R26 ;  /* 0x000000ffff747224 */ /* 0x000fe200078e001a */
[----:B------:R3:W-:Y:S01]  /*17600*/  MUFU.EX2 R92, R3 ;  /* 0x00000003005c7308 */ /* 0x0007e20000000800 */
[----:B------:R-:W-:Y:S02]  /*17610*/  IMAD.MOV.U32 R164, RZ, RZ, R63 ;  /* 0x000000ffffa47224 */ /* 0x000fe400078e003f */
        /* <DEDUP_REMOVED lines=11> */
[----:B---3--:R-:W-:Y:S02]  /*176d0*/  FFMA.FTZ R3, R19, c[0x0][0x23c], -R88 ;  /* 0x00008f0013037a23 */ /* 0x008fe40000010858 */
[--C-:B------:R-:W-:Y:S02]  /*176e0*/  FFMA.FTZ R242, R242, c[0x0][0x23c], -R84.reuse ;  /* 0x00008f00f2f27a23 */ /* 0x100fe40000010854 */
[--C-:B------:R-:W-:Y:S01]  /*176f0*/  FFMA.FTZ R211, R211, c[0x0][0x23c], -R84.reuse ;  /* 0x00008f00d3d37a23 */ /* 0x100fe20000010854 */
[----:B------:R3:W-:Y:S01]  /*17700*/  MUFU.EX2 R113, R3 ;  /* 0x0000000300717308 */ /* 0x0007e20000000800 */
[----:B------:R-:W-:Y:S02]  /*17710*/  FFMA.FTZ R210, R210, c[0x0][0x23c], -R84 ;  /* 0x00008f00d2d27a23 */ /* 0x000fe40000010854 */
[----:B--2---:R-:W-:Y:S01]  /*17720*/  FFMA.FTZ R111, R0, R22, R72 ;  /* 0x00000016006f7223 */ /* 0x004fe20000010048 */
[----:B-1----:R-:W-:Y:S01]  /*17730*/  F2FP.PACK_AB R72, R93, R72 ;  /* 0x000000485d48723e */ /* 0x002fe200000000ff */
[----:B------:R-:W1:Y:S02]  /*17740*/  SHFL.BFLY PT, R0, R2, 0x2, 0x1f ;  /* 0x0c401f0002007f89 */ /* 0x000e6400000e0000 */
[----:B-1----:R-:W-:Y:S01]  /*17750*/  FMNMX.FTZ R2, R2, R0, !PT ;  /* 0x0000000002027209 */ /* 0x002fe20007810000 */
[--C-:B------:R-:W-:Y:S02]  /*17760*/  FFMA.FTZ R0, R207, c[0x0][0x23c], -R84.reuse ;  /* 0x00008f00cf007a23 */ /* 0x100fe40000010854 */
[----:B------:R-:W-:Y:S02]  /*17770*/  IMAD.MOV.U32 R207, RZ, RZ, R101 ;  /* 0x000000ffffcf7224 */ /* 0x000fe400078e0065 */
[----:B------:R1:W-:Y:S01]  /*17780*/  MUFU.EX2 R94, R0 ;  /* 0x00000000005e7308 */ /* 0x0003e20000000800 */
[----:B---3--:R-:W2:Y:S09]  /*17790*/  SHFL.BFLY PT, R3, R2, 0x1, 0x1f ;  /* 0x0c201f0002037f89 */ /* 0x008eb200000e0000 */
[----:B------:R-:W-:Y:S01]  /*177a0*/  MUFU.EX2 R101, R86 ;  /* 0x0000005600657308 */ /* 0x000fe20000000800 */
[----:B-1----:R-:W-:Y:S01]  /*177b0*/  FMUL.FTZ R0, R6, c[0x0][0x23c] ;  /* 0x00008f0006007a20 */ /* 0x002fe20000410000 */
[----:B--2---:R-:W-:Y:S01]  /*177c0*/  FMNMX.FTZ R3, R2, R3, !PT ;  /* 0x0000000302037209 */ /* 0x004fe20007810000 */
[----:B------:R-:W-:Y:S02]  /*177d0*/  FFMA.FTZ R6, R208, c[0x0][0x23c], -R84 ;  /* 0x00008f00d0067a23 */ /* 0x000fe40000010854 */
[----:B------:R-:W-:Y:S01]  /*177e0*/  FFMA.FTZ R2, R12, c[0x0][0x23c], -R88 ;  /* 0x00008f000c027a23 */ /* 0x000fe20000010858 */
[C---:B------:R-:W-:Y:S01]  /*177f0*/  FSETP.NEU.FTZ.AND P0, PT, R3.reuse, -INF , PT ;  /* 0xff8000000300780b */ /* 0x040fe20003f1d000 */
[----:B------:R-:W-:Y:S03]  /*17800*/  FMUL.FTZ R96, R3, c[0x0][0x23c] ;  /* 0x00008f0003607a20 */ /* 0x000fe60000410000 */
[----:B------:R-:W4:Y:S02]  /*17810*/  MUFU.EX2 R0, R0 ;  /* 0x0000000000007308 */ /* 0x000f240000000800 */
[----:B------:R-:W-:Y:S05]  /*17820*/  FSEL R96, R96, RZ, P0 ;  /* 0x000000ff60607208 */ /* 0x000fea0000000000 */
[----:B------:R-:W-:Y:S03]  /*17830*/  FFMA.FTZ R10, R15, c[0x0][0x23c], -R96 ;  /* 0x00008f000f0a7a23 */ /* 0x000fe60000010860 */
[----:B------:R1:W2:Y:S10]  /*17840*/  MUFU.EX2 R102, R6 ;  /* 0x0000000600667308 */ /* 0x0002b40000000800 */
[----:B------:R3:W-:Y:S01]  /*17850*/  MUFU.EX2 R128, R2 ;  /* 0x0000000200807308 */ /* 0x0007e20000000800 */
[----:B----4-:R-:W-:Y:S01]  /*17860*/  FFMA.FTZ R106, R0, R74, R73 ;  /* 0x0000004a006a7223 */ /* 0x010fe20000010049 */
[----:B------:R-:W-:Y:S01]  /*17870*/  F2FP.PACK_AB R73, R92, R73 ;  /* 0x000000495c49723e */ /* 0x000fe200000000ff */
[C---:B------:R-:W-:Y:S01]  /*17880*/  FMUL.FTZ R39, R0.reuse, R151 ;  /* 0x0000009700277220 */ /* 0x040fe20000410000 */
[----:B------:R-:W4:Y:S01]  /*17890*/  LDL.LU R74, [R1+0x48] ;  /* 0x00004800014a7983 */ /* 0x000f220000300800 */
[C---:B------:R-:W-:Y:S02]  /*178a0*/  FMUL.FTZ R7, R0.reuse, R167 ;  /* 0x000000a700077220 */ /* 0x040fe40000410000 */
[C---:B------:R-:W-:Y:S01]  /*178b0*/  FMUL.FTZ R18, R0.reuse, R162 ;  /* 0x000000a200127220 */ /* 0x040fe20000410000 */
[----:B------:R-:W4:Y:S01]  /*178c0*/  LDL.LU R151, [R1+0x18] ;  /* 0x0000180001977983 */ /* 0x000f220000300800 */
[----:B------:R-:W-:Y:S02]  /*178d0*/  FMUL.FTZ R19, R0, R163 ;  /* 0x000000a300137220 */ /* 0x000fe40000410000 */
[----:B-1----:R-:W-:Y:S01]  /*178e0*/  FFMA.FTZ R6, R13, c[0x0][0x23c], -R88 ;  /* 0x00008f000d067a23 */ /* 0x002fe20000010858 */
[----:B--2---:R-:W-:Y:S01]  /*178f0*/  F2FP.PACK_AB R75, R102, R94 ;  /* 0x0000005e664b723e */ /* 0x004fe200000000ff */
[C---:B------:R-:W-:Y:S02]  /*17900*/  FMUL.FTZ R22, R0.reuse, R158 ;  /* 0x0000009e00167220 */ /* 0x040fe40000410000 */
[C---:B------:R-:W-:Y:S01]  /*17910*/  FMUL.FTZ R23, R0.reuse, R159 ;  /* 0x0000009f00177220 */ /* 0x040fe20000410000 */
[----:B------:R1:W2:Y:S01]  /*17920*/  MUFU.EX2 R136, R6 ;  /* 0x0000000600887308 */ /* 0x0002a20000000800 */
[C---:B------:R-:W-:Y:S02]  /*17930*/  FMUL.FTZ R34, R0.reuse, R154 ;  /* 0x0000009a00227220 */ /* 0x040fe40000410000 */
[C---:B------:R-:W-:Y:S02]  /*17940*/  FMUL.FTZ R35, R0.reuse, R155 ;  /* 0x0000009b00237220 */ /* 0x040fe40000410000 */
[C---:B------:R-:W-:Y:S01]  /*17950*/  FMUL.FTZ R38, R0.reuse, R150 ;  /* 0x0000009600267220 */ /* 0x040fe20000410000 */
[----:B---3--:R-:W-:Y:S01]  /*17960*/  FSEL R2, R3, RZ, P0 ;  /* 0x000000ff03027208 */ /* 0x008fe20000000000 */
[C---:B------:R-:W-:Y:S01]  /*17970*/  FMUL.FTZ R50, R0.reuse, R146 ;  /* 0x0000009200327220 */ /* 0x040fe20000410000 */
[----:B------:R-:W-:Y:S01]  /*17980*/  PLOP3.LUT P0, PT, PT, PT, UP0, 0x80, 0x0 ;  /* 0x000000000000781c */ /* 0x000fe20003f0f008 */
[C---:B------:R-:W-:Y:S02]  /*17990*/  FMUL.FTZ R51, R0.reuse, R147 ;  /* 0x0000009300337220 */ /* 0x040fe40000410000 */
[C---:B------:R-:W-:Y:S02]  /*179a0*/  FMUL.FTZ R54, R0.reuse, R142 ;  /* 0x0000008e00367220 */ /* 0x040fe40000410000 */
[C---:B------:R-:W-:Y:S02]  /*179b0*/  FMUL.FTZ R55, R0.reuse, R143 ;  /* 0x0000008f00377220 */ /* 0x040fe40000410000 */
[C---:B------:R-:W-:Y:S02]  /*179c0*/  FMUL.FTZ R66, R0.reuse, R138 ;  /* 0x0000008a00427220 */ /* 0x040fe40000410000 */
[----:B------:R-:W-:Y:S02]  /*179d0*/  FMUL.FTZ R67, R0, R139 ;  /* 0x0000008b00437220 */ /* 0x000fe40000410000 */
[----:B------:R-:W-:Y:S02]  /*179e0*/  FADD.FTZ R2, -R2, R134 ;  /* 0x0000008602027221 */ /* 0x000fe40000010100 */
[----:B------:R-:W-:Y:S02]  /*179f0*/  IMAD.MOV.U32 R163, RZ, RZ, R83 ;  /* 0x000000ffffa37224 */ /* 0x000fe400078e0053 */
[----:B------:R-:W-:Y:S02]  /*17a00*/  FMUL.FTZ R2, R2, c[0x0][0x23c] ;  /* 0x00008f0002027a20 */ /* 0x000fe40000410000 */
[----:B-1----:R-:W-:Y:S02]  /*17a10*/  FMUL.FTZ R6, R0, R166 ;  /* 0x000000a600067220 */ /* 0x002fe40000410000 */
[----:B------:R-:W-:Y:S02]  /*17a20*/  FMUL.FTZ R0, R8, c[0x0][0x23c] ;  /* 0x00008f0008007a20 */ /* 0x000fe40000410000 */
[----:B------:R-:W-:Y:S01]  /*17a30*/  FFMA.FTZ R8, R82, c[0x0][0x23c], -R96 ;  /* 0x00008f0052087a23 */ /* 0x000fe20000010860 */
[----:B------:R-:W1:Y:S01]  /*17a40*/  MUFU.EX2 R2, R2 ;  /* 0x0000000200027308 */ /* 0x000e620000000800 */
[----:B------:R-:W-:Y:S01]  /*17a50*/  IMAD.MOV.U32 R166, RZ, RZ, R43 ;  /* 0x000000ffffa67224 */ /* 0x000fe200078e002b */
[----:B--2---:R-:W-:Y:S01]  /*17a60*/  F2FP.PACK_AB R82, R136, R128 ;  /* 0x000000808852723e */ /* 0x004fe200000000ff */
[----:B------:R-:W-:Y:S02]  /*17a70*/  IMAD.MOV.U32 R167, RZ, RZ, R42 ;  /* 0x000000ffffa77224 */ /* 0x000fe400078e002a */
[----:B------:R-:W-:Y:S02]  /*17a80*/  IMAD.MOV.U32 R162, RZ, RZ, R27 ;  /* 0x000000ffffa27224 */ /* 0x000fe400078e001b */
[----:B------:R-:W-:Y:S02]  /*17a90*/  IMAD.MOV.U32 R139, RZ, RZ, R120 ;  /* 0x000000ffff8b7224 */ /* 0x000fe400078e0078 */
[----:B------:R-:W-:Y:S01]  /*17aa0*/  FFMA.FTZ R120, R249, c[0x0][0x23c], -R84 ;  /* 0x00008f00f9787a23 */ /* 0x000fe20000010854 */
[----:B------:R2:W-:Y:S10]  /*17ab0*/  MUFU.EX2 R208, R8 ;  /* 0x0000000800d07308 */ /* 0x0005f40000000800 */
[----:B------:R-:W3:Y:S01]  /*17ac0*/  MUFU.EX2 R0, R0 ;  /* 0x0000000000007308 */ /* 0x000ee20000000800 */
[C---:B-1----:R-:W-:Y:S02]  /*17ad0*/  FMUL.FTZ R15, R2.reuse, R199 ;  /* 0x000000c7020f7220 */ /* 0x042fe40000410000 */
[C---:B------:R-:W-:Y:S02]  /*17ae0*/  FMUL.FTZ R26, R2.reuse, R186 ;  /* 0x000000ba021a7220 */ /* 0x040fe40000410000 */
[C---:B------:R-:W-:Y:S02]  /*17af0*/  FMUL.FTZ R27, R2.reuse, R187 ;  /* 0x000000bb021b7220 */ /* 0x040fe40000410000 */
[C---:B------:R-:W-:Y:S02]  /*17b00*/  FMUL.FTZ R30, R2.reuse, R190 ;  /* 0x000000be021e7220 */ /* 0x040fe40000410000 */
[C---:B------:R-:W-:Y:S02]  /*17b10*/  FMUL.FTZ R31, R2.reuse, R191 ;  /* 0x000000bf021f7220 */ /* 0x040fe40000410000 */
[--C-:B--2---:R-:W-:Y:S02]  /*17b20*/  FFMA.FTZ R8, R11, c[0x0][0x23c], -R96.reuse ;  /* 0x00008f000b087a23 */ /* 0x104fe40000010860 */
[C---:B------:R-:W-:Y:S02]  /*17b30*/  FMUL.FTZ R11, R2.reuse, R195 ;  /* 0x000000c3020b7220 */ /* 0x040fe40000410000 */
[C---:B------:R-:W-:Y:S01]  /*17b40*/  FMUL.FTZ R42, R2.reuse, R178 ;  /* 0x000000b2022a7220 */ /* 0x040fe20000410000 */
[----:B------:R1:W2:Y:S01]  /*17b50*/  MUFU.EX2 R137, R8 ;  /* 0x0000000800897308 */ /* 0x0002a20000000800 */
[C---:B------:R-:W-:Y:S02]  /*17b60*/  FMUL.FTZ R43, R2.reuse, R179 ;  /* 0x000000b3022b7220 */ /* 0x040fe40000410000 */
[----:B------:R-:W-:Y:S02]  /*17b70*/  FMUL.FTZ R47, R2, R183 ;  /* 0x000000b7022f7220 */ /* 0x000fe40000410000 */
[C---:B---3--:R-:W-:Y:S02]  /*17b80*/  FMUL.FTZ R9, R0.reuse, R193 ;  /* 0x000000c100097220 */ /* 0x048fe40000410000 */
[C---:B------:R-:W-:Y:S02]  /*17b90*/  FMUL.FTZ R12, R0.reuse, R196 ;  /* 0x000000c4000c7220 */ /* 0x040fe40000410000 */
[C---:B------:R-:W-:Y:S02]  /*17ba0*/  FMUL.FTZ R13, R0.reuse, R197 ;  /* 0x000000c5000d7220 */ /* 0x040fe40000410000 */
[C---:B------:R-:W-:Y:S02]  /*17bb0*/  FMUL.FTZ R24, R0.reuse, R184 ;  /* 0x000000b800187220 */ /* 0x040fe40000410000 */
[C---:B------:R-:W-:Y:S02]  /*17bc0*/  FMUL.FTZ R25, R0.reuse, R185 ;  /* 0x000000b900197220 */ /* 0x040fe40000410000 */
[C---:B------:R-:W-:Y:S02]  /*17bd0*/  FMUL.FTZ R28, R0.reuse, R188 ;  /* 0x000000bc001c7220 */ /* 0x040fe40000410000 */
[C---:B------:R-:W-:Y:S01]  /*17be0*/  FMUL.FTZ R29, R0.reuse, R189 ;  /* 0x000000bd001d7220 */ /* 0x040fe20000410000 */
[----:B------:R3:W-:Y:S01]  /*17bf0*/  MUFU.EX2 R188, R10 ;  /* 0x0000000a00bc7308 */ /* 0x0007e20000000800 */
[C---:B------:R-:W-:Y:S02]  /*17c00*/  FMUL.FTZ R40, R0.reuse, R176 ;  /* 0x000000b000287220 */ /* 0x040fe40000410000 */
[C---:B------:R-:W-:Y:S02]  /*17c10*/  FMUL.FTZ R41, R0.reuse, R177 ;  /* 0x000000b100297220 */ /* 0x040fe40000410000 */
[----:B------:R-:W-:Y:S02]  /*17c20*/  FMUL.FTZ R44, R0, R180 ;  /* 0x000000b4002c7220 */ /* 0x000fe40000410000 */
[----:B-1----:R-:W-:Y:S02]  /*17c30*/  FFMA.FTZ R8, R14, c[0x0][0x23c], -R96 ;  /* 0x00008f000e087a23 */ /* 0x002fe40000010860 */
[C---:B------:R-:W-:Y:S02]  /*17c40*/  FMUL.FTZ R45, R0.reuse, R181 ;  /* 0x000000b5002d7220 */ /* 0x040fe40000410000 */
[C---:B------:R-:W-:Y:S01]  /*17c50*/  FMUL.FTZ R56, R0.reuse, R168 ;  /* 0x000000a800387220 */ /* 0x040fe20000410000 */
[----:B------:R-:W1:Y:S01]  /*17c60*/  MUFU.EX2 R134, R8 ;  /* 0x0000000800867308 */ /* 0x000e620000000800 */
[C---:B------:R-:W-:Y:S02]  /*17c70*/  FMUL.FTZ R57, R0.reuse, R169 ;  /* 0x000000a900397220 */ /* 0x040fe40000410000 */
[C---:B------:R-:W-:Y:S02]  /*17c80*/  FMUL.FTZ R60, R0.reuse, R172 ;  /* 0x000000ac003c7220 */ /* 0x040fe40000410000 */
[----:B------:R-:W-:Y:S02]  /*17c90*/  FMUL.FTZ R61, R0, R173 ;  /* 0x000000ad003d7220 */ /* 0x000fe40000410000 */
[C---:B------:R-:W-:Y:S02]  /*17ca0*/  FMUL.FTZ R14, R2.reuse, R198 ;  /* 0x000000c6020e7220 */ /* 0x040fe40000410000 */
[C---:B------:R-:W-:Y:S02]  /*17cb0*/  FMUL.FTZ R59, R2.reuse, R171 ;  /* 0x000000ab023b7220 */ /* 0x040fe40000410000 */
[C---:B------:R-:W-:Y:S02]  /*17cc0*/  FMUL.FTZ R62, R2.reuse, R174 ;  /* 0x000000ae023e7220 */ /* 0x040fe40000410000 */
[----:B---3--:R-:W-:Y:S02]  /*17cd0*/  FMUL.FTZ R10, R2, R194 ;  /* 0x000000c2020a7220 */ /* 0x008fe40000410000 */
[----:B--2---:R-:W-:Y:S02]  /*17ce0*/  IMAD.MOV.U32 R194, RZ, RZ, R137 ;  /* 0x000000ffffc27224 */ /* 0x004fe400078e0089 */
[----:B------:R-:W-:Y:S02]  /*17cf0*/  IMAD.MOV.U32 R137, RZ, RZ, R107 ;  /* 0x000000ffff897224 */ /* 0x000fe400078e006b */
[----:B------:R-:W-:Y:S01]  /*17d00*/  IMAD.MOV.U32 R107, RZ, RZ, R46 ;  /* 0x000000ffff6b7224 */ /* 0x000fe200078e002e */
[----:B------:R-:W-:Y:S01]  /*17d10*/  F2FP.PACK_AB R81, R194, R208 ;  /* 0x000000d0c251723e */ /* 0x000fe200000000ff */
[C---:B------:R-:W-:Y:S02]  /*17d20*/  FMUL.FTZ R46, R2.reuse, R182 ;  /* 0x000000b6022e7220 */ /* 0x040fe40000410000 */
[----:B------:R-:W-:Y:S02]  /*17d30*/  FMUL.FTZ R63, R2, R175 ;  /* 0x000000af023f7220 */ /* 0x000fe40000410000 */
[----:B-1----:R-:W-:Y:S02]  /*17d40*/  IMAD.MOV.U32 R195, RZ, RZ, R134 ;  /* 0x000000ffffc37224 */ /* 0x002fe400078e0086 */
[----:B------:R-:W-:Y:S02]  /*17d50*/  IMAD.MOV.U32 R134, RZ, RZ, R85 ;  /* 0x000000ffff867224 */ /* 0x000fe400078e0055 */
[----:B------:R-:W-:Y:S01]  /*17d60*/  FMUL.FTZ R8, R0, R192 ;  /* 0x000000c000087220 */ /* 0x000fe20000410000 */
[----:B------:R-:W-:Y:S01]  /*17d70*/  F2FP.PACK_AB R83, R188, R195 ;  /* 0x000000c3bc53723e */ /* 0x000fe200000000ff */
[----:B------:R-:W-:Y:S02]  /*17d80*/  IMAD.MOV.U32 R85, RZ, RZ, R58 ;  /* 0x000000ffff557224 */ /* 0x000fe400078e003a */
[----:B------:R-:W-:Y:S02]  /*17d90*/  FMUL.FTZ R58, R2, R170 ;  /* 0x000000aa023a7220 */ /* 0x000fe40000410000 */
[----:B------:R-:W-:Y:S02]  /*17da0*/  IMAD.MOV.U32 R172, RZ, RZ, R157 ;  /* 0x000000ffffac7224 */ /* 0x000fe400078e009d */
[----:B------:R-:W-:Y:S02]  /*17db0*/  MUFU.EX2 R157, R202 ;  /* 0x000000ca009d7308 */ /* 0x000fe40000000800 */
[----:B------:R-:W-:Y:S02]  /*17dc0*/  IMAD.MOV.U32 R198, RZ, RZ, R172 ;  /* 0x000000ffffc67224 */ /* 0x000fe400078e00ac */
[----:B----4-:R-:W-:Y:S01]  /*17dd0*/  FFMA.FTZ R100, R0, R74, R80 ;  /* 0x0000004a00647223 */ /* 0x010fe20000010050 */
[----:B------:R-:W-:Y:S01]  /*17de0*/  F2FP.PACK_AB R74, R99, R95 ;  /* 0x0000005f634a723e */ /* 0x000fe200000000ff */
[----:B------:R-:W-:Y:S01]  /*17df0*/  FFMA.FTZ R0, R163, c[0x0][0x23c], -R84 ;  /* 0x00008f00a3007a23 */ /* 0x000fe20000010854 */
[----:B------:R-:W-:Y:S01]  /*17e00*/  F2FP.PACK_AB R80, R113, R80 ;  /* 0x000000507150723e */ /* 0x000fe200000000ff */
[----:B------:R-:W-:Y:S02]  /*17e10*/  IMAD.MOV.U32 R163, RZ, RZ, R162 ;  /* 0x000000ffffa37224 */ /* 0x000fe400078e00a2 */
[----:B------:R-:W-:Y:S02]  /*17e20*/  IMAD.MOV.U32 R162, RZ, RZ, R167 ;  /* 0x000000ffffa27224 */ /* 0x000fe400078e00a7 */
[----:B------:R-:W-:Y:S01]  /*17e30*/  IMAD.MOV.U32 R167, RZ, RZ, R166 ;  /* 0x000000ffffa77224 */ /* 0x000fe200078e00a6 */
[-C--:B------:R-:W-:Y:S01]  /*17e40*/  HMMA.16816.F32 R4, R72, R76.reuse, R4 ;  /* 0x0000004c4804723c */ /* 0x080fe20000001804 */
[----:B------:R-:W-:Y:S02]  /*17e50*/  IMAD.MOV.U32 R166, RZ, RZ, R134 ;  /* 0x000000ffffa67224 */ /* 0x000fe400078e0086 */
[----:B------:R-:W-:Y:S02]  /*17e60*/  IMAD.MOV.U32 R134, RZ, RZ, R207 ;  /* 0x000000ffff867224 */ /* 0x000fe400078e00cf */
[----:B------:R-:W-:Y:S02]  /*17e70*/  IMAD.MOV.U32 R207, RZ, RZ, R206 ;  /* 0x000000ffffcf7224 */ /* 0x000fe400078e00ce */
[----:B------:R-:W-:Y:S01]  /*17e80*/  IMAD.MOV.U32 R206, RZ, RZ, R141 ;  /* 0x000000ffffce7224 */ /* 0x000fe200078e008d */
[C---:B------:R-:W-:Y:S01]  /*17e90*/  HMMA.16816.F32 R8, R80.reuse, R76, R8 ;  /* 0x0000004c5008723c */ /* 0x040fe20000001808 */
[----:B------:R-:W-:Y:S02]  /*17ea0*/  IMAD.MOV.U32 R141, RZ, RZ, R90 ;  /* 0x000000ffff8d7224 */ /* 0x000fe400078e005a */
[----:B------:R1:W-:Y:S01]  /*17eb0*/  MUFU.EX2 R90, R0 ;  /* 0x00000000005a7308 */ /* 0x0003e20000000800 */
[----:B------:R-:W-:Y:S02]  /*17ec0*/  IMAD.MOV.U32 R158, RZ, RZ, R162 ;  /* 0x000000ffff9e7224 */ /* 0x000fe400078e00a2 */
[----:B------:R-:W-:Y:S02]  /*17ed0*/  IMAD.MOV.U32 R162, RZ, RZ, R134 ;  /* 0x000000ffffa27224 */ /* 0x000fe400078e0086 */
[----:B------:R-:W-:Y:S01]  /*17ee0*/  IMAD.MOV.U32 R134, RZ, RZ, R103 ;  /* 0x000000ffff867224 */ /* 0x000fe200078e0067 */
[-C--:B------:R-:W-:Y:S08]  /*17ef0*/  HMMA.16816.F32 R12, R80, R78.reuse, R12 ;  /* 0x0000004e500c723c */ /* 0x080ff0000000180c */
[C---:B------:R-:W-:Y:S01]  /*17f00*/  HMMA.16816.F32 R16, R72.reuse, R78, R16 ;  /* 0x0000004e4810723c */ /* 0x040fe20000001810 */
[----:B------:R-:W2:Y:S03]  /*17f10*/  LDSM.16.MT88.4 R76, [R215+0x8000] ;  /* 0x00800000d74c783b */ /* 0x000ea60000004200 */
[----:B-1----:R-:W-:Y:S02]  /*17f20*/  FFMA.FTZ R0, R163, c[0x0][0x23c], -R84 ;  /* 0x00008f00a3007a23 */ /* 0x002fe40000010854 */
[----:B------:R-:W-:Y:S02]  /*17f30*/  IMAD.MOV.U32 R163, RZ, RZ, R167 ;  /* 0x000000ffffa37224 */ /* 0x000fe400078e00a7 */
[----:B------:R-:W-:Y:S01]  /*17f40*/  IMAD.MOV.U32 R167, RZ, RZ, R207 ;  /* 0x000000ffffa77224 */ /* 0x000fe200078e00cf */
[----:B------:R1:W3:Y:S03]  /*17f50*/  MUFU.EX2 R103, R0 ;  /* 0x0000000000677308 */ /* 0x0002e60000000800 */
[----:B------:R-:W-:Y:S02]  /*17f60*/  IMAD.MOV.U32 R207, RZ, RZ, R206 ;  /* 0x000000ffffcf7224 */ /* 0x000fe400078e00ce */
[----:B------:R-:W-:Y:S05]  /*17f70*/  IMAD.MOV.U32 R206, RZ, RZ, R116 ;  /* 0x000000ffffce7224 */ /* 0x000fea00078e0074 */
[----:B------:R4:W3:Y:S01]  /*17f80*/  MUFU.EX2 R116, R87 ;  /* 0x0000005700747308 */ /* 0x0008e20000000800 */
[----:B-1----:R-:W-:Y:S01]  /*17f90*/  FFMA.FTZ R0, R158, c[0x0][0x23c], -R84 ;  /* 0x00008f009e007a23 */ /* 0x002fe20000010854 */
[-C--:B--2---:R-:W-:Y:S01]  /*17fa0*/  HMMA.16816.F32 R20, R72, R76.reuse, R20 ;  /* 0x0000004c4814723c */ /* 0x084fe20000001814 */
[----:B------:R-:W-:Y:S02]  /*17fb0*/  IMAD.MOV.U32 R158, RZ, RZ, R163 ;  /* 0x000000ffff9e7224 */ /* 0x000fe400078e00a3 */
[----:B------:R-:W-:Y:S02]  /*17fc0*/  IMAD.MOV.U32 R163, RZ, RZ, R162 ;  /* 0x000000ffffa37224 */ /* 0x000fe400078e00a2 */
[----:B------:R-:W-:Y:S02]  /*17fd0*/  IMAD.MOV.U32 R162, RZ, RZ, R167 ;  /* 0x000000ffffa27224 */ /* 0x000fe400078e00a7 */
[----:B------:R-:W-:Y:S01]  /*17fe0*/  IMAD.MOV.U32 R167, RZ, RZ, R134 ;  /* 0x000000ffffa77224 */ /* 0x000fe200078e0086 */
[C---:B------:R-:W-:Y:S01]  /*17ff0*/  HMMA.16816.F32 R24, R80.reuse, R76, R24 ;  /* 0x0000004c5018723c */ /* 0x040fe20000001818 */
[----:B----4-:R-:W-:Y:S02]  /*18000*/  FFMA.FTZ R87, R151, c[0x0][0x23c], -R84 ;  /* 0x00008f0097577a23 */ /* 0x010fe40000010854 */
[----:B------:R-:W2:Y:S01]  /*18010*/  LDL.LU R151, [R1+0x14] ;  /* 0x0000140001977983 */ /* 0x000ea20000300800 */
[----:B------:R-:W-:Y:S02]  /*18020*/  IMAD.MOV.U32 R134, RZ, RZ, R148 ;  /* 0x000000ffff867224 */ /* 0x000fe400078e0094 */
[----:B------:R-:W-:Y:S02]  /*18030*/  IMAD.MOV.U32 R148, RZ, RZ, R129 ;  /* 0x000000ffff947224 */ /* 0x000fe400078e0081 */
[----:B------:R-:W-:Y:S01]  /*18040*/  IMAD.MOV.U32 R129, RZ, RZ, R112 ;  /* 0x000000ffff817224 */ /* 0x000fe200078e0070 */
[-C--:B------:R-:W-:Y:S01]  /*18050*/  HMMA.16816.F32 R28, R80, R78.reuse, R28 ;  /* 0x0000004e501c723c */ /* 0x080fe2000000181c */
[----:B------:R1:W-:Y:S02]  /*18060*/  MUFU.EX2 R112, R0 ;  /* 0x0000000000707308 */ /* 0x0003e40000000800 */
[----:B------:R-:W-:Y:S02]  /*18070*/  IMAD.MOV.U32 R150, RZ, RZ, R129 ;  /* 0x000000ffff967224 */ /* 0x000fe400078e0081 */
[----:B------:R-:W-:Y:S03]  /*18080*/  IMAD.MOV.U32 R159, RZ, RZ, R134 ;  /* 0x000000ffff9f7224 */ /* 0x000fe600078e0086 */
[C---:B------:R-:W-:Y:S01]  /*18090*/  HMMA.16816.F32 R32, R72.reuse, R78, R32 ;  /* 0x0000004e4820723c */ /* 0x040fe20000001820 */
[----:B------:R-:W4:Y:S03]  /*180a0*/  LDSM.16.MT88.4 R76, [R213+0x8000] ;  /* 0x00800000d54c783b */ /* 0x000f260000004200 */
[----:B-1----:R-:W-:Y:S02]  /*180b0*/  FFMA.FTZ R0, R158, c[0x0][0x23c], -R84 ;  /* 0x00008f009e007a23 */ /* 0x002fe40000010854 */
[----:B------:R-:W-:Y:S02]  /*180c0*/  IMAD.MOV.U32 R158, RZ, RZ, R162 ;  /* 0x000000ffff9e7224 */ /* 0x000fe400078e00a2 */
[----:B------:R-:W-:Y:S04]  /*180d0*/  IMAD.MOV.U32 R162, RZ, RZ, R167 ;  /* 0x000000ffffa27224 */ /* 0x000fe800078e00a7 */
[----:B------:R-:W-:Y:S02]  /*180e0*/  IMAD.MOV.U32 R167, RZ, RZ, R148 ;  /* 0x000000ffffa77224 */ /* 0x000fe400078e0094 */
[----:B------:R-:W-:Y:S02]  /*180f0*/  IMAD.MOV.U32 R148, RZ, RZ, R114 ;  /* 0x000000ffff947224 */ /* 0x000fe400078e0072 */
[----:B------:R1:W1:Y:S01]  /*18100*/  MUFU.EX2 R114, R0 ;  /* 0x0000000000727308 */ /* 0x0002620000000800 */
[-C--:B----4-:R-:W-:Y:S08]  /*18110*/  HMMA.16816.F32 R36, R72, R76.reuse, R36 ;  /* 0x0000004c4824723c */ /* 0x090ff00000001824 */
[C---:B------:R-:W-:Y:S01]  /*18120*/  HMMA.16816.F32 R40, R80.reuse, R76, R40 ;  /* 0x0000004c5028723c */ /* 0x040fe20000001828 */
[----:B-1----:R-:W-:Y:S03]  /*18130*/  FFMA.FTZ R0, R119, c[0x0][0x23c], -R88 ;  /* 0x00008f0077007a23 */ /* 0x002fe60000010858 */
[----:B------:R-:W-:Y:S04]  /*18140*/  FFMA.FTZ R119, R248, c[0x0][0x23c], -R84 ;  /* 0x00008f00f8777a23 */ /* 0x000fe80000010854 */
[-C--:B------:R-:W-:Y:S01]  /*18150*/  HMMA.16816.F32 R44, R80, R78.reuse, R44 ;  /* 0x0000004e502c723c */ /* 0x080fe2000000182c */
[----:B------:R1:W-:Y:S07]  /*18160*/  MUFU.EX2 R129, R0 ;  /* 0x0000000000817308 */ /* 0x0003ee0000000800 */
[C---:B------:R-:W-:Y:S01]  /*18170*/  HMMA.16816.F32 R48, R72.reuse, R78, R48 ;  /* 0x0000004e4830723c */ /* 0x040fe20000001830 */
[----:B------:R-:W4:Y:S03]  /*18180*/  LDSM.16.MT88.4 R76, [R214+0x8000] ;  /* 0x00800000d64c783b */ /* 0x000f260000004200 */
[--C-:B-1----:R-:W-:Y:S02]  /*18190*/  FFMA.FTZ R0, R118, c[0x0][0x23c], -R88.reuse ;  /* 0x00008f0076007a23 */ /* 0x102fe40000010858 */
[----:B------:R-:W-:Y:S10]  /*181a0*/  MUFU.EX2 R118, R127 ;  /* 0x0000007f00767308 */ /* 0x000ff40000000800 */
[----:B------:R1:W-:Y:S01]  /*181b0*/  MUFU.EX2 R134, R0 ;  /* 0x0000000000867308 */ /* 0x0003e20000000800 */
[-C--:B----4-:R-:W-:Y:S08]  /*181c0*/  HMMA.16816.F32 R52, R72, R76.reuse, R52 ;  /* 0x0000004c4834723c */ /* 0x090ff00000001834 */
[C---:B------:R-:W-:Y:S01]  /*181d0*/  HMMA.16816.F32 R56, R80.reuse, R76, R56 ;  /* 0x0000004c5038723c */ /* 0x040fe20000001838 */
[----:B-1----:R-:W-:Y:S02]  /*181e0*/  FFMA.FTZ R0, R115, c[0x0][0x23c], -R88 ;  /* 0x00008f0073007a23 */ /* 0x002fe40000010858 */
[----:B------:R-:W-:Y:S05]  /*181f0*/  MUFU.EX2 R115, R123 ;  /* 0x0000007b00737308 */ /* 0x000fea0000000800 */
[-C--:B------:R-:W-:Y:S07]  /*18200*/  HMMA.16816.F32 R60, R80, R78.reuse, R60 ;  /* 0x0000004e503c723c */ /* 0x080fee000000183c */
[--C-:B------:R-:W-:Y:S01]  /*18210*/  FFMA.FTZ R80, R130, c[0x0][0x23c], -R96.reuse ;  /* 0x00008f0082507a23 */ /* 0x100fe20000010860 */
[----:B------:R1:W-:Y:S01]  /*18220*/  MUFU.EX2 R154, R0 ;  /* 0x00000000009a7308 */ /* 0x0003e20000000800 */
[----:B------:R-:W-:Y:S01]  /*18230*/  HMMA.16816.F32 R64, R72, R78, R64 ;  /* 0x0000004e4840723c */ /* 0x000fe20000001840 */
[----:B------:R-:W4:Y:S06]  /*18240*/  LDSM.16.MT88.4 R76, [R212+0x8800] ;  /* 0x00880000d44c783b */ /* 0x000f2c0000004200 */
[----:B------:R-:W-:Y:S01]  /*18250*/  FFMA.FTZ R72, R209, c[0x0][0x23c], -R96 ;  /* 0x00008f00d1487a23 */ /* 0x000fe20000010860 */
[----:B---3--:R-:W-:Y:S01]  /*18260*/  F2FP.PACK_AB R73, R103, R90 ;  /* 0x0000005a6749723e */ /* 0x008fe200000000ff */
[----:B------:R3:W-:Y:S03]  /*18270*/  MUFU.EX2 R185, R80 ;  /* 0x0000005000b97308 */ /* 0x0007e60000000800 */
[----:B------:R-:W-:Y:S02]  /*18280*/  F2FP.PACK_AB R74, R116, R104 ;  /* 0x00000068744a723e */ /* 0x000fe400000000ff */
[----:B------:R-:W-:Y:S05]  /*18290*/  F2FP.PACK_AB R75, R114, R112 ;  /* 0x00000070724b723e */ /* 0x000fea00000000ff */
[----:B------:R4:W-:Y:S01]  /*182a0*/  MUFU.EX2 R184, R72 ;  /* 0x0000004800b87308 */ /* 0x0009e20000000800 */
[----:B-1----:R-:W-:Y:S09]  /*182b0*/  FFMA.FTZ R0, R98, c[0x0][0x23c], -R88 ;  /* 0x00008f0062007a23 */ /* 0x002ff20000010858 */
[----:B------:R1:W1:Y:S01]  /*182c0*/  MUFU.EX2 R155, R0 ;  /* 0x00000000009b7308 */ /* 0x0002620000000800 */
[----:B---3--:R-:W-:Y:S09]  /*182d0*/  FADD.FTZ R80, R93, R111 ;  /* 0x0000006f5d507221 */ /* 0x008ff20000010000 */
[----:B------:R-:W-:Y:S01]  /*182e0*/  MUFU.EX2 R111, R89 ;  /* 0x00000059006f7308 */ /* 0x000fe20000000800 */
[----:B----4-:R-:W-:Y:S07]  /*182f0*/  F2FP.PACK_AB R72, R101, R91 ;  /* 0x0000005b6548723e */ /* 0x010fee00000000ff */
[-C--:B------:R-:W-:Y:S01]  /*18300*/  HMMA.16816.F32 R4, R72, R76.reuse, R4 ;  /* 0x0000004c4804723c */ /* 0x080fe20000001804 */
[--C-:B-1----:R-:W-:Y:S01]  /*18310*/  FFMA.FTZ R0, R131, c[0x0][0x23c], -R96.reuse ;  /* 0x00008f0083007a23 */ /* 0x102fe20000010860 */
[----:B------:R-:W-:Y:S03]  /*18320*/  F2FP.PACK_AB R82, R155, R154 ;  /* 0x0000009a9b52723e */ /* 0x000fe600000000ff */
[----:B------:R1:W3:Y:S02]  /*18330*/  MUFU.EX2 R186, R0 ;  /* 0x0000000000ba7308 */ /* 0x0002e40000000800 */
[----:B-1----:R-:W-:Y:S01]  /*18340*/  FFMA.FTZ R0, R200, c[0x0][0x23c], -R96 ;  /* 0x00008f00c8007a23 */ /* 0x002fe20000010860 */
[----:B---3--:R-:W-:Y:S01]  /*18350*/  F2FP.PACK_AB R81, R185, R186 ;  /* 0x000000bab951723e */ /* 0x008fe200000000ff */
[----:B--2---:R-:W-:Y:S03]  /*18360*/  FFMA.FTZ R86, R151, c[0x0][0x23c], -R84 ;  /* 0x00008f0097567a23 */ /* 0x004fe60000010854 */
[----:B------:R-:W-:Y:S02]  /*18370*/  IMAD.MOV.U32 R151, RZ, RZ, R158 ;  /* 0x000000ffff977224 */ /* 0x000fe400078e009e */
[----:B------:R-:W-:Y:S01]  /*18380*/  IMAD.MOV.U32 R158, RZ, RZ, R163 ;  /* 0x000000ffff9e7224 */ /* 0x000fe200078e00a3 */
[----:B------:R-:W-:Y:S01]  /*18390*/  MUFU.EX2 R130, R86 ;  /* 0x0000005600827308 */ /* 0x000fe20000000800 */
        /* <DEDUP_REMOVED lines=8> */
[----:B------:R-:W2:Y:S04]  /*18420*/  LDL.LU R85, [R1+0x10] ;  /* 0x0000100001557983 */ /* 0x000ea80000300800 */
[----:B------:R-:W3:Y:S01]  /*18430*/  LDL.LU R146, [R1+0xc] ;  /* 0x00000c0001927983 */ /* 0x000ee20000300800 */
[--C-:B--2---:R-:W-:Y:S02]  /*18440*/  FFMA.FTZ R85, R85, c[0x0][0x23c], -R84.reuse ;  /* 0x00008f0055557a23 */ /* 0x104fe40000010854 */
[----:B---3--:R-:W-:Y:S02]  /*18450*/  FFMA.FTZ R98, R146, c[0x0][0x23c], -R84 ;  /* 0x00008f0092627a23 */ /* 0x008fe40000010854 */
[----:B------:R-:W-:Y:S01]  /*18460*/  MUFU.EX2 R131, R85 ;  /* 0x0000005500837308 */ /* 0x000fe20000000800 */
[----:B------:R-:W-:Y:S02]  /*18470*/  IMAD.MOV.U32 R146, RZ, RZ, R158 ;  /* 0x000000ffff927224 */ /* 0x000fe400078e009e */
[----:B------:R-:W-:Y:S02]  /*18480*/  IMAD.MOV.U32 R158, RZ, RZ, R163 ;  /* 0x000000ffff9e7224 */ /* 0x000fe400078e00a3 */
[----:B------:R-:W-:Y:S02]  /*18490*/  IMAD.MOV.U32 R163, RZ, RZ, R153 ;  /* 0x000000ffffa37224 */ /* 0x000fe400078e0099 */
[----:B------:R-:W-:Y:S02]  /*184a0*/  IMAD.MOV.U32 R153, RZ, RZ, R161 ;  /* 0x000000ffff997224 */ /* 0x000fe400078e00a1 */
[----:B------:R-:W-:Y:S02]  /*184b0*/  IMAD.MOV.U32 R147, RZ, RZ, R163 ;  /* 0x000000ffff937224 */ /* 0x000fe400078e00a3 */
[----:B------:R-:W-:Y:S01]  /*184c0*/  IMAD.MOV.U32 R161, RZ, RZ, R117 ;  /* 0x000000ffffa17224 */ /* 0x000fe200078e0075 */
[----:B------:R-:W1:Y:S01]  /*184d0*/  MUFU.EX2 R163, R0 ;  /* 0x0000000000a37308 */ /* 0x000e620000000800 */
[----:B------:R-:W-:Y:S02]  /*184e0*/  IMAD.MOV.U32 R117, RZ, RZ, R122 ;  /* 0x000000ffff757224 */ /* 0x000fe400078e007a */
[----:B------:R-:W-:Y:S02]  /*184f0*/  IMAD.MOV.U32 R122, RZ, RZ, R107 ;  /* 0x000000ffff7a7224 */ /* 0x000fe400078e006b */
[----:B------:R-:W-:Y:S01]  /*18500*/  IMAD.MOV.U32 R142, RZ, RZ, R153 ;  /* 0x000000ffff8e7224 */ /* 0x000fe200078e0099 */
[----:B------:R-:W2:Y:S01]  /*18510*/  LDL.LU R107, [R1+0x8] ;  /* 0x00000800016b7983 */ /* 0x000ea20000300800 */
        /* <DEDUP_REMOVED lines=9> */
[----:B-1----:R-:W-:Y:S01]  /*185b0*/  F2FP.PACK_AB R83, R163, R184 ;  /* 0x000000b8a353723e */ /* 0x002fe200000000ff */
[----:B------:R-:W-:Y:S02]  /*185c0*/  FADD.FTZ R0, R92, R106 ;  /* 0x0000006a5c007221 */ /* 0x000fe40000010000 */
[----:B------:R-:W-:Y:S01]  /*185d0*/  IMAD.MOV.U32 R153, RZ, RZ, R121 ;  /* 0x000000ffff997224 */ /* 0x000fe200078e0079 */
[----:B------:R-:W-:Y:S01]  /*185e0*/  MUFU.EX2 R106, R126 ;  /* 0x0000007e006a7308 */ /* 0x000fe20000000800 */
[----:B------:R-:W-:Y:S02]  /*185f0*/  FADD.FTZ R93, R94, R0 ;  /* 0x000000005e5d7221 */ /* 0x000fe40000010000 */
[--C-:B------:R-:W-:Y:S02]  /*18600*/  FFMA.FTZ R0, R139, c[0x0][0x23c], -R88.reuse ;  /* 0x00008f008b007a23 */ /* 0x100fe40000010858 */
[----:B------:R-:W-:Y:S02]  /*18610*/  IMAD.MOV.U32 R139, RZ, RZ, R143 ;  /* 0x000000ffff8b7224 */ /* 0x000fe400078e008f */
[----:B------:R-:W-:Y:S02]  /*18620*/  IMAD.MOV.U32 R143, RZ, RZ, R147 ;  /* 0x000000ffff8f7224 */ /* 0x000fe400078e0093 */
[----:B------:R-:W-:Y:S01]  /*18630*/  IMAD.MOV.U32 R147, RZ, RZ, R151 ;  /* 0x000000ffff937224 */ /* 0x000fe200078e0097 */
[----:B------:R1:W-:Y:S01]  /*18640*/  MUFU.EX2 R152, R0 ;  /* 0x0000000000987308 */ /* 0x0003e20000000800 */
[----:B------:R-:W-:Y:S02]  /*18650*/  IMAD.MOV.U32 R151, RZ, RZ, R159 ;  /* 0x000000ffff977224 */ /* 0x000fe400078e009f */
[----:B------:R-:W-:Y:S02]  /*18660*/  IMAD.MOV.U32 R159, RZ, RZ, R207 ;  /* 0x000000ffff9f7224 */ /* 0x000fe400078e00cf */
[----:B------:R-:W-:Y:S02]  /*18670*/  IMAD.MOV.U32 R207, RZ, RZ, R149 ;  /* 0x000000ffffcf7224 */ /* 0x000fe400078e0095 */
[----:B------:R-:W-:Y:S02]  /*18680*/  IMAD.MOV.U32 R149, RZ, RZ, R219 ;  /* 0x000000ffff957224 */ /* 0x000fe400078e00db */
[----:B------:R-:W-:Y:S01]  /*18690*/  IMAD.MOV.U32 R193, RZ, RZ, R139 ;  /* 0x000000ffffc17224 */ /* 0x000fe200078e008b */
[----:B------:R-:W3:Y:S01]  /*186a0*/  LDL.LU R219, [R1+0x104] ;  /* 0x0001040001db7983 */ /* 0x000ee20000300800 */
[----:B------:R-:W-:Y:S02]  /*186b0*/  IMAD.MOV.U32 R139, RZ, RZ, R143 ;  /* 0x000000ffff8b7224 */ /* 0x000fe400078e008f */
[----:B------:R-:W-:Y:S02]  /*186c0*/  IMAD.MOV.U32 R143, RZ, RZ, R147 ;  /* 0x000000ffff8f7224 */ /* 0x000fe400078e0093 */
[----:B------:R-:W-:Y:S02]  /*186d0*/  IMAD.MOV.U32 R147, RZ, RZ, R151 ;  /* 0x000000ffff937224 */ /* 0x000fe400078e0097 */
[----:B------:R-:W-:Y:S02]  /*186e0*/  IMAD.MOV.U32 R151, RZ, RZ, R159 ;  /* 0x000000ffff977224 */ /* 0x000fe400078e009f */
[----:B------:R-:W-:Y:S02]  /*186f0*/  IMAD.MOV.U32 R159, RZ, RZ, R207 ;  /* 0x000000ffff9f7224 */ /* 0x000fe400078e00cf */
[----:B------:R-:W-:Y:S02]  /*18700*/  IMAD.MOV.U32 R207, RZ, RZ, R149 ;  /* 0x000000ffffcf7224 */ /* 0x000fe400078e0095 */
[----:B------:R-:W-:Y:S02]  /*18710*/  IMAD.MOV.U32 R149, RZ, RZ, R153 ;  /* 0x000000ffff957224 */ /* 0x000fe400078e0099 */
[----:B-1----:R-:W-:Y:S02]  /*18720*/  FFMA.FTZ R0, R192, c[0x0][0x23c], -R88 ;  /* 0x00008f00c0007a23 */ /* 0x002fe40000010858 */
[----:B------:R-:W-:Y:S02]  /*18730*/  IMAD.MOV.U32 R161, RZ, RZ, R117 ;  /* 0x000000ffffa17224 */ /* 0x000fe400078e0075 */
[----:B------:R-:W-:Y:S01]  /*18740*/  IMAD.MOV.U32 R192, RZ, RZ, R138 ;  /* 0x000000ffffc07224 */ /* 0x000fe200078e008a */
[----:B------:R1:W4:Y:S01]  /*18750*/  MUFU.EX2 R153, R0 ;  /* 0x0000000000997308 */ /* 0x0003220000000800 */
[----:B------:R-:W-:Y:S02]  /*18760*/  IMAD.MOV.U32 R138, RZ, RZ, R142 ;  /* 0x000000ffff8a7224 */ /* 0x000fe400078e008e */
[----:B------:R-:W-:Y:S02]  /*18770*/  IMAD.MOV.U32 R142, RZ, RZ, R146 ;  /* 0x000000ffff8e7224 */ /* 0x000fe400078e0092 */
[----:B------:R-:W-:Y:S02]  /*18780*/  IMAD.MOV.U32 R146, RZ, RZ, R150 ;  /* 0x000000ffff927224 */ /* 0x000fe400078e0096 */
[----:B------:R-:W-:Y:S02]  /*18790*/  IMAD.MOV.U32 R150, RZ, RZ, R162 ;  /* 0x000000ffff967224 */ /* 0x000fe400078e00a2 */
[----:B------:R-:W-:Y:S02]  /*187a0*/  IMAD.MOV.U32 R162, RZ, RZ, R144 ;  /* 0x000000ffffa27224 */ /* 0x000fe400078e0090 */
[----:B------:R-:W-:Y:S02]  /*187b0*/  IMAD.MOV.U32 R144, RZ, RZ, R234 ;  /* 0x000000ffff907224 */ /* 0x000fe400078e00ea */
[----:B------:R-:W-:Y:S01]  /*187c0*/  IMAD.MOV.U32 R196, RZ, RZ, R192 ;  /* 0x000000ffffc47224 */ /* 0x000fe200078e00c0 */
[----:B------:R2:W5:Y:S01]  /*187d0*/  LDL.LU R234, [R1+0x100] ;  /* 0x0001000001ea7983 */ /* 0x0005620000300800 */
[----:B------:R-:W-:Y:S02]  /*187e0*/  IMAD.MOV.U32 R192, RZ, RZ, R138 ;  /* 0x000000ffffc07224 */ /* 0x000fe400078e008a */
[----:B------:R-:W-:Y:S02]  /*187f0*/  IMAD.MOV.U32 R138, RZ, RZ, R142 ;  /* 0x000000ffff8a7224 */ /* 0x000fe400078e008e */
[----:B------:R-:W-:Y:S02]  /*18800*/  IMAD.MOV.U32 R142, RZ, RZ, R146 ;  /* 0x000000ffff8e7224 */ /* 0x000fe400078e0092 */
[----:B------:R-:W-:Y:S02]  /*18810*/  IMAD.MOV.U32 R146, RZ, RZ, R150 ;  /* 0x000000ffff927224 */ /* 0x000fe400078e0096 */
[----:B------:R-:W-:Y:S02]  /*18820*/  IMAD.MOV.U32 R150, RZ, RZ, R162 ;  /* 0x000000ffff967224 */ /* 0x000fe400078e00a2 */
[----:B-1----:R-:W-:Y:S02]  /*18830*/  FFMA.FTZ R0, R193, c[0x0][0x23c], -R88 ;  /* 0x00008f00c1007a23 */ /* 0x002fe40000010858 */
[----:B------:R-:W-:Y:S02]  /*18840*/  IMAD.MOV.U32 R193, RZ, RZ, R139 ;  /* 0x000000ffffc17224 */ /* 0x000fe400078e008b */
[----:B------:R-:W-:Y:S02]  /*18850*/  IMAD.MOV.U32 R139, RZ, RZ, R143 ;  /* 0x000000ffff8b7224 */ /* 0x000fe400078e008f */
[----:B------:R-:W-:Y:S02]  /*18860*/  IMAD.MOV.U32 R143, RZ, RZ, R147 ;  /* 0x000000ffff8f7224 */ /* 0x000fe400078e0093 */
[----:B------:R-:W-:Y:S02]  /*18870*/  IMAD.MOV.U32 R147, RZ, RZ, R151 ;  /* 0x000000ffff937224 */ /* 0x000fe400078e0097 */
[----:B------:R-:W-:Y:S02]  /*18880*/  IMAD.MOV.U32 R151, RZ, RZ, R159 ;  /* 0x000000ffff977224 */ /* 0x000fe400078e009f */
[----:B------:R-:W-:Y:S02]  /*18890*/  IMAD.MOV.U32 R159, RZ, RZ, R207 ;  /* 0x000000ffff9f7224 */ /* 0x000fe400078e00cf */
[----:B------:R-:W-:Y:S02]  /*188a0*/  IMAD.MOV.U32 R207, RZ, RZ, R161 ;  /* 0x000000ffffcf7224 */ /* 0x000fe400078e00a1 */
[----:B------:R1:W-:Y:S01]  /*188b0*/  MUFU.EX2 R161, R0 ;  /* 0x0000000000a17308 */ /* 0x0003e20000000800 */
        /* <DEDUP_REMOVED lines=13> */
[----:B------:R-:W-:Y:S01]  /*18990*/  MUFU.EX2 R150, R150 ;  /* 0x0000009600967308 */ /* 0x000fe20000000800 */
[----:B-1----:R-:W-:Y:S01]  /*189a0*/  FFMA.FTZ R0, R196, c[0x0][0x23c], -R88 ;  /* 0x00008f00c4007a23 */ /* 0x002fe20000010858 */
[----:B------:R-:W3:Y:S01]  /*189b0*/  LDL.LU R221, [R1+0xf8] ;  /* 0x0000f80001dd7983 */ /* 0x000ee20000300800 */
        /* <DEDUP_REMOVED lines=14> */
[----:B------:R-:W3:Y:S01]  /*18aa0*/  LDL.LU R222, [R1+0xf4] ;  /* 0x0000f40001de7983 */ /* 0x000ee20000300800 */
[----:B------:R-:W-:Y:S01]  /*18ab0*/  FADD.FTZ R92, R95, R80 ;  /* 0x000000505f5c7221 */ /* 0x000fe20000010000 */
[----:B------:R-:W-:Y:S01]  /*18ac0*/  F2FP.PACK_AB R80, R134, R129 ;  /* 0x000000818650723e */ /* 0x000fe200000000ff */
[----:B------:R-:W-:Y:S02]  /*18ad0*/  FFMA.FTZ R144, R144, c[0x0][0x23c], -R88 ;  /* 0x00008f0090907a23 */ /* 0x000fe40000010858 */
[----:B------:R-:W-:Y:S02]  /*18ae0*/  FADD.FTZ R89, R102, R93 ;  /* 0x0000005d66597221 */ /* 0x000fe40000010000 */
[----:B-1----:R-:W-:Y:S02]  /*18af0*/  FFMA.FTZ R0, R197, c[0x0][0x23c], -R96 ;  /* 0x00008f00c5007a23 */ /* 0x002fe40000010860 */
[C---:B------:R-:W-:Y:S01]  /*18b00*/  HMMA.16816.F32 R8, R80.reuse, R76, R8 ;  /* 0x0000004c5008723c */ /* 0x040fe20000001808 */
[----:B------:R-:W-:Y:S02]  /*18b10*/  IMAD.MOV.U32 R197, RZ, RZ, R193 ;  /* 0x000000ffffc57224 */ /* 0x000fe400078e00c1 */
[----:B------:R-:W-:Y:S02]  /*18b20*/  IMAD.MOV.U32 R193, RZ, RZ, R138 ;  /* 0x000000ffffc17224 */ /* 0x000fe400078e008a */
[----:B------:R-:W-:Y:S02]  /*18b30*/  IMAD.MOV.U32 R138, RZ, RZ, R147 ;  /* 0x000000ffff8a7224 */ /* 0x000fe400078e0093 */
[----:B------:R-:W-:Y:S01]  /*18b40*/  IMAD.MOV.U32 R147, RZ, RZ, R151 ;  /* 0x000000ffff937224 */ /* 0x000fe200078e0097 */
[-C--:B------:R-:W-:Y:S01]  /*18b50*/  HMMA.16816.F32 R12, R80, R78.reuse, R12 ;  /* 0x0000004e500c723c */ /* 0x080fe2000000180c */
[----:B------:R-:W-:Y:S02]  /*18b60*/  IMAD.MOV.U32 R151, RZ, RZ, R160 ;  /* 0x000000ffff977224 */ /* 0x000fe400078e00a0 */
[----:B------:R1:W-:Y:S01]  /*18b70*/  MUFU.EX2 R160, R0 ;  /* 0x0000000000a07308 */ /* 0x0003e20000000800 */
[----:B------:R-:W-:Y:S02]  /*18b80*/  IMAD.MOV.U32 R176, RZ, RZ, R197 ;  /* 0x000000ffffb07224 */ /* 0x000fe400078e00c5 */
[----:B------:R-:W-:Y:S02]  /*18b90*/  IMAD.MOV.U32 R197, RZ, RZ, R138 ;  /* 0x000000ffffc57224 */ /* 0x000fe400078e008a */
[C---:B------:R-:W-:Y:S01]  /*18ba0*/  HMMA.16816.F32 R16, R72.reuse, R78, R16 ;  /* 0x0000004e4810723c */ /* 0x040fe20000001810 */
[----:B------:R-:W-:Y:S01]  /*18bb0*/  IMAD.MOV.U32 R138, RZ, RZ, R147 ;  /* 0x000000ffff8a7224 */ /* 0x000fe200078e0093 */
[----:B------:R-:W4:Y:S02]  /*18bc0*/  LDSM.16.MT88.4 R76, [R215+0x8800] ;  /* 0x00880000d74c783b */ /* 0x000f240000004200 */
[----:B------:R-:W-:Y:S02]  /*18bd0*/  IMAD.MOV.U32 R147, RZ, RZ, R151 ;  /* 0x000000ffff937224 */ /* 0x000fe400078e0097 */
[----:B------:R-:W-:Y:S02]  /*18be0*/  IMAD.MOV.U32 R151, RZ, RZ, R158 ;  /* 0x000000ffff977224 */ /* 0x000fe400078e009e */
[----:B------:R-:W-:Y:S04]  /*18bf0*/  FADD.FTZ R90, R90, R89 ;  /* 0x000000595a5a7221 */ /* 0x000fe80000010000 */
[----:B------:R-:W-:Y:S02]  /*18c00*/  FADD.FTZ R103, R103, R90 ;  /* 0x0000005a67677221 */ /* 0x000fe40000010000 */
[----:B------:R-:W-:Y:S02]  /*18c10*/  FADD.FTZ R92, R99, R92 ;  /* 0x0000005c635c7221 */ /* 0x000fe40000010000 */
[----:B------:R-:W-:Y:S02]  /*18c20*/  FFMA.FTZ R117, R252, c[0x0][0x23c], -R84 ;  /* 0x00008f00fc757a23 */ /* 0x000fe40000010854 */
[----:B------:R-:W-:Y:S02]  /*18c30*/  FADD.FTZ R92, R91, R92 ;  /* 0x0000005c5b5c7221 */ /* 0x000fe40000010000 */
[----:B-1----:R-:W-:Y:S02]  /*18c40*/  FFMA.FTZ R0, R189, c[0x0][0x23c], -R96 ;  /* 0x00008f00bd007a23 */ /* 0x002fe40000010860 */
[----:B------:R-:W-:Y:S02]  /*18c50*/  IMAD.MOV.U32 R189, RZ, RZ, R196 ;  /* 0x000000ffffbd7224 */ /* 0x000fe400078e00c4 */
[----:B------:R-:W-:Y:S01]  /*18c60*/  IMAD.MOV.U32 R196, RZ, RZ, R139 ;  /* 0x000000ffffc47224 */ /* 0x000fe200078e008b */
[----:B------:R1:W1:Y:S01]  /*18c70*/  MUFU.EX2 R158, R0 ;  /* 0x00000000009e7308 */ /* 0x0002620000000800 */
        /* <DEDUP_REMOVED lines=8> */
[----:B------:R-:W-:Y:S01]  /*18d00*/  IMAD.MOV.U32 R177, RZ, RZ, R189 ;  /* 0x000000ffffb17224 */ /* 0x000fe200078e00bd */
[-C--:B----4-:R-:W-:Y:S01]  /*18d10*/  HMMA.16816.F32 R20, R72, R76.reuse, R20 ;  /* 0x0000004c4814723c */ /* 0x090fe20000001814 */
[----:B------:R-:W-:Y:S02]  /*18d20*/  IMAD.MOV.U32 R189, RZ, RZ, R139 ;  /* 0x000000ffffbd7224 */ /* 0x000fe400078e008b */
[----:B------:R-:W-:Y:S02]  /*18d30*/  IMAD.MOV.U32 R139, RZ, RZ, R142 ;  /* 0x000000ffff8b7224 */ /* 0x000fe400078e008e */
[----:B------:R-:W-:Y:S02]  /*18d40*/  IMAD.MOV.U32 R142, RZ, RZ, R146 ;  /* 0x000000ffff8e7224 */ /* 0x000fe400078e0092 */
[----:B-1----:R-:W-:Y:S01]  /*18d50*/  FFMA.FTZ R0, R176, c[0x0][0x23c], -R96 ;  /* 0x00008f00b0007a23 */ /* 0x002fe20000010860 */
[C---:B------:R-:W-:Y:S01]  /*18d60*/  HMMA.16816.F32 R24, R80.reuse, R76, R24 ;  /* 0x0000004c5018723c */ /* 0x040fe20000001818 */
[----:B------:R-:W-:Y:S03]  /*18d70*/  IMAD.MOV.U32 R176, RZ, RZ, R138 ;  /* 0x000000ffffb07224 */ /* 0x000fe600078e008a */
[----:B------:R-:W-:Y:S02]  /*18d80*/  IMAD.MOV.U32 R138, RZ, RZ, R147 ;  /* 0x000000ffff8a7224 */ /* 0x000fe400078e0093 */
[----:B------:R-:W-:Y:S02]  /*18d90*/  IMAD.MOV.U32 R147, RZ, RZ, R151 ;  /* 0x000000ffff937224 */ /* 0x000fe400078e0097 */
        /* <DEDUP_REMOVED lines=9> */
[----:B------:R-:W-:Y:S01]  /*18e30*/  IMAD.MOV.U32 R173, RZ, RZ, R137 ;  /* 0x000000ffffad7224 */ /* 0x000fe200078e0089 */
[----:B------:R-:W-:Y:S01]  /*18e40*/  MUFU.EX2 R138, R97 ;  /* 0x00000061008a7308 */ /* 0x000fe20000000800 */
[----:B------:R-:W-:Y:S04]  /*18e50*/  IMAD.MOV.U32 R168, RZ, RZ, R147 ;  /* 0x000000ffffa87224 */ /* 0x000fe800078e0093 */
[----:B------:R-:W-:Y:S02]  /*18e60*/  IMAD.MOV.U32 R172, RZ, RZ, R168 ;  /* 0x000000ffffac7224 */ /* 0x000fe400078e00a8 */
[----:B------:R-:W-:Y:S02]  /*18e70*/  IMAD.MOV.U32 R168, RZ, RZ, R180 ;  /* 0x000000ffffa87224 */ /* 0x000fe400078e00b4 */
[----:B------:R-:W-:Y:S01]  /*18e80*/  IMAD.MOV.U32 R180, RZ, RZ, R176 ;  /* 0x000000ffffb47224 */ /* 0x000fe200078e00b0 */
[----:B------:R-:W-:Y:S01]  /*18e90*/  MUFU.EX2 R137, R98 ;  /* 0x0000006200897308 */ /* 0x000fe20000000800 */
[----:B------:R-:W-:Y:S02]  /*18ea0*/  IMAD.MOV.U32 R176, RZ, RZ, R197 ;  /* 0x000000ffffb07224 */ /* 0x000fe400078e00c5 */
[----:B-1----:R-:W-:Y:S02]  /*18eb0*/  FFMA.FTZ R0, R177, c[0x0][0x23c], -R96 ;  /* 0x00008f00b1007a23 */ /* 0x002fe40000010860 */
[----:B------:R-:W-:Y:S02]  /*18ec0*/  IMAD.MOV.U32 R197, RZ, RZ, R193 ;  /* 0x000000ffffc57224 */ /* 0x000fe400078e00c1 */
[----:B------:R-:W-:Y:S02]  /*18ed0*/  IMAD.MOV.U32 R193, RZ, RZ, R167 ;  /* 0x000000ffffc17224 */ /* 0x000fe400078e00a7 */
[----:B------:R-:W-:Y:S01]  /*18ee0*/  IMAD.MOV.U32 R169, RZ, RZ, R146 ;  /* 0x000000ffffa97224 */ /* 0x000fe200078e0092 */
[----:B------:R1:W1:Y:S01]  /*18ef0*/  MUFU.EX2 R175, R0 ;  /* 0x0000000000af7308 */ /* 0x0002620000000800 */
[----:B------:R-:W-:Y:S02]  /*18f00*/  IMAD.MOV.U32 R181, RZ, RZ, R142 ;  /* 0x000000ffffb57224 */ /* 0x000fe400078e008e */
[----:B------:R-:W-:Y:S02]  /*18f10*/  IMAD.MOV.U32 R146, RZ, RZ, R156 ;  /* 0x000000ffff927224 */ /* 0x000fe400078e009c */
[----:B------:R-:W-:Y:S02]  /*18f20*/  IMAD.MOV.U32 R147, RZ, RZ, R205 ;  /* 0x000000ffff937224 */ /* 0x000fe400078e00cd */
[----:B------:R-:W-:Y:S02]  /*18f30*/  IMAD.MOV.U32 R142, RZ, RZ, R148 ;  /* 0x000000ffff8e7224 */ /* 0x000fe400078e0094 */
[--C-:B------:R-:W-:Y:S01]  /*18f40*/  FFMA.FTZ R122, R251, c[0x0][0x23c], -R84.reuse ;  /* 0x00008f00fb7a7a23 */ /* 0x100fe20000010854 */
[----:B------:R-:W-:Y:S01]  /*18f50*/  MUFU.EX2 R156, R203 ;  /* 0x000000cb009c7308 */ /* 0x000fe20000000800 */
[----:B------:R-:W-:Y:S02]  /*18f60*/  FFMA.FTZ R121, R250, c[0x0][0x23c], -R84 ;  /* 0x00008f00fa797a23 */ /* 0x000fe40000010854 */
[----:B------:R-:W-:Y:S01]  /*18f70*/  IMAD.MOV.U32 R177, RZ, RZ, R139 ;  /* 0x000000ffffb17224 */ /* 0x000fe200078e008b */
[-C--:B----4-:R-:W-:Y:S06]  /*18f80*/  HMMA.16816.F32 R36, R72, R76.reuse, R36 ;  /* 0x0000004c4824723c */ /* 0x090fec0000001824 */
[----:B------:R-:W-:Y:S02]  /*18f90*/  MUFU.EX2 R139, R133 ;  /* 0x00000085008b7308 */ /* 0x000fe40000000800 */
[C---:B------:R-:W-:Y:S01]  /*18fa0*/  HMMA.16816.F32 R40, R80.reuse, R76, R40 ;  /* 0x0000004c5028723c */ /* 0x040fe20000001828 */
[----:B-1----:R-:W-:Y:S03]  /*18fb0*/  FFMA.FTZ R0, R173, c[0x0][0x23c], -R88 ;  /* 0x00008f00ad007a23 */ /* 0x002fe60000010858 */
[----:B------:R-:W-:Y:S02]  /*18fc0*/  IMAD.MOV.U32 R173, RZ, RZ, R169 ;  /* 0x000000ffffad7224 */ /* 0x000fe400078e00a9 */
[----:B------:R-:W-:Y:S02]  /*18fd0*/  IMAD.MOV.U32 R169, RZ, RZ, R181 ;  /* 0x000000ffffa97224 */ /* 0x000fe400078e00b5 */
[----:B------:R1:W-:Y:S01]  /*18fe0*/  MUFU.EX2 R167, R0 ;  /* 0x0000000000a77308 */ /* 0x0003e20000000800 */
[-C--:B------:R-:W-:Y:S03]  /*18ff0*/  HMMA.16816.F32 R44, R80, R78.reuse, R44 ;  /* 0x0000004e502c723c */ /* 0x080fe6000000182c */
[----:B------:R-:W-:Y:S02]  /*19000*/  IMAD.MOV.U32 R199, RZ, RZ, R173 ;  /* 0x000000ffffc77224 */ /* 0x000fe400078e00ad */
[----:B------:R-:W-:Y:S02]  /*19010*/  IMAD.MOV.U32 R173, RZ, RZ, R169 ;  /* 0x000000ffffad7224 */ /* 0x000fe400078e00a9 */
[----:B------:R-:W-:Y:S01]  /*19020*/  IMAD.MOV.U32 R181, RZ, RZ, R177 ;  /* 0x000000ffffb57224 */ /* 0x000fe200078e00b1 */
[C---:B------:R-:W-:Y:S01]  /*19030*/  HMMA.16816.F32 R48, R72.reuse, R78, R48 ;  /* 0x0000004e4830723c */ /* 0x040fe20000001830 */
[----:B------:R-:W-:Y:S01]  /*19040*/  IMAD.MOV.U32 R177, RZ, RZ, R189 ;  /* 0x000000ffffb17224 */ /* 0x000fe200078e00bd */
[----:B------:R-:W4:Y:S01]  /*19050*/  LDSM.16.MT88.4 R76, [R214+0x8800] ;  /* 0x00880000d64c783b */ /* 0x000f220000004200 */
[----:B------:R-:W-:Y:S01]  /*19060*/  MUFU.EX2 R133, R122 ;  /* 0x0000007a00857308 */ /* 0x000fe20000000800 */
[----:B------:R-:W-:Y:S02]  /*19070*/  IMAD.MOV.U32 R189, RZ, RZ, R196 ;  /* 0x000000ffffbd7224 */ /* 0x000fe400078e00c4 */
[----:B------:R-:W-:Y:S02]  /*19080*/  IMAD.MOV.U32 R196, RZ, RZ, R192 ;  /* 0x000000ffffc47224 */ /* 0x000fe400078e00c0 */
[----:B------:R-:W-:Y:S04]  /*19090*/  IMAD.MOV.U32 R192, RZ, RZ, R232 ;  /* 0x000000ffffc07224 */ /* 0x000fe800078e00e8 */
[----:B------:R-:W-:Y:S01]  /*190a0*/  IMAD.MOV.U32 R169, RZ, RZ, R168 ;  /* 0x000000ffffa97224 */ /* 0x000fe200078e00a8 */
[----:B------:R-:W-:Y:S01]  /*190b0*/  MUFU.EX2 R122, R247 ;  /* 0x000000f7007a7308 */ /* 0x000fe20000000800 */
[----:B------:R-:W-:Y:S02]  /*190c0*/  IMAD.MOV.U32 R168, RZ, RZ, R181 ;  /* 0x000000ffffa87224 */ /* 0x000fe400078e00b5 */
[----:B-1----:R-:W-:Y:S02]  /*190d0*/  FFMA.FTZ R0, R198, c[0x0][0x23c], -R88 ;  /* 0x00008f00c6007a23 */ /* 0x002fe40000010858 */
        /* <DEDUP_REMOVED lines=13> */
[-C--:B----4-:R-:W-:Y:S01]  /*191b0*/  HMMA.16816.F32 R52, R72, R76.reuse, R52 ;  /* 0x0000004c4834723c */ /* 0x090fe20000001834 */
[----:B------:R-:W-:Y:S02]  /*191c0*/  IMAD.MOV.U32 R169, RZ, RZ, R168 ;  /* 0x000000ffffa97224 */ /* 0x000fe400078e00a8 */
[----:B------:R-:W-:Y:S02]  /*191d0*/  IMAD.MOV.U32 R168, RZ, RZ, R181 ;  /* 0x000000ffffa87224 */ /* 0x000fe400078e00b5 */
[----:B-1----:R-:W-:Y:S02]  /*191e0*/  FFMA.FTZ R0, R199, c[0x0][0x23c], -R88 ;  /* 0x00008f00c7007a23 */ /* 0x002fe40000010858 */
[----:B------:R-:W-:Y:S01]  /*191f0*/  IMAD.MOV.U32 R199, RZ, RZ, R173 ;  /* 0x000000ffffc77224 */ /* 0x000fe200078e00ad */
[C---:B------:R-:W-:Y:S01]  /*19200*/  HMMA.16816.F32 R56, R80.reuse, R76, R56 ;  /* 0x0000004c5038723c */ /* 0x040fe20000001838 */
[----:B------:R1:W-:Y:S03]  /*19210*/  MUFU.EX2 R173, R0 ;  /* 0x0000000000ad7308 */ /* 0x0003e60000000800 */
[----:B------:R-:W-:Y:S02]  /*19220*/  IMAD.MOV.U32 R181, RZ, RZ, R177 ;  /* 0x000000ffffb57224 */ /* 0x000fe400078e00b1 */
[----:B------:R-:W-:Y:S01]  /*19230*/  IMAD.MOV.U32 R177, RZ, RZ, R176 ;  /* 0x000000ffffb17224 */ /* 0x000fe200078e00b0 */
[----:B------:R-:W-:Y:S01]  /*19240*/  F2FP.PACK_AB R76, R153, R152 ;  /* 0x00000098994c723e */ /* 0x000fe200000000ff */
[-C--:B------:R-:W-:Y:S01]  /*19250*/  HMMA.16816.F32 R60, R80, R78.reuse, R60 ;  /* 0x0000004e503c723c */ /* 0x080fe2000000183c */
[----:B------:R-:W-:Y:S01]  /*19260*/  IMAD.MOV.U32 R176, RZ, RZ, R189 ;  /* 0x000000ffffb07224 */ /* 0x000fe200078e00bd */
[----:B------:R-:W-:Y:S02]  /*19270*/  LDSM.16.MT88.4 R80, [R215+0x9000] ;  /* 0x00900000d750783b */ /* 0x000fe40000004200 */
[----:B------:R-:W-:Y:S01]  /*19280*/  IMAD.MOV.U32 R189, RZ, RZ, R197 ;  /* 0x000000ffffbd7224 */ /* 0x000fe200078e00c5 */
[----:B------:R-:W-:Y:S01]  /*19290*/  F2FP.PACK_AB R77, R158, R160 ;  /* 0x000000a09e4d723e */ /* 0x000fe200000000ff */
[----:B------:R-:W-:Y:S02]  /*192a0*/  IMAD.MOV.U32 R197, RZ, RZ, R196 ;  /* 0x000000ffffc57224 */ /* 0x000fe400078e00c4 */
[----:B------:R-:W-:Y:S01]  /*192b0*/  HMMA.16816.F32 R64, R72, R78, R64 ;  /* 0x0000004e4840723c */ /* 0x000fe20000001840 */
[----:B------:R-:W-:Y:S03]  /*192c0*/  IMAD.MOV.U32 R196, RZ, RZ, R193 ;  /* 0x000000ffffc47224 */ /* 0x000fe600078e00c1 */
[----:B------:R-:W-:Y:S02]  /*192d0*/  IMAD.MOV.U32 R193, RZ, RZ, R192 ;  /* 0x000000ffffc17224 */ /* 0x000fe400078e00c0 */
[----:B------:R-:W-:Y:S01]  /*192e0*/  FFMA.FTZ R89, R187, c[0x0][0x23c], -R88 ;  /* 0x00008f00bb597a23 */ /* 0x000fe20000010858 */
[----:B------:R-:W-:Y:S01]  /*192f0*/  F2FP.PACK_AB R72, R115, R106 ;  /* 0x0000006a7348723e */ /* 0x000fe200000000ff */
[----:B------:R-:W-:Y:S01]  /*19300*/  IMAD.MOV.U32 R187, RZ, RZ, R199 ;  /* 0x000000ffffbb7224 */ /* 0x000fe200078e00c7 */
[----:B------:R-:W-:Y:S01]  /*19310*/  F2FP.PACK_AB R74, R132, R118 ;  /* 0x00000076844a723e */ /* 0x000fe200000000ff */
[----:B------:R-:W-:Y:S02]  /*19320*/  MUFU.EX2 R174, R89 ;  /* 0x0000005900ae7308 */ /* 0x000fe40000000800 */
[----:B------:R-:W-:Y:S01]  /*19330*/  IMAD.MOV.U32 R199, RZ, RZ, R198 ;  /* 0x000000ffffc77224 */ /* 0x000fe200078e00c6 */
[----:B------:R-:W-:Y:S01]  /*19340*/  F2FP.PACK_AB R75, R131, R130 ;  /* 0x00000082834b723e */ /* 0x000fe200000000ff */
[----:B------:R-:W-:Y:S01]  /*19350*/  IMAD.MOV.U32 R198, RZ, RZ, R169 ;  /* 0x000000ffffc67224 */ /* 0x000fe200078e00a9 */
[----:B------:R-:W-:Y:S01]  /*19360*/  F2FP.PACK_AB R78, R162, R161 ;  /* 0x000000a1a24e723e */ /* 0x000fe200000000ff */
[----:B------:R-:W-:Y:S01]  /*19370*/  IMAD.MOV.U32 R169, RZ, RZ, R168 ;  /* 0x000000ffffa97224 */ /* 0x000fe200078e00a8 */
[----:B------:R-:W-:Y:S01]  /*19380*/  F2FP.PACK_AB R79, R175, R159 ;  /* 0x0000009faf4f723e */ /* 0x000fe200000000ff */
[----:B------:R-:W-:Y:S02]  /*19390*/  IMAD.MOV.U32 R168, RZ, RZ, R181 ;  /* 0x000000ffffa87224 */ /* 0x000fe400078e00b5 */
[----:B------:R-:W-:Y:S02]  /*193a0*/  IMAD.MOV.U32 R181, RZ, RZ, R177 ;  /* 0x000000ffffb57224 */ /* 0x000fe400078e00b1 */
[----:B------:R-:W-:Y:S02]  /*193b0*/  IMAD.MOV.U32 R177, RZ, RZ, R176 ;  /* 0x000000ffffb17224 */ /* 0x000fe400078e00b0 */
        /* <DEDUP_REMOVED lines=8> */
[----:B------:R-:W-:Y:S02]  /*19440*/  IMAD.MOV.U32 R169, RZ, RZ, R181 ;  /* 0x000000ffffa97224 */ /* 0x000fe400078e00b5 */
[----:B------:R-:W-:Y:S02]  /*19450*/  IMAD.MOV.U32 R181, RZ, RZ, R176 ;  /* 0x000000ffffb57224 */ /* 0x000fe400078e00b0 */
[----:B------:R-:W-:Y:S02]  /*19460*/  IMAD.MOV.U32 R176, RZ, RZ, R197 ;  /* 0x000000ffffb07224 */ /* 0x000fe400078e00c5 */
[----:B--2---:R-:W-:Y:S02]  /*19470*/  FFMA.FTZ R107, R107, c[0x0][0x23c], -R84 ;  /* 0x00008f006b6b7a23 */ /* 0x004fe40000010854 */
[----:B------:R-:W-:Y:S02]  /*19480*/  FADD.FTZ R84, R113, R100 ;  /* 0x0000006471547221 */ /* 0x000fe40000010000 */
[----:B------:R1:W2:Y:S01]  /*19490*/  MUFU.EX2 R113, R87 ;  /* 0x0000005700717308 */ /* 0x0002a20000000800 */
[----:B------:R-:W-:Y:S02]  /*194a0*/  IMAD.MOV.U32 R187, RZ, RZ, R198 ;  /* 0x000000ffffbb7224 */ /* 0x000fe400078e00c6 */
[----:B------:R-:W-:Y:S02]  /*194b0*/  IMAD.MOV.U32 R198, RZ, RZ, R168 ;  /* 0x000000ffffc67224 */ /* 0x000fe400078e00a8 */
[----:B------:R-:W-:Y:S02]  /*194c0*/  IMAD.MOV.U32 R168, RZ, RZ, R189 ;  /* 0x000000ffffa87224 */ /* 0x000fe400078e00bd */
[----:B------:R-:W-:Y:S02]  /*194d0*/  FADD.FTZ R84, R128, R84 ;  /* 0x0000005480547221 */ /* 0x000fe40000010000 */
[----:B------:R-:W-:Y:S01]  /*194e0*/  IMAD.MOV.U32 R191, RZ, RZ, R187 ;  /* 0x000000ffffbf7224 */ /* 0x000fe200078e00bb */
[----:B------:R-:W-:Y:S01]  /*194f0*/  MUFU.EX2 R148, R107 ;  /* 0x0000006b00947308 */ /* 0x000fe20000000800 */
[----:B------:R-:W-:Y:S02]  /*19500*/  FADD.FTZ R93, R136, R84 ;  /* 0x00000054885d7221 */ /* 0x000fe40000010000 */
[----:B------:R-:W-:Y:S02]  /*19510*/  IMAD.MOV.U32 R187, RZ, RZ, R198 ;  /* 0x000000ffffbb7224 */ /* 0x000fe400078e00c6 */
[----:B------:R-:W-:Y:S02]  /*19520*/  IMAD.MOV.U32 R198, RZ, RZ, R168 ;  /* 0x000000ffffc67224 */ /* 0x000fe400078e00a8 */
[----:B------:R-:W-:Y:S02]  /*19530*/  IMAD.MOV.U32 R168, RZ, RZ, R176 ;  /* 0x000000ffffa87224 */ /* 0x000fe400078e00b0 */
[--C-:B---3--:R-:W-:Y:S01]  /*19540*/  FFMA.FTZ R97, R221, c[0x0][0x23c], -R88.reuse ;  /* 0x00008f00dd617a23 */ /* 0x108fe20000010858 */
[----:B------:R3:W-:Y:S01]  /*19550*/  MUFU.EX2 R136, R105 ;  /* 0x0000006900887308 */ /* 0x0007e20000000800 */
[--C-:B------:R-:W-:Y:S02]  /*19560*/  FFMA.FTZ R99, R219, c[0x0][0x23c], -R88.reuse ;  /* 0x00008f00db637a23 */ /* 0x100fe40000010858 */
[--C-:B------:R-:W-:Y:S01]  /*19570*/  FFMA.FTZ R98, R220, c[0x0][0x23c], -R88.reuse ;  /* 0x00008f00dc627a23 */ /* 0x100fe20000010858 */
[----:B-1----:R-:W1:Y:S01]  /*19580*/  LDSM.16.MT88.4 R84, [R212+0x9000] ;  /* 0x00900000d454783b */ /* 0x002e620000004200 */
[----:B--2---:R-:W-:Y:S01]  /*19590*/  F2FP.PACK_AB R73, R113, R111 ;  /* 0x0000006f7149723e */ /* 0x004fe200000000ff */
[--C-:B------:R-:W-:Y:S04]  /*195a0*/  FFMA.FTZ R100, R218, c[0x0][0x23c], -R88.reuse ;  /* 0x00008f00da647a23 */ /* 0x100fe80000010858 */
[----:B------:R-:W2:Y:S10]  /*195b0*/  MUFU.EX2 R128, R201 ;  /* 0x000000c900807308 */ /* 0x000eb40000000800 */
[----:B------:R-:W-:Y:S01]  /*195c0*/  MUFU.EX2 R201, R99 ;  /* 0x0000006300c97308 */ /* 0x000fe20000000800 */
[----:B---3--:R-:W-:Y:S09]  /*195d0*/  FFMA.FTZ R105, R217, c[0x0][0x23c], -R88 ;  /* 0x00008f00d9697a23 */ /* 0x008ff20000010858 */
[----:B------:R-:W-:Y:S01]  /*195e0*/  MUFU.EX2 R202, R98 ;  /* 0x0000006200ca7308 */ /* 0x000fe20000000800 */
[-C--:B-1----:R-:W-:Y:S08]  /*195f0*/  HMMA.16816.F32 R4, R72, R84.reuse, R4 ;  /* 0x000000544804723c */ /* 0x082ff00000001804 */
[C---:B------:R-:W-:Y:S08]  /*19600*/  HMMA.16816.F32 R8, R76.reuse, R84, R8 ;  /* 0x000000544c08723c */ /* 0x040ff00000001808 */
[-C--:B------:R-:W-:Y:S08]  /*19610*/  HMMA.16816.F32 R12, R76, R86.reuse, R12 ;  /* 0x000000564c0c723c */ /* 0x080ff0000000180c */
[C---:B------:R-:W-:Y:S01]  /*19620*/  HMMA.16816.F32 R16, R72.reuse, R86, R16 ;  /* 0x000000564810723c */ /* 0x040fe20000001810 */
[----:B------:R-:W1:Y:S03]  /*19630*/  LDSM.16.MT88.4 R84, [R213+0x9000] ;  /* 0x00900000d554783b */ /* 0x000e660000004200 */
[----:B------:R-:W-:Y:S04]  /*19640*/  IMAD.MOV.U32 R140, RZ, RZ, R230 ;  /* 0x000000ffff8c7224 */ /* 0x000fe800078e00e6 */
[-C--:B------:R-:W-:Y:S01]  /*19650*/  HMMA.16816.F32 R20, R72, R80.reuse, R20 ;  /* 0x000000504814723c */ /* 0x080fe20000001814 */
[----:B------:R3:W5:Y:S03]  /*19660*/  LDL.LU R230, [R1+0xec] ;  /* 0x0000ec0001e67983 */ /* 0x0007660000300800 */
[----:B------:R-:W-:Y:S02]  /*19670*/  IMAD.MOV.U32 R205, RZ, RZ, R140 ;  /* 0x000000ffffcd7224 */ /* 0x000fe400078e008c */
[----:B------:R-:W-:Y:S02]  /*19680*/  IMAD.MOV.U32 R140, RZ, RZ, R231 ;  /* 0x000000ffff8c7224 */ /* 0x000fe400078e00e7 */
[C---:B------:R-:W-:Y:S01]  /*19690*/  HMMA.16816.F32 R24, R76.reuse, R80, R24 ;  /* 0x000000504c18723c */ /* 0x040fe20000001818 */
[----:B------:R-:W-:Y:S01]  /*196a0*/  IMAD.MOV.U32 R142, RZ, RZ, R205 ;  /* 0x000000ffff8e7224 */ /* 0x000fe200078e00cd */
[----:B------:R3:W5:Y:S02]  /*196b0*/  LDL.LU R231, [R1+0xe8] ;  /* 0x0000e80001e77983 */ /* 0x0007640000300800 */
[----:B------:R-:W-:Y:S02]  /*196c0*/  IMAD.MOV.U32 R205, RZ, RZ, R239 ;  /* 0x000000ffffcd7224 */ /* 0x000fe400078e00ef */
[----:B------:R-:W-:Y:S01]  /*196d0*/  IMAD.MOV.U32 R192, RZ, RZ, R142 ;  /* 0x000000ffffc07224 */ /* 0x000fe200078e008e */
[----:B------:R3:W5:Y:S01]  /*196e0*/  LDL.LU R232, [R1+0xe4] ;  /* 0x0000e40001e87983 */ /* 0x0007620000300800 */
[-C--:B------:R-:W-:Y:S01]  /*196f0*/  HMMA.16816.F32 R28, R76, R82.reuse, R28 ;  /* 0x000000524c1c723c */ /* 0x080fe2000000181c */
[----:B------:R-:W-:Y:S02]  /*19700*/  IMAD.MOV.U32 R142, RZ, RZ, R147 ;  /* 0x000000ffff8e7224 */ /* 0x000fe400078e0093 */
[----:B------:R3:W5:Y:S01]  /*19710*/  LDL.LU R239, [R1+0xe0] ;  /* 0x0000e00001ef7983 */ /* 0x0007620000300800 */
[----:B------:R-:W-:Y:S02]  /*19720*/  IMAD.MOV.U32 R147, RZ, RZ, R146 ;  /* 0x000000ffff937224 */ /* 0x000fe400078e0092 */
[----:B------:R-:W-:Y:S02]  /*19730*/  IMAD.MOV.U32 R146, RZ, RZ, R235 ;  /* 0x000000ffff927224 */ /* 0x000fe400078e00eb */
[C---:B------:R-:W-:Y:S01]  /*19740*/  HMMA.16816.F32 R32, R72.reuse, R82, R32 ;  /* 0x000000524820723c */ /* 0x040fe20000001820 */
[----:B------:R-:W-:Y:S01]  /*19750*/  IMAD.MOV.U32 R193, RZ, RZ, R192 ;  /* 0x000000ffffc17224 */ /* 0x000fe200078e00c0 */
[----:B------:R-:W4:Y:S02]  /*19760*/  LDSM.16.MT88.4 R80, [R214+0x9000] ;  /* 0x00900000d650783b */ /* 0x000f240000004200 */
[----:B------:R-:W-:Y:S02]  /*19770*/  IMAD.MOV.U32 R192, RZ, RZ, R147 ;  /* 0x000000ffffc07224 */ /* 0x000fe400078e0093 */
[----:B------:R-:W-:Y:S02]  /*19780*/  IMAD.MOV.U32 R147, RZ, RZ, R146 ;  /* 0x000000ffff937224 */ /* 0x000fe400078e0092 */
[----:B------:R-:W-:Y:S01]  /*19790*/  IMAD.MOV.U32 R146, RZ, RZ, R151 ;  /* 0x000000ffff927224 */ /* 0x000fe200078e0097 */
[-C--:B-1----:R-:W-:Y:S01]  /*197a0*/  HMMA.16816.F32 R36, R72, R84.reuse, R36 ;  /* 0x000000544824723c */ /* 0x082fe20000001824 */
[----:B------:R3:W5:Y:S02]  /*197b0*/  LDL.LU R235, [R1+0xdc] ;  /* 0x0000dc0001eb7983 */ /* 0x0007640000300800 */
[----:B------:R-:W-:Y:S02]  /*197c0*/  IMAD.MOV.U32 R151, RZ, RZ, R166 ;  /* 0x000000ffff977224 */ /* 0x000fe400078e00a6 */
[----:B------:R-:W-:Y:S02]  /*197d0*/  IMAD.MOV.U32 R166, RZ, RZ, R145 ;  /* 0x000000ffffa67224 */ /* 0x000fe400078e0091 */
[----:B------:R-:W-:Y:S01]  /*197e0*/  IMAD.MOV.U32 R197, RZ, RZ, R192 ;  /* 0x000000ffffc57224 */ /* 0x000fe200078e00c0 */
[C---:B------:R-:W-:Y:S01]  /*197f0*/  HMMA.16816.F32 R40, R76.reuse, R84, R40 ;  /* 0x000000544c28723c */ /* 0x040fe20000001828 */
[----:B------:R-:W-:Y:S03]  /*19800*/  IMAD.MOV.U32 R192, RZ, RZ, R146 ;  /* 0x000000ffffc07224 */ /* 0x000fe600078e0092 */
[----:B------:R-:W-:Y:S02]  /*19810*/  IMAD.MOV.U32 R146, RZ, RZ, R166 ;  /* 0x000000ffff927224 */ /* 0x000fe400078e00a6 */
[----:B------:R-:W-:Y:S02]  /*19820*/  IMAD.MOV.U32 R166, RZ, RZ, R164 ;  /* 0x000000ffffa67224 */ /* 0x000fe400078e00a4 */
[-C--:B------:R-:W-:Y:S01]  /*19830*/  HMMA.16816.F32 R44, R76, R86.reuse, R44 ;  /* 0x000000564c2c723c */ /* 0x080fe2000000182c */
[----:B------:R1:W-:Y:S03]  /*19840*/  MUFU.EX2 R164, R0 ;  /* 0x0000000000a47308 */ /* 0x0003e60000000800 */
[----:B------:R-:W-:Y:S02]  /*19850*/  IMAD.MOV.U32 R189, RZ, RZ, R193 ;  /* 0x000000ffffbd7224 */ /* 0x000fe400078e00c1 */
[----:B------:R-:W-:Y:S02]  /*19860*/  IMAD.MOV.U32 R193, RZ, RZ, R147 ;  /* 0x000000ffffc17224 */ /* 0x000fe400078e0093 */
[C---:B------:R-:W-:Y:S01]  /*19870*/  HMMA.16816.F32 R48, R72.reuse, R86, R48 ;  /* 0x000000564830723c */ /* 0x040fe20000001830 */
[----:B------:R-:W-:Y:S01]  /*19880*/  IMAD.MOV.U32 R145, RZ, RZ, R240 ;  /* 0x000000ffff917224 */ /* 0x000fe200078e00f0 */
[----:B------:R-:W3:Y:S02]  /*19890*/  LDSM.16.MT88.4 R84, [R212+0x9800] ;  /* 0x00980000d454783b */ /* 0x000ee40000004200 */
[----:B------:R-:W-:Y:S02]  /*198a0*/  IMAD.MOV.U32 R147, RZ, RZ, R151 ;  /* 0x000000ffff937224 */ /* 0x000fe400078e0097 */
[----:B------:R-:W-:Y:S02]  /*198b0*/  IMAD.MOV.U32 R151, RZ, RZ, R145 ;  /* 0x000000ffff977224 */ /* 0x000fe400078e0091 */
[----:B------:R-:W-:Y:S01]  /*198c0*/  IMAD.MOV.U32 R176, RZ, RZ, R197 ;  /* 0x000000ffffb07224 */ /* 0x000fe200078e00c5 */
[-C--:B----4-:R-:W-:Y:S01]  /*198d0*/  HMMA.16816.F32 R52, R72, R80.reuse, R52 ;  /* 0x000000504834723c */ /* 0x090fe20000001834 */
[----:B------:R4:W5:Y:S02]  /*198e0*/  LDL.LU R240, [R1+0xd8] ;  /* 0x0000d80001f07983 */ /* 0x0009640000300800 */
[----:B------:R-:W-:Y:S02]  /*198f0*/  IMAD.MOV.U32 R197, RZ, RZ, R147 ;  /* 0x000000ffffc57224 */ /* 0x000fe400078e0093 */
[----:B------:R-:W-:Y:S02]  /*19900*/  IMAD.MOV.U32 R147, RZ, RZ, R151 ;  /* 0x000000ffff937224 */ /* 0x000fe400078e0097 */
[----:B------:R-:W-:Y:S01]  /*19910*/  IMAD.MOV.U32 R145, RZ, RZ, R236 ;  /* 0x000000ffff917224 */ /* 0x000fe200078e00ec */
[C---:B------:R-:W-:Y:S01]  /*19920*/  HMMA.16816.F32 R56, R76.reuse, R80, R56 ;  /* 0x000000504c38723c */ /* 0x040fe20000001838 */
[----:B-1----:R-:W-:Y:S01]  /*19930*/  FFMA.FTZ R0, R190, c[0x0][0x23c], -R96 ;  /* 0x00008f00be007a23 */ /* 0x002fe20000010860 */
[----:B------:R4:W5:Y:S02]  /*19940*/  LDL.LU R236, [R1+0xd4] ;  /* 0x0000d40001ec7983 */ /* 0x0009640000300800 */
[----:B------:R-:W-:Y:S02]  /*19950*/  IMAD.MOV.U32 R190, RZ, RZ, R199 ;  /* 0x000000ffffbe7224 */ /* 0x000fe400078e00c7 */
[----:B------:R-:W-:Y:S02]  /*19960*/  IMAD.MOV.U32 R199, RZ, RZ, R169 ;  /* 0x000000ffffc77224 */ /* 0x000fe400078e00a9 */
[-C--:B------:R-:W-:Y:S01]  /*19970*/  HMMA.16816.F32 R60, R76, R82.reuse, R60 ;  /* 0x000000524c3c723c */ /* 0x080fe2000000183c */
[----:B------:R-:W-:Y:S03]  /*19980*/  IMAD.MOV.U32 R169, RZ, RZ, R189 ;  /* 0x000000ffffa97224 */ /* 0x000fe600078e00bd */
[----:B------:R-:W-:Y:S02]  /*19990*/  IMAD.MOV.U32 R189, RZ, RZ, R193 ;  /* 0x000000ffffbd7224 */ /* 0x000fe400078e00c1 */
[----:B------:R-:W-:Y:S01]  /*199a0*/  IMAD.MOV.U32 R193, RZ, RZ, R146 ;  /* 0x000000ffffc17224 */ /* 0x000fe200078e0092 */
[----:B------:R-:W-:Y:S01]  /*199b0*/  F2FP.PACK_AB R78, R174, R173 ;  /* 0x000000adae4e723e */ /* 0x000fe200000000ff */
[----:B------:R-:W-:Y:S01]  /*199c0*/  HMMA.16816.F32 R64, R72, R82, R64 ;  /* 0x000000524840723c */ /* 0x000fe20000001840 */
[----:B------:R-:W-:Y:S03]  /*199d0*/  IMAD.MOV.U32 R146, RZ, RZ, R166 ;  /* 0x000000ffff927224 */ /* 0x000fe600078e00a6 */
[----:B------:R-:W-:Y:S02]  /*199e0*/  IMAD.MOV.U32 R166, RZ, RZ, R165 ;  /* 0x000000ffffa67224 */ /* 0x000fe400078e00a5 */
[----:B------:R1:W1:Y:S01]  /*199f0*/  MUFU.EX2 R165, R0 ;  /* 0x0000000000a57308 */ /* 0x0002620000000800 */
[----:B------:R-:W-:Y:S01]  /*19a00*/  IMAD.MOV.U32 R178, RZ, RZ, R190 ;  /* 0x000000ffffb27224 */ /* 0x000fe200078e00be */
[----:B--2---:R-:W-:Y:S01]  /*19a10*/  F2FP.PACK_AB R72, R139, R128 ;  /* 0x000000808b48723e */ /* 0x004fe200000000ff */
[----:B------:R-:W-:Y:S03]  /*19a20*/  IMAD.MOV.U32 R190, RZ, RZ, R199 ;  /* 0x000000ffffbe7224 */ /* 0x000fe600078e00c7 */
        /* <DEDUP_REMOVED lines=9> */
[-C--:B---3--:R-:W-:Y:S01]  /*19ac0*/  HMMA.16816.F32 R4, R72, R84.reuse, R4 ;  /* 0x000000544804723c */ /* 0x088fe20000001804 */
[----:B------:R-:W-:Y:S02]  /*19ad0*/  IMAD.MOV.U32 R151, RZ, RZ, R145 ;  /* 0x000000ffff977224 */ /* 0x000fe400078e0091 */
[----:B------:R-:W-:Y:S02]  /*19ae0*/  IMAD.MOV.U32 R145, RZ, RZ, R241 ;  /* 0x000000ffff917224 */ /* 0x000fe400078e00f1 */
[----:B------:R4:W5:Y:S01]  /*19af0*/  LDL.LU R241, [R1+0xd0] ;  /* 0x0000d00001f17983 */ /* 0x0009620000300800 */
[----:B-1----:R-:W-:Y:S01]  /*19b00*/  FFMA.FTZ R0, R191, c[0x0][0x23c], -R96 ;  /* 0x00008f00bf007a23 */ /* 0x002fe20000010860 */
[----:B------:R-:W-:Y:S01]  /*19b10*/  F2FP.PACK_AB R77, R165, R164 ;  /* 0x000000a4a54d723e */ /* 0x000fe200000000ff */
[----:B------:R-:W-:Y:S02]  /*19b20*/  IMAD.MOV.U32 R191, RZ, RZ, R169 ;  /* 0x000000ffffbf7224 */ /* 0x000fe400078e00a9 */
[----:B------:R1:W-:Y:S02]  /*19b30*/  MUFU.EX2 R166, R0 ;  /* 0x0000000000a67308 */ /* 0x0003e40000000800 */
        /* <DEDUP_REMOVED lines=17> */
[----:B------:R-:W1:Y:S01]  /*19c50*/  MUFU.EX2 R207, R0 ;  /* 0x0000000000cf7308 */ /* 0x000e620000000800 */
[----:B------:R-:W-:Y:S02]  /*19c60*/  IMAD.MOV.U32 R182, RZ, RZ, R176 ;  /* 0x000000ffffb67224 */ /* 0x000fe400078e00b0 */
[----:B------:R-:W-:Y:S02]  /*19c70*/  IMAD.MOV.U32 R191, RZ, RZ, R149 ;  /* 0x000000ffffbf7224 */ /* 0x000fe400078e0095 */
[----:B------:R-:W-:Y:S02]  /*19c80*/  IMAD.MOV.U32 R170, RZ, RZ, R178 ;  /* 0x000000ffffaa7224 */ /* 0x000fe400078e00b2 */
[----:B------:R-:W-:Y:S02]  /*19c90*/  IMAD.MOV.U32 R178, RZ, RZ, R151 ;  /* 0x000000ffffb27224 */ /* 0x000fe400078e0097 */
[----:B------:R-:W-:Y:S01]  /*19ca0*/  IMAD.MOV.U32 R209, RZ, RZ, R171 ;  /* 0x000000ffffd17224 */ /* 0x000fe200078e00ab */
[----:B------:R-:W-:Y:S01]  /*19cb0*/  MUFU.EX2 R176, R108 ;  /* 0x0000006c00b07308 */ /* 0x000fe20000000800 */
[----:B------:R-:W-:Y:S02]  /*19cc0*/  IMAD.MOV.U32 R171, RZ, RZ, R170 ;  /* 0x000000ffffab7224 */ /* 0x000fe400078e00aa */
[----:B------:R-:W-:Y:S02]  /*19cd0*/  IMAD.MOV.U32 R170, RZ, RZ, R183 ;  /* 0x000000ffffaa7224 */ /* 0x000fe400078e00b7 */
[----:B------:R-:W-:Y:S02]  /*19ce0*/  IMAD.MOV.U32 R183, RZ, RZ, R182 ;  /* 0x000000ffffb77224 */ /* 0x000fe400078e00b6 */
[----:B------:R-:W-:Y:S02]  /*19cf0*/  IMAD.MOV.U32 R182, RZ, RZ, R179 ;  /* 0x000000ffffb67224 */ /* 0x000fe400078e00b3 */
[----:B------:R-:W-:Y:S01]  /*19d00*/  IMAD.MOV.U32 R179, RZ, RZ, R178 ;  /* 0x000000ffffb37224 */ /* 0x000fe200078e00b2 */
[----:B------:R-:W-:Y:S01]  /*19d10*/  MUFU.EX2 R149, R109 ;  /* 0x0000006d00957308 */ /* 0x000fe20000000800 */
[----:B------:R-:W-:Y:S02]  /*19d20*/  IMAD.MOV.U32 R178, RZ, RZ, R191 ;  /* 0x000000ffffb27224 */ /* 0x000fe400078e00bf */
[----:B------:R-:W-:Y:S01]  /*19d30*/  IMAD.MOV.U32 R191, RZ, RZ, R190 ;  /* 0x000000ffffbf7224 */ /* 0x000fe200078e00be */
[----:B-1----:R-:W-:Y:S01]  /*19d40*/  F2FP.PACK_AB R79, R207, R166 ;  /* 0x000000a6cf4f723e */ /* 0x002fe200000000ff */
        /* <DEDUP_REMOVED lines=11> */
[----:B------:R-:W-:Y:S02]  /*19e00*/  FFMA.FTZ R0, R251, c[0x0][0x23c], -R88 ;  /* 0x00008f00fb007a23 */ /* 0x000fe40000010858 */
        /* <DEDUP_REMOVED lines=24> */
[----:B-1----:R-:W-:Y:S02]  /*19f90*/  FFMA.FTZ R0, R250, c[0x0][0x23c], -R88 ;  /* 0x00008f00fa007a23 */ /* 0x002fe40000010858 */
[----:B------:R-:W-:Y:S02]  /*19fa0*/  IMAD.MOV.U32 R199, RZ, RZ, R143 ;  /* 0x000000ffffc77224 */ /* 0x000fe400078e008f */
[----:B------:R-:W-:Y:S01]  /*19fb0*/  IMAD.MOV.U32 R143, RZ, RZ, R141 ;  /* 0x000000ffff8f7224 */ /* 0x000fe200078e008d */
[----:B------:R1:W-:Y:S01]  /*19fc0*/  MUFU.EX2 R205, R0 ;  /* 0x0000000000cd7308 */ /* 0x0003e20000000800 */
[----:B------:R-:W-:Y:S02]  /*19fd0*/  IMAD.MOV.U32 R145, RZ, RZ, R229 ;  /* 0x000000ffff917224 */ /* 0x000fe400078e00e5 */
[----:B------:R-:W-:Y:S01]  /*19fe0*/  IMAD.MOV.U32 R250, RZ, RZ, R252 ;  /* 0x000000fffffa7224 */ /* 0x000fe200078e00fc */
[----:B------:R4:W5:Y:S01]  /*19ff0*/  LDL.LU R229, [R1+0xcc] ;  /* 0x0000cc0001e57983 */ /* 0x0009620000300800 */
[----:B------:R-:W-:Y:S02]  /*1a000*/  IMAD.MOV.U32 R252, RZ, RZ, R209 ;  /* 0x000000fffffc7224 */ /* 0x000fe400078e00d1 */
[----:B------:R-:W-:Y:S01]  /*1a010*/  IMAD.MOV.U32 R209, RZ, RZ, R199 ;  /* 0x000000ffffd17224 */ /* 0x000fe200078e00c7 */
[----:B------:R4:W5:Y:S01]  /*1a020*/  LDL.LU R228, [R1+0xc8] ;  /* 0x0000c80001e47983 */ /* 0x0009620000300800 */
[----:B------:R-:W-:Y:S01]  /*1a030*/  IMAD.MOV.U32 R199, RZ, RZ, R143 ;  /* 0x000000ffffc77224 */ /* 0x000fe200078e008f */
[----:B------:R-:W-:Y:S01]  /*1a040*/  MUFU.EX2 R117, R245 ;  /* 0x000000f500757308 */ /* 0x000fe20000000800 */
[----:B------:R-:W-:Y:S02]  /*1a050*/  FFMA.FTZ R107, R250, c[0x0][0x23c], -R88 ;  /* 0x00008f00fa6b7a23 */ /* 0x000fe40000010858 */
[----:B------:R-:W-:Y:S02]  /*1a060*/  IMAD.MOV.U32 R250, RZ, RZ, R251 ;  /* 0x000000fffffa7224 */ /* 0x000fe400078e00fb */
[----:B------:R-:W-:Y:S02]  /*1a070*/  IMAD.MOV.U32 R251, RZ, RZ, R252 ;  /* 0x000000fffffb7224 */ /* 0x000fe400078e00fc */
[----:B------:R-:W-:Y:S02]  /*1a080*/  IMAD.MOV.U32 R252, RZ, RZ, R200 ;  /* 0x000000fffffc7224 */ /* 0x000fe400078e00c8 */
[----:B------:R-:W-:Y:S02]  /*1a090*/  IMAD.MOV.U32 R200, RZ, RZ, R209 ;  /* 0x000000ffffc87224 */ /* 0x000fe400078e00d1 */
[----:B------:R-:W-:Y:S02]  /*1a0a0*/  IMAD.MOV.U32 R209, RZ, RZ, R190 ;  /* 0x000000ffffd17224 */ /* 0x000fe400078e00be */
[----:B------:R-:W-:Y:S02]  /*1a0b0*/  IMAD.MOV.U32 R190, RZ, RZ, R199 ;  /* 0x000000ffffbe7224 */ /* 0x000fe400078e00c7 */
[--C-:B-1----:R-:W-:Y:S02]  /*1a0c0*/  FFMA.FTZ R0, R222, c[0x0][0x23c], -R88.reuse ;  /* 0x00008f00de007a23 */ /* 0x102fe40000010858 */
[----:B------:R-:W-:Y:S02]  /*1a0d0*/  IMAD.MOV.U32 R189, RZ, RZ, R227 ;  /* 0x000000ffffbd7224 */ /* 0x000fe400078e00e3 */
[----:B------:R1:W-:Y:S01]  /*1a0e0*/  MUFU.EX2 R203, R0 ;  /* 0x0000000000cb7308 */ /* 0x0003e20000000800 */
[----:B------:R-:W-:Y:S01]  /*1a0f0*/  FFMA.FTZ R76, R249, c[0x0][0x23c], -R88 ;  /* 0x00008f00f94c7a23 */ /* 0x000fe20000010858 */
[----:B------:R4:W5:Y:S01]  /*1a100*/  LDL.LU R227, [R1+0xc4] ;  /* 0x0000c40001e37983 */ /* 0x0009620000300800 */
[----:B------:R-:W-:Y:S02]  /*1a110*/  IMAD.MOV.U32 R249, RZ, RZ, R252 ;  /* 0x000000fffff97224 */ /* 0x000fe400078e00fc */
[----:B------:R-:W-:Y:S01]  /*1a120*/  FFMA.FTZ R108, R250, c[0x0][0x23c], -R88 ;  /* 0x00008f00fa6c7a23 */ /* 0x000fe20000010858 */
[----:B------:R4:W5:Y:S01]  /*1a130*/  LDL.LU R226, [R1+0xc0] ;  /* 0x0000c00001e27983 */ /* 0x0009620000300800 */
[----:B------:R-:W-:Y:S02]  /*1a140*/  IMAD.MOV.U32 R250, RZ, RZ, R190 ;  /* 0x000000fffffa7224 */ /* 0x000fe400078e00be */
[----:B------:R-:W-:Y:S01]  /*1a150*/  IMAD.MOV.U32 R141, RZ, RZ, R224 ;  /* 0x000000ffff8d7224 */ /* 0x000fe200078e00e0 */
[----:B------:R4:W5:Y:S01]  /*1a160*/  LDL.LU R225, [R1+0xbc] ;  /* 0x0000bc0001e17983 */ /* 0x0009620000300800 */
[----:B------:R-:W-:Y:S01]  /*1a170*/  IMAD.MOV.U32 R143, RZ, RZ, R223 ;  /* 0x000000ffff8f7224 */ /* 0x000fe200078e00df */
[----:B------:R2:W-:Y:S01]  /*1a180*/  MUFU.EX2 R204, R76 ;  /* 0x0000004c00cc7308 */ /* 0x0005e20000000800 */
[----:B------:R-:W-:Y:S01]  /*1a190*/  IMAD.MOV.U32 R252, RZ, RZ, R200 ;  /* 0x000000fffffc7224 */ /* 0x000fe200078e00c8 */
[----:B------:R4:W5:Y:S01]  /*1a1a0*/  LDL.LU R224, [R1+0xb8] ;  /* 0x0000b80001e07983 */ /* 0x0009620000300800 */
[----:B------:R-:W-:Y:S02]  /*1a1b0*/  FADD.FTZ R80, R129, R93 ;  /* 0x0000005d81507221 */ /* 0x000fe40000010000 */
[----:B------:R-:W-:Y:S01]  /*1a1c0*/  IMAD.MOV.U32 R199, RZ, RZ, R198 ;  /* 0x000000ffffc77224 */ /* 0x000fe200078e00c6 */
[----:B------:R4:W5:Y:S01]  /*1a1d0*/  LDL.LU R223, [R1+0xb4] ;  /* 0x0000b40001df7983 */ /* 0x0009620000300800 */
[----:B------:R-:W-:Y:S02]  /*1a1e0*/  IMAD.MOV.U32 R198, RZ, RZ, R194 ;  /* 0x000000ffffc67224 */ /* 0x000fe400078e00c2 */
[----:B------:R-:W-:Y:S01]  /*1a1f0*/  IMAD.MOV.U32 R194, RZ, RZ, R197 ;  /* 0x000000ffffc27224 */ /* 0x000fe200078e00c5 */
[----:B------:R4:W5:Y:S01]  /*1a200*/  LDL.LU R222, [R1+0xb0] ;  /* 0x0000b00001de7983 */ /* 0x0009620000300800 */
[----:B------:R-:W-:Y:S01]  /*1a210*/  IMAD.MOV.U32 R197, RZ, RZ, R147 ;  /* 0x000000ffffc57224 */ /* 0x000fe200078e0093 */
[----:B------:R-:W-:Y:S01]  /*1a220*/  MUFU.EX2 R129, R100 ;  /* 0x0000006400817308 */ /* 0x000fe20000000800 */
[----:B-1----:R-:W-:Y:S01]  /*1a230*/  FFMA.FTZ R0, R249, c[0x0][0x23c], -R96 ;  /* 0x00008f00f9007a23 */ /* 0x002fe20000010860 */
[----:B------:R4:W5:Y:S01]  /*1a240*/  LDL.LU R221, [R1+0xac] ;  /* 0x0000ac0001dd7983 */ /* 0x0009620000300800 */
[----:B------:R-:W-:Y:S02]  /*1a250*/  IMAD.MOV.U32 R249, RZ, RZ, R250 ;  /* 0x000000fffff97224 */ /* 0x000fe400078e00fa */
[----:B------:R-:W-:Y:S01]  /*1a260*/  IMAD.MOV.U32 R250, RZ, RZ, R251 ;  /* 0x000000fffffa7224 */ /* 0x000fe200078e00fb */
[----:B------:R4:W5:Y:S01]  /*1a270*/  LDL.LU R220, [R1+0xa8] ;  /* 0x0000a80001dc7983 */ /* 0x0009620000300800 */
[----:B------:R-:W-:Y:S02]  /*1a280*/  IMAD.MOV.U32 R251, RZ, RZ, R179 ;  /* 0x000000fffffb7224 */ /* 0x000fe400078e00b3 */
[----:B------:R-:W-:Y:S01]  /*1a290*/  IMAD.MOV.U32 R147, RZ, RZ, R216 ;  /* 0x000000ffff937224 */ /* 0x000fe200078e00d8 */
[----:B------:R1:W-:Y:S01]  /*1a2a0*/  MUFU.EX2 R179, R0 ;  /* 0x0000000000b37308 */ /* 0x0003e20000000800 */
[----:B------:R4:W5:Y:S01]  /*1a2b0*/  LDL.LU R219, [R1+0xa4] ;  /* 0x0000a40001db7983 */ /* 0x0009620000300800 */
[----:B------:R-:W-:Y:S02]  /*1a2c0*/  FFMA.FTZ R109, R135, c[0x0][0x23c], -R88 ;  /* 0x00008f00876d7a23 */ /* 0x000fe40000010858 */
[----:B------:R-:W-:Y:S01]  /*1a2d0*/  FADD.FTZ R102, R134, R80 ;  /* 0x0000005086667221 */ /* 0x000fe20000010000 */
[----:B------:R4:W5:Y:S01]  /*1a2e0*/  LDL.LU R218, [R1+0xa0] ;  /* 0x0000a00001da7983 */ /* 0x0009620000300800 */
[----:B--2---:R-:W-:Y:S02]  /*1a2f0*/  FADD.FTZ R76, R101, R92 ;  /* 0x0000005c654c7221 */ /* 0x004fe40000010000 */
[----:B------:R-:W-:Y:S01]  /*1a300*/  FFMA.FTZ R145, R145, c[0x0][0x23c], -R88 ;  /* 0x00008f0091917a23 */ /* 0x000fe20000010858 */
[----:B------:R4:W5:Y:S01]  /*1a310*/  LDL.LU R217, [R1+0x9c] ;  /* 0x00009c0001d97983 */ /* 0x0009620000300800 */
[----:B------:R-:W-:Y:S01]  /*1a320*/  FADD.FTZ R101, R104, R76 ;  /* 0x0000004c68657221 */ /* 0x000fe20000010000 */
[----:B------:R-:W-:Y:S01]  /*1a330*/  F2FP.PACK_AB R76, R172, R167 ;  /* 0x000000a7ac4c723e */ /* 0x000fe200000000ff */
[----:B------:R-:W-:Y:S01]  /*1a340*/  MUFU.EX2 R100, R144 ;  /* 0x0000009000647308 */ /* 0x000fe20000000800 */
[----:B------:R4:W5:Y:S01]  /*1a350*/  LDL.LU R216, [R1+0x98] ;  /* 0x0000980001d87983 */ /* 0x0009620000300800 */
[----:B------:R-:W-:Y:S02]  /*1a360*/  IMAD.MOV.U32 R190, RZ, RZ, R147 ;  /* 0x000000ffffbe7224 */ /* 0x000fe400078e0093 */
[----:B------:R-:W-:Y:S01]  /*1a370*/  FFMA.FTZ R147, R125, c[0x0][0x23c], -R88 ;  /* 0x00008f007d937a23 */ /* 0x000fe20000010858 */
[----:B------:R-:W2:Y:S01]  /*1a380*/  LDSM.16.MT88.4 R80, [R215+0x9800] ;  /* 0x00980000d750783b */ /* 0x000ea20000004200 */
[C---:B------:R-:W-:Y:S01]  /*1a390*/  HMMA.16816.F32 R8, R76.reuse, R84, R8 ;  /* 0x000000544c08723c */ /* 0x040fe20000001808 */
[----:B------:R-:W-:Y:S02]  /*1a3a0*/  IMAD.MOV.U32 R200, RZ, RZ, R146 ;  /* 0x000000ffffc87224 */ /* 0x000fe400078e0092 */
[----:B------:R-:W-:Y:S01]  /*1a3b0*/  FFMA.FTZ R146, R124, c[0x0][0x23c], -R88 ;  /* 0x00008f007c927a23 */ /* 0x000fe20000010858 */
[----:B------:R-:W-:Y:S01]  /*1a3c0*/  MUFU.EX2 R134, R141 ;  /* 0x0000008d00867308 */ /* 0x000fe20000000800 */
[----:B------:R-:W-:Y:S02]  /*1a3d0*/  IMAD.MOV.U32 R248, RZ, RZ, R142 ;  /* 0x000000fffff87224 */ /* 0x000fe400078e008e */
[----:B-1----:R-:W-:Y:S01]  /*1a3e0*/  FFMA.FTZ R0, R249, c[0x0][0x23c], -R96 ;  /* 0x00008f00f9007a23 */ /* 0x002fe20000010860 */
[-C--:B------:R-:W-:Y:S01]  /*1a3f0*/  HMMA.16816.F32 R12, R76, R86.reuse, R12 ;  /* 0x000000564c0c723c */ /* 0x080fe2000000180c */
[----:B------:R-:W-:Y:S01]  /*1a400*/  IMAD.MOV.U32 R249, RZ, RZ, R250 ;  /* 0x000000fffff97224 */ /* 0x000fe200078e00fa */
[----:B------:R4:W5:Y:S02]  /*1a410*/  LDL.LU R135, [R1+0x94] ;  /* 0x0000940001877983 */ /* 0x0009640000300800 */
[----:B------:R-:W-:Y:S02]  /*1a420*/  IMAD.MOV.U32 R250, RZ, RZ, R251 ;  /* 0x000000fffffa7224 */ /* 0x000fe400078e00fb */
[----:B------:R-:W-:Y:S01]  /*1a430*/  IMAD.MOV.U32 R251, RZ, RZ, R252 ;  /* 0x000000fffffb7224 */ /* 0x000fe200078e00fc */
[----:B------:R-:W3:Y:S01]  /*1a440*/  LDL.LU R99, [R1+0x4c] ;  /* 0x00004c0001637983 */ /* 0x000ee20000300800 */
[C---:B------:R-:W-:Y:S01]  /*1a450*/  HMMA.16816.F32 R16, R72.reuse, R86, R16 ;  /* 0x000000564810723c */ /* 0x040fe20000001810 */
[----:B------:R-:W-:Y:S01]  /*1a460*/  IMAD.MOV.U32 R252, RZ, RZ, R182 ;  /* 0x000000fffffc7224 */ /* 0x000fe200078e00b6 */
[----:B------:R-:W-:Y:S01]  /*1a470*/  MUFU.EX2 R141, R140 ;  /* 0x0000008c008d7308 */ /* 0x000fe20000000800 */
[----:B------:R-:W1:Y:S01]  /*1a480*/  LDSM.16.MT88.4 R88, [R213+0x9800] ;  /* 0x00980000d558783b */ /* 0x000e620000004200 */
[----:B------:R-:W-:Y:S02]  /*1a490*/  IMAD.MOV.U32 R126, RZ, RZ, R249 ;  /* 0x000000ffff7e7224 */ /* 0x000fe400078e00f9 */
[----:B------:R-:W-:Y:S02]  /*1a4a0*/  IMAD.MOV.U32 R123, RZ, RZ, R251 ;  /* 0x000000ffff7b7224 */ /* 0x000fe400078e00fb */
[----:B------:R-:W-:Y:S03]  /*1a4b0*/  IMAD.MOV.U32 R251, RZ, RZ, R187 ;  /* 0x000000fffffb7224 */ /* 0x000fe600078e00bb */
[----:B------:R-:W1:Y:S01]  /*1a4c0*/  LDSM.16.MT88.4 R92, [R214+0x9800] ;  /* 0x00980000d65c783b */ /* 0x000e620000004200 */
[----:B------:R4:W-:Y:S01]  /*1a4d0*/  MUFU.EX2 R182, R0 ;  /* 0x0000000000b67308 */ /* 0x0009e20000000800 */
[----:B------:R-:W-:Y:S02]  /*1a4e0*/  IMAD.MOV.U32 R187, RZ, RZ, R181 ;  /* 0x000000ffffbb7224 */ /* 0x000fe400078e00b5 */
[----:B------:R-:W-:Y:S04]  /*1a4f0*/  IMAD.MOV.U32 R249, RZ, RZ, R168 ;  /* 0x000000fffff97224 */ /* 0x000fe800078e00a8 */
[----:B------:R-:W-:Y:S03]  /*1a500*/  LDSM.16.MT88.4 R84, [R215+0xa000] ;  /* 0x00a00000d754783b */ /* 0x000fe60000004200 */
[----:B------:R-:W-:Y:S01]  /*1a510*/  MUFU.EX2 R181, R97 ;  /* 0x0000006100b57308 */ /* 0x000fe20000000800 */
[-C--:B--2---:R-:W-:Y:S08]  /*1a520*/  HMMA.16816.F32 R20, R72, R80.reuse, R20 ;  /* 0x000000504814723c */ /* 0x084ff00000001814 */
[C---:B------:R-:W-:Y:S01]  /*1a530*/  HMMA.16816.F32 R24, R76.reuse, R80, R24 ;  /* 0x000000504c18723c */ /* 0x040fe20000001818 */
[----:B------:R-:W-:Y:S03]  /*1a540*/  MUFU.EX2 R140, R121 ;  /* 0x00000079008c7308 */ /* 0x000fe60000000800 */
[--C-:B----4-:R-:W-:Y:S04]  /*1a550*/  FFMA.FTZ R0, R178, c[0x0][0x23c], -R96.reuse ;  /* 0x00008f00b2007a23 */ /* 0x110fe80000010860 */
[-C--:B------:R-:W-:Y:S03]  /*1a560*/  HMMA.16816.F32 R28, R76, R82.reuse, R28 ;  /* 0x000000524c1c723c */ /* 0x080fe6000000181c */
[----:B------:R2:W-:Y:S05]  /*1a570*/  MUFU.EX2 R178, R0 ;  /* 0x0000000000b27308 */ /* 0x0005ea0000000800 */
[C---:B------:R-:W-:Y:S01]  /*1a580*/  HMMA.16816.F32 R32, R72.reuse, R82, R32 ;  /* 0x000000524820723c */ /* 0x040fe20000001820 */
[----:B------:R-:W4:Y:S04]  /*1a590*/  LDSM.16.MT88.4 R80, [R212+0xa000] ;  /* 0x00a00000d450783b */ /* 0x000f280000004200 */
[----:B------:R-:W-:Y:S03]  /*1a5a0*/  MUFU.EX2 R143, R143 ;  /* 0x0000008f008f7308 */ /* 0x000fe60000000800 */
[-C--:B-1----:R-:W-:Y:S07]  /*1a5b0*/  HMMA.16816.F32 R36, R72, R88.reuse, R36 ;  /* 0x000000584824723c */ /* 0x082fee0000001824 */
[----:B------:R-:W-:Y:S01]  /*1a5c0*/  MUFU.EX2 R142, R120 ;  /* 0x00000078008e7308 */ /* 0x000fe20000000800 */
[C---:B------:R-:W-:Y:S01]  /*1a5d0*/  HMMA.16816.F32 R40, R76.reuse, R88, R40 ;  /* 0x000000584c28723c */ /* 0x040fe20000001828 */
[--C-:B--2---:R-:W-:Y:S07]  /*1a5e0*/  FFMA.FTZ R0, R183, c[0x0][0x23c], -R96.reuse ;  /* 0x00008f00b7007a23 */ /* 0x104fee0000010860 */
[-C--:B------:R-:W-:Y:S01]  /*1a5f0*/  HMMA.16816.F32 R44, R76, R90.reuse, R44 ;  /* 0x0000005a4c2c723c */ /* 0x080fe2000000182c */
[----:B------:R1:W2:Y:S07]  /*1a600*/  MUFU.EX2 R183, R0 ;  /* 0x0000000000b77308 */ /* 0x0002ae0000000800 */
[C---:B------:R-:W-:Y:S01]  /*1a610*/  HMMA.16816.F32 R48, R72.reuse, R90, R48 ;  /* 0x0000005a4830723c */ /* 0x040fe20000001830 */
[----:B------:R-:W4:Y:S02]  /*1a620*/  LDSM.16.MT88.4 R88, [R213+0xa000] ;  /* 0x00a00000d558783b */ /* 0x000f240000004200 */
[----:B------:R-:W-:Y:S05]  /*1a630*/  MUFU.EX2 R168, R119 ;  /* 0x0000007700a87308 */ /* 0x000fea0000000800 */
[-C--:B------:R-:W-:Y:S05]  /*1a640*/  HMMA.16816.F32 R52, R72, R92.reuse, R52 ;  /* 0x0000005c4834723c */ /* 0x080fea0000001834 */
[----:B------:R-:W-:Y:S03]  /*1a650*/  MUFU.EX2 R124, R249 ;  /* 0x000000f9007c7308 */ /* 0x000fe60000000800 */
[C---:B------:R-:W-:Y:S01]  /*1a660*/  HMMA.16816.F32 R56, R76.reuse, R92, R56 ;  /* 0x0000005c4c38723c */ /* 0x040fe20000001838 */
[--C-:B-1----:R-:W-:Y:S06]  /*1a670*/  FFMA.FTZ R0, R200, c[0x0][0x23c], -R96.reuse ;  /* 0x00008f00c8007a23 */ /* 0x102fec0000010860 */
[----:B------:R1:W-:Y:S01]  /*1a680*/  MUFU.EX2 R200, R0 ;  /* 0x0000000000c87308 */ /* 0x0003e20000000800 */
[-C--:B------:R-:W-:Y:S07]  /*1a690*/  HMMA.16816.F32 R60, R76, R94.reuse, R60 ;  /* 0x0000005e4c3c723c */ /* 0x080fee000000183c */
[----:B------:R-:W-:Y:S01]  /*1a6a0*/  FFMA.FTZ R76, R248, c[0x0][0x23c], -R96 ;  /* 0x00008f00f84c7a23 */ /* 0x000fe20000010860 */
[----:B------:R-:W-:Y:S01]  /*1a6b0*/  HMMA.16816.F32 R64, R72, R94, R64 ;  /* 0x0000005e4840723c */ /* 0x000fe20000001840 */
[----:B------:R-:W-:Y:S01]  /*1a6c0*/  FADD.FTZ R77, R154, R102 ;  /* 0x000000669a4d7221 */ /* 0x000fe20000010000 */
[----:B------:R-:W3:Y:S01]  /*1a6d0*/  LDSM.16.MT88.4 R92, [R214+0xa000] ;  /* 0x00a00000d65c783b */ /* 0x000ee20000004200 */
[----:B------:R4:W-:Y:S01]  /*1a6e0*/  MUFU.EX2 R125, R76 ;  /* 0x0000004c007d7308 */ /* 0x0009e20000000800 */
[----:B------:R-:W-:Y:S01]  /*1a6f0*/  FADD.FTZ R78, R116, R101 ;  /* 0x00000065744e7221 */ /* 0x000fe20000010000 */
[----:B--2---:R-:W-:Y:S02]  /*1a700*/  F2FP.PACK_AB R79, R183, R178 ;  /* 0x000000b2b74f723e */ /* 0x004fe400000000ff */
[----:B------:R-:W-:Y:S01]  /*1a710*/  F2FP.PACK_AB R72, R151, R150 ;  /* 0x000000969748723e */ /* 0x000fe200000000ff */
[----:B------:R-:W-:Y:S01]  /*1a720*/  FADD.FTZ R97, R106, R78 ;  /* 0x0000004e6a617221 */ /* 0x000fe20000010000 */
[----:B------:R-:W-:Y:S03]  /*1a730*/  F2FP.PACK_AB R73, R176, R149 ;  /* 0x00000095b049723e */ /* 0x000fe600000000ff */
[----:B------:R-:W-:Y:S01]  /*1a740*/  F2FP.PACK_AB R74, R180, R177 ;  /* 0x000000b1b44a723e */ /* 0x000fe200000000ff */
[----:B------:R-:W-:Y:S01]  /*1a750*/  MUFU.EX2 R101, R210 ;  /* 0x000000d200657308 */ /* 0x000fe20000000800 */
[----:B------:R-:W-:Y:S01]  /*1a760*/  F2FP.PACK_AB R75, R170, R171 ;  /* 0x000000abaa4b723e */ /* 0x000fe200000000ff */
[--C-:B-1----:R-:W-:Y:S01]  /*1a770*/  FFMA.FTZ R0, R126, c[0x0][0x23c], -R96.reuse ;  /* 0x00008f007e007a23 */ /* 0x102fe20000010860 */
[----:B------:R-:W-:Y:S05]  /*1a780*/  F2FP.PACK_AB R78, R203, R204 ;  /* 0x000000cccb4e723e */ /* 0x000fea00000000ff */
[-C--:B----4-:R-:W-:Y:S02]  /*1a790*/  HMMA.16816.F32 R4, R72, R80.reuse, R4 ;  /* 0x000000504804723c */ /* 0x090fe40000001804 */
[----:B------:R1:W2:Y:S01]  /*1a7a0*/  MUFU.EX2 R126, R0 ;  /* 0x00000000007e7308 */ /* 0x0002a20000000800 */
[----:B------:R-:W-:Y:S09]  /*1a7b0*/  F2FP.PACK_AB R76, R205, R206 ;  /* 0x000000cecd4c723e */ /* 0x000ff200000000ff */
[----:B------:R-:W-:Y:S10]  /*1a7c0*/  MUFU.EX2 R121, R246 ;  /* 0x000000f600797308 */ /* 0x000ff40000000800 */
[----:B------:R-:W-:Y:S01]  /*1a7d0*/  MUFU.EX2 R120, R251 ;  /* 0x000000fb00787308 */ /* 0x000fe20000000800 */
[----:B-1----:R-:W-:Y:S09]  /*1a7e0*/  FFMA.FTZ R0, R123, c[0x0][0x23c], -R96 ;  /* 0x00008f007b007a23 */ /* 0x002ff20000010860 */
[----:B------:R1:W4:Y:S10]  /*1a7f0*/  MUFU.EX2 R127, R0 ;  /* 0x00000000007f7308 */ /* 0x0003340000000800 */
[----:B------:R-:W-:Y:S10]  /*1a800*/  MUFU.EX2 R123, R250 ;  /* 0x000000fa007b7308 */ /* 0x000ff40000000800 */
[----:B------:R-:W-:Y:S01]  /*1a810*/  MUFU.EX2 R119, R252 ;  /* 0x000000fc00777308 */ /* 0x000fe20000000800 */
[----:B-1----:R-:W-:Y:S04]  /*1a820*/  FADD.FTZ R0, R112, R103 ;  /* 0x0000006770007221 */ /* 0x002fe80000010000 */
[----:B------:R-:W-:Y:S02]  /*1a830*/  FADD.FTZ R98, R114, R0 ;  /* 0x0000000072627221 */ /* 0x000fe40000010000 */
[----:B------:R-:W-:Y:S01]  /*1a840*/  FADD.FTZ R0, R155, R77 ;  /* 0x0000004d9b007221 */ /* 0x000fe20000010000 */
[----:B------:R-:W-:Y:S02]  /*1a850*/  F2FP.PACK_AB R77, R182, R179 ;  /* 0x000000b3b64d723e */ /* 0x000fe400000000ff */
[----:B------:R-:W-:Y:S01]  /*1a860*/  MUFU.EX2 R103, R197 ;  /* 0x000000c500677308 */ /* 0x000fe20000000800 */
[----:B------:R-:W-:Y:S04]  /*1a870*/  FADD.FTZ R0, R152, R0 ;  /* 0x0000000098007221 */ /* 0x000fe80000010000 */
[C---:B------:R-:W-:Y:S05]  /*1a880*/  HMMA.16816.F32 R8, R76.reuse, R80, R8 ;  /* 0x000000504c08723c */ /* 0x040fea0000001808 */
[----:B------:R-:W-:Y:S03]  /*1a890*/  MUFU.EX2 R116, R244 ;  /* 0x000000f400747308 */ /* 0x000fe60000000800 */
[-C--:B------:R-:W-:Y:S07]  /*1a8a0*/  HMMA.16816.F32 R12, R76, R82.reuse, R12 ;  /* 0x000000524c0c723c */ /* 0x080fee000000180c */
        /* <DEDUP_REMOVED lines=8> */
[----:B------:R-:W-:Y:S03]  /*1a930*/  MUFU.EX2 R114, R105 ;  /* 0x0000006900727308 */ /* 0x000fe60000000800 */
[C---:B------:R-:W-:Y:S01]  /*1a940*/  HMMA.16816.F32 R32, R72.reuse, R86, R32 ;  /* 0x000000564820723c */ /* 0x040fe20000001820 */
[----:B------:R-:W1:Y:S06]  /*1a950*/  LDSM.16.MT88.4 R84, [R215+0xa800] ;  /* 0x00a80000d754783b */ /* 0x000e6c0000004200 */
[----:B------:R-:W1:Y:S01]  /*1a960*/  MUFU.EX2 R105, R242 ;  /* 0x000000f200697308 */ /* 0x000e620000000800 */
[-C--:B------:R-:W-:Y:S08]  /*1a970*/  HMMA.16816.F32 R36, R72, R88.reuse, R36 ;  /* 0x000000584824723c */ /* 0x080ff00000001824 */
[C---:B------:R-:W-:Y:S08]  /*1a980*/  HMMA.16816.F32 R40, R76.reuse, R88, R40 ;  /* 0x000000584c28723c */ /* 0x040ff00000001828 */
[-C--:B------:R-:W-:Y:S08]  /*1a990*/  HMMA.16816.F32 R44, R76, R90.reuse, R44 ;  /* 0x0000005a4c2c723c */ /* 0x080ff0000000182c */
[C---:B------:R-:W-:Y:S01]  /*1a9a0*/  HMMA.16816.F32 R48, R72.reuse, R90, R48 ;  /* 0x0000005a4830723c */ /* 0x040fe20000001830 */
[----:B------:R-:W1:Y:S07]  /*1a9b0*/  LDSM.16.MT88.4 R88, [R213+0xa800] ;  /* 0x00a80000d558783b */ /* 0x000e6e0000004200 */
[-C--:B---3--:R-:W-:Y:S08]  /*1a9c0*/  HMMA.16816.F32 R52, R72, R92.reuse, R52 ;  /* 0x0000005c4834723c */ /* 0x088ff00000001834 */
[C---:B------:R-:W-:Y:S07]  /*1a9d0*/  HMMA.16816.F32 R56, R76.reuse, R92, R56 ;  /* 0x0000005c4c38723c */ /* 0x040fee0000001838 */
[----:B------:R-:W-:Y:S01]  /*1a9e0*/  FFMA.FTZ R92, R2, R99, R208 ;  /* 0x00000063025c7223 */ /* 0x000fe200000100d0 */
[-C--:B------:R-:W-:Y:S01]  /*1a9f0*/  HMMA.16816.F32 R60, R76, R94.reuse, R60 ;  /* 0x0000005e4c3c723c */ /* 0x080fe2000000183c */
[----:B------:R-:W-:Y:S03]  /*1aa00*/  FADD.FTZ R2, R111, R98 ;  /* 0x000000626f027221 */ /* 0x000fe60000010000 */
[----:B------:R-:W-:Y:S02]  /*1aa10*/  FADD.FTZ R98, R153, R0 ;  /* 0x0000000099627221 */ /* 0x000fe40000010000 */
[----:B------:R-:W-:Y:S01]  /*1aa20*/  LDSM.16.MT88.4 R152, [R215+0xb800] ;  /* 0x00b80000d798783b */ /* 0x000fe20000004200 */
[----:B------:R-:W-:Y:S01]  /*1aa30*/  F2FP.PACK_AB R78, R129, R201 ;  /* 0x000000c9814e723e */ /* 0x000fe200000000ff */
[----:B------:R-:W-:Y:S01]  /*1aa40*/  HMMA.16816.F32 R64, R72, R94, R64 ;  /* 0x0000005e4840723c */ /* 0x000fe20000001840 */
[----:B------:R-:W-:Y:S02]  /*1aa50*/  FADD.FTZ R76, R115, R97 ;  /* 0x00000061734c7221 */ /* 0x000fe40000010000 */
[----:B------:R-:W-:Y:S01]  /*1aa60*/  MUFU.EX2 R115, R108 ;  /* 0x0000006c00737308 */ /* 0x000fe20000000800 */
[----:B--2---:R-:W-:Y:S01]  /*1aa70*/  F2FP.PACK_AB R77, R126, R200 ;  /* 0x000000c87e4d723e */ /* 0x004fe200000000ff */
[----:B------:R-:W-:Y:S01]  /*1aa80*/  FADD.FTZ R97, R118, R76 ;  /* 0x0000004c76617221 */ /* 0x000fe20000010000 */
[----:B------:R-:W-:Y:S01]  /*1aa90*/  F2FP.PACK_AB R76, R202, R181 ;  /* 0x000000b5ca4c723e */ /* 0x000fe200000000ff */
[----:B------:R-:W-:Y:S01]  /*1aaa0*/  FFMA.FTZ R0, R209, c[0x0][0x23c], -R96 ;  /* 0x00008f00d1007a23 */ /* 0x000fe20000010860 */
[----:B------:R-:W-:Y:S01]  /*1aab0*/  F2FP.PACK_AB R72, R141, R134 ;  /* 0x000000868d48723e */ /* 0x000fe200000000ff */
[----:B------:R-:W-:Y:S03]  /*1aac0*/  FADD.FTZ R2, R113, R2 ;  /* 0x0000000271027221 */ /* 0x000fe60000010000 */
[----:B------:R-:W-:Y:S01]  /*1aad0*/  F2FP.PACK_AB R73, R140, R133 ;  /* 0x000000858c49723e */ /* 0x000fe200000000ff */
[----:B------:R2:W-:Y:S01]  /*1aae0*/  MUFU.EX2 R111, R0 ;  /* 0x00000000006f7308 */ /* 0x0005e20000000800 */
[----:B------:R-:W-:Y:S01]  /*1aaf0*/  F2FP.PACK_AB R74, R169, R143 ;  /* 0x0000008fa94a723e */ /* 0x000fe200000000ff */
[----:B------:R-:W-:Y:S01]  /*1ab00*/  FADD.FTZ R2, R130, R2 ;  /* 0x0000000282027221 */ /* 0x000fe20000010000 */
[----:B------:R-:W-:Y:S02]  /*1ab10*/  F2FP.PACK_AB R75, R168, R142 ;  /* 0x0000008ea84b723e */ /* 0x000fe400000000ff */
[----:B----4-:R-:W-:Y:S01]  /*1ab20*/  F2FP.PACK_AB R79, R125, R127 ;  /* 0x0000007f7d4f723e */ /* 0x010fe200000000ff */
[----:B------:R-:W-:Y:S04]  /*1ab30*/  FADD.FTZ R2, R131, R2 ;  /* 0x0000000283027221 */ /* 0x000fe80000010000 */
[-C--:B-1----:R-:W-:Y:S01]  /*1ab40*/  HMMA.16816.F32 R4, R72, R80.reuse, R4 ;  /* 0x000000504804723c */ /* 0x082fe20000001804 */
[----:B------:R-:W-:Y:S01]  /*1ab50*/  MUFU.EX2 R108, R199 ;  /* 0x000000c7006c7308 */ /* 0x000fe20000000800 */
[----:B------:R-:W-:Y:S01]  /*1ab60*/  FADD.FTZ R2, R137, R2 ;  /* 0x0000000289027221 */ /* 0x000fe20000010000 */
[----:B------:R-:W-:Y:S05]  /*1ab70*/  F2FP.PACK_AB R137, R105, R106 ;  /* 0x0000006a6989723e */ /* 0x000fea00000000ff */
[C---:B------:R-:W-:Y:S03]  /*1ab80*/  HMMA.16816.F32 R8, R76.reuse, R80, R8 ;  /* 0x000000504c08723c */ /* 0x040fe60000001808 */
[----:B------:R-:W1:Y:S01]  /*1ab90*/  MUFU.EX2 R113, R109 ;  /* 0x0000006d00717308 */ /* 0x000e620000000800 */
[--C-:B--2---:R-:W-:Y:S04]  /*1aba0*/  FFMA.FTZ R0, R191, c[0x0][0x23c], -R96.reuse ;  /* 0x00008f00bf007a23 */ /* 0x104fe80000010860 */
[-C--:B------:R-:W-:Y:S05]  /*1abb0*/  HMMA.16816.F32 R12, R76, R82.reuse, R12 ;  /* 0x000000524c0c723c */ /* 0x080fea000000180c */
[----:B------:R2:W3:Y:S03]  /*1abc0*/  MUFU.EX2 R109, R0 ;  /* 0x00000000006d7308 */ /* 0x0004e60000000800 */
[C---:B------:R-:W-:Y:S01]  /*1abd0*/  HMMA.16816.F32 R16, R72.reuse, R82, R16 ;  /* 0x000000524810723c */ /* 0x040fe20000001810 */
[----:B------:R-:W4:Y:S06]  /*1abe0*/  LDSM.16.MT88.4 R80, [R214+0xa800] ;  /* 0x00a80000d650783b */ /* 0x000f2c0000004200 */
[----:B------:R-:W1:Y:S01]  /*1abf0*/  MUFU.EX2 R118, R107 ;  /* 0x0000006b00767308 */ /* 0x000e620000000800 */
[-C--:B------:R-:W-:Y:S08]  /*1ac00*/  HMMA.16816.F32 R20, R72, R84.reuse, R20 ;  /* 0x000000544814723c */ /* 0x080ff00000001814 */
[C---:B------:R-:W-:Y:S01]  /*1ac10*/  HMMA.16816.F32 R24, R76.reuse, R84, R24 ;  /* 0x000000544c18723c */ /* 0x040fe20000001818 */
[----:B------:R-:W-:Y:S03]  /*1ac20*/  MUFU.EX2 R107, R194 ;  /* 0x000000c2006b7308 */ /* 0x000fe60000000800 */
[--C-:B--2---:R-:W-:Y:S04]  /*1ac30*/  FFMA.FTZ R0, R190, c[0x0][0x23c], -R96.reuse ;  /* 0x00008f00be007a23 */ /* 0x104fe80000010860 */
[-C--:B------:R-:W-:Y:S03]  /*1ac40*/  HMMA.16816.F32 R28, R76, R86.reuse, R28 ;  /* 0x000000564c1c723c */ /* 0x080fe6000000181c */
[----:B------:R2:W-:Y:S05]  /*1ac50*/  MUFU.EX2 R110, R0 ;  /* 0x00000000006e7308 */ /* 0x0005ea0000000800 */
[C---:B------:R-:W-:Y:S01]  /*1ac60*/  HMMA.16816.F32 R32, R72.reuse, R86, R32 ;  /* 0x000000564820723c */ /* 0x040fe20000001820 */
[----:B------:R-:W1:Y:S07]  /*1ac70*/  LDSM.16.MT88.4 R84, [R212+0xb000] ;  /* 0x00b00000d454783b */ /* 0x000e6e0000004200 */
[-C--:B------:R-:W-:Y:S08]  /*1ac80*/  HMMA.16816.F32 R36, R72, R88.reuse, R36 ;  /* 0x000000584824723c */ /* 0x080ff00000001824 */
[C---:B------:R-:W-:Y:S01]  /*1ac90*/  HMMA.16816.F32 R40, R76.reuse, R88, R40 ;  /* 0x000000584c28723c */ /* 0x040fe20000001828 */
[----:B--2---:R-:W-:Y:S07]  /*1aca0*/  FFMA.FTZ R0, R187, c[0x0][0x23c], -R96 ;  /* 0x00008f00bb007a23 */ /* 0x004fee0000010860 */
[-C--:B------:R-:W-:Y:S01]  /*1acb0*/  HMMA.16816.F32 R44, R76, R90.reuse, R44 ;  /* 0x0000005a4c2c723c */ /* 0x080fe2000000182c */
[----:B------:R2:W1:Y:S07]  /*1acc0*/  MUFU.EX2 R112, R0 ;  /* 0x0000000000707308 */ /* 0x00046e0000000800 */
[C---:B------:R-:W-:Y:S01]  /*1acd0*/  HMMA.16816.F32 R48, R72.reuse, R90, R48 ;  /* 0x0000005a4830723c */ /* 0x040fe20000001830 */
[----:B------:R-:W3:Y:S07]  /*1ace0*/  LDSM.16.MT88.4 R88, [R215+0xb000] ;  /* 0x00b00000d758783b */ /* 0x000eee0000004200 */
[-C--:B----4-:R-:W-:Y:S08]  /*1acf0*/  HMMA.16816.F32 R52, R72, R80.reuse, R52 ;  /* 0x000000504834723c */ /* 0x090ff00000001834 */
[C---:B------:R-:W-:Y:S01]  /*1ad00*/  HMMA.16816.F32 R56, R76.reuse, R80, R56 ;  /* 0x000000504c38723c */ /* 0x040fe20000001838 */
[----:B--2---:R-:W-:Y:S02]  /*1ad10*/  FADD.FTZ R0, R198, R92 ;  /* 0x0000005cc6007221 */ /* 0x004fe40000010000 */
[----:B------:R-:W2:Y:S02]  /*1ad20*/  LDSM.16.MT88.4 R92, [R213+0xb000] ;  /* 0x00b00000d55c783b */ /* 0x000ea40000004200 */
[----:B------:R-:W-:Y:S03]  /*1ad30*/  FADD.FTZ R0, R195, R0 ;  /* 0x00000000c3007221 */ /* 0x000fe60000010000 */
[-C--:B------:R-:W-:Y:S01]  /*1ad40*/  HMMA.16816.F32 R60, R76, R82.reuse, R60 ;  /* 0x000000524c3c723c */ /* 0x080fe2000000183c */
[----:B------:R-:W-:Y:S04]  /*1ad50*/  FADD.FTZ R0, R188, R0 ;  /* 0x00000000bc007221 */ /* 0x000fe80000010000 */
[----:B------:R-:W-:Y:S02]  /*1ad60*/  FADD.FTZ R0, R186, R0 ;  /* 0x00000000ba007221 */ /* 0x000fe40000010000 */
[----:B-1----:R-:W-:Y:S01]  /*1ad70*/  F2FP.PACK_AB R78, R113, R115 ;  /* 0x00000073714e723e */ /* 0x002fe200000000ff */
[----:B------:R-:W-:Y:S01]  /*1ad80*/  HMMA.16816.F32 R64, R72, R82, R64 ;  /* 0x000000524840723c */ /* 0x000fe20000001840 */
[----:B------:R-:W-:Y:S03]  /*1ad90*/  FADD.FTZ R76, R132, R97 ;  /* 0x00000061844c7221 */ /* 0x000fe60000010000 */
[----:B---3--:R-:W-:Y:S01]  /*1ada0*/  F2FP.PACK_AB R77, R109, R111 ;  /* 0x0000006f6d4d723e */ /* 0x008fe200000000ff */
[----:B------:R-:W-:Y:S01]  /*1adb0*/  FADD.FTZ R97, R128, R76 ;  /* 0x0000004c80617221 */ /* 0x000fe20000010000 */
[----:B------:R-:W-:Y:S01]  /*1adc0*/  F2FP.PACK_AB R76, R118, R114 ;  /* 0x00000072764c723e */ /* 0x000fe200000000ff */
[----:B------:R-:W-:Y:S01]  /*1add0*/  FADD.FTZ R0, R185, R0 ;  /* 0x00000000b9007221 */ /* 0x000fe20000010000 */
[----:B------:R-:W-:Y:S01]  /*1ade0*/  F2FP.PACK_AB R72, R123, R124 ;  /* 0x0000007c7b48723e */ /* 0x000fe200000000ff */
[----:B------:R-:W-:Y:S03]  /*1adf0*/  IMAD.MOV.U32 R132, RZ, RZ, R69 ;  /* 0x000000ffff847224 */ /* 0x000fe600078e0045 */
[----:B------:R-:W-:Y:S01]  /*1ae00*/  F2FP.PACK_AB R73, R121, R122 ;  /* 0x0000007a7949723e */ /* 0x000fe200000000ff */
[----:B------:R-:W-:Y:S01]  /*1ae10*/  FADD.FTZ R0, R184, R0 ;  /* 0x00000000b8007221 */ /* 0x000fe20000010000 */
[----:B------:R-:W-:Y:S02]  /*1ae20*/  F2FP.PACK_AB R74, R119, R120 ;  /* 0x00000078774a723e */ /* 0x000fe400000000ff */
[----:B------:R-:W-:Y:S01]  /*1ae30*/  F2FP.PACK_AB R75, R116, R117 ;  /* 0x00000075744b723e */ /* 0x000fe200000000ff */
[----:B------:R-:W-:Y:S01]  /*1ae40*/  FADD.FTZ R0, R163, R0 ;  /* 0x00000000a3007221 */ /* 0x000fe20000010000 */
[----:B------:R-:W-:Y:S03]  /*1ae50*/  F2FP.PACK_AB R79, R112, R110 ;  /* 0x0000006e704f723e */ /* 0x000fe600000000ff */
[----:B------:R-:W-:Y:S02]  /*1ae60*/  FADD.FTZ R0, R160, R0 ;  /* 0x00000000a0007221 */ /* 0x000fe40000010000 */
[-C--:B------:R-:W-:Y:S02]  /*1ae70*/  HMMA.16816.F32 R4, R72, R84.reuse, R4 ;  /* 0x000000544804723c */ /* 0x080fe40000001804 */
[----:B------:R-:W-:Y:S02]  /*1ae80*/  FADD.FTZ R80, R158, R0 ;  /* 0x000000009e507221 */ /* 0x000fe40000010000 */
[----:B------:R-:W-:Y:S02]  /*1ae90*/  FADD.FTZ R0, R161, R98 ;  /* 0x00000062a1007221 */ /* 0x000fe40000010000 */
[----:B------:R-:W-:Y:S02]  /*1aea0*/  FADD.FTZ R98, R159, R80 ;  /* 0x000000509f627221 */ /* 0x000fe40000010000 */
[C---:B------:R-:W-:Y:S01]  /*1aeb0*/  HMMA.16816.F32 R8, R76.reuse, R84, R8 ;  /* 0x000000544c08723c */ /* 0x040fe20000001808 */
[----:B------:R-:W1:Y:S03]  /*1aec0*/  LDSM.16.MT88.4 R80, [R214+0xb000] ;  /* 0x00b00000d650783b */ /* 0x000e660000004200 */
[----:B------:R-:W-:Y:S02]  /*1aed0*/  FADD.FTZ R99, R162, R0 ;  /* 0x00000000a2637221 */ /* 0x000fe40000010000 */
[--C-:B------:R-:W-:Y:S02]  /*1aee0*/  FFMA.FTZ R0, R196, c[0x0][0x23c], -R96.reuse ;  /* 0x00008f00c4007a23 */ /* 0x100fe40000010860 */
[-C--:B------:R-:W-:Y:S01]  /*1aef0*/  HMMA.16816.F32 R12, R76, R86.reuse, R12 ;  /* 0x000000564c0c723c */ /* 0x080fe2000000180c */
[----:B------:R-:W3:Y:S01]  /*1af00*/  LDSM.16.MT88.4 R160, [R212+0xb800] ;  /* 0x00b80000d4a0783b */ /* 0x000ee20000004200 */
[----:B------:R4:W-:Y:S06]  /*1af10*/  MUFU.EX2 R85, R0 ;  /* 0x0000000000557308 */ /* 0x0009ec0000000800 */
[C---:B------:R-:W-:Y:S04]  /*1af20*/  HMMA.16816.F32 R16, R72.reuse, R86, R16 ;  /* 0x000000564810723c */ /* 0x040fe80000001810 */
[----:B------:R-:W-:Y:S04]  /*1af30*/  MUFU.EX2 R87, R147 ;  /* 0x0000009300577308 */ /* 0x000fe80000000800 */
[-C--:B------:R-:W-:Y:S08]  /*1af40*/  HMMA.16816.F32 R20, R72, R88.reuse, R20 ;  /* 0x000000584814723c */ /* 0x080ff00000001814 */
[C---:B------:R-:W-:Y:S01]  /*1af50*/  HMMA.16816.F32 R24, R76.reuse, R88, R24 ;  /* 0x000000584c18723c */ /* 0x040fe20000001818 */
[----:B------:R-:W1:Y:S03]  /*1af60*/  MUFU.EX2 R89, R145 ;  /* 0x0000009100597308 */ /* 0x000e660000000800 */
[--C-:B----4-:R-:W-:Y:S04]  /*1af70*/  FFMA.FTZ R0, R193, c[0x0][0x23c], -R96.reuse ;  /* 0x00008f00c1007a23 */ /* 0x110fe80000010860 */
[-C--:B------:R-:W-:Y:S03]  /*1af80*/  HMMA.16816.F32 R28, R76, R90.reuse, R28 ;  /* 0x0000005a4c1c723c */ /* 0x080fe6000000181c */
[----:B------:R4:W-:Y:S05]  /*1af90*/  MUFU.EX2 R88, R146 ;  /* 0x0000009200587308 */ /* 0x0009ea0000000800 */
[C---:B------:R-:W-:Y:S05]  /*1afa0*/  HMMA.16816.F32 R32, R72.reuse, R90, R32 ;  /* 0x0000005a4820723c */ /* 0x040fea0000001820 */
[----:B------:R1:W1:Y:S03]  /*1afb0*/  MUFU.EX2 R86, R0 ;  /* 0x0000000000567308 */ /* 0x0002660000000800 */
[-C--:B--2---:R-:W-:Y:S08]  /*1afc0*/  HMMA.16816.F32 R36, R72, R92.reuse, R36 ;  /* 0x0000005c4824723c */ /* 0x084ff00000001824 */
[C---:B------:R-:W-:Y:S01]  /*1afd0*/  HMMA.16816.F32 R40, R76.reuse, R92, R40 ;  /* 0x0000005c4c28723c */ /* 0x040fe20000001828 */
[----:B----4-:R-:W2:Y:S07]  /*1afe0*/  LDSM.16.MT88.4 R144, [R213+0xb800] ;  /* 0x00b80000d590783b */ /* 0x010eae0000004200 */
[-C--:B------:R-:W-:Y:S01]  /*1aff0*/  HMMA.16816.F32 R44, R76, R94.reuse, R44 ;  /* 0x0000005e4c2c723c */ /* 0x080fe2000000182c */
[--C-:B-1----:R-:W-:Y:S03]  /*1b000*/  FFMA.FTZ R0, R192, c[0x0][0x23c], -R96.reuse ;  /* 0x00008f00c0007a23 */ /* 0x102fe60000010860 */
[----:B------:R-:W-:Y:S04]  /*1b010*/  FFMA.FTZ R96, R71, c[0x0][0x23c], -R96 ;  /* 0x00008f0047607a23 */ /* 0x000fe80000010860 */
[C---:B------:R-:W-:Y:S01]  /*1b020*/  HMMA.16816.F32 R48, R72.reuse, R94, R48 ;  /* 0x0000005e4830723c */ /* 0x040fe20000001830 */
[----:B------:R-:W-:Y:S01]  /*1b030*/  FADD.FTZ R71, R167, R99 ;  /* 0x00000063a7477221 */ /* 0x000fe20000010000 */
[----:B------:R1:W-:Y:S06]  /*1b040*/  MUFU.EX2 R84, R0 ;  /* 0x0000000000547308 */ /* 0x0003ec0000000800 */
[-C--:B------:R-:W-:Y:S04]  /*1b050*/  HMMA.16816.F32 R52, R72, R80.reuse, R52 ;  /* 0x000000504834723c */ /* 0x080fe80000001834 */
[----:B------:R-:W4:Y:S04]  /*1b060*/  MUFU.EX2 R96, R96 ;  /* 0x0000006000607308 */ /* 0x000f280000000800 */
[C---:B------:R-:W-:Y:S07]  /*1b070*/  HMMA.16816.F32 R56, R76.reuse, R80, R56 ;  /* 0x000000504c38723c */ /* 0x040fee0000001838 */
[----:B------:R-:W-:Y:S01]  /*1b080*/  FADD.FTZ R80, R138, R2 ;  /* 0x000000028a507221 */ /* 0x000fe20000010000 */
[-C--:B------:R-:W-:Y:S01]  /*1b090*/  HMMA.16816.F32 R60, R76, R82.reuse, R60 ;  /* 0x000000524c3c723c */ /* 0x080fe2000000183c */
[----:B------:R-:W-:Y:S03]  /*1b0a0*/  FADD.FTZ R81, R139, R97 ;  /* 0x000000618b517221 */ /* 0x000fe60000010000 */
[----:B-1----:R-:W-:Y:S01]  /*1b0b0*/  FADD.FTZ R0, R175, R98 ;  /* 0x00000062af007221 */ /* 0x002fe20000010000 */
[----:B------:R-:W-:Y:S01]  /*1b0c0*/  F2FP.PACK_AB R138, R103, R104 ;  /* 0x00000068678a723e */ /* 0x000fe200000000ff */
[----:B------:R-:W-:Y:S01]  /*1b0d0*/  FADD.FTZ R2, R172, R71 ;  /* 0x00000047ac027221 */ /* 0x000fe20000010000 */
[----:B------:R-:W-:Y:S01]  /*1b0e0*/  F2FP.PACK_AB R139, R101, R102 ;  /* 0x00000066658b723e */ /* 0x000fe200000000ff */
[----:B------:R-:W-:Y:S01]  /*1b0f0*/  FADD.FTZ R0, R164, R0 ;  /* 0x00000000a4007221 */ /* 0x000fe20000010000 */
[----:B------:R-:W-:Y:S03]  /*1b100*/  HMMA.16816.F32 R64, R72, R82, R64 ;  /* 0x000000524840723c */ /* 0x000fe60000001840 */
[----:B------:R-:W-:Y:S01]  /*1b110*/  FADD.FTZ R71, R136, R80 ;  /* 0x0000005088477221 */ /* 0x000fe20000010000 */
[----:B------:R-:W-:Y:S01]  /*1b120*/  F2FP.PACK_AB R136, R107, R108 ;  /* 0x0000006c6b88723e */ /* 0x000fe200000000ff */
[----:B------:R-:W-:Y:S01]  /*1b130*/  FADD.FTZ R0, R165, R0 ;  /* 0x00000000a5007221 */ /* 0x000fe20000010000 */
[----:B------:R-:W-:Y:S01]  /*1b140*/  F2FP.PACK_AB R172, R89, R100 ;  /* 0x0000006459ac723e */ /* 0x000fe200000000ff */
[----:B------:R-:W-:Y:S01]  /*1b150*/  FADD.FTZ R2, R173, R2 ;  /* 0x00000002ad027221 */ /* 0x000fe20000010000 */
[----:B------:R-:W-:Y:S01]  /*1b160*/  F2FP.PACK_AB R173, R86, R85 ;  /* 0x0000005556ad723e */ /* 0x000fe200000000ff */
[----:B------:R-:W-:Y:S02]  /*1b170*/  FADD.FTZ R0, R166, R0 ;  /* 0x00000000a6007221 */ /* 0x000fe40000010000 */
[-C--:B---3--:R-:W-:Y:S01]  /*1b180*/  HMMA.16816.F32 R164, R136, R160.reuse, R4 ;  /* 0x000000a088a4723c */ /* 0x088fe20000001804 */
[----:B------:R-:W-:Y:S01]  /*1b190*/  FADD.FTZ R72, R148, R71 ;  /* 0x0000004794487221 */ /* 0x000fe20000010000 */
[----:B------:R-:W1:Y:S01]  /*1b1a0*/  LDSM.16.MT88.4 R4, [R214+0xb800] ;  /* 0x00b80000d604783b */ /* 0x000e620000004200 */
[----:B------:R-:W-:Y:S01]  /*1b1b0*/  FADD.FTZ R71, R174, R2 ;  /* 0x00000002ae477221 */ /* 0x000fe20000010000 */
[----:B------:R-:W-:Y:S01]  /*1b1c0*/  F2FP.PACK_AB R174, R87, R88 ;  /* 0x0000005857ae723e */ /* 0x000fe200000000ff */
[----:B------:R-:W-:Y:S01]  /*1b1d0*/  FADD.FTZ R76, R157, R81 ;  /* 0x000000519d4c7221 */ /* 0x000fe20000010000 */
[----:B----4-:R-:W-:Y:S01]  /*1b1e0*/  F2FP.PACK_AB R175, R96, R84 ;  /* 0x0000005460af723e */ /* 0x010fe200000000ff */
[----:B------:R-:W-:Y:S02]  /*1b1f0*/  FADD.FTZ R0, R207, R0 ;  /* 0x00000000cf007221 */ /* 0x000fe40000010000 */
[----:B------:R-:W-:Y:S03]  /*1b200*/  FADD.FTZ R76, R156, R76 ;  /* 0x0000004c9c4c7221 */ /* 0x000fe60000010000 */
[----:B------:R-:W-:Y:S01]  /*1b210*/  FADD.FTZ R0, R179, R0 ;  /* 0x00000000b3007221 */ /* 0x000fe20000010000 */
[C---:B------:R-:W-:Y:S01]  /*1b220*/  HMMA.16816.F32 R192, R172.reuse, R160, R8 ;  /* 0x000000a0acc0723c */ /* 0x040fe20000001808 */
[----:B------:R-:W-:Y:S02]  /*1b230*/  FADD.FTZ R2, R150, R76 ;  /* 0x0000004c96027221 */ /* 0x000fe40000010000 */
[----:B------:R-:W-:Y:S04]  /*1b240*/  FADD.FTZ R0, R182, R0 ;  /* 0x00000000b6007221 */ /* 0x000fe80000010000 */
[----:B------:R-:W-:Y:S01]  /*1b250*/  FADD.FTZ R8, R149, R72 ;  /* 0x0000004895087221 */ /* 0x000fe20000010000 */
[-C--:B------:R-:W-:Y:S01]  /*1b260*/  HMMA.16816.F32 R196, R172, R162.reuse, R12 ;  /* 0x000000a2acc4723c */ /* 0x080fe2000000180c */
[----:B------:R-:W-:Y:S03]  /*1b270*/  FADD.FTZ R9, R206, R71 ;  /* 0x00000047ce097221 */ /* 0x000fe60000010000 */
[----:B------:R-:W-:Y:S03]  /*1b280*/  FADD.FTZ R8, R176, R8 ;  /* 0x00000008b0087221 */ /* 0x000fe60000010000 */
[----:B------:R-:W-:Y:S01]  /*1b290*/  FADD.FTZ R12, R151, R2 ;  /* 0x00000002970c7221 */ /* 0x000fe20000010000 */
[C---:B------:R-:W-:Y:S01]  /*1b2a0*/  HMMA.16816.F32 R160, R136.reuse, R162, R16 ;  /* 0x000000a288a0723c */ /* 0x040fe20000001810 */
[----:B------:R-:W-:Y:S03]  /*1b2b0*/  FADD.FTZ R2, R205, R9 ;  /* 0x00000009cd027221 */ /* 0x000fe60000010000 */
        /* <DEDUP_REMOVED lines=21> */
[-C--:B--2---:R-:W-:Y:S03]  /*1b410*/  HMMA.16816.F32 R148, R136, R144.reuse, R36 ;  /* 0x000000908894723c */ /* 0x084fe60000001824 */
        /* <DEDUP_REMOVED lines=17> */
[-C--:B-1----:R-:W-:Y:S03]  /*1b530*/  HMMA.16816.F32 R140, R136, R4.reuse, R52 ;  /* 0x00000004888c723c */ /* 0x082fe60000001834 */
[----:B------:R-:W-:Y:S02]  /*1b540*/  FADD.FTZ R8, R109, R0 ;  /* 0x000000006d087221 */ /* 0x000fe40000010000 */
[----:B------:R-:W-:Y:S02]  /*1b550*/  FADD.FTZ R2, R117, R10 ;  /* 0x0000000a75027221 */ /* 0x000fe40000010000 */
[----:B------:R-:W-:Y:S01]  /*1b560*/  FADD.FTZ R0, R115, R9 ;  /* 0x0000000973007221 */ /* 0x000fe20000010000 */
[C---:B------:R-:W-:Y:S01]  /*1b570*/  HMMA.16816.F32 R168, R172.reuse, R4, R56 ;  /* 0x00000004aca8723c */ /* 0x040fe20000001838 */
[----:B------:R-:W-:Y:S03]  /*1b580*/  FADD.FTZ R2, R116, R2 ;  /* 0x0000000274027221 */ /* 0x000fe60000010000 */
[----:B------:R-:W-:Y:S02]  /*1b590*/  IMAD.MOV.U32 R134, RZ, RZ, R3 ;  /* 0x000000ffff867224 */ /* 0x000fe400078e0003 */
[----:B------:R-:W-:Y:S02]  /*1b5a0*/  FADD.FTZ R2, R106, R2 ;  /* 0x000000026a027221 */ /* 0x000fe40000010000 */
[----:B------:R-:W-:Y:S01]  /*1b5b0*/  FADD.FTZ R4, R120, R11 ;  /* 0x0000000b78047221 */ /* 0x000fe20000010000 */
[-C--:B------:R-:W-:Y:S03]  /*1b5c0*/  HMMA.16816.F32 R172, R172, R6.reuse, R60 ;  /* 0x00000006acac723c */ /* 0x080fe6000000183c */
[----:B------:R-:W-:Y:S02]  /*1b5d0*/  FADD.FTZ R4, R119, R4 ;  /* 0x0000000477047221 */ /* 0x000fe40000010000 */
[----:B------:R-:W-:Y:S02]  /*1b5e0*/  FADD.FTZ R5, R110, R8 ;  /* 0x000000086e057221 */ /* 0x000fe40000010000 */
[----:B------:R-:W-:Y:S01]  /*1b5f0*/  FADD.FTZ R8, R113, R0 ;  /* 0x0000000071087221 */ /* 0x000fe20000010000 */
[----:B------:R-:W-:Y:S01]  /*1b600*/  HMMA.16816.F32 R136, R136, R6, R64 ;  /* 0x000000068888723c */ /* 0x000fe20000001840 */
[----:B------:R-:W-:Y:S03]  /*1b610*/  FADD.FTZ R4, R108, R4 ;  /* 0x000000046c047221 */ /* 0x000fe60000010000 */
        /* <DEDUP_REMOVED lines=10> */
[----:B------:R-:W-:Y:S01]  /*1b6c0*/  STL [R1+0x40], R5 ;  /* 0x0000400501007387 */ /* 0x000fe20000100800 */
[----:B------:R-:W-:Y:S02]  /*1b6d0*/  FADD.FTZ R2, R88, R2 ;  /* 0x0000000258027221 */ /* 0x000fe40000010000 */
[----:B------:R-:W-:Y:S01]  /*1b6e0*/  FADD.FTZ R0, R86, R0 ;  /* 0x0000000056007221 */ /* 0x000fe20000010000 */
[----:B------:R-:W-:Y:S01]  /*1b6f0*/  STL [R1+0x44], R4 ;  /* 0x0000440401007387 */ /* 0x000fe20000100800 */
[----:B------:R-:W-:Y:S02]  /*1b700*/  FADD.FTZ R2, R87, R2 ;  /* 0x0000000257027221 */ /* 0x000fe40000010000 */
[----:B------:R-:W-:Y:S02]  /*1b710*/  FADD.FTZ R0, R84, R0 ;  /* 0x0000000054007221 */ /* 0x000fe40000010000 */
[----:B------:R-:W-:Y:S01]  /*1b720*/  IMAD.MOV.U32 R133, RZ, RZ, R68 ;  /* 0x000000ffff857224 */ /* 0x000fe200078e0044 */
[----:B------:R1:W-:Y:S01]  /*1b730*/  STL [R1+0x48], R2 ;  /* 0x0000480201007387 */ /* 0x0003e20000100800 */
[----:B------:R-:W-:Y:S05]  /*1b740*/  FADD.FTZ R0, R96, R0 ;  /* 0x0000000060007221 */ /* 0x000fea0000010000 */
[----:B------:R2:W-:Y:S01]  /*1b750*/  STL [R1+0x4c], R0 ;  /* 0x00004c0001007387 */ /* 0x0005e20000100800 */
[----:B-1----:R-:W-:Y:S01]  /*1b760*/  IMAD.MOV.U32 R2, RZ, RZ, R70 ;  /* 0x000000ffff027224 */ /* 0x002fe200078e0046 */
[----:B--2--5:R-:W-:-:S05]  /*1b770*/  @P0 BRA `(.L_x_499) ;  /* 0xffff73d000000947 */ /* 0x024fca000383ffff */
.L_x_498:
[----:B------:R-:W2:Y:S04]  /*1b780*/  LDL.LU R4, [R1+0x40] ;  /* 0x0000400001047983 */ /* 0x000ea80000300800 */
        /* <DEDUP_REMOVED lines=8> */
[----:B------:R-:W3:Y:S01]  /*1b810*/  S2UR UR12, SR_CTAID.Z ;  /* 0x00000000000c79c3 */ /* 0x000ee20000002700 */
[----:B------:R-:W-:Y:S01]  /*1b820*/  ULDC.U8 UR9, c[0x0][0x329] ;  /* 0x0000ca4000097ab9 */ /* 0x000fe20000000000 */
[----:B------:R-:W-:Y:S01]  /*1b830*/  BSSY B0, `(.L_x_502) ;  /* 0x0000127000007945 */ /* 0x000fe20003800000 */
[----:B------:R-:W-:Y:S02]  /*1b840*/  @UP4 UIMAD UR7, UR10, UR5, UR15 ;  /* 0x000000050a0742a4 */ /* 0x000fe4000f8e020f */
[----:B------:R-:W-:-:S02]  /*1b850*/  UISETP.NE.AND UP1, UPT, UR9, URZ, UPT ;  /* 0x0000003f0900728c */ /* 0x000fc4000bf25270 */
[----:B------:R-:W-:Y:S02]  /*1b860*/  ULDC.64 UR4, c[0x0][0x1e0] ;  /* 0x0000780000047ab9 */ /* 0x000fe40000000a00 */
[----:B------:R-:W-:Y:S01]  /*1b870*/  ULDC UR8, c[0x0][0x214] ;  /* 0x0000850000087ab9 */ /* 0x000fe20000000800 */
[----:B-1----:R-:W-:Y:S01]  /*1b880*/  SHF.R.S32.HI R42, RZ, 0x1f, R43 ;  /* 0x0000001fff2a7819 */ /* 0x002fe2000001142b */
[----:B---3--:R-:W-:Y:S02]  /*1b890*/  @!UP4 USHF.R.S32.HI UR13, URZ, 0x1f, UR6 ;  /* 0x0000001f3f0dc899 */ /* 0x008fe40008011406 */
[----:B------:R-:W-:Y:S02]  /*1b8a0*/  @!UP4 UIMAD.WIDE.U32 UR20, UR6, UR4, URZ ;  /* 0x000000040614c2a5 */ /* 0x000fe4000f8e003f */
[----:B------:R-:W-:Y:S02]  /*1b8b0*/  @!UP4 UIMAD UR13, UR13, UR4, URZ ;  /* 0x000000040d0dc2a4 */ /* 0x000fe4000f8e023f */
[----:B------:R-:W-:-:S02]  /*1b8c0*/  @UP1 ULDC UR15, c[0x0][0x210] ;  /* 0x00008400000f1ab9 */ /* 0x000fc40000000800 */
[----:B------:R-:W-:Y:S02]  /*1b8d0*/  ULDC.U8 UR4, c[0x0][0x328] ;  /* 0x0000ca0000047ab9 */ /* 0x000fe40000000000 */
[----:B------:R-:W-:Y:S02]  /*1b8e0*/  UISETP.NE.AND UP3, UPT, UR4, URZ, UPT ;  /* 0x0000003f0400728c */ /* 0x000fe4000bf65270 */
[----:B------:R-:W-:Y:S02]  /*1b8f0*/  @!UP4 UIMAD UR13, UR6, UR5, UR13 ;  /* 0x00000005060dc2a4 */ /* 0x000fe4000f8e020d */
[----:B------:R-:W-:Y:S01]  /*1b900*/  UISETP.NE.OR UP2, UPT, UR9, URZ, !UP3 ;  /* 0x0000003f0900728c */ /* 0x000fe2000df45670 */
[----:B------:R-:W1:Y:S01]  /*1b910*/  S2UR UR9, SR_CTAID.X ;  /* 0x00000000000979c3 */ /* 0x000e620000002500 */
[----:B------:R-:W-:Y:S02]  /*1b920*/  ULDC UR5, c[0x0][0x234] ;  /* 0x00008d0000057ab9 */ /* 0x000fe40000000800 */
[----:B------:R-:W-:-:S02]  /*1b930*/  @UP1 UIMAD UR15, UR15, UR8, URZ ;  /* 0x000000080f0f12a4 */ /* 0x000fc4000f8e023f */
[----:B------:R-:W-:Y:S02]  /*1b940*/  UISETP.NE.OR UP0, UPT, UR10, -0x1, UP2 ;  /* 0xffffffff0a00788c */ /* 0x000fe40009705670 */
[----:B------:R-:W-:Y:S02]  /*1b950*/  @!UP1 USEL UR15, UR8, UR5, !UP3 ;  /* 0x00000005080f9287 */ /* 0x000fe4000d800000 */
[----:B------:R-:W-:Y:S02]  /*1b960*/  ULDC UR4, c[0x0][0x1c0] ;  /* 0x0000700000047ab9 */ /* 0x000fe40000000800 */
[----:B------:R-:W-:Y:S02]  /*1b970*/  @UP1 UMOV UR16, 0x1 ;  /* 0x0000000100101882 */ /* 0x000fe40000000000 */
[----:B------:R-:W-:Y:S02]  /*1b980*/  @!UP1 UIMAD UR16, UR15, UR4, URZ ;  /* 0x000000040f1092a4 */ /* 0x000fe4000f8e023f */
[----:B------:R-:W-:-:S02]  /*1b990*/  @UP1 ULDC UR17, c[0x0][0x210] ;  /* 0x0000840000111ab9 */ /* 0x000fc40000000800 */
[----:B------:R-:W-:Y:S02]  /*1b9a0*/  UIMAD UR4, UR6, UR16, URZ ;  /* 0x00000010060472a4 */ /* 0x000fe4000f8e023f */
[----:B------:R-:W-:Y:S02]  /*1b9b0*/  @!UP1 UMOV UR17, 0x1 ;  /* 0x0000000100119882 */ /* 0x000fe40000000000 */
[----:B------:R-:W-:Y:S02]  /*1b9c0*/  @!UP0 UIMAD UR10, UR6, UR8, URZ ;  /* 0x00000008060a82a4 */ /* 0x000fe4000f8e023f */
[----:B------:R-:W-:Y:S02]  /*1b9d0*/  USEL UR4, UR4, URZ, UP2 ;  /* 0x0000003f04047287 */ /* 0x000fe40009000000 */
[----:B-1----:R-:W-:Y:S02]  /*1b9e0*/  UIMAD UR9, UR9, UR17, URZ ;  /* 0x00000011090972a4 */ /* 0x002fe4000f8e023f */
[----:B------:R-:W-:-:S02]  /*1b9f0*/  UIMAD UR15, UR12, UR15, UR4 ;  /* 0x0000000f0c0f72a4 */ /* 0x000fc4000f8e0204 */
[----:B------:R-:W-:Y:S02]  /*1ba00*/  USHF.L.U32 UR9, UR9, 0x7, URZ ;  /* 0x0000000709097899 */ /* 0x000fe4000800063f */
[----:B------:R-:W-:Y:S02]  /*1ba10*/  UMOV UR22, URZ ;  /* 0x0000003f00167c82 */ /* 0x000fe40008000000 */
[----:B------:R-:W-:Y:S02]  /*1ba20*/  @!UP2 UMOV UR22, UR10 ;  /* 0x0000000a0016ac82 */ /* 0x000fe40008000000 */
[----:B------:R-:W-:Y:S02]  /*1ba30*/  UMOV UR23, URZ ;  /* 0x0000003f00177c82 */ /* 0x000fe40008000000 */
[----:B------:R-:W-:Y:S02]  /*1ba40*/  USHF.R.S32.HI UR4, URZ, 0x1f, UR9 ;  /* 0x0000001f3f047899 */ /* 0x000fe40008011409 */
[----:B------:R-:W-:-:S02]  /*1ba50*/  @!UP2 USHF.R.S32.HI UR23, URZ, 0x1f, UR10 ;  /* 0x0000001f3f17a899 */ /* 0x000fc4000801140a */
[----:B------:R-:W-:Y:S02]  /*1ba60*/  USHF.R.S32.HI UR5, URZ, 0x1f, UR15 ;  /* 0x0000001f3f057899 */ /* 0x000fe4000801140f */
[----:B------:R-:W-:Y:S02]  /*1ba70*/  UIADD3 UR9, UP1, UP0, UR9, UR22, UR15 ;  /* 0x0000001609097290 */ /* 0x000fe4000f83e00f */
[----:B------:R-:W-:Y:S02]  /*1ba80*/  @!UP4 UIADD3 UR7, UR21, UR13, URZ ;  /* 0x0000000d1507c290 */ /* 0x000fe4000fffe03f */
[----:B------:R-:W-:Y:S02]  /*1ba90*/  UIADD3.X UR4, UR4, UR23, UR5, UP1, UP0 ;  /* 0x0000001704047290 */ /* 0x000fe40008fe0405 */
[----:B------:R-:W-:Y:S01]  /*1baa0*/  @!UP4 UMOV UR14, UR20 ;  /* 0x00000014000ecc82 */ /* 0x000fe20008000000 */
[----:B--2---:R-:W1:Y:S04]  /*1bab0*/  SHFL.BFLY PT, R0, R4, 0x2, 0x1f ;  /* 0x0c401f0004007f89 */ /* 0x004e6800000e0000 */
[----:B----4-:R-:W2:Y:S04]  /*1bac0*/  SHFL.BFLY PT, R5, R8, 0x2, 0x1f ;  /* 0x0c401f0008057f89 */ /* 0x010ea800000e0000 */
[----:B------:R-:W3:Y:S01]  /*1bad0*/  SHFL.BFLY PT, R2, R7, 0x2, 0x1f ;  /* 0x0c401f0007027f89 */ /* 0x000ee200000e0000 */
[----:B-1----:R-:W-:-:S03]  /*1bae0*/  FADD.FTZ R0, R0, R4 ;  /* 0x0000000400007221 */ /* 0x002fc60000010000 */
[----:B------:R-:W1:Y:S04]  /*1baf0*/  SHFL.BFLY PT, R4, R9, 0x2, 0x1f ;  /* 0x0c401f0009047f89 */ /* 0x000e6800000e0000 */
[----:B------:R-:W4:Y:S01]  /*1bb00*/  SHFL.BFLY PT, R6, R0, 0x1, 0x1f ;  /* 0x0c201f0000067f89 */ /* 0x000f2200000e0000 */
[----:B--2---:R-:W-:-:S05]  /*1bb10*/  FADD.FTZ R5, R5, R8 ;  /* 0x0000000805057221 */ /* 0x004fca0000010000 */
[----:B------:R-:W2:Y:S01]  /*1bb20*/  SHFL.BFLY PT, R8, R5, 0x1, 0x1f ;  /* 0x0c201f0005087f89 */ /* 0x000ea200000e0000 */
[----:B---3--:R-:W-:-:S05]  /*1bb30*/  FADD.FTZ R2, R2, R7 ;  /* 0x0000000702027221 */ /* 0x008fca0000010000 */
[----:B------:R-:W3:Y:S01]  /*1bb40*/  SHFL.BFLY PT, R7, R2, 0x1, 0x1f ;  /* 0x0c201f0002077f89 */ /* 0x000ee200000e0000 */
[----:B-1----:R-:W-:Y:S02]  /*1bb50*/  FADD.FTZ R4, R4, R9 ;  /* 0x0000000904047221 */ /* 0x002fe40000010000 */
[----:B----4-:R-:W-:Y:S01]  /*1bb60*/  FADD.FTZ R39, R0, R6 ;  /* 0x0000000600277221 */ /* 0x010fe20000010000 */
[----:B------:R-:W-:Y:S02]  /*1bb70*/  MOV R0, 0x3f800000 ;  /* 0x3f80000000007802 */ /* 0x000fe40000000f00 */
[----:B------:R-:W1:Y:S02]  /*1bb80*/  SHFL.BFLY PT, R6, R4, 0x1, 0x1f ;  /* 0x0c201f0004067f89 */ /* 0x000e6400000e0000 */
[----:B------:R-:W-:Y:S01]  /*1bb90*/  FSETP.NE.FTZ.AND P5, PT, R39, RZ, PT ;  /* 0x000000ff2700720b */ /* 0x000fe20003fb5000 */
[----:B--2---:R-:W-:-:S05]  /*1bba0*/  FADD.FTZ R38, R5, R8 ;  /* 0x0000000805267221 */ /* 0x004fca0000010000 */
[----:B------:R-:W-:Y:S01]  /*1bbb0*/  FSETP.NE.FTZ.AND P4, PT, R38, RZ, PT ;  /* 0x000000ff2600720b */ /* 0x000fe20003f95000 */
[----:B---3--:R-:W-:Y:S01]  /*1bbc0*/  FADD.FTZ R40, R2, R7 ;  /* 0x0000000702287221 */ /* 0x008fe20000010000 */
[----:B------:R-:W-:-:S05]  /*1bbd0*/  MOV R2, 0x3f800000 ;  /* 0x3f80000000027802 */ /* 0x000fca0000000f00 */
[----:B------:R-:W2:Y:S01]  /*1bbe0*/  @P5 MUFU.RCP R0, R39 ;  /* 0x0000002700005308 */ /* 0x000ea20000001000 */
[----:B------:R-:W-:Y:S01]  /*1bbf0*/  FSETP.NE.FTZ.AND P0, PT, R40, RZ, PT ;  /* 0x000000ff2800720b */ /* 0x000fe20003f15000 */
[----:B-1----:R-:W-:Y:S01]  /*1bc00*/  FADD.FTZ R41, R4, R6 ;  /* 0x0000000604297221 */ /* 0x002fe20000010000 */
[----:B------:R-:W-:-:S04]  /*1bc10*/  MOV R4, 0x3f800000 ;  /* 0x3f80000000047802 */ /* 0x000fc80000000f00 */
[----:B------:R-:W-:Y:S02]  /*1bc20*/  FSETP.NE.FTZ.AND P3, PT, R41, RZ, PT ;  /* 0x000000ff2900720b */ /* 0x000fe40003f75000 */
[----:B------:R-:W1:Y:S01]  /*1bc30*/  @P4 MUFU.RCP R4, R38 ;  /* 0x0000002600044308 */ /* 0x000e620000001000 */
[C---:B--2---:R-:W-:Y:S02]  /*1bc40*/  FMUL.FTZ R164, R0.reuse, R164 ;  /* 0x000000a400a47220 */ /* 0x044fe40000410000 */
[C---:B------:R-:W-:Y:S02]  /*1bc50*/  FMUL.FTZ R9, R0.reuse, R165 ;  /* 0x000000a500097220 */ /* 0x040fe40000410000 */
[C---:B------:R-:W-:Y:S02]  /*1bc60*/  FMUL.FTZ R160, R0.reuse, R160 ;  /* 0x000000a000a07220 */ /* 0x040fe40000410000 */
[C---:B------:R-:W-:Y:S01]  /*1bc70*/  FMUL.FTZ R7, R0.reuse, R161 ;  /* 0x000000a100077220 */ /* 0x040fe20000410000 */
[----:B------:R-:W-:Y:S01]  /*1bc80*/  F2FP.PACK_AB R9, R9, R164 ;  /* 0x000000a40909723e */ /* 0x000fe200000000ff */
[----:B------:R-:W-:-:S02]  /*1bc90*/  FMUL.FTZ R156, R0, R156 ;  /* 0x0000009c009c7220 */ /* 0x000fc40000410000 */
[----:B------:R-:W2:Y:S01]  /*1bca0*/  @P3 MUFU.RCP R2, R41 ;  /* 0x0000002900023308 */ /* 0x000ea20000001000 */
        /* <DEDUP_REMOVED lines=16> */
[----:B------:R-:W-:Y:S01]  /*1bdb0*/  MOV R0, 0x3f800000 ;  /* 0x3f80000000007802 */ /* 0x000fe20000000f00 */
[----:B-1----:R-:W-:Y:S01]  /*1bdc0*/  FMUL.FTZ R166, R4, R166 ;  /* 0x000000a604a67220 */ /* 0x002fe20000410000 */
[----:B------:R-:W-:Y:S01]  /*1bdd0*/  F2FP.PACK_AB R34, R34, R140 ;  /* 0x0000008c2222723e */ /* 0x000fe200000000ff */
[C---:B------:R-:W-:Y:S01]  /*1bde0*/  FMUL.FTZ R8, R4.reuse, R167 ;  /* 0x000000a704087220 */ /* 0x040fe20000410000 */
        /* <DEDUP_REMOVED lines=21> */
[----:B------:R-:W-:Y:S01]  /*1bf40*/  FMUL.FTZ R11, R4, R139 ;  /* 0x0000008b040b7220 */ /* 0x000fe20000410000 */
[-C--:B------:R-:W-:Y:S01]  /*1bf50*/  LEA.HI R4, R42, R43.reuse, RZ, 0x2 ;  /* 0x0000002b2a047211 */ /* 0x080fe200078f10ff */
[----:B--2---:R-:W-:Y:S01]  /*1bf60*/  FMUL.FTZ R192, R2, R192 ;  /* 0x000000c002c07220 */ /* 0x004fe20000410000 */
[----:B------:R-:W-:Y:S01]  /*1bf70*/  LEA.HI R42, R42, R43, RZ, 0x5 ;  /* 0x0000002b2a2a7211 */ /* 0x000fe200078f28ff */
[C---:B------:R-:W-:Y:S01]  /*1bf80*/  FMUL.FTZ R37, R2.reuse, R193 ;  /* 0x000000c102257220 */ /* 0x040fe20000410000 */
[----:B------:R-:W-:Y:S01]  /*1bf90*/  SHF.R.S32.HI R6, RZ, 0x2, R4 ;  /* 0x00000002ff067819 */ /* 0x000fe20000011404 */
[C---:B------:R-:W-:Y:S01]  /*1bfa0*/  FMUL.FTZ R196, R2.reuse, R196 ;  /* 0x000000c402c47220 */ /* 0x040fe20000410000 */
[----:B------:R-:W-:Y:S01]  /*1bfb0*/  SHF.R.S32.HI R28, RZ, 0x5, R42 ;  /* 0x00000005ff1c7819 */ /* 0x000fe2000001142a */
[C---:B------:R-:W-:Y:S01]  /*1bfc0*/  FMUL.FTZ R36, R2.reuse, R197 ;  /* 0x000000c502247220 */ /* 0x040fe20000410000 */
[----:B------:R-:W-:Y:S01]  /*1bfd0*/  F2FP.PACK_AB R37, R37, R192 ;  /* 0x000000c02525723e */ /* 0x000fe200000000ff */
[C---:B------:R-:W-:Y:S01]  /*1bfe0*/  FMUL.FTZ R184, R2.reuse, R184 ;  /* 0x000000b802b87220 */ /* 0x040fe20000410000 */
[----:B------:R-:W-:Y:S01]  /*1bff0*/  F2FP.PACK_AB R25, R25, R142 ;  /* 0x0000008e1919723e */ /* 0x000fe200000000ff */
[----:B------:R-:W-:Y:S01]  /*1c000*/  FMUL.FTZ R19, R2, R185 ;  /* 0x000000b902137220 */ /* 0x000fe20000410000 */
        /* <DEDUP_REMOVED lines=57> */
[----:B------:R-:W-:Y:S01]  /*1c3a0*/  IADD3 R4, R2, R6, RZ ;  /* 0x0000000602047210 */ /* 0x000fe20007ffe0ff */
[----:B------:R1:W-:Y:S01]  /*1c3b0*/  STS [R2], R9 ;  /* 0x0000000902007388 */ /* 0x0003e20000000800 */
[----:B------:R-:W-:-:S02]  /*1c3c0*/  MOV R0, 0x20 ;  /* 0x0000002000007802 */ /* 0x000fc40000000f00 */
[----:B------:R-:W-:Y:S01]  /*1c3d0*/  F2FP.PACK_AB R14, R171, R14 ;  /* 0x0000000eab0e723e */ /* 0x000fe200000000ff */
[----:B------:R-:W-:Y:S01]  /*1c3e0*/  STS [R2+0x400], R8 ;  /* 0x0004000802007388 */ /* 0x000fe20000000800 */
[----:B------:R-:W-:-:S03]  /*1c3f0*/  F2FP.PACK_AB R10, R175, R10 ;  /* 0x0000000aaf0a723e */ /* 0x000fc600000000ff */
[----:B------:R2:W-:Y:S04]  /*1c400*/  STS [R4], R7 ;  /* 0x0000000704007388 */ /* 0x0005e80000000800 */
[----:B------:R3:W-:Y:S04]  /*1c410*/  STS [R4+0x400], R5 ;  /* 0x0004000504007388 */ /* 0x0007e80000000800 */
[----:B------:R-:W-:Y:S04]  /*1c420*/  STS [R2+0x2000], R37 ;  /* 0x0020002502007388 */ /* 0x000fe80000000800 */
[----:B------:R4:W-:Y:S04]  /*1c430*/  STS [R2+0x2400], R194 ;  /* 0x002400c202007388 */ /* 0x0009e80000000800 */
[----:B------:R-:W-:Y:S01]  /*1c440*/  STS [R4+0x2000], R36 ;  /* 0x0020002404007388 */ /* 0x000fe20000000800 */
[----:B-1----:R-:W-:-:S03]  /*1c450*/  MOV R9, 0x7f800000 ;  /* 0x7f80000000097802 */ /* 0x002fc60000000f00 */
[----:B------:R-:W-:Y:S01]  /*1c460*/  STS [R4+0x2400], R22 ;  /* 0x0024001604007388 */ /* 0x000fe20000000800 */
[----:B--2---:R-:W-:Y:S02]  /*1c470*/  SEL R7, R0, 0xffffffe0, !P1 ;  /* 0xffffffe000077807 */ /* 0x004fe40004800000 */
[C---:B------:R-:W-:Y:S02]  /*1c480*/  IADD3 R0, R2.reuse, 0x40, RZ ;  /* 0x0000004002007810 */ /* 0x040fe40007ffe0ff */
[C---:B---3--:R-:W-:Y:S02]  /*1c490*/  IADD3 R5, R2.reuse, R7, RZ ;  /* 0x0000000702057210 */ /* 0x048fe40007ffe0ff */
[----:B------:R-:W-:-:S03]  /*1c4a0*/  @P2 IADD3 R0, R2, -0x40, RZ ;  /* 0xffffffc002002810 */ /* 0x000fc60007ffe0ff */
[----:B------:R-:W-:Y:S01]  /*1c4b0*/  STS [R5], R21 ;  /* 0x0000001505007388 */ /* 0x000fe20000000800 */
[----:B----4-:R-:W-:-:S03]  /*1c4c0*/  IADD3 R2, R4, R7, RZ ;  /* 0x0000000704027210 */ /* 0x010fc60007ffe0ff */
        /* <DEDUP_REMOVED lines=21> */
[----:B--2---:R-:W-:-:S05]  /*1c620*/  IADD3 R0, R7, R0, RZ ;  /* 0x0000000007007210 */ /* 0x004fca0007ffe0ff */
[----:B------:R-:W-:Y:S01]  /*1c630*/  STS [R0], R34 ;  /* 0x0000002200007388 */ /* 0x000fe20000000800 */
[----:B-1----:R-:W1:Y:S03]  /*1c640*/  @P4 MUFU.LG2 R2, R38 ;  /* 0x0000002600024308 */ /* 0x002e660000000c00 */
[----:B------:R-:W-:Y:S04]  /*1c650*/  STS [R0+0x400], R25 ;  /* 0x0004001900007388 */ /* 0x000fe80000000800 */
[----:B------:R2:W-:Y:S04]  /*1c660*/  STS [R4], R13 ;  /* 0x0000000d04007388 */ /* 0x0005e80000000800 */
[----:B------:R-:W-:Y:S04]  /*1c670*/  STS [R5], R11 ;  /* 0x0000000b05007388 */ /* 0x000fe80000000800 */
[----:B------:R-:W-:Y:S04]  /*1c680*/  STS [R0+0x2000], R23 ;  /* 0x0020001700007388 */ /* 0x000fe80000000800 */
[----:B------:R3:W-:Y:S04]  /*1c690*/  STS [R0+0x2400], R14 ;  /* 0x0024000e00007388 */ /* 0x0007e80000000800 */
[----:B------:R1:W-:Y:S04]  /*1c6a0*/  STS [R4+0x2000], R12 ;  /* 0x0020000c04007388 */ /* 0x0003e80000000800 */
[----:B------:R4:W-:Y:S04]  /*1c6b0*/  STS [R5+0x2000], R10 ;  /* 0x0020000a05007388 */ /* 0x0009e80000000800 */
[----:B------:R-:W-:Y:S01]  /*1c6c0*/  BAR.SYNC.DEFER_BLOCKING 0x0 ;  /* 0x0000000000007b1d */ /* 0x000fe20000010000 */
[----:B--2---:R-:W-:Y:S01]  /*1c6d0*/  MOV R13, 0x7f800000 ;  /* 0x7f800000000d7802 */ /* 0x004fe20000000f00 */
[----:B------:R-:W-:Y:S01]  /*1c6e0*/  @P5 FFMA.FTZ R13, R70, c[0x0][0x238], R6 ;  /* 0x00008e00460d5a23 */ /* 0x000fe20000010006 */
[----:B---3--:R-:W-:-:S02]  /*1c6f0*/  LOP3.LUT R0, R42, 0xffffffe0, RZ, 0xc0, !PT ;  /* 0xffffffe02a007812 */ /* 0x008fc400078ec0ff */
[----:B------:R-:W-:Y:S02]  /*1c700*/  MOV R14, 0x7f800000 ;  /* 0x7f800000000e7802 */ /* 0x000fe40000000f00 */
[----:B------:R-:W-:Y:S01]  /*1c710*/  IADD3 R0, -R0, R43, RZ ;  /* 0x0000002b00007210 */ /* 0x000fe20007ffe1ff */
[----:B-1----:R-:W-:Y:S01]  /*1c720*/  @P4 FMUL.FTZ R4, R2, 0.69314718246459960938 ;  /* 0x3f31721802044820 */ /* 0x002fe20000410000 */
[----:B------:R-:W-:Y:S02]  /*1c730*/  MOV R12, 0x7f800000 ;  /* 0x7f800000000c7802 */ /* 0x000fe40000000f00 */
[----:B------:R-:W-:Y:S01]  /*1c740*/  LOP3.LUT P1, RZ, R0, 0x3, RZ, 0xc0, !PT ;  /* 0x0000000300ff7812 */ /* 0x000fe2000782c0ff */
[----:B----4-:R-:W1:Y:S01]  /*1c750*/  @P3 MUFU.LG2 R5, R41 ;  /* 0x0000002900053308 */ /* 0x010e620000000c00 */
[----:B------:R-:W-:Y:S01]  /*1c760*/  @P4 FFMA.FTZ R14, R69, c[0x0][0x238], R4 ;  /* 0x00008e00450e4a23 */ /* 0x000fe20000010004 */
[----:B------:R2:W3:Y:S04]  /*1c770*/  LDS.128 R16, [R241] ;  /* 0x00000000f1107984 */ /* 0x0004e80000000c00 */
[----:B------:R2:W4:Y:S02]  /*1c780*/  LDS.128 R20, [R241+0x800] ;  /* 0x00080000f1147984 */ /* 0x0005240000000c00 */
[----:B------:R-:W2:Y:S02]  /*1c790*/  @P0 MUFU.LG2 R0, R40 ;  /* 0x0000002800000308 */ /* 0x000ea40000000c00 */
[----:B------:R3:W3:Y:S04]  /*1c7a0*/  LDS.128 R24, [R241+0x1000] ;  /* 0x00100000f1187984 */ /* 0x0006e80000000c00 */
[----:B------:R3:W3:Y:S01]  /*1c7b0*/  LDS.128 R32, [R241+0x1800] ;  /* 0x00180000f1207984 */ /* 0x0006e20000000c00 */
[----:B-1----:R-:W-:-:S03]  /*1c7c0*/  @P3 FMUL.FTZ R2, R5, 0.69314718246459960938 ;  /* 0x3f31721805023820 */ /* 0x002fc60000410000 */
[----:B------:R1:W1:Y:S01]  /*1c7d0*/  LDS.128 R36, [R241+0x2000] ;  /* 0x00200000f1247984 */ /* 0x0002620000000c00 */
[----:B------:R-:W-:-:S03]  /*1c7e0*/  @P3 FFMA.FTZ R9, R68, c[0x0][0x238], R2 ;  /* 0x00008e0044093a23 */ /* 0x000fc60000010002 */
[----:B------:R1:W1:Y:S01]  /*1c7f0*/  LDS.128 R44, [R241+0x2800] ;  /* 0x00280000f12c7984 */ /* 0x0002620000000c00 */
[----:B--2---:R-:W-:-:S03]  /*1c800*/  @P0 FMUL.FTZ R0, R0, 0.69314718246459960938 ;  /* 0x3f31721800000820 */ /* 0x004fc60000410000 */
[----:B------:R2:W1:Y:S01]  /*1c810*/  LDS.128 R48, [R241+0x3000] ;  /* 0x00300000f1307984 */ /* 0x0004620000000c00 */
[----:B------:R-:W-:-:S03]  /*1c820*/  @P0 FFMA.FTZ R12, R3, c[0x0][0x238], R0 ;  /* 0x00008e00030c0a23 */ /* 0x000fc60000010000 */
[----:B------:R2:W1:Y:S01]  /*1c830*/  LDS.128 R52, [R241+0x3800] ;  /* 0x00380000f1347984 */ /* 0x0004620000000c00 */
[----:B------:R-:W-:Y:S05]  /*1c840*/  @P1 BRA `(.L_x_503) ;  /* 0x0000025000001947 */ /* 0x000fea0003800000 */
[----:B--2---:R-:W2:Y:S01]  /*1c850*/  LDL.LU R56, [R1+0x90] ;  /* 0x0000900001387983 */ /* 0x004ea20000300800 */
[----:B------:R-:W-:-:S04]  /*1c860*/  SHF.R.S32.HI R0, RZ, 0x1f, R28 ;  /* 0x0000001fff007819 */ /* 0x000fc8000001141c */
[----:B------:R-:W-:-:S04]  /*1c870*/  LEA.HI R0, R0, R28, RZ, 0x2 ;  /* 0x0000001c00007211 */ /* 0x000fc800078f10ff */
[----:B------:R-:W-:-:S05]  /*1c880*/  LOP3.LUT R0, R0, 0xffffffc, RZ, 0xc0, !PT ;  /* 0x0ffffffc00007812 */ /* 0x000fca00078ec0ff */
[----:B------:R-:W-:-:S04]  /*1c890*/  IMAD.IADD R0, R28, 0x1, -R0 ;  /* 0x000000011c007824 */ /* 0x000fc800078e0a00 */
[----:B--2---:R-:W-:-:S05]  /*1c8a0*/  IMAD R0, R0, 0x10, R56 ;  /* 0x0000001000007824 */ /* 0x004fca00078e0238 */
        /* <DEDUP_REMOVED lines=31> */
.L_x_503:
[----:B------:R-:W-:Y:S05]  /*1caa0*/  BSYNC B0 ;  /* 0x0000000000007941 */ /* 0x000fea0003800000 */
.L_x_502:
[----:B--2---:R-:W2:Y:S04]  /*1cab0*/  LDL.LU.64 R4, [R1+0x78] ;  /* 0x0000780001047983 */ /* 0x004ea80000300a00 */
[----:B------:R-:W4:Y:S04]  /*1cac0*/  S2R R3, SR_TID.X ;  /* 0x0000000000037919 */ /* 0x000f280000002100 */
[----:B------:R-:W3:Y:S01]  /*1cad0*/  S2R R8, SR_CTAID.Z ;  /* 0x0000000000087919 */ /* 0x000ee20000002700 */
[----:B------:R-:W-:-:S02]  /*1cae0*/  USHF.R.S32.HI UR6, URZ, 0x1f, UR12 ;  /* 0x0000001f3f067899 */ /* 0x000fc4000801140c */
[----:B------:R-:W-:Y:S01]  /*1caf0*/  ULDC.64 UR4, c[0x0][0x1f0] ;  /* 0x00007c0000047ab9 */ /* 0x000fe20000000a00 */
[----:B------:R1:W5:Y:S01]  /*1cb00*/  LDL.64 R12, [R1+0x60] ;  /* 0x00006000010c7983 */ /* 0x0003620000100a00 */
[----:B------:R-:W-:Y:S01]  /*1cb10*/  UIMAD UR4, UR6, UR4, URZ ;  /* 0x00000004060472a4 */ /* 0x000fe2000f8e023f */
[----:B------:R-:W-:Y:S03]  /*1cb20*/  BSSY B0, `(.L_x_504) ;  /* 0x0000013000007945 */ /* 0x000fe60003800000 */
[----:B------:R-:W-:Y:S01]  /*1cb30*/  UIMAD UR4, UR12, UR5, UR4 ;  /* 0x000000050c0472a4 */ /* 0x000fe2000f8e0204 */
[----:B----4-:R-:W-:-:S04]  /*1cb40*/  SHF.R.S32.HI R0, RZ, 0x1f, R3 ;  /* 0x0000001fff007819 */ /* 0x010fc80000011403 */
[----:B------:R-:W-:-:S04]  /*1cb50*/  LEA.HI R0, R0, R3, RZ, 0x3 ;  /* 0x0000000300007211 */ /* 0x000fc800078f18ff */
[----:B------:R-:W-:Y:S02]  /*1cb60*/  SHF.R.S32.HI R10, RZ, 0x3, R0 ;  /* 0x00000003ff0a7819 */ /* 0x000fe40000011400 */
[----:B--2---:R-:W-:-:S04]  /*1cb70*/  IADD3 R2, P0, R4, UR14, RZ ;  /* 0x0000000e04027c10 */ /* 0x004fc8000ff1e0ff */
[----:B------:R-:W-:Y:S02]  /*1cb80*/  IADD3.X R3, R5, UR7, RZ, P0, !PT ;  /* 0x0000000705037c10 */ /* 0x000fe400087fe4ff */
[----:B------:R-:W-:-:S03]  /*1cb90*/  ISETP.GE.AND P0, PT, R10, UR11, PT ;  /* 0x0000000b0a007c0c */ /* 0x000fc6000bf06270 */
[----:B---3--:R-:W-:-:S05]  /*1cba0*/  IMAD.WIDE.U32 R8, R8, c[0x0][0x1f0], R2 ;  /* 0x00007c0008087a25 */ /* 0x008fca00078e0002 */
[----:B------:R-:W-:-:S05]  /*1cbb0*/  IADD3 R7, R9, UR4, RZ ;  /* 0x0000000409077c10 */ /* 0x000fca000fffe0ff */
        /* <DEDUP_REMOVED lines=9> */
.L_x_505:
[----:B-1----:R-:W-:Y:S05]  /*1cc50*/  BSYNC B0 ;  /* 0x0000000000007941 */ /* 0x002fea0003800000 */
.L_x_504:
[----:B------:R-:W-:Y:S01]  /*1cc60*/  IADD3 R0, R10, 0x10, RZ ;  /* 0x000000100a007810 */ /* 0x000fe20007ffe0ff */
[----:B------:R-:W-:Y:S03]  /*1cc70*/  BSSY B0, `(.L_x_506) ;  /* 0x000000e000007945 */ /* 0x000fe60003800000 */
[----:B------:R-:W-:-:S13]  /*1cc80*/  ISETP.GE.AND P0, PT, R0, UR11, PT ;  /* 0x0000000b00007c0c */ /* 0x000fda000bf06270 */
        /* <DEDUP_REMOVED lines=12> */
.L_x_507:
[----:B------:R-:W-:Y:S05]  /*1cd50*/  BSYNC B0 ;  /* 0x0000000000007941 */ /* 0x000fea0003800000 */
.L_x_506:
[----:B------:R-:W-:Y:S01]  /*1cd60*/  IADD3 R0, R10, 0x20, RZ ;  /* 0x000000200a007810 */ /* 0x000fe20007ffe0ff */
[----:B------:R-:W-:Y:S03]  /*1cd70*/  BSSY B0, `(.L_x_508) ;  /* 0x000000e000007945 */ /* 0x000fe60003800000 */
[----:B------:R-:W-:-:S13]  /*1cd80*/  ISETP.GE.AND P0, PT, R0, UR11, PT ;  /* 0x0000000b00007c0c */ /* 0x000fda000bf06270 */
        /* <DEDUP_REMOVED lines=12> */
.L_x_509:
[----:B------:R-:W-:Y:S05]  /*1ce50*/  BSYNC B0 ;  /* 0x0000000000007941 */ /* 0x000fea0003800000 */
.L_x_508:
[----:B------:R-:W2:Y:S01]  /*1ce60*/  LDL.LU R0, [R1+0x84] ;  /* 0x0000840001007983 */ /* 0x000ea20000300800 */
[----:B------:R-:W-:Y:S01]  /*1ce70*/  BSSY B0, `(.L_x_510) ;  /* 0x000000e000007945 */ /* 0x000fe20003800000 */
[----:B--2---:R-:W-:-:S13]  /*1ce80*/  ISETP.GE.AND P0, PT, R0, UR11, PT ;  /* 0x0000000b00007c0c */ /* 0x004fda000bf06270 */
        /* <DEDUP_REMOVED lines=12> */
.L_x_511:
[----:B------:R-:W-:Y:S05]  /*1cf50*/  BSYNC B0 ;  /* 0x0000000000007941 */ /* 0x000fea0003800000 */
.L_x_510:
        /* <DEDUP_REMOVED lines=15> */
.L_x_513:
[----:B------:R-:W-:Y:S05]  /*1d050*/  BSYNC B0 ;  /* 0x0000000000007941 */ /* 0x000fea0003800000 */
.L_x_512:
        /* <DEDUP_REMOVED lines=15> */
.L_x_515:
[----:B------:R-:W-:Y:S05]  /*1d150*/  BSYNC B0 ;  /* 0x0000000000007941 */ /* 0x000fea0003800000 */
.L_x_514:
        /* <DEDUP_REMOVED lines=15> */
.L_x_517:
[----:B------:R-:W-:Y:S05]  /*1d250*/  BSYNC B0 ;  /* 0x0000000000007941 */ /* 0x000fea0003800000 */
.L_x_516:
[----:B------:R-:W2:Y:S02]  /*1d260*/  LDL.LU R0, [R1+0x88] ;  /* 0x0000880001007983 */ /* 0x000ea40000300800 */
[----:B--2---:R-:W-:-:S13]  /*1d270*/  ISETP.GE.AND P0, PT, R0, UR11, PT ;  /* 0x0000000b00007c0c */ /* 0x004fda000bf06270 */
        /* <DEDUP_REMOVED lines=13> */
.L_x_518:
        /* <DEDUP_REMOVED lines=11> */
.L_x_2120:


//--------------------- .text._ZN5flash16flash_fwd_kernelI23Flash_fwd_kernel_traitsILi64ELi128ELi128ELi4ELb0ELb0EN7cutlass6half_tE19Flash_kernel_traitsILi64ELi128ELi128ELi4ES3_EELb0ELb0ELb1ELb0ELb0ELb1ELb1ELb0EEEvNS_16Flash_fwd_paramsE --------------------------
	.section	.text._ZN5flash16flash_fwd_kernelI23Flash_fwd_kernel_traitsILi64ELi128ELi128ELi4ELb0ELb0EN7cutlass6half_tE19Flash_kernel_traitsILi64ELi128ELi128ELi4ES3_EELb0ELb0ELb1ELb0ELb0ELb1ELb1ELb0EEEvNS_16Flash_fwd_paramsE,"ax",@progbits
	.sectioninfo	@"SHI_REGISTERS=255"
	.align	128
        .global         _ZN5flash16flash_fwd_kernelI23Flash_fwd_kernel_traitsILi64ELi128ELi128ELi4ELb0ELb0EN7cutlass6half_tE19Flash_kernel_traitsILi64ELi128ELi128ELi4ES3_EELb0ELb0ELb1ELb0ELb0ELb1ELb1ELb0EEEvNS_16Flash_fwd_paramsE
        .type           _ZN5flash16flash_fwd_kernelI23Flash_fwd_kernel_traitsILi64ELi128ELi128ELi4ELb0ELb0EN7cutlass6half_tE19Flash_kernel_traitsILi64ELi128ELi128ELi4ES3_EELb0ELb0ELb1ELb0ELb0ELb1ELb1ELb0EEEvNS_16Flash_fwd_paramsE,@function
        .size           _ZN5flash16flash_fwd_kernelI23Flash_fwd_kernel_traitsILi64ELi128ELi128ELi4ELb0ELb0EN7cutlass6half_tE19Flash_kernel_traitsILi64ELi128ELi128ELi4ES3_EELb0ELb0ELb1ELb0ELb0ELb1ELb1ELb0EEEvNS_16Flash_fwd_paramsE,(.L_x_2121 - _ZN5flash16flash_fwd_kernelI23Flash_fwd_kernel_traitsILi64ELi128ELi128ELi4ELb0ELb0EN7cutlass6half_tE19Flash_kernel_traitsILi64ELi128ELi128ELi4ES3_EELb0ELb0ELb1ELb0ELb0ELb1ELb1ELb0EEEvNS_16Flash_fwd_paramsE)
        .other          _ZN5flash16flash_fwd_kernelI23Flash_fwd_kernel_traitsILi64ELi128ELi128ELi4ELb0ELb0EN7cutlass6half_tE19Flash_kernel_traitsILi64ELi128ELi128ELi4ES3_EELb0ELb0ELb1ELb0ELb0ELb1ELb1ELb0EEEvNS_16Flash_fwd_paramsE,@"STO_CUDA_ENTRY STV_DEFAULT"
_ZN5flash16flash_fwd_kernelI23Flash_fwd_kernel_traitsILi64ELi128ELi128ELi4ELb0ELb0EN7cutlass6half_tE19Flash_kernel_traitsILi64ELi128ELi128ELi4ES3_EELb0ELb0ELb1ELb0ELb0ELb1ELb1ELb0EEEvNS_16Flash_fwd_paramsE:
.text._ZN5flash16flash_fwd_kernelI23Flash_fwd_kernel_traitsILi64ELi128ELi128ELi4ELb0ELb0EN7cutlass6half_tE19Flash_kernel_traitsILi64ELi128ELi128ELi4ES3_EELb0ELb0ELb1ELb0ELb0ELb1ELb1ELb0EEEvNS_16Flash_fwd_paramsE:
        /* <DEDUP_REMOVED lines=10> */
[----:B------:R-:W-:Y:S02]  /*00a0*/  ULDC.64 UR4, c[0x0][0x250] ;  /* 0x0000940000047ab9 */ /* 0x000fe40000000a00 */
[----:B------:R-:W-:Y:S02]  /*00b0*/  UISETP.NE.U32.AND UP0, UPT, URZ, UR4, UPT ;  /* 0x000000043f00728c */ /* 0x000fe4000bf05070 */
[----:B------:R-:W-:Y:S02]  /*00c0*/  ULDC.U8 UR6, c[0x0][0x312] ;  /* 0x0000c48000067ab9 */ /* 0x000fe40000000000 */
[----:B------:R-:W-:Y:S02]  /*00d0*/  ULDC.64 UR8, c[0x0][0x248] ;  /* 0x0000920000087ab9 */ /* 0x000fe40000000a00 */
[----:B------:R-:W-:Y:S02]  /*00e0*/  UISETP.NE.AND.EX UP0, UPT, URZ, UR5, UPT, UP0 ;  /* 0x000000053f00728c */ /* 0x000fe4000bf05300 */
[----:B-1----:R-:W-:-:S02]  /*00f0*/  UIMAD.WIDE UR12, UR11, UR7, UR12 ;  /* 0x000000070b0c72a5 */ /* 0x002fc4000f8e020c */
[----:B------:R-:W-:Y:S02]  /*0100*/  UISETP.NE.AND UP3, UPT, UR6, URZ, UPT ;  /* 0x0000003f0600728c */ /* 0x000fe4000bf65270 */
[----:B------:R-:W-:Y:S02]  /*0110*/  UISETP.EQ.U32.AND UP1, UPT, URZ, UR8, UPT ;  /* 0x000000083f00728c */ /* 0x000fe4000bf22070 */
[----:B------:R-:W-:Y:S02]  /*0120*/  IMAD.U32 R2, RZ, RZ, UR12 ;  /* 0x0000000cff027e24 */ /* 0x000fe4000f8e00ff */
[----:B------:R-:W-:Y:S01]  /*0130*/  IMAD.U32 R3, RZ, RZ, UR13 ;  /* 0x0000000dff037e24 */ /* 0x000fe2000f8e00ff */
[----:B------:R-:W-:Y:S01]  /*0140*/  UISETP.EQ.OR.EX UP1, UPT, URZ, UR9, !UP3, UP1 ;  /* 0x000000093f00728c */ /* 0x000fe2000df22710 */
[----:B------:R-:W-:Y:S01]  /*0150*/  PLOP3.LUT P1, PT, PT, PT, UP0, 0x80, 0x0 ;  /* 0x000000000000781c */ /* 0x000fe20003f2f008 */
[----:B------:R-:W-:Y:S02]  /*0160*/  ULDC.64 UR4, c[0x0][0x250] ;  /* 0x0000940000047ab9 */ /* 0x000fe40000000a00 */
[----:B------:R1:W2:Y:S01]  /*0170*/  @P0 LDG.E R4, [R2.64] ;  /* 0x0000001202040981 */ /* 0x0002a2000c1e1900 */
[----:B------:R-:W-:-:S03]  /*0180*/  ULDC.64 UR8, c[0x0][0x248] ;  /* 0x0000920000087ab9 */ /* 0x000fc60000000a00 */
[----:B------:R1:W3:Y:S01]  /*0190*/  @P0 LDG.E R0, [R2.64+0x4] ;  /* 0x0000041202000981 */ /* 0x0002e2000c1e1900 */
[----:B------:R-:W-:Y:S01]  /*01a0*/  PLOP3.LUT P2, PT, PT, PT, UP1, 0x80, 0x0 ;  /* 0x000000000000781c */ /* 0x000fe20003f4f018 */
[----:B------:R-:W-:Y:S02]  /*01b0*/  @UP0 UIMAD.WIDE UR4, UR11, UR7, UR4 ;  /* 0x000000070b0402a5 */ /* 0x000fe4000f8e0204 */
[----:B------:R-:W-:-:S06]  /*01c0*/  UIMAD.WIDE UR8, UR11, UR7, UR8 ;  /* 0x000000070b0872a5 */ /* 0x000fcc000f8e0208 */
[----:B------:R-:W-:Y:S02]  /*01d0*/  IMAD.U32 R6, RZ, RZ, UR8 ;  /* 0x00000008ff067e24 */ /* 0x000fe4000f8e00ff */
[----:B------:R-:W-:Y:S02]  /*01e0*/  IMAD.U32 R7, RZ, RZ, UR9 ;  /* 0x00000009ff077e24 */ /* 0x000fe4000f8e00ff */
[----:B-1----:R-:W-:Y:S02]  /*01f0*/  IMAD.U32 R2, RZ, RZ, UR4 ;  /* 0x00000004ff027e24 */ /* 0x002fe4000f8e00ff */
[----:B------:R-:W-:-:S05]  /*0200*/  IMAD.U32 R3, RZ, RZ, UR5 ;  /* 0x00000005ff037e24 */ /* 0x000fca000f8e00ff */
[----:B------:R1:W4:Y:S04]  /*0210*/  @P1 LDG.E R2, [R2.64] ;  /* 0x0000001202021981 */ /* 0x000328000c1e1900 */
[----:B-1----:R-:W5:Y:S01]  /*0220*/  @!P2 LDG.E R3, [R6.64] ;  /* 0x000000120603a981 */ /* 0x002f62000c1e1900 */
[----:B------:R-:W-:Y:S02]  /*0230*/  UMOV UR10, 0xffffffff ;  /* 0xffffffff000a7882 */ /* 0x000fe40000000000 */
[----:B------:R-:W-:Y:S02]  /*0240*/  UMOV UR15, URZ ;  /* 0x0000003f000f7c82 */ /* 0x000fe40008000000 */
[----:B------:R-:W-:Y:S01]  /*0250*/  UMOV UR20, 0xffffffff ;  /* 0xffffffff00147882 */ /* 0x000fe20000000000 */
[----:B------:R-:W1:Y:S08]  /*0260*/  S2UR UR13, SR_CTAID.X ;  /* 0x00000000000d79c3 */ /* 0x000e700000002500 */
[----:B------:R-:W1:Y:S08]  /*0270*/  S2UR UR12, SR_CTAID.Z ;  /* 0x00000000000c79c3 */ /* 0x000e700000002700 */
[----:B--2---:R-:W2:Y:S08]  /*0280*/  @P0 R2UR UR10, R4 ;  /* 0x00000000040a03c2 */ /* 0x004eb000000e0000 */
[----:B---3--:R-:W2:Y:S01]  /*0290*/  @P0 R2UR UR16, R0 ;  /* 0x00000000001003c2 */ /* 0x008ea200000e0000 */
[----:B------:R-:W-:-:S04]  /*02a0*/  ISETP.NE.U32.AND P0, PT, RZ, c[0x0][0x248], PT ;  /* 0x00009200ff007a0c */ /* 0x000fc80003f05070 */
[----:B------:R-:W-:Y:S01]  /*02b0*/  ISETP.NE.AND.EX P0, PT, RZ, c[0x0][0x24c], PT, P0 ;  /* 0x00009300ff007a0c */ /* 0x000fe20003f05300 */
[----:B--2---:R-:W-:Y:S02]  /*02c0*/  @UP2 UIADD3 UR16, UR16, -UR10, URZ ;  /* 0x8000000a10102290 */ /* 0x004fe4000fffe03f */
[----:B----4-:R2:W3:Y:S05]  /*02d0*/  @P1 R2UR UR15, R2 ;  /* 0x00000000020f13c2 */ /* 0x0104ea00000e0000 */
[----:B------:R-:W-:-:S03]  /*02e0*/  @!UP2 ULDC UR16, c[0x0][0x214] ;  /* 0x000085000010aab9 */ /* 0x000fc60000000800 */
[----:B-----5:R2:W4:Y:S02]  /*02f0*/  @!P2 R2UR UR20, R3 ;  /* 0x000000000314a3c2 */ /* 0x02052400000e0000 */
        /* <DEDUP_REMOVED lines=8> */
.L_x_519:
[----:B------:R-:W-:Y:S02]  /*0380*/  ULDC UR6, c[0x0][0x218] ;  /* 0x0000860000067ab9 */ /* 0x000fe40000000800 */
.L_x_520:
        /* <DEDUP_REMOVED lines=70> */
[----:B------:R-:W-:Y:S01]  /*07f0*/  ULDC UR6, c[0x0][0x1c0] ;  /* 0x0000700000067ab9 */ /* 0x000fe20000000800 */
[----:B--2---:R-:W-:Y:S01]  /*0800*/  IMAD.WIDE R16, R16, 0x80, R14 ;  /* 0x0000008010107825 */ /* 0x004fe200078e020e */
        /* <DEDUP_REMOVED lines=22> */
[----:B------:R-:W-:-:S02]  /*0970*/  UIMAD UR13, UR13, UR23, URZ ;  /* 0x000000170d0d72a4 */ /* 0x000fc4000f8e023f */
[----:B------:R-:W-:Y:S02]  /*0980*/  UIMAD UR17, UR12, UR4, UR17 ;  /* 0x000000040c1172a4 */ /* 0x000fe4000f8e0211 */
[----:B------:R-:W-:Y:S02]  /*0990*/  UMOV UR24, URZ ;  /* 0x0000003f00187c82 */ /* 0x000fe40008000000 */
[----:B------:R-:W-:Y:S02]  /*09a0*/  @!UP3 UMOV UR24, UR20 ;  /* 0x000000140018bc82 */ /* 0x000fe40008000000 */
[----:B------:R-:W-:Y:S02]  /*09b0*/  UIMAD UR5, UR12, UR5, UR15 ;  /* 0x000000050c0572a4 */ /* 0x000fe4000f8e020f */
[----:B------:R-:W-:Y:S02]  /*09c0*/  UMOV UR25, URZ ;  /* 0x0000003f00197c82 */ /* 0x000fe40008000000 */
[----:B------:R-:W-:-:S02]  /*09d0*/  USHF.R.S32.HI UR4, URZ, 0x1f, UR13 ;  /* 0x0000001f3f047899 */ /* 0x000fc4000801140d */
[----:B------:R-:W-:Y:S01]  /*09e0*/  @!UP3 USHF.R.S32.HI UR25, URZ, 0x1f, UR20 ;  /* 0x0000001f3f19b899 */ /* 0x000fe20008011414 */
[----:B------:R-:W-:Y:S01]  /*09f0*/  IADD3 R13, R11, UR5, RZ ;  /* 0x000000050b0d7c10 */ /* 0x000fe2000fffe0ff */
        /* <DEDUP_REMOVED lines=12> */
.L_x_523:
[----:B------:R-:W-:Y:S05]  /*0ac0*/  BSYNC B0 ;  /* 0x0000000000007941 */ /* 0x000fea0003800000 */
.L_x_522:
[----:B------:R-:W-:Y:S01]  /*0ad0*/  IADD3 R9, R14, 0x10, RZ ;  /* 0x000000100e097810 */ /* 0x000fe20007ffe0ff */
[----:B------:R-:W-:Y:S03]  /*0ae0*/  BSSY B0, `(.L_x_524) ;  /* 0x000000e000007945 */ /* 0x000fe60003800000 */
[----:B------:R-:W-:-:S13]  /*0af0*/  ISETP.GE.AND P0, PT, R9, UR16, PT ;  /* 0x0000001009007c0c */ /* 0x000fda000bf06270 */
[----:B------:R-:W-:Y:S05]  /*0b00*/  @P0 BRA `(.L_x_525) ;  /* 0x000000b000000947 */ /* 0x000fea0003800000 */
[----:B------:R-:W-:Y:S01]  /*0b10*/  IADD3 R2, P0, R16, 0x10, RZ ;  /* 0x0000001010027810 */ /* 0x000fe20007f1e0ff */
[----:B-1----:R-:W-:Y:S01]  /*0b20*/  IMAD.MOV.U32 R4, RZ, RZ, R10 ;  /* 0x000000ffff047224 */ /* 0x002fe200078e000a */
        /* <DEDUP_REMOVED lines=8> */
[----:B------:R1:W-:Y:S02]  /*0bb0*/  STG.E.128 [R2.64], RZ ;  /* 0x000000ff02007986 */ /* 0x0003e4000c101d12 */
.L_x_525:
[----:B------:R-:W-:Y:S05]  /*0bc0*/  BSYNC B0 ;  /* 0x0000000000007941 */ /* 0x000fea0003800000 */
.L_x_524:
[----:B------:R-:W-:Y:S01]  /*0bd0*/  IADD3 R8, R14, 0x20, RZ ;  /* 0x000000200e087810 */ /* 0x000fe20007ffe0ff */
[----:B------:R-:W-:Y:S03]  /*0be0*/  BSSY B0, `(.L_x_526) ;  /* 0x000000e000007945 */ /* 0x000fe60003800000 */
[----:B------:R-:W-:-:S13]  /*0bf0*/  ISETP.GE.AND P0, PT, R8, UR16, PT ;  /* 0x0000001008007c0c */ /* 0x000fda000bf06270 */
        /* <DEDUP_REMOVED lines=12> */
.L_x_527:
[----:B------:R-:W-:Y:S05]  /*0cc0*/  BSYNC B0 ;  /* 0x0000000000007941 */ /* 0x000fea0003800000 */
.L_x_526:
        /* <DEDUP_REMOVED lines=15> */
.L_x_529:
[----:B------:R-:W-:Y:S05]  /*0dc0*/  BSYNC B0 ;  /* 0x0000000000007941 */ /* 0x000fea0003800000 */
.L_x_528:
        /* <DEDUP_REMOVED lines=15> */
.L_x_531:
[----:B------:R-:W-:Y:S05]  /*0ec0*/  BSYNC B0 ;  /* 0x0000000000007941 */ /* 0x000fea0003800000 */
.L_x_530:
[----:B-1----:R-:W-:Y:S01]  /*0ed0*/  IADD3 R5, R14, 0x50, RZ ;  /* 0x000000500e057810 */ /* 0x002fe20007ffe0ff */
[----:B------:R-:W-:Y:S03]  /*0ee0*/  BSSY B0, `(.L_x_532) ;  /* 0x000000e000007945 */ /* 0x000fe60003800000 */
[----:B------:R-:W-:-:S13]  /*0ef0*/  ISETP.GE.AND P0, PT, R5, UR16, PT ;  /* 0x0000001005007c0c */ /* 0x000fda000bf06270 */
        /* <DEDUP_REMOVED lines=12> */
.L_x_533:
[----:B------:R-:W-:Y:S05]  /*0fc0*/  BSYNC B0 ;  /* 0x0000000000007941 */ /* 0x000fea0003800000 */
.L_x_532:
        /* <DEDUP_REMOVED lines=15> */
.L_x_535:
[----:B------:R-:W-:Y:S05]  /*10c0*/  BSYNC B0 ;  /* 0x0000000000007941 */ /* 0x000fea0003800000 */
.L_x_534:
        /* <DEDUP_REMOVED lines=14> */
.L_x_537:
[----:B------:R-:W-:Y:S05]  /*11b0*/  BSYNC B0 ;  /* 0x0000000000007941 */ /* 0x000fea0003800000 */
.L_x_536:
        /* <DEDUP_REMOVED lines=8> */
[----:B------:R-:W-:Y:S01]  /*1240*/  @!P5 IMAD R8, R8, UR23, RZ ;  /* 0x000000170808dc24 */ /* 0x000fe2000f8e02ff */
[----:B------:R-:W-:Y:S01]  /*1250*/  @!P0 IADD3 R2, P1, R0, UR13, RZ ;  /* 0x0000000d00028c10 */ /* 0x000fe2000ff3e0ff */
[----:B------:R-:W-:Y:S02]  /*1260*/  @!P4 IMAD R7, R7, UR23, RZ ;  /* 0x000000170707cc24 */ /* 0x000fe4000f8e02ff */
[----:B------:R-:W-:Y:S01]  /*1270*/  @!P2 IMAD R6, R6, UR23, RZ ;  /* 0x000000170606ac24 */ /* 0x000fe2000f8e02ff */
[----:B------:R-:W-:Y:S02]  /*1280*/  @!P0 LEA.HI.X.SX32 R0, R0, UR4, 0x1, P1 ;  /* 0x0000000400008c11 */ /* 0x000fe400088f0eff */
[----:B------:R-:W-:-:S04]  /*1290*/  @!P0 LEA R10, P1, R2, c[0x0][0x200], 0x2 ;  /* 0x00008000020a8a11 */ /* 0x000fc800078210ff */
[----:B------:R-:W-:Y:S01]  /*12a0*/  @!P0 LEA.HI.X R11, R2, c[0x0][0x204], R0, 0x2, P1 ;  /* 0x00008100020b8a11 */ /* 0x000fe200008f1400 */
[----:B------:R-:W-:Y:S01]  /*12b0*/  @!P0 IMAD.MOV.U32 R0, RZ, RZ, 0x7f800000 ;  /* 0x7f800000ff008424 */ /* 0x000fe200078e00ff */
[----:B------:R-:W-:-:S04]  /*12c0*/  @!P3 IADD3 R2, P1, R9, UR13, RZ ;  /* 0x0000000d0902bc10 */ /* 0x000fc8000ff3e0ff */
[----:B------:R2:W-:Y:S01]  /*12d0*/  @!P0 STG.E [R10.64], R0 ;  /* 0x000000000a008986 */ /* 0x0005e2000c101912 */
[----:B------:R-:W-:Y:S02]  /*12e0*/  @!P3 LEA.HI.X.SX32 R9, R9, UR4, 0x1, P1 ;  /* 0x000000040909bc11 */ /* 0x000fe400088f0eff */
[----:B--2---:R-:W-:Y:S02]  /*12f0*/  @!P3 LEA R10, P1, R2, c[0x0][0x200], 0x2 ;  /* 0x00008000020aba11 */ /* 0x004fe400078210ff */
[----:B------:R-:W-:Y:S02]  /*1300*/  @!P5 IADD3 R0, P0, R8, UR13, RZ ;  /* 0x0000000d0800dc10 */ /* 0x000fe4000ff1e0ff */
[----:B------:R-:W-:Y:S02]  /*1310*/  @!P3 LEA.HI.X R11, R2, c[0x0][0x204], R9, 0x2, P1 ;  /* 0x00008100020bba11 */ /* 0x000fe400008f1409 */
[----:B------:R-:W-:Y:S02]  /*1320*/  @!P5 LEA.HI.X.SX32 R8, R8, UR4, 0x1, P0 ;  /* 0x000000040808dc11 */ /* 0x000fe400080f0eff */
[----:B------:R-:W-:-:S02]  /*1330*/  LOP3.LUT P1, RZ, R68, 0x7, RZ, 0xc0, !PT ;  /* 0x0000000744ff7812 */ /* 0x000fc4000782c0ff */
[C---:B-1----:R-:W-:Y:S02]  /*1340*/  @!P5 LEA R12, P0, R0.reuse, c[0x0][0x200], 0x2 ;  /* 0x00008000000cda11 */ /* 0x042fe400078010ff */
[----:B------:R-:W-:Y:S02]  /*1350*/  ISETP.GE.OR P1, PT, R5, UR16, P1 ;  /* 0x0000001005007c0c */ /* 0x000fe40008f26670 */
[C---:B------:R-:W-:Y:S02]  /*1360*/  @!P4 IADD3 R2, P6, R7.reuse, UR13, RZ ;  /* 0x0000000d0702cc10 */ /* 0x040fe4000ffde0ff */
[----:B------:R-:W-:Y:S01]  /*1370*/  @!P5 LEA.HI.X R13, R0, c[0x0][0x204], R8, 0x2, P0 ;  /* 0x00008100000dda11 */ /* 0x000fe200000f1408 */
[----:B------:R-:W-:Y:S01]  /*1380*/  @!P3 IMAD.MOV.U32 R0, RZ, RZ, 0x7f800000 ;  /* 0x7f800000ff00b424 */ /* 0x000fe200078e00ff */
[----:B------:R-:W-:Y:S02]  /*1390*/  @!P4 LEA.HI.X.SX32 R7, R7, UR4, 0x1, P6 ;  /* 0x000000040707cc11 */ /* 0x000fe4000b0f0eff */
[----:B------:R-:W-:-:S02]  /*13a0*/  @!P4 LEA R8, P0, R2, c[0x0][0x200], 0x2 ;  /* 0x000080000208ca11 */ /* 0x000fc400078010ff */
[----:B------:R-:W-:Y:S01]  /*13b0*/  LOP3.LUT P6, RZ, R68, 0x7, RZ, 0xc0, !PT ;  /* 0x0000000744ff7812 */ /* 0x000fe200078cc0ff */
[----:B------:R1:W-:Y:S01]  /*13c0*/  @!P3 STG.E [R10.64], R0 ;  /* 0x000000000a00b986 */ /* 0x0003e2000c101912 */
[----:B------:R-:W-:Y:S01]  /*13d0*/  @!P4 LEA.HI.X R9, R2, c[0x0][0x204], R7, 0x2, P0 ;  /* 0x000081000209ca11 */ /* 0x000fe200000f1407 */
[----:B------:R-:W-:Y:S01]  /*13e0*/  @!P1 IMAD R5, R5, UR23, RZ ;  /* 0x0000001705059c24 */ /* 0x000fe2000f8e02ff */
[----:B------:R-:W-:-:S13]  /*13f0*/  ISETP.GE.OR P0, PT, R4, UR16, P6 ;  /* 0x0000001004007c0c */ /* 0x000fda000b706670 */
[----:B------:R-:W-:Y:S01]  /*1400*/  @!P0 IMAD R4, R4, UR23, RZ ;  /* 0x0000001704048c24 */ /* 0x000fe2000f8e02ff */
[----:B-1----:R-:W-:-:S04]  /*1410*/  @!P2 IADD3 R0, P3, R6, UR13, RZ ;  /* 0x0000000d0600ac10 */ /* 0x002fc8000ff7e0ff */
        /* <DEDUP_REMOVED lines=8> */
[----:B------:R-:W-:Y:S02]  /*14a0*/  @!P1 LEA.HI.X R11, R0, c[0x0][0x204], R5, 0x2, P3 ;  /* 0x00008100000b9a11 */ /* 0x000fe400018f1405 */
[----:B------:R-:W-:-:S04]  /*14b0*/  @!P0 IADD3 R0, P3, R4, UR13, RZ ;  /* 0x0000000d04008c10 */ /* 0x000fc8000ff7e0ff */
[----:B------:R-:W-:Y:S02]  /*14c0*/  @!P0 LEA.HI.X.SX32 R4, R4, UR4, 0x1, P3 ;  /* 0x0000000404048c11 */ /* 0x000fe400098f0eff */
[----:B------:R-:W-:-:S04]  /*14d0*/  @!P0 LEA R14, P3, R0, c[0x0][0x200], 0x2 ;  /* 0x00008000000e8a11 */ /* 0x000fc800078610ff */
[----:B------:R-:W-:Y:S01]  /*14e0*/  @!P0 LEA.HI.X R15, R0, c[0x0][0x204], R4, 0x2, P3 ;  /* 0x00008100000f8a11 */ /* 0x000fe200018f1404 */
[----:B------:R-:W-:Y:S02]  /*14f0*/  @!P4 IMAD.MOV.U32 R0, RZ, RZ, 0x7f800000 ;  /* 0x7f800000ff00c424 */ /* 0x000fe400078e00ff */
[----:B------:R-:W-:-:S03]  /*1500*/  @!P1 IMAD.MOV.U32 R4, RZ, RZ, 0x7f800000 ;  /* 0x7f800000ff049424 */ /* 0x000fc600078e00ff */
[----:B------:R2:W-:Y:S01]  /*1510*/  @!P4 STG.E [R8.64], R0 ;  /* 0x000000000800c986 */ /* 0x0005e2000c101912 */
[----:B-1----:R-:W-:-:S05]  /*1520*/  @!P2 IMAD.MOV.U32 R2, RZ, RZ, 0x7f800000 ;  /* 0x7f800000ff02a424 */ /* 0x002fca00078e00ff */
[----:B------:R1:W-:Y:S04]  /*1530*/  @!P2 STG.E [R6.64], R2 ;  /* 0x000000020600a986 */ /* 0x0003e8000c101912 */
[----:B------:R1:W-:Y:S01]  /*1540*/  @!P1 STG.E [R10.64], R4 ;  /* 0x000000040a009986 */ /* 0x0003e2000c101912 */
[----:B--2---:R-:W-:-:S05]  /*1550*/  @!P0 IMAD.MOV.U32 R0, RZ, RZ, 0x7f800000 ;  /* 0x7f800000ff008424 */ /* 0x004fca00078e00ff */
[----:B------:R1:W-:Y:S01]  /*1560*/  @!P0 STG.E [R14.64], R0 ;  /* 0x000000000e008986 */ /* 0x0003e2000c101912 */
[----:B------:R-:W-:-:S13]  /*1570*/  ISETP.GE.OR P0, PT, R3, UR16, P6 ;  /* 0x0000001003007c0c */ /* 0x000fda000b706670 */
[----:B------:R-:W-:Y:S05]  /*1580*/  @P0 EXIT ;  /* 0x000000000000094d */ /* 0x000fea0003800000 */
[----:B-1----:R-:W-:-:S05]  /*1590*/  IMAD R0, R3, UR23, RZ ;  /* 0x0000001703007c24 */ /* 0x002fca000f8e02ff */
[----:B------:R-:W-:-:S04]  /*15a0*/  IADD3 R2, P0, R0, UR13, RZ ;  /* 0x0000000d00027c10 */ /* 0x000fc8000ff1e0ff */
[----:B------:R-:W-:Y:S02]  /*15b0*/  LEA.HI.X.SX32 R0, R0, UR4, 0x1, P0 ;  /* 0x0000000400007c11 */ /* 0x000fe400080f0eff */
[----:B------:R-:W-:-:S04]  /*15c0*/  LEA R4, P0, R2, c[0x0][0x200], 0x2 ;  /* 0x0000800002047a11 */ /* 0x000fc800078010ff */
[----:B------:R-:W-:Y:S01]  /*15d0*/  LEA.HI.X R5, R2, c[0x0][0x204], R0, 0x2, P0 ;  /* 0x0000810002057a11 */ /* 0x000fe200000f1400 */
[----:B------:R-:W-:-:S05]  /*15e0*/  IMAD.MOV.U32 R0, RZ, RZ, 0x7f800000 ;  /* 0x7f800000ff007424 */ /* 0x000fca00078e00ff */
[----:B------:R-:W-:Y:S01]  /*15f0*/  STG.E [R4.64], R0 ;  /* 0x0000000004007986 */ /* 0x000fe2000c101912 */
[----:B------:R-:W-:Y:S05]  /*1600*/  EXIT ;  /* 0x000000000000794d */ /* 0x000fea0003800000 */
.L_x_521:
        /* <DEDUP_REMOVED lines=32> */
.L_x_538:
        /* <DEDUP_REMOVED lines=44> */
.L_x_539:
[----:B------:R-:W-:Y:S01]  /*1ad0*/  SHF.R.S32.HI R184, RZ, 0x1f, R68 ;  /* 0x0000001fffb87819 */ /* 0x000fe20000011444 */
[----:B------:R-:W1:Y:S01]  /*1ae0*/  S2R R236, SR_CTAID.X ;  /* 0x0000000000ec7919 */ /* 0x000e620000002500 */
[----:B------:R-:W-:Y:S01]  /*1af0*/  UIADD3 UR11, -UR13, UR16, URZ ;  /* 0x000000100d0b7290 */ /* 0x000fe2000fffe13f */
[----:B------:R-:W-:Y:S01]  /*1b00*/  IMAD.SHL.U32 R251, R68, 0x2, RZ ;  /* 0x0000000244fb7824 */ /* 0x000fe200078e00ff */
[----:B------:R-:W-:Y:S01]  /*1b10*/  LEA.HI R0, R184, R68, RZ, 0x3 ;  /* 0x00000044b8007211 */ /* 0x000fe200078f18ff */
[----:B------:R-:W2:Y:S01]  /*1b20*/  S2R R14, SR_CTAID.Z ;  /* 0x00000000000e7919 */ /* 0x000ea20000002700 */
[----:B------:R-:W-:Y:S02]  /*1b30*/  ULDC.64 UR4, c[0x0][0x1a8] ;  /* 0x00006a0000047ab9 */ /* 0x000fe40000000a00 */
[----:B------:R-:W-:Y:S01]  /*1b40*/  SHF.R.S32.HI R26, RZ, 0x3, R0 ;  /* 0x00000003ff1a7819 */ /* 0x000fe20000011400 */
[----:B------:R-:W-:Y:S01]  /*1b50*/  UIMAD UR4, UR20, UR4, URZ ;  /* 0x00000004140472a4 */ /* 0x000fe2000f8e023f */
[----:B------:R-:W-:Y:S01]  /*1b60*/  LOP3.LUT R0, R0, 0xfffffff8, RZ, 0xc0, !PT ;  /* 0xfffffff800007812 */ /* 0x000fe200078ec0ff */
[----:B------:R-:W-:Y:S01]  /*1b70*/  UMOV UR15, 0x7 ;  /* 0x00000007000f7882 */ /* 0x000fe20000000000 */
[C---:B------:R-:W-:Y:S01]  /*1b80*/  IADD3 R4, R26.reuse, 0x20, RZ ;  /* 0x000000201a047810 */ /* 0x040fe20007ffe0ff */
[C---:B------:R-:W-:Y:S01]  /*1b90*/  IMAD.SHL.U32 R2, R26.reuse, 0x40, RZ ;  /* 0x000000401a027824 */ /* 0x040fe200078e00ff */
[----:B------:R-:W-:Y:S01]  /*1ba0*/  IADD3 R5, R26, 0x10, RZ ;  /* 0x000000101a057810 */ /* 0x000fe20007ffe0ff */
[----:B------:R-:W-:Y:S01]  /*1bb0*/  IMAD.IADD R0, R68, 0x1, -R0 ;  /* 0x0000000144007824 */ /* 0x000fe200078e0a00 */
[----:B------:R-:W-:Y:S01]  /*1bc0*/  ISETP.GE.AND P6, PT, R4, UR11, PT ;  /* 0x0000000b04007c0c */ /* 0x000fe2000bfc6270 */
[----:B------:R-:W-:Y:S01]  /*1bd0*/  UIMAD UR4, UR12, UR5, UR4 ;  /* 0x000000050c0472a4 */ /* 0x000fe2000f8e0204 */
[----:B------:R-:W-:Y:S01]  /*1be0*/  ISETP.GE.AND P3, PT, R5, UR11, PT ;  /* 0x0000000b05007c0c */ /* 0x000fe2000bf66270 */
[----:B------:R-:W-:Y:S01]  /*1bf0*/  IMAD.SHL.U32 R28, R0, 0x8, RZ ;  /* 0x00000008001c7824 */ /* 0x000fe200078e00ff */
[----:B------:R-:W-:Y:S01]  /*1c00*/  SHF.R.S32.HI R27, RZ, 0x1f, R26 ;  /* 0x0000001fff1b7819 */ /* 0x000fe2000001141a */
[----:B------:R-:W-:Y:S01]  /*1c10*/  UIADD3 UR12, UR8, -0x1, URZ ;  /* 0xffffffff080c7890 */ /* 0x000fe2000fffe03f */
[----:B------:R-:W-:-:S02]  /*1c20*/  IADD3 R3, R26, 0x30, RZ ;  /* 0x000000301a037810 */ /* 0x000fc40007ffe0ff */
[----:B------:R-:W-:Y:S01]  /*1c30*/  SHF.R.S32.HI R29, RZ, 0x1f, R28 ;  /* 0x0000001fff1d7819 */ /* 0x000fe2000001141c */
[----:B-1----:R-:W-:Y:S01]  /*1c40*/  IMAD.WIDE R236, R236, 0x80, R26 ;  /* 0x00000080ecec7825 */ /* 0x002fe200078e021a */
[----:B------:R-:W-:Y:S02]  /*1c50*/  IADD3 R8, P1, R28, UR6, RZ ;  /* 0x000000061c087c10 */ /* 0x000fe4000ff3e0ff */
[----:B------:R-:W-:Y:S01]  /*1c60*/  LOP3.LUT R2, R2, 0x1c0, RZ, 0xc0, !PT ;  /* 0x000001c002027812 */ /* 0x000fe200078ec0ff */
[----:B------:R-:W-:Y:S01]  /*1c70*/  STL.64 [R1], R28 ;  /* 0x0000001c01007387 */ /* 0x000fe20000100a00 */
[----:B------:R-:W-:Y:S01]  /*1c80*/  IADD3.X R9, R29, UR17, RZ, P1, !PT ;  /* 0x000000111d097c10 */ /* 0x000fe20008ffe4ff */
[----:B------:R-:W-:Y:S01]  /*1c90*/  USHF.R.S32.HI UR17, URZ, 0x1f, UR12 ;  /* 0x0000001f3f117899 */ /* 0x000fe2000801140c */
[----:B------:R-:W-:Y:S02]  /*1ca0*/  ISETP.GE.AND P0, PT, R26, UR11, PT ;  /* 0x0000000b1a007c0c */ /* 0x000fe4000bf06270 */
[----:B------:R-:W-:Y:S01]  /*1cb0*/  ISETP.GE.AND P5, PT, R3, UR11, PT ;  /* 0x0000000b03007c0c */ /* 0x000fe2000bfa6270 */
[----:B--2---:R-:W-:Y:S01]  /*1cc0*/  IMAD.WIDE.U32 R14, R14, c[0x0][0x1a8], R8 ;  /* 0x00006a000e0e7a25 */ /* 0x004fe200078e0008 */
[----:B------:R-:W-:-:S02]  /*1cd0*/  SHF.R.U32.HI R235, RZ, 0x3, R2 ;  /* 0x00000003ffeb7819 */ /* 0x000fc40000011602 */
[----:B------:R-:W-:Y:S02]  /*1ce0*/  LOP3.LUT R2, R2, 0x38, R28, 0xf8, !PT ;  /* 0x0000003802027812 */ /* 0x000fe400078ef81c */
[----:B------:R-:W-:Y:S02]  /*1cf0*/  @!P6 IADD3 R12, P2, R236, 0x20, RZ ;  /* 0x00000020ec0ce810 */ /* 0x000fe40007f5e0ff */
[----:B------:R-:W-:Y:S02]  /*1d00*/  LOP3.LUT R235, R2, R235, RZ, 0x3c, !PT ;  /* 0x000000eb02eb7212 */ /* 0x000fe400078e3cff */
[----:B------:R-:W-:Y:S01]  /*1d10*/  IADD3 R15, R15, UR4, RZ ;  /* 0x000000040f0f7c10 */ /* 0x000fe2000fffe0ff */
[----:B------:R-:W-:Y:S01]  /*1d20*/  @!P0 IMAD R11, R237, c[0x0][0x190], RZ ;  /* 0x00006400ed0b8a24 */ /* 0x000fe200078e02ff */
[----:B------:R-:W-:Y:S01]  /*1d30*/  LEA.HI R2, R184, R68, RZ, 0x6 ;  /* 0x00000044b8027211 */ /* 0x000fe200078f30ff */
[----:B------:R-:W-:Y:S01]  /*1d40*/  @!P6 IMAD.X R6, RZ, RZ, R237, P2 ;  /* 0x000000ffff06e224 */ /* 0x000fe200010e06ed */
[----:B------:R-:W-:Y:S01]  /*1d50*/  @!P3 IADD3 R20, P1, R236, 0x10, RZ ;  /* 0x00000010ec14b810 */ /* 0x000fe20007f3e0ff */
[----:B------:R-:W-:Y:S01]  /*1d60*/  @!P0 IMAD.MOV.U32 R16, RZ, RZ, R14 ;  /* 0x000000ffff108224 */ /* 0x000fe200078e000e */
[C---:B------:R-:W-:Y:S01]  /*1d70*/  IADD3 R234, R26.reuse, 0x40, RZ ;  /* 0x000000401aea7810 */ /* 0x040fe20007ffe0ff */
[----:B------:R-:W-:Y:S01]  /*1d80*/  @!P0 IMAD.MOV.U32 R17, RZ, RZ, R15 ;  /* 0x000000ffff118224 */ /* 0x000fe200078e000f */
[----:B------:R-:W-:Y:S01]  /*1d90*/  IADD3 R233, R26, 0x50, RZ ;  /* 0x000000501ae97810 */ /* 0x000fe20007ffe0ff */
[----:B------:R-:W-:Y:S01]  /*1da0*/  IMAD.SHL.U32 R2, R2, 0x8, RZ ;  /* 0x0000000802027824 */ /* 0x000fe200078e00ff */
[----:B------:R-:W-:Y:S01]  /*1db0*/  ISETP.GE.AND P4, PT, R234, UR11, PT ;  /* 0x0000000bea007c0c */ /* 0x000fe2000bf86270 */
[----:B------:R-:W-:Y:S01]  /*1dc0*/  @!P3 IMAD.X R7, RZ, RZ, R237, P1 ;  /* 0x000000ffff07b224 */ /* 0x000fe200008e06ed */
[C---:B------:R-:W-:Y:S01]  /*1dd0*/  @!P5 IADD3 R8, P1, R236.reuse, 0x30, RZ ;  /* 0x00000030ec08d810 */ /* 0x040fe20007f3e0ff */
[----:B------:R-:W-:Y:S01]  /*1de0*/  @!P0 IMAD R11, R236, c[0x0][0x194], R11 ;  /* 0x00006500ec0b8a24 */ /* 0x000fe200078e020b */
[----:B------:R-:W-:Y:S01]  /*1df0*/  LOP3.LUT R235, R235, 0xfffffe00, R2, 0xf8, !PT ;  /* 0xfffffe00ebeb7812 */ /* 0x000fe200078ef802 */
[----:B------:R-:W-:Y:S01]  /*1e00*/  @!P6 IMAD R6, R6, c[0x0][0x190], RZ ;  /* 0x000064000606ea24 */ /* 0x000fe200078e02ff */
[----:B------:R-:W-:Y:S01]  /*1e10*/  IADD3 R232, R26, 0x60, RZ ;  /* 0x000000601ae87810 */ /* 0x000fe20007ffe0ff */
[----:B------:R-:W-:Y:S01]  /*1e20*/  @!P0 IMAD.WIDE.U32 R16, R236, c[0x0][0x190], R16 ;  /* 0x00006400ec108a25 */ /* 0x000fe200078e0010 */
[----:B------:R-:W-:-:S02]  /*1e30*/  IADD3 R231, R26, 0x70, RZ ;  /* 0x000000701ae77810 */ /* 0x000fc40007ffe0ff */
[----:B------:R-:W-:Y:S01]  /*1e40*/  LOP3.LUT R251, R251, 0x6, RZ, 0xc0, !PT ;  /* 0x00000006fbfb7812 */ /* 0x000fe200078ec0ff */
[----:B------:R-:W-:Y:S01]  /*1e50*/  @!P5 IMAD.X R2, RZ, RZ, R237, P1 ;  /* 0x000000ffff02d224 */ /* 0x000fe200008e06ed */
[----:B------:R-:W-:Y:S01]  /*1e60*/  @!P0 LEA R10, P1, R16, c[0x0][0x160], 0x1 ;  /* 0x00005800100a8a11 */ /* 0x000fe200078208ff */
[C---:B------:R-:W-:Y:S02]  /*1e70*/  @!P6 IMAD R6, R12.reuse, c[0x0][0x194], R6 ;  /* 0x000065000c06ea24 */ /* 0x040fe400078e0206 */
[----:B------:R-:W-:Y:S02]  /*1e80*/  @!P0 IMAD.IADD R11, R17, 0x1, R11 ;  /* 0x00000001110b8824 */ /* 0x000fe400078e020b */
[----:B------:R-:W-:-:S03]  /*1e90*/  @!P6 IMAD.WIDE.U32 R12, R12, c[0x0][0x190], R14 ;  /* 0x000064000c0cea25 */ /* 0x000fc600078e000e */
[----:B------:R-:W-:Y:S01]  /*1ea0*/  @!P0 LEA.HI.X R11, R16, c[0x0][0x164], R11, 0x1, P1 ;  /* 0x00005900100b8a11 */ /* 0x000fe200008f0c0b */
[----:B------:R-:W-:Y:S01]  /*1eb0*/  @!P5 IMAD R2, R2, c[0x0][0x190], RZ ;  /* 0x000064000202da24 */ /* 0x000fe200078e02ff */
[----:B------:R-:W-:Y:S01]  /*1ec0*/  @!P6 LEA R16, P2, R12, c[0x0][0x160], 0x1 ;  /* 0x000058000c10ea11 */ /* 0x000fe200078408ff */
[----:B------:R-:W-:Y:S02]  /*1ed0*/  @!P3 IMAD R7, R7, c[0x0][0x190], RZ ;  /* 0x000064000707ba24 */ /* 0x000fe400078e02ff */
[----:B------:R-:W-:Y:S02]  /*1ee0*/  @!P6 IMAD.IADD R6, R13, 0x1, R6 ;  /* 0x000000010d06e824 */ /* 0x000fe400078e0206 */
[----:B------:R-:W-:Y:S02]  /*1ef0*/  @!P5 IMAD R2, R8, c[0x0][0x194], R2 ;  /* 0x000065000802da24 */ /* 0x000fe400078e0202 */
[----:B------:R-:W-:Y:S01]  /*1f00*/  IMAD.SHL.U32 R235, R235, 0x2, RZ ;  /* 0x00000002ebeb7824 */ /* 0x000fe200078e00ff */
[----:B------:R-:W-:Y:S01]  /*1f10*/  @!P6 LEA.HI.X R17, R12, c[0x0][0x164], R6, 0x1, P2 ;  /* 0x000059000c11ea11 */ /* 0x000fe200010f0c06 */
[----:B------:R-:W-:Y:S01]  /*1f20*/  @!P3 IMAD R7, R20, c[0x0][0x194], R7 ;  /* 0x000065001407ba24 */ /* 0x000fe200078e0207 */
[----:B------:R-:W-:Y:S01]  /*1f30*/  ISETP.GE.AND P2, PT, R233, UR11, PT ;  /* 0x0000000be9007c0c */ /* 0x000fe2000bf46270 */
[--C-:B------:R-:W-:Y:S01]  /*1f40*/  @!P5 IMAD.WIDE.U32 R8, R8, c[0x0][0x190], R14.reuse ;  /* 0x000064000808da25 */ /* 0x100fe200078e000e */
[----:B------:R-:W-:Y:S01]  /*1f50*/  @!PT LDS RZ, [RZ] ;  /* 0x00000000fffff984 */ /* 0x000fe20000000800 */
[----:B------:R-:W-:Y:S01]  /*1f60*/  @!PT LDS RZ, [RZ] ;  /* 0x00000000fffff984 */ /* 0x000fe20000000800 */
[----:B------:R-:W-:Y:S01]  /*1f70*/  @!PT LDS RZ, [RZ] ;  /* 0x00000000fffff984 */ /* 0x000fe20000000800 */
[----:B------:R1:W-:Y:S03]  /*1f80*/  @!P0 LDGSTS.E.BYPASS.LTC128B.128 [R235], [R10.64] ;  /* 0x000000000aeb8fae */ /* 0x0003e6000b901d52 */
[----:B------:R-:W-:Y:S01]  /*1f90*/  @!P3 IMAD.WIDE.U32 R20, R20, c[0x0][0x190], R14 ;  /* 0x000064001414ba25 */ /* 0x000fe200078e000e */
[----:B------:R-:W-:-:S03]  /*1fa0*/  @!P5 LEA R12, P0, R8, c[0x0][0x160], 0x1 ;  /* 0x00005800080cda11 */ /* 0x000fc600078008ff */
[----:B------:R-:W-:Y:S01]  /*1fb0*/  @!P5 IMAD.IADD R2, R9, 0x1, R2 ;  /* 0x000000010902d824 */ /* 0x000fe200078e0202 */
[----:B------:R-:W-:Y:S01]  /*1fc0*/  @!P3 LEA R18, P1, R20, c[0x0][0x160], 0x1 ;  /* 0x000058001412ba11 */ /* 0x000fe200078208ff */
[----:B------:R-:W-:Y:S02]  /*1fd0*/  @!P3 IMAD.IADD R7, R21, 0x1, R7 ;  /* 0x000000011507b824 */ /* 0x000fe400078e0207 */
[----:B------:R-:W-:Y:S01]  /*1fe0*/  @!P2 IMAD.MOV.U32 R21, RZ, RZ, R15 ;  /* 0x000000ffff15a224 */ /* 0x000fe200078e000f */
[----:B------:R-:W-:Y:S02]  /*1ff0*/  @!P5 LEA.HI.X R13, R8, c[0x0][0x164], R2, 0x1, P0 ;  /* 0x00005900080dda11 */ /* 0x000fe400000f0c02 */
[----:B------:R-:W-:Y:S01]  /*2000*/  @!P3 LEA.HI.X R19, R20, c[0x0][0x164], R7, 0x1, P1 ;  /* 0x000059001413ba11 */ /* 0x000fe200008f0c07 */
[----:B------:R-:W-:Y:S01]  /*2010*/  @!P2 IMAD.MOV.U32 R20, RZ, RZ, R14 ;  /* 0x000000ffff14a224 */ /* 0x000fe200078e000e */
[----:B------:R-:W-:-:S03]  /*2020*/  ISETP.GE.AND P1, PT, R232, UR11, PT ;  /* 0x0000000be8007c0c */ /* 0x000fc6000bf26270 */
[----:B------:R2:W-:Y:S04]  /*2030*/  @!P3 LDGSTS.E.BYPASS.LTC128B.128 [R235+0x800], [R18.64] ;  /* 0x0080000012ebbfae */ /* 0x0005e8000b901d52 */
[----:B------:R3:W-:Y:S01]  /*2040*/  @!P6 LDGSTS.E.BYPASS.LTC128B.128 [R235+0x1000], [R16.64] ;  /* 0x0100000010ebefae */ /* 0x0007e2000b901d52 */
[----:B-1----:R-:W-:-:S03]  /*2050*/  @!P4 IADD3 R10, P0, R236, 0x40, RZ ;  /* 0x00000040ec0ac810 */ /* 0x002fc60007f1e0ff */
[----:B------:R1:W-:Y:S02]  /*2060*/  @!P5 LDGSTS.E.BYPASS.LTC128B.128 [R235+0x1800], [R12.64] ;  /* 0x018000000cebdfae */ /* 0x0003e4000b901d52 */
[C---:B------:R-:W-:Y:S01]  /*2070*/  @!P1 IADD3 R6, P3, R236.reuse, 0x60, RZ ;  /* 0x00000060ec069810 */ /* 0x040fe20007f7e0ff */
[----:B------:R-:W-:Y:S01]  /*2080*/  @!P4 IMAD.X R8, RZ, RZ, R237, P0 ;  /* 0x000000ffff08c224 */ /* 0x000fe200000e06ed */
[----:B------:R-:W-:-:S03]  /*2090*/  @!P2 IADD3 R2, P0, R236, 0x50, RZ ;  /* 0x00000050ec02a810 */ /* 0x000fc60007f1e0ff */
[--C-:B------:R-:W-:Y:S02]  /*20a0*/  @!P1 IMAD.X R7, RZ, RZ, R237.reuse, P3 ;  /* 0x000000ffff079224 */ /* 0x100fe400018e06ed */
[----:B------:R-:W-:Y:S02]  /*20b0*/  @!P4 IMAD R8, R8, c[0x0][0x190], RZ ;  /* 0x000064000808ca24 */ /* 0x000fe400078e02ff */
[----:B------:R-:W-:Y:S01]  /*20c0*/  @!P2 IMAD.X R9, RZ, RZ, R237, P0 ;  /* 0x000000ffff09a224 */ /* 0x000fe200000e06ed */
[----:B------:R-:W-:Y:S01]  /*20d0*/  ISETP.GE.AND P0, PT, R231, UR11, PT ;  /* 0x0000000be7007c0c */ /* 0x000fe2000bf06270 */
[----:B------:R-:W-:Y:S02]  /*20e0*/  @!P4 IMAD R8, R10, c[0x0][0x194], R8 ;  /* 0x000065000a08ca24 */ /* 0x000fe400078e0208 */
[----:B------:R-:W-:Y:S02]  /*20f0*/  @!P2 IMAD R9, R9, c[0x0][0x190], RZ ;  /* 0x000064000909aa24 */ /* 0x000fe400078e02ff */
[----:B------:R-:W-:-:S04]  /*2100*/  @!P2 IMAD.WIDE.U32 R20, R2, c[0x0][0x190], R20 ;  /* 0x000064000214aa25 */ /* 0x000fc800078e0014 */
[----:B--2---:R-:W-:Y:S02]  /*2110*/  @!P4 IMAD.MOV.U32 R18, RZ, RZ, R14 ;  /* 0x000000ffff12c224 */ /* 0x004fe400078e000e */
[----:B------:R-:W-:Y:S02]  /*2120*/  @!P4 IMAD.MOV.U32 R19, RZ, RZ, R15 ;  /* 0x000000ffff13c224 */ /* 0x000fe400078e000f */
[----:B------:R-:W-:Y:S02]  /*2130*/  @!P2 IMAD R9, R2, c[0x0][0x194], R9 ;  /* 0x000065000209aa24 */ /* 0x000fe400078e0209 */
[----:B------:R-:W-:-:S04]  /*2140*/  @!P4 IMAD.WIDE.U32 R18, R10, c[0x0][0x190], R18 ;  /* 0x000064000a12ca25 */ /* 0x000fc800078e0012 */
[----:B------:R-:W-:Y:S01]  /*2150*/  @!P4 IMAD.IADD R8, R19, 0x1, R8 ;  /* 0x000000011308c824 */ /* 0x000fe200078e0208 */
[C---:B------:R-:W-:Y:S01]  /*2160*/  @!P4 LEA R10, P3, R18.reuse, c[0x0][0x160], 0x1 ;  /* 0x00005800120aca11 */ /* 0x040fe200078608ff */
[----:B------:R-:W-:Y:S02]  /*2170*/  @!P1 IMAD R7, R7, c[0x0][0x190], RZ ;  /* 0x0000640007079a24 */ /* 0x000fe400078e02ff */
[----:B------:R-:W-:Y:S01]  /*2180*/  @!P1 IMAD.MOV.U32 R19, RZ, RZ, R15 ;  /* 0x000000ffff139224 */ /* 0x000fe200078e000f */
[----:B------:R-:W-:Y:S01]  /*2190*/  @!P4 LEA.HI.X R11, R18, c[0x0][0x164], R8, 0x1, P3 ;  /* 0x00005900120bca11 */ /* 0x000fe200018f0c08 */
[----:B------:R-:W-:Y:S01]  /*21a0*/  @!P1 IMAD.MOV.U32 R18, RZ, RZ, R14 ;  /* 0x000000ffff129224 */ /* 0x000fe200078e000e */
[----:B------:R-:W-:Y:S01]  /*21b0*/  @!P0 IADD3 R2, P3, R236, 0x70, RZ ;  /* 0x00000070ec028810 */ /* 0x000fe20007f7e0ff */
[C---:B------:R-:W-:Y:S02]  /*21c0*/  @!P1 IMAD R7, R6.reuse, c[0x0][0x194], R7 ;  /* 0x0000650006079a24 */ /* 0x040fe400078e0207 */
[----:B------:R-:W-:Y:S01]  /*21d0*/  @!P1 IMAD.WIDE.U32 R18, R6, c[0x0][0x190], R18 ;  /* 0x0000640006129a25 */ /* 0x000fe200078e0012 */
[----:B------:R2:W-:Y:S03]  /*21e0*/  @!P4 LDGSTS.E.BYPASS.LTC128B.128 [R235+0x2000], [R10.64] ;  /* 0x020000000aebcfae */ /* 0x0005e6000b901d52 */
[----:B------:R-:W-:Y:S01]  /*21f0*/  @!P0 IMAD.X R6, RZ, RZ, R237, P3 ;  /* 0x000000ffff068224 */ /* 0x000fe200018e06ed */
[----:B------:R-:W-:Y:S01]  /*2200*/  @!P2 LEA R8, P3, R20, c[0x0][0x160], 0x1 ;  /* 0x000058001408aa11 */ /* 0x000fe200078608ff */
[----:B------:R-:W-:-:S02]  /*2210*/  @!P2 IMAD.IADD R9, R21, 0x1, R9 ;  /* 0x000000011509a824 */ /* 0x000fc400078e0209 */
[----:B------:R-:W-:Y:S02]  /*2220*/  @!P0 IMAD R6, R6, c[0x0][0x190], RZ ;  /* 0x0000640006068a24 */ /* 0x000fe400078e02ff */
[----:B------:R-:W-:Y:S01]  /*2230*/  @!P1 IMAD.IADD R7, R19, 0x1, R7 ;  /* 0x0000000113079824 */ /* 0x000fe200078e0207 */
[----:B------:R-:W-:Y:S01]  /*2240*/  @!P2 LEA.HI.X R9, R20, c[0x0][0x164], R9, 0x1, P3 ;  /* 0x000059001409aa11 */ /* 0x000fe200018f0c09 */
[----:B------:R-:W-:Y:S01]  /*2250*/  @!P0 IMAD R6, R2, c[0x0][0x194], R6 ;  /* 0x0000650002068a24 */ /* 0x000fe200078e0206 */
[----:B------:R-:W-:Y:S01]  /*2260*/  @!P1 LEA R20, P3, R18, c[0x0][0x160], 0x1 ;  /* 0x0000580012149a11 */ /* 0x000fe200078608ff */
[----:B------:R-:W-:Y:S02]  /*2270*/  @!P0 IMAD.WIDE.U32 R22, R2, c[0x0][0x190], R14 ;  /* 0x0000640002168a25 */ /* 0x000fe400078e000e */
[----:B------:R4:W-:Y:S01]  /*2280*/  @!P2 LDGSTS.E.BYPASS.LTC128B.128 [R235+0x2800], [R8.64] ;  /* 0x0280000008ebafae */ /* 0x0009e2000b901d52 */
[----:B------:R-:W-:Y:S01]  /*2290*/  @!P1 LEA.HI.X R21, R18, c[0x0][0x164], R7, 0x1, P3 ;  /* 0x0000590012159a11 */ /* 0x000fe200018f0c07 */
[----:B------:R-:W-:Y:S01]  /*22a0*/  @!P0 IMAD.IADD R6, R23, 0x1, R6 ;  /* 0x0000000117068824 */ /* 0x000fe200078e0206 */
[----:B------:R-:W-:Y:S01]  /*22b0*/  @!P0 LEA R14, P3, R22, c[0x0][0x160], 0x1 ;  /* 0x00005800160e8a11 */ /* 0x000fe200078608ff */
[----:B------:R-:W-:-:S02]  /*22c0*/  IMAD R2, R27, c[0x0][0x198], RZ ;  /* 0x000066001b027a24 */ /* 0x000fc400078e02ff */
[----:B------:R-:W-:Y:S01]  /*22d0*/  IMAD.WIDE.U32 R18, R26, c[0x0][0x198], R28 ;  /* 0x000066001a127a25 */ /* 0x000fe200078e001c */
[----:B------:R-:W-:Y:S01]  /*22e0*/  @!P0 LEA.HI.X R15, R22, c[0x0][0x164], R6, 0x1, P3 ;  /* 0x00005900160f8a11 */ /* 0x000fe200018f0c06 */
[----:B------:R5:W-:Y:S01]  /*22f0*/  @!P1 LDGSTS.E.BYPASS.LTC128B.128 [R235+0x3000], [R20.64] ;  /* 0x0300000014eb9fae */ /* 0x000be2000b901d52 */
[----:B------:R-:W-:Y:S01]  /*2300*/  SHF.R.S32.HI R6, RZ, 0x1f, R70 ;  /* 0x0000001fff067819 */ /* 0x000fe20000011446 */
[----:B------:R-:W-:Y:S01]  /*2310*/  IMAD R2, R26, c[0x0][0x19c], R2 ;  /* 0x000067001a027a24 */ /* 0x000fe200078e0202 */
[----:B------:R-:W-:Y:S01]  /*2320*/  IADD3 R238, P3, R18, UR22, RZ ;  /* 0x0000001612ee7c10 */ /* 0x000fe2000ff7e0ff */
[----:B-1----:R-:W-:Y:S01]  /*2330*/  IMAD.U32 R12, RZ, RZ, UR12 ;  /* 0x0000000cff0c7e24 */ /* 0x002fe2000f8e00ff */
[----:B------:R1:W-:Y:S01]  /*2340*/  @!P0 LDGSTS.E.BYPASS.LTC128B.128 [R235+0x3800], [R14.64] ;  /* 0x038000000eeb8fae */ /* 0x0003e2000b901d52 */
[----:B------:R-:W-:Y:S01]  /*2350*/  IMAD R248, R6, c[0x0][0x1b0], RZ ;  /* 0x00006c0006f87a24 */ /* 0x000fe200078e02ff */
[----:B------:R-:W-:Y:S01]  /*2360*/  IADD3.X R239, R19, UR7, R2, P3, !PT ;  /* 0x0000000713ef7c10 */ /* 0x000fe20009ffe402 */
[----:B------:R-:W-:Y:S01]  /*2370*/  ULDC.64 UR6, c[0x0][0x198] ;  /* 0x0000660000067ab9 */ /* 0x000fe20000000a00 */
[----:B------:R-:W-:Y:S01]  /*2380*/  IMAD.MOV.U32 R2, RZ, RZ, c[0x0][0x19c] ;  /* 0x00006700ff027624 */ /* 0x000fe200078e00ff */
[----:B------:R-:W-:Y:S01]  /*2390*/  USHF.L.U64.HI UR20, UR6, UR15, UR7 ;  /* 0x0000000f06147299 */ /* 0x000fe20008010207 */
[C---:B------:R-:W-:Y:S01]  /*23a0*/  IMAD R248, R70.reuse, c[0x0][0x1b4], R248 ;  /* 0x00006d0046f87a24 */ /* 0x040fe200078e02f8 */
[----:B------:R-:W-:Y:S01]  /*23b0*/  UIMAD UR7, UR12, -0x80, UR14 ;  /* 0xffffff800c0778a4 */ /* 0x000fe2000f8e020e */
[----:B------:R-:W-:Y:S01]  /*23c0*/  IMAD.WIDE.U32 R238, R70, c[0x0][0x1b0], R238 ;  /* 0x00006c0046ee7a25 */ /* 0x000fe200078e00ee */
[----:B------:R-:W-:-:S02]  /*23d0*/  USHF.L.U32 UR22, UR6, 0x7, URZ ;  /* 0x0000000706167899 */ /* 0x000fc4000800063f */
[----:B------:R-:W-:Y:S01]  /*23e0*/  UIMAD UR4, UR20, UR12, URZ ;  /* 0x0000000c140472a4 */ /* 0x000fe2000f8e023f */
[----:B------:R-:W-:Y:S01]  /*23f0*/  IMAD.IADD R249, R239, 0x1, R248 ;  /* 0x00000001eff97824 */ /* 0x000fe200078e02f8 */
[----:B------:R-:W-:Y:S01]  /*2400*/  ISETP.GE.AND P5, PT, R5, UR7, PT ;  /* 0x0000000705007c0c */ /* 0x000fe2000bfa6270 */
[----:B------:R-:W-:Y:S01]  /*2410*/  IMAD.MOV.U32 R248, RZ, RZ, R238 ;  /* 0x000000fffff87224 */ /* 0x000fe200078e00ee */
[----:B------:R-:W-:Y:S01]  /*2420*/  UIMAD UR4, UR17, UR22, UR4 ;  /* 0x00000016110472a4 */ /* 0x000fe2000f8e0204 */
[----:B------:R-:W-:Y:S01]  /*2430*/  ISETP.GE.AND P6, PT, R4, UR7, PT ;  /* 0x0000000704007c0c */ /* 0x000fe2000bfc6270 */
[----:B--2---:R-:W-:Y:S01]  /*2440*/  IMAD.U32 R10, RZ, RZ, UR6 ;  /* 0x00000006ff0a7e24 */ /* 0x004fe2000f8e00ff */
[----:B------:R-:W-:Y:S01]  /*2450*/  ISETP.GE.AND P4, PT, R3, UR7, PT ;  /* 0x0000000703007c0c */ /* 0x000fe2000bf86270 */
[----:B------:R-:W-:-:S04]  /*2460*/  IMAD.WIDE.U32 R12, R12, UR22, R248 ;  /* 0x000000160c0c7c25 */ /* 0x000fc8000f8e00f8 */
[----:B------:R-:W-:Y:S01]  /*2470*/  IMAD.U32 R7, RZ, RZ, UR6 ;  /* 0x00000006ff077e24 */ /* 0x000fe2000f8e00ff */
[----:B------:R-:W-:Y:S01]  /*2480*/  IADD3 R13, R13, UR4, RZ ;  /* 0x000000040d0d7c10 */ /* 0x000fe2000fffe0ff */
[----:B------:R-:W-:Y:S01]  /*2490*/  UIMAD.WIDE.U32 UR4, UR6, 0x20, URZ ;  /* 0x00000020060478a5 */ /* 0x000fe2000f8e003f */
[----:B------:R-:W-:Y:S01]  /*24a0*/  @!P5 LEA R10, P3, R10, R12, 0x4 ;  /* 0x0000000c0a0ad211 */ /* 0x000fe200078620ff */
[----:B----4-:R-:W-:Y:S02]  /*24b0*/  IMAD.SHL.U32 R8, R2, 0x20, RZ ;  /* 0x0000002002087824 */ /* 0x010fe400078e00ff */
[----:B------:R-:W-:Y:S01]  /*24c0*/  IMAD R6, R6, c[0x0][0x1b8], RZ ;  /* 0x00006e0006067a24 */ /* 0x000fe200078e02ff */
[----:B------:R-:W-:Y:S02]  /*24d0*/  @!P5 LEA.HI.X R7, R7, R13, R2, 0x4, P3 ;  /* 0x0000000d0707d211 */ /* 0x000fe400018f2402 */
[----:B------:R-:W-:Y:S02]  /*24e0*/  @!P5 LEA R18, P2, R10, c[0x0][0x168], 0x1 ;  /* 0x00005a000a12da11 */ /* 0x000fe400078408ff */
[----:B------:R-:W-:-:S02]  /*24f0*/  @!P6 IADD3 R9, P3, R12, UR4, RZ ;  /* 0x000000040c09ec10 */ /* 0x000fc4000ff7e0ff */
[----:B------:R-:W-:Y:S01]  /*2500*/  @!P5 LEA.HI.X R19, R10, c[0x0][0x16c], R7, 0x1, P2 ;  /* 0x00005b000a13da11 */ /* 0x000fe200010f0c07 */
[----:B------:R-:W-:Y:S01]  /*2510*/  IMAD.U32 R7, RZ, RZ, UR6 ;  /* 0x00000006ff077e24 */ /* 0x000fe2000f8e00ff */
[----:B------:R-:W-:Y:S02]  /*2520*/  ISETP.GE.AND P5, PT, R26, UR7, PT ;  /* 0x000000071a007c0c */ /* 0x000fe4000bfa6270 */
[----:B------:R-:W-:Y:S01]  /*2530*/  @!P6 IADD3.X R8, R13, UR5, R8, P3, !PT ;  /* 0x000000050d08ec10 */ /* 0x000fe20009ffe408 */
[----:B------:R-:W-:Y:S01]  /*2540*/  ULDC.64 UR4, c[0x0][0x1a0] ;  /* 0x0000680000047ab9 */ /* 0x000fe20000000a00 */
[C---:B---3--:R-:W-:Y:S01]  /*2550*/  @!P6 LEA R16, P2, R9.reuse, c[0x0][0x168], 0x1 ;  /* 0x00005a000910ea11 */ /* 0x048fe200078408ff */
[----:B------:R-:W-:Y:S01]  /*2560*/  USHF.L.U64.HI UR5, UR4, UR15, UR5 ;  /* 0x0000000f04057299 */ /* 0x000fe20008010205 */
[----:B------:R-:W-:Y:S01]  /*2570*/  ISETP.GE.AND P3, PT, R234, UR7, PT ;  /* 0x00000007ea007c0c */ /* 0x000fe2000bf66270 */
[----:B------:R-:W-:Y:S01]  /*2580*/  USHF.L.U32 UR15, UR4, 0x7, URZ ;  /* 0x00000007040f7899 */ /* 0x000fe2000800063f */
[----:B------:R-:W-:Y:S01]  /*2590*/  @!P6 LEA.HI.X R17, R9, c[0x0][0x16c], R8, 0x1, P2 ;  /* 0x00005b000911ea11 */ /* 0x000fe200010f0c08 */
[----:B------:R-:W-:Y:S01]  /*25a0*/  @!P4 IMAD.WIDE.U32 R8, R7, 0x30, R12 ;  /* 0x000000300708c825 */ /* 0x000fe200078e000c */
[----:B------:R-:W-:-:S03]  /*25b0*/  ISETP.GE.AND P2, PT, R233, UR7, PT ;  /* 0x00000007e9007c0c */ /* 0x000fc6000bf46270 */
[----:B------:R-:W-:Y:S01]  /*25c0*/  @!P4 IMAD R7, R2, 0x30, RZ ;  /* 0x000000300207c824 */ /* 0x000fe200078e02ff */
[----:B------:R-:W-:Y:S02]  /*25d0*/  @!P5 LEA R10, P1, R12, c[0x0][0x168], 0x1 ;  /* 0x00005a000c0ada11 */ /* 0x000fe400078208ff */
[----:B-1----:R-:W-:Y:S01]  /*25e0*/  @!P4 LEA R14, P0, R8, c[0x0][0x168], 0x1 ;  /* 0x00005a00080eca11 */ /* 0x002fe200078008ff */
[----:B------:R-:W-:Y:S01]  /*25f0*/  @!P4 IMAD.IADD R7, R9, 0x1, R7 ;  /* 0x000000010907c824 */ /* 0x000fe200078e0207 */
[----:B------:R-:W-:Y:S01]  /*2600*/  @!P5 LEA.HI.X R11, R12, c[0x0][0x16c], R13, 0x1, P1 ;  /* 0x00005b000c0bda11 */ /* 0x000fe200008f0c0d */
[----:B------:R-:W-:Y:S01]  /*2610*/  IMAD.U32 R9, RZ, RZ, UR6 ;  /* 0x00000006ff097e24 */ /* 0x000fe2000f8e00ff */
[----:B------:R-:W-:Y:S02]  /*2620*/  ISETP.GE.AND P1, PT, R232, UR7, PT ;  /* 0x00000007e8007c0c */ /* 0x000fe4000bf26270 */
[----:B------:R-:W-:Y:S01]  /*2630*/  @!P4 LEA.HI.X R15, R8, c[0x0][0x16c], R7, 0x1, P0 ;  /* 0x00005b00080fca11 */ /* 0x000fe200000f0c07 */
[----:B------:R-:W-:Y:S01]  /*2640*/  IMAD.U32 R8, RZ, RZ, UR6 ;  /* 0x00000006ff087e24 */ /* 0x000fe2000f8e00ff */
[----:B------:R-:W-:Y:S01]  /*2650*/  @!P3 LEA R9, P0, R9, R12, 0x6 ;  /* 0x0000000c0909b211 */ /* 0x000fe200078030ff */
[----:B------:R-:W-:Y:S01]  /*2660*/  IMAD.U32 R7, RZ, RZ, UR6 ;  /* 0x00000006ff077e24 */ /* 0x000fe2000f8e00ff */
[----:B------:R1:W-:Y:S01]  /*2670*/  @!P5 LDGSTS.E.BYPASS.LTC128B.128 [R235+0x4000], [R10.64] ;  /* 0x040000000aebdfae */ /* 0x0003e2000b901d52 */
[----:B------:R-:W-:Y:S01]  /*2680*/  @!P2 IMAD.MOV.U32 R24, RZ, RZ, R12 ;  /* 0x000000ffff18a224 */ /* 0x000fe200078e000c */
[----:B------:R-:W-:Y:S01]  /*2690*/  @!P3 LEA.HI.X R8, R8, R13, R2, 0x6, P0 ;  /* 0x0000000d0808b211 */ /* 0x000fe200000f3402 */
[----:B------:R-:W-:Y:S01]  /*26a0*/  @!P2 IMAD.MOV.U32 R25, RZ, RZ, R13 ;  /* 0x000000ffff19a224 */ /* 0x000fe200078e000d */
[----:B------:R-:W-:-:S03]  /*26b0*/  ISETP.GE.AND P5, PT, R5, UR7, PT ;  /* 0x0000000705007c0c */ /* 0x000fc6000bfa6270 */
[----:B------:R-:W-:-:S04]  /*26c0*/  @!P2 IMAD.WIDE.U32 R24, R7, 0x50, R24 ;  /* 0x000000500718a825 */ /* 0x000fc800078e0018 */
[----:B------:R-:W-:Y:S02]  /*26d0*/  @!P2 IMAD R7, R2, 0x50, RZ ;  /* 0x000000500207a824 */ /* 0x000fe400078e02ff */
[----:B------:R-:W-:Y:S02]  /*26e0*/  @!P1 IMAD.MOV.U32 R22, RZ, RZ, R12 ;  /* 0x000000ffff169224 */ /* 0x000fe400078e000c */
[----:B------:R-:W-:Y:S02]  /*26f0*/  @!P2 IMAD.IADD R7, R25, 0x1, R7 ;  /* 0x000000011907a824 */ /* 0x000fe400078e0207 */
[----:B------:R-:W-:Y:S01]  /*2700*/  @!P1 IMAD.MOV.U32 R23, RZ, RZ, R13 ;  /* 0x000000ffff179224 */ /* 0x000fe200078e000d */
[----:B------:R2:W-:Y:S04]  /*2710*/  @!P5 LDGSTS.E.BYPASS.LTC128B.128 [R235+0x4800], [R18.64] ;  /* 0x0480000012ebdfae */ /* 0x0005e8000b901d52 */
[----:B------:R3:W-:Y:S04]  /*2720*/  @!P6 LDGSTS.E.BYPASS.LTC128B.128 [R235+0x5000], [R16.64] ;  /* 0x0500000010ebefae */ /* 0x0007e8000b901d52 */
[----:B------:R4:W-:Y:S01]  /*2730*/  @!P4 LDGSTS.E.BYPASS.LTC128B.128 [R235+0x5800], [R14.64] ;  /* 0x058000000eebcfae */ /* 0x0009e2000b901d52 */
[----:B-1----:R-:W-:-:S04]  /*2740*/  @!P3 LEA R10, P0, R9, c[0x0][0x168], 0x1 ;  /* 0x00005a00090aba11 */ /* 0x002fc800078008ff */
[----:B------:R-:W-:Y:S01]  /*2750*/  @!P3 LEA.HI.X R11, R9, c[0x0][0x16c], R8, 0x1, P0 ;  /* 0x00005b00090bba11 */ /* 0x000fe200000f0c08 */
[----:B------:R-:W-:Y:S01]  /*2760*/  IMAD.U32 R8, RZ, RZ, UR6 ;  /* 0x00000006ff087e24 */ /* 0x000fe2000f8e00ff */
[----:B-----5:R-:W-:Y:S01]  /*2770*/  @!P2 LEA R20, P0, R24, c[0x0][0x168], 0x1 ;  /* 0x00005a001814aa11 */ /* 0x020fe200078008ff */
[----:B------:R-:W-:Y:S02]  /*2780*/  @!P1 IMAD R9, R2, 0x60, RZ ;  /* 0x0000006002099824 */ /* 0x000fe400078e02ff */
[----:B------:R-:W-:Y:S01]  /*2790*/  @!P1 IMAD.WIDE.U32 R22, R8, 0x60, R22 ;  /* 0x0000006008169825 */ /* 0x000fe200078e0016 */
[----:B------:R-:W-:Y:S01]  /*27a0*/  @!P2 LEA.HI.X R21, R24, c[0x0][0x16c], R7, 0x1, P0 ;  /* 0x00005b001815aa11 */ /* 0x000fe200000f0c07 */
[----:B------:R1:W-:Y:S01]  /*27b0*/  @!P3 LDGSTS.E.BYPASS.LTC128B.128 [R235+0x6000], [R10.64] ;  /* 0x060000000aebbfae */ /* 0x0003e2000b901d52 */
[----:B------:R-:W-:Y:S01]  /*27c0*/  ISETP.GE.AND P0, PT, R231, UR7, PT ;  /* 0x00000007e7007c0c */ /* 0x000fe2000bf06270 */
[----:B------:R-:W-:Y:S01]  /*27d0*/  IMAD R8, R27, c[0x0][0x1a0], RZ ;  /* 0x000068001b087a24 */ /* 0x000fe200078e02ff */
[----:B------:R-:W-:Y:S01]  /*27e0*/  ISETP.GE.AND P3, PT, R3, UR7, PT ;  /* 0x0000000703007c0c */ /* 0x000fe2000bf66270 */
[----:B------:R-:W-:Y:S01]  /*27f0*/  @!P1 IMAD.IADD R9, R23, 0x1, R9 ;  /* 0x0000000117099824 */ /* 0x000fe200078e0209 */
[----:B------:R5:W-:Y:S01]  /*2800*/  @!P2 LDGSTS.E.BYPASS.LTC128B.128 [R235+0x6800], [R20.64] ;  /* 0x0680000014ebafae */ /* 0x000be2000b901d52 */
[----:B------:R-:W-:-:S02]  /*2810*/  IMAD R8, R26, c[0x0][0x1a4], R8 ;  /* 0x000069001a087a24 */ /* 0x000fc400078e0208 */
[----:B--2---:R-:W-:Y:S01]  /*2820*/  IMAD.WIDE.U32 R18, R26, c[0x0][0x1a0], R28 ;  /* 0x000068001a127a25 */ /* 0x004fe200078e001c */
[----:B---3--:R-:W-:-:S03]  /*2830*/  @!P1 LEA R16, P5, R22, c[0x0][0x168], 0x1 ;  /* 0x00005a0016109a11 */ /* 0x008fc600078a08ff */
[----:B------:R-:W-:Y:S01]  /*2840*/  IMAD.U32 R7, RZ, RZ, UR6 ;  /* 0x00000006ff077e24 */ /* 0x000fe2000f8e00ff */
[----:B------:R-:W-:Y:S01]  /*2850*/  IADD3 R18, P6, R18, UR24, RZ ;  /* 0x0000001812127c10 */ /* 0x000fe2000ffde0ff */
[----:B------:R-:W-:Y:S01]  /*2860*/  UIMAD.WIDE.U32 UR24, UR4, 0x20, URZ ;  /* 0x00000020041878a5 */ /* 0x000fe2000f8e003f */
[----:B------:R-:W-:Y:S01]  /*2870*/  @!P1 LEA.HI.X R17, R22, c[0x0][0x16c], R9, 0x1, P5 ;  /* 0x00005b0016119a11 */ /* 0x000fe200028f0c09 */
[----:B------:R-:W-:Y:S01]  /*2880*/  @!P0 IMAD.MOV.U32 R9, RZ, RZ, R13 ;  /* 0x000000ffff098224 */ /* 0x000fe200078e000d */
[----:B------:R-:W-:Y:S01]  /*2890*/  IADD3.X R19, R19, UR21, R8, P6, !PT ;  /* 0x0000001513137c10 */ /* 0x000fe2000b7fe408 */
[----:B------:R-:W-:Y:S01]  /*28a0*/  @!P0 IMAD.MOV.U32 R8, RZ, RZ, R12 ;  /* 0x000000ffff088224 */ /* 0x000fe200078e000c */
[----:B------:R-:W-:Y:S01]  /*28b0*/  ISETP.GE.AND P5, PT, R5, UR7, PT ;  /* 0x0000000705007c0c */ /* 0x000fe2000bfa6270 */
[----:B------:R-:W-:Y:S01]  /*28c0*/  @!P0 IMAD R5, R2, 0x70, RZ ;  /* 0x0000007002058824 */ /* 0x000fe200078e02ff */
[----:B------:R2:W-:Y:S01]  /*28d0*/  @!P1 LDGSTS.E.BYPASS.LTC128B.128 [R235+0x7000], [R16.64] ;  /* 0x0700000010eb9fae */ /* 0x0005e2000b901d52 */
[----:B------:R-:W-:Y:S01]  /*28e0*/  @!P0 IMAD.WIDE.U32 R8, R7, 0x70, R8 ;  /* 0x0000007007088825 */ /* 0x000fe200078e0008 */
[----:B------:R-:W-:Y:S01]  /*28f0*/  ISETP.GE.AND P6, PT, R4, UR7, PT ;  /* 0x0000000704007c0c */ /* 0x000fe2000bfc6270 */
[----:B------:R-:W-:-:S02]  /*2900*/  UIMAD UR21, UR5, UR12, URZ ;  /* 0x0000000c051572a4 */ /* 0x000fc4000f8e023f */
[----:B------:R-:W-:Y:S01]  /*2910*/  @!P0 IMAD.IADD R5, R9, 0x1, R5 ;  /* 0x0000000109058824 */ /* 0x000fe200078e0205 */
[----:B------:R-:W-:Y:S01]  /*2920*/  @!P0 LEA R12, P4, R8, c[0x0][0x168], 0x1 ;  /* 0x00005a00080c8a11 */ /* 0x000fe200078808ff */
[C---:B------:R-:W-:Y:S01]  /*2930*/  IMAD R4, R70.reuse, c[0x0][0x1bc], R6 ;  /* 0x00006f0046047a24 */ /* 0x040fe200078e0206 */
[----:B------:R-:W-:Y:S01]  /*2940*/  UIMAD UR21, UR17, UR15, UR21 ;  /* 0x0000000f111572a4 */ /* 0x000fe2000f8e0215 */
[----:B------:R-:W-:Y:S01]  /*2950*/  IMAD.WIDE.U32 R70, R70, c[0x0][0x1b8], R18 ;  /* 0x00006e0046467a25 */ /* 0x000fe200078e0012 */
[----:B------:R-:W-:Y:S01]  /*2960*/  @!P0 LEA.HI.X R13, R8, c[0x0][0x16c], R5, 0x1, P4 ;  /* 0x00005b00080d8a11 */ /* 0x000fe200020f0c05 */
[----:B------:R-:W-:Y:S01]  /*2970*/  ULDC UR17, c[0x0][0x2e4] ;  /* 0x0000b90000117ab9 */ /* 0x000fe20000000800 */
[-C--:B------:R-:W-:Y:S01]  /*2980*/  LEA.HI R6, R184, R68.reuse, RZ, 0x4 ;  /* 0x00000044b8067211 */ /* 0x080fe200078f20ff */
[----:B------:R-:W-:Y:S01]  /*2990*/  IMAD.IADD R25, R71, 0x1, R4 ;  /* 0x0000000147197824 */ /* 0x000fe200078e0204 */
[----:B------:R-:W-:Y:S01]  /*29a0*/  ISETP.GE.AND P4, PT, R234, UR7, PT ;  /* 0x00000007ea007c0c */ /* 0x000fe2000bf86270 */
[----:B------:R3:W-:Y:S01]  /*29b0*/  @!P0 LDGSTS.E.BYPASS.LTC128B.128 [R235+0x7800], [R12.64] ;  /* 0x078000000ceb8fae */ /* 0x0007e2000b901d52 */
[----:B-1----:R-:W-:Y:S01]  /*29c0*/  IMAD.U32 R10, RZ, RZ, UR12 ;  /* 0x0000000cff0a7e24 */ /* 0x002fe2000f8e00ff */
[----:B------:R-:W-:Y:S01]  /*29d0*/  ISETP.GE.AND P0, PT, R26, UR7, PT ;  /* 0x000000071a007c0c */ /* 0x000fe2000bf06270 */
[----:B------:R-:W-:Y:S01]  /*29e0*/  IMAD.MOV.U32 R24, RZ, RZ, R70 ;  /* 0x000000ffff187224 */ /* 0x000fe200078e0046 */
[----:B------:R-:W0:Y:S01]  /*29f0*/  LDGDEPBAR ;  /* 0x00000000000079af */ /* 0x000e220000000000 */
[----:B------:R-:W-:Y:S01]  /*2a00*/  IMAD.U32 R8, RZ, RZ, UR4 ;  /* 0x00000004ff087e24 */ /* 0x000fe2000f8e00ff */
[----:B------:R-:W-:Y:S01]  /*2a10*/  SHF.R.S32.HI R9, RZ, 0x4, R6 ;  /* 0x00000004ff097819 */ /* 0x000fe20000011406 */
[----:B------:R-:W-:Y:S01]  /*2a20*/  IMAD.WIDE.U32 R10, R10, UR15, R24 ;  /* 0x0000000f0a0a7c25 */ /* 0x000fe2000f8e0018 */
[----:B------:R1:W-:Y:S01]  /*2a30*/  STL.64 [R1+0x8], R24 ;  /* 0x0000081801007387 */ /* 0x0003e20000100a00 */
[----:B------:R-:W-:Y:S01]  /*2a40*/  LEA.HI R184, R184, R68, RZ, 0x5 ;  /* 0x00000044b8b87211 */ /* 0x000fe200078f28ff */
[----:B------:R-:W-:Y:S01]  /*2a50*/  UIADD3 UR17, UR14, -UR17, -UR16 ;  /* 0x800000110e117290 */ /* 0x000fe2000fffe810 */
[----:B------:R-:W-:Y:S01]  /*2a60*/  IMAD.MOV.U32 R7, RZ, RZ, c[0x0][0x1a4] ;  /* 0x00006900ff077624 */ /* 0x000fe200078e00ff */
[----:B------:R-:W-:Y:S01]  /*2a70*/  @!P5 LEA R8, P1, R8, R10, 0x4 ;  /* 0x0000000a0808d211 */ /* 0x000fe200078220ff */
[----:B------:R-:W-:Y:S01]  /*2a80*/  IMAD.U32 R4, RZ, RZ, UR4 ;  /* 0x00000004ff047e24 */ /* 0x000fe2000f8e00ff */
[----:B------:R-:W-:Y:S01]  /*2a90*/  IADD3 R11, R11, UR21, RZ ;  /* 0x000000150b0b7c10 */ /* 0x000fe2000fffe0ff */
[----:B-----5:R-:W-:Y:S01]  /*2aa0*/  IMAD.U32 R20, RZ, RZ, UR4 ;  /* 0x00000004ff147e24 */ /* 0x020fe2000f8e00ff */
[----:B------:R-:W-:Y:S01]  /*2ab0*/  LEA.HI R229, R6, R9, RZ, 0x1 ;  /* 0x0000000906e57211 */ /* 0x000fe200078f08ff */
[----:B------:R-:W-:Y:S01]  /*2ac0*/  UIADD3 UR21, UR14, 0x1, -UR16 ;  /* 0x000000010e157890 */ /* 0x000fe2000fffe810 */
[----:B------:R-:W-:Y:S01]  /*2ad0*/  @!P5 LEA.HI.X R3, R4, R11, R7, 0x4, P1 ;  /* 0x0000000b0403d211 */ /* 0x000fe200008f2407 */
[----:B------:R-:W-:Y:S01]  /*2ae0*/  IMAD.SHL.U32 R4, R7, 0x20, RZ ;  /* 0x0000002007047824 */ /* 0x000fe200078e00ff */
[----:B------:R-:W-:-:S02]  /*2af0*/  @!P6 IADD3 R5, P1, R10, UR24, RZ ;  /* 0x000000180a05ec10 */ /* 0x000fc4000ff3e0ff */
[----:B------:R-:W-:Y:S02]  /*2b00*/  LOP3.LUT R6, R6, 0xfffffff0, RZ, 0xc0, !PT ;  /* 0xfffffff006067812 */ /* 0x000fe400078ec0ff */
[----:B------:R-:W-:Y:S02]  /*2b10*/  @!P6 IADD3.X R4, R11, UR25, R4, P1, !PT ;  /* 0x000000190b04ec10 */ /* 0x000fe40008ffe404 */
[----:B------:R-:W-:Y:S01]  /*2b20*/  @!P6 LEA R22, P1, R5, c[0x0][0x170], 0x1 ;  /* 0x00005c000516ea11 */ /* 0x000fe200078208ff */
[----:B------:R-:W-:-:S04]  /*2b30*/  DEPBAR.LE SB0, 0x0 ;  /* 0x000080000000791a */ /* 0x000fc80000000000 */
[----:B------:R-:W-:Y:S01]  /*2b40*/  BAR.SYNC.DEFER_BLOCKING 0x0 ;  /* 0x0000000000007b1d */ /* 0x000fe20000010000 */
[C---:B---3--:R-:W-:Y:S02]  /*2b50*/  @!P5 LEA R12, P2, R8.reuse, c[0x0][0x170], 0x1 ;  /* 0x00005c00080cda11 */ /* 0x048fe400078408ff */
[----:B------:R-:W-:Y:S01]  /*2b60*/  LOP3.LUT R229, R229, 0xfffffffe, RZ, 0xc0, !PT ;  /* 0xfffffffee5e57812 */ /* 0x000fe200078ec0ff */
[----:B-1----:R-:W-:Y:S01]  /*2b70*/  IMAD.U32 R24, RZ, RZ, UR4 ;  /* 0x00000004ff187e24 */ /* 0x002fe2000f8e00ff */
[----:B------:R-:W-:Y:S01]  /*2b80*/  @!P5 LEA.HI.X R13, R8, c[0x0][0x174], R3, 0x1, P2 ;  /* 0x00005d00080dda11 */ /* 0x000fe200010f0c03 */
[----:B------:R-:W-:Y:S01]  /*2b90*/  IMAD.U32 R3, RZ, RZ, UR4 ;  /* 0x00000004ff037e24 */ /* 0x000fe2000f8e00ff */
[----:B------:R-:W-:Y:S01]  /*2ba0*/  @!P6 LEA.HI.X R23, R5, c[0x0][0x174], R4, 0x1, P1 ;  /* 0x00005d000517ea11 */ /* 0x000fe200008f0c04 */
[----:B------:R-:W-:Y:S01]  /*2bb0*/  IMAD.IADD R5, R68, 0x1, -R6 ;  /* 0x0000000144057824 */ /* 0x000fe200078e0a06 */
[----:B------:R-:W-:Y:S01]  /*2bc0*/  @!P0 LEA R8, P2, R10, c[0x0][0x170], 0x1 ;  /* 0x00005c000a088a11 */ /* 0x000fe200078408ff */
[----:B------:R-:W-:Y:S01]  /*2bd0*/  IMAD.IADD R229, R9, 0x1, -R229 ;  /* 0x0000000109e57824 */ /* 0x000fe200078e0ae5 */
[----:B------:R-:W-:Y:S01]  /*2be0*/  ISETP.GE.AND P1, PT, R232, UR7, PT ;  /* 0x00000007e8007c0c */ /* 0x000fe2000bf26270 */
[----:B----4-:R-:W-:Y:S01]  /*2bf0*/  @!P3 IMAD.WIDE.U32 R14, R3, 0x30, R10 ;  /* 0x00000030030eb825 */ /* 0x010fe200078e000a */
[----:B------:R-:W-:-:S02]  /*2c00*/  @!P0 LEA.HI.X R9, R10, c[0x0][0x174], R11, 0x1, P2 ;  /* 0x00005d000a098a11 */ /* 0x000fc400010f0c0b */
[----:B------:R-:W-:Y:S01]  /*2c10*/  SHF.R.S32.HI R3, RZ, 0x1f, R5 ;  /* 0x0000001fff037819 */ /* 0x000fe20000011405 */
[----:B------:R-:W-:Y:S01]  /*2c20*/  @!P3 IMAD R6, R7, 0x30, RZ ;  /* 0x000000300706b824 */ /* 0x000fe200078e02ff */
[----:B------:R-:W-:Y:S02]  /*2c30*/  ISETP.GE.AND P2, PT, R233, UR7, PT ;  /* 0x00000007e9007c0c */ /* 0x000fe4000bf46270 */
[----:B------:R-:W-:Y:S01]  /*2c40*/  LEA.HI R3, R3, R5, RZ, 0x3 ;  /* 0x0000000503037211 */ /* 0x000fe200078f18ff */
[----:B------:R-:W-:-:S03]  /*2c50*/  @!P3 IMAD.IADD R6, R15, 0x1, R6 ;  /* 0x000000010f06b824 */ /* 0x000fc600078e0206 */
[C---:B------:R-:W-:Y:S01]  /*2c60*/  LOP3.LUT R4, R3.reuse, 0xfffffff8, RZ, 0xc0, !PT ;  /* 0xfffffff803047812 */ /* 0x040fe200078ec0ff */
[----:B------:R-:W-:Y:S01]  /*2c70*/  @P0 STS.128 [R235+0x8000], RZ ;  /* 0x008000ffeb000388 */ /* 0x000fe20000000c00 */
[----:B------:R-:W-:Y:S02]  /*2c80*/  @!P1 IMAD.MOV.U32 R15, RZ, RZ, R11 ;  /* 0x000000ffff0f9224 */ /* 0x000fe400078e000b */
[----:B------:R-:W-:Y:S01]  /*2c90*/  IMAD.SHL.U32 R69, R3, 0x40, RZ ;  /* 0x0000004003457824 */ /* 0x000fe200078e00ff */
[----:B------:R-:W-:Y:S01]  /*2ca0*/  @!PT LDS RZ, [RZ] ;  /* 0x00000000fffff984 */ /* 0x000fe20000000800 */
[----:B------:R-:W-:Y:S01]  /*2cb0*/  @!PT LDS RZ, [RZ] ;  /* 0x00000000fffff984 */ /* 0x000fe20000000800 */
[----:B------:R-:W-:Y:S01]  /*2cc0*/  @!PT LDS RZ, [RZ] ;  /* 0x00000000fffff984 */ /* 0x000fe20000000800 */
[----:B------:R1:W-:Y:S01]  /*2cd0*/  @!P0 LDGSTS.E.BYPASS.LTC128B.128 [R235+0x8000], [R8.64] ;  /* 0x0800000008eb8fae */ /* 0x0003e2000b901d52 */
[----:B------:R-:W-:Y:S01]  /*2ce0*/  ISETP.GE.AND P0, PT, R231, UR7, PT ;  /* 0x00000007e7007c0c */ /* 0x000fe2000bf06270 */
[----:B------:R-:W-:Y:S01]  /*2cf0*/  IMAD.IADD R4, R5, 0x1, -R4 ;  /* 0x0000000105047824 */ /* 0x000fe200078e0a04 */
[----:B------:R-:W-:Y:S01]  /*2d00*/  SHF.R.S32.HI R3, RZ, 0x5, R184 ;  /* 0x00000005ff037819 */ /* 0x000fe200000114b8 */
[----:B------:R-:W-:Y:S01]  /*2d10*/  @P5 STS.128 [R235+0x8800], RZ ;  /* 0x008800ffeb005388 */ /* 0x000fe20000000c00 */
[----:B------:R-:W-:Y:S01]  /*2d20*/  IMAD.U32 R5, RZ, RZ, UR4 ;  /* 0x00000004ff057e24 */ /* 0x000fe2000f8e00ff */
[----:B------:R-:W-:Y:S01]  /*2d30*/  LOP3.LUT R69, R69, 0xfffffe00, RZ, 0xc0, !PT ;  /* 0xfffffe0045457812 */ /* 0x000fe200078ec0ff */
[----:B------:R-:W-:Y:S01]  /*2d40*/  ULDC UR7, c[0x0][0x2e8] ;  /* 0x0000ba0000077ab9 */ /* 0x000fe20000000800 */
[----:B------:R-:W-:Y:S01]  /*2d50*/  @!PT LDS RZ, [RZ] ;  /* 0x00000000fffff984 */ /* 0x000fe20000000800 */
[----:B------:R-:W-:Y:S01]  /*2d60*/  @!PT LDS RZ, [RZ] ;  /* 0x00000000fffff984 */ /* 0x000fe20000000800 */
[----:B------:R-:W-:Y:S01]  /*2d70*/  @!PT LDS RZ, [RZ] ;  /* 0x00000000fffff984 */ /* 0x000fe20000000800 */
[----:B------:R3:W-:Y:S01]  /*2d80*/  @!P5 LDGSTS.E.BYPASS.LTC128B.128 [R235+0x8800], [R12.64] ;  /* 0x088000000cebdfae */ /* 0x0007e2000b901d52 */
[C---:B------:R-:W-:Y:S01]  /*2d90*/  @!P3 LEA R18, P5, R14.reuse, c[0x0][0x170], 0x1 ;  /* 0x00005c000e12ba11 */ /* 0x040fe200078a08ff */
[----:B------:R-:W-:Y:S01]  /*2da0*/  UIADD3 UR7, UR21, UR7, URZ ;  /* 0x0000000715077290 */ /* 0x000fe2000fffe03f */
[C---:B------:R-:W-:Y:S01]  /*2db0*/  IMAD R230, R3.reuse, 0x400, R69 ;  /* 0x0000040003e67824 */ /* 0x040fe200078e0245 */
[----:B------:R-:W-:Y:S01]  /*2dc0*/  @P6 STS.128 [R235+0x9000], RZ ;  /* 0x009000ffeb006388 */ /* 0x000fe20000000c00 */
[----:B------:R-:W-:Y:S01]  /*2dd0*/  @!P3 LEA.HI.X R19, R14, c[0x0][0x174], R6, 0x1, P5 ;  /* 0x00005d000e13ba11 */ /* 0x000fe200028f0c06 */
[----:B------:R-:W-:Y:S01]  /*2de0*/  IMAD.U32 R6, RZ, RZ, UR4 ;  /* 0x00000004ff067e24 */ /* 0x000fe2000f8e00ff */
[----:B------:R-:W-:Y:S01]  /*2df0*/  LOP3.LUT R184, R184, 0xffffffe0, RZ, 0xc0, !PT ;  /* 0xffffffe0b8b87812 */ /* 0x000fe200078ec0ff */
[--C-:B------:R-:W-:Y:S01]  /*2e00*/  @!P1 IMAD.MOV.U32 R14, RZ, RZ, R10.reuse ;  /* 0x000000ffff0e9224 */ /* 0x100fe200078e000a */
[----:B------:R-:W-:Y:S01]  /*2e10*/  @!PT LDS RZ, [RZ] ;  /* 0x00000000fffff984 */ /* 0x000fe20000000800 */
[----:B------:R-:W-:Y:S01]  /*2e20*/  @!PT LDS RZ, [RZ] ;  /* 0x00000000fffff984 */ /* 0x000fe20000000800 */
[----:B------:R-:W-:Y:S01]  /*2e30*/  @!PT LDS RZ, [RZ] ;  /* 0x00000000fffff984 */ /* 0x000fe20000000800 */
[----:B------:R4:W-:Y:S01]  /*2e40*/  @!P6 LDGSTS.E.BYPASS.LTC128B.128 [R235+0x9000], [R22.64] ;  /* 0x0900000016ebefae */ /* 0x0009e2000b901d52 */
[----:B------:R-:W-:Y:S01]  /*2e50*/  @!P0 IMAD.WIDE.U32 R20, R20, 0x70, R10 ;  /* 0x0000007014148825 */ /* 0x000fe200078e000a */
[----:B------:R-:W-:-:S02]  /*2e60*/  LEA R240, R3, UR13, 0x4 ;  /* 0x0000000d03f07c11 */ /* 0x000fc4000f8e20ff */
[----:B------:R-:W-:Y:S01]  /*2e70*/  @P3 STS.128 [R235+0x9800], RZ ;  /* 0x009800ffeb003388 */ /* 0x000fe20000000c00 */
[----:B------:R-:W-:-:S03]  /*2e80*/  @!P1 IMAD.WIDE.U32 R24, R24, 0x60, R14 ;  /* 0x0000006018189825 */ /* 0x000fc600078e000e */
[----:B------:R-:W-:Y:S01]  /*2e90*/  @!PT LDS RZ, [RZ] ;  /* 0x00000000fffff984 */ /* 0x000fe20000000800 */
[----:B------:R-:W-:Y:S01]  /*2ea0*/  @!PT LDS RZ, [RZ] ;  /* 0x00000000fffff984 */ /* 0x000fe20000000800 */
[----:B------:R-:W-:Y:S01]  /*2eb0*/  @!PT LDS RZ, [RZ] ;  /* 0x00000000fffff984 */ /* 0x000fe20000000800 */
[----:B------:R5:W-:Y:S01]  /*2ec0*/  @!P3 LDGSTS.E.BYPASS.LTC128B.128 [R235+0x9800], [R18.64] ;  /* 0x0980000012ebbfae */ /* 0x000be2000b901d52 */
[----:B------:R-:W-:Y:S02]  /*2ed0*/  IMAD.IADD R184, R68, 0x1, -R184 ;  /* 0x0000000144b87824 */ /* 0x000fe400078e0ab8 */
[----:B-1----:R-:W-:Y:S01]  /*2ee0*/  IMAD.U32 R8, RZ, RZ, UR4 ;  /* 0x00000004ff087e24 */ /* 0x002fe2000f8e00ff */
[----:B------:R-:W-:Y:S01]  /*2ef0*/  @P4 STS.128 [R235+0xa000], RZ ;  /* 0x00a000ffeb004388 */ /* 0x000fe20000000c00 */
[----:B------:R-:W-:Y:S01]  /*2f00*/  IMAD.SHL.U32 R9, R26, 0x8, RZ ;  /* 0x000000081a097824 */ /* 0x000fe200078e00ff */
[----:B------:R-:W-:Y:S02]  /*2f10*/  SHF.R.S32.HI R250, RZ, 0x1f, R184 ;  /* 0x0000001ffffa7819 */ /* 0x000fe400000114b8 */
[----:B------:R-:W-:Y:S01]  /*2f20*/  @!P4 LEA R8, P5, R8, R10, 0x6 ;  /* 0x0000000a0808c211 */ /* 0x000fe200078a30ff */
[----:B---3--:R-:W-:Y:S01]  /*2f30*/  @!P2 IMAD.MOV.U32 R12, RZ, RZ, R10 ;  /* 0x000000ffff0ca224 */ /* 0x008fe200078e000a */
[----:B------:R-:W-:Y:S01]  /*2f40*/  LEA.HI R250, R250, R184, RZ, 0x2 ;  /* 0x000000b8fafa7211 */ /* 0x000fe200078f10ff */
[----:B------:R-:W-:Y:S01]  /*2f50*/  @!P2 IMAD.MOV.U32 R13, RZ, RZ, R11 ;  /* 0x000000ffff0da224 */ /* 0x000fe200078e000b */
[----:B------:R-:W-:Y:S01]  /*2f60*/  @!P4 LEA.HI.X R6, R6, R11, R7, 0x6, P5 ;  /* 0x0000000b0606c211 */ /* 0x000fe200028f3407 */
[----:B------:R-:W-:Y:S01]  /*2f70*/  IMAD.SHL.U32 R11, R4, 0x40, RZ ;  /* 0x00000040040b7824 */ /* 0x000fe200078e00ff */
[----:B--2---:R-:W-:Y:S01]  /*2f80*/  @!P4 LEA R16, P5, R8, c[0x0][0x170], 0x1 ;  /* 0x00005c000810ca11 */ /* 0x004fe200078a08ff */
[----:B------:R-:W-:Y:S01]  /*2f90*/  @!P2 IMAD.WIDE.U32 R12, R5, 0x50, R12 ;  /* 0x00000050050ca825 */ /* 0x000fe200078e000c */
[----:B------:R-:W-:-:S02]  /*2fa0*/  SHF.R.S32.HI R250, RZ, 0x2, R250 ;  /* 0x00000002fffa7819 */ /* 0x000fc400000114fa */
[----:B------:R-:W-:Y:S01]  /*2fb0*/  @!P4 LEA.HI.X R17, R8, c[0x0][0x174], R6, 0x1, P5 ;  /* 0x00005d000811ca11 */ /* 0x000fe200028f0c06 */
[C---:B------:R-:W-:Y:S01]  /*2fc0*/  @!P2 IMAD R5, R7.reuse, 0x50, RZ ;  /* 0x000000500705a824 */ /* 0x040fe200078e02ff */
[----:B------:R-:W-:Y:S01]  /*2fd0*/  @!P2 LEA R14, P5, R12, c[0x0][0x170], 0x1 ;  /* 0x00005c000c0eaa11 */ /* 0x000fe200078a08ff */
[----:B------:R-:W-:Y:S01]  /*2fe0*/  @!P1 IMAD R6, R7, 0x60, RZ ;  /* 0x0000006007069824 */ /* 0x000fe200078e02ff */
[----:B------:R-:W-:Y:S01]  /*2ff0*/  LOP3.LUT R11, R11, 0x1c0, RZ, 0xc0, !PT ;  /* 0x000001c00b0b7812 */ /* 0x000fe200078ec0ff */
[----:B------:R-:W-:Y:S01]  /*3000*/  @!P2 IMAD.IADD R5, R13, 0x1, R5 ;  /* 0x000000010d05a824 */ /* 0x000fe200078e0205 */
[----:B------:R-:W-:Y:S01]  /*3010*/  @!PT LDS RZ, [RZ] ;  /* 0x00000000fffff984 */ /* 0x000fe20000000800 */
[----:B------:R-:W-:Y:S01]  /*3020*/  @!PT LDS RZ, [RZ] ;  /* 0x00000000fffff984 */ /* 0x000fe20000000800 */
[----:B------:R-:W-:Y:S01]  /*3030*/  @!PT LDS RZ, [RZ] ;  /* 0x00000000fffff984 */ /* 0x000fe20000000800 */
[----:B------:R5:W-:Y:S01]  /*3040*/  @!P4 LDGSTS.E.BYPASS.LTC128B.128 [R235+0xa000], [R16.64] ;  /* 0x0a00000010ebcfae */ /* 0x000be2000b901d52 */
[----:B------:R-:W-:Y:S02]  /*3050*/  IMAD.SHL.U32 R8, R0, 0x40, RZ ;  /* 0x0000004000087824 */ /* 0x000fe400078e00ff */
[----:B------:R-:W-:Y:S01]  /*3060*/  @!P1 IMAD.IADD R6, R25, 0x1, R6 ;  /* 0x0000000119069824 */ /* 0x000fe200078e0206 */
[----:B------:R-:W-:Y:S01]  /*3070*/  @!P2 LEA.HI.X R15, R12, c[0x0][0x174], R5, 0x1, P5 ;  /* 0x00005d000c0faa11 */ /* 0x000fe200028f0c05 */
[----:B------:R-:W-:Y:S01]  /*3080*/  IMAD.SHL.U32 R10, R229, 0x8, RZ ;  /* 0x00000008e50a7824 */ /* 0x000fe200078e00ff */
[----:B------:R-:W-:Y:S01]  /*3090*/  @!P1 LEA R12, P5, R24, c[0x0][0x170], 0x1 ;  /* 0x00005c00180c9a11 */ /* 0x000fe200078a08ff */
[----:B------:R-:W-:Y:S01]  /*30a0*/  @!P0 IMAD R5, R7, 0x70, RZ ;  /* 0x0000007007058824 */ /* 0x000fe200078e02ff */
[----:B------:R-:W-:Y:S01]  /*30b0*/  LOP3.LUT R8, R8, 0x1c0, RZ, 0xc0, !PT ;  /* 0x000001c008087812 */ /* 0x000fe200078ec0ff */
[----:B------:R-:W-:Y:S01]  /*30c0*/  @P2 STS.128 [R235+0xa800], RZ ;  /* 0x00a800ffeb002388 */ /* 0x000fe20000000c00 */
[----:B------:R-:W-:Y:S01]  /*30d0*/  @!P1 LEA.HI.X R13, R24, c[0x0][0x174], R6, 0x1, P5 ;  /* 0x00005d00180d9a11 */ /* 0x000fe200028f0c06 */
[----:B------:R-:W-:Y:S01]  /*30e0*/  @!P0 IMAD.IADD R5, R21, 0x1, R5 ;  /* 0x0000000115058824 */ /* 0x000fe200078e0205 */
[----:B------:R-:W-:Y:S01]  /*30f0*/  LOP3.LUT R9, R8, 0x8, R9, 0xf8, !PT ;  /* 0x0000000808097812 */ /* 0x000fe200078ef809 */
[----:B------:R-:W-:Y:S01]  /*3100*/  @!PT LDS RZ, [RZ] ;  /* 0x00000000fffff984 */ /* 0x000fe20000000800 */
[----:B------:R-:W-:Y:S01]  /*3110*/  @!PT LDS RZ, [RZ] ;  /* 0x00000000fffff984 */ /* 0x000fe20000000800 */
[----:B------:R-:W-:Y:S01]  /*3120*/  @!PT LDS RZ, [RZ] ;  /* 0x00000000fffff984 */ /* 0x000fe20000000800 */
[----:B------:R1:W-:Y:S01]  /*3130*/  @!P2 LDGSTS.E.BYPASS.LTC128B.128 [R235+0xa800], [R14.64] ;  /* 0x0a8000000eebafae */ /* 0x0003e2000b901d52 */
[----:B------:R-:W-:Y:S01]  /*3140*/  LOP3.LUT R6, R11, 0x8, R10, 0xf8, !PT ;  /* 0x000000080b067812 */ /* 0x000fe200078ef80a */
[----:B------:R-:W-:Y:S01]  /*3150*/  IMAD.IADD R240, R250, 0x1, R240 ;  /* 0x00000001faf07824 */ /* 0x000fe200078e02f0 */
[----:B------:R-:W-:Y:S01]  /*3160*/  SHF.R.U32.HI R8, RZ, 0x3, R8 ;  /* 0x00000003ff087819 */ /* 0x000fe20000011608 */
[----:B------:R-:W-:Y:S01]  /*3170*/  @P1 STS.128 [R235+0xb000], RZ ;  /* 0x00b000ffeb001388 */ /* 0x000fe20000000c00 */
[----:B------:R-:W-:-:S02]  /*3180*/  SHF.R.U32.HI R11, RZ, 0x3, R11 ;  /* 0x00000003ff0b7819 */ /* 0x000fc4000001160b */
[----:B------:R-:W-:Y:S01]  /*3190*/  LOP3.LUT R8, R9, R8, RZ, 0x3c, !PT ;  /* 0x0000000809087212 */ /* 0x000fe200078e3cff */
[----:B------:R-:W-:Y:S01]  /*31a0*/  @!PT LDS RZ, [RZ] ;  /* 0x00000000fffff984 */ /* 0x000fe20000000800 */
[----:B------:R-:W-:Y:S01]  /*31b0*/  @!PT LDS RZ, [RZ] ;  /* 0x00000000fffff984 */ /* 0x000fe20000000800 */
[----:B------:R-:W-:Y:S01]  /*31c0*/  @!PT LDS RZ, [RZ] ;  /* 0x00000000fffff984 */ /* 0x000fe20000000800 */
[----:B------:R1:W-:Y:S01]  /*31d0*/  @!P1 LDGSTS.E.BYPASS.LTC128B.128 [R235+0xb000], [R12.64] ;  /* 0x0b0000000ceb9fae */ /* 0x0003e2000b901d52 */
[----:B------:R-:W-:Y:S02]  /*31e0*/  LOP3.LUT R6, R6, R11, RZ, 0x3c, !PT ;  /* 0x0000000b06067212 */ /* 0x000fe400078e3cff */
[----:B------:R-:W-:Y:S01]  /*31f0*/  @!P0 LEA R10, P5, R20, c[0x0][0x170], 0x1 ;  /* 0x00005c00140a8a11 */ /* 0x000fe200078a08ff */
[----:B------:R-:W-:Y:S01]  /*3200*/  IMAD R229, R229, 0x200, R8 ;  /* 0x00000200e5e57824 */ /* 0x000fe200078e0208 */
[----:B------:R-:W-:Y:S01]  /*3210*/  @P0 STS.128 [R235+0xb800], RZ ;  /* 0x00b800ffeb000388 */ /* 0x000fe20000000c00 */
[----:B------:R-:W-:Y:S01]  /*3220*/  IMAD.IADD R230, R6, 0x1, R230 ;  /* 0x0000000106e67824 */ /* 0x000fe200078e02e6 */
[----:B------:R-:W-:Y:S01]  /*3230*/  @!P0 LEA.HI.X R11, R20, c[0x0][0x174], R5, 0x1, P5 ;  /* 0x00005d00140b8a11 */ /* 0x000fe200028f0c05 */
[----:B------:R-:W-:Y:S01]  /*3240*/  IMAD.SHL.U32 R229, R229, 0x2, RZ ;  /* 0x00000002e5e57824 */ /* 0x000fe200078e00ff */
[----:B------:R-:W-:Y:S01]  /*3250*/  IADD3 R242, R240, 0x40, RZ ;  /* 0x00000040f0f27810 */ /* 0x000fe20007ffe0ff */
[----:B------:R-:W-:Y:S01]  /*3260*/  IMAD.SHL.U32 R230, R230, 0x2, RZ ;  /* 0x00000002e6e67824 */ /* 0x000fe200078e00ff */
[----:B------:R-:W-:Y:S01]  /*3270*/  IADD3 R247, R240, UR17, RZ ;  /* 0x00000011f0f77c10 */ /* 0x000fe2000fffe0ff */
[----:B------:R-:W-:Y:S01]  /*3280*/  @!PT LDS RZ, [RZ] ;  /* 0x00000000fffff984 */ /* 0x000fe20000000800 */
[----:B------:R-:W-:Y:S01]  /*3290*/  @!PT LDS RZ, [RZ] ;  /* 0x00000000fffff984 */ /* 0x000fe20000000800 */
[----:B------:R-:W-:Y:S01]  /*32a0*/  @!PT LDS RZ, [RZ] ;  /* 0x00000000fffff984 */ /* 0x000fe20000000800 */
[----:B------:R2:W-:Y:S01]  /*32b0*/  @!P0 LDGSTS.E.BYPASS.LTC128B.128 [R235+0xb800], [R10.64] ;  /* 0x0b8000000aeb8fae */ /* 0x0005e2000b901d52 */
[----:B------:R-:W-:Y:S01]  /*32c0*/  IMAD.MOV.U32 R8, RZ, RZ, 0x20 ;  /* 0x00000020ff087424 */ /* 0x000fe200078e00ff */
[----:B------:R-:W-:Y:S01]  /*32d0*/  IADD3 R226, R229, 0x4040, RZ ;  /* 0x00004040e5e27810 */ /* 0x000fe20007ffe0ff */
[----:B------:R-:W-:Y:S01]  /*32e0*/  IMAD.IADD R6, R69, 0x1, R6 ;  /* 0x0000000145067824 */ /* 0x000fe200078e0206 */
[----:B------:R-:W-:Y:S01]  /*32f0*/  LDSM.16.M88.4 R28, [R230] ;  /* 0x00000000e61c783b */ /* 0x000fe20000000200 */
[----:B------:R-:W-:Y:S01]  /*3300*/  R2P PR, R4, 0x6 ;  /* 0x0000000604007804 */ /* 0x000fe20000000000 */
[----:B------:R-:W-:Y:S01]  /*3310*/  IMAD.MOV.U32 R4, RZ, RZ, 0x10 ;  /* 0x00000010ff047424 */ /* 0x000fe200078e00ff */
[C---:B------:R-:W-:Y:S01]  /*3320*/  IADD3 R246, R240.reuse, UR7, RZ ;  /* 0x00000007f0f67c10 */ /* 0x040fe2000fffe0ff */
[----:B------:R-:W3:Y:S01]  /*3330*/  LDSM.16.M88.4 R52, [R229+0x4000] ;  /* 0x00400000e534783b */ /* 0x000ee20000000200 */
[----:B------:R-:W-:-:S02]  /*3340*/  IADD3 R244, R240, 0x8, RZ ;  /* 0x00000008f0f47810 */ /* 0x000fc40007ffe0ff */
[----:B------:R-:W-:Y:S01]  /*3350*/  SEL R4, R4, 0xfffffff0, !P1 ;  /* 0xfffffff004047807 */ /* 0x000fe20004800000 */
[----:B------:R-:W3:Y:S01]  /*3360*/  LDSM.16.M88.4 R76, [R230+0x2000] ;  /* 0x00200000e64c783b */ /* 0x000ee20000000200 */
[----:B------:R-:W-:Y:S02]  /*3370*/  SEL R5, R8, 0xffffffe0, !P2 ;  /* 0xffffffe008057807 */ /* 0x000fe40005000000 */
[----:B------:R-:W-:Y:S01]  /*3380*/  R2P PR, R0, 0x6 ;  /* 0x0000000600007804 */ /* 0x000fe20000000000 */
[--C-:B------:R-:W-:Y:S01]  /*3390*/  IMAD R228, R4, 0x2, R230.reuse ;  /* 0x0000000204e47824 */ /* 0x100fe200078e02e6 */
[----:B------:R-:W-:Y:S01]  /*33a0*/  LDSM.16.M88.4 R156, [R229+0x4800] ;  /* 0x00480000e59c783b */ /* 0x000fe20000000200 */
[----:B------:R-:W-:Y:S01]  /*33b0*/  IMAD R227, R5, 0x2, R230 ;  /* 0x0000000205e37824 */ /* 0x000fe200078e02e6 */
[----:B------:R-:W-:Y:S02]  /*33c0*/  IADD3 R240, R240, 0x48, RZ ;  /* 0x00000048f0f07810 */ /* 0x000fe40007ffe0ff */
[----:B------:R-:W-:Y:S01]  /*33d0*/  SEL R0, R8, 0xffffffe0, !P1 ;  /* 0xffffffe008007807 */ /* 0x000fe20004800000 */
[----:B-----5:R-:W-:Y:S01]  /*33e0*/  LDSM.16.M88.4 R16, [R228] ;  /* 0x00000000e410783b */ /* 0x020fe20000000200 */
[C---:B------:R-:W-:Y:S01]  /*33f0*/  IADD3 R8, R229.reuse, 0x4000, RZ ;  /* 0x00004000e5087810 */ /* 0x040fe20007ffe0ff */
[----:B------:R-:W-:Y:S01]  /*3400*/  IMAD R225, R4, 0x2, R227 ;  /* 0x0000000204e17824 */ /* 0x000fe200078e02e3 */
[----:B------:R-:W-:Y:S01]  /*3410*/  IADD3 R243, R242, UR17, RZ ;  /* 0x00000011f2f37c10 */ /* 0x000fe2000fffe0ff */
[----:B------:R-:W-:Y:S01]  /*3420*/  IMAD.IADD R223, R229, 0x1, R0 ;  /* 0x00000001e5df7824 */ /* 0x000fe200078e0200 */
[----:B------:R-:W-:Y:S01]  /*3430*/  LDSM.16.M88.4 R44, [R228+0x2000] ;  /* 0x00200000e42c783b */ /* 0x000fe20000000200 */
[----:B------:R-:W-:-:S02]  /*3440*/  @P2 IADD3 R226, R8, -0x40, RZ ;  /* 0xffffffc008e22810 */ /* 0x000fc40007ffe0ff */
[----:B------:R-:W-:Y:S01]  /*3450*/  IADD3 R242, R242, UR7, RZ ;  /* 0x00000007f2f27c10 */ /* 0x000fe2000fffe0ff */
[----:B----4-:R-:W4:Y:S01]  /*3460*/  LDSM.16.M88.4 R20, [R223+0x4000] ;  /* 0x00400000df14783b */ /* 0x010f220000000200 */
[----:B------:R-:W-:Y:S01]  /*3470*/  IMNMX R246, R246, UR14, PT ;  /* 0x0000000ef6f67c17 */ /* 0x000fe2000b800200 */
[----:B------:R-:W-:Y:S01]  /*3480*/  IMAD.IADD R212, R0, 0x1, R226 ;  /* 0x0000000100d47824 */ /* 0x000fe200078e02e2 */
[----:B------:R-:W-:Y:S01]  /*3490*/  IADD3 R245, R244, UR17, RZ ;  /* 0x00000011f4f57c10 */ /* 0x000fe2000fffe0ff */
[----:B------:R-:W-:Y:S01]  /*34a0*/  LDSM.16.M88.4 R180, [R226] ;  /* 0x00000000e2b4783b */ /* 0x000fe20000000200 */
[----:B------:R-:W-:Y:S02]  /*34b0*/  IADD3 R241, R240, UR17, RZ ;  /* 0x00000011f0f17c10 */ /* 0x000fe4000fffe0ff */
[----:B------:R-:W-:Y:S01]  /*34c0*/  IADD3 R244, R244, UR7, RZ ;  /* 0x00000007f4f47c10 */ /* 0x000fe2000fffe0ff */
[----:B-1----:R-:W1:Y:S01]  /*34d0*/  LDSM.16.M88.4 R12, [R227] ;  /* 0x00000000e30c783b */ /* 0x002e620000000200 */
[----:B------:R-:W-:-:S02]  /*34e0*/  IADD3 R240, R240, UR7, RZ ;  /* 0x00000007f0f07c10 */ /* 0x000fc4000fffe0ff */
[----:B------:R-:W-:Y:S01]  /*34f0*/  IMNMX R242, R242, UR14, PT ;  /* 0x0000000ef2f27c17 */ /* 0x000fe2000b800200 */
[----:B--2---:R-:W2:Y:S01]  /*3500*/  LDSM.16.M88.4 R8, [R227+0x2000] ;  /* 0x00200000e308783b */ /* 0x004ea20000000200 */
[----:B------:R-:W-:Y:S02]  /*3510*/  IMNMX R247, RZ, R247, !PT ;  /* 0x000000f7fff77217 */ /* 0x000fe40007800200 */
[----:B------:R-:W-:Y:S01]  /*3520*/  IMNMX R244, R244, UR14, PT ;  /* 0x0000000ef4f47c17 */ /* 0x000fe2000b800200 */
[----:B------:R-:W-:Y:S01]  /*3530*/  LDSM.16.M88.4 R176, [R212] ;  /* 0x00000000d4b0783b */ /* 0x000fe20000000200 */
[-C--:B---3--:R-:W-:Y:S01]  /*3540*/  HMMA.16816.F32 R168, R28, R52.reuse, RZ ;  /* 0x000000341ca8723c */ /* 0x088fe200000018ff */
[----:B------:R-:W-:Y:S01]  /*3550*/  IMNMX R240, R240, UR14, PT ;  /* 0x0000000ef0f07c17 */ /* 0x000fe2000b800200 */
[----:B------:R-:W-:Y:S01]  /*3560*/  UMOV UR14, UR12 ;  /* 0x0000000c000e7c82 */ /* 0x000fe20008000000 */
[----:B------:R-:W3:Y:S01]  /*3570*/  LDSM.16.M88.4 R24, [R225] ;  /* 0x00000000e118783b */ /* 0x000ee20000000200 */
[----:B------:R-:W-:Y:S01]  /*3580*/  IMNMX R243, RZ, R243, !PT ;  /* 0x000000f3fff37217 */ /* 0x000fe20007800200 */
[----:B------:R-:W-:Y:S01]  /*3590*/  UISETP.GT.AND UP0, UPT, UR14, UR9, UPT ;  /* 0x000000090e00728c */ /* 0x000fe2000bf04270 */
[----:B------:R-:W-:Y:S01]  /*35a0*/  IMNMX R245, RZ, R245, !PT ;  /* 0x000000f5fff57217 */ /* 0x000fe20007800200 */
[----:B------:R-:W5:Y:S01]  /*35b0*/  LDSM.16.M88.4 R140, [R229+0x5000] ;  /* 0x00500000e58c783b */ /* 0x000f620000000200 */
[----:B------:R-:W-:Y:S01]  /*35c0*/  HMMA.16816.F32 R48, R76, R52, RZ ;  /* 0x000000344c30723c */ /* 0x000fe200000018ff */
[----:B------:R-:W-:-:S02]  /*35d0*/  IMNMX R241, RZ, R241, !PT ;  /* 0x000000f1fff17217 */ /* 0x000fc40007800200 */
[----:B------:R-:W1:Y:S01]  /*35e0*/  LDSM.16.M88.4 R124, [R229+0x5800] ;  /* 0x00580000e57c783b */ /* 0x000e620000000200 */
[C---:B------:R-:W-:Y:S02]  /*35f0*/  IADD3 R219, R226.reuse, 0x800, RZ ;  /* 0x00000800e2db7810 */ /* 0x040fe40007ffe0ff */
[C---:B------:R-:W-:Y:S01]  /*3600*/  IADD3 R218, R226.reuse, 0x1000, RZ ;  /* 0x00001000e2da7810 */ /* 0x040fe20007ffe0ff */
[----:B------:R-:W1:Y:S01]  /*3610*/  LDSM.16.M88.4 R108, [R229+0x6000] ;  /* 0x00600000e56c783b */ /* 0x000e620000000200 */
[-C--:B------:R-:W-:Y:S01]  /*3620*/  HMMA.16816.F32 R64, R76, R54.reuse, RZ ;  /* 0x000000364c40723c */ /* 0x080fe200000018ff */
[C---:B------:R-:W-:Y:S02]  /*3630*/  IADD3 R217, R226.reuse, 0x1800, RZ ;  /* 0x00001800e2d97810 */ /* 0x040fe40007ffe0ff */
[----:B------:R-:W1:Y:S01]  /*3640*/  LDSM.16.M88.4 R92, [R229+0x6800] ;  /* 0x00680000e55c783b */ /* 0x000e620000000200 */
[C---:B------:R-:W-:Y:S02]  /*3650*/  IADD3 R216, R226.reuse, 0x2000, RZ ;  /* 0x00002000e2d87810 */ /* 0x040fe40007ffe0ff */
[C---:B------:R-:W-:Y:S01]  /*3660*/  IADD3 R215, R226.reuse, 0x2800, RZ ;  /* 0x00002800e2d77810 */ /* 0x040fe20007ffe0ff */
[----:B------:R-:W1:Y:S01]  /*3670*/  LDSM.16.M88.4 R36, [R229+0x7000] ;  /* 0x00700000e524783b */ /* 0x000e620000000200 */
[----:B------:R-:W-:Y:S01]  /*3680*/  HMMA.16816.F32 R52, R28, R54, RZ ;  /* 0x000000361c34723c */ /* 0x000fe200000018ff */
[----:B------:R-:W-:-:S02]  /*3690*/  IADD3 R214, R226, 0x3000, RZ ;  /* 0x00003000e2d67810 */ /* 0x000fc40007ffe0ff */
[----:B------:R-:W2:Y:S01]  /*36a0*/  LDSM.16.M88.4 R72, [R229+0x7800] ;  /* 0x00780000e548783b */ /* 0x000ea20000000200 */
[----:B------:R-:W-:-:S03]  /*36b0*/  IADD3 R213, R226, 0x3800, RZ ;  /* 0x00003800e2d57810 */ /* 0x000fc60007ffe0ff */
[----:B------:R-:W-:Y:S01]  /*36c0*/  LDSM.16.M88.4 R172, [R223+0x4800] ;  /* 0x00480000dfac783b */ /* 0x000fe20000000200 */
[-C--:B----4-:R-:W-:Y:S03]  /*36d0*/  HMMA.16816.F32 R168, R16, R20.reuse, R168 ;  /* 0x0000001410a8723c */ /* 0x090fe600000018a8 */
[----:B------:R-:W-:Y:S04]  /*36e0*/  LDSM.16.M88.4 R164, [R223+0x5000] ;  /* 0x00500000dfa4783b */ /* 0x000fe80000000200 */
[----:B------:R-:W0:Y:S01]  /*36f0*/  LDGDEPBAR ;  /* 0x00000000000079af */ /* 0x000e220000000000 */
[C---:B------:R-:W-:Y:S08]  /*3700*/  HMMA.16816.F32 R48, R44.reuse, R20, R48 ;  /* 0x000000142c30723c */ /* 0x040ff00000001830 */
[-C--:B------:R-:W-:Y:S08]  /*3710*/  HMMA.16816.F32 R64, R44, R22.reuse, R64 ;  /* 0x000000162c40723c */ /* 0x080ff00000001840 */
[----:B------:R-:W-:Y:S01]  /*3720*/  HMMA.16816.F32 R52, R16, R22, R52 ;  /* 0x000000161034723c */ /* 0x000fe20000001834 */
[----:B------:R-:W4:Y:S07]  /*3730*/  LDSM.16.M88.4 R20, [R225+0x2000] ;  /* 0x00200000e114783b */ /* 0x000f2e0000000200 */
[-C--:B-1----:R-:W-:Y:S08]  /*3740*/  HMMA.16816.F32 R168, R12, R180.reuse, R168 ;  /* 0x000000b40ca8723c */ /* 0x082ff000000018a8 */
[----:B--2---:R-:W-:Y:S08]  /*3750*/  HMMA.16816.F32 R48, R8, R180, R48 ;  /* 0x000000b40830723c */ /* 0x004ff00000001830 */
[-C--:B------:R-:W-:Y:S08]  /*3760*/  HMMA.16816.F32 R56, R76, R156.reuse, RZ ;  /* 0x0000009c4c38723c */ /* 0x080ff000000018ff */
[----:B------:R-:W-:Y:S08]  /*3770*/  HMMA.16816.F32 R60, R28, R156, RZ ;  /* 0x0000009c1c3c723c */ /* 0x000ff000000018ff */
[----:B---3--:R-:W-:Y:S08]  /*3780*/  HMMA.16816.F32 R168, R24, R176, R168 ;  /* 0x000000b018a8723c */ /* 0x008ff000000018a8 */
[C---:B------:R-:W-:Y:S08]  /*3790*/  HMMA.16816.F32 R160, R76.reuse, R158, RZ ;  /* 0x0000009e4ca0723c */ /* 0x040ff000000018ff */
[C---:B-----5:R-:W-:Y:S08]  /*37a0*/  HMMA.16816.F32 R148, R76.reuse, R140, RZ ;  /* 0x0000008c4c94723c */ /* 0x060ff000000018ff */
[----:B------:R-:W-:Y:S01]  /*37b0*/  HMMA.16816.F32 R144, R76, R142, RZ ;  /* 0x0000008e4c90723c */ /* 0x000fe200000018ff */
[----:B------:R-:W-:-:S02]  /*37c0*/  FMUL.FTZ R169, R169, c[0x0][0x2ec] ;  /* 0x0000bb00a9a97a20 */ /* 0x000fc40000410000 */
[----:B------:R-:W-:Y:S02]  /*37d0*/  FMUL.FTZ R170, R170, c[0x0][0x2ec] ;  /* 0x0000bb00aaaa7a20 */ /* 0x000fe40000410000 */
[----:B------:R-:W-:Y:S02]  /*37e0*/  FMUL.FTZ R171, R171, c[0x0][0x2ec] ;  /* 0x0000bb00abab7a20 */ /* 0x000fe40000410000 */
[----:B------:R-:W-:Y:S01]  /*37f0*/  FMUL.FTZ R0, R168, c[0x0][0x2ec] ;  /* 0x0000bb00a8007a20 */ /* 0x000fe20000410000 */
[C---:B------:R-:W-:Y:S05]  /*3800*/  HMMA.16816.F32 R132, R76.reuse, R124, RZ ;  /* 0x0000007c4c84723c */ /* 0x040fea00000018ff */
[----:B------:R-:W-:Y:S03]  /*3810*/  MUFU.TANH R0, R0 ;  /* 0x0000000000007308 */ /* 0x000fe60000002400 */
        /* <DEDUP_REMOVED lines=11> */
[----:B------:R-:W-:Y:S08]  /*38d0*/  HMMA.16816.F32 R40, R28, R36, RZ ;  /* 0x000000241c28723c */ /* 0x000ff000000018ff */
[----:B------:R-:W-:Y:S08]  /*38e0*/  HMMA.16816.F32 R80, R76, R72, RZ ;  /* 0x000000484c50723c */ /* 0x000ff000000018ff */
[C---:B------:R-:W-:Y:S08]  /*38f0*/  HMMA.16816.F32 R156, R28.reuse, R158, RZ ;  /* 0x0000009e1c9c723c */ /* 0x040ff000000018ff */
[C---:B------:R-:W-:Y:S08]  /*3900*/  HMMA.16816.F32 R140, R28.reuse, R142, RZ ;  /* 0x0000008e1c8c723c */ /* 0x040ff000000018ff */
[C---:B------:R-:W-:Y:S08]  /*3910*/  HMMA.16816.F32 R124, R28.reuse, R126, RZ ;  /* 0x0000007e1c7c723c */ /* 0x040ff000000018ff */
[C---:B------:R-:W-:Y:S08]  /*3920*/  HMMA.16816.F32 R108, R28.reuse, R110, RZ ;  /* 0x0000006e1c6c723c */ /* 0x040ff000000018ff */
[C---:B------:R-:W-:Y:S08]  /*3930*/  HMMA.16816.F32 R92, R28.reuse, R94, RZ ;  /* 0x0000005e1c5c723c */ /* 0x040ff000000018ff */
[C---:B------:R-:W-:Y:S08]  /*3940*/  HMMA.16816.F32 R36, R28.reuse, R38, RZ ;  /* 0x000000261c24723c */ /* 0x040ff000000018ff */
[----:B------:R-:W-:Y:S08]  /*3950*/  HMMA.16816.F32 R32, R28, R72, RZ ;  /* 0x000000481c20723c */ /* 0x000ff000000018ff */
[----:B----4-:R-:W-:Y:S01]  /*3960*/  HMMA.16816.F32 R48, R20, R176, R48 ;  /* 0x000000b01430723c */ /* 0x010fe20000001830 */
[----:B------:R-:W-:Y:S07]  /*3970*/  MUFU.TANH R176, R171 ;  /* 0x000000ab00b07308 */ /* 0x000fee0000002400 */
[----:B------:R-:W-:Y:S08]  /*3980*/  HMMA.16816.F32 R52, R12, R182, R52 ;  /* 0x000000b60c34723c */ /* 0x000ff00000001834 */
[-C--:B------:R-:W-:Y:S08]  /*3990*/  HMMA.16816.F32 R76, R76, R74.reuse, RZ ;  /* 0x0000004a4c4c723c */ /* 0x080ff000000018ff */
[----:B------:R-:W-:Y:S01]  /*39a0*/  HMMA.16816.F32 R28, R28, R74, RZ ;  /* 0x0000004a1c1c723c */ /* 0x000fe200000018ff */
[----:B------:R-:W1:Y:S01]  /*39b0*/  LDSM.16.M88.4 R72, [R226+0x800] ;  /* 0x00080000e248783b */ /* 0x000e620000000200 */
[----:B------:R-:W-:-:S02]  /*39c0*/  FMUL.FTZ R48, R48, c[0x0][0x2ec] ;  /* 0x0000bb0030307a20 */ /* 0x000fc40000410000 */
[----:B------:R-:W-:Y:S02]  /*39d0*/  FMUL.FTZ R49, R49, c[0x0][0x2ec] ;  /* 0x0000bb0031317a20 */ /* 0x000fe40000410000 */
[----:B------:R-:W-:Y:S01]  /*39e0*/  FMUL.FTZ R50, R50, c[0x0][0x2ec] ;  /* 0x0000bb0032327a20 */ /* 0x000fe20000410000 */
[----:B------:R-:W-:Y:S01]  /*39f0*/  MUFU.TANH R177, R48 ;  /* 0x0000003000b17308 */ /* 0x000fe20000002400 */
[----:B------:R-:W-:Y:S01]  /*3a00*/  HMMA.16816.F32 R64, R8, R182, R64 ;  /* 0x000000b60840723c */ /* 0x000fe20000001840 */
[----:B------:R-:W-:-:S07]  /*3a10*/  FMUL.FTZ R51, R51, c[0x0][0x2ec] ;  /* 0x0000bb0033337a20 */ /* 0x000fce0000410000 */
[-C--:B------:R-:W-:Y:S08]  /*3a20*/  HMMA.16816.F32 R60, R16, R172.reuse, R60 ;  /* 0x000000ac103c723c */ /* 0x080ff0000000183c */
[----:B------:R-:W-:Y:S01]  /*3a30*/  HMMA.16816.F32 R56, R44, R172, R56 ;  /* 0x000000ac2c38723c */ /* 0x000fe20000001838 */
[----:B------:R-:W2:Y:S07]  /*3a40*/  MUFU.TANH R172, R169 ;  /* 0x000000a900ac7308 */ /* 0x000eae0000002400 */
[----:B------:R-:W-:Y:S01]  /*3a50*/  HMMA.16816.F32 R52, R24, R178, R52 ;  /* 0x000000b21834723c */ /* 0x000fe20000001834 */
[----:B------:R3:W4:Y:S07]  /*3a60*/  MUFU.TANH R173, R170 ;  /* 0x000000aa00ad7308 */ /* 0x00072e0000002400 */
[-C--:B------:R-:W-:Y:S08]  /*3a70*/  HMMA.16816.F32 R160, R44, R174.reuse, R160 ;  /* 0x000000ae2ca0723c */ /* 0x080ff000000018a0 */
[----:B------:R-:W-:Y:S01]  /*3a80*/  HMMA.16816.F32 R156, R16, R174, R156 ;  /* 0x000000ae109c723c */ /* 0x000fe2000000189c */
[----:B---3--:R-:W3:Y:S01]  /*3a90*/  LDSM.16.M88.4 R168, [R212+0x800] ;  /* 0x00080000d4a8783b */ /* 0x008ee20000000200 */
[----:B------:R-:W-:Y:S06]  /*3aa0*/  MUFU.TANH R174, R49 ;  /* 0x0000003100ae7308 */ /* 0x000fec0000002400 */
[----:B------:R-:W-:Y:S01]  /*3ab0*/  HMMA.16816.F32 R64, R20, R178, R64 ;  /* 0x000000b21440723c */ /* 0x000fe20000001840 */
[----:B------:R-:W-:Y:S01]  /*3ac0*/  FMUL.FTZ R52, R52, c[0x0][0x2ec] ;  /* 0x0000bb0034347a20 */ /* 0x000fe20000410000 */
[----:B------:R-:W5:Y:S01]  /*3ad0*/  MUFU.TANH R178, R50 ;  /* 0x0000003200b27308 */ /* 0x000f620000002400 */
[----:B------:R-:W-:-:S02]  /*3ae0*/  FMUL.FTZ R53, R53, c[0x0][0x2ec] ;  /* 0x0000bb0035357a20 */ /* 0x000fc40000410000 */
[----:B------:R-:W-:Y:S02]  /*3af0*/  FMUL.FTZ R54, R54, c[0x0][0x2ec] ;  /* 0x0000bb0036367a20 */ /* 0x000fe40000410000 */
[----:B------:R-:W-:Y:S01]  /*3b00*/  FMUL.FTZ R55, R55, c[0x0][0x2ec] ;  /* 0x0000bb0037377a20 */ /* 0x000fe20000410000 */
[-C--:B-1----:R-:W-:Y:S02]  /*3b10*/  HMMA.16816.F32 R60, R12, R72.reuse, R60 ;  /* 0x000000480c3c723c */ /* 0x082fe4000000183c */
[----:B------:R1:W-:Y:S06]  /*3b20*/  MUFU.TANH R175, R51 ;  /* 0x0000003300af7308 */ /* 0x0003ec0000002400 */
[----:B------:R-:W-:Y:S02]  /*3b30*/  HMMA.16816.F32 R56, R8, R72, R56 ;  /* 0x000000480838723c */ /* 0x000fe40000001838 */
[----:B------:R-:W2:Y:S06]  /*3b40*/  MUFU.TANH R179, R52 ;  /* 0x0000003400b37308 */ /* 0x000eac0000002400 */
[----:B------:R-:W-:Y:S01]  /*3b50*/  HMMA.16816.F32 R152, R16, R164, R152 ;  /* 0x000000a41098723c */ /* 0x000fe20000001898 */
[----:B------:R-:W-:Y:S01]  /*3b60*/  FMUL.FTZ R64, R64, c[0x0][0x2ec] ;  /* 0x0000bb0040407a20 */ /* 0x000fe20000410000 */
[----:B-1----:R-:W1:Y:S01]  /*3b70*/  LDSM.16.M88.4 R48, [R226+0x1000] ;  /* 0x00100000e230783b */ /* 0x002e620000000200 */
[----:B------:R-:W-:Y:S01]  /*3b80*/  MUFU.TANH R180, R53 ;  /* 0x0000003500b47308 */ /* 0x000fe20000002400 */
[----:B------:R-:W-:-:S02]  /*3b90*/  FMUL.FTZ R65, R65, c[0x0][0x2ec] ;  /* 0x0000bb0041417a20 */ /* 0x000fc40000410000 */
[----:B------:R-:W-:Y:S02]  /*3ba0*/  FMUL.FTZ R66, R66, c[0x0][0x2ec] ;  /* 0x0000bb0042427a20 */ /* 0x000fe40000410000 */
[----:B------:R-:W-:Y:S01]  /*3bb0*/  HMMA.16816.F32 R148, R44, R164, R148 ;  /* 0x000000a42c94723c */ /* 0x000fe20000001894 */
[----:B------:R-:W-:Y:S02]  /*3bc0*/  FMUL.FTZ R67, R67, c[0x0][0x2ec] ;  /* 0x0000bb0043437a20 */ /* 0x000fe40000410000 */
[----:B------:R-:W1:Y:S05]  /*3bd0*/  MUFU.TANH R182, R54 ;  /* 0x0000003600b67308 */ /* 0x000e6a0000002400 */
[-C--:B---3--:R-:W-:Y:S03]  /*3be0*/  HMMA.16816.F32 R60, R24, R168.reuse, R60 ;  /* 0x000000a8183c723c */ /* 0x088fe6000000183c */
[----:B------:R3:W-:Y:S05]  /*3bf0*/  MUFU.TANH R181, R55 ;  /* 0x0000003700b57308 */ /* 0x0007ea0000002400 */
[----:B------:R-:W-:Y:S03]  /*3c00*/  HMMA.16816.F32 R56, R20, R168, R56 ;  /* 0x000000a81438723c */ /* 0x000fe60000001838 */
[----:B------:R-:W1:Y:S05]  /*3c10*/  MUFU.TANH R185, R64 ;  /* 0x0000004000b97308 */ /* 0x000e6a0000002400 */
[-C--:B------:R-:W-:Y:S01]  /*3c20*/  HMMA.16816.F32 R160, R8, R74.reuse, R160 ;  /* 0x0000004a08a0723c */ /* 0x080fe200000018a0 */
[----:B---3--:R-:W3:Y:S02]  /*3c30*/  LDSM.16.M88.4 R52, [R212+0x1000] ;  /* 0x00100000d434783b */ /* 0x008ee40000000200 */
[----:B------:R-:W-:Y:S05]  /*3c40*/  MUFU.TANH R183, R65 ;  /* 0x0000004100b77308 */ /* 0x000fea0000002400 */
[----:B------:R-:W-:Y:S01]  /*3c50*/  HMMA.16816.F32 R156, R12, R74, R156 ;  /* 0x0000004a0c9c723c */ /* 0x000fe2000000189c */
[----:B------:R-:W-:Y:S01]  /*3c60*/  FMUL.FTZ R60, R60, c[0x0][0x2ec] ;  /* 0x0000bb003c3c7a20 */ /* 0x000fe20000410000 */
[----:B------:R-:W-:Y:S01]  /*3c70*/  LDSM.16.M88.4 R72, [R223+0x6000] ;  /* 0x00600000df48783b */ /* 0x000fe20000000200 */
[----:B------:R-:W-:Y:S01]  /*3c80*/  FMUL.FTZ R61, R61, c[0x0][0x2ec] ;  /* 0x0000bb003d3d7a20 */ /* 0x000fe20000410000 */
[----:B------:R-:W-:Y:S01]  /*3c90*/  MUFU.TANH R187, R66 ;  /* 0x0000004200bb7308 */ /* 0x000fe20000002400 */
[----:B------:R-:W-:-:S02]  /*3ca0*/  FMUL.FTZ R62, R62, c[0x0][0x2ec] ;  /* 0x0000bb003e3e7a20 */ /* 0x000fc40000410000 */
[----:B------:R-:W-:Y:S01]  /*3cb0*/  FMUL.FTZ R63, R63, c[0x0][0x2ec] ;  /* 0x0000bb003f3f7a20 */ /* 0x000fe20000410000 */
[----:B-1----:R-:W-:Y:S01]  /*3cc0*/  HMMA.16816.F32 R152, R12, R48, R152 ;  /* 0x000000300c98723c */ /* 0x002fe20000001898 */
[----:B------:R-:W-:Y:S02]  /*3cd0*/  FMUL.FTZ R56, R56, c[0x0][0x2ec] ;  /* 0x0000bb0038387a20 */ /* 0x000fe40000410000 */
[----:B------:R-:W-:Y:S01]  /*3ce0*/  FMUL.FTZ R57, R57, c[0x0][0x2ec] ;  /* 0x0000bb0039397a20 */ /* 0x000fe20000410000 */
[----:B------:R1:W1:Y:S01]  /*3cf0*/  MUFU.TANH R186, R67 ;  /* 0x0000004300ba7308 */ /* 0x0002620000002400 */
[----:B------:R-:W-:-:S03]  /*3d00*/  FMUL.FTZ R58, R58, c[0x0][0x2ec] ;  /* 0x0000bb003a3a7a20 */ /* 0x000fc60000410000 */
[----:B------:R-:W-:Y:S04]  /*3d10*/  HMMA.16816.F32 R148, R8, R48, R148 ;  /* 0x000000300894723c */ /* 0x000fe80000001894 */
[----:B------:R-:W2:Y:S04]  /*3d20*/  MUFU.TANH R169, R60 ;  /* 0x0000003c00a97308 */ /* 0x000ea80000002400 */
[-C--:B------:R-:W-:Y:S04]  /*3d30*/  HMMA.16816.F32 R144, R44, R166.reuse, R144 ;  /* 0x000000a62c90723c */ /* 0x080fe80000001890 */
[----:B------:R-:W-:Y:S01]  /*3d40*/  MUFU.TANH R168, R61 ;  /* 0x0000003d00a87308 */ /* 0x000fe20000002400 */
[----:B-1----:R-:W1:Y:S03]  /*3d50*/  LDSM.16.M88.4 R64, [R223+0x5800] ;  /* 0x00580000df40783b */ /* 0x002e660000000200 */
[----:B------:R-:W-:Y:S04]  /*3d60*/  HMMA.16816.F32 R140, R16, R166, R140 ;  /* 0x000000a6108c723c */ /* 0x000fe8000000188c */
[----:B------:R-:W-:Y:S04]  /*3d70*/  MUFU.TANH R189, R62 ;  /* 0x0000003e00bd7308 */ /* 0x000fe80000002400 */
[-C--:B------:R-:W-:Y:S04]  /*3d80*/  HMMA.16816.F32 R160, R20, R170.reuse, R160 ;  /* 0x000000aa14a0723c */ /* 0x080fe800000018a0 */
[----:B------:R2:W-:Y:S04]  /*3d90*/  MUFU.TANH R188, R63 ;  /* 0x0000003f00bc7308 */ /* 0x0005e80000002400 */
[C---:B------:R-:W-:Y:S04]  /*3da0*/  HMMA.16816.F32 R156, R24.reuse, R170, R156 ;  /* 0x000000aa189c723c */ /* 0x040fe8000000189c */
[----:B------:R-:W1:Y:S04]  /*3db0*/  MUFU.TANH R171, R56 ;  /* 0x0000003800ab7308 */ /* 0x000e680000002400 */
[-C--:B---3--:R-:W-:Y:S04]  /*3dc0*/  HMMA.16816.F32 R152, R24, R52.reuse, R152 ;  /* 0x000000341898723c */ /* 0x088fe80000001898 */
[----:B------:R-:W-:Y:S01]  /*3dd0*/  MUFU.TANH R170, R57 ;  /* 0x0000003900aa7308 */ /* 0x000fe20000002400 */
[----:B--2---:R-:W2:Y:S03]  /*3de0*/  LDSM.16.M88.4 R60, [R223+0x6800] ;  /* 0x00680000df3c783b */ /* 0x004ea60000000200 */
[----:B------:R-:W-:Y:S01]  /*3df0*/  HMMA.16816.F32 R164, R20, R52, R148 ;  /* 0x0000003414a4723c */ /* 0x000fe20000001894 */
[----:B------:R-:W3:Y:S01]  /*3e00*/  LDSM.16.M88.4 R148, [R223+0x7000] ;  /* 0x00700000df94783b */ /* 0x000ee20000000200 */
[----:B------:R-:W-:-:S02]  /*3e10*/  FMUL.FTZ R160, R160, c[0x0][0x2ec] ;  /* 0x0000bb00a0a07a20 */ /* 0x000fc40000410000 */
[----:B------:R4:W2:Y:S01]  /*3e20*/  MUFU.TANH R190, R58 ;  /* 0x0000003a00be7308 */ /* 0x0008a20000002400 */
[----:B------:R-:W-:Y:S02]  /*3e30*/  FMUL.FTZ R162, R162, c[0x0][0x2ec] ;  /* 0x0000bb00a2a27a20 */ /* 0x000fe40000410000 */
[----:B------:R-:W-:Y:S01]  /*3e40*/  FMUL.FTZ R52, R59, c[0x0][0x2ec] ;  /* 0x0000bb003b347a20 */ /* 0x000fe20000410000 */
[C---:B-1----:R-:W-:Y:S01]  /*3e50*/  HMMA.16816.F32 R132, R44.reuse, R64, R132 ;  /* 0x000000402c84723c */ /* 0x042fe20000001884 */
[----:B------:R-:W-:Y:S02]  /*3e60*/  FMUL.FTZ R53, R156, c[0x0][0x2ec] ;  /* 0x0000bb009c357a20 */ /* 0x000fe40000410000 */
[----:B------:R-:W-:Y:S01]  /*3e70*/  FMUL.FTZ R156, R157, c[0x0][0x2ec] ;  /* 0x0000bb009d9c7a20 */ /* 0x000fe20000410000 */
[----:B------:R-:W-:Y:S01]  /*3e80*/  MUFU.TANH R160, R160 ;  /* 0x000000a000a07308 */ /* 0x000fe20000002400 */
[----:B------:R-:W-:Y:S02]  /*3e90*/  FMUL.FTZ R158, R158, c[0x0][0x2ec] ;  /* 0x0000bb009e9e7a20 */ /* 0x000fe40000410000 */
[----:B------:R-:W-:Y:S01]  /*3ea0*/  FMUL.FTZ R157, R159, c[0x0][0x2ec] ;  /* 0x0000bb009f9d7a20 */ /* 0x000fe20000410000 */
[----:B------:R-:W-:Y:S01]  /*3eb0*/  HMMA.16816.F32 R128, R44, R66, R128 ;  /* 0x000000422c80723c */ /* 0x000fe20000001880 */
[----:B------:R-:W-:-:S02]  /*3ec0*/  FMUL.FTZ R159, R161, c[0x0][0x2ec] ;  /* 0x0000bb00a19f7a20 */ /* 0x000fc40000410000 */
[----:B------:R-:W-:Y:S01]  /*3ed0*/  FMUL.FTZ R161, R163, c[0x0][0x2ec] ;  /* 0x0000bb00a3a17a20 */ /* 0x000fe20000410000 */
[----:B----4-:R-:W1:Y:S01]  /*3ee0*/  LDSM.16.M88.4 R56, [R223+0x7800] ;  /* 0x00780000df38783b */ /* 0x010e620000000200 */
[----:B------:R-:W4:Y:S01]  /*3ef0*/  MUFU.TANH R53, R53 ;  /* 0x0000003500357308 */ /* 0x000f220000002400 */
[----:B------:R-:W-:Y:S02]  /*3f00*/  FMUL.FTZ R152, R152, c[0x0][0x2ec] ;  /* 0x0000bb0098987a20 */ /* 0x000fe40000410000 */
[C---:B------:R-:W-:Y:S01]  /*3f10*/  HMMA.16816.F32 R116, R44.reuse, R72, R116 ;  /* 0x000000482c74723c */ /* 0x040fe20000001874 */
[----:B------:R-:W-:Y:S02]  /*3f20*/  FMUL.FTZ R163, R166, c[0x0][0x2ec] ;  /* 0x0000bb00a6a37a20 */ /* 0x000fe40000410000 */
[----:B------:R-:W-:Y:S02]  /*3f30*/  FMUL.FTZ R153, R153, c[0x0][0x2ec] ;  /* 0x0000bb0099997a20 */ /* 0x000fe40000410000 */
[----:B------:R-:W1:Y:S03]  /*3f40*/  MUFU.TANH R52, R52 ;  /* 0x0000003400347308 */ /* 0x000e660000002400 */
[C---:B------:R-:W-:Y:S05]  /*3f50*/  HMMA.16816.F32 R112, R44.reuse, R74, R112 ;  /* 0x0000004a2c70723c */ /* 0x040fea0000001870 */
[----:B------:R-:W1:Y:S03]  /*3f60*/  MUFU.TANH R158, R158 ;  /* 0x0000009e009e7308 */ /* 0x000e660000002400 */
[C---:B--2---:R-:W-:Y:S05]  /*3f70*/  HMMA.16816.F32 R100, R44.reuse, R60, R100 ;  /* 0x0000003c2c64723c */ /* 0x044fea0000001864 */
[----:B------:R-:W2:Y:S03]  /*3f80*/  MUFU.TANH R157, R157 ;  /* 0x0000009d009d7308 */ /* 0x000ea60000002400 */
[C---:B------:R-:W-:Y:S05]  /*3f90*/  HMMA.16816.F32 R96, R44.reuse, R62, R96 ;  /* 0x0000003e2c60723c */ /* 0x040fea0000001860 */
[----:B------:R-:W2:Y:S03]  /*3fa0*/  MUFU.TANH R162, R162 ;  /* 0x000000a200a27308 */ /* 0x000ea60000002400 */
[C---:B---3--:R-:W-:Y:S05]  /*3fb0*/  HMMA.16816.F32 R88, R44.reuse, R148, R88 ;  /* 0x000000942c58723c */ /* 0x048fea0000001858 */
[----:B------:R-:W3:Y:S03]  /*3fc0*/  MUFU.TANH R156, R156 ;  /* 0x0000009c009c7308 */ /* 0x000ee60000002400 */
[C---:B-1----:R-:W-:Y:S05]  /*3fd0*/  HMMA.16816.F32 R80, R44.reuse, R56, R80 ;  /* 0x000000382c50723c */ /* 0x042fea0000001850 */
[----:B------:R-:W1:Y:S03]  /*3fe0*/  MUFU.TANH R159, R159 ;  /* 0x0000009f009f7308 */ /* 0x000e660000002400 */
[C---:B------:R-:W-:Y:S05]  /*3ff0*/  HMMA.16816.F32 R84, R44.reuse, R150, R84 ;  /* 0x000000962c54723c */ /* 0x040fea0000001854 */
[----:B------:R-:W1:Y:S03]  /*4000*/  MUFU.TANH R161, R161 ;  /* 0x000000a100a17308 */ /* 0x000e660000002400 */
[----:B------:R-:W-:Y:S01]  /*4010*/  HMMA.16816.F32 R76, R44, R58, R76 ;  /* 0x0000003a2c4c723c */ /* 0x000fe2000000184c */
[----:B------:R-:W1:Y:S04]  /*4020*/  LDSM.16.M88.4 R44, [R226+0x1800] ;  /* 0x00180000e22c783b */ /* 0x000e680000000200 */
[----:B------:R-:W1:Y:S03]  /*4030*/  MUFU.TANH R152, R152 ;  /* 0x0000009800987308 */ /* 0x000e660000002400 */
[----:B------:R-:W-:Y:S05]  /*4040*/  HMMA.16816.F32 R136, R16, R64, R136 ;  /* 0x000000401088723c */ /* 0x000fea0000001888 */
[----:B------:R-:W1:Y:S02]  /*4050*/  MUFU.TANH R153, R153 ;  /* 0x0000009900997308 */ /* 0x000e640000002400 */
[----:B------:R-:W-:Y:S01]  /*4060*/  FMUL.FTZ R65, R155, c[0x0][0x2ec] ;  /* 0x0000bb009b417a20 */ /* 0x000fe20000410000 */
[----:B------:R-:W-:Y:S01]  /*4070*/  HMMA.16816.F32 R140, R12, R50, R140 ;  /* 0x000000320c8c723c */ /* 0x000fe2000000188c */
[----:B------:R-:W-:-:S02]  /*4080*/  FMUL.FTZ R155, R167, c[0x0][0x2ec] ;  /* 0x0000bb00a79b7a20 */ /* 0x000fc40000410000 */
[----:B------:R-:W-:Y:S02]  /*4090*/  FMUL.FTZ R64, R154, c[0x0][0x2ec] ;  /* 0x0000bb009a407a20 */ /* 0x000fe40000410000 */
[----:B------:R-:W1:Y:S01]  /*40a0*/  MUFU.TANH R65, R65 ;  /* 0x0000004100417308 */ /* 0x000e620000002400 */
[----:B------:R-:W-:Y:S02]  /*40b0*/  FMUL.FTZ R154, R164, c[0x0][0x2ec] ;  /* 0x0000bb00a49a7a20 */ /* 0x000fe40000410000 */
[----:B------:R-:W-:Y:S01]  /*40c0*/  HMMA.16816.F32 R144, R8, R50, R144 ;  /* 0x000000320890723c */ /* 0x000fe20000001890 */
[----:B------:R-:W2:Y:S04]  /*40d0*/  LDSM.16.M88.4 R48, [R212+0x1800] ;  /* 0x00180000d430783b */ /* 0x000ea80000000200 */
[----:B------:R-:W1:Y:S03]  /*40e0*/  MUFU.TANH R64, R64 ;  /* 0x0000004000407308 */ /* 0x000e660000002400 */
[C---:B------:R-:W-:Y:S05]  /*40f0*/  HMMA.16816.F32 R124, R16.reuse, R66, R124 ;  /* 0x00000042107c723c */ /* 0x040fea000000187c */
[----:B------:R-:W2:Y:S02]  /*4100*/  MUFU.TANH R163, R163 ;  /* 0x000000a300a37308 */ /* 0x000ea40000002400 */
[----:B------:R-:W-:Y:S01]  /*4110*/  FMUL.FTZ R66, R165, c[0x0][0x2ec] ;  /* 0x0000bb00a5427a20 */ /* 0x000fe20000410000 */
[----:B------:R-:W-:Y:S05]  /*4120*/  HMMA.16816.F32 R120, R16, R72, R120 ;  /* 0x000000481078723c */ /* 0x000fea0000001878 */
[----:B------:R-:W2:Y:S03]  /*4130*/  MUFU.TANH R66, R66 ;  /* 0x0000004200427308 */ /* 0x000ea60000002400 */
[-C--:B-1----:R-:W-:Y:S05]  /*4140*/  HMMA.16816.F32 R136, R12, R44.reuse, R136 ;  /* 0x0000002c0c88723c */ /* 0x082fea0000001888 */
[----:B------:R-:W-:Y:S03]  /*4150*/  MUFU.TANH R154, R154 ;  /* 0x0000009a009a7308 */ /* 0x000fe60000002400 */
[C---:B------:R-:W-:Y:S05]  /*4160*/  HMMA.16816.F32 R132, R8.reuse, R44, R132 ;  /* 0x0000002c0884723c */ /* 0x040fea0000001884 */
[----:B------:R-:W-:Y:S03]  /*4170*/  MUFU.TANH R155, R155 ;  /* 0x0000009b009b7308 */ /* 0x000fe60000002400 */
[-C--:B------:R-:W-:Y:S08]  /*4180*/  HMMA.16816.F32 R128, R8, R46.reuse, R128 ;  /* 0x0000002e0880723c */ /* 0x080ff00000001880 */
[----:B------:R-:W-:Y:S01]  /*4190*/  HMMA.16816.F32 R124, R12, R46, R124 ;  /* 0x0000002e0c7c723c */ /* 0x000fe2000000187c */
[----:B------:R-:W1:Y:S07]  /*41a0*/  LDSM.16.M88.4 R44, [R226+0x2000] ;  /* 0x00200000e22c783b */ /* 0x000e6e0000000200 */
[-C--:B--2---:R-:W-:Y:S08]  /*41b0*/  HMMA.16816.F32 R136, R24, R48.reuse, R136 ;  /* 0x000000301888723c */ /* 0x084ff00000001888 */
[----:B------:R-:W-:Y:S07]  /*41c0*/  HMMA.16816.F32 R132, R20, R48, R132 ;  /* 0x000000301484723c */ /* 0x000fee0000001884 */
[----:B------:R-:W-:Y:S01]  /*41d0*/  IMAD.U32 R48, RZ, RZ, UR12 ;  /* 0x0000000cff307e24 */ /* 0x000fe2000f8e00ff */
[----:B------:R-:W-:Y:S03]  /*41e0*/  HMMA.16816.F32 R140, R24, R54, R140 ;  /* 0x00000036188c723c */ /* 0x000fe6000000188c */
[----:B------:R-:W-:-:S05]  /*41f0*/  IMAD R3, R48, 0x80, R251 ;  /* 0x0000008030037824 */ /* 0x000fca00078e02fb */
[C---:B------:R-:W-:Y:S01]  /*4200*/  HMMA.16816.F32 R144, R20.reuse, R54, R144 ;  /* 0x000000361490723c */ /* 0x040fe20000001890 */
[----:B------:R-:W-:Y:S02]  /*4210*/  FMUL.FTZ R137, R137, c[0x0][0x2ec] ;  /* 0x0000bb0089897a20 */ /* 0x000fe40000410000 */
[----:B------:R-:W-:Y:S02]  /*4220*/  FMUL.FTZ R136, R136, c[0x0][0x2ec] ;  /* 0x0000bb0088887a20 */ /* 0x000fe40000410000 */
[----:B------:R-:W-:Y:S02]  /*4230*/  FMUL.FTZ R138, R138, c[0x0][0x2ec] ;  /* 0x0000bb008a8a7a20 */ /* 0x000fe40000410000 */
[----:B------:R-:W-:Y:S01]  /*4240*/  IADD3 R54, R3, 0x1, RZ ;  /* 0x0000000103367810 */ /* 0x000fe20007ffe0ff */
[-C--:B------:R-:W-:Y:S01]  /*4250*/  HMMA.16816.F32 R128, R20, R50.reuse, R128 ;  /* 0x000000321480723c */ /* 0x080fe20000001880 */
[----:B------:R-:W-:Y:S01]  /*4260*/  FMUL.FTZ R132, R132, c[0x0][0x2ec] ;  /* 0x0000bb0084847a20 */ /* 0x000fe20000410000 */
[----:B------:R-:W-:Y:S01]  /*4270*/  MUFU.TANH R184, R138 ;  /* 0x0000008a00b87308 */ /* 0x000fe20000002400 */
[----:B------:R-:W-:Y:S01]  /*4280*/  ISETP.GE.AND P0, PT, R54, R246, PT ;  /* 0x000000f63600720c */ /* 0x000fe20003f06270 */
[----:B------:R-:W-:Y:S01]  /*4290*/  FMUL.FTZ R134, R134, c[0x0][0x2ec] ;  /* 0x0000bb0086867a20 */ /* 0x000fe20000410000 */
[C---:B------:R-:W-:Y:S01]  /*42a0*/  ISETP.GE.AND P1, PT, R54.reuse, R242, PT ;  /* 0x000000f23600720c */ /* 0x040fe20003f26270 */
[----:B------:R-:W-:Y:S01]  /*42b0*/  FMUL.FTZ R139, R139, c[0x0][0x2ec] ;  /* 0x0000bb008b8b7a20 */ /* 0x000fe20000410000 */
[C---:B------:R-:W-:Y:S01]  /*42c0*/  ISETP.LT.OR P3, PT, R54.reuse, R247, P0 ;  /* 0x000000f73600720c */ /* 0x040fe20000761670 */
[----:B------:R-:W-:Y:S01]  /*42d0*/  HMMA.16816.F32 R124, R24, R50, R124 ;  /* 0x00000032187c723c */ /* 0x000fe2000000187c */
[C---:B------:R-:W-:Y:S01]  /*42e0*/  ISETP.GE.AND P2, PT, R54.reuse, R244, PT ;  /* 0x000000f43600720c */ /* 0x040fe20003f46270 */
[----:B------:R-:W2:Y:S01]  /*42f0*/  LDSM.16.M88.4 R48, [R212+0x2000] ;  /* 0x00200000d430783b */ /* 0x000ea20000000200 */
[C---:B------:R-:W-:Y:S01]  /*4300*/  ISETP.GE.AND P0, PT, R54.reuse, R240, PT ;  /* 0x000000f03600720c */ /* 0x040fe20003f06270 */
[----:B------:R-:W-:Y:S01]  /*4310*/  FMUL.FTZ R72, R141, c[0x0][0x2ec] ;  /* 0x0000bb008d487a20 */ /* 0x000fe20000410000 */
[C---:B------:R-:W-:Y:S01]  /*4320*/  ISETP.LT.OR P1, PT, R54.reuse, R243, P1 ;  /* 0x000000f33600720c */ /* 0x040fe20000f21670 */
[----:B------:R-:W-:Y:S01]  /*4330*/  FMUL.FTZ R141, R143, c[0x0][0x2ec] ;  /* 0x0000bb008f8d7a20 */ /* 0x000fe20000410000 */
[C---:B------:R-:W-:Y:S01]  /*4340*/  ISETP.LT.OR P4, PT, R54.reuse, R245, P2 ;  /* 0x000000f53600720c */ /* 0x040fe20001781670 */
[-C--:B-1----:R-:W-:Y:S01]  /*4350*/  HMMA.16816.F32 R120, R12, R44.reuse, R120 ;  /* 0x0000002c0c78723c */ /* 0x082fe20000001878 */
[----:B------:R-:W-:Y:S01]  /*4360*/  ISETP.LT.OR P0, PT, R54, R241, P0 ;  /* 0x000000f13600720c */ /* 0x000fe20000701670 */
[----:B------:R-:W-:Y:S01]  /*4370*/  FMUL.FTZ R143, R144, c[0x0][0x2ec] ;  /* 0x0000bb00908f7a20 */ /* 0x000fe20000410000 */
[----:B------:R-:W-:Y:S01]  /*4380*/  P2R R54, PR, RZ, 0x2 ;  /* 0x00000002ff367803 */ /* 0x000fe20000000000 */
[----:B------:R-:W-:Y:S01]  /*4390*/  MUFU.TANH R144, R137 ;  /* 0x0000008900907308 */ /* 0x000fe20000002400 */
[----:B------:R-:W-:Y:S01]  /*43a0*/  ISETP.GE.AND P1, PT, R3, R246, PT ;  /* 0x000000f60300720c */ /* 0x000fe20003f26270 */
[----:B------:R-:W-:Y:S01]  /*43b0*/  FMUL.FTZ R133, R133, c[0x0][0x2ec] ;  /* 0x0000bb0085857a20 */ /* 0x000fe20000410000 */
[----:B------:R-:W-:Y:S01]  /*43c0*/  FSEL R172, R172, -INF , !P3 ;  /* 0xff800000acac7808 */ /* 0x000fe20005800000 */
[----:B------:R-:W-:Y:S01]  /*43d0*/  HMMA.16816.F32 R116, R8, R44, R116 ;  /* 0x0000002c0874723c */ /* 0x000fe20000001874 */
[----:B------:R-:W-:Y:S01]  /*43e0*/  ISETP.LT.OR P1, PT, R3, R247, P1 ;  /* 0x000000f70300720c */ /* 0x000fe20000f21670 */
[----:B------:R-:W-:Y:S01]  /*43f0*/  FMUL.FTZ R135, R135, c[0x0][0x2ec] ;  /* 0x0000bb0087877a20 */ /* 0x000fe20000410000 */
[----:B------:R-:W-:Y:S01]  /*4400*/  ISETP.NE.AND P3, PT, R54, RZ, PT ;  /* 0x000000ff3600720c */ /* 0x000fe20003f65270 */
[----:B------:R-:W-:Y:S01]  /*4410*/  MUFU.TANH R193, R132 ;  /* 0x0000008400c17308 */ /* 0x000fe20000002400 */
[----:B------:R-:W-:Y:S01]  /*4420*/  FSEL R0, R0, -INF , !P1 ;  /* 0xff80000000007808 */ /* 0x000fe20004800000 */
[----:B------:R-:W-:Y:S01]  /*4430*/  FMUL.FTZ R67, R140, c[0x0][0x2ec] ;  /* 0x0000bb008c437a20 */ /* 0x000fe20000410000 */
[----:B------:R-:W-:Y:S01]  /*4440*/  P2R R45, PR, RZ, 0x1 ;  /* 0x00000001ff2d7803 */ /* 0x000fe20000000000 */
[----:B------:R-:W-:Y:S01]  /*4450*/  HMMA.16816.F32 R108, R16, R74, R108 ;  /* 0x0000004a106c723c */ /* 0x000fe2000000186c */
[----:B------:R-:W-:Y:S01]  /*4460*/  ISETP.GE.AND P0, PT, R3, R244, PT ;  /* 0x000000f40300720c */ /* 0x000fe20003f06270 */
[----:B------:R-:W-:Y:S01]  /*4470*/  FMUL.FTZ R68, R125, c[0x0][0x2ec] ;  /* 0x0000bb007d447a20 */ /* 0x000fe20000410000 */
[----:B------:R-:W-:Y:S01]  /*4480*/  IADD3 R44, R3, 0x8, RZ ;  /* 0x00000008032c7810 */ /* 0x000fe20007ffe0ff */
[----:B------:R-:W-:Y:S01]  /*4490*/  FMUL.FTZ R125, R129, c[0x0][0x2ec] ;  /* 0x0000bb00817d7a20 */ /* 0x000fe20000410000 */
[C---:B------:R-:W-:Y:S01]  /*44a0*/  ISETP.LT.OR P0, PT, R3.reuse, R245, P0 ;  /* 0x000000f50300720c */ /* 0x040fe20000701670 */
[----:B------:R-:W-:Y:S01]  /*44b0*/  MUFU.TANH R191, R134 ;  /* 0x0000008600bf7308 */ /* 0x000fe20000002400 */
[----:B------:R-:W-:Y:S01]  /*44c0*/  ISETP.GE.AND P1, PT, R3, R242, PT ;  /* 0x000000f20300720c */ /* 0x000fe20003f26270 */
[----:B------:R-:W-:Y:S01]  /*44d0*/  FMUL.FTZ R75, R142, c[0x0][0x2ec] ;  /* 0x0000bb008e4b7a20 */ /* 0x000fe20000410000 */
[C---:B------:R-:W-:Y:S01]  /*44e0*/  ISETP.GE.AND P2, PT, R44.reuse, R246, PT ;  /* 0x000000f62c00720c */ /* 0x040fe20003f46270 */
[----:B------:R-:W-:Y:S01]  /*44f0*/  FMUL.FTZ R142, R145, c[0x0][0x2ec] ;  /* 0x0000bb00918e7a20 */ /* 0x000fe20000410000 */
[----:B------:R-:W-:Y:S01]  /*4500*/  FSEL R173, R173, -INF , !P0 ;  /* 0xff800000adad7808 */ /* 0x000fe20004000000 */
[----:B------:R-:W-:Y:S01]  /*4510*/  FMUL.FTZ R145, R147, c[0x0][0x2ec] ;  /* 0x0000bb0093917a20 */ /* 0x000fe20000410000 */
[C---:B------:R-:W-:Y:S01]  /*4520*/  ISETP.LT.OR P1, PT, R3.reuse, R243, P1 ;  /* 0x000000f30300720c */ /* 0x040fe20000f21670 */
[----:B------:R-:W-:Y:S01]  /*4530*/  MUFU.TANH R147, R136 ;  /* 0x0000008800937308 */ /* 0x000fe20000002400 */
[----:B------:R-:W-:Y:S01]  /*4540*/  ISETP.GE.AND P0, PT, R3, R240, PT ;  /* 0x000000f00300720c */ /* 0x000fe20003f06270 */
[----:B------:R-:W-:Y:S01]  /*4550*/  HMMA.16816.F32 R112, R8, R46, R112 ;  /* 0x0000002e0870723c */ /* 0x000fe20000001870 */
[----:B------:R-:W-:Y:S01]  /*4560*/  ISETP.LT.OR P2, PT, R44, R247, P2 ;  /* 0x000000f72c00720c */ /* 0x000fe20001741670 */
[----:B------:R-:W-:Y:S01]  /*4570*/  FMUL.FTZ R124, R124, c[0x0][0x2ec] ;  /* 0x0000bb007c7c7a20 */ /* 0x000fe20000410000 */
[----:B------:R-:W-:Y:S01]  /*4580*/  FSEL R177, R177, -INF , !P1 ;  /* 0xff800000b1b17808 */ /* 0x000fe20004800000 */
[----:B------:R-:W-:Y:S01]  /*4590*/  FMUL.FTZ R146, R146, c[0x0][0x2ec] ;  /* 0x0000bb0092927a20 */ /* 0x000fe20000410000 */
[----:B------:R-:W-:Y:S01]  /*45a0*/  ISETP.LT.OR P0, PT, R3, R241, P0 ;  /* 0x000000f10300720c */ /* 0x000fe20000701670 */
[----:B------:R1:W-:Y:S01]  /*45b0*/  MUFU.TANH R166, R124 ;  /* 0x0000007c00a67308 */ /* 0x0003e20000002400 */
[----:B------:R-:W-:Y:S01]  /*45c0*/  P2R R55, PR, RZ, 0x4 ;  /* 0x00000004ff377803 */ /* 0x000fe20000000000 */
[-C--:B--2---:R-:W-:Y:S01]  /*45d0*/  HMMA.16816.F32 R120, R24, R48.reuse, R120 ;  /* 0x000000301878723c */ /* 0x084fe20000001878 */
[----:B------:R-:W-:Y:S01]  /*45e0*/  ISETP.GE.AND P1, PT, R44, R242, PT ;  /* 0x000000f22c00720c */ /* 0x000fe20003f26270 */
[----:B------:R-:W-:Y:S01]  /*45f0*/  FMUL.FTZ R126, R126, c[0x0][0x2ec] ;  /* 0x0000bb007e7e7a20 */ /* 0x000fe20000410000 */
[----:B------:R-:W-:Y:S01]  /*4600*/  ISETP.GE.AND P2, PT, R44, R244, PT ;  /* 0x000000f42c00720c */ /* 0x000fe20003f46270 */
[----:B------:R-:W-:Y:S01]  /*4610*/  FMUL.FTZ R130, R130, c[0x0][0x2ec] ;  /* 0x0000bb0082827a20 */ /* 0x000fe20000410000 */
[----:B-----5:R-:W-:Y:S01]  /*4620*/  FSEL R73, R178, -INF , !P0 ;  /* 0xff800000b2497808 */ /* 0x020fe20004000000 */
[----:B------:R-:W-:Y:S01]  /*4630*/  MUFU.TANH R165, R139 ;  /* 0x0000008b00a57308 */ /* 0x000fe20000002400 */
[C---:B------:R-:W-:Y:S01]  /*4640*/  ISETP.LT.OR P6, PT, R44.reuse, R243, P1 ;  /* 0x000000f32c00720c */ /* 0x040fe20000fc1670 */
[----:B------:R-:W-:Y:S01]  /*4650*/  HMMA.16816.F32 R116, R20, R48, R116 ;  /* 0x000000301474723c */ /* 0x000fe20000001874 */
[----:B------:R-:W-:-:S02]  /*4660*/  ISETP.GE.AND P0, PT, R44, R240, PT ;  /* 0x000000f02c00720c */ /* 0x000fc40003f06270 */
[----:B------:R-:W-:Y:S02]  /*4670*/  ISETP.LT.OR P5, PT, R44, R245, P2 ;  /* 0x000000f52c00720c */ /* 0x000fe400017a1670 */
[----:B------:R-:W-:Y:S01]  /*4680*/  ISETP.NE.AND P1, PT, R55, RZ, PT ;  /* 0x000000ff3700720c */ /* 0x000fe20003f25270 */
[----:B-1----:R-:W-:Y:S01]  /*4690*/  FMUL.FTZ R124, R127, c[0x0][0x2ec] ;  /* 0x0000bb007f7c7a20 */ /* 0x002fe20000410000 */
[----:B------:R-:W-:Y:S01]  /*46a0*/  ISETP.NE.AND P2, PT, R45, RZ, PT ;  /* 0x000000ff2d00720c */ /* 0x000fe20003f45270 */
[----:B------:R-:W-:Y:S01]  /*46b0*/  HMMA.16816.F32 R108, R12, R46, R108 ;  /* 0x0000002e0c6c723c */ /* 0x000fe2000000186c */
[----:B------:R-:W-:Y:S01]  /*46c0*/  IADD3 R54, R3, 0x9, RZ ;  /* 0x0000000903367810 */ /* 0x000fe20007ffe0ff */
[----:B------:R-:W-:Y:S01]  /*46d0*/  FMUL.FTZ R127, R128, c[0x0][0x2ec] ;  /* 0x0000bb00807f7a20 */ /* 0x000fe20000410000 */
[----:B------:R-:W-:Y:S01]  /*46e0*/  P2R R45, PR, RZ, 0x40 ;  /* 0x00000040ff2d7803 */ /* 0x000fe20000000000 */
[----:B------:R-:W-:Y:S01]  /*46f0*/  MUFU.TANH R167, R133 ;  /* 0x0000008500a77308 */ /* 0x000fe20000002400 */
[----:B------:R-:W-:-:S02]  /*4700*/  ISETP.LT.OR P6, PT, R44, R241, P0 ;  /* 0x000000f12c00720c */ /* 0x000fc400007c1670 */
[----:B------:R-:W-:Y:S01]  /*4710*/  FSEL R179, R179, -INF , !P1 ;  /* 0xff800000b3b37808 */ /* 0x000fe20004800000 */
[C---:B------:R-:W-:Y:S01]  /*4720*/  HMMA.16816.F32 R104, R16.reuse, R60, R104 ;  /* 0x0000003c1068723c */ /* 0x040fe20000001868 */
[----:B------:R-:W-:Y:S01]  /*4730*/  FSEL R175, R175, -INF , !P2 ;  /* 0xff800000afaf7808 */ /* 0x000fe20005000000 */
[----:B------:R-:W-:Y:S01]  /*4740*/  FMUL.FTZ R120, R120, c[0x0][0x2ec] ;  /* 0x0000bb0078787a20 */ /* 0x000fe20000410000 */
[C---:B------:R-:W-:Y:S01]  /*4750*/  ISETP.GE.AND P1, PT, R54.reuse, R242, PT ;  /* 0x000000f23600720c */ /* 0x040fe20003f26270 */
[----:B------:R-:W-:Y:S01]  /*4760*/  MUFU.TANH R164, R135 ;  /* 0x0000008700a47308 */ /* 0x000fe20000002400 */
[----:B------:R-:W-:Y:S01]  /*4770*/  ISETP.GE.AND P0, PT, R54, R240, PT ;  /* 0x000000f03600720c */ /* 0x000fe20003f06270 */
[----:B------:R-:W-:Y:S01]  /*4780*/  FMUL.FTZ R122, R122, c[0x0][0x2ec] ;  /* 0x0000bb007a7a7a20 */ /* 0x000fe20000410000 */
[----:B------:R-:W-:Y:S01]  /*4790*/  IADD3 R44, R3, 0x10, RZ ;  /* 0x00000010032c7810 */ /* 0x000fe20007ffe0ff */
[----:B------:R-:W-:Y:S01]  /*47a0*/  HMMA.16816.F32 R32, R16, R56, R32 ;  /* 0x000000381020723c */ /* 0x000fe20000001820 */
[----:B------:R-:W-:Y:S01]  /*47b0*/  ISETP.GE.AND P2, PT, R54, R244, PT ;  /* 0x000000f43600720c */ /* 0x000fe20003f46270 */
[----:B------:R-:W-:Y:S01]  /*47c0*/  FMUL.FTZ R116, R116, c[0x0][0x2ec] ;  /* 0x0000bb0074747a20 */ /* 0x000fe20000410000 */
[----:B------:R-:W-:Y:S01]  /*47d0*/  FSEL R174, R174, -INF , !P3 ;  /* 0xff800000aeae7808 */ /* 0x000fe20005800000 */
[----:B------:R1:W-:Y:S01]  /*47e0*/  MUFU.TANH R128, R120 ;  /* 0x0000007800807308 */ /* 0x0003e20000002400 */
[----:B------:R-:W-:Y:S01]  /*47f0*/  FSEL R182, R182, -INF , !P5 ;  /* 0xff800000b6b67808 */ /* 0x000fe20006800000 */
[----:B------:R-:W-:Y:S01]  /*4800*/  FMUL.FTZ R118, R118, c[0x0][0x2ec] ;  /* 0x0000bb0076767a20 */ /* 0x000fe20000410000 */
[C---:B------:R-:W-:Y:S01]  /*4810*/  ISETP.LT.OR P1, PT, R54.reuse, R243, P1 ;  /* 0x000000f33600720c */ /* 0x040fe20000f21670 */
[----:B------:R-:W-:Y:S01]  /*4820*/  HMMA.16816.F32 R108, R24, R50, R108 ;  /* 0x00000032186c723c */ /* 0x000fe2000000186c */
[----:B------:R-:W-:-:S02]  /*4830*/  ISETP.LT.OR P0, PT, R54, R241, P0 ;  /* 0x000000f13600720c */ /* 0x000fc40000701670 */
[----:B------:R-:W-:Y:S01]  /*4840*/  FSEL R176, R176, -INF , !P4 ;  /* 0xff800000b0b07808 */ /* 0x000fe20006000000 */
[----:B------:R-:W2:Y:S01]  /*4850*/  MUFU.TANH R67, R67 ;  /* 0x0000004300437308 */ /* 0x000ea20000002400 */
[-C--:B------:R-:W-:Y:S02]  /*4860*/  ISETP.GE.AND P3, PT, R44, R246.reuse, PT ;  /* 0x000000f62c00720c */ /* 0x080fe40003f66270 */
[C---:B------:R-:W-:Y:S01]  /*4870*/  ISETP.LT.OR P5, PT, R54.reuse, R245, P2 ;  /* 0x000000f53600720c */ /* 0x040fe200017a1670 */
[----:B------:R-:W-:Y:S01]  /*4880*/  HMMA.16816.F32 R112, R20, R50, R112 ;  /* 0x000000321470723c */ /* 0x000fe20000001870 */
[----:B------:R-:W-:Y:S02]  /*4890*/  ISETP.GE.AND P4, PT, R54, R246, PT ;  /* 0x000000f63600720c */ /* 0x000fe40003f86270 */
[----:B------:R-:W-:Y:S01]  /*48a0*/  ISETP.NE.AND P2, PT, R45, RZ, PT ;  /* 0x000000ff2d00720c */ /* 0x000fe20003f45270 */
[----:B-1----:R-:W-:Y:S01]  /*48b0*/  FMUL.FTZ R120, R121, c[0x0][0x2ec] ;  /* 0x0000bb0079787a20 */ /* 0x002fe20000410000 */
[----:B------:R-:W-:Y:S01]  /*48c0*/  P2R R45, PR, RZ, 0x2 ;  /* 0x00000002ff2d7803 */ /* 0x000fe20000000000 */
[----:B------:R-:W-:Y:S01]  /*48d0*/  FMUL.FTZ R121, R123, c[0x0][0x2ec] ;  /* 0x0000bb007b797a20 */ /* 0x000fe20000410000 */
[----:B------:R-:W-:Y:S01]  /*48e0*/  P2R R48, PR, RZ, 0x1 ;  /* 0x00000001ff307803 */ /* 0x000fe20000000000 */
[----:B------:R1:W-:Y:S01]  /*48f0*/  MUFU.TANH R123, R116 ;  /* 0x00000074007b7308 */ /* 0x0003e20000002400 */
[C---:B------:R-:W-:Y:S01]  /*4900*/  ISETP.LT.OR P0, PT, R44.reuse, R247, P3 ;  /* 0x000000f72c00720c */ /* 0x040fe20001f01670 */
[----:B------:R-:W-:Y:S01]  /*4910*/  HMMA.16816.F32 R92, R16, R62, R92 ;  /* 0x0000003e105c723c */ /* 0x000fe2000000185c */
[----:B------:R-:W-:-:S02]  /*4920*/  ISETP.GE.AND P1, PT, R44, R242, PT ;  /* 0x000000f22c00720c */ /* 0x000fc40003f26270 */
[----:B------:R-:W-:Y:S02]  /*4930*/  ISETP.LT.OR P4, PT, R54, R247, P4 ;  /* 0x000000f73600720c */ /* 0x000fe40002781670 */
[----:B------:R-:W-:Y:S01]  /*4940*/  FSEL R74, R185, -INF , !P2 ;  /* 0xff800000b94a7808 */ /* 0x000fe20005000000 */
[----:B------:R-:W-:Y:S01]  /*4950*/  FMUL.FTZ R108, R108, c[0x0][0x2ec] ;  /* 0x0000bb006c6c7a20 */ /* 0x000fe20000410000 */
[C---:B------:R-:W-:Y:S01]  /*4960*/  ISETP.GE.AND P2, PT, R44.reuse, R244, PT ;  /* 0x000000f42c00720c */ /* 0x040fe20003f46270 */
[----:B------:R-:W5:Y:S01]  /*4970*/  MUFU.TANH R146, R146 ;  /* 0x0000009200927308 */ /* 0x000f620000002400 */
[----:B------:R-:W-:Y:S01]  /*4980*/  P2R R49, PR, RZ, 0x1 ;  /* 0x00000001ff317803 */ /* 0x000fe20000000000 */
[----:B------:R-:W-:Y:S01]  /*4990*/  FMUL.FTZ R111, R111, c[0x0][0x2ec] ;  /* 0x0000bb006f6f7a20 */ /* 0x000fe20000410000 */
[----:B------:R-:W-:Y:S01]  /*49a0*/  ISETP.LT.OR P3, PT, R44, R243, P1 ;  /* 0x000000f32c00720c */ /* 0x000fe20000f61670 */
[----:B------:R-:W-:Y:S01]  /*49b0*/  FMUL.FTZ R110, R110, c[0x0][0x2ec] ;  /* 0x0000bb006e6e7a20 */ /* 0x000fe20000410000 */
[----:B------:R-:W-:Y:S01]  /*49c0*/  FSEL R180, R180, -INF , !P4 ;  /* 0xff800000b4b47808 */ /* 0x000fe20006000000 */
[----:B-1----:R-:W-:Y:S01]  /*49d0*/  FMUL.FTZ R116, R117, c[0x0][0x2ec] ;  /* 0x0000bb0075747a20 */ /* 0x002fe20000410000 */
[C---:B------:R-:W-:Y:S01]  /*49e0*/  ISETP.GE.AND P0, PT, R44.reuse, R240, PT ;  /* 0x000000f02c00720c */ /* 0x040fe20003f06270 */
[----:B------:R-:W-:Y:S01]  /*49f0*/  FMUL.FTZ R117, R119, c[0x0][0x2ec] ;  /* 0x0000bb0077757a20 */ /* 0x000fe20000410000 */
[----:B------:R-:W-:Y:S01]  /*4a00*/  ISETP.LT.OR P4, PT, R44, R245, P2 ;  /* 0x000000f52c00720c */ /* 0x000fe20001781670 */
[----:B------:R1:W-:Y:S01]  /*4a10*/  MUFU.TANH R119, R108 ;  /* 0x0000006c00777308 */ /* 0x0003e20000002400 */
[----:B------:R-:W-:Y:S01]  /*4a20*/  ISETP.NE.AND P2, PT, R45, RZ, PT ;  /* 0x000000ff2d00720c */ /* 0x000fe20003f45270 */
[----:B------:R-:W-:Y:S01]  /*4a30*/  HMMA.16816.F32 R40, R16, R148, R40 ;  /* 0x000000941028723c */ /* 0x000fe20000001828 */
[----:B------:R-:W-:-:S02]  /*4a40*/  P2R R45, PR, RZ, 0x8 ;  /* 0x00000008ff2d7803 */ /* 0x000fc40000000000 */
[----:B------:R-:W-:Y:S02]  /*4a50*/  ISETP.NE.AND P1, PT, R48, RZ, PT ;  /* 0x000000ff3000720c */ /* 0x000fe40003f25270 */
[----:B------:R-:W-:Y:S01]  /*4a60*/  ISETP.LT.OR P3, PT, R44, R241, P0 ;  /* 0x000000f12c00720c */ /* 0x000fe20000761670 */
[----:B------:R-:W-:Y:S01]  /*4a70*/  MUFU.TANH R72, R72 ;  /* 0x0000004800487308 */ /* 0x000fe20000002400 */
[----:B------:R-:W-:Y:S01]  /*4a80*/  IADD3 R44, R3, 0x11, RZ ;  /* 0x00000011032c7810 */ /* 0x000fe20007ffe0ff */
[C---:B------:R-:W-:Y:S01]  /*4a90*/  HMMA.16816.F32 R148, R16.reuse, R150, R36 ;  /* 0x000000961094723c */ /* 0x040fe20000001824 */
[----:B------:R-:W-:Y:S02]  /*4aa0*/  FSEL R137, R186, -INF , !P1 ;  /* 0xff800000ba897808 */ /* 0x000fe40004800000 */
[C---:B------:R-:W-:Y:S02]  /*4ab0*/  ISETP.GE.AND P0, PT, R44.reuse, R246, PT ;  /* 0x000000f62c00720c */ /* 0x040fe40003f06270 */
[----:B------:R-:W-:Y:S01]  /*4ac0*/  ISETP.GE.AND P1, PT, R44, R242, PT ;  /* 0x000000f22c00720c */ /* 0x000fe20003f26270 */
[----:B-1----:R-:W-:Y:S01]  /*4ad0*/  FMUL.FTZ R108, R109, c[0x0][0x2ec] ;  /* 0x0000bb006d6c7a20 */ /* 0x002fe20000410000 */
[----:B------:R-:W-:Y:S01]  /*4ae0*/  FSEL R136, R187, -INF , !P6 ;  /* 0xff800000bb887808 */ /* 0x000fe20007000000 */
[----:B------:R-:W1:Y:S01]  /*4af0*/  MUFU.TANH R75, R75 ;  /* 0x0000004b004b7308 */ /* 0x000e620000002400 */
[----:B------:R-:W-:Y:S01]  /*4b00*/  ISETP.NE.AND P6, PT, R49, RZ, PT ;  /* 0x000000ff3100720c */ /* 0x000fe20003fc5270 */
[----:B------:R-:W-:Y:S01]  /*4b10*/  HMMA.16816.F32 R28, R16, R58, R28 ;  /* 0x0000003a101c723c */ /* 0x000fe2000000181c */
[----:B------:R-:W-:-:S02]  /*4b20*/  FSEL R181, R181, -INF , !P5 ;  /* 0xff800000b5b57808 */ /* 0x000fc40006800000 */
[----:B------:R-:W-:Y:S02]  /*4b30*/  FSEL R183, R183, -INF , !P2 ;  /* 0xff800000b7b77808 */ /* 0x000fe40005000000 */
[C---:B------:R-:W-:Y:S01]  /*4b40*/  ISETP.LT.OR P5, PT, R44.reuse, R247, P0 ;  /* 0x000000f72c00720c */ /* 0x040fe200007a1670 */
[----:B------:R-:W-:Y:S01]  /*4b50*/  MUFU.TANH R141, R141 ;  /* 0x0000008d008d7308 */ /* 0x000fe20000002400 */
[C---:B------:R-:W-:Y:S02]  /*4b60*/  ISETP.GE.AND P2, PT, R44.reuse, R244, PT ;  /* 0x000000f42c00720c */ /* 0x040fe40003f46270 */
[C---:B------:R-:W-:Y:S02]  /*4b70*/  ISETP.LT.OR P1, PT, R44.reuse, R243, P1 ;  /* 0x000000f32c00720c */ /* 0x040fe40000f21670 */
[C---:B------:R-:W-:Y:S02]  /*4b80*/  ISETP.GE.AND P0, PT, R44.reuse, R240, PT ;  /* 0x000000f02c00720c */ /* 0x040fe40003f06270 */
[----:B------:R-:W-:Y:S01]  /*4b90*/  FSEL R169, R169, -INF , !P6 ;  /* 0xff800000a9a97808 */ /* 0x000fe20007000000 */
[----:B------:R-:W1:Y:S01]  /*4ba0*/  MUFU.TANH R143, R143 ;  /* 0x0000008f008f7308 */ /* 0x000e620000002400 */
[----:B------:R-:W-:-:S02]  /*4bb0*/  ISETP.LT.OR P6, PT, R44, R245, P2 ;  /* 0x000000f52c00720c */ /* 0x000fc400017c1670 */
[----:B------:R-:W-:Y:S02]  /*4bc0*/  P2R R54, PR, RZ, 0x2 ;  /* 0x00000002ff367803 */ /* 0x000fe40000000000 */
[----:B------:R-:W-:Y:S02]  /*4bd0*/  ISETP.NE.AND P2, PT, R45, RZ, PT ;  /* 0x000000ff2d00720c */ /* 0x000fe40003f45270 */
[----:B------:R-:W-:Y:S01]  /*4be0*/  ISETP.LT.OR P1, PT, R44, R241, P0 ;  /* 0x000000f12c00720c */ /* 0x000fe20000721670 */
[----:B------:R-:W1:Y:S01]  /*4bf0*/  MUFU.TANH R142, R142 ;  /* 0x0000008e008e7308 */ /* 0x000e620000002400 */
[----:B------:R-:W1:Y:S01]  /*4c00*/  LDSM.16.M88.4 R44, [R226+0x2800] ;  /* 0x00280000e22c783b */ /* 0x000e620000000200 */
[----:B------:R-:W-:Y:S02]  /*4c10*/  IADD3 R48, R3, 0x18, RZ ;  /* 0x0000001803307810 */ /* 0x000fe40007ffe0ff */
[----:B------:R-:W-:Y:S02]  /*4c20*/  FSEL R129, R171, -INF , !P2 ;  /* 0xff800000ab817808 */ /* 0x000fe40005000000 */
[----:B------:R-:W-:-:S02]  /*4c30*/  ISETP.GE.AND P0, PT, R48, R246, PT ;  /* 0x000000f63000720c */ /* 0x000fc40003f06270 */
[C---:B------:R-:W-:Y:S01]  /*4c40*/  ISETP.GE.AND P2, PT, R48.reuse, R244, PT ;  /* 0x000000f43000720c */ /* 0x040fe20003f46270 */
[----:B------:R-:W1:Y:S01]  /*4c50*/  MUFU.TANH R145, R145 ;  /* 0x0000009100917308 */ /* 0x000e620000002400 */
[----:B------:R-:W-:Y:S02]  /*4c60*/  P2R R55, PR, RZ, 0x2 ;  /* 0x00000002ff377803 */ /* 0x000fe40000000000 */
[C---:B------:R-:W-:Y:S02]  /*4c70*/  ISETP.LT.OR P0, PT, R48.reuse, R247, P0 ;  /* 0x000000f73000720c */ /* 0x040fe40000701670 */
[----:B------:R-:W-:Y:S02]  /*4c80*/  ISETP.GE.AND P1, PT, R48, R242, PT ;  /* 0x000000f23000720c */ /* 0x000fe40003f26270 */
[----:B------:R-:W-:Y:S01]  /*4c90*/  FSEL R132, R190, -INF , !P3 ;  /* 0xff800000be847808 */ /* 0x000fe20005800000 */
[----:B------:R2:W1:Y:S01]  /*4ca0*/  MUFU.TANH R192, R126 ;  /* 0x0000007e00c07308 */ /* 0x0004620000002400 */
[----:B------:R-:W-:-:S02]  /*4cb0*/  ISETP.LT.OR P3, PT, R48, R245, P2 ;  /* 0x000000f53000720c */ /* 0x000fc40001761670 */
[----:B------:R-:W-:Y:S02]  /*4cc0*/  FSEL R69, R189, -INF , !P4 ;  /* 0xff800000bd457808 */ /* 0x000fe40006000000 */
[----:B------:R-:W-:Y:S02]  /*4cd0*/  P2R R60, PR, RZ, 0x1 ;  /* 0x00000001ff3c7803 */ /* 0x000fe40000000000 */
[----:B------:R-:W-:Y:S01]  /*4ce0*/  ISETP.NE.AND P2, PT, R54, RZ, PT ;  /* 0x000000ff3600720c */ /* 0x000fe20003f45270 */
[----:B------:R-:W1:Y:S01]  /*4cf0*/  MUFU.TANH R130, R130 ;  /* 0x0000008200827308 */ /* 0x000e620000002400 */
[----:B------:R-:W-:Y:S02]  /*4d00*/  IADD3 R49, R3, 0x19, RZ ;  /* 0x0000001903317810 */ /* 0x000fe40007ffe0ff */
[----:B------:R-:W-:Y:S02]  /*4d10*/  ISETP.LT.OR P4, PT, R48, R243, P1 ;  /* 0x000000f33000720c */ /* 0x000fe40000f81670 */
[----:B------:R-:W-:-:S02]  /*4d20*/  FSEL R168, R168, -INF , !P5 ;  /* 0xff800000a8a87808 */ /* 0x000fc40006800000 */
[----:B------:R-:W-:Y:S01]  /*4d30*/  ISETP.NE.AND P5, PT, R60, RZ, PT ;  /* 0x000000ff3c00720c */ /* 0x000fe20003fa5270 */
[----:B--2---:R-:W-:Y:S01]  /*4d40*/  FMUL.FTZ R126, R131, c[0x0][0x2ec] ;  /* 0x0000bb00837e7a20 */ /* 0x004fe20000410000 */
[----:B------:R-:W-:Y:S01]  /*4d50*/  FSEL R138, R170, -INF , !P2 ;  /* 0xff800000aa8a7808 */ /* 0x000fe20005000000 */
[----:B------:R-:W2:Y:S01]  /*4d60*/  MUFU.TANH R124, R124 ;  /* 0x0000007c007c7308 */ /* 0x000ea20000002400 */
[----:B------:R-:W-:Y:S02]  /*4d70*/  P2R R54, PR, RZ, 0x10 ;  /* 0x00000010ff367803 */ /* 0x000fe40000000000 */
[----:B------:R-:W-:Y:S02]  /*4d80*/  ISETP.GE.AND P2, PT, R49, R244, PT ;  /* 0x000000f43100720c */ /* 0x000fe40003f46270 */
[----:B------:R-:W-:Y:S01]  /*4d90*/  ISETP.GE.AND P0, PT, R48, R240, PT ;  /* 0x000000f03000720c */ /* 0x000fe20003f06270 */
[----:B-1----:R-:W-:Y:S01]  /*4da0*/  HMMA.16816.F32 R96, R8, R46, R96 ;  /* 0x0000002e0860723c */ /* 0x002fe20000001860 */
[----:B------:R-:W-:Y:S01]  /*4db0*/  ISETP.NE.AND P1, PT, R55, RZ, PT ;  /* 0x000000ff3700720c */ /* 0x000fe20003f25270 */
[----:B------:R-:W1:Y:S01]  /*4dc0*/  MUFU.TANH R68, R68 ;  /* 0x0000004400447308 */ /* 0x000e620000002400 */
[----:B----4-:R-:W-:-:S02]  /*4dd0*/  FSEL R57, R53, -INF , !P5 ;  /* 0xff80000035397808 */ /* 0x010fc40006800000 */
[C---:B------:R-:W-:Y:S02]  /*4de0*/  ISETP.LT.OR P5, PT, R49.reuse, R245, P2 ;  /* 0x000000f53100720c */ /* 0x040fe400017a1670 */
[----:B------:R-:W-:Y:S02]  /*4df0*/  ISETP.LT.OR P4, PT, R48, R241, P0 ;  /* 0x000000f13000720c */ /* 0x000fe40000781670 */
[----:B------:R-:W-:Y:S01]  /*4e00*/  FSEL R134, R52, -INF , !P1 ;  /* 0xff80000034867808 */ /* 0x000fe20004800000 */
[----:B------:R-:W4:Y:S01]  /*4e10*/  MUFU.TANH R127, R127 ;  /* 0x0000007f007f7308 */ /* 0x000f220000002400 */
[----:B------:R-:W-:Y:S02]  /*4e20*/  ISETP.NE.AND P2, PT, R54, RZ, PT ;  /* 0x000000ff3600720c */ /* 0x000fe40003f45270 */
[----:B------:R-:W-:Y:S01]  /*4e30*/  ISETP.GE.AND P0, PT, R49, R246, PT ;  /* 0x000000f63100720c */ /* 0x000fe20003f06270 */
[----:B------:R-:W1:Y:S01]  /*4e40*/  LDSM.16.M88.4 R52, [R212+0x2800] ;  /* 0x00280000d434783b */ /* 0x000e620000000200 */
[----:B------:R-:W-:-:S02]  /*4e50*/  FSEL R188, R188, -INF , !P6 ;  /* 0xff800000bcbc7808 */ /* 0x000fc40007000000 */
[C---:B------:R-:W-:Y:S01]  /*4e60*/  ISETP.LT.OR P6, PT, R49.reuse, R247, P0 ;  /* 0x000000f73100720c */ /* 0x040fe200007c1670 */
[----:B------:R-:W1:Y:S01]  /*4e70*/  MUFU.TANH R125, R125 ;  /* 0x0000007d007d7308 */ /* 0x000e620000002400 */
[C---:B------:R-:W-:Y:S02]  /*4e80*/  ISETP.GE.AND P1, PT, R49.reuse, R242, PT ;  /* 0x000000f23100720c */ /* 0x040fe40003f26270 */
[C---:B------:R-:W-:Y:S02]  /*4e90*/  ISETP.GE.AND P0, PT, R49.reuse, R240, PT ;  /* 0x000000f03100720c */ /* 0x040fe40003f06270 */
[C---:B------:R-:W-:Y:S02]  /*4ea0*/  ISETP.LT.OR P1, PT, R49.reuse, R243, P1 ;  /* 0x000000f33100720c */ /* 0x040fe40000f21670 */
[----:B------:R-:W-:Y:S01]  /*4eb0*/  ISETP.LT.OR P0, PT, R49, R241, P0 ;  /* 0x000000f13100720c */ /* 0x000fe20000701670 */
[----:B------:R-:W1:Y:S01]  /*4ec0*/  MUFU.TANH R126, R126 ;  /* 0x0000007e007e7308 */ /* 0x000e620000002400 */
[----:B------:R-:W-:Y:S01]  /*4ed0*/  IADD3 R60, R3, 0x20, RZ ;  /* 0x00000020033c7810 */ /* 0x000fe20007ffe0ff */
[----:B------:R-:W-:Y:S01]  /*4ee0*/  HMMA.16816.F32 R48, R12, R44, R104 ;  /* 0x0000002c0c30723c */ /* 0x000fe20000001868 */
[----:B------:R-:W-:-:S02]  /*4ef0*/  P2R R56, PR, RZ, 0x2 ;  /* 0x00000002ff387803 */ /* 0x000fc40000000000 */
[----:B------:R-:W-:Y:S02]  /*4f00*/  P2R R61, PR, RZ, 0x1 ;  /* 0x00000001ff3d7803 */ /* 0x000fe40000000000 */
[C---:B------:R-:W-:Y:S01]  /*4f10*/  ISETP.GE.AND P1, PT, R60.reuse, R242, PT ;  /* 0x000000f23c00720c */ /* 0x040fe20003f26270 */
[----:B------:R-:W-:Y:S01]  /*4f20*/  MUFU.TANH R105, R111 ;  /* 0x0000006f00697308 */ /* 0x000fe20000002400 */
[----:B------:R-:W-:Y:S01]  /*4f30*/  ISETP.GE.AND P0, PT, R60, R240, PT ;  /* 0x000000f03c00720c */ /* 0x000fe20003f06270 */
[----:B------:R-:W-:Y:S01]  /*4f40*/  FMUL.FTZ R106, R115, c[0x0][0x2ec] ;  /* 0x0000bb00736a7a20 */ /* 0x000fe20000410000 */
[----:B------:R-:W-:Y:S02]  /*4f50*/  IADD3 R109, R3, 0x21, RZ ;  /* 0x00000021036d7810 */ /* 0x000fe40007ffe0ff */
[----:B------:R-:W-:Y:S02]  /*4f60*/  FSEL R158, R158, -INF , !P3 ;  /* 0xff8000009e9e7808 */ /* 0x000fe40005800000 */
[----:B------:R-:W-:Y:S01]  /*4f70*/  ISETP.GE.AND P3, PT, R60, R246, PT ;  /* 0x000000f63c00720c */ /* 0x000fe20003f66270 */
[----:B------:R2:W-:Y:S01]  /*4f80*/  MUFU.TANH R104, R110 ;  /* 0x0000006e00687308 */ /* 0x0005e20000002400 */
[----:B------:R-:W-:-:S02]  /*4f90*/  FSEL R139, R160, -INF , !P2 ;  /* 0xff800000a08b7808 */ /* 0x000fc40005000000 */
[----:B------:R-:W-:Y:S02]  /*4fa0*/  FSEL R157, R157, -INF , !P5 ;  /* 0xff8000009d9d7808 */ /* 0x000fe40006800000 */
[C---:B------:R-:W-:Y:S02]  /*4fb0*/  ISETP.GE.AND P2, PT, R60.reuse, R244, PT ;  /* 0x000000f43c00720c */ /* 0x040fe40003f46270 */
[C---:B------:R-:W-:Y:S01]  /*4fc0*/  ISETP.LT.OR P5, PT, R60.reuse, R243, P1 ;  /* 0x000000f33c00720c */ /* 0x040fe20000fa1670 */
[----:B------:R-:W4:Y:S01]  /*4fd0*/  MUFU.TANH R118, R118 ;  /* 0x0000007600767308 */ /* 0x000f220000002400 */
[----:B------:R-:W-:Y:S02]  /*4fe0*/  ISETP.LT.OR P1, PT, R60, R241, P0 ;  /* 0x000000f13c00720c */ /* 0x000fe40000721670 */
[----:B------:R-:W-:Y:S01]  /*4ff0*/  FSEL R133, R162, -INF , !P4 ;  /* 0xff800000a2857808 */ /* 0x000fe20006000000 */
[----:B-1----:R-:W-:Y:S01]  /*5000*/  HMMA.16816.F32 R48, R24, R52, R48 ;  /* 0x000000341830723c */ /* 0x002fe20000001830 */
[----:B------:R-:W-:-:S02]  /*5010*/  ISETP.GE.AND P0, PT, R109, R246, PT ;  /* 0x000000f66d00720c */ /* 0x000fc40003f06270 */
[----:B---3--:R-:W-:Y:S01]  /*5020*/  FSEL R156, R156, -INF , !P6 ;  /* 0xff8000009c9c7808 */ /* 0x008fe20007000000 */
[----:B--2---:R-:W-:Y:S01]  /*5030*/  FMUL.FTZ R110, R114, c[0x0][0x2ec] ;  /* 0x0000bb00726e7a20 */ /* 0x004fe20000410000 */
[----:B------:R-:W-:Y:S01]  /*5040*/  ISETP.LT.OR P4, PT, R60, R247, P3 ;  /* 0x000000f73c00720c */ /* 0x000fe20001f81670 */
[----:B------:R-:W1:Y:S01]  /*5050*/  MUFU.TANH R120, R120 ;  /* 0x0000007800787308 */ /* 0x000e620000002400 */
[----:B------:R-:W-:Y:S02]  /*5060*/  ISETP.NE.AND P3, PT, R56, RZ, PT ;  /* 0x000000ff3800720c */ /* 0x000fe40003f65270 */
[----:B------:R-:W-:Y:S02]  /*5070*/  ISETP.LT.OR P6, PT, R60, R245, P2 ;  /* 0x000000f53c00720c */ /* 0x000fe400017c1670 */
[----:B------:R-:W-:Y:S02]  /*5080*/  ISETP.NE.AND P2, PT, R61, RZ, PT ;  /* 0x000000ff3d00720c */ /* 0x000fe40003f45270 */
[----:B------:R-:W-:Y:S01]  /*5090*/  ISETP.LT.OR P0, PT, R109, R247, P0 ;  /* 0x000000f76d00720c */ /* 0x000fe20000701670 */
[----:B------:R-:W-:Y:S01]  /*50a0*/  HMMA.16816.F32 R60, R8, R44, R100 ;  /* 0x0000002c083c723c */ /* 0x000fe20000001864 */
[----:B------:R-:W-:Y:S01]  /*50b0*/  FSEL R140, R159, -INF , !P3 ;  /* 0xff8000009f8c7808 */ /* 0x000fe20005800000 */
[----:B------:R-:W2:Y:S01]  /*50c0*/  MUFU.TANH R122, R122 ;  /* 0x0000007a007a7308 */ /* 0x000ea20000002400 */
[----:B------:R-:W-:-:S02]  /*50d0*/  ISETP.GE.AND P3, PT, R109, R244, PT ;  /* 0x000000f46d00720c */ /* 0x000fc40003f66270 */
[----:B------:R-:W-:Y:S02]  /*50e0*/  FSEL R135, R161, -INF , !P2 ;  /* 0xff800000a1877808 */ /* 0x000fe40005000000 */
[----:B------:R-:W-:Y:S01]  /*50f0*/  P2R R44, PR, RZ, 0x1 ;  /* 0x00000001ff2c7803 */ /* 0x000fe20000000000 */
[----:B------:R-:W-:Y:S01]  /*5100*/  FMUL.FTZ R100, R112, c[0x0][0x2ec] ;  /* 0x0000bb0070647a20 */ /* 0x000fe20000410000 */
[C---:B------:R-:W-:Y:S01]  /*5110*/  ISETP.GE.AND P2, PT, R109.reuse, R242, PT ;  /* 0x000000f26d00720c */ /* 0x040fe20003f46270 */
[----:B------:R-:W-:Y:S01]  /*5120*/  FMUL.FTZ R48, R48, c[0x0][0x2ec] ;  /* 0x0000bb0030307a20 */ /* 0x000fe20000410000 */
[----:B------:R-:W-:Y:S01]  /*5130*/  ISETP.GE.AND P0, PT, R109, R240, PT ;  /* 0x000000f06d00720c */ /* 0x000fe20003f06270 */
[----:B------:R-:W-:Y:S01]  /*5140*/  FMUL.FTZ R49, R49, c[0x0][0x2ec] ;  /* 0x0000bb0031317a20 */ /* 0x000fe20000410000 */
[----:B------:R-:W-:Y:S01]  /*5150*/  FSEL R152, R152, -INF , !P4 ;  /* 0xff80000098987808 */ /* 0x000fe20006000000 */
[----:B------:R3:W-:Y:S01]  /*5160*/  MUFU.TANH R107, R48 ;  /* 0x00000030006b7308 */ /* 0x0007e20000002400 */
[C---:B------:R-:W-:Y:S01]  /*5170*/  ISETP.LT.OR P4, PT, R109.reuse, R245, P3 ;  /* 0x000000f56d00720c */ /* 0x040fe20001f81670 */
[----:B------:R-:W-:Y:S01]  /*5180*/  FMUL.FTZ R50, R50, c[0x0][0x2ec] ;  /* 0x0000bb0032327a20 */ /* 0x000fe20000410000 */
[----:B------:R-:W-:Y:S01]  /*5190*/  ISETP.LT.OR P3, PT, R109, R243, P2 ;  /* 0x000000f36d00720c */ /* 0x000fe20001761670 */
[----:B------:R-:W-:Y:S01]  /*51a0*/  FMUL.FTZ R51, R51, c[0x0][0x2ec] ;  /* 0x0000bb0033337a20 */ /* 0x000fe20000410000 */
[----:B------:R-:W-:Y:S01]  /*51b0*/  ISETP.LT.OR P2, PT, R109, R241, P0 ;  /* 0x000000f16d00720c */ /* 0x000fe20000741670 */
[----:B------:R-:W-:Y:S01]  /*51c0*/  FMUL.FTZ R103, R113, c[0x0][0x2ec] ;  /* 0x0000bb0071677a20 */ /* 0x000fe20000410000 */
[----:B------:R-:W-:Y:S01]  /*51d0*/  ISETP.NE.AND P0, PT, R44, RZ, PT ;  /* 0x000000ff2c00720c */ /* 0x000fe20003f05270 */
[----:B------:R-:W-:Y:S01]  /*51e0*/  MUFU.TANH R109, R49 ;  /* 0x00000031006d7308 */ /* 0x000fe20000002400 */
[----:B------:R-:W-:Y:S01]  /*51f0*/  IADD3 R102, R3, 0x28, RZ ;  /* 0x0000002803667810 */ /* 0x000fe20007ffe0ff */
[----:B------:R-:W-:Y:S01]  /*5200*/  HMMA.16816.F32 R60, R20, R52, R60 ;  /* 0x00000034143c723c */ /* 0x000fe2000000183c */
[----:B------:R-:W-:-:S02]  /*5210*/  P2R R45, PR, RZ, 0x8 ;  /* 0x00000008ff2d7803 */ /* 0x000fc40000000000 */
[C---:B------:R-:W-:Y:S02]  /*5220*/  ISETP.GE.AND P3, PT, R102.reuse, R246, PT ;  /* 0x000000f66600720c */ /* 0x040fe40003f66270 */
[----:B------:R-:W-:Y:S01]  /*5230*/  FSEL R56, R153, -INF , !P0 ;  /* 0xff80000099387808 */ /* 0x000fe20004000000 */
[----:B------:R-:W1:Y:S01]  /*5240*/  MUFU.TANH R121, R121 ;  /* 0x0000007900797308 */ /* 0x000e620000002400 */
[C---:B------:R-:W-:Y:S02]  /*5250*/  ISETP.GE.AND P0, PT, R102.reuse, R240, PT ;  /* 0x000000f06600720c */ /* 0x040fe40003f06270 */
[----:B------:R-:W-:Y:S02]  /*5260*/  IADD3 R44, R3, 0x29, RZ ;  /* 0x00000029032c7810 */ /* 0x000fe40007ffe0ff */
[----:B------:R-:W-:Y:S02]  /*5270*/  FSEL R199, R65, -INF , !P4 ;  /* 0xff80000041c77808 */ /* 0x000fe40006000000 */
[C---:B------:R-:W-:Y:S01]  /*5280*/  ISETP.LT.OR P4, PT, R102.reuse, R247, P3 ;  /* 0x000000f76600720c */ /* 0x040fe20001f81670 */
[----:B------:R-:W1:Y:S01]  /*5290*/  MUFU.TANH R116, R116 ;  /* 0x0000007400747308 */ /* 0x000e620000002400 */
[----:B------:R-:W-:-:S02]  /*52a0*/  ISETP.LT.OR P3, PT, R102, R241, P0 ;  /* 0x000000f16600720c */ /* 0x000fc40000761670 */
[----:B------:R-:W-:Y:S02]  /*52b0*/  ISETP.GE.AND P0, PT, R44, R246, PT ;  /* 0x000000f62c00720c */ /* 0x000fe40003f06270 */
[----:B------:R-:W-:Y:S02]  /*52c0*/  P2R R101, PR, RZ, 0x4 ;  /* 0x00000004ff657803 */ /* 0x000fe40000000000 */
[----:B------:R-:W-:Y:S01]  /*52d0*/  ISETP.GE.AND P2, PT, R102, R244, PT ;  /* 0x000000f46600720c */ /* 0x000fe20003f46270 */
[----:B------:R-:W1:Y:S01]  /*52e0*/  MUFU.TANH R117, R117 ;  /* 0x0000007500757308 */ /* 0x000e620000002400 */
[----:B------:R-:W-:Y:S01]  /*52f0*/  ISETP.LT.OR P0, PT, R44, R247, P0 ;  /* 0x000000f72c00720c */ /* 0x000fe20000701670 */
[----:B------:R-:W-:Y:S01]  /*5300*/  FMUL.FTZ R61, R61, c[0x0][0x2ec] ;  /* 0x0000bb003d3d7a20 */ /* 0x000fe20000410000 */
[----:B------:R-:W-:Y:S01]  /*5310*/  FSEL R198, R64, -INF , !P6 ;  /* 0xff80000040c67808 */ /* 0x000fe20007000000 */
[----:B------:R-:W-:Y:S01]  /*5320*/  FMUL.FTZ R62, R62, c[0x0][0x2ec] ;  /* 0x0000bb003e3e7a20 */ /* 0x000fe20000410000 */
[----:B------:R-:W-:Y:S01]  /*5330*/  ISETP.LT.OR P6, PT, R102, R245, P2 ;  /* 0x000000f56600720c */ /* 0x000fe200017c1670 */
[----:B------:R-:W-:Y:S01]  /*5340*/  FMUL.FTZ R63, R63, c[0x0][0x2ec] ;  /* 0x0000bb003f3f7a20 */ /* 0x000fe20000410000 */
[----:B------:R-:W-:Y:S01]  /*5350*/  ISETP.NE.AND P2, PT, R45, RZ, PT ;  /* 0x000000ff2d00720c */ /* 0x000fe20003f45270 */
[----:B------:R1:W-:Y:S01]  /*5360*/  MUFU.TANH R111, R61 ;  /* 0x0000003d006f7308 */ /* 0x0003e20000002400 */
[----:B------:R-:W-:Y:S01]  /*5370*/  P2R R45, PR, RZ, 0x1 ;  /* 0x00000001ff2d7803 */ /* 0x000fe20000000000 */
[----:B------:R-:W-:Y:S01]  /*5380*/  FMUL.FTZ R60, R60, c[0x0][0x2ec] ;  /* 0x0000bb003c3c7a20 */ /* 0x000fe20000410000 */
[----:B------:R-:W-:-:S02]  /*5390*/  ISETP.GE.AND P0, PT, R44, R240, PT ;  /* 0x000000f02c00720c */ /* 0x000fc40003f06270 */
[----:B------:R-:W-:Y:S02]  /*53a0*/  FSEL R163, R163, -INF , !P1 ;  /* 0xff800000a3a37808 */ /* 0x000fe40004800000 */
[----:B------:R-:W-:Y:S01]  /*53b0*/  ISETP.GE.AND P1, PT, R102, R242, PT ;  /* 0x000000f26600720c */ /* 0x000fe20003f26270 */
[----:B------:R1:W-:Y:S01]  /*53c0*/  MUFU.TANH R131, R62 ;  /* 0x0000003e00837308 */ /* 0x0003e20000002400 */
[----:B------:R-:W-:Y:S02]  /*53d0*/  FSEL R222, R66, -INF , !P2 ;  /* 0xff80000042de7808 */ /* 0x000fe40005000000 */
[----:B------:R-:W-:Y:S02]  /*53e0*/  FSEL R187, R67, -INF , !P4 ;  /* 0xff80000043bb7808 */ /* 0x000fe40006000000 */
[----:B------:R-:W-:Y:S01]  /*53f0*/  ISETP.LT.OR P0, PT, R44, R241, P0 ;  /* 0x000000f12c00720c */ /* 0x000fe20000701670 */
[----:B------:R-:W-:Y:S01]  /*5400*/  HMMA.16816.F32 R64, R12, R46, R92 ;  /* 0x0000002e0c40723c */ /* 0x000fe2000000185c */
[----:B------:R-:W-:Y:S01]  /*5410*/  FSEL R221, R154, -INF , !P5 ;  /* 0xff8000009add7808 */ /* 0x000fe20006800000 */
[----:B------:R-:W-:Y:S01]  /*5420*/  MUFU.TANH R114, R63 ;  /* 0x0000003f00727308 */ /* 0x000fe20000002400 */
[----:B------:R-:W-:-:S02]  /*5430*/  ISETP.LT.OR P5, PT, R102, R243, P1 ;  /* 0x000000f36600720c */ /* 0x000fc40000fa1670 */
[----:B------:R-:W-:Y:S02]  /*5440*/  ISETP.NE.AND P1, PT, R101, RZ, PT ;  /* 0x000000ff6500720c */ /* 0x000fe40003f25270 */
[----:B------:R-:W-:Y:S02]  /*5450*/  IADD3 R46, R3, 0x30, RZ ;  /* 0x00000030032e7810 */ /* 0x000fe40007ffe0ff */
[----:B------:R-:W-:Y:S01]  /*5460*/  P2R R47, PR, RZ, 0x1 ;  /* 0x00000001ff2f7803 */ /* 0x000fe20000000000 */
[----:B------:R-:W-:Y:S01]  /*5470*/  MUFU.TANH R112, R60 ;  /* 0x0000003c00707308 */ /* 0x000fe20000002400 */
[----:B------:R-:W-:Y:S02]  /*5480*/  ISETP.GE.AND P0, PT, R46, R246, PT ;  /* 0x000000f62e00720c */ /* 0x000fe40003f06270 */
[----:B------:R-:W-:Y:S02]  /*5490*/  ISETP.GE.AND P2, PT, R44, R244, PT ;  /* 0x000000f42c00720c */ /* 0x000fe40003f46270 */
[----:B------:R-:W-:-:S02]  /*54a0*/  FSEL R155, R155, -INF , !P1 ;  /* 0xff8000009b9b7808 */ /* 0x000fc40004800000 */
[----:B------:R-:W-:Y:S01]  /*54b0*/  ISETP.GE.AND P1, PT, R44, R242, PT ;  /* 0x000000f22c00720c */ /* 0x000fe20003f26270 */
[----:B------:R-:W1:Y:S01]  /*54c0*/  MUFU.TANH R110, R110 ;  /* 0x0000006e006e7308 */ /* 0x000e620000002400 */
[----:B------:R-:W-:Y:S02]  /*54d0*/  ISETP.LT.OR P0, PT, R46, R247, P0 ;  /* 0x000000f72e00720c */ /* 0x000fe40000701670 */
[C---:B------:R-:W-:Y:S02]  /*54e0*/  ISETP.LT.OR P4, PT, R44.reuse, R245, P2 ;  /* 0x000000f52c00720c */ /* 0x040fe40001781670 */
[----:B------:R-:W-:Y:S01]  /*54f0*/  ISETP.LT.OR P2, PT, R44, R243, P1 ;  /* 0x000000f32c00720c */ /* 0x000fe20000f41670 */
[----:B------:R-:W-:Y:S01]  /*5500*/  HMMA.16816.F32 R64, R24, R54, R64 ;  /* 0x000000361840723c */ /* 0x000fe20000001840 */
[----:B---3--:R-:W-:Y:S01]  /*5510*/  P2R R48, PR, RZ, 0x1 ;  /* 0x00000001ff307803 */ /* 0x008fe20000000000 */
[----:B------:R-:W3:Y:S01]  /*5520*/  MUFU.TANH R100, R100 ;  /* 0x0000006400647308 */ /* 0x000ee20000002400 */
[----:B------:R-:W-:-:S02]  /*5530*/  ISETP.NE.AND P1, PT, R45, RZ, PT ;  /* 0x000000ff2d00720c */ /* 0x000fc40003f25270 */
[----:B------:R-:W-:Y:S02]  /*5540*/  ISETP.GE.AND P0, PT, R46, R240, PT ;  /* 0x000000f02e00720c */ /* 0x000fe40003f06270 */
[----:B-----5:R-:W-:Y:S01]  /*5550*/  FSEL R146, R146, -INF , !P3 ;  /* 0xff80000092927808 */ /* 0x020fe20005800000 */
[----:B------:R-:W-:Y:S01]  /*5560*/  HMMA.16816.F32 R52, R20, R54, R96 ;  /* 0x000000361434723c */ /* 0x000fe20000001860 */
[----:B------:R-:W-:Y:S01]  /*5570*/  FSEL R200, R75, -INF , !P6 ;  /* 0xff8000004bc87808 */ /* 0x000fe20007000000 */
[----:B------:R-:W5:Y:S01]  /*5580*/  MUFU.TANH R108, R108 ;  /* 0x0000006c006c7308 */ /* 0x000f620000002400 */
[----:B------:R-:W-:Y:S02]  /*5590*/  FSEL R185, R72, -INF , !P1 ;  /* 0xff80000048b97808 */ /* 0x000fe40004800000 */
[----:B------:R-:W-:Y:S02]  /*55a0*/  ISETP.LT.OR P3, PT, R46, R241, P0 ;  /* 0x000000f12e00720c */ /* 0x000fe40000761670 */
[----:B------:R-:W-:-:S02]  /*55b0*/  ISETP.NE.AND P0, PT, R48, RZ, PT ;  /* 0x000000ff3000720c */ /* 0x000fc40003f05270 */
[----:B------:R-:W-:Y:S01]  /*55c0*/  IADD3 R44, R3, 0x31, RZ ;  /* 0x00000031032c7810 */ /* 0x000fe20007ffe0ff */
[----:B------:R-:W-:Y:S01]  /*55d0*/  MUFU.TANH R75, R50 ;  /* 0x00000032004b7308 */ /* 0x000fe20000002400 */
[----:B------:R-:W-:Y:S02]  /*55e0*/  FSEL R147, R147, -INF , !P0 ;  /* 0xff80000093937808 */ /* 0x000fe40004000000 */
[----:B------:R-:W-:Y:S02]  /*55f0*/  ISETP.GE.AND P0, PT, R44, R240, PT ;  /* 0x000000f02c00720c */ /* 0x000fe40003f06270 */
[----:B------:R-:W-:Y:S01]  /*5600*/  P2R R45, PR, RZ, 0x4 ;  /* 0x00000004ff2d7803 */ /* 0x000fe20000000000 */
[----:B------:R-:W-:Y:S01]  /*5610*/  FMUL.FTZ R64, R64, c[0x0][0x2ec] ;  /* 0x0000bb0040407a20 */ /* 0x000fe20000410000 */
[----:B------:R-:W-:Y:S01]  /*5620*/  ISETP.LT.OR P0, PT, R44, R241, P0 ;  /* 0x000000f12c00720c */ /* 0x000fe20000701670 */
[----:B------:R2:W-:Y:S01]  /*5630*/  MUFU.TANH R72, R51 ;  /* 0x0000003300487308 */ /* 0x0005e20000002400 */
[----:B------:R-:W-:Y:S01]  /*5640*/  ISETP.GE.AND P2, PT, R46, R244, PT ;  /* 0x000000f42e00720c */ /* 0x000fe20003f46270 */
[----:B------:R-:W-:Y:S01]  /*5650*/  FMUL.FTZ R65, R65, c[0x0][0x2ec] ;  /* 0x0000bb0041417a20 */ /* 0x000fe20000410000 */
[----:B-1----:R-:W-:Y:S01]  /*5660*/  IADD3 R61, R3, 0x38, RZ ;  /* 0x00000038033d7810 */ /* 0x002fe20007ffe0ff */
[----:B------:R-:W-:Y:S01]  /*5670*/  FMUL.FTZ R66, R66, c[0x0][0x2ec] ;  /* 0x0000bb0042427a20 */ /* 0x000fe20000410000 */
[----:B------:R-:W-:Y:S01]  /*5680*/  ISETP.GE.AND P1, PT, R46, R242, PT ;  /* 0x000000f22e00720c */ /* 0x000fe20003f26270 */
[----:B------:R-:W-:Y:S01]  /*5690*/  FMUL.FTZ R52, R52, c[0x0][0x2ec] ;  /* 0x0000bb0034347a20 */ /* 0x000fe20000410000 */
[----:B------:R-:W-:Y:S01]  /*56a0*/  P2R R62, PR, RZ, 0x1 ;  /* 0x00000001ff3e7803 */ /* 0x000fe20000000000 */
[----:B------:R-:W-:Y:S01]  /*56b0*/  MUFU.TANH R115, R64 ;  /* 0x0000004000737308 */ /* 0x000fe20000002400 */
[----:B------:R-:W-:Y:S01]  /*56c0*/  FSEL R224, R143, -INF , !P5 ;  /* 0xff8000008fe07808 */ /* 0x000fe20006800000 */
[----:B------:R-:W-:Y:S01]  /*56d0*/  FMUL.FTZ R54, R54, c[0x0][0x2ec] ;  /* 0x0000bb0036367a20 */ /* 0x000fe20000410000 */
[----:B------:R-:W-:Y:S01]  /*56e0*/  FSEL R201, R141, -INF , !P4 ;  /* 0xff8000008dc97808 */ /* 0x000fe20006000000 */
[----:B------:R-:W-:Y:S01]  /*56f0*/  FMUL.FTZ R55, R55, c[0x0][0x2ec] ;  /* 0x0000bb0037377a20 */ /* 0x000fe20000410000 */
[----:B------:R-:W-:-:S02]  /*5700*/  ISETP.LT.OR P6, PT, R46, R245, P2 ;  /* 0x000000f52e00720c */ /* 0x000fc400017c1670 */
[-C--:B------:R-:W-:Y:S01]  /*5710*/  ISETP.GE.AND P0, PT, R61, R246.reuse, PT ;  /* 0x000000f63d00720c */ /* 0x080fe20003f06270 */
[----:B--2---:R-:W1:Y:S01]  /*5720*/  LDSM.16.M88.4 R48, [R226+0x3000] ;  /* 0x00300000e230783b */ /* 0x004e620000000200 */
[----:B------:R-:W-:Y:S01]  /*5730*/  ISETP.GE.AND P5, PT, R44, R246, PT ;  /* 0x000000f62c00720c */ /* 0x000fe20003fa6270 */
[----:B------:R-:W-:Y:S01]  /*5740*/  MUFU.TANH R113, R65 ;  /* 0x0000004100717308 */ /* 0x000fe20000002400 */
[----:B------:R-:W-:Y:S02]  /*5750*/  ISETP.NE.AND P2, PT, R45, RZ, PT ;  /* 0x000000ff2d00720c */ /* 0x000fe40003f45270 */
[----:B------:R-:W-:Y:S02]  /*5760*/  ISETP.LT.OR P4, PT, R46, R243, P1 ;  /* 0x000000f32e00720c */ /* 0x000fe40000f81670 */
[----:B------:R-:W-:Y:S02]  /*5770*/  ISETP.NE.AND P1, PT, R47, RZ, PT ;  /* 0x000000ff2f00720c */ /* 0x000fe40003f25270 */
[-C--:B------:R-:W-:Y:S01]  /*5780*/  ISETP.LT.OR P0, PT, R61, R247.reuse, P0 ;  /* 0x000000f73d00720c */ /* 0x080fe20000701670 */
[----:B------:R2:W-:Y:S01]  /*5790*/  MUFU.TANH R141, R66 ;  /* 0x00000042008d7308 */ /* 0x0005e20000002400 */
[----:B------:R-:W-:-:S02]  /*57a0*/  ISETP.LT.OR P5, PT, R44, R247, P5 ;  /* 0x000000f72c00720c */ /* 0x000fc40002fa1670 */
[----:B------:R-:W-:Y:S02]  /*57b0*/  FSEL R178, R142, -INF , !P2 ;  /* 0xff8000008eb27808 */ /* 0x000fe40005000000 */
[C---:B------:R-:W-:Y:S02]  /*57c0*/  ISETP.GE.AND P2, PT, R44.reuse, R244, PT ;  /* 0x000000f42c00720c */ /* 0x040fe40003f46270 */
[----:B------:R-:W-:Y:S01]  /*57d0*/  FSEL R145, R145, -INF , !P1 ;  /* 0xff80000091917808 */ /* 0x000fe20004800000 */
[----:B------:R-:W1:Y:S01]  /*57e0*/  MUFU.TANH R103, R103 ;  /* 0x0000006700677308 */ /* 0x000e620000002400 */
[----:B------:R-:W-:Y:S02]  /*57f0*/  ISETP.GE.AND P1, PT, R44, R242, PT ;  /* 0x000000f22c00720c */ /* 0x000fe40003f26270 */
[----:B------:R-:W-:Y:S02]  /*5800*/  P2R R63, PR, RZ, 0x1 ;  /* 0x00000001ff3f7803 */ /* 0x000fe40000000000 */
[----:B------:R-:W-:-:S02]  /*5810*/  P2R R45, PR, RZ, 0x20 ;  /* 0x00000020ff2d7803 */ /* 0x000fc40000000000 */
[----:B------:R-:W-:Y:S01]  /*5820*/  ISETP.GE.AND P0, PT, R61, R240, PT ;  /* 0x000000f03d00720c */ /* 0x000fe20003f06270 */
[----:B------:R-:W2:Y:S01]  /*5830*/  MUFU.TANH R106, R106 ;  /* 0x0000006a006a7308 */ /* 0x000ea20000002400 */
[C---:B------:R-:W-:Y:S02]  /*5840*/  ISETP.LT.OR P5, PT, R44.reuse, R245, P2 ;  /* 0x000000f52c00720c */ /* 0x040fe400017a1670 */
[----:B------:R-:W-:Y:S02]  /*5850*/  ISETP.LT.OR P2, PT, R44, R243, P1 ;  /* 0x000000f32c00720c */ /* 0x000fe40000f41670 */
[----:B------:R-:W-:Y:S02]  /*5860*/  FSEL R95, R191, -INF , !P3 ;  /* 0xff800000bf5f7808 */ /* 0x000fe40005800000 */
[----:B------:R-:W-:Y:S02]  /*5870*/  ISETP.LT.OR P3, PT, R61, R241, P0 ;  /* 0x000000f13d00720c */ /* 0x000fe40000761670 */
[----:B------:R-:W-:-:S02]  /*5880*/  ISETP.NE.AND P1, PT, R45, RZ, PT ;  /* 0x000000ff2d00720c */ /* 0x000fc40003f25270 */
[----:B------:R-:W-:Y:S01]  /*5890*/  ISETP.NE.AND P0, PT, R63, RZ, PT ;  /* 0x000000ff3f00720c */ /* 0x000fe20003f05270 */
[----:B------:R-:W3:Y:S01]  /*58a0*/  LDSM.16.M88.4 R44, [R212+0x3000] ;  /* 0x00300000d42c783b */ /* 0x000ee20000000200 */
[----:B------:R-:W-:Y:S01]  /*58b0*/  P2R R60, PR, RZ, 0x4 ;  /* 0x00000004ff3c7803 */ /* 0x000fe20000000000 */
[----:B-1----:R-:W-:Y:S01]  /*58c0*/  HMMA.16816.F32 R148, R12, R50, R148 ;  /* 0x000000320c94723c */ /* 0x002fe20000001894 */
[----:B------:R-:W-:Y:S02]  /*58d0*/  IADD3 R93, R3, 0x39, RZ ;  /* 0x00000039035d7810 */ /* 0x000fe40007ffe0ff */
[----:B------:R-:W-:Y:S02]  /*58e0*/  ISETP.GE.AND P2, PT, R61, R244, PT ;  /* 0x000000f43d00720c */ /* 0x000fe40003f46270 */
[----:B------:R-:W-:Y:S02]  /*58f0*/  FSEL R144, R144, -INF , !P1 ;  /* 0xff80000090907808 */ /* 0x000fe40004800000 */
[----:B------:R-:W-:-:S02]  /*5900*/  FSEL R166, R166, -INF , !P0 ;  /* 0xff800000a6a67808 */ /* 0x000fc40004000000 */
[----:B------:R-:W-:Y:S02]  /*5910*/  ISETP.GE.AND P1, PT, R61, R242, PT ;  /* 0x000000f23d00720c */ /* 0x000fe40003f26270 */
[----:B------:R-:W-:Y:S02]  /*5920*/  FSEL R165, R165, -INF , !P5 ;  /* 0xff800000a5a57808 */ /* 0x000fe40006800000 */
[----:B------:R-:W-:Y:S02]  /*5930*/  ISETP.GE.AND P0, PT, R93, R240, PT ;  /* 0x000000f05d00720c */ /* 0x000fe40003f06270 */
[----:B------:R-:W-:Y:S02]  /*5940*/  ISETP.LT.OR P5, PT, R61, R245, P2 ;  /* 0x000000f53d00720c */ /* 0x000fe400017a1670 */
[----:B------:R-:W-:Y:S02]  /*5950*/  ISETP.NE.AND P2, PT, R60, RZ, PT ;  /* 0x000000ff3c00720c */ /* 0x000fe40003f45270 */
[----:B------:R-:W-:-:S02]  /*5960*/  FSEL R196, R193, -INF , !P4 ;  /* 0xff800000c1c47808 */ /* 0x000fc40006000000 */
[----:B------:R-:W-:Y:S02]  /*5970*/  ISETP.LT.OR P4, PT, R61, R243, P1 ;  /* 0x000000f33d00720c */ /* 0x000fe40000f81670 */
[----:B------:R-:W-:Y:S02]  /*5980*/  ISETP.LT.OR P0, PT, R93, R241, P0 ;  /* 0x000000f15d00720c */ /* 0x000fe40000701670 */
[----:B------:R-:W-:Y:S02]  /*5990*/  ISETP.NE.AND P1, PT, R62, RZ, PT ;  /* 0x000000ff3e00720c */ /* 0x000fe40003f25270 */
[----:B------:R-:W-:Y:S01]  /*59a0*/  IADD3 R92, R3, 0x40, RZ ;  /* 0x00000040035c7810 */ /* 0x000fe20007ffe0ff */
[----:B------:R-:W-:Y:S01]  /*59b0*/  HMMA.16816.F32 R60, R12, R48, R40 ;  /* 0x000000300c3c723c */ /* 0x000fe20000001828 */
[----:B------:R-:W-:Y:S02]  /*59c0*/  FSEL R197, R167, -INF , !P2 ;  /* 0xff800000a7c57808 */ /* 0x000fe40005000000 */
[----:B------:R-:W-:-:S02]  /*59d0*/  ISETP.GE.AND P2, PT, R93, R244, PT ;  /* 0x000000f45d00720c */ /* 0x000fc40003f46270 */
[----:B------:R-:W-:Y:S02]  /*59e0*/  P2R R97, PR, RZ, 0x1 ;  /* 0x00000001ff617803 */ /* 0x000fe40000000000 */
[----:B------:R-:W-:Y:S01]  /*59f0*/  FMUL.FTZ R40, R67, c[0x0][0x2ec] ;  /* 0x0000bb0043287a20 */ /* 0x000fe20000410000 */
[----:B------:R-:W-:Y:S01]  /*5a00*/  FSEL R184, R184, -INF , !P6 ;  /* 0xff800000b8b87808 */ /* 0x000fe20007000000 */
[----:B--2---:R-:W-:Y:S01]  /*5a10*/  HMMA.16816.F32 R64, R8, R48, R88 ;  /* 0x000000300840723c */ /* 0x004fe20000001858 */
[----:B------:R-:W-:Y:S01]  /*5a20*/  FSEL R96, R164, -INF , !P1 ;  /* 0xff800000a4607808 */ /* 0x000fe20004800000 */
[----:B------:R1:W-:Y:S01]  /*5a30*/  MUFU.TANH R48, R40 ;  /* 0x0000002800307308 */ /* 0x0003e20000002400 */
[-C--:B------:R-:W-:Y:S02]  /*5a40*/  ISETP.GE.AND P0, PT, R92, R246.reuse, PT ;  /* 0x000000f65c00720c */ /* 0x080fe40003f06270 */
[C---:B------:R-:W-:Y:S02]  /*5a50*/  ISETP.GE.AND P6, PT, R93.reuse, R246, PT ;  /* 0x000000f65d00720c */ /* 0x040fe40003fc6270 */
[----:B------:R-:W-:Y:S01]  /*5a60*/  ISETP.GE.AND P1, PT, R93, R242, PT ;  /* 0x000000f25d00720c */ /* 0x000fe20003f26270 */
[----:B------:R-:W-:Y:S01]  /*5a70*/  FMUL.FTZ R49, R53, c[0x0][0x2ec] ;  /* 0x0000bb0035317a20 */ /* 0x000fe20000410000 */
[----:B------:R-:W-:Y:S01]  /*5a80*/  ISETP.LT.OR P2, PT, R93, R245, P2 ;  /* 0x000000f55d00720c */ /* 0x000fe20001741670 */
[----:B---3--:R-:W-:Y:S01]  /*5a90*/  HMMA.16816.F32 R148, R24, R46, R148 ;  /* 0x0000002e1894723c */ /* 0x008fe20000001894 */
[----:B------:R-:W-:-:S02]  /*5aa0*/  FSEL R194, R192, -INF , !P5 ;  /* 0xff800000c0c27808 */ /* 0x000fc40006800000 */
[CC--:B------:R-:W-:Y:S01]  /*5ab0*/  ISETP.LT.OR P5, PT, R92.reuse, R247.reuse, P0 ;  /* 0x000000f75c00720c */ /* 0x0c0fe200007a1670 */
[----:B------:R-:W-:Y:S01]  /*5ac0*/  MUFU.TANH R49, R49 ;  /* 0x0000003100317308 */ /* 0x000fe20000002400 */
[C---:B------:R-:W-:Y:S02]  /*5ad0*/  ISETP.LT.OR P6, PT, R93.reuse, R247, P6 ;  /* 0x000000f75d00720c */ /* 0x040fe400037c1670 */
[----:B------:R-:W-:Y:S01]  /*5ae0*/  ISETP.LT.OR P1, PT, R93, R243, P1 ;  /* 0x000000f35d00720c */ /* 0x000fe20000f21670 */
[----:B-1----:R-:W1:Y:S01]  /*5af0*/  LDSM.16.M88.4 R40, [R226+0x3800] ;  /* 0x00380000e228783b */ /* 0x002e620000000200 */
[----:B------:R-:W-:Y:S01]  /*5b00*/  ISETP.GE.AND P0, PT, R92, R240, PT ;  /* 0x000000f05c00720c */ /* 0x000fe20003f06270 */
[----:B------:R-:W-:Y:S01]  /*5b10*/  HMMA.16816.F32 R60, R24, R44, R60 ;  /* 0x0000002c183c723c */ /* 0x000fe2000000183c */
[----:B------:R-:W-:Y:S02]  /*5b20*/  P2R R93, PR, RZ, 0x4 ;  /* 0x00000004ff5d7803 */ /* 0x000fe40000000000 */
[----:B------:R-:W-:-:S02]  /*5b30*/  FSEL R159, R130, -INF , !P3 ;  /* 0xff800000829f7808 */ /* 0x000fc40005800000 */
[C---:B------:R-:W-:Y:S02]  /*5b40*/  ISETP.LT.OR P3, PT, R92.reuse, R241, P0 ;  /* 0x000000f15c00720c */ /* 0x040fe40000761670 */
[----:B------:R-:W-:Y:S01]  /*5b50*/  ISETP.NE.AND P0, PT, R93, RZ, PT ;  /* 0x000000ff5d00720c */ /* 0x000fe20003f05270 */
[----:B------:R-:W-:Y:S01]  /*5b60*/  HMMA.16816.F32 R64, R20, R44, R64 ;  /* 0x0000002c1440723c */ /* 0x000fe20000001840 */
[----:B------:R-:W-:Y:S02]  /*5b70*/  IADD3 R88, R3, 0x41, RZ ;  /* 0x0000004103587810 */ /* 0x000fe40007ffe0ff */
[----:B------:R-:W-:Y:S02]  /*5b80*/  P2R R94, PR, RZ, 0x2 ;  /* 0x00000002ff5e7803 */ /* 0x000fe40000000000 */
[----:B------:R-:W-:Y:S01]  /*5b90*/  ISETP.GE.AND P2, PT, R92, R244, PT ;  /* 0x000000f45c00720c */ /* 0x000fe20003f46270 */
[----:B------:R-:W-:Y:S01]  /*5ba0*/  FMUL.FTZ R148, R148, c[0x0][0x2ec] ;  /* 0x0000bb0094947a20 */ /* 0x000fe20000410000 */
[----:B------:R-:W-:Y:S01]  /*5bb0*/  ISETP.GE.AND P1, PT, R92, R242, PT ;  /* 0x000000f25c00720c */ /* 0x000fe20003f26270 */
[----:B------:R-:W-:Y:S01]  /*5bc0*/  FMUL.FTZ R150, R150, c[0x0][0x2ec] ;  /* 0x0000bb0096967a20 */ /* 0x000fe20000410000 */
[----:B------:R-:W-:Y:S01]  /*5bd0*/  FSEL R195, R124, -INF , !P0 ;  /* 0xff8000007cc37808 */ /* 0x000fe20004000000 */
[----:B------:R-:W-:Y:S01]  /*5be0*/  FMUL.FTZ R151, R151, c[0x0][0x2ec] ;  /* 0x0000bb0097977a20 */ /* 0x000fe20000410000 */
[----:B------:R-:W-:Y:S01]  /*5bf0*/  FSEL R190, R68, -INF , !P6 ;  /* 0xff80000044be7808 */ /* 0x000fe20007000000 */
[----:B------:R2:W-:Y:S01]  /*5c00*/  MUFU.TANH R124, R54 ;  /* 0x00000036007c7308 */ /* 0x0005e20000002400 */
[----:B------:R-:W-:-:S02]  /*5c10*/  ISETP.GE.AND P0, PT, R88, R246, PT ;  /* 0x000000f65800720c */ /* 0x000fc40003f06270 */
[----:B----4-:R-:W-:Y:S01]  /*5c20*/  FSEL R142, R127, -INF , !P4 ;  /* 0xff8000007f8e7808 */ /* 0x010fe20006000000 */
[----:B------:R-:W-:Y:S01]  /*5c30*/  FMUL.FTZ R60, R60, c[0x0][0x2ec] ;  /* 0x0000bb003c3c7a20 */ /* 0x000fe20000410000 */
[----:B------:R-:W-:Y:S01]  /*5c40*/  ISETP.LT.OR P6, PT, R92, R245, P2 ;  /* 0x000000f55c00720c */ /* 0x000fe200017c1670 */
[----:B------:R-:W-:Y:S01]  /*5c50*/  FMUL.FTZ R61, R61, c[0x0][0x2ec] ;  /* 0x0000bb003d3d7a20 */ /* 0x000fe20000410000 */
[----:B------:R-:W-:Y:S01]  /*5c60*/  ISETP.NE.AND P2, PT, R94, RZ, PT ;  /* 0x000000ff5e00720c */ /* 0x000fe20003f45270 */
[----:B------:R3:W4:Y:S01]  /*5c70*/  MUFU.TANH R127, R52 ;  /* 0x00000034007f7308 */ /* 0x0007220000002400 */
[----:B------:R-:W-:Y:S01]  /*5c80*/  ISETP.LT.OR P4, PT, R92, R243, P1 ;  /* 0x000000f35c00720c */ /* 0x000fe20000f81670 */
[----:B------:R-:W-:Y:S01]  /*5c90*/  FMUL.FTZ R63, R63, c[0x0][0x2ec] ;  /* 0x0000bb003f3f7a20 */ /* 0x000fe20000410000 */
[----:B------:R-:W-:Y:S01]  /*5ca0*/  ISETP.NE.AND P1, PT, R97, RZ, PT ;  /* 0x000000ff6100720c */ /* 0x000fe20003f25270 */
[----:B------:R-:W-:Y:S01]  /*5cb0*/  FMUL.FTZ R202, R65, c[0x0][0x2ec] ;  /* 0x0000bb0041ca7a20 */ /* 0x000fe20000410000 */
[----:B------:R-:W-:Y:S01]  /*5cc0*/  ISETP.LT.OR P0, PT, R88, R247, P0 ;  /* 0x000000f75800720c */ /* 0x000fe20000701670 */
[----:B------:R-:W-:Y:S01]  /*5cd0*/  FMUL.FTZ R44, R62, c[0x0][0x2ec] ;  /* 0x0000bb003e2c7a20 */ /* 0x000fe20000410000 */
[----:B------:R-:W-:Y:S01]  /*5ce0*/  FSEL R143, R125, -INF , !P2 ;  /* 0xff8000007d8f7808 */ /* 0x000fe20005000000 */
[----:B------:R2:W-:Y:S01]  /*5cf0*/  MUFU.TANH R68, R55 ;  /* 0x0000003700447308 */ /* 0x0005e20000002400 */
[----:B------:R-:W-:Y:S01]  /*5d00*/  ISETP.GE.AND P2, PT, R88, R244, PT ;  /* 0x000000f45800720c */ /* 0x000fe20003f46270 */
[----:B-1----:R-:W-:Y:S01]  /*5d10*/  HMMA.16816.F32 R32, R12, R40, R32 ;  /* 0x000000280c20723c */ /* 0x002fe20000001820 */
[----:B------:R-:W-:Y:S01]  /*5d20*/  FSEL R189, R126, -INF , !P1 ;  /* 0xff8000007ebd7808 */ /* 0x000fe20004800000 */
[----:B------:R-:W-:Y:S01]  /*5d30*/  FMUL.FTZ R67, R67, c[0x0][0x2ec] ;  /* 0x0000bb0043437a20 */ /* 0x000fe20000410000 */
[----:B------:R-:W-:-:S02]  /*5d40*/  P2R R36, PR, RZ, 0x1 ;  /* 0x00000001ff247803 */ /* 0x000fc40000000000 */
[----:B------:R-:W-:Y:S01]  /*5d50*/  ISETP.GE.AND P1, PT, R88, R242, PT ;  /* 0x000000f25800720c */ /* 0x000fe20003f26270 */
[----:B------:R1:W-:Y:S01]  /*5d60*/  MUFU.TANH R125, R60 ;  /* 0x0000003c007d7308 */ /* 0x0003e20000002400 */
[----:B------:R-:W-:Y:S01]  /*5d70*/  FSEL R92, R128, -INF , !P5 ;  /* 0xff800000805c7808 */ /* 0x000fe20006800000 */
[-C--:B------:R-:W-:Y:S01]  /*5d80*/  HMMA.16816.F32 R76, R8, R42.reuse, R76 ;  /* 0x0000002a084c723c */ /* 0x080fe2000000184c */
[C---:B------:R-:W-:Y:S02]  /*5d90*/  ISETP.LT.OR P5, PT, R88.reuse, R245, P2 ;  /* 0x000000f55800720c */ /* 0x040fe400017a1670 */
[----:B------:R-:W-:Y:S02]  /*5da0*/  ISETP.LT.OR P2, PT, R88, R243, P1 ;  /* 0x000000f35800720c */ /* 0x000fe40000f41670 */
[----:B------:R-:W-:Y:S01]  /*5db0*/  ISETP.NE.AND P1, PT, R36, RZ, PT ;  /* 0x000000ff2400720c */ /* 0x000fe20003f25270 */
[----:B------:R-:W-:Y:S01]  /*5dc0*/  MUFU.TANH R203, R61 ;  /* 0x0000003d00cb7308 */ /* 0x000fe20000002400 */
[----:B------:R-:W1:Y:S01]  /*5dd0*/  LDSM.16.M88.4 R36, [R212+0x3800] ;  /* 0x00380000d424783b */ /* 0x000e620000000200 */
[----:B------:R-:W-:Y:S01]  /*5de0*/  ISETP.GE.AND P0, PT, R88, R240, PT ;  /* 0x000000f05800720c */ /* 0x000fe20003f06270 */
[----:B------:R-:W-:Y:S01]  /*5df0*/  HMMA.16816.F32 R28, R12, R42, R28 ;  /* 0x0000002a0c1c723c */ /* 0x000fe2000000181c */
[----:B------:R-:W-:Y:S01]  /*5e00*/  IADD3 R53, R3, 0x48, RZ ;  /* 0x0000004803357810 */ /* 0x000fe20007ffe0ff */
[----:B------:R-:W-:-:S04]  /*5e10*/  DEPBAR.LE SB0, 0x0 ;  /* 0x000080000000791a */ /* 0x000fc80000000000 */
[----:B------:R-:W-:Y:S01]  /*5e20*/  ISETP.LT.OR P0, PT, R88, R241, P0 ;  /* 0x000000f15800720c */ /* 0x000fe20000701670 */
[----:B------:R1:W-:Y:S01]  /*5e30*/  MUFU.TANH R205, R63 ;  /* 0x0000003f00cd7308 */ /* 0x0003e20000002400 */
[----:B--2---:R-:W-:Y:S02]  /*5e40*/  P2R R54, PR, RZ, 0x4 ;  /* 0x00000004ff367803 */ /* 0x004fe40000000000 */
[----:B---3--:R-:W-:Y:S02]  /*5e50*/  P2R R52, PR, RZ, 0x1 ;  /* 0x00000001ff347803 */ /* 0x008fe40000000000 */
[C---:B------:R-:W-:Y:S02]  /*5e60*/  ISETP.GE.AND P0, PT, R53.reuse, R246, PT ;  /* 0x000000f63500720c */ /* 0x040fe40003f06270 */
[----:B------:R-:W-:Y:S01]  /*5e70*/  FSEL R97, R118, -INF , !P3 ;  /* 0xff80000076617808 */ /* 0x000fe20005800000 */
[----:B------:R-:W2:Y:S01]  /*5e80*/  MUFU.TANH R44, R44 ;  /* 0x0000002c002c7308 */ /* 0x000ea20000002400 */
[----:B------:R-:W-:-:S02]  /*5e90*/  ISETP.LT.OR P0, PT, R53, R247, P0 ;  /* 0x000000f73500720c */ /* 0x000fc40000701670 */
[----:B------:R-:W-:Y:S02]  /*5ea0*/  ISETP.NE.AND P3, PT, R54, RZ, PT ;  /* 0x000000ff3600720c */ /* 0x000fe40003f65270 */
[----:B------:R-:W-:Y:S02]  /*5eb0*/  FSEL R91, R120, -INF , !P1 ;  /* 0xff800000785b7808 */ /* 0x000fe40004800000 */
[----:B------:R-:W-:Y:S01]  /*5ec0*/  P2R R54, PR, RZ, 0x1 ;  /* 0x00000001ff367803 */ /* 0x000fe20000000000 */
[----:B------:R-:W-:Y:S01]  /*5ed0*/  MUFU.TANH R204, R150 ;  /* 0x0000009600cc7308 */ /* 0x000fe20000002400 */
[C---:B------:R-:W-:Y:S02]  /*5ee0*/  ISETP.GE.AND P1, PT, R53.reuse, R242, PT ;  /* 0x000000f23500720c */ /* 0x040fe40003f26270 */
[C---:B------:R-:W-:Y:S02]  /*5ef0*/  ISETP.GE.AND P2, PT, R53.reuse, R244, PT ;  /* 0x000000f43500720c */ /* 0x040fe40003f46270 */
[----:B------:R-:W-:-:S02]  /*5f00*/  ISETP.GE.AND P0, PT, R53, R240, PT ;  /* 0x000000f03500720c */ /* 0x000fc40003f06270 */
[----:B------:R-:W-:Y:S01]  /*5f10*/  FSEL R90, R122, -INF , !P6 ;  /* 0xff8000007a5a7808 */ /* 0x000fe20007000000 */
[----:B------:R-:W-:Y:S01]  /*5f20*/  MUFU.TANH R148, R148 ;  /* 0x0000009400947308 */ /* 0x000fe20000002400 */
[----:B------:R-:W-:Y:S02]  /*5f30*/  FSEL R89, R121, -INF , !P5 ;  /* 0xff80000079597808 */ /* 0x000fe40006800000 */
[C---:B------:R-:W-:Y:S02]  /*5f40*/  ISETP.LT.OR P6, PT, R53.reuse, R243, P1 ;  /* 0x000000f33500720c */ /* 0x040fe40000fc1670 */
[C---:B------:R-:W-:Y:S02]  /*5f50*/  ISETP.LT.OR P5, PT, R53.reuse, R245, P2 ;  /* 0x000000f53500720c */ /* 0x040fe400017a1670 */
[----:B------:R-:W-:Y:S01]  /*5f60*/  ISETP.LT.OR P1, PT, R53, R241, P0 ;  /* 0x000000f13500720c */ /* 0x000fe20000721670 */
[----:B------:R-:W-:Y:S01]  /*5f70*/  MUFU.TANH R202, R202 ;  /* 0x000000ca00ca7308 */ /* 0x000fe20000002400 */
[----:B------:R-:W-:Y:S01]  /*5f80*/  IADD3 R45, R3, 0x49, RZ ;  /* 0x00000049032d7810 */ /* 0x000fe20007ffe0ff */
[----:B-1----:R-:W-:Y:S01]  /*5f90*/  HMMA.16816.F32 R28, R24, R38, R28 ;  /* 0x00000026181c723c */ /* 0x002fe2000000181c */
[----:B------:R-:W-:-:S02]  /*5fa0*/  ISETP.NE.AND P2, PT, R52, RZ, PT ;  /* 0x000000ff3400720c */ /* 0x000fc40003f45270 */
[----:B------:R-:W-:Y:S02]  /*5fb0*/  ISETP.NE.AND P0, PT, R54, RZ, PT ;  /* 0x000000ff3600720c */ /* 0x000fe40003f05270 */
[----:B------:R-:W-:Y:S01]  /*5fc0*/  FSEL R88, R123, -INF , !P4 ;  /* 0xff8000007b587808 */ /* 0x000fe20006000000 */
[----:B------:R-:W-:Y:S01]  /*5fd0*/  MUFU.TANH R151, R151 ;  /* 0x0000009700977308 */ /* 0x000fe20000002400 */
[----:B------:R-:W-:Y:S01]  /*5fe0*/  ISETP.GE.AND P4, PT, R45, R246, PT ;  /* 0x000000f62d00720c */ /* 0x000fe20003f86270 */
[----:B------:R-:W-:Y:S01]  /*5ff0*/  HMMA.16816.F32 R52, R8, R40, R80 ;  /* 0x000000280834723c */ /* 0x000fe20000001850 */
[----:B------:R-:W-:Y:S02]  /*6000*/  FSEL R101, R116, -INF , !P3 ;  /* 0xff80000074657808 */ /* 0x000fe40005800000 */
[----:B------:R-:W-:Y:S02]  /*6010*/  FSEL R99, R117, -INF , !P2 ;  /* 0xff80000075637808 */ /* 0x000fe40005000000 */
[----:B------:R-:W-:Y:S01]  /*6020*/  FSEL R94, R119, -INF , !P0 ;  /* 0xff800000775e7808 */ /* 0x000fe20004000000 */
[----:B------:R-:W-:Y:S01]  /*6030*/  MUFU.TANH R116, R67 ;  /* 0x0000004300747308 */ /* 0x000fe20000002400 */
[C---:B------:R-:W-:Y:S01]  /*6040*/  ISETP.GE.AND P3, PT, R45.reuse, R244, PT ;  /* 0x000000f42d00720c */ /* 0x040fe20003f66270 */
[----:B------:R-:W-:Y:S01]  /*6050*/  FMUL.FTZ R40, R64, c[0x0][0x2ec] ;  /* 0x0000bb0040287a20 */ /* 0x000fe20000410000 */
[C---:B------:R-:W-:Y:S01]  /*6060*/  ISETP.GE.AND P2, PT, R45.reuse, R242, PT ;  /* 0x000000f22d00720c */ /* 0x040fe20003f46270 */
[----:B------:R-:W-:Y:S01]  /*6070*/  HMMA.16816.F32 R76, R20, R38, R76 ;  /* 0x00000026144c723c */ /* 0x000fe2000000184c */
[----:B------:R-:W-:-:S02]  /*6080*/  ISETP.GE.AND P0, PT, R45, R240, PT ;  /* 0x000000f02d00720c */ /* 0x000fc40003f06270 */
[----:B------:R-:W-:Y:S01]  /*6090*/  P2R R60, PR, RZ, 0x20 ;  /* 0x00000020ff3c7803 */ /* 0x000fe20000000000 */
[----:B------:R-:W1:Y:S01]  /*60a0*/  MUFU.TANH R40, R40 ;  /* 0x0000002800287308 */ /* 0x000e620000002400 */
[----:B------:R-:W-:Y:S01]  /*60b0*/  ISETP.LT.OR P5, PT, R45, R247, P4 ;  /* 0x000000f72d00720c */ /* 0x000fe200027a1670 */
[----:B------:R-:W-:Y:S01]  /*60c0*/  FMUL.FTZ R29, R29, c[0x0][0x2ec] ;  /* 0x0000bb001d1d7a20 */ /* 0x000fe20000410000 */
[C---:B------:R-:W-:Y:S02]  /*60d0*/  ISETP.LT.OR P4, PT, R45.reuse, R245, P3 ;  /* 0x000000f52d00720c */ /* 0x040fe40001f81670 */
[C---:B------:R-:W-:Y:S02]  /*60e0*/  ISETP.LT.OR P2, PT, R45.reuse, R243, P2 ;  /* 0x000000f32d00720c */ /* 0x040fe40001741670 */
[----:B------:R-:W-:Y:S01]  /*60f0*/  ISETP.LT.OR P0, PT, R45, R241, P0 ;  /* 0x000000f12d00720c */ /* 0x000fe20000701670 */
[----:B------:R-:W-:Y:S01]  /*6100*/  FMUL.FTZ R45, R66, c[0x0][0x2ec] ;  /* 0x0000bb00422d7a20 */ /* 0x000fe20000410000 */
[----:B------:R-:W-:Y:S01]  /*6110*/  ISETP.NE.AND P3, PT, R60, RZ, PT ;  /* 0x000000ff3c00720c */ /* 0x000fe20003f65270 */
[----:B------:R-:W-:Y:S01]  /*6120*/  HMMA.16816.F32 R52, R20, R36, R52 ;  /* 0x000000241434723c */ /* 0x000fe20000001834 */
[----:B------:R-:W-:-:S02]  /*6130*/  IADD3 R66, R3, 0x50, RZ ;  /* 0x0000005003427810 */ /* 0x000fc40007ffe0ff */
[----:B------:R-:W-:Y:S01]  /*6140*/  P2R R65, PR, RZ, 0x1 ;  /* 0x00000001ff417803 */ /* 0x000fe20000000000 */
[----:B------:R-:W3:Y:S01]  /*6150*/  MUFU.TANH R45, R45 ;  /* 0x0000002d002d7308 */ /* 0x000ee20000002400 */
[----:B------:R-:W-:Y:S02]  /*6160*/  FSEL R102, R104, -INF , !P3 ;  /* 0xff80000068667808 */ /* 0x000fe40005800000 */
[----:B------:R-:W-:Y:S01]  /*6170*/  ISETP.GE.AND P0, PT, R66, R240, PT ;  /* 0x000000f04200720c */ /* 0x000fe20003f06270 */
[----:B------:R-:W-:Y:S01]  /*6180*/  HMMA.16816.F32 R60, R24, R36, R32 ;  /* 0x00000024183c723c */ /* 0x000fe20000001820 */
[----:B------:R-:W-:Y:S01]  /*6190*/  P2R R41, PR, RZ, 0x4 ;  /* 0x00000004ff297803 */ /* 0x000fe20000000000 */
[----:B------:R-:W-:Y:S01]  /*61a0*/  FMUL.FTZ R76, R76, c[0x0][0x2ec] ;  /* 0x0000bb004c4c7a20 */ /* 0x000fe20000410000 */
[----:B------:R-:W-:Y:S01]  /*61b0*/  IADD3 R64, R3, 0x51, RZ ;  /* 0x0000005103407810 */ /* 0x000fe20007ffe0ff */
[----:B------:R-:W-:Y:S01]  /*61c0*/  FMUL.FTZ R77, R77, c[0x0][0x2ec] ;  /* 0x0000bb004d4d7a20 */ /* 0x000fe20000410000 */
[----:B------:R-:W-:Y:S01]  /*61d0*/  ISETP.GE.AND P3, PT, R66, R246, PT ;  /* 0x000000f64200720c */ /* 0x000fe20003f66270 */
[----:B------:R-:W-:Y:S01]  /*61e0*/  FMUL.FTZ R78, R78, c[0x0][0x2ec] ;  /* 0x0000bb004e4e7a20 */ /* 0x000fe20000410000 */
[----:B------:R-:W-:Y:S01]  /*61f0*/  FSEL R82, R110, -INF , !P1 ;  /* 0xff8000006e527808 */ /* 0x000fe20004800000 */
[----:B------:R-:W-:Y:S01]  /*6200*/  HMMA.16816.F32 R32, R8, R50, R84 ;  /* 0x000000320820723c */ /* 0x000fe20000001854 */
[C---:B------:R-:W-:Y:S01]  /*6210*/  ISETP.GE.AND P2, PT, R66.reuse, R244, PT ;  /* 0x000000f44200720c */ /* 0x040fe20003f46270 */
[----:B------:R-:W-:Y:S01]  /*6220*/  FMUL.FTZ R79, R79, c[0x0][0x2ec] ;  /* 0x0000bb004f4f7a20 */ /* 0x000fe20000410000 */
[----:B------:R-:W-:Y:S01]  /*6230*/  ISETP.GE.AND P1, PT, R66, R242, PT ;  /* 0x000000f24200720c */ /* 0x000fe20003f26270 */
[----:B------:R-:W-:Y:S01]  /*6240*/  MUFU.TANH R207, R76 ;  /* 0x0000004c00cf7308 */ /* 0x000fe20000002400 */
[----:B------:R-:W-:-:S02]  /*6250*/  FSEL R105, R105, -INF , !P4 ;  /* 0xff80000069697808 */ /* 0x000fc40006000000 */
[----:B------:R-:W-:Y:S01]  /*6260*/  FSEL R100, R100, -INF , !P6 ;  /* 0xff80000064647808 */ /* 0x000fe20007000000 */
[----:B------:R-:W-:Y:S01]  /*6270*/  FMUL.FTZ R54, R54, c[0x0][0x2ec] ;  /* 0x0000bb0036367a20 */ /* 0x000fe20000410000 */
[----:B------:R-:W-:Y:S01]  /*6280*/  ISETP.LT.OR P4, PT, R66, R241, P0 ;  /* 0x000000f14200720c */ /* 0x000fe20000781670 */
[----:B------:R-:W-:Y:S01]  /*6290*/  FMUL.FTZ R52, R52, c[0x0][0x2ec] ;  /* 0x0000bb0034347a20 */ /* 0x000fe20000410000 */
[----:B------:R-:W-:Y:S01]  /*62a0*/  ISETP.LT.OR P6, PT, R66, R247, P3 ;  /* 0x000000f74200720c */ /* 0x000fe20001fc1670 */
[----:B------:R-:W-:Y:S01]  /*62b0*/  MUFU.TANH R126, R54 ;  /* 0x00000036007e7308 */ /* 0x000fe20000002400 */
[----:B------:R-:W-:Y:S01]  /*62c0*/  ISETP.GE.AND P0, PT, R64, R246, PT ;  /* 0x000000f64000720c */ /* 0x000fe20003f06270 */
[----:B------:R-:W-:Y:S01]  /*62d0*/  FMUL.FTZ R55, R55, c[0x0][0x2ec] ;  /* 0x0000bb0037377a20 */ /* 0x000fe20000410000 */
[----:B-----5:R-:W-:Y:S01]  /*62e0*/  FSEL R93, R108, -INF , !P5 ;  /* 0xff8000006c5d7808 */ /* 0x020fe20006800000 */
[----:B------:R-:W-:Y:S01]  /*62f0*/  FMUL.FTZ R61, R61, c[0x0][0x2ec] ;  /* 0x0000bb003d3d7a20 */ /* 0x000fe20000410000 */
[----:B------:R-:W-:Y:S01]  /*6300*/  ISETP.LT.OR P3, PT, R66, R245, P2 ;  /* 0x000000f54200720c */ /* 0x000fe20001761670 */
[----:B------:R-:W-:Y:S01]  /*6310*/  FMUL.FTZ R62, R62, c[0x0][0x2ec] ;  /* 0x0000bb003e3e7a20 */ /* 0x000fe20000410000 */
[----:B------:R-:W-:Y:S01]  /*6320*/  ISETP.NE.AND P2, PT, R41, RZ, PT ;  /* 0x000000ff2900720c */ /* 0x000fe20003f45270 */
[----:B------:R-:W-:Y:S01]  /*6330*/  FMUL.FTZ R41, R60, c[0x0][0x2ec] ;  /* 0x0000bb003c297a20 */ /* 0x000fe20000410000 */
[----:B------:R-:W-:Y:S01]  /*6340*/  ISETP.LT.OR P5, PT, R66, R243, P1 ;  /* 0x000000f34200720c */ /* 0x000fe20000fa1670 */
[----:B------:R5:W-:Y:S01]  /*6350*/  MUFU.TANH R36, R61 ;  /* 0x0000003d00247308 */ /* 0x000be20000002400 */
[----:B------:R-:W-:Y:S01]  /*6360*/  ISETP.NE.AND P1, PT, R65, RZ, PT ;  /* 0x000000ff4100720c */ /* 0x000fe20003f25270 */
[----:B------:R-:W-:Y:S01]  /*6370*/  HMMA.16816.F32 R32, R20, R46, R32 ;  /* 0x0000002e1420723c */ /* 0x000fe20000001820 */
[C---:B------:R-:W-:Y:S01]  /*6380*/  ISETP.LT.OR P0, PT, R64.reuse, R247, P0 ;  /* 0x000000f74000720c */ /* 0x040fe20000701670 */
[----:B------:R-:W-:Y:S01]  /*6390*/  FMUL.FTZ R63, R63, c[0x0][0x2ec] ;  /* 0x0000bb003f3f7a20 */ /* 0x000fe20000410000 */
[----:B------:R-:W-:Y:S01]  /*63a0*/  FSEL R85, R103, -INF , !P2 ;  /* 0xff80000067557808 */ /* 0x000fe20005000000 */
[----:B------:R-:W-:Y:S01]  /*63b0*/  FMUL.FTZ R53, R53, c[0x0][0x2ec] ;  /* 0x0000bb0035357a20 */ /* 0x000fe20000410000 */
[----:B------:R-:W-:Y:S01]  /*63c0*/  ISETP.GE.AND P2, PT, R64, R244, PT ;  /* 0x000000f44000720c */ /* 0x000fe20003f46270 */
[----:B------:R-:W-:Y:S01]  /*63d0*/  MUFU.TANH R41, R41 ;  /* 0x0000002900297308 */ /* 0x000fe20000002400 */
[----:B------:R-:W-:-:S02]  /*63e0*/  FSEL R98, R106, -INF , !P1 ;  /* 0xff8000006a627808 */ /* 0x000fc40004800000 */
[----:B------:R-:W-:Y:S02]  /*63f0*/  P2R R50, PR, RZ, 0x1 ;  /* 0x00000001ff327803 */ /* 0x000fe40000000000 */
[C---:B------:R-:W-:Y:S02]  /*6400*/  ISETP.GE.AND P1, PT, R64.reuse, R242, PT ;  /* 0x000000f24000720c */ /* 0x040fe40003f26270 */
[C---:B------:R-:W-:Y:S01]  /*6410*/  ISETP.GE.AND P0, PT, R64.reuse, R240, PT ;  /* 0x000000f04000720c */ /* 0x040fe20003f06270 */
[----:B------:R-:W-:Y:S01]  /*6420*/  MUFU.TANH R209, R52 ;  /* 0x0000003400d17308 */ /* 0x000fe20000002400 */
[----:B------:R-:W-:Y:S02]  /*6430*/  FSEL R107, R107, -INF , !P6 ;  /* 0xff8000006b6b7808 */ /* 0x000fe40007000000 */
[C---:B------:R-:W-:Y:S02]  /*6440*/  ISETP.LT.OR P6, PT, R64.reuse, R245, P2 ;  /* 0x000000f54000720c */ /* 0x040fe400017c1670 */
[----:B------:R-:W-:-:S02]  /*6450*/  ISETP.LT.OR P2, PT, R64, R243, P1 ;  /* 0x000000f34000720c */ /* 0x000fc40000f41670 */
[----:B------:R-:W-:Y:S01]  /*6460*/  ISETP.LT.OR P1, PT, R64, R241, P0 ;  /* 0x000000f14000720c */ /* 0x000fe20000721670 */
[----:B------:R-:W-:Y:S01]  /*6470*/  MUFU.TANH R123, R55 ;  /* 0x00000037007b7308 */ /* 0x000fe20000002400 */
[----:B------:R-:W-:Y:S01]  /*6480*/  ISETP.NE.AND P0, PT, R50, RZ, PT ;  /* 0x000000ff3200720c */ /* 0x000fe20003f05270 */
[----:B------:R-:W-:Y:S01]  /*6490*/  FMUL.FTZ R32, R32, c[0x0][0x2ec] ;  /* 0x0000bb0020207a20 */ /* 0x000fe20000410000 */
[----:B------:R-:W-:Y:S01]  /*64a0*/  IADD3 R37, R3, 0x58, RZ ;  /* 0x0000005803257810 */ /* 0x000fe20007ffe0ff */
[----:B------:R-:W-:Y:S01]  /*64b0*/  FMUL.FTZ R34, R34, c[0x0][0x2ec] ;  /* 0x0000bb0022227a20 */ /* 0x000fe20000410000 */
[----:B------:R-:W-:Y:S01]  /*64c0*/  FSEL R106, R109, -INF , !P0 ;  /* 0xff8000006d6a7808 */ /* 0x000fe20004000000 */
[----:B------:R-:W-:Y:S01]  /*64d0*/  FMUL.FTZ R35, R35, c[0x0][0x2ec] ;  /* 0x0000bb0023237a20 */ /* 0x000fe20000410000 */
[----:B------:R-:W-:Y:S01]  /*64e0*/  ISETP.GE.AND P0, PT, R37, R240, PT ;  /* 0x000000f02500720c */ /* 0x000fe20003f06270 */
[----:B------:R-:W1:Y:S01]  /*64f0*/  MUFU.TANH R211, R32 ;  /* 0x0000002000d37308 */ /* 0x000e620000002400 */
[----:B------:R-:W-:Y:S01]  /*6500*/  P2R R60, PR, RZ, 0x4 ;  /* 0x00000004ff3c7803 */ /* 0x000fe20000000000 */
[----:B------:R-:W-:Y:S01]  /*6510*/  FMUL.FTZ R33, R33, c[0x0][0x2ec] ;  /* 0x0000bb0021217a20 */ /* 0x000fe20000410000 */
[----:B------:R-:W-:-:S02]  /*6520*/  ISETP.GE.AND P2, PT, R37, R244, PT ;  /* 0x000000f42500720c */ /* 0x000fc40003f46270 */
[----:B------:R-:W-:Y:S02]  /*6530*/  ISETP.LT.OR P0, PT, R37, R241, P0 ;  /* 0x000000f12500720c */ /* 0x000fe40000701670 */
[----:B------:R-:W-:Y:S01]  /*6540*/  IADD3 R51, R3, 0x59, RZ ;  /* 0x0000005903337810 */ /* 0x000fe20007ffe0ff */
[----:B------:R-:W1:Y:S01]  /*6550*/  MUFU.TANH R128, R34 ;  /* 0x0000002200807308 */ /* 0x000e620000002400 */
[----:B------:R-:W-:Y:S02]  /*6560*/  FSEL R83, R131, -INF , !P4 ;  /* 0xff80000083537808 */ /* 0x000fe40006000000 */
[----:B------:R-:W-:Y:S02]  /*6570*/  P2R R50, PR, RZ, 0x2 ;  /* 0x00000002ff327803 */ /* 0x000fe40000000000 */
[----:B------:R-:W-:Y:S02]  /*6580*/  FSEL R87, R75, -INF , !P3 ;  /* 0xff8000004b577808 */ /* 0x000fe40005800000 */
[C---:B------:R-:W-:Y:S01]  /*6590*/  ISETP.LT.OR P4, PT, R37.reuse, R245, P2 ;  /* 0x000000f52500720c */ /* 0x040fe20001781670 */
[----:B------:R-:W-:Y:S01]  /*65a0*/  MUFU.TANH R210, R33 ;  /* 0x0000002100d27308 */ /* 0x000fe20000002400 */
[----:B------:R-:W-:-:S02]  /*65b0*/  ISETP.GE.AND P3, PT, R37, R246, PT ;  /* 0x000000f62500720c */ /* 0x000fc40003f66270 */
[----:B------:R-:W-:Y:S02]  /*65c0*/  ISETP.NE.AND P2, PT, R60, RZ, PT ;  /* 0x000000ff3c00720c */ /* 0x000fe40003f45270 */
[----:B-----5:R-:W-:Y:S02]  /*65d0*/  P2R R61, PR, RZ, 0x1 ;  /* 0x00000001ff3d7803 */ /* 0x020fe40000000000 */
[----:B------:R-:W-:Y:S01]  /*65e0*/  ISETP.GE.AND P0, PT, R51, R246, PT ;  /* 0x000000f63300720c */ /* 0x000fe20003f06270 */
[----:B------:R-:W-:Y:S01]  /*65f0*/  MUFU.TANH R208, R53 ;  /* 0x0000003500d07308 */ /* 0x000fe20000002400 */
[----:B------:R-:W-:Y:S02]  /*6600*/  FSEL R84, R112, -INF , !P5 ;  /* 0xff80000070547808 */ /* 0x000fe40006800000 */
[----:B------:R-:W-:Y:S02]  /*6610*/  ISETP.NE.AND P5, PT, R50, RZ, PT ;  /* 0x000000ff3200720c */ /* 0x000fe40003fa5270 */
[----:B------:R-:W-:-:S02]  /*6620*/  ISETP.LT.OR P3, PT, R37, R247, P3 ;  /* 0x000000f72500720c */ /* 0x000fc40001f61670 */
[----:B------:R-:W-:Y:S01]  /*6630*/  FSEL R110, R111, -INF , !P2 ;  /* 0xff8000006f6e7808 */ /* 0x000fe20005000000 */
[----:B------:R-:W-:Y:S01]  /*6640*/  MUFU.TANH R50, R62 ;  /* 0x0000003e00327308 */ /* 0x000fe20000002400 */
[C---:B------:R-:W-:Y:S02]  /*6650*/  ISETP.LT.OR P0, PT, R51.reuse, R247, P0 ;  /* 0x000000f73300720c */ /* 0x040fe40000701670 */
[----:B------:R-:W-:Y:S02]  /*6660*/  ISETP.GE.AND P2, PT, R51, R244, PT ;  /* 0x000000f43300720c */ /* 0x000fe40003f46270 */
[----:B------:R-:W-:Y:S02]  /*6670*/  FSEL R104, R114, -INF , !P5 ;  /* 0xff80000072687808 */ /* 0x000fe40006800000 */
[----:B------:R-:W-:Y:S01]  /*6680*/  FSEL R114, R115, -INF , !P3 ;  /* 0xff80000073727808 */ /* 0x000fe20005800000 */
[----:B------:R-:W-:Y:S01]  /*6690*/  MUFU.TANH R206, R77 ;  /* 0x0000004d00ce7308 */ /* 0x000fe20000002400 */
[----:B------:R-:W-:-:S02]  /*66a0*/  P2R R18, PR, RZ, 0x1 ;  /* 0x00000001ff127803 */ /* 0x000fc40000000000 */
[C---:B------:R-:W-:Y:S02]  /*66b0*/  ISETP.LT.OR P3, PT, R51.reuse, R245, P2 ;  /* 0x000000f53300720c */ /* 0x040fe40001761670 */
[----:B------:R-:W-:Y:S02]  /*66c0*/  ISETP.GE.AND P0, PT, R51, R240, PT ;  /* 0x000000f03300720c */ /* 0x000fe40003f06270 */
[----:B------:R-:W-:Y:S01]  /*66d0*/  IADD3 R16, R3, 0x60, RZ ;  /* 0x0000006003107810 */ /* 0x000fe20007ffe0ff */
[----:B------:R-:W-:Y:S01]  /*66e0*/  MUFU.TANH R122, R78 ;  /* 0x0000004e007a7308 */ /* 0x000fe20000002400 */
[----:B------:R-:W-:Y:S02]  /*66f0*/  ISETP.GE.AND P1, PT, R37, R242, PT ;  /* 0x000000f22500720c */ /* 0x000fe40003f26270 */
[----:B------:R-:W-:Y:S02]  /*6700*/  P2R R17, PR, RZ, 0x8 ;  /* 0x00000008ff117803 */ /* 0x000fe40000000000 */
[----:B------:R-:W-:-:S02]  /*6710*/  ISETP.LT.OR P3, PT, R51, R241, P0 ;  /* 0x000000f13300720c */ /* 0x000fc40000761670 */
[C---:B------:R-:W-:Y:S01]  /*6720*/  ISETP.GE.AND P0, PT, R16.reuse, R246, PT ;  /* 0x000000f61000720c */ /* 0x040fe20003f06270 */
[----:B------:R-:W-:Y:S01]  /*6730*/  MUFU.TANH R121, R79 ;  /* 0x0000004f00797308 */ /* 0x000fe20000002400 */
[----:B------:R-:W-:Y:S02]  /*6740*/  ISETP.LT.OR P1, PT, R37, R243, P1 ;  /* 0x000000f32500720c */ /* 0x000fe40000f21670 */
[C---:B------:R-:W-:Y:S02]  /*6750*/  ISETP.LT.OR P5, PT, R16.reuse, R247, P0 ;  /* 0x000000f71000720c */ /* 0x040fe400007a1670 */
[----:B------:R-:W-:Y:S02]  /*6760*/  ISETP.GE.AND P0, PT, R16, R240, PT ;  /* 0x000000f01000720c */ /* 0x000fe40003f06270 */
[----:B------:R-:W-:Y:S01]  /*6770*/  P2R R60, PR, RZ, 0x2 ;  /* 0x00000002ff3c7803 */ /* 0x000fe20000000000 */
[----:B------:R-:W-:Y:S01]  /*6780*/  MUFU.TANH R37, R63 ;  /* 0x0000003f00257308 */ /* 0x000fe20000002400 */
[----:B------:R-:W-:-:S02]  /*6790*/  ISETP.GE.AND P1, PT, R51, R242, PT ;  /* 0x000000f23300720c */ /* 0x000fc40003f26270 */
[----:B------:R-:W-:Y:S02]  /*67a0*/  ISETP.LT.OR P0, PT, R16, R241, P0 ;  /* 0x000000f11000720c */ /* 0x000fe40000701670 */
[----:B------:R-:W-:Y:S02]  /*67b0*/  ISETP.NE.AND P2, PT, R60, RZ, PT ;  /* 0x000000ff3c00720c */ /* 0x000fe40003f45270 */
[----:B------:R-:W-:Y:S02]  /*67c0*/  IADD3 R9, R3, 0x61, RZ ;  /* 0x0000006103097810 */ /* 0x000fe40007ffe0ff */
[----:B------:R-:W-:Y:S02]  /*67d0*/  FSEL R86, R72, -INF , !P6 ;  /* 0xff80000048567808 */ /* 0x000fe40007000000 */
[----:B------:R-:W-:Y:S02]  /*67e0*/  ISETP.LT.OR P6, PT, R51, R243, P1 ;  /* 0x000000f33300720c */ /* 0x000fe40000fc1670 */
[----:B------:R-:W-:-:S02]  /*67f0*/  ISETP.NE.AND P1, PT, R61, RZ, PT ;  /* 0x000000ff3d00720c */ /* 0x000fc40003f25270 */
[----:B------:R-:W-:Y:S02]  /*6800*/  FSEL R111, R141, -INF , !P4 ;  /* 0xff8000008d6f7808 */ /* 0x000fe40006000000 */
[----:B------:R-:W-:Y:S02]  /*6810*/  P2R R10, PR, RZ, 0x1 ;  /* 0x00000001ff0a7803 */ /* 0x000fe40000000000 */
[----:B------:R-:W-:Y:S02]  /*6820*/  ISETP.NE.AND P4, PT, R18, RZ, PT ;  /* 0x000000ff1200720c */ /* 0x000fe40003f85270 */
[----:B----4-:R-:W-:Y:S02]  /*6830*/  FSEL R108, R127, -INF , !P2 ;  /* 0xff8000007f6c7808 */ /* 0x010fe40005000000 */
[----:B------:R-:W-:Y:S01]  /*6840*/  ISETP.GE.AND P0, PT, R9, R246, PT ;  /* 0x000000f60900720c */ /* 0x000fe20003f06270 */
[----:B------:R-:W-:Y:S01]  /*6850*/  MUFU.TANH R127, R35 ;  /* 0x00000023007f7308 */ /* 0x000fe20000002400 */
[----:B------:R-:W-:-:S02]  /*6860*/  ISETP.GE.AND P2, PT, R16, R244, PT ;  /* 0x000000f41000720c */ /* 0x000fc40003f46270 */
[----:B------:R-:W-:Y:S02]  /*6870*/  FSEL R103, R124, -INF , !P1 ;  /* 0xff8000007c677808 */ /* 0x000fe40004800000 */
[C---:B------:R-:W-:Y:S02]  /*6880*/  ISETP.GE.AND P1, PT, R16.reuse, R242, PT ;  /* 0x000000f21000720c */ /* 0x040fe40003f26270 */
[----:B------:R-:W-:Y:S02]  /*6890*/  FSEL R112, R113, -INF , !P4 ;  /* 0xff80000071707808 */ /* 0x000fe40006000000 */
[----:B------:R-:W-:Y:S02]  /*68a0*/  ISETP.LT.OR P0, PT, R9, R247, P0 ;  /* 0x000000f70900720c */ /* 0x000fe40000701670 */
[----:B------:R-:W-:Y:S02]  /*68b0*/  ISETP.LT.OR P4, PT, R16, R245, P2 ;  /* 0x000000f51000720c */ /* 0x000fe40001781670 */
[----:B------:R-:W-:-:S02]  /*68c0*/  ISETP.NE.AND P2, PT, R17, RZ, PT ;  /* 0x000000ff1100720c */ /* 0x000fc40003f45270 */
[----:B------:R-:W-:Y:S02]  /*68d0*/  ISETP.LT.OR P1, PT, R16, R243, P1 ;  /* 0x000000f31000720c */ /* 0x000fe40000f21670 */
[----:B------:R-:W-:Y:S02]  /*68e0*/  P2R R11, PR, RZ, 0x1 ;  /* 0x00000001ff0b7803 */ /* 0x000fe40000000000 */
[C---:B------:R-:W-:Y:S02]  /*68f0*/  ISETP.GE.AND P0, PT, R9.reuse, R240, PT ;  /* 0x000000f00900720c */ /* 0x040fe40003f06270 */
[----:B------:R-:W-:Y:S02]  /*6900*/  FSEL R120, R48, -INF , !P2 ;  /* 0xff80000030787808 */ /* 0x000fe40005000000 */
[----:B------:R-:W-:Y:S02]  /*6910*/  ISETP.GE.AND P2, PT, R9, R244, PT ;  /* 0x000000f40900720c */ /* 0x000fe40003f46270 */
[----:B------:R-:W-:-:S02]  /*6920*/  P2R R16, PR, RZ, 0x2 ;  /* 0x00000002ff107803 */ /* 0x000fc40000000000 */
[----:B--2---:R-:W-:Y:S01]  /*6930*/  FSEL R119, R44, -INF , !P4 ;  /* 0xff8000002c777808 */ /* 0x004fe20006000000 */
[----:B------:R-:W-:Y:S01]  /*6940*/  BAR.SYNC.DEFER_BLOCKING 0x0 ;  /* 0x0000000000007b1d */ /* 0x000fe20000010000 */
[----:B------:R-:W-:Y:S02]  /*6950*/  ISETP.LT.OR P4, PT, R9, R241, P0 ;  /* 0x000000f10900720c */ /* 0x000fe40000781670 */
[----:B------:R-:W-:Y:S02]  /*6960*/  FSEL R109, R68, -INF , !P3 ;  /* 0xff800000446d7808 */ /* 0x000fe40005800000 */
[----:B------:R-:W-:Y:S02]  /*6970*/  ISETP.NE.AND P0, PT, R11, RZ, PT ;  /* 0x000000ff0b00720c */ /* 0x000fe40003f05270 */
[----:B------:R-:W-:Y:S02]  /*6980*/  IADD3 R8, R3, 0x68, RZ ;  /* 0x0000006803087810 */ /* 0x000fe40007ffe0ff */
[----:B------:R-:W-:-:S02]  /*6990*/  ISETP.LT.OR P3, PT, R9, R245, P2 ;  /* 0x000000f50900720c */ /* 0x000fc40001761670 */
[----:B------:R-:W-:Y:S02]  /*69a0*/  ISETP.NE.AND P2, PT, R16, RZ, PT ;  /* 0x000000ff1000720c */ /* 0x000fe40003f45270 */
[----:B------:R-:W-:Y:S02]  /*69b0*/  ISETP.GE.AND P1, PT, R9, R242, PT ;  /* 0x000000f20900720c */ /* 0x000fe40003f26270 */
[----:B------:R-:W-:Y:S02]  /*69c0*/  FSEL R203, R203, -INF , !P0 ;  /* 0xff800000cbcb7808 */ /* 0x000fe40004000000 */
[----:B------:R-:W-:Y:S02]  /*69d0*/  ISETP.GE.AND P0, PT, R8, R240, PT ;  /* 0x000000f00800720c */ /* 0x000fe40003f06270 */
[----:B------:R-:W-:Y:S02]  /*69e0*/  FSEL R125, R125, -INF , !P5 ;  /* 0xff8000007d7d7808 */ /* 0x000fe40006800000 */
[----:B-1----:R-:W-:-:S02]  /*69f0*/  FSEL R124, R40, -INF , !P2 ;  /* 0xff800000287c7808 */ /* 0x002fc40005000000 */
[----:B------:R-:W-:Y:S02]  /*6a00*/  ISETP.LT.OR P5, PT, R9, R243, P1 ;  /* 0x000000f30900720c */ /* 0x000fe40000fa1670 */
[----:B------:R-:W-:Y:S02]  /*6a10*/  ISETP.GE.AND P2, PT, R8, R244, PT ;  /* 0x000000f40800720c */ /* 0x000fe40003f46270 */
[----:B------:R-:W-:Y:S01]  /*6a20*/  ISETP.NE.AND P1, PT, R10, RZ, PT ;  /* 0x000000ff0a00720c */ /* 0x000fe20003f25270 */
[----:B------:R-:W-:Y:S01]  /*6a30*/  FMUL.FTZ R10, R149, c[0x0][0x2ec] ;  /* 0x0000bb00950a7a20 */ /* 0x000fe20000410000 */
[C---:B------:R-:W-:Y:S02]  /*6a40*/  ISETP.LT.OR P0, PT, R8.reuse, R241, P0 ;  /* 0x000000f10800720c */ /* 0x040fe40000701670 */
[----:B------:R-:W-:Y:S02]  /*6a50*/  IADD3 R13, R3, 0x69, RZ ;  /* 0x00000069030d7810 */ /* 0x000fe40007ffe0ff */
[----:B------:R-:W-:Y:S01]  /*6a60*/  ISETP.LT.OR P2, PT, R8, R245, P2 ;  /* 0x000000f50800720c */ /* 0x000fe20001741670 */
[----:B------:R-:W1:Y:S01]  /*6a70*/  MUFU.TANH R10, R10 ;  /* 0x0000000a000a7308 */ /* 0x000e620000002400 */
[----:B---3--:R-:W-:-:S02]  /*6a80*/  FSEL R113, R45, -INF , !P1 ;  /* 0xff8000002d717808 */ /* 0x008fc40004800000 */
[----:B------:R-:W-:Y:S02]  /*6a90*/  FSEL R205, R205, -INF , !P3 ;  /* 0xff800000cdcd7808 */ /* 0x000fe40005800000 */
[----:B------:R-:W-:Y:S02]  /*6aa0*/  ISETP.GE.AND P1, PT, R8, R242, PT ;  /* 0x000000f20800720c */ /* 0x000fe40003f26270 */
[----:B------:R-:W-:Y:S02]  /*6ab0*/  P2R R12, PR, RZ, 0x1 ;  /* 0x00000001ff0c7803 */ /* 0x000fe40000000000 */
[----:B------:R-:W-:Y:S02]  /*6ac0*/  ISETP.GE.AND P3, PT, R13, R246, PT ;  /* 0x000000f60d00720c */ /* 0x000fe40003f66270 */
[----:B------:R-:W-:Y:S02]  /*6ad0*/  FSEL R115, R49, -INF , !P6 ;  /* 0xff80000031737808 */ /* 0x000fe40007000000 */
[----:B------:R-:W-:-:S02]  /*6ae0*/  ISETP.GE.AND P0, PT, R13, R240, PT ;  /* 0x000000f00d00720c */ /* 0x000fc40003f06270 */
[----:B------:R-:W-:Y:S02]  /*6af0*/  ISETP.GE.AND P6, PT, R8, R246, PT ;  /* 0x000000f60800720c */ /* 0x000fe40003fc6270 */
[----:B------:R-:W-:Y:S02]  /*6b00*/  P2R R9, PR, RZ, 0x4 ;  /* 0x00000004ff097803 */ /* 0x000fe40000000000 */
[----:B------:R-:W-:Y:S02]  /*6b10*/  FSEL R116, R116, -INF , !P4 ;  /* 0xff80000074747808 */ /* 0x000fe40006000000 */
[----:B------:R-:W-:Y:S02]  /*6b20*/  ISETP.LT.OR P1, PT, R8, R243, P1 ;  /* 0x000000f30800720c */ /* 0x000fe40000f21670 */
[C---:B------:R-:W-:Y:S02]  /*6b30*/  ISETP.LT.OR P4, PT, R13.reuse, R247, P3 ;  /* 0x000000f70d00720c */ /* 0x040fe40001f81670 */
[----:B------:R-:W-:-:S02]  /*6b40*/  ISETP.LT.OR P3, PT, R13, R241, P0 ;  /* 0x000000f10d00720c */ /* 0x000fc40000761670 */
[----:B------:R-:W-:Y:S02]  /*6b50*/  ISETP.LT.OR P6, PT, R8, R247, P6 ;  /* 0x000000f70800720c */ /* 0x000fe400037c1670 */
[----:B------:R-:W-:Y:S02]  /*6b60*/  ISETP.NE.AND P0, PT, R9, RZ, PT ;  /* 0x000000ff0900720c */ /* 0x000fe40003f05270 */
[----:B------:R-:W-:Y:S02]  /*6b70*/  IADD3 R8, R3, 0x70, RZ ;  /* 0x0000007003087810 */ /* 0x000fe40007ffe0ff */
[----:B------:R-:W-:Y:S02]  /*6b80*/  P2R R11, PR, RZ, 0x2 ;  /* 0x00000002ff0b7803 */ /* 0x000fe40000000000 */
[C---:B------:R-:W-:Y:S02]  /*6b90*/  ISETP.GE.AND P2, PT, R13.reuse, R244, PT ;  /* 0x000000f40d00720c */ /* 0x040fe40003f46270 */
[----:B------:R-:W-:-:S02]  /*6ba0*/  ISETP.GE.AND P1, PT, R13, R242, PT ;  /* 0x000000f20d00720c */ /* 0x000fc40003f26270 */
[----:B------:R-:W-:Y:S02]  /*6bb0*/  FSEL R204, R204, -INF , !P0 ;  /* 0xff800000cccc7808 */ /* 0x000fe40004000000 */
[----:B------:R-:W-:Y:S02]  /*6bc0*/  FSEL R252, R148, -INF , !P6 ;  /* 0xff80000094fc7808 */ /* 0x000fe40007000000 */
[----:B------:R-:W-:Y:S02]  /*6bd0*/  ISETP.GE.AND P0, PT, R8, R246, PT ;  /* 0x000000f60800720c */ /* 0x000fe40003f06270 */
[----:B------:R-:W-:Y:S02]  /*6be0*/  FSEL R202, R202, -INF , !P5 ;  /* 0xff800000caca7808 */ /* 0x000fe40006800000 */
[----:B------:R-:W-:Y:S02]  /*6bf0*/  ISETP.LT.OR P6, PT, R13, R245, P2 ;  /* 0x000000f50d00720c */ /* 0x000fe400017c1670 */
[----:B------:R-:W-:-:S02]  /*6c00*/  ISETP.NE.AND P2, PT, R11, RZ, PT ;  /* 0x000000ff0b00720c */ /* 0x000fc40003f45270 */
[----:B------:R-:W-:Y:S02]  /*6c10*/  ISETP.LT.OR P5, PT, R13, R243, P1 ;  /* 0x000000f30d00720c */ /* 0x000fe40000fa1670 */
[----:B------:R-:W-:Y:S02]  /*6c20*/  ISETP.NE.AND P1, PT, R12, RZ, PT ;  /* 0x000000ff0c00720c */ /* 0x000fe40003f25270 */
[C---:B------:R-:W-:Y:S02]  /*6c30*/  ISETP.LT.OR P0, PT, R8.reuse, R247, P0 ;  /* 0x000000f70800720c */ /* 0x040fe40000701670 */
[----:B------:R-:W-:Y:S02]  /*6c40*/  FSEL R211, R211, -INF , !P2 ;  /* 0xff800000d3d37808 */ /* 0x000fe40005000000 */
[----:B------:R-:W-:Y:S02]  /*6c50*/  ISETP.GE.AND P2, PT, R8, R244, PT ;  /* 0x000000f40800720c */ /* 0x000fe40003f46270 */
[----:B------:R-:W-:-:S02]  /*6c60*/  FSEL R128, R128, -INF , !P1 ;  /* 0xff80000080807808 */ /* 0x000fc40004800000 */
[----:B------:R-:W-:Y:S02]  /*6c70*/  P2R R9, PR, RZ, 0x1 ;  /* 0x00000001ff097803 */ /* 0x000fe40000000000 */
[C---:B------:R-:W-:Y:S02]  /*6c80*/  ISETP.GE.AND P1, PT, R8.reuse, R242, PT ;  /* 0x000000f20800720c */ /* 0x040fe40003f26270 */
[----:B------:R-:W-:Y:S02]  /*6c90*/  ISETP.GE.AND P0, PT, R8, R240, PT ;  /* 0x000000f00800720c */ /* 0x000fe40003f06270 */
[----:B-1----:R-:W-:Y:S02]  /*6ca0*/  FSEL R220, R10, -INF , !P4 ;  /* 0xff8000000adc7808 */ /* 0x002fe40006000000 */
[C---:B------:R-:W-:Y:S02]  /*6cb0*/  ISETP.LT.OR P4, PT, R8.reuse, R245, P2 ;  /* 0x000000f50800720c */ /* 0x040fe40001781670 */
[----:B------:R-:W-:-:S02]  /*6cc0*/  ISETP.LT.OR P2, PT, R8, R243, P1 ;  /* 0x000000f30800720c */ /* 0x000fc40000f41670 */
[----:B------:R-:W-:Y:S02]  /*6cd0*/  ISETP.NE.AND P1, PT, R9, RZ, PT ;  /* 0x000000ff0900720c */ /* 0x000fe40003f25270 */
[----:B------:R-:W-:Y:S02]  /*6ce0*/  ISETP.LT.OR P0, PT, R8, R241, P0 ;  /* 0x000000f10800720c */ /* 0x000fe40000701670 */
[----:B------:R-:W-:Y:S02]  /*6cf0*/  IADD3 R9, R3, 0x71, RZ ;  /* 0x0000007103097810 */ /* 0x000fe40007ffe0ff */
[----:B------:R-:W-:Y:S02]  /*6d00*/  P2R R11, PR, RZ, 0x1 ;  /* 0x00000001ff0b7803 */ /* 0x000fe40000000000 */
[----:B------:R-:W-:Y:S02]  /*6d10*/  ISETP.GE.AND P0, PT, R9, R246, PT ;  /* 0x000000f60900720c */ /* 0x000fe40003f06270 */
[----:B------:R-:W-:-:S02]  /*6d20*/  FSEL R12, R151, -INF , !P6 ;  /* 0xff800000970c7808 */ /* 0x000fc40007000000 */
[----:B------:R-:W-:Y:S02]  /*6d30*/  ISETP.LT.OR P0, PT, R9, R247, P0 ;  /* 0x000000f70900720c */ /* 0x000fe40000701670 */
[----:B------:R-:W-:Y:S01]  /*6d40*/  P2R R10, PR, RZ, 0x4 ;  /* 0x00000004ff0a7803 */ /* 0x000fe20000000000 */
[----:B------:R1:W-:Y:S01]  /*6d50*/  STL [R1+0x24], R12 ;  /* 0x0000240c01007387 */ /* 0x0003e20000100800 */
[----:B------:R-:W-:Y:S02]  /*6d60*/  FSEL R127, R127, -INF , !P3 ;  /* 0xff8000007f7f7808 */ /* 0x000fe40005800000 */
[----:B------:R-:W-:Y:S02]  /*6d70*/  FSEL R141, R41, -INF , !P1 ;  /* 0xff800000298d7808 */ /* 0x000fe40004800000 */
[C---:B------:R-:W-:Y:S02]  /*6d80*/  ISETP.GE.AND P2, PT, R9.reuse, R244, PT ;  /* 0x000000f40900720c */ /* 0x040fe40003f46270 */
[----:B------:R-:W-:-:S02]  /*6d90*/  ISETP.GE.AND P1, PT, R9, R242, PT ;  /* 0x000000f20900720c */ /* 0x000fc40003f26270 */
[----:B------:R-:W-:Y:S02]  /*6da0*/  IADD3 R8, R3, 0x78, RZ ;  /* 0x0000007803087810 */ /* 0x000fe40007ffe0ff */
[----:B------:R-:W-:Y:S02]  /*6db0*/  FSEL R13, R50, -INF , !P4 ;  /* 0xff800000320d7808 */ /* 0x000fe40006000000 */
[----:B------:R-:W-:Y:S02]  /*6dc0*/  FSEL R210, R210, -INF , !P5 ;  /* 0xff800000d2d27808 */ /* 0x000fe40006800000 */
[C---:B------:R-:W-:Y:S01]  /*6dd0*/  ISETP.LT.OR P5, PT, R9.reuse, R245, P2 ;  /* 0x000000f50900720c */ /* 0x040fe200017a1670 */
[----:B------:R2:W-:Y:S01]  /*6de0*/  STL [R1+0x20], R13 ;  /* 0x0000200d01007387 */ /* 0x0005e20000100800 */
[----:B------:R-:W-:Y:S02]  /*6df0*/  ISETP.LT.OR P4, PT, R9, R243, P1 ;  /* 0x000000f30900720c */ /* 0x000fe40000f81670 */
[----:B------:R-:W-:-:S02]  /*6e00*/  ISETP.NE.AND P1, PT, R11, RZ, PT ;  /* 0x000000ff0b00720c */ /* 0x000fc40003f25270 */
[----:B------:R-:W-:Y:S01]  /*6e10*/  ISETP.NE.AND P2, PT, R10, RZ, PT ;  /* 0x000000ff0a00720c */ /* 0x000fe20003f45270 */
[----:B------:R-:W-:Y:S01]  /*6e20*/  FMUL.FTZ R10, R28, c[0x0][0x2ec] ;  /* 0x0000bb001c0a7a20 */ /* 0x000fe20000410000 */
[----:B------:R-:W-:Y:S01]  /*6e30*/  IADD3 R11, R3, 0x79, RZ ;  /* 0x00000079030b7810 */ /* 0x000fe20007ffe0ff */
[----:B------:R-:W-:Y:S01]  /*6e40*/  FMUL.FTZ R3, R31, c[0x0][0x2ec] ;  /* 0x0000bb001f037a20 */ /* 0x000fe20000410000 */
[----:B-1----:R-:W-:Y:S02]  /*6e50*/  P2R R12, PR, RZ, 0x1 ;  /* 0x00000001ff0c7803 */ /* 0x002fe40000000000 */
[C---:B------:R-:W-:Y:S01]  /*6e60*/  ISETP.GE.AND P0, PT, R9.reuse, R240, PT ;  /* 0x000000f00900720c */ /* 0x040fe20003f06270 */
[----:B------:R-:W1:Y:S01]  /*6e70*/  MUFU.TANH R10, R10 ;  /* 0x0000000a000a7308 */ /* 0x000e620000002400 */
[----:B------:R-:W-:Y:S02]  /*6e80*/  FSEL R126, R126, -INF , !P1 ;  /* 0xff8000007e7e7808 */ /* 0x000fe40004800000 */
[----:B------:R-:W-:-:S02]  /*6e90*/  ISETP.LT.OR P3, PT, R9, R241, P0 ;  /* 0x000000f10900720c */ /* 0x000fc40000761670 */
[----:B------:R-:W-:Y:S02]  /*6ea0*/  ISETP.NE.AND P0, PT, R12, RZ, PT ;  /* 0x000000ff0c00720c */ /* 0x000fe40003f05270 */
[----:B------:R-:W-:Y:S01]  /*6eb0*/  ISETP.GE.AND P1, PT, R8, R242, PT ;  /* 0x000000f20800720c */ /* 0x000fe20003f26270 */
[----:B------:R-:W-:Y:S01]  /*6ec0*/  MUFU.TANH R3, R3 ;  /* 0x0000000300037308 */ /* 0x000fe20000002400 */
[----:B------:R-:W-:Y:S02]  /*6ed0*/  FSEL R9, R36, -INF , !P0 ;  /* 0xff80000024097808 */ /* 0x000fe40004000000 */
[----:B------:R-:W-:Y:S01]  /*6ee0*/  ISETP.GE.AND P0, PT, R8, R240, PT ;  /* 0x000000f00800720c */ /* 0x000fe20003f06270 */
[----:B--2---:R-:W-:Y:S01]  /*6ef0*/  FMUL.FTZ R13, R30, c[0x0][0x2ec] ;  /* 0x0000bb001e0d7a20 */ /* 0x004fe20000410000 */
[----:B------:R-:W-:Y:S01]  /*6f00*/  FSEL R209, R209, -INF , !P2 ;  /* 0xff800000d1d17808 */ /* 0x000fe20005000000 */
[----:B------:R2:W-:Y:S01]  /*6f10*/  STL [R1+0x34], R9 ;  /* 0x0000340901007387 */ /* 0x0005e20000100800 */
[----:B------:R-:W-:-:S02]  /*6f20*/  ISETP.LT.OR P0, PT, R8, R241, P0 ;  /* 0x000000f10800720c */ /* 0x000fc40000701670 */
[C---:B------:R-:W-:Y:S01]  /*6f30*/  ISETP.GE.AND P2, PT, R8.reuse, R244, PT ;  /* 0x000000f40800720c */ /* 0x040fe20003f46270 */
[----:B------:R-:W3:Y:S01]  /*6f40*/  MUFU.TANH R13, R13 ;  /* 0x0000000d000d7308 */ /* 0x000ee20000002400 */
[C---:B------:R-:W-:Y:S02]  /*6f50*/  ISETP.LT.OR P1, PT, R8.reuse, R243, P1 ;  /* 0x000000f30800720c */ /* 0x040fe40000f21670 */
[----:B------:R-:W-:Y:S02]  /*6f60*/  P2R R14, PR, RZ, 0x1 ;  /* 0x00000001ff0e7803 */ /* 0x000fe40000000000 */
[----:B------:R-:W-:Y:S02]  /*6f70*/  ISETP.GE.AND P0, PT, R11, R246, PT ;  /* 0x000000f60b00720c */ /* 0x000fe40003f06270 */
[----:B------:R-:W-:Y:S02]  /*6f80*/  ISETP.LT.OR P2, PT, R8, R245, P2 ;  /* 0x000000f50800720c */ /* 0x000fe40001741670 */
[----:B------:R-:W-:-:S02]  /*6f90*/  P2R R12, PR, RZ, 0x2 ;  /* 0x00000002ff0c7803 */ /* 0x000fc40000000000 */
[----:B------:R-:W-:Y:S02]  /*6fa0*/  FSEL R15, R37, -INF , !P5 ;  /* 0xff800000250f7808 */ /* 0x000fe40006800000 */
[C---:B------:R-:W-:Y:S02]  /*6fb0*/  ISETP.LT.OR P5, PT, R11.reuse, R247, P0 ;  /* 0x000000f70b00720c */ /* 0x040fe400007a1670 */
[C---:B------:R-:W-:Y:S01]  /*6fc0*/  ISETP.GE.AND P1, PT, R11.reuse, R244, PT ;  /* 0x000000f40b00720c */ /* 0x040fe20003f26270 */
[----:B------:R4:W-:Y:S01]  /*6fd0*/  STL [R1+0x1c], R15 ;  /* 0x00001c0f01007387 */ /* 0x0009e20000100800 */
[----:B------:R-:W-:Y:S02]  /*6fe0*/  ISETP.GE.AND P0, PT, R11, R242, PT ;  /* 0x000000f20b00720c */ /* 0x000fe40003f06270 */
[----:B------:R-:W-:Y:S02]  /*6ff0*/  ISETP.GE.AND P6, PT, R8, R246, PT ;  /* 0x000000f60800720c */ /* 0x000fe40003fc6270 */
[----:B--2---:R-:W-:-:S02]  /*7000*/  P2R R9, PR, RZ, 0x4 ;  /* 0x00000004ff097803 */ /* 0x004fc40000000000 */
[----:B------:R-:W-:Y:S02]  /*7010*/  ISETP.GE.AND P2, PT, R11, R240, PT ;  /* 0x000000f00b00720c */ /* 0x000fe40003f46270 */
[----:B------:R-:W-:Y:S02]  /*7020*/  FSEL R123, R123, -INF , !P3 ;  /* 0xff8000007b7b7808 */ /* 0x000fe40005800000 */
[C---:B------:R-:W-:Y:S02]  /*7030*/  ISETP.LT.OR P3, PT, R11.reuse, R245, P1 ;  /* 0x000000f50b00720c */ /* 0x040fe40000f61670 */
[C---:B------:R-:W-:Y:S02]  /*7040*/  ISETP.LT.OR P1, PT, R11.reuse, R243, P0 ;  /* 0x000000f30b00720c */ /* 0x040fe40000721670 */
[----:B------:R-:W-:Y:S02]  /*7050*/  ISETP.LT.OR P6, PT, R8, R247, P6 ;  /* 0x000000f70800720c */ /* 0x000fe400037c1670 */
[----:B------:R-:W-:Y:S01]  /*7060*/  ISETP.LT.OR P0, PT, R11, R241, P2 ;  /* 0x000000f10b00720c */ /* 0x000fe20001701670 */
[----:B------:R-:W2:Y:S01]  /*7070*/  MUFU.TANH R8, R29 ;  /* 0x0000001d00087308 */ /* 0x000ea20000002400 */
[----:B------:R-:W-:-:S02]  /*7080*/  ISETP.NE.AND P2, PT, R9, RZ, PT ;  /* 0x000000ff0900720c */ /* 0x000fc40003f45270 */
[----:B-1----:R-:W-:Y:S02]  /*7090*/  FSEL R10, R10, -INF , !P6 ;  /* 0xff8000000a0a7808 */ /* 0x002fe40007000000 */
[----:B---3--:R-:W-:Y:S02]  /*70a0*/  FSEL R9, R13, -INF , !P2 ;  /* 0xff8000000d097808 */ /* 0x008fe40005000000 */
[----:B------:R-:W-:Y:S01]  /*70b0*/  FSEL R3, R3, -INF , !P3 ;  /* 0xff80000003037808 */ /* 0x000fe20005800000 */
[----:B------:R4:W-:Y:S01]  /*70c0*/  STL [R1+0x30], R10 ;  /* 0x0000300a01007387 */ /* 0x0009e20000100800 */
[----:B------:R-:W-:Y:S02]  /*70d0*/  PLOP3.LUT P2, PT, PT, PT, UP0, 0x80, 0x0 ;  /* 0x000000000000781c */ /* 0x000fe40003f4f008 */
[----:B------:R-:W-:Y:S01]  /*70e0*/  FSEL R208, R208, -INF , !P4 ;  /* 0xff800000d0d07808 */ /* 0x000fe20006000000 */
[----:B------:R4:W-:Y:S01]  /*70f0*/  STL [R1+0x18], R9 ;  /* 0x0000180901007387 */ /* 0x0009e20000100800 */
[----:B------:R-:W-:-:S02]  /*7100*/  ISETP.NE.AND P4, PT, R14, RZ, PT ;  /* 0x000000ff0e00720c */ /* 0x000fc40003f85270 */
[----:B------:R-:W-:Y:S01]  /*7110*/  ISETP.NE.AND P6, PT, R12, RZ, PT ;  /* 0x000000ff0c00720c */ /* 0x000fe20003fc5270 */
[----:B------:R4:W-:Y:S01]  /*7120*/  STL [R1+0x14], R3 ;  /* 0x0000140301007387 */ /* 0x0009e20000100800 */
[----:B------:R-:W-:Y:S02]  /*7130*/  FSEL R122, R122, -INF , !P4 ;  /* 0xff8000007a7a7808 */ /* 0x000fe40006000000 */
[----:B------:R-:W-:Y:S02]  /*7140*/  FSEL R207, R207, -INF , !P6 ;  /* 0xff800000cfcf7808 */ /* 0x000fe40007000000 */
[----:B--2---:R-:W-:Y:S02]  /*7150*/  FSEL R20, R8, -INF , !P5 ;  /* 0xff80000008147808 */ /* 0x004fe40006800000 */
[----:B------:R-:W-:Y:S02]  /*7160*/  FSEL R206, R206, -INF , !P1 ;  /* 0xff800000cece7808 */ /* 0x000fe40004800000 */
[----:B------:R-:W-:Y:S01]  /*7170*/  FSEL R121, R121, -INF , !P0 ;  /* 0xff80000079797808 */ /* 0x000fe20004000000 */
[----:B------:R-:W-:Y:S05]  /*7180*/  @!P2 BRA `(.L_x_540) ;  /* 0x000002600000a947 */ /* 0x000fea0003800000 */
[----:B------:R-:W-:-:S04]  /*7190*/  UIADD3 UR12, UR8, -0x2, URZ ;  /* 0xfffffffe080c7890 */ /* 0x000fc8000fffe03f */
[----:B------:R-:W-:Y:S02]  /*71a0*/  USHF.R.S32.HI UR7, URZ, 0x1f, UR12 ;  /* 0x0000001f3f077899 */ /* 0x000fe4000801140c */
[----:B------:R-:W-:Y:S01]  /*71b0*/  UIMAD UR20, UR20, UR12, URZ ;  /* 0x0000000c141472a4 */ /* 0x000fe2000f8e023f */
[----:B----4-:R-:W-:Y:S01]  /*71c0*/  IMAD.U32 R3, RZ, RZ, UR12 ;  /* 0x0000000cff037e24 */ /* 0x010fe2000f8e00ff */
[----:B------:R-:W-:Y:S02]  /*71d0*/  USHF.L.U32 UR12, UR6, 0x5, URZ ;  /* 0x00000005060c7899 */ /* 0x000fe4000800063f */
[----:B------:R-:W-:Y:S01]  /*71e0*/  UIMAD UR7, UR7, UR22, UR20 ;  /* 0x00000016070772a4 */ /* 0x000fe2000f8e0214 */
[----:B------:R-:W-:-:S04]  /*71f0*/  IMAD.WIDE.U32 R12, R3, UR22, R248 ;  /* 0x00000016030c7c25 */ /* 0x000fc8000f8e00f8 */
[----:B------:R-:W-:Y:S01]  /*7200*/  IMAD.U32 R3, RZ, RZ, UR6 ;  /* 0x00000006ff037e24 */ /* 0x000fe2000f8e00ff */
[----:B------:R-:W-:Y:S02]  /*7210*/  IADD3 R8, R13, UR7, RZ ;  /* 0x000000070d087c10 */ /* 0x000fe4000fffe0ff */
[C---:B------:R-:W-:Y:S02]  /*7220*/  LEA R10, P0, R12.reuse, c[0x0][0x168], 0x1 ;  /* 0x00005a000c0a7a11 */ /* 0x040fe400078008ff */
        /* <DEDUP_REMOVED lines=20> */
[----:B-1----:R-:W-:-:S04]  /*7370*/  IADD3 R10, P0, R8, UR12, RZ ;  /* 0x0000000c080a7c10 */ /* 0x002fc8000ff1e0ff */
[----:B------:R2:W-:Y:S01]  /*7380*/  LDGSTS.E.BYPASS.LTC128B.128 [R235+0x6800], [R8.64] ;  /* 0x0680000008eb7fae */ /* 0x0005e2000b901d52 */
[----:B------:R-:W-:Y:S01]  /*7390*/  IMAD.X R11, R9, 0x1, R3, P0 ;  /* 0x00000001090b7824 */ /* 0x000fe200000e0603 */
[----:B------:R-:W-:-:S04]  /*73a0*/  IADD3 R2, P0, R10, UR12, RZ ;  /* 0x0000000c0a027c10 */ /* 0x000fc8000ff1e0ff */
[----:B------:R2:W-:Y:S01]  /*73b0*/  LDGSTS.E.BYPASS.LTC128B.128 [R235+0x7000], [R10.64] ;  /* 0x070000000aeb7fae */ /* 0x0005e2000b901d52 */
[----:B------:R-:W-:-:S05]  /*73c0*/  IMAD.X R3, R11, 0x1, R3, P0 ;  /* 0x000000010b037824 */ /* 0x000fca00000e0603 */
[----:B------:R2:W-:Y:S04]  /*73d0*/  LDGSTS.E.BYPASS.LTC128B.128 [R235+0x7800], [R2.64] ;  /* 0x0780000002eb7fae */ /* 0x0005e8000b901d52 */
[----:B------:R-:W0:Y:S02]  /*73e0*/  LDGDEPBAR ;  /* 0x00000000000079af */ /* 0x000e240000000000 */
.L_x_540:
[----:B------:R1:W-:Y:S01]  /*73f0*/  STL [R1+0x54], R214 ;  /* 0x000054d601007387 */ /* 0x0003e20000100800 */
[----:B------:R-:W-:Y:S01]  /*7400*/  MOV R81, R152 ;  /* 0x0000009800517202 */ /* 0x000fe20000000f00 */
[----:B------:R-:W-:Y:S01]  /*7410*/  IMAD.MOV.U32 R150, RZ, RZ, R195 ;  /* 0x000000ffff967224 */ /* 0x000fe200078e00c3 */
[----:B------:R-:W-:Y:S01]  /*7420*/  MOV R55, R187 ;  /* 0x000000bb00377202 */ /* 0x000fe20000000f00 */
[----:B------:R-:W-:Y:S01]  /*7430*/  IMAD.MOV.U32 R51, RZ, RZ, R222 ;  /* 0x000000ffff337224 */ /* 0x000fe200078e00de */
[----:B------:R-:W-:Y:S01]  /*7440*/  MOV R48, R185 ;  /* 0x000000b900307202 */ /* 0x000fe20000000f00 */
[----:B------:R-:W-:Y:S01]  /*7450*/  IMAD.MOV.U32 R49, RZ, RZ, R155 ;  /* 0x000000ffff317224 */ /* 0x000fe200078e009b */
[----:B------:R-:W-:-:S02]  /*7460*/  MOV R80, R147 ;  /* 0x0000009300507202 */ /* 0x000fc40000000f00 */
[----:B------:R-:W-:Y:S02]  /*7470*/  MOV R42, R144 ;  /* 0x00000090002a7202 */ /* 0x000fe40000000f00 */
[----:B------:R-:W-:Y:S02]  /*7480*/  MOV R41, R166 ;  /* 0x000000a600297202 */ /* 0x000fe40000000f00 */
[----:B------:R-:W-:Y:S02]  /*7490*/  MOV R79, R198 ;  /* 0x000000c6004f7202 */ /* 0x000fe40000000f00 */
[----:B------:R-:W-:Y:S02]  /*74a0*/  MOV R54, R199 ;  /* 0x000000c700367202 */ /* 0x000fe40000000f00 */
[----:B------:R-:W-:Y:S02]  /*74b0*/  MOV R53, R200 ;  /* 0x000000c800357202 */ /* 0x000fe40000000f00 */
[----:B------:R-:W-:-:S02]  /*74c0*/  MOV R47, R201 ;  /* 0x000000c9002f7202 */ /* 0x000fc40000000f00 */
[----:B------:R-:W-:Y:S02]  /*74d0*/  MOV R78, R184 ;  /* 0x000000b8004e7202 */ /* 0x000fe40000000f00 */
[----:B------:R-:W-:Y:S01]  /*74e0*/  MOV R40, R165 ;  /* 0x000000a500287202 */ /* 0x000fe20000000f00 */
[----:B-1----:R-:W3:Y:S01]  /*74f0*/  LDL.LU R214, [R1+0x34] ;  /* 0x0000340001d67983 */ /* 0x002ee20000300800 */
[----:B------:R-:W-:Y:S02]  /*7500*/  MOV R151, R194 ;  /* 0x000000c200977202 */ /* 0x000fe40000000f00 */
[----:B------:R-:W-:Y:S01]  /*7510*/  MOV R52, R221 ;  /* 0x000000dd00347202 */ /* 0x000fe20000000f00 */
[----:B------:R1:W-:Y:S01]  /*7520*/  STL [R1+0x50], R213 ;  /* 0x000050d501007387 */ /* 0x0003e20000100800 */
[----:B------:R-:W-:Y:S02]  /*7530*/  MOV R46, R224 ;  /* 0x000000e0002e7202 */ /* 0x000fe40000000f00 */
[----:B------:R-:W-:-:S02]  /*7540*/  MOV R45, R178 ;  /* 0x000000b2002d7202 */ /* 0x000fc40000000f00 */
[----:B------:R-:W-:Y:S02]  /*7550*/  MOV R149, R196 ;  /* 0x000000c400957202 */ /* 0x000fe40000000f00 */
[----:B------:R-:W-:Y:S02]  /*7560*/  MOV R148, R197 ;  /* 0x000000c500947202 */ /* 0x000fe40000000f00 */
[----:B------:R-:W-:Y:S02]  /*7570*/  MOV R50, R163 ;  /* 0x000000a300327202 */ /* 0x000fe40000000f00 */
[----:B------:R-:W-:Y:S02]  /*7580*/  MOV R44, R146 ;  /* 0x00000092002c7202 */ /* 0x000fe40000000f00 */
[----:B------:R-:W-:Y:S01]  /*7590*/  MOV R43, R145 ;  /* 0x00000091002b7202 */ /* 0x000fe20000000f00 */
[----:B-12---:R-:W2:Y:S04]  /*75a0*/  LDL.LU R213, [R1+0x30] ;  /* 0x0000300001d57983 */ /* 0x006ea80000300800 */
[----:B------:R1:W-:Y:S04]  /*75b0*/  STL [R1+0x4c], R212 ;  /* 0x00004cd401007387 */ /* 0x0003e80000100800 */
[----:B-1--4-:R-:W4:Y:S04]  /*75c0*/  LDL.LU R212, [R1+0x24] ;  /* 0x0000240001d47983 */ /* 0x012f280000300800 */
[----:B------:R1:W-:Y:S04]  /*75d0*/  STL [R1+0x48], R71 ;  /* 0x0000484701007387 */ /* 0x0003e80000100800 */
[----:B-1----:R-:W4:Y:S04]  /*75e0*/  LDL.LU R71, [R1+0x20] ;  /* 0x0000200001477983 */ /* 0x002f280000300800 */
[----:B------:R1:W-:Y:S04]  /*75f0*/  STL [R1+0x44], R70 ;  /* 0x0000444601007387 */ /* 0x0003e80000100800 */
[----:B-1----:R-:W4:Y:S04]  /*7600*/  LDL.LU R70, [R1+0x1c] ;  /* 0x00001c0001467983 */ /* 0x002f280000300800 */
[----:B------:R-:W4:Y:S04]  /*7610*/  LDL.LU R251, [R1+0x18] ;  /* 0x0000180001fb7983 */ /* 0x000f280000300800 */
[----:B------:R-:W4:Y:S01]  /*7620*/  LDL.LU R7, [R1+0x14] ;  /* 0x0000140001077983 */ /* 0x000f220000300800 */
        /* <DEDUP_REMOVED lines=61> */
[----:B---3--:R-:W-:-:S02]  /*7a00*/  FMNMX.FTZ R10, R214, R10, !PT ;  /* 0x0000000ad60a7209 */ /* 0x008fc40007810000 */
[----:B------:R-:W-:Y:S02]  /*7a10*/  FMNMX.FTZ R2, R45, R2, !PT ;  /* 0x000000022d027209 */ /* 0x000fe40007810000 */
[----:B--2---:R-:W-:-:S04]  /*7a20*/  FMNMX.FTZ R10, R213, R10, !PT ;  /* 0x0000000ad50a7209 */ /* 0x004fc80007810000 */
[----:B------:R-:W-:-:S05]  /*7a30*/  FMNMX.FTZ R10, R20, R10, !PT ;  /* 0x0000000a140a7209 */ /* 0x000fca0007810000 */
[----:B------:R-:W1:Y:S01]  /*7a40*/  SHFL.BFLY PT, R3, R10, 0x2, 0x1f ;  /* 0x0c401f000a037f89 */ /* 0x000e6200000e0000 */
        /* <DEDUP_REMOVED lines=11> */
[----:B------:R-:W-:-:S03]  /*7b00*/  FMNMX.FTZ R8, R205, R8, !PT ;  /* 0x00000008cd087209 */ /* 0x000fc60007810000 */
[----:B------:R-:W1:Y:S01]  /*7b10*/  SHFL.BFLY PT, R68, R3, 0x1, 0x1f ;  /* 0x0c201f0003447f89 */ /* 0x000e6200000e0000 */
[----:B------:R-:W-:Y:S02]  /*7b20*/  FMNMX.FTZ R2, R143, R2, !PT ;  /* 0x000000028f027209 */ /* 0x000fe40007810000 */
[----:B------:R-:W-:Y:S02]  /*7b30*/  FMNMX.FTZ R9, R135, R9, !PT ;  /* 0x0000000987097209 */ /* 0x000fe40007810000 */
[----:B------:R-:W-:Y:S02]  /*7b40*/  FMNMX.FTZ R8, R204, R8, !PT ;  /* 0x00000008cc087209 */ /* 0x000fe40007810000 */
[----:B------:R-:W-:Y:S02]  /*7b50*/  FMNMX.FTZ R2, R88, R2, !PT ;  /* 0x0000000258027209 */ /* 0x000fe40007810000 */
[----:B------:R-:W-:Y:S02]  /*7b60*/  FMNMX.FTZ R9, R50, R9, !PT ;  /* 0x0000000932097209 */ /* 0x000fe40007810000 */
[----:B----4-:R-:W-:-:S02]  /*7b70*/  FMNMX.FTZ R8, R212, R8, !PT ;  /* 0x00000008d4087209 */ /* 0x010fc40007810000 */
        /* <DEDUP_REMOVED lines=10> */
[----:B------:R-:W-:Y:S01]  /*7c20*/  FMNMX.FTZ R2, R110, R2, !PT ;  /* 0x000000026e027209 */ /* 0x000fe20007810000 */
[----:B------:R-:W-:Y:S01]  /*7c30*/  FMUL.FTZ R10, R68, c[0x0][0x23c] ;  /* 0x00008f00440a7a20 */ /* 0x000fe20000410000 */
[----:B------:R-:W-:-:S02]  /*7c40*/  FMNMX.FTZ R9, R96, R9, !PT ;  /* 0x0000000960097209 */ /* 0x000fc40007810000 */
[----:B------:R-:W-:-:S04]  /*7c50*/  FMNMX.FTZ R8, R70, R8, !PT ;  /* 0x0000000846087209 */ /* 0x000fc80007810000 */
[----:B------:R-:W-:-:S04]  /*7c60*/  FMNMX.FTZ R8, R251, R8, !PT ;  /* 0x00000008fb087209 */ /* 0x000fc80007810000 */
[----:B------:R-:W-:Y:S02]  /*7c70*/  FMNMX.FTZ R8, R7, R8, !PT ;  /* 0x0000000807087209 */ /* 0x000fe40007810000 */
[----:B------:R-:W-:Y:S02]  /*7c80*/  FSETP.NEU.FTZ.AND P0, PT, R68, -INF , PT ;  /* 0xff8000004400780b */ /* 0x000fe40003f1d000 */
[----:B------:R-:W-:Y:S01]  /*7c90*/  FMNMX.FTZ R2, R108, R2, !PT ;  /* 0x000000026c027209 */ /* 0x000fe20007810000 */
[----:B------:R-:W1:Y:S01]  /*7ca0*/  SHFL.BFLY PT, R3, R8, 0x2, 0x1f ;  /* 0x0c401f0008037f89 */ /* 0x000e6200000e0000 */
[----:B------:R-:W-:Y:S02]  /*7cb0*/  FMNMX.FTZ R9, R159, R9, !PT ;  /* 0x000000099f097209 */ /* 0x000fe40007810000 */
[----:B------:R-:W-:Y:S02]  /*7cc0*/  FSEL R11, R10, RZ, P0 ;  /* 0x000000ff0a0b7208 */ /* 0x000fe40000000000 */
[----:B------:R-:W-:-:S02]  /*7cd0*/  FMNMX.FTZ R2, R115, R2, !PT ;  /* 0x0000000273027209 */ /* 0x000fc40007810000 */
[----:B------:R-:W-:Y:S01]  /*7ce0*/  FMNMX.FTZ R9, R189, R9, !PT ;  /* 0x00000009bd097209 */ /* 0x000fe20007810000 */
[----:B------:R-:W-:Y:S01]  /*7cf0*/  FFMA.FTZ R199, R0, c[0x0][0x23c], -R11 ;  /* 0x00008f0000c77a23 */ /* 0x000fe2000001080b */
        /* <DEDUP_REMOVED lines=17> */
[----:B------:R-:W-:-:S03]  /*7e10*/  FMNMX.FTZ R9, R109, R9, !PT ;  /* 0x000000096d097209 */ /* 0x000fc60007810000 */
[----:B------:R-:W2:Y:S01]  /*7e20*/  SHFL.BFLY PT, R0, R2, 0x2, 0x1f ;  /* 0x0c401f0002007f89 */ /* 0x000ea200000e0000 */
[----:B------:R-:W-:-:S04]  /*7e30*/  FMNMX.FTZ R9, R113, R9, !PT ;  /* 0x0000000971097209 */ /* 0x000fc80007810000 */
[----:B------:R-:W-:-:S04]  /*7e40*/  FMNMX.FTZ R9, R116, R9, !PT ;  /* 0x0000000974097209 */ /* 0x000fc80007810000 */
[----:B------:R-:W-:Y:S02]  /*7e50*/  FMNMX.FTZ R9, R128, R9, !PT ;  /* 0x0000000980097209 */ /* 0x000fe40007810000 */
[----:B-1----:R-:W-:Y:S02]  /*7e60*/  FMNMX.FTZ R3, R3, R8, !PT ;  /* 0x0000000803037209 */ /* 0x002fe40007810000 */
[----:B------:R-:W-:-:S04]  /*7e70*/  FMNMX.FTZ R8, R127, R9, !PT ;  /* 0x000000097f087209 */ /* 0x000fc80007810000 */
[----:B------:R-:W-:-:S04]  /*7e80*/  FMNMX.FTZ R8, R126, R8, !PT ;  /* 0x000000087e087209 */ /* 0x000fc80007810000 */
[----:B------:R-:W-:Y:S02]  /*7e90*/  FMNMX.FTZ R8, R123, R8, !PT ;  /* 0x000000087b087209 */ /* 0x000fe40007810000 */
[----:B--2---:R-:W-:Y:S02]  /*7ea0*/  FMNMX.FTZ R2, R2, R0, !PT ;  /* 0x0000000002027209 */ /* 0x004fe40007810000 */
[----:B------:R-:W-:-:S04]  /*7eb0*/  FMNMX.FTZ R0, R122, R8, !PT ;  /* 0x000000087a007209 */ /* 0x000fc80007810000 */
[----:B------:R-:W-:-:S05]  /*7ec0*/  FMNMX.FTZ R0, R121, R0, !PT ;  /* 0x0000000079007209 */ /* 0x000fca0007810000 */
[----:B------:R-:W1:Y:S01]  /*7ed0*/  SHFL.BFLY PT, R8, R0, 0x2, 0x1f ;  /* 0x0c401f0000087f89 */ /* 0x000e6200000e0000 */
[C---:B------:R-:W-:Y:S01]  /*7ee0*/  FMUL.FTZ R9, R3.reuse, c[0x0][0x23c] ;  /* 0x00008f0003097a20 */ /* 0x040fe20000410000 */
[----:B------:R-:W-:Y:S01]  /*7ef0*/  FSETP.NEU.FTZ.AND P0, PT, R3, -INF , PT ;  /* 0xff8000000300780b */ /* 0x000fe20003f1d000 */
[--C-:B------:R-:W-:Y:S02]  /*7f00*/  FFMA.FTZ R198, R172, c[0x0][0x23c], -R11.reuse ;  /* 0x00008f00acc67a23 */ /* 0x100fe4000001080b */
[--C-:B------:R-:W-:Y:S02]  /*7f10*/  FFMA.FTZ R118, R179, c[0x0][0x23c], -R11.reuse ;  /* 0x00008f00b3767a23 */ /* 0x100fe4000001080b */
[--C-:B------:R-:W-:Y:S02]  /*7f20*/  FFMA.FTZ R76, R180, c[0x0][0x23c], -R11.reuse ;  /* 0x00008f00b44c7a23 */ /* 0x100fe4000001080b */
[--C-:B------:R-:W-:Y:S02]  /*7f30*/  FFMA.FTZ R72, R169, c[0x0][0x23c], -R11.reuse ;  /* 0x00008f00a9487a23 */ /* 0x100fe4000001080b */
[----:B------:R-:W-:-:S02]  /*7f40*/  FFMA.FTZ R63, R168, c[0x0][0x23c], -R11 ;  /* 0x00008f00a83f7a23 */ /* 0x000fc4000001080b */
[--C-:B------:R-:W-:Y:S02]  /*7f50*/  FFMA.FTZ R31, R57, c[0x0][0x23c], -R11.reuse ;  /* 0x00008f00391f7a23 */ /* 0x100fe4000001080b */
[----:B------:R-:W-:Y:S01]  /*7f60*/  FFMA.FTZ R58, R156, c[0x0][0x23c], -R11 ;  /* 0x00008f009c3a7a23 */ /* 0x000fe2000001080b */
[----:B------:R-:W-:Y:S02]  /*7f70*/  FSEL R11, R9, RZ, P0 ;  /* 0x000000ff090b7208 */ /* 0x000fe40000000000 */
[----:B------:R-:W2:Y:S01]  /*7f80*/  SHFL.BFLY PT, R9, R2, 0x1, 0x1f ;  /* 0x0c201f0002097f89 */ /* 0x000ea200000e0000 */
[----:B-1----:R-:W-:-:S05]  /*7f90*/  FMNMX.FTZ R0, R0, R8, !PT ;  /* 0x0000000800007209 */ /* 0x002fca0007810000 */
[----:B------:R-:W1:Y:S01]  /*7fa0*/  SHFL.BFLY PT, R8, R0, 0x1, 0x1f ;  /* 0x0c201f0000087f89 */ /* 0x000e6200000e0000 */
[----:B------:R-:W-:Y:S01]  /*7fb0*/  SHF.L.U32 R224, R6, 0x1, RZ ;  /* 0x0000000106e07819 */ /* 0x000fe200000006ff */
[----:B------:R-:W-:-:S03]  /*7fc0*/  FFMA.FTZ R29, R158, c[0x0][0x23c], -R11 ;  /* 0x00008f009e1d7a23 */ /* 0x000fc6000001080b */
[----:B------:R-:W-:Y:S01]  /*7fd0*/  LEA R221, R5, R224, 0x1 ;  /* 0x000000e005dd7211 */ /* 0x000fe200078e08ff */
[----:B------:R-:W-:Y:S01]  /*7fe0*/  FFMA.FTZ R196, R176, c[0x0][0x23c], -R11 ;  /* 0x00008f00b0c47a23 */ /* 0x000fe2000001080b */
[----:B--2---:R-:W-:Y:S01]  /*7ff0*/  FMNMX.FTZ R2, R2, R9, !PT ;  /* 0x0000000902027209 */ /* 0x004fe20007810000 */
[----:B------:R-:W2:Y:S03]  /*8000*/  LDSM.16.MT88.4 R168, [R224+0x8000] ;  /* 0x00800000e0a8783b */ /* 0x000ea60000004200 */
[C---:B------:R-:W-:Y:S01]  /*8010*/  FSETP.NEU.FTZ.AND P0, PT, R2.reuse, -INF , PT ;  /* 0xff8000000200780b */ /* 0x040fe20003f1d000 */
[----:B------:R-:W-:Y:S01]  /*8020*/  FMUL.FTZ R9, R2, c[0x0][0x23c] ;  /* 0x00008f0002097a20 */ /* 0x000fe20000410000 */
[----:B------:R-:W-:Y:S01]  /*8030*/  MOV R158, R220 ;  /* 0x000000dc009e7202 */ /* 0x000fe20000000f00 */
[C---:B------:R-:W-:Y:S01]  /*8040*/  IMAD R220, R4.reuse, 0x2, R221 ;  /* 0x0000000204dc7824 */ /* 0x040fe200078e02dd */
[----:B------:R-:W-:Y:S01]  /*8050*/  LEA R222, R4, R224, 0x1 ;  /* 0x000000e004de7211 */ /* 0x000fe200078e08ff */
[----:B------:R-:W-:Y:S01]  /*8060*/  LDSM.16.MT88.4 R184, [R221+0x8000] ;  /* 0x00800000ddb8783b */ /* 0x000fe20000004200 */
[----:B------:R-:W-:-:S02]  /*8070*/  FSEL R10, R9, RZ, P0 ;  /* 0x000000ff090a7208 */ /* 0x000fc40000000000 */
[----:B-1----:R-:W-:Y:S01]  /*8080*/  FMNMX.FTZ R0, R0, R8, !PT ;  /* 0x0000000800007209 */ /* 0x002fe20007810000 */
[----:B------:R-:W-:Y:S02]  /*8090*/  LDSM.16.MT88.4 R16, [R220+0x8000] ;  /* 0x00800000dc10783b */ /* 0x000fe40000004200 */
[--C-:B------:R-:W-:Y:S01]  /*80a0*/  FFMA.FTZ R131, R177, c[0x0][0x23c], -R10.reuse ;  /* 0x00008f00b1837a23 */ /* 0x100fe2000001080a */
[C---:B------:R-:W-:Y:S01]  /*80b0*/  FSETP.NEU.FTZ.AND P0, PT, R0.reuse, -INF , PT ;  /* 0xff8000000000780b */ /* 0x040fe20003f1d000 */
[----:B------:R-:W-:Y:S01]  /*80c0*/  FMUL.FTZ R8, R0, c[0x0][0x23c] ;  /* 0x00008f0000087a20 */ /* 0x000fe20000410000 */
[----:B------:R-:W1:Y:S01]  /*80d0*/  LDSM.16.MT88.4 R176, [R222+0x8000] ;  /* 0x00800000deb0783b */ /* 0x000e620000004200 */
[----:B------:R-:W-:-:S03]  /*80e0*/  FFMA.FTZ R28, R129, c[0x0][0x23c], -R10 ;  /* 0x00008f00811c7a23 */ /* 0x000fc6000001080a */
[----:B------:R-:W-:Y:S01]  /*80f0*/  FSEL R129, R8, RZ, P0 ;  /* 0x000000ff08817208 */ /* 0x000fe20000000000 */
[--C-:B------:R-:W-:Y:S02]  /*8100*/  FFMA.FTZ R197, R173, c[0x0][0x23c], -R11.reuse ;  /* 0x00008f00adc57a23 */ /* 0x100fe4000001080b */
[--C-:B------:R-:W-:Y:S02]  /*8110*/  FFMA.FTZ R117, R182, c[0x0][0x23c], -R11.reuse ;  /* 0x00008f00b6757a23 */ /* 0x100fe4000001080b */
[----:B------:R-:W-:Y:S01]  /*8120*/  FFMA.FTZ R75, R181, c[0x0][0x23c], -R11 ;  /* 0x00008f00b54b7a23 */ /* 0x000fe2000001080b */
[----:B------:R-:W-:Y:S01]  /*8130*/  MUFU.EX2 R199, R199 ;  /* 0x000000c700c77308 */ /* 0x000fe20000000800 */
[----:B------:R-:W-:Y:S01]  /*8140*/  FFMA.FTZ R201, R73, c[0x0][0x23c], -R129 ;  /* 0x00008f0049c97a23 */ /* 0x000fe20000010881 */
[----:B------:R-:W3:Y:S01]  /*8150*/  LDSM.16.MT88.4 R36, [R224+0x8800] ;  /* 0x00880000e024783b */ /* 0x000ee20000004200 */
[--C-:B------:R-:W-:Y:S02]  /*8160*/  FFMA.FTZ R130, R174, c[0x0][0x23c], -R10.reuse ;  /* 0x00008f00ae827a23 */ /* 0x100fe4000001080a */
[--C-:B------:R-:W-:Y:S01]  /*8170*/  FFMA.FTZ R74, R74, c[0x0][0x23c], -R10.reuse ;  /* 0x00008f004a4a7a23 */ /* 0x100fe2000001080a */
[----:B------:R-:W4:Y:S01]  /*8180*/  LDSM.16.MT88.4 R32, [R222+0x8800] ;  /* 0x00880000de20783b */ /* 0x000f220000004200 */
[----:B------:R-:W-:-:S02]  /*8190*/  FFMA.FTZ R67, R183, c[0x0][0x23c], -R10 ;  /* 0x00008f00b7437a23 */ /* 0x000fc4000001080a */
[--C-:B------:R-:W-:Y:S01]  /*81a0*/  FFMA.FTZ R200, R175, c[0x0][0x23c], -R129.reuse ;  /* 0x00008f00afc87a23 */ /* 0x100fe20000010881 */
[----:B------:R-:W1:Y:S01]  /*81b0*/  MUFU.EX2 R198, R198 ;  /* 0x000000c600c67308 */ /* 0x000e620000000800 */
[--C-:B------:R-:W-:Y:S01]  /*81c0*/  FFMA.FTZ R77, R136, c[0x0][0x23c], -R129.reuse ;  /* 0x00008f00884d7a23 */ /* 0x100fe20000010881 */
[----:B------:R-:W-:Y:S01]  /*81d0*/  LDSM.16.MT88.4 R12, [R220+0x8800] ;  /* 0x00880000dc0c783b */ /* 0x000fe20000004200 */
[----:B------:R-:W-:-:S05]  /*81e0*/  FFMA.FTZ R73, R137, c[0x0][0x23c], -R129 ;  /* 0x00008f0089497a23 */ /* 0x000fca0000010881 */
[----:B------:R-:W-:Y:S01]  /*81f0*/  MUFU.EX2 R118, R118 ;  /* 0x0000007600767308 */ /* 0x000fe20000000800 */
[----:B------:R-:W-:Y:S01]  /*8200*/  FFMA.FTZ R57, R157, c[0x0][0x23c], -R11 ;  /* 0x00008f009d397a23 */ /* 0x000fe2000001080b */
[----:B------:R-:W-:Y:S02]  /*8210*/  MOV R157, R20 ;  /* 0x00000014009d7202 */ /* 0x000fe40000000f00 */
[----:B------:R-:W1:Y:S04]  /*8220*/  LDSM.16.MT88.4 R20, [R221+0x8800] ;  /* 0x00880000dd14783b */ /* 0x000e680000004200 */
[----:B------:R-:W1:Y:S08]  /*8230*/  MUFU.EX2 R76, R76 ;  /* 0x0000004c004c7308 */ /* 0x000e700000000800 */
[----:B------:R-:W-:Y:S08]  /*8240*/  MUFU.EX2 R197, R197 ;  /* 0x000000c500c57308 */ /* 0x000ff00000000800 */
        /* <DEDUP_REMOVED lines=10> */
[----:B------:R-:W2:Y:S01]  /*82f0*/  MUFU.EX2 R73, R73 ;  /* 0x0000004900497308 */ /* 0x000ea20000000800 */
[----:B-1----:R-:W-:-:S02]  /*8300*/  F2FP.PACK_AB R192, R198, R199 ;  /* 0x000000c7c6c0723e */ /* 0x002fc400000000ff */
[----:B------:R-:W-:Y:S02]  /*8310*/  F2FP.PACK_AB R194, R76, R118 ;  /* 0x000000764cc2723e */ /* 0x000fe400000000ff */
[----:B------:R-:W-:Y:S02]  /*8320*/  F2FP.PACK_AB R193, R196, R197 ;  /* 0x000000c5c4c1723e */ /* 0x000fe400000000ff */
[----:B------:R-:W-:Y:S02]  /*8330*/  F2FP.PACK_AB R195, R75, R117 ;  /* 0x000000754bc3723e */ /* 0x000fe400000000ff */
[----:B------:R-:W-:Y:S02]  /*8340*/  F2FP.PACK_AB R24, R130, R131 ;  /* 0x000000838218723e */ /* 0x000fe400000000ff */
[----:B------:R-:W-:Y:S02]  /*8350*/  F2FP.PACK_AB R26, R67, R74 ;  /* 0x0000004a431a723e */ /* 0x000fe400000000ff */
[----:B------:R-:W-:Y:S01]  /*8360*/  F2FP.PACK_AB R25, R200, R201 ;  /* 0x000000c9c819723e */ /* 0x000fe200000000ff */
[--C-:B------:R-:W-:Y:S01]  /*8370*/  FFMA.FTZ R69, R69, c[0x0][0x23c], -R11.reuse ;  /* 0x00008f0045457a23 */ /* 0x100fe2000001080b */
[----:B--2---:R-:W-:Y:S01]  /*8380*/  F2FP.PACK_AB R27, R73, R77 ;  /* 0x0000004d491b723e */ /* 0x004fe200000000ff */
[----:B------:R-:W-:-:S02]  /*8390*/  FFMA.FTZ R30, R188, c[0x0][0x23c], -R11 ;  /* 0x00008f00bc1e7a23 */ /* 0x000fc4000001080b */
[--C-:B------:R-:W-:Y:S02]  /*83a0*/  FFMA.FTZ R66, R138, c[0x0][0x23c], -R10.reuse ;  /* 0x00008f008a427a23 */ /* 0x100fe4000001080a */
[--C-:B------:R-:W-:Y:S02]  /*83b0*/  FFMA.FTZ R61, R139, c[0x0][0x23c], -R10.reuse ;  /* 0x00008f008b3d7a23 */ /* 0x100fe4000001080a */
[----:B------:R-:W-:Y:S02]  /*83c0*/  FFMA.FTZ R60, R140, c[0x0][0x23c], -R10 ;  /* 0x00008f008c3c7a23 */ /* 0x000fe4000001080a */
[--C-:B------:R-:W-:Y:S02]  /*83d0*/  FFMA.FTZ R65, R132, c[0x0][0x23c], -R129.reuse ;  /* 0x00008f0084417a23 */ /* 0x100fe40000010881 */
[--C-:B------:R-:W-:Y:S02]  /*83e0*/  FFMA.FTZ R64, R134, c[0x0][0x23c], -R129.reuse ;  /* 0x00008f0086407a23 */ /* 0x100fe40000010881 */
[----:B------:R-:W-:-:S02]  /*83f0*/  FFMA.FTZ R59, R133, c[0x0][0x23c], -R129 ;  /* 0x00008f00853b7a23 */ /* 0x000fc40000010881 */
[----:B------:R-:W-:Y:S01]  /*8400*/  FFMA.FTZ R62, R135, c[0x0][0x23c], -R129 ;  /* 0x00008f00873e7a23 */ /* 0x000fe20000010881 */
[----:B------:R-:W-:Y:S01]  /*8410*/  MOV R156, R190 ;  /* 0x000000be009c7202 */ /* 0x000fe20000000f00 */
[-C--:B------:R-:W-:Y:S01]  /*8420*/  HMMA.16816.F32 R164, R192, R168.reuse, RZ ;  /* 0x000000a8c0a4723c */ /* 0x080fe200000018ff */
[----:B------:R-:W-:Y:S01]  /*8430*/  MOV R4, R189 ;  /* 0x000000bd00047202 */ /* 0x000fe20000000f00 */
[----:B------:R-:W-:Y:S06]  /*8440*/  MUFU.EX2 R72, R72 ;  /* 0x0000004800487308 */ /* 0x000fec0000000800 */
[----:B------:R-:W-:Y:S02]  /*8450*/  HMMA.16816.F32 R160, R24, R168, RZ ;  /* 0x000000a818a0723c */ /* 0x000fe400000018ff */
[----:B------:R-:W1:Y:S06]  /*8460*/  MUFU.EX2 R63, R63 ;  /* 0x0000003f003f7308 */ /* 0x000e6c0000000800 */
[-C--:B------:R-:W-:Y:S02]  /*8470*/  HMMA.16816.F32 R172, R192, R176.reuse, RZ ;  /* 0x000000b0c0ac723c */ /* 0x080fe400000018ff */
[----:B------:R-:W-:Y:S06]  /*8480*/  MUFU.EX2 R31, R31 ;  /* 0x0000001f001f7308 */ /* 0x000fec0000000800 */
[----:B------:R-:W-:Y:S02]  /*8490*/  HMMA.16816.F32 R152, R24, R176, RZ ;  /* 0x000000b01898723c */ /* 0x000fe400000018ff */
[----:B------:R-:W-:Y:S06]  /*84a0*/  MUFU.EX2 R58, R58 ;  /* 0x0000003a003a7308 */ /* 0x000fec0000000800 */
[-C--:B------:R-:W-:Y:S02]  /*84b0*/  HMMA.16816.F32 R180, R192, R184.reuse, RZ ;  /* 0x000000b8c0b4723c */ /* 0x080fe400000018ff */
[----:B------:R-:W-:Y:S06]  /*84c0*/  MUFU.EX2 R69, R69 ;  /* 0x0000004500457308 */ /* 0x000fec0000000800 */
[----:B------:R-:W-:Y:S02]  /*84d0*/  HMMA.16816.F32 R144, R24, R184, RZ ;  /* 0x000000b81890723c */ /* 0x000fe400000018ff */
[----:B------:R-:W2:Y:S06]  /*84e0*/  MUFU.EX2 R30, R30 ;  /* 0x0000001e001e7308 */ /* 0x000eac0000000800 */
[-C--:B------:R-:W-:Y:S02]  /*84f0*/  HMMA.16816.F32 R188, R192, R16.reuse, RZ ;  /* 0x00000010c0bc723c */ /* 0x080fe400000018ff */
[----:B------:R-:W-:Y:S06]  /*8500*/  MUFU.EX2 R29, R29 ;  /* 0x0000001d001d7308 */ /* 0x000fec0000000800 */
[----:B------:R-:W-:Y:S02]  /*8510*/  HMMA.16816.F32 R136, R24, R16, RZ ;  /* 0x000000101888723c */ /* 0x000fe400000018ff */
        /* <DEDUP_REMOVED lines=8> */
[----:B------:R-:W3:Y:S01]  /*85a0*/  MUFU.EX2 R62, R62 ;  /* 0x0000003e003e7308 */ /* 0x000ee20000000800 */
[----:B-1----:R-:W-:-:S02]  /*85b0*/  F2FP.PACK_AB R8, R63, R72 ;  /* 0x000000483f08723e */ /* 0x002fc400000000ff */
[----:B--2---:R-:W-:Y:S02]  /*85c0*/  F2FP.PACK_AB R9, R30, R69 ;  /* 0x000000451e09723e */ /* 0x004fe400000000ff */
[----:B------:R-:W-:Y:S02]  /*85d0*/  F2FP.PACK_AB R10, R58, R31 ;  /* 0x0000001f3a0a723e */ /* 0x000fe400000000ff */
[----:B------:R-:W-:Y:S02]  /*85e0*/  F2FP.PACK_AB R11, R57, R29 ;  /* 0x0000001d390b723e */ /* 0x000fe400000000ff */
[----:B------:R-:W-:Y:S02]  /*85f0*/  F2FP.PACK_AB R132, R66, R28 ;  /* 0x0000001c4284723e */ /* 0x000fe400000000ff */
[----:B------:R-:W-:Y:S02]  /*8600*/  F2FP.PACK_AB R133, R64, R65 ;  /* 0x000000414085723e */ /* 0x000fe400000000ff */
[----:B------:R-:W-:-:S02]  /*8610*/  F2FP.PACK_AB R134, R60, R61 ;  /* 0x0000003d3c86723e */ /* 0x000fc400000000ff */
[----:B---3--:R-:W-:Y:S01]  /*8620*/  F2FP.PACK_AB R135, R62, R59 ;  /* 0x0000003b3e87723e */ /* 0x008fe200000000ff */
[-C--:B------:R-:W-:Y:S01]  /*8630*/  HMMA.16816.F32 R164, R8, R36.reuse, R164 ;  /* 0x0000002408a4723c */ /* 0x080fe200000018a4 */
[----:B------:R-:W-:Y:S02]  /*8640*/  MOV R17, R157 ;  /* 0x0000009d00117202 */ /* 0x000fe40000000f00 */
[----:B------:R-:W-:Y:S02]  /*8650*/  MOV R16, R156 ;  /* 0x0000009c00107202 */ /* 0x000fe40000000f00 */
[----:B------:R-:W-:Y:S02]  /*8660*/  MOV R6, R143 ;  /* 0x0000008f00067202 */ /* 0x000fe40000000f00 */
[----:B------:R-:W-:Y:S01]  /*8670*/  MOV R5, R159 ;  /* 0x0000009f00057202 */ /* 0x000fe20000000f00 */
[----:B------:R-:W-:Y:S07]  /*8680*/  HMMA.16816.F32 R160, R132, R36, R160 ;  /* 0x0000002484a0723c */ /* 0x000fee00000018a0 */
[----:B------:R-:W-:Y:S01]  /*8690*/  IMAD.MOV.U32 R37, RZ, RZ, R148 ;  /* 0x000000ffff257224 */ /* 0x000fe200078e0094 */
[----:B----4-:R-:W-:Y:S01]  /*86a0*/  HMMA.16816.F32 R172, R8, R32, R172 ;  /* 0x0000002008ac723c */ /* 0x010fe200000018ac */
[----:B------:R-:W-:-:S07]  /*86b0*/  MOV R36, R142 ;  /* 0x0000008e00247202 */ /* 0x000fce0000000f00 */
[----:B------:R-:W-:Y:S07]  /*86c0*/  HMMA.16816.F32 R152, R132, R32, R152 ;  /* 0x000000208498723c */ /* 0x000fee0000001898 */
[----:B------:R-:W-:Y:S01]  /*86d0*/  MOV R33, R150 ;  /* 0x0000009600217202 */ /* 0x000fe20000000f00 */
[----:B------:R-:W-:Y:S01]  /*86e0*/  HMMA.16816.F32 R180, R8, R20, R180 ;  /* 0x0000001408b4723c */ /* 0x000fe200000018b4 */
[----:B------:R-:W-:-:S07]  /*86f0*/  MOV R32, R149 ;  /* 0x0000009500207202 */ /* 0x000fce0000000f00 */
[----:B------:R-:W-:Y:S07]  /*8700*/  HMMA.16816.F32 R144, R132, R20, R144 ;  /* 0x000000148490723c */ /* 0x000fee0000001890 */
[----:B------:R-:W-:Y:S01]  /*8710*/  MOV R21, R158 ;  /* 0x0000009e00157202 */ /* 0x000fe20000000f00 */
[----:B------:R-:W-:Y:S01]  /*8720*/  HMMA.16816.F32 R188, R8, R12, R188 ;  /* 0x0000000c08bc723c */ /* 0x000fe200000018bc */
[----:B------:R-:W-:-:S07]  /*8730*/  MOV R20, R141 ;  /* 0x0000008d00147202 */ /* 0x000fce0000000f00 */
[----:B------:R-:W-:Y:S07]  /*8740*/  HMMA.16816.F32 R136, R132, R12, R136 ;  /* 0x0000000c8488723c */ /* 0x000fee0000001888 */
[----:B------:R-:W-:Y:S01]  /*8750*/  MOV R13, R151 ;  /* 0x00000097000d7202 */ /* 0x000fe20000000f00 */
[C---:B------:R-:W-:Y:S08]  /*8760*/  HMMA.16816.F32 R156, R24.reuse, R170, RZ ;  /* 0x000000aa189c723c */ /* 0x040ff000000018ff */
[C---:B------:R-:W-:Y:S08]  /*8770*/  HMMA.16816.F32 R148, R24.reuse, R178, RZ ;  /* 0x000000b21894723c */ /* 0x040ff000000018ff */
[C---:B------:R-:W-:Y:S08]  /*8780*/  HMMA.16816.F32 R140, R24.reuse, R186, RZ ;  /* 0x000000ba188c723c */ /* 0x040ff000000018ff */
[----:B------:R-:W-:Y:S08]  /*8790*/  HMMA.16816.F32 R24, R24, R18, RZ ;  /* 0x000000121818723c */ /* 0x000ff000000018ff */
[C---:B------:R-:W-:Y:S08]  /*87a0*/  HMMA.16816.F32 R168, R192.reuse, R170, RZ ;  /* 0x000000aac0a8723c */ /* 0x040ff000000018ff */
[C---:B------:R-:W-:Y:S08]  /*87b0*/  HMMA.16816.F32 R176, R192.reuse, R178, RZ ;  /* 0x000000b2c0b0723c */ /* 0x040ff000000018ff */
[C---:B------:R-:W-:Y:S08]  /*87c0*/  HMMA.16816.F32 R184, R192.reuse, R186, RZ ;  /* 0x000000bac0b8723c */ /* 0x040ff000000018ff */
[----:B------:R-:W-:Y:S01]  /*87d0*/  HMMA.16816.F32 R192, R192, R18, RZ ;  /* 0x00000012c0c0723c */ /* 0x000fe200000018ff */
[----:B------:R-:W-:-:S02]  /*87e0*/  FSETP.NEU.FTZ.AND P3, PT, R68, -INF , PT ;  /* 0xff8000004400780b */ /* 0x000fc40003f7d000 */
[----:B------:R-:W-:-:S05]  /*87f0*/  FSETP.NEU.FTZ.AND P1, PT, R3, -INF , PT ;  /* 0xff8000000300780b */ /* 0x000fca0003f3d000 */
[----:B------:R-:W-:Y:S01]  /*8800*/  HMMA.16816.F32 R156, R132, R38, R156 ;  /* 0x00000026849c723c */ /* 0x000fe2000000189c */
[----:B------:R-:W-:-:S07]  /*8810*/  FSETP.NEU.FTZ.AND P0, PT, R2, -INF , PT ;  /* 0xff8000000200780b */ /* 0x000fce0003f1d000 */
[C---:B------:R-:W-:Y:S08]  /*8820*/  HMMA.16816.F32 R148, R132.reuse, R34, R148 ;  /* 0x000000228494723c */ /* 0x040ff00000001894 */
[C---:B------:R-:W-:Y:S08]  /*8830*/  HMMA.16816.F32 R140, R132.reuse, R22, R140 ;  /* 0x00000016848c723c */ /* 0x040ff0000000188c */
[-C--:B------:R-:W-:Y:S07]  /*8840*/  HMMA.16816.F32 R132, R132, R14.reuse, R24 ;  /* 0x0000000e8484723c */ /* 0x080fee0000001818 */
[----:B------:R-:W-:Y:S01]  /*8850*/  MOV R24, R13 ;  /* 0x0000000d00187202 */ /* 0x000fe20000000f00 */
[----:B------:R-:W-:Y:S01]  /*8860*/  HMMA.16816.F32 R192, R8, R14, R192 ;  /* 0x0000000e08c0723c */ /* 0x000fe200000018c0 */
[----:B------:R-:W1:Y:S01]  /*8870*/  LDSM.16.MT88.4 R12, [R224+0x9000] ;  /* 0x00900000e00c783b */ /* 0x000e620000004200 */
[----:B------:R-:W-:-:S02]  /*8880*/  FMUL.FTZ R25, R3, c[0x0][0x23c] ;  /* 0x00008f0003197a20 */ /* 0x000fc40000410000 */
[----:B------:R-:W-:-:S04]  /*8890*/  FMUL.FTZ R26, R2, c[0x0][0x23c] ;  /* 0x00008f00021a7a20 */ /* 0x000fc80000410000 */
[----:B------:R-:W-:Y:S01]  /*88a0*/  HMMA.16816.F32 R168, R8, R38, R168 ;  /* 0x0000002608a8723c */ /* 0x000fe200000018a8 */
[----:B------:R-:W-:-:S06]  /*88b0*/  FSEL R25, R25, RZ, P1 ;  /* 0x000000ff19197208 */ /* 0x000fcc0000800000 */
[----:B------:R-:W-:Y:S01]  /*88c0*/  FMUL.FTZ R38, R68, c[0x0][0x23c] ;  /* 0x00008f0044267a20 */ /* 0x000fe20000410000 */
[----:B------:R-:W-:-:S04]  /*88d0*/  FSEL R26, R26, RZ, P0 ;  /* 0x000000ff1a1a7208 */ /* 0x000fc80000000000 */
[----:B------:R-:W-:Y:S01]  /*88e0*/  FSEL R38, R38, RZ, P3 ;  /* 0x000000ff26267208 */ /* 0x000fe20001800000 */
[--C-:B------:R-:W-:Y:S02]  /*88f0*/  FFMA.FTZ R79, R79, c[0x0][0x23c], -R25.reuse ;  /* 0x00008f004f4f7a23 */ /* 0x100fe40000010819 */
[----:B------:R-:W-:Y:S02]  /*8900*/  FFMA.FTZ R54, R54, c[0x0][0x23c], -R25 ;  /* 0x00008f0036367a23 */ /* 0x000fe40000010819 */
[--C-:B------:R-:W-:Y:S02]  /*8910*/  FFMA.FTZ R81, R81, c[0x0][0x23c], -R38.reuse ;  /* 0x00008f0051517a23 */ /* 0x100fe40000010826 */
[--C-:B------:R-:W-:Y:S02]  /*8920*/  FFMA.FTZ R56, R56, c[0x0][0x23c], -R38.reuse ;  /* 0x00008f0038387a23 */ /* 0x100fe40000010826 */
[--C-:B------:R-:W-:Y:S02]  /*8930*/  FFMA.FTZ R55, R55, c[0x0][0x23c], -R38.reuse ;  /* 0x00008f0037377a23 */ /* 0x100fe40000010826 */
[----:B------:R-:W-:-:S02]  /*8940*/  FFMA.FTZ R48, R48, c[0x0][0x23c], -R38 ;  /* 0x00008f0030307a23 */ /* 0x000fc40000010826 */
[--C-:B------:R-:W-:Y:S02]  /*8950*/  FFMA.FTZ R53, R53, c[0x0][0x23c], -R25.reuse ;  /* 0x00008f0035357a23 */ /* 0x100fe40000010819 */
[----:B------:R-:W-:Y:S02]  /*8960*/  FFMA.FTZ R47, R47, c[0x0][0x23c], -R25 ;  /* 0x00008f002f2f7a23 */ /* 0x000fe40000010819 */
[--C-:B------:R-:W-:Y:S02]  /*8970*/  FFMA.FTZ R52, R52, c[0x0][0x23c], -R26.reuse ;  /* 0x00008f0034347a23 */ /* 0x100fe4000001081a */
[--C-:B------:R-:W-:Y:S02]  /*8980*/  FFMA.FTZ R51, R51, c[0x0][0x23c], -R26.reuse ;  /* 0x00008f0033337a23 */ /* 0x100fe4000001081a */
[--C-:B------:R-:W-:Y:S02]  /*8990*/  FFMA.FTZ R46, R46, c[0x0][0x23c], -R26.reuse ;  /* 0x00008f002e2e7a23 */ /* 0x100fe4000001081a */
[----:B------:R-:W-:-:S02]  /*89a0*/  FFMA.FTZ R45, R45, c[0x0][0x23c], -R26 ;  /* 0x00008f002d2d7a23 */ /* 0x000fc4000001081a */
[--C-:B------:R-:W-:Y:S02]  /*89b0*/  FFMA.FTZ R50, R50, c[0x0][0x23c], -R129.reuse ;  /* 0x00008f0032327a23 */ /* 0x100fe40000010881 */
[--C-:B------:R-:W-:Y:S02]  /*89c0*/  FFMA.FTZ R49, R49, c[0x0][0x23c], -R129.reuse ;  /* 0x00008f0031317a23 */ /* 0x100fe40000010881 */
[--C-:B------:R-:W-:Y:S02]  /*89d0*/  FFMA.FTZ R44, R44, c[0x0][0x23c], -R129.reuse ;  /* 0x00008f002c2c7a23 */ /* 0x100fe40000010881 */
[----:B------:R-:W-:Y:S01]  /*89e0*/  FFMA.FTZ R43, R43, c[0x0][0x23c], -R129 ;  /* 0x00008f002b2b7a23 */ /* 0x000fe20000010881 */
[----:B------:R-:W-:Y:S08]  /*89f0*/  MUFU.EX2 R81, R81 ;  /* 0x0000005100517308 */ /* 0x000ff00000000800 */
        /* <DEDUP_REMOVED lines=8> */
[----:B------:R-:W2:Y:S08]  /*8a80*/  MUFU.EX2 R51, R51 ;  /* 0x0000003300337308 */ /* 0x000eb00000000800 */
[----:B------:R-:W-:Y:S08]  /*8a90*/  MUFU.EX2 R46, R46 ;  /* 0x0000002e002e7308 */ /* 0x000ff00000000800 */
[----:B------:R-:W-:Y:S08]  /*8aa0*/  MUFU.EX2 R45, R45 ;  /* 0x0000002d002d7308 */ /* 0x000ff00000000800 */
[----:B------:R-:W-:Y:S08]  /*8ab0*/  MUFU.EX2 R50, R50 ;  /* 0x0000003200327308 */ /* 0x000ff00000000800 */
[----:B------:R-:W3:Y:S08]  /*8ac0*/  MUFU.EX2 R49, R49 ;  /* 0x0000003100317308 */ /* 0x000ef00000000800 */
[----:B------:R-:W-:Y:S08]  /*8ad0*/  MUFU.EX2 R44, R44 ;  /* 0x0000002c002c7308 */ /* 0x000ff00000000800 */
[----:B------:R-:W4:Y:S01]  /*8ae0*/  MUFU.EX2 R43, R43 ;  /* 0x0000002b002b7308 */ /* 0x000f220000000800 */
[----:B------:R-:W-:Y:S01]  /*8af0*/  HMMA.16816.F32 R176, R8, R34, R176 ;  /* 0x0000002208b0723c */ /* 0x000fe200000018b0 */
[----:B------:R-:W-:-:S02]  /*8b00*/  MOV R39, R16 ;  /* 0x0000001000277202 */ /* 0x000fc40000000f00 */
[----:B------:R-:W-:Y:S02]  /*8b10*/  MOV R27, R17 ;  /* 0x00000011001b7202 */ /* 0x000fe40000000f00 */
[----:B--2---:R-:W-:Y:S02]  /*8b20*/  F2FP.PACK_AB R16, R51, R52 ;  /* 0x000000343310723e */ /* 0x004fe400000000ff */
[----:B---3--:R-:W-:Y:S01]  /*8b30*/  F2FP.PACK_AB R17, R49, R50 ;  /* 0x000000323111723e */ /* 0x008fe200000000ff */
[----:B------:R-:W-:Y:S01]  /*8b40*/  HMMA.16816.F32 R184, R8, R22, R184 ;  /* 0x0000001608b8723c */ /* 0x000fe200000018b8 */
[----:B------:R-:W-:-:S06]  /*8b50*/  F2FP.PACK_AB R18, R45, R46 ;  /* 0x0000002e2d12723e */ /* 0x000fcc00000000ff */
[----:B------:R-:W-:Y:S02]  /*8b60*/  F2FP.PACK_AB R8, R56, R81 ;  /* 0x000000513808723e */ /* 0x000fe400000000ff */
[----:B------:R-:W-:Y:S02]  /*8b70*/  F2FP.PACK_AB R9, R54, R79 ;  /* 0x0000004f3609723e */ /* 0x000fe400000000ff */
[----:B------:R-:W-:Y:S02]  /*8b80*/  F2FP.PACK_AB R10, R48, R55 ;  /* 0x00000037300a723e */ /* 0x000fe400000000ff */
[----:B------:R-:W-:Y:S02]  /*8b90*/  F2FP.PACK_AB R11, R47, R53 ;  /* 0x000000352f0b723e */ /* 0x000fe400000000ff */
[----:B----4-:R-:W-:-:S05]  /*8ba0*/  F2FP.PACK_AB R19, R43, R44 ;  /* 0x0000002c2b13723e */ /* 0x010fca00000000ff */
[-C--:B-1----:R-:W-:Y:S08]  /*8bb0*/  HMMA.16816.F32 R164, R8, R12.reuse, R164 ;  /* 0x0000000c08a4723c */ /* 0x082ff000000018a4 */
        /* <DEDUP_REMOVED lines=12> */
[----:B------:R-:W-:Y:S01]  /*8c80*/  HMMA.16816.F32 R184, R8, R14, R184 ;  /* 0x0000000e08b8723c */ /* 0x000fe200000018b8 */
[----:B------:R-:W1:Y:S01]  /*8c90*/  LDSM.16.MT88.4 R12, [R220+0x9000] ;  /* 0x00900000dc0c783b */ /* 0x000e620000004200 */
[----:B------:R-:W-:-:S02]  /*8ca0*/  FFMA.FTZ R80, R80, c[0x0][0x23c], -R38 ;  /* 0x00008f0050507a23 */ /* 0x000fc40000010826 */
[--C-:B------:R-:W-:Y:S02]  /*8cb0*/  FFMA.FTZ R42, R42, c[0x0][0x23c], -R38.reuse ;  /* 0x00008f002a2a7a23 */ /* 0x100fe40000010826 */
[--C-:B------:R-:W-:Y:S02]  /*8cc0*/  FFMA.FTZ R41, R41, c[0x0][0x23c], -R38.reuse ;  /* 0x00008f0029297a23 */ /* 0x100fe40000010826 */
[----:B------:R-:W-:Y:S02]  /*8cd0*/  FFMA.FTZ R34, R39, c[0x0][0x23c], -R38 ;  /* 0x00008f0027227a23 */ /* 0x000fe40000010826 */
[--C-:B------:R-:W-:Y:S02]  /*8ce0*/  FFMA.FTZ R38, R32, c[0x0][0x23c], -R26.reuse ;  /* 0x00008f0020267a23 */ /* 0x100fe4000001081a */
[----:B------:R-:W-:Y:S02]  /*8cf0*/  FFMA.FTZ R32, R36, c[0x0][0x23c], -R26 ;  /* 0x00008f0024207a23 */ /* 0x000fe4000001081a */
[----:B------:R-:W-:-:S02]  /*8d00*/  FFMA.FTZ R78, R78, c[0x0][0x23c], -R25 ;  /* 0x00008f004e4e7a23 */ /* 0x000fc40000010819 */
[--C-:B------:R-:W-:Y:S02]  /*8d10*/  FFMA.FTZ R40, R40, c[0x0][0x23c], -R25.reuse ;  /* 0x00008f0028287a23 */ /* 0x100fe40000010819 */
[--C-:B------:R-:W-:Y:S02]  /*8d20*/  FFMA.FTZ R39, R24, c[0x0][0x23c], -R25.reuse ;  /* 0x00008f0018277a23 */ /* 0x100fe40000010819 */
[----:B------:R-:W-:Y:S02]  /*8d30*/  FFMA.FTZ R33, R33, c[0x0][0x23c], -R25 ;  /* 0x00008f0021217a23 */ /* 0x000fe40000010819 */
[--C-:B------:R-:W-:Y:S02]  /*8d40*/  FFMA.FTZ R37, R37, c[0x0][0x23c], -R26.reuse ;  /* 0x00008f0025257a23 */ /* 0x100fe4000001081a */
[----:B------:R-:W-:Y:S02]  /*8d50*/  FFMA.FTZ R6, R6, c[0x0][0x23c], -R26 ;  /* 0x00008f0006067a23 */ /* 0x000fe4000001081a */
[----:B------:R-:W-:-:S02]  /*8d60*/  FFMA.FTZ R36, R95, c[0x0][0x23c], -R129 ;  /* 0x00008f005f247a23 */ /* 0x000fc40000010881 */
[--C-:B------:R-:W-:Y:S01]  /*8d70*/  FFMA.FTZ R35, R96, c[0x0][0x23c], -R129.reuse ;  /* 0x00008f0060237a23 */ /* 0x100fe20000010881 */
[-C--:B-1----:R-:W-:Y:S08]  /*8d80*/  HMMA.16816.F32 R188, R8, R12.reuse, R188 ;  /* 0x0000000c08bc723c */ /* 0x082ff000000018bc */
[C---:B------:R-:W-:Y:S08]  /*8d90*/  HMMA.16816.F32 R136, R16.reuse, R12, R136 ;  /* 0x0000000c1088723c */ /* 0x040ff00000001888 */
[-C--:B------:R-:W-:Y:S08]  /*8da0*/  HMMA.16816.F32 R132, R16, R14.reuse, R132 ;  /* 0x0000000e1084723c */ /* 0x080ff00000001884 */
[----:B------:R-:W-:Y:S01]  /*8db0*/  HMMA.16816.F32 R192, R8, R14, R192 ;  /* 0x0000000e08c0723c */ /* 0x000fe200000018c0 */
[----:B------:R-:W1:Y:S01]  /*8dc0*/  LDSM.16.MT88.4 R12, [R224+0x9800] ;  /* 0x00980000e00c783b */ /* 0x000e620000004200 */
[----:B------:R-:W-:-:S02]  /*8dd0*/  FFMA.FTZ R5, R5, c[0x0][0x23c], -R129 ;  /* 0x00008f0005057a23 */ /* 0x000fc40000010881 */
[----:B------:R-:W-:Y:S01]  /*8de0*/  FFMA.FTZ R4, R4, c[0x0][0x23c], -R129 ;  /* 0x00008f0004047a23 */ /* 0x000fe20000010881 */
[----:B------:R-:W-:Y:S08]  /*8df0*/  MUFU.EX2 R80, R80 ;  /* 0x0000005000507308 */ /* 0x000ff00000000800 */
[----:B------:R-:W2:Y:S08]  /*8e00*/  MUFU.EX2 R42, R42 ;  /* 0x0000002a002a7308 */ /* 0x000eb00000000800 */
[----:B------:R-:W-:Y:S08]  /*8e10*/  MUFU.EX2 R41, R41 ;  /* 0x0000002900297308 */ /* 0x000ff00000000800 */
[----:B------:R-:W-:Y:S08]  /*8e20*/  MUFU.EX2 R34, R34 ;  /* 0x0000002200227308 */ /* 0x000ff00000000800 */
[----:B------:R-:W-:Y:S08]  /*8e30*/  MUFU.EX2 R78, R78 ;  /* 0x0000004e004e7308 */ /* 0x000ff00000000800 */
[----:B------:R-:W3:Y:S08]  /*8e40*/  MUFU.EX2 R40, R40 ;  /* 0x0000002800287308 */ /* 0x000ef00000000800 */
[----:B------:R-:W-:Y:S08]  /*8e50*/  MUFU.EX2 R39, R39 ;  /* 0x0000002700277308 */ /* 0x000ff00000000800 */
[----:B------:R-:W4:Y:S08]  /*8e60*/  MUFU.EX2 R33, R33 ;  /* 0x0000002100217308 */ /* 0x000f300000000800 */
[----:B------:R-:W-:Y:S08]  /*8e70*/  MUFU.EX2 R38, R38 ;  /* 0x0000002600267308 */ /* 0x000ff00000000800 */
[----:B------:R-:W1:Y:S08]  /*8e80*/  MUFU.EX2 R37, R37 ;  /* 0x0000002500257308 */ /* 0x000e700000000800 */
[----:B------:R-:W-:Y:S08]  /*8e90*/  MUFU.EX2 R32, R32 ;  /* 0x0000002000207308 */ /* 0x000ff00000000800 */
[----:B------:R-:W-:Y:S08]  /*8ea0*/  MUFU.EX2 R6, R6 ;  /* 0x0000000600067308 */ /* 0x000ff00000000800 */
[----:B------:R-:W-:Y:S08]  /*8eb0*/  MUFU.EX2 R36, R36 ;  /* 0x0000002400247308 */ /* 0x000ff00000000800 */
[----:B------:R-:W1:Y:S08]  /*8ec0*/  MUFU.EX2 R35, R35 ;  /* 0x0000002300237308 */ /* 0x000e700000000800 */
[----:B------:R-:W-:Y:S08]  /*8ed0*/  MUFU.EX2 R5, R5 ;  /* 0x0000000500057308 */ /* 0x000ff00000000800 */
[----:B------:R-:W1:Y:S01]  /*8ee0*/  MUFU.EX2 R4, R4 ;  /* 0x0000000400047308 */ /* 0x000e620000000800 */
[----:B--2---:R-:W-:-:S02]  /*8ef0*/  F2FP.PACK_AB R8, R42, R80 ;  /* 0x000000502a08723e */ /* 0x004fc400000000ff */
[----:B---3--:R-:W-:Y:S02]  /*8f00*/  F2FP.PACK_AB R9, R40, R78 ;  /* 0x0000004e2809723e */ /* 0x008fe400000000ff */
[----:B------:R-:W-:Y:S02]  /*8f10*/  F2FP.PACK_AB R10, R34, R41 ;  /* 0x00000029220a723e */ /* 0x000fe400000000ff */
[----:B----4-:R-:W-:Y:S02]  /*8f20*/  F2FP.PACK_AB R11, R33, R39 ;  /* 0x00000027210b723e */ /* 0x010fe400000000ff */
[----:B-1----:R-:W-:Y:S02]  /*8f30*/  F2FP.PACK_AB R16, R37, R38 ;  /* 0x000000262510723e */ /* 0x002fe400000000ff */
[----:B------:R-:W-:Y:S02]  /*8f40*/  F2FP.PACK_AB R17, R35, R36 ;  /* 0x000000242311723e */ /* 0x000fe400000000ff */
[----:B------:R-:W-:-:S02]  /*8f50*/  F2FP.PACK_AB R18, R6, R32 ;  /* 0x000000200612723e */ /* 0x000fc400000000ff */
[----:B------:R-:W-:Y:S01]  /*8f60*/  F2FP.PACK_AB R19, R4, R5 ;  /* 0x000000050413723e */ /* 0x000fe200000000ff */
[-C--:B------:R-:W-:Y:S08]  /*8f70*/  HMMA.16816.F32 R164, R8, R12.reuse, R164 ;  /* 0x0000000c08a4723c */ /* 0x080ff000000018a4 */
        /* <DEDUP_REMOVED lines=14> */
[----:B------:R-:W-:Y:S01]  /*9060*/  FSETP.NEU.FTZ.AND P0, PT, R68, -INF , PT ;  /* 0xff8000004400780b */ /* 0x000fe20003f1d000 */
[----:B------:R-:W-:-:S02]  /*9070*/  IMAD.MOV.U32 R24, RZ, RZ, R27 ;  /* 0x000000ffff187224 */ /* 0x000fc400078e001b */
[--C-:B------:R-:W-:Y:S02]  /*9080*/  FFMA.FTZ R205, R205, c[0x0][0x23c], -R25.reuse ;  /* 0x00008f00cdcd7a23 */ /* 0x100fe40000010819 */
[----:B------:R-:W-:Y:S02]  /*9090*/  FFMA.FTZ R204, R204, c[0x0][0x23c], -R25 ;  /* 0x00008f00cccc7a23 */ /* 0x000fe40000010819 */
[--C-:B------:R-:W-:Y:S02]  /*90a0*/  FFMA.FTZ R88, R88, c[0x0][0x23c], -R26.reuse ;  /* 0x00008f0058587a23 */ /* 0x100fe4000001081a */
[----:B------:R-:W-:Y:S02]  /*90b0*/  FFMA.FTZ R85, R85, c[0x0][0x23c], -R26 ;  /* 0x00008f0055557a23 */ /* 0x000fe4000001081a */
[----:B------:R-:W-:Y:S01]  /*90c0*/  FFMA.FTZ R82, R82, c[0x0][0x23c], -R129 ;  /* 0x00008f0052527a23 */ /* 0x000fe20000010881 */
[-C--:B-1----:R-:W-:Y:S08]  /*90d0*/  HMMA.16816.F32 R188, R8, R12.reuse, R188 ;  /* 0x0000000c08bc723c */ /* 0x082ff000000018bc */
[C---:B------:R-:W-:Y:S07]  /*90e0*/  HMMA.16816.F32 R136, R16.reuse, R12, R136 ;  /* 0x0000000c1088723c */ /* 0x040fee0000001888 */
[----:B------:R-:W-:Y:S01]  /*90f0*/  FMUL.FTZ R13, R68, c[0x0][0x23c] ;  /* 0x00008f00440d7a20 */ /* 0x000fe20000410000 */
[----:B------:R-:W-:Y:S01]  /*9100*/  HMMA.16816.F32 R132, R16, R14, R132 ;  /* 0x0000000e1084723c */ /* 0x000fe20000001884 */
[----:B------:R-:W-:-:S03]  /*9110*/  MOV R12, R20 ;  /* 0x00000014000c7202 */ /* 0x000fc60000000f00 */
[----:B------:R-:W-:-:S03]  /*9120*/  FSEL R13, R13, RZ, P0 ;  /* 0x000000ff0d0d7208 */ /* 0x000fc60000000000 */
[----:B------:R-:W-:Y:S02]  /*9130*/  MOV R19, R21 ;  /* 0x0000001500137202 */ /* 0x000fe40000000f00 */
[----:B------:R-:W-:Y:S02]  /*9140*/  FFMA.FTZ R96, R92, c[0x0][0x23c], -R13 ;  /* 0x00008f005c607a23 */ /* 0x000fe4000001080d */
[--C-:B------:R-:W-:Y:S01]  /*9150*/  FFMA.FTZ R92, R90, c[0x0][0x23c], -R25.reuse ;  /* 0x00008f005a5c7a23 */ /* 0x100fe20000010819 */
[----:B------:R-:W-:Y:S01]  /*9160*/  HMMA.16816.F32 R192, R8, R14, R192 ;  /* 0x0000000e08c0723c */ /* 0x000fe200000018c0 */
[----:B------:R-:W-:Y:S02]  /*9170*/  FFMA.FTZ R90, R102, c[0x0][0x23c], -R25 ;  /* 0x00008f00665a7a23 */ /* 0x000fe40000010819 */
[--C-:B------:R-:W-:Y:S02]  /*9180*/  FFMA.FTZ R27, R106, c[0x0][0x23c], -R13.reuse ;  /* 0x00008f006a1b7a23 */ /* 0x100fe4000001080d */
[----:B------:R-:W-:-:S02]  /*9190*/  FFMA.FTZ R20, R114, c[0x0][0x23c], -R13 ;  /* 0x00008f0072147a23 */ /* 0x000fc4000001080d */
[--C-:B------:R-:W-:Y:S02]  /*91a0*/  FFMA.FTZ R21, R112, c[0x0][0x23c], -R13.reuse ;  /* 0x00008f0070157a23 */ /* 0x100fe4000001080d */
[--C-:B------:R-:W-:Y:S02]  /*91b0*/  FFMA.FTZ R23, R125, c[0x0][0x23c], -R13.reuse ;  /* 0x00008f007d177a23 */ /* 0x100fe4000001080d */
[--C-:B------:R-:W-:Y:S02]  /*91c0*/  FFMA.FTZ R95, R91, c[0x0][0x23c], -R13.reuse ;  /* 0x00008f005b5f7a23 */ /* 0x100fe4000001080d */
        /* <DEDUP_REMOVED lines=10> */
[--C-:B------:R-:W-:Y:S01]  /*9270*/  FFMA.FTZ R91, R89, c[0x0][0x23c], -R25.reuse ;  /* 0x00008f00595b7a23 */ /* 0x100fe20000010819 */
[----:B------:R-:W1:Y:S01]  /*9280*/  LDSM.16.MT88.4 R12, [R224+0xa000] ;  /* 0x00a00000e00c783b */ /* 0x000e620000004200 */
[--C-:B------:R-:W-:Y:S02]  /*9290*/  FFMA.FTZ R16, R87, c[0x0][0x23c], -R25.reuse ;  /* 0x00008f0057107a23 */ /* 0x100fe40000010819 */
[--C-:B------:R-:W-:Y:S02]  /*92a0*/  FFMA.FTZ R11, R120, c[0x0][0x23c], -R25.reuse ;  /* 0x00008f00780b7a23 */ /* 0x100fe40000010819 */
[--C-:B------:R-:W-:Y:S02]  /*92b0*/  FFMA.FTZ R10, R111, c[0x0][0x23c], -R25.reuse ;  /* 0x00008f006f0a7a23 */ /* 0x100fe40000010819 */
[----:B------:R-:W-:-:S02]  /*92c0*/  FFMA.FTZ R9, R86, c[0x0][0x23c], -R25 ;  /* 0x00008f0056097a23 */ /* 0x000fc40000010819 */
[----:B------:R-:W-:Y:S02]  /*92d0*/  FFMA.FTZ R107, R70, c[0x0][0x23c], -R25 ;  /* 0x00008f00466b7a23 */ /* 0x000fe40000010819 */
[----:B------:R-:W-:Y:S01]  /*92e0*/  FFMA.FTZ R8, R99, c[0x0][0x23c], -R129 ;  /* 0x00008f0063087a23 */ /* 0x000fe20000010881 */
[----:B------:R-:W-:Y:S01]  /*92f0*/  MUFU.EX2 R96, R96 ;  /* 0x0000006000607308 */ /* 0x000fe20000000800 */
[--C-:B------:R-:W-:Y:S01]  /*9300*/  FFMA.FTZ R89, R105, c[0x0][0x23c], -R25.reuse ;  /* 0x00008f0069597a23 */ /* 0x100fe20000010819 */
[----:B------:R2:W5:Y:S01]  /*9310*/  LDL.LU R214, [R1+0x54] ;  /* 0x0000540001d67983 */ /* 0x0005620000300800 */
[--C-:B------:R-:W-:Y:S02]  /*9320*/  FFMA.FTZ R120, R119, c[0x0][0x23c], -R25.reuse ;  /* 0x00008f0077787a23 */ /* 0x100fe40000010819 */
[----:B------:R-:W-:Y:S01]  /*9330*/  FFMA.FTZ R87, R101, c[0x0][0x23c], -R26 ;  /* 0x00008f0065577a23 */ /* 0x000fe2000001081a */
[----:B------:R2:W5:Y:S01]  /*9340*/  LDL.LU R213, [R1+0x50] ;  /* 0x0000500001d57983 */ /* 0x0005620000300800 */
[----:B------:R-:W-:-:S02]  /*9350*/  FFMA.FTZ R119, R212, c[0x0][0x23c], -R25 ;  /* 0x00008f00d4777a23 */ /* 0x000fc40000010819 */
[--C-:B------:R-:W-:Y:S02]  /*9360*/  FFMA.FTZ R111, R71, c[0x0][0x23c], -R25.reuse ;  /* 0x00008f00476f7a23 */ /* 0x100fe40000010819 */
[--C-:B------:R-:W-:Y:S02]  /*9370*/  FFMA.FTZ R105, R251, c[0x0][0x23c], -R25.reuse ;  /* 0x00008f00fb697a23 */ /* 0x100fe40000010819 */
[----:B------:R-:W-:Y:S02]  /*9380*/  FFMA.FTZ R101, R7, c[0x0][0x23c], -R25 ;  /* 0x00008f0007657a23 */ /* 0x000fe40000010819 */
[--C-:B------:R-:W-:Y:S01]  /*9390*/  FFMA.FTZ R86, R100, c[0x0][0x23c], -R26.reuse ;  /* 0x00008f0064567a23 */ /* 0x100fe2000001081a */
[----:B------:R-:W3:Y:S01]  /*93a0*/  MUFU.EX2 R95, R95 ;  /* 0x0000005f005f7308 */ /* 0x000ee20000000800 */
[----:B------:R-:W-:Y:S01]  /*93b0*/  FFMA.FTZ R25, R84, c[0x0][0x23c], -R26 ;  /* 0x00008f0054197a23 */ /* 0x000fe2000001081a */
[----:B------:R2:W5:Y:S01]  /*93c0*/  LDL.LU R212, [R1+0x4c] ;  /* 0x00004c0001d47983 */ /* 0x0005620000300800 */
[----:B------:R-:W-:-:S02]  /*93d0*/  FFMA.FTZ R84, R97, c[0x0][0x23c], -R129 ;  /* 0x00008f0061547a23 */ /* 0x000fc40000010881 */
[--C-:B------:R-:W-:Y:S01]  /*93e0*/  FFMA.FTZ R97, R98, c[0x0][0x23c], -R129.reuse ;  /* 0x00008f0062617a23 */ /* 0x100fe20000010881 */
[----:B------:R2:W5:Y:S01]  /*93f0*/  LDL.LU R71, [R1+0x48] ;  /* 0x0000480001477983 */ /* 0x0005620000300800 */
[----:B------:R-:W-:Y:S01]  /*9400*/  FFMA.FTZ R99, R83, c[0x0][0x23c], -R129 ;  /* 0x00008f0053637a23 */ /* 0x000fe20000010881 */
[----:B------:R-:W-:Y:S08]  /*9410*/  MUFU.EX2 R94, R94 ;  /* 0x0000005e005e7308 */ /* 0x000ff00000000800 */
[----:B------:R-:W-:Y:S08]  /*9420*/  MUFU.EX2 R93, R93 ;  /* 0x0000005d005d7308 */ /* 0x000ff00000000800 */
[----:B------:R-:W-:Y:S08]  /*9430*/  MUFU.EX2 R92, R92 ;  /* 0x0000005c005c7308 */ /* 0x000ff00000000800 */
[----:B------:R-:W4:Y:S08]  /*9440*/  MUFU.EX2 R91, R91 ;  /* 0x0000005b005b7308 */ /* 0x000f300000000800 */
[----:B------:R-:W-:Y:S08]  /*9450*/  MUFU.EX2 R90, R90 ;  /* 0x0000005a005a7308 */ /* 0x000ff00000000800 */
[----:B------:R-:W1:Y:S08]  /*9460*/  MUFU.EX2 R89, R89 ;  /* 0x0000005900597308 */ /* 0x000e700000000800 */
[----:B------:R-:W-:Y:S08]  /*9470*/  MUFU.EX2 R88, R88 ;  /* 0x0000005800587308 */ /* 0x000ff00000000800 */
[----:B------:R-:W1:Y:S08]  /*9480*/  MUFU.EX2 R87, R87 ;  /* 0x0000005700577308 */ /* 0x000e700000000800 */
[----:B------:R-:W-:Y:S08]  /*9490*/  MUFU.EX2 R86, R86 ;  /* 0x0000005600567308 */ /* 0x000ff00000000800 */
[----:B------:R-:W-:Y:S08]  /*94a0*/  MUFU.EX2 R85, R85 ;  /* 0x0000005500557308 */ /* 0x000ff00000000800 */
[----:B------:R-:W-:Y:S08]  /*94b0*/  MUFU.EX2 R84, R84 ;  /* 0x0000005400547308 */ /* 0x000ff00000000800 */
[----:B------:R-:W-:Y:S01]  /*94c0*/  MUFU.EX2 R82, R82 ;  /* 0x0000005200527308 */ /* 0x000fe20000000800 */
[----:B------:R-:W-:Y:S01]  /*94d0*/  FADD.FTZ R196, R197, R196 ;  /* 0x000000c4c5c47221 */ /* 0x000fe20000010000 */
[----:B------:R2:W5:Y:S06]  /*94e0*/  LDL.LU R70, [R1+0x44] ;  /* 0x0000440001467983 */ /* 0x00056c0000300800 */
[----:B------:R3:W1:Y:S08]  /*94f0*/  MUFU.EX2 R83, R8 ;  /* 0x0000000800537308 */ /* 0x0006700000000800 */
[----:B------:R-:W1:Y:S01]  /*9500*/  MUFU.EX2 R97, R97 ;  /* 0x0000006100617308 */ /* 0x000e620000000800 */
        /* <DEDUP_REMOVED lines=23> */
[----:B------:R-:W-:Y:S01]  /*9680*/  FFMA.FTZ R121, R121, c[0x0][0x23c], -R129 ;  /* 0x00008f0079797a23 */ /* 0x000fe20000010881 */
[----:B------:R-:W-:Y:S01]  /*9690*/  MOV R129, R20 ;  /* 0x0000001400817202 */ /* 0x000fe20000000f00 */
[----:B------:R-:W-:Y:S01]  /*96a0*/  FADD.FTZ R198, R199, R198 ;  /* 0x000000c6c7c67221 */ /* 0x000fe20000010000 */
[----:B------:R-:W-:Y:S01]  /*96b0*/  MOV R199, R23 ;  /* 0x0000001700c77202 */ /* 0x000fe20000000f00 */
[----:B------:R-:W-:Y:S01]  /*96c0*/  FADD.FTZ R130, R131, R130 ;  /* 0x0000008283827221 */ /* 0x000fe20000010000 */
[----:B------:R-:W-:Y:S01]  /*96d0*/  MOV R131, R10 ;  /* 0x0000000a00837202 */ /* 0x000fe20000000f00 */
[----:B------:R-:W-:-:S02]  /*96e0*/  FADD.FTZ R200, R201, R200 ;  /* 0x000000c8c9c87221 */ /* 0x000fc40000010000 */
[----:B------:R-:W-:Y:S01]  /*96f0*/  FADD.FTZ R117, R117, R196 ;  /* 0x000000c475757221 */ /* 0x000fe20000010000 */
[----:B------:R-:W-:Y:S01]  /*9700*/  MOV R196, R21 ;  /* 0x0000001500c47202 */ /* 0x000fe20000000f00 */
[----:B------:R-:W-:Y:S01]  /*9710*/  IMAD.MOV.U32 R201, RZ, RZ, R9 ;  /* 0x000000ffffc97224 */ /* 0x000fe200078e0009 */
[----:B---3--:R-:W-:Y:S02]  /*9720*/  F2FP.PACK_AB R8, R95, R96 ;  /* 0x000000605f08723e */ /* 0x008fe400000000ff */
[----:B----4-:R-:W-:Y:S02]  /*9730*/  F2FP.PACK_AB R9, R91, R92 ;  /* 0x0000005c5b09723e */ /* 0x010fe400000000ff */
[----:B------:R-:W-:Y:S02]  /*9740*/  F2FP.PACK_AB R10, R93, R94 ;  /* 0x0000005e5d0a723e */ /* 0x000fe400000000ff */
[----:B-1----:R-:W-:Y:S02]  /*9750*/  F2FP.PACK_AB R11, R89, R90 ;  /* 0x0000005a590b723e */ /* 0x002fe400000000ff */
[----:B------:R-:W-:-:S02]  /*9760*/  F2FP.PACK_AB R20, R87, R88 ;  /* 0x000000585714723e */ /* 0x000fc400000000ff */
[----:B------:R-:W-:Y:S02]  /*9770*/  F2FP.PACK_AB R21, R83, R84 ;  /* 0x000000545315723e */ /* 0x000fe400000000ff */
[----:B------:R-:W-:Y:S02]  /*9780*/  F2FP.PACK_AB R22, R85, R86 ;  /* 0x000000565516723e */ /* 0x000fe400000000ff */
[----:B------:R-:W-:Y:S01]  /*9790*/  F2FP.PACK_AB R23, R97, R82 ;  /* 0x000000526117723e */ /* 0x000fe200000000ff */
[-C--:B------:R-:W-:Y:S08]  /*97a0*/  HMMA.16816.F32 R164, R8, R12.reuse, R164 ;  /* 0x0000000c08a4723c */ /* 0x080ff000000018a4 */
[C---:B------:R-:W-:Y:S08]  /*97b0*/  HMMA.16816.F32 R160, R20.reuse, R12, R160 ;  /* 0x0000000c14a0723c */ /* 0x040ff000000018a0 */
[-C--:B------:R-:W-:Y:S08]  /*97c0*/  HMMA.16816.F32 R156, R20, R14.reuse, R156 ;  /* 0x0000000e149c723c */ /* 0x080ff0000000189c */
[----:B------:R-:W-:Y:S01]  /*97d0*/  HMMA.16816.F32 R168, R8, R14, R168 ;  /* 0x0000000e08a8723c */ /* 0x000fe200000018a8 */
[----:B------:R-:W1:Y:S01]  /*97e0*/  LDSM.16.MT88.4 R12, [R222+0xa000] ;  /* 0x00a00000de0c783b */ /* 0x000e620000004200 */
[----:B------:R-:W-:Y:S01]  /*97f0*/  FADD.FTZ R118, R118, R198 ;  /* 0x000000c676767221 */ /* 0x000fe20000010000 */
[----:B------:R-:W-:-:S02]  /*9800*/  MOV R198, R16 ;  /* 0x0000001000c67202 */ /* 0x000fc40000000f00 */
[----:B------:R-:W3:Y:S03]  /*9810*/  LDSM.16.MT88.4 R16, [R221+0xa000] ;  /* 0x00a00000dd10783b */ /* 0x000ee60000004200 */
[-C--:B-1----:R-:W-:Y:S08]  /*9820*/  HMMA.16816.F32 R172, R8, R12.reuse, R172 ;  /* 0x0000000c08ac723c */ /* 0x082ff000000018ac */
[C---:B------:R-:W-:Y:S08]  /*9830*/  HMMA.16816.F32 R152, R20.reuse, R12, R152 ;  /* 0x0000000c1498723c */ /* 0x040ff00000001898 */
[-C--:B------:R-:W-:Y:S08]  /*9840*/  HMMA.16816.F32 R148, R20, R14.reuse, R148 ;  /* 0x0000000e1494723c */ /* 0x080ff00000001894 */
[----:B------:R-:W-:Y:S01]  /*9850*/  HMMA.16816.F32 R176, R8, R14, R176 ;  /* 0x0000000e08b0723c */ /* 0x000fe200000018b0 */
[----:B------:R-:W1:Y:S01]  /*9860*/  LDSM.16.MT88.4 R12, [R220+0xa000] ;  /* 0x00a00000dc0c783b */ /* 0x000e620000004200 */
[----:B------:R4:W-:Y:S01]  /*9870*/  MUFU.EX2 R104, R110 ;  /* 0x0000006e00687308 */ /* 0x0009e20000000800 */
[----:B------:R-:W-:Y:S01]  /*9880*/  FADD.FTZ R200, R77, R200 ;  /* 0x000000c84dc87221 */ /* 0x000fe20000010000 */
[----:B------:R-:W-:-:S04]  /*9890*/  MOV R77, R27 ;  /* 0x0000001b004d7202 */ /* 0x000fc80000000f00 */
[C---:B---3--:R-:W-:Y:S02]  /*98a0*/  HMMA.16816.F32 R144, R20.reuse, R16, R144 ;  /* 0x000000101490723c */ /* 0x048fe40000001890 */
[----:B------:R-:W3:Y:S01]  /*98b0*/  MUFU.EX2 R108, R25 ;  /* 0x00000019006c7308 */ /* 0x000ee20000000800 */
[----:B----4-:R-:W-:Y:S01]  /*98c0*/  MOV R110, R115 ;  /* 0x00000073006e7202 */ /* 0x010fe20000000f00 */
[----:B------:R-:W-:Y:S01]  /*98d0*/  FADD.FTZ R115, R74, R130 ;  /* 0x000000824a737221 */ /* 0x000fe20000010000 */
[----:B------:R-:W-:Y:S01]  /*98e0*/  MOV R130, R129 ;  /* 0x0000008100827202 */ /* 0x000fe20000000f00 */
[----:B------:R-:W-:Y:S02]  /*98f0*/  FADD.FTZ R129, R75, R117 ;  /* 0x000000754b817221 */ /* 0x000fe40000010000 */
[----:B------:R-:W-:Y:S02]  /*9900*/  HMMA.16816.F32 R140, R20, R18, R140 ;  /* 0x00000012148c723c */ /* 0x000fe4000000188c */
[----:B------:R-:W-:Y:S01]  /*9910*/  MUFU.EX2 R103, R24 ;  /* 0x0000001800677308 */ /* 0x000fe20000000800 */
[----:B------:R-:W-:-:S05]  /*9920*/  FADD.FTZ R118, R76, R118 ;  /* 0x000000764c767221 */ /* 0x000fca0000010000 */
[C---:B------:R-:W-:Y:S02]  /*9930*/  HMMA.16816.F32 R180, R8.reuse, R16, R180 ;  /* 0x0000001008b4723c */ /* 0x040fe400000018b4 */
[----:B------:R4:W-:Y:S06]  /*9940*/  MUFU.EX2 R75, R26 ;  /* 0x0000001a004b7308 */ /* 0x0009ec0000000800 */
[----:B------:R-:W-:Y:S01]  /*9950*/  HMMA.16816.F32 R184, R8, R18, R184 ;  /* 0x0000001208b8723c */ /* 0x000fe200000018b8 */
[----:B------:R-:W-:Y:S07]  /*9960*/  LDSM.16.MT88.4 R16, [R221+0xa800] ;  /* 0x00a80000dd10783b */ /* 0x000fee0000004200 */
[C---:B-1----:R-:W-:Y:S01]  /*9970*/  HMMA.16816.F32 R136, R20.reuse, R12, R136 ;  /* 0x0000000c1488723c */ /* 0x042fe20000001888 */
[----:B----4-:R-:W1:Y:S07]  /*9980*/  LDSM.16.MT88.4 R24, [R224+0xa800] ;  /* 0x00a80000e018783b */ /* 0x010e6e0000004200 */
[----:B------:R-:W-:Y:S01]  /*9990*/  HMMA.16816.F32 R132, R20, R14, R132 ;  /* 0x0000000e1484723c */ /* 0x000fe20000001884 */
[----:B------:R-:W4:Y:S07]  /*99a0*/  LDSM.16.MT88.4 R20, [R222+0xa800] ;  /* 0x00a80000de14783b */ /* 0x000f2e0000004200 */
[C---:B------:R-:W-:Y:S08]  /*99b0*/  HMMA.16816.F32 R188, R8.reuse, R12, R188 ;  /* 0x0000000c08bc723c */ /* 0x040ff000000018bc */
[----:B------:R-:W-:Y:S01]  /*99c0*/  HMMA.16816.F32 R192, R8, R14, R192 ;  /* 0x0000000e08c0723c */ /* 0x000fe200000018c0 */
[----:B------:R-:W1:Y:S01]  /*99d0*/  LDSM.16.MT88.4 R12, [R220+0xa800] ;  /* 0x00a80000dc0c783b */ /* 0x000e620000004200 */
[----:B------:R-:W-:-:S02]  /*99e0*/  FADD.FTZ R118, R72, R118 ;  /* 0x0000007648767221 */ /* 0x000fc40000010000 */
[----:B------:R-:W-:Y:S02]  /*99f0*/  FADD.FTZ R117, R73, R200 ;  /* 0x000000c849757221 */ /* 0x000fe40000010000 */
[----:B------:R-:W-:Y:S02]  /*9a00*/  FADD.FTZ R115, R67, R115 ;  /* 0x0000007343737221 */ /* 0x000fe40000010000 */
[----:B------:R-:W-:Y:S02]  /*9a10*/  FADD.FTZ R63, R63, R118 ;  /* 0x000000763f3f7221 */ /* 0x000fe40000010000 */
[----:B------:R-:W-:Y:S02]  /*9a20*/  FADD.FTZ R129, R69, R129 ;  /* 0x0000008145817221 */ /* 0x000fe40000010000 */
[----:B------:R-:W-:Y:S01]  /*9a30*/  FADD.FTZ R117, R65, R117 ;  /* 0x0000007541757221 */ /* 0x000fe20000010000 */
[----:B------:R-:W-:Y:S01]  /*9a40*/  MUFU.EX2 R100, R100 ;  /* 0x0000006400647308 */ /* 0x000fe20000000800 */
[----:B------:R-:W-:-:S02]  /*9a50*/  FADD.FTZ R115, R28, R115 ;  /* 0x000000731c737221 */ /* 0x000fc40000010000 */
[----:B------:R-:W-:Y:S02]  /*9a60*/  FADD.FTZ R63, R31, R63 ;  /* 0x0000003f1f3f7221 */ /* 0x000fe40000010000 */
[----:B------:R-:W-:-:S03]  /*9a70*/  FADD.FTZ R65, R30, R129 ;  /* 0x000000811e417221 */ /* 0x000fc60000010000 */
[----:B------:R-:W-:Y:S01]  /*9a80*/  MUFU.EX2 R99, R99 ;  /* 0x0000006300637308 */ /* 0x000fe20000000800 */
[----:B------:R-:W-:Y:S02]  /*9a90*/  FADD.FTZ R64, R64, R117 ;  /* 0x0000007540407221 */ /* 0x000fe40000010000 */
[----:B------:R-:W-:-:S05]  /*9aa0*/  FADD.FTZ R66, R66, R115 ;  /* 0x0000007342427221 */ /* 0x000fca0000010000 */
[----:B------:R-:W1:Y:S01]  /*9ab0*/  MUFU.EX2 R98, R98 ;  /* 0x0000006200627308 */ /* 0x000e620000000800 */
[----:B------:R-:W-:Y:S02]  /*9ac0*/  FADD.FTZ R63, R58, R63 ;  /* 0x0000003f3a3f7221 */ /* 0x000fe40000010000 */
[----:B------:R-:W-:-:S05]  /*9ad0*/  FADD.FTZ R65, R29, R65 ;  /* 0x000000411d417221 */ /* 0x000fca0000010000 */
[----:B------:R-:W1:Y:S01]  /*9ae0*/  MUFU.EX2 R74, R109 ;  /* 0x0000006d004a7308 */ /* 0x000e620000000800 */
[----:B------:R-:W-:-:S07]  /*9af0*/  FADD.FTZ R64, R59, R64 ;  /* 0x000000403b407221 */ /* 0x000fce0000010000 */
[----:B------:R-:W-:Y:S01]  /*9b00*/  MUFU.EX2 R110, R110 ;  /* 0x0000006e006e7308 */ /* 0x000fe20000000800 */
        /* <DEDUP_REMOVED lines=10> */
[----:B------:R-:W-:Y:S01]  /*9bb0*/  FADD.FTZ R81, R56, R81 ;  /* 0x0000005138517221 */ /* 0x000fe20000010000 */
[----:B---3--:R-:W-:Y:S01]  /*9bc0*/  F2FP.PACK_AB R8, R104, R108 ;  /* 0x0000006c6808723e */ /* 0x008fe200000000ff */
[----:B------:R-:W-:Y:S05]  /*9bd0*/  LDSM.16.MT88.4 R28, [R220+0xb000] ;  /* 0x00b00000dc1c783b */ /* 0x000fea0000004200 */
[----:B------:R-:W3:Y:S01]  /*9be0*/  MUFU.EX2 R109, R77 ;  /* 0x0000004d006d7308 */ /* 0x000ee20000000800 */
[----:B------:R-:W-:-:S07]  /*9bf0*/  FADD.FTZ R79, R79, R65 ;  /* 0x000000414f4f7221 */ /* 0x000fce0000010000 */
[----:B------:R-:W2:Y:S01]  /*9c00*/  MUFU.EX2 R77, R130 ;  /* 0x00000082004d7308 */ /* 0x000ea20000000800 */
[----:B------:R-:W-:Y:S01]  /*9c10*/  FADD.FTZ R62, R50, R62 ;  /* 0x0000003e323e7221 */ /* 0x000fe20000010000 */
[----:B-1----:R-:W-:Y:S01]  /*9c20*/  F2FP.PACK_AB R9, R98, R99 ;  /* 0x000000636209723e */ /* 0x002fe200000000ff */
[----:B------:R-:W-:Y:S01]  /*9c30*/  FADD.FTZ R60, R52, R60 ;  /* 0x0000003c343c7221 */ /* 0x000fe20000010000 */
[----:B------:R-:W-:Y:S01]  /*9c40*/  F2FP.PACK_AB R10, R100, R103 ;  /* 0x00000067640a723e */ /* 0x000fe200000000ff */
[----:B------:R-:W-:Y:S01]  /*9c50*/  FADD.FTZ R55, R55, R81 ;  /* 0x0000005137377221 */ /* 0x000fe20000010000 */
[----:B------:R-:W-:Y:S01]  /*9c60*/  F2FP.PACK_AB R11, R74, R75 ;  /* 0x0000004b4a0b723e */ /* 0x000fe200000000ff */
[----:B------:R-:W-:Y:S02]  /*9c70*/  FADD.FTZ R79, R54, R79 ;  /* 0x0000004f364f7221 */ /* 0x000fe40000010000 */
[----:B------:R-:W-:Y:S02]  /*9c80*/  FADD.FTZ R49, R49, R62 ;  /* 0x0000003e31317221 */ /* 0x000fe40000010000 */
[----:B------:R-:W-:-:S02]  /*9c90*/  FADD.FTZ R51, R51, R60 ;  /* 0x0000003c33337221 */ /* 0x000fc40000010000 */
[----:B------:R-:W-:Y:S02]  /*9ca0*/  FADD.FTZ R55, R48, R55 ;  /* 0x0000003730377221 */ /* 0x000fe40000010000 */
[----:B------:R-:W-:Y:S01]  /*9cb0*/  FADD.FTZ R53, R53, R79 ;  /* 0x0000004f35357221 */ /* 0x000fe20000010000 */
[----:B------:R-:W-:Y:S01]  /*9cc0*/  HMMA.16816.F32 R160, R8, R24, R160 ;  /* 0x0000001808a0723c */ /* 0x000fe200000018a0 */
[----:B------:R-:W-:Y:S02]  /*9cd0*/  FADD.FTZ R49, R44, R49 ;  /* 0x000000312c317221 */ /* 0x000fe40000010000 */
[----:B------:R-:W-:Y:S02]  /*9ce0*/  FADD.FTZ R51, R46, R51 ;  /* 0x000000332e337221 */ /* 0x000fe40000010000 */
[----:B------:R-:W-:-:S03]  /*9cf0*/  FADD.FTZ R80, R80, R55 ;  /* 0x0000003750507221 */ /* 0x000fc60000010000 */
[----:B------:R-:W-:Y:S01]  /*9d00*/  HMMA.16816.F32 R156, R8, R26, R156 ;  /* 0x0000001a089c723c */ /* 0x000fe2000000189c */
[----:B------:R-:W-:Y:S02]  /*9d10*/  FADD.FTZ R53, R47, R53 ;  /* 0x000000352f357221 */ /* 0x000fe40000010000 */
[----:B------:R-:W-:-:S05]  /*9d20*/  FADD.FTZ R43, R43, R49 ;  /* 0x000000312b2b7221 */ /* 0x000fca0000010000 */
[----:B----4-:R-:W-:Y:S01]  /*9d30*/  HMMA.16816.F32 R152, R8, R20, R152 ;  /* 0x000000140898723c */ /* 0x010fe20000001898 */
[----:B------:R-:W-:Y:S02]  /*9d40*/  FADD.FTZ R45, R45, R51 ;  /* 0x000000332d2d7221 */ /* 0x000fe40000010000 */
[----:B------:R-:W-:-:S05]  /*9d50*/  FADD.FTZ R80, R42, R80 ;  /* 0x000000502a507221 */ /* 0x000fca0000010000 */
[----:B------:R-:W-:Y:S01]  /*9d60*/  HMMA.16816.F32 R148, R8, R22, R148 ;  /* 0x000000160894723c */ /* 0x000fe20000001894 */
[----:B------:R-:W-:-:S07]  /*9d70*/  FADD.FTZ R78, R78, R53 ;  /* 0x000000354e4e7221 */ /* 0x000fce0000010000 */
[----:B------:R-:W-:Y:S01]  /*9d80*/  HMMA.16816.F32 R144, R8, R16, R144 ;  /* 0x000000100890723c */ /* 0x000fe20000001890 */
[----:B------:R-:W-:-:S07]  /*9d90*/  FADD.FTZ R43, R36, R43 ;  /* 0x0000002b242b7221 */ /* 0x000fce0000010000 */
[C---:B------:R-:W-:Y:S08]  /*9da0*/  HMMA.16816.F32 R140, R8.reuse, R18, R140 ;  /* 0x00000012088c723c */ /* 0x040ff0000000188c */
[C---:B------:R-:W-:Y:S08]  /*9db0*/  HMMA.16816.F32 R136, R8.reuse, R12, R136 ;  /* 0x0000000c0888723c */ /* 0x040ff00000001888 */
[----:B------:R-:W-:Y:S07]  /*9dc0*/  HMMA.16816.F32 R132, R8, R14, R132 ;  /* 0x0000000e0884723c */ /* 0x000fee0000001884 */
[----:B---3--:R-:W-:-:S02]  /*9dd0*/  F2FP.PACK_AB R8, R109, R110 ;  /* 0x0000006e6d08723e */ /* 0x008fc400000000ff */
[----:B------:R-:W-:Y:S02]  /*9de0*/  F2FP.PACK_AB R9, R72, R73 ;  /* 0x000000494809723e */ /* 0x000fe400000000ff */
[----:B--2---:R-:W-:Y:S02]  /*9df0*/  F2FP.PACK_AB R10, R76, R77 ;  /* 0x0000004d4c0a723e */ /* 0x004fe400000000ff */
[----:B------:R-:W-:Y:S01]  /*9e00*/  F2FP.PACK_AB R11, R67, R69 ;  /* 0x00000045430b723e */ /* 0x000fe200000000ff */
[----:B------:R-:W-:Y:S02]  /*9e10*/  FADD.FTZ R45, R38, R45 ;  /* 0x0000002d262d7221 */ /* 0x000fe40000010000 */
[----:B------:R-:W-:Y:S02]  /*9e20*/  FADD.FTZ R41, R41, R80 ;  /* 0x0000005029297221 */ /* 0x000fe40000010000 */
[----:B------:R-:W-:Y:S02]  /*9e30*/  FADD.FTZ R78, R40, R78 ;  /* 0x0000004e284e7221 */ /* 0x000fe40000010000 */
[----:B------:R-:W-:Y:S01]  /*9e40*/  HMMA.16816.F32 R172, R8, R20, R172 ;  /* 0x0000001408ac723c */ /* 0x000fe200000018ac */
[----:B------:R-:W-:-:S02]  /*9e50*/  FADD.FTZ R35, R35, R43 ;  /* 0x0000002b23237221 */ /* 0x000fc40000010000 */
[----:B------:R-:W-:-:S05]  /*9e60*/  FADD.FTZ R37, R37, R45 ;  /* 0x0000002d25257221 */ /* 0x000fca0000010000 */
[----:B------:R-:W-:Y:S01]  /*9e70*/  HMMA.16816.F32 R176, R8, R22, R176 ;  /* 0x0000001608b0723c */ /* 0x000fe200000018b0 */
[----:B------:R-:W1:Y:S01]  /*9e80*/  LDSM.16.MT88.4 R20, [R224+0xb000] ;  /* 0x00b00000e014783b */ /* 0x000e620000004200 */
[----:B------:R-:W-:-:S06]  /*9e90*/  FADD.FTZ R41, R34, R41 ;  /* 0x0000002922297221 */ /* 0x000fcc0000010000 */
[----:B------:R-:W-:Y:S01]  /*9ea0*/  HMMA.16816.F32 R180, R8, R16, R180 ;  /* 0x0000001008b4723c */ /* 0x000fe200000018b4 */
[----:B------:R-:W-:-:S07]  /*9eb0*/  FADD.FTZ R39, R39, R78 ;  /* 0x0000004e27277221 */ /* 0x000fce0000010000 */
[C---:B------:R-:W-:Y:S01]  /*9ec0*/  HMMA.16816.F32 R184, R8.reuse, R18, R184 ;  /* 0x0000001208b8723c */ /* 0x040fe200000018b8 */
[----:B------:R-:W2:Y:S07]  /*9ed0*/  LDSM.16.MT88.4 R16, [R222+0xb000] ;  /* 0x00b00000de10783b */ /* 0x000eae0000004200 */
[----:B------:R-:W-:Y:S01]  /*9ee0*/  HMMA.16816.F32 R188, R8, R12, R188 ;  /* 0x0000000c08bc723c */ /* 0x000fe200000018bc */
[----:B------:R-:W-:-:S07]  /*9ef0*/  FADD.FTZ R35, R5, R35 ;  /* 0x0000002305237221 */ /* 0x000fce0000010000 */
[----:B------:R-:W-:Y:S01]  /*9f00*/  HMMA.16816.F32 R192, R8, R14, R192 ;  /* 0x0000000e08c0723c */ /* 0x000fe200000018c0 */
[----:B------:R-:W3:Y:S01]  /*9f10*/  LDSM.16.MT88.4 R12, [R221+0xb000] ;  /* 0x00b00000dd0c783b */ /* 0x000ee20000004200 */
        /* <DEDUP_REMOVED lines=9> */
[----:B------:R-:W-:Y:S01]  /*9fb0*/  MUFU.EX2 R124, R124 ;  /* 0x0000007c007c7308 */ /* 0x000fe20000000800 */
[----:B------:R-:W-:Y:S02]  /*9fc0*/  FADD.FTZ R41, R94, R41 ;  /* 0x000000295e297221 */ /* 0x000fe40000010000 */
[----:B------:R-:W-:-:S02]  /*9fd0*/  FADD.FTZ R39, R91, R39 ;  /* 0x000000275b277221 */ /* 0x000fc40000010000 */
[----:B------:R-:W-:-:S03]  /*9fe0*/  FADD.FTZ R35, R83, R35 ;  /* 0x0000002353237221 */ /* 0x000fc60000010000 */
[----:B------:R-:W4:Y:S01]  /*9ff0*/  MUFU.EX2 R202, R202 ;  /* 0x000000ca00ca7308 */ /* 0x000f220000000800 */
[----:B------:R-:W-:Y:S02]  /*a000*/  FADD.FTZ R37, R87, R37 ;  /* 0x0000002557257221 */ /* 0x000fe40000010000 */
[----:B------:R-:W-:-:S05]  /*a010*/  FADD.FTZ R41, R93, R41 ;  /* 0x000000295d297221 */ /* 0x000fca0000010000 */
[----:B------:R-:W-:Y:S01]  /*a020*/  MUFU.EX2 R211, R211 ;  /* 0x000000d300d37308 */ /* 0x000fe20000000800 */
[----:B------:R-:W-:Y:S02]  /*a030*/  FADD.FTZ R39, R90, R39 ;  /* 0x000000275a277221 */ /* 0x000fe40000010000 */
[----:B------:R-:W-:-:S05]  /*a040*/  FADD.FTZ R35, R82, R35 ;  /* 0x0000002352237221 */ /* 0x000fca0000010000 */
[----:B------:R-:W-:Y:S01]  /*a050*/  MUFU.EX2 R210, R210 ;  /* 0x000000d200d27308 */ /* 0x000fe20000000800 */
[----:B------:R-:W-:-:S07]  /*a060*/  FADD.FTZ R37, R86, R37 ;  /* 0x0000002556257221 */ /* 0x000fce0000010000 */
[----:B------:R-:W-:Y:S01]  /*a070*/  MUFU.EX2 R113, R113 ;  /* 0x0000007100717308 */ /* 0x000fe20000000800 */
[C---:B------:R-:W-:Y:S07]  /*a080*/  HMMA.16816.F32 R164, R8.reuse, R24, R164 ;  /* 0x0000001808a4723c */ /* 0x040fee00000018a4 */
[----:B------:R-:W1:Y:S01]  /*a090*/  MUFU.EX2 R116, R116 ;  /* 0x0000007400747308 */ /* 0x000e620000000800 */
[----:B------:R-:W-:Y:S07]  /*a0a0*/  HMMA.16816.F32 R168, R8, R26, R168 ;  /* 0x0000001a08a8723c */ /* 0x000fee00000018a8 */
[----:B------:R-:W-:Y:S01]  /*a0b0*/  MUFU.EX2 R128, R128 ;  /* 0x0000008000807308 */ /* 0x000fe20000000800 */
[----:B------:R-:W-:-:S07]  /*a0c0*/  FADD.FTZ R41, R110, R41 ;  /* 0x000000296e297221 */ /* 0x000fce0000010000 */
[----:B------:R-:W1:Y:S01]  /*a0d0*/  MUFU.EX2 R127, R127 ;  /* 0x0000007f007f7308 */ /* 0x000e620000000800 */
[----:B------:R-:W-:Y:S02]  /*a0e0*/  FADD.FTZ R39, R89, R39 ;  /* 0x0000002759277221 */ /* 0x000fe40000010000 */
[----:B------:R-:W-:Y:S02]  /*a0f0*/  FADD.FTZ R35, R97, R35 ;  /* 0x0000002361237221 */ /* 0x000fe40000010000 */
[----:B------:R-:W-:-:S03]  /*a100*/  FADD.FTZ R37, R85, R37 ;  /* 0x0000002555257221 */ /* 0x000fc60000010000 */
[----:B------:R-:W1:Y:S01]  /*a110*/  MUFU.EX2 R57, R199 ;  /* 0x000000c700397308 */ /* 0x000e620000000800 */
[----:B------:R-:W-:-:S07]  /*a120*/  FADD.FTZ R41, R109, R41 ;  /* 0x000000296d297221 */ /* 0x000fce0000010000 */
[----:B------:R-:W1:Y:S01]  /*a130*/  MUFU.EX2 R203, R203 ;  /* 0x000000cb00cb7308 */ /* 0x000e620000000800 */
[----:B------:R-:W-:-:S07]  /*a140*/  FADD.FTZ R39, R73, R39 ;  /* 0x0000002749277221 */ /* 0x000fce0000010000 */
[----:B------:R-:W-:Y:S01]  /*a150*/  MUFU.EX2 R252, R252 ;  /* 0x000000fc00fc7308 */ /* 0x000fe20000000800 */
[----:B------:R-:W-:-:S07]  /*a160*/  FADD.FTZ R35, R99, R35 ;  /* 0x0000002363237221 */ /* 0x000fce0000010000 */
[----:B------:R-:W-:Y:S01]  /*a170*/  MUFU.EX2 R125, R125 ;  /* 0x0000007d007d7308 */ /* 0x000fe20000000800 */
[----:B------:R-:W-:-:S07]  /*a180*/  FADD.FTZ R37, R108, R37 ;  /* 0x000000256c257221 */ /* 0x000fce0000010000 */
[----:B------:R-:W1:Y:S01]  /*a190*/  MUFU.EX2 R120, R120 ;  /* 0x0000007800787308 */ /* 0x000e620000000800 */
[----:B------:R-:W-:-:S07]  /*a1a0*/  FADD.FTZ R41, R77, R41 ;  /* 0x000000294d297221 */ /* 0x000fce0000010000 */
[----:B------:R-:W1:Y:S08]  /*a1b0*/  MUFU.EX2 R205, R205 ;  /* 0x000000cd00cd7308 */ /* 0x000e700000000800 */
[----:B------:R-:W-:Y:S08]  /*a1c0*/  MUFU.EX2 R204, R204 ;  /* 0x000000cc00cc7308 */ /* 0x000ff00000000800 */
[----:B------:R-:W2:Y:S01]  /*a1d0*/  MUFU.EX2 R119, R119 ;  /* 0x0000007700777308 */ /* 0x000ea20000000800 */
[----:B----4-:R-:W-:Y:S01]  /*a1e0*/  F2FP.PACK_AB R8, R202, R124 ;  /* 0x0000007cca08723e */ /* 0x010fe200000000ff */
[----:B------:R-:W-:Y:S01]  /*a1f0*/  FADD.FTZ R39, R72, R39 ;  /* 0x0000002748277221 */ /* 0x000fe20000010000 */
[----:B-1----:R-:W-:Y:S01]  /*a200*/  F2FP.PACK_AB R9, R116, R113 ;  /* 0x000000717409723e */ /* 0x002fe200000000ff */
[----:B------:R-:W-:Y:S01]  /*a210*/  FADD.FTZ R35, R98, R35 ;  /* 0x0000002362237221 */ /* 0x000fe20000010000 */
[----:B------:R-:W-:Y:S01]  /*a220*/  F2FP.PACK_AB R10, R210, R211 ;  /* 0x000000d3d20a723e */ /* 0x000fe200000000ff */
[----:B------:R-:W1:Y:S01]  /*a230*/  LDSM.16.MT88.4 R24, [R224+0xb800] ;  /* 0x00b80000e018783b */ /* 0x000e620000004200 */
[----:B------:R-:W-:Y:S01]  /*a240*/  F2FP.PACK_AB R11, R127, R128 ;  /* 0x000000807f0b723e */ /* 0x000fe200000000ff */
[----:B------:R-:W-:-:S02]  /*a250*/  FADD.FTZ R37, R104, R37 ;  /* 0x0000002568257221 */ /* 0x000fc40000010000 */
[----:B------:R-:W-:Y:S02]  /*a260*/  FADD.FTZ R41, R76, R41 ;  /* 0x000000294c297221 */ /* 0x000fe40000010000 */
[----:B------:R-:W-:Y:S02]  /*a270*/  FADD.FTZ R39, R69, R39 ;  /* 0x0000002745277221 */ /* 0x000fe40000010000 */
[----:B------:R-:W-:Y:S01]  /*a280*/  FADD.FTZ R35, R75, R35 ;  /* 0x000000234b237221 */ /* 0x000fe20000010000 */
[----:B------:R-:W-:Y:S01]  /*a290*/  HMMA.16816.F32 R160, R8, R20, R160 ;  /* 0x0000001408a0723c */ /* 0x000fe200000018a0 */
[----:B------:R-:W-:Y:S01]  /*a2a0*/  FADD.FTZ R37, R103, R37 ;  /* 0x0000002567257221 */ /* 0x000fe20000010000 */
[----:B------:R-:W4:Y:S01]  /*a2b0*/  MUFU.EX2 R114, R114 ;  /* 0x0000007200727308 */ /* 0x000f220000000800 */
[----:B------:R-:W-:Y:S02]  /*a2c0*/  FADD.FTZ R41, R57, R41 ;  /* 0x0000002939297221 */ /* 0x000fe40000010000 */
[----:B------:R-:W-:-:S03]  /*a2d0*/  FADD.FTZ R39, R67, R39 ;  /* 0x0000002743277221 */ /* 0x000fc60000010000 */
[----:B------:R-:W-:Y:S01]  /*a2e0*/  HMMA.16816.F32 R156, R8, R22, R156 ;  /* 0x00000016089c723c */ /* 0x000fe2000000189c */
[----:B------:R-:W-:Y:S01]  /*a2f0*/  FADD.FTZ R35, R74, R35 ;  /* 0x000000234a237221 */ /* 0x000fe20000010000 */
[----:B------:R-:W1:Y:S01]  /*a300*/  MUFU.EX2 R112, R112 ;  /* 0x0000007000707308 */ /* 0x000e620000000800 */
[----:B------:R-:W-:-:S05]  /*a310*/  FADD.FTZ R37, R100, R37 ;  /* 0x0000002564257221 */ /* 0x000fca0000010000 */
[----:B--2---:R-:W-:Y:S01]  /*a320*/  HMMA.16816.F32 R152, R8, R16, R152 ;  /* 0x000000100898723c */ /* 0x004fe20000001898 */
[----:B------:R-:W-:Y:S01]  /*a330*/  FADD.FTZ R41, R203, R41 ;  /* 0x00000029cb297221 */ /* 0x000fe20000010000 */
[----:B------:R-:W2:Y:S01]  /*a340*/  MUFU.EX2 R111, R111 ;  /* 0x0000006f006f7308 */ /* 0x000ea20000000800 */
[----:B------:R-:W-:-:S05]  /*a350*/  FADD.FTZ R39, R120, R39 ;  /* 0x0000002778277221 */ /* 0x000fca0000010000 */
[C---:B------:R-:W-:Y:S01]  /*a360*/  HMMA.16816.F32 R148, R8.reuse, R18, R148 ;  /* 0x000000120894723c */ /* 0x040fe20000001894 */
[----:B------:R-:W-:Y:S01]  /*a370*/  FADD.FTZ R35, R113, R35 ;  /* 0x0000002371237221 */ /* 0x000fe20000010000 */
[----:B------:R-:W1:Y:S06]  /*a380*/  MUFU.EX2 R126, R126 ;  /* 0x0000007e007e7308 */ /* 0x000e6c0000000800 */
[----:B---3--:R-:W-:Y:S01]  /*a390*/  HMMA.16816.F32 R144, R8, R12, R144 ;  /* 0x0000000c0890723c */ /* 0x008fe20000001890 */
[----:B------:R-:W-:-:S07]  /*a3a0*/  FADD.FTZ R37, R124, R37 ;  /* 0x000000257c257221 */ /* 0x000fce0000010000 */
[C---:B------:R-:W-:Y:S01]  /*a3b0*/  HMMA.16816.F32 R140, R8.reuse, R14, R140 ;  /* 0x0000000e088c723c */ /* 0x040fe2000000188c */
[----:B------:R-:W3:Y:S07]  /*a3c0*/  MUFU.EX2 R209, R209 ;  /* 0x000000d100d17308 */ /* 0x000eee0000000800 */
[C---:B------:R-:W-:Y:S08]  /*a3d0*/  HMMA.16816.F32 R136, R8.reuse, R28, R136 ;  /* 0x0000001c0888723c */ /* 0x040ff00000001888 */
[----:B------:R-:W-:Y:S07]  /*a3e0*/  HMMA.16816.F32 R132, R8, R30, R132 ;  /* 0x0000001e0884723c */ /* 0x000fee0000001884 */
[----:B------:R-:W-:-:S02]  /*a3f0*/  F2FP.PACK_AB R8, R203, R57 ;  /* 0x00000039cb08723e */ /* 0x000fc400000000ff */
[----:B------:R-:W-:Y:S02]  /*a400*/  F2FP.PACK_AB R9, R205, R120 ;  /* 0x00000078cd09723e */ /* 0x000fe400000000ff */
[----:B------:R-:W-:Y:S02]  /*a410*/  F2FP.PACK_AB R10, R125, R252 ;  /* 0x000000fc7d0a723e */ /* 0x000fe400000000ff */
[----:B------:R-:W-:Y:S01]  /*a420*/  F2FP.PACK_AB R11, R119, R204 ;  /* 0x000000cc770b723e */ /* 0x000fe200000000ff */
[----:B------:R-:W1:Y:S01]  /*a430*/  MUFU.EX2 R106, R106 ;  /* 0x0000006a006a7308 */ /* 0x000e620000000800 */
[----:B------:R-:W-:Y:S02]  /*a440*/  FADD.FTZ R41, R252, R41 ;  /* 0x00000029fc297221 */ /* 0x000fe40000010000 */
[----:B------:R-:W-:-:S03]  /*a450*/  FADD.FTZ R39, R205, R39 ;  /* 0x00000027cd277221 */ /* 0x000fc60000010000 */
[----:B------:R-:W-:Y:S01]  /*a460*/  HMMA.16816.F32 R164, R8, R20, R164 ;  /* 0x0000001408a4723c */ /* 0x000fe200000018a4 */
[----:B------:R-:W-:Y:S01]  /*a470*/  FADD.FTZ R35, R116, R35 ;  /* 0x0000002374237221 */ /* 0x000fe20000010000 */
[----:B------:R-:W1:Y:S01]  /*a480*/  MUFU.EX2 R107, R107 ;  /* 0x0000006b006b7308 */ /* 0x000e620000000800 */
[----:B------:R-:W-:-:S05]  /*a490*/  FADD.FTZ R37, R202, R37 ;  /* 0x00000025ca257221 */ /* 0x000fca0000010000 */
[----:B------:R-:W-:Y:S01]  /*a4a0*/  HMMA.16816.F32 R168, R8, R22, R168 ;  /* 0x0000001608a8723c */ /* 0x000fe200000018a8 */
[----:B------:R-:W1:Y:S01]  /*a4b0*/  LDSM.16.MT88.4 R20, [R222+0xb800] ;  /* 0x00b80000de14783b */ /* 0x000e620000004200 */
[----:B------:R-:W1:Y:S01]  /*a4c0*/  MUFU.EX2 R123, R123 ;  /* 0x0000007b007b7308 */ /* 0x000e620000000800 */
[----:B------:R-:W-:-:S05]  /*a4d0*/  FADD.FTZ R41, R125, R41 ;  /* 0x000000297d297221 */ /* 0x000fca0000010000 */
[----:B------:R-:W-:Y:S02]  /*a4e0*/  HMMA.16816.F32 R172, R8, R16, R172 ;  /* 0x0000001008ac723c */ /* 0x000fe400000018ac */
[----:B------:R-:W1:Y:S01]  /*a4f0*/  MUFU.EX2 R208, R208 ;  /* 0x000000d000d07308 */ /* 0x000e620000000800 */
[----:B------:R-:W-:-:S05]  /*a500*/  FADD.FTZ R39, R204, R39 ;  /* 0x00000027cc277221 */ /* 0x000fca0000010000 */
[C---:B------:R-:W-:Y:S01]  /*a510*/  HMMA.16816.F32 R176, R8.reuse, R18, R176 ;  /* 0x0000001208b0723c */ /* 0x040fe200000018b0 */
[----:B------:R-:W3:Y:S01]  /*a520*/  LDSM.16.MT88.4 R16, [R221+0xb800] ;  /* 0x00b80000dd10783b */ /* 0x000ee20000004200 */
[----:B------:R-:W1:Y:S06]  /*a530*/  MUFU.EX2 R102, R102 ;  /* 0x0000006600667308 */ /* 0x000e6c0000000800 */
[C---:B------:R-:W-:Y:S01]  /*a540*/  HMMA.16816.F32 R180, R8.reuse, R12, R180 ;  /* 0x0000000c08b4723c */ /* 0x040fe200000018b4 */
[----:B------:R-:W-:Y:S01]  /*a550*/  FADD.FTZ R35, R128, R35 ;  /* 0x0000002380237221 */ /* 0x000fe20000010000 */
[----:B------:R-:W1:Y:S06]  /*a560*/  MUFU.EX2 R105, R105 ;  /* 0x0000006900697308 */ /* 0x000e6c0000000800 */
[----:B------:R-:W-:Y:S01]  /*a570*/  HMMA.16816.F32 R184, R8, R14, R184 ;  /* 0x0000000e08b8723c */ /* 0x000fe200000018b8 */
[----:B------:R-:W3:Y:S01]  /*a580*/  LDSM.16.MT88.4 R12, [R220+0xb800] ;  /* 0x00b80000dc0c783b */ /* 0x000ee20000004200 */
[----:B------:R-:W2:Y:S01]  /*a590*/  MUFU.EX2 R122, R122 ;  /* 0x0000007a007a7308 */ /* 0x000ea20000000800 */
[----:B------:R-:W-:-:S02]  /*a5a0*/  FADD.FTZ R37, R211, R37 ;  /* 0x00000025d3257221 */ /* 0x000fc40000010000 */
[----:B----4-:R-:W-:Y:S02]  /*a5b0*/  FADD.FTZ R41, R114, R41 ;  /* 0x0000002972297221 */ /* 0x010fe40000010000 */
[----:B------:R-:W-:-:S03]  /*a5c0*/  FADD.FTZ R39, R119, R39 ;  /* 0x0000002777277221 */ /* 0x000fc60000010000 */
[----:B------:R-:W4:Y:S01]  /*a5d0*/  MUFU.EX2 R207, R207 ;  /* 0x000000cf00cf7308 */ /* 0x000f220000000800 */
[----:B------:R-:W-:Y:S02]  /*a5e0*/  FADD.FTZ R35, R127, R35 ;  /* 0x000000237f237221 */ /* 0x000fe40000010000 */
[----:B------:R-:W-:Y:S02]  /*a5f0*/  FADD.FTZ R37, R210, R37 ;  /* 0x00000025d2257221 */ /* 0x000fe40000010000 */
[----:B-1----:R-:W-:-:S03]  /*a600*/  FADD.FTZ R41, R112, R41 ;  /* 0x0000002970297221 */ /* 0x002fc60000010000 */
[----:B------:R-:W1:Y:S01]  /*a610*/  MUFU.EX2 R101, R101 ;  /* 0x0000006500657308 */ /* 0x000e620000000800 */
[----:B--2---:R-:W-:Y:S02]  /*a620*/  FADD.FTZ R39, R111, R39 ;  /* 0x000000276f277221 */ /* 0x004fe40000010000 */
[----:B------:R-:W-:-:S05]  /*a630*/  FADD.FTZ R35, R126, R35 ;  /* 0x000000237e237221 */ /* 0x000fca0000010000 */
[----:B------:R-:W-:Y:S01]  /*a640*/  MUFU.EX2 R121, R121 ;  /* 0x0000007900797308 */ /* 0x000fe20000000800 */
[----:B---3--:R-:W-:Y:S02]  /*a650*/  FADD.FTZ R37, R209, R37 ;  /* 0x00000025d1257221 */ /* 0x008fe40000010000 */
[----:B------:R-:W-:-:S05]  /*a660*/  FADD.FTZ R41, R106, R41 ;  /* 0x000000296a297221 */ /* 0x000fca0000010000 */
[----:B------:R-:W2:Y:S01]  /*a670*/  MUFU.EX2 R206, R206 ;  /* 0x000000ce00ce7308 */ /* 0x000ea20000000800 */
[----:B------:R-:W-:Y:S02]  /*a680*/  FADD.FTZ R39, R107, R39 ;  /* 0x000000276b277221 */ /* 0x000fe40000010000 */
[----:B------:R-:W-:Y:S02]  /*a690*/  FADD.FTZ R35, R123, R35 ;  /* 0x000000237b237221 */ /* 0x000fe40000010000 */
[----:B------:R-:W-:Y:S02]  /*a6a0*/  FADD.FTZ R37, R208, R37 ;  /* 0x00000025d0257221 */ /* 0x000fe40000010000 */
[----:B------:R-:W-:Y:S02]  /*a6b0*/  FADD.FTZ R4, R102, R41 ;  /* 0x0000002966047221 */ /* 0x000fe40000010000 */
[----:B------:R-:W-:Y:S02]  /*a6c0*/  FADD.FTZ R39, R105, R39 ;  /* 0x0000002769277221 */ /* 0x000fe40000010000 */
[----:B------:R-:W-:Y:S01]  /*a6d0*/  FADD.FTZ R35, R122, R35 ;  /* 0x000000237a237221 */ /* 0x000fe20000010000 */
[----:B------:R-:W3:Y:S01]  /*a6e0*/  S2R R251, SR_TID.X ;  /* 0x0000000000fb7919 */ /* 0x000ee20000002100 */
[----:B----4-:R-:W-:Y:S01]  /*a6f0*/  FADD.FTZ R37, R207, R37 ;  /* 0x00000025cf257221 */ /* 0x010fe20000010000 */
[----:B------:R-:W-:Y:S01]  /*a700*/  HMMA.16816.F32 R188, R8, R28, R188 ;  /* 0x0000001c08bc723c */ /* 0x000fe200000018bc */
[----:B-1----:R-:W-:Y:S01]  /*a710*/  FADD.FTZ R6, R101, R39 ;  /* 0x0000002765067221 */ /* 0x002fe20000010000 */
[----:B------:R1:W-:Y:S01]  /*a720*/  STL [R1+0x1c], R4 ;  /* 0x00001c0401007387 */ /* 0x0003e20000100800 */
[----:B--2---:R-:W-:-:S05]  /*a730*/  FADD.FTZ R5, R206, R37 ;  /* 0x00000025ce057221 */ /* 0x004fca0000010000 */
[----:B------:R-:W-:Y:S01]  /*a740*/  HMMA.16816.F32 R192, R8, R30, R192 ;  /* 0x0000001e08c0723c */ /* 0x000fe200000018c0 */
[----:B------:R2:W-:Y:S06]  /*a750*/  STL [R1+0x18], R6 ;  /* 0x0000180601007387 */ /* 0x0005ec0000100800 */
[----:B------:R-:W-:Y:S02]  /*a760*/  F2FP.PACK_AB R8, R208, R209 ;  /* 0x000000d1d008723e */ /* 0x000fe400000000ff */
[----:B------:R-:W-:Y:S02]  /*a770*/  F2FP.PACK_AB R9, R123, R126 ;  /* 0x0000007e7b09723e */ /* 0x000fe400000000ff */
[----:B------:R-:W-:Y:S01]  /*a780*/  F2FP.PACK_AB R10, R206, R207 ;  /* 0x000000cfce0a723e */ /* 0x000fe200000000ff */
[C---:B-1----:R-:W-:Y:S01]  /*a790*/  FADD.FTZ R4, R121.reuse, R35 ;  /* 0x0000002379047221 */ /* 0x042fe20000010000 */
[----:B------:R-:W-:-:S04]  /*a7a0*/  F2FP.PACK_AB R11, R121, R122 ;  /* 0x0000007a790b723e */ /* 0x000fc800000000ff */
[----:B------:R2:W-:Y:S04]  /*a7b0*/  STL [R1+0x10], R4 ;  /* 0x0000100401007387 */ /* 0x0005e80000100800 */
[----:B------:R2:W-:Y:S01]  /*a7c0*/  STL [R1+0x14], R5 ;  /* 0x0000140501007387 */ /* 0x0005e20000100800 */
[----:B------:R-:W-:Y:S01]  /*a7d0*/  HMMA.16816.F32 R160, R8, R24, R160 ;  /* 0x0000001808a0723c */ /* 0x000fe200000018a0 */
[----:B---3--:R-:W-:-:S07]  /*a7e0*/  SHF.L.U32 R251, R251, 0x1, RZ ;  /* 0x00000001fbfb7819 */ /* 0x008fce00000006ff */
[C---:B------:R-:W-:Y:S08]  /*a7f0*/  HMMA.16816.F32 R156, R8.reuse, R26, R156 ;  /* 0x0000001a089c723c */ /* 0x040ff0000000189c */
[C---:B------:R-:W-:Y:S08]  /*a800*/  HMMA.16816.F32 R152, R8.reuse, R20, R152 ;  /* 0x000000140898723c */ /* 0x040ff00000001898 */
[C---:B------:R-:W-:Y:S08]  /*a810*/  HMMA.16816.F32 R148, R8.reuse, R22, R148 ;  /* 0x000000160894723c */ /* 0x040ff00000001894 */
[C---:B------:R-:W-:Y:S08]  /*a820*/  HMMA.16816.F32 R144, R8.reuse, R16, R144 ;  /* 0x000000100890723c */ /* 0x040ff00000001890 */
[C---:B------:R-:W-:Y:S08]  /*a830*/  HMMA.16816.F32 R140, R8.reuse, R18, R140 ;  /* 0x00000012088c723c */ /* 0x040ff0000000188c */
[C---:B------:R-:W-:Y:S08]  /*a840*/  HMMA.16816.F32 R136, R8.reuse, R12, R136 ;  /* 0x0000000c0888723c */ /* 0x040ff00000001888 */
[----:B------:R-:W-:Y:S07]  /*a850*/  HMMA.16816.F32 R132, R8, R14, R132 ;  /* 0x0000000e0884723c */ /* 0x000fee0000001884 */
[----:B------:R-:W-:-:S02]  /*a860*/  F2FP.PACK_AB R8, R112, R114 ;  /* 0x000000727008723e */ /* 0x000fc400000000ff */
[----:B------:R-:W-:Y:S02]  /*a870*/  F2FP.PACK_AB R9, R107, R111 ;  /* 0x0000006f6b09723e */ /* 0x000fe400000000ff */
[----:B------:R-:W-:Y:S02]  /*a880*/  F2FP.PACK_AB R10, R102, R106 ;  /* 0x0000006a660a723e */ /* 0x000fe400000000ff */
[----:B------:R-:W-:Y:S02]  /*a890*/  F2FP.PACK_AB R11, R101, R105 ;  /* 0x00000069650b723e */ /* 0x000fe400000000ff */
[----:B------:R-:W-:Y:S02]  /*a8a0*/  LOP3.LUT R251, R251, 0x6, RZ, 0xc0, !PT ;  /* 0x00000006fbfb7812 */ /* 0x000fe400078ec0ff */
[----:B------:R-:W-:-:S03]  /*a8b0*/  MOV R7, c[0x0][0x1a4] ;  /* 0x0000690000077a02 */ /* 0x000fc60000000f00 */
        /* <DEDUP_REMOVED lines=8> */
[----:B------:R-:W-:Y:S07]  /*a940*/  @!P2 BRA `(.L_x_541) ;  /* 0x00007f000000a947 */ /* 0x000fee0003800000 */
[----:B--2---:R-:W2:Y:S01]  /*a950*/  LDL.64 R198, [R1+0x8] ;  /* 0x0000080001c67983 */ /* 0x004ea20000100a00 */
[----:B------:R-:W-:Y:S01]  /*a960*/  UIADD3 UR14, UR8, -0x2, URZ ;  /* 0xfffffffe080e7890 */ /* 0x000fe2000fffe03f */
[----:B------:R-:W-:-:S04]  /*a970*/  DEPBAR.LE SB0, 0x0 ;  /* 0x000080000000791a */ /* 0x000fc80000000000 */
[----:B------:R-:W-:Y:S01]  /*a980*/  USHF.R.S32.HI UR6, URZ, 0x1f, UR14 ;  /* 0x0000001f3f067899 */ /* 0x000fe2000801140e */
[----:B------:R-:W-:Y:S01]  /*a990*/  IMAD.U32 R4, RZ, RZ, UR14 ;  /* 0x0000000eff047e24 */ /* 0x000fe2000f8e00ff */
[----:B------:R-:W-:Y:S01]  /*a9a0*/  UIMAD UR7, UR5, UR14, URZ ;  /* 0x0000000e050772a4 */ /* 0x000fe2000f8e023f */
[----:B------:R-:W-:Y:S03]  /*a9b0*/  STL.64 [R1+0x80], R146 ;  /* 0x0000809201007387 */ /* 0x000fe60000100a00 */
[----:B------:R-:W-:Y:S01]  /*a9c0*/  UIMAD UR6, UR6, UR15, UR7 ;  /* 0x0000000f060672a4 */ /* 0x000fe2000f8e0207 */
[----:B------:R-:W-:Y:S01]  /*a9d0*/  STL.64 [R1+0x78], R144 ;  /* 0x0000789001007387 */ /* 0x000fe20000100a00 */
[----:B------:R-:W-:-:S03]  /*a9e0*/  USHF.L.U32 UR7, UR4, 0x5, URZ ;  /* 0x0000000504077899 */ /* 0x000fc6000800063f */
[----:B------:R-:W-:Y:S04]  /*a9f0*/  STL.64 [R1+0x70], R142 ;  /* 0x0000708e01007387 */ /* 0x000fe80000100a00 */
[----:B------:R-:W-:Y:S04]  /*aa00*/  STL.64 [R1+0x68], R140 ;  /* 0x0000688c01007387 */ /* 0x000fe80000100a00 */
[----:B------:R-:W-:Y:S04]  /*aa10*/  STL.64 [R1+0x60], R138 ;  /* 0x0000608a01007387 */ /* 0x000fe80000100a00 */
[----:B------:R-:W-:Y:S04]  /*aa20*/  STL.64 [R1+0x58], R136 ;  /* 0x0000588801007387 */ /* 0x000fe80000100a00 */
[----:B------:R-:W-:Y:S04]  /*aa30*/  STL.64 [R1+0x50], R134 ;  /* 0x0000508601007387 */ /* 0x000fe80000100a00 */
[----:B------:R-:W-:Y:S04]  /*aa40*/  STL.64 [R1+0x48], R132 ;  /* 0x0000488401007387 */ /* 0x000fe80000100a00 */
[----:B------:R-:W-:Y:S01]  /*aa50*/  BAR.SYNC.DEFER_BLOCKING 0x0 ;  /* 0x0000000000007b1d */ /* 0x000fe20000010000 */
[----:B--2---:R-:W-:-:S04]  /*aa60*/  IMAD.WIDE.U32 R8, R4, UR15, R198 ;  /* 0x0000000f04087c25 */ /* 0x004fc8000f8e00c6 */
[----:B------:R-:W-:Y:S01]  /*aa70*/  IMAD.U32 R4, RZ, RZ, UR4 ;  /* 0x00000004ff047e24 */ /* 0x000fe2000f8e00ff */
        /* <DEDUP_REMOVED lines=24> */
[----:B------:R-:W-:-:S05]  /*ac00*/  IMAD.X R7, R9, 0x1, R4, P0 ;  /* 0x0000000109077824 */ /* 0x000fca00000e0604 */
[----:B------:R1:W-:Y:S01]  /*ac10*/  LDGSTS.E.BYPASS.LTC128B.128 [R235+0xb000], [R6.64] ;  /* 0x0b00000006eb7fae */ /* 0x0003e2000b901d52 */
[----:B---3--:R-:W-:-:S05]  /*ac20*/  IADD3 R14, P0, R6, UR7, RZ ;  /* 0x00000007060e7c10 */ /* 0x008fca000ff1e0ff */
[----:B------:R-:W-:-:S05]  /*ac30*/  IMAD.X R15, R7, 0x1, R4, P0 ;  /* 0x00000001070f7824 */ /* 0x000fca00000e0604 */
[----:B------:R4:W-:Y:S04]  /*ac40*/  LDGSTS.E.BYPASS.LTC128B.128 [R235+0xb800], [R14.64] ;  /* 0x0b8000000eeb7fae */ /* 0x0009e8000b901d52 */
[----:B------:R-:W-:Y:S04]  /*ac50*/  LDSM.16.M88.4 R124, [R230] ;  /* 0x00000000e67c783b */ /* 0x000fe80000000200 */
[----:B--2---:R-:W-:Y:S04]  /*ac60*/  LDSM.16.M88.4 R8, [R230+0x2000] ;  /* 0x00200000e608783b */ /* 0x004fe80000000200 */
[----:B------:R-:W2:Y:S04]  /*ac70*/  LDSM.16.M88.4 R76, [R229+0x5000] ;  /* 0x00500000e54c783b */ /* 0x000ea80000000200 */
[----:B------:R-:W-:Y:S04]  /*ac80*/  LDSM.16.M88.4 R44, [R229+0x5800] ;  /* 0x00580000e52c783b */ /* 0x000fe80000000200 */
[----:B------:R-:W-:Y:S04]  /*ac90*/  LDSM.16.M88.4 R28, [R229+0x6000] ;  /* 0x00600000e51c783b */ /* 0x000fe80000000200 */
[----:B------:R-:W3:Y:S04]  /*aca0*/  LDSM.16.M88.4 R60, [R229+0x4800] ;  /* 0x00480000e53c783b */ /* 0x000ee80000000200 */
[----:B------:R-:W-:Y:S04]  /*acb0*/  LDSM.16.M88.4 R200, [R228] ;  /* 0x00000000e4c8783b */ /* 0x000fe80000000200 */
[----:B------:R-:W-:Y:S04]  /*acc0*/  LDSM.16.M88.4 R128, [R228+0x2000] ;  /* 0x00200000e480783b */ /* 0x000fe80000000200 */
[----:B------:R-:W-:Y:S04]  /*acd0*/  LDSM.16.M88.4 R56, [R223+0x5000] ;  /* 0x00500000df38783b */ /* 0x000fe80000000200 */
[----:B------:R-:W-:Y:S04]  /*ace0*/  LDSM.16.M88.4 R40, [R223+0x5800] ;  /* 0x00580000df28783b */ /* 0x000fe80000000200 */
[----:B------:R-:W-:Y:S04]  /*acf0*/  LDSM.16.M88.4 R24, [R223+0x6000] ;  /* 0x00600000df18783b */ /* 0x000fe80000000200 */
[----:B----4-:R-:W-:Y:S04]  /*ad00*/  LDSM.16.M88.4 R12, [R229+0x6800] ;  /* 0x00680000e50c783b */ /* 0x010fe80000000200 */
[----:B------:R-:W-:Y:S01]  /*ad10*/  LDSM.16.M88.4 R108, [R229+0x4000] ;  /* 0x00400000e56c783b */ /* 0x000fe20000000200 */
[-C--:B--2---:R-:W-:Y:S03]  /*ad20*/  HMMA.16816.F32 R88, R124, R76.reuse, RZ ;  /* 0x0000004c7c58723c */ /* 0x084fe600000018ff */
[----:B------:R-:W2:Y:S04]  /*ad30*/  LDSM.16.M88.4 R144, [R229+0x7000] ;  /* 0x00700000e590783b */ /* 0x000ea80000000200 */
[----:B------:R-:W4:Y:S01]  /*ad40*/  LDSM.16.M88.4 R132, [R229+0x7800] ;  /* 0x00780000e584783b */ /* 0x000f220000000200 */
[----:B------:R-:W-:Y:S03]  /*ad50*/  HMMA.16816.F32 R84, R8, R76, RZ ;  /* 0x0000004c0854723c */ /* 0x000fe600000018ff */
[----:B------:R-:W1:Y:S01]  /*ad60*/  LDSM.16.M88.4 R92, [R223+0x4000] ;  /* 0x00400000df5c783b */ /* 0x000e620000000200 */
[----:B---3--:R-:W-:-:S03]  /*ad70*/  IMAD.MOV.U32 R69, RZ, RZ, R63 ;  /* 0x000000ffff457224 */ /* 0x008fc600078e003f */
[----:B------:R-:W3:Y:S01]  /*ad80*/  LDSM.16.M88.4 R140, [R223+0x4800] ;  /* 0x00480000df8c783b */ /* 0x000ee20000000200 */
[-C--:B------:R-:W-:Y:S01]  /*ad90*/  HMMA.16816.F32 R72, R124, R44.reuse, RZ ;  /* 0x0000002c7c48723c */ /* 0x080fe200000018ff */
[----:B------:R-:W-:Y:S02]  /*ada0*/  IMAD.MOV.U32 R76, RZ, RZ, R62 ;  /* 0x000000ffff4c7224 */ /* 0x000fe400078e003e */
[----:B------:R-:W1:Y:S04]  /*adb0*/  LDSM.16.M88.4 R136, [R223+0x6800] ;  /* 0x00680000df88783b */ /* 0x000e680000000200 */
[----:B------:R-:W1:Y:S01]  /*adc0*/  LDSM.16.M88.4 R208, [R223+0x7000] ;  /* 0x00700000dfd0783b */ /* 0x000e620000000200 */
[----:B------:R-:W-:Y:S03]  /*add0*/  HMMA.16816.F32 R64, R8, R44, RZ ;  /* 0x0000002c0840723c */ /* 0x000fe600000018ff */
[----:B------:R-:W1:Y:S01]  /*ade0*/  LDSM.16.M88.4 R204, [R223+0x7800] ;  /* 0x00780000dfcc783b */ /* 0x000e620000000200 */
[----:B------:R-:W-:Y:S01]  /*adf0*/  UIADD3 UR4, UR8, -0x2, URZ ;  /* 0xfffffffe08047890 */ /* 0x000fe2000fffe03f */
[----:B------:R-:W-:-:S02]  /*ae00*/  LOP3.LUT R252, R252, 0xfffffff7, RZ, 0xc0, !PT ;  /* 0xfffffff7fcfc7812 */ /* 0x000fc400078ec0ff */
[----:B------:R-:W0:Y:S01]  /*ae10*/  LDGDEPBAR ;  /* 0x00000000000079af */ /* 0x000e220000000000 */
[-C--:B------:R-:W-:Y:S08]  /*ae20*/  HMMA.16816.F32 R52, R124, R28.reuse, RZ ;  /* 0x0000001c7c34723c */ /* 0x080ff000000018ff */
[----:B------:R-:W-:Y:S01]  /*ae30*/  HMMA.16816.F32 R48, R8, R28, RZ ;  /* 0x0000001c0830723c */ /* 0x000fe200000018ff */
[----:B--2---:R-:W-:-:S07]  /*ae40*/  IMAD.MOV.U32 R77, RZ, RZ, R147 ;  /* 0x000000ffff4d7224 */ /* 0x004fce00078e0093 */
[-C--:B------:R-:W-:Y:S08]  /*ae50*/  HMMA.16816.F32 R104, R124, R60.reuse, RZ ;  /* 0x0000003c7c68723c */ /* 0x080ff000000018ff */
[----:B------:R-:W-:Y:S08]  /*ae60*/  HMMA.16816.F32 R100, R8, R60, RZ ;  /* 0x0000003c0864723c */ /* 0x000ff000000018ff */
[-C--:B------:R-:W-:Y:S08]  /*ae70*/  HMMA.16816.F32 R88, R200, R56.reuse, R88 ;  /* 0x00000038c858723c */ /* 0x080ff00000001858 */
[----:B------:R-:W-:Y:S07]  /*ae80*/  HMMA.16816.F32 R84, R128, R56, R84 ;  /* 0x000000388054723c */ /* 0x000fee0000001854 */
[----:B------:R-:W-:Y:S01]  /*ae90*/  IMAD.MOV.U32 R57, RZ, RZ, R46 ;  /* 0x000000ffff397224 */ /* 0x000fe200078e002e */
[----:B------:R-:W-:Y:S01]  /*aea0*/  HMMA.16816.F32 R96, R8, R62, RZ ;  /* 0x0000003e0860723c */ /* 0x000fe200000018ff */
[----:B------:R-:W-:-:S07]  /*aeb0*/  IMAD.MOV.U32 R56, RZ, RZ, R47 ;  /* 0x000000ffff387224 */ /* 0x000fce00078e002f */
        /* <DEDUP_REMOVED lines=10> */
[-C--:B------:R-:W-:Y:S08]  /*af60*/  HMMA.16816.F32 R36, R124, R12.reuse, RZ ;  /* 0x0000000c7c24723c */ /* 0x080ff000000018ff */
[C---:B------:R-:W-:Y:S08]  /*af70*/  HMMA.16816.F32 R32, R8.reuse, R12, RZ ;  /* 0x0000000c0820723c */ /* 0x040ff000000018ff */
[----:B------:R-:W-:Y:S08]  /*af80*/  HMMA.16816.F32 R28, R8, R14, RZ ;  /* 0x0000000e081c723c */ /* 0x000ff000000018ff */
[-C--:B------:R-:W-:Y:S08]  /*af90*/  HMMA.16816.F32 R120, R124, R108.reuse, RZ ;  /* 0x0000006c7c78723c */ /* 0x080ff000000018ff */
[C---:B------:R-:W-:Y:S08]  /*afa0*/  HMMA.16816.F32 R116, R8.reuse, R108, RZ ;  /* 0x0000006c0874723c */ /* 0x040ff000000018ff */
[C---:B------:R-:W-:Y:S08]  /*afb0*/  HMMA.16816.F32 R16, R8.reuse, R144, RZ ;  /* 0x000000900810723c */ /* 0x040ff000000018ff */
[C---:B----4-:R-:W-:Y:S08]  /*afc0*/  HMMA.16816.F32 R196, R8.reuse, R132, RZ ;  /* 0x0000008408c4723c */ /* 0x050ff000000018ff */
[C---:B------:R-:W-:Y:S08]  /*afd0*/  HMMA.16816.F32 R112, R8.reuse, R110, RZ ;  /* 0x0000006e0870723c */ /* 0x040ff000000018ff */
[C---:B------:R-:W-:Y:S08]  /*afe0*/  HMMA.16816.F32 R80, R8.reuse, R78, RZ ;  /* 0x0000004e0850723c */ /* 0x040ff000000018ff */
[C---:B------:R-:W-:Y:S08]  /*aff0*/  HMMA.16816.F32 R12, R8.reuse, R146, RZ ;  /* 0x00000092080c723c */ /* 0x040ff000000018ff */
[----:B------:R-:W-:Y:S08]  /*b000*/  HMMA.16816.F32 R8, R8, R134, RZ ;  /* 0x000000860808723c */ /* 0x000ff000000018ff */
[----:B------:R-:W-:Y:S08]  /*b010*/  HMMA.16816.F32 R108, R124, R110, RZ ;  /* 0x0000006e7c6c723c */ /* 0x000ff000000018ff */
[C---:B-1----:R-:W-:Y:S08]  /*b020*/  HMMA.16816.F32 R116, R128.reuse, R92, R116 ;  /* 0x0000005c8074723c */ /* 0x042ff00000001874 */
[C---:B---3--:R-:W-:Y:S08]  /*b030*/  HMMA.16816.F32 R100, R128.reuse, R140, R100 ;  /* 0x0000008c8064723c */ /* 0x048ff00000001864 */
        /* <DEDUP_REMOVED lines=11> */
[----:B------:R-:W-:Y:S01]  /*b0f0*/  IMAD.MOV.U32 R11, RZ, RZ, R77 ;  /* 0x000000ffff0b7224 */ /* 0x000fe200078e004d */
[C---:B------:R-:W-:Y:S07]  /*b100*/  HMMA.16816.F32 R108, R200.reuse, R94, R108 ;  /* 0x0000005ec86c723c */ /* 0x040fee000000186c */
[----:B------:R-:W-:Y:S01]  /*b110*/  IMAD.MOV.U32 R94, RZ, RZ, R76 ;  /* 0x000000ffff5e7224 */ /* 0x000fe200078e004c */
[----:B------:R-:W-:Y:S01]  /*b120*/  HMMA.16816.F32 R120, R200, R92, R120 ;  /* 0x0000005cc878723c */ /* 0x000fe20000001878 */
[----:B------:R-:W-:-:S06]  /*b130*/  IMAD.MOV.U32 R95, RZ, RZ, R69 ;  /* 0x000000ffff5f7224 */ /* 0x000fcc00078e0045 */
[----:B------:R-:W-:Y:S01]  /*b140*/  IMAD.MOV.U32 R92, RZ, RZ, R146 ;  /* 0x000000ffff5c7224 */ /* 0x000fe200078e0092 */
[C---:B------:R-:W-:Y:S01]  /*b150*/  HMMA.16816.F32 R76, R124.reuse, R78, RZ ;  /* 0x0000004e7c4c723c */ /* 0x040fe200000018ff */
[----:B------:R1:W5:Y:S07]  /*b160*/  LDL.LU.64 R146, [R1+0x80] ;  /* 0x0000800001927983 */ /* 0x00036e0000300a00 */
[C---:B------:R-:W-:Y:S01]  /*b170*/  HMMA.16816.F32 R20, R124.reuse, R144, RZ ;  /* 0x000000907c14723c */ /* 0x040fe200000018ff */
[----:B------:R-:W-:Y:S01]  /*b180*/  IMAD.MOV.U32 R10, RZ, RZ, R92 ;  /* 0x000000ffff0a7224 */ /* 0x000fe200078e005c */
[----:B------:R1:W5:Y:S06]  /*b190*/  LDL.LU.64 R144, [R1+0x78] ;  /* 0x0000780001907983 */ /* 0x00036c0000300a00 */
[----:B------:R-:W-:Y:S08]  /*b1a0*/  HMMA.16816.F32 R4, R124, R132, RZ ;  /* 0x000000847c04723c */ /* 0x000ff000000018ff */
[C---:B------:R-:W-:Y:S07]  /*b1b0*/  HMMA.16816.F32 R76, R200.reuse, R58, R76 ;  /* 0x0000003ac84c723c */ /* 0x040fee000000184c */
[----:B------:R-:W-:Y:S01]  /*b1c0*/  IMAD.MOV.U32 R58, RZ, RZ, R57 ;  /* 0x000000ffff3a7224 */ /* 0x000fe200078e0039 */
[----:B------:R-:W-:Y:S01]  /*b1d0*/  HMMA.16816.F32 R104, R200, R140, R104 ;  /* 0x0000008cc868723c */ /* 0x000fe20000001868 */
[----:B------:R-:W-:-:S07]  /*b1e0*/  IMAD.MOV.U32 R59, RZ, RZ, R56 ;  /* 0x000000ffff3b7224 */ /* 0x000fce00078e0038 */
[C---:B------:R-:W-:Y:S08]  /*b1f0*/  HMMA.16816.F32 R56, R124.reuse, R58, RZ ;  /* 0x0000003a7c38723c */ /* 0x040ff000000018ff */
[C---:B------:R-:W-:Y:S08]  /*b200*/  HMMA.16816.F32 R92, R124.reuse, R94, RZ ;  /* 0x0000005e7c5c723c */ /* 0x040ff000000018ff */
[----:B------:R-:W-:Y:S08]  /*b210*/  HMMA.16816.F32 R8, R124, R10, RZ ;  /* 0x0000000a7c08723c */ /* 0x000ff000000018ff */
[C---:B------:R-:W-:Y:S07]  /*b220*/  HMMA.16816.F32 R56, R200.reuse, R42, R56 ;  /* 0x0000002ac838723c */ /* 0x040fee0000001838 */
[----:B------:R-:W-:Y:S01]  /*b230*/  IMAD.MOV.U32 R42, RZ, RZ, R41 ;  /* 0x000000ffff2a7224 */ /* 0x000fe200078e0029 */
[----:B------:R-:W-:Y:S01]  /*b240*/  HMMA.16816.F32 R36, R200, R136, R36 ;  /* 0x00000088c824723c */ /* 0x000fe20000001824 */
[----:B------:R-:W-:-:S07]  /*b250*/  IMAD.MOV.U32 R43, RZ, RZ, R40 ;  /* 0x000000ffff2b7224 */ /* 0x000fce00078e0028 */
[----:B------:R-:W-:Y:S08]  /*b260*/  HMMA.16816.F32 R40, R124, R42, RZ ;  /* 0x0000002a7c28723c */ /* 0x000ff000000018ff */
[C---:B------:R-:W-:Y:S08]  /*b270*/  HMMA.16816.F32 R20, R200.reuse, R208, R20 ;  /* 0x000000d0c814723c */ /* 0x040ff00000001814 */
[C---:B------:R-:W-:Y:S08]  /*b280*/  HMMA.16816.F32 R4, R200.reuse, R204, R4 ;  /* 0x000000ccc804723c */ /* 0x040ff00000001804 */
[----:B------:R-:W-:Y:S07]  /*b290*/  HMMA.16816.F32 R40, R200, R26, R40 ;  /* 0x0000001ac828723c */ /* 0x000fee0000001828 */
[----:B------:R-:W-:-:S02]  /*b2a0*/  IMAD.MOV.U32 R26, RZ, RZ, R25 ;  /* 0x000000ffff1a7224 */ /* 0x000fc400078e0019 */
[----:B------:R-:W-:-:S07]  /*b2b0*/  IMAD.MOV.U32 R27, RZ, RZ, R24 ;  /* 0x000000ffff1b7224 */ /* 0x000fce00078e0018 */
[C---:B------:R-:W-:Y:S08]  /*b2c0*/  HMMA.16816.F32 R24, R124.reuse, R26, RZ ;  /* 0x0000001a7c18723c */ /* 0x040ff000000018ff */
[----:B------:R-:W-:Y:S08]  /*b2d0*/  HMMA.16816.F32 R124, R124, R134, RZ ;  /* 0x000000867c7c723c */ /* 0x000ff000000018ff */
[C---:B------:R-:W-:Y:S01]  /*b2e0*/  HMMA.16816.F32 R92, R200.reuse, R142, R92 ;  /* 0x0000008ec85c723c */ /* 0x040fe2000000185c */
[----:B------:R1:W5:Y:S04]  /*b2f0*/  LDL.LU.64 R142, [R1+0x70] ;  /* 0x00007000018e7983 */ /* 0x0003680000300a00 */
[----:B------:R1:W5:Y:S03]  /*b300*/  LDL.LU.64 R140, [R1+0x68] ;  /* 0x00006800018c7983 */ /* 0x0003660000300a00 */
[C---:B------:R-:W-:Y:S01]  /*b310*/  HMMA.16816.F32 R24, R200.reuse, R138, R24 ;  /* 0x0000008ac818723c */ /* 0x040fe20000001818 */
[----:B------:R1:W5:Y:S04]  /*b320*/  LDL.LU.64 R138, [R1+0x60] ;  /* 0x00006000018a7983 */ /* 0x0003680000300a00 */
[----:B------:R1:W5:Y:S03]  /*b330*/  LDL.LU.64 R136, [R1+0x58] ;  /* 0x0000580001887983 */ /* 0x0003660000300a00 */
[C---:B------:R-:W-:Y:S01]  /*b340*/  HMMA.16816.F32 R8, R200.reuse, R210, R8 ;  /* 0x000000d2c808723c */ /* 0x040fe20000001808 */
[----:B------:R-:W-:Y:S04]  /*b350*/  LDSM.16.M88.4 R208, [R227+0x2000] ;  /* 0x00200000e3d0783b */ /* 0x000fe80000000200 */
[----:B------:R1:W5:Y:S03]  /*b360*/  LDL.LU.64 R134, [R1+0x50] ;  /* 0x0000500001867983 */ /* 0x0003660000300a00 */
[----:B------:R-:W-:Y:S01]  /*b370*/  HMMA.16816.F32 R124, R200, R206, R124 ;  /* 0x000000cec87c723c */ /* 0x000fe2000000187c */
[----:B------:R-:W2:Y:S04]  /*b380*/  LDSM.16.M88.4 R204, [R226] ;  /* 0x00000000e2cc783b */ /* 0x000ea80000000200 */
[----:B------:R-:W3:Y:S04]  /*b390*/  LDSM.16.M88.4 R200, [R227] ;  /* 0x00000000e3c8783b */ /* 0x000ee80000000200 */
[----:B------:R1:W5:Y:S01]  /*b3a0*/  LDL.LU.64 R132, [R1+0x48] ;  /* 0x0000480001847983 */ /* 0x0003620000300a00 */
[-C--:B--2---:R-:W-:Y:S08]  /*b3b0*/  HMMA.16816.F32 R116, R208, R204.reuse, R116 ;  /* 0x000000ccd074723c */ /* 0x084ff00000001874 */
[----:B---3--:R-:W-:Y:S08]  /*b3c0*/  HMMA.16816.F32 R120, R200, R204, R120 ;  /* 0x000000ccc878723c */ /* 0x008ff00000001878 */
[-C--:B------:R-:W-:Y:S08]  /*b3d0*/  HMMA.16816.F32 R112, R208, R206.reuse, R112 ;  /* 0x000000ced070723c */ /* 0x080ff00000001870 */
[C---:B------:R-:W-:Y:S01]  /*b3e0*/  HMMA.16816.F32 R108, R200.reuse, R206, R108 ;  /* 0x000000cec86c723c */ /* 0x040fe2000000186c */
[----:B------:R-:W2:Y:S07]  /*b3f0*/  LDSM.16.M88.4 R204, [R219] ;  /* 0x00000000dbcc783b */ /* 0x000eae0000000200 */
[-C--:B--2---:R-:W-:Y:S08]  /*b400*/  HMMA.16816.F32 R104, R200, R204.reuse, R104 ;  /* 0x000000ccc868723c */ /* 0x084ff00000001868 */
[C---:B------:R-:W-:Y:S08]  /*b410*/  HMMA.16816.F32 R100, R208.reuse, R204, R100 ;  /* 0x000000ccd064723c */ /* 0x040ff00000001864 */
        /* <DEDUP_REMOVED lines=22> */
[----:B-----5:R-:W2:Y:S07]  /*b580*/  LDSM.16.M88.4 R204, [R214] ;  /* 0x00000000d6cc783b */ /* 0x020eae0000000200 */
[-C--:B--2---:R-:W-:Y:S08]  /*b590*/  HMMA.16816.F32 R20, R200, R204.reuse, R20 ;  /* 0x000000ccc814723c */ /* 0x084ff00000001814 */
[C---:B------:R-:W-:Y:S08]  /*b5a0*/  HMMA.16816.F32 R16, R208.reuse, R204, R16 ;  /* 0x000000ccd010723c */ /* 0x040ff00000001810 */
[-C--:B------:R-:W-:Y:S08]  /*b5b0*/  HMMA.16816.F32 R12, R208, R206.reuse, R12 ;  /* 0x000000ced00c723c */ /* 0x080ff0000000180c */
[C---:B------:R-:W-:Y:S01]  /*b5c0*/  HMMA.16816.F32 R8, R200.reuse, R206, R8 ;  /* 0x000000cec808723c */ /* 0x040fe20000001808 */
[----:B------:R-:W2:Y:S07]  /*b5d0*/  LDSM.16.M88.4 R204, [R213] ;  /* 0x00000000d5cc783b */ /* 0x000eae0000000200 */
[-C--:B--2---:R-:W-:Y:S08]  /*b5e0*/  HMMA.16816.F32 R4, R200, R204.reuse, R4 ;  /* 0x000000ccc804723c */ /* 0x084ff00000001804 */
[C---:B------:R-:W-:Y:S08]  /*b5f0*/  HMMA.16816.F32 R196, R208.reuse, R204, R196 ;  /* 0x000000ccd0c4723c */ /* 0x040ff000000018c4 */
[-C--:B------:R-:W-:Y:S01]  /*b600*/  HMMA.16816.F32 R128, R208, R206.reuse, R128 ;  /* 0x000000ced080723c */ /* 0x080fe20000001880 */
[----:B------:R-:W-:Y:S07]  /*b610*/  LDSM.16.M88.4 R208, [R225] ;  /* 0x00000000e1d0783b */ /* 0x000fee0000000200 */
[----:B------:R-:W-:Y:S01]  /*b620*/  HMMA.16816.F32 R124, R200, R206, R124 ;  /* 0x000000cec87c723c */ /* 0x000fe2000000187c */
[----:B------:R-:W-:Y:S04]  /*b630*/  LDSM.16.M88.4 R204, [R225+0x2000] ;  /* 0x00200000e1cc783b */ /* 0x000fe80000000200 */
[----:B------:R-:W2:Y:S03]  /*b640*/  LDSM.16.M88.4 R200, [R212] ;  /* 0x00000000d4c8783b */ /* 0x000ea60000000200 */
[-C--:B--2---:R-:W-:Y:S08]  /*b650*/  HMMA.16816.F32 R116, R204, R200.reuse, R116 ;  /* 0x000000c8cc74723c */ /* 0x084ff00000001874 */
[----:B------:R-:W-:Y:S08]  /*b660*/  HMMA.16816.F32 R120, R208, R200, R120 ;  /* 0x000000c8d078723c */ /* 0x000ff00000001878 */
[-C--:B------:R-:W-:Y:S08]  /*b670*/  HMMA.16816.F32 R112, R204, R202.reuse, R112 ;  /* 0x000000cacc70723c */ /* 0x080ff00000001870 */
[C---:B------:R-:W-:Y:S01]  /*b680*/  HMMA.16816.F32 R108, R208.reuse, R202, R108 ;  /* 0x000000cad06c723c */ /* 0x040fe2000000186c */
[----:B------:R-:W2:Y:S07]  /*b690*/  LDSM.16.M88.4 R200, [R212+0x800] ;  /* 0x00080000d4c8783b */ /* 0x000eae0000000200 */
[-C--:B--2---:R-:W-:Y:S08]  /*b6a0*/  HMMA.16816.F32 R104, R208, R200.reuse, R104 ;  /* 0x000000c8d068723c */ /* 0x084ff00000001868 */
[C---:B------:R-:W-:Y:S08]  /*b6b0*/  HMMA.16816.F32 R100, R204.reuse, R200, R100 ;  /* 0x000000c8cc64723c */ /* 0x040ff00000001864 */
        /* <DEDUP_REMOVED lines=21> */
[----:B------:R-:W-:Y:S01]  /*b810*/  HMMA.16816.F32 R24, R208, R202, R24 ;  /* 0x000000cad018723c */ /* 0x000fe20000001818 */
[----:B------:R-:W2:Y:S01]  /*b820*/  LDSM.16.M88.4 R200, [R212+0x3000] ;  /* 0x00300000d4c8783b */ /* 0x000ea20000000200 */
[----:B------:R-:W-:-:S06]  /*b830*/  FMUL.FTZ R105, R105, c[0x0][0x2ec] ;  /* 0x0000bb0069697a20 */ /* 0x000fcc0000410000 */
[-C--:B--2---:R-:W-:Y:S08]  /*b840*/  HMMA.16816.F32 R20, R208, R200.reuse, R20 ;  /* 0x000000c8d014723c */ /* 0x084ff00000001814 */
[C---:B------:R-:W-:Y:S08]  /*b850*/  HMMA.16816.F32 R16, R204.reuse, R200, R16 ;  /* 0x000000c8cc10723c */ /* 0x040ff00000001810 */
[-C--:B------:R-:W-:Y:S08]  /*b860*/  HMMA.16816.F32 R12, R204, R202.reuse, R12 ;  /* 0x000000cacc0c723c */ /* 0x080ff0000000180c */
[----:B------:R-:W-:Y:S01]  /*b870*/  HMMA.16816.F32 R8, R208, R202, R8 ;  /* 0x000000cad008723c */ /* 0x000fe20000001808 */
[----:B------:R-:W2:Y:S01]  /*b880*/  LDSM.16.M88.4 R200, [R212+0x3800] ;  /* 0x00380000d4c8783b */ /* 0x000ea20000000200 */
[----:B------:R-:W-:Y:S01]  /*b890*/  FMUL.FTZ R72, R72, c[0x0][0x2ec] ;  /* 0x0000bb0048487a20 */ /* 0x000fe20000410000 */
[----:B------:R-:W-:Y:S01]  /*b8a0*/  UISETP.GT.AND UP0, UPT, UR4, UR9, UPT ;  /* 0x000000090400728c */ /* 0x000fe2000bf04270 */
[----:B------:R-:W-:Y:S01]  /*b8b0*/  FMUL.FTZ R118, R118, c[0x0][0x2ec] ;  /* 0x0000bb0076767a20 */ /* 0x000fe20000410000 */
[----:B------:R-:W-:-:S04]  /*b8c0*/  DEPBAR.LE SB0, 0x0 ;  /* 0x000080000000791a */ /* 0x000fc80000000000 */
[----:B------:R-:W-:Y:S02]  /*b8d0*/  FMUL.FTZ R69, R120, c[0x0][0x2ec] ;  /* 0x0000bb0078457a20 */ /* 0x000fe40000410000 */
[----:B------:R-:W-:Y:S02]  /*b8e0*/  FMUL.FTZ R120, R121, c[0x0][0x2ec] ;  /* 0x0000bb0079787a20 */ /* 0x000fe40000410000 */
[----:B------:R-:W-:Y:S02]  /*b8f0*/  FMUL.FTZ R110, R110, c[0x0][0x2ec] ;  /* 0x0000bb006e6e7a20 */ /* 0x000fe40000410000 */
[----:B------:R-:W-:Y:S02]  /*b900*/  FMUL.FTZ R121, R123, c[0x0][0x2ec] ;  /* 0x0000bb007b797a20 */ /* 0x000fe40000410000 */
[----:B------:R3:W-:Y:S01]  /*b910*/  MUFU.TANH R123, R118 ;  /* 0x00000076007b7308 */ /* 0x0007e20000002400 */
[----:B------:R-:W-:Y:S02]  /*b920*/  FMUL.FTZ R86, R86, c[0x0][0x2ec] ;  /* 0x0000bb0056567a20 */ /* 0x000fe40000410000 */
[----:B------:R-:W-:-:S02]  /*b930*/  FMUL.FTZ R64, R64, c[0x0][0x2ec] ;  /* 0x0000bb0040407a20 */ /* 0x000fc40000410000 */
[----:B---3--:R-:W-:Y:S01]  /*b940*/  FMUL.FTZ R118, R119, c[0x0][0x2ec] ;  /* 0x0000bb0077767a20 */ /* 0x008fe20000410000 */
[C---:B--2---:R-:W-:Y:S08]  /*b950*/  HMMA.16816.F32 R196, R204.reuse, R200, R196 ;  /* 0x000000c8ccc4723c */ /* 0x044ff000000018c4 */
[----:B------:R-:W-:Y:S01]  /*b960*/  HMMA.16816.F32 R128, R204, R202, R128 ;  /* 0x000000cacc80723c */ /* 0x000fe20000001880 */
[----:B------:R2:W-:Y:S08]  /*b970*/  MUFU.TANH R205, R105 ;  /* 0x0000006900cd7308 */ /* 0x0005f00000002400 */
[----:B------:R3:W-:Y:S01]  /*b980*/  MUFU.TANH R119, R110 ;  /* 0x0000006e00777308 */ /* 0x0007e20000002400 */
[----:B--2---:R-:W-:-:S07]  /*b990*/  FMUL.FTZ R105, R106, c[0x0][0x2ec] ;  /* 0x0000bb006a697a20 */ /* 0x004fce0000410000 */
[----:B------:R2:W-:Y:S01]  /*b9a0*/  MUFU.TANH R106, R72 ;  /* 0x00000048006a7308 */ /* 0x0005e20000002400 */
[----:B---3--:R-:W-:Y:S02]  /*b9b0*/  FMUL.FTZ R110, R113, c[0x0][0x2ec] ;  /* 0x0000bb00716e7a20 */ /* 0x008fe40000410000 */
[----:B------:R-:W-:Y:S02]  /*b9c0*/  FMUL.FTZ R113, R114, c[0x0][0x2ec] ;  /* 0x0000bb0072717a20 */ /* 0x000fe40000410000 */
[----:B--2---:R-:W-:-:S03]  /*b9d0*/  IMAD.U32 R72, RZ, RZ, UR4 ;  /* 0x00000004ff487e24 */ /* 0x004fc6000f8e00ff */
[----:B------:R-:W-:Y:S01]  /*b9e0*/  MUFU.TANH R114, R86 ;  /* 0x0000005600727308 */ /* 0x000fe20000002400 */
[----:B------:R-:W-:-:S07]  /*b9f0*/  IMAD R72, R72, 0x80, R251 ;  /* 0x0000008048487824 */ /* 0x000fce00078e02fb */
[----:B------:R2:W-:Y:S02]  /*ba00*/  MUFU.TANH R86, R64 ;  /* 0x0000004000567308 */ /* 0x0005e40000002400 */
[----:B--2---:R-:W-:-:S04]  /*ba10*/  IADD3 R64, R72, 0x1, RZ ;  /* 0x0000000148407810 */ /* 0x004fc80007ffe0ff */
[C---:B------:R-:W-:Y:S02]  /*ba20*/  ISETP.GE.AND P3, PT, R64.reuse, R246, PT ;  /* 0x000000f64000720c */ /* 0x040fe40003f66270 */
[C---:B------:R-:W-:Y:S02]  /*ba30*/  ISETP.GE.AND P2, PT, R64.reuse, R244, PT ;  /* 0x000000f44000720c */ /* 0x040fe40003f46270 */
[C---:B------:R-:W-:Y:S02]  /*ba40*/  ISETP.LT.OR P4, PT, R64.reuse, R247, P3 ;  /* 0x000000f74000720c */ /* 0x040fe40001f81670 */
[C---:B------:R-:W-:Y:S02]  /*ba50*/  ISETP.LT.OR P3, PT, R64.reuse, R245, P2 ;  /* 0x000000f54000720c */ /* 0x040fe40001761670 */
[----:B------:R-:W-:Y:S01]  /*ba60*/  ISETP.GE.AND P1, PT, R64, R242, PT ;  /* 0x000000f24000720c */ /* 0x000fe20003f26270 */
[----:B------:R-:W-:-:S03]  /*ba70*/  FMUL.FTZ R122, R122, c[0x0][0x2ec] ;  /* 0x0000bb007a7a7a20 */ /* 0x000fc60000410000 */
[C---:B------:R-:W-:Y:S02]  /*ba80*/  ISETP.LT.OR P2, PT, R64.reuse, R243, P1 ;  /* 0x000000f34000720c */ /* 0x040fe40000f41670 */
[----:B------:R-:W-:Y:S01]  /*ba90*/  ISETP.GE.AND P0, PT, R64, R240, PT ;  /* 0x000000f04000720c */ /* 0x000fe20003f06270 */
[----:B------:R-:W2:Y:S04]  /*baa0*/  MUFU.TANH R122, R122 ;  /* 0x0000007a007a7308 */ /* 0x000ea80000002400 */
[----:B------:R-:W-:Y:S01]  /*bab0*/  @P3 LOP3.LUT R252, R252, 0x8, RZ, 0xfc, !PT ;  /* 0x00000008fcfc3812 */ /* 0x000fe200078efcff */
[----:B------:R-:W-:Y:S01]  /*bac0*/  FMUL.FTZ R116, R116, c[0x0][0x2ec] ;  /* 0x0000bb0074747a20 */ /* 0x000fe20000410000 */
[----:B------:R-:W-:Y:S02]  /*bad0*/  ISETP.LT.OR P1, PT, R64, R241, P0 ;  /* 0x000000f14000720c */ /* 0x000fe40000721670 */
[----:B------:R-:W-:Y:S01]  /*bae0*/  LOP3.LUT R252, R252, 0xfffffffb, RZ, 0xc0, !PT ;  /* 0xfffffffbfcfc7812 */ /* 0x000fe200078ec0ff */
[----:B------:R-:W3:Y:S03]  /*baf0*/  MUFU.TANH R69, R69 ;  /* 0x0000004500457308 */ /* 0x000ee60000002400 */
[----:B------:R-:W-:-:S02]  /*bb00*/  @P2 LOP3.LUT R252, R252, 0x4, RZ, 0xfc, !PT ;  /* 0x00000004fcfc2812 */ /* 0x000fc400078efcff */
[C---:B------:R-:W-:Y:S01]  /*bb10*/  ISETP.GE.AND P2, PT, R72.reuse, R244, PT ;  /* 0x000000f44800720c */ /* 0x040fe20003f46270 */
[----:B------:R-:W-:Y:S02]  /*bb20*/  HMMA.16816.F32 R4, R208, R200, R4 ;  /* 0x000000c8d004723c */ /* 0x000fe40000001804 */
[----:B------:R-:W4:Y:S01]  /*bb30*/  MUFU.TANH R116, R116 ;  /* 0x0000007400747308 */ /* 0x000f220000002400 */
[C---:B------:R-:W-:Y:S02]  /*bb40*/  ISETP.LT.OR P2, PT, R72.reuse, R245, P2 ;  /* 0x000000f54800720c */ /* 0x040fe40001741670 */
[----:B------:R-:W-:-:S03]  /*bb50*/  ISETP.GE.AND P0, PT, R72, R246, PT ;  /* 0x000000f64800720c */ /* 0x000fc60003f06270 */
[----:B------:R-:W-:Y:S02]  /*bb60*/  HMMA.16816.F32 R124, R208, R202, R124 ;  /* 0x000000cad07c723c */ /* 0x000fe4000000187c */
[----:B------:R-:W1:Y:S01]  /*bb70*/  MUFU.TANH R120, R120 ;  /* 0x0000007800787308 */ /* 0x000e620000002400 */
[----:B------:R-:W-:-:S04]  /*bb80*/  LOP3.LUT R252, R252, 0xfffffffd, RZ, 0xc0, !PT ;  /* 0xfffffffdfcfc7812 */ /* 0x000fc800078ec0ff */
[----:B------:R-:W-:Y:S01]  /*bb90*/  FMUL.FTZ R210, R56, c[0x0][0x2ec] ;  /* 0x0000bb0038d27a20 */ /* 0x000fe20000410000 */
[----:B------:R-:W-:Y:S01]  /*bba0*/  IADD3 R56, R72, 0x8, RZ ;  /* 0x0000000848387810 */ /* 0x000fe20007ffe0ff */
[----:B------:R-:W-:Y:S01]  /*bbb0*/  FMUL.FTZ R117, R117, c[0x0][0x2ec] ;  /* 0x0000bb0075757a20 */ /* 0x000fe20000410000 */
[----:B--2---:R-:W-:Y:S02]  /*bbc0*/  FSEL R64, R122, -INF , !P2 ;  /* 0xff8000007a407808 */ /* 0x004fe40005000000 */
[----:B------:R-:W-:Y:S02]  /*bbd0*/  @P1 LOP3.LUT R252, R252, 0x2, RZ, 0xfc, !PT ;  /* 0x00000002fcfc1812 */ /* 0x000fe400078efcff */
[----:B------:R-:W-:Y:S02]  /*bbe0*/  ISETP.LT.OR P0, PT, R72, R247, P0 ;  /* 0x000000f74800720c */ /* 0x000fe40000701670 */
[----:B------:R-:W-:Y:S01]  /*bbf0*/  ISETP.GE.AND P2, PT, R56, R244, PT ;  /* 0x000000f43800720c */ /* 0x000fe20003f46270 */
[----:B------:R-:W-:Y:S01]  /*bc00*/  FMUL.FTZ R107, R107, c[0x0][0x2ec] ;  /* 0x0000bb006b6b7a20 */ /* 0x000fe20000410000 */
[----:B------:R-:W-:Y:S01]  /*bc10*/  ISETP.GE.AND P1, PT, R72, R242, PT ;  /* 0x000000f24800720c */ /* 0x000fe20003f26270 */
[----:B------:R-:W-:Y:S01]  /*bc20*/  FMUL.FTZ R83, R83, c[0x0][0x2ec] ;  /* 0x0000bb0053537a20 */ /* 0x000fe20000410000 */
[----:B---3--:R-:W-:-:S02]  /*bc30*/  FSEL R69, R69, -INF , !P0 ;  /* 0xff80000045457808 */ /* 0x008fc40004000000 */
[----:B------:R-:W-:Y:S01]  /*bc40*/  ISETP.LT.OR P5, PT, R56, R245, P2 ;  /* 0x000000f53800720c */ /* 0x000fe200017a1670 */
[----:B------:R-:W2:Y:S01]  /*bc50*/  MUFU.TANH R117, R117 ;  /* 0x0000007500757308 */ /* 0x000ea20000002400 */
[----:B------:R-:W-:Y:S01]  /*bc60*/  ISETP.GE.AND P0, PT, R72, R240, PT ;  /* 0x000000f04800720c */ /* 0x000fe20003f06270 */
[----:B------:R-:W-:Y:S01]  /*bc70*/  FMUL.FTZ R96, R96, c[0x0][0x2ec] ;  /* 0x0000bb0060607a20 */ /* 0x000fe20000410000 */
[----:B------:R-:W-:Y:S01]  /*bc80*/  ISETP.LT.OR P1, PT, R72, R243, P1 ;  /* 0x000000f34800720c */ /* 0x000fe20000f21670 */
[----:B------:R-:W-:Y:S01]  /*bc90*/  FMUL.FTZ R88, R88, c[0x0][0x2ec] ;  /* 0x0000bb0058587a20 */ /* 0x000fe20000410000 */
[----:B------:R-:W-:-:S03]  /*bca0*/  ISETP.GE.AND P3, PT, R56, R246, PT ;  /* 0x000000f63800720c */ /* 0x000fc60003f66270 */
[----:B------:R-:W-:Y:S01]  /*bcb0*/  MUFU.TANH R203, R107 ;  /* 0x0000006b00cb7308 */ /* 0x000fe20000002400 */
[----:B------:R-:W-:Y:S01]  /*bcc0*/  ISETP.LT.OR P0, PT, R72, R241, P0 ;  /* 0x000000f14800720c */ /* 0x000fe20000701670 */
[----:B------:R-:W-:Y:S01]  /*bcd0*/  FMUL.FTZ R108, R108, c[0x0][0x2ec] ;  /* 0x0000bb006c6c7a20 */ /* 0x000fe20000410000 */
[----:B------:R-:W-:-:S05]  /*bce0*/  LOP3.LUT P2, RZ, R252, 0x4, RZ, 0xc0, !PT ;  /* 0x00000004fcff7812 */ /* 0x000fca000784c0ff */
[----:B------:R4:W-:Y:S01]  /*bcf0*/  MUFU.TANH R107, R83 ;  /* 0x00000053006b7308 */ /* 0x0009e20000002400 */
[----:B------:R-:W-:-:S07]  /*bd00*/  FMUL.FTZ R94, R94, c[0x0][0x2ec] ;  /* 0x0000bb005e5e7a20 */ /* 0x000fce0000410000 */
[----:B------:R-:W-:Y:S01]  /*bd10*/  MUFU.TANH R200, R96 ;  /* 0x0000006000c87308 */ /* 0x000fe20000002400 */
[----:B----4-:R-:W-:Y:S02]  /*bd20*/  FSEL R83, R116, -INF , !P1 ;  /* 0xff80000074537808 */ /* 0x010fe40004800000 */
[----:B-1----:R-:W-:-:S05]  /*bd30*/  FSEL R116, R120, -INF , !P4 ;  /* 0xff80000078747808 */ /* 0x002fca0006000000 */
[----:B------:R1:W-:Y:S01]  /*bd40*/  MUFU.TANH R96, R88 ;  /* 0x0000005800607308 */ /* 0x0003e20000002400 */
[----:B------:R-:W-:Y:S02]  /*bd50*/  ISETP.LT.OR P4, PT, R56, R247, P3 ;  /* 0x000000f73800720c */ /* 0x000fe40001f81670 */
[C---:B------:R-:W-:Y:S02]  /*bd60*/  LOP3.LUT P3, RZ, R252.reuse, 0x8, RZ, 0xc0, !PT ;  /* 0x00000008fcff7812 */ /* 0x040fe4000786c0ff */
[----:B------:R-:W-:Y:S02]  /*bd70*/  LOP3.LUT R252, R252, 0xfffffffe, RZ, 0xc0, !PT ;  /* 0xfffffffefcfc7812 */ /* 0x000fe400078ec0ff */
[----:B------:R-:W-:Y:S01]  /*bd80*/  ISETP.GE.AND P1, PT, R56, R242, PT ;  /* 0x000000f23800720c */ /* 0x000fe20003f26270 */
[----:B------:R-:W-:Y:S01]  /*bd90*/  MUFU.TANH R121, R121 ;  /* 0x0000007900797308 */ /* 0x000fe20000002400 */
[----:B------:R-:W-:Y:S01]  /*bda0*/  FMUL.FTZ R84, R84, c[0x0][0x2ec] ;  /* 0x0000bb0054547a20 */ /* 0x000fe20000410000 */
[----:B------:R-:W-:-:S02]  /*bdb0*/  @P5 LOP3.LUT R252, R252, 0x1, RZ, 0xfc, !PT ;  /* 0x00000001fcfc5812 */ /* 0x000fc400078efcff */
[----:B-1----:R-:W-:-:S04]  /*bdc0*/  FSEL R88, R123, -INF , !P0 ;  /* 0xff8000007b587808 */ /* 0x002fc80004000000 */
[----:B------:R-:W-:Y:S01]  /*bdd0*/  MUFU.TANH R118, R118 ;  /* 0x0000007600767308 */ /* 0x000fe20000002400 */
[C---:B------:R-:W-:Y:S02]  /*bde0*/  ISETP.GE.AND P0, PT, R56.reuse, R240, PT ;  /* 0x000000f03800720c */ /* 0x040fe40003f06270 */
[C---:B------:R-:W-:Y:S02]  /*bdf0*/  ISETP.LT.OR P6, PT, R56.reuse, R243, P1 ;  /* 0x000000f33800720c */ /* 0x040fe40000fc1670 */
[----:B------:R-:W-:-:S03]  /*be00*/  ISETP.LT.OR P5, PT, R56, R241, P0 ;  /* 0x000000f13800720c */ /* 0x000fc600007a1670 */
[----:B------:R1:W3:Y:S01]  /*be10*/  MUFU.TANH R207, R108 ;  /* 0x0000006c00cf7308 */ /* 0x0002e20000002400 */
[----:B------:R-:W-:Y:S01]  /*be20*/  IADD3 R56, R72, 0x9, RZ ;  /* 0x0000000948387810 */ /* 0x000fe20007ffe0ff */
[----:B------:R-:W-:-:S06]  /*be30*/  FMUL.FTZ R74, R74, c[0x0][0x2ec] ;  /* 0x0000bb004a4a7a20 */ /* 0x000fcc0000410000 */
[----:B------:R4:W-:Y:S01]  /*be40*/  MUFU.TANH R202, R94 ;  /* 0x0000005e00ca7308 */ /* 0x0009e20000002400 */
[----:B------:R-:W-:Y:S01]  /*be50*/  FMUL.FTZ R65, R65, c[0x0][0x2ec] ;  /* 0x0000bb0041417a20 */ /* 0x000fe20000410000 */
[----:B------:R-:W-:Y:S01]  /*be60*/  LOP3.LUT P1, RZ, R252, 0x2, RZ, 0xc0, !PT ;  /* 0x00000002fcff7812 */ /* 0x000fe2000782c0ff */
[----:B------:R-:W-:Y:S02]  /*be70*/  FMUL.FTZ R80, R80, c[0x0][0x2ec] ;  /* 0x0000bb0050507a20 */ /* 0x000fe40000410000 */
[----:B-1----:R-:W-:Y:S02]  /*be80*/  FMUL.FTZ R108, R109, c[0x0][0x2ec] ;  /* 0x0000bb006d6c7a20 */ /* 0x002fe40000410000 */
[----:B----4-:R-:W-:Y:S02]  /*be90*/  FMUL.FTZ R94, R95, c[0x0][0x2ec] ;  /* 0x0000bb005f5e7a20 */ /* 0x010fe40000410000 */
[----:B------:R-:W-:Y:S02]  /*bea0*/  FMUL.FTZ R95, R97, c[0x0][0x2ec] ;  /* 0x0000bb00615f7a20 */ /* 0x000fe40000410000 */
[----:B------:R-:W-:-:S02]  /*beb0*/  FMUL.FTZ R97, R99, c[0x0][0x2ec] ;  /* 0x0000bb0063617a20 */ /* 0x000fc40000410000 */
[----:B------:R2:W-:Y:S01]  /*bec0*/  MUFU.TANH R99, R84 ;  /* 0x0000005400637308 */ /* 0x0005e20000002400 */
[----:B------:R-:W-:Y:S02]  /*bed0*/  FMUL.FTZ R109, R111, c[0x0][0x2ec] ;  /* 0x0000bb006f6d7a20 */ /* 0x000fe40000410000 */
[----:B------:R-:W-:-:S05]  /*bee0*/  FMUL.FTZ R111, R115, c[0x0][0x2ec] ;  /* 0x0000bb00736f7a20 */ /* 0x000fca0000410000 */
[----:B------:R1:W-:Y:S01]  /*bef0*/  MUFU.TANH R208, R74 ;  /* 0x0000004a00d07308 */ /* 0x0003e20000002400 */
[----:B--2---:R-:W-:Y:S02]  /*bf00*/  FSEL R84, R117, -INF , !P2 ;  /* 0xff80000075547808 */ /* 0x004fe40005000000 */
[----:B------:R-:W-:-:S05]  /*bf10*/  ISETP.GE.AND P2, PT, R56, R244, PT ;  /* 0x000000f43800720c */ /* 0x000fca0003f46270 */
[----:B------:R2:W-:Y:S01]  /*bf20*/  MUFU.TANH R115, R80 ;  /* 0x0000005000737308 */ /* 0x0005e20000002400 */
[----:B------:R-:W-:Y:S01]  /*bf30*/  ISETP.LT.OR P2, PT, R56, R245, P2 ;  /* 0x000000f53800720c */ /* 0x000fe20001741670 */
[----:B-1----:R-:W-:-:S06]  /*bf40*/  FMUL.FTZ R74, R75, c[0x0][0x2ec] ;  /* 0x0000bb004b4a7a20 */ /* 0x002fcc0000410000 */
[----:B------:R1:W-:Y:S01]  /*bf50*/  MUFU.TANH R75, R65 ;  /* 0x00000041004b7308 */ /* 0x0003e20000002400 */
[----:B---3--:R-:W-:Y:S02]  /*bf60*/  FSEL R207, R207, -INF , !P4 ;  /* 0xff800000cfcf7808 */ /* 0x008fe40006000000 */
[----:B--2---:R-:W-:Y:S02]  /*bf70*/  FSEL R80, R118, -INF , !P1 ;  /* 0xff80000076507808 */ /* 0x004fe40004800000 */
[C---:B------:R-:W-:Y:S02]  /*bf80*/  ISETP.GE.AND P1, PT, R56.reuse, R242, PT ;  /* 0x000000f23800720c */ /* 0x040fe40003f26270 */
[----:B-1----:R-:W-:Y:S02]  /*bf90*/  FSEL R65, R121, -INF , !P3 ;  /* 0xff80000079417808 */ /* 0x002fe40005800000 */
[C---:B------:R-:W-:Y:S01]  /*bfa0*/  ISETP.GE.AND P3, PT, R56.reuse, R246, PT ;  /* 0x000000f63800720c */ /* 0x040fe20003f66270 */
[----:B------:R-:W1:Y:S01]  /*bfb0*/  MUFU.TANH R113, R113 ;  /* 0x0000007100717308 */ /* 0x000e620000002400 */
[----:B------:R-:W-:-:S02]  /*bfc0*/  ISETP.LT.OR P1, PT, R56, R243, P1 ;  /* 0x000000f33800720c */ /* 0x000fc40000f21670 */
[----:B------:R-:W-:Y:S02]  /*bfd0*/  ISETP.LT.OR P4, PT, R56, R247, P3 ;  /* 0x000000f73800720c */ /* 0x000fe40001f81670 */
[C---:B------:R-:W-:Y:S02]  /*bfe0*/  LOP3.LUT P3, RZ, R252.reuse, 0x1, RZ, 0xc0, !PT ;  /* 0x00000001fcff7812 */ /* 0x040fe4000786c0ff */
[----:B------:R-:W-:Y:S01]  /*bff0*/  LOP3.LUT R252, R252, 0xfffffff7, RZ, 0xc0, !PT ;  /* 0xfffffff7fcfc7812 */ /* 0x000fe200078ec0ff */
[----:B------:R-:W-:Y:S01]  /*c000*/  FMUL.FTZ R57, R57, c[0x0][0x2ec] ;  /* 0x0000bb0039397a20 */ /* 0x000fe20000410000 */
[----:B------:R-:W-:Y:S01]  /*c010*/  ISETP.GE.AND P0, PT, R56, R240, PT ;  /* 0x000000f03800720c */ /* 0x000fe20003f06270 */
[----:B------:R-:W-:Y:S01]  /*c020*/  FMUL.FTZ R92, R92, c[0x0][0x2ec] ;  /* 0x0000bb005c5c7a20 */ /* 0x000fe20000410000 */
[----:B------:R-:W-:Y:S01]  /*c030*/  @P2 LOP3.LUT R252, R252, 0x8, RZ, 0xfc, !PT ;  /* 0x00000008fcfc2812 */ /* 0x000fe200078efcff */
[----:B------:R-:W2:Y:S01]  /*c040*/  MUFU.TANH R108, R108 ;  /* 0x0000006c006c7308 */ /* 0x000ea20000002400 */
[----:B------:R-:W-:Y:S01]  /*c050*/  FMUL.FTZ R101, R101, c[0x0][0x2ec] ;  /* 0x0000bb0065657a20 */ /* 0x000fe20000410000 */
[----:B------:R-:W-:Y:S01]  /*c060*/  ISETP.LT.OR P0, PT, R56, R241, P0 ;  /* 0x000000f13800720c */ /* 0x000fe20000701670 */
[----:B------:R-:W-:Y:S01]  /*c070*/  FMUL.FTZ R98, R98, c[0x0][0x2ec] ;  /* 0x0000bb0062627a20 */ /* 0x000fe20000410000 */
[----:B------:R-:W-:Y:S01]  /*c080*/  LOP3.LUT R252, R252, 0xfffffffb, RZ, 0xc0, !PT ;  /* 0xfffffffbfcfc7812 */ /* 0x000fe200078ec0ff */
[----:B------:R-:W-:-:S02]  /*c090*/  FMUL.FTZ R89, R89, c[0x0][0x2ec] ;  /* 0x0000bb0059597a20 */ /* 0x000fc40000410000 */
[----:B------:R-:W-:Y:S01]  /*c0a0*/  FMUL.FTZ R87, R87, c[0x0][0x2ec] ;  /* 0x0000bb0057577a20 */ /* 0x000fe20000410000 */
[----:B------:R3:W-:Y:S01]  /*c0b0*/  MUFU.TANH R123, R57 ;  /* 0x00000039007b7308 */ /* 0x0007e20000002400 */
[----:B------:R-:W-:Y:S02]  /*c0c0*/  FMUL.FTZ R112, R112, c[0x0][0x2ec] ;  /* 0x0000bb0070707a20 */ /* 0x000fe40000410000 */
[----:B------:R-:W-:Y:S02]  /*c0d0*/  FMUL.FTZ R85, R85, c[0x0][0x2ec] ;  /* 0x0000bb0055557a20 */ /* 0x000fe40000410000 */
[----:B------:R-:W-:-:S03]  /*c0e0*/  FMUL.FTZ R76, R76, c[0x0][0x2ec] ;  /* 0x0000bb004c4c7a20 */ /* 0x000fc60000410000 */
[----:B------:R4:W-:Y:S01]  /*c0f0*/  MUFU.TANH R204, R92 ;  /* 0x0000005c00cc7308 */ /* 0x0009e20000002400 */
[----:B------:R-:W-:Y:S01]  /*c100*/  @P1 LOP3.LUT R252, R252, 0x4, RZ, 0xfc, !PT ;  /* 0x00000004fcfc1812 */ /* 0x000fe200078efcff */
[----:B------:R-:W-:Y:S01]  /*c110*/  FMUL.FTZ R66, R66, c[0x0][0x2ec] ;  /* 0x0000bb0042427a20 */ /* 0x000fe20000410000 */
[----:B---3--:R-:W-:-:S05]  /*c120*/  IADD3 R57, R72, 0x10, RZ ;  /* 0x0000001048397810 */ /* 0x008fca0007ffe0ff */
[----:B------:R-:W-:Y:S01]  /*c130*/  MUFU.TANH R201, R101 ;  /* 0x0000006500c97308 */ /* 0x000fe20000002400 */
[----:B------:R-:W-:Y:S01]  /*c140*/  ISETP.GE.AND P2, PT, R57, R244, PT ;  /* 0x000000f43900720c */ /* 0x000fe20003f46270 */
[----:B----4-:R-:W-:-:S06]  /*c150*/  FMUL.FTZ R92, R93, c[0x0][0x2ec] ;  /* 0x0000bb005d5c7a20 */ /* 0x010fcc0000410000 */
[----:B------:R-:W-:Y:S01]  /*c160*/  MUFU.TANH R101, R98 ;  /* 0x0000006200657308 */ /* 0x000fe20000002400 */
[----:B------:R-:W-:-:S07]  /*c170*/  LOP3.LUT R252, R252, 0xfffffffd, RZ, 0xc0, !PT ;  /* 0xfffffffdfcfc7812 */ /* 0x000fce00078ec0ff */
[----:B------:R3:W-:Y:S01]  /*c180*/  MUFU.TANH R93, R89 ;  /* 0x00000059005d7308 */ /* 0x0007e20000002400 */
[----:B------:R-:W-:-:S07]  /*c190*/  @P0 LOP3.LUT R252, R252, 0x2, RZ, 0xfc, !PT ;  /* 0x00000002fcfc0812 */ /* 0x000fce00078efcff */
[----:B------:R-:W-:Y:S01]  /*c1a0*/  MUFU.TANH R98, R87 ;  /* 0x0000005700627308 */ /* 0x000fe20000002400 */
[----:B---3--:R-:W-:-:S07]  /*c1b0*/  FMUL.FTZ R89, R90, c[0x0][0x2ec] ;  /* 0x0000bb005a597a20 */ /* 0x008fce0000410000 */
[----:B------:R3:W-:Y:S01]  /*c1c0*/  MUFU.TANH R87, R76 ;  /* 0x0000004c00577308 */ /* 0x0007e20000002400 */
[----:B------:R-:W-:-:S07]  /*c1d0*/  FMUL.FTZ R90, R91, c[0x0][0x2ec] ;  /* 0x0000bb005b5a7a20 */ /* 0x000fce0000410000 */
[----:B------:R1:W-:Y:S01]  /*c1e0*/  MUFU.TANH R91, R85 ;  /* 0x00000055005b7308 */ /* 0x0003e20000002400 */
[----:B------:R-:W-:-:S07]  /*c1f0*/  FMUL.FTZ R104, R104, c[0x0][0x2ec] ;  /* 0x0000bb0068687a20 */ /* 0x000fce0000410000 */
[----:B------:R-:W-:Y:S01]  /*c200*/  MUFU.TANH R112, R112 ;  /* 0x0000007000707308 */ /* 0x000fe20000002400 */
[----:B---3--:R-:W-:Y:S02]  /*c210*/  FMUL.FTZ R76, R77, c[0x0][0x2ec] ;  /* 0x0000bb004d4c7a20 */ /* 0x008fe40000410000 */
[----:B------:R-:W-:Y:S01]  /*c220*/  FMUL.FTZ R77, R79, c[0x0][0x2ec] ;  /* 0x0000bb004f4d7a20 */ /* 0x000fe20000410000 */
[----:B-1----:R-:W-:-:S04]  /*c230*/  FSEL R85, R113, -INF , !P5 ;  /* 0xff80000071557808 */ /* 0x002fc80006800000 */
[----:B------:R-:W1:Y:S01]  /*c240*/  MUFU.TANH R110, R110 ;  /* 0x0000006e006e7308 */ /* 0x000e620000002400 */
[----:B------:R-:W-:Y:S01]  /*c250*/  ISETP.LT.OR P5, PT, R57, R245, P2 ;  /* 0x000000f53900720c */ /* 0x000fe200017a1670 */
[----:B------:R-:W-:Y:S01]  /*c260*/  FMUL.FTZ R100, R100, c[0x0][0x2ec] ;  /* 0x0000bb0064647a20 */ /* 0x000fe20000410000 */
[----:B--2---:R-:W-:-:S05]  /*c270*/  FSEL R56, R108, -INF , !P4 ;  /* 0xff8000006c387808 */ /* 0x004fca0006000000 */
[----:B------:R2:W-:Y:S01]  /*c280*/  MUFU.TANH R79, R66 ;  /* 0x00000042004f7308 */ /* 0x0005e20000002400 */
[----:B------:R-:W-:Y:S01]  /*c290*/  FMUL.FTZ R78, R78, c[0x0][0x2ec] ;  /* 0x0000bb004e4e7a20 */ /* 0x000fe20000410000 */
[----:B------:R-:W-:Y:S01]  /*c2a0*/  LOP3.LUT P2, RZ, R252, 0x4, RZ, 0xc0, !PT ;  /* 0x00000004fcff7812 */ /* 0x000fe2000784c0ff */
[----:B------:R-:W-:-:S05]  /*c2b0*/  FMUL.FTZ R62, R62, c[0x0][0x2ec] ;  /* 0x0000bb003e3e7a20 */ /* 0x000fca0000410000 */
[----:B------:R-:W3:Y:S01]  /*c2c0*/  MUFU.TANH R111, R111 ;  /* 0x0000006f006f7308 */ /* 0x000ee20000002400 */
[----:B--2---:R-:W-:Y:S02]  /*c2d0*/  FSEL R66, R119, -INF , !P3 ;  /* 0xff80000077427808 */ /* 0x004fe40005800000 */
[----:B------:R-:W-:-:S05]  /*c2e0*/  ISETP.GE.AND P3, PT, R57, R246, PT ;  /* 0x000000f63900720c */ /* 0x000fca0003f66270 */
[----:B------:R-:W2:Y:S01]  /*c2f0*/  MUFU.TANH R109, R109 ;  /* 0x0000006d006d7308 */ /* 0x000ea20000002400 */
[----:B------:R-:W-:Y:S02]  /*c300*/  ISETP.LT.OR P4, PT, R57, R247, P3 ;  /* 0x000000f73900720c */ /* 0x000fe40001f81670 */
[----:B------:R-:W-:Y:S01]  /*c310*/  LOP3.LUT P3, RZ, R252, 0x8, RZ, 0xc0, !PT ;  /* 0x00000008fcff7812 */ /* 0x000fe2000786c0ff */
[----:B------:R-:W-:Y:S01]  /*c320*/  FMUL.FTZ R60, R60, c[0x0][0x2ec] ;  /* 0x0000bb003c3c7a20 */ /* 0x000fe20000410000 */
[----:B------:R-:W-:-:S03]  /*c330*/  LOP3.LUT R252, R252, 0xfffffffe, RZ, 0xc0, !PT ;  /* 0xfffffffefcfc7812 */ /* 0x000fc600078ec0ff */
[----:B------:R4:W-:Y:S01]  /*c340*/  MUFU.TANH R211, R100 ;  /* 0x0000006400d37308 */ /* 0x0009e20000002400 */
[----:B------:R-:W-:Y:S01]  /*c350*/  FMUL.FTZ R61, R61, c[0x0][0x2ec] ;  /* 0x0000bb003d3d7a20 */ /* 0x000fe20000410000 */
[----:B------:R-:W-:Y:S02]  /*c360*/  ISETP.GE.AND P1, PT, R57, R242, PT ;  /* 0x000000f23900720c */ /* 0x000fe40003f26270 */
[----:B------:R-:W-:-:S04]  /*c370*/  @P5 LOP3.LUT R252, R252, 0x1, RZ, 0xfc, !PT ;  /* 0x00000001fcfc5812 */ /* 0x000fc800078efcff */
[----:B------:R-:W1:Y:S01]  /*c380*/  MUFU.TANH R104, R104 ;  /* 0x0000006800687308 */ /* 0x000e620000002400 */
[----:B------:R-:W-:Y:S01]  /*c390*/  ISETP.GE.AND P0, PT, R57, R240, PT ;  /* 0x000000f03900720c */ /* 0x000fe20003f06270 */
[----:B----4-:R-:W-:-:S06]  /*c3a0*/  FMUL.FTZ R100, R103, c[0x0][0x2ec] ;  /* 0x0000bb0067647a20 */ /* 0x010fcc0000410000 */
[----:B------:R4:W-:Y:S01]  /*c3b0*/  MUFU.TANH R113, R62 ;  /* 0x0000003e00717308 */ /* 0x0009e20000002400 */
[----:B------:R-:W-:-:S07]  /*c3c0*/  FMUL.FTZ R67, R67, c[0x0][0x2ec] ;  /* 0x0000bb0043437a20 */ /* 0x000fce0000410000 */
[----:B------:R1:W-:Y:S01]  /*c3d0*/  MUFU.TANH R103, R78 ;  /* 0x0000004e00677308 */ /* 0x0003e20000002400 */
[----:B------:R-:W-:Y:S02]  /*c3e0*/  ISETP.LT.OR P5, PT, R57, R241, P0 ;  /* 0x000000f13900720c */ /* 0x000fe400007a1670 */
[----:B----4-:R-:W-:-:S05]  /*c3f0*/  IADD3 R62, R72, 0x11, RZ ;  /* 0x00000011483e7810 */ /* 0x010fca0007ffe0ff */
[----:B------:R4:W-:Y:S01]  /*c400*/  MUFU.TANH R117, R61 ;  /* 0x0000003d00757308 */ /* 0x0009e20000002400 */
[----:B-1----:R-:W-:-:S07]  /*c410*/  FMUL.FTZ R78, R81, c[0x0][0x2ec] ;  /* 0x0000bb00514e7a20 */ /* 0x002fce0000410000 */
[----:B------:R1:W-:Y:S01]  /*c420*/  MUFU.TANH R81, R60 ;  /* 0x0000003c00517308 */ /* 0x0003e20000002400 */
[----:B----4-:R-:W-:Y:S02]  /*c430*/  FSEL R61, R110, -INF , !P2 ;  /* 0xff8000006e3d7808 */ /* 0x010fe40005000000 */
[----:B------:R-:W-:Y:S02]  /*c440*/  ISETP.GE.AND P2, PT, R62, R244, PT ;  /* 0x000000f43e00720c */ /* 0x000fe40003f46270 */
[----:B-1----:R-:W-:Y:S02]  /*c450*/  FSEL R60, R112, -INF , !P6 ;  /* 0xff800000703c7808 */ /* 0x002fe40007000000 */
[----:B------:R-:W-:Y:S02]  /*c460*/  ISETP.LT.OR P6, PT, R57, R243, P1 ;  /* 0x000000f33900720c */ /* 0x000fe40000fc1670 */
[----:B------:R-:W-:Y:S01]  /*c470*/  LOP3.LUT P1, RZ, R252, 0x2, RZ, 0xc0, !PT ;  /* 0x00000002fcff7812 */ /* 0x000fe2000782c0ff */
[----:B------:R2:W-:Y:S01]  /*c480*/  MUFU.TANH R206, R67 ;  /* 0x0000004300ce7308 */ /* 0x0005e20000002400 */
[----:B------:R-:W-:-:S02]  /*c490*/  ISETP.LT.OR P2, PT, R62, R245, P2 ;  /* 0x000000f53e00720c */ /* 0x000fc40001741670 */
[----:B---3--:R-:W-:Y:S01]  /*c4a0*/  FSEL R57, R111, -INF , !P1 ;  /* 0xff8000006f397808 */ /* 0x008fe20004800000 */
[----:B------:R-:W-:Y:S01]  /*c4b0*/  FMUL.FTZ R102, R102, c[0x0][0x2ec] ;  /* 0x0000bb0066667a20 */ /* 0x000fe20000410000 */
[----:B------:R-:W-:-:S03]  /*c4c0*/  ISETP.GE.AND P1, PT, R62, R242, PT ;  /* 0x000000f23e00720c */ /* 0x000fc60003f26270 */
[----:B------:R1:W-:Y:S01]  /*c4d0*/  STL [R1+0x28], R57 ;  /* 0x0000283901007387 */ /* 0x0003e20000100800 */
[C---:B------:R-:W-:Y:S01]  /*c4e0*/  ISETP.LT.OR P1, PT, R62.reuse, R243, P1 ;  /* 0x000000f33e00720c */ /* 0x040fe20000f21670 */
[----:B------:R-:W3:Y:S01]  /*c4f0*/  MUFU.TANH R102, R102 ;  /* 0x0000006600667308 */ /* 0x000ee20000002400 */
[----:B--2---:R-:W-:Y:S02]  /*c500*/  FSEL R67, R109, -INF , !P3 ;  /* 0xff8000006d437808 */ /* 0x004fe40005800000 */
[----:B------:R-:W-:-:S05]  /*c510*/  ISETP.GE.AND P3, PT, R62, R246, PT ;  /* 0x000000f63e00720c */ /* 0x000fca0003f66270 */
[----:B------:R-:W2:Y:S01]  /*c520*/  MUFU.TANH R105, R105 ;  /* 0x0000006900697308 */ /* 0x000ea20000002400 */
[----:B------:R-:W-:Y:S01]  /*c530*/  ISETP.GE.AND P0, PT, R62, R240, PT ;  /* 0x000000f03e00720c */ /* 0x000fe20003f06270 */
[----:B------:R-:W-:-:S03]  /*c540*/  FMUL.FTZ R53, R53, c[0x0][0x2ec] ;  /* 0x0000bb0035357a20 */ /* 0x000fc60000410000 */
[----:B------:R-:W-:Y:S02]  /*c550*/  ISETP.LT.OR P0, PT, R62, R241, P0 ;  /* 0x000000f13e00720c */ /* 0x000fe40000701670 */
[----:B-1----:R-:W-:Y:S02]  /*c560*/  FSEL R57, R104, -INF , !P4 ;  /* 0xff80000068397808 */ /* 0x002fe40006000000 */
[----:B------:R-:W-:Y:S02]  /*c570*/  ISETP.LT.OR P4, PT, R62, R247, P3 ;  /* 0x000000f73e00720c */ /* 0x000fe40001f81670 */
[C---:B------:R-:W-:Y:S02]  /*c580*/  LOP3.LUT P3, RZ, R252.reuse, 0x1, RZ, 0xc0, !PT ;  /* 0x00000001fcff7812 */ /* 0x040fe4000786c0ff */
[----:B------:R-:W-:Y:S01]  /*c590*/  LOP3.LUT R252, R252, 0xfffffff7, RZ, 0xc0, !PT ;  /* 0xfffffff7fcfc7812 */ /* 0x000fe200078ec0ff */
[----:B------:R1:W-:Y:S03]  /*c5a0*/  MUFU.TANH R62, R53 ;  /* 0x00000035003e7308 */ /* 0x0003e60000002400 */
[----:B------:R-:W-:Y:S01]  /*c5b0*/  @P2 LOP3.LUT R252, R252, 0x8, RZ, 0xfc, !PT ;  /* 0x00000008fcfc2812 */ /* 0x000fe200078efcff */
[----:B------:R-:W-:-:S03]  /*c5c0*/  FMUL.FTZ R63, R63, c[0x0][0x2ec] ;  /* 0x0000bb003f3f7a20 */ /* 0x000fc60000410000 */
[----:B------:R-:W-:Y:S01]  /*c5d0*/  LOP3.LUT R252, R252, 0xfffffffb, RZ, 0xc0, !PT ;  /* 0xfffffffbfcfc7812 */ /* 0x000fe200078ec0ff */
[----:B------:R-:W-:-:S03]  /*c5e0*/  FMUL.FTZ R52, R52, c[0x0][0x2ec] ;  /* 0x0000bb0034347a20 */ /* 0x000fc60000410000 */
[----:B------:R-:W-:Y:S02]  /*c5f0*/  @P1 LOP3.LUT R252, R252, 0x4, RZ, 0xfc, !PT ;  /* 0x00000004fcfc1812 */ /* 0x000fe400078efcff */
[----:B-1----:R-:W-:Y:S01]  /*c600*/  IADD3 R53, R72, 0x18, RZ ;  /* 0x0000001848357810 */ /* 0x002fe20007ffe0ff */
[----:B------:R-:W-:-:S03]  /*c610*/  IMAD.MOV.U32 R108, RZ, RZ, R79 ;  /* 0x000000ffff6c7224 */ /* 0x000fc600078e004f */
[C---:B------:R-:W-:Y:S01]  /*c620*/  ISETP.GE.AND P2, PT, R53.reuse, R244, PT ;  /* 0x000000f43500720c */ /* 0x040fe20003f46270 */
[----:B------:R-:W-:Y:S01]  /*c630*/  MUFU.TANH R112, R63 ;  /* 0x0000003f00707308 */ /* 0x000fe20000002400 */
[----:B---3--:R-:W-:Y:S02]  /*c640*/  FSEL R79, R102, -INF , !P5 ;  /* 0xff800000664f7808 */ /* 0x008fe40006800000 */
[----:B------:R-:W-:Y:S02]  /*c650*/  LOP3.LUT R252, R252, 0xfffffffd, RZ, 0xc0, !PT ;  /* 0xfffffffdfcfc7812 */ /* 0x000fe400078ec0ff */
[----:B------:R-:W-:-:S03]  /*c660*/  ISETP.LT.OR P5, PT, R53, R245, P2 ;  /* 0x000000f53500720c */ /* 0x000fc600017a1670 */
[----:B------:R2:W-:Y:S01]  /*c670*/  MUFU.TANH R63, R52 ;  /* 0x00000034003f7308 */ /* 0x0005e20000002400 */
[----:B------:R-:W-:Y:S02]  /*c680*/  @P0 LOP3.LUT R252, R252, 0x2, RZ, 0xfc, !PT ;  /* 0x00000002fcfc0812 */ /* 0x000fe400078efcff */
[----:B------:R-:W-:Y:S02]  /*c690*/  FSEL R205, R205, -INF , !P4 ;  /* 0xff800000cdcd7808 */ /* 0x000fe40006000000 */
[----:B------:R-:W-:Y:S02]  /*c6a0*/  LOP3.LUT P2, RZ, R252, 0x4, RZ, 0xc0, !PT ;  /* 0x00000004fcff7812 */ /* 0x000fe4000784c0ff */
[----:B------:R-:W-:Y:S01]  /*c6b0*/  ISETP.GE.AND P1, PT, R53, R242, PT ;  /* 0x000000f23500720c */ /* 0x000fe20003f26270 */
[----:B------:R-:W1:Y:S01]  /*c6c0*/  MUFU.TANH R100, R100 ;  /* 0x0000006400647308 */ /* 0x000e620000002400 */
[----:B--2---:R-:W-:Y:S02]  /*c6d0*/  FSEL R52, R105, -INF , !P3 ;  /* 0xff80000069347808 */ /* 0x004fe40005800000 */
[----:B------:R-:W-:-:S04]  /*c6e0*/  ISETP.GE.AND P3, PT, R53, R246, PT ;  /* 0x000000f63500720c */ /* 0x000fc80003f66270 */
[C---:B------:R-:W-:Y:S02]  /*c6f0*/  ISETP.LT.OR P4, PT, R53.reuse, R247, P3 ;  /* 0x000000f73500720c */ /* 0x040fe40001f81670 */
[C---:B------:R-:W-:Y:S02]  /*c700*/  LOP3.LUT P3, RZ, R252.reuse, 0x8, RZ, 0xc0, !PT ;  /* 0x00000008fcff7812 */ /* 0x040fe4000786c0ff */
[----:B------:R-:W-:Y:S02]  /*c710*/  LOP3.LUT R252, R252, 0xfffffffe, RZ, 0xc0, !PT ;  /* 0xfffffffefcfc7812 */ /* 0x000fe400078ec0ff */
[----:B------:R-:W-:Y:S02]  /*c720*/  ISETP.GE.AND P0, PT, R53, R240, PT ;  /* 0x000000f03500720c */ /* 0x000fe40003f06270 */
[----:B------:R-:W-:Y:S02]  /*c730*/  FSEL R211, R211, -INF , !P6 ;  /* 0xff800000d3d37808 */ /* 0x000fe40007000000 */
[----:B------:R-:W-:-:S02]  /*c740*/  @P5 LOP3.LUT R252, R252, 0x1, RZ, 0xfc, !PT ;  /* 0x00000001fcfc5812 */ /* 0x000fc400078efcff */
[C---:B------:R-:W-:Y:S02]  /*c750*/  ISETP.LT.OR P6, PT, R53.reuse, R243, P1 ;  /* 0x000000f33500720c */ /* 0x040fe40000fc1670 */
[----:B------:R-:W-:Y:S02]  /*c760*/  ISETP.LT.OR P5, PT, R53, R241, P0 ;  /* 0x000000f13500720c */ /* 0x000fe400007a1670 */
[----:B------:R-:W-:Y:S02]  /*c770*/  IADD3 R53, R72, 0x19, RZ ;  /* 0x0000001948357810 */ /* 0x000fe40007ffe0ff */
[----:B------:R-:W-:Y:S02]  /*c780*/  FSEL R201, R201, -INF , !P2 ;  /* 0xff800000c9c97808 */ /* 0x000fe40005000000 */
[----:B------:R-:W-:Y:S02]  /*c790*/  ISETP.GE.AND P2, PT, R53, R244, PT ;  /* 0x000000f43500720c */ /* 0x000fe40003f46270 */
[----:B------:R-:W-:-:S02]  /*c7a0*/  LOP3.LUT P1, RZ, R252, 0x2, RZ, 0xc0, !PT ;  /* 0x00000002fcff7812 */ /* 0x000fc4000782c0ff */
[----:B------:R-:W-:Y:S01]  /*c7b0*/  ISETP.LT.OR P2, PT, R53, R245, P2 ;  /* 0x000000f53500720c */ /* 0x000fe20001741670 */
[----:B------:R-:W-:Y:S01]  /*c7c0*/  IMAD.MOV.U32 R109, RZ, RZ, R81 ;  /* 0x000000ffff6d7224 */ /* 0x000fe200078e0051 */
[----:B------:R-:W-:Y:S02]  /*c7d0*/  FSEL R203, R203, -INF , !P3 ;  /* 0xff800000cbcb7808 */ /* 0x000fe40005800000 */
[C---:B------:R-:W-:Y:S02]  /*c7e0*/  ISETP.GE.AND P3, PT, R53.reuse, R246, PT ;  /* 0x000000f63500720c */ /* 0x040fe40003f66270 */
[----:B-1----:R-:W-:Y:S02]  /*c7f0*/  FSEL R81, R100, -INF , !P1 ;  /* 0xff80000064517808 */ /* 0x002fe40004800000 */
[----:B------:R-:W-:Y:S02]  /*c800*/  ISETP.GE.AND P1, PT, R53, R242, PT ;  /* 0x000000f23500720c */ /* 0x000fe40003f26270 */
[----:B------:R-:W-:-:S02]  /*c810*/  FSEL R204, R204, -INF , !P4 ;  /* 0xff800000cccc7808 */ /* 0x000fc40006000000 */
[C---:B------:R-:W-:Y:S02]  /*c820*/  ISETP.LT.OR P4, PT, R53.reuse, R247, P3 ;  /* 0x000000f73500720c */ /* 0x040fe40001f81670 */
[C---:B------:R-:W-:Y:S02]  /*c830*/  LOP3.LUT P3, RZ, R252.reuse, 0x1, RZ, 0xc0, !PT ;  /* 0x00000001fcff7812 */ /* 0x040fe4000786c0ff */
[C---:B------:R-:W-:Y:S02]  /*c840*/  ISETP.LT.OR P1, PT, R53.reuse, R243, P1 ;  /* 0x000000f33500720c */ /* 0x040fe40000f21670 */
[----:B------:R-:W-:Y:S02]  /*c850*/  LOP3.LUT R252, R252, 0xfffffff7, RZ, 0xc0, !PT ;  /* 0xfffffff7fcfc7812 */ /* 0x000fe400078ec0ff */
[C---:B------:R-:W-:Y:S02]  /*c860*/  ISETP.GE.AND P0, PT, R53.reuse, R240, PT ;  /* 0x000000f03500720c */ /* 0x040fe40003f06270 */
[----:B------:R-:W-:Y:S01]  /*c870*/  @P2 LOP3.LUT R252, R252, 0x8, RZ, 0xfc, !PT ;  /* 0x00000008fcfc2812 */ /* 0x000fe200078efcff */
[----:B------:R-:W1:Y:S01]  /*c880*/  MUFU.TANH R92, R92 ;  /* 0x0000005c005c7308 */ /* 0x000e620000002400 */
[----:B------:R-:W-:-:S02]  /*c890*/  ISETP.LT.OR P0, PT, R53, R241, P0 ;  /* 0x000000f13500720c */ /* 0x000fc40000701670 */
[----:B------:R-:W-:Y:S02]  /*c8a0*/  LOP3.LUT R252, R252, 0xfffffffb, RZ, 0xc0, !PT ;  /* 0xfffffffbfcfc7812 */ /* 0x000fe400078ec0ff */
[----:B------:R-:W-:Y:S01]  /*c8b0*/  IADD3 R53, R72, 0x20, RZ ;  /* 0x0000002048357810 */ /* 0x000fe20007ffe0ff */
[----:B------:R-:W-:Y:S01]  /*c8c0*/  FMUL.FTZ R82, R82, c[0x0][0x2ec] ;  /* 0x0000bb0052527a20 */ /* 0x000fe20000410000 */
[----:B------:R-:W-:Y:S01]  /*c8d0*/  @P1 LOP3.LUT R252, R252, 0x4, RZ, 0xfc, !PT ;  /* 0x00000004fcfc1812 */ /* 0x000fe200078efcff */
[----:B------:R-:W2:Y:S01]  /*c8e0*/  MUFU.TANH R95, R95 ;  /* 0x0000005f005f7308 */ /* 0x000ea20000002400 */
[----:B------:R-:W-:Y:S02]  /*c8f0*/  ISETP.GE.AND P2, PT, R53, R244, PT ;  /* 0x000000f43500720c */ /* 0x000fe40003f46270 */
[----:B------:R-:W-:-:S05]  /*c900*/  LOP3.LUT R252, R252, 0xfffffffd, RZ, 0xc0, !PT ;  /* 0xfffffffdfcfc7812 */ /* 0x000fca00078ec0ff */
[----:B------:R3:W-:Y:S01]  /*c910*/  MUFU.TANH R209, R82 ;  /* 0x0000005200d17308 */ /* 0x0007e20000002400 */
[----:B------:R-:W-:Y:S02]  /*c920*/  FSEL R202, R202, -INF , !P3 ;  /* 0xff800000caca7808 */ /* 0x000fe40005800000 */
[----:B------:R-:W-:Y:S01]  /*c930*/  ISETP.GE.AND P3, PT, R53, R246, PT ;  /* 0x000000f63500720c */ /* 0x000fe20003f66270 */
[----:B------:R-:W-:Y:S01]  /*c940*/  FMUL.FTZ R40, R40, c[0x0][0x2ec] ;  /* 0x0000bb0028287a20 */ /* 0x000fe20000410000 */
[----:B------:R-:W-:-:S03]  /*c950*/  @P0 LOP3.LUT R252, R252, 0x2, RZ, 0xfc, !PT ;  /* 0x00000002fcfc0812 */ /* 0x000fc600078efcff */
[----:B------:R-:W4:Y:S01]  /*c960*/  MUFU.TANH R94, R94 ;  /* 0x0000005e005e7308 */ /* 0x000f220000002400 */
[----:B-1----:R-:W-:Y:S02]  /*c970*/  FSEL R122, R92, -INF , !P4 ;  /* 0xff8000005c7a7808 */ /* 0x002fe40006000000 */
[----:B---3--:R-:W-:Y:S02]  /*c980*/  FSEL R82, R101, -INF , !P5 ;  /* 0xff80000065527808 */ /* 0x008fe40006800000 */
[----:B------:R-:W-:-:S03]  /*c990*/  ISETP.LT.OR P5, PT, R53, R245, P2 ;  /* 0x000000f53500720c */ /* 0x000fc600017a1670 */
[----:B------:R-:W1:Y:S01]  /*c9a0*/  MUFU.TANH R97, R97 ;  /* 0x0000006100617308 */ /* 0x000e620000002400 */
[C---:B------:R-:W-:Y:S02]  /*c9b0*/  ISETP.LT.OR P4, PT, R53.reuse, R247, P3 ;  /* 0x000000f73500720c */ /* 0x040fe40001f81670 */
[C---:B------:R-:W-:Y:S02]  /*c9c0*/  LOP3.LUT P3, RZ, R252.reuse, 0x8, RZ, 0xc0, !PT ;  /* 0x00000008fcff7812 */ /* 0x040fe4000786c0ff */
[C---:B------:R-:W-:Y:S02]  /*c9d0*/  LOP3.LUT P2, RZ, R252.reuse, 0x4, RZ, 0xc0, !PT ;  /* 0x00000004fcff7812 */ /* 0x040fe4000784c0ff */
[----:B------:R-:W-:Y:S01]  /*c9e0*/  LOP3.LUT R252, R252, 0xfffffffe, RZ, 0xc0, !PT ;  /* 0xfffffffefcfc7812 */ /* 0x000fe200078ec0ff */
[----:B------:R3:W-:Y:S01]  /*c9f0*/  MUFU.TANH R104, R40 ;  /* 0x0000002800687308 */ /* 0x0007e20000002400 */
[----:B------:R-:W-:Y:S02]  /*ca00*/  ISETP.GE.AND P1, PT, R53, R242, PT ;  /* 0x000000f23500720c */ /* 0x000fe40003f26270 */
[----:B--2---:R-:W-:-:S02]  /*ca10*/  FSEL R120, R95, -INF , !P2 ;  /* 0xff8000005f787808 */ /* 0x004fc40005000000 */
[----:B------:R-:W-:Y:S02]  /*ca20*/  @P5 LOP3.LUT R252, R252, 0x1, RZ, 0xfc, !PT ;  /* 0x00000001fcfc5812 */ /* 0x000fe400078efcff */
[----:B------:R-:W-:Y:S02]  /*ca30*/  FSEL R200, R200, -INF , !P6 ;  /* 0xff800000c8c87808 */ /* 0x000fe40007000000 */
[----:B------:R-:W-:Y:S02]  /*ca40*/  ISETP.LT.OR P6, PT, R53, R243, P1 ;  /* 0x000000f33500720c */ /* 0x000fe40000fc1670 */
[----:B---3--:R-:W-:-:S04]  /*ca50*/  IADD3 R40, R72, 0x21, RZ ;  /* 0x0000002148287810 */ /* 0x008fc80007ffe0ff */
[----:B------:R-:W-:Y:S02]  /*ca60*/  ISETP.GE.AND P2, PT, R40, R244, PT ;  /* 0x000000f42800720c */ /* 0x000fe40003f46270 */
[----:B------:R-:W-:Y:S02]  /*ca70*/  LOP3.LUT P1, RZ, R252, 0x2, RZ, 0xc0, !PT ;  /* 0x00000002fcff7812 */ /* 0x000fe4000782c0ff */
[----:B------:R-:W-:Y:S01]  /*ca80*/  ISETP.LT.OR P2, PT, R40, R245, P2 ;  /* 0x000000f52800720c */ /* 0x000fe20001741670 */
[----:B------:R-:W-:Y:S01]  /*ca90*/  IMAD.MOV.U32 R110, RZ, RZ, R86 ;  /* 0x000000ffff6e7224 */ /* 0x000fe200078e0056 */
[----:B----4-:R-:W-:Y:S02]  /*caa0*/  FSEL R121, R94, -INF , !P3 ;  /* 0xff8000005e797808 */ /* 0x010fe40005800000 */
[----:B------:R-:W-:Y:S02]  /*cab0*/  ISETP.GE.AND P3, PT, R40, R246, PT ;  /* 0x000000f62800720c */ /* 0x000fe40003f66270 */
[----:B-1----:R-:W-:-:S02]  /*cac0*/  FSEL R86, R97, -INF , !P1 ;  /* 0xff80000061567808 */ /* 0x002fc40004800000 */
[----:B------:R-:W-:Y:S01]  /*cad0*/  ISETP.GE.AND P1, PT, R40, R242, PT ;  /* 0x000000f22800720c */ /* 0x000fe20003f26270 */
[----:B------:R-:W1:Y:S01]  /*cae0*/  MUFU.TANH R89, R89 ;  /* 0x0000005900597308 */ /* 0x000e620000002400 */
[----:B------:R-:W-:Y:S02]  /*caf0*/  FSEL R96, R96, -INF , !P4 ;  /* 0xff80000060607808 */ /* 0x000fe40006000000 */
[----:B------:R-:W-:Y:S02]  /*cb00*/  ISETP.GE.AND P0, PT, R53, R240, PT ;  /* 0x000000f03500720c */ /* 0x000fe40003f06270 */
[----:B------:R-:W-:Y:S02]  /*cb10*/  ISETP.LT.OR P4, PT, R40, R247, P3 ;  /* 0x000000f72800720c */ /* 0x000fe40001f81670 */
[----:B------:R-:W-:Y:S02]  /*cb20*/  LOP3.LUT P3, RZ, R252, 0x1, RZ, 0xc0, !PT ;  /* 0x00000001fcff7812 */ /* 0x000fe4000786c0ff */
[----:B------:R-:W-:Y:S01]  /*cb30*/  ISETP.LT.OR P1, PT, R40, R243, P1 ;  /* 0x000000f32800720c */ /* 0x000fe20000f21670 */
[----:B------:R-:W-:Y:S01]  /*cb40*/  FMUL.FTZ R51, R51, c[0x0][0x2ec] ;  /* 0x0000bb0033337a20 */ /* 0x000fe20000410000 */
[----:B------:R-:W-:Y:S01]  /*cb50*/  LOP3.LUT R252, R252, 0xfffffff7, RZ, 0xc0, !PT ;  /* 0xfffffff7fcfc7812 */ /* 0x000fe200078ec0ff */
[----:B------:R-:W-:Y:S01]  /*cb60*/  FMUL.FTZ R41, R41, c[0x0][0x2ec] ;  /* 0x0000bb0029297a20 */ /* 0x000fe20000410000 */
[----:B------:R-:W-:-:S02]  /*cb70*/  ISETP.LT.OR P5, PT, R53, R241, P0 ;  /* 0x000000f13500720c */ /* 0x000fc400007a1670 */
[----:B------:R-:W-:Y:S02]  /*cb80*/  ISETP.GE.AND P0, PT, R40, R240, PT ;  /* 0x000000f02800720c */ /* 0x000fe40003f06270 */
[----:B------:R-:W-:Y:S01]  /*cb90*/  @P2 LOP3.LUT R252, R252, 0x8, RZ, 0xfc, !PT ;  /* 0x00000008fcfc2812 */ /* 0x000fe200078efcff */
[----:B------:R-:W-:Y:S01]  /*cba0*/  MUFU.TANH R101, R51 ;  /* 0x0000003300657308 */ /* 0x000fe20000002400 */
[----:B------:R-:W-:Y:S02]  /*cbb0*/  ISETP.LT.OR P0, PT, R40, R241, P0 ;  /* 0x000000f12800720c */ /* 0x000fe40000701670 */
[----:B------:R-:W-:-:S05]  /*cbc0*/  LOP3.LUT R252, R252, 0xfffffffb, RZ, 0xc0, !PT ;  /* 0xfffffffbfcfc7812 */ /* 0x000fca00078ec0ff */
[----:B------:R2:W-:Y:S01]  /*cbd0*/  MUFU.TANH R51, R41 ;  /* 0x0000002900337308 */ /* 0x0005e20000002400 */
[----:B------:R-:W-:Y:S02]  /*cbe0*/  @P1 LOP3.LUT R252, R252, 0x4, RZ, 0xfc, !PT ;  /* 0x00000004fcfc1812 */ /* 0x000fe400078efcff */
[----:B-1----:R-:W-:Y:S02]  /*cbf0*/  FSEL R53, R89, -INF , !P3 ;  /* 0xff80000059357808 */ /* 0x002fe40005800000 */
[----:B------:R-:W-:Y:S01]  /*cc00*/  FSEL R89, R114, -INF , !P5 ;  /* 0xff80000072597808 */ /* 0x000fe20006800000 */
[----:B------:R-:W-:Y:S01]  /*cc10*/  FMUL.FTZ R40, R44, c[0x0][0x2ec] ;  /* 0x0000bb002c287a20 */ /* 0x000fe20000410000 */
[----:B------:R-:W-:Y:S02]  /*cc20*/  LOP3.LUT R252, R252, 0xfffffffd, RZ, 0xc0, !PT ;  /* 0xfffffffdfcfc7812 */ /* 0x000fe400078ec0ff */
[----:B--2---:R-:W-:-:S04]  /*cc30*/  IADD3 R41, R72, 0x28, RZ ;  /* 0x0000002848297810 */ /* 0x004fc80007ffe0ff */
[----:B------:R-:W-:Y:S01]  /*cc40*/  ISETP.GE.AND P2, PT, R41, R244, PT ;  /* 0x000000f42900720c */ /* 0x000fe20003f46270 */
[----:B------:R-:W-:-:S03]  /*cc50*/  FMUL.FTZ R42, R42, c[0x0][0x2ec] ;  /* 0x0000bb002a2a7a20 */ /* 0x000fc60000410000 */
[C---:B------:R-:W-:Y:S01]  /*cc60*/  ISETP.LT.OR P5, PT, R41.reuse, R245, P2 ;  /* 0x000000f52900720c */ /* 0x040fe200017a1670 */
[----:B------:R-:W1:Y:S01]  /*cc70*/  MUFU.TANH R90, R90 ;  /* 0x0000005a005a7308 */ /* 0x000e620000002400 */
[----:B------:R-:W-:Y:S02]  /*cc80*/  ISETP.GE.AND P3, PT, R41, R246, PT ;  /* 0x000000f62900720c */ /* 0x000fe40003f66270 */
[----:B------:R-:W-:-:S05]  /*cc90*/  @P0 LOP3.LUT R252, R252, 0x2, RZ, 0xfc, !PT ;  /* 0x00000002fcfc0812 */ /* 0x000fca00078efcff */
[----:B------:R2:W-:Y:S01]  /*cca0*/  MUFU.TANH R114, R40 ;  /* 0x0000002800727308 */ /* 0x0005e20000002400 */
[----:B------:R-:W-:Y:S02]  /*ccb0*/  LOP3.LUT P2, RZ, R252, 0x4, RZ, 0xc0, !PT ;  /* 0x00000004fcff7812 */ /* 0x000fe4000784c0ff */
[----:B------:R-:W-:-:S05]  /*ccc0*/  ISETP.GE.AND P1, PT, R41, R242, PT ;  /* 0x000000f22900720c */ /* 0x000fca0003f26270 */
[----:B------:R3:W-:Y:S01]  /*ccd0*/  MUFU.TANH R95, R42 ;  /* 0x0000002a005f7308 */ /* 0x0007e20000002400 */
[----:B------:R-:W-:Y:S02]  /*cce0*/  FSEL R119, R91, -INF , !P2 ;  /* 0xff8000005b777808 */ /* 0x000fe40005000000 */
[----:B--2---:R-:W-:Y:S02]  /*ccf0*/  FSEL R40, R93, -INF , !P4 ;  /* 0xff8000005d287808 */ /* 0x004fe40006000000 */
[----:B------:R-:W-:Y:S02]  /*cd00*/  ISETP.LT.OR P4, PT, R41, R247, P3 ;  /* 0x000000f72900720c */ /* 0x000fe40001f81670 */
[C---:B------:R-:W-:Y:S02]  /*cd10*/  LOP3.LUT P3, RZ, R252.reuse, 0x8, RZ, 0xc0, !PT ;  /* 0x00000008fcff7812 */ /* 0x040fe4000786c0ff */
[----:B------:R-:W-:Y:S01]  /*cd20*/  LOP3.LUT R252, R252, 0xfffffffe, RZ, 0xc0, !PT ;  /* 0xfffffffefcfc7812 */ /* 0x000fe200078ec0ff */
[----:B---3--:R-:W-:-:S02]  /*cd30*/  FMUL.FTZ R42, R43, c[0x0][0x2ec] ;  /* 0x0000bb002b2a7a20 */ /* 0x008fc40000410000 */
[----:B------:R-:W-:Y:S01]  /*cd40*/  FMUL.FTZ R43, R45, c[0x0][0x2ec] ;  /* 0x0000bb002d2b7a20 */ /* 0x000fe20000410000 */
[----:B------:R-:W-:Y:S02]  /*cd50*/  IADD3 R45, R72, 0x29, RZ ;  /* 0x00000029482d7810 */ /* 0x000fe40007ffe0ff */
[----:B------:R-:W-:Y:S01]  /*cd60*/  @P5 LOP3.LUT R252, R252, 0x1, RZ, 0xfc, !PT ;  /* 0x00000001fcfc5812 */ /* 0x000fe200078efcff */
[----:B------:R-:W-:Y:S01]  /*cd70*/  FMUL.FTZ R54, R54, c[0x0][0x2ec] ;  /* 0x0000bb0036367a20 */ /* 0x000fe20000410000 */
[----:B------:R-:W-:Y:S02]  /*cd80*/  ISETP.GE.AND P0, PT, R41, R240, PT ;  /* 0x000000f02900720c */ /* 0x000fe40003f06270 */
[----:B------:R-:W-:Y:S02]  /*cd90*/  ISETP.GE.AND P2, PT, R45, R244, PT ;  /* 0x000000f42d00720c */ /* 0x000fe40003f46270 */
[----:B------:R-:W-:Y:S02]  /*cda0*/  FSEL R44, R99, -INF , !P6 ;  /* 0xff800000632c7808 */ /* 0x000fe40007000000 */
[----:B------:R-:W-:-:S02]  /*cdb0*/  ISETP.LT.OR P6, PT, R41, R243, P1 ;  /* 0x000000f32900720c */ /* 0x000fc40000fc1670 */
[----:B------:R-:W-:Y:S01]  /*cdc0*/  LOP3.LUT P1, RZ, R252, 0x2, RZ, 0xc0, !PT ;  /* 0x00000002fcff7812 */ /* 0x000fe2000782c0ff */
[----:B------:R1:W-:Y:S01]  /*cdd0*/  MUFU.TANH R111, R54 ;  /* 0x00000036006f7308 */ /* 0x0003e20000002400 */
[----:B------:R-:W-:Y:S01]  /*cde0*/  ISETP.LT.OR P5, PT, R41, R241, P0 ;  /* 0x000000f12900720c */ /* 0x000fe200007a1670 */
[----:B------:R-:W-:Y:S01]  /*cdf0*/  FMUL.FTZ R41, R46, c[0x0][0x2ec] ;  /* 0x0000bb002e297a20 */ /* 0x000fe20000410000 */
[----:B------:R-:W-:-:S05]  /*ce00*/  ISETP.LT.OR P2, PT, R45, R245, P2 ;  /* 0x000000f52d00720c */ /* 0x000fca0001741670 */
[----:B------:R2:W-:Y:S01]  /*ce10*/  MUFU.TANH R99, R41 ;  /* 0x0000002900637308 */ /* 0x0005e20000002400 */
[----:B-1----:R-:W-:Y:S02]  /*ce20*/  FSEL R54, R90, -INF , !P3 ;  /* 0xff8000005a367808 */ /* 0x002fe40005800000 */
[C---:B------:R-:W-:Y:S02]  /*ce30*/  ISETP.GE.AND P3, PT, R45.reuse, R246, PT ;  /* 0x000000f62d00720c */ /* 0x040fe40003f66270 */
[----:B------:R-:W-:Y:S02]  /*ce40*/  FSEL R90, R98, -INF , !P1 ;  /* 0xff800000625a7808 */ /* 0x000fe40004800000 */
[----:B------:R-:W-:Y:S02]  /*ce50*/  ISETP.GE.AND P1, PT, R45, R242, PT ;  /* 0x000000f22d00720c */ /* 0x000fe40003f26270 */
[----:B--2---:R-:W-:Y:S02]  /*ce60*/  FSEL R41, R87, -INF , !P4 ;  /* 0xff80000057297808 */ /* 0x004fe40006000000 */
[----:B------:R-:W-:-:S02]  /*ce70*/  ISETP.LT.OR P4, PT, R45, R247, P3 ;  /* 0x000000f72d00720c */ /* 0x000fc40001f81670 */
[C---:B------:R-:W-:Y:S02]  /*ce80*/  LOP3.LUT P3, RZ, R252.reuse, 0x1, RZ, 0xc0, !PT ;  /* 0x00000001fcff7812 */ /* 0x040fe4000786c0ff */
[C---:B------:R-:W-:Y:S02]  /*ce90*/  ISETP.LT.OR P1, PT, R45.reuse, R243, P1 ;  /* 0x000000f32d00720c */ /* 0x040fe40000f21670 */
[----:B------:R-:W-:Y:S02]  /*cea0*/  LOP3.LUT R252, R252, 0xfffffff7, RZ, 0xc0, !PT ;  /* 0xfffffff7fcfc7812 */ /* 0x000fe400078ec0ff */
[C---:B------:R-:W-:Y:S02]  /*ceb0*/  ISETP.GE.AND P0, PT, R45.reuse, R240, PT ;  /* 0x000000f02d00720c */ /* 0x040fe40003f06270 */
[----:B------:R-:W-:Y:S01]  /*cec0*/  @P2 LOP3.LUT R252, R252, 0x8, RZ, 0xfc, !PT ;  /* 0x00000008fcfc2812 */ /* 0x000fe200078efcff */
[----:B------:R-:W1:Y:S01]  /*ced0*/  MUFU.TANH R76, R76 ;  /* 0x0000004c004c7308 */ /* 0x000e620000002400 */
[----:B------:R-:W-:Y:S01]  /*cee0*/  ISETP.LT.OR P0, PT, R45, R241, P0 ;  /* 0x000000f12d00720c */ /* 0x000fe20000701670 */
[----:B------:R-:W-:Y:S01]  /*cef0*/  FMUL.FTZ R36, R36, c[0x0][0x2ec] ;  /* 0x0000bb0024247a20 */ /* 0x000fe20000410000 */
[----:B------:R-:W-:-:S02]  /*cf00*/  LOP3.LUT R252, R252, 0xfffffffb, RZ, 0xc0, !PT ;  /* 0xfffffffbfcfc7812 */ /* 0x000fc400078ec0ff */
[----:B------:R-:W-:Y:S02]  /*cf10*/  IADD3 R87, R72, 0x30, RZ ;  /* 0x0000003048577810 */ /* 0x000fe40007ffe0ff */
[----:B------:R-:W-:Y:S01]  /*cf20*/  @P1 LOP3.LUT R252, R252, 0x4, RZ, 0xfc, !PT ;  /* 0x00000004fcfc1812 */ /* 0x000fe200078efcff */
[----:B------:R-:W2:Y:S01]  /*cf30*/  MUFU.TANH R78, R78 ;  /* 0x0000004e004e7308 */ /* 0x000ea20000002400 */
[----:B------:R-:W-:Y:S02]  /*cf40*/  ISETP.GE.AND P2, PT, R87, R244, PT ;  /* 0x000000f45700720c */ /* 0x000fe40003f46270 */
[----:B------:R-:W-:-:S05]  /*cf50*/  LOP3.LUT R252, R252, 0xfffffffd, RZ, 0xc0, !PT ;  /* 0xfffffffdfcfc7812 */ /* 0x000fca00078ec0ff */
[----:B------:R3:W-:Y:S01]  /*cf60*/  MUFU.TANH R45, R36 ;  /* 0x00000024002d7308 */ /* 0x0007e20000002400 */
[----:B------:R-:W-:Y:S01]  /*cf70*/  @P0 LOP3.LUT R252, R252, 0x2, RZ, 0xfc, !PT ;  /* 0x00000002fcfc0812 */ /* 0x000fe200078efcff */
[----:B------:R-:W-:Y:S01]  /*cf80*/  FMUL.FTZ R37, R37, c[0x0][0x2ec] ;  /* 0x0000bb0025257a20 */ /* 0x000fe20000410000 */
[----:B-1----:R-:W-:Y:S01]  /*cf90*/  FSEL R76, R76, -INF , !P4 ;  /* 0xff8000004c4c7808 */ /* 0x002fe20006000000 */
[----:B------:R-:W-:-:S04]  /*cfa0*/  FMUL.FTZ R46, R47, c[0x0][0x2ec] ;  /* 0x0000bb002f2e7a20 */ /* 0x000fc80000410000 */
[----:B------:R-:W1:Y:S01]  /*cfb0*/  MUFU.TANH R77, R77 ;  /* 0x0000004d004d7308 */ /* 0x000e620000002400 */
[----:B---3--:R-:W-:Y:S02]  /*cfc0*/  FSEL R36, R103, -INF , !P3 ;  /* 0xff80000067247808 */ /* 0x008fe40005800000 */
[----:B------:R-:W-:Y:S02]  /*cfd0*/  FSEL R103, R209, -INF , !P5 ;  /* 0xff800000d1677808 */ /* 0x000fe40006800000 */
[C---:B------:R-:W-:Y:S02]  /*cfe0*/  ISETP.LT.OR P5, PT, R87.reuse, R245, P2 ;  /* 0x000000f55700720c */ /* 0x040fe400017a1670 */
[C---:B------:R-:W-:Y:S01]  /*cff0*/  ISETP.GE.AND P3, PT, R87.reuse, R246, PT ;  /* 0x000000f65700720c */ /* 0x040fe20003f66270 */
[----:B------:R3:W-:Y:S01]  /*d000*/  MUFU.TANH R47, R37 ;  /* 0x00000025002f7308 */ /* 0x0007e20000002400 */
[----:B------:R-:W-:Y:S02]  /*d010*/  LOP3.LUT P2, RZ, R252, 0x4, RZ, 0xc0, !PT ;  /* 0x00000004fcff7812 */ /* 0x000fe4000784c0ff */
[----:B------:R-:W-:-:S02]  /*d020*/  ISETP.LT.OR P4, PT, R87, R247, P3 ;  /* 0x000000f75700720c */ /* 0x000fc40001f81670 */
[C---:B------:R-:W-:Y:S02]  /*d030*/  LOP3.LUT P3, RZ, R252.reuse, 0x8, RZ, 0xc0, !PT ;  /* 0x00000008fcff7812 */ /* 0x040fe4000786c0ff */
[----:B------:R-:W-:Y:S02]  /*d040*/  LOP3.LUT R252, R252, 0xfffffffe, RZ, 0xc0, !PT ;  /* 0xfffffffefcfc7812 */ /* 0x000fe400078ec0ff */
[----:B------:R-:W-:Y:S02]  /*d050*/  ISETP.GE.AND P1, PT, R87, R242, PT ;  /* 0x000000f25700720c */ /* 0x000fe40003f26270 */
[----:B------:R-:W-:Y:S02]  /*d060*/  @P5 LOP3.LUT R252, R252, 0x1, RZ, 0xfc, !PT ;  /* 0x00000001fcfc5812 */ /* 0x000fe400078efcff */
[----:B--2---:R-:W-:Y:S02]  /*d070*/  FSEL R92, R78, -INF , !P2 ;  /* 0xff8000004e5c7808 */ /* 0x004fe40005000000 */
[----:B---3--:R-:W-:-:S02]  /*d080*/  IADD3 R37, R72, 0x31, RZ ;  /* 0x0000003148257810 */ /* 0x008fc40007ffe0ff */
[----:B------:R-:W-:Y:S02]  /*d090*/  FSEL R118, R115, -INF , !P6 ;  /* 0xff80000073767808 */ /* 0x000fe40007000000 */
[----:B------:R-:W-:Y:S02]  /*d0a0*/  ISETP.GE.AND P2, PT, R37, R244, PT ;  /* 0x000000f42500720c */ /* 0x000fe40003f46270 */
[----:B------:R-:W-:Y:S02]  /*d0b0*/  ISETP.LT.OR P6, PT, R87, R243, P1 ;  /* 0x000000f35700720c */ /* 0x000fe40000fc1670 */
[----:B------:R-:W-:Y:S02]  /*d0c0*/  LOP3.LUT P1, RZ, R252, 0x2, RZ, 0xc0, !PT ;  /* 0x00000002fcff7812 */ /* 0x000fe4000782c0ff */
[----:B------:R-:W-:Y:S02]  /*d0d0*/  ISETP.LT.OR P2, PT, R37, R245, P2 ;  /* 0x000000f52500720c */ /* 0x000fe40001741670 */
[----:B-1----:R-:W-:-:S02]  /*d0e0*/  FSEL R105, R77, -INF , !P3 ;  /* 0xff8000004d697808 */ /* 0x002fc40005800000 */
[----:B------:R-:W-:Y:S02]  /*d0f0*/  ISETP.GE.AND P3, PT, R37, R246, PT ;  /* 0x000000f62500720c */ /* 0x000fe40003f66270 */
[----:B------:R-:W-:Y:S02]  /*d100*/  FSEL R107, R107, -INF , !P1 ;  /* 0xff8000006b6b7808 */ /* 0x000fe40004800000 */
[----:B------:R-:W-:Y:S02]  /*d110*/  ISETP.GE.AND P1, PT, R37, R242, PT ;  /* 0x000000f22500720c */ /* 0x000fe40003f26270 */
[----:B------:R-:W-:Y:S02]  /*d120*/  FSEL R102, R106, -INF , !P4 ;  /* 0xff8000006a667808 */ /* 0x000fe40006000000 */
[----:B------:R-:W-:Y:S02]  /*d130*/  ISETP.GE.AND P0, PT, R87, R240, PT ;  /* 0x000000f05700720c */ /* 0x000fe40003f06270 */
[----:B------:R-:W-:Y:S01]  /*d140*/  ISETP.LT.OR P4, PT, R37, R247, P3 ;  /* 0x000000f72500720c */ /* 0x000fe20001f81670 */
[----:B------:R-:W-:Y:S01]  /*d150*/  FMUL.FTZ R73, R73, c[0x0][0x2ec] ;  /* 0x0000bb0049497a20 */ /* 0x000fe20000410000 */
[----:B------:R-:W-:-:S02]  /*d160*/  LOP3.LUT P3, RZ, R252, 0x1, RZ, 0xc0, !PT ;  /* 0x00000001fcff7812 */ /* 0x000fc4000786c0ff */
[----:B------:R-:W-:Y:S02]  /*d170*/  ISETP.LT.OR P1, PT, R37, R243, P1 ;  /* 0x000000f32500720c */ /* 0x000fe40000f21670 */
[----:B------:R-:W-:Y:S01]  /*d180*/  LOP3.LUT R252, R252, 0xfffffff7, RZ, 0xc0, !PT ;  /* 0xfffffff7fcfc7812 */ /* 0x000fe200078ec0ff */
[----:B------:R-:W-:Y:S01]  /*d190*/  FMUL.FTZ R32, R32, c[0x0][0x2ec] ;  /* 0x0000bb0020207a20 */ /* 0x000fe20000410000 */
[-C--:B------:R-:W-:Y:S02]  /*d1a0*/  ISETP.LT.OR P5, PT, R87, R241.reuse, P0 ;  /* 0x000000f15700720c */ /* 0x080fe400007a1670 */
[C---:B------:R-:W-:Y:S02]  /*d1b0*/  ISETP.GE.AND P0, PT, R37.reuse, R240, PT ;  /* 0x000000f02500720c */ /* 0x040fe40003f06270 */
[----:B------:R-:W-:Y:S01]  /*d1c0*/  @P2 LOP3.LUT R252, R252, 0x8, RZ, 0xfc, !PT ;  /* 0x00000008fcfc2812 */ /* 0x000fe200078efcff */
[----:B------:R-:W1:Y:S01]  /*d1d0*/  MUFU.TANH R73, R73 ;  /* 0x0000004900497308 */ /* 0x000e620000002400 */
[----:B------:R-:W-:-:S02]  /*d1e0*/  ISETP.LT.OR P0, PT, R37, R241, P0 ;  /* 0x000000f12500720c */ /* 0x000fc40000701670 */
[----:B------:R-:W-:-:S05]  /*d1f0*/  LOP3.LUT R252, R252, 0xfffffffb, RZ, 0xc0, !PT ;  /* 0xfffffffbfcfc7812 */ /* 0x000fca00078ec0ff */
[----:B------:R2:W-:Y:S01]  /*d200*/  MUFU.TANH R115, R32 ;  /* 0x0000002000737308 */ /* 0x0005e20000002400 */
[----:B------:R-:W-:Y:S02]  /*d210*/  @P1 LOP3.LUT R252, R252, 0x4, RZ, 0xfc, !PT ;  /* 0x00000004fcfc1812 */ /* 0x000fe400078efcff */
[----:B------:R-:W-:Y:S02]  /*d220*/  FSEL R108, R108, -INF , !P5 ;  /* 0xff8000006c6c7808 */ /* 0x000fe40006800000 */
[----:B------:R-:W-:Y:S02]  /*d230*/  LOP3.LUT R252, R252, 0xfffffffd, RZ, 0xc0, !PT ;  /* 0xfffffffdfcfc7812 */ /* 0x000fe400078ec0ff */
[----:B--2---:R-:W-:-:S04]  /*d240*/  IADD3 R32, R72, 0x38, RZ ;  /* 0x0000003848207810 */ /* 0x004fc80007ffe0ff */
[----:B------:R-:W-:Y:S02]  /*d250*/  ISETP.GE.AND P2, PT, R32, R244, PT ;  /* 0x000000f42000720c */ /* 0x000fe40003f46270 */
[----:B------:R-:W-:Y:S02]  /*d260*/  FSEL R98, R208, -INF , !P3 ;  /* 0xff800000d0627808 */ /* 0x000fe40005800000 */
[C---:B------:R-:W-:Y:S02]  /*d270*/  ISETP.LT.OR P5, PT, R32.reuse, R245, P2 ;  /* 0x000000f52000720c */ /* 0x040fe400017a1670 */
[----:B------:R-:W-:Y:S02]  /*d280*/  ISETP.GE.AND P3, PT, R32, R246, PT ;  /* 0x000000f62000720c */ /* 0x000fe40003f66270 */
[----:B------:R-:W-:Y:S02]  /*d290*/  @P0 LOP3.LUT R252, R252, 0x2, RZ, 0xfc, !PT ;  /* 0x00000002fcfc0812 */ /* 0x000fe400078efcff */
[----:B-1----:R-:W-:-:S02]  /*d2a0*/  FSEL R73, R73, -INF , !P4 ;  /* 0xff80000049497808 */ /* 0x002fc40006000000 */
[----:B------:R-:W-:Y:S01]  /*d2b0*/  ISETP.LT.OR P4, PT, R32, R247, P3 ;  /* 0x000000f72000720c */ /* 0x000fe20001f81670 */
[----:B------:R-:W1:Y:S01]  /*d2c0*/  MUFU.TANH R74, R74 ;  /* 0x0000004a004a7308 */ /* 0x000e620000002400 */
[C---:B------:R-:W-:Y:S02]  /*d2d0*/  LOP3.LUT P3, RZ, R252.reuse, 0x8, RZ, 0xc0, !PT ;  /* 0x00000008fcff7812 */ /* 0x040fe4000786c0ff */
[C---:B------:R-:W-:Y:S02]  /*d2e0*/  LOP3.LUT P2, RZ, R252.reuse, 0x4, RZ, 0xc0, !PT ;  /* 0x00000004fcff7812 */ /* 0x040fe4000784c0ff */
[----:B------:R-:W-:Y:S02]  /*d2f0*/  LOP3.LUT R252, R252, 0xfffffffe, RZ, 0xc0, !PT ;  /* 0xfffffffefcfc7812 */ /* 0x000fe400078ec0ff */
[C---:B------:R-:W-:Y:S02]  /*d300*/  ISETP.GE.AND P1, PT, R32.reuse, R242, PT ;  /* 0x000000f22000720c */ /* 0x040fe40003f26270 */
[----:B------:R-:W-:Y:S01]  /*d310*/  ISETP.GE.AND P0, PT, R32, R240, PT ;  /* 0x000000f02000720c */ /* 0x000fe20003f06270 */
[----:B------:R-:W2:Y:S01]  /*d320*/  MUFU.TANH R210, R210 ;  /* 0x000000d200d27308 */ /* 0x000ea20000002400 */
[----:B------:R-:W-:-:S02]  /*d330*/  FSEL R110, R110, -INF , !P6 ;  /* 0xff8000006e6e7808 */ /* 0x000fc40007000000 */
[----:B------:R-:W-:Y:S02]  /*d340*/  @P5 LOP3.LUT R252, R252, 0x1, RZ, 0xfc, !PT ;  /* 0x00000001fcfc5812 */ /* 0x000fe400078efcff */
[C---:B------:R-:W-:Y:S02]  /*d350*/  ISETP.LT.OR P6, PT, R32.reuse, R243, P1 ;  /* 0x000000f32000720c */ /* 0x040fe40000fc1670 */
[----:B------:R-:W-:Y:S02]  /*d360*/  ISETP.LT.OR P5, PT, R32, R241, P0 ;  /* 0x000000f12000720c */ /* 0x000fe400007a1670 */
[----:B------:R-:W-:Y:S01]  /*d370*/  IADD3 R32, R72, 0x39, RZ ;  /* 0x0000003948207810 */ /* 0x000fe20007ffe0ff */
[----:B------:R-:W-:Y:S01]  /*d380*/  IMAD.MOV.U32 R94, RZ, RZ, R104 ;  /* 0x000000ffff5e7224 */ /* 0x000fe200078e0068 */
[----:B------:R-:W-:Y:S02]  /*d390*/  FSEL R104, R75, -INF , !P2 ;  /* 0xff8000004b687808 */ /* 0x000fe40005000000 */
[----:B------:R-:W-:-:S02]  /*d3a0*/  ISETP.GE.AND P2, PT, R32, R244, PT ;  /* 0x000000f42000720c */ /* 0x000fc40003f46270 */
[----:B------:R-:W-:Y:S02]  /*d3b0*/  LOP3.LUT P1, RZ, R252, 0x2, RZ, 0xc0, !PT ;  /* 0x00000002fcff7812 */ /* 0x000fe4000782c0ff */
[----:B------:R-:W-:Y:S01]  /*d3c0*/  ISETP.LT.OR P2, PT, R32, R245, P2 ;  /* 0x000000f52000720c */ /* 0x000fe20001741670 */
[----:B------:R-:W-:Y:S01]  /*d3d0*/  IMAD.MOV.U32 R93, RZ, RZ, R109 ;  /* 0x000000ffff5d7224 */ /* 0x000fe200078e006d */
[----:B-1----:R-:W-:Y:S02]  /*d3e0*/  FSEL R97, R74, -INF , !P3 ;  /* 0xff8000004a617808 */ /* 0x002fe40005800000 */
[----:B------:R-:W-:Y:S02]  /*d3f0*/  ISETP.GE.AND P3, PT, R32, R246, PT ;  /* 0x000000f62000720c */ /* 0x000fe40003f66270 */
[----:B------:R-:W-:Y:S01]  /*d400*/  FSEL R109, R206, -INF , !P1 ;  /* 0xff800000ce6d7808 */ /* 0x000fe20004800000 */
[----:B------:R-:W-:Y:S01]  /*d410*/  FMUL.FTZ R58, R58, c[0x0][0x2ec] ;  /* 0x0000bb003a3a7a20 */ /* 0x000fe20000410000 */
[----:B------:R-:W-:-:S02]  /*d420*/  ISETP.GE.AND P1, PT, R32, R242, PT ;  /* 0x000000f22000720c */ /* 0x000fc40003f26270 */
[----:B--2---:R-:W-:Y:S02]  /*d430*/  FSEL R100, R210, -INF , !P4 ;  /* 0xff800000d2647808 */ /* 0x004fe40006000000 */
[----:B------:R-:W-:Y:S02]  /*d440*/  ISETP.LT.OR P4, PT, R32, R247, P3 ;  /* 0x000000f72000720c */ /* 0x000fe40001f81670 */
[----:B------:R-:W-:Y:S02]  /*d450*/  LOP3.LUT P3, RZ, R252, 0x1, RZ, 0xc0, !PT ;  /* 0x00000001fcff7812 */ /* 0x000fe4000786c0ff */
[----:B------:R-:W-:Y:S02]  /*d460*/  ISETP.LT.OR P1, PT, R32, R243, P1 ;  /* 0x000000f32000720c */ /* 0x000fe40000f21670 */
[----:B------:R-:W-:Y:S01]  /*d470*/  LOP3.LUT R252, R252, 0xfffffff7, RZ, 0xc0, !PT ;  /* 0xfffffff7fcfc7812 */ /* 0x000fe200078ec0ff */
[----:B------:R-:W1:Y:S01]  /*d480*/  MUFU.TANH R58, R58 ;  /* 0x0000003a003a7308 */ /* 0x000e620000002400 */
[----:B------:R-:W-:Y:S01]  /*d490*/  ISETP.GE.AND P0, PT, R32, R240, PT ;  /* 0x000000f02000720c */ /* 0x000fe20003f06270 */
[----:B------:R-:W-:Y:S01]  /*d4a0*/  FMUL.FTZ R25, R25, c[0x0][0x2ec] ;  /* 0x0000bb0019197a20 */ /* 0x000fe20000410000 */
[----:B------:R-:W-:-:S02]  /*d4b0*/  @P2 LOP3.LUT R252, R252, 0x8, RZ, 0xfc, !PT ;  /* 0x00000008fcfc2812 */ /* 0x000fc400078efcff */
[----:B------:R-:W-:Y:S02]  /*d4c0*/  ISETP.LT.OR P0, PT, R32, R241, P0 ;  /* 0x000000f12000720c */ /* 0x000fe40000701670 */
[----:B------:R-:W-:Y:S01]  /*d4d0*/  LOP3.LUT R252, R252, 0xfffffffb, RZ, 0xc0, !PT ;  /* 0xfffffffbfcfc7812 */ /* 0x000fe200078ec0ff */
[----:B------:R2:W-:Y:S03]  /*d4e0*/  MUFU.TANH R74, R25 ;  /* 0x00000019004a7308 */ /* 0x0005e60000002400 */
[----:B------:R-:W-:Y:S02]  /*d4f0*/  @P1 LOP3.LUT R252, R252, 0x4, RZ, 0xfc, !PT ;  /* 0x00000004fcfc1812 */ /* 0x000fe400078efcff */
[----:B------:R-:W-:Y:S02]  /*d500*/  FSEL R113, R113, -INF , !P5 ;  /* 0xff80000071717808 */ /* 0x000fe40006800000 */
[----:B------:R-:W-:-:S02]  /*d510*/  LOP3.LUT R252, R252, 0xfffffffd, RZ, 0xc0, !PT ;  /* 0xfffffffdfcfc7812 */ /* 0x000fc400078ec0ff */
[----:B--2---:R-:W-:-:S04]  /*d520*/  IADD3 R25, R72, 0x40, RZ ;  /* 0x0000004048197810 */ /* 0x004fc80007ffe0ff */
[----:B------:R-:W-:Y:S01]  /*d530*/  ISETP.GE.AND P2, PT, R25, R244, PT ;  /* 0x000000f41900720c */ /* 0x000fe20003f46270 */
[----:B------:R-:W-:Y:S01]  /*d540*/  FMUL.FTZ R59, R59, c[0x0][0x2ec] ;  /* 0x0000bb003b3b7a20 */ /* 0x000fe20000410000 */
[----:B-1----:R-:W-:Y:S02]  /*d550*/  FSEL R32, R58, -INF , !P3 ;  /* 0xff8000003a207808 */ /* 0x002fe40005800000 */
[C---:B------:R-:W-:Y:S01]  /*d560*/  ISETP.LT.OR P5, PT, R25.reuse, R245, P2 ;  /* 0x000000f51900720c */ /* 0x040fe200017a1670 */
[----:B------:R-:W-:Y:S01]  /*d570*/  FMUL.FTZ R24, R24, c[0x0][0x2ec] ;  /* 0x0000bb0018187a20 */ /* 0x000fe20000410000 */
[----:B------:R-:W-:Y:S01]  /*d580*/  ISETP.GE.AND P3, PT, R25, R246, PT ;  /* 0x000000f61900720c */ /* 0x000fe20003f66270 */
[----:B------:R-:W-:Y:S01]  /*d590*/  IMAD.MOV.U32 R87, RZ, RZ, R99 ;  /* 0x000000ffff577224 */ /* 0x000fe200078e0063 */
[----:B------:R-:W-:Y:S01]  /*d5a0*/  @P0 LOP3.LUT R252, R252, 0x2, RZ, 0xfc, !PT ;  /* 0x00000002fcfc0812 */ /* 0x000fe200078efcff */
[----:B------:R1:W-:Y:S01]  /*d5b0*/  MUFU.TANH R206, R24 ;  /* 0x0000001800ce7308 */ /* 0x0003e20000002400 */
[----:B------:R-:W-:-:S02]  /*d5c0*/  FSEL R99, R123, -INF , !P4 ;  /* 0xff8000007b637808 */ /* 0x000fc40006000000 */
[C---:B------:R-:W-:Y:S02]  /*d5d0*/  ISETP.LT.OR P4, PT, R25.reuse, R247, P3 ;  /* 0x000000f71900720c */ /* 0x040fe40001f81670 */
[C---:B------:R-:W-:Y:S02]  /*d5e0*/  LOP3.LUT P3, RZ, R252.reuse, 0x8, RZ, 0xc0, !PT ;  /* 0x00000008fcff7812 */ /* 0x040fe4000786c0ff */
[C---:B------:R-:W-:Y:S01]  /*d5f0*/  LOP3.LUT P2, RZ, R252.reuse, 0x4, RZ, 0xc0, !PT ;  /* 0x00000004fcff7812 */ /* 0x040fe2000784c0ff */
[----:B------:R-:W2:Y:S01]  /*d600*/  MUFU.TANH R59, R59 ;  /* 0x0000003b003b7308 */ /* 0x000ea20000002400 */
[----:B------:R-:W-:Y:S02]  /*d610*/  LOP3.LUT R252, R252, 0xfffffffe, RZ, 0xc0, !PT ;  /* 0xfffffffefcfc7812 */ /* 0x000fe400078ec0ff */
[C---:B------:R-:W-:Y:S02]  /*d620*/  ISETP.GE.AND P1, PT, R25.reuse, R242, PT ;  /* 0x000000f21900720c */ /* 0x040fe40003f26270 */
[----:B------:R-:W-:Y:S01]  /*d630*/  ISETP.GE.AND P0, PT, R25, R240, PT ;  /* 0x000000f01900720c */ /* 0x000fe20003f06270 */
[----:B-1----:R-:W-:Y:S01]  /*d640*/  FMUL.FTZ R24, R26, c[0x0][0x2ec] ;  /* 0x0000bb001a187a20 */ /* 0x002fe20000410000 */
[----:B------:R-:W-:Y:S01]  /*d650*/  @P5 LOP3.LUT R252, R252, 0x1, RZ, 0xfc, !PT ;  /* 0x00000001fcfc5812 */ /* 0x000fe200078efcff */
[----:B------:R-:W-:-:S02]  /*d660*/  FMUL.FTZ R28, R28, c[0x0][0x2ec] ;  /* 0x0000bb001c1c7a20 */ /* 0x000fc40000410000 */
[----:B------:R1:W-:Y:S01]  /*d670*/  MUFU.TANH R58, R24 ;  /* 0x00000018003a7308 */ /* 0x0003e20000002400 */
[----:B------:R-:W-:-:S07]  /*d680*/  ISETP.LT.OR P5, PT, R25, R241, P0 ;  /* 0x000000f11900720c */ /* 0x000fce00007a1670 */
[----:B------:R3:W-:Y:S01]  /*d690*/  MUFU.TANH R210, R28 ;  /* 0x0000001c00d27308 */ /* 0x0007e20000002400 */
[----:B-1----:R-:W-:Y:S02]  /*d6a0*/  FSEL R24, R93, -INF , !P6 ;  /* 0xff8000005d187808 */ /* 0x002fe40007000000 */
[----:B------:R-:W-:Y:S02]  /*d6b0*/  ISETP.LT.OR P6, PT, R25, R243, P1 ;  /* 0x000000f31900720c */ /* 0x000fe40000fc1670 */
[----:B------:R-:W-:Y:S02]  /*d6c0*/  IADD3 R25, R72, 0x41, RZ ;  /* 0x0000004148197810 */ /* 0x000fe40007ffe0ff */
[----:B---3--:R-:W-:Y:S02]  /*d6d0*/  FSEL R28, R117, -INF , !P2 ;  /* 0xff800000751c7808 */ /* 0x008fe40005000000 */
[C---:B------:R-:W-:Y:S02]  /*d6e0*/  ISETP.GE.AND P2, PT, R25.reuse, R244, PT ;  /* 0x000000f41900720c */ /* 0x040fe40003f46270 */
[----:B------:R-:W-:Y:S01]  /*d6f0*/  LOP3.LUT P1, RZ, R252, 0x2, RZ, 0xc0, !PT ;  /* 0x00000002fcff7812 */ /* 0x000fe2000782c0ff */
[----:B------:R-:W-:Y:S01]  /*d700*/  IMAD.MOV.U32 R91, RZ, RZ, R95 ;  /* 0x000000ffff5b7224 */ /* 0x000fe200078e005f */
[----:B------:R-:W-:Y:S01]  /*d710*/  ISETP.LT.OR P2, PT, R25, R245, P2 ;  /* 0x000000f51900720c */ /* 0x000fe20001741670 */
[----:B------:R-:W-:Y:S01]  /*d720*/  FMUL.FTZ R50, R50, c[0x0][0x2ec] ;  /* 0x0000bb0032327a20 */ /* 0x000fe20000410000 */
[----:B--2---:R-:W-:-:S02]  /*d730*/  FSEL R95, R59, -INF , !P3 ;  /* 0xff8000003b5f7808 */ /* 0x004fc40005800000 */
[C---:B------:R-:W-:Y:S02]  /*d740*/  ISETP.GE.AND P3, PT, R25.reuse, R246, PT ;  /* 0x000000f61900720c */ /* 0x040fe40003f66270 */
[----:B------:R-:W-:Y:S02]  /*d750*/  FSEL R112, R112, -INF , !P1 ;  /* 0xff80000070707808 */ /* 0x000fe40004800000 */
[----:B------:R-:W-:Y:S02]  /*d760*/  ISETP.GE.AND P1, PT, R25, R242, PT ;  /* 0x000000f21900720c */ /* 0x000fe40003f26270 */
[----:B------:R-:W-:Y:S01]  /*d770*/  FSEL R78, R63, -INF , !P4 ;  /* 0xff8000003f4e7808 */ /* 0x000fe20006000000 */
[----:B------:R-:W1:Y:S01]  /*d780*/  MUFU.TANH R50, R50 ;  /* 0x0000003200327308 */ /* 0x000e620000002400 */
[----:B------:R-:W-:Y:S02]  /*d790*/  ISETP.LT.OR P4, PT, R25, R247, P3 ;  /* 0x000000f71900720c */ /* 0x000fe40001f81670 */
[----:B------:R-:W-:-:S02]  /*d7a0*/  LOP3.LUT P3, RZ, R252, 0x1, RZ, 0xc0, !PT ;  /* 0x00000001fcff7812 */ /* 0x000fc4000786c0ff */
[C---:B------:R-:W-:Y:S02]  /*d7b0*/  ISETP.LT.OR P1, PT, R25.reuse, R243, P1 ;  /* 0x000000f31900720c */ /* 0x040fe40000f21670 */
[----:B------:R-:W-:Y:S01]  /*d7c0*/  LOP3.LUT R252, R252, 0xfffffff7, RZ, 0xc0, !PT ;  /* 0xfffffff7fcfc7812 */ /* 0x000fe200078ec0ff */
[----:B------:R-:W-:Y:S01]  /*d7d0*/  FMUL.FTZ R48, R48, c[0x0][0x2ec] ;  /* 0x0000bb0030307a20 */ /* 0x000fe20000410000 */
[----:B------:R-:W-:Y:S02]  /*d7e0*/  ISETP.GE.AND P0, PT, R25, R240, PT ;  /* 0x000000f01900720c */ /* 0x000fe40003f06270 */
[----:B------:R-:W-:Y:S01]  /*d7f0*/  @P2 LOP3.LUT R252, R252, 0x8, RZ, 0xfc, !PT ;  /* 0x00000008fcfc2812 */ /* 0x000fe200078efcff */
[----:B------:R-:W-:Y:S01]  /*d800*/  FMUL.FTZ R49, R49, c[0x0][0x2ec] ;  /* 0x0000bb0031317a20 */ /* 0x000fe20000410000 */
[----:B------:R-:W-:Y:S01]  /*d810*/  ISETP.LT.OR P0, PT, R25, R241, P0 ;  /* 0x000000f11900720c */ /* 0x000fe20000701670 */
[----:B------:R-:W2:Y:S01]  /*d820*/  MUFU.TANH R48, R48 ;  /* 0x0000003000307308 */ /* 0x000ea20000002400 */
[----:B------:R-:W-:Y:S01]  /*d830*/  LOP3.LUT R252, R252, 0xfffffffb, RZ, 0xc0, !PT ;  /* 0xfffffffbfcfc7812 */ /* 0x000fe200078ec0ff */
[----:B------:R-:W-:Y:S01]  /*d840*/  FMUL.FTZ R35, R35, c[0x0][0x2ec] ;  /* 0x0000bb0023237a20 */ /* 0x000fe20000410000 */
[----:B------:R-:W-:-:S02]  /*d850*/  IADD3 R25, R72, 0x48, RZ ;  /* 0x0000004848197810 */ /* 0x000fc40007ffe0ff */
[----:B------:R-:W-:Y:S02]  /*d860*/  @P1 LOP3.LUT R252, R252, 0x4, RZ, 0xfc, !PT ;  /* 0x00000004fcfc1812 */ /* 0x000fe400078efcff */
[----:B------:R-:W-:Y:S01]  /*d870*/  ISETP.GE.AND P2, PT, R25, R244, PT ;  /* 0x000000f41900720c */ /* 0x000fe20003f46270 */
[----:B------:R-:W3:Y:S01]  /*d880*/  MUFU.TANH R49, R49 ;  /* 0x0000003100317308 */ /* 0x000ee20000002400 */
[----:B------:R-:W-:Y:S01]  /*d890*/  FMUL.FTZ R55, R55, c[0x0][0x2ec] ;  /* 0x0000bb0037377a20 */ /* 0x000fe20000410000 */
[----:B------:R-:W-:-:S06]  /*d8a0*/  LOP3.LUT R252, R252, 0xfffffffd, RZ, 0xc0, !PT ;  /* 0xfffffffdfcfc7812 */ /* 0x000fcc00078ec0ff */
[----:B------:R4:W-:Y:S01]  /*d8b0*/  MUFU.TANH R208, R35 ;  /* 0x0000002300d07308 */ /* 0x0009e20000002400 */
[----:B------:R-:W-:Y:S01]  /*d8c0*/  @P0 LOP3.LUT R252, R252, 0x2, RZ, 0xfc, !PT ;  /* 0x00000002fcfc0812 */ /* 0x000fe200078efcff */
[----:B------:R-:W-:Y:S01]  /*d8d0*/  IMAD.MOV.U32 R37, RZ, RZ, R94 ;  /* 0x000000ffff257224 */ /* 0x000fe200078e005e */
[----:B------:R-:W-:-:S05]  /*d8e0*/  FSEL R77, R62, -INF , !P4 ;  /* 0xff8000003e4d7808 */ /* 0x000fca0006000000 */
[----:B------:R-:W2:Y:S01]  /*d8f0*/  MUFU.TANH R55, R55 ;  /* 0x0000003700377308 */ /* 0x000ea20000002400 */
[----:B----4-:R-:W-:Y:S02]  /*d900*/  FSEL R35, R111, -INF , !P3 ;  /* 0xff8000006f237808 */ /* 0x010fe40005800000 */
[----:B-1----:R-:W-:Y:S02]  /*d910*/  FSEL R111, R50, -INF , !P5 ;  /* 0xff800000326f7808 */ /* 0x002fe40006800000 */
[C---:B------:R-:W-:Y:S02]  /*d920*/  ISETP.LT.OR P5, PT, R25.reuse, R245, P2 ;  /* 0x000000f51900720c */ /* 0x040fe400017a1670 */
[C---:B------:R-:W-:Y:S02]  /*d930*/  ISETP.GE.AND P3, PT, R25.reuse, R246, PT ;  /* 0x000000f61900720c */ /* 0x040fe40003f66270 */
[----:B--2---:R-:W-:Y:S02]  /*d940*/  FSEL R94, R48, -INF , !P6 ;  /* 0xff800000305e7808 */ /* 0x004fe40007000000 */
[----:B------:R-:W-:Y:S01]  /*d950*/  ISETP.LT.OR P4, PT, R25, R247, P3 ;  /* 0x000000f71900720c */ /* 0x000fe20001f81670 */
[----:B------:R-:W-:Y:S01]  /*d960*/  FMUL.FTZ R48, R21, c[0x0][0x2ec] ;  /* 0x0000bb0015307a20 */ /* 0x000fe20000410000 */
[----:B------:R-:W-:-:S02]  /*d970*/  LOP3.LUT P3, RZ, R252, 0x8, RZ, 0xc0, !PT ;  /* 0x00000008fcff7812 */ /* 0x000fc4000786c0ff */
[C---:B------:R-:W-:Y:S02]  /*d980*/  LOP3.LUT P2, RZ, R252.reuse, 0x4, RZ, 0xc0, !PT ;  /* 0x00000004fcff7812 */ /* 0x040fe4000784c0ff */
[----:B------:R-:W-:Y:S02]  /*d990*/  LOP3.LUT R252, R252, 0xfffffffe, RZ, 0xc0, !PT ;  /* 0xfffffffefcfc7812 */ /* 0x000fe400078ec0ff */
[----:B------:R-:W-:Y:S02]  /*d9a0*/  IADD3 R21, R72, 0x49, RZ ;  /* 0x0000004948157810 */ /* 0x000fe40007ffe0ff */
[----:B------:R-:W-:Y:S02]  /*d9b0*/  ISETP.GE.AND P1, PT, R25, R242, PT ;  /* 0x000000f21900720c */ /* 0x000fe40003f26270 */
[----:B------:R-:W-:Y:S02]  /*d9c0*/  @P5 LOP3.LUT R252, R252, 0x1, RZ, 0xfc, !PT ;  /* 0x00000001fcfc5812 */ /* 0x000fe400078efcff */
[----:B---3--:R-:W-:Y:S01]  /*d9d0*/  FSEL R93, R49, -INF , !P2 ;  /* 0xff800000315d7808 */ /* 0x008fe20005000000 */
[----:B------:R-:W-:Y:S01]  /*d9e0*/  FMUL.FTZ R34, R34, c[0x0][0x2ec] ;  /* 0x0000bb0022227a20 */ /* 0x000fe20000410000 */
[----:B------:R-:W-:Y:S01]  /*d9f0*/  ISETP.GE.AND P2, PT, R21, R244, PT ;  /* 0x000000f41500720c */ /* 0x000fe20003f46270 */
[----:B------:R-:W-:Y:S01]  /*da00*/  FMUL.FTZ R20, R20, c[0x0][0x2ec] ;  /* 0x0000bb0014147a20 */ /* 0x000fe20000410000 */
[----:B------:R-:W-:-:S02]  /*da10*/  ISETP.LT.OR P6, PT, R25, R243, P1 ;  /* 0x000000f31900720c */ /* 0x000fc40000fc1670 */
[----:B------:R-:W-:Y:S01]  /*da20*/  LOP3.LUT P1, RZ, R252, 0x2, RZ, 0xc0, !PT ;  /* 0x00000002fcff7812 */ /* 0x000fe2000782c0ff */
[----:B------:R1:W-:Y:S01]  /*da30*/  MUFU.TANH R209, R34 ;  /* 0x0000002200d17308 */ /* 0x0003e20000002400 */
[----:B------:R-:W-:Y:S02]  /*da40*/  ISETP.LT.OR P2, PT, R21, R245, P2 ;  /* 0x000000f51500720c */ /* 0x000fe40001741670 */
[----:B------:R-:W-:-:S05]  /*da50*/  ISETP.GE.AND P0, PT, R25, R240, PT ;  /* 0x000000f01900720c */ /* 0x000fca0003f06270 */
[----:B------:R2:W-:Y:S01]  /*da60*/  MUFU.TANH R62, R20 ;  /* 0x00000014003e7308 */ /* 0x0005e20000002400 */
[----:B------:R-:W-:Y:S02]  /*da70*/  ISETP.LT.OR P5, PT, R25, R241, P0 ;  /* 0x000000f11900720c */ /* 0x000fe400007a1670 */
[----:B------:R-:W-:Y:S02]  /*da80*/  FSEL R25, R37, -INF , !P4 ;  /* 0xff80000025197808 */ /* 0x000fe40006000000 */
[----:B-1----:R-:W-:Y:S02]  /*da90*/  FSEL R34, R55, -INF , !P3 ;  /* 0xff80000037227808 */ /* 0x002fe40005800000 */
[----:B------:R-:W-:Y:S02]  /*daa0*/  ISETP.GE.AND P3, PT, R21, R246, PT ;  /* 0x000000f61500720c */ /* 0x000fe40003f66270 */
[----:B--2---:R-:W-:Y:S02]  /*dab0*/  FSEL R20, R101, -INF , !P1 ;  /* 0xff80000065147808 */ /* 0x004fe40004800000 */
[----:B------:R-:W-:-:S02]  /*dac0*/  ISETP.GE.AND P1, PT, R21, R242, PT ;  /* 0x000000f21500720c */ /* 0x000fc40003f26270 */
[C---:B------:R-:W-:Y:S02]  /*dad0*/  ISETP.LT.OR P4, PT, R21.reuse, R247, P3 ;  /* 0x000000f71500720c */ /* 0x040fe40001f81670 */
[C---:B------:R-:W-:Y:S02]  /*dae0*/  LOP3.LUT P3, RZ, R252.reuse, 0x1, RZ, 0xc0, !PT ;  /* 0x00000001fcff7812 */ /* 0x040fe4000786c0ff */
[C---:B------:R-:W-:Y:S02]  /*daf0*/  ISETP.LT.OR P1, PT, R21.reuse, R243, P1 ;  /* 0x000000f31500720c */ /* 0x040fe40000f21670 */
[----:B------:R-:W-:Y:S02]  /*db00*/  LOP3.LUT R252, R252, 0xfffffff7, RZ, 0xc0, !PT ;  /* 0xfffffff7fcfc7812 */ /* 0x000fe400078ec0ff */
[----:B------:R-:W-:Y:S02]  /*db10*/  ISETP.GE.AND P0, PT, R21, R240, PT ;  /* 0x000000f01500720c */ /* 0x000fe40003f06270 */
[----:B------:R-:W-:Y:S01]  /*db20*/  @P2 LOP3.LUT R252, R252, 0x8, RZ, 0xfc, !PT ;  /* 0x00000008fcfc2812 */ /* 0x000fe200078efcff */
[----:B------:R-:W-:Y:S01]  /*db30*/  FMUL.FTZ R26, R27, c[0x0][0x2ec] ;  /* 0x0000bb001b1a7a20 */ /* 0x000fe20000410000 */
[----:B------:R-:W-:-:S02]  /*db40*/  ISETP.LT.OR P0, PT, R21, R241, P0 ;  /* 0x000000f11500720c */ /* 0x000fc40000701670 */
[----:B------:R-:W-:Y:S02]  /*db50*/  LOP3.LUT R252, R252, 0xfffffffb, RZ, 0xc0, !PT ;  /* 0xfffffffbfcfc7812 */ /* 0x000fe400078ec0ff */
[----:B------:R-:W-:Y:S01]  /*db60*/  IADD3 R27, R72, 0x50, RZ ;  /* 0x00000050481b7810 */ /* 0x000fe20007ffe0ff */
[----:B------:R-:W1:Y:S01]  /*db70*/  MUFU.TANH R43, R43 ;  /* 0x0000002b002b7308 */ /* 0x000e620000002400 */
[----:B------:R-:W-:Y:S01]  /*db80*/  @P1 LOP3.LUT R252, R252, 0x4, RZ, 0xfc, !PT ;  /* 0x00000004fcfc1812 */ /* 0x000fe200078efcff */
[----:B------:R-:W-:Y:S01]  /*db90*/  FMUL.FTZ R33, R33, c[0x0][0x2ec] ;  /* 0x0000bb0021217a20 */ /* 0x000fe20000410000 */
[----:B------:R-:W-:Y:S02]  /*dba0*/  ISETP.GE.AND P2, PT, R27, R244, PT ;  /* 0x000000f41b00720c */ /* 0x000fe40003f46270 */
[----:B------:R-:W-:Y:S02]  /*dbb0*/  FSEL R21, R87, -INF , !P5 ;  /* 0xff80000057157808 */ /* 0x000fe40006800000 */
[----:B------:R-:W-:Y:S01]  /*dbc0*/  LOP3.LUT R252, R252, 0xfffffffd, RZ, 0xc0, !PT ;  /* 0xfffffffdfcfc7812 */ /* 0x000fe200078ec0ff */
[----:B------:R2:W-:Y:S01]  /*dbd0*/  MUFU.TANH R106, R33 ;  /* 0x00000021006a7308 */ /* 0x0005e20000002400 */
[----:B------:R-:W-:Y:S01]  /*dbe0*/  ISETP.LT.OR P5, PT, R27, R245, P2 ;  /* 0x000000f51b00720c */ /* 0x000fe200017a1670 */
[----:B------:R-:W-:Y:S01]  /*dbf0*/  FMUL.FTZ R22, R22, c[0x0][0x2ec] ;  /* 0x0000bb0016167a20 */ /* 0x000fe20000410000 */
[----:B------:R-:W-:Y:S01]  /*dc00*/  @P0 LOP3.LUT R252, R252, 0x2, RZ, 0xfc, !PT ;  /* 0x00000002fcfc0812 */ /* 0x000fe200078efcff */
[----:B------:R-:W-:Y:S01]  /*dc10*/  FMUL.FTZ R16, R16, c[0x0][0x2ec] ;  /* 0x0000bb0010107a20 */ /* 0x000fe20000410000 */
[----:B------:R-:W-:-:S03]  /*dc20*/  FSEL R75, R51, -INF , !P4 ;  /* 0xff800000334b7808 */ /* 0x000fc60006000000 */
[----:B------:R-:W3:Y:S01]  /*dc30*/  MUFU.TANH R42, R42 ;  /* 0x0000002a002a7308 */ /* 0x000ee20000002400 */
[----:B------:R-:W-:Y:S02]  /*dc40*/  LOP3.LUT P2, RZ, R252, 0x4, RZ, 0xc0, !PT ;  /* 0x00000004fcff7812 */ /* 0x000fe4000784c0ff */
[----:B--2---:R-:W-:Y:S02]  /*dc50*/  FSEL R33, R91, -INF , !P3 ;  /* 0xff8000005b217808 */ /* 0x004fe40005800000 */
[----:B------:R-:W-:-:S03]  /*dc60*/  ISETP.GE.AND P3, PT, R27, R246, PT ;  /* 0x000000f61b00720c */ /* 0x000fc60003f66270 */
[----:B------:R-:W2:Y:S01]  /*dc70*/  MUFU.TANH R46, R46 ;  /* 0x0000002e002e7308 */ /* 0x000ea20000002400 */
[----:B------:R-:W-:Y:S02]  /*dc80*/  ISETP.LT.OR P4, PT, R27, R247, P3 ;  /* 0x000000f71b00720c */ /* 0x000fe40001f81670 */
[----:B------:R-:W-:-:S05]  /*dc90*/  LOP3.LUT P3, RZ, R252, 0x8, RZ, 0xc0, !PT ;  /* 0x00000008fcff7812 */ /* 0x000fca000786c0ff */
[----:B------:R4:W-:Y:S01]  /*dca0*/  MUFU.TANH R55, R22 ;  /* 0x0000001600377308 */ /* 0x0009e20000002400 */
[----:B------:R-:W-:Y:S02]  /*dcb0*/  LOP3.LUT R252, R252, 0xfffffffe, RZ, 0xc0, !PT ;  /* 0xfffffffefcfc7812 */ /* 0x000fe400078ec0ff */
[----:B------:R-:W-:Y:S02]  /*dcc0*/  ISETP.GE.AND P1, PT, R27, R242, PT ;  /* 0x000000f21b00720c */ /* 0x000fe40003f26270 */
[----:B------:R-:W-:Y:S02]  /*dcd0*/  @P5 LOP3.LUT R252, R252, 0x1, RZ, 0xfc, !PT ;  /* 0x00000001fcfc5812 */ /* 0x000fe400078efcff */
[----:B-1----:R-:W-:Y:S02]  /*dce0*/  FSEL R87, R43, -INF , !P2 ;  /* 0xff8000002b577808 */ /* 0x002fe40005000000 */
[----:B------:R-:W-:Y:S01]  /*dcf0*/  FSEL R91, R114, -INF , !P6 ;  /* 0xff800000725b7808 */ /* 0x000fe20007000000 */
[----:B----4-:R-:W-:-:S02]  /*dd00*/  FMUL.FTZ R22, R23, c[0x0][0x2ec] ;  /* 0x0000bb0017167a20 */ /* 0x010fc40000410000 */
[----:B------:R1:W-:Y:S01]  /*dd10*/  MUFU.TANH R23, R16 ;  /* 0x0000001000177308 */ /* 0x0003e20000002400 */
[----:B------:R-:W-:Y:S02]  /*dd20*/  ISETP.LT.OR P6, PT, R27, R243, P1 ;  /* 0x000000f31b00720c */ /* 0x000fe40000fc1670 */
[----:B------:R-:W-:Y:S02]  /*dd30*/  LOP3.LUT P1, RZ, R252, 0x2, RZ, 0xc0, !PT ;  /* 0x00000002fcff7812 */ /* 0x000fe4000782c0ff */
[----:B---3--:R-:W-:Y:S02]  /*dd40*/  FSEL R37, R42, -INF , !P3 ;  /* 0xff8000002a257808 */ /* 0x008fe40005800000 */
[----:B-1----:R-:W-:-:S04]  /*dd50*/  IADD3 R16, R72, 0x51, RZ ;  /* 0x0000005148107810 */ /* 0x002fc80007ffe0ff */
[----:B------:R-:W-:-:S04]  /*dd60*/  ISETP.GE.AND P2, PT, R16, R244, PT ;  /* 0x000000f41000720c */ /* 0x000fc80003f46270 */
[C---:B------:R-:W-:Y:S02]  /*dd70*/  ISETP.LT.OR P2, PT, R16.reuse, R245, P2 ;  /* 0x000000f51000720c */ /* 0x040fe40001741670 */
[----:B------:R-:W-:Y:S02]  /*dd80*/  ISETP.GE.AND P3, PT, R16, R246, PT ;  /* 0x000000f61000720c */ /* 0x000fe40003f66270 */
[----:B--2---:R-:W-:Y:S01]  /*dd90*/  FSEL R123, R46, -INF , !P1 ;  /* 0xff8000002e7b7808 */ /* 0x004fe20004800000 */
[----:B------:R-:W-:Y:S01]  /*dda0*/  FMUL.FTZ R38, R38, c[0x0][0x2ec] ;  /* 0x0000bb0026267a20 */ /* 0x000fe20000410000 */
[----:B------:R-:W-:Y:S02]  /*ddb0*/  ISETP.GE.AND P1, PT, R16, R242, PT ;  /* 0x000000f21000720c */ /* 0x000fe40003f26270 */
[----:B------:R-:W-:Y:S02]  /*ddc0*/  FSEL R45, R45, -INF , !P4 ;  /* 0xff8000002d2d7808 */ /* 0x000fe40006000000 */
[----:B------:R-:W-:-:S02]  /*ddd0*/  ISETP.GE.AND P0, PT, R27, R240, PT ;  /* 0x000000f01b00720c */ /* 0x000fc40003f06270 */
[----:B------:R-:W-:Y:S02]  /*dde0*/  ISETP.LT.OR P4, PT, R16, R247, P3 ;  /* 0x000000f71000720c */ /* 0x000fe40001f81670 */
[----:B------:R-:W-:Y:S02]  /*ddf0*/  LOP3.LUT P3, RZ, R252, 0x1, RZ, 0xc0, !PT ;  /* 0x00000001fcff7812 */ /* 0x000fe4000786c0ff */
[----:B------:R-:W-:Y:S02]  /*de00*/  ISETP.LT.OR P1, PT, R16, R243, P1 ;  /* 0x000000f31000720c */ /* 0x000fe40000f21670 */
[----:B------:R-:W-:Y:S01]  /*de10*/  LOP3.LUT R252, R252, 0xfffffff7, RZ, 0xc0, !PT ;  /* 0xfffffff7fcfc7812 */ /* 0x000fe200078ec0ff */
[----:B------:R-:W1:Y:S01]  /*de20*/  MUFU.TANH R38, R38 ;  /* 0x0000002600267308 */ /* 0x000e620000002400 */
[----:B------:R-:W-:Y:S01]  /*de30*/  ISETP.LT.OR P5, PT, R27, R241, P0 ;  /* 0x000000f11b00720c */ /* 0x000fe200007a1670 */
[----:B------:R-:W-:Y:S01]  /*de40*/  FMUL.FTZ R17, R17, c[0x0][0x2ec] ;  /* 0x0000bb0011117a20 */ /* 0x000fe20000410000 */
[----:B------:R-:W-:-:S02]  /*de50*/  ISETP.GE.AND P0, PT, R16, R240, PT ;  /* 0x000000f01000720c */ /* 0x000fc40003f06270 */
[----:B------:R-:W-:Y:S02]  /*de60*/  @P2 LOP3.LUT R252, R252, 0x8, RZ, 0xfc, !PT ;  /* 0x00000008fcfc2812 */ /* 0x000fe400078efcff */
[----:B------:R-:W-:Y:S01]  /*de70*/  ISETP.LT.OR P0, PT, R16, R241, P0 ;  /* 0x000000f11000720c */ /* 0x000fe20000701670 */
[----:B------:R2:W-:Y:S01]  /*de80*/  MUFU.TANH R49, R17 ;  /* 0x0000001100317308 */ /* 0x0005e20000002400 */
[----:B------:R-:W-:Y:S01]  /*de90*/  LOP3.LUT R252, R252, 0xfffffffb, RZ, 0xc0, !PT ;  /* 0xfffffffbfcfc7812 */ /* 0x000fe200078ec0ff */
[----:B------:R-:W-:-:S03]  /*dea0*/  FMUL.FTZ R8, R8, c[0x0][0x2ec] ;  /* 0x0000bb0008087a20 */ /* 0x000fc60000410000 */
[----:B------:R-:W-:Y:S01]  /*deb0*/  @P1 LOP3.LUT R252, R252, 0x4, RZ, 0xfc, !PT ;  /* 0x00000004fcfc1812 */ /* 0x000fe200078efcff */
[----:B------:R-:W-:Y:S01]  /*dec0*/  FMUL.FTZ R39, R39, c[0x0][0x2ec] ;  /* 0x0000bb0027277a20 */ /* 0x000fe20000410000 */
[----:B------:R-:W-:Y:S02]  /*ded0*/  FSEL R16, R209, -INF , !P5 ;  /* 0xff800000d1107808 */ /* 0x000fe40006800000 */
[----:B--2---:R-:W-:-:S04]  /*dee0*/  IADD3 R17, R72, 0x58, RZ ;  /* 0x0000005848117810 */ /* 0x004fc80007ffe0ff */
[C---:B------:R-:W-:Y:S01]  /*def0*/  ISETP.GE.AND P2, PT, R17.reuse, R244, PT ;  /* 0x000000f41100720c */ /* 0x040fe20003f46270 */
[----:B------:R1:W-:Y:S01]  /*df00*/  MUFU.TANH R46, R8 ;  /* 0x00000008002e7308 */ /* 0x0003e20000002400 */
[----:B------:R-:W-:Y:S02]  /*df10*/  LOP3.LUT R252, R252, 0xfffffffd, RZ, 0xc0, !PT ;  /* 0xfffffffdfcfc7812 */ /* 0x000fe400078ec0ff */
[----:B------:R-:W-:Y:S01]  /*df20*/  ISETP.LT.OR P5, PT, R17, R245, P2 ;  /* 0x000000f51100720c */ /* 0x000fe200017a1670 */
[----:B------:R-:W-:Y:S01]  /*df30*/  FMUL.FTZ R18, R18, c[0x0][0x2ec] ;  /* 0x0000bb0012127a20 */ /* 0x000fe20000410000 */
[----:B------:R-:W-:-:S03]  /*df40*/  @P0 LOP3.LUT R252, R252, 0x2, RZ, 0xfc, !PT ;  /* 0x00000002fcfc0812 */ /* 0x000fc600078efcff */
[----:B------:R-:W2:Y:S01]  /*df50*/  MUFU.TANH R39, R39 ;  /* 0x0000002700277308 */ /* 0x000ea20000002400 */
[----:B------:R-:W-:Y:S01]  /*df60*/  FSEL R27, R47, -INF , !P4 ;  /* 0xff8000002f1b7808 */ /* 0x000fe20006000000 */
[----:B------:R-:W-:Y:S01]  /*df70*/  FMUL.FTZ R30, R30, c[0x0][0x2ec] ;  /* 0x0000bb001e1e7a20 */ /* 0x000fe20000410000 */
[----:B-1----:R-:W-:Y:S02]  /*df80*/  FSEL R8, R38, -INF , !P3 ;  /* 0xff80000026087808 */ /* 0x002fe40005800000 */
[----:B------:R-:W-:-:S03]  /*df90*/  ISETP.GE.AND P3, PT, R17, R246, PT ;  /* 0x000000f61100720c */ /* 0x000fc60003f66270 */
[----:B------:R1:W-:Y:S01]  /*dfa0*/  MUFU.TANH R101, R18 ;  /* 0x0000001200657308 */ /* 0x0003e20000002400 */
[C---:B------:R-:W-:Y:S02]  /*dfb0*/  LOP3.LUT P2, RZ, R252.reuse, 0x4, RZ, 0xc0, !PT ;  /* 0x00000004fcff7812 */ /* 0x040fe4000784c0ff */
[----:B------:R-:W-:Y:S02]  /*dfc0*/  ISETP.LT.OR P4, PT, R17, R247, P3 ;  /* 0x000000f71100720c */ /* 0x000fe40001f81670 */
[C---:B------:R-:W-:Y:S01]  /*dfd0*/  LOP3.LUT P3, RZ, R252.reuse, 0x8, RZ, 0xc0, !PT ;  /* 0x00000008fcff7812 */ /* 0x040fe2000786c0ff */
[----:B------:R-:W-:Y:S01]  /*dfe0*/  FMUL.FTZ R31, R31, c[0x0][0x2ec] ;  /* 0x0000bb001f1f7a20 */ /* 0x000fe20000410000 */
[----:B------:R-:W-:Y:S01]  /*dff0*/  LOP3.LUT R252, R252, 0xfffffffe, RZ, 0xc0, !PT ;  /* 0xfffffffefcfc7812 */ /* 0x000fe200078ec0ff */
[----:B------:R3:W4:Y:S01]  /*e000*/  MUFU.TANH R63, R30 ;  /* 0x0000001e003f7308 */ /* 0x0007220000002400 */
[----:B------:R-:W-:Y:S02]  /*e010*/  ISETP.GE.AND P1, PT, R17, R242, PT ;  /* 0x000000f21100720c */ /* 0x000fe40003f26270 */
[----:B------:R-:W-:-:S02]  /*e020*/  @P5 LOP3.LUT R252, R252, 0x1, RZ, 0xfc, !PT ;  /* 0x00000001fcfc5812 */ /* 0x000fc400078efcff */
[----:B-1----:R-:W-:-:S03]  /*e030*/  IADD3 R18, R72, 0x59, RZ ;  /* 0x0000005948127810 */ /* 0x002fc60007ffe0ff */
[----:B------:R1:W-:Y:S01]  /*e040*/  MUFU.TANH R50, R31 ;  /* 0x0000001f00327308 */ /* 0x0003e20000002400 */
[----:B------:R-:W-:Y:S01]  /*e050*/  FMUL.FTZ R9, R9, c[0x0][0x2ec] ;  /* 0x0000bb0009097a20 */ /* 0x000fe20000410000 */
[----:B------:R-:W-:Y:S02]  /*e060*/  ISETP.GE.AND P0, PT, R17, R240, PT ;  /* 0x000000f01100720c */ /* 0x000fe40003f06270 */
[----:B---3--:R-:W-:Y:S02]  /*e070*/  FSEL R30, R106, -INF , !P2 ;  /* 0xff8000006a1e7808 */ /* 0x008fe40005000000 */
[----:B------:R-:W-:Y:S02]  /*e080*/  ISETP.GE.AND P2, PT, R18, R244, PT ;  /* 0x000000f41200720c */ /* 0x000fe40003f46270 */
[----:B------:R2:W-:Y:S01]  /*e090*/  MUFU.TANH R43, R9 ;  /* 0x00000009002b7308 */ /* 0x0005e20000002400 */
[----:B------:R-:W-:Y:S01]  /*e0a0*/  FMUL.FTZ R10, R10, c[0x0][0x2ec] ;  /* 0x0000bb000a0a7a20 */ /* 0x000fe20000410000 */
[----:B------:R-:W-:-:S02]  /*e0b0*/  ISETP.LT.OR P2, PT, R18, R245, P2 ;  /* 0x000000f51200720c */ /* 0x000fc40001741670 */
[----:B-1----:R-:W-:Y:S02]  /*e0c0*/  FSEL R31, R115, -INF , !P6 ;  /* 0xff800000731f7808 */ /* 0x002fe40007000000 */
[C---:B------:R-:W-:Y:S02]  /*e0d0*/  ISETP.LT.OR P6, PT, R17.reuse, R243, P1 ;  /* 0x000000f31100720c */ /* 0x040fe40000fc1670 */
[----:B------:R-:W-:Y:S02]  /*e0e0*/  LOP3.LUT P1, RZ, R252, 0x2, RZ, 0xc0, !PT ;  /* 0x00000002fcff7812 */ /* 0x000fe4000782c0ff */
[----:B------:R-:W-:Y:S02]  /*e0f0*/  ISETP.LT.OR P5, PT, R17, R241, P0 ;  /* 0x000000f11100720c */ /* 0x000fe400007a1670 */
[----:B------:R-:W-:Y:S02]  /*e100*/  FSEL R17, R208, -INF , !P1 ;  /* 0xff800000d0117808 */ /* 0x000fe40004800000 */
[----:B--2---:R-:W-:-:S02]  /*e110*/  FSEL R9, R39, -INF , !P3 ;  /* 0xff80000027097808 */ /* 0x004fc40005800000 */
[C---:B------:R-:W-:Y:S01]  /*e120*/  ISETP.GE.AND P3, PT, R18.reuse, R246, PT ;  /* 0x000000f61200720c */ /* 0x040fe20003f66270 */
[----:B------:R1:W-:Y:S01]  /*e130*/  MUFU.TANH R47, R10 ;  /* 0x0000000a002f7308 */ /* 0x0003e20000002400 */
[----:B------:R-:W-:-:S04]  /*e140*/  ISETP.GE.AND P1, PT, R18, R242, PT ;  /* 0x000000f21200720c */ /* 0x000fc80003f26270 */
[C---:B------:R-:W-:Y:S01]  /*e150*/  ISETP.LT.OR P1, PT, R18.reuse, R243, P1 ;  /* 0x000000f31200720c */ /* 0x040fe20000f21670 */
[----:B------:R-:W-:Y:S01]  /*e160*/  FMUL.FTZ R11, R11, c[0x0][0x2ec] ;  /* 0x0000bb000b0b7a20 */ /* 0x000fe20000410000 */
[----:B------:R-:W-:Y:S02]  /*e170*/  ISETP.GE.AND P0, PT, R18, R240, PT ;  /* 0x000000f01200720c */ /* 0x000fe40003f06270 */
[----:B-1----:R-:W-:Y:S02]  /*e180*/  FSEL R10, R206, -INF , !P4 ;  /* 0xff800000ce0a7808 */ /* 0x002fe40006000000 */
[----:B------:R-:W-:Y:S02]  /*e190*/  ISETP.LT.OR P4, PT, R18, R247, P3 ;  /* 0x000000f71200720c */ /* 0x000fe40001f81670 */
[C---:B------:R-:W-:Y:S02]  /*e1a0*/  LOP3.LUT P3, RZ, R252.reuse, 0x1, RZ, 0xc0, !PT ;  /* 0x00000001fcff7812 */ /* 0x040fe4000786c0ff */
[----:B------:R-:W-:Y:S01]  /*e1b0*/  LOP3.LUT R252, R252, 0xfffffff7, RZ, 0xc0, !PT ;  /* 0xfffffff7fcfc7812 */ /* 0x000fe200078ec0ff */
[----:B------:R1:W-:Y:S03]  /*e1c0*/  MUFU.TANH R39, R11 ;  /* 0x0000000b00277308 */ /* 0x0003e60000002400 */
[----:B------:R-:W-:-:S02]  /*e1d0*/  @P2 LOP3.LUT R252, R252, 0x8, RZ, 0xfc, !PT ;  /* 0x00000008fcfc2812 */ /* 0x000fc400078efcff */
[----:B------:R-:W-:Y:S02]  /*e1e0*/  ISETP.LT.OR P0, PT, R18, R241, P0 ;  /* 0x000000f11200720c */ /* 0x000fe40000701670 */
[----:B------:R-:W-:Y:S01]  /*e1f0*/  LOP3.LUT R252, R252, 0xfffffffb, RZ, 0xc0, !PT ;  /* 0xfffffffbfcfc7812 */ /* 0x000fe200078ec0ff */
[----:B------:R-:W-:-:S03]  /*e200*/  FMUL.FTZ R29, R29, c[0x0][0x2ec] ;  /* 0x0000bb001d1d7a20 */ /* 0x000fc60000410000 */
[----:B------:R-:W-:Y:S02]  /*e210*/  @P1 LOP3.LUT R252, R252, 0x4, RZ, 0xfc, !PT ;  /* 0x00000004fcfc1812 */ /* 0x000fe400078efcff */
[----:B-1----:R-:W-:-:S04]  /*e220*/  IADD3 R11, R72, 0x60, RZ ;  /* 0x00000060480b7810 */ /* 0x002fc80007ffe0ff */
[----:B------:R-:W-:Y:S02]  /*e230*/  ISETP.GE.AND P2, PT, R11, R244, PT ;  /* 0x000000f40b00720c */ /* 0x000fe40003f46270 */
[----:B----4-:R-:W-:Y:S02]  /*e240*/  FSEL R18, R63, -INF , !P5 ;  /* 0xff8000003f127808 */ /* 0x010fe40006800000 */
[----:B------:R-:W-:Y:S02]  /*e250*/  LOP3.LUT R252, R252, 0xfffffffd, RZ, 0xc0, !PT ;  /* 0xfffffffdfcfc7812 */ /* 0x000fe400078ec0ff */
[C---:B------:R-:W-:Y:S01]  /*e260*/  ISETP.LT.OR P5, PT, R11.reuse, R245, P2 ;  /* 0x000000f50b00720c */ /* 0x040fe200017a1670 */
[----:B------:R1:W2:Y:S01]  /*e270*/  MUFU.TANH R59, R29 ;  /* 0x0000001d003b7308 */ /* 0x0002a20000002400 */
[----:B------:R-:W-:Y:S02]  /*e280*/  FSEL R38, R58, -INF , !P3 ;  /* 0xff8000003a267808 */ /* 0x000fe40005800000 */
[----:B------:R-:W-:-:S02]  /*e290*/  ISETP.GE.AND P3, PT, R11, R246, PT ;  /* 0x000000f60b00720c */ /* 0x000fc40003f66270 */
[----:B------:R-:W-:Y:S02]  /*e2a0*/  @P0 LOP3.LUT R252, R252, 0x2, RZ, 0xfc, !PT ;  /* 0x00000002fcfc0812 */ /* 0x000fe400078efcff */
[----:B------:R-:W-:Y:S02]  /*e2b0*/  FSEL R42, R74, -INF , !P4 ;  /* 0xff8000004a2a7808 */ /* 0x000fe40006000000 */
[----:B------:R-:W-:Y:S01]  /*e2c0*/  ISETP.LT.OR P4, PT, R11, R247, P3 ;  /* 0x000000f70b00720c */ /* 0x000fe20001f81670 */
[----:B------:R-:W3:Y:S01]  /*e2d0*/  MUFU.TANH R26, R26 ;  /* 0x0000001a001a7308 */ /* 0x000ee20000002400 */
[C---:B------:R-:W-:Y:S02]  /*e2e0*/  LOP3.LUT P3, RZ, R252.reuse, 0x8, RZ, 0xc0, !PT ;  /* 0x00000008fcff7812 */ /* 0x040fe4000786c0ff */
[C---:B------:R-:W-:Y:S02]  /*e2f0*/  LOP3.LUT P2, RZ, R252.reuse, 0x4, RZ, 0xc0, !PT ;  /* 0x00000004fcff7812 */ /* 0x040fe4000784c0ff */
[----:B------:R-:W-:-:S02]  /*e300*/  LOP3.LUT R252, R252, 0xfffffffe, RZ, 0xc0, !PT ;  /* 0xfffffffefcfc7812 */ /* 0x000fc400078ec0ff */
[C---:B------:R-:W-:Y:S02]  /*e310*/  ISETP.GE.AND P1, PT, R11.reuse, R242, PT ;  /* 0x000000f20b00720c */ /* 0x040fe40003f26270 */
[C---:B------:R-:W-:Y:S01]  /*e320*/  ISETP.GE.AND P0, PT, R11.reuse, R240, PT ;  /* 0x000000f00b00720c */ /* 0x040fe20003f06270 */
[----:B------:R-:W-:Y:S01]  /*e330*/  FMUL.FTZ R14, R14, c[0x0][0x2ec] ;  /* 0x0000bb000e0e7a20 */ /* 0x000fe20000410000 */
[----:B-1----:R-:W-:Y:S02]  /*e340*/  FSEL R29, R210, -INF , !P6 ;  /* 0xff800000d21d7808 */ /* 0x002fe40007000000 */
[----:B------:R-:W-:Y:S02]  /*e350*/  @P5 LOP3.LUT R252, R252, 0x1, RZ, 0xfc, !PT ;  /* 0x00000001fcfc5812 */ /* 0x000fe400078efcff */
[C---:B------:R-:W-:Y:S02]  /*e360*/  ISETP.LT.OR P6, PT, R11.reuse, R243, P1 ;  /* 0x000000f30b00720c */ /* 0x040fe40000fc1670 */
[----:B------:R-:W-:Y:S01]  /*e370*/  ISETP.LT.OR P5, PT, R11, R241, P0 ;  /* 0x000000f10b00720c */ /* 0x000fe200007a1670 */
[----:B------:R1:W-:Y:S01]  /*e380*/  MUFU.TANH R114, R14 ;  /* 0x0000000e00727308 */ /* 0x0003e20000002400 */
[----:B------:R-:W-:Y:S01]  /*e390*/  IADD3 R11, R72, 0x61, RZ ;  /* 0x00000061480b7810 */ /* 0x000fe20007ffe0ff */
[----:B------:R-:W-:Y:S01]  /*e3a0*/  FMUL.FTZ R15, R15, c[0x0][0x2ec] ;  /* 0x0000bb000f0f7a20 */ /* 0x000fe20000410000 */
[----:B------:R-:W-:Y:S01]  /*e3b0*/  LOP3.LUT P1, RZ, R252, 0x2, RZ, 0xc0, !PT ;  /* 0x00000002fcff7812 */ /* 0x000fe2000782c0ff */
[----:B------:R-:W-:-:S04]  /*e3c0*/  FMUL.FTZ R19, R19, c[0x0][0x2ec] ;  /* 0x0000bb0013137a20 */ /* 0x000fc80000410000 */
[----:B------:R3:W-:Y:S01]  /*e3d0*/  MUFU.TANH R115, R15 ;  /* 0x0000000f00737308 */ /* 0x0007e20000002400 */
[----:B-1----:R-:W-:Y:S01]  /*e3e0*/  FMUL.FTZ R14, R4, c[0x0][0x2ec] ;  /* 0x0000bb00040e7a20 */ /* 0x002fe20000410000 */
[----:B--2---:R-:W-:Y:S02]  /*e3f0*/  FSEL R4, R59, -INF , !P2 ;  /* 0xff8000003b047808 */ /* 0x004fe40005000000 */
[----:B------:R-:W-:-:S04]  /*e400*/  ISETP.GE.AND P2, PT, R11, R244, PT ;  /* 0x000000f40b00720c */ /* 0x000fc80003f46270 */
[----:B------:R1:W-:Y:S01]  /*e410*/  MUFU.TANH R51, R19 ;  /* 0x0000001300337308 */ /* 0x0003e20000002400 */
[C---:B------:R-:W-:Y:S02]  /*e420*/  ISETP.LT.OR P2, PT, R11.reuse, R245, P2 ;  /* 0x000000f50b00720c */ /* 0x040fe40001741670 */
[----:B---3--:R-:W-:Y:S02]  /*e430*/  FSEL R15, R26, -INF , !P3 ;  /* 0xff8000001a0f7808 */ /* 0x008fe40005800000 */
[C---:B------:R-:W-:Y:S02]  /*e440*/  ISETP.GE.AND P3, PT, R11.reuse, R246, PT ;  /* 0x000000f60b00720c */ /* 0x040fe40003f66270 */
[----:B------:R-:W-:Y:S02]  /*e450*/  FSEL R59, R62, -INF , !P4 ;  /* 0xff8000003e3b7808 */ /* 0x000fe40006000000 */
[----:B------:R-:W-:Y:S02]  /*e460*/  ISETP.LT.OR P4, PT, R11, R247, P3 ;  /* 0x000000f70b00720c */ /* 0x000fe40001f81670 */
[----:B-1----:R-:W-:-:S02]  /*e470*/  FSEL R19, R50, -INF , !P1 ;  /* 0xff80000032137808 */ /* 0x002fc40004800000 */
[C---:B------:R-:W-:Y:S02]  /*e480*/  ISETP.GE.AND P1, PT, R11.reuse, R242, PT ;  /* 0x000000f20b00720c */ /* 0x040fe40003f26270 */
[C---:B------:R-:W-:Y:S02]  /*e490*/  LOP3.LUT P3, RZ, R252.reuse, 0x1, RZ, 0xc0, !PT ;  /* 0x00000001fcff7812 */ /* 0x040fe4000786c0ff */
[----:B------:R-:W-:Y:S02]  /*e4a0*/  ISETP.LT.OR P1, PT, R11, R243, P1 ;  /* 0x000000f30b00720c */ /* 0x000fe40000f21670 */
[----:B------:R-:W-:Y:S01]  /*e4b0*/  LOP3.LUT R252, R252, 0xfffffff7, RZ, 0xc0, !PT ;  /* 0xfffffff7fcfc7812 */ /* 0x000fe200078ec0ff */
[----:B------:R-:W-:Y:S01]  /*e4c0*/  FMUL.FTZ R5, R5, c[0x0][0x2ec] ;  /* 0x0000bb0005057a20 */ /* 0x000fe20000410000 */
        /* <DEDUP_REMOVED lines=8> */
[----:B------:R-:W-:Y:S02]  /*e550*/  FSEL R23, R101, -INF , !P5 ;  /* 0xff80000065177808 */ /* 0x000fe40006800000 */
[----:B------:R-:W-:Y:S02]  /*e560*/  LOP3.LUT R252, R252, 0xfffffffd, RZ, 0xc0, !PT ;  /* 0xfffffffdfcfc7812 */ /* 0x000fe400078ec0ff */
[----:B--2---:R-:W-:-:S04]  /*e570*/  IADD3 R5, R72, 0x68, RZ ;  /* 0x0000006848057810 */ /* 0x004fc80007ffe0ff */
[----:B------:R-:W-:Y:S02]  /*e580*/  ISETP.GE.AND P2, PT, R5, R244, PT ;  /* 0x000000f40500720c */ /* 0x000fe40003f46270 */
[----:B------:R-:W-:Y:S02]  /*e590*/  FSEL R55, R55, -INF , !P3 ;  /* 0xff80000037377808 */ /* 0x000fe40005800000 */
[C---:B------:R-:W-:Y:S01]  /*e5a0*/  ISETP.LT.OR P5, PT, R5.reuse, R245, P2 ;  /* 0x000000f50500720c */ /* 0x040fe200017a1670 */
[----:B------:R-:W2:Y:S01]  /*e5b0*/  MUFU.TANH R22, R22 ;  /* 0x0000001600167308 */ /* 0x000ea20000002400 */
[----:B------:R-:W-:Y:S01]  /*e5c0*/  ISETP.GE.AND P3, PT, R5, R246, PT ;  /* 0x000000f60500720c */ /* 0x000fe20003f66270 */
[----:B------:R-:W-:Y:S01]  /*e5d0*/  FMUL.FTZ R7, R7, c[0x0][0x2ec] ;  /* 0x0000bb0007077a20 */ /* 0x000fe20000410000 */
[----:B------:R-:W-:Y:S02]  /*e5e0*/  @P0 LOP3.LUT R252, R252, 0x2, RZ, 0xfc, !PT ;  /* 0x00000002fcfc0812 */ /* 0x000fe400078efcff */
[----:B-1----:R-:W-:-:S02]  /*e5f0*/  FSEL R58, R48, -INF , !P4 ;  /* 0xff800000303a7808 */ /* 0x002fc40006000000 */
[C---:B------:R-:W-:Y:S01]  /*e600*/  ISETP.LT.OR P4, PT, R5.reuse, R247, P3 ;  /* 0x000000f70500720c */ /* 0x040fe20001f81670 */
[----:B------:R1:W-:Y:S01]  /*e610*/  MUFU.TANH R26, R7 ;  /* 0x00000007001a7308 */ /* 0x0003e20000002400 */
[C---:B------:R-:W-:Y:S02]  /*e620*/  LOP3.LUT P3, RZ, R252.reuse, 0x8, RZ, 0xc0, !PT ;  /* 0x00000008fcff7812 */ /* 0x040fe4000786c0ff */
[C---:B------:R-:W-:Y:S02]  /*e630*/  LOP3.LUT P2, RZ, R252.reuse, 0x4, RZ, 0xc0, !PT ;  /* 0x00000004fcff7812 */ /* 0x040fe4000784c0ff */
[----:B------:R-:W-:Y:S02]  /*e640*/  LOP3.LUT R252, R252, 0xfffffffe, RZ, 0xc0, !PT ;  /* 0xfffffffefcfc7812 */ /* 0x000fe400078ec0ff */
[----:B------:R-:W-:Y:S02]  /*e650*/  ISETP.GE.AND P1, PT, R5, R242, PT ;  /* 0x000000f20500720c */ /* 0x000fe40003f26270 */
[----:B------:R-:W-:-:S02]  /*e660*/  @P5 LOP3.LUT R252, R252, 0x1, RZ, 0xfc, !PT ;  /* 0x00000001fcfc5812 */ /* 0x000fc400078efcff */
[----:B------:R-:W-:Y:S02]  /*e670*/  FSEL R62, R49, -INF , !P2 ;  /* 0xff800000313e7808 */ /* 0x000fe40005000000 */
[----:B-1----:R-:W-:Y:S01]  /*e680*/  IADD3 R7, R72, 0x69, RZ ;  /* 0x0000006948077810 */ /* 0x002fe20007ffe0ff */
[----:B------:R-:W-:Y:S01]  /*e690*/  FMUL.FTZ R6, R6, c[0x0][0x2ec] ;  /* 0x0000bb0006067a20 */ /* 0x000fe20000410000 */
[----:B------:R-:W-:Y:S02]  /*e6a0*/  ISETP.LT.OR P6, PT, R5, R243, P1 ;  /* 0x000000f30500720c */ /* 0x000fe40000fc1670 */
[C---:B------:R-:W-:Y:S02]  /*e6b0*/  ISETP.GE.AND P2, PT, R7.reuse, R244, PT ;  /* 0x000000f40700720c */ /* 0x040fe40003f46270 */
[----:B------:R-:W-:Y:S01]  /*e6c0*/  LOP3.LUT P1, RZ, R252, 0x2, RZ, 0xc0, !PT ;  /* 0x00000002fcff7812 */ /* 0x000fe2000782c0ff */
[----:B------:R2:W-:Y:S01]  /*e6d0*/  MUFU.TANH R50, R6 ;  /* 0x0000000600327308 */ /* 0x0005e20000002400 */
[----:B------:R-:W-:-:S02]  /*e6e0*/  ISETP.LT.OR P2, PT, R7, R245, P2 ;  /* 0x000000f50700720c */ /* 0x000fc40001741670 */
[----:B------:R-:W-:-:S04]  /*e6f0*/  ISETP.GE.AND P0, PT, R5, R240, PT ;  /* 0x000000f00500720c */ /* 0x000fc80003f06270 */
[----:B------:R-:W-:Y:S02]  /*e700*/  ISETP.LT.OR P5, PT, R5, R241, P0 ;  /* 0x000000f10500720c */ /* 0x000fe400007a1670 */
[----:B------:R-:W-:Y:S02]  /*e710*/  FSEL R5, R46, -INF , !P4 ;  /* 0xff8000002e057808 */ /* 0x000fe40006000000 */
[----:B--2---:R-:W-:Y:S02]  /*e720*/  FSEL R6, R22, -INF , !P3 ;  /* 0xff80000016067808 */ /* 0x004fe40005800000 */
[----:B------:R-:W-:Y:S02]  /*e730*/  ISETP.GE.AND P3, PT, R7, R246, PT ;  /* 0x000000f60700720c */ /* 0x000fe40003f66270 */
[----:B------:R-:W-:Y:S02]  /*e740*/  FSEL R22, R51, -INF , !P1 ;  /* 0xff80000033167808 */ /* 0x000fe40004800000 */
        /* <DEDUP_REMOVED lines=8> */
[----:B------:R-:W-:Y:S01]  /*e7d0*/  ISETP.LT.OR P0, PT, R7, R241, P0 ;  /* 0x000000f10700720c */ /* 0x000fe20000701670 */
[----:B------:R-:W-:Y:S01]  /*e7e0*/  FMUL.FTZ R12, R12, c[0x0][0x2ec] ;  /* 0x0000bb000c0c7a20 */ /* 0x000fe20000410000 */
[----:B------:R-:W-:-:S02]  /*e7f0*/  LOP3.LUT R252, R252, 0xfffffffb, RZ, 0xc0, !PT ;  /* 0xfffffffbfcfc7812 */ /* 0x000fc400078ec0ff */
[----:B------:R-:W-:Y:S01]  /*e800*/  IADD3 R46, R72, 0x70, RZ ;  /* 0x00000070482e7810 */ /* 0x000fe20007ffe0ff */
[----:B------:R-:W1:Y:S01]  /*e810*/  MUFU.TANH R13, R13 ;  /* 0x0000000d000d7308 */ /* 0x000e620000002400 */
[----:B------:R-:W-:Y:S02]  /*e820*/  @P1 LOP3.LUT R252, R252, 0x4, RZ, 0xfc, !PT ;  /* 0x00000004fcfc1812 */ /* 0x000fe400078efcff */
[----:B------:R-:W-:Y:S02]  /*e830*/  ISETP.GE.AND P2, PT, R46, R244, PT ;  /* 0x000000f42e00720c */ /* 0x000fe40003f46270 */
[----:B------:R-:W-:Y:S02]  /*e840*/  FSEL R114, R114, -INF , !P5 ;  /* 0xff80000072727808 */ /* 0x000fe40006800000 */
[----:B------:R-:W-:Y:S01]  /*e850*/  LOP3.LUT R252, R252, 0xfffffffd, RZ, 0xc0, !PT ;  /* 0xfffffffdfcfc7812 */ /* 0x000fe200078ec0ff */
[----:B------:R-:W2:Y:S01]  /*e860*/  MUFU.TANH R12, R12 ;  /* 0x0000000c000c7308 */ /* 0x000ea20000002400 */
[----:B------:R-:W-:-:S02]  /*e870*/  ISETP.LT.OR P5, PT, R46, R245, P2 ;  /* 0x000000f52e00720c */ /* 0x000fc400017a1670 */
[----:B------:R-:W-:Y:S02]  /*e880*/  FSEL R7, R47, -INF , !P3 ;  /* 0xff8000002f077808 */ /* 0x000fe40005800000 */
[----:B------:R-:W-:Y:S02]  /*e890*/  ISETP.GE.AND P3, PT, R46, R246, PT ;  /* 0x000000f62e00720c */ /* 0x000fe40003f66270 */
[----:B------:R-:W-:Y:S02]  /*e8a0*/  @P0 LOP3.LUT R252, R252, 0x2, RZ, 0xfc, !PT ;  /* 0x00000002fcfc0812 */ /* 0x000fe400078efcff */
[----:B------:R-:W-:Y:S01]  /*e8b0*/  FSEL R43, R43, -INF , !P4 ;  /* 0xff8000002b2b7808 */ /* 0x000fe20006000000 */
[----:B------:R-:W3:Y:S01]  /*e8c0*/  MUFU.TANH R14, R14 ;  /* 0x0000000e000e7308 */ /* 0x000ee20000002400 */
[----:B------:R-:W-:Y:S02]  /*e8d0*/  ISETP.LT.OR P4, PT, R46, R247, P3 ;  /* 0x000000f72e00720c */ /* 0x000fe40001f81670 */
[----:B------:R-:W-:-:S02]  /*e8e0*/  LOP3.LUT P3, RZ, R252, 0x8, RZ, 0xc0, !PT ;  /* 0x00000008fcff7812 */ /* 0x000fc4000786c0ff */
[C---:B------:R-:W-:Y:S02]  /*e8f0*/  LOP3.LUT P2, RZ, R252.reuse, 0x4, RZ, 0xc0, !PT ;  /* 0x00000004fcff7812 */ /* 0x040fe4000784c0ff */
[----:B------:R-:W-:Y:S02]  /*e900*/  LOP3.LUT R252, R252, 0xfffffffe, RZ, 0xc0, !PT ;  /* 0xfffffffefcfc7812 */ /* 0x000fe400078ec0ff */
[----:B------:R-:W-:Y:S02]  /*e910*/  IADD3 R47, R72, 0x71, RZ ;  /* 0x00000071482f7810 */ /* 0x000fe40007ffe0ff */
[----:B------:R-:W-:Y:S02]  /*e920*/  ISETP.GE.AND P1, PT, R46, R242, PT ;  /* 0x000000f22e00720c */ /* 0x000fe40003f26270 */
[----:B------:R-:W-:Y:S02]  /*e930*/  @P5 LOP3.LUT R252, R252, 0x1, RZ, 0xfc, !PT ;  /* 0x00000001fcfc5812 */ /* 0x000fe400078efcff */
[----:B-1----:R-:W-:-:S02]  /*e940*/  FSEL R13, R13, -INF , !P2 ;  /* 0xff8000000d0d7808 */ /* 0x002fc40005000000 */
[C---:B------:R-:W-:Y:S02]  /*e950*/  ISETP.GE.AND P2, PT, R47.reuse, R244, PT ;  /* 0x000000f42f00720c */ /* 0x040fe40003f46270 */
[----:B--2---:R-:W-:Y:S02]  /*e960*/  FSEL R12, R12, -INF , !P6 ;  /* 0xff8000000c0c7808 */ /* 0x004fe40007000000 */
[----:B------:R-:W-:Y:S02]  /*e970*/  ISETP.LT.OR P6, PT, R46, R243, P1 ;  /* 0x000000f32e00720c */ /* 0x000fe40000fc1670 */
[----:B------:R-:W-:Y:S02]  /*e980*/  LOP3.LUT P1, RZ, R252, 0x2, RZ, 0xc0, !PT ;  /* 0x00000002fcff7812 */ /* 0x000fe4000782c0ff */
[----:B------:R-:W-:Y:S01]  /*e990*/  ISETP.LT.OR P2, PT, R47, R245, P2 ;  /* 0x000000f52f00720c */ /* 0x000fe20001741670 */
[----:B------:R-:W-:Y:S01]  /*e9a0*/  FMUL.FTZ R74, R196, c[0x0][0x2ec] ;  /* 0x0000bb00c44a7a20 */ /* 0x000fe20000410000 */
[----:B------:R-:W-:-:S02]  /*e9b0*/  ISETP.GE.AND P0, PT, R46, R240, PT ;  /* 0x000000f02e00720c */ /* 0x000fc40003f06270 */
[----:B------:R-:W-:Y:S02]  /*e9c0*/  FSEL R39, R39, -INF , !P3 ;  /* 0xff80000027277808 */ /* 0x000fe40005800000 */
[----:B------:R-:W-:Y:S02]  /*e9d0*/  ISETP.GE.AND P3, PT, R47, R246, PT ;  /* 0x000000f62f00720c */ /* 0x000fe40003f66270 */
[----:B------:R-:W-:Y:S02]  /*e9e0*/  FSEL R115, R115, -INF , !P1 ;  /* 0xff80000073737808 */ /* 0x000fe40004800000 */
[C---:B------:R-:W-:Y:S02]  /*e9f0*/  ISETP.GE.AND P1, PT, R47.reuse, R242, PT ;  /* 0x000000f22f00720c */ /* 0x040fe40003f26270 */
[----:B------:R-:W-:Y:S02]  /*ea00*/  ISETP.LT.OR P5, PT, R46, R241, P0 ;  /* 0x000000f12e00720c */ /* 0x000fe400007a1670 */
[----:B---3--:R-:W-:Y:S01]  /*ea10*/  FSEL R46, R14, -INF , !P4 ;  /* 0xff8000000e2e7808 */ /* 0x008fe20006000000 */
[----:B------:R-:W1:Y:S01]  /*ea20*/  MUFU.TANH R74, R74 ;  /* 0x0000004a004a7308 */ /* 0x000e620000002400 */
[----:B------:R-:W-:-:S02]  /*ea30*/  ISETP.LT.OR P4, PT, R47, R247, P3 ;  /* 0x000000f72f00720c */ /* 0x000fc40001f81670 */
[----:B------:R-:W-:Y:S02]  /*ea40*/  LOP3.LUT P3, RZ, R252, 0x1, RZ, 0xc0, !PT ;  /* 0x00000001fcff7812 */ /* 0x000fe4000786c0ff */
[C---:B------:R-:W-:Y:S01]  /*ea50*/  ISETP.LT.OR P1, PT, R47.reuse, R243, P1 ;  /* 0x000000f32f00720c */ /* 0x040fe20000f21670 */
[----:B------:R-:W-:Y:S01]  /*ea60*/  FMUL.FTZ R196, R198, c[0x0][0x2ec] ;  /* 0x0000bb00c6c47a20 */ /* 0x000fe20000410000 */
[----:B------:R-:W-:Y:S02]  /*ea70*/  LOP3.LUT R252, R252, 0xffffffef, RZ, 0xc0, !PT ;  /* 0xffffffeffcfc7812 */ /* 0x000fe400078ec0ff */
[C---:B------:R-:W-:Y:S02]  /*ea80*/  ISETP.GE.AND P0, PT, R47.reuse, R240, PT ;  /* 0x000000f02f00720c */ /* 0x040fe40003f06270 */
[----:B------:R-:W-:Y:S01]  /*ea90*/  @P2 LOP3.LUT R252, R252, 0x10, RZ, 0xfc, !PT ;  /* 0x00000010fcfc2812 */ /* 0x000fe200078efcff */
[----:B------:R-:W2:Y:S01]  /*eaa0*/  MUFU.TANH R196, R196 ;  /* 0x000000c400c47308 */ /* 0x000ea20000002400 */
[----:B------:R-:W-:-:S02]  /*eab0*/  ISETP.LT.OR P0, PT, R47, R241, P0 ;  /* 0x000000f12f00720c */ /* 0x000fc40000701670 */
[----:B------:R-:W-:Y:S02]  /*eac0*/  LOP3.LUT R252, R252, 0xfffffffb, RZ, 0xc0, !PT ;  /* 0xfffffffbfcfc7812 */ /* 0x000fe400078ec0ff */
[----:B------:R-:W-:Y:S02]  /*ead0*/  IADD3 R47, R72, 0x78, RZ ;  /* 0x00000078482f7810 */ /* 0x000fe40007ffe0ff */
[----:B------:R-:W-:Y:S02]  /*eae0*/  @P1 LOP3.LUT R252, R252, 0x4, RZ, 0xfc, !PT ;  /* 0x00000004fcfc1812 */ /* 0x000fe400078efcff */
[----:B------:R-:W-:Y:S02]  /*eaf0*/  ISETP.GE.AND P2, PT, R47, R244, PT ;  /* 0x000000f42f00720c */ /* 0x000fe40003f46270 */
[----:B-1----:R-:W-:Y:S02]  /*eb00*/  FSEL R51, R74, -INF , !P6 ;  /* 0xff8000004a337808 */ /* 0x002fe40007000000 */
[----:B------:R-:W-:-:S02]  /*eb10*/  LOP3.LUT R252, R252, 0xfffffffd, RZ, 0xc0, !PT ;  /* 0xfffffffdfcfc7812 */ /* 0x000fc400078ec0ff */
[----:B------:R-:W-:Y:S01]  /*eb20*/  ISETP.LT.OR P6, PT, R47, R245, P2 ;  /* 0x000000f52f00720c */ /* 0x000fe200017c1670 */
[----:B------:R-:W-:Y:S02]  /*eb30*/  FMUL.FTZ R199, R199, c[0x0][0x2ec] ;  /* 0x0000bb00c7c77a20 */ /* 0x000fe40000410000 */
[----:B------:R-:W-:Y:S01]  /*eb40*/  FMUL.FTZ R124, R124, c[0x0][0x2ec] ;  /* 0x0000bb007c7c7a20 */ /* 0x000fe20000410000 */
[----:B------:R-:W-:Y:S02]  /*eb50*/  @P0 LOP3.LUT R252, R252, 0x2, RZ, 0xfc, !PT ;  /* 0x00000002fcfc0812 */ /* 0x000fe400078efcff */
[----:B------:R-:W-:Y:S01]  /*eb60*/  ISETP.GE.AND P1, PT, R47, R242, PT ;  /* 0x000000f22f00720c */ /* 0x000fe20003f26270 */
[----:B------:R-:W1:Y:S01]  /*eb70*/  MUFU.TANH R210, R199 ;  /* 0x000000c700d27308 */ /* 0x000e620000002400 */
[----:B--2---:R-:W-:Y:S01]  /*eb80*/  FSEL R196, R196, -INF , !P5 ;  /* 0xff800000c4c47808 */ /* 0x004fe20006800000 */
[----:B------:R-:W-:Y:S01]  /*eb90*/  FMUL.FTZ R126, R126, c[0x0][0x2ec] ;  /* 0x0000bb007e7e7a20 */ /* 0x000fe20000410000 */
[----:B------:R-:W-:-:S02]  /*eba0*/  LOP3.LUT P5, RZ, R252, 0x2, RZ, 0xc0, !PT ;  /* 0x00000002fcff7812 */ /* 0x000fc400078ac0ff */
[----:B------:R-:W-:-:S03]  /*ebb0*/  LOP3.LUT P2, RZ, R252, 0x10, RZ, 0xc0, !PT ;  /* 0x00000010fcff7812 */ /* 0x000fc6000784c0ff */
[----:B------:R2:W-:Y:S01]  /*ebc0*/  MUFU.TANH R209, R124 ;  /* 0x0000007c00d17308 */ /* 0x0005e20000002400 */
[----:B------:R-:W-:Y:S01]  /*ebd0*/  ISETP.LT.OR P1, PT, R47, R243, P1 ;  /* 0x000000f32f00720c */ /* 0x000fe20000f21670 */
[----:B------:R-:W-:Y:S01]  /*ebe0*/  FMUL.FTZ R48, R197, c[0x0][0x2ec] ;  /* 0x0000bb00c5307a20 */ /* 0x000fe20000410000 */
[----:B------:R-:W-:Y:S02]  /*ebf0*/  ISETP.GE.AND P0, PT, R47, R240, PT ;  /* 0x000000f02f00720c */ /* 0x000fe40003f06270 */
[----:B------:R-:W-:-:S03]  /*ec00*/  IADD3 R72, R72, 0x79, RZ ;  /* 0x0000007948487810 */ /* 0x000fc60007ffe0ff */
[----:B------:R3:W4:Y:S01]  /*ec10*/  MUFU.TANH R197, R126 ;  /* 0x0000007e00c57308 */ /* 0x0007220000002400 */
[----:B--2---:R-:W-:Y:S02]  /*ec20*/  FSEL R124, R11, -INF , !P4 ;  /* 0xff8000000b7c7808 */ /* 0x004fe40006000000 */
[C---:B------:R-:W-:Y:S02]  /*ec30*/  LOP3.LUT P4, RZ, R252.reuse, 0x4, RZ, 0xc0, !PT ;  /* 0x00000004fcff7812 */ /* 0x040fe4000788c0ff */
[----:B------:R-:W-:-:S04]  /*ec40*/  LOP3.LUT R252, R252, 0xfffffff7, RZ, 0xc0, !PT ;  /* 0xfffffff7fcfc7812 */ /* 0x000fc800078ec0ff */
[----:B------:R-:W-:Y:S02]  /*ec50*/  @P6 LOP3.LUT R252, R252, 0x8, RZ, 0xfc, !PT ;  /* 0x00000008fcfc6812 */ /* 0x000fe400078efcff */
[----:B------:R-:W-:Y:S02]  /*ec60*/  FSEL R198, R26, -INF , !P2 ;  /* 0xff8000001ac67808 */ /* 0x000fe40005000000 */
[----:B------:R-:W-:Y:S02]  /*ec70*/  LOP3.LUT R252, R252, 0xfffffffe, RZ, 0xc0, !PT ;  /* 0xfffffffefcfc7812 */ /* 0x000fe400078ec0ff */
[----:B------:R-:W-:Y:S02]  /*ec80*/  ISETP.LT.OR P6, PT, R47, R241, P0 ;  /* 0x000000f12f00720c */ /* 0x000fe400007c1670 */
[C---:B------:R-:W-:Y:S02]  /*ec90*/  ISETP.GE.AND P2, PT, R72.reuse, R246, PT ;  /* 0x000000f64800720c */ /* 0x040fe40003f46270 */
[----:B------:R-:W-:Y:S01]  /*eca0*/  ISETP.GE.AND P0, PT, R72, R242, PT ;  /* 0x000000f24800720c */ /* 0x000fe20003f06270 */
[----:B------:R-:W2:Y:S01]  /*ecb0*/  MUFU.TANH R48, R48 ;  /* 0x0000003000307308 */ /* 0x000ea20000002400 */
[----:B------:R-:W-:Y:S01]  /*ecc0*/  @P1 LOP3.LUT R252, R252, 0x1, RZ, 0xfc, !PT ;  /* 0x00000001fcfc1812 */ /* 0x000fe200078efcff */
[----:B------:R-:W-:Y:S01]  /*ecd0*/  FMUL.FTZ R14, R127, c[0x0][0x2ec] ;  /* 0x0000bb007f0e7a20 */ /* 0x000fe20000410000 */
[----:B-1----:R-:W-:Y:S01]  /*ece0*/  FSEL R210, R210, -INF , !P5 ;  /* 0xff800000d2d27808 */ /* 0x002fe20006800000 */
[----:B------:R-:W-:Y:S01]  /*ecf0*/  FMUL.FTZ R49, R128, c[0x0][0x2ec] ;  /* 0x0000bb0080317a20 */ /* 0x000fe20000410000 */
[C---:B------:R-:W-:Y:S01]  /*ed00*/  ISETP.LT.OR P5, PT, R72.reuse, R247, P2 ;  /* 0x000000f74800720c */ /* 0x040fe200017a1670 */
[----:B------:R-:W-:Y:S01]  /*ed10*/  FMUL.FTZ R11, R129, c[0x0][0x2ec] ;  /* 0x0000bb00810b7a20 */ /* 0x000fe20000410000 */
[----:B------:R-:W-:Y:S01]  /*ed20*/  ISETP.LT.OR P2, PT, R72, R243, P0 ;  /* 0x000000f34800720c */ /* 0x000fe20000741670 */
[----:B------:R-:W-:Y:S01]  /*ed30*/  FMUL.FTZ R117, R131, c[0x0][0x2ec] ;  /* 0x0000bb0083757a20 */ /* 0x000fe20000410000 */
[----:B------:R-:W-:Y:S01]  /*ed40*/  LOP3.LUT P0, RZ, R252, 0x8, RZ, 0xc0, !PT ;  /* 0x00000008fcff7812 */ /* 0x000fe2000780c0ff */
[----:B------:R-:W-:Y:S01]  /*ed50*/  FMUL.FTZ R125, R125, c[0x0][0x2ec] ;  /* 0x0000bb007d7d7a20 */ /* 0x000fe20000410000 */
[----:B---3--:R-:W-:Y:S01]  /*ed60*/  FSEL R126, R50, -INF , !P3 ;  /* 0xff800000327e7808 */ /* 0x008fe20005800000 */
[----:B------:R-:W-:Y:S01]  /*ed70*/  FMUL.FTZ R130, R130, c[0x0][0x2ec] ;  /* 0x0000bb0082827a20 */ /* 0x000fe20000410000 */
[----:B------:R-:W-:Y:S01]  /*ed80*/  ISETP.GE.AND P3, PT, R47, R246, PT ;  /* 0x000000f62f00720c */ /* 0x000fe20003f66270 */
[----:B------:R-:W-:Y:S01]  /*ed90*/  MUFU.TANH R199, R125 ;  /* 0x0000007d00c77308 */ /* 0x000fe20000002400 */
[----:B----4-:R-:W-:-:S02]  /*eda0*/  FSEL R197, R197, -INF , !P0 ;  /* 0xff800000c5c57808 */ /* 0x010fc40004000000 */
[----:B------:R-:W-:Y:S02]  /*edb0*/  PLOP3.LUT P0, PT, PT, PT, UP0, 0x80, 0x0 ;  /* 0x000000000000781c */ /* 0x000fe40003f0f008 */
[----:B------:R-:W-:-:S03]  /*edc0*/  ISETP.LT.OR P3, PT, R47, R247, P3 ;  /* 0x000000f72f00720c */ /* 0x000fc60001f61670 */
[----:B------:R-:W-:Y:S01]  /*edd0*/  MUFU.TANH R14, R14 ;  /* 0x0000000e000e7308 */ /* 0x000fe20000002400 */
[----:B------:R-:W-:-:S07]  /*ede0*/  ISETP.GE.AND P1, PT, R72, R244, PT ;  /* 0x000000f44800720c */ /* 0x000fce0003f26270 */
[----:B------:R-:W-:Y:S01]  /*edf0*/  MUFU.TANH R49, R49 ;  /* 0x0000003100317308 */ /* 0x000fe20000002400 */
[----:B------:R-:W-:-:S07]  /*ee00*/  FSEL R209, R209, -INF , !P3 ;  /* 0xff800000d1d17808 */ /* 0x000fce0005800000 */
[----:B------:R-:W-:Y:S01]  /*ee10*/  MUFU.TANH R11, R11 ;  /* 0x0000000b000b7308 */ /* 0x000fe20000002400 */
[----:B------:R-:W-:Y:S07]  /*ee20*/  BAR.SYNC.DEFER_BLOCKING 0x0 ;  /* 0x0000000000007b1d */ /* 0x000fee0000010000 */
[----:B------:R-:W1:Y:S01]  /*ee30*/  MUFU.TANH R208, R130 ;  /* 0x0000008200d07308 */ /* 0x000e620000002400 */
[----:B------:R-:W-:-:S07]  /*ee40*/  ISETP.GE.AND P3, PT, R72, R240, PT ;  /* 0x000000f04800720c */ /* 0x000fce0003f66270 */
[----:B------:R-:W3:Y:S01]  /*ee50*/  MUFU.TANH R117, R117 ;  /* 0x0000007500757308 */ /* 0x000ee20000002400 */
[----:B--2---:R-:W-:Y:S02]  /*ee60*/  FSEL R50, R48, -INF , !P4 ;  /* 0xff80000030327808 */ /* 0x004fe40006000000 */
[C---:B------:R-:W-:Y:S02]  /*ee70*/  ISETP.LT.OR P4, PT, R72.reuse, R245, P1 ;  /* 0x000000f54800720c */ /* 0x040fe40000f81670 */
[----:B------:R-:W-:Y:S02]  /*ee80*/  ISETP.LT.OR P1, PT, R72, R241, P3 ;  /* 0x000000f14800720c */ /* 0x000fe40001f21670 */
[----:B------:R-:W-:Y:S02]  /*ee90*/  LOP3.LUT P3, RZ, R252, 0x1, RZ, 0xc0, !PT ;  /* 0x00000001fcff7812 */ /* 0x000fe4000786c0ff */
[----:B-1----:R-:W-:Y:S02]  /*eea0*/  FSEL R208, R208, -INF , !P6 ;  /* 0xff800000d0d07808 */ /* 0x002fe40007000000 */
[----:B------:R-:W-:-:S02]  /*eeb0*/  FSEL R49, R49, -INF , !P3 ;  /* 0xff80000031317808 */ /* 0x000fc40005800000 */
[----:B------:R-:W-:Y:S02]  /*eec0*/  FSEL R199, R199, -INF , !P5 ;  /* 0xff800000c7c77808 */ /* 0x000fe40006800000 */
[----:B------:R-:W-:Y:S02]  /*eed0*/  FSEL R131, R14, -INF , !P4 ;  /* 0xff8000000e837808 */ /* 0x000fe40006000000 */
[----:B------:R-:W-:Y:S02]  /*eee0*/  FSEL R48, R11, -INF , !P2 ;  /* 0xff8000000b307808 */ /* 0x000fe40005000000 */
[----:B---3--:R-:W-:Y:S01]  /*eef0*/  FSEL R117, R117, -INF , !P1 ;  /* 0xff80000075757808 */ /* 0x008fe20004800000 */
[----:B------:R-:W-:Y:S05]  /*ef00*/  @!P0 BRA `(.L_x_542) ;  /* 0x000002a000008947 */ /* 0x000fea0003800000 */
[----:B------:R-:W-:Y:S02]  /*ef10*/  UIADD3 UR8, UR8, -0x3, URZ ;  /* 0xfffffffd08087890 */ /* 0x000fe4000fffe03f */
[----:B------:R-:W-:Y:S02]  /*ef20*/  ULDC.64 UR6, c[0x0][0x198] ;  /* 0x0000660000067ab9 */ /* 0x000fe40000000a00 */
[----:B------:R-:W-:-:S02]  /*ef30*/  USHF.R.S32.HI UR4, URZ, 0x1f, UR8 ;  /* 0x0000001f3f047899 */ /* 0x000fc40008011408 */
[----:B------:R-:W-:Y:S02]  /*ef40*/  UIMAD.WIDE.U32 UR12, UR8, UR6, URZ ;  /* 0x00000006080c72a5 */ /* 0x000fe4000f8e003f */
[----:B------:R-:W-:-:S04]  /*ef50*/  UIMAD UR4, UR4, UR6, URZ ;  /* 0x00000006040472a4 */ /* 0x000fc8000f8e023f */
[----:B------:R-:W-:Y:S01]  /*ef60*/  UIMAD UR4, UR8, UR7, UR4 ;  /* 0x00000007080472a4 */ /* 0x000fe2000f8e0204 */
[----:B------:R-:W-:Y:S02]  /*ef70*/  IMAD.U32 R26, RZ, RZ, UR12 ;  /* 0x0000000cff1a7e24 */ /* 0x000fe4000f8e00ff */
[----:B------:R-:W-:Y:S01]  /*ef80*/  IMAD.U32 R14, RZ, RZ, UR12 ;  /* 0x0000000cff0e7e24 */ /* 0x000fe2000f8e00ff */
[----:B------:R-:W-:Y:S02]  /*ef90*/  UIADD3 UR4, UR13, UR4, URZ ;  /* 0x000000040d047290 */ /* 0x000fe4000fffe03f */
[----:B------:R-:W-:-:S04]  /*efa0*/  LEA R26, P0, R26, R238, 0x7 ;  /* 0x000000ee1a1a7211 */ /* 0x000fc800078038ff */
[----:B------:R-:W-:Y:S01]  /*efb0*/  IMAD.U32 R11, RZ, RZ, UR4 ;  /* 0x00000004ff0b7e24 */ /* 0x000fe2000f8e00ff */
[----:B------:R-:W-:Y:S02]  /*efc0*/  USHF.L.U32 UR4, UR6, 0x5, URZ ;  /* 0x0000000506047899 */ /* 0x000fe4000800063f */
[----:B------:R-:W-:Y:S02]  /*efd0*/  USHF.L.U64.HI UR6, UR6, 0x5, UR7 ;  /* 0x0000000506067899 */ /* 0x000fe40008010207 */
[----:B------:R-:W-:Y:S02]  /*efe0*/  LEA.HI.X R11, R14, R249, R11, 0x7, P0 ;  /* 0x000000f90e0b7211 */ /* 0x000fe400000f3c0b */
        /* <DEDUP_REMOVED lines=28> */
.L_x_542:
[----:B------:R-:W-:Y:S01]  /*f1b0*/  FMNMX.FTZ R47, R68, R69, !PT ;  /* 0x00000045442f7209 */ /* 0x000fe20007810000 */
[----:B------:R-:W2:Y:S03]  /*f1c0*/  LDL.LU R251, [R1+0x28] ;  /* 0x0000280001fb7983 */ /* 0x000ea60000300800 */
[----:B------:R-:W-:Y:S01]  /*f1d0*/  FMNMX.FTZ R47, R116, R47, !PT ;  /* 0x0000002f742f7209 */ /* 0x000fe20007810000 */
[----:B------:R3:W-:Y:S03]  /*f1e0*/  STL [R1+0x48], R71 ;  /* 0x0000484701007387 */ /* 0x0007e60000100800 */
[----:B------:R-:W-:-:S04]  /*f1f0*/  FMNMX.FTZ R47, R207, R47, !PT ;  /* 0x0000002fcf2f7209 */ /* 0x000fc80007810000 */
[----:B------:R-:W-:-:S04]  /*f200*/  FMNMX.FTZ R47, R56, R47, !PT ;  /* 0x0000002f382f7209 */ /* 0x000fc80007810000 */
[----:B------:R-:W-:-:S04]  /*f210*/  FMNMX.FTZ R47, R57, R47, !PT ;  /* 0x0000002f392f7209 */ /* 0x000fc80007810000 */
[----:B------:R-:W-:-:S04]  /*f220*/  FMNMX.FTZ R47, R205, R47, !PT ;  /* 0x0000002fcd2f7209 */ /* 0x000fc80007810000 */
[----:B------:R-:W-:-:S04]  /*f230*/  FMNMX.FTZ R47, R204, R47, !PT ;  /* 0x0000002fcc2f7209 */ /* 0x000fc80007810000 */
[----:B------:R-:W-:Y:S02]  /*f240*/  FMNMX.FTZ R47, R122, R47, !PT ;  /* 0x0000002f7a2f7209 */ /* 0x000fe40007810000 */
[----:B------:R-:W-:Y:S01]  /*f250*/  FMNMX.FTZ R14, R3, R64, !PT ;  /* 0x00000040030e7209 */ /* 0x000fe20007810000 */
[----:B---3--:R-:W3:Y:S01]  /*f260*/  LDL.LU R71, [R1+0x1c] ;  /* 0x00001c0001477983 */ /* 0x008ee20000300800 */
[----:B------:R-:W-:Y:S02]  /*f270*/  FMNMX.FTZ R47, R96, R47, !PT ;  /* 0x0000002f602f7209 */ /* 0x000fe40007810000 */
[----:B------:R-:W-:Y:S01]  /*f280*/  FMNMX.FTZ R14, R65, R14, !PT ;  /* 0x0000000e410e7209 */ /* 0x000fe20007810000 */
[----:B------:R-:W-:Y:S01]  /*f290*/  STL [R1+0x44], R70 ;  /* 0x0000444601007387 */ /* 0x000fe20000100800 */
        /* <DEDUP_REMOVED lines=47> */
[----:B------:R-:W4:Y:S01]  /*f590*/  SHFL.BFLY PT, R26, R47, 0x2, 0x1f ;  /* 0x0c401f002f1a7f89 */ /* 0x000f2200000e0000 */
        /* <DEDUP_REMOVED lines=12> */
[----:B----4-:R-:W-:Y:S02]  /*f660*/  FMNMX.FTZ R26, R47, R26, !PT ;  /* 0x0000001a2f1a7209 */ /* 0x010fe40007810000 */
[----:B------:R-:W-:Y:S02]  /*f670*/  FMNMX.FTZ R11, R91, R11, !PT ;  /* 0x0000000b5b0b7209 */ /* 0x000fe40007810000 */
[----:B------:R-:W-:Y:S01]  /*f680*/  FMNMX.FTZ R14, R8, R14, !PT ;  /* 0x0000000e080e7209 */ /* 0x000fe20007810000 */
[----:B------:R-:W4:Y:S01]  /*f690*/  SHFL.BFLY PT, R47, R26, 0x1, 0x1f ;  /* 0x0c201f001a2f7f89 */ /* 0x000f2200000e0000 */
        /* <DEDUP_REMOVED lines=12> */
[----:B----4-:R-:W-:-:S02]  /*f760*/  FMNMX.FTZ R47, R26, R47, !PT ;  /* 0x0000002f1a2f7209 */ /* 0x010fc40007810000 */
[----:B------:R-:W-:Y:S02]  /*f770*/  FMNMX.FTZ R127, R62, R127, !PT ;  /* 0x0000007f3e7f7209 */ /* 0x000fe40007810000 */
[C---:B------:R-:W-:Y:S01]  /*f780*/  FSETP.NEU.FTZ.AND P2, PT, R47.reuse, -INF , PT ;  /* 0xff8000002f00780b */ /* 0x040fe20003f5d000 */
[----:B------:R-:W-:Y:S01]  /*f790*/  FMUL.FTZ R206, R47, c[0x0][0x23c] ;  /* 0x00008f002fce7a20 */ /* 0x000fe20000410000 */
[----:B------:R-:W-:-:S04]  /*f7a0*/  FMNMX.FTZ R14, R39, R14, !PT ;  /* 0x0000000e270e7209 */ /* 0x000fc80007810000 */
[----:B------:R-:W-:Y:S02]  /*f7b0*/  FSEL R206, R206, RZ, P2 ;  /* 0x000000ffcece7208 */ /* 0x000fe40001000000 */
[----:B------:R-:W-:-:S03]  /*f7c0*/  FMNMX.FTZ R14, R126, R14, !PT ;  /* 0x0000000e7e0e7209 */ /* 0x000fc60007810000 */
[--C-:B------:R-:W-:Y:S01]  /*f7d0*/  FFMA.FTZ R72, R10, c[0x0][0x23c], -R206.reuse ;  /* 0x00008f000a487a23 */ /* 0x100fe200000108ce */
[----:B------:R-:W-:Y:S01]  /*f7e0*/  FMNMX.FTZ R10, R12, R127, !PT ;  /* 0x0000007f0c0a7209 */ /* 0x000fe20007810000 */
[--C-:B------:R-:W-:Y:S01]  /*f7f0*/  FFMA.FTZ R11, R56, c[0x0][0x23c], -R206.reuse ;  /* 0x00008f00380b7a23 */ /* 0x100fe200000108ce */
[----:B-1----:R-:W-:Y:S01]  /*f800*/  FMNMX.FTZ R128, R198, R14, !PT ;  /* 0x0000000ec6807209 */ /* 0x002fe20007810000 */
        /* <DEDUP_REMOVED lines=10> */
[----:B------:R-:W-:-:S02]  /*f8b0*/  FFMA.FTZ R41, R209, c[0x0][0x23c], -R206 ;  /* 0x00008f00d1297a23 */ /* 0x000fc400000108ce */
[----:B------:R-:W1:Y:S01]  /*f8c0*/  SHFL.BFLY PT, R46, R128, 0x2, 0x1f ;  /* 0x0c401f00802e7f89 */ /* 0x000e6200000e0000 */
[----:B------:R-:W-:Y:S01]  /*f8d0*/  FMNMX.FTZ R10, R49, R10, !PT ;  /* 0x0000000a310a7209 */ /* 0x000fe20007810000 */
[--C-:B------:R-:W-:Y:S02]  /*f8e0*/  FFMA.FTZ R14, R69, c[0x0][0x23c], -R206.reuse ;  /* 0x00008f00450e7a23 */ /* 0x100fe400000108ce */
[--C-:B------:R-:W-:Y:S01]  /*f8f0*/  FFMA.FTZ R125, R57, c[0x0][0x23c], -R206.reuse ;  /* 0x00008f00397d7a23 */ /* 0x100fe200000108ce */
[----:B------:R-:W-:Y:S01]  /*f900*/  FMNMX.FTZ R10, R48, R10, !PT ;  /* 0x0000000a300a7209 */ /* 0x000fe20007810000 */
[--C-:B------:R-:W-:Y:S02]  /*f910*/  FFMA.FTZ R130, R40, c[0x0][0x23c], -R206.reuse ;  /* 0x00008f0028827a23 */ /* 0x100fe400000108ce */
[--C-:B------:R-:W-:Y:S02]  /*f920*/  FFMA.FTZ R101, R73, c[0x0][0x23c], -R206.reuse ;  /* 0x00008f0049657a23 */ /* 0x100fe400000108ce */
[----:B------:R-:W4:Y:S01]  /*f930*/  SHFL.BFLY PT, R25, R10, 0x2, 0x1f ;  /* 0x0c401f000a197f89 */ /* 0x000f2200000e0000 */
[----:B------:R-:W-:-:S02]  /*f940*/  FFMA.FTZ R69, R42, c[0x0][0x23c], -R206 ;  /* 0x00008f002a457a23 */ /* 0x000fc400000108ce */
[--C-:B------:R-:W-:Y:S02]  /*f950*/  FFMA.FTZ R116, R116, c[0x0][0x23c], -R206.reuse ;  /* 0x00008f0074747a23 */ /* 0x100fe400000108ce */
[--C-:B------:R-:W-:Y:S02]  /*f960*/  FFMA.FTZ R207, R207, c[0x0][0x23c], -R206.reuse ;  /* 0x00008f00cfcf7a23 */ /* 0x100fe400000108ce */
[--C-:B------:R-:W-:Y:S02]  /*f970*/  FFMA.FTZ R205, R205, c[0x0][0x23c], -R206.reuse ;  /* 0x00008f00cdcd7a23 */ /* 0x100fe400000108ce */
[--C-:B------:R-:W-:Y:S01]  /*f980*/  FFMA.FTZ R204, R204, c[0x0][0x23c], -R206.reuse ;  /* 0x00008f00cccc7a23 */ /* 0x100fe200000108ce */
[----:B------:R-:W-:Y:S01]  /*f990*/  MUFU.EX2 R116, R116 ;  /* 0x0000007400747308 */ /* 0x000fe20000000800 */
[--C-:B------:R-:W-:Y:S02]  /*f9a0*/  FFMA.FTZ R122, R122, c[0x0][0x23c], -R206.reuse ;  /* 0x00008f007a7a7a23 */ /* 0x100fe400000108ce */
[--C-:B------:R-:W-:Y:S01]  /*f9b0*/  FFMA.FTZ R26, R96, c[0x0][0x23c], -R206.reuse ;  /* 0x00008f00601a7a23 */ /* 0x100fe200000108ce */
[----:B-1----:R-:W-:Y:S01]  /*f9c0*/  FMNMX.FTZ R46, R128, R46, !PT ;  /* 0x0000002e802e7209 */ /* 0x002fe20007810000 */
[----:B------:R-:W-:-:S02]  /*f9d0*/  FFMA.FTZ R102, R102, c[0x0][0x23c], -R206 ;  /* 0x00008f0066667a23 */ /* 0x000fc400000108ce */
[--C-:B------:R-:W-:Y:S01]  /*f9e0*/  FFMA.FTZ R100, R100, c[0x0][0x23c], -R206.reuse ;  /* 0x00008f0064647a23 */ /* 0x100fe200000108ce */
[----:B------:R-:W-:Y:S01]  /*f9f0*/  MUFU.EX2 R207, R207 ;  /* 0x000000cf00cf7308 */ /* 0x000fe20000000800 */
[--C-:B------:R-:W-:Y:S02]  /*fa00*/  FFMA.FTZ R99, R99, c[0x0][0x23c], -R206.reuse ;  /* 0x00008f0063637a23 */ /* 0x100fe400000108ce */
[--C-:B------:R-:W-:Y:S02]  /*fa10*/  FFMA.FTZ R78, R78, c[0x0][0x23c], -R206.reuse ;  /* 0x00008f004e4e7a23 */ /* 0x100fe400000108ce */
[--C-:B------:R-:W-:Y:S01]  /*fa20*/  FFMA.FTZ R77, R77, c[0x0][0x23c], -R206.reuse ;  /* 0x00008f004d4d7a23 */ /* 0x100fe200000108ce */
[----:B----4-:R-:W-:Y:S01]  /*fa30*/  FMNMX.FTZ R10, R10, R25, !PT ;  /* 0x000000190a0a7209 */ /* 0x010fe20007810000 */
[--C-:B------:R-:W-:Y:S01]  /*fa40*/  FFMA.FTZ R75, R75, c[0x0][0x23c], -R206.reuse ;  /* 0x00008f004b4b7a23 */ /* 0x100fe200000108ce */
[----:B------:R-:W1:Y:S01]  /*fa50*/  SHFL.BFLY PT, R25, R46, 0x1, 0x1f ;  /* 0x0c201f002e197f89 */ /* 0x000e6200000e0000 */
[----:B------:R-:W-:-:S02]  /*fa60*/  FFMA.FTZ R74, R45, c[0x0][0x23c], -R206 ;  /* 0x00008f002d4a7a23 */ /* 0x000fc400000108ce */
[--C-:B------:R-:W-:Y:S01]  /*fa70*/  FFMA.FTZ R73, R27, c[0x0][0x23c], -R206.reuse ;  /* 0x00008f001b497a23 */ /* 0x100fe200000108ce */
[----:B------:R-:W4:Y:S01]  /*fa80*/  SHFL.BFLY PT, R45, R10, 0x1, 0x1f ;  /* 0x0c201f000a2d7f89 */ /* 0x000f2200000e0000 */
[--C-:B------:R-:W-:Y:S02]  /*fa90*/  FFMA.FTZ R59, R59, c[0x0][0x23c], -R206.reuse ;  /* 0x00008f003b3b7a23 */ /* 0x100fe400000108ce */
[--C-:B------:R-:W-:Y:S02]  /*faa0*/  FFMA.FTZ R58, R58, c[0x0][0x23c], -R206.reuse ;  /* 0x00008f003a3a7a23 */ /* 0x100fe400000108ce */
[--C-:B------:R-:W-:Y:S01]  /*fab0*/  FFMA.FTZ R57, R5, c[0x0][0x23c], -R206.reuse ;  /* 0x00008f0005397a23 */ /* 0x100fe200000108ce */
[----:B------:R-:W-:Y:S01]  /*fac0*/  FMNMX.FTZ R5, R0, R88, !PT ;  /* 0x0000005800057209 */ /* 0x000fe20007810000 */
[--C-:B------:R-:W-:Y:S02]  /*fad0*/  FFMA.FTZ R42, R124, c[0x0][0x23c], -R206.reuse ;  /* 0x00008f007c2a7a23 */ /* 0x100fe400000108ce */
[----:B------:R-:W-:Y:S01]  /*fae0*/  FFMA.FTZ R40, R199, c[0x0][0x23c], -R206 ;  /* 0x00008f00c7287a23 */ /* 0x000fe200000108ce */
[----:B------:R-:W-:-:S04]  /*faf0*/  FMNMX.FTZ R5, R80, R5, !PT ;  /* 0x0000000550057209 */ /* 0x000fc80007810000 */
[----:B------:R-:W-:Y:S02]  /*fb00*/  FMNMX.FTZ R5, R85, R5, !PT ;  /* 0x0000000555057209 */ /* 0x000fe40007810000 */
[----:B-1----:R-:W-:-:S04]  /*fb10*/  FMNMX.FTZ R46, R46, R25, !PT ;  /* 0x000000192e2e7209 */ /* 0x002fc80007810000 */
[C---:B------:R-:W-:Y:S01]  /*fb20*/  FSETP.NEU.FTZ.AND P1, PT, R46.reuse, -INF , PT ;  /* 0xff8000002e00780b */ /* 0x040fe20003f3d000 */
[----:B------:R-:W-:Y:S01]  /*fb30*/  FMUL.FTZ R209, R46, c[0x0][0x23c] ;  /* 0x00008f002ed17a20 */ /* 0x000fe20000410000 */
[----:B----4-:R-:W-:-:S04]  /*fb40*/  FMNMX.FTZ R45, R10, R45, !PT ;  /* 0x0000002d0a2d7209 */ /* 0x010fc80007810000 */
[----:B------:R-:W-:Y:S02]  /*fb50*/  FSEL R209, R209, RZ, P1 ;  /* 0x000000ffd1d17208 */ /* 0x000fe40000800000 */
[----:B------:R-:W-:-:S03]  /*fb60*/  FSETP.NEU.FTZ.AND P0, PT, R45, -INF , PT ;  /* 0xff8000002d00780b */ /* 0x000fc60003f1d000 */
[--C-:B------:R-:W-:Y:S02]  /*fb70*/  FFMA.FTZ R206, R65, c[0x0][0x23c], -R209.reuse ;  /* 0x00008f0041ce7a23 */ /* 0x100fe400000108d1 */
[--C-:B------:R-:W-:Y:S02]  /*fb80*/  FFMA.FTZ R65, R38, c[0x0][0x23c], -R209.reuse ;  /* 0x00008f0026417a23 */ /* 0x100fe400000108d1 */
[--C-:B------:R-:W-:Y:S02]  /*fb90*/  FFMA.FTZ R38, R198, c[0x0][0x23c], -R209.reuse ;  /* 0x00008f00c6267a23 */ /* 0x100fe400000108d1 */
[----:B------:R-:W4:Y:S01]  /*fba0*/  LDL.LU R198, [R1+0x18] ;  /* 0x0000180001c67983 */ /* 0x000f220000300800 */
[--C-:B------:R-:W-:Y:S01]  /*fbb0*/  FFMA.FTZ R124, R52, c[0x0][0x23c], -R209.reuse ;  /* 0x00008f00347c7a23 */ /* 0x100fe200000108d1 */
[----:B------:R-:W-:Y:S01]  /*fbc0*/  MUFU.EX2 R206, R206 ;  /* 0x000000ce00ce7308 */ /* 0x000fe20000000800 */
[--C-:B------:R-:W-:Y:S01]  /*fbd0*/  FFMA.FTZ R52, R39, c[0x0][0x23c], -R209.reuse ;  /* 0x00008f0027347a23 */ /* 0x100fe200000108d1 */
[----:B------:R-:W3:Y:S01]  /*fbe0*/  LDL.LU R70, [R1+0x14] ;  /* 0x0000140001467983 */ /* 0x000ee20000300800 */
[----:B--2---:R-:W-:Y:S01]  /*fbf0*/  FMNMX.FTZ R5, R251, R5, !PT ;  /* 0x00000005fb057209 */ /* 0x004fe20007810000 */
[----:B------:R-:W-:-:S02]  /*fc00*/  FFMA.FTZ R39, R126, c[0x0][0x23c], -R209 ;  /* 0x00008f007e277a23 */ /* 0x000fc400000108d1 */
[----:B------:R-:W-:Y:S01]  /*fc10*/  FMUL.FTZ R126, R45, c[0x0][0x23c] ;  /* 0x00008f002d7e7a20 */ /* 0x000fe20000410000 */
[----:B------:R-:W-:Y:S01]  /*fc20*/  FMNMX.FTZ R5, R79, R5, !PT ;  /* 0x000000054f057209 */ /* 0x000fe20007810000 */
[--C-:B------:R-:W-:Y:S02]  /*fc30*/  FFMA.FTZ R25, R53, c[0x0][0x23c], -R209.reuse ;  /* 0x00008f0035197a23 */ /* 0x100fe400000108d1 */
[--C-:B------:R-:W-:Y:S01]  /*fc40*/  FFMA.FTZ R53, R7, c[0x0][0x23c], -R209.reuse ;  /* 0x00008f0007357a23 */ /* 0x100fe200000108d1 */
[----:B------:R-:W-:Y:S01]  /*fc50*/  FMNMX.FTZ R5, R81, R5, !PT ;  /* 0x0000000551057209 */ /* 0x000fe20007810000 */
[--C-:B------:R-:W-:Y:S01]  /*fc60*/  FFMA.FTZ R128, R54, c[0x0][0x23c], -R209.reuse ;  /* 0x00008f0036807a23 */ /* 0x100fe200000108d1 */
[----:B------:R-:W-:Y:S01]  /*fc70*/  FSEL R126, R126, RZ, P0 ;  /* 0x000000ff7e7e7208 */ /* 0x000fe20000000000 */
[--C-:B------:R-:W-:Y:S01]  /*fc80*/  FFMA.FTZ R54, R6, c[0x0][0x23c], -R209.reuse ;  /* 0x00008f0006367a23 */ /* 0x100fe200000108d1 */
[----:B------:R-:W-:Y:S01]  /*fc90*/  FMNMX.FTZ R5, R82, R5, !PT ;  /* 0x0000000552057209 */ /* 0x000fe20007810000 */
[----:B------:R-:W-:-:S02]  /*fca0*/  FFMA.FTZ R27, R67, c[0x0][0x23c], -R209 ;  /* 0x00008f00431b7a23 */ /* 0x000fc400000108d1 */
[--C-:B------:R-:W-:Y:S01]  /*fcb0*/  FFMA.FTZ R7, R60, c[0x0][0x23c], -R126.reuse ;  /* 0x00008f003c077a23 */ /* 0x100fe2000001087e */
[----:B------:R-:W-:Y:S01]  /*fcc0*/  FMNMX.FTZ R5, R86, R5, !PT ;  /* 0x0000000556057209 */ /* 0x000fe20007810000 */
[--C-:B------:R-:W-:Y:S01]  /*fcd0*/  FFMA.FTZ R60, R13, c[0x0][0x23c], -R126.reuse ;  /* 0x00008f000d3c7a23 */ /* 0x100fe2000001087e */
[----:B------:R-:W-:Y:S01]  /*fce0*/  FSEL R13, R46, RZ, P1 ;  /* 0x000000ff2e0d7208 */ /* 0x000fe20000800000 */
[--C-:B------:R-:W-:Y:S01]  /*fcf0*/  FFMA.FTZ R6, R61, c[0x0][0x23c], -R126.reuse ;  /* 0x00008f003d067a23 */ /* 0x100fe2000001087e */
[----:B------:R-:W-:Y:S01]  /*fd00*/  FMNMX.FTZ R5, R89, R5, !PT ;  /* 0x0000000559057209 */ /* 0x000fe20007810000 */
[----:B------:R-:W-:Y:S01]  /*fd10*/  FFMA.FTZ R61, R12, c[0x0][0x23c], -R126 ;  /* 0x00008f000c3d7a23 */ /* 0x000fe2000001087e */
[----:B------:R-:W-:Y:S01]  /*fd20*/  FSEL R12, R47, RZ, P2 ;  /* 0x000000ff2f0c7208 */ /* 0x000fe20001000000 */
[----:B------:R-:W-:Y:S01]  /*fd30*/  FADD.FTZ R3, R3, -R13 ;  /* 0x8000000d03037221 */ /* 0x000fe20000010000 */
[----:B------:R-:W-:Y:S01]  /*fd40*/  FMNMX.FTZ R5, R90, R5, !PT ;  /* 0x000000055a057209 */ /* 0x000fe20007810000 */
[----:B------:R-:W-:-:S02]  /*fd50*/  FFMA.FTZ R67, R8, c[0x0][0x23c], -R209 ;  /* 0x00008f0008437a23 */ /* 0x000fc400000108d1 */
[----:B------:R-:W-:Y:S01]  /*fd60*/  FMUL.FTZ R3, R3, c[0x0][0x23c] ;  /* 0x00008f0003037a20 */ /* 0x000fe20000410000 */
[----:B------:R-:W-:Y:S01]  /*fd70*/  FMNMX.FTZ R5, R103, R5, !PT ;  /* 0x0000000567057209 */ /* 0x000fe20007810000 */
[----:B------:R-:W-:Y:S02]  /*fd80*/  FADD.FTZ R12, R68, -R12 ;  /* 0x8000000c440c7221 */ /* 0x000fe40000010000 */
[----:B------:R-:W-:Y:S01]  /*fd90*/  FFMA.FTZ R8, R83, c[0x0][0x23c], -R126 ;  /* 0x00008f0053087a23 */ /* 0x000fe2000001087e */
[----:B------:R-:W-:Y:S01]  /*fda0*/  FMNMX.FTZ R5, R107, R5, !PT ;  /* 0x000000056b057209 */ /* 0x000fe20007810000 */
[----:B------:R-:W1:Y:S01]  /*fdb0*/  MUFU.EX2 R3, R3 ;  /* 0x0000000300037308 */ /* 0x000e620000000800 */
[--C-:B------:R-:W-:Y:S02]  /*fdc0*/  FFMA.FTZ R10, R66, c[0x0][0x23c], -R209.reuse ;  /* 0x00008f00420a7a23 */ /* 0x100fe400000108d1 */
[----:B------:R-:W-:Y:S01]  /*fdd0*/  FMNMX.FTZ R5, R108, R5, !PT ;  /* 0x000000056c057209 */ /* 0x000fe20007810000 */
[----:B------:R-:W-:-:S02]  /*fde0*/  FFMA.FTZ R96, R32, c[0x0][0x23c], -R209 ;  /* 0x00008f0020607a23 */ /* 0x000fc400000108d1 */
[--C-:B------:R-:W-:Y:S01]  /*fdf0*/  FFMA.FTZ R32, R37, c[0x0][0x23c], -R209.reuse ;  /* 0x00008f0025207a23 */ /* 0x100fe200000108d1 */
[----:B------:R-:W-:Y:S01]  /*fe00*/  FMNMX.FTZ R5, R109, R5, !PT ;  /* 0x000000056d057209 */ /* 0x000fe20007810000 */
[----:B------:R-:W-:Y:S01]  /*fe10*/  MUFU.EX2 R8, R8 ;  /* 0x0000000800087308 */ /* 0x000fe20000000800 */
[--C-:B------:R-:W-:Y:S02]  /*fe20*/  FFMA.FTZ R66, R9, c[0x0][0x23c], -R209.reuse ;  /* 0x00008f0009427a23 */ /* 0x100fe400000108d1 */
[----:B------:R-:W-:Y:S01]  /*fe30*/  FMNMX.FTZ R5, R113, R5, !PT ;  /* 0x0000000571057209 */ /* 0x000fe20007810000 */
[----:B------:R-:W-:Y:S02]  /*fe40*/  FFMA.FTZ R37, R197, c[0x0][0x23c], -R209 ;  /* 0x00008f00c5257a23 */ /* 0x000fe400000108d1 */
[----:B------:R-:W-:Y:S01]  /*fe50*/  FFMA.FTZ R9, R84, c[0x0][0x23c], -R126 ;  /* 0x00008f0054097a23 */ /* 0x000fe2000001087e */
[----:B------:R-:W-:Y:S01]  /*fe60*/  FMNMX.FTZ R5, R112, R5, !PT ;  /* 0x0000000570057209 */ /* 0x000fe20007810000 */
[----:B-1----:R-:W-:-:S02]  /*fe70*/  FMUL.FTZ R166, R166, R3 ;  /* 0x00000003a6a67220 */ /* 0x002fc40000410000 */
[----:B------:R-:W-:Y:S01]  /*fe80*/  FMUL.FTZ R167, R167, R3 ;  /* 0x00000003a7a77220 */ /* 0x000fe20000410000 */
[----:B------:R-:W-:Y:S01]  /*fe90*/  FMNMX.FTZ R5, R111, R5, !PT ;  /* 0x000000056f057209 */ /* 0x000fe20007810000 */
[-C--:B------:R-:W-:Y:S02]  /*fea0*/  FMUL.FTZ R170, R170, R3.reuse ;  /* 0x00000003aaaa7220 */ /* 0x080fe40000410000 */
[----:B------:R-:W-:Y:S01]  /*feb0*/  FMUL.FTZ R171, R171, R3 ;  /* 0x00000003abab7220 */ /* 0x000fe20000410000 */
[----:B------:R-:W-:Y:S01]  /*fec0*/  FMNMX.FTZ R5, R20, R5, !PT ;  /* 0x0000000514057209 */ /* 0x000fe20007810000 */
[-C--:B------:R-:W-:Y:S02]  /*fed0*/  FMUL.FTZ R174, R174, R3.reuse ;  /* 0x00000003aeae7220 */ /* 0x080fe40000410000 */
[----:B------:R-:W-:Y:S01]  /*fee0*/  FMUL.FTZ R175, R175, R3 ;  /* 0x00000003afaf7220 */ /* 0x000fe20000410000 */
[----:B------:R-:W-:Y:S01]  /*fef0*/  FMNMX.FTZ R5, R21, R5, !PT ;  /* 0x0000000515057209 */ /* 0x000fe20007810000 */
[----:B------:R-:W-:-:S02]  /*ff00*/  FMUL.FTZ R178, R178, R3 ;  /* 0x00000003b2b27220 */ /* 0x000fc40000410000 */
        /* <DEDUP_REMOVED lines=14> */
[--C-:B------:R-:W-:Y:S02]  /*fff0*/  FFMA.FTZ R83, R28, c[0x0][0x23c], -R126.reuse ;  /* 0x00008f001c537a23 */ /* 0x100fe4000001087e */
[----:B------:R-:W-:Y:S01]  /*10000*/  FFMA.FTZ R211, R211, c[0x0][0x23c], -R126 ;  /* 0x00008f00d3d37a23 */ /* 0x000fe2000001087e */
[----:B------:R-:W-:Y:S01]  /*10010*/  FMNMX.FTZ R199, R23, R5, !PT ;  /* 0x0000000517c77209 */ /* 0x000fe20007810000 */
[----:B------:R-:W-:-:S02]  /*10020*/  FFMA.FTZ R5, R64, c[0x0][0x23c], -R209 ;  /* 0x00008f0040057a23 */ /* 0x000fc400000108d1 */
[--C-:B------:R-:W-:Y:S01]  /*10030*/  FFMA.FTZ R201, R201, c[0x0][0x23c], -R126.reuse ;  /* 0x00008f00c9c97a23 */ /* 0x100fe2000001087e */
[----:B------:R-:W-:Y:S01]  /*10040*/  FMNMX.FTZ R199, R22, R199, !PT ;  /* 0x000000c716c77209 */ /* 0x000fe20007810000 */
[--C-:B------:R-:W-:Y:S02]  /*10050*/  FFMA.FTZ R200, R200, c[0x0][0x23c], -R126.reuse ;  /* 0x00008f00c8c87a23 */ /* 0x100fe4000001087e */
[----:B------:R-:W4:Y:S01]  /*10060*/  MUFU.EX2 R5, R5 ;  /* 0x0000000500057308 */ /* 0x000f220000000800 */
        /* <DEDUP_REMOVED lines=13> */
[--C-:B------:R-:W-:Y:S02]  /*10140*/  FFMA.FTZ R31, R31, c[0x0][0x23c], -R126.reuse ;  /* 0x00008f001f1f7a23 */ /* 0x100fe4000001087e */
[--C-:B------:R-:W-:Y:S02]  /*10150*/  FFMA.FTZ R30, R30, c[0x0][0x23c], -R126.reuse ;  /* 0x00008f001e1e7a23 */ /* 0x100fe4000001087e */
[--C-:B------:R-:W-:Y:S02]  /*10160*/  FFMA.FTZ R29, R29, c[0x0][0x23c], -R126.reuse ;  /* 0x00008f001d1d7a23 */ /* 0x100fe4000001087e */
[----:B------:R-:W-:-:S02]  /*10170*/  FFMA.FTZ R28, R4, c[0x0][0x23c], -R126 ;  /* 0x00008f00041c7a23 */ /* 0x000fc4000001087e */
[--C-:B------:R-:W-:Y:S01]  /*10180*/  FFMA.FTZ R63, R63, c[0x0][0x23c], -R126.reuse ;  /* 0x00008f003f3f7a23 */ /* 0x100fe2000001087e */
[----:B------:R-:W-:Y:S01]  /*10190*/  MUFU.EX2 R4, R14 ;  /* 0x0000000e00047308 */ /* 0x000fe20000000800 */
[--C-:B------:R-:W-:Y:S02]  /*101a0*/  FFMA.FTZ R62, R62, c[0x0][0x23c], -R126.reuse ;  /* 0x00008f003e3e7a23 */ /* 0x100fe4000001087e */
[--C-:B------:R-:W-:Y:S02]  /*101b0*/  FFMA.FTZ R51, R51, c[0x0][0x23c], -R126.reuse ;  /* 0x00008f0033337a23 */ /* 0x100fe4000001087e */
[--C-:B------:R-:W-:Y:S02]  /*101c0*/  FFMA.FTZ R50, R50, c[0x0][0x23c], -R126.reuse ;  /* 0x00008f0032327a23 */ /* 0x100fe4000001087e */
[--C-:B------:R-:W-:Y:S02]  /*101d0*/  FFMA.FTZ R49, R49, c[0x0][0x23c], -R126.reuse ;  /* 0x00008f0031317a23 */ /* 0x100fe4000001087e */
[----:B------:R-:W-:-:S02]  /*101e0*/  FFMA.FTZ R48, R48, c[0x0][0x23c], -R126 ;  /* 0x00008f0030307a23 */ /* 0x000fc4000001087e */
[--C-:B------:R-:W-:Y:S01]  /*101f0*/  FFMA.FTZ R64, R15, c[0x0][0x23c], -R209.reuse ;  /* 0x00008f000f407a23 */ /* 0x100fe200000108d1 */
[----:B------:R-:W-:Y:S01]  /*10200*/  FMNMX.FTZ R15, R114, R199, !PT ;  /* 0x000000c7720f7209 */ /* 0x000fe20007810000 */
[----:B------:R-:W-:Y:S02]  /*10210*/  FMUL.FTZ R12, R12, c[0x0][0x23c] ;  /* 0x00008f000c0c7a20 */ /* 0x000fe40000410000 */
[--C-:B------:R-:W-:Y:S01]  /*10220*/  FFMA.FTZ R127, R36, c[0x0][0x23c], -R209.reuse ;  /* 0x00008f00247f7a23 */ /* 0x100fe200000108d1 */
[----:B------:R-:W-:Y:S01]  /*10230*/  FMNMX.FTZ R15, R115, R15, !PT ;  /* 0x0000000f730f7209 */ /* 0x000fe20007810000 */
[--C-:B------:R-:W-:Y:S02]  /*10240*/  FFMA.FTZ R36, R131, c[0x0][0x23c], -R209.reuse ;  /* 0x00008f0083247a23 */ /* 0x100fe400000108d1 */
[----:B------:R-:W3:Y:S01]  /*10250*/  MUFU.EX2 R12, R12 ;  /* 0x0000000c000c7308 */ /* 0x000ee20000000800 */
[----:B------:R-:W-:Y:S01]  /*10260*/  FMNMX.FTZ R15, R196, R15, !PT ;  /* 0x0000000fc40f7209 */ /* 0x000fe20007810000 */
[----:B------:R-:W-:-:S02]  /*10270*/  FFMA.FTZ R203, R203, c[0x0][0x23c], -R209 ;  /* 0x00008f00cbcb7a23 */ /* 0x000fc400000108d1 */
[--C-:B------:R-:W-:Y:S01]  /*10280*/  FFMA.FTZ R202, R202, c[0x0][0x23c], -R209.reuse ;  /* 0x00008f00caca7a23 */ /* 0x100fe200000108d1 */
[----:B------:R-:W-:Y:S01]  /*10290*/  FMNMX.FTZ R15, R210, R15, !PT ;  /* 0x0000000fd20f7209 */ /* 0x000fe20007810000 */
[--C-:B------:R-:W-:Y:S02]  /*102a0*/  FFMA.FTZ R121, R121, c[0x0][0x23c], -R209.reuse ;  /* 0x00008f0079797a23 */ /* 0x100fe400000108d1 */
[--C-:B------:R-:W-:Y:S01]  /*102b0*/  FFMA.FTZ R105, R105, c[0x0][0x23c], -R209.reuse ;  /* 0x00008f0069697a23 */ /* 0x100fe200000108d1 */
[----:B------:R-:W-:Y:S01]  /*102c0*/  FMNMX.FTZ R44, R208, R15, !PT ;  /* 0x0000000fd02c7209 */ /* 0x000fe20007810000 */
[--C-:B------:R-:W-:Y:S02]  /*102d0*/  FFMA.FTZ R98, R98, c[0x0][0x23c], -R209.reuse ;  /* 0x00008f0062627a23 */ /* 0x100fe400000108d1 */
[--C-:B------:R-:W-:Y:S01]  /*102e0*/  FFMA.FTZ R97, R97, c[0x0][0x23c], -R209.reuse ;  /* 0x00008f0061617a23 */ /* 0x100fe200000108d1 */
[----:B------:R-:W-:Y:S01]  /*102f0*/  FMNMX.FTZ R44, R117, R44, !PT ;  /* 0x0000002c752c7209 */ /* 0x000fe20007810000 */
[----:B------:R-:W-:-:S02]  /*10300*/  FFMA.FTZ R95, R95, c[0x0][0x23c], -R209 ;  /* 0x00008f005f5f7a23 */ /* 0x000fc400000108d1 */
[--C-:B------:R-:W-:Y:S02]  /*10310*/  FFMA.FTZ R35, R35, c[0x0][0x23c], -R209.reuse ;  /* 0x00008f0023237a23 */ /* 0x100fe400000108d1 */
[----:B------:R-:W1:Y:S01]  /*10320*/  SHFL.BFLY PT, R13, R44, 0x2, 0x1f ;  /* 0x0c401f002c0d7f89 */ /* 0x000e6200000e0000 */
[--C-:B------:R-:W-:Y:S02]  /*10330*/  FFMA.FTZ R34, R34, c[0x0][0x23c], -R209.reuse ;  /* 0x00008f0022227a23 */ /* 0x100fe400000108d1 */
[--C-:B------:R-:W-:Y:S02]  /*10340*/  FFMA.FTZ R33, R33, c[0x0][0x23c], -R209.reuse ;  /* 0x00008f0021217a23 */ /* 0x100fe400000108d1 */
[----:B------:R-:W-:Y:S02]  /*10350*/  FFMA.FTZ R55, R55, c[0x0][0x23c], -R209 ;  /* 0x00008f0037377a23 */ /* 0x000fe400000108d1 */
[----:B----4-:R-:W-:Y:S01]  /*10360*/  FFMA.FTZ R68, R198, R3, R5 ;  /* 0x00000003c6447223 */ /* 0x010fe20000010005 */
[----:B------:R-:W-:Y:S01]  /*10370*/  FSEL R3, R45, RZ, P0 ;  /* 0x000000ff2d037208 */ /* 0x000fe20000000000 */
[----:B------:R-:W-:Y:S01]  /*10380*/  MUFU.EX2 R131, R9 ;  /* 0x0000000900837308 */ /* 0x000fe20000000800 */
[----:B-1----:R-:W-:Y:S01]  /*10390*/  FMNMX.FTZ R44, R44, R13, !PT ;  /* 0x0000000d2c2c7209 */ /* 0x002fe20007810000 */
[----:B---3--:R-:W-:-:S02]  /*103a0*/  FFMA.FTZ R209, R71, R12, R4 ;  /* 0x0000000c47d17223 */ /* 0x008fc40000010004 */
[----:B------:R-:W-:-:S04]  /*103b0*/  FADD.FTZ R3, R2, -R3 ;  /* 0x8000000302037221 */ /* 0x000fc80000010000 */
[----:B------:R-:W-:-:S06]  /*103c0*/  FMUL.FTZ R3, R3, c[0x0][0x23c] ;  /* 0x00008f0003037a20 */ /* 0x000fcc0000410000 */
[----:B------:R-:W1:Y:S02]  /*103d0*/  MUFU.EX2 R3, R3 ;  /* 0x0000000300037308 */ /* 0x000e640000000800 */
[----:B-1----:R-:W-:Y:S02]  /*103e0*/  FFMA.FTZ R126, R70, R3, R8 ;  /* 0x00000003467e7223 */ /* 0x002fe40000010008 */
[----:B------:R-:W2:Y:S04]  /*103f0*/  LDL.LU R70, [R1+0x10] ;  /* 0x0000100001467983 */ /* 0x000ea80000300800 */
[----:B------:R-:W1:Y:S02]  /*10400*/  SHFL.BFLY PT, R11, R44, 0x1, 0x1f ;  /* 0x0c201f002c0b7f89 */ /* 0x000e6400000e0000 */
[----:B-1----:R-:W-:-:S04]  /*10410*/  FMNMX.FTZ R44, R44, R11, !PT ;  /* 0x0000000b2c2c7209 */ /* 0x002fc80007810000 */
[----:B------:R-:W-:-:S04]  /*10420*/  FSETP.NEU.FTZ.AND P0, PT, R44, -INF , PT ;  /* 0xff8000002c00780b */ /* 0x000fc80003f1d000 */
[----:B------:R-:W-:-:S05]  /*10430*/  FSEL R2, R44, RZ, P0 ;  /* 0x000000ff2c027208 */ /* 0x000fca0000000000 */
[----:B------:R-:W-:Y:S02]  /*10440*/  FADD.FTZ R2, R0, -R2 ;  /* 0x8000000200027221 */ /* 0x000fe40000010000 */
[----:B------:R-:W-:-:S05]  /*10450*/  FMUL.FTZ R0, R44, c[0x0][0x23c] ;  /* 0x00008f002c007a20 */ /* 0x000fca0000410000 */
[----:B------:R-:W-:Y:S01]  /*10460*/  FSEL R0, R0, RZ, P0 ;  /* 0x000000ff00007208 */ /* 0x000fe20000000000 */
[----:B------:R-:W-:-:S04]  /*10470*/  FMUL.FTZ R2, R2, c[0x0][0x23c] ;  /* 0x00008f0002027a20 */ /* 0x000fc80000410000 */
[----:B------:R-:W-:Y:S02]  /*10480*/  FFMA.FTZ R9, R88, c[0x0][0x23c], -R0 ;  /* 0x00008f0058097a23 */ /* 0x000fe40000010800 */
[-C--:B------:R-:W-:Y:S01]  /*10490*/  FMUL.FTZ R164, R164, R12.reuse ;  /* 0x0000000ca4a47220 */ /* 0x080fe20000410000 */
[----:B------:R-:W1:Y:S01]  /*104a0*/  MUFU.EX2 R2, R2 ;  /* 0x0000000200027308 */ /* 0x000e620000000800 */
        /* <DEDUP_REMOVED lines=8> */
[-C--:B------:R-:W-:Y:S02]  /*10530*/  FMUL.FTZ R180, R180, R12.reuse ;  /* 0x0000000cb4b47220 */ /* 0x080fe40000410000 */
[-C--:B------:R-:W-:Y:S02]  /*10540*/  FMUL.FTZ R181, R181, R12.reuse ;  /* 0x0000000cb5b57220 */ /* 0x080fe40000410000 */
[-C--:B------:R-:W-:Y:S02]  /*10550*/  FMUL.FTZ R184, R184, R12.reuse ;  /* 0x0000000cb8b87220 */ /* 0x080fe40000410000 */
[----:B------:R-:W-:-:S02]  /*10560*/  FMUL.FTZ R185, R185, R12 ;  /* 0x0000000cb9b97220 */ /* 0x000fc40000410000 */
[-C--:B------:R-:W-:Y:S02]  /*10570*/  FMUL.FTZ R188, R188, R12.reuse ;  /* 0x0000000cbcbc7220 */ /* 0x080fe40000410000 */
[-C--:B------:R-:W-:Y:S02]  /*10580*/  FMUL.FTZ R189, R189, R12.reuse ;  /* 0x0000000cbdbd7220 */ /* 0x080fe40000410000 */
[-C--:B------:R-:W-:Y:S02]  /*10590*/  FMUL.FTZ R192, R192, R12.reuse ;  /* 0x0000000cc0c07220 */ /* 0x080fe40000410000 */
[----:B------:R-:W-:Y:S02]  /*105a0*/  FMUL.FTZ R193, R193, R12 ;  /* 0x0000000cc1c17220 */ /* 0x000fe40000410000 */
[----:B------:R-:W3:Y:S01]  /*105b0*/  LDSM.16.MT88.4 R12, [R224+0x8000] ;  /* 0x00800000e00c783b */ /* 0x000ee20000004200 */
[----:B------:R-:W-:Y:S02]  /*105c0*/  FFMA.FTZ R80, R80, c[0x0][0x23c], -R0 ;  /* 0x00008f0050507a23 */ /* 0x000fe40000010800 */
        /* <DEDUP_REMOVED lines=15> */
[----:B------:R-:W-:Y:S02]  /*106c0*/  FMUL.FTZ R133, R133, R3 ;  /* 0x0000000385857220 */ /* 0x000fe40000410000 */
[----:B------:R4:W-:Y:S01]  /*106d0*/  MUFU.EX2 R3, R80 ;  /* 0x0000005000037308 */ /* 0x0009e20000000800 */
[----:B------:R-:W-:-:S07]  /*106e0*/  FFMA.FTZ R85, R85, c[0x0][0x23c], -R0 ;  /* 0x00008f0055557a23 */ /* 0x000fce0000010800 */
[----:B------:R-:W-:Y:S01]  /*106f0*/  MUFU.EX2 R71, R10 ;  /* 0x0000000a00477308 */ /* 0x000fe20000000800 */
[----:B----4-:R-:W-:-:S07]  /*10700*/  FFMA.FTZ R80, R251, c[0x0][0x23c], -R0 ;  /* 0x00008f00fb507a23 */ /* 0x010fce0000010800 */
[----:B------:R-:W-:Y:S08]  /*10710*/  MUFU.EX2 R27, R27 ;  /* 0x0000001b001b7308 */ /* 0x000ff00000000800 */
[----:B------:R4:W-:Y:S08]  /*10720*/  MUFU.EX2 R88, R6 ;  /* 0x0000000600587308 */ /* 0x0009f00000000800 */
[----:B------:R-:W-:Y:S08]  /*10730*/  MUFU.EX2 R85, R85 ;  /* 0x0000005500557308 */ /* 0x000ff00000000800 */
[----:B------:R-:W3:Y:S01]  /*10740*/  MUFU.EX2 R80, R80 ;  /* 0x0000005000507308 */ /* 0x000ee20000000800 */
[----:B-1----:R-:W-:Y:S01]  /*10750*/  FMUL.FTZ R162, R162, R2 ;  /* 0x00000002a2a27220 */ /* 0x002fe20000410000 */
[----:B------:R-:W-:Y:S01]  /*10760*/  F2FP.PACK_AB R4, R116, R4 ;  /* 0x000000047404723e */ /* 0x000fe200000000ff */
[-C--:B------:R-:W-:Y:S01]  /*10770*/  FMUL.FTZ R163, R163, R2.reuse ;  /* 0x00000002a3a37220 */ /* 0x080fe20000410000 */
[----:B------:R-:W-:Y:S01]  /*10780*/  F2FP.PACK_AB R5, R206, R5 ;  /* 0x00000005ce05723e */ /* 0x000fe200000000ff */
[-C--:B------:R-:W-:Y:S01]  /*10790*/  FMUL.FTZ R158, R158, R2.reuse ;  /* 0x000000029e9e7220 */ /* 0x080fe20000410000 */
[----:B----4-:R-:W-:Y:S01]  /*107a0*/  F2FP.PACK_AB R6, R24, R207 ;  /* 0x000000cf1806723e */ /* 0x010fe200000000ff */
[----:B------:R-:W-:Y:S01]  /*107b0*/  FMUL.FTZ R159, R159, R2 ;  /* 0x000000029f9f7220 */ /* 0x000fe20000410000 */
[----:B------:R-:W-:-:S02]  /*107c0*/  F2FP.PACK_AB R8, R131, R8 ;  /* 0x000000088308723e */ /* 0x000fc400000000ff */
[----:B---3--:R-:W-:Y:S01]  /*107d0*/  F2FP.PACK_AB R11, R80, R85 ;  /* 0x00000055500b723e */ /* 0x008fe200000000ff */
        /* <DEDUP_REMOVED lines=8> */
[----:B--2---:R-:W-:Y:S02]  /*10860*/  FFMA.FTZ R198, R70, R2, R9 ;  /* 0x0000000246c67223 */ /* 0x004fe40000010009 */
[----:B------:R1:W2:Y:S01]  /*10870*/  MUFU.EX2 R70, R7 ;  /* 0x0000000700467308 */ /* 0x0002a20000000800 */
[----:B------:R-:W-:Y:S02]  /*10880*/  F2FP.PACK_AB R9, R3, R9 ;  /* 0x000000090309723e */ /* 0x000fe400000000ff */
[----:B-1----:R-:W-:Y:S02]  /*10890*/  F2FP.PACK_AB R7, R27, R71 ;  /* 0x000000471b07723e */ /* 0x002fe400000000ff */
[----:B--2---:R-:W-:-:S05]  /*108a0*/  F2FP.PACK_AB R10, R88, R70 ;  /* 0x00000046580a723e */ /* 0x004fca00000000ff */
        /* <DEDUP_REMOVED lines=10> */
[----:B------:R-:W-:-:S02]  /*10950*/  FMUL.FTZ R138, R138, R2 ;  /* 0x000000028a8a7220 */ /* 0x000fc40000410000 */
[-C--:B------:R-:W-:Y:S02]  /*10960*/  FMUL.FTZ R139, R139, R2.reuse ;  /* 0x000000028b8b7220 */ /* 0x080fe40000410000 */
[-C--:B------:R-:W-:Y:S02]  /*10970*/  FMUL.FTZ R134, R134, R2.reuse ;  /* 0x0000000286867220 */ /* 0x080fe40000410000 */
[-C--:B-1----:R-:W-:Y:S08]  /*10980*/  HMMA.16816.F32 R180, R4, R12.reuse, R180 ;  /* 0x0000000c04b4723c */ /* 0x082ff000000018b4 */
[C---:B------:R-:W-:Y:S08]  /*10990*/  HMMA.16816.F32 R144, R8.reuse, R12, R144 ;  /* 0x0000000c0890723c */ /* 0x040ff00000001890 */
[-C--:B------:R-:W-:Y:S08]  /*109a0*/  HMMA.16816.F32 R140, R8, R14.reuse, R140 ;  /* 0x0000000e088c723c */ /* 0x080ff0000000188c */
[----:B------:R-:W-:Y:S01]  /*109b0*/  HMMA.16816.F32 R184, R4, R14, R184 ;  /* 0x0000000e04b8723c */ /* 0x000fe200000018b8 */
[----:B------:R-:W1:Y:S01]  /*109c0*/  LDSM.16.MT88.4 R12, [R220+0x8000] ;  /* 0x00800000dc0c783b */ /* 0x000e620000004200 */
[----:B------:R-:W-:-:S02]  /*109d0*/  FMUL.FTZ R135, R135, R2 ;  /* 0x0000000287877220 */ /* 0x000fc40000410000 */
[----:B------:R2:W3:Y:S01]  /*109e0*/  MUFU.EX2 R2, R125 ;  /* 0x0000007d00027308 */ /* 0x0004e20000000800 */
[--C-:B------:R-:W-:Y:S02]  /*109f0*/  FFMA.FTZ R199, R79, c[0x0][0x23c], -R0.reuse ;  /* 0x00008f004fc77a23 */ /* 0x100fe40000010800 */
[--C-:B------:R-:W-:Y:S02]  /*10a00*/  FFMA.FTZ R113, R113, c[0x0][0x23c], -R0.reuse ;  /* 0x00008f0071717a23 */ /* 0x100fe40000010800 */
[----:B------:R-:W-:-:S03]  /*10a10*/  FFMA.FTZ R112, R112, c[0x0][0x23c], -R0 ;  /* 0x00008f0070707a23 */ /* 0x000fc60000010800 */
[----:B------:R4:W-:Y:S01]  /*10a20*/  MUFU.EX2 R251, R124 ;  /* 0x0000007c00fb7308 */ /* 0x0009e20000000800 */
[--C-:B------:R-:W-:Y:S02]  /*10a30*/  FFMA.FTZ R123, R123, c[0x0][0x23c], -R0.reuse ;  /* 0x00008f007b7b7a23 */ /* 0x100fe40000010800 */
[--C-:B------:R-:W-:Y:S02]  /*10a40*/  FFMA.FTZ R79, R115, c[0x0][0x23c], -R0.reuse ;  /* 0x00008f00734f7a23 */ /* 0x100fe40000010800 */
[--C-:B--2---:R-:W-:Y:S01]  /*10a50*/  FFMA.FTZ R125, R20, c[0x0][0x23c], -R0.reuse ;  /* 0x00008f00147d7a23 */ /* 0x104fe20000010800 */
[----:B---3--:R-:W-:Y:S01]  /*10a60*/  MOV R20, R2 ;  /* 0x0000000200147202 */ /* 0x008fe20000000f00 */
[--C-:B------:R-:W-:Y:S01]  /*10a70*/  FFMA.FTZ R2, R208, c[0x0][0x23c], -R0.reuse ;  /* 0x00008f00d0027a23 */ /* 0x100fe20000010800 */
[----:B------:R-:W-:Y:S01]  /*10a80*/  MUFU.EX2 R205, R205 ;  /* 0x000000cd00cd7308 */ /* 0x000fe20000000800 */
[----:B------:R-:W-:Y:S01]  /*10a90*/  FADD.FTZ R208, R116, R209 ;  /* 0x000000d174d07221 */ /* 0x000fe20000010000 */
[C---:B-1----:R-:W-:Y:S08]  /*10aa0*/  HMMA.16816.F32 R136, R8.reuse, R12, R136 ;  /* 0x0000000c0888723c */ /* 0x042ff00000001888 */
[----:B------:R-:W-:Y:S01]  /*10ab0*/  HMMA.16816.F32 R132, R8, R14, R132 ;  /* 0x0000000e0884723c */ /* 0x000fe20000001884 */
[----:B------:R-:W1:Y:S01]  /*10ac0*/  LDSM.16.MT88.4 R8, [R224+0x8800] ;  /* 0x00880000e008783b */ /* 0x000e620000004200 */
[----:B----4-:R-:W-:Y:S01]  /*10ad0*/  FFMA.FTZ R124, R21, c[0x0][0x23c], -R0 ;  /* 0x00008f00157c7a23 */ /* 0x010fe20000010800 */
[----:B------:R-:W-:-:S05]  /*10ae0*/  MOV R21, R68 ;  /* 0x0000004400157202 */ /* 0x000fca0000000f00 */
[----:B------:R-:W-:Y:S01]  /*10af0*/  HMMA.16816.F32 R192, R4, R14, R192 ;  /* 0x0000000e04c0723c */ /* 0x000fe200000018c0 */
[----:B------:R-:W-:-:S06]  /*10b00*/  FFMA.FTZ R68, R196, c[0x0][0x23c], -R0 ;  /* 0x00008f00c4447a23 */ /* 0x000fcc0000010800 */
[----:B------:R-:W-:Y:S01]  /*10b10*/  MOV R14, R198 ;  /* 0x000000c6000e7202 */ /* 0x000fe20000000f00 */
[----:B------:R-:W-:Y:S01]  /*10b20*/  HMMA.16816.F32 R188, R4, R12, R188 ;  /* 0x0000000c04bc723c */ /* 0x000fe200000018bc */
[--C-:B------:R-:W-:Y:S01]  /*10b30*/  FFMA.FTZ R198, R81, c[0x0][0x23c], -R0.reuse ;  /* 0x00008f0051c67a23 */ /* 0x100fe20000010800 */
[----:B------:R-:W-:Y:S01]  /*10b40*/  MOV R15, R3 ;  /* 0x00000003000f7202 */ /* 0x000fe20000000f00 */
[----:B------:R-:W-:-:S04]  /*10b50*/  FFMA.FTZ R81, R114, c[0x0][0x23c], -R0 ;  /* 0x00008f0072517a23 */ /* 0x000fc80000010800 */
[--C-:B------:R-:W-:Y:S01]  /*10b60*/  FFMA.FTZ R12, R90, c[0x0][0x23c], -R0.reuse ;  /* 0x00008f005a0c7a23 */ /* 0x100fe20000010800 */
[----:B------:R-:W-:Y:S01]  /*10b70*/  MOV R7, R131 ;  /* 0x0000008300077202 */ /* 0x000fe20000000f00 */
[--C-:B------:R-:W-:Y:S01]  /*10b80*/  FFMA.FTZ R5, R82, c[0x0][0x23c], -R0.reuse ;  /* 0x00008f0052057a23 */ /* 0x100fe20000010800 */
[----:B------:R-:W-:Y:S01]  /*10b90*/  MOV R6, R126 ;  /* 0x0000007e00067202 */ /* 0x000fe20000000f00 */
        /* <DEDUP_REMOVED lines=13> */
[--C-:B------:R-:W-:Y:S01]  /*10c70*/  FFMA.FTZ R3, R210, c[0x0][0x23c], -R0.reuse ;  /* 0x00008f00d2037a23 */ /* 0x100fe20000010800 */
[----:B------:R-:W-:Y:S01]  /*10c80*/  MUFU.EX2 R204, R204 ;  /* 0x000000cc00cc7308 */ /* 0x000fe20000000800 */
[----:B------:R-:W-:-:S07]  /*10c90*/  FFMA.FTZ R0, R117, c[0x0][0x23c], -R0 ;  /* 0x00008f0075007a23 */ /* 0x000fce0000010800 */
[----:B------:R-:W2:Y:S08]  /*10ca0*/  MUFU.EX2 R122, R122 ;  /* 0x0000007a007a7308 */ /* 0x000eb00000000800 */
[----:B------:R-:W-:Y:S08]  /*10cb0*/  MUFU.EX2 R203, R203 ;  /* 0x000000cb00cb7308 */ /* 0x000ff00000000800 */
[----:B------:R-:W-:Y:S08]  /*10cc0*/  MUFU.EX2 R202, R202 ;  /* 0x000000ca00ca7308 */ /* 0x000ff00000000800 */
[----:B------:R-:W3:Y:S08]  /*10cd0*/  MUFU.EX2 R121, R121 ;  /* 0x0000007900797308 */ /* 0x000ef00000000800 */
[----:B------:R-:W-:Y:S08]  /*10ce0*/  MUFU.EX2 R211, R211 ;  /* 0x000000d300d37308 */ /* 0x000ff00000000800 */
[----:B------:R-:W4:Y:S08]  /*10cf0*/  MUFU.EX2 R201, R201 ;  /* 0x000000c900c97308 */ /* 0x000f300000000800 */
[----:B------:R-:W-:Y:S08]  /*10d00*/  MUFU.EX2 R200, R200 ;  /* 0x000000c800c87308 */ /* 0x000ff00000000800 */
[----:B------:R-:W-:Y:S08]  /*10d10*/  MUFU.EX2 R120, R120 ;  /* 0x0000007800787308 */ /* 0x000ff00000000800 */
[----:B------:R-:W-:Y:S08]  /*10d20*/  MUFU.EX2 R199, R199 ;  /* 0x000000c700c77308 */ /* 0x000ff00000000800 */
[----:B------:R-:W1:Y:S08]  /*10d30*/  MUFU.EX2 R198, R198 ;  /* 0x000000c600c67308 */ /* 0x000e700000000800 */
[----:B------:R1:W-:Y:S01]  /*10d40*/  MUFU.EX2 R116, R4 ;  /* 0x0000000400747308 */ /* 0x0003e20000000800 */
[----:B------:R-:W-:Y:S01]  /*10d50*/  FADD.FTZ R209, R7, R6 ;  /* 0x0000000607d17221 */ /* 0x000fe20000010000 */
[----:B------:R-:W-:Y:S01]  /*10d60*/  MOV R114, R12 ;  /* 0x0000000c00727202 */ /* 0x000fe20000000f00 */
[----:B------:R-:W-:Y:S01]  /*10d70*/  FADD.FTZ R196, R15, R14 ;  /* 0x0000000e0fc47221 */ /* 0x000fe20000010000 */
[----:B------:R-:W-:Y:S01]  /*10d80*/  MOV R115, R13 ;  /* 0x0000000d00737202 */ /* 0x000fe20000000f00 */
[----:B------:R-:W4:Y:S03]  /*10d90*/  LDSM.16.MT88.4 R16, [R222+0x8800] ;  /* 0x00880000de10783b */ /* 0x000f260000004200 */
[----:B------:R4:W4:Y:S01]  /*10da0*/  MUFU.EX2 R117, R5 ;  /* 0x0000000500757308 */ /* 0x0009220000000800 */
[----:B------:R-:W-:Y:S01]  /*10db0*/  FADD.FTZ R210, R206, R21 ;  /* 0x00000015ced27221 */ /* 0x000fe20000010000 */
[----:B------:R-:W-:Y:S01]  /*10dc0*/  MOV R206, R20 ;  /* 0x0000001400ce7202 */ /* 0x000fe20000000f00 */
[----:B------:R-:W4:Y:S01]  /*10dd0*/  LDSM.16.MT88.4 R12, [R221+0x8800] ;  /* 0x00880000dd0c783b */ /* 0x000f220000004200 */
[----:B--2---:R-:W-:-:S02]  /*10de0*/  F2FP.PACK_AB R6, R122, R204 ;  /* 0x000000cc7a06723e */ /* 0x004fc400000000ff */
[----:B---3--:R-:W-:Y:S02]  /*10df0*/  F2FP.PACK_AB R7, R121, R202 ;  /* 0x000000ca7907723e */ /* 0x008fe400000000ff */
[----:B-1----:R-:W-:Y:S02]  /*10e00*/  F2FP.PACK_AB R4, R205, R206 ;  /* 0x000000cecd04723e */ /* 0x002fe400000000ff */
[----:B----4-:R-:W-:Y:S02]  /*10e10*/  F2FP.PACK_AB R20, R201, R211 ;  /* 0x000000d3c914723e */ /* 0x010fe400000000ff */
[----:B------:R-:W-:Y:S02]  /*10e20*/  F2FP.PACK_AB R21, R198, R199 ;  /* 0x000000c7c615723e */ /* 0x000fe400000000ff */
[----:B------:R-:W-:Y:S02]  /*10e30*/  F2FP.PACK_AB R22, R120, R200 ;  /* 0x000000c87816723e */ /* 0x000fe400000000ff */
[----:B------:R-:W-:-:S02]  /*10e40*/  F2FP.PACK_AB R5, R203, R251 ;  /* 0x000000fbcb05723e */ /* 0x000fc400000000ff */
[----:B------:R-:W-:-:S05]  /*10e50*/  F2FP.PACK_AB R23, R116, R117 ;  /* 0x000000757417723e */ /* 0x000fca00000000ff */
[-C--:B------:R-:W-:Y:S08]  /*10e60*/  HMMA.16816.F32 R164, R4, R8.reuse, R164 ;  /* 0x0000000804a4723c */ /* 0x080ff000000018a4 */
[C---:B------:R-:W-:Y:S08]  /*10e70*/  HMMA.16816.F32 R160, R20.reuse, R8, R160 ;  /* 0x0000000814a0723c */ /* 0x040ff000000018a0 */
[-C--:B------:R-:W-:Y:S08]  /*10e80*/  HMMA.16816.F32 R156, R20, R10.reuse, R156 ;  /* 0x0000000a149c723c */ /* 0x080ff0000000189c */
[----:B------:R-:W-:Y:S01]  /*10e90*/  HMMA.16816.F32 R168, R4, R10, R168 ;  /* 0x0000000a04a8723c */ /* 0x000fe200000018a8 */
[----:B------:R-:W1:Y:S07]  /*10ea0*/  LDSM.16.MT88.4 R8, [R220+0x8800] ;  /* 0x00880000dc08783b */ /* 0x000e6e0000004200 */
[C---:B------:R-:W-:Y:S08]  /*10eb0*/  HMMA.16816.F32 R152, R20.reuse, R16, R152 ;  /* 0x000000101498723c */ /* 0x040ff00000001898 */
[C---:B------:R-:W-:Y:S08]  /*10ec0*/  HMMA.16816.F32 R148, R20.reuse, R18, R148 ;  /* 0x000000121494723c */ /* 0x040ff00000001894 */
[C---:B------:R-:W-:Y:S08]  /*10ed0*/  HMMA.16816.F32 R144, R20.reuse, R12, R144 ;  /* 0x0000000c1490723c */ /* 0x040ff00000001890 */
[----:B------:R-:W-:Y:S08]  /*10ee0*/  HMMA.16816.F32 R140, R20, R14, R140 ;  /* 0x0000000e148c723c */ /* 0x000ff0000000188c */
[----:B------:R-:W-:Y:S08]  /*10ef0*/  HMMA.16816.F32 R172, R4, R16, R172 ;  /* 0x0000001004ac723c */ /* 0x000ff000000018ac */
[C---:B-1----:R-:W-:Y:S08]  /*10f00*/  HMMA.16816.F32 R136, R20.reuse, R8, R136 ;  /* 0x000000081488723c */ /* 0x042ff00000001888 */
[----:B------:R-:W-:Y:S01]  /*10f10*/  HMMA.16816.F32 R132, R20, R10, R132 ;  /* 0x0000000a1484723c */ /* 0x000fe20000001884 */
[----:B------:R-:W1:Y:S07]  /*10f20*/  LDSM.16.MT88.4 R20, [R224+0x9000] ;  /* 0x00900000e014783b */ /* 0x000e6e0000004200 */
[C---:B------:R-:W-:Y:S01]  /*10f30*/  HMMA.16816.F32 R176, R4.reuse, R18, R176 ;  /* 0x0000001204b0723c */ /* 0x040fe200000018b0 */
[----:B------:R-:W2:Y:S07]  /*10f40*/  LDSM.16.MT88.4 R16, [R222+0x9000] ;  /* 0x00900000de10783b */ /* 0x000eae0000004200 */
[C---:B------:R-:W-:Y:S08]  /*10f50*/  HMMA.16816.F32 R180, R4.reuse, R12, R180 ;  /* 0x0000000c04b4723c */ /* 0x040ff000000018b4 */
[C---:B------:R-:W-:Y:S01]  /*10f60*/  HMMA.16816.F32 R184, R4.reuse, R14, R184 ;  /* 0x0000000e04b8723c */ /* 0x040fe200000018b8 */
[----:B------:R-:W3:Y:S07]  /*10f70*/  LDSM.16.MT88.4 R12, [R221+0x9000] ;  /* 0x00900000dd0c783b */ /* 0x000eee0000004200 */
[C---:B------:R-:W-:Y:S08]  /*10f80*/  HMMA.16816.F32 R188, R4.reuse, R8, R188 ;  /* 0x0000000804bc723c */ /* 0x040ff000000018bc */
[----:B------:R-:W-:Y:S01]  /*10f90*/  HMMA.16816.F32 R192, R4, R10, R192 ;  /* 0x0000000a04c0723c */ /* 0x000fe200000018c0 */
[----:B------:R-:W4:Y:S01]  /*10fa0*/  LDSM.16.MT88.4 R8, [R220+0x9000] ;  /* 0x00900000dc08783b */ /* 0x000f220000004200 */
        /* <DEDUP_REMOVED lines=11> */
[----:B------:R-:W-:Y:S01]  /*11060*/  FADD.FTZ R208, R207, R208 ;  /* 0x000000d0cfd07221 */ /* 0x000fe20000010000 */
[----:B--2---:R-:W-:Y:S01]  /*11070*/  F2FP.PACK_AB R7, R89, R90 ;  /* 0x0000005a5907723e */ /* 0x004fe200000000ff */
        /* <DEDUP_REMOVED lines=8> */
[----:B------:R-:W1:Y:S06]  /*11100*/  MUFU.EX2 R128, R128 ;  /* 0x0000008000807308 */ /* 0x000e6c0000000800 */
[C---:B---3--:R-:W-:Y:S02]  /*11110*/  HMMA.16816.F32 R144, R4.reuse, R12, R144 ;  /* 0x0000000c0490723c */ /* 0x048fe40000001890 */
[----:B------:R-:W-:Y:S06]  /*11120*/  MUFU.EX2 R127, R127 ;  /* 0x0000007f007f7308 */ /* 0x000fec0000000800 */
[C---:B------:R-:W-:Y:S02]  /*11130*/  HMMA.16816.F32 R140, R4.reuse, R14, R140 ;  /* 0x0000000e048c723c */ /* 0x040fe4000000188c */
[----:B------:R-:W2:Y:S06]  /*11140*/  MUFU.EX2 R105, R105 ;  /* 0x0000006900697308 */ /* 0x000eac0000000800 */
[C---:B----4-:R-:W-:Y:S08]  /*11150*/  HMMA.16816.F32 R136, R4.reuse, R8, R136 ;  /* 0x000000080488723c */ /* 0x050ff00000001888 */
[----:B------:R-:W-:Y:S07]  /*11160*/  HMMA.16816.F32 R132, R4, R10, R132 ;  /* 0x0000000a0484723c */ /* 0x000fee0000001884 */
[----:B------:R-:W-:-:S02]  /*11170*/  MOV R7, R206 ;  /* 0x000000ce00077202 */ /* 0x000fc40000000f00 */
[----:B------:R-:W3:Y:S01]  /*11180*/  MUFU.EX2 R206, R26 ;  /* 0x0000001a00ce7308 */ /* 0x000ee20000000800 */
[----:B------:R-:W-:Y:S02]  /*11190*/  FADD.FTZ R209, R70, R209 ;  /* 0x000000d146d17221 */ /* 0x000fe40000010000 */
[----:B------:R-:W-:Y:S02]  /*111a0*/  FADD.FTZ R24, R24, R208 ;  /* 0x000000d018187221 */ /* 0x000fe40000010000 */
[----:B------:R-:W-:Y:S01]  /*111b0*/  FADD.FTZ R88, R88, R209 ;  /* 0x000000d158587221 */ /* 0x000fe20000010000 */
[----:B-1----:R-:W-:Y:S01]  /*111c0*/  F2FP.PACK_AB R5, R128, R207 ;  /* 0x000000cf8005723e */ /* 0x002fe200000000ff */
[----:B------:R-:W-:Y:S01]  /*111d0*/  FADD.FTZ R209, R7, R24 ;  /* 0x0000001807d17221 */ /* 0x000fe20000010000 */
[----:B------:R-:W-:Y:S02]  /*111e0*/  F2FP.PACK_AB R6, R106, R129 ;  /* 0x000000816a06723e */ /* 0x000fe400000000ff */
[----:B--2---:R-:W-:Y:S01]  /*111f0*/  F2FP.PACK_AB R7, R105, R127 ;  /* 0x0000007f6907723e */ /* 0x004fe200000000ff */
[----:B------:R-:W-:Y:S01]  /*11200*/  FADD.FTZ R210, R71, R210 ;  /* 0x000000d247d27221 */ /* 0x000fe20000010000 */
[----:B---3--:R-:W-:-:S03]  /*11210*/  F2FP.PACK_AB R4, R130, R206 ;  /* 0x000000ce8204723e */ /* 0x008fc600000000ff */
[----:B------:R-:W-:Y:S01]  /*11220*/  FADD.FTZ R210, R27, R210 ;  /* 0x000000d21bd27221 */ /* 0x000fe20000010000 */
[----:B------:R-:W-:Y:S01]  /*11230*/  MUFU.EX2 R110, R110 ;  /* 0x0000006e006e7308 */ /* 0x000fe20000000800 */
[----:B------:R-:W-:Y:S02]  /*11240*/  LDSM.16.MT88.4 R24, [R220+0x9800] ;  /* 0x00980000dc18783b */ /* 0x000fe40000004200 */
[C---:B------:R-:W-:Y:S01]  /*11250*/  HMMA.16816.F32 R164, R4.reuse, R20, R164 ;  /* 0x0000001404a4723c */ /* 0x040fe200000018a4 */
[----:B------:R-:W-:Y:S01]  /*11260*/  FADD.FTZ R196, R85, R196 ;  /* 0x000000c455c47221 */ /* 0x000fe20000010000 */
[----:B------:R1:W5:Y:S06]  /*11270*/  LDL.LU R71, [R1+0x48] ;  /* 0x0000480001477983 */ /* 0x00036c0000300800 */
[C---:B------:R-:W-:Y:S08]  /*11280*/  HMMA.16816.F32 R168, R4.reuse, R22, R168 ;  /* 0x0000001604a8723c */ /* 0x040ff000000018a8 */
[C---:B------:R-:W-:Y:S08]  /*11290*/  HMMA.16816.F32 R172, R4.reuse, R16, R172 ;  /* 0x0000001004ac723c */ /* 0x040ff000000018ac */
        /* <DEDUP_REMOVED lines=8> */
[----:B------:R-:W-:Y:S01]  /*11320*/  FADD.FTZ R208, R80, R196 ;  /* 0x000000c450d07221 */ /* 0x000fe20000010000 */
[----:B------:R-:W1:Y:S01]  /*11330*/  MUFU.EX2 R104, R104 ;  /* 0x0000006800687308 */ /* 0x000e620000000800 */
[----:B------:R-:W-:Y:S01]  /*11340*/  FADD.FTZ R211, R211, R88 ;  /* 0x00000058d3d37221 */ /* 0x000fe20000010000 */
[----:B------:R-:W1:Y:S06]  /*11350*/  LDSM.16.MT88.4 R20, [R224+0xa000] ;  /* 0x00a00000e014783b */ /* 0x000e6c0000004200 */
        /* <DEDUP_REMOVED lines=13> */
[----:B------:R-:W-:Y:S01]  /*11430*/  MUFU.EX2 R75, R75 ;  /* 0x0000004b004b7308 */ /* 0x000fe20000000800 */
[----:B------:R-:W-:Y:S01]  /*11440*/  FADD.FTZ R210, R251, R210 ;  /* 0x000000d2fbd27221 */ /* 0x000fe20000010000 */
[----:B------:R1:W5:Y:S06]  /*11450*/  LDL.LU R70, [R1+0x44] ;  /* 0x0000440001467983 */ /* 0x00036c0000300800 */
[----:B------:R-:W1:Y:S08]  /*11460*/  MUFU.EX2 R85, R131 ;  /* 0x0000008300557308 */ /* 0x000e700000000800 */
[----:B------:R-:W-:Y:S08]  /*11470*/  MUFU.EX2 R88, R113 ;  /* 0x0000007100587308 */ /* 0x000ff00000000800 */
[----:B------:R-:W1:Y:S08]  /*11480*/  MUFU.EX2 R80, R112 ;  /* 0x0000007000507308 */ /* 0x000e700000000800 */
[----:B------:R-:W-:Y:S08]  /*11490*/  MUFU.EX2 R113, R97 ;  /* 0x0000006100717308 */ /* 0x000ff00000000800 */
[----:B------:R-:W-:Y:S08]  /*114a0*/  MUFU.EX2 R131, R102 ;  /* 0x0000006600837308 */ /* 0x000ff00000000800 */
[----:B------:R-:W1:Y:S08]  /*114b0*/  MUFU.EX2 R112, R101 ;  /* 0x0000006500707308 */ /* 0x000e700000000800 */
[----:B------:R-:W2:Y:S08]  /*114c0*/  MUFU.EX2 R196, R98 ;  /* 0x0000006200c47308 */ /* 0x000eb00000000800 */
[----:B------:R-:W3:Y:S01]  /*114d0*/  MUFU.EX2 R97, R95 ;  /* 0x0000005f00617308 */ /* 0x000ee20000000800 */
[----:B-1----:R-:W-:-:S02]  /*114e0*/  F2FP.PACK_AB R8, R104, R110 ;  /* 0x0000006e6808723e */ /* 0x002fc400000000ff */
[----:B------:R-:W-:Y:S02]  /*114f0*/  F2FP.PACK_AB R9, R85, R103 ;  /* 0x000000675509723e */ /* 0x000fe400000000ff */
[----:B------:R-:W-:Y:S02]  /*11500*/  F2FP.PACK_AB R10, R83, R84 ;  /* 0x00000054530a723e */ /* 0x000fe400000000ff */
[----:B------:R-:W-:-:S07]  /*11510*/  F2FP.PACK_AB R11, R80, R88 ;  /* 0x00000058500b723e */ /* 0x000fce00000000ff */
[C---:B--2---:R-:W-:Y:S08]  /*11520*/  HMMA.16816.F32 R160, R8.reuse, R16, R160 ;  /* 0x0000001008a0723c */ /* 0x044ff000000018a0 */
[C---:B------:R-:W-:Y:S08]  /*11530*/  HMMA.16816.F32 R156, R8.reuse, R18, R156 ;  /* 0x00000012089c723c */ /* 0x040ff0000000189c */
[C---:B---3--:R-:W-:Y:S08]  /*11540*/  HMMA.16816.F32 R152, R8.reuse, R12, R152 ;  /* 0x0000000c0898723c */ /* 0x048ff00000001898 */
[C---:B------:R-:W-:Y:S08]  /*11550*/  HMMA.16816.F32 R148, R8.reuse, R14, R148 ;  /* 0x0000000e0894723c */ /* 0x040ff00000001894 */
[C---:B----4-:R-:W-:Y:S08]  /*11560*/  HMMA.16816.F32 R144, R8.reuse, R4, R144 ;  /* 0x000000040890723c */ /* 0x050ff00000001890 */
[C---:B------:R-:W-:Y:S08]  /*11570*/  HMMA.16816.F32 R140, R8.reuse, R6, R140 ;  /* 0x00000006088c723c */ /* 0x040ff0000000188c */
[C---:B------:R-:W-:Y:S08]  /*11580*/  HMMA.16816.F32 R136, R8.reuse, R24, R136 ;  /* 0x000000180888723c */ /* 0x040ff00000001888 */
[----:B------:R-:W-:Y:S07]  /*11590*/  HMMA.16816.F32 R132, R8, R26, R132 ;  /* 0x0000001a0884723c */ /* 0x000fee0000001884 */
[----:B------:R-:W-:-:S02]  /*115a0*/  F2FP.PACK_AB R8, R112, R131 ;  /* 0x000000837008723e */ /* 0x000fc400000000ff */
[----:B------:R-:W-:Y:S02]  /*115b0*/  F2FP.PACK_AB R9, R113, R196 ;  /* 0x000000c47109723e */ /* 0x000fe400000000ff */
[----:B------:R-:W-:Y:S02]  /*115c0*/  F2FP.PACK_AB R10, R99, R100 ;  /* 0x00000064630a723e */ /* 0x000fe400000000ff */
[----:B------:R-:W-:-:S07]  /*115d0*/  F2FP.PACK_AB R11, R97, R96 ;  /* 0x00000060610b723e */ /* 0x000fce00000000ff */
[C---:B------:R-:W-:Y:S08]  /*115e0*/  HMMA.16816.F32 R164, R8.reuse, R16, R164 ;  /* 0x0000001008a4723c */ /* 0x040ff000000018a4 */
[C---:B------:R-:W-:Y:S01]  /*115f0*/  HMMA.16816.F32 R168, R8.reuse, R18, R168 ;  /* 0x0000001208a8723c */ /* 0x040fe200000018a8 */
[----:B------:R-:W-:Y:S07]  /*11600*/  LDSM.16.MT88.4 R16, [R221+0xa000] ;  /* 0x00a00000dd10783b */ /* 0x000fee0000004200 */
[C---:B------:R-:W-:Y:S08]  /*11610*/  HMMA.16816.F32 R172, R8.reuse, R12, R172 ;  /* 0x0000000c08ac723c */ /* 0x040ff000000018ac */
[C---:B------:R-:W-:Y:S01]  /*11620*/  HMMA.16816.F32 R176, R8.reuse, R14, R176 ;  /* 0x0000000e08b0723c */ /* 0x040fe200000018b0 */
[----:B------:R-:W-:Y:S07]  /*11630*/  LDSM.16.MT88.4 R12, [R220+0xa000] ;  /* 0x00a00000dc0c783b */ /* 0x000fee0000004200 */
[C---:B------:R-:W-:Y:S08]  /*11640*/  HMMA.16816.F32 R180, R8.reuse, R4, R180 ;  /* 0x0000000408b4723c */ /* 0x040ff000000018b4 */
[C---:B------:R-:W-:Y:S01]  /*11650*/  HMMA.16816.F32 R184, R8.reuse, R6, R184 ;  /* 0x0000000608b8723c */ /* 0x040fe200000018b8 */
[----:B------:R-:W1:Y:S01]  /*11660*/  LDSM.16.MT88.4 R4, [R222+0xa000] ;  /* 0x00a00000de04783b */ /* 0x000e620000004200 */
[----:B------:R-:W-:Y:S08]  /*11670*/  MUFU.EX2 R95, R126 ;  /* 0x0000007e005f7308 */ /* 0x000ff00000000800 */
[----:B------:R-:W2:Y:S08]  /*11680*/  MUFU.EX2 R98, R125 ;  /* 0x0000007d00627308 */ /* 0x000eb00000000800 */
[----:B------:R-:W-:Y:S08]  /*11690*/  MUFU.EX2 R102, R124 ;  /* 0x0000007c00667308 */ /* 0x000ff00000000800 */
[----:B------:R-:W3:Y:S01]  /*116a0*/  MUFU.EX2 R101, R123 ;  /* 0x0000007b00657308 */ /* 0x000ee20000000800 */
[C---:B------:R-:W-:Y:S07]  /*116b0*/  HMMA.16816.F32 R188, R8.reuse, R24, R188 ;  /* 0x0000001808bc723c */ /* 0x040fee00000018bc */
[----:B------:R-:W-:Y:S01]  /*116c0*/  MUFU.EX2 R123, R35 ;  /* 0x00000023007b7308 */ /* 0x000fe20000000800 */
[----:B------:R-:W-:Y:S07]  /*116d0*/  HMMA.16816.F32 R192, R8, R26, R192 ;  /* 0x0000001a08c0723c */ /* 0x000fee00000018c0 */
[----:B------:R-:W4:Y:S08]  /*116e0*/  MUFU.EX2 R124, R34 ;  /* 0x00000022007c7308 */ /* 0x000f300000000800 */
[----:B------:R-:W-:Y:S08]  /*116f0*/  MUFU.EX2 R125, R33 ;  /* 0x00000021007d7308 */ /* 0x000ff00000000800 */
[----:B------:R1:W1:Y:S01]  /*11700*/  MUFU.EX2 R126, R32 ;  /* 0x00000020007e7308 */ /* 0x0002620000000800 */
[----:B------:R-:W-:-:S02]  /*11710*/  F2FP.PACK_AB R8, R93, R94 ;  /* 0x0000005e5d08723e */ /* 0x000fc400000000ff */
[----:B--2---:R-:W-:Y:S02]  /*11720*/  F2FP.PACK_AB R9, R98, R95 ;  /* 0x0000005f6209723e */ /* 0x004fe400000000ff */
[----:B------:R-:W-:Y:S02]  /*11730*/  F2FP.PACK_AB R10, R87, R91 ;  /* 0x0000005b570a723e */ /* 0x000fe400000000ff */
[----:B---3--:R-:W-:Y:S01]  /*11740*/  F2FP.PACK_AB R11, R101, R102 ;  /* 0x00000066650b723e */ /* 0x008fe200000000ff */
[----:B------:R-:W-:Y:S02]  /*11750*/  FADD.FTZ R208, R199, R208 ;  /* 0x000000d0c7d07221 */ /* 0x000fe40000010000 */
[----:B------:R-:W-:Y:S02]  /*11760*/  FADD.FTZ R210, R203, R210 ;  /* 0x000000d2cbd27221 */ /* 0x000fe40000010000 */
[----:B------:R-:W-:Y:S02]  /*11770*/  FADD.FTZ R211, R201, R211 ;  /* 0x000000d3c9d37221 */ /* 0x000fe40000010000 */
[----:B------:R-:W-:Y:S01]  /*11780*/  FADD.FTZ R198, R198, R208 ;  /* 0x000000d0c6c67221 */ /* 0x000fe20000010000 */
[----:B------:R-:W-:Y:S01]  /*11790*/  HMMA.16816.F32 R160, R8, R20, R160 ;  /* 0x0000001408a0723c */ /* 0x000fe200000018a0 */
[----:B------:R-:W-:Y:S01]  /*117a0*/  FADD.FTZ R202, R202, R210 ;  /* 0x000000d2caca7221 */ /* 0x000fe20000010000 */
[----:B-1----:R-:W-:Y:S01]  /*117b0*/  LDSM.16.MT88.4 R32, [R222+0xa800] ;  /* 0x00a80000de20783b */ /* 0x002fe20000004200 */
[----:B------:R-:W-:-:S02]  /*117c0*/  FADD.FTZ R200, R200, R211 ;  /* 0x000000d3c8c87221 */ /* 0x000fc40000010000 */
[----:B------:R-:W-:-:S03]  /*117d0*/  FADD.FTZ R24, R117, R198 ;  /* 0x000000c675187221 */ /* 0x000fc60000010000 */
[----:B------:R-:W-:Y:S01]  /*117e0*/  HMMA.16816.F32 R156, R8, R22, R156 ;  /* 0x00000016089c723c */ /* 0x000fe2000000189c */
[----:B------:R-:W-:-:S07]  /*117f0*/  FADD.FTZ R202, R121, R202 ;  /* 0x000000ca79ca7221 */ /* 0x000fce0000010000 */
[----:B------:R-:W-:Y:S01]  /*11800*/  HMMA.16816.F32 R152, R8, R4, R152 ;  /* 0x000000040898723c */ /* 0x000fe20000001898 */
[----:B------:R-:W-:-:S07]  /*11810*/  FADD.FTZ R200, R120, R200 ;  /* 0x000000c878c87221 */ /* 0x000fce0000010000 */
[----:B------:R-:W-:Y:S01]  /*11820*/  HMMA.16816.F32 R148, R8, R6, R148 ;  /* 0x000000060894723c */ /* 0x000fe20000001894 */
[----:B------:R-:W-:-:S07]  /*11830*/  FADD.FTZ R24, R116, R24 ;  /* 0x0000001874187221 */ /* 0x000fce0000010000 */
[C---:B------:R-:W-:Y:S08]  /*11840*/  HMMA.16816.F32 R144, R8.reuse, R16, R144 ;  /* 0x000000100890723c */ /* 0x040ff00000001890 */
[C---:B------:R-:W-:Y:S08]  /*11850*/  HMMA.16816.F32 R140, R8.reuse, R18, R140 ;  /* 0x00000012088c723c */ /* 0x040ff0000000188c */
[C---:B------:R-:W-:Y:S08]  /*11860*/  HMMA.16816.F32 R136, R8.reuse, R12, R136 ;  /* 0x0000000c0888723c */ /* 0x040ff00000001888 */
[----:B------:R-:W-:Y:S07]  /*11870*/  HMMA.16816.F32 R132, R8, R14, R132 ;  /* 0x0000000e0884723c */ /* 0x000fee0000001884 */
[----:B------:R-:W-:-:S02]  /*11880*/  F2FP.PACK_AB R8, R77, R78 ;  /* 0x0000004e4d08723e */ /* 0x000fc400000000ff */
[----:B----4-:R-:W-:Y:S02]  /*11890*/  F2FP.PACK_AB R9, R124, R123 ;  /* 0x0000007b7c09723e */ /* 0x010fe400000000ff */
[----:B------:R-:W-:Y:S02]  /*118a0*/  F2FP.PACK_AB R10, R75, R76 ;  /* 0x0000004c4b0a723e */ /* 0x000fe400000000ff */
[----:B------:R-:W-:Y:S01]  /*118b0*/  F2FP.PACK_AB R11, R126, R125 ;  /* 0x0000007d7e0b723e */ /* 0x000fe200000000ff */
[----:B------:R-:W-:Y:S06]  /*118c0*/  MUFU.EX2 R117, R31 ;  /* 0x0000001f00757308 */ /* 0x000fec0000000800 */
[C---:B------:R-:W-:Y:S02]  /*118d0*/  HMMA.16816.F32 R164, R8.reuse, R20, R164 ;  /* 0x0000001408a4723c */ /* 0x040fe400000018a4 */
[----:B------:R-:W-:Y:S06]  /*118e0*/  MUFU.EX2 R116, R30 ;  /* 0x0000001e00747308 */ /* 0x000fec0000000800 */
[C---:B------:R-:W-:Y:S01]  /*118f0*/  HMMA.16816.F32 R168, R8.reuse, R22, R168 ;  /* 0x0000001608a8723c */ /* 0x040fe200000018a8 */
[----:B------:R-:W-:Y:S01]  /*11900*/  LDSM.16.MT88.4 R20, [R220+0xa800] ;  /* 0x00a80000dc14783b */ /* 0x000fe20000004200 */
[----:B------:R-:W-:Y:S06]  /*11910*/  MUFU.EX2 R120, R29 ;  /* 0x0000001d00787308 */ /* 0x000fec0000000800 */
[C---:B------:R-:W-:Y:S02]  /*11920*/  HMMA.16816.F32 R172, R8.reuse, R4, R172 ;  /* 0x0000000408ac723c */ /* 0x040fe400000018ac */
[----:B------:R1:W-:Y:S06]  /*11930*/  MUFU.EX2 R121, R28 ;  /* 0x0000001c00797308 */ /* 0x0003ec0000000800 */
[C---:B------:R-:W-:Y:S01]  /*11940*/  HMMA.16816.F32 R176, R8.reuse, R6, R176 ;  /* 0x0000000608b0723c */ /* 0x040fe200000018b0 */
[----:B------:R-:W2:Y:S04]  /*11950*/  LDSM.16.MT88.4 R4, [R224+0xa800] ;  /* 0x00a80000e004783b */ /* 0x000ea80000004200 */
[----:B-1----:R-:W1:Y:S01]  /*11960*/  LDSM.16.MT88.4 R28, [R221+0xa800] ;  /* 0x00a80000dd1c783b */ /* 0x002e620000004200 */
[----:B------:R-:W-:Y:S08]  /*11970*/  MUFU.EX2 R111, R111 ;  /* 0x0000006f006f7308 */ /* 0x000ff00000000800 */
[----:B------:R-:W-:Y:S08]  /*11980*/  MUFU.EX2 R109, R109 ;  /* 0x0000006d006d7308 */ /* 0x000ff00000000800 */
[----:B------:R-:W-:Y:S08]  /*11990*/  MUFU.EX2 R108, R108 ;  /* 0x0000006c006c7308 */ /* 0x000ff00000000800 */
[----:B------:R-:W-:Y:S08]  /*119a0*/  MUFU.EX2 R107, R107 ;  /* 0x0000006b006b7308 */ /* 0x000ff00000000800 */
[----:B------:R-:W-:Y:S08]  /*119b0*/  MUFU.EX2 R74, R74 ;  /* 0x0000004a004a7308 */ /* 0x000ff00000000800 */
[----:B------:R-:W3:Y:S08]  /*119c0*/  MUFU.EX2 R73, R73 ;  /* 0x0000004900497308 */ /* 0x000ef00000000800 */
[----:B------:R-:W-:Y:S08]  /*119d0*/  MUFU.EX2 R72, R72 ;  /* 0x0000004800487308 */ /* 0x000ff00000000800 */
[----:B------:R-:W-:Y:S08]  /*119e0*/  MUFU.EX2 R69, R69 ;  /* 0x0000004500457308 */ /* 0x000ff00000000800 */
[----:B------:R-:W-:Y:S08]  /*119f0*/  MUFU.EX2 R67, R67 ;  /* 0x0000004300437308 */ /* 0x000ff00000000800 */
[----:B------:R-:W4:Y:S08]  /*11a00*/  MUFU.EX2 R66, R66 ;  /* 0x0000004200427308 */ /* 0x000f300000000800 */
[----:B------:R-:W-:Y:S08]  /*11a10*/  MUFU.EX2 R65, R65 ;  /* 0x0000004100417308 */ /* 0x000ff00000000800 */
[----:B------:R-:W1:Y:S01]  /*11a20*/  MUFU.EX2 R64, R64 ;  /* 0x0000004000407308 */ /* 0x000e620000000800 */
[----:B------:R-:W-:Y:S01]  /*11a30*/  HMMA.16816.F32 R180, R8, R16, R180 ;  /* 0x0000001008b4723c */ /* 0x000fe200000018b4 */
[----:B------:R-:W-:-:S02]  /*11a40*/  FADD.FTZ R209, R205, R209 ;  /* 0x000000d1cdd17221 */ /* 0x000fc40000010000 */
[----:B------:R-:W-:-:S04]  /*11a50*/  FADD.FTZ R24, R115, R24 ;  /* 0x0000001873187221 */ /* 0x000fc80000010000 */
[----:B---3--:R-:W-:Y:S01]  /*11a60*/  F2FP.PACK_AB R16, R73, R74 ;  /* 0x0000004a4910723e */ /* 0x008fe200000000ff */
[----:B------:R-:W-:Y:S01]  /*11a70*/  HMMA.16816.F32 R184, R8, R18, R184 ;  /* 0x0000001208b8723c */ /* 0x000fe200000018b8 */
[----:B----4-:R-:W-:-:S06]  /*11a80*/  F2FP.PACK_AB R17, R66, R67 ;  /* 0x000000434211723e */ /* 0x010fcc00000000ff */
[----:B------:R-:W-:Y:S01]  /*11a90*/  F2FP.PACK_AB R18, R69, R72 ;  /* 0x000000484512723e */ /* 0x000fe200000000ff */
[----:B------:R-:W-:Y:S01]  /*11aa0*/  HMMA.16816.F32 R188, R8, R12, R188 ;  /* 0x0000000c08bc723c */ /* 0x000fe200000018bc */
[----:B-1----:R-:W-:-:S07]  /*11ab0*/  F2FP.PACK_AB R19, R64, R65 ;  /* 0x000000414013723e */ /* 0x002fce00000000ff */
[----:B------:R-:W-:Y:S01]  /*11ac0*/  HMMA.16816.F32 R192, R8, R14, R192 ;  /* 0x0000000e08c0723c */ /* 0x000fe200000018c0 */
[----:B------:R-:W-:Y:S01]  /*11ad0*/  FADD.FTZ R204, R204, R209 ;  /* 0x000000d1cccc7221 */ /* 0x000fe20000010000 */
[----:B------:R-:W1:Y:S05]  /*11ae0*/  LDSM.16.MT88.4 R12, [R224+0xb000] ;  /* 0x00b00000e00c783b */ /* 0x000e6a0000004200 */
[----:B------:R-:W-:Y:S02]  /*11af0*/  F2FP.PACK_AB R8, R116, R117 ;  /* 0x000000757408723e */ /* 0x000fe400000000ff */
[----:B------:R-:W-:Y:S02]  /*11b00*/  F2FP.PACK_AB R9, R109, R111 ;  /* 0x0000006f6d09723e */ /* 0x000fe400000000ff */
[----:B------:R-:W-:-:S02]  /*11b10*/  F2FP.PACK_AB R10, R121, R120 ;  /* 0x00000078790a723e */ /* 0x000fc400000000ff */
[----:B------:R-:W-:Y:S01]  /*11b20*/  F2FP.PACK_AB R11, R107, R108 ;  /* 0x0000006c6b0b723e */ /* 0x000fe200000000ff */
[----:B------:R-:W-:Y:S01]  /*11b30*/  FADD.FTZ R114, R114, R24 ;  /* 0x0000001872727221 */ /* 0x000fe20000010000 */
[----:B--2---:R-:W-:Y:S01]  /*11b40*/  HMMA.16816.F32 R164, R16, R4, R164 ;  /* 0x0000000410a4723c */ /* 0x004fe200000018a4 */
[----:B------:R-:W-:Y:S01]  /*11b50*/  LDSM.16.MT88.4 R24, [R220+0xb000] ;  /* 0x00b00000dc18783b */ /* 0x000fe20000004200 */
[----:B------:R-:W-:-:S06]  /*11b60*/  FADD.FTZ R204, R122, R204 ;  /* 0x000000cc7acc7221 */ /* 0x000fcc0000010000 */
        /* <DEDUP_REMOVED lines=8> */
[----:B------:R-:W-:Y:S01]  /*11bf0*/  HMMA.16816.F32 R132, R8, R22, R132 ;  /* 0x000000160884723c */ /* 0x000fe20000001884 */
[----:B------:R-:W2:Y:S07]  /*11c00*/  LDSM.16.MT88.4 R8, [R222+0xb000] ;  /* 0x00b00000de08783b */ /* 0x000eae0000004200 */
[----:B------:R-:W-:Y:S01]  /*11c10*/  HMMA.16816.F32 R168, R16, R6, R168 ;  /* 0x0000000610a8723c */ /* 0x000fe200000018a8 */
[----:B------:R-:W3:Y:S01]  /*11c20*/  LDSM.16.MT88.4 R4, [R221+0xb000] ;  /* 0x00b00000dd04783b */ /* 0x000ee20000004200 */
[----:B------:R-:W-:-:S02]  /*11c30*/  FADD.FTZ R207, R207, R202 ;  /* 0x000000cacfcf7221 */ /* 0x000fc40000010000 */
[----:B------:R-:W-:Y:S02]  /*11c40*/  FADD.FTZ R197, R197, R200 ;  /* 0x000000c8c5c57221 */ /* 0x000fe40000010000 */
        /* <DEDUP_REMOVED lines=8> */
[----:B------:R-:W-:-:S03]  /*11cd0*/  FADD.FTZ R114, R90, R114 ;  /* 0x000000725a727221 */ /* 0x000fc60000010000 */
[----:B------:R-:W-:Y:S01]  /*11ce0*/  HMMA.16816.F32 R176, R16, R34, R176 ;  /* 0x0000002210b0723c */ /* 0x000fe200000018b0 */
[----:B------:R-:W-:Y:S01]  /*11cf0*/  FADD.FTZ R129, R106, R129 ;  /* 0x000000816a817221 */ /* 0x000fe20000010000 */
[----:B------:R-:W-:Y:S01]  /*11d00*/  MUFU.EX2 R62, R62 ;  /* 0x0000003e003e7308 */ /* 0x000fe20000000800 */
[----:B------:R-:W-:-:S05]  /*11d10*/  FADD.FTZ R127, R105, R127 ;  /* 0x0000007f697f7221 */ /* 0x000fca0000010000 */
[----:B------:R-:W-:Y:S02]  /*11d20*/  HMMA.16816.F32 R180, R16, R28, R180 ;  /* 0x0000001c10b4723c */ /* 0x000fe400000018b4 */
[----:B------:R-:W-:Y:S01]  /*11d30*/  MUFU.EX2 R61, R61 ;  /* 0x0000003d003d7308 */ /* 0x000fe20000000800 */
[----:B------:R-:W-:-:S05]  /*11d40*/  FADD.FTZ R118, R92, R118 ;  /* 0x000000765c767221 */ /* 0x000fca0000010000 */
[----:B------:R-:W-:Y:S02]  /*11d50*/  HMMA.16816.F32 R184, R16, R30, R184 ;  /* 0x0000001e10b8723c */ /* 0x000fe400000018b8 */
[----:B------:R-:W-:Y:S01]  /*11d60*/  MUFU.EX2 R60, R60 ;  /* 0x0000003c003c7308 */ /* 0x000fe20000000800 */
[----:B------:R-:W-:Y:S02]  /*11d70*/  FADD.FTZ R89, R89, R114 ;  /* 0x0000007259597221 */ /* 0x000fe40000010000 */
[----:B------:R-:W-:-:S05]  /*11d80*/  FADD.FTZ R131, R131, R129 ;  /* 0x0000008183837221 */ /* 0x000fca0000010000 */
[----:B------:R-:W-:Y:S01]  /*11d90*/  MUFU.EX2 R86, R86 ;  /* 0x0000005600567308 */ /* 0x000fe20000000800 */
[----:B------:R-:W-:-:S07]  /*11da0*/  FADD.FTZ R196, R196, R127 ;  /* 0x0000007fc4c47221 */ /* 0x000fce0000010000 */
[----:B------:R-:W-:Y:S01]  /*11db0*/  MUFU.EX2 R82, R82 ;  /* 0x0000005200527308 */ /* 0x000fe20000000800 */
[----:B------:R-:W-:-:S07]  /*11dc0*/  FADD.FTZ R110, R110, R118 ;  /* 0x000000766e6e7221 */ /* 0x000fce0000010000 */
[----:B------:R-:W-:Y:S08]  /*11dd0*/  MUFU.EX2 R81, R81 ;  /* 0x0000005100517308 */ /* 0x000ff00000000800 */
[----:B------:R-:W-:Y:S08]  /*11de0*/  MUFU.EX2 R79, R79 ;  /* 0x0000004f004f7308 */ /* 0x000ff00000000800 */
[----:B------:R-:W-:Y:S08]  /*11df0*/  MUFU.EX2 R59, R59 ;  /* 0x0000003b003b7308 */ /* 0x000ff00000000800 */
[----:B------:R-:W4:Y:S08]  /*11e00*/  MUFU.EX2 R58, R58 ;  /* 0x0000003a003a7308 */ /* 0x000f300000000800 */
[----:B------:R-:W-:Y:S08]  /*11e10*/  MUFU.EX2 R57, R57 ;  /* 0x0000003900397308 */ /* 0x000ff00000000800 */
[----:B------:R-:W-:Y:S08]  /*11e20*/  MUFU.EX2 R56, R56 ;  /* 0x0000003800387308 */ /* 0x000ff00000000800 */
[----:B------:R-:W-:Y:S08]  /*11e30*/  MUFU.EX2 R55, R55 ;  /* 0x0000003700377308 */ /* 0x000ff00000000800 */
        /* <DEDUP_REMOVED lines=13> */
[----:B----4-:R-:W-:Y:S01]  /*11f10*/  F2FP.PACK_AB R20, R58, R59 ;  /* 0x0000003b3a14723e */ /* 0x010fe200000000ff */
[----:B------:R-:W-:Y:S01]  /*11f20*/  HMMA.16816.F32 R192, R16, R22, R192 ;  /* 0x0000001610c0723c */ /* 0x000fe200000018c0 */
[----:B-1----:R-:W-:Y:S01]  /*11f30*/  F2FP.PACK_AB R21, R54, R55 ;  /* 0x000000373615723e */ /* 0x002fe200000000ff */
[----:B------:R-:W-:Y:S02]  /*11f40*/  FADD.FTZ R99, R99, R131 ;  /* 0x0000008363637221 */ /* 0x000fe40000010000 */
[----:B------:R-:W-:-:S03]  /*11f50*/  FADD.FTZ R97, R97, R196 ;  /* 0x000000c461617221 */ /* 0x000fc60000010000 */
[----:B------:R-:W-:Y:S02]  /*11f60*/  F2FP.PACK_AB R16, R62, R63 ;  /* 0x0000003f3e10723e */ /* 0x000fe400000000ff */
[----:B------:R-:W-:Y:S02]  /*11f70*/  F2FP.PACK_AB R17, R82, R86 ;  /* 0x000000565211723e */ /* 0x000fe400000000ff */
[----:B------:R-:W-:Y:S02]  /*11f80*/  F2FP.PACK_AB R18, R60, R61 ;  /* 0x0000003d3c12723e */ /* 0x000fe400000000ff */
[----:B------:R-:W-:Y:S02]  /*11f90*/  F2FP.PACK_AB R19, R79, R81 ;  /* 0x000000514f13723e */ /* 0x000fe400000000ff */
[----:B------:R-:W-:Y:S02]  /*11fa0*/  F2FP.PACK_AB R22, R56, R57 ;  /* 0x000000393816723e */ /* 0x000fe400000000ff */
[----:B------:R-:W-:Y:S01]  /*11fb0*/  F2FP.PACK_AB R23, R52, R53 ;  /* 0x000000353417723e */ /* 0x000fe200000000ff */
        /* <DEDUP_REMOVED lines=10> */
[----:B--2---:R-:W-:Y:S01]  /*12060*/  HMMA.16816.F32 R152, R16, R8, R152 ;  /* 0x000000081098723c */ /* 0x004fe20000001898 */
[----:B------:R-:W-:Y:S02]  /*12070*/  FADD.FTZ R83, R93, R83 ;  /* 0x000000535d537221 */ /* 0x000fe40000010000 */
[----:B------:R-:W-:-:S05]  /*12080*/  FADD.FTZ R88, R98, R88 ;  /* 0x0000005862587221 */ /* 0x000fca0000010000 */
[----:B------:R-:W-:Y:S01]  /*12090*/  HMMA.16816.F32 R148, R16, R10, R148 ;  /* 0x0000000a1094723c */ /* 0x000fe20000001894 */
[----:B------:R-:W-:-:S07]  /*120a0*/  FADD.FTZ R99, R76, R99 ;  /* 0x000000634c637221 */ /* 0x000fce0000010000 */
[----:B---3--:R-:W-:Y:S01]  /*120b0*/  HMMA.16816.F32 R144, R16, R4, R144 ;  /* 0x000000041090723c */ /* 0x008fe20000001890 */
[----:B------:R-:W-:-:S07]  /*120c0*/  FADD.FTZ R97, R125, R97 ;  /* 0x000000617d617221 */ /* 0x000fce0000010000 */
[C---:B------:R-:W-:Y:S08]  /*120d0*/  HMMA.16816.F32 R140, R16.reuse, R6, R140 ;  /* 0x00000006108c723c */ /* 0x040ff0000000188c */
[C---:B------:R-:W-:Y:S08]  /*120e0*/  HMMA.16816.F32 R136, R16.reuse, R24, R136 ;  /* 0x000000181088723c */ /* 0x040ff00000001888 */
[----:B------:R-:W-:Y:S01]  /*120f0*/  HMMA.16816.F32 R132, R16, R26, R132 ;  /* 0x0000001a1084723c */ /* 0x000fe20000001884 */
[----:B------:R-:W1:Y:S07]  /*12100*/  LDSM.16.MT88.4 R16, [R224+0xb800] ;  /* 0x00b80000e010783b */ /* 0x000e6e0000004200 */
        /* <DEDUP_REMOVED lines=18> */
[----:B------:R-:W-:Y:S01]  /*12230*/  MUFU.EX2 R51, R51 ;  /* 0x0000003300337308 */ /* 0x000fe20000000800 */
[----:B------:R-:W-:Y:S02]  /*12240*/  FADD.FTZ R88, R111, R88 ;  /* 0x000000586f587221 */ /* 0x000fe40000010000 */
[----:B------:R-:W-:Y:S02]  /*12250*/  FADD.FTZ R99, R73, R99 ;  /* 0x0000006349637221 */ /* 0x000fe40000010000 */
[----:B------:R-:W-:-:S03]  /*12260*/  FADD.FTZ R97, R66, R97 ;  /* 0x0000006142617221 */ /* 0x000fc60000010000 */
[----:B------:R-:W1:Y:S01]  /*12270*/  MUFU.EX2 R50, R50 ;  /* 0x0000003200327308 */ /* 0x000e620000000800 */
        /* <DEDUP_REMOVED lines=8> */
[----:B------:R-:W-:Y:S07]  /*12300*/  HMMA.16816.F32 R192, R20, R26, R192 ;  /* 0x0000001a14c0723c */ /* 0x000fee00000018c0 */
[----:B------:R-:W1:Y:S01]  /*12310*/  MUFU.EX2 R3, R3 ;  /* 0x0000000300037308 */ /* 0x000e620000000800 */
[----:B------:R-:W-:-:S07]  /*12320*/  FADD.FTZ R88, R108, R88 ;  /* 0x000000586c587221 */ /* 0x000fce0000010000 */
[----:B------:R-:W-:Y:S08]  /*12330*/  MUFU.EX2 R2, R2 ;  /* 0x0000000200027308 */ /* 0x000ff00000000800 */
[----:B------:R-:W1:Y:S01]  /*12340*/  MUFU.EX2 R0, R0 ;  /* 0x0000000000007308 */ /* 0x000e620000000800 */
[----:B------:R-:W-:Y:S02]  /*12350*/  FADD.FTZ R99, R69, R99 ;  /* 0x0000006345637221 */ /* 0x000fe40000010000 */
[----:B------:R-:W-:-:S02]  /*12360*/  FADD.FTZ R97, R64, R97 ;  /* 0x0000006140617221 */ /* 0x000fc40000010000 */
[----:B------:R-:W-:-:S03]  /*12370*/  FADD.FTZ R83, R121, R83 ;  /* 0x0000005379537221 */ /* 0x000fc60000010000 */
[----:B------:R-:W1:Y:S01]  /*12380*/  MUFU.EX2 R43, R43 ;  /* 0x0000002b002b7308 */ /* 0x000e620000000800 */
[----:B------:R-:W-:Y:S02]  /*12390*/  FADD.FTZ R88, R107, R88 ;  /* 0x000000586b587221 */ /* 0x000fe40000010000 */
[----:B------:R-:W-:-:S05]  /*123a0*/  FADD.FTZ R99, R59, R99 ;  /* 0x000000633b637221 */ /* 0x000fca0000010000 */
[----:B------:R-:W-:Y:S01]  /*123b0*/  MUFU.EX2 R42, R42 ;  /* 0x0000002a002a7308 */ /* 0x000fe20000000800 */
[----:B------:R-:W-:-:S07]  /*123c0*/  FADD.FTZ R97, R55, R97 ;  /* 0x0000006137617221 */ /* 0x000fce0000010000 */
[----:B------:R-:W-:Y:S01]  /*123d0*/  MUFU.EX2 R41, R41 ;  /* 0x0000002900297308 */ /* 0x000fe20000000800 */
[----:B------:R-:W-:-:S07]  /*123e0*/  FADD.FTZ R83, R63, R83 ;  /* 0x000000533f537221 */ /* 0x000fce0000010000 */
[----:B------:R-:W-:Y:S01]  /*123f0*/  MUFU.EX2 R40, R40 ;  /* 0x0000002800287308 */ /* 0x000fe20000000800 */
[----:B------:R-:W-:Y:S07]  /*12400*/  HMMA.16816.F32 R188, R20, R24, R188 ;  /* 0x0000001814bc723c */ /* 0x000fee00000018bc */
[----:B------:R-:W1:Y:S01]  /*12410*/  MUFU.EX2 R39, R39 ;  /* 0x0000002700277308 */ /* 0x000e620000000800 */
[----:B------:R-:W-:-:S07]  /*12420*/  FADD.FTZ R88, R86, R88 ;  /* 0x0000005856587221 */ /* 0x000fce0000010000 */
[----:B------:R-:W1:Y:S08]  /*12430*/  MUFU.EX2 R38, R38 ;  /* 0x0000002600267308 */ /* 0x000e700000000800 */
[----:B------:R-:W-:Y:S08]  /*12440*/  MUFU.EX2 R37, R37 ;  /* 0x0000002500257308 */ /* 0x000ff00000000800 */
[----:B------:R-:W2:Y:S01]  /*12450*/  MUFU.EX2 R36, R36 ;  /* 0x0000002400247308 */ /* 0x000ea20000000800 */
[----:B-1----:R-:W-:Y:S01]  /*12460*/  F2FP.PACK_AB R20, R50, R51 ;  /* 0x000000333214723e */ /* 0x002fe200000000ff */
[----:B------:R-:W-:Y:S01]  /*12470*/  FADD.FTZ R99, R58, R99 ;  /* 0x000000633a637221 */ /* 0x000fe20000010000 */
[----:B------:R-:W-:Y:S01]  /*12480*/  F2FP.PACK_AB R21, R3, R68 ;  /* 0x000000440315723e */ /* 0x000fe200000000ff */
[----:B------:R-:W-:Y:S01]  /*12490*/  FADD.FTZ R97, R54, R97 ;  /* 0x0000006136617221 */ /* 0x000fe20000010000 */
[----:B------:R-:W-:-:S02]  /*124a0*/  F2FP.PACK_AB R22, R48, R49 ;  /* 0x000000313016723e */ /* 0x000fc400000000ff */
[----:B------:R-:W-:Y:S01]  /*124b0*/  F2FP.PACK_AB R23, R0, R2 ;  /* 0x000000020017723e */ /* 0x000fe200000000ff */
[----:B------:R-:W-:Y:S02]  /*124c0*/  FADD.FTZ R83, R62, R83 ;  /* 0x000000533e537221 */ /* 0x000fe40000010000 */
[----:B------:R-:W-:Y:S01]  /*124d0*/  FADD.FTZ R88, R82, R88 ;  /* 0x0000005852587221 */ /* 0x000fe20000010000 */
[----:B------:R-:W1:Y:S01]  /*124e0*/  S2R R251, SR_TID.X ;  /* 0x0000000000fb7919 */ /* 0x000e620000002100 */
[----:B------:R-:W-:Y:S02]  /*124f0*/  FADD.FTZ R99, R57, R99 ;  /* 0x0000006339637221 */ /* 0x000fe40000010000 */
[----:B------:R-:W-:Y:S01]  /*12500*/  FADD.FTZ R97, R53, R97 ;  /* 0x0000006135617221 */ /* 0x000fe20000010000 */
[----:B------:R-:W-:Y:S01]  /*12510*/  HMMA.16816.F32 R160, R20, R16, R160 ;  /* 0x0000001014a0723c */ /* 0x000fe200000018a0 */
[----:B------:R-:W-:Y:S02]  /*12520*/  FADD.FTZ R83, R61, R83 ;  /* 0x000000533d537221 */ /* 0x000fe40000010000 */
[----:B------:R-:W-:-:S02]  /*12530*/  FADD.FTZ R88, R81, R88 ;  /* 0x0000005851587221 */ /* 0x000fc40000010000 */
        /* <DEDUP_REMOVED lines=12> */
[C---:B----4-:R-:W-:Y:S08]  /*12600*/  HMMA.16816.F32 R136, R20.reuse, R4, R136 ;  /* 0x000000041488723c */ /* 0x050ff00000001888 */
[----:B------:R-:W-:Y:S07]  /*12610*/  HMMA.16816.F32 R132, R20, R6, R132 ;  /* 0x000000061484723c */ /* 0x000fee0000001884 */
[----:B------:R-:W-:-:S02]  /*12620*/  F2FP.PACK_AB R20, R42, R43 ;  /* 0x0000002b2a14723e */ /* 0x000fc400000000ff */
[----:B------:R-:W-:Y:S02]  /*12630*/  F2FP.PACK_AB R21, R38, R39 ;  /* 0x000000272615723e */ /* 0x000fe400000000ff */
[----:B------:R-:W-:Y:S02]  /*12640*/  F2FP.PACK_AB R22, R40, R41 ;  /* 0x000000292816723e */ /* 0x000fe400000000ff */
        /* <DEDUP_REMOVED lines=15> */
[----:B------:R-:W-:Y:S01]  /*12740*/  HMMA.16816.F32 R192, R20, R6, R192 ;  /* 0x0000000614c0723c */ /* 0x000fe200000018c0 */
[----:B------:R-:W-:-:S02]  /*12750*/  FADD.FTZ R88, R2, R88 ;  /* 0x0000005802587221 */ /* 0x000fc40000010000 */
[----:B------:R-:W-:Y:S02]  /*12760*/  FADD.FTZ R3, R36, R97 ;  /* 0x0000006124037221 */ /* 0x000fe40000010000 */
[----:B------:R-:W-:-:S03]  /*12770*/  FADD.FTZ R2, R48, R83 ;  /* 0x0000005330027221 */ /* 0x000fc60000010000 */
[----:B------:R-:W-:Y:S01]  /*12780*/  HMMA.16816.F32 R188, R20, R4, R188 ;  /* 0x0000000414bc723c */ /* 0x000fe200000018bc */
[----:B------:R-:W-:Y:S01]  /*12790*/  FADD.FTZ R0, R0, R88 ;  /* 0x0000005800007221 */ /* 0x000fe20000010000 */
[----:B-1----:R-:W-:-:S05]  /*127a0*/  SHF.L.U32 R251, R251, 0x1, RZ ;  /* 0x00000001fbfb7819 */ /* 0x002fca00000006ff */
[----:B------:R-:W-:Y:S01]  /*127b0*/  FADD.FTZ R4, R40, R99 ;  /* 0x0000006328047221 */ /* 0x000fe20000010000 */
[----:B------:R-:W-:-:S04]  /*127c0*/  LOP3.LUT R251, R251, 0x6, RZ, 0xc0, !PT ;  /* 0x00000006fbfb7812 */ /* 0x000fc800078ec0ff */
[----:B------:R-:W-:Y:S01]  /*127d0*/  STL [R1+0x1c], R4 ;  /* 0x00001c0401007387 */ /* 0x000fe20000100800 */
[----:B------:R-:W-:-:S03]  /*127e0*/  MOV R68, R47 ;  /* 0x0000002f00447202 */ /* 0x000fc60000000f00 */
[----:B------:R1:W-:Y:S04]  /*127f0*/  STL [R1+0x18], R3 ;  /* 0x0000180301007387 */ /* 0x0003e80000100800 */
[----:B------:R2:W-:Y:S04]  /*12800*/  STL [R1+0x14], R2 ;  /* 0x0000140201007387 */ /* 0x0005e80000100800 */
[----:B------:R3:W-:Y:S01]  /*12810*/  STL [R1+0x10], R0 ;  /* 0x0000100001007387 */ /* 0x0007e20000100800 */
[----:B-1----:R-:W-:Y:S02]  /*12820*/  MOV R3, R46 ;  /* 0x0000002e00037202 */ /* 0x002fe40000000f00 */
[----:B--2---:R-:W-:-:S02]  /*12830*/  MOV R2, R45 ;  /* 0x0000002d00027202 */ /* 0x004fc40000000f00 */
[----:B---3--:R-:W-:Y:S02]  /*12840*/  MOV R0, R44 ;  /* 0x0000002c00007202 */ /* 0x008fe40000000f00 */
.L_x_541:
[----:B--2---:R-:W-:-:S06]  /*12850*/  UISETP.GT.AND UP0, UPT, UR14, UR9, UPT ;  /* 0x000000090e00728c */ /* 0x004fcc000bf04270 */
[----:B------:R-:W-:-:S13]  /*12860*/  PLOP3.LUT P0, PT, PT, PT, UP0, 0x80, 0x0 ;  /* 0x000000000000781c */ /* 0x000fda0003f0f008 */
[----:B------:R-:W-:Y:S05]  /*12870*/  @!P0 BRA `(.L_x_543) ;  /* 0x0000875000008947 */ /* 0x000fea0003800000 */
[----:B------:R-:W2:Y:S01]  /*12880*/  LDL.LU.64 R4, [R1+0x8] ;  /* 0x0000080001047983 */ /* 0x000ea20000300a00 */
[----:B------:R-:W-:Y:S01]  /*12890*/  IMAD.MOV.U32 R199, RZ, RZ, R3 ;  /* 0x000000ffffc77224 */ /* 0x000fe200078e0003 */
[----:B------:R-:W-:Y:S01]  /*128a0*/  ULDC.64 UR12, c[0x0][0x198] ;  /* 0x00006600000c7ab9 */ /* 0x000fe20000000a00 */
[----:B------:R-:W-:Y:S01]  /*128b0*/  IMAD.MOV.U32 R197, RZ, RZ, R2 ;  /* 0x000000ffffc57224 */ /* 0x000fe200078e0002 */
[----:B-----5:R-:W-:Y:S01]  /*128c0*/  MOV R2, R70 ;  /* 0x0000004600027202 */ /* 0x020fe20000000f00 */
[----:B------:R-:W-:Y:S01]  /*128d0*/  IMAD.MOV.U32 R198, RZ, RZ, R68 ;  /* 0x000000ffffc67224 */ /* 0x000fe200078e0044 */
[----:B------:R-:W-:Y:S01]  /*128e0*/  MOV R196, R0 ;  /* 0x0000000000c47202 */ /* 0x000fe20000000f00 */
[----:B------:R-:W-:Y:S02]  /*128f0*/  ULDC.64 UR6, c[0x0][0x1a0] ;  /* 0x0000680000067ab9 */ /* 0x000fe40000000a00 */
[----:B------:R-:W-:Y:S02]  /*12900*/  USHF.L.U64.HI UR13, UR12, 0x5, UR13 ;  /* 0x000000050c0d7899 */ /* 0x000fe4000801020d */
[----:B------:R-:W-:-:S02]  /*12910*/  USHF.L.U64.HI UR4, UR6, 0x5, UR7 ;  /* 0x0000000506047899 */ /* 0x000fc40008010207 */
[----:B------:R-:W-:Y:S02]  /*12920*/  USHF.L.U32 UR8, UR6, 0x5, URZ ;  /* 0x0000000506087899 */ /* 0x000fe4000800063f */
[----:B------:R-:W-:Y:S01]  /*12930*/  USHF.L.U32 UR12, UR12, 0x5, URZ ;  /* 0x000000050c0c7899 */ /* 0x000fe2000800063f */
[----:B--2---:R-:W-:-:S05]  /*12940*/  MOV R3, R5 ;  /* 0x0000000500037202 */ /* 0x004fca0000000f00 */
[----:B------:R1:W-:Y:S01]  /*12950*/  STL.64 [R1+0x8], R2 ;  /* 0x0000080201007387 */ /* 0x0003e20000100a00 */
[----:B------:R-:W-:Y:S05]  /*12960*/  BRA `(.L_x_544) ;  /* 0x0000029000007947 */ /* 0x000fea0003800000 */
.L_x_546:
[----:B------:R-:W-:Y:S02]  /*12970*/  UIADD3 UR17, UR14, -0x2, URZ ;  /* 0xfffffffe0e117890 */ /* 0x000fe4000fffe03f */
[----:B------:R-:W-:Y:S02]  /*12980*/  ULDC.64 UR6, c[0x0][0x198] ;  /* 0x0000660000067ab9 */ /* 0x000fe40000000a00 */
[----:B------:R-:W-:Y:S02]  /*12990*/  USHF.R.S32.HI UR14, URZ, 0x1f, UR17 ;  /* 0x0000001f3f0e7899 */ /* 0x000fe40008011411 */
[----:B------:R-:W-:Y:S02]  /*129a0*/  UIMAD.WIDE.U32 UR20, UR17, UR6, URZ ;  /* 0x00000006111472a5 */ /* 0x000fe4000f8e003f */
[----:B------:R-:W-:Y:S04]  /*129b0*/  UIMAD UR14, UR14, UR6, URZ ;  /* 0x000000060e0e72a4 */ /* 0x000fe8000f8e023f */
[----:B------:R-:W-:Y:S01]  /*129c0*/  UIMAD UR14, UR17, UR7, UR14 ;  /* 0x00000007110e72a4 */ /* 0x000fe2000f8e020e */
[----:B------:R-:W-:Y:S02]  /*129d0*/  IMAD.U32 R86, RZ, RZ, UR20 ;  /* 0x00000014ff567e24 */ /* 0x000fe4000f8e00ff */
[----:B------:R-:W-:Y:S01]  /*129e0*/  IMAD.U32 R85, RZ, RZ, UR20 ;  /* 0x00000014ff557e24 */ /* 0x000fe2000f8e00ff */
[----:B------:R-:W-:Y:S02]  /*129f0*/  UIADD3 UR14, UR21, UR14, URZ ;  /* 0x0000000e150e7290 */ /* 0x000fe4000fffe03f */
[----:B------:R-:W-:Y:S04]  /*12a00*/  LEA R86, P0, R86, R238, 0x7 ;  /* 0x000000ee56567211 */ /* 0x000fe800078038ff */
[----:B------:R-:W-:Y:S01]  /*12a10*/  IMAD.U32 R7, RZ, RZ, UR14 ;  /* 0x0000000eff077e24 */ /* 0x000fe2000f8e00ff */
[----:B------:R-:W-:Y:S04]  /*12a20*/  LEA R104, P1, R86, c[0x0][0x168], 0x1 ;  /* 0x00005a0056687a11 */ /* 0x000fe800078208ff */
[----:B------:R-:W-:Y:S02]  /*12a30*/  LEA.HI.X R7, R85, R249, R7, 0x7, P0 ;  /* 0x000000f955077211 */ /* 0x000fe400000f3c07 */
        /* <DEDUP_REMOVED lines=16> */
[----:B------:R-:W-:Y:S02]  /*12b40*/  IADD3.X R105, R87, UR13, RZ, P1, !PT ;  /* 0x0000000d57697c10 */ /* 0x000fe40008ffe4ff */
[----:B---3--:R-:W-:Y:S02]  /*12b50*/  IADD3 R130, P1, R120, UR12, RZ ;  /* 0x0000000c78827c10 */ /* 0x008fe4000ff3e0ff */
[----:B------:R-:W-:Y:S01]  /*12b60*/  IADD3.X R121, R105, UR13, RZ, P0, !PT ;  /* 0x0000000d69797c10 */ /* 0x000fe200087fe4ff */
[----:B------:R1:W-:Y:S01]  /*12b70*/  LDGSTS.E.BYPASS.LTC128B.128 [R235+0x6000], [R104.64] ;  /* 0x0600000068eb7fae */ /* 0x0003e2000b901d52 */
[----:B----4-:R-:W-:Y:S02]  /*12b80*/  IADD3 R86, P0, R130, UR12, RZ ;  /* 0x0000000c82567c10 */ /* 0x010fe4000ff1e0ff */
[----:B------:R-:W-:Y:S01]  /*12b90*/  IADD3.X R131, R121, UR13, RZ, P1, !PT ;  /* 0x0000000d79837c10 */ /* 0x000fe20008ffe4ff */
[----:B------:R1:W-:Y:S03]  /*12ba0*/  LDGSTS.E.BYPASS.LTC128B.128 [R235+0x6800], [R120.64] ;  /* 0x0680000078eb7fae */ /* 0x0003e6000b901d52 */
[----:B------:R-:W-:Y:S01]  /*12bb0*/  IADD3.X R87, R131, UR13, RZ, P0, !PT ;  /* 0x0000000d83577c10 */ /* 0x000fe200087fe4ff */
[----:B------:R1:W-:Y:S04]  /*12bc0*/  LDGSTS.E.BYPASS.LTC128B.128 [R235+0x7000], [R130.64] ;  /* 0x0700000082eb7fae */ /* 0x0003e8000b901d52 */
[----:B------:R1:W-:Y:S04]  /*12bd0*/  LDGSTS.E.BYPASS.LTC128B.128 [R235+0x7800], [R86.64] ;  /* 0x0780000056eb7fae */ /* 0x0003e8000b901d52 */
[----:B------:R-:W0:Y:S01]  /*12be0*/  LDGDEPBAR ;  /* 0x00000000000079af */ /* 0x000e220000000000 */
[----:B------:R-:W-:-:S05]  /*12bf0*/  BRA `(.L_x_545) ;  /* 0x00001dc000007947 */ /* 0x000fca0003800000 */
.L_x_544:
[----:B-1----:R-:W2:Y:S01]  /*12c00*/  LDL.64 R2, [R1+0x8] ;  /* 0x0000080001027983 */ /* 0x002ea20000100a00 */
[----:B------:R-:W-:Y:S01]  /*12c10*/  UIADD3 UR16, UR14, -0x1, URZ ;  /* 0xffffffff0e107890 */ /* 0x000fe2000fffe03f */
[----:B------:R-:W-:Y:S04]  /*12c20*/  DEPBAR.LE SB0, 0x0 ;  /* 0x000080000000791a */ /* 0x000fe80000000000 */
[----:B------:R-:W-:Y:S01]  /*12c30*/  BAR.SYNC.DEFER_BLOCKING 0x0 ;  /* 0x0000000000007b1d */ /* 0x000fe20000010000 */
[----:B------:R-:W-:Y:S01]  /*12c40*/  MOV R0, UR16 ;  /* 0x0000001000007c02 */ /* 0x000fe20008000f00 */
[----:B------:R-:W-:Y:S02]  /*12c50*/  USHF.R.S32.HI UR7, URZ, 0x1f, UR16 ;  /* 0x0000001f3f077899 */ /* 0x000fe40008011410 */
[----:B------:R-:W-:Y:S02]  /*12c60*/  UIMAD UR6, UR5, UR16, URZ ;  /* 0x00000010050672a4 */ /* 0x000fe4000f8e023f */
        /* <DEDUP_REMOVED lines=22> */
[----:B------:R-:W-:Y:S02]  /*12dd0*/  IADD3.X R5, R7, UR4, RZ, P0, !PT ;  /* 0x0000000407057c10 */ /* 0x000fe400087fe4ff */
[----:B-1----:R-:W-:Y:S04]  /*12de0*/  IADD3 R2, P0, R4, UR8, RZ ;  /* 0x0000000804027c10 */ /* 0x002fe8000ff1e0ff */
[----:B------:R-:W-:Y:S01]  /*12df0*/  IADD3.X R3, R5, UR4, RZ, P0, !PT ;  /* 0x0000000405037c10 */ /* 0x000fe200087fe4ff */
[----:B------:R1:W-:Y:S08]  /*12e00*/  LDGSTS.E.BYPASS.LTC128B.128 [R235+0xa000], [R6.64] ;  /* 0x0a00000006eb7fae */ /* 0x0003f0000b901d52 */
[----:B------:R1:W-:Y:S01]  /*12e10*/  LDGSTS.E.BYPASS.LTC128B.128 [R235+0xa800], [R4.64] ;  /* 0x0a80000004eb7fae */ /* 0x0003e2000b901d52 */
[----:B---3--:R-:W-:Y:S04]  /*12e20*/  IADD3 R10, P0, R2, UR8, RZ ;  /* 0x00000008020a7c10 */ /* 0x008fe8000ff1e0ff */
[----:B------:R-:W-:Y:S03]  /*12e30*/  IADD3.X R11, R3, UR4, RZ, P0, !PT ;  /* 0x00000004030b7c10 */ /* 0x000fe600087fe4ff */
[----:B------:R3:W-:Y:S01]  /*12e40*/  LDGSTS.E.BYPASS.LTC128B.128 [R235+0xb000], [R2.64] ;  /* 0x0b00000002eb7fae */ /* 0x0007e2000b901d52 */
[----:B------:R-:W-:Y:S07]  /*12e50*/  PLOP3.LUT P0, PT, PT, PT, UP0, 0x80, 0x0 ;  /* 0x000000000000781c */ /* 0x000fee0003f0f008 */
[----:B------:R4:W-:Y:S08]  /*12e60*/  LDGSTS.E.BYPASS.LTC128B.128 [R235+0xb800], [R10.64] ;  /* 0x0b8000000aeb7fae */ /* 0x0009f0000b901d52 */
[----:B------:R-:W-:Y:S08]  /*12e70*/  LDSM.16.M88.4 R128, [R230] ;  /* 0x00000000e680783b */ /* 0x000ff00000000200 */
[----:B------:R-:W1:Y:S08]  /*12e80*/  LDSM.16.M88.4 R16, [R229+0x4000] ;  /* 0x00400000e510783b */ /* 0x000e700000000200 */
[----:B------:R-:W4:Y:S08]  /*12e90*/  LDSM.16.M88.4 R124, [R230+0x2000] ;  /* 0x00200000e67c783b */ /* 0x000f300000000200 */
[----:B------:R-:W5:Y:S08]  /*12ea0*/  LDSM.16.M88.4 R32, [R229+0x4800] ;  /* 0x00480000e520783b */ /* 0x000f700000000200 */
[----:B------:R-:W3:Y:S08]  /*12eb0*/  LDSM.16.M88.4 R48, [R229+0x5000] ;  /* 0x00500000e530783b */ /* 0x000ef00000000200 */
[----:B------:R-:W3:Y:S01]  /*12ec0*/  LDSM.16.M88.4 R64, [R229+0x5800] ;  /* 0x00580000e540783b */ /* 0x000ee20000000200 */
[-C--:B-1----:R-:W-:Y:S07]  /*12ed0*/  HMMA.16816.F32 R4, R128, R16.reuse, RZ ;  /* 0x000000108004723c */ /* 0x082fee00000018ff */
[----:B------:R-:W1:Y:S01]  /*12ee0*/  LDSM.16.M88.4 R80, [R229+0x6000] ;  /* 0x00600000e550783b */ /* 0x000e620000000200 */
[C---:B----4-:R-:W-:Y:S07]  /*12ef0*/  HMMA.16816.F32 R8, R124.reuse, R16, RZ ;  /* 0x000000107c08723c */ /* 0x050fee00000018ff */
[----:B------:R-:W4:Y:S01]  /*12f00*/  LDSM.16.M88.4 R96, [R229+0x6800] ;  /* 0x00680000e560783b */ /* 0x000f220000000200 */
[-C--:B--2---:R-:W-:Y:S07]  /*12f10*/  HMMA.16816.F32 R12, R124, R18.reuse, RZ ;  /* 0x000000127c0c723c */ /* 0x084fee00000018ff */
[----:B------:R-:W2:Y:S01]  /*12f20*/  LDSM.16.M88.4 R112, [R229+0x7000] ;  /* 0x00700000e570783b */ /* 0x000ea20000000200 */
[C---:B------:R-:W-:Y:S07]  /*12f30*/  HMMA.16816.F32 R16, R128.reuse, R18, RZ ;  /* 0x000000128010723c */ /* 0x040fee00000018ff */
[----:B------:R-:W1:Y:S01]  /*12f40*/  LDSM.16.M88.4 R200, [R229+0x7800] ;  /* 0x00780000e5c8783b */ /* 0x000e620000000200 */
[-C--:B-----5:R-:W-:Y:S07]  /*12f50*/  HMMA.16816.F32 R20, R128, R32.reuse, RZ ;  /* 0x000000208014723c */ /* 0x0a0fee00000018ff */
[----:B------:R-:W-:Y:S01]  /*12f60*/  LDSM.16.M88.4 R204, [R228] ;  /* 0x00000000e4cc783b */ /* 0x000fe20000000200 */
[C---:B------:R-:W-:Y:S07]  /*12f70*/  HMMA.16816.F32 R24, R124.reuse, R32, RZ ;  /* 0x000000207c18723c */ /* 0x040fee00000018ff */
[----:B------:R-:W-:Y:S01]  /*12f80*/  LDSM.16.M88.4 R208, [R228+0x2000] ;  /* 0x00200000e4d0783b */ /* 0x000fe20000000200 */
[-C--:B------:R-:W-:Y:S07]  /*12f90*/  HMMA.16816.F32 R28, R124, R34.reuse, RZ ;  /* 0x000000227c1c723c */ /* 0x080fee00000018ff */
[----:B------:R-:W0:Y:S01]  /*12fa0*/  LDGDEPBAR ;  /* 0x00000000000079af */ /* 0x000e220000000000 */
        /* <DEDUP_REMOVED lines=113> */
[----:B------:R-:W-:Y:S01]  /*136c0*/  FMUL.FTZ R4, R4, c[0x0][0x2ec] ;  /* 0x0000bb0004047a20 */ /* 0x000fe20000410000 */
[C---:B------:R-:W-:Y:S03]  /*136d0*/  HMMA.16816.F32 R16, R200.reuse, R206, R16 ;  /* 0x000000cec810723c */ /* 0x040fe60000001810 */
[----:B------:R-:W-:Y:S01]  /*136e0*/  MUFU.TANH R204, R4 ;  /* 0x0000000400cc7308 */ /* 0x000fe20000002400 */
        /* <DEDUP_REMOVED lines=16> */
[----:B------:R1:W-:Y:S01]  /*137f0*/  MUFU.TANH R207, R7 ;  /* 0x0000000700cf7308 */ /* 0x0003e20000002400 */
[----:B------:R-:W-:Y:S09]  /*13800*/  FMUL.FTZ R15, R18, c[0x0][0x2ec] ;  /* 0x0000bb00120f7a20 */ /* 0x000ff20000410000 */
[----:B------:R-:W-:Y:S10]  /*13810*/  MUFU.TANH R8, R8 ;  /* 0x0000000800087308 */ /* 0x000ff40000002400 */
[----:B------:R-:W-:Y:S01]  /*13820*/  MUFU.TANH R9, R9 ;  /* 0x0000000900097308 */ /* 0x000fe20000002400 */
[----:B-1----:R-:W1:Y:S09]  /*13830*/  LDSM.16.M88.4 R4, [R212+0x800] ;  /* 0x00080000d404783b */ /* 0x002e720000000200 */
[----:B------:R-:W-:Y:S10]  /*13840*/  MUFU.TANH R10, R10 ;  /* 0x0000000a000a7308 */ /* 0x000ff40000002400 */
[----:B------:R-:W-:Y:S10]  /*13850*/  MUFU.TANH R0, R0 ;  /* 0x0000000000007308 */ /* 0x000ff40000002400 */
[----:B------:R-:W-:Y:S10]  /*13860*/  MUFU.TANH R11, R11 ;  /* 0x0000000b000b7308 */ /* 0x000ff40000002400 */
[----:B------:R-:W-:Y:S01]  /*13870*/  MUFU.TANH R12, R12 ;  /* 0x0000000c000c7308 */ /* 0x000fe20000002400 */
[-C--:B-1----:R-:W-:Y:S09]  /*13880*/  HMMA.16816.F32 R20, R200, R4.reuse, R20 ;  /* 0x00000004c814723c */ /* 0x082ff20000001814 */
[----:B------:R-:W-:Y:S01]  /*13890*/  MUFU.TANH R3, R3 ;  /* 0x0000000300037308 */ /* 0x000fe20000002400 */
[C---:B------:R-:W-:Y:S09]  /*138a0*/  HMMA.16816.F32 R24, R208.reuse, R4, R24 ;  /* 0x00000004d018723c */ /* 0x040ff20000001818 */
[----:B------:R-:W1:Y:S01]  /*138b0*/  MUFU.TANH R4, R19 ;  /* 0x0000001300047308 */ /* 0x000e620000002400 */
[-C--:B------:R-:W-:Y:S04]  /*138c0*/  HMMA.16816.F32 R28, R208, R6.reuse, R28 ;  /* 0x00000006d01c723c */ /* 0x080fe8000000181c */
[----:B------:R-:W-:Y:S04]  /*138d0*/  FMUL.FTZ R20, R20, c[0x0][0x2ec] ;  /* 0x0000bb0014147a20 */ /* 0x000fe80000410000 */
[C---:B------:R-:W-:Y:S01]  /*138e0*/  HMMA.16816.F32 R32, R200.reuse, R6, R32 ;  /* 0x00000006c820723c */ /* 0x040fe20000001820 */
[----:B------:R-:W-:Y:S03]  /*138f0*/  MUFU.TANH R2, R2 ;  /* 0x0000000200027308 */ /* 0x000fe60000002400 */
[----:B------:R-:W-:Y:S02]  /*13900*/  FMUL.FTZ R21, R21, c[0x0][0x2ec] ;  /* 0x0000bb0015157a20 */ /* 0x000fe40000410000 */
[----:B------:R-:W-:Y:S02]  /*13910*/  FMUL.FTZ R22, R22, c[0x0][0x2ec] ;  /* 0x0000bb0016167a20 */ /* 0x000fe40000410000 */
[----:B------:R-:W-:Y:S03]  /*13920*/  FMUL.FTZ R24, R24, c[0x0][0x2ec] ;  /* 0x0000bb0018187a20 */ /* 0x000fe60000410000 */
[----:B------:R-:W-:Y:S01]  /*13930*/  MUFU.TANH R13, R13 ;  /* 0x0000000d000d7308 */ /* 0x000fe20000002400 */
[----:B------:R-:W-:Y:S02]  /*13940*/  FMUL.FTZ R23, R23, c[0x0][0x2ec] ;  /* 0x0000bb0017177a20 */ /* 0x000fe40000410000 */
[----:B------:R-:W-:Y:S01]  /*13950*/  FMUL.FTZ R17, R27, c[0x0][0x2ec] ;  /* 0x0000bb001b117a20 */ /* 0x000fe20000410000 */
[----:B-1----:R-:W-:Y:S01]  /*13960*/  STL [R1+0x20], R4 ;  /* 0x0000200401007387 */ /* 0x002fe20000100800 */
[----:B------:R-:W-:Y:S02]  /*13970*/  FMUL.FTZ R19, R26, c[0x0][0x2ec] ;  /* 0x0000bb001a137a20 */ /* 0x000fe40000410000 */
[----:B------:R-:W-:Y:S01]  /*13980*/  FMUL.FTZ R26, R28, c[0x0][0x2ec] ;  /* 0x0000bb001c1a7a20 */ /* 0x000fe20000410000 */
[----:B------:R-:W1:Y:S01]  /*13990*/  LDSM.16.M88.4 R4, [R212+0x1000] ;  /* 0x00100000d404783b */ /* 0x000e620000000200 */
[----:B------:R-:W-:Y:S01]  /*139a0*/  FMUL.FTZ R18, R30, c[0x0][0x2ec] ;  /* 0x0000bb001e127a20 */ /* 0x000fe20000410000 */
[----:B------:R-:W2:Y:S03]  /*139b0*/  MUFU.TANH R16, R24 ;  /* 0x0000001800107308 */ /* 0x000ea60000002400 */
[----:B------:R-:W-:Y:S02]  /*139c0*/  FMUL.FTZ R27, R32, c[0x0][0x2ec] ;  /* 0x0000bb00201b7a20 */ /* 0x000fe40000410000 */
[----:B------:R-:W-:Y:S02]  /*139d0*/  FMUL.FTZ R28, R33, c[0x0][0x2ec] ;  /* 0x0000bb00211c7a20 */ /* 0x000fe40000410000 */
[----:B------:R-:W-:Y:S02]  /*139e0*/  FMUL.FTZ R33, R34, c[0x0][0x2ec] ;  /* 0x0000bb0022217a20 */ /* 0x000fe40000410000 */
[----:B------:R-:W-:Y:S01]  /*139f0*/  FMUL.FTZ R34, R35, c[0x0][0x2ec] ;  /* 0x0000bb0023227a20 */ /* 0x000fe20000410000 */
[----:B------:R-:W-:Y:S10]  /*13a00*/  MUFU.TANH R14, R14 ;  /* 0x0000000e000e7308 */ /* 0x000ff40000002400 */
[----:B------:R-:W-:Y:S01]  /*13a10*/  MUFU.TANH R15, R15 ;  /* 0x0000000f000f7308 */ /* 0x000fe20000002400 */
[----:B--2---:R2:W-:Y:S01]  /*13a20*/  STL [R1+0x24], R16 ;  /* 0x0000241001007387 */ /* 0x0045e20000100800 */
[----:B------:R-:W-:Y:S02]  /*13a30*/  FMUL.FTZ R24, R25, c[0x0][0x2ec] ;  /* 0x0000bb0019187a20 */ /* 0x000fe40000410000 */
[----:B------:R-:W-:Y:S06]  /*13a40*/  FMUL.FTZ R25, R29, c[0x0][0x2ec] ;  /* 0x0000bb001d197a20 */ /* 0x000fec0000410000 */
[----:B------:R-:W-:Y:S01]  /*13a50*/  MUFU.TANH R20, R20 ;  /* 0x0000001400147308 */ /* 0x000fe20000002400 */
[-C--:B-1----:R-:W-:Y:S09]  /*13a60*/  HMMA.16816.F32 R36, R200, R4.reuse, R36 ;  /* 0x00000004c824723c */ /* 0x082ff20000001824 */
[----:B------:R-:W-:Y:S01]  /*13a70*/  MUFU.TANH R21, R21 ;  /* 0x0000001500157308 */ /* 0x000fe20000002400 */
[C---:B------:R-:W-:Y:S09]  /*13a80*/  HMMA.16816.F32 R40, R208.reuse, R4, R40 ;  /* 0x00000004d028723c */ /* 0x040ff20000001828 */
[----:B------:R-:W-:Y:S03]  /*13a90*/  MUFU.TANH R22, R22 ;  /* 0x0000001600167308 */ /* 0x000fe60000002400 */
[----:B--2---:R-:W-:Y:S01]  /*13aa0*/  FMUL.FTZ R16, R31, c[0x0][0x2ec] ;  /* 0x0000bb001f107a20 */ /* 0x004fe20000410000 */
[-C--:B------:R-:W-:Y:S06]  /*13ab0*/  HMMA.16816.F32 R44, R208, R6.reuse, R44 ;  /* 0x00000006d02c723c */ /* 0x080fec000000182c */
[----:B------:R-:W-:Y:S02]  /*13ac0*/  MUFU.TANH R23, R23 ;  /* 0x0000001700177308 */ /* 0x000fe40000002400 */
[C---:B------:R-:W-:Y:S04]  /*13ad0*/  HMMA.16816.F32 R48, R200.reuse, R6, R48 ;  /* 0x00000006c830723c */ /* 0x040fe80000001830 */
[----:B------:R-:W-:Y:S02]  /*13ae0*/  FMUL.FTZ R36, R36, c[0x0][0x2ec] ;  /* 0x0000bb0024247a20 */ /* 0x000fe40000410000 */
[----:B------:R-:W-:Y:S02]  /*13af0*/  FMUL.FTZ R37, R37, c[0x0][0x2ec] ;  /* 0x0000bb0025257a20 */ /* 0x000fe40000410000 */
[----:B------:R-:W1:Y:S01]  /*13b00*/  MUFU.TANH R5, R36 ;  /* 0x0000002400057308 */ /* 0x000e620000002400 */
[----:B------:R-:W-:Y:S03]  /*13b10*/  FMUL.FTZ R38, R38, c[0x0][0x2ec] ;  /* 0x0000bb0026267a20 */ /* 0x000fe60000410000 */
[----:B------:R-:W-:Y:S02]  /*13b20*/  FMUL.FTZ R35, R41, c[0x0][0x2ec] ;  /* 0x0000bb0029237a20 */ /* 0x000fe40000410000 */
[----:B------:R-:W-:Y:S02]  /*13b30*/  FMUL.FTZ R32, R42, c[0x0][0x2ec] ;  /* 0x0000bb002a207a20 */ /* 0x000fe40000410000 */
[----:B------:R-:W-:Y:S02]  /*13b40*/  FMUL.FTZ R30, R43, c[0x0][0x2ec] ;  /* 0x0000bb002b1e7a20 */ /* 0x000fe40000410000 */
[----:B------:R-:W2:Y:S01]  /*13b50*/  MUFU.TANH R4, R37 ;  /* 0x0000002500047308 */ /* 0x000ea20000002400 */
[----:B------:R-:W-:Y:S02]  /*13b60*/  FMUL.FTZ R31, R46, c[0x0][0x2ec] ;  /* 0x0000bb002e1f7a20 */ /* 0x000fe40000410000 */
[----:B------:R-:W-:Y:S03]  /*13b70*/  FMUL.FTZ R29, R47, c[0x0][0x2ec] ;  /* 0x0000bb002f1d7a20 */ /* 0x000fe60000410000 */
[----:B------:R-:W-:Y:S02]  /*13b80*/  FMUL.FTZ R46, R48, c[0x0][0x2ec] ;  /* 0x0000bb00302e7a20 */ /* 0x000fe40000410000 */
[----:B------:R-:W-:Y:S02]  /*13b90*/  FMUL.FTZ R47, R50, c[0x0][0x2ec] ;  /* 0x0000bb00322f7a20 */ /* 0x000fe40000410000 */
[----:B------:R-:W-:Y:S01]  /*13ba0*/  MUFU.TANH R24, R24 ;  /* 0x0000001800187308 */ /* 0x000fe20000002400 */
[----:B------:R-:W-:Y:S01]  /*13bb0*/  FMUL.FTZ R48, R51, c[0x0][0x2ec] ;  /* 0x0000bb0033307a20 */ /* 0x000fe20000410000 */
[----:B-1----:R-:W-:Y:S01]  /*13bc0*/  STL [R1+0x28], R5 ;  /* 0x0000280501007387 */ /* 0x002fe20000100800 */
[----:B------:R-:W-:Y:S02]  /*13bd0*/  FMUL.FTZ R36, R40, c[0x0][0x2ec] ;  /* 0x0000bb0028247a20 */ /* 0x000fe40000410000 */
[----:B------:R-:W-:Y:S05]  /*13be0*/  FMUL.FTZ R40, R44, c[0x0][0x2ec] ;  /* 0x0000bb002c287a20 */ /* 0x000fea0000410000 */
[----:B------:R-:W-:Y:S01]  /*13bf0*/  MUFU.TANH R19, R19 ;  /* 0x0000001300137308 */ /* 0x000fe20000002400 */
[----:B--2---:R-:W-:Y:S01]  /*13c00*/  STL [R1+0x2c], R4 ;  /* 0x00002c0401007387 */ /* 0x004fe20000100800 */
[----:B------:R-:W-:Y:S02]  /*13c10*/  FMUL.FTZ R37, R39, c[0x0][0x2ec] ;  /* 0x0000bb0027257a20 */ /* 0x000fe40000410000 */
[----:B------:R-:W-:Y:S01]  /*13c20*/  FMUL.FTZ R39, R45, c[0x0][0x2ec] ;  /* 0x0000bb002d277a20 */ /* 0x000fe20000410000 */
[----:B------:R-:W1:Y:S01]  /*13c30*/  LDSM.16.M88.4 R4, [R212+0x1800] ;  /* 0x00180000d404783b */ /* 0x000e620000000200 */
[----:B------:R-:W-:Y:S04]  /*13c40*/  FMUL.FTZ R45, R49, c[0x0][0x2ec] ;  /* 0x0000bb00312d7a20 */ /* 0x000fe80000410000 */
[----:B------:R-:W-:Y:S10]  /*13c50*/  MUFU.TANH R17, R17 ;  /* 0x0000001100117308 */ /* 0x000ff40000002400 */
[----:B------:R-:W-:Y:S10]  /*13c60*/  MUFU.TANH R26, R26 ;  /* 0x0000001a001a7308 */ /* 0x000ff40000002400 */
[----:B------:R-:W-:Y:S10]  /*13c70*/  MUFU.TANH R25, R25 ;  /* 0x0000001900197308 */ /* 0x000ff40000002400 */
[----:B------:R-:W-:Y:S01]  /*13c80*/  MUFU.TANH R18, R18 ;  /* 0x0000001200127308 */ /* 0x000fe20000002400 */
[-C--:B-1----:R-:W-:Y:S09]  /*13c90*/  HMMA.16816.F32 R52, R200, R4.reuse, R52 ;  /* 0x00000004c834723c */ /* 0x082ff20000001834 */
[----:B------:R-:W-:Y:S01]  /*13ca0*/  MUFU.TANH R16, R16 ;  /* 0x0000001000107308 */ /* 0x000fe20000002400 */
[C---:B------:R-:W-:Y:S09]  /*13cb0*/  HMMA.16816.F32 R56, R208.reuse, R4, R56 ;  /* 0x00000004d038723c */ /* 0x040ff20000001838 */
[----:B------:R-:W-:Y:S01]  /*13cc0*/  MUFU.TANH R27, R27 ;  /* 0x0000001b001b7308 */ /* 0x000fe20000002400 */
[-C--:B------:R-:W-:Y:S09]  /*13cd0*/  HMMA.16816.F32 R60, R208, R6.reuse, R60 ;  /* 0x00000006d03c723c */ /* 0x080ff2000000183c */
[----:B------:R-:W-:Y:S01]  /*13ce0*/  MUFU.TANH R28, R28 ;  /* 0x0000001c001c7308 */ /* 0x000fe20000002400 */
[C---:B------:R-:W-:Y:S04]  /*13cf0*/  HMMA.16816.F32 R64, R200.reuse, R6, R64 ;  /* 0x00000006c840723c */ /* 0x040fe80000001840 */
[----:B------:R-:W-:Y:S02]  /*13d00*/  FMUL.FTZ R52, R52, c[0x0][0x2ec] ;  /* 0x0000bb0034347a20 */ /* 0x000fe40000410000 */
[----:B------:R-:W-:Y:S03]  /*13d10*/  FMUL.FTZ R53, R53, c[0x0][0x2ec] ;  /* 0x0000bb0035357a20 */ /* 0x000fe60000410000 */
[----:B------:R-:W1:Y:S03]  /*13d20*/  MUFU.TANH R4, R52 ;  /* 0x0000003400047308 */ /* 0x000e660000002400 */
        /* <DEDUP_REMOVED lines=47> */
[----:B------:R-:W-:Y:S03]  /*14020*/  FMUL.FTZ R77, R83, c[0x0][0x2ec] ;  /* 0x0000bb00534d7a20 */ /* 0x000fe60000410000 */
[----:B------:R-:W-:Y:S01]  /*14030*/  MUFU.TANH R31, R31 ;  /* 0x0000001f001f7308 */ /* 0x000fe20000002400 */
[----:B--2---:R-:W-:Y:S01]  /*14040*/  STL [R1+0x34], R4 ;  /* 0x0000340401007387 */ /* 0x004fe20000100800 */
[----:B------:R-:W-:Y:S03]  /*14050*/  FMUL.FTZ R69, R70, c[0x0][0x2ec] ;  /* 0x0000bb0046457a20 */ /* 0x000fe60000410000 */
[----:B------:R-:W1:Y:S05]  /*14060*/  LDSM.16.M88.4 R4, [R212+0x2800] ;  /* 0x00280000d404783b */ /* 0x000e6a0000000200 */
        /* <DEDUP_REMOVED lines=56> */
[----:B------:R-:W3:Y:S01]  /*143f0*/  MUFU.TANH R60, R60 ;  /* 0x0000003c003c7308 */ /* 0x000ee20000002400 */
[----:B------:R-:W-:Y:S02]  /*14400*/  FMUL.FTZ R112, R112, c[0x0][0x2ec] ;  /* 0x0000bb0070707a20 */ /* 0x000fe40000410000 */
[----:B------:R-:W-:Y:S01]  /*14410*/  FMUL.FTZ R110, R113, c[0x0][0x2ec] ;  /* 0x0000bb00716e7a20 */ /* 0x000fe20000410000 */
[----:B-1----:R-:W-:Y:S01]  /*14420*/  STL [R1+0x40], R4 ;  /* 0x0000400401007387 */ /* 0x002fe20000100800 */
[----:B------:R-:W-:Y:S02]  /*14430*/  FMUL.FTZ R100, R102, c[0x0][0x2ec] ;  /* 0x0000bb0066647a20 */ /* 0x000fe40000410000 */
[----:B------:R-:W-:Y:S01]  /*14440*/  FMUL.FTZ R102, R114, c[0x0][0x2ec] ;  /* 0x0000bb0072667a20 */ /* 0x000fe20000410000 */
[----:B------:R-:W1:Y:S01]  /*14450*/  LDSM.16.M88.4 R4, [R212+0x3800] ;  /* 0x00380000d404783b */ /* 0x000e620000000200 */
[----:B------:R-:W-:Y:S04]  /*14460*/  DEPBAR.LE SB0, 0x0 ;  /* 0x000080000000791a */ /* 0x000fe80000000000 */
[----:B------:R-:W4:Y:S01]  /*14470*/  MUFU.TANH R62, R62 ;  /* 0x0000003e003e7308 */ /* 0x000f220000002400 */
[----:B------:R-:W-:Y:S02]  /*14480*/  FMUL.FTZ R114, R115, c[0x0][0x2ec] ;  /* 0x0000bb0073727a20 */ /* 0x000fe40000410000 */
[----:B------:R-:W-:Y:S07]  /*14490*/  BAR.SYNC.DEFER_BLOCKING 0x0 ;  /* 0x0000000000007b1d */ /* 0x000fee0000010000 */
[----:B------:R-:W1:Y:S10]  /*144a0*/  MUFU.TANH R63, R63 ;  /* 0x0000003f003f7308 */ /* 0x000e740000002400 */
[----:B------:R-:W2:Y:S10]  /*144b0*/  MUFU.TANH R69, R69 ;  /* 0x0000004500457308 */ /* 0x000eb40000002400 */
[----:B------:R-:W2:Y:S01]  /*144c0*/  MUFU.TANH R68, R68 ;  /* 0x0000004400447308 */ /* 0x000ea20000002400 */
[-C--:B-1----:R-:W-:Y:S09]  /*144d0*/  HMMA.16816.F32 R116, R200, R4.reuse, R116 ;  /* 0x00000004c874723c */ /* 0x082ff20000001874 */
[----:B------:R-:W1:Y:S01]  /*144e0*/  MUFU.TANH R67, R67 ;  /* 0x0000004300437308 */ /* 0x000e620000002400 */
[C---:B------:R-:W-:Y:S09]  /*144f0*/  HMMA.16816.F32 R120, R208.reuse, R4, R120 ;  /* 0x00000004d078723c */ /* 0x040ff20000001878 */
[----:B------:R-:W1:Y:S01]  /*14500*/  MUFU.TANH R65, R65 ;  /* 0x0000004100417308 */ /* 0x000e620000002400 */
[-C--:B------:R-:W-:Y:S04]  /*14510*/  HMMA.16816.F32 R124, R208, R6.reuse, R124 ;  /* 0x00000006d07c723c */ /* 0x080fe8000000187c */
[----:B------:R-:W-:Y:S05]  /*14520*/  FMUL.FTZ R117, R117, c[0x0][0x2ec] ;  /* 0x0000bb0075757a20 */ /* 0x000fea0000410000 */
[----:B------:R-:W1:Y:S01]  /*14530*/  MUFU.TANH R59, R59 ;  /* 0x0000003b003b7308 */ /* 0x000e620000002400 */
[----:B------:R-:W-:Y:S04]  /*14540*/  HMMA.16816.F32 R128, R200, R6, R128 ;  /* 0x00000006c880723c */ /* 0x000fe80000001880 */
[----:B------:R-:W-:Y:S02]  /*14550*/  FMUL.FTZ R118, R118, c[0x0][0x2ec] ;  /* 0x0000bb0076767a20 */ /* 0x000fe40000410000 */
[----:B------:R-:W-:Y:S02]  /*14560*/  FMUL.FTZ R119, R119, c[0x0][0x2ec] ;  /* 0x0000bb0077777a20 */ /* 0x000fe40000410000 */
[----:B------:R-:W-:Y:S01]  /*14570*/  FMUL.FTZ R5, R122, c[0x0][0x2ec] ;  /* 0x0000bb007a057a20 */ /* 0x000fe20000410000 */
[----:B------:R5:W1:Y:S03]  /*14580*/  MUFU.TANH R208, R117 ;  /* 0x0000007500d07308 */ /* 0x000a660000002400 */
[----:B------:R-:W-:Y:S02]  /*14590*/  FMUL.FTZ R4, R123, c[0x0][0x2ec] ;  /* 0x0000bb007b047a20 */ /* 0x000fe40000410000 */
[----:B------:R-:W-:Y:S02]  /*145a0*/  FMUL.FTZ R122, R125, c[0x0][0x2ec] ;  /* 0x0000bb007d7a7a20 */ /* 0x000fe40000410000 */
[----:B------:R-:W-:Y:S02]  /*145b0*/  FMUL.FTZ R115, R126, c[0x0][0x2ec] ;  /* 0x0000bb007e737a20 */ /* 0x000fe40000410000 */
[----:B------:R-:W-:Y:S01]  /*145c0*/  FMUL.FTZ R6, R127, c[0x0][0x2ec] ;  /* 0x0000bb007f067a20 */ /* 0x000fe20000410000 */
[----:B------:R1:W1:Y:S01]  /*145d0*/  MUFU.TANH R211, R118 ;  /* 0x0000007600d37308 */ /* 0x0002620000002400 */
[----:B------:R-:W-:Y:S04]  /*145e0*/  FMUL.FTZ R116, R116, c[0x0][0x2ec] ;  /* 0x0000bb0074747a20 */ /* 0x000fe80000410000 */
[----:B------:R-:W-:Y:S02]  /*145f0*/  FMUL.FTZ R128, R128, c[0x0][0x2ec] ;  /* 0x0000bb0080807a20 */ /* 0x000fe40000410000 */
[----:B------:R-:W-:Y:S02]  /*14600*/  FMUL.FTZ R126, R129, c[0x0][0x2ec] ;  /* 0x0000bb00817e7a20 */ /* 0x000fe40000410000 */
[----:B------:R-:W-:Y:S01]  /*14610*/  FMUL.FTZ R123, R131, c[0x0][0x2ec] ;  /* 0x0000bb00837b7a20 */ /* 0x000fe20000410000 */
[----:B------:R2:W2:Y:S01]  /*14620*/  MUFU.TANH R210, R119 ;  /* 0x0000007700d27308 */ /* 0x0004a20000002400 */
[----:B-----5:R-:W-:Y:S09]  /*14630*/  FMUL.FTZ R117, R121, c[0x0][0x2ec] ;  /* 0x0000bb0079757a20 */ /* 0x020ff20000410000 */
[----:B------:R-:W3:Y:S01]  /*14640*/  MUFU.TANH R57, R57 ;  /* 0x0000003900397308 */ /* 0x000ee20000002400 */
[----:B-1----:R-:W-:Y:S02]  /*14650*/  FMUL.FTZ R118, R124, c[0x0][0x2ec] ;  /* 0x0000bb007c767a20 */ /* 0x002fe40000410000 */
[----:B------:R-:W-:Y:S07]  /*14660*/  FMUL.FTZ R124, R130, c[0x0][0x2ec] ;  /* 0x0000bb00827c7a20 */ /* 0x000fee0000410000 */
[----:B------:R-:W1:Y:S01]  /*14670*/  MUFU.TANH R66, R66 ;  /* 0x0000004200427308 */ /* 0x000e620000002400 */
[----:B--2---:R-:W-:Y:S09]  /*14680*/  FMUL.FTZ R119, R120, c[0x0][0x2ec] ;  /* 0x0000bb0078777a20 */ /* 0x004ff20000410000 */
        /* <DEDUP_REMOVED lines=49> */
[----:B------:R-:W1:Y:S02]  /*149a0*/  MUFU.TANH R123, R123 ;  /* 0x0000007b007b7308 */ /* 0x000e640000002400 */
[----:B-1234-:R-:W-:-:S05]  /*149b0*/  @P0 BRA `(.L_x_546) ;  /* 0xffffdfb000000947 */ /* 0x01efca000383ffff */
.L_x_545:
[----:B------:R-:W-:Y:S01]  /*149c0*/  LOP3.LUT R252, R252, 0xfffffffe, RZ, 0xc0, !PT ;  /* 0xfffffffefcfc7812 */ /* 0x000fe200078ec0ff */
[----:B------:R-:W2:Y:S01]  /*149d0*/  LDL.LU R116, [R1+0x20] ;  /* 0x0000200001747983 */ /* 0x000ea20000300800 */
[----:B-1----:R-:W-:Y:S01]  /*149e0*/  IMAD.U32 R131, RZ, RZ, UR16 ;  /* 0x00000010ff837e24 */ /* 0x002fe2000f8e00ff */
[----:B------:R-:W-:Y:S02]  /*149f0*/  UISETP.GT.AND UP0, UPT, UR16, UR9, UPT ;  /* 0x000000091000728c */ /* 0x000fe4000bf04270 */
[----:B------:R-:W-:Y:S01]  /*14a00*/  STL [R1+0xa8], R249 ;  /* 0x0000a8f901007387 */ /* 0x000fe20000100800 */
[----:B------:R-:W-:Y:S01]  /*14a10*/  IMAD R131, R131, 0x80, R251 ;  /* 0x0000008083837824 */ /* 0x000fe200078e02fb */
[----:B------:R-:W-:Y:S02]  /*14a20*/  UMOV UR14, UR16 ;  /* 0x00000010000e7c82 */ /* 0x000fe40008000000 */
[----:B------:R-:W-:Y:S02]  /*14a30*/  STL [R1+0xa4], R248 ;  /* 0x0000a4f801007387 */ /* 0x000fe40000100800 */
[C---:B------:R-:W-:Y:S02]  /*14a40*/  IADD3 R7, R131.reuse, 0x1, RZ ;  /* 0x0000000183077810 */ /* 0x040fe40007ffe0ff */
[----:B------:R-:W-:Y:S01]  /*14a50*/  IADD3 R85, R131, 0x8, RZ ;  /* 0x0000000883557810 */ /* 0x000fe20007ffe0ff */
[----:B------:R-:W-:Y:S01]  /*14a60*/  STL [R1+0xa0], R239 ;  /* 0x0000a0ef01007387 */ /* 0x000fe20000100800 */
[C---:B------:R-:W-:Y:S02]  /*14a70*/  ISETP.GE.AND P2, PT, R7.reuse, R245, PT ;  /* 0x000000f50700720c */ /* 0x040fe40003f46270 */
[C---:B------:R-:W-:Y:S01]  /*14a80*/  ISETP.GE.AND P0, PT, R7.reuse, R241, PT ;  /* 0x000000f10700720c */ /* 0x040fe20003f06270 */
[----:B------:R-:W-:Y:S01]  /*14a90*/  STL [R1+0x9c], R238 ;  /* 0x00009cee01007387 */ /* 0x000fe20000100800 */
[C---:B------:R-:W-:Y:S02]  /*14aa0*/  ISETP.GE.AND P1, PT, R7.reuse, R243, PT ;  /* 0x000000f30700720c */ /* 0x040fe40003f26270 */
[C---:B------:R-:W-:Y:S01]  /*14ab0*/  ISETP.GE.OR P6, PT, R7.reuse, R244, !P2 ;  /* 0x000000f40700720c */ /* 0x040fe200057c6670 */
[----:B------:R-:W-:Y:S01]  /*14ac0*/  STL [R1+0x98], R237 ;  /* 0x000098ed01007387 */ /* 0x000fe20000100800 */
[----:B------:R-:W-:Y:S02]  /*14ad0*/  ISETP.GE.OR P2, PT, R7, R240, !P0 ;  /* 0x000000f00700720c */ /* 0x000fe40004746670 */
[----:B------:R-:W-:Y:S01]  /*14ae0*/  ISETP.GE.AND P0, PT, R131, R245, PT ;  /* 0x000000f58300720c */ /* 0x000fe20003f06270 */
[----:B------:R-:W-:Y:S01]  /*14af0*/  STL [R1+0x94], R236 ;  /* 0x000094ec01007387 */ /* 0x000fe20000100800 */
[----:B------:R-:W-:Y:S02]  /*14b00*/  ISETP.GE.OR P1, PT, R7, R242, !P1 ;  /* 0x000000f20700720c */ /* 0x000fe40004f26670 */
[C---:B------:R-:W-:Y:S01]  /*14b10*/  ISETP.GE.OR P0, PT, R131.reuse, R244, !P0 ;  /* 0x000000f48300720c */ /* 0x040fe20004706670 */
[----:B------:R-:W-:Y:S01]  /*14b20*/  STL [R1+0x90], R235 ;  /* 0x000090eb01007387 */ /* 0x000fe20000100800 */
[-C--:B------:R-:W-:Y:S02]  /*14b30*/  ISETP.GE.AND P4, PT, R131, R247.reuse, PT ;  /* 0x000000f78300720c */ /* 0x080fe40003f86270 */
[----:B------:R-:W-:Y:S01]  /*14b40*/  FSEL R103, R206, -INF , !P0 ;  /* 0xff800000ce677808 */ /* 0x000fe20004000000 */
[----:B------:R-:W-:Y:S01]  /*14b50*/  STL [R1+0x8c], R234 ;  /* 0x00008cea01007387 */ /* 0x000fe20000100800 */
[----:B------:R-:W-:Y:S02]  /*14b60*/  ISETP.GE.AND P0, PT, R85, R247, PT ;  /* 0x000000f75500720c */ /* 0x000fe40003f06270 */
[-C--:B------:R-:W-:Y:S01]  /*14b70*/  ISETP.GE.OR P4, PT, R131, R246.reuse, !P4 ;  /* 0x000000f68300720c */ /* 0x080fe20006786670 */
[----:B------:R-:W-:Y:S01]  /*14b80*/  STL [R1+0x88], R233 ;  /* 0x000088e901007387 */ /* 0x000fe20000100800 */
[----:B------:R-:W-:Y:S02]  /*14b90*/  ISETP.GE.OR P0, PT, R85, R246, !P0 ;  /* 0x000000f65500720c */ /* 0x000fe40004706670 */
[----:B------:R-:W-:Y:S01]  /*14ba0*/  @P1 LOP3.LUT R252, R252, 0x1, RZ, 0xfc, !PT ;  /* 0x00000001fcfc1812 */ /* 0x000fe200078efcff */
[----:B------:R-:W-:Y:S01]  /*14bb0*/  STL [R1+0x84], R232 ;  /* 0x000084e801007387 */ /* 0x000fe20000100800 */
[----:B------:R-:W-:Y:S02]  /*14bc0*/  FSEL R104, R13, -INF , !P0 ;  /* 0xff8000000d687808 */ /* 0x000fe40004000000 */
[C---:B------:R-:W-:Y:S01]  /*14bd0*/  ISETP.GE.AND P0, PT, R85.reuse, R241, PT ;  /* 0x000000f15500720c */ /* 0x040fe20003f06270 */
[----:B------:R-:W-:Y:S01]  /*14be0*/  STL [R1+0x80], R231 ;  /* 0x000080e701007387 */ /* 0x000fe20000100800 */
[----:B------:R-:W-:Y:S02]  /*14bf0*/  LOP3.LUT R252, R252, 0xfffffff7, RZ, 0xc0, !PT ;  /* 0xfffffff7fcfc7812 */ /* 0x000fe400078ec0ff */
[----:B------:R-:W-:Y:S01]  /*14c00*/  ISETP.GE.OR P0, PT, R85, R240, !P0 ;  /* 0x000000f05500720c */ /* 0x000fe20004706670 */
[----:B------:R-:W-:Y:S01]  /*14c10*/  STL [R1+0x7c], R230 ;  /* 0x00007ce601007387 */ /* 0x000fe20000100800 */
[----:B------:R-:W-:Y:S02]  /*14c20*/  @P2 LOP3.LUT R252, R252, 0x8, RZ, 0xfc, !PT ;  /* 0x00000008fcfc2812 */ /* 0x000fe400078efcff */
[C---:B------:R-:W-:Y:S01]  /*14c30*/  IADD3 R87, R131.reuse, 0x9, RZ ;  /* 0x0000000983577810 */ /* 0x040fe20007ffe0ff */
[----:B------:R-:W-:Y:S01]  /*14c40*/  STL [R1+0x78], R229 ;  /* 0x000078e501007387 */ /* 0x000fe20000100800 */
[----:B------:R-:W-:Y:S02]  /*14c50*/  FSEL R105, R204, -INF , !P4 ;  /* 0xff800000cc697808 */ /* 0x000fe40006000000 */
[C---:B------:R-:W-:Y:S01]  /*14c60*/  LOP3.LUT P4, RZ, R252.reuse, 0x1, RZ, 0xc0, !PT ;  /* 0x00000001fcff7812 */ /* 0x040fe2000788c0ff */
[----:B------:R-:W-:Y:S01]  /*14c70*/  STL [R1+0x74], R228 ;  /* 0x000074e401007387 */ /* 0x000fe20000100800 */
[----:B------:R-:W-:Y:S02]  /*14c80*/  LOP3.LUT R252, R252, 0xfffffffb, RZ, 0xc0, !PT ;  /* 0xfffffffbfcfc7812 */ /* 0x000fe400078ec0ff */
[----:B------:R-:W-:Y:S01]  /*14c90*/  ISETP.GE.AND P1, PT, R131, R243, PT ;  /* 0x000000f38300720c */ /* 0x000fe20003f26270 */
[----:B------:R-:W-:Y:S01]  /*14ca0*/  STL [R1+0x70], R227 ;  /* 0x000070e301007387 */ /* 0x000fe20000100800 */
[----:B------:R-:W-:Y:S02]  /*14cb0*/  @P0 LOP3.LUT R252, R252, 0x4, RZ, 0xfc, !PT ;  /* 0x00000004fcfc0812 */ /* 0x000fe400078efcff */
[----:B------:R-:W-:Y:S01]  /*14cc0*/  ISETP.GE.AND P0, PT, R87, R245, PT ;  /* 0x000000f55700720c */ /* 0x000fe20003f06270 */
[----:B------:R-:W-:Y:S01]  /*14cd0*/  STL [R1+0x6c], R226 ;  /* 0x00006ce201007387 */ /* 0x000fe20000100800 */
[----:B------:R-:W-:Y:S02]  /*14ce0*/  ISETP.GE.OR P2, PT, R131, R242, !P1 ;  /* 0x000000f28300720c */ /* 0x000fe40004f46670 */
[----:B------:R-:W-:Y:S01]  /*14cf0*/  ISETP.GE.OR P0, PT, R87, R244, !P0 ;  /* 0x000000f45700720c */ /* 0x000fe20004706670 */
[----:B------:R-:W-:Y:S01]  /*14d00*/  STL [R1+0x68], R225 ;  /* 0x000068e101007387 */ /* 0x000fe20000100800 */
[----:B------:R-:W-:Y:S02]  /*14d10*/  FSEL R98, R8, -INF , !P2 ;  /* 0xff80000008627808 */ /* 0x000fe40005000000 */
[----:B------:R-:W-:Y:S01]  /*14d20*/  ISETP.GE.AND P3, PT, R7, R247, PT ;  /* 0x000000f70700720c */ /* 0x000fe20003f66270 */
[----:B------:R-:W-:Y:S01]  /*14d30*/  STL [R1+0x64], R223 ;  /* 0x000064df01007387 */ /* 0x000fe20000100800 */
[----:B------:R-:W-:Y:S02]  /*14d40*/  ISETP.GE.AND P2, PT, R85, R245, PT ;  /* 0x000000f55500720c */ /* 0x000fe40003f46270 */
[----:B------:R-:W-:Y:S01]  /*14d50*/  ISETP.GE.OR P5, PT, R7, R246, !P3 ;  /* 0x000000f60700720c */ /* 0x000fe20005fa6670 */
[----:B------:R-:W-:Y:S01]  /*14d60*/  STL [R1+0x60], R219 ;  /* 0x000060db01007387 */ /* 0x000fe20000100800 */
[C---:B------:R-:W-:Y:S02]  /*14d70*/  ISETP.GE.AND P3, PT, R131.reuse, R241, PT ;  /* 0x000000f18300720c */ /* 0x040fe40003f66270 */
[C---:B------:R-:W-:Y:S01]  /*14d80*/  IADD3 R86, R131.reuse, 0x11, RZ ;  /* 0x0000001183567810 */ /* 0x040fe20007ffe0ff */
[----:B------:R-:W-:Y:S01]  /*14d90*/  STL [R1+0x5c], R218 ;  /* 0x00005cda01007387 */ /* 0x000fe20000100800 */
[----:B------:R-:W-:Y:S02]  /*14da0*/  ISETP.GE.OR P1, PT, R131, R240, !P3 ;  /* 0x000000f08300720c */ /* 0x000fe40005f26670 */
[----:B------:R-:W-:Y:S01]  /*14db0*/  ISETP.GE.AND P3, PT, R87, R247, PT ;  /* 0x000000f75700720c */ /* 0x000fe20003f66270 */
[----:B------:R1:W-:Y:S01]  /*14dc0*/  STL [R1+0x58], R217 ;  /* 0x000058d901007387 */ /* 0x0003e20000100800 */
[----:B------:R-:W-:Y:S02]  /*14dd0*/  FSEL R10, R10, -INF , !P1 ;  /* 0xff8000000a0a7808 */ /* 0x000fe40004800000 */
[----:B------:R-:W-:Y:S01]  /*14de0*/  ISETP.GE.AND P1, PT, R85, R243, PT ;  /* 0x000000f35500720c */ /* 0x000fe20003f26270 */
[----:B------:R-:W-:Y:S01]  /*14df0*/  STL [R1+0x54], R216 ;  /* 0x000054d801007387 */ /* 0x000fe20000100800 */
[----:B------:R-:W-:Y:S02]  /*14e00*/  FSEL R108, R205, -INF , !P5 ;  /* 0xff800000cd6c7808 */ /* 0x000fe40006800000 */
[C---:B------:R-:W-:Y:S01]  /*14e10*/  ISETP.GE.OR P2, PT, R85.reuse, R244, !P2 ;  /* 0x000000f45500720c */ /* 0x040fe20005746670 */
[----:B------:R3:W-:Y:S01]  /*14e20*/  STL [R1+0x50], R215 ;  /* 0x000050d701007387 */ /* 0x0007e20000100800 */
[----:B------:R-:W-:Y:S02]  /*14e30*/  ISETP.GE.OR P5, PT, R85, R242, !P1 ;  /* 0x000000f25500720c */ /* 0x000fe40004fa6670 */
[C---:B------:R-:W-:Y:S01]  /*14e40*/  IADD3 R85, R131.reuse, 0x18, RZ ;  /* 0x0000001883557810 */ /* 0x040fe20007ffe0ff */
[----:B------:R4:W-:Y:S01]  /*14e50*/  STL [R1+0x4c], R214 ;  /* 0x00004cd601007387 */ /* 0x0009e20000100800 */
[----:B------:R-:W-:Y:S02]  /*14e60*/  IADD3 R7, R131, 0x10, RZ ;  /* 0x0000001083077810 */ /* 0x000fe40007ffe0ff */
[-C--:B------:R-:W-:Y:S01]  /*14e70*/  ISETP.GE.OR P3, PT, R87, R246.reuse, !P3 ;  /* 0x000000f65700720c */ /* 0x080fe20005f66670 */
[----:B------:R1:W-:Y:S01]  /*14e80*/  STL [R1+0x48], R213 ;  /* 0x000048d501007387 */ /* 0x0003e20000100800 */
[----:B------:R-:W-:Y:S02]  /*14e90*/  FSEL R111, R15, -INF , !P2 ;  /* 0xff8000000f6f7808 */ /* 0x000fe40005000000 */
[-C--:B------:R-:W-:Y:S01]  /*14ea0*/  ISETP.GE.AND P2, PT, R86, R247.reuse, PT ;  /* 0x000000f75600720c */ /* 0x080fe20003f46270 */
[----:B------:R1:W-:Y:S01]  /*14eb0*/  STL [R1+0x44], R212 ;  /* 0x000044d401007387 */ /* 0x0003e20000100800 */
[C---:B------:R-:W-:Y:S02]  /*14ec0*/  ISETP.GE.AND P1, PT, R7.reuse, R247, PT ;  /* 0x000000f70700720c */ /* 0x040fe40003f26270 */
[----:B------:R-:W-:Y:S02]  /*14ed0*/  FSEL R106, R14, -INF , !P3 ;  /* 0xff8000000e6a7808 */ /* 0x000fe40005800000 */
[-C--:B------:R-:W-:Y:S02]  /*14ee0*/  ISETP.GE.OR P3, PT, R86, R246.reuse, !P2 ;  /* 0x000000f65600720c */ /* 0x080fe40005766670 */
[----:B------:R-:W-:Y:S02]  /*14ef0*/  ISETP.GE.OR P1, PT, R7, R246, !P1 ;  /* 0x000000f60700720c */ /* 0x000fe40004f26670 */
[----:B------:R-:W-:Y:S02]  /*14f00*/  FSEL R21, R21, -INF , !P3 ;  /* 0xff80000015157808 */ /* 0x000fe40005800000 */
[----:B------:R-:W-:Y:S02]  /*14f10*/  ISETP.GE.AND P3, PT, R87, R243, PT ;  /* 0x000000f35700720c */ /* 0x000fe40003f66270 */
[----:B------:R-:W-:Y:S02]  /*14f20*/  FSEL R113, R20, -INF , !P1 ;  /* 0xff80000014717808 */ /* 0x000fe40004800000 */
[-C--:B------:R-:W-:Y:S02]  /*14f30*/  ISETP.GE.AND P1, PT, R7, R245.reuse, PT ;  /* 0x000000f50700720c */ /* 0x080fe40003f26270 */
[----:B------:R-:W-:Y:S02]  /*14f40*/  FSEL R9, R9, -INF , !P4 ;  /* 0xff80000009097808 */ /* 0x000fe40006000000 */
[----:B------:R-:W-:Y:S02]  /*14f50*/  ISETP.GE.OR P4, PT, R87, R242, !P3 ;  /* 0x000000f25700720c */ /* 0x000fe40005f86670 */
[-C--:B------:R-:W-:Y:S02]  /*14f60*/  ISETP.GE.OR P2, PT, R7, R244.reuse, !P1 ;  /* 0x000000f40700720c */ /* 0x080fe40004f46670 */
[----:B------:R-:W-:Y:S02]  /*14f70*/  ISETP.GE.AND P1, PT, R86, R245, PT ;  /* 0x000000f55600720c */ /* 0x000fe40003f26270 */
[----:B------:R-:W-:Y:S02]  /*14f80*/  IADD3 R13, R131, 0x19, RZ ;  /* 0x00000019830d7810 */ /* 0x000fe40007ffe0ff */
[----:B------:R-:W-:Y:S02]  /*14f90*/  FSEL R22, R22, -INF , !P2 ;  /* 0xff80000016167808 */ /* 0x000fe40005000000 */
[----:B------:R-:W-:Y:S02]  /*14fa0*/  ISETP.GE.OR P1, PT, R86, R244, !P1 ;  /* 0x000000f45600720c */ /* 0x000fe40004f26670 */
[----:B------:R-:W-:Y:S02]  /*14fb0*/  ISETP.GE.AND P2, PT, R13, R247, PT ;  /* 0x000000f70d00720c */ /* 0x000fe40003f46270 */
[----:B------:R-:W-:Y:S02]  /*14fc0*/  FSEL R23, R23, -INF , !P1 ;  /* 0xff80000017177808 */ /* 0x000fe40004800000 */
[-C--:B------:R-:W-:Y:S02]  /*14fd0*/  ISETP.GE.OR P1, PT, R13, R246.reuse, !P2 ;  /* 0x000000f60d00720c */ /* 0x080fe40005726670 */
[----:B------:R-:W-:Y:S02]  /*14fe0*/  ISETP.GE.AND P2, PT, R7, R243, PT ;  /* 0x000000f30700720c */ /* 0x000fe40003f46270 */
[----:B------:R-:W-:Y:S02]  /*14ff0*/  LOP3.LUT R252, R252, 0xfffffffd, RZ, 0xc0, !PT ;  /* 0xfffffffdfcfc7812 */ /* 0x000fe400078ec0ff */
[----:B------:R-:W-:Y:S02]  /*15000*/  IADD3 R15, R131, 0x20, RZ ;  /* 0x00000020830f7810 */ /* 0x000fe40007ffe0ff */
[----:B------:R-:W-:Y:S02]  /*15010*/  FSEL R28, R28, -INF , !P1 ;  /* 0xff8000001c1c7808 */ /* 0x000fe40004800000 */
[-C--:B------:R-:W-:Y:S02]  /*15020*/  ISETP.GE.AND P1, PT, R15, R247.reuse, PT ;  /* 0x000000f70f00720c */ /* 0x080fe40003f26270 */
[----:B------:R-:W-:Y:S02]  /*15030*/  FSEL R14, R11, -INF , !P5 ;  /* 0xff8000000b0e7808 */ /* 0x000fe40006800000 */
[-C--:B------:R-:W-:Y:S02]  /*15040*/  ISETP.GE.OR P1, PT, R15, R246.reuse, !P1 ;  /* 0x000000f60f00720c */ /* 0x080fe40004f26670 */
[C---:B------:R-:W-:Y:S02]  /*15050*/  IADD3 R11, R131.reuse, 0x21, RZ ;  /* 0x00000021830b7810 */ /* 0x040fe40007ffe0ff */
[----:B------:R-:W-:Y:S02]  /*15060*/  IADD3 R20, R131, 0x31, RZ ;  /* 0x0000003183147810 */ /* 0x000fe40007ffe0ff */
[----:B------:R-:W-:Y:S02]  /*15070*/  FSEL R207, R207, -INF , !P6 ;  /* 0xff800000cfcf7808 */ /* 0x000fe40007000000 */
[----:B--2---:R-:W-:Y:S02]  /*15080*/  FSEL R8, R116, -INF , !P0 ;  /* 0xff80000074087808 */ /* 0x004fe40004000000 */
[----:B------:R-:W2:Y:S01]  /*15090*/  LDL.LU R116, [R1+0x28] ;  /* 0x0000280001747983 */ /* 0x000ea20000300800 */
[C---:B------:R-:W-:Y:S03]  /*150a0*/  ISETP.GE.AND P0, PT, R85.reuse, R247, PT ;  /* 0x000000f75500720c */ /* 0x040fe60003f06270 */
[----:B------:R-:W3:Y:S01]  /*150b0*/  LDL.LU R120, [R1+0x2c] ;  /* 0x00002c0001787983 */ /* 0x000ee20000300800 */
[----:B------:R-:W-:Y:S03]  /*150c0*/  ISETP.GE.OR P0, PT, R85, R246, !P0 ;  /* 0x000000f65500720c */ /* 0x000fe60004706670 */
[----:B------:R-:W3:Y:S01]  /*150d0*/  LDL.LU R121, [R1+0x24] ;  /* 0x0000240001797983 */ /* 0x000ee20000300800 */
[----:B------:R-:W-:Y:S02]  /*150e0*/  FSEL R27, R27, -INF , !P0 ;  /* 0xff8000001b1b7808 */ /* 0x000fe40004000000 */
[C---:B------:R-:W-:Y:S04]  /*150f0*/  ISETP.GE.AND P0, PT, R87.reuse, R241, PT ;  /* 0x000000f15700720c */ /* 0x040fe80003f06270 */
[----:B------:R-:W-:Y:S02]  /*15100*/  ISETP.GE.OR P3, PT, R87, R240, !P0 ;  /* 0x000000f05700720c */ /* 0x000fe40004766670 */
[C---:B------:R-:W-:Y:S04]  /*15110*/  ISETP.GE.AND P0, PT, R85.reuse, R245, PT ;  /* 0x000000f55500720c */ /* 0x040fe80003f06270 */
[----:B------:R-:W-:Y:S04]  /*15120*/  ISETP.GE.OR P0, PT, R85, R244, !P0 ;  /* 0x000000f45500720c */ /* 0x000fe80004706670 */
[----:B------:R-:W-:Y:S02]  /*15130*/  FSEL R33, R33, -INF , !P0 ;  /* 0xff80000021217808 */ /* 0x000fe40004000000 */
[C---:B------:R-:W-:Y:S02]  /*15140*/  ISETP.GE.AND P0, PT, R7.reuse, R241, PT ;  /* 0x000000f10700720c */ /* 0x040fe40003f06270 */
[----:B------:R-:W-:Y:S02]  /*15150*/  @P3 LOP3.LUT R252, R252, 0x2, RZ, 0xfc, !PT ;  /* 0x00000002fcfc3812 */ /* 0x000fe400078efcff */
[C---:B------:R-:W-:Y:S02]  /*15160*/  ISETP.GE.OR P3, PT, R7.reuse, R242, !P2 ;  /* 0x000000f20700720c */ /* 0x040fe40005766670 */
[----:B------:R-:W-:Y:S02]  /*15170*/  ISETP.GE.OR P5, PT, R7, R240, !P0 ;  /* 0x000000f00700720c */ /* 0x000fe400047a6670 */
[C---:B------:R-:W-:Y:S02]  /*15180*/  ISETP.GE.AND P0, PT, R13.reuse, R245, PT ;  /* 0x000000f50d00720c */ /* 0x040fe40003f06270 */
[----:B------:R-:W-:Y:S02]  /*15190*/  FSEL R7, R12, -INF , !P4 ;  /* 0xff8000000c077808 */ /* 0x000fe40006000000 */
[----:B------:R-:W-:Y:S02]  /*151a0*/  ISETP.GE.OR P2, PT, R13, R244, !P0 ;  /* 0x000000f40d00720c */ /* 0x000fe40004746670 */
[----:B------:R-:W-:Y:S02]  /*151b0*/  IADD3 R12, R131, 0x28, RZ ;  /* 0x00000028830c7810 */ /* 0x000fe40007ffe0ff */
[----:B------:R-:W-:Y:S02]  /*151c0*/  FSEL R34, R34, -INF , !P2 ;  /* 0xff80000022227808 */ /* 0x000fe40005000000 */
[----:B------:R-:W-:Y:S02]  /*151d0*/  ISETP.GE.AND P2, PT, R86, R243, PT ;  /* 0x000000f35600720c */ /* 0x000fe40003f46270 */
[----:B------:R-:W-:Y:S02]  /*151e0*/  LOP3.LUT R252, R252, 0xfffffffe, RZ, 0xc0, !PT ;  /* 0xfffffffefcfc7812 */ /* 0x000fe400078ec0ff */
[----:B------:R-:W-:Y:S02]  /*151f0*/  ISETP.GE.OR P2, PT, R86, R242, !P2 ;  /* 0x000000f25600720c */ /* 0x000fe40005746670 */
[----:B-1----:R-:W-:Y:S02]  /*15200*/  FSEL R217, R19, -INF , !P5 ;  /* 0xff80000013d97808 */ /* 0x002fe40006800000 */
[----:B------:R-:W-:Y:S02]  /*15210*/  FSEL R223, R24, -INF , !P2 ;  /* 0xff80000018df7808 */ /* 0x000fe40005000000 */
[----:B------:R-:W-:Y:S02]  /*15220*/  IADD3 R19, R131, 0x61, RZ ;  /* 0x0000006183137810 */ /* 0x000fe40007ffe0ff */
[----:B--2---:R-:W-:Y:S02]  /*15230*/  FSEL R116, R116, -INF , !P1 ;  /* 0xff80000074747808 */ /* 0x004fe40004800000 */
[C---:B------:R-:W-:Y:S04]  /*15240*/  ISETP.GE.AND P1, PT, R11.reuse, R247, PT ;  /* 0x000000f70b00720c */ /* 0x040fe80003f26270 */
[----:B------:R-:W-:Y:S02]  /*15250*/  ISETP.GE.OR P0, PT, R11, R246, !P1 ;  /* 0x000000f60b00720c */ /* 0x000fe40004f06670 */
[----:B---3--:R-:W-:Y:S02]  /*15260*/  FSEL R200, R121, -INF , !P3 ;  /* 0xff80000079c87808 */ /* 0x008fe40005800000 */
[----:B------:R-:W2:Y:S01]  /*15270*/  LDL.LU R121, [R1+0x30] ;  /* 0x0000300001797983 */ /* 0x000ea20000300800 */
[----:B------:R-:W-:Y:S02]  /*15280*/  FSEL R120, R120, -INF , !P0 ;  /* 0xff80000078787808 */ /* 0x000fe40004000000 */
[C---:B------:R-:W-:Y:S01]  /*15290*/  ISETP.GE.AND P0, PT, R86.reuse, R241, PT ;  /* 0x000000f15600720c */ /* 0x040fe20003f06270 */
[----:B------:R-:W3:Y:S01]  /*152a0*/  LDL.LU R125, [R1+0x38] ;  /* 0x00003800017d7983 */ /* 0x000ee20000300800 */
[C---:B------:R-:W-:Y:S02]  /*152b0*/  ISETP.GE.AND P1, PT, R15.reuse, R245, PT ;  /* 0x000000f50f00720c */ /* 0x040fe40003f26270 */
[----:B------:R-:W-:Y:S02]  /*152c0*/  ISETP.GE.OR P4, PT, R86, R240, !P0 ;  /* 0x000000f05600720c */ /* 0x000fe40004786670 */
[----:B------:R-:W-:Y:S02]  /*152d0*/  ISETP.GE.OR P0, PT, R15, R244, !P1 ;  /* 0x000000f40f00720c */ /* 0x000fe40004f06670 */
[C---:B------:R-:W-:Y:S02]  /*152e0*/  ISETP.GE.AND P1, PT, R85.reuse, R243, PT ;  /* 0x000000f35500720c */ /* 0x040fe40003f26270 */
[----:B------:R-:W-:Y:S02]  /*152f0*/  FSEL R38, R38, -INF , !P0 ;  /* 0xff80000026267808 */ /* 0x000fe40004000000 */
[C---:B------:R-:W-:Y:S02]  /*15300*/  ISETP.GE.AND P0, PT, R12.reuse, R247, PT ;  /* 0x000000f70c00720c */ /* 0x040fe40003f06270 */
[----:B------:R-:W-:Y:S02]  /*15310*/  ISETP.GE.OR P1, PT, R85, R242, !P1 ;  /* 0x000000f25500720c */ /* 0x000fe40004f26670 */
[----:B------:R-:W-:Y:S02]  /*15320*/  ISETP.GE.OR P0, PT, R12, R246, !P0 ;  /* 0x000000f60c00720c */ /* 0x000fe40004706670 */
[----:B------:R-:W-:Y:S02]  /*15330*/  FSEL R218, R26, -INF , !P1 ;  /* 0xff8000001ada7808 */ /* 0x000fe40004800000 */
[----:B------:R-:W-:Y:S02]  /*15340*/  FSEL R46, R46, -INF , !P0 ;  /* 0xff8000002e2e7808 */ /* 0x000fe40004000000 */
[----:B------:R-:W-:Y:S02]  /*15350*/  ISETP.GE.AND P0, PT, R11, R245, PT ;  /* 0x000000f50b00720c */ /* 0x000fe40003f06270 */
[----:B------:R-:W-:Y:S02]  /*15360*/  IADD3 R26, R131, 0x30, RZ ;  /* 0x00000030831a7810 */ /* 0x000fe40007ffe0ff */
[----:B------:R-:W-:Y:S04]  /*15370*/  ISETP.GE.OR P0, PT, R11, R244, !P0 ;  /* 0x000000f40b00720c */ /* 0x000fe80004706670 */
[----:B------:R-:W-:Y:S02]  /*15380*/  FSEL R37, R37, -INF , !P0 ;  /* 0xff80000025257808 */ /* 0x000fe40004000000 */
[C---:B------:R-:W-:Y:S04]  /*15390*/  ISETP.GE.AND P0, PT, R85.reuse, R241, PT ;  /* 0x000000f15500720c */ /* 0x040fe80003f06270 */
[----:B------:R-:W-:Y:S02]  /*153a0*/  ISETP.GE.OR P2, PT, R85, R240, !P0 ;  /* 0x000000f05500720c */ /* 0x000fe40004746670 */
[----:B------:R-:W-:Y:S04]  /*153b0*/  IADD3 R85, R131, 0x29, RZ ;  /* 0x0000002983557810 */ /* 0x000fe80007ffe0ff */
[C---:B------:R-:W-:Y:S04]  /*153c0*/  ISETP.GE.AND P0, PT, R85.reuse, R247, PT ;  /* 0x000000f75500720c */ /* 0x040fe80003f06270 */
[----:B------:R-:W-:Y:S04]  /*153d0*/  ISETP.GE.OR P0, PT, R85, R246, !P0 ;  /* 0x000000f65500720c */ /* 0x000fe80004706670 */
[----:B------:R-:W-:Y:S02]  /*153e0*/  FSEL R45, R45, -INF , !P0 ;  /* 0xff8000002d2d7808 */ /* 0x000fe40004000000 */
[C---:B------:R-:W-:Y:S04]  /*153f0*/  ISETP.GE.AND P0, PT, R12.reuse, R245, PT ;  /* 0x000000f50c00720c */ /* 0x040fe80003f06270 */
[----:B------:R-:W-:Y:S04]  /*15400*/  ISETP.GE.OR P0, PT, R12, R244, !P0 ;  /* 0x000000f40c00720c */ /* 0x000fe80004706670 */
[----:B------:R-:W-:Y:S02]  /*15410*/  FSEL R47, R47, -INF , !P0 ;  /* 0xff8000002f2f7808 */ /* 0x000fe40004000000 */
[C---:B------:R-:W-:Y:S04]  /*15420*/  ISETP.GE.AND P0, PT, R13.reuse, R243, PT ;  /* 0x000000f30d00720c */ /* 0x040fe80003f06270 */
[C---:B------:R-:W-:Y:S02]  /*15430*/  ISETP.GE.OR P1, PT, R13.reuse, R242, !P0 ;  /* 0x000000f20d00720c */ /* 0x040fe40004726670 */
[----:B------:R-:W-:Y:S02]  /*15440*/  ISETP.GE.AND P0, PT, R13, R241, PT ;  /* 0x000000f10d00720c */ /* 0x000fe40003f06270 */
[----:B------:R-:W-:Y:S02]  /*15450*/  FSEL R215, R25, -INF , !P1 ;  /* 0xff80000019d77808 */ /* 0x000fe40004800000 */
[----:B------:R-:W-:Y:S02]  /*15460*/  ISETP.GE.OR P3, PT, R13, R240, !P0 ;  /* 0x000000f00d00720c */ /* 0x000fe40004766670 */
[C---:B------:R-:W-:Y:S02]  /*15470*/  ISETP.GE.AND P0, PT, R26.reuse, R247, PT ;  /* 0x000000f71a00720c */ /* 0x040fe40003f06270 */
[C---:B------:R-:W-:Y:S02]  /*15480*/  IADD3 R13, R131.reuse, 0x38, RZ ;  /* 0x00000038830d7810 */ /* 0x040fe40007ffe0ff */
[----:B------:R-:W-:Y:S02]  /*15490*/  ISETP.GE.OR P0, PT, R26, R246, !P0 ;  /* 0x000000f61a00720c */ /* 0x000fe40004706670 */
[----:B------:R-:W-:Y:S02]  /*154a0*/  IADD3 R25, R131, 0x49, RZ ;  /* 0x0000004983197810 */ /* 0x000fe40007ffe0ff */
[----:B--2---:R-:W-:Y:S02]  /*154b0*/  FSEL R24, R121, -INF , !P0 ;  /* 0xff80000079187808 */ /* 0x004fe40004000000 */
[----:B------:R-:W2:Y:S01]  /*154c0*/  LDL.LU R121, [R1+0x34] ;  /* 0x0000340001797983 */ /* 0x000ea20000300800 */
[C---:B------:R-:W-:Y:S04]  /*154d0*/  ISETP.GE.AND P0, PT, R85.reuse, R245, PT ;  /* 0x000000f55500720c */ /* 0x040fe80003f06270 */
[----:B------:R-:W-:Y:S04]  /*154e0*/  ISETP.GE.OR P0, PT, R85, R244, !P0 ;  /* 0x000000f45500720c */ /* 0x000fe80004706670 */
[----:B------:R-:W-:Y:S02]  /*154f0*/  FSEL R48, R48, -INF , !P0 ;  /* 0xff80000030307808 */ /* 0x000fe40004000000 */
[C---:B------:R-:W-:Y:S04]  /*15500*/  ISETP.GE.AND P0, PT, R15.reuse, R243, PT ;  /* 0x000000f30f00720c */ /* 0x040fe80003f06270 */
[C---:B------:R-:W-:Y:S02]  /*15510*/  ISETP.GE.OR P1, PT, R15.reuse, R242, !P0 ;  /* 0x000000f20f00720c */ /* 0x040fe40004726670 */
[C---:B------:R-:W-:Y:S02]  /*15520*/  ISETP.GE.AND P0, PT, R15.reuse, R241, PT ;  /* 0x000000f10f00720c */ /* 0x040fe40003f06270 */
[----:B------:R-:W-:Y:S02]  /*15530*/  FSEL R216, R36, -INF , !P1 ;  /* 0xff80000024d87808 */ /* 0x000fe40004800000 */
[----:B------:R-:W-:Y:S02]  /*15540*/  ISETP.GE.OR P6, PT, R15, R240, !P0 ;  /* 0x000000f00f00720c */ /* 0x000fe400047c6670 */
[C---:B------:R-:W-:Y:S02]  /*15550*/  ISETP.GE.AND P0, PT, R20.reuse, R247, PT ;  /* 0x000000f71400720c */ /* 0x040fe40003f06270 */
[----:B------:R-:W-:Y:S02]  /*15560*/  IADD3 R36, R131, 0x41, RZ ;  /* 0x0000004183247810 */ /* 0x000fe40007ffe0ff */
        /* <DEDUP_REMOVED lines=37> */
[----:B------:R-:W-:Y:S02]  /*157c0*/  FSEL R85, R39, -INF , !P1 ;  /* 0xff80000027557808 */ /* 0x000fe40004800000 */
[----:B------:R-:W-:Y:S09]  /*157d0*/  IADD3 R39, R131, 0x48, RZ ;  /* 0x0000004883277810 */ /* 0x000ff20007ffe0ff */
[----:B------:R-:W-:Y:S02]  /*157e0*/  @P0 LOP3.LUT R252, R252, 0x200, RZ, 0xfc, !PT ;  /* 0x00000200fcfc0812 */ /* 0x000fe400078efcff */
[----:B------:R-:W-:Y:S02]  /*157f0*/  ISETP.GE.AND P0, PT, R12, R247, PT ;  /* 0x000000f70c00720c */ /* 0x000fe40003f06270 */
[----:B------:R-:W-:Y:S02]  /*15800*/  LOP3.LUT R252, R252, 0xfffffbff, RZ, 0xc0, !PT ;  /* 0xfffffbfffcfc7812 */ /* 0x000fe400078ec0ff */
[----:B------:R-:W-:Y:S04]  /*15810*/  ISETP.GE.OR P0, PT, R12, R246, !P0 ;  /* 0x000000f60c00720c */ /* 0x000fe80004706670 */
[----:B---3--:R-:W-:Y:S02]  /*15820*/  FSEL R130, R125, -INF , !P0 ;  /* 0xff8000007d827808 */ /* 0x008fe40004000000 */
[C---:B------:R-:W-:Y:S04]  /*15830*/  ISETP.GE.AND P0, PT, R11.reuse, R245, PT ;  /* 0x000000f50b00720c */ /* 0x040fe80003f06270 */
[----:B------:R-:W-:Y:S04]  /*15840*/  ISETP.GE.OR P0, PT, R11, R244, !P0 ;  /* 0x000000f40b00720c */ /* 0x000fe80004706670 */
[----:B------:R-:W-:Y:S02]  /*15850*/  FSEL R63, R63, -INF , !P0 ;  /* 0xff8000003f3f7808 */ /* 0x000fe40004000000 */
[C---:B------:R-:W-:Y:S04]  /*15860*/  ISETP.GE.AND P0, PT, R26.reuse, R243, PT ;  /* 0x000000f31a00720c */ /* 0x040fe80003f06270 */
[C---:B------:R-:W-:Y:S02]  /*15870*/  ISETP.GE.OR P1, PT, R26.reuse, R242, !P0 ;  /* 0x000000f21a00720c */ /* 0x040fe40004726670 */
[----:B------:R-:W-:Y:S02]  /*15880*/  ISETP.GE.AND P0, PT, R26, R241, PT ;  /* 0x000000f11a00720c */ /* 0x000fe40003f06270 */
[----:B----4-:R-:W-:Y:S02]  /*15890*/  FSEL R214, R50, -INF , !P1 ;  /* 0xff80000032d67808 */ /* 0x010fe40004800000 */
[----:B------:R-:W-:Y:S11]  /*158a0*/  ISETP.GE.OR P0, PT, R26, R240, !P0 ;  /* 0x000000f01a00720c */ /* 0x000ff60004706670 */
[----:B------:R-:W-:Y:S02]  /*158b0*/  @!UPT UIADD3 URZ, URZ, URZ, URZ ;  /* 0x0000003f3f3ff290 */ /* 0x000fe4000fffe03f */
[----:B------:R-:W-:Y:S02]  /*158c0*/  @P0 LOP3.LUT R252, R252, 0x400, RZ, 0xfc, !PT ;  /* 0x00000400fcfc0812 */ /* 0x000fe400078efcff */
[----:B------:R-:W-:Y:S02]  /*158d0*/  ISETP.GE.AND P0, PT, R36, R247, PT ;  /* 0x000000f72400720c */ /* 0x000fe40003f06270 */
[----:B------:R-:W-:Y:S02]  /*158e0*/  LOP3.LUT R252, R252, 0xffffff7f, RZ, 0xc0, !PT ;  /* 0xffffff7ffcfc7812 */ /* 0x000fe400078ec0ff */
[----:B------:R-:W-:Y:S04]  /*158f0*/  ISETP.GE.OR P0, PT, R36, R246, !P0 ;  /* 0x000000f62400720c */ /* 0x000fe80004706670 */
[----:B--2---:R-:W-:Y:S02]  /*15900*/  FSEL R129, R121, -INF , !P0 ;  /* 0xff80000079817808 */ /* 0x004fe40004000000 */
[----:B------:R-:W2:Y:S01]  /*15910*/  LDL.LU R121, [R1+0x3c] ;  /* 0x00003c0001797983 */ /* 0x000ea20000300800 */
[C---:B------:R-:W-:Y:S03]  /*15920*/  ISETP.GE.AND P0, PT, R12.reuse, R245, PT ;  /* 0x000000f50c00720c */ /* 0x040fe60003f06270 */
[----:B------:R-:W3:Y:S01]  /*15930*/  LDL.LU R125, [R1+0x40] ;  /* 0x00004000017d7983 */ /* 0x000ee20000300800 */
[----:B------:R-:W-:Y:S04]  /*15940*/  ISETP.GE.OR P0, PT, R12, R244, !P0 ;  /* 0x000000f40c00720c */ /* 0x000fe80004706670 */
[----:B------:R-:W-:Y:S02]  /*15950*/  FSEL R15, R69, -INF , !P0 ;  /* 0xff800000450f7808 */ /* 0x000fe40004000000 */
[C---:B------:R-:W-:Y:S02]  /*15960*/  ISETP.GE.AND P0, PT, R20.reuse, R243, PT ;  /* 0x000000f31400720c */ /* 0x040fe40003f06270 */
[----:B------:R-:W-:Y:S02]  /*15970*/  FSEL R69, R17, -INF , !P4 ;  /* 0xff80000011457808 */ /* 0x000fe40006000000 */
[C---:B------:R-:W-:Y:S02]  /*15980*/  ISETP.GE.OR P1, PT, R20.reuse, R242, !P0 ;  /* 0x000000f21400720c */ /* 0x040fe40004726670 */
[C---:B------:R-:W-:Y:S02]  /*15990*/  ISETP.GE.AND P0, PT, R20.reuse, R241, PT ;  /* 0x000000f11400720c */ /* 0x040fe40003f06270 */
        /* <DEDUP_REMOVED lines=18> */
[C---:B------:R-:W-:Y:S04]  /*15ac0*/  ISETP.GE.AND P0, PT, R25.reuse, R247, PT ;  /* 0x000000f71900720c */ /* 0x040fe80003f06270 */
[----:B------:R-:W-:Y:S04]  /*15ad0*/  ISETP.GE.OR P0, PT, R25, R246, !P0 ;  /* 0x000000f61900720c */ /* 0x000fe80004706670 */
[----:B------:R-:W-:Y:S02]  /*15ae0*/  FSEL R74, R74, -INF , !P0 ;  /* 0xff8000004a4a7808 */ /* 0x000fe40004000000 */
[C---:B------:R-:W-:Y:S02]  /*15af0*/  LOP3.LUT P0, RZ, R252.reuse, 0x8, RZ, 0xc0, !PT ;  /* 0x00000008fcff7812 */ /* 0x040fe4000780c0ff */
[----:B------:R-:W-:Y:S02]  /*15b00*/  LOP3.LUT R252, R252, 0xffffffdf, RZ, 0xc0, !PT ;  /* 0xffffffdffcfc7812 */ /* 0x000fe400078ec0ff */
[----:B------:R-:W-:Y:S02]  /*15b10*/  FSEL R13, R0, -INF , !P0 ;  /* 0xff800000000d7808 */ /* 0x000fe40004000000 */
[----:B------:R-:W-:Y:S02]  /*15b20*/  ISETP.GE.AND P0, PT, R39, R245, PT ;  /* 0x000000f52700720c */ /* 0x000fe40003f06270 */
[----:B------:R-:W-:Y:S02]  /*15b30*/  IADD3 R0, R131, 0x51, RZ ;  /* 0x0000005183007810 */ /* 0x000fe40007ffe0ff */
[----:B------:R-:W-:Y:S04]  /*15b40*/  ISETP.GE.OR P0, PT, R39, R244, !P0 ;  /* 0x000000f42700720c */ /* 0x000fe80004706670 */
[----:B------:R-:W-:Y:S02]  /*15b50*/  FSEL R76, R76, -INF , !P0 ;  /* 0xff8000004c4c7808 */ /* 0x000fe40004000000 */
[C---:B------:R-:W-:Y:S04]  /*15b60*/  ISETP.GE.AND P0, PT, R11.reuse, R243, PT ;  /* 0x000000f30b00720c */ /* 0x040fe80003f06270 */
[C---:B------:R-:W-:Y:S02]  /*15b70*/  ISETP.GE.OR P1, PT, R11.reuse, R242, !P0 ;  /* 0x000000f20b00720c */ /* 0x040fe40004726670 */
[C---:B------:R-:W-:Y:S02]  /*15b80*/  ISETP.GE.AND P0, PT, R11.reuse, R241, PT ;  /* 0x000000f10b00720c */ /* 0x040fe40003f06270 */
[----:B------:R-:W-:Y:S02]  /*15b90*/  FSEL R127, R54, -INF , !P1 ;  /* 0xff800000367f7808 */ /* 0x000fe40004800000 */
[----:B------:R-:W-:Y:S02]  /*15ba0*/  ISETP.GE.OR P0, PT, R11, R240, !P0 ;  /* 0x000000f00b00720c */ /* 0x000fe40004706670 */
[----:B------:R-:W-:Y:S11]  /*15bb0*/  IADD3 R54, R131, 0x71, RZ ;  /* 0x0000007183367810 */ /* 0x000ff60007ffe0ff */
[----:B------:R-:W-:Y:S02]  /*15bc0*/  @P0 LOP3.LUT R252, R252, 0x20, RZ, 0xfc, !PT ;  /* 0x00000020fcfc0812 */ /* 0x000fe400078efcff */
[C---:B------:R-:W-:Y:S04]  /*15bd0*/  ISETP.GE.AND P0, PT, R49.reuse, R247, PT ;  /* 0x000000f73100720c */ /* 0x040fe80003f06270 */
[----:B------:R-:W-:Y:S04]  /*15be0*/  ISETP.GE.OR P0, PT, R49, R246, !P0 ;  /* 0x000000f63100720c */ /* 0x000fe80004706670 */
[----:B--2---:R-:W-:Y:S01]  /*15bf0*/  FSEL R26, R121, -INF , !P0 ;  /* 0xff800000791a7808 */ /* 0x004fe20004000000 */
[----:B------:R-:W-:Y:S01]  /*15c00*/  IMAD.MOV.U32 R121, RZ, RZ, R211 ;  /* 0x000000ffff797224 */ /* 0x000fe200078e00d3 */
[C---:B------:R-:W-:Y:S02]  /*15c10*/  LOP3.LUT P0, RZ, R252.reuse, 0x4, RZ, 0xc0, !PT ;  /* 0x00000004fcff7812 */ /* 0x040fe4000780c0ff */
[----:B------:R-:W-:Y:S01]  /*15c20*/  LOP3.LUT R252, R252, 0xffffffef, RZ, 0xc0, !PT ;  /* 0xffffffeffcfc7812 */ /* 0x000fe200078ec0ff */
[----:B------:R-:W-:Y:S01]  /*15c30*/  IMAD.MOV.U32 R202, RZ, RZ, R121 ;  /* 0x000000ffffca7224 */ /* 0x000fe200078e0079 */
        /* <DEDUP_REMOVED lines=10> */
[----:B------:R-:W-:Y:S11]  /*15ce0*/  FSEL R67, R18, -INF , !P2 ;  /* 0xff80000012437808 */ /* 0x000ff60005000000 */
        /* <DEDUP_REMOVED lines=9> */
[----:B------:R-:W-:Y:S02]  /*15d80*/  ISETP.GE.OR P0, PT, R49, R244, !P0 ;  /* 0x000000f43100720c */ /* 0x000fe40004706670 */
[----:B------:R-:W-:Y:S02]  /*15d90*/  FSEL R84, R32, -INF , !P6 ;  /* 0xff80000020547808 */ /* 0x000fe40007000000 */
        /* <DEDUP_REMOVED lines=8> */
[----:B------:R-:W-:Y:S02]  /*15e20*/  ISETP.GE.AND P0, PT, R2, R247, PT ;  /* 0x000000f70200720c */ /* 0x000fe40003f06270 */
        /* <DEDUP_REMOVED lines=11> */
[C---:B------:R-:W-:Y:S04]  /*15ee0*/  ISETP.GE.AND P0, PT, R3.reuse, R247, PT ;  /* 0x000000f70300720c */ /* 0x040fe80003f06270 */
[----:B------:R-:W-:Y:S04]  /*15ef0*/  ISETP.GE.OR P0, PT, R3, R246, !P0 ;  /* 0x000000f60300720c */ /* 0x000fe80004706670 */
[----:B------:R-:W-:Y:S02]  /*15f00*/  FSEL R39, R88, -INF , !P0 ;  /* 0xff80000058277808 */ /* 0x000fe40004000000 */
[----:B------:R-:W-:Y:S02]  /*15f10*/  ISETP.GE.AND P0, PT, R2, R245, PT ;  /* 0x000000f50200720c */ /* 0x000fe40003f06270 */
[----:B------:R-:W-:Y:S02]  /*15f20*/  @P5 LOP3.LUT R252, R252, 0x4, RZ, 0xfc, !PT ;  /* 0x00000004fcfc5812 */ /* 0x000fe400078efcff */
[----:B------:R-:W-:Y:S02]  /*15f30*/  ISETP.GE.OR P0, PT, R2, R244, !P0 ;  /* 0x000000f40200720c */ /* 0x000fe40004706670 */
[----:B------:R-:W-:Y:S02]  /*15f40*/  LOP3.LUT P6, RZ, R252, 0x200, RZ, 0xc0, !PT ;  /* 0x00000200fcff7812 */ /* 0x000fe400078cc0ff */
[----:B------:R-:W-:Y:S02]  /*15f50*/  FSEL R211, R90, -INF , !P0 ;  /* 0xff8000005ad37808 */ /* 0x000fe40004000000 */
[C---:B------:R-:W-:Y:S04]  /*15f60*/  ISETP.GE.AND P0, PT, R25.reuse, R243, PT ;  /* 0x000000f31900720c */ /* 0x040fe80003f06270 */
[C---:B------:R-:W-:Y:S02]  /*15f70*/  ISETP.GE.OR P1, PT, R25.reuse, R242, !P0 ;  /* 0x000000f21900720c */ /* 0x040fe40004726670 */
[C---:B------:R-:W-:Y:S02]  /*15f80*/  ISETP.GE.AND P0, PT, R25.reuse, R241, PT ;  /* 0x000000f11900720c */ /* 0x040fe40003f06270 */
[----:B------:R-:W-:Y:S02]  /*15f90*/  FSEL R64, R64, -INF , !P1 ;  /* 0xff80000040407808 */ /* 0x000fe40004800000 */
[----:B------:R-:W-:Y:S02]  /*15fa0*/  ISETP.GE.OR P5, PT, R25, R240, !P0 ;  /* 0x000000f01900720c */ /* 0x000fe400047a6670 */
[----:B------:R-:W-:Y:S02]  /*15fb0*/  IADD3 R25, R131, 0x60, RZ ;  /* 0x0000006083197810 */ /* 0x000fe40007ffe0ff */
[----:B------:R-:W-:Y:S01]  /*15fc0*/  FSEL R205, R56, -INF , !P5 ;  /* 0xff80000038cd7808 */ /* 0x000fe20006800000 */
[----:B------:R-:W-:Y:S01]  /*15fd0*/  IMAD.MOV.U32 R56, RZ, RZ, R64 ;  /* 0x000000ffff387224 */ /* 0x000fe200078e0040 */
[C---:B------:R-:W-:Y:S01]  /*15fe0*/  ISETP.GE.AND P0, PT, R25.reuse, R247, PT ;  /* 0x000000f71900720c */ /* 0x040fe20003f06270 */
[----:B------:R-:W-:Y:S03]  /*15ff0*/  IMAD.MOV.U32 R64, RZ, RZ, R67 ;  /* 0x000000ffff407224 */ /* 0x000fe600078e0043 */
[----:B------:R-:W-:Y:S04]  /*16000*/  ISETP.GE.OR P0, PT, R25, R246, !P0 ;  /* 0x000000f61900720c */ /* 0x000fe80004706670 */
[----:B---3--:R-:W-:Y:S01]  /*16010*/  FSEL R40, R125, -INF , !P0 ;  /* 0xff8000007d287808 */ /* 0x008fe20004000000 */
[----:B------:R-:W-:Y:S01]  /*16020*/  IMAD.MOV.U32 R125, RZ, RZ, R209 ;  /* 0x000000ffff7d7224 */ /* 0x000fe200078e00d1 */
[C---:B------:R-:W-:Y:S04]  /*16030*/  ISETP.GE.AND P0, PT, R3.reuse, R245, PT ;  /* 0x000000f50300720c */ /* 0x040fe80003f06270 */
[----:B------:R-:W-:Y:S04]  /*16040*/  ISETP.GE.OR P0, PT, R3, R244, !P0 ;  /* 0x000000f40300720c */ /* 0x000fe80004706670 */
[----:B------:R-:W-:Y:S02]  /*16050*/  FSEL R209, R91, -INF , !P0 ;  /* 0xff8000005bd17808 */ /* 0x000fe40004000000 */
[C---:B------:R-:W-:Y:S04]  /*16060*/  ISETP.GE.AND P0, PT, R49.reuse, R243, PT ;  /* 0x000000f33100720c */ /* 0x040fe80003f06270 */
[C---:B------:R-:W-:Y:S02]  /*16070*/  ISETP.GE.OR P1, PT, R49.reuse, R242, !P0 ;  /* 0x000000f23100720c */ /* 0x040fe40004726670 */
[----:B------:R-:W-:Y:S02]  /*16080*/  ISETP.GE.AND P0, PT, R49, R241, PT ;  /* 0x000000f13100720c */ /* 0x000fe40003f06270 */
[----:B------:R-:W-:Y:S01]  /*16090*/  FSEL R230, R81, -INF , !P1 ;  /* 0xff80000051e67808 */ /* 0x000fe20004800000 */
[----:B------:R-:W-:Y:S01]  /*160a0*/  IMAD.MOV.U32 R81, RZ, RZ, R201 ;  /* 0x000000ffff517224 */ /* 0x000fe200078e00c9 */
[----:B------:R-:W-:Y:S02]  /*160b0*/  ISETP.GE.OR P4, PT, R49, R240, !P0 ;  /* 0x000000f03100720c */ /* 0x000fe40004786670 */
[----:B------:R-:W-:Y:S02]  /*160c0*/  ISETP.GE.AND P0, PT, R19, R247, PT ;  /* 0x000000f71300720c */ /* 0x000fe40003f06270 */
[----:B------:R-:W-:Y:S02]  /*160d0*/  FSEL R203, R71, -INF , !P4 ;  /* 0xff80000047cb7808 */ /* 0x000fe40006000000 */
        /* <DEDUP_REMOVED lines=22> */
[----:B------:R-:W-:Y:S02]  /*16240*/  IADD3 R2, R131, 0x69, RZ ;  /* 0x0000006983027810 */ /* 0x000fe40007ffe0ff */
[----:B------:R-:W-:Y:S02]  /*16250*/  FSEL R201, R73, -INF , !P2 ;  /* 0xff80000049c97808 */ /* 0x000fe40005000000 */
[C---:B------:R-:W-:Y:S04]  /*16260*/  ISETP.GE.AND P0, PT, R2.reuse, R247, PT ;  /* 0x000000f70200720c */ /* 0x040fe80003f06270 */
[----:B------:R-:W-:Y:S04]  /*16270*/  ISETP.GE.OR P0, PT, R2, R246, !P0 ;  /* 0x000000f60200720c */ /* 0x000fe80004706670 */
[----:B------:R-:W-:Y:S02]  /*16280*/  FSEL R32, R110, -INF , !P0 ;  /* 0xff8000006e207808 */ /* 0x000fe40004000000 */
[C---:B------:R-:W-:Y:S02]  /*16290*/  LOP3.LUT P0, RZ, R252.reuse, 0x1, RZ, 0xc0, !PT ;  /* 0x00000001fcff7812 */ /* 0x040fe4000780c0ff */
[----:B------:R-:W-:Y:S02]  /*162a0*/  LOP3.LUT R252, R252, 0xfffffffd, RZ, 0xc0, !PT ;  /* 0xfffffffdfcfc7812 */ /* 0x000fe400078ec0ff */
        /* <DEDUP_REMOVED lines=9> */
[C---:B------:R-:W-:Y:S02]  /*16340*/  IADD3 R3, R131.reuse, 0x70, RZ ;  /* 0x0000007083037810 */ /* 0x040fe40007ffe0ff */
[----:B------:R-:W-:Y:S09]  /*16350*/  IADD3 R131, R131, 0x79, RZ ;  /* 0x0000007983837810 */ /* 0x000ff20007ffe0ff */
[----:B------:R-:W-:Y:S02]  /*16360*/  @P0 LOP3.LUT R252, R252, 0x2, RZ, 0xfc, !PT ;  /* 0x00000002fcfc0812 */ /* 0x000fe400078efcff */
[C---:B------:R-:W-:Y:S04]  /*16370*/  ISETP.GE.AND P0, PT, R3.reuse, R247, PT ;  /* 0x000000f70300720c */ /* 0x040fe80003f06270 */
[----:B------:R-:W-:Y:S04]  /*16380*/  ISETP.GE.OR P0, PT, R3, R246, !P0 ;  /* 0x000000f60300720c */ /* 0x000fe80004706670 */
[----:B------:R-:W-:Y:S02]  /*16390*/  FSEL R30, R125, -INF , !P0 ;  /* 0xff8000007d1e7808 */ /* 0x000fe40004000000 */
[C---:B------:R-:W-:Y:S02]  /*163a0*/  LOP3.LUT P0, RZ, R252.reuse, 0x100, RZ, 0xc0, !PT ;  /* 0x00000100fcff7812 */ /* 0x040fe4000780c0ff */
[----:B------:R-:W-:Y:S02]  /*163b0*/  LOP3.LUT R252, R252, 0xfffffffe, RZ, 0xc0, !PT ;  /* 0xfffffffefcfc7812 */ /* 0x000fe400078ec0ff */
[----:B------:R-:W-:Y:S02]  /*163c0*/  FSEL R234, R31, -INF , !P0 ;  /* 0xff8000001fea7808 */ /* 0x000fe40004000000 */
[C---:B------:R-:W-:Y:S02]  /*163d0*/  ISETP.GE.AND P0, PT, R2.reuse, R245, PT ;  /* 0x000000f50200720c */ /* 0x040fe40003f06270 */
[----:B------:R-:W-:Y:S02]  /*163e0*/  FSEL R125, R29, -INF , !P6 ;  /* 0xff8000001d7d7808 */ /* 0x000fe40007000000 */
[----:B------:R-:W-:Y:S04]  /*163f0*/  ISETP.GE.OR P0, PT, R2, R244, !P0 ;  /* 0x000000f40200720c */ /* 0x000fe80004706670 */
[----:B------:R-:W-:Y:S02]  /*16400*/  FSEL R114, R114, -INF , !P0 ;  /* 0xff80000072727808 */ /* 0x000fe40004000000 */
[C---:B------:R-:W-:Y:S04]  /*16410*/  ISETP.GE.AND P0, PT, R25.reuse, R243, PT ;  /* 0x000000f31900720c */ /* 0x040fe80003f06270 */
[C---:B------:R-:W-:Y:S02]  /*16420*/  ISETP.GE.OR P1, PT, R25.reuse, R242, !P0 ;  /* 0x000000f21900720c */ /* 0x040fe40004726670 */
[C---:B------:R-:W-:Y:S04]  /*16430*/  ISETP.GE.AND P0, PT, R25.reuse, R241, PT ;  /* 0x000000f11900720c */ /* 0x040fe80003f06270 */
[----:B------:R-:W-:Y:S11]  /*16440*/  ISETP.GE.OR P0, PT, R25, R240, !P0 ;  /* 0x000000f01900720c */ /* 0x000ff60004706670 */
[----:B------:R-:W-:Y:S02]  /*16450*/  @!UPT UIADD3 URZ, URZ, URZ, URZ ;  /* 0x0000003f3f3ff290 */ /* 0x000fe4000fffe03f */
[----:B------:R-:W-:Y:S02]  /*16460*/  @P0 LOP3.LUT R252, R252, 0x1, RZ, 0xfc, !PT ;  /* 0x00000001fcfc0812 */ /* 0x000fe400078efcff */
[C---:B------:R-:W-:Y:S04]  /*16470*/  ISETP.GE.AND P0, PT, R54.reuse, R247, PT ;  /* 0x000000f73600720c */ /* 0x040fe80003f06270 */
[----:B------:R-:W-:Y:S04]  /*16480*/  ISETP.GE.OR P0, PT, R54, R246, !P0 ;  /* 0x000000f63600720c */ /* 0x000fe80004706670 */
[----:B------:R-:W-:Y:S02]  /*16490*/  FSEL R31, R208, -INF , !P0 ;  /* 0xff800000d01f7808 */ /* 0x000fe40004000000 */
[----:B------:R-:W-:Y:S02]  /*164a0*/  ISETP.GE.AND P0, PT, R3, R245, PT ;  /* 0x000000f50300720c */ /* 0x000fe40003f06270 */
[----:B------:R-:W-:Y:S02]  /*164b0*/  FSEL R208, R93, -INF , !P1 ;  /* 0xff8000005dd07808 */ /* 0x000fe40004800000 */
[----:B------:R-:W-:Y:S04]  /*164c0*/  ISETP.GE.OR P0, PT, R3, R244, !P0 ;  /* 0x000000f40300720c */ /* 0x000fe80004706670 */
[----:B------:R-:W-:Y:S02]  /*164d0*/  FSEL R18, R202, -INF , !P0 ;  /* 0xff800000ca127808 */ /* 0x000fe40004000000 */
[C---:B------:R-:W-:Y:S02]  /*164e0*/  ISETP.GE.AND P0, PT, R19.reuse, R243, PT ;  /* 0x000000f31300720c */ /* 0x040fe40003f06270 */
[----:B------:R-:W-:Y:S01]  /*164f0*/  FSEL R202, R70, -INF , !P3 ;  /* 0xff80000046ca7808 */ /* 0x000fe20005800000 */
[----:B------:R-:W-:Y:S01]  /*16500*/  IMAD.MOV.U32 R70, RZ, RZ, R68 ;  /* 0x000000ffff467224 */ /* 0x000fe200078e0044 */
[C---:B------:R-:W-:Y:S02]  /*16510*/  ISETP.GE.OR P1, PT, R19.reuse, R242, !P0 ;  /* 0x000000f21300720c */ /* 0x040fe40004726670 */
[C---:B------:R-:W-:Y:S02]  /*16520*/  ISETP.GE.AND P0, PT, R19.reuse, R241, PT ;  /* 0x000000f11300720c */ /* 0x040fe40003f06270 */
[----:B------:R-:W-:Y:S02]  /*16530*/  FSEL R204, R92, -INF , !P1 ;  /* 0xff8000005ccc7808 */ /* 0x000fe40004800000 */
[----:B------:R-:W-:Y:S02]  /*16540*/  ISETP.GE.OR P6, PT, R19, R240, !P0 ;  /* 0x000000f01300720c */ /* 0x000fe400047c6670 */
[C---:B------:R-:W-:Y:S02]  /*16550*/  ISETP.GE.AND P0, PT, R55.reuse, R247, PT ;  /* 0x000000f73700720c */ /* 0x040fe40003f06270 */
[----:B------:R-:W-:Y:S02]  /*16560*/  LOP3.LUT P1, RZ, R252, 0x4, RZ, 0xc0, !PT ;  /* 0x00000004fcff7812 */ /* 0x000fe4000782c0ff */
[----:B------:R-:W-:Y:S02]  /*16570*/  ISETP.GE.OR P0, PT, R55, R246, !P0 ;  /* 0x000000f63700720c */ /* 0x000fe40004706670 */
[----:B------:R-:W-:Y:S01]  /*16580*/  FSEL R206, R58, -INF , !P1 ;  /* 0xff8000003ace7808 */ /* 0x000fe20004800000 */
[----:B------:R-:W-:Y:S01]  /*16590*/  IMAD.MOV.U32 R58, RZ, RZ, R200 ;  /* 0x000000ffff3a7224 */ /* 0x000fe200078e00c8 */
[----:B------:R-:W-:Y:S02]  /*165a0*/  FSEL R29, R128, -INF , !P0 ;  /* 0xff800000801d7808 */ /* 0x000fe40004000000 */
[C---:B------:R-:W-:Y:S02]  /*165b0*/  LOP3.LUT P0, RZ, R252.reuse, 0x400, RZ, 0xc0, !PT ;  /* 0x00000400fcff7812 */ /* 0x040fe4000780c0ff */
[----:B------:R-:W-:Y:S02]  /*165c0*/  LOP3.LUT P1, RZ, R252, 0x2, RZ, 0xc0, !PT ;  /* 0x00000002fcff7812 */ /* 0x000fe4000782c0ff */
[----:B------:R-:W-:Y:S02]  /*165d0*/  FSEL R128, R44, -INF , !P0 ;  /* 0xff8000002c807808 */ /* 0x000fe40004000000 */
[----:B------:R-:W-:Y:S02]  /*165e0*/  ISETP.GE.AND P0, PT, R54, R245, PT ;  /* 0x000000f53600720c */ /* 0x000fe40003f06270 */
[----:B------:R-:W-:Y:S02]  /*165f0*/  FSEL R200, R72, -INF , !P1 ;  /* 0xff80000048c87808 */ /* 0x000fe40004800000 */
[----:B------:R-:W-:Y:S02]  /*16600*/  ISETP.GE.OR P0, PT, R54, R244, !P0 ;  /* 0x000000f43600720c */ /* 0x000fe40004706670 */
[----:B------:R-:W-:Y:S02]  /*16610*/  FSEL R110, R96, -INF , !P6 ;  /* 0xff800000606e7808 */ /* 0x000fe40007000000 */
[----:B------:R-:W-:Y:S02]  /*16620*/  FSEL R19, R210, -INF , !P0 ;  /* 0xff800000d2137808 */ /* 0x000fe40004000000 */
[C---:B------:R-:W-:Y:S04]  /*16630*/  ISETP.GE.AND P0, PT, R131.reuse, R247, PT ;  /* 0x000000f78300720c */ /* 0x040fe80003f06270 */
[----:B------:R-:W-:Y:S04]  /*16640*/  ISETP.GE.OR P0, PT, R131, R246, !P0 ;  /* 0x000000f68300720c */ /* 0x000fe80004706670 */
[----:B------:R-:W-:Y:S02]  /*16650*/  FSEL R44, R126, -INF , !P0 ;  /* 0xff8000007e2c7808 */ /* 0x000fe40004000000 */
[----:B------:R-:W-:Y:S04]  /*16660*/  LOP3.LUT P0, RZ, R252, 0x80, RZ, 0xc0, !PT ;  /* 0x00000080fcff7812 */ /* 0x000fe8000780c0ff */
[----:B------:R-:W-:Y:S02]  /*16670*/  FSEL R126, R42, -INF , !P0 ;  /* 0xff8000002a7e7808 */ /* 0x000fe40004000000 */
[C---:B------:R-:W-:Y:S04]  /*16680*/  ISETP.GE.AND P0, PT, R0.reuse, R243, PT ;  /* 0x000000f30000720c */ /* 0x040fe80003f06270 */
[----:B------:R-:W-:Y:S04]  /*16690*/  ISETP.GE.OR P0, PT, R0, R242, !P0 ;  /* 0x000000f20000720c */ /* 0x000fe80004706670 */
        /* <DEDUP_REMOVED lines=14> */
[----:B------:R-:W-:Y:S02]  /*16780*/  ISETP.GE.AND P0, PT, R3, R243, PT ;  /* 0x000000f30300720c */ /* 0x000fe40003f06270 */
[----:B------:R-:W-:Y:S02]  /*16790*/  FMNMX.FTZ R41, R105, R198, !PT ;  /* 0x000000c669297209 */ /* 0x000fe40007810000 */
[-C--:B------:R-:W-:Y:S02]  /*167a0*/  ISETP.GE.OR P0, PT, R3, R242.reuse, !P0 ;  /* 0x000000f20300720c */ /* 0x080fe40004706670 */
[----:B------:R-:W-:Y:S02]  /*167b0*/  FMNMX.FTZ R41, R108, R41, !PT ;  /* 0x000000296c297209 */ /* 0x000fe40007810000 */
[----:B------:R-:W-:Y:S02]  /*167c0*/  FSEL R93, R119, -INF , !P0 ;  /* 0xff800000775d7808 */ /* 0x000fe40004000000 */
[----:B------:R-:W-:Y:S04]  /*167d0*/  LOP3.LUT P0, RZ, R252, 0x10, RZ, 0xc0, !PT ;  /* 0x00000010fcff7812 */ /* 0x000fe8000780c0ff */
[----:B------:R-:W-:Y:S02]  /*167e0*/  FSEL R88, R59, -INF , !P0 ;  /* 0xff8000003b587808 */ /* 0x000fe40004000000 */
[CC--:B------:R-:W-:Y:S04]  /*167f0*/  ISETP.GE.AND P0, PT, R54.reuse, R243.reuse, PT ;  /* 0x000000f33600720c */ /* 0x0c0fe80003f06270 */
[-C--:B------:R-:W-:Y:S04]  /*16800*/  ISETP.GE.OR P0, PT, R54, R242.reuse, !P0 ;  /* 0x000000f23600720c */ /* 0x080fe80004706670 */
[----:B------:R-:W-:Y:S02]  /*16810*/  FSEL R91, R117, -INF , !P0 ;  /* 0xff800000755b7808 */ /* 0x000fe40004000000 */
[----:B------:R-:W-:Y:S04]  /*16820*/  LOP3.LUT P0, RZ, R252, 0x8, RZ, 0xc0, !PT ;  /* 0x00000008fcff7812 */ /* 0x000fe8000780c0ff */
[----:B------:R-:W-:Y:S02]  /*16830*/  FSEL R92, R57, -INF , !P0 ;  /* 0xff800000395c7808 */ /* 0x000fe40004000000 */
[CC--:B------:R-:W-:Y:S04]  /*16840*/  ISETP.GE.AND P0, PT, R55.reuse, R243.reuse, PT ;  /* 0x000000f33700720c */ /* 0x0c0fe80003f06270 */
[-C--:B------:R-:W-:Y:S04]  /*16850*/  ISETP.GE.OR P0, PT, R55, R242.reuse, !P0 ;  /* 0x000000f23700720c */ /* 0x080fe80004706670 */
[----:B------:R-:W-:Y:S02]  /*16860*/  FSEL R90, R118, -INF , !P0 ;  /* 0xff800000765a7808 */ /* 0x000fe40004000000 */
[C---:B------:R-:W-:Y:S04]  /*16870*/  ISETP.GE.AND P0, PT, R131.reuse, R243, PT ;  /* 0x000000f38300720c */ /* 0x040fe80003f06270 */
[----:B------:R-:W-:Y:S04]  /*16880*/  ISETP.GE.OR P0, PT, R131, R242, !P0 ;  /* 0x000000f28300720c */ /* 0x000fe80004706670 */
[----:B------:R-:W-:Y:S02]  /*16890*/  FSEL R89, R122, -INF , !P0 ;  /* 0xff8000007a597808 */ /* 0x000fe40004000000 */
[CC--:B------:R-:W-:Y:S04]  /*168a0*/  ISETP.GE.AND P0, PT, R0.reuse, R241.reuse, PT ;  /* 0x000000f10000720c */ /* 0x0c0fe80003f06270 */
[-C--:B------:R-:W-:Y:S02]  /*168b0*/  ISETP.GE.OR P5, PT, R0, R240.reuse, !P0 ;  /* 0x000000f00000720c */ /* 0x080fe400047a6670 */
[C---:B------:R-:W-:Y:S02]  /*168c0*/  ISETP.GE.AND P0, PT, R2.reuse, R241, PT ;  /* 0x000000f10200720c */ /* 0x040fe40003f06270 */
[----:B------:R-:W-:Y:S02]  /*168d0*/  FMNMX.FTZ R0, R103, R199, !PT ;  /* 0x000000c767007209 */ /* 0x000fe40007810000 */
[----:B------:R-:W-:Y:S02]  /*168e0*/  ISETP.GE.OR P4, PT, R2, R240, !P0 ;  /* 0x000000f00200720c */ /* 0x000fe40004786670 */
[----:B------:R-:W-:Y:S02]  /*168f0*/  FMNMX.FTZ R2, R104, R41, !PT ;  /* 0x0000002968027209 */ /* 0x000fe40007810000 */
[----:B------:R-:W-:Y:S02]  /*16900*/  FMNMX.FTZ R0, R207, R0, !PT ;  /* 0x00000000cf007209 */ /* 0x000fe40007810000 */
[----:B------:R-:W-:Y:S02]  /*16910*/  FMNMX.FTZ R2, R106, R2, !PT ;  /* 0x000000026a027209 */ /* 0x000fe40007810000 */
[----:B------:R-:W-:Y:S02]  /*16920*/  ISETP.GE.AND P0, PT, R3, R241, PT ;  /* 0x000000f10300720c */ /* 0x000fe40003f06270 */
[----:B------:R-:W-:Y:S02]  /*16930*/  FMNMX.FTZ R41, R113, R2, !PT ;  /* 0x0000000271297209 */ /* 0x000fe40007810000 */
[----:B------:R-:W-:Y:S02]  /*16940*/  FMNMX.FTZ R0, R111, R0, !PT ;  /* 0x000000006f007209 */ /* 0x000fe40007810000 */
        /* <DEDUP_REMOVED lines=111> */
[----:B-1----:R-:W-:Y:S02]  /*17040*/  FMNMX.FTZ R41, R41, R2, !PT ;  /* 0x0000000229297209 */ /* 0x002fe40007810000 */
[CC--:B------:R-:W-:Y:S02]  /*17050*/  ISETP.GE.AND P0, PT, R54.reuse, R241.reuse, PT ;  /* 0x000000f13600720c */ /* 0x0c0fe40003f06270 */
[----:B------:R-:W-:Y:S01]  /*17060*/  FMNMX.FTZ R0, R203, R0, !PT ;  /* 0x00000000cb007209 */ /* 0x000fe20007810000 */
[----:B------:R-:W1:Y:S01]  /*17070*/  SHFL.BFLY PT, R2, R42, 0x2, 0x1f ;  /* 0x0c401f002a027f89 */ /* 0x000e6200000e0000 */
[----:B------:R-:W-:Y:S01]  /*17080*/  ISETP.GE.OR P2, PT, R54, R240, !P0 ;  /* 0x000000f03600720c */ /* 0x000fe20004746670 */
[----:B------:R-:W-:Y:S01]  /*17090*/  IMAD.MOV.U32 R54, RZ, RZ, R215 ;  /* 0x000000ffff367224 */ /* 0x000fe200078e00d7 */
[C---:B------:R-:W-:Y:S02]  /*170a0*/  ISETP.GE.AND P0, PT, R55.reuse, R241, PT ;  /* 0x000000f13700720c */ /* 0x040fe40003f06270 */
[----:B------:R-:W-:Y:S02]  /*170b0*/  FMNMX.FTZ R0, R202, R0, !PT ;  /* 0x00000000ca007209 */ /* 0x000fe40007810000 */
[----:B------:R-:W-:Y:S01]  /*170c0*/  ISETP.GE.OR P1, PT, R55, R240, !P0 ;  /* 0x000000f03700720c */ /* 0x000fe20004726670 */
[----:B------:R-:W3:Y:S01]  /*170d0*/  SHFL.BFLY PT, R68, R41, 0x1, 0x1f ;  /* 0x0c201f0029447f89 */ /* 0x000ee200000e0000 */
[----:B------:R-:W-:Y:S01]  /*170e0*/  FMNMX.FTZ R0, R201, R0, !PT ;  /* 0x00000000c9007209 */ /* 0x000fe20007810000 */
[----:B------:R-:W-:Y:S01]  /*170f0*/  IMAD.MOV.U32 R55, RZ, RZ, R216 ;  /* 0x000000ffff377224 */ /* 0x000fe200078e00d8 */
[----:B------:R-:W-:Y:S02]  /*17100*/  LOP3.LUT P0, RZ, R252, 0x1, RZ, 0xc0, !PT ;  /* 0x00000001fcff7812 */ /* 0x000fe4000780c0ff */
[----:B------:R-:W-:Y:S02]  /*17110*/  FMNMX.FTZ R0, R200, R0, !PT ;  /* 0x00000000c8007209 */ /* 0x000fe40007810000 */
[----:B------:R-:W-:Y:S02]  /*17120*/  FSEL R112, R97, -INF , !P0 ;  /* 0xff80000061707808 */ /* 0x000fe40004000000 */
[----:B------:R-:W-:Y:S02]  /*17130*/  FSEL R109, R109, -INF , !P5 ;  /* 0xff8000006d6d7808 */ /* 0x000fe40006800000 */
[----:B------:R-:W-:Y:S02]  /*17140*/  FMNMX.FTZ R0, R112, R0, !PT ;  /* 0x0000000070007209 */ /* 0x000fe40007810000 */
[----:B--2---:R-:W-:Y:S01]  /*17150*/  FMNMX.FTZ R3, R3, R43, !PT ;  /* 0x0000002b03037209 */ /* 0x004fe20007810000 */
[----:B------:R-:W-:Y:S01]  /*17160*/  IMAD.MOV.U32 R43, RZ, RZ, R223 ;  /* 0x000000ffff2b7224 */ /* 0x000fe200078e00df */
[----:B------:R-:W-:Y:S02]  /*17170*/  FMNMX.FTZ R0, R110, R0, !PT ;  /* 0x000000006e007209 */ /* 0x000fe40007810000 */
[----:B-1----:R-:W-:Y:S02]  /*17180*/  FMNMX.FTZ R2, R42, R2, !PT ;  /* 0x000000022a027209 */ /* 0x002fe40007810000 */
[----:B------:R-:W-:Y:S02]  /*17190*/  FMNMX.FTZ R42, R109, R0, !PT ;  /* 0x000000006d2a7209 */ /* 0x000fe40007810000 */
[----:B------:R-:W1:Y:S01]  /*171a0*/  SHFL.BFLY PT, R0, R3, 0x1, 0x1f ;  /* 0x0c201f0003007f89 */ /* 0x000e6200000e0000 */
[----:B------:R-:W-:Y:S02]  /*171b0*/  FSEL R107, R107, -INF , !P4 ;  /* 0xff8000006b6b7808 */ /* 0x000fe40006000000 */
[----:B------:R-:W-:Y:S02]  /*171c0*/  FSEL R99, R5, -INF , !P3 ;  /* 0xff80000005637808 */ /* 0x000fe40005800000 */
[----:B------:R-:W-:Y:S01]  /*171d0*/  FMNMX.FTZ R5, R107, R42, !PT ;  /* 0x0000002a6b057209 */ /* 0x000fe20007810000 */
[----:B------:R-:W-:Y:S01]  /*171e0*/  IMAD.MOV.U32 R42, RZ, RZ, R218 ;  /* 0x000000ffff2a7224 */ /* 0x000fe200078e00da */
[----:B------:R-:W-:Y:S02]  /*171f0*/  FSEL R97, R4, -INF , !P2 ;  /* 0xff80000004617808 */ /* 0x000fe40005000000 */
[----:B------:R-:W-:Y:S01]  /*17200*/  ISETP.GE.AND P0, PT, R131, R241, PT ;  /* 0x000000f18300720c */ /* 0x000fe20003f06270 */
[----:B------:R-:W2:Y:S01]  /*17210*/  SHFL.BFLY PT, R4, R2, 0x1, 0x1f ;  /* 0x0c201f0002047f89 */ /* 0x000ea200000e0000 */
[----:B------:R-:W-:Y:S02]  /*17220*/  FMNMX.FTZ R5, R99, R5, !PT ;  /* 0x0000000563057209 */ /* 0x000fe40007810000 */
[----:B------:R-:W-:Y:S01]  /*17230*/  FSEL R96, R115, -INF , !P1 ;  /* 0xff80000073607808 */ /* 0x000fe20004800000 */
[----:B------:R-:W-:Y:S01]  /*17240*/  IMAD.MOV.U32 R115, RZ, RZ, R69 ;  /* 0x000000ffff737224 */ /* 0x000fe200078e0045 */
[----:B------:R-:W-:Y:S02]  /*17250*/  ISETP.GE.OR P0, PT, R131, R240, !P0 ;  /* 0x000000f08300720c */ /* 0x000fe40004706670 */
[----:B------:R-:W-:Y:S02]  /*17260*/  FMNMX.FTZ R5, R97, R5, !PT ;  /* 0x0000000561057209 */ /* 0x000fe40007810000 */
[----:B------:R-:W-:Y:S02]  /*17270*/  FSEL R69, R6, -INF , !P0 ;  /* 0xff80000006457808 */ /* 0x000fe40004000000 */
[----:B------:R-:W-:Y:S02]  /*17280*/  FMNMX.FTZ R6, R96, R5, !PT ;  /* 0x0000000560067209 */ /* 0x000fe40007810000 */
[----:B---3--:R-:W-:Y:S01]  /*17290*/  FMNMX.FTZ R68, R41, R68, !PT ;  /* 0x0000004429447209 */ /* 0x008fe20007810000 */
[----:B------:R-:W-:Y:S01]  /*172a0*/  IMAD.MOV.U32 R41, RZ, RZ, R217 ;  /* 0x000000ffff297224 */ /* 0x000fe200078e00d9 */
[----:B------:R-:W-:Y:S02]  /*172b0*/  FMNMX.FTZ R6, R69, R6, !PT ;  /* 0x0000000645067209 */ /* 0x000fe40007810000 */
[----:B-1----:R-:W-:Y:S01]  /*172c0*/  FMNMX.FTZ R3, R3, R0, !PT ;  /* 0x0000000003037209 */ /* 0x002fe20007810000 */
[C---:B------:R-:W-:Y:S01]  /*172d0*/  FMUL.FTZ R102, R68.reuse, c[0x0][0x23c] ;  /* 0x00008f0044667a20 */ /* 0x040fe20000410000 */
[----:B------:R-:W-:Y:S01]  /*172e0*/  FSETP.NEU.FTZ.AND P1, PT, R68, -INF , PT ;  /* 0xff8000004400780b */ /* 0x000fe20003f3d000 */
[----:B------:R-:W1:Y:S01]  /*172f0*/  SHFL.BFLY PT, R0, R6, 0x2, 0x1f ;  /* 0x0c401f0006007f89 */ /* 0x000e6200000e0000 */
[C---:B------:R-:W-:Y:S01]  /*17300*/  FSETP.NEU.FTZ.AND P0, PT, R3.reuse, -INF , PT ;  /* 0xff8000000300780b */ /* 0x040fe20003f1d000 */
[----:B------:R-:W-:Y:S01]  /*17310*/  FMUL.FTZ R100, R3, c[0x0][0x23c] ;  /* 0x00008f0003647a20 */ /* 0x000fe20000410000 */
[----:B------:R-:W-:Y:S02]  /*17320*/  FSEL R102, R102, RZ, P1 ;  /* 0x000000ff66667208 */ /* 0x000fe40000800000 */
[----:B--2---:R-:W-:Y:S02]  /*17330*/  FMNMX.FTZ R2, R2, R4, !PT ;  /* 0x0000000402027209 */ /* 0x004fe40007810000 */
[----:B------:R-:W-:Y:S01]  /*17340*/  FSEL R100, R100, RZ, P0 ;  /* 0x000000ff64647208 */ /* 0x000fe20000000000 */
[--C-:B------:R-:W-:Y:S01]  /*17350*/  FFMA.FTZ R59, R28, c[0x0][0x23c], -R102.reuse ;  /* 0x00008f001c3b7a23 */ /* 0x100fe20000010866 */
[----:B------:R-:W-:Y:S01]  /*17360*/  FSETP.NEU.FTZ.AND P2, PT, R2, -INF , PT ;  /* 0xff8000000200780b */ /* 0x000fe20003f5d000 */
[----:B------:R-:W-:Y:S01]  /*17370*/  FFMA.FTZ R249, R21, c[0x0][0x23c], -R102 ;  /* 0x00008f0015f97a23 */ /* 0x000fe20000010866 */
[----:B------:R-:W-:Y:S01]  /*17380*/  FSEL R4, R3, RZ, P0 ;  /* 0x000000ff03047208 */ /* 0x000fe20000000000 */
[----:B------:R-:W-:Y:S01]  /*17390*/  IMAD.MOV.U32 R21, RZ, RZ, R66 ;  /* 0x000000ffff157224 */ /* 0x000fe200078e0042 */
[----:B------:R-:W-:Y:S01]  /*173a0*/  FSEL R5, R68, RZ, P1 ;  /* 0x000000ff44057208 */ /* 0x000fe20000800000 */
[----:B------:R-:W-:Y:S01]  /*173b0*/  FFMA.FTZ R233, R45, c[0x0][0x23c], -R102 ;  /* 0x00008f002de97a23 */ /* 0x000fe20000010866 */
[----:B------:R-:W-:Y:S01]  /*173c0*/  FSEL R71, R2, RZ, P2 ;  /* 0x000000ff02477208 */ /* 0x000fe20001000000 */
[----:B------:R-:W-:Y:S02]  /*173d0*/  IMAD.MOV.U32 R45, RZ, RZ, R115 ;  /* 0x000000ffff2d7224 */ /* 0x000fe400078e0073 */
[----:B------:R-:W-:Y:S02]  /*173e0*/  FFMA.FTZ R207, R207, c[0x0][0x23c], -R100 ;  /* 0x00008f00cfcf7a23 */ /* 0x000fe40000010864 */
[----:B------:R-:W-:Y:S02]  /*173f0*/  FFMA.FTZ R80, R113, c[0x0][0x23c], -R102 ;  /* 0x00008f0071507a23 */ /* 0x000fe40000010866 */
[----:B------:R2:W-:Y:S01]  /*17400*/  MUFU.EX2 R228, R207 ;  /* 0x000000cf00e47308 */ /* 0x0005e20000000800 */
[----:B------:R-:W-:Y:S01]  /*17410*/  FADD.FTZ R5, -R5, R198 ;  /* 0x000000c605057221 */ /* 0x000fe20000010100 */
[----:B-1----:R-:W-:Y:S01]  /*17420*/  FMNMX.FTZ R0, R6, R0, !PT ;  /* 0x0000000006007209 */ /* 0x002fe20007810000 */
[--C-:B------:R-:W-:Y:S02]  /*17430*/  FFMA.FTZ R8, R8, c[0x0][0x23c], -R100.reuse ;  /* 0x00008f0008087a23 */ /* 0x100fe40000010864 */
[----:B------:R-:W-:Y:S02]  /*17440*/  FFMA.FTZ R111, R111, c[0x0][0x23c], -R100 ;  /* 0x00008f006f6f7a23 */ /* 0x000fe40000010864 */
[----:B------:R-:W1:Y:S01]  /*17450*/  SHFL.BFLY PT, R6, R0, 0x1, 0x1f ;  /* 0x0c201f0000067f89 */ /* 0x000e6200000e0000 */
[----:B------:R-:W-:Y:S02]  /*17460*/  FMUL.FTZ R5, R5, c[0x0][0x23c] ;  /* 0x00008f0005057a20 */ /* 0x000fe40000410000 */
[----:B------:R-:W-:Y:S02]  /*17470*/  FADD.FTZ R4, -R4, R199 ;  /* 0x000000c704047221 */ /* 0x000fe40000010100 */
[--C-:B------:R-:W-:Y:S02]  /*17480*/  FFMA.FTZ R67, R74, c[0x0][0x23c], -R102.reuse ;  /* 0x00008f004a437a23 */ /* 0x100fe40000010866 */
[----:B------:R3:W-:Y:S01]  /*17490*/  MUFU.EX2 R74, R8 ;  /* 0x00000008004a7308 */ /* 0x0007e20000000800 */
[--C-:B------:R-:W-:Y:S02]  /*174a0*/  FFMA.FTZ R108, R108, c[0x0][0x23c], -R102.reuse ;  /* 0x00008f006c6c7a23 */ /* 0x100fe40000010866 */
[--C-:B------:R-:W-:Y:S02]  /*174b0*/  FFMA.FTZ R104, R104, c[0x0][0x23c], -R102.reuse ;  /* 0x00008f0068687a23 */ /* 0x100fe40000010866 */
[----:B------:R-:W-:Y:S02]  /*174c0*/  FMUL.FTZ R4, R4, c[0x0][0x23c] ;  /* 0x00008f0004047a20 */ /* 0x000fe40000410000 */
[--C-:B------:R-:W-:Y:S02]  /*174d0*/  FFMA.FTZ R199, R35, c[0x0][0x23c], -R102.reuse ;  /* 0x00008f0023c77a23 */ /* 0x100fe40000010866 */
[--C-:B------:R-:W-:Y:S01]  /*174e0*/  FFMA.FTZ R238, R27, c[0x0][0x23c], -R102.reuse ;  /* 0x00008f001bee7a23 */ /* 0x100fe20000010866 */
[----:B------:R-:W-:Y:S01]  /*174f0*/  MUFU.EX2 R229, R108 ;  /* 0x0000006c00e57308 */ /* 0x000fe20000000800 */
[--C-:B--2---:R-:W-:Y:S02]  /*17500*/  FFMA.FTZ R207, R26, c[0x0][0x23c], -R102.reuse ;  /* 0x00008f001acf7a23 */ /* 0x104fe40000010866 */
[----:B------:R-:W-:Y:S02]  /*17510*/  FFMA.FTZ R215, R46, c[0x0][0x23c], -R102 ;  /* 0x00008f002ed77a23 */ /* 0x000fe40000010866 */
[----:B------:R-:W-:Y:S01]  /*17520*/  FFMA.FTZ R27, R20, c[0x0][0x23c], -R100 ;  /* 0x00008f00141b7a23 */ /* 0x000fe20000010864 */
[----:B-1----:R-:W-:Y:S01]  /*17530*/  FMNMX.FTZ R0, R0, R6, !PT ;  /* 0x0000000600007209 */ /* 0x002fe20007810000 */
[----:B------:R-:W-:Y:S03]  /*17540*/  FMUL.FTZ R6, R2, c[0x0][0x23c] ;  /* 0x00008f0002067a20 */ /* 0x000fe60000410000 */
[----:B------:R-:W-:Y:S01]  /*17550*/  MUFU.EX2 R26, R111 ;  /* 0x0000006f001a7308 */ /* 0x000fe20000000800 */
[----:B------:R-:W-:Y:S01]  /*17560*/  FSETP.NEU.FTZ.AND P0, PT, R0, -INF , PT ;  /* 0xff8000000000780b */ /* 0x000fe20003f1d000 */
[--C-:B------:R-:W-:Y:S01]  /*17570*/  FFMA.FTZ R57, R116, c[0x0][0x23c], -R102.reuse ;  /* 0x00008f0074397a23 */ /* 0x100fe20000010866 */
[----:B------:R-:W-:Y:S01]  /*17580*/  FSEL R28, R6, RZ, P2 ;  /* 0x000000ff061c7208 */ /* 0x000fe20001000000 */
[----:B------:R-:W-:Y:S01]  /*17590*/  FFMA.FTZ R218, R120, c[0x0][0x23c], -R102 ;  /* 0x00008f0078da7a23 */ /* 0x000fe20000010866 */
[----:B---3--:R-:W-:Y:S01]  /*175a0*/  FSEL R8, R0, RZ, P0 ;  /* 0x000000ff00087208 */ /* 0x008fe20000000000 */
[----:B------:R-:W-:Y:S02]  /*175b0*/  FFMA.FTZ R248, R22, c[0x0][0x23c], -R100 ;  /* 0x00008f0016f87a23 */ /* 0x000fe40000010864 */
[----:B------:R-:W-:Y:S02]  /*175c0*/  FFMA.FTZ R14, R14, c[0x0][0x23c], -R28 ;  /* 0x00008f000e0e7a23 */ /* 0x000fe4000001081c */
[----:B------:R-:W1:Y:S01]  /*175d0*/  MUFU.EX2 R6, R5 ;  /* 0x0000000500067308 */ /* 0x000e620000000800 */
[--C-:B------:R-:W-:Y:S02]  /*175e0*/  FFMA.FTZ R239, R23, c[0x0][0x23c], -R100.reuse ;  /* 0x00008f0017ef7a23 */ /* 0x100fe40000010864 */
[--C-:B------:R-:W-:Y:S02]  /*175f0*/  FFMA.FTZ R236, R33, c[0x0][0x23c], -R100.reuse ;  /* 0x00008f0021ec7a23 */ /* 0x100fe40000010864 */
[--C-:B------:R-:W-:Y:S02]  /*17600*/  FFMA.FTZ R235, R34, c[0x0][0x23c], -R100.reuse ;  /* 0x00008f0022eb7a23 */ /* 0x100fe40000010864 */
[--C-:B------:R-:W-:Y:S02]  /*17610*/  FFMA.FTZ R217, R38, c[0x0][0x23c], -R100.reuse ;  /* 0x00008f0026d97a23 */ /* 0x100fe40000010864 */
[----:B------:R-:W-:Y:S01]  /*17620*/  FFMA.FTZ R216, R37, c[0x0][0x23c], -R100 ;  /* 0x00008f0025d87a23 */ /* 0x000fe20000010864 */
[----:B------:R2:W-:Y:S01]  /*17630*/  MUFU.EX2 R223, R14 ;  /* 0x0000000e00df7308 */ /* 0x0005e20000000800 */
[----:B------:R-:W-:Y:S02]  /*17640*/  FFMA.FTZ R98, R98, c[0x0][0x23c], -R28 ;  /* 0x00008f0062627a23 */ /* 0x000fe4000001081c */
[--C-:B------:R-:W-:Y:S02]  /*17650*/  FFMA.FTZ R232, R48, c[0x0][0x23c], -R100.reuse ;  /* 0x00008f0030e87a23 */ /* 0x100fe40000010864 */
[--C-:B------:R-:W-:Y:S02]  /*17660*/  FFMA.FTZ R237, R52, c[0x0][0x23c], -R100.reuse ;  /* 0x00008f0034ed7a23 */ /* 0x100fe40000010864 */
[----:B------:R-:W-:Y:S02]  /*17670*/  FFMA.FTZ R251, R83, c[0x0][0x23c], -R100 ;  /* 0x00008f0053fb7a23 */ /* 0x000fe40000010864 */
[----:B------:R-:W-:Y:S01]  /*17680*/  IMAD.MOV.U32 R113, RZ, RZ, R225 ;  /* 0x000000ffff717224 */ /* 0x000fe200078e00e1 */
[----:B------:R3:W-:Y:S01]  /*17690*/  MUFU.EX2 R66, R98 ;  /* 0x0000006200427308 */ /* 0x0007e20000000800 */
[----:B------:R-:W-:Y:S02]  /*176a0*/  FFMA.FTZ R9, R9, c[0x0][0x23c], -R28 ;  /* 0x00008f0009097a23 */ /* 0x000fe4000001081c */
[----:B------:R-:W-:Y:S02]  /*176b0*/  FFMA.FTZ R78, R24, c[0x0][0x23c], -R102 ;  /* 0x00008f00184e7a23 */ /* 0x000fe40000010866 */
[----:B------:R-:W-:Y:S02]  /*176c0*/  IMAD.MOV.U32 R24, RZ, RZ, R214 ;  /* 0x000000ffff187224 */ /* 0x000fe400078e00d6 */
[----:B------:R-:W-:Y:S02]  /*176d0*/  FFMA.FTZ R61, R61, c[0x0][0x23c], -R102 ;  /* 0x00008f003d3d7a23 */ /* 0x000fe40000010866 */
[----:B------:R-:W-:Y:S01]  /*176e0*/  FFMA.FTZ R73, R103, c[0x0][0x23c], -R100 ;  /* 0x00008f0067497a23 */ /* 0x000fe20000010864 */
[----:B------:R4:W-:Y:S01]  /*176f0*/  MUFU.EX2 R226, R104 ;  /* 0x0000006800e27308 */ /* 0x0009e20000000800 */
[----:B------:R-:W-:Y:S02]  /*17700*/  FADD.FTZ R8, -R8, R196 ;  /* 0x000000c408087221 */ /* 0x000fe40000010100 */
[--C-:B------:R-:W-:Y:S01]  /*17710*/  FFMA.FTZ R196, R82, c[0x0][0x23c], -R100.reuse ;  /* 0x00008f0052c47a23 */ /* 0x100fe20000010864 */
[----:B--2---:R-:W2:Y:S01]  /*17720*/  LDL.LU R14, [R1+0x1c] ;  /* 0x00001c00010e7983 */ /* 0x004ea20000300800 */
[--C-:B------:R-:W-:Y:S02]  /*17730*/  FFMA.FTZ R47, R47, c[0x0][0x23c], -R100.reuse ;  /* 0x00008f002f2f7a23 */ /* 0x100fe40000010864 */
[--C-:B------:R-:W-:Y:S02]  /*17740*/  FFMA.FTZ R62, R62, c[0x0][0x23c], -R100.reuse ;  /* 0x00008f003e3e7a23 */ /* 0x100fe40000010864 */
[--C-:B------:R-:W-:Y:S01]  /*17750*/  FFMA.FTZ R63, R63, c[0x0][0x23c], -R100.reuse ;  /* 0x00008f003f3f7a23 */ /* 0x100fe20000010864 */
[----:B------:R-:W-:Y:S01]  /*17760*/  MUFU.EX2 R35, R9 ;  /* 0x0000000900237308 */ /* 0x000fe20000000800 */
[--C-:B------:R-:W-:Y:S02]  /*17770*/  FFMA.FTZ R15, R15, c[0x0][0x23c], -R100.reuse ;  /* 0x00008f000f0f7a23 */ /* 0x100fe40000010864 */
[--C-:B------:R-:W-:Y:S02]  /*17780*/  FFMA.FTZ R76, R76, c[0x0][0x23c], -R100.reuse ;  /* 0x00008f004c4c7a23 */ /* 0x100fe40000010864 */
[----:B---3--:R-:W-:Y:S02]  /*17790*/  FMUL.FTZ R98, R0, c[0x0][0x23c] ;  /* 0x00008f0000627a20 */ /* 0x008fe40000410000 */
[--C-:B------:R-:W-:Y:S02]  /*177a0*/  FFMA.FTZ R77, R77, c[0x0][0x23c], -R100.reuse ;  /* 0x00008f004d4d7a23 */ /* 0x100fe40000010864 */
[----:B------:R-:W-:Y:S01]  /*177b0*/  FFMA.FTZ R211, R211, c[0x0][0x23c], -R100 ;  /* 0x00008f00d3d37a23 */ /* 0x000fe20000010864 */
[----:B------:R-:W3:Y:S01]  /*177c0*/  MUFU.EX2 R9, R4 ;  /* 0x0000000400097308 */ /* 0x000ee20000000800 */
[----:B------:R-:W-:Y:S01]  /*177d0*/  FSEL R98, R98, RZ, P0 ;  /* 0x000000ff62627208 */ /* 0x000fe20000000000 */
[----:B------:R-:W-:Y:S01]  /*177e0*/  FFMA.FTZ R72, R105, c[0x0][0x23c], -R102 ;  /* 0x00008f0069487a23 */ /* 0x000fe20000010866 */
[----:B------:R-:W-:Y:S01]  /*177f0*/  FSETP.NEU.FTZ.AND P0, PT, R2, -INF , PT ;  /* 0xff8000000200780b */ /* 0x000fe20003f1d000 */
[----:B------:R-:W-:Y:S02]  /*17800*/  FFMA.FTZ R209, R209, c[0x0][0x23c], -R100 ;  /* 0x00008f00d1d17a23 */ /* 0x000fe40000010864 */
[----:B------:R-:W-:Y:S02]  /*17810*/  FFMA.FTZ R115, R10, c[0x0][0x23c], -R98 ;  /* 0x00008f000a737a23 */ /* 0x000fe40000010862 */
[----:B------:R-:W2:Y:S01]  /*17820*/  LDL.LU R10, [R1+0x18] ;  /* 0x00001800010a7983 */ /* 0x000ea20000300800 */
[----:B------:R-:W-:Y:S01]  /*17830*/  FFMA.FTZ R121, R121, c[0x0][0x23c], -R100 ;  /* 0x00008f0079797a23 */ /* 0x000fe20000010864 */
[----:B------:R-:W-:Y:S01]  /*17840*/  MUFU.EX2 R72, R72 ;  /* 0x0000004800487308 */ /* 0x000fe20000000800 */
[----:B------:R-:W-:Y:S02]  /*17850*/  IMAD.MOV.U32 R46, RZ, RZ, R113 ;  /* 0x000000ffff2e7224 */ /* 0x000fe400078e0071 */
[----:B------:R-:W-:Y:S02]  /*17860*/  IMAD.MOV.U32 R113, RZ, RZ, R65 ;  /* 0x000000ffff717224 */ /* 0x000fe400078e0041 */
[----:B-1----:R-:W-:Y:S02]  /*17870*/  FMUL.FTZ R65, R6, R193 ;  /* 0x000000c106417220 */ /* 0x002fe40000410000 */
[----:B------:R-:W-:Y:S02]  /*17880*/  IMAD.MOV.U32 R193, RZ, RZ, R26 ;  /* 0x000000ffffc17224 */ /* 0x000fe400078e001a */
[----:B------:R-:W-:Y:S01]  /*17890*/  IMAD.MOV.U32 R26, RZ, RZ, R67 ;  /* 0x000000ffff1a7224 */ /* 0x000fe200078e0043 */
[----:B------:R-:W-:Y:S01]  /*178a0*/  MUFU.EX2 R73, R73 ;  /* 0x0000004900497308 */ /* 0x000fe20000000800 */
[--C-:B------:R-:W-:Y:S02]  /*178b0*/  FFMA.FTZ R120, R16, c[0x0][0x23c], -R100.reuse ;  /* 0x00008f0010787a23 */ /* 0x100fe40000010864 */
[--C-:B------:R-:W-:Y:S02]  /*178c0*/  FFMA.FTZ R117, R17, c[0x0][0x23c], -R100.reuse ;  /* 0x00008f0011757a23 */ /* 0x100fe40000010864 */
[--C-:B------:R-:W-:Y:S02]  /*178d0*/  FFMA.FTZ R116, R114, c[0x0][0x23c], -R100.reuse ;  /* 0x00008f0072747a23 */ /* 0x100fe40000010864 */
[--C-:B------:R-:W-:Y:S02]  /*178e0*/  FFMA.FTZ R105, R18, c[0x0][0x23c], -R100.reuse ;  /* 0x00008f0012697a23 */ /* 0x100fe40000010864 */
[--C-:B----4-:R-:W-:Y:S01]  /*178f0*/  FFMA.FTZ R104, R19, c[0x0][0x23c], -R100.reuse ;  /* 0x00008f0013687a23 */ /* 0x110fe20000010864 */
[----:B------:R-:W-:Y:S01]  /*17900*/  MUFU.EX2 R115, R115 ;  /* 0x0000007300737308 */ /* 0x000fe20000000800 */
[----:B------:R-:W-:Y:S02]  /*17910*/  FFMA.FTZ R101, R101, c[0x0][0x23c], -R100 ;  /* 0x00008f0065657a23 */ /* 0x000fe40000010864 */
[C---:B---3--:R-:W-:Y:S02]  /*17920*/  FMUL.FTZ R18, R9.reuse, R170 ;  /* 0x000000aa09127220 */ /* 0x048fe40000410000 */
[----:B------:R-:W-:Y:S02]  /*17930*/  IMAD.MOV.U32 R170, RZ, RZ, R27 ;  /* 0x000000ffffaa7224 */ /* 0x000fe400078e001b */
[----:B------:R-:W-:Y:S02]  /*17940*/  FMUL.FTZ R19, R9, R171 ;  /* 0x000000ab09137220 */ /* 0x000fe40000410000 */
[----:B------:R-:W-:Y:S01]  /*17950*/  IMAD.MOV.U32 R171, RZ, RZ, R24 ;  /* 0x000000ffffab7224 */ /* 0x000fe200078e0018 */
[----:B------:R-:W-:Y:S01]  /*17960*/  MUFU.EX2 R207, R207 ;  /* 0x000000cf00cf7308 */ /* 0x000fe20000000800 */
[----:B------:R-:W-:Y:S02]  /*17970*/  FADD.FTZ R71, -R71, R197 ;  /* 0x000000c547477221 */ /* 0x000fe40000010100 */
[--C-:B------:R-:W-:Y:S02]  /*17980*/  FFMA.FTZ R197, R40, c[0x0][0x23c], -R102.reuse ;  /* 0x00008f0028c57a23 */ /* 0x100fe40000010866 */
[----:B------:R-:W-:Y:S02]  /*17990*/  IMAD.MOV.U32 R40, RZ, RZ, R61 ;  /* 0x000000ffff287224 */ /* 0x000fe400078e003d */
[----:B------:R-:W-:Y:S02]  /*179a0*/  FFMA.FTZ R108, R30, c[0x0][0x23c], -R102 ;  /* 0x00008f001e6c7a23 */ /* 0x000fe40000010866 */
[--C-:B------:R-:W-:Y:S01]  /*179b0*/  FFMA.FTZ R30, R51, c[0x0][0x23c], -R100.reuse ;  /* 0x00008f00331e7a23 */ /* 0x100fe20000010864 */
[----:B------:R-:W-:Y:S01]  /*179c0*/  MUFU.EX2 R199, R199 ;  /* 0x000000c700c77308 */ /* 0x000fe20000000800 */
[----:B------:R-:W-:Y:S02]  /*179d0*/  FFMA.FTZ R100, R25, c[0x0][0x23c], -R100 ;  /* 0x00008f0019647a23 */ /* 0x000fe40000010864 */
[----:B------:R-:W-:Y:S02]  /*179e0*/  IMAD.MOV.U32 R61, RZ, RZ, R46 ;  /* 0x000000ffff3d7224 */ /* 0x000fe400078e002e */
[----:B------:R-:W-:Y:S02]  /*179f0*/  IMAD.MOV.U32 R46, RZ, RZ, R41 ;  /* 0x000000ffff2e7224 */ /* 0x000fe400078e0029 */
[----:B------:R-:W-:Y:S02]  /*17a00*/  IMAD.MOV.U32 R41, RZ, RZ, R54 ;  /* 0x000000ffff297224 */ /* 0x000fe400078e0036 */
[----:B------:R-:W-:Y:S01]  /*17a10*/  FMUL.FTZ R54, R9, R190 ;  /* 0x000000be09367220 */ /* 0x000fe20000410000 */
[----:B------:R-:W-:Y:S01]  /*17a20*/  MUFU.EX2 R196, R196 ;  /* 0x000000c400c47308 */ /* 0x000fe20000000800 */
[----:B------:R-:W-:Y:S02]  /*17a30*/  IMAD.MOV.U32 R190, RZ, RZ, R26 ;  /* 0x000000ffffbe7224 */ /* 0x000fe400078e001a */
[----:B------:R-:W1:Y:S01]  /*17a40*/  LDSM.16.MT88.4 R24, [R224+0x8000] ;  /* 0x00800000e018783b */ /* 0x000e620000004200 */
[----:B------:R-:W-:Y:S02]  /*17a50*/  FMUL.FTZ R71, R71, c[0x0][0x23c] ;  /* 0x00008f0047477a20 */ /* 0x000fe40000410000 */
[----:B------:R-:W-:Y:S02]  /*17a60*/  FFMA.FTZ R106, R106, c[0x0][0x23c], -R102 ;  /* 0x00008f006a6a7a23 */ /* 0x000fe40000010866 */
[----:B------:R-:W-:Y:S02]  /*17a70*/  FFMA.FTZ R7, R7, c[0x0][0x23c], -R28 ;  /* 0x00008f0007077a23 */ /* 0x000fe4000001081c */
[----:B------:R-:W3:Y:S01]  /*17a80*/  MUFU.EX2 R225, R106 ;  /* 0x0000006a00e17308 */ /* 0x000ee20000000800 */
[----:B------:R-:W-:Y:S02]  /*17a90*/  FMUL.FTZ R8, R8, c[0x0][0x23c] ;  /* 0x00008f0008087a20 */ /* 0x000fe40000410000 */
[--C-:B------:R-:W-:Y:S02]  /*17aa0*/  FFMA.FTZ R79, R53, c[0x0][0x23c], -R102.reuse ;  /* 0x00008f00354f7a23 */ /* 0x100fe40000010866 */
[C---:B------:R-:W-:Y:S02]  /*17ab0*/  FMUL.FTZ R4, R6.reuse, R164 ;  /* 0x000000a406047220 */ /* 0x040fe40000410000 */
[C---:B------:R-:W-:Y:S02]  /*17ac0*/  FMUL.FTZ R5, R6.reuse, R165 ;  /* 0x000000a506057220 */ /* 0x040fe40000410000 */
[C---:B------:R-:W-:Y:S01]  /*17ad0*/  FMUL.FTZ R16, R6.reuse, R168 ;  /* 0x000000a806107220 */ /* 0x040fe20000410000 */
[----:B------:R4:W-:Y:S01]  /*17ae0*/  MUFU.EX2 R214, R7 ;  /* 0x0000000700d67308 */ /* 0x0009e20000000800 */
        /* <DEDUP_REMOVED lines=9> */
[C---:B------:R-:W-:Y:S02]  /*17b80*/  FMUL.FTZ R36, R6.reuse, R180 ;  /* 0x000000b406247220 */ /* 0x040fe40000410000 */
[--C-:B------:R-:W-:Y:S01]  /*17b90*/  FFMA.FTZ R122, R49, c[0x0][0x23c], -R102.reuse ;  /* 0x00008f00317a7a23 */ /* 0x100fe20000010866 */
[----:B------:R-:W-:Y:S01]  /*17ba0*/  MUFU.EX2 R197, R197 ;  /* 0x000000c500c57308 */ /* 0x000fe20000000800 */
[----:B------:R-:W-:Y:S02]  /*17bb0*/  FMUL.FTZ R49, R6, R185 ;  /* 0x000000b906317220 */ /* 0x000fe40000410000 */
[--C-:B------:R-:W-:Y:S02]  /*17bc0*/  FFMA.FTZ R118, R32, c[0x0][0x23c], -R102.reuse ;  /* 0x00008f0020767a23 */ /* 0x100fe40000010866 */
[C---:B------:R-:W-:Y:S02]  /*17bd0*/  FMUL.FTZ R32, R6.reuse, R176 ;  /* 0x000000b006207220 */ /* 0x040fe40000410000 */
[----:B------:R-:W-:Y:S02]  /*17be0*/  IMAD.MOV.U32 R28, RZ, RZ, R21 ;  /* 0x000000ffff1c7224 */ /* 0x000fe400078e0015 */
[----:B------:R-:W-:Y:S01]  /*17bf0*/  FMUL.FTZ R21, R6, R173 ;  /* 0x000000ad06157220 */ /* 0x000fe20000410000 */
[----:B------:R-:W-:Y:S01]  /*17c00*/  MUFU.EX2 R198, R198 ;  /* 0x000000c600c67308 */ /* 0x000fe20000000800 */
[----:B------:R-:W-:Y:S02]  /*17c10*/  FFMA.FTZ R131, R60, c[0x0][0x23c], -R102 ;  /* 0x00008f003c837a23 */ /* 0x000fe40000010866 */
[----:B------:R-:W-:Y:S02]  /*17c20*/  IMAD.MOV.U32 R60, RZ, RZ, R64 ;  /* 0x000000ffff3c7224 */ /* 0x000fe400078e0040 */
[----:B------:R-:W-:Y:S02]  /*17c30*/  FMUL.FTZ R64, R6, R192 ;  /* 0x000000c006407220 */ /* 0x000fe40000410000 */
[----:B------:R-:W-:Y:S02]  /*17c40*/  FMUL.FTZ R67, R9, R195 ;  /* 0x000000c309437220 */ /* 0x000fe40000410000 */
[--C-:B------:R-:W-:Y:S01]  /*17c50*/  FFMA.FTZ R111, R13, c[0x0][0x23c], -R98.reuse ;  /* 0x00008f000d6f7a23 */ /* 0x100fe20000010862 */
[----:B------:R-:W-:Y:S01]  /*17c60*/  MUFU.EX2 R131, R131 ;  /* 0x0000008300837308 */ /* 0x000fe20000000800 */
[--C-:B------:R-:W-:Y:S02]  /*17c70*/  FFMA.FTZ R114, R11, c[0x0][0x23c], -R98.reuse ;  /* 0x00008f000b727a23 */ /* 0x100fe40000010862 */
[----:B------:R-:W-:Y:S02]  /*17c80*/  IMAD.MOV.U32 R195, RZ, RZ, R113 ;  /* 0x000000ffffc37224 */ /* 0x000fe400078e0071 */
[----:B------:R-:W-:Y:S02]  /*17c90*/  FFMA.FTZ R113, R12, c[0x0][0x23c], -R98 ;  /* 0x00008f000c717a23 */ /* 0x000fe40000010862 */
[----:B------:R-:W-:Y:S02]  /*17ca0*/  IMAD.MOV.U32 R189, RZ, RZ, R40 ;  /* 0x000000ffffbd7224 */ /* 0x000fe400078e0028 */
[----:B------:R-:W-:Y:S01]  /*17cb0*/  IMAD.MOV.U32 R173, RZ, RZ, R41 ;  /* 0x000000ffffad7224 */ /* 0x000fe200078e0029 */
[----:B------:R-:W1:Y:S01]  /*17cc0*/  MUFU.EX2 R111, R111 ;  /* 0x0000006f006f7308 */ /* 0x000e620000000800 */
[----:B------:R-:W-:Y:S02]  /*17cd0*/  IMAD.MOV.U32 R176, RZ, RZ, R42 ;  /* 0x000000ffffb07224 */ /* 0x000fe400078e002a */
[----:B------:R-:W-:Y:S02]  /*17ce0*/  IMAD.MOV.U32 R180, RZ, RZ, R43 ;  /* 0x000000ffffb47224 */ /* 0x000fe400078e002b */
[----:B------:R-:W1:Y:S01]  /*17cf0*/  LDSM.16.MT88.4 R40, [R222+0x8000] ;  /* 0x00800000de28783b */ /* 0x000e620000004200 */
[----:B------:R-:W-:Y:S02]  /*17d00*/  IMAD.MOV.U32 R188, RZ, RZ, R56 ;  /* 0x000000ffffbc7224 */ /* 0x000fe400078e0038 */
[----:B------:R-:W-:Y:S02]  /*17d10*/  IMAD.MOV.U32 R169, RZ, RZ, R57 ;  /* 0x000000ffffa97224 */ /* 0x000fe400078e0039 */
[----:B------:R-:W-:Y:S01]  /*17d20*/  MUFU.EX2 R114, R114 ;  /* 0x0000007200727308 */ /* 0x000fe20000000800 */
[----:B------:R-:W-:Y:S02]  /*17d30*/  IMAD.MOV.U32 R177, RZ, RZ, R81 ;  /* 0x000000ffffb17224 */ /* 0x000fe400078e0051 */
[C---:B----4-:R-:W-:Y:S02]  /*17d40*/  FMUL.FTZ R7, R9.reuse, R167 ;  /* 0x000000a709077220 */ /* 0x050fe40000410000 */
[C---:B------:R-:W-:Y:S02]  /*17d50*/  FMUL.FTZ R51, R9.reuse, R187 ;  /* 0x000000bb09337220 */ /* 0x040fe40000410000 */
[----:B------:R-:W-:Y:S02]  /*17d60*/  IMAD.MOV.U32 R187, RZ, RZ, R66 ;  /* 0x000000ffffbb7224 */ /* 0x000fe400078e0042 */
[----:B------:R-:W-:Y:S01]  /*17d70*/  FMUL.FTZ R66, R9, R194 ;  /* 0x000000c209427220 */ /* 0x000fe20000410000 */
[----:B------:R-:W-:Y:S01]  /*17d80*/  MUFU.EX2 R113, R113 ;  /* 0x0000007100717308 */ /* 0x000fe20000000800 */
[----:B------:R-:W-:Y:S02]  /*17d90*/  FFMA.FTZ R75, R75, c[0x0][0x23c], -R102 ;  /* 0x00008f004b4b7a23 */ /* 0x000fe40000010866 */
[----:B------:R-:W-:Y:S02]  /*17da0*/  IMAD.MOV.U32 R172, RZ, RZ, R74 ;  /* 0x000000ffffac7224 */ /* 0x000fe400078e004a */
[----:B------:R-:W-:Y:S02]  /*17db0*/  IMAD.MOV.U32 R74, RZ, RZ, R75 ;  /* 0x000000ffff4a7224 */ /* 0x000fe400078e004b */
[----:B------:R-:W-:Y:S02]  /*17dc0*/  IMAD.MOV.U32 R75, RZ, RZ, R60 ;  /* 0x000000ffff4b7224 */ /* 0x000fe400078e003c */
[----:B------:R-:W-:Y:S01]  /*17dd0*/  IMAD.MOV.U32 R194, RZ, RZ, R74 ;  /* 0x000000ffffc27224 */ /* 0x000fe200078e004a */
[----:B------:R-:W-:Y:S01]  /*17de0*/  MUFU.EX2 R122, R122 ;  /* 0x0000007a007a7308 */ /* 0x000fe20000000800 */
[----:B---3--:R-:W-:Y:S01]  /*17df0*/  F2FP.PACK_AB R74, R225, R226 ;  /* 0x000000e2e14a723e */ /* 0x008fe200000000ff */
[----:B------:R-:W-:Y:S02]  /*17e00*/  IMAD.MOV.U32 R185, RZ, RZ, R35 ;  /* 0x000000ffffb97224 */ /* 0x000fe400078e0023 */
[C---:B------:R-:W-:Y:S02]  /*17e10*/  FMUL.FTZ R22, R9.reuse, R174 ;  /* 0x000000ae09167220 */ /* 0x040fe40000410000 */
[C---:B------:R-:W-:Y:S02]  /*17e20*/  FMUL.FTZ R23, R9.reuse, R175 ;  /* 0x000000af09177220 */ /* 0x040fe40000410000 */
[C---:B------:R-:W-:Y:S02]  /*17e30*/  FMUL.FTZ R34, R9.reuse, R178 ;  /* 0x000000b209227220 */ /* 0x040fe40000410000 */
[----:B------:R-:W-:Y:S01]  /*17e40*/  MUFU.EX2 R121, R121 ;  /* 0x0000007900797308 */ /* 0x000fe20000000800 */
[C---:B------:R-:W-:Y:S02]  /*17e50*/  FMUL.FTZ R35, R9.reuse, R179 ;  /* 0x000000b309237220 */ /* 0x040fe40000410000 */
[----:B------:R-:W-:Y:S02]  /*17e60*/  FMUL.FTZ R38, R9, R182 ;  /* 0x000000b609267220 */ /* 0x000fe40000410000 */
[----:B------:R-:W-:Y:S01]  /*17e70*/  IMAD.MOV.U32 R179, RZ, RZ, R77 ;  /* 0x000000ffffb37224 */ /* 0x000fe200078e004d */
[----:B-1----:R-:W-:Y:S01]  /*17e80*/  F2FP.PACK_AB R77, R111, R115 ;  /* 0x000000736f4d723e */ /* 0x002fe200000000ff */
[----:B------:R-:W-:Y:S01]  /*17e90*/  IMAD.MOV.U32 R174, RZ, RZ, R78 ;  /* 0x000000ffffae7224 */ /* 0x000fe200078e004e */
[----:B------:R-:W-:Y:S01]  /*17ea0*/  F2FP.PACK_AB R78, R214, R223 ;  /* 0x000000dfd64e723e */ /* 0x000fe200000000ff */
[----:B------:R-:W-:Y:S01]  /*17eb0*/  FFMA.FTZ R210, R39, c[0x0][0x23c], -R102 ;  /* 0x00008f0027d27a23 */ /* 0x000fe20000010866 */
[----:B------:R-:W-:Y:S01]  /*17ec0*/  MUFU.EX2 R120, R120 ;  /* 0x0000007800787308 */ /* 0x000fe20000000800 */
[----:B------:R-:W-:Y:S02]  /*17ed0*/  FMUL.FTZ R39, R9, R183 ;  /* 0x000000b709277220 */ /* 0x000fe40000410000 */
[----:B------:R-:W-:Y:S01]  /*17ee0*/  IMAD.MOV.U32 R183, RZ, RZ, R76 ;  /* 0x000000ffffb77224 */ /* 0x000fe200078e004c */
[----:B------:R-:W-:Y:S01]  /*17ef0*/  F2FP.PACK_AB R76, R185, R187 ;  /* 0x000000bbb94c723e */ /* 0x000fe200000000ff */
[----:B------:R-:W-:Y:S02]  /*17f00*/  FFMA.FTZ R119, R50, c[0x0][0x23c], -R102 ;  /* 0x00008f0032777a23 */ /* 0x000fe40000010866 */
[C---:B------:R-:W-:Y:S02]  /*17f10*/  FMUL.FTZ R50, R9.reuse, R186 ;  /* 0x000000ba09327220 */ /* 0x040fe40000410000 */
[----:B------:R-:W-:Y:S01]  /*17f20*/  IMAD.MOV.U32 R60, RZ, RZ, R45 ;  /* 0x000000ffff3c7224 */ /* 0x000fe200078e002d */
[----:B------:R-:W-:Y:S01]  /*17f30*/  MUFU.EX2 R118, R118 ;  /* 0x0000007600767308 */ /* 0x000fe20000000800 */
[----:B------:R-:W-:Y:S02]  /*17f40*/  IMAD.MOV.U32 R45, RZ, RZ, R28 ;  /* 0x000000ffff2d7224 */ /* 0x000fe400078e001c */
[----:B------:R-:W-:Y:S02]  /*17f50*/  IMAD.MOV.U32 R28, RZ, RZ, R55 ;  /* 0x000000ffff1c7224 */ /* 0x000fe400078e0037 */
[----:B------:R-:W-:Y:S02]  /*17f60*/  FMUL.FTZ R55, R9, R191 ;  /* 0x000000bf09377220 */ /* 0x000fe40000410000 */
[C---:B------:R-:W-:Y:S02]  /*17f70*/  FMUL.FTZ R12, R71.reuse, R156 ;  /* 0x0000009c470c7220 */ /* 0x040fe40000410000 */
[----:B------:R-:W-:Y:S01]  /*17f80*/  FMUL.FTZ R13, R71, R157 ;  /* 0x0000009d470d7220 */ /* 0x000fe20000410000 */
[----:B------:R-:W-:Y:S01]  /*17f90*/  MUFU.EX2 R119, R119 ;  /* 0x0000007700777308 */ /* 0x000fe20000000800 */
[----:B------:R-:W-:Y:S02]  /*17fa0*/  IMAD.MOV.U32 R167, RZ, RZ, R15 ;  /* 0x000000ffffa77224 */ /* 0x000fe400078e000f */
[----:B------:R-:W-:Y:S02]  /*17fb0*/  IMAD.MOV.U32 R182, RZ, RZ, R58 ;  /* 0x000000ffffb67224 */ /* 0x000fe400078e003a */
[----:B------:R-:W-:Y:S02]  /*17fc0*/  IMAD.MOV.U32 R175, RZ, RZ, R59 ;  /* 0x000000ffffaf7224 */ /* 0x000fe400078e003b */
[----:B------:R-:W1:Y:S01]  /*17fd0*/  LDSM.16.MT88.4 R56, [R221+0x8000] ;  /* 0x00800000dd38783b */ /* 0x000e620000004200 */
[----:B------:R-:W-:Y:S02]  /*17fe0*/  IMAD.MOV.U32 R184, RZ, RZ, R30 ;  /* 0x000000ffffb87224 */ /* 0x000fe400078e001e */
[--C-:B------:R-:W-:Y:S01]  /*17ff0*/  FFMA.FTZ R106, R31, c[0x0][0x23c], -R102.reuse ;  /* 0x00008f001f6a7a23 */ /* 0x100fe20000010866 */
[----:B------:R-:W-:Y:S01]  /*18000*/  MUFU.EX2 R175, R175 ;  /* 0x000000af00af7308 */ /* 0x000fe20000000800 */
[----:B------:R-:W-:Y:S02]  /*18010*/  FFMA.FTZ R103, R29, c[0x0][0x23c], -R102 ;  /* 0x00008f001d677a23 */ /* 0x000fe40000010866 */
[C---:B------:R-:W-:Y:S02]  /*18020*/  FMUL.FTZ R29, R71.reuse, R149 ;  /* 0x00000095471d7220 */ /* 0x040fe40000410000 */
[----:B------:R-:W-:Y:S02]  /*18030*/  IMAD.MOV.U32 R168, RZ, RZ, R28 ;  /* 0x000000ffffa87224 */ /* 0x000fe400078e001c */
[C---:B------:R-:W-:Y:S02]  /*18040*/  FMUL.FTZ R28, R71.reuse, R148 ;  /* 0x00000094471c7220 */ /* 0x040fe40000410000 */
[----:B------:R-:W-:Y:S01]  /*18050*/  IMAD.MOV.U32 R156, RZ, RZ, R80 ;  /* 0x000000ffff9c7224 */ /* 0x000fe200078e0050 */
[----:B------:R-:W-:Y:S01]  /*18060*/  MUFU.EX2 R100, R100 ;  /* 0x0000006400647308 */ /* 0x000fe20000000800 */
[----:B------:R-:W-:Y:S01]  /*18070*/  IMAD.MOV.U32 R178, RZ, RZ, R62 ;  /* 0x000000ffffb27224 */ /* 0x000fe200078e003e */
[----:B------:R-:W3:Y:S01]  /*18080*/  LDSM.16.MT88.4 R80, [R220+0x8000] ;  /* 0x00800000dc50783b */ /* 0x000ee20000004200 */
[----:B------:R-:W-:Y:S02]  /*18090*/  IMAD.MOV.U32 R191, RZ, RZ, R63 ;  /* 0x000000ffffbf7224 */ /* 0x000fe400078e003f */
[----:B------:R-:W-:Y:S02]  /*180a0*/  IMAD.MOV.U32 R181, RZ, RZ, R45 ;  /* 0x000000ffffb57224 */ /* 0x000fe400078e002d */
[----:B------:R-:W-:Y:S02]  /*180b0*/  IMAD.MOV.U32 R192, RZ, RZ, R47 ;  /* 0x000000ffffc07224 */ /* 0x000fe400078e002f */
[----:B------:R-:W-:Y:S01]  /*180c0*/  FMUL.FTZ R45, R71, R141 ;  /* 0x0000008d472d7220 */ /* 0x000fe20000410000 */
[----:B------:R-:W-:Y:S01]  /*180d0*/  MUFU.EX2 R117, R117 ;  /* 0x0000007500757308 */ /* 0x000fe20000000800 */
[--C-:B------:R-:W-:Y:S02]  /*180e0*/  FFMA.FTZ R130, R130, c[0x0][0x23c], -R102.reuse ;  /* 0x00008f0082827a23 */ /* 0x100fe40000010866 */
[--C-:B------:R-:W-:Y:S02]  /*180f0*/  FFMA.FTZ R129, R129, c[0x0][0x23c], -R102.reuse ;  /* 0x00008f0081817a23 */ /* 0x100fe40000010866 */
[----:B------:R-:W-:Y:S02]  /*18100*/  FFMA.FTZ R102, R44, c[0x0][0x23c], -R102 ;  /* 0x00008f002c667a23 */ /* 0x000fe40000010866 */
[C---:B------:R-:W-:Y:S02]  /*18110*/  FMUL.FTZ R44, R71.reuse, R140 ;  /* 0x0000008c472c7220 */ /* 0x040fe40000410000 */
[----:B------:R-:W-:Y:S01]  /*18120*/  IMAD.MOV.U32 R186, RZ, RZ, R61 ;  /* 0x000000ffffba7224 */ /* 0x000fe200078e003d */
[----:B------:R-:W-:Y:S01]  /*18130*/  MUFU.EX2 R130, R130 ;  /* 0x0000008200827308 */ /* 0x000fe20000000800 */
[----:B------:R-:W-:Y:S02]  /*18140*/  FMUL.FTZ R61, R71, R133 ;  /* 0x00000085473d7220 */ /* 0x000fe40000410000 */
        /* <DEDUP_REMOVED lines=11> */
[----:B------:R-:W-:Y:S09]  /*18200*/  FFMA.FTZ R107, R107, c[0x0][0x23c], -R98 ;  /* 0x00008f006b6b7a23 */ /* 0x000ff20000010862 */
[----:B------:R-:W-:Y:S10]  /*18210*/  MUFU.EX2 R129, R129 ;  /* 0x0000008100817308 */ /* 0x000ff40000000800 */
[----:B------:R-:W-:Y:S01]  /*18220*/  MUFU.EX2 R205, R205 ;  /* 0x000000cd00cd7308 */ /* 0x000fe20000000800 */
[----:B--2---:R-:W-:Y:S01]  /*18230*/  FFMA.FTZ R164, R6, R14, R72 ;  /* 0x0000000e06a47223 */ /* 0x004fe20000010048 */
[----:B------:R-:W-:Y:S01]  /*18240*/  F2FP.PACK_AB R72, R229, R72 ;  /* 0x00000048e548723e */ /* 0x000fe200000000ff */
[C---:B------:R-:W-:Y:S02]  /*18250*/  FMUL.FTZ R6, R9.reuse, R166 ;  /* 0x000000a609067220 */ /* 0x040fe40000410000 */
[----:B------:R-:W-:Y:S05]  /*18260*/  IMAD.MOV.U32 R166, RZ, RZ, R70 ;  /* 0x000000ffffa67224 */ /* 0x000fea00078e0046 */
[----:B------:R2:W4:Y:S10]  /*18270*/  MUFU.EX2 R70, R8 ;  /* 0x0000000800467308 */ /* 0x0005340000000800 */
[----:B------:R-:W-:Y:S01]  /*18280*/  MUFU.EX2 R203, R203 ;  /* 0x000000cb00cb7308 */ /* 0x000fe20000000800 */
[----:B------:R-:W-:Y:S01]  /*18290*/  FFMA.FTZ R165, R9, R10, R73 ;  /* 0x0000000a09a57223 */ /* 0x000fe20000010049 */
[----:B------:R-:W-:Y:S01]  /*182a0*/  F2FP.PACK_AB R73, R228, R73 ;  /* 0x00000049e449723e */ /* 0x000fe200000000ff */
[C---:B------:R-:W-:Y:S07]  /*182b0*/  FMUL.FTZ R9, R71.reuse, R161 ;  /* 0x000000a147097220 */ /* 0x040fee0000410000 */
[----:B------:R-:W-:Y:S01]  /*182c0*/  MUFU.EX2 R202, R202 ;  /* 0x000000ca00ca7308 */ /* 0x000fe20000000800 */
[----:B------:R-:W-:Y:S02]  /*182d0*/  IMAD.MOV.U32 R161, RZ, RZ, R60 ;  /* 0x000000ffffa17224 */ /* 0x000fe400078e003c */
[C---:B------:R-:W-:Y:S02]  /*182e0*/  FMUL.FTZ R60, R71.reuse, R132 ;  /* 0x00000084473c7220 */ /* 0x040fe40000410000 */
[----:B--2---:R-:W-:Y:S02]  /*182f0*/  FMUL.FTZ R8, R71, R160 ;  /* 0x000000a047087220 */ /* 0x004fe40000410000 */
[----:B------:R-:W-:Y:S01]  /*18300*/  IMAD.MOV.U32 R160, RZ, RZ, R75 ;  /* 0x000000ffffa07224 */ /* 0x000fe200078e004b */
[----:B------:R-:W-:Y:S01]  /*18310*/  F2FP.PACK_AB R75, R172, R193 ;  /* 0x000000c1ac4b723e */ /* 0x000fe200000000ff */
[----:B------:R-:W-:Y:S01]  /*18320*/  FADD.FTZ R165, R228, R165 ;  /* 0x000000a5e4a57221 */ /* 0x000fe20000010000 */
[----:B------:R-:W-:Y:S01]  /*18330*/  MUFU.EX2 R201, R201 ;  /* 0x000000c900c97308 */ /* 0x000fe20000000800 */
[C---:B----4-:R-:W-:Y:S02]  /*18340*/  FMUL.FTZ R10, R70.reuse, R162 ;  /* 0x000000a2460a7220 */ /* 0x050fe40000410000 */
[C---:B------:R-:W-:Y:S02]  /*18350*/  FMUL.FTZ R11, R70.reuse, R163 ;  /* 0x000000a3460b7220 */ /* 0x040fe40000410000 */
[-C--:B------:R-:W-:Y:S01]  /*18360*/  HMMA.16816.F32 R4, R72, R24.reuse, R4 ;  /* 0x000000184804723c */ /* 0x080fe20000001804 */
[----:B------:R-:W-:Y:S01]  /*18370*/  IMAD.MOV.U32 R163, RZ, RZ, R79 ;  /* 0x000000ffffa37224 */ /* 0x000fe200078e004f */
[----:B------:R-:W-:Y:S01]  /*18380*/  F2FP.PACK_AB R79, R113, R114 ;  /* 0x00000072714f723e */ /* 0x000fe200000000ff */
[C---:B------:R-:W-:Y:S02]  /*18390*/  FMUL.FTZ R14, R70.reuse, R158 ;  /* 0x0000009e460e7220 */ /* 0x040fe40000410000 */
[C---:B------:R-:W-:Y:S01]  /*183a0*/  FMUL.FTZ R15, R70.reuse, R159 ;  /* 0x0000009f460f7220 */ /* 0x040fe20000410000 */
[----:B------:R-:W-:Y:S01]  /*183b0*/  MUFU.EX2 R200, R200 ;  /* 0x000000c800c87308 */ /* 0x000fe20000000800 */
[C---:B------:R-:W-:Y:S02]  /*183c0*/  FMUL.FTZ R30, R70.reuse, R150 ;  /* 0x00000096461e7220 */ /* 0x040fe40000410000 */
[C---:B------:R-:W-:Y:S03]  /*183d0*/  HMMA.16816.F32 R8, R76.reuse, R24, R8 ;  /* 0x000000184c08723c */ /* 0x040fe60000001808 */
[C---:B------:R-:W-:Y:S02]  /*183e0*/  FMUL.FTZ R31, R70.reuse, R151 ;  /* 0x00000097461f7220 */ /* 0x040fe40000410000 */
[C---:B------:R-:W-:Y:S02]  /*183f0*/  FMUL.FTZ R47, R70.reuse, R143 ;  /* 0x0000008f462f7220 */ /* 0x040fe40000410000 */
[C---:B------:R-:W-:Y:S01]  /*18400*/  FMUL.FTZ R24, R71.reuse, R152 ;  /* 0x0000009847187220 */ /* 0x040fe20000410000 */
[-C--:B------:R-:W-:Y:S01]  /*18410*/  HMMA.16816.F32 R12, R76, R26.reuse, R12 ;  /* 0x0000001a4c0c723c */ /* 0x080fe2000000180c */
[C---:B------:R-:W-:Y:S01]  /*18420*/  FMUL.FTZ R25, R71.reuse, R153 ;  /* 0x0000009947197220 */ /* 0x040fe20000410000 */
[----:B------:R-:W-:Y:S02]  /*18430*/  MUFU.EX2 R116, R116 ;  /* 0x0000007400747308 */ /* 0x000fe40000000800 */
[C---:B------:R-:W-:Y:S02]  /*18440*/  FMUL.FTZ R62, R70.reuse, R134 ;  /* 0x00000086463e7220 */ /* 0x040fe40000410000 */
[C---:B------:R-:W-:Y:S02]  /*18450*/  FMUL.FTZ R63, R70.reuse, R135 ;  /* 0x00000087463f7220 */ /* 0x040fe40000410000 */
[C---:B------:R-:W-:Y:S01]  /*18460*/  HMMA.16816.F32 R16, R72.reuse, R26, R16 ;  /* 0x0000001a4810723c */ /* 0x040fe20000001810 */
[----:B------:R-:W-:Y:S03]  /*18470*/  IMAD.MOV.U32 R162, RZ, RZ, R46 ;  /* 0x000000ffffa27224 */ /* 0x000fe600078e002e */
[C---:B------:R-:W-:Y:S01]  /*18480*/  FMUL.FTZ R46, R70.reuse, R142 ;  /* 0x0000008e462e7220 */ /* 0x040fe20000410000 */
[----:B------:R-:W-:Y:S02]  /*18490*/  MUFU.EX2 R108, R108 ;  /* 0x0000006c006c7308 */ /* 0x000fe40000000800 */
[C---:B------:R-:W-:Y:S01]  /*184a0*/  FMUL.FTZ R26, R70.reuse, R154 ;  /* 0x0000009a461a7220 */ /* 0x040fe20000410000 */
[-C--:B------:R-:W-:Y:S01]  /*184b0*/  HMMA.16816.F32 R20, R72, R40.reuse, R20 ;  /* 0x000000284814723c */ /* 0x080fe20000001814 */
[C---:B------:R-:W-:Y:S06]  /*184c0*/  FMUL.FTZ R27, R70.reuse, R155 ;  /* 0x0000009b461b7220 */ /* 0x040fec0000410000 */
[----:B------:R-:W-:Y:S01]  /*184d0*/  MUFU.EX2 R106, R106 ;  /* 0x0000006a006a7308 */ /* 0x000fe20000000800 */
[C---:B------:R-:W-:Y:S07]  /*184e0*/  HMMA.16816.F32 R24, R76.reuse, R40, R24 ;  /* 0x000000284c18723c */ /* 0x040fee0000001818 */
[C---:B------:R-:W-:Y:S01]  /*184f0*/  FMUL.FTZ R40, R71.reuse, R144 ;  /* 0x0000009047287220 */ /* 0x040fe20000410000 */
[-C--:B------:R-:W-:Y:S01]  /*18500*/  HMMA.16816.F32 R28, R76, R42.reuse, R28 ;  /* 0x0000002a4c1c723c */ /* 0x080fe2000000181c */
[C---:B------:R-:W-:Y:S01]  /*18510*/  FMUL.FTZ R41, R71.reuse, R145 ;  /* 0x0000009147297220 */ /* 0x040fe20000410000 */
[----:B------:R-:W-:Y:S06]  /*18520*/  MUFU.EX2 R105, R105 ;  /* 0x0000006900697308 */ /* 0x000fec0000000800 */
[C---:B------:R-:W-:Y:S04]  /*18530*/  HMMA.16816.F32 R32, R72.reuse, R42, R32 ;  /* 0x0000002a4820723c */ /* 0x040fe80000001820 */
[----:B------:R-:W-:Y:S03]  /*18540*/  MUFU.EX2 R104, R104 ;  /* 0x0000006800687308 */ /* 0x000fe60000000800 */
[C---:B------:R-:W-:Y:S01]  /*18550*/  FMUL.FTZ R42, R70.reuse, R146 ;  /* 0x00000092462a7220 */ /* 0x040fe20000410000 */
[-C--:B-1----:R-:W-:Y:S01]  /*18560*/  HMMA.16816.F32 R36, R72, R56.reuse, R36 ;  /* 0x000000384824723c */ /* 0x082fe20000001824 */
[C---:B------:R-:W-:Y:S05]  /*18570*/  FMUL.FTZ R43, R70.reuse, R147 ;  /* 0x00000093462b7220 */ /* 0x040fea0000410000 */
[----:B------:R-:W-:Y:S02]  /*18580*/  MUFU.EX2 R146, R248 ;  /* 0x000000f800927308 */ /* 0x000fe40000000800 */
[C---:B------:R-:W-:Y:S07]  /*18590*/  HMMA.16816.F32 R40, R76.reuse, R56, R40 ;  /* 0x000000384c28723c */ /* 0x040fee0000001828 */
[C---:B------:R-:W-:Y:S01]  /*185a0*/  FMUL.FTZ R56, R71.reuse, R136 ;  /* 0x0000008847387220 */ /* 0x040fe20000410000 */
[-C--:B------:R-:W-:Y:S01]  /*185b0*/  HMMA.16816.F32 R44, R76, R58.reuse, R44 ;  /* 0x0000003a4c2c723c */ /* 0x080fe2000000182c */
[----:B------:R1:W-:Y:S03]  /*185c0*/  MUFU.EX2 R136, R156 ;  /* 0x0000009c00887308 */ /* 0x0003e60000000800 */
[----:B------:R-:W-:Y:S04]  /*185d0*/  FMUL.FTZ R57, R71, R137 ;  /* 0x0000008947397220 */ /* 0x000fe80000410000 */
[C---:B------:R-:W-:Y:S03]  /*185e0*/  HMMA.16816.F32 R48, R72.reuse, R58, R48 ;  /* 0x0000003a4830723c */ /* 0x040fe60000001830 */
[----:B------:R-:W-:Y:S04]  /*185f0*/  MUFU.EX2 R103, R103 ;  /* 0x0000006700677308 */ /* 0x000fe80000000800 */
[C---:B------:R-:W-:Y:S01]  /*18600*/  FMUL.FTZ R58, R70.reuse, R138 ;  /* 0x0000008a463a7220 */ /* 0x040fe20000410000 */
[-C--:B---3--:R-:W-:Y:S01]  /*18610*/  HMMA.16816.F32 R52, R72, R80.reuse, R52 ;  /* 0x000000504834723c */ /* 0x088fe20000001834 */
[----:B------:R-:W-:Y:S04]  /*18620*/  FMUL.FTZ R59, R70, R139 ;  /* 0x0000008b463b7220 */ /* 0x000fe80000410000 */
[----:B------:R-:W-:Y:S03]  /*18630*/  MUFU.EX2 R101, R101 ;  /* 0x0000006500657308 */ /* 0x000fe60000000800 */
[C---:B------:R-:W-:Y:S01]  /*18640*/  HMMA.16816.F32 R56, R76.reuse, R80, R56 ;  /* 0x000000504c38723c */ /* 0x040fe20000001838 */
[----:B-1----:R-:W-:Y:S03]  /*18650*/  IMAD.MOV.U32 R156, RZ, RZ, R163 ;  /* 0x000000ffff9c7224 */ /* 0x002fe600078e00a3 */
[----:B------:R-:W-:Y:S02]  /*18660*/  IMAD.MOV.U32 R163, RZ, RZ, R162 ;  /* 0x000000ffffa37224 */ /* 0x000fe400078e00a2 */
[----:B------:R-:W-:Y:S01]  /*18670*/  IMAD.MOV.U32 R162, RZ, RZ, R161 ;  /* 0x000000ffffa27224 */ /* 0x000fe200078e00a1 */
[----:B------:R-:W-:Y:S01]  /*18680*/  MUFU.EX2 R112, R112 ;  /* 0x0000007000707308 */ /* 0x000fe20000000800 */
[-C--:B------:R-:W-:Y:S01]  /*18690*/  HMMA.16816.F32 R60, R76, R82.reuse, R60 ;  /* 0x000000524c3c723c */ /* 0x080fe2000000183c */
[----:B------:R-:W-:Y:S01]  /*186a0*/  IMAD.MOV.U32 R161, RZ, RZ, R160 ;  /* 0x000000ffffa17224 */ /* 0x000fe200078e00a0 */
[----:B------:R-:W1:Y:S02]  /*186b0*/  LDSM.16.MT88.4 R76, [R224+0x8800] ;  /* 0x00880000e04c783b */ /* 0x000e640000004200 */
[----:B------:R-:W-:Y:S02]  /*186c0*/  IMAD.MOV.U32 R160, RZ, RZ, R195 ;  /* 0x000000ffffa07224 */ /* 0x000fe400078e00c3 */
[----:B------:R-:W-:Y:S02]  /*186d0*/  IMAD.MOV.U32 R195, RZ, RZ, R191 ;  /* 0x000000ffffc37224 */ /* 0x000fe400078e00bf */
[----:B------:R-:W-:Y:S01]  /*186e0*/  HMMA.16816.F32 R64, R72, R82, R64 ;  /* 0x000000524840723c */ /* 0x000fe20000001840 */
[----:B------:R-:W-:Y:S01]  /*186f0*/  IMAD.MOV.U32 R191, RZ, RZ, R190 ;  /* 0x000000ffffbf7224 */ /* 0x000fe200078e00be */
[----:B------:R-:W-:Y:S02]  /*18700*/  MUFU.EX2 R110, R110 ;  /* 0x0000006e006e7308 */ /* 0x000fe40000000800 */
[----:B------:R-:W-:Y:S02]  /*18710*/  IMAD.MOV.U32 R190, RZ, RZ, R183 ;  /* 0x000000ffffbe7224 */ /* 0x000fe400078e00b7 */
[----:B------:R-:W-:Y:S02]  /*18720*/  IMAD.MOV.U32 R183, RZ, RZ, R178 ;  /* 0x000000ffffb77224 */ /* 0x000fe400078e00b2 */
[----:B------:R-:W-:Y:S04]  /*18730*/  IMAD.MOV.U32 R178, RZ, RZ, R189 ;  /* 0x000000ffffb27224 */ /* 0x000fe800078e00bd */
        /* <DEDUP_REMOVED lines=13> */
[----:B------:R3:W4:Y:S01]  /*18810*/  MUFU.EX2 R183, R239 ;  /* 0x000000ef00b77308 */ /* 0x0007220000000800 */
[----:B------:R-:W-:Y:S02]  /*18820*/  IMAD.MOV.U32 R152, RZ, RZ, R158 ;  /* 0x000000ffff987224 */ /* 0x000fe400078e009e */
[----:B------:R-:W-:Y:S02]  /*18830*/  IMAD.MOV.U32 R158, RZ, RZ, R163 ;  /* 0x000000ffff9e7224 */ /* 0x000fe400078e00a3 */
[----:B------:R-:W-:Y:S02]  /*18840*/  IMAD.MOV.U32 R159, RZ, RZ, R157 ;  /* 0x000000ffff9f7224 */ /* 0x000fe400078e009d */
[----:B------:R-:W-:Y:S02]  /*18850*/  IMAD.MOV.U32 R157, RZ, RZ, R162 ;  /* 0x000000ffff9d7224 */ /* 0x000fe400078e00a2 */
[----:B------:R-:W-:Y:S01]  /*18860*/  IMAD.MOV.U32 R153, RZ, RZ, R152 ;  /* 0x000000ffff997224 */ /* 0x000fe200078e0098 */
[----:B------:R1:W1:Y:S01]  /*18870*/  MUFU.EX2 R178, R238 ;  /* 0x000000ee00b27308 */ /* 0x0002620000000800 */
[----:B------:R-:W-:Y:S02]  /*18880*/  IMAD.MOV.U32 R152, RZ, RZ, R159 ;  /* 0x000000ffff987224 */ /* 0x000fe400078e009f */
[----:B------:R-:W-:Y:S01]  /*18890*/  IMAD.MOV.U32 R159, RZ, RZ, R158 ;  /* 0x000000ffff9f7224 */ /* 0x000fe200078e009e */
[----:B--2---:R2:W5:Y:S01]  /*188a0*/  LDL.LU R249, [R1+0xa8] ;  /* 0x0000a80001f97983 */ /* 0x0045620000300800 */
[----:B------:R-:W-:Y:S02]  /*188b0*/  IMAD.MOV.U32 R158, RZ, RZ, R157 ;  /* 0x000000ffff9e7224 */ /* 0x000fe400078e009d */
[----:B------:R-:W-:Y:S01]  /*188c0*/  IMAD.MOV.U32 R157, RZ, RZ, R156 ;  /* 0x000000ffff9d7224 */ /* 0x000fe200078e009c */
[----:B------:R2:W5:Y:S01]  /*188d0*/  LDL.LU R248, [R1+0xa4] ;  /* 0x0000a40001f87983 */ /* 0x0005620000300800 */
[----:B------:R-:W-:Y:S01]  /*188e0*/  IMAD.MOV.U32 R156, RZ, RZ, R174 ;  /* 0x000000ffff9c7224 */ /* 0x000fe200078e00ae */
[----:B------:R-:W-:Y:S01]  /*188f0*/  MUFU.EX2 R107, R107 ;  /* 0x0000006b006b7308 */ /* 0x000fe20000000800 */
[----:B------:R-:W-:Y:S02]  /*18900*/  IMAD.MOV.U32 R174, RZ, RZ, R177 ;  /* 0x000000ffffae7224 */ /* 0x000fe400078e00b1 */
[----:B------:R-:W-:Y:S01]  /*18910*/  IMAD.MOV.U32 R154, RZ, RZ, R153 ;  /* 0x000000ffff9a7224 */ /* 0x000fe200078e0099 */
[----:B---3--:R2:W5:Y:S01]  /*18920*/  LDL.LU R239, [R1+0xa0] ;  /* 0x0000a00001ef7983 */ /* 0x0085620000300800 */
[----:B------:R-:W-:Y:S01]  /*18930*/  IMAD.MOV.U32 R153, RZ, RZ, R152 ;  /* 0x000000ffff997224 */ /* 0x000fe200078e0098 */
[----:B----4-:R-:W-:Y:S01]  /*18940*/  F2FP.PACK_AB R73, R183, R146 ;  /* 0x00000092b749723e */ /* 0x010fe200000000ff */
[----:B------:R-:W-:Y:S02]  /*18950*/  IMAD.MOV.U32 R152, RZ, RZ, R159 ;  /* 0x000000ffff987224 */ /* 0x000fe400078e009f */
[----:B------:R-:W-:Y:S01]  /*18960*/  IMAD.MOV.U32 R159, RZ, RZ, R158 ;  /* 0x000000ffff9f7224 */ /* 0x000fe200078e009e */
[----:B------:R3:W-:Y:S01]  /*18970*/  MUFU.EX2 R177, R236 ;  /* 0x000000ec00b17308 */ /* 0x0007e20000000800 */
[----:B------:R-:W-:Y:S02]  /*18980*/  IMAD.MOV.U32 R158, RZ, RZ, R157 ;  /* 0x000000ffff9e7224 */ /* 0x000fe400078e009d */
[----:B------:R-:W-:Y:S01]  /*18990*/  IMAD.MOV.U32 R157, RZ, RZ, R156 ;  /* 0x000000ffff9d7224 */ /* 0x000fe200078e009c */
[----:B-1----:R2:W5:Y:S01]  /*189a0*/  LDL.LU R238, [R1+0x9c] ;  /* 0x00009c0001ee7983 */ /* 0x0025620000300800 */
[----:B------:R-:W-:Y:S01]  /*189b0*/  IMAD.MOV.U32 R156, RZ, RZ, R174 ;  /* 0x000000ffff9c7224 */ /* 0x000fe200078e00ae */
[----:B------:R-:W-:Y:S01]  /*189c0*/  F2FP.PACK_AB R74, R175, R178 ;  /* 0x000000b2af4a723e */ /* 0x000fe200000000ff */
[----:B------:R-:W-:Y:S02]  /*189d0*/  IMAD.MOV.U32 R163, RZ, RZ, R237 ;  /* 0x000000ffffa37224 */ /* 0x000fe400078e00ed */
[----:B------:R2:W5:Y:S01]  /*189e0*/  LDL.LU R237, [R1+0x98] ;  /* 0x0000980001ed7983 */ /* 0x0005620000300800 */
        /* <DEDUP_REMOVED lines=8> */
[----:B---3--:R2:W5:Y:S01]  /*18a70*/  LDL.LU R236, [R1+0x94] ;  /* 0x0000940001ec7983 */ /* 0x0085620000300800 */
[----:B------:R-:W-:Y:S02]  /*18a80*/  IMAD.MOV.U32 R156, RZ, RZ, R172 ;  /* 0x000000ffff9c7224 */ /* 0x000fe400078e00ac */
[----:B------:R-:W-:Y:S02]  /*18a90*/  IMAD.MOV.U32 R172, RZ, RZ, R169 ;  /* 0x000000ffffac7224 */ /* 0x000fe400078e00a9 */
[----:B------:R-:W-:Y:S02]  /*18aa0*/  IMAD.MOV.U32 R169, RZ, RZ, R234 ;  /* 0x000000ffffa97224 */ /* 0x000fe400078e00ea */
[----:B------:R-:W-:Y:S02]  /*18ab0*/  IMAD.MOV.U32 R148, RZ, RZ, R155 ;  /* 0x000000ffff947224 */ /* 0x000fe400078e009b */
[----:B------:R-:W-:Y:S01]  /*18ac0*/  IMAD.MOV.U32 R155, RZ, RZ, R154 ;  /* 0x000000ffff9b7224 */ /* 0x000fe200078e009a */
[----:B-1----:R2:W5:Y:S01]  /*18ad0*/  LDL.LU R235, [R1+0x90] ;  /* 0x0000900001eb7983 */ /* 0x0025620000300800 */
[----:B------:R-:W-:Y:S01]  /*18ae0*/  IMAD.MOV.U32 R154, RZ, RZ, R153 ;  /* 0x000000ffff9a7224 */ /* 0x000fe200078e0099 */
[----:B----4-:R-:W-:Y:S01]  /*18af0*/  F2FP.PACK_AB R75, R174, R177 ;  /* 0x000000b1ae4b723e */ /* 0x010fe200000000ff */
[----:B------:R-:W-:Y:S01]  /*18b00*/  IMAD.MOV.U32 R153, RZ, RZ, R152 ;  /* 0x000000ffff997224 */ /* 0x000fe200078e0098 */
[----:B------:R2:W5:Y:S01]  /*18b10*/  LDL.LU R234, [R1+0x8c] ;  /* 0x00008c0001ea7983 */ /* 0x0005620000300800 */
[----:B------:R-:W-:Y:S01]  /*18b20*/  IMAD.MOV.U32 R152, RZ, RZ, R158 ;  /* 0x000000ffff987224 */ /* 0x000fe200078e009e */
[----:B------:R-:W-:Y:S01]  /*18b30*/  MUFU.EX2 R172, R172 ;  /* 0x000000ac00ac7308 */ /* 0x000fe20000000800 */
[----:B------:R-:W-:Y:S02]  /*18b40*/  IMAD.MOV.U32 R158, RZ, RZ, R157 ;  /* 0x000000ffff9e7224 */ /* 0x000fe400078e009d */
[----:B------:R-:W-:Y:S02]  /*18b50*/  IMAD.MOV.U32 R157, RZ, RZ, R156 ;  /* 0x000000ffff9d7224 */ /* 0x000fe400078e009c */
[----:B------:R-:W-:Y:S02]  /*18b60*/  IMAD.MOV.U32 R156, RZ, RZ, R193 ;  /* 0x000000ffff9c7224 */ /* 0x000fe400078e00c1 */
[----:B------:R-:W-:Y:S02]  /*18b70*/  IMAD.MOV.U32 R193, RZ, RZ, R233 ;  /* 0x000000ffffc17224 */ /* 0x000fe400078e00e9 */
[----:B------:R2:W5:Y:S01]  /*18b80*/  LDL.LU R233, [R1+0x88] ;  /* 0x0000880001e97983 */ /* 0x0005620000300800 */
        /* <DEDUP_REMOVED lines=11> */
[----:B------:R2:W5:Y:S01]  /*18c40*/  LDL.LU R232, [R1+0x84] ;  /* 0x0000840001e87983 */ /* 0x0005620000300800 */
        /* <DEDUP_REMOVED lines=16> */
[----:B------:R2:W5:Y:S01]  /*18d50*/  LDL.LU R230, [R1+0x7c] ;  /* 0x00007c0001e67983 */ /* 0x0005620000300800 */
[----:B------:R-:W-:Y:S02]  /*18d60*/  IMAD.MOV.U32 R162, RZ, RZ, R189 ;  /* 0x000000ffffa27224 */ /* 0x000fe400078e00bd */
[----:B------:R-:W-:Y:S01]  /*18d70*/  FMUL.FTZ R189, R2, c[0x0][0x23c] ;  /* 0x00008f0002bd7a20 */ /* 0x000fe20000410000 */
[----:B------:R-:W3:Y:S01]  /*18d80*/  LDL.LU R72, [R1+0x14] ;  /* 0x0000140001487983 */ /* 0x000ee20000300800 */
[--C-:B------:R-:W-:Y:S02]  /*18d90*/  FFMA.FTZ R145, R149, c[0x0][0x23c], -R98.reuse ;  /* 0x00008f0095917a23 */ /* 0x100fe40000010862 */
[----:B------:R-:W-:Y:S01]  /*18da0*/  FFMA.FTZ R142, R148, c[0x0][0x23c], -R98 ;  /* 0x00008f00948e7a23 */ /* 0x000fe20000010862 */
[----:B------:R-:W-:Y:S01]  /*18db0*/  FSEL R189, R189, RZ, P0 ;  /* 0x000000ffbdbd7208 */ /* 0x000fe20000000000 */
[----:B------:R-:W-:Y:S01]  /*18dc0*/  IMAD.MOV.U32 R148, RZ, RZ, R155 ;  /* 0x000000ffff947224 */ /* 0x000fe200078e009b */
[----:B------:R-:W-:Y:S01]  /*18dd0*/  PLOP3.LUT P0, PT, PT, PT, UP0, 0x80, 0x0 ;  /* 0x000000000000781c */ /* 0x000fe20003f0f008 */
[----:B------:R-:W1:Y:S01]  /*18de0*/  MUFU.EX2 R145, R145 ;  /* 0x0000009100917308 */ /* 0x000e620000000800 */
[----:B------:R-:W-:Y:S02]  /*18df0*/  IMAD.MOV.U32 R155, RZ, RZ, R158 ;  /* 0x000000ffff9b7224 */ /* 0x000fe400078e009e */
[--C-:B------:R-:W-:Y:S02]  /*18e00*/  FFMA.FTZ R182, R182, c[0x0][0x23c], -R189.reuse ;  /* 0x00008f00b6b67a23 */ /* 0x100fe400000108bd */
[--C-:B------:R-:W-:Y:S02]  /*18e10*/  FFMA.FTZ R180, R180, c[0x0][0x23c], -R189.reuse ;  /* 0x00008f00b4b47a23 */ /* 0x100fe400000108bd */
[--C-:B------:R-:W-:Y:S02]  /*18e20*/  FFMA.FTZ R176, R176, c[0x0][0x23c], -R189.reuse ;  /* 0x00008f00b0b07a23 */ /* 0x100fe400000108bd */
[----:B------:R-:W-:Y:S01]  /*18e30*/  FFMA.FTZ R173, R173, c[0x0][0x23c], -R189 ;  /* 0x00008f00adad7a23 */ /* 0x000fe200000108bd */
[----:B------:R-:W-:Y:S01]  /*18e40*/  MUFU.EX2 R182, R182 ;  /* 0x000000b600b67308 */ /* 0x000fe20000000800 */
[----:B------:R-:W-:Y:S02]  /*18e50*/  IMAD.MOV.U32 R158, RZ, RZ, R157 ;  /* 0x000000ffff9e7224 */ /* 0x000fe400078e009d */
[----:B------:R-:W-:Y:S02]  /*18e60*/  IMAD.MOV.U32 R157, RZ, RZ, R156 ;  /* 0x000000ffff9d7224 */ /* 0x000fe400078e009c */
[----:B------:R-:W-:Y:S02]  /*18e70*/  IMAD.MOV.U32 R156, RZ, RZ, R192 ;  /* 0x000000ffff9c7224 */ /* 0x000fe400078e00c0 */
[----:B------:R-:W-:Y:S02]  /*18e80*/  FFMA.FTZ R168, R168, c[0x0][0x23c], -R189 ;  /* 0x00008f00a8a87a23 */ /* 0x000fe400000108bd */
[----:B------:R-:W-:Y:S01]  /*18e90*/  IMAD.MOV.U32 R192, RZ, RZ, R227 ;  /* 0x000000ffffc07224 */ /* 0x000fe200078e00e3 */
[----:B------:R-:W4:Y:S01]  /*18ea0*/  MUFU.EX2 R180, R180 ;  /* 0x000000b400b47308 */ /* 0x000f220000000800 */
[----:B------:R-:W-:Y:S01]  /*18eb0*/  FFMA.FTZ R127, R127, c[0x0][0x23c], -R189 ;  /* 0x00008f007f7f7a23 */ /* 0x000fe200000108bd */
[----:B-1----:R-:W-:Y:S08]  /*18ec0*/  F2FP.PACK_AB R81, R145, R140 ;  /* 0x0000008c9151723e */ /* 0x002ff000000000ff */
[----:B------:R-:W-:Y:S10]  /*18ed0*/  MUFU.EX2 R176, R176 ;  /* 0x000000b000b07308 */ /* 0x000ff40000000800 */
[----:B------:R-:W1:Y:S01]  /*18ee0*/  MUFU.EX2 R173, R173 ;  /* 0x000000ad00ad7308 */ /* 0x000e620000000800 */
[----:B----4-:R-:W-:Y:S09]  /*18ef0*/  F2FP.PACK_AB R80, R180, R182 ;  /* 0x000000b6b450723e */ /* 0x010ff200000000ff */
[----:B------:R-:W4:Y:S10]  /*18f00*/  MUFU.EX2 R142, R142 ;  /* 0x0000008e008e7308 */ /* 0x000f340000000800 */
[----:B------:R-:W-:Y:S01]  /*18f10*/  MUFU.EX2 R158, R158 ;  /* 0x0000009e009e7308 */ /* 0x000fe20000000800 */
[----:B-1----:R-:W-:Y:S09]  /*18f20*/  F2FP.PACK_AB R82, R173, R176 ;  /* 0x000000b0ad52723e */ /* 0x002ff200000000ff */
[----:B------:R-:W-:Y:S01]  /*18f30*/  MUFU.EX2 R157, R157 ;  /* 0x0000009d009d7308 */ /* 0x000fe20000000800 */
[----:B----4-:R-:W-:Y:S09]  /*18f40*/  F2FP.PACK_AB R83, R142, R143 ;  /* 0x0000008f8e53723e */ /* 0x010ff200000000ff */
[----:B------:R-:W-:Y:S10]  /*18f50*/  MUFU.EX2 R156, R156 ;  /* 0x0000009c009c7308 */ /* 0x000ff40000000800 */
[----:B------:R-:W1:Y:S10]  /*18f60*/  MUFU.EX2 R168, R168 ;  /* 0x000000a800a87308 */ /* 0x000e740000000800 */
[----:B------:R-:W-:Y:S01]  /*18f70*/  MUFU.EX2 R127, R127 ;  /* 0x0000007f007f7308 */ /* 0x000fe20000000800 */
[----:B---3--:R-:W-:Y:S01]  /*18f80*/  FFMA.FTZ R187, R71, R72, R187 ;  /* 0x0000004847bb7223 */ /* 0x008fe200000100bb */
[----:B------:R-:W-:Y:S01]  /*18f90*/  F2FP.PACK_AB R72, R184, R136 ;  /* 0x00000088b848723e */ /* 0x000fe200000000ff */
[----:B------:R-:W-:Y:S02]  /*18fa0*/  FADD.FTZ R71, R229, R164 ;  /* 0x000000a4e5477221 */ /* 0x000fe40000010000 */
[----:B------:R2:W5:Y:S01]  /*18fb0*/  LDL.LU R229, [R1+0x78] ;  /* 0x0000780001e57983 */ /* 0x0005620000300800 */
[----:B------:R-:W-:Y:S02]  /*18fc0*/  FFMA.FTZ R164, R90, c[0x0][0x23c], -R189 ;  /* 0x00008f005aa47a23 */ /* 0x000fe400000108bd */
[----:B------:R-:W-:Y:S01]  /*18fd0*/  FADD.FTZ R71, R226, R71 ;  /* 0x00000047e2477221 */ /* 0x000fe20000010000 */
[-C--:B------:R-:W-:Y:S01]  /*18fe0*/  HMMA.16816.F32 R4, R72, R76.reuse, R4 ;  /* 0x0000004c4804723c */ /* 0x080fe20000001804 */
[----:B------:R2:W5:Y:S01]  /*18ff0*/  LDL.LU R228, [R1+0x74] ;  /* 0x0000740001e47983 */ /* 0x0005620000300800 */
[----:B------:R-:W-:Y:S02]  /*19000*/  FADD.FTZ R187, R148, R187 ;  /* 0x000000bb94bb7221 */ /* 0x000fe40000010000 */
[----:B------:R-:W-:Y:S01]  /*19010*/  IMAD.MOV.U32 R148, RZ, RZ, R155 ;  /* 0x000000ffff947224 */ /* 0x000fe200078e009b */
[----:B------:R2:W5:Y:S01]  /*19020*/  LDL.LU R227, [R1+0x70] ;  /* 0x0000700001e37983 */ /* 0x0005620000300800 */
[----:B------:R-:W-:Y:S02]  /*19030*/  IMAD.MOV.U32 R155, RZ, RZ, R225 ;  /* 0x000000ffff9b7224 */ /* 0x000fe400078e00e1 */
[C---:B------:R-:W-:Y:S01]  /*19040*/  HMMA.16816.F32 R8, R80.reuse, R76, R8 ;  /* 0x0000004c5008723c */ /* 0x040fe20000001808 */
[----:B------:R2:W5:Y:S03]  /*19050*/  LDL.LU R226, [R1+0x6c] ;  /* 0x00006c0001e27983 */ /* 0x0005660000300800 */
[----:B------:R-:W-:Y:S01]  /*19060*/  FADD.FTZ R187, R223, R187 ;  /* 0x000000bbdfbb7221 */ /* 0x000fe20000010000 */
[----:B------:R2:W5:Y:S01]  /*19070*/  LDL.LU R225, [R1+0x68] ;  /* 0x0000680001e17983 */ /* 0x0005620000300800 */
[----:B------:R-:W-:Y:S02]  /*19080*/  FADD.FTZ R147, R148, R165 ;  /* 0x000000a594937221 */ /* 0x000fe40000010000 */
[-C--:B------:R-:W-:Y:S01]  /*19090*/  HMMA.16816.F32 R12, R80, R78.reuse, R12 ;  /* 0x0000004e500c723c */ /* 0x080fe2000000180c */
[----:B------:R2:W5:Y:S03]  /*190a0*/  LDL.LU R223, [R1+0x64] ;  /* 0x0000640001df7983 */ /* 0x0005660000300800 */
[----:B------:R-:W-:Y:S02]  /*190b0*/  FADD.FTZ R187, R214, R187 ;  /* 0x000000bbd6bb7221 */ /* 0x000fe40000010000 */
[----:B------:R-:W-:Y:S02]  /*190c0*/  FFMA.FTZ R165, R91, c[0x0][0x23c], -R189 ;  /* 0x00008f005ba57a23 */ /* 0x000fe400000108bd */
[C---:B------:R-:W-:Y:S01]  /*190d0*/  HMMA.16816.F32 R16, R72.reuse, R78, R16 ;  /* 0x0000004e4810723c */ /* 0x040fe20000001810 */
[----:B------:R-:W3:Y:S03]  /*190e0*/  LDSM.16.MT88.4 R76, [R222+0x8800] ;  /* 0x00880000de4c783b */ /* 0x000ee60000004200 */
[----:B------:R-:W-:Y:S02]  /*190f0*/  FADD.FTZ R182, R182, R187 ;  /* 0x000000bbb6b67221 */ /* 0x000fe40000010000 */
[----:B------:R-:W-:Y:S02]  /*19100*/  IMAD.MOV.U32 R148, RZ, RZ, R155 ;  /* 0x000000ffff947224 */ /* 0x000fe400078e009b */
[----:B------:R-:W-:Y:S04]  /*19110*/  FADD.FTZ R182, R180, R182 ;  /* 0x000000b6b4b67221 */ /* 0x000fe80000010000 */
[----:B------:R-:W-:Y:S02]  /*19120*/  FADD.FTZ R182, R176, R182 ;  /* 0x000000b6b0b67221 */ /* 0x000fe40000010000 */
[----:B------:R-:W-:Y:S02]  /*19130*/  IMAD.MOV.U32 R155, RZ, RZ, R154 ;  /* 0x000000ffff9b7224 */ /* 0x000fe400078e009a */
[----:B------:R-:W-:Y:S02]  /*19140*/  FADD.FTZ R173, R173, R182 ;  /* 0x000000b6adad7221 */ /* 0x000fe40000010000 */
[----:B------:R-:W-:Y:S02]  /*19150*/  IMAD.MOV.U32 R154, RZ, RZ, R153 ;  /* 0x000000ffff9a7224 */ /* 0x000fe400078e0099 */
[----:B-1----:R-:W-:Y:S02]  /*19160*/  FADD.FTZ R173, R168, R173 ;  /* 0x000000ada8ad7221 */ /* 0x002fe40000010000 */
        /* <DEDUP_REMOVED lines=10> */
[-C--:B---3--:R-:W-:Y:S01]  /*19210*/  HMMA.16816.F32 R20, R72, R76.reuse, R20 ;  /* 0x0000004c4814723c */ /* 0x088fe20000001814 */
[----:B------:R-:W-:Y:S02]  /*19220*/  IMAD.MOV.U32 R166, RZ, RZ, R219 ;  /* 0x000000ffffa67224 */ /* 0x000fe400078e00db */
[----:B------:R2:W5:Y:S01]  /*19230*/  LDL.LU R219, [R1+0x60] ;  /* 0x0000600001db7983 */ /* 0x0005620000300800 */
[----:B------:R-:W-:Y:S02]  /*19240*/  IMAD.MOV.U32 R149, RZ, RZ, R148 ;  /* 0x000000ffff957224 */ /* 0x000fe400078e0094 */
[----:B------:R-:W-:Y:S02]  /*19250*/  IMAD.MOV.U32 R148, RZ, RZ, R155 ;  /* 0x000000ffff947224 */ /* 0x000fe400078e009b */
[C---:B------:R-:W-:Y:S01]  /*19260*/  HMMA.16816.F32 R24, R80.reuse, R76, R24 ;  /* 0x0000004c5018723c */ /* 0x040fe20000001818 */
[----:B------:R-:W-:Y:S03]  /*19270*/  IMAD.MOV.U32 R155, RZ, RZ, R154 ;  /* 0x000000ffff9b7224 */ /* 0x000fe600078e009a */
[----:B------:R-:W-:Y:S02]  /*19280*/  IMAD.MOV.U32 R154, RZ, RZ, R153 ;  /* 0x000000ffff9a7224 */ /* 0x000fe400078e0099 */
[----:B------:R-:W-:Y:S02]  /*19290*/  IMAD.MOV.U32 R153, RZ, RZ, R159 ;  /* 0x000000ffff997224 */ /* 0x000fe400078e009f */
[-C--:B------:R-:W-:Y:S01]  /*192a0*/  HMMA.16816.F32 R28, R80, R78.reuse, R28 ;  /* 0x0000004e501c723c */ /* 0x080fe2000000181c */
[----:B------:R-:W-:Y:S03]  /*192b0*/  IMAD.MOV.U32 R159, RZ, RZ, R163 ;  /* 0x000000ffff9f7224 */ /* 0x000fe600078e00a3 */
[----:B------:R-:W-:Y:S02]  /*192c0*/  IMAD.MOV.U32 R163, RZ, RZ, R162 ;  /* 0x000000ffffa37224 */ /* 0x000fe400078e00a2 */
[----:B------:R-:W-:Y:S02]  /*192d0*/  IMAD.MOV.U32 R162, RZ, RZ, R161 ;  /* 0x000000ffffa27224 */ /* 0x000fe400078e00a1 */
[C---:B------:R-:W-:Y:S01]  /*192e0*/  HMMA.16816.F32 R32, R72.reuse, R78, R32 ;  /* 0x0000004e4820723c */ /* 0x040fe20000001820 */
[----:B------:R-:W1:Y:S03]  /*192f0*/  LDSM.16.MT88.4 R76, [R221+0x8800] ;  /* 0x00880000dd4c783b */ /* 0x000e660000004200 */
[----:B------:R-:W-:Y:S02]  /*19300*/  IMAD.MOV.U32 R161, RZ, RZ, R160 ;  /* 0x000000ffffa17224 */ /* 0x000fe400078e00a0 */
[----:B------:R-:W-:Y:S02]  /*19310*/  IMAD.MOV.U32 R160, RZ, RZ, R195 ;  /* 0x000000ffffa07224 */ /* 0x000fe400078e00c3 */
        /* <DEDUP_REMOVED lines=10> */
[----:B------:R-:W-:Y:S02]  /*193c0*/  FADD.FTZ R71, R139, R71 ;  /* 0x000000478b477221 */ /* 0x000fe40000010000 */
[----:B------:R-:W-:Y:S02]  /*193d0*/  FADD.FTZ R147, R138, R147 ;  /* 0x000000938a937221 */ /* 0x000fe40000010000 */
[----:B------:R-:W-:Y:S01]  /*193e0*/  IMAD.MOV.U32 R148, RZ, RZ, R155 ;  /* 0x000000ffff947224 */ /* 0x000fe200078e009b */
[----:B---3--:R2:W5:Y:S01]  /*193f0*/  LDL.LU R218, [R1+0x5c] ;  /* 0x00005c0001da7983 */ /* 0x0085620000300800 */
[----:B------:R-:W-:Y:S02]  /*19400*/  IMAD.MOV.U32 R155, RZ, RZ, R154 ;  /* 0x000000ffff9b7224 */ /* 0x000fe400078e009a */
[----:B------:R-:W-:Y:S02]  /*19410*/  IMAD.MOV.U32 R154, RZ, RZ, R153 ;  /* 0x000000ffff9a7224 */ /* 0x000fe400078e0099 */
[----:B------:R-:W-:Y:S01]  /*19420*/  IMAD.MOV.U32 R153, RZ, RZ, R159 ;  /* 0x000000ffff997224 */ /* 0x000fe200078e009f */
[-C--:B-1----:R-:W-:Y:S01]  /*19430*/  HMMA.16816.F32 R36, R72, R76.reuse, R36 ;  /* 0x0000004c4824723c */ /* 0x082fe20000001824 */
        /* <DEDUP_REMOVED lines=9> */
[-C--:B------:R-:W-:Y:S01]  /*194d0*/  HMMA.16816.F32 R44, R80, R78.reuse, R44 ;  /* 0x0000004e502c723c */ /* 0x080fe2000000182c */
[----:B------:R-:W-:Y:S03]  /*194e0*/  IMAD.MOV.U32 R155, RZ, RZ, R154 ;  /* 0x000000ffff9b7224 */ /* 0x000fe600078e009a */
[----:B------:R-:W-:Y:S02]  /*194f0*/  IMAD.MOV.U32 R154, RZ, RZ, R153 ;  /* 0x000000ffff9a7224 */ /* 0x000fe400078e0099 */
[----:B------:R-:W-:Y:S02]  /*19500*/  IMAD.MOV.U32 R153, RZ, RZ, R159 ;  /* 0x000000ffff997224 */ /* 0x000fe400078e009f */
[C---:B------:R-:W-:Y:S01]  /*19510*/  HMMA.16816.F32 R48, R72.reuse, R78, R48 ;  /* 0x0000004e4830723c */ /* 0x040fe20000001830 */
[----:B------:R-:W3:Y:S03]  /*19520*/  LDSM.16.MT88.4 R76, [R220+0x8800] ;  /* 0x00880000dc4c783b */ /* 0x000ee60000004200 */
[----:B------:R-:W-:Y:S02]  /*19530*/  IMAD.MOV.U32 R159, RZ, RZ, R163 ;  /* 0x000000ffff9f7224 */ /* 0x000fe400078e00a3 */
[----:B------:R-:W-:Y:S02]  /*19540*/  IMAD.MOV.U32 R163, RZ, RZ, R162 ;  /* 0x000000ffffa37224 */ /* 0x000fe400078e00a2 */
[----:B------:R-:W-:Y:S01]  /*19550*/  IMAD.MOV.U32 R162, RZ, RZ, R161 ;  /* 0x000000ffffa27224 */ /* 0x000fe200078e00a1 */
[----:B-1----:R2:W5:Y:S03]  /*19560*/  LDL.LU R217, [R1+0x58] ;  /* 0x0000580001d97983 */ /* 0x0025660000300800 */
        /* <DEDUP_REMOVED lines=10> */
[----:B------:R-:W-:Y:S01]  /*19610*/  IMAD.MOV.U32 R151, RZ, RZ, R155 ;  /* 0x000000ffff977224 */ /* 0x000fe200078e009b */
[----:B------:R2:W2:Y:S01]  /*19620*/  MUFU.EX2 R159, R215 ;  /* 0x000000d7009f7308 */ /* 0x0004a20000000800 */
[--C-:B------:R-:W-:Y:S02]  /*19630*/  FFMA.FTZ R155, R86, c[0x0][0x23c], -R189.reuse ;  /* 0x00008f00569b7a23 */ /* 0x100fe400000108bd */
[----:B------:R-:W-:Y:S02]  /*19640*/  IMAD.MOV.U32 R137, RZ, RZ, R150 ;  /* 0x000000ffff897224 */ /* 0x000fe400078e0096 */
[----:B------:R-:W-:Y:S02]  /*19650*/  IMAD.MOV.U32 R150, RZ, RZ, R154 ;  /* 0x000000ffff967224 */ /* 0x000fe400078e009a */
[----:B------:R-:W-:Y:S02]  /*19660*/  FFMA.FTZ R154, R85, c[0x0][0x23c], -R189 ;  /* 0x00008f00559a7a23 */ /* 0x000fe400000108bd */
[----:B------:R-:W-:Y:S01]  /*19670*/  IMAD.MOV.U32 R144, RZ, RZ, R148 ;  /* 0x000000ffff907224 */ /* 0x000fe200078e0094 */
[-C--:B---3--:R-:W-:Y:S01]  /*19680*/  HMMA.16816.F32 R52, R72, R76.reuse, R52 ;  /* 0x0000004c4834723c */ /* 0x088fe20000001834 */
[----:B------:R-:W-:Y:S01]  /*19690*/  IMAD.MOV.U32 R148, RZ, RZ, R163 ;  /* 0x000000ffff947224 */ /* 0x000fe200078e00a3 */
[----:B-1----:R1:W5:Y:S01]  /*196a0*/  LDL.LU R216, [R1+0x54] ;  /* 0x0000540001d87983 */ /* 0x0023620000300800 */
[----:B------:R-:W-:Y:S01]  /*196b0*/  IMAD.MOV.U32 R163, RZ, RZ, R161 ;  /* 0x000000ffffa37224 */ /* 0x000fe200078e00a1 */
[----:B------:R-:W-:Y:S01]  /*196c0*/  MUFU.EX2 R155, R155 ;  /* 0x0000009b009b7308 */ /* 0x000fe20000000800 */
[----:B------:R-:W-:Y:S02]  /*196d0*/  FFMA.FTZ R161, R84, c[0x0][0x23c], -R98 ;  /* 0x00008f0054a17a23 */ /* 0x000fe40000010862 */
[----:B------:R-:W-:Y:S01]  /*196e0*/  IMAD.MOV.U32 R141, RZ, RZ, R149 ;  /* 0x000000ffff8d7224 */ /* 0x000fe200078e0095 */
[C---:B------:R-:W-:Y:S01]  /*196f0*/  HMMA.16816.F32 R56, R80.reuse, R76, R56 ;  /* 0x0000004c5038723c */ /* 0x040fe20000001838 */
[----:B------:R-:W-:Y:S03]  /*19700*/  IMAD.MOV.U32 R149, RZ, RZ, R153 ;  /* 0x000000ffff957224 */ /* 0x000fe600078e0099 */
[----:B------:R-:W-:Y:S02]  /*19710*/  IMAD.MOV.U32 R153, RZ, RZ, R162 ;  /* 0x000000ffff997224 */ /* 0x000fe400078e00a2 */
[----:B------:R-:W-:Y:S01]  /*19720*/  IMAD.MOV.U32 R162, RZ, RZ, R160 ;  /* 0x000000ffffa27224 */ /* 0x000fe200078e00a0 */
[----:B------:R-:W3:Y:S01]  /*19730*/  MUFU.EX2 R154, R154 ;  /* 0x0000009a009a7308 */ /* 0x000ee20000000800 */
[-C--:B------:R-:W-:Y:S01]  /*19740*/  HMMA.16816.F32 R60, R80, R78.reuse, R60 ;  /* 0x0000004e503c723c */ /* 0x080fe2000000183c */
[----:B------:R-:W-:Y:S01]  /*19750*/  IMAD.MOV.U32 R160, RZ, RZ, R166 ;  /* 0x000000ffffa07224 */ /* 0x000fe200078e00a6 */
[----:B------:R-:W-:Y:S02]  /*19760*/  LDSM.16.MT88.4 R80, [R222+0x9000] ;  /* 0x00900000de50783b */ /* 0x000fe40000004200 */
[----:B------:R-:W-:Y:S02]  /*19770*/  FFMA.FTZ R166, R87, c[0x0][0x23c], -R189 ;  /* 0x00008f0057a67a23 */ /* 0x000fe400000108bd */
[--C-:B------:R-:W-:Y:S02]  /*19780*/  FFMA.FTZ R162, R162, c[0x0][0x23c], -R98.reuse ;  /* 0x00008f00a2a27a23 */ /* 0x100fe40000010862 */
[----:B------:R-:W-:Y:S01]  /*19790*/  HMMA.16816.F32 R64, R72, R78, R64 ;  /* 0x0000004e4840723c */ /* 0x000fe20000001840 */
[----:B------:R-:W-:Y:S01]  /*197a0*/  FFMA.FTZ R160, R160, c[0x0][0x23c], -R98 ;  /* 0x00008f00a0a07a23 */ /* 0x000fe20000010862 */
[----:B------:R-:W1:Y:S01]  /*197b0*/  LDSM.16.MT88.4 R84, [R224+0x9000] ;  /* 0x00900000e054783b */ /* 0x000e620000004200 */
[----:B------:R-:W3:Y:S04]  /*197c0*/  MUFU.EX2 R166, R166 ;  /* 0x000000a600a67308 */ /* 0x000ee80000000800 */
[----:B----4-:R-:W-:Y:S02]  /*197d0*/  F2FP.PACK_AB R73, R169, R170 ;  /* 0x000000aaa949723e */ /* 0x010fe400000000ff */
[----:B------:R-:W-:Y:S01]  /*197e0*/  F2FP.PACK_AB R72, R171, R172 ;  /* 0x000000acab48723e */ /* 0x000fe200000000ff */
[----:B--2---:R2:W5:Y:S02]  /*197f0*/  LDL.LU R215, [R1+0x50] ;  /* 0x0000500001d77983 */ /* 0x0045640000300800 */
[----:B------:R-:W-:Y:S01]  /*19800*/  F2FP.PACK_AB R74, R158, R159 ;  /* 0x0000009f9e4a723e */ /* 0x000fe200000000ff */
[----:B------:R-:W-:Y:S01]  /*19810*/  MUFU.EX2 R161, R161 ;  /* 0x000000a100a17308 */ /* 0x000fe20000000800 */
[----:B------:R-:W-:Y:S01]  /*19820*/  F2FP.PACK_AB R75, R156, R157 ;  /* 0x0000009d9c4b723e */ /* 0x000fe200000000ff */
[----:B------:R2:W5:Y:S01]  /*19830*/  LDL.LU R214, [R1+0x4c] ;  /* 0x00004c0001d67983 */ /* 0x0005620000300800 */
[----:B---3--:R-:W-:Y:S07]  /*19840*/  F2FP.PACK_AB R78, R154, R155 ;  /* 0x0000009b9a4e723e */ /* 0x008fee00000000ff */
[----:B------:R-:W3:Y:S01]  /*19850*/  MUFU.EX2 R162, R162 ;  /* 0x000000a200a27308 */ /* 0x000ee20000000800 */
[C---:B------:R-:W-:Y:S01]  /*19860*/  F2FP.PACK_AB R76, R166.reuse, R168 ;  /* 0x000000a8a64c723e */ /* 0x040fe200000000ff */
[----:B------:R-:W-:Y:S04]  /*19870*/  FADD.FTZ R166, R166, R173 ;  /* 0x000000ada6a67221 */ /* 0x000fe80000010000 */
[----:B------:R-:W-:Y:S04]  /*19880*/  FADD.FTZ R166, R155, R166 ;  /* 0x000000a69ba67221 */ /* 0x000fe80000010000 */
[----:B------:R-:W4:Y:S01]  /*19890*/  MUFU.EX2 R160, R160 ;  /* 0x000000a000a07308 */ /* 0x000f220000000800 */
[----:B------:R-:W-:Y:S01]  /*198a0*/  FADD.FTZ R154, R154, R166 ;  /* 0x000000a69a9a7221 */ /* 0x000fe20000010000 */
[-C--:B-1----:R-:W-:Y:S08]  /*198b0*/  HMMA.16816.F32 R4, R72, R84.reuse, R4 ;  /* 0x000000544804723c */ /* 0x082ff00000001804 */
[----:B------:R1:W-:Y:S01]  /*198c0*/  MUFU.EX2 R125, R150 ;  /* 0x00000096007d7308 */ /* 0x0003e20000000800 */
[----:B---3--:R-:W-:Y:S09]  /*198d0*/  F2FP.PACK_AB R77, R162, R161 ;  /* 0x000000a1a24d723e */ /* 0x008ff200000000ff */
[----:B------:R-:W-:Y:S01]  /*198e0*/  MUFU.EX2 R135, R141 ;  /* 0x0000008d00877308 */ /* 0x000fe20000000800 */
[----:B----4-:R-:W-:Y:S09]  /*198f0*/  F2FP.PACK_AB R79, R133, R160 ;  /* 0x000000a0854f723e */ /* 0x010ff200000000ff */
[----:B------:R3:W-:Y:S01]  /*19900*/  MUFU.EX2 R132, R151 ;  /* 0x0000009700847308 */ /* 0x0007e20000000800 */
[C---:B------:R-:W-:Y:S01]  /*19910*/  HMMA.16816.F32 R8, R76.reuse, R84, R8 ;  /* 0x000000544c08723c */ /* 0x040fe20000001808 */
[----:B-1----:R-:W-:Y:S02]  /*19920*/  IMAD.MOV.U32 R150, RZ, RZ, R149 ;  /* 0x000000ffff967224 */ /* 0x002fe400078e0095 */
[----:B------:R-:W-:Y:S02]  /*19930*/  IMAD.MOV.U32 R149, RZ, RZ, R148 ;  /* 0x000000ffff957224 */ /* 0x000fe400078e0094 */
[----:B------:R-:W-:Y:S03]  /*19940*/  IMAD.MOV.U32 R148, RZ, RZ, R153 ;  /* 0x000000ffff947224 */ /* 0x000fe600078e0099 */
[-C--:B------:R-:W-:Y:S01]  /*19950*/  HMMA.16816.F32 R12, R76, R86.reuse, R12 ;  /* 0x000000564c0c723c */ /* 0x080fe2000000180c */
[----:B------:R1:W-:Y:S03]  /*19960*/  MUFU.EX2 R139, R150 ;  /* 0x00000096008b7308 */ /* 0x0003e60000000800 */
[----:B------:R-:W-:Y:S02]  /*19970*/  IMAD.MOV.U32 R153, RZ, RZ, R152 ;  /* 0x000000ffff997224 */ /* 0x000fe400078e0098 */
[----:B------:R-:W-:Y:S02]  /*19980*/  IMAD.MOV.U32 R152, RZ, RZ, R186 ;  /* 0x000000ffff987224 */ /* 0x000fe400078e00ba */
[C---:B------:R-:W-:Y:S01]  /*19990*/  HMMA.16816.F32 R16, R72.reuse, R86, R16 ;  /* 0x000000564810723c */ /* 0x040fe20000001810 */
[----:B------:R-:W4:Y:S02]  /*199a0*/  LDSM.16.MT88.4 R84, [R221+0x9000] ;  /* 0x00900000dd54783b */ /* 0x000f240000004200 */
[----:B------:R-:W-:Y:S01]  /*199b0*/  MUFU.EX2 R141, R149 ;  /* 0x00000095008d7308 */ /* 0x000fe20000000800 */
[----:B------:R-:W-:Y:S02]  /*199c0*/  IMAD.MOV.U32 R186, RZ, RZ, R179 ;  /* 0x000000ffffba7224 */ /* 0x000fe400078e00b3 */
[----:B------:R-:W-:Y:S02]  /*199d0*/  IMAD.MOV.U32 R179, RZ, RZ, R192 ;  /* 0x000000ffffb37224 */ /* 0x000fe400078e00c0 */
[-C--:B------:R-:W-:Y:S01]  /*199e0*/  HMMA.16816.F32 R20, R72, R80.reuse, R20 ;  /* 0x000000504814723c */ /* 0x080fe20000001814 */
[----:B------:R-:W-:Y:S03]  /*199f0*/  IMAD.MOV.U32 R192, RZ, RZ, R188 ;  /* 0x000000ffffc07224 */ /* 0x000fe600078e00bc */
[----:B------:R-:W-:Y:S01]  /*19a00*/  FADD.FTZ R188, R136, R71 ;  /* 0x0000004788bc7221 */ /* 0x000fe20000010000 */
[----:B------:R2:W-:Y:S01]  /*19a10*/  MUFU.EX2 R138, R186 ;  /* 0x000000ba008a7308 */ /* 0x0005e20000000800 */
[--C-:B---3--:R-:W-:Y:S02]  /*19a20*/  FFMA.FTZ R151, R152, c[0x0][0x23c], -R189.reuse ;  /* 0x00008f0098977a23 */ /* 0x108fe400000108bd */
[C---:B------:R-:W-:Y:S01]  /*19a30*/  HMMA.16816.F32 R24, R76.reuse, R80, R24 ;  /* 0x000000504c18723c */ /* 0x040fe20000001818 */
[----:B------:R-:W-:Y:S03]  /*19a40*/  FADD.FTZ R184, R184, R188 ;  /* 0x000000bcb8b87221 */ /* 0x000fe60000010000 */
[--C-:B-1----:R-:W-:Y:S02]  /*19a50*/  FFMA.FTZ R150, R148, c[0x0][0x23c], -R189.reuse ;  /* 0x00008f0094967a23 */ /* 0x102fe400000108bd */
[----:B------:R-:W-:Y:S01]  /*19a60*/  FADD.FTZ R184, R178, R184 ;  /* 0x000000b8b2b87221 */ /* 0x000fe20000010000 */
[----:B------:R-:W1:Y:S01]  /*19a70*/  MUFU.EX2 R137, R137 ;  /* 0x0000008900897308 */ /* 0x000e620000000800 */
[-C--:B------:R-:W-:Y:S01]  /*19a80*/  HMMA.16816.F32 R28, R76, R82.reuse, R28 ;  /* 0x000000524c1c723c */ /* 0x080fe2000000181c */
[----:B------:R-:W-:Y:S03]  /*19a90*/  FFMA.FTZ R148, R153, c[0x0][0x23c], -R189 ;  /* 0x00008f0099947a23 */ /* 0x000fe600000108bd */
[----:B------:R-:W-:Y:S02]  /*19aa0*/  FADD.FTZ R175, R175, R184 ;  /* 0x000000b8afaf7221 */ /* 0x000fe40000010000 */
[--C-:B------:R-:W-:Y:S02]  /*19ab0*/  FFMA.FTZ R153, R128, c[0x0][0x23c], -R98.reuse ;  /* 0x00008f0080997a23 */ /* 0x100fe40000010862 */
[C---:B------:R-:W-:Y:S01]  /*19ac0*/  HMMA.16816.F32 R32, R72.reuse, R82, R32 ;  /* 0x000000524820723c */ /* 0x040fe20000001820 */
[----:B------:R-:W3:Y:S01]  /*19ad0*/  LDSM.16.MT88.4 R80, [R220+0x9000] ;  /* 0x00900000dc50783b */ /* 0x000ee20000004200 */
[----:B------:R1:W-:Y:S02]  /*19ae0*/  MUFU.EX2 R128, R163 ;  /* 0x000000a300807308 */ /* 0x0003e40000000800 */
[----:B------:R-:W-:Y:S02]  /*19af0*/  FADD.FTZ R175, R172, R175 ;  /* 0x000000afacaf7221 */ /* 0x000fe40000010000 */
[----:B--2---:R-:W-:Y:S02]  /*19b00*/  FFMA.FTZ R186, R208, c[0x0][0x23c], -R189 ;  /* 0x00008f00d0ba7a23 */ /* 0x004fe400000108bd */
[----:B------:R-:W-:Y:S01]  /*19b10*/  FADD.FTZ R171, R171, R175 ;  /* 0x000000afabab7221 */ /* 0x000fe20000010000 */
[-C--:B----4-:R-:W-:Y:S03]  /*19b20*/  HMMA.16816.F32 R36, R72, R84.reuse, R36 ;  /* 0x000000544824723c */ /* 0x090fe60000001824 */
[----:B------:R-:W-:Y:S01]  /*19b30*/  FADD.FTZ R171, R159, R171 ;  /* 0x000000ab9fab7221 */ /* 0x000fe20000010000 */
[----:B------:R2:W4:Y:S01]  /*19b40*/  MUFU.EX2 R134, R144 ;  /* 0x0000009000867308 */ /* 0x0005220000000800 */
[--C-:B------:R-:W-:Y:S02]  /*19b50*/  FFMA.FTZ R152, R126, c[0x0][0x23c], -R98.reuse ;  /* 0x00008f007e987a23 */ /* 0x100fe40000010862 */
[----:B------:R-:W-:Y:S01]  /*19b60*/  FADD.FTZ R158, R158, R171 ;  /* 0x000000ab9e9e7221 */ /* 0x000fe20000010000 */
[C---:B------:R-:W-:Y:S01]  /*19b70*/  HMMA.16816.F32 R40, R76.reuse, R84, R40 ;  /* 0x000000544c28723c */ /* 0x040fe20000001828 */
[----:B------:R-:W-:Y:S03]  /*19b80*/  FFMA.FTZ R126, R123, c[0x0][0x23c], -R98 ;  /* 0x00008f007b7e7a23 */ /* 0x000fe60000010862 */
[----:B-1----:R-:W-:Y:S02]  /*19b90*/  FADD.FTZ R158, R137, R158 ;  /* 0x0000009e899e7221 */ /* 0x002fe40000010000 */
[----:B------:R1:W-:Y:S01]  /*19ba0*/  MUFU.EX2 R123, R195 ;  /* 0x000000c3007b7308 */ /* 0x0003e20000000800 */
[--C-:B------:R-:W-:Y:S01]  /*19bb0*/  FFMA.FTZ R149, R124, c[0x0][0x23c], -R98.reuse ;  /* 0x00008f007c957a23 */ /* 0x100fe20000010862 */
[-C--:B------:R-:W-:Y:S01]  /*19bc0*/  HMMA.16816.F32 R44, R76, R86.reuse, R44 ;  /* 0x000000564c2c723c */ /* 0x080fe2000000182c */
[--C-:B------:R-:W-:Y:S03]  /*19bd0*/  FFMA.FTZ R163, R89, c[0x0][0x23c], -R189.reuse ;  /* 0x00008f0059a37a23 */ /* 0x100fe600000108bd */
[--C-:B------:R-:W-:Y:S04]  /*19be0*/  FFMA.FTZ R208, R206, c[0x0][0x23c], -R98.reuse ;  /* 0x00008f00ced07a23 */ /* 0x100fe80000010862 */
[C---:B------:R-:W-:Y:S01]  /*19bf0*/  HMMA.16816.F32 R48, R72.reuse, R86, R48 ;  /* 0x000000564830723c */ /* 0x040fe20000001830 */
[----:B------:R-:W4:Y:S01]  /*19c00*/  LDSM.16.MT88.4 R84, [R224+0x9800] ;  /* 0x00980000e054783b */ /* 0x000f220000004200 */
[----:B------:R-:W4:Y:S02]  /*19c10*/  MUFU.EX2 R150, R150 ;  /* 0x0000009600967308 */ /* 0x000f240000000800 */
[--C-:B--2---:R-:W-:Y:S02]  /*19c20*/  FFMA.FTZ R144, R179, c[0x0][0x23c], -R189.reuse ;  /* 0x00008f00b3907a23 */ /* 0x104fe400000108bd */
[--C-:B------:R-:W-:Y:S02]  /*19c30*/  FFMA.FTZ R179, R94, c[0x0][0x23c], -R189.reuse ;  /* 0x00008f005eb37a23 */ /* 0x100fe400000108bd */
[-C--:B---3--:R-:W-:Y:S04]  /*19c40*/  HMMA.16816.F32 R52, R72, R80.reuse, R52 ;  /* 0x000000504834723c */ /* 0x088fe80000001834 */
[----:B------:R-:W-:Y:S01]  /*19c50*/  MUFU.EX2 R176, R179 ;  /* 0x000000b300b07308 */ /* 0x000fe20000000800 */
[--C-:B-1----:R-:W-:Y:S03]  /*19c60*/  FFMA.FTZ R195, R185, c[0x0][0x23c], -R189.reuse ;  /* 0x00008f00b9c37a23 */ /* 0x102fe600000108bd */
[C---:B------:R-:W-:Y:S01]  /*19c70*/  HMMA.16816.F32 R56, R76.reuse, R80, R56 ;  /* 0x000000504c38723c */ /* 0x040fe20000001838 */
[--C-:B------:R-:W-:Y:S03]  /*19c80*/  FFMA.FTZ R185, R204, c[0x0][0x23c], -R189.reuse ;  /* 0x00008f00ccb97a23 */ /* 0x100fe600000108bd */
[----:B------:R-:W-:Y:S02]  /*19c90*/  FFMA.FTZ R204, R92, c[0x0][0x23c], -R98 ;  /* 0x00008f005ccc7a23 */ /* 0x000fe40000010862 */
[----:B------:R-:W-:Y:S01]  /*19ca0*/  MUFU.EX2 R148, R148 ;  /* 0x0000009400947308 */ /* 0x000fe20000000800 */
[----:B------:R-:W-:Y:S01]  /*19cb0*/  FFMA.FTZ R81, R167, c[0x0][0x23c], -R189 ;  /* 0x00008f00a7517a23 */ /* 0x000fe200000108bd */
[-C--:B------:R-:W-:Y:S01]  /*19cc0*/  HMMA.16816.F32 R60, R76, R82.reuse, R60 ;  /* 0x000000524c3c723c */ /* 0x080fe2000000183c */
[----:B------:R-:W-:Y:S03]  /*19cd0*/  FADD.FTZ R80, R146, R147 ;  /* 0x0000009392507221 */ /* 0x000fe60000010000 */
[--C-:B------:R-:W-:Y:S02]  /*19ce0*/  FFMA.FTZ R167, R93, c[0x0][0x23c], -R189.reuse ;  /* 0x00008f005da77a23 */ /* 0x100fe400000108bd */
[----:B------:R-:W-:Y:S02]  /*19cf0*/  FADD.FTZ R183, R183, R80 ;  /* 0x00000050b7b77221 */ /* 0x000fe40000010000 */
[----:B------:R-:W-:Y:S01]  /*19d00*/  HMMA.16816.F32 R64, R72, R82, R64 ;  /* 0x000000524840723c */ /* 0x000fe20000001840 */
[--C-:B------:R-:W-:Y:S01]  /*19d10*/  FFMA.FTZ R76, R192, c[0x0][0x23c], -R189.reuse ;  /* 0x00008f00c04c7a23 */ /* 0x100fe200000108bd */
[----:B------:R1:W-:Y:S02]  /*19d20*/  MUFU.EX2 R146, R81 ;  /* 0x0000005100927308 */ /* 0x0003e40000000800 */
[--C-:B------:R-:W-:Y:S02]  /*19d30*/  FFMA.FTZ R192, R212, c[0x0][0x23c], -R189.reuse ;  /* 0x00008f00d4c07a23 */ /* 0x100fe400000108bd */
[--C-:B------:R-:W-:Y:S01]  /*19d40*/  FFMA.FTZ R147, R193, c[0x0][0x23c], -R189.reuse ;  /* 0x00008f00c1937a23 */ /* 0x100fe200000108bd */
[----:B------:R-:W-:Y:S01]  /*19d50*/  F2FP.PACK_AB R72, R135, R137 ;  /* 0x000000898748723e */ /* 0x000fe200000000ff */
[----:B------:R-:W-:Y:S01]  /*19d60*/  FFMA.FTZ R193, R213, c[0x0][0x23c], -R189 ;  /* 0x00008f00d5c17a23 */ /* 0x000fe200000108bd */
[----:B----4-:R-:W-:Y:S01]  /*19d70*/  F2FP.PACK_AB R73, R132, R134 ;  /* 0x000000868449723e */ /* 0x010fe200000000ff */
[----:B------:R2:W5:Y:S02]  /*19d80*/  LDL.LU R213, [R1+0x48] ;  /* 0x0000480001d57983 */ /* 0x0005640000300800 */
[----:B------:R3:W-:Y:S01]  /*19d90*/  MUFU.EX2 R188, R76 ;  /* 0x0000004c00bc7308 */ /* 0x0007e20000000800 */
[----:B------:R-:W-:Y:S01]  /*19da0*/  F2FP.PACK_AB R74, R131, R125 ;  /* 0x0000007d834a723e */ /* 0x000fe200000000ff */
[----:B------:R2:W5:Y:S01]  /*19db0*/  LDL.LU R212, [R1+0x44] ;  /* 0x0000440001d47983 */ /* 0x0005620000300800 */
[----:B------:R-:W-:Y:S01]  /*19dc0*/  F2FP.PACK_AB R75, R141, R139 ;  /* 0x0000008b8d4b723e */ /* 0x000fe200000000ff */
[----:B------:R-:W-:Y:S02]  /*19dd0*/  FADD.FTZ R183, R177, R183 ;  /* 0x000000b7b1b77221 */ /* 0x000fe40000010000 */
[----:B------:R-:W-:Y:S02]  /*19de0*/  FADD.FTZ R135, R135, R158 ;  /* 0x0000009e87877221 */ /* 0x000fe40000010000 */
[----:B------:R-:W-:Y:S02]  /*19df0*/  FADD.FTZ R174, R174, R183 ;  /* 0x000000b7aeae7221 */ /* 0x000fe40000010000 */
[-C--:B------:R-:W-:Y:S01]  /*19e00*/  HMMA.16816.F32 R4, R72, R84.reuse, R4 ;  /* 0x000000544804723c */ /* 0x080fe20000001804 */
[----:B------:R-:W4:Y:S01]  /*19e10*/  MUFU.EX2 R151, R151 ;  /* 0x0000009700977308 */ /* 0x000f220000000800 */
[----:B------:R-:W-:Y:S01]  /*19e20*/  FADD.FTZ R174, R170, R174 ;  /* 0x000000aeaaae7221 */ /* 0x000fe20000010000 */
[----:B-1----:R-:W1:Y:S01]  /*19e30*/  LDSM.16.MT88.4 R80, [R222+0x9800] ;  /* 0x00980000de50783b */ /* 0x002e620000004200 */
[----:B------:R-:W-:Y:S02]  /*19e40*/  FADD.FTZ R135, R125, R135 ;  /* 0x000000877d877221 */ /* 0x000fe40000010000 */
[----:B------:R-:W-:Y:S02]  /*19e50*/  FADD.FTZ R169, R169, R174 ;  /* 0x000000aea9a97221 */ /* 0x000fe40000010000 */
[----:B------:R-:W-:Y:S03]  /*19e60*/  FADD.FTZ R131, R131, R135 ;  /* 0x0000008783837221 */ /* 0x000fe60000010000 */
[----:B------:R-:W-:Y:S01]  /*19e70*/  MUFU.EX2 R153, R153 ;  /* 0x0000009900997308 */ /* 0x000fe20000000800 */
[----:B------:R-:W-:Y:S02]  /*19e80*/  FADD.FTZ R169, R157, R169 ;  /* 0x000000a99da97221 */ /* 0x000fe40000010000 */
[----:B---3--:R-:W-:Y:S02]  /*19e90*/  FFMA.FTZ R76, R88, c[0x0][0x23c], -R98 ;  /* 0x00008f00584c7a23 */ /* 0x008fe40000010862 */
[----:B------:R-:W3:Y:S01]  /*19ea0*/  LDSM.16.MT88.4 R88, [R221+0x9800] ;  /* 0x00980000dd58783b */ /* 0x000ee20000004200 */
[----:B------:R-:W-:Y:S02]  /*19eb0*/  FADD.FTZ R156, R156, R169 ;  /* 0x000000a99c9c7221 */ /* 0x000fe40000010000 */
[----:B------:R-:W-:Y:S02]  /*19ec0*/  FADD.FTZ R154, R150, R154 ;  /* 0x0000009a969a7221 */ /* 0x000fe40000010000 */
[----:B------:R-:W1:Y:S01]  /*19ed0*/  MUFU.EX2 R152, R152 ;  /* 0x0000009800987308 */ /* 0x000e620000000800 */
[----:B------:R-:W-:Y:S02]  /*19ee0*/  FADD.FTZ R156, R134, R156 ;  /* 0x0000009c869c7221 */ /* 0x000fe40000010000 */
[----:B------:R-:W-:Y:S01]  /*19ef0*/  LDSM.16.MT88.4 R168, [R224+0xb800] ;  /* 0x00b80000e0a8783b */ /* 0x000fe20000004200 */
[----:B----4-:R-:W-:Y:S01]  /*19f00*/  F2FP.PACK_AB R78, R127, R151 ;  /* 0x000000977f4e723e */ /* 0x010fe200000000ff */
[----:B------:R-:W-:Y:S02]  /*19f10*/  FADD.FTZ R156, R132, R156 ;  /* 0x0000009c849c7221 */ /* 0x000fe40000010000 */
[----:B------:R-:W-:Y:S02]  /*19f20*/  FADD.FTZ R131, R130, R131 ;  /* 0x0000008382837221 */ /* 0x000fe40000010000 */
[----:B------:R-:W-:Y:S01]  /*19f30*/  FADD.FTZ R139, R139, R156 ;  /* 0x0000009c8b8b7221 */ /* 0x000fe20000010000 */
[----:B------:R-:W-:Y:S01]  /*19f40*/  MUFU.EX2 R149, R149 ;  /* 0x0000009500957308 */ /* 0x000fe20000000800 */
[----:B------:R-:W-:Y:S02]  /*19f50*/  FADD.FTZ R131, R129, R131 ;  /* 0x0000008381837221 */ /* 0x000fe40000010000 */
[----:B------:R-:W-:Y:S04]  /*19f60*/  FADD.FTZ R141, R141, R139 ;  /* 0x0000008b8d8d7221 */ /* 0x000fe80000010000 */
[----:B------:R-:W-:Y:S03]  /*19f70*/  FADD.FTZ R141, R128, R141 ;  /* 0x0000008d808d7221 */ /* 0x000fe60000010000 */
[----:B------:R-:W4:Y:S01]  /*19f80*/  MUFU.EX2 R126, R126 ;  /* 0x0000007e007e7308 */ /* 0x000f220000000800 */
[----:B------:R-:W-:Y:S01]  /*19f90*/  FADD.FTZ R141, R123, R141 ;  /* 0x0000008d7b8d7221 */ /* 0x000fe20000010000 */
[----:B-1----:R-:W-:Y:S08]  /*19fa0*/  F2FP.PACK_AB R77, R152, R153 ;  /* 0x00000099984d723e */ /* 0x002ff000000000ff */
[----:B------:R1:W-:Y:S10]  /*19fb0*/  MUFU.EX2 R180, R76 ;  /* 0x0000004c00b47308 */ /* 0x0003f40000000800 */
[----:B------:R2:W2:Y:S01]  /*19fc0*/  MUFU.EX2 R124, R194 ;  /* 0x000000c2007c7308 */ /* 0x0004a20000000800 */
[----:B----4-:R-:W-:Y:S09]  /*19fd0*/  F2FP.PACK_AB R79, R126, R149 ;  /* 0x000000957e4f723e */ /* 0x010ff200000000ff */
[----:B------:R4:W-:Y:S01]  /*19fe0*/  MUFU.EX2 R187, R192 ;  /* 0x000000c000bb7308 */ /* 0x0009e20000000800 */
[----:B-1----:R-:W-:Y:S09]  /*19ff0*/  F2FP.PACK_AB R76, R148, R150 ;  /* 0x00000096944c723e */ /* 0x002ff200000000ff */
[----:B------:R-:W1:Y:S01]  /*1a000*/  MUFU.EX2 R71, R191 ;  /* 0x000000bf00477308 */ /* 0x000e620000000800 */
[C---:B------:R-:W-:Y:S01]  /*1a010*/  HMMA.16816.F32 R8, R76.reuse, R84, R8 ;  /* 0x000000544c08723c */ /* 0x040fe20000001808 */
[--C-:B--2---:R-:W-:Y:S02]  /*1a020*/  FFMA.FTZ R194, R181, c[0x0][0x23c], -R189.reuse ;  /* 0x00008f00b5c27a23 */ /* 0x104fe400000108bd */
[----:B------:R-:W-:Y:S02]  /*1a030*/  FFMA.FTZ R181, R95, c[0x0][0x23c], -R189 ;  /* 0x00008f005fb57a23 */ /* 0x000fe400000108bd */
[----:B------:R-:W2:Y:S03]  /*1a040*/  LDSM.16.MT88.4 R92, [R220+0x9800] ;  /* 0x00980000dc5c783b */ /* 0x000ea60000004200 */
[-C--:B------:R-:W-:Y:S01]  /*1a050*/  HMMA.16816.F32 R12, R76, R86.reuse, R12 ;  /* 0x000000564c0c723c */ /* 0x080fe2000000180c */
[----:B------:R-:W-:Y:S03]  /*1a060*/  MUFU.EX2 R189, R209 ;  /* 0x000000d100bd7308 */ /* 0x000fe60000000800 */
[----:B------:R-:W-:Y:S01]  /*1a070*/  FADD.FTZ R131, R124, R131 ;  /* 0x000000837c837221 */ /* 0x000fe20000010000 */
[----:B----4-:R-:W-:Y:S03]  /*1a080*/  F2FP.PACK_AB R192, R106, R108 ;  /* 0x0000006c6ac0723e */ /* 0x010fe600000000ff */
[C---:B------:R-:W-:Y:S01]  /*1a090*/  HMMA.16816.F32 R16, R72.reuse, R86, R16 ;  /* 0x000000564810723c */ /* 0x040fe20000001810 */
[----:B------:R-:W-:Y:S02]  /*1a0a0*/  LDSM.16.MT88.4 R84, [R222+0xa000] ;  /* 0x00a00000de54783b */ /* 0x000fe40000004200 */
[----:B------:R4:W-:Y:S01]  /*1a0b0*/  MUFU.EX2 R209, R195 ;  /* 0x000000c300d17308 */ /* 0x0009e20000000800 */
[----:B-1----:R-:W-:Y:S04]  /*1a0c0*/  FADD.FTZ R131, R71, R131 ;  /* 0x0000008347837221 */ /* 0x002fe80000010000 */
[-C--:B------:R-:W-:Y:S01]  /*1a0d0*/  HMMA.16816.F32 R20, R72, R80.reuse, R20 ;  /* 0x000000504814723c */ /* 0x080fe20000001814 */
[----:B------:R-:W-:Y:S04]  /*1a0e0*/  FADD.FTZ R131, R207, R131 ;  /* 0x00000083cf837221 */ /* 0x000fe80000010000 */
[----:B------:R-:W1:Y:S03]  /*1a0f0*/  MUFU.EX2 R136, R190 ;  /* 0x000000be00887308 */ /* 0x000e660000000800 */
[C---:B------:R-:W-:Y:S01]  /*1a100*/  HMMA.16816.F32 R24, R76.reuse, R80, R24 ;  /* 0x000000504c18723c */ /* 0x040fe20000001818 */
[----:B------:R-:W-:Y:S04]  /*1a110*/  FADD.FTZ R131, R199, R131 ;  /* 0x00000083c7837221 */ /* 0x000fe80000010000 */
[----:B------:R-:W-:Y:S02]  /*1a120*/  FADD.FTZ R131, R198, R131 ;  /* 0x00000083c6837221 */ /* 0x000fe40000010000 */
[----:B------:R-:W2:Y:S01]  /*1a130*/  MUFU.EX2 R144, R144 ;  /* 0x0000009000907308 */ /* 0x000ea20000000800 */
[-C--:B------:R-:W-:Y:S01]  /*1a140*/  HMMA.16816.F32 R28, R76, R82.reuse, R28 ;  /* 0x000000524c1c723c */ /* 0x080fe2000000181c */
[----:B----4-:R-:W4:Y:S07]  /*1a150*/  LDL.LU R195, [R1+0x10] ;  /* 0x0000100001c37983 */ /* 0x010f2e0000300800 */
[C---:B------:R-:W-:Y:S01]  /*1a160*/  HMMA.16816.F32 R32, R72.reuse, R82, R32 ;  /* 0x000000524820723c */ /* 0x040fe20000001820 */
[----:B------:R-:W2:Y:S01]  /*1a170*/  LDSM.16.MT88.4 R80, [R224+0xa000] ;  /* 0x00a00000e050783b */ /* 0x000ea20000004200 */
[----:B------:R-:W2:Y:S02]  /*1a180*/  MUFU.EX2 R147, R147 ;  /* 0x0000009300937308 */ /* 0x000ea40000000800 */
[----:B-1----:R-:W-:Y:S04]  /*1a190*/  FADD.FTZ R141, R136, R141 ;  /* 0x0000008d888d7221 */ /* 0x002fe80000010000 */
[-C--:B---3--:R-:W-:Y:S01]  /*1a1a0*/  HMMA.16816.F32 R36, R72, R88.reuse, R36 ;  /* 0x000000584824723c */ /* 0x088fe20000001824 */
[----:B------:R-:W-:Y:S03]  /*1a1b0*/  FADD.FTZ R141, R138, R141 ;  /* 0x0000008d8a8d7221 */ /* 0x000fe60000010000 */
[----:B------:R-:W1:Y:S04]  /*1a1c0*/  MUFU.EX2 R204, R204 ;  /* 0x000000cc00cc7308 */ /* 0x000e680000000800 */
[C---:B------:R-:W-:Y:S06]  /*1a1d0*/  HMMA.16816.F32 R40, R76.reuse, R88, R40 ;  /* 0x000000584c28723c */ /* 0x040fec0000001828 */
[----:B------:R-:W-:Y:S02]  /*1a1e0*/  MUFU.EX2 R208, R208 ;  /* 0x000000d000d07308 */ /* 0x000fe40000000800 */
[-C--:B------:R-:W-:Y:S08]  /*1a1f0*/  HMMA.16816.F32 R44, R76, R90.reuse, R44 ;  /* 0x0000005a4c2c723c */ /* 0x080ff0000000182c */
[C---:B------:R-:W-:Y:S01]  /*1a200*/  HMMA.16816.F32 R48, R72.reuse, R90, R48 ;  /* 0x0000005a4830723c */ /* 0x040fe20000001830 */
[----:B------:R-:W3:Y:S01]  /*1a210*/  LDSM.16.MT88.4 R88, [R221+0xa000] ;  /* 0x00a00000dd58783b */ /* 0x000ee20000004200 */
[----:B------:R1:W-:Y:S06]  /*1a220*/  MUFU.EX2 R206, R251 ;  /* 0x000000fb00ce7308 */ /* 0x0003ec0000000800 */
[-C--:B--2---:R-:W-:Y:S04]  /*1a230*/  HMMA.16816.F32 R52, R72, R92.reuse, R52 ;  /* 0x0000005c4834723c */ /* 0x084fe80000001834 */
[----:B------:R-:W2:Y:S04]  /*1a240*/  MUFU.EX2 R190, R210 ;  /* 0x000000d200be7308 */ /* 0x000ea80000000800 */
[C---:B------:R-:W-:Y:S06]  /*1a250*/  HMMA.16816.F32 R56, R76.reuse, R92, R56 ;  /* 0x0000005c4c38723c */ /* 0x040fec0000001838 */
[----:B------:R-:W-:Y:S02]  /*1a260*/  MUFU.EX2 R191, R211 ;  /* 0x000000d300bf7308 */ /* 0x000fe40000000800 */
[-C--:B------:R-:W-:Y:S01]  /*1a270*/  HMMA.16816.F32 R60, R76, R94.reuse, R60 ;  /* 0x0000005e4c3c723c */ /* 0x080fe2000000183c */
[----:B-1----:R-:W1:Y:S06]  /*1a280*/  S2R R251, SR_TID.X ;  /* 0x0000000000fb7919 */ /* 0x002e6c0000002100 */
[----:B------:R-:W-:Y:S01]  /*1a290*/  F2FP.PACK_AB R76, R146, R144 ;  /* 0x00000090924c723e */ /* 0x000fe200000000ff */
[----:B------:R-:W-:Y:S01]  /*1a2a0*/  HMMA.16816.F32 R64, R72, R94, R64 ;  /* 0x0000005e4840723c */ /* 0x000fe20000001840 */
[----:B------:R-:W-:Y:S01]  /*1a2b0*/  F2FP.PACK_AB R78, R188, R147 ;  /* 0x00000093bc4e723e */ /* 0x000fe200000000ff */
[----:B------:R-:W3:Y:S01]  /*1a2c0*/  LDSM.16.MT88.4 R92, [R220+0xa000] ;  /* 0x00a00000dc5c783b */ /* 0x000ee20000004200 */
[----:B------:R1:W1:Y:S01]  /*1a2d0*/  MUFU.EX2 R211, R193 ;  /* 0x000000c100d37308 */ /* 0x0002620000000800 */
[----:B------:R-:W-:Y:S01]  /*1a2e0*/  F2FP.PACK_AB R77, R204, R180 ;  /* 0x000000b4cc4d723e */ /* 0x000fe200000000ff */
[----:B--2---:R-:W-:Y:S01]  /*1a2f0*/  FADD.FTZ R131, R190, R131 ;  /* 0x00000083be837221 */ /* 0x004fe20000010000 */
[----:B------:R-:W-:Y:S02]  /*1a300*/  F2FP.PACK_AB R79, R205, R208 ;  /* 0x000000d0cd4f723e */ /* 0x000fe400000000ff */
[----:B------:R-:W-:Y:S01]  /*1a310*/  F2FP.PACK_AB R72, R129, R130 ;  /* 0x000000828148723e */ /* 0x000fe200000000ff */
[----:B------:R-:W-:Y:S03]  /*1a320*/  FADD.FTZ R131, R197, R131 ;  /* 0x00000083c5837221 */ /* 0x000fe60000010000 */
[----:B------:R-:W-:Y:S01]  /*1a330*/  F2FP.PACK_AB R73, R123, R128 ;  /* 0x000000807b49723e */ /* 0x000fe200000000ff */
[----:B------:R2:W2:Y:S01]  /*1a340*/  MUFU.EX2 R210, R194 ;  /* 0x000000c200d27308 */ /* 0x0004a20000000800 */
[----:B------:R-:W-:Y:S01]  /*1a350*/  F2FP.PACK_AB R74, R71, R124 ;  /* 0x0000007c474a723e */ /* 0x000fe200000000ff */
[----:B------:R-:W-:Y:S01]  /*1a360*/  FADD.FTZ R131, R122, R131 ;  /* 0x000000837a837221 */ /* 0x000fe20000010000 */
[----:B------:R-:W-:Y:S01]  /*1a370*/  F2FP.PACK_AB R75, R138, R136 ;  /* 0x000000888a4b723e */ /* 0x000fe200000000ff */
[----:B-1----:R-:W-:Y:S02]  /*1a380*/  IMAD.SHL.U32 R251, R251, 0x2, RZ ;  /* 0x00000002fbfb7824 */ /* 0x002fe400078e00ff */
[----:B------:R-:W-:Y:S04]  /*1a390*/  FADD.FTZ R131, R119, R131 ;  /* 0x0000008377837221 */ /* 0x000fe80000010000 */
[-C--:B------:R-:W-:Y:S01]  /*1a3a0*/  HMMA.16816.F32 R4, R72, R80.reuse, R4 ;  /* 0x000000504804723c */ /* 0x080fe20000001804 */
[----:B------:R-:W-:Y:S01]  /*1a3b0*/  FADD.FTZ R131, R118, R131 ;  /* 0x0000008376837221 */ /* 0x000fe20000010000 */
[----:B------:R-:W-:Y:S02]  /*1a3c0*/  LOP3.LUT R251, R251, 0x6, RZ, 0xc0, !PT ;  /* 0x00000006fbfb7812 */ /* 0x000fe400078ec0ff */
[----:B------:R-:W-:Y:S01]  /*1a3d0*/  F2FP.PACK_AB R193, R104, R105 ;  /* 0x0000006968c1723e */ /* 0x000fe200000000ff */
[----:B------:R-:W-:Y:S03]  /*1a3e0*/  FADD.FTZ R131, R108, R131 ;  /* 0x000000836c837221 */ /* 0x000fe60000010000 */
[C---:B------:R-:W-:Y:S01]  /*1a3f0*/  HMMA.16816.F32 R8, R76.reuse, R80, R8 ;  /* 0x000000504c08723c */ /* 0x040fe20000001808 */
[----:B------:R-:W-:Y:S04]  /*1a400*/  FADD.FTZ R131, R106, R131 ;  /* 0x000000836a837221 */ /* 0x000fe80000010000 */
[----:B------:R-:W-:Y:S01]  /*1a410*/  FADD.FTZ R131, R103, R131 ;  /* 0x0000008367837221 */ /* 0x000fe20000010000 */
[----:B--2---:R-:W-:Y:S02]  /*1a420*/  F2FP.PACK_AB R194, R102, R103 ;  /* 0x0000006766c2723e */ /* 0x004fe400000000ff */
[-C--:B------:R-:W-:Y:S08]  /*1a430*/  HMMA.16816.F32 R12, R76, R82.reuse, R12 ;  /* 0x000000524c0c723c */ /* 0x080ff0000000180c */
[C---:B------:R-:W-:Y:S01]  /*1a440*/  HMMA.16816.F32 R16, R72.reuse, R82, R16 ;  /* 0x000000524810723c */ /* 0x040fe20000001810 */
[----:B------:R-:W1:Y:S07]  /*1a450*/  LDSM.16.MT88.4 R80, [R224+0xa800] ;  /* 0x00a80000e050783b */ /* 0x000e6e0000004200 */
[-C--:B------:R-:W-:Y:S08]  /*1a460*/  HMMA.16816.F32 R20, R72, R84.reuse, R20 ;  /* 0x000000544814723c */ /* 0x080ff00000001814 */
[C---:B------:R-:W-:Y:S08]  /*1a470*/  HMMA.16816.F32 R24, R76.reuse, R84, R24 ;  /* 0x000000544c18723c */ /* 0x040ff00000001818 */
[-C--:B------:R-:W-:Y:S08]  /*1a480*/  HMMA.16816.F32 R28, R76, R86.reuse, R28 ;  /* 0x000000564c1c723c */ /* 0x080ff0000000181c */
[C---:B------:R-:W-:Y:S01]  /*1a490*/  HMMA.16816.F32 R32, R72.reuse, R86, R32 ;  /* 0x000000564820723c */ /* 0x040fe20000001820 */
[----:B------:R-:W2:Y:S07]  /*1a4a0*/  LDSM.16.MT88.4 R84, [R222+0xa800] ;  /* 0x00a80000de54783b */ /* 0x000eae0000004200 */
[-C--:B---3--:R-:W-:Y:S08]  /*1a4b0*/  HMMA.16816.F32 R36, R72, R88.reuse, R36 ;  /* 0x000000584824723c */ /* 0x088ff00000001824 */
[C---:B------:R-:W-:Y:S08]  /*1a4c0*/  HMMA.16816.F32 R40, R76.reuse, R88, R40 ;  /* 0x000000584c28723c */ /* 0x040ff00000001828 */
[-C--:B------:R-:W-:Y:S08]  /*1a4d0*/  HMMA.16816.F32 R44, R76, R90.reuse, R44 ;  /* 0x0000005a4c2c723c */ /* 0x080ff0000000182c */
[C---:B------:R-:W-:Y:S01]  /*1a4e0*/  HMMA.16816.F32 R48, R72.reuse, R90, R48 ;  /* 0x0000005a4830723c */ /* 0x040fe20000001830 */
[----:B------:R-:W3:Y:S07]  /*1a4f0*/  LDSM.16.MT88.4 R88, [R221+0xa800] ;  /* 0x00a80000dd58783b */ /* 0x000eee0000004200 */
[-C--:B------:R-:W-:Y:S08]  /*1a500*/  HMMA.16816.F32 R52, R72, R92.reuse, R52 ;  /* 0x0000005c4834723c */ /* 0x080ff00000001834 */
[C---:B------:R-:W-:Y:S01]  /*1a510*/  HMMA.16816.F32 R56, R76.reuse, R92, R56 ;  /* 0x0000005c4c38723c */ /* 0x040fe20000001838 */
[----:B------:R-:W-:Y:S07]  /*1a520*/  MUFU.EX2 R92, R185 ;  /* 0x000000b9005c7308 */ /* 0x000fee0000000800 */
[-C--:B------:R-:W-:Y:S03]  /*1a530*/  HMMA.16816.F32 R60, R76, R94.reuse, R60 ;  /* 0x0000005e4c3c723c */ /* 0x080fe6000000183c */
[----:B------:R-:W1:Y:S04]  /*1a540*/  MUFU.EX2 R93, R181 ;  /* 0x000000b5005d7308 */ /* 0x000e680000000800 */
[----:B------:R-:W-:Y:S01]  /*1a550*/  F2FP.PACK_AB R78, R187, R211 ;  /* 0x000000d3bb4e723e */ /* 0x000fe200000000ff */
[----:B------:R-:W-:Y:S01]  /*1a560*/  HMMA.16816.F32 R64, R72, R94, R64 ;  /* 0x0000005e4840723c */ /* 0x000fe20000001840 */
[----:B------:R-:W-:Y:S03]  /*1a570*/  F2FP.PACK_AB R76, R210, R209 ;  /* 0x000000d1d24c723e */ /* 0x000fe600000000ff */
[----:B------:R-:W-:Y:S02]  /*1a580*/  F2FP.PACK_AB R77, R202, R203 ;  /* 0x000000cbca4d723e */ /* 0x000fe400000000ff */
[----:B------:R-:W-:Y:S02]  /*1a590*/  F2FP.PACK_AB R79, R200, R201 ;  /* 0x000000c9c84f723e */ /* 0x000fe400000000ff */
[----:B------:R-:W-:Y:S01]  /*1a5a0*/  F2FP.PACK_AB R72, R199, R207 ;  /* 0x000000cfc748723e */ /* 0x000fe200000000ff */
[----:B------:R-:W-:Y:S03]  /*1a5b0*/  IMAD.MOV.U32 R199, RZ, RZ, R3 ;  /* 0x000000ffffc77224 */ /* 0x000fe600078e0003 */
[----:B------:R-:W-:Y:S01]  /*1a5c0*/  F2FP.PACK_AB R73, R196, R206 ;  /* 0x000000cec449723e */ /* 0x000fe200000000ff */
[----:B------:R-:W-:Y:S01]  /*1a5d0*/  FADD.FTZ R206, R206, R141 ;  /* 0x0000008dcece7221 */ /* 0x000fe20000010000 */
[----:B------:R-:W-:Y:S01]  /*1a5e0*/  F2FP.PACK_AB R74, R190, R198 ;  /* 0x000000c6be4a723e */ /* 0x000fe200000000ff */
[----:B------:R-:W-:Y:S01]  /*1a5f0*/  IMAD.MOV.U32 R198, RZ, RZ, R68 ;  /* 0x000000ffffc67224 */ /* 0x000fe200078e0044 */
[----:B------:R-:W-:Y:S01]  /*1a600*/  F2FP.PACK_AB R75, R189, R191 ;  /* 0x000000bfbd4b723e */ /* 0x000fe200000000ff */
[----:B------:R-:W-:Y:S02]  /*1a610*/  FADD.FTZ R206, R196, R206 ;  /* 0x000000cec4ce7221 */ /* 0x000fe40000010000 */
[----:B------:R-:W-:Y:S02]  /*1a620*/  IMAD.MOV.U32 R196, RZ, RZ, R0 ;  /* 0x000000ffffc47224 */ /* 0x000fe400078e0000 */
[----:B------:R-:W-:Y:S02]  /*1a630*/  FADD.FTZ R206, R191, R206 ;  /* 0x000000cebfce7221 */ /* 0x000fe40000010000 */
[-C--:B-1----:R-:W-:Y:S02]  /*1a640*/  HMMA.16816.F32 R4, R72, R80.reuse, R4 ;  /* 0x000000504804723c */ /* 0x082fe40000001804 */
[----:B------:R-:W-:Y:S04]  /*1a650*/  FADD.FTZ R206, R189, R206 ;  /* 0x000000cebdce7221 */ /* 0x000fe80000010000 */
[----:B------:R-:W-:Y:S02]  /*1a660*/  FADD.FTZ R206, R121, R206 ;  /* 0x000000ce79ce7221 */ /* 0x000fe40000010000 */
[C---:B------:R-:W-:Y:S04]  /*1a670*/  HMMA.16816.F32 R8, R76.reuse, R80, R8 ;  /* 0x000000504c08723c */ /* 0x040fe80000001808 */
[----:B------:R-:W-:Y:S04]  /*1a680*/  FADD.FTZ R206, R120, R206 ;  /* 0x000000ce78ce7221 */ /* 0x000fe80000010000 */
[-C--:B------:R-:W-:Y:S01]  /*1a690*/  HMMA.16816.F32 R12, R76, R82.reuse, R12 ;  /* 0x000000524c0c723c */ /* 0x080fe2000000180c */
[----:B------:R-:W-:Y:S04]  /*1a6a0*/  FADD.FTZ R206, R117, R206 ;  /* 0x000000ce75ce7221 */ /* 0x000fe80000010000 */
[----:B------:R-:W-:Y:S03]  /*1a6b0*/  FADD.FTZ R206, R116, R206 ;  /* 0x000000ce74ce7221 */ /* 0x000fe60000010000 */
[C---:B------:R-:W-:Y:S01]  /*1a6c0*/  HMMA.16816.F32 R16, R72.reuse, R82, R16 ;  /* 0x000000524810723c */ /* 0x040fe20000001810 */
[----:B------:R-:W1:Y:S03]  /*1a6d0*/  LDSM.16.MT88.4 R80, [R220+0xa800] ;  /* 0x00a80000dc50783b */ /* 0x000e660000004200 */
[----:B------:R-:W-:Y:S04]  /*1a6e0*/  FADD.FTZ R206, R105, R206 ;  /* 0x000000ce69ce7221 */ /* 0x000fe80000010000 */
[-C--:B--2---:R-:W-:Y:S01]  /*1a6f0*/  HMMA.16816.F32 R20, R72, R84.reuse, R20 ;  /* 0x000000544814723c */ /* 0x084fe20000001814 */
[----:B------:R-:W-:Y:S04]  /*1a700*/  FADD.FTZ R206, R104, R206 ;  /* 0x000000ce68ce7221 */ /* 0x000fe80000010000 */
[----:B------:R-:W-:Y:S03]  /*1a710*/  FADD.FTZ R206, R101, R206 ;  /* 0x000000ce65ce7221 */ /* 0x000fe60000010000 */
[C---:B------:R-:W-:Y:S08]  /*1a720*/  HMMA.16816.F32 R24, R76.reuse, R84, R24 ;  /* 0x000000544c18723c */ /* 0x040ff00000001818 */
[-C--:B------:R-:W-:Y:S08]  /*1a730*/  HMMA.16816.F32 R28, R76, R86.reuse, R28 ;  /* 0x000000564c1c723c */ /* 0x080ff0000000181c */
[C---:B------:R-:W-:Y:S01]  /*1a740*/  HMMA.16816.F32 R32, R72.reuse, R86, R32 ;  /* 0x000000564820723c */ /* 0x040fe20000001820 */
[----:B------:R-:W2:Y:S07]  /*1a750*/  LDSM.16.MT88.4 R84, [R224+0xb000] ;  /* 0x00b00000e054783b */ /* 0x000eae0000004200 */
[-C--:B---3--:R-:W-:Y:S01]  /*1a760*/  HMMA.16816.F32 R36, R72, R88.reuse, R36 ;  /* 0x000000584824723c */ /* 0x088fe20000001824 */
[----:B----4-:R-:W-:Y:S02]  /*1a770*/  FFMA.FTZ R115, R70, R195, R115 ;  /* 0x000000c346737223 */ /* 0x010fe40000010073 */
[----:B------:R3:W4:Y:S01]  /*1a780*/  MUFU.EX2 R70, R186 ;  /* 0x000000ba00467308 */ /* 0x0007220000000800 */
[----:B------:R-:W-:Y:S01]  /*1a790*/  F2FP.PACK_AB R195, R100, R101 ;  /* 0x0000006564c3723e */ /* 0x000fe200000000ff */
[----:B------:R-:W-:Y:S02]  /*1a7a0*/  FADD.FTZ R115, R111, R115 ;  /* 0x000000736f737221 */ /* 0x000fe40000010000 */
[----:B------:R-:W-:Y:S01]  /*1a7b0*/  IMAD.MOV.U32 R111, RZ, RZ, R176 ;  /* 0x000000ffff6f7224 */ /* 0x000fe200078e00b0 */
[C---:B------:R-:W-:Y:S01]  /*1a7c0*/  HMMA.16816.F32 R40, R76.reuse, R88, R40 ;  /* 0x000000584c28723c */ /* 0x040fe20000001828 */
[----:B------:R-:W-:Y:S03]  /*1a7d0*/  LDSM.16.MT88.4 R176, [R222+0xb800] ;  /* 0x00b80000deb0783b */ /* 0x000fe60000004200 */
[----:B------:R-:W-:Y:S02]  /*1a7e0*/  FADD.FTZ R115, R114, R115 ;  /* 0x0000007372737221 */ /* 0x000fe40000010000 */
[----:B------:R-:W-:Y:S02]  /*1a7f0*/  IMAD.MOV.U32 R114, RZ, RZ, R93 ;  /* 0x000000ffff727224 */ /* 0x000fe400078e005d */
[-C--:B------:R-:W-:Y:S01]  /*1a800*/  HMMA.16816.F32 R44, R76, R90.reuse, R44 ;  /* 0x0000005a4c2c723c */ /* 0x080fe2000000182c */
[----:B------:R-:W-:Y:S03]  /*1a810*/  FADD.FTZ R113, R113, R115 ;  /* 0x0000007371717221 */ /* 0x000fe60000010000 */
[----:B------:R-:W-:Y:S02]  /*1a820*/  IMAD.MOV.U32 R115, RZ, RZ, R92 ;  /* 0x000000ffff737224 */ /* 0x000fe400078e005c */
[----:B------:R-:W-:Y:S01]  /*1a830*/  LDSM.16.MT88.4 R92, [R221+0xb000] ;  /* 0x00b00000dd5c783b */ /* 0x000fe20000004200 */
[----:B------:R-:W-:Y:S01]  /*1a840*/  FADD.FTZ R113, R140, R113 ;  /* 0x000000718c717221 */ /* 0x000fe20000010000 */
[C---:B------:R-:W-:Y:S04]  /*1a850*/  HMMA.16816.F32 R48, R72.reuse, R90, R48 ;  /* 0x0000005a4830723c */ /* 0x040fe80000001830 */
[----:B------:R-:W-:Y:S02]  /*1a860*/  FADD.FTZ R145, R145, R113 ;  /* 0x0000007191917221 */ /* 0x000fe40000010000 */
[----:B------:R-:W2:Y:S01]  /*1a870*/  LDSM.16.MT88.4 R88, [R222+0xb000] ;  /* 0x00b00000de58783b */ /* 0x000ea20000004200 */
[----:B------:R-:W-:Y:S01]  /*1a880*/  IMAD.MOV.U32 R113, RZ, RZ, R187 ;  /* 0x000000ffff717224 */ /* 0x000fe200078e00bb */
[-C--:B-1----:R-:W-:Y:S01]  /*1a890*/  HMMA.16816.F32 R52, R72, R80.reuse, R52 ;  /* 0x000000504834723c */ /* 0x082fe20000001834 */
[----:B------:R-:W-:Y:S04]  /*1a8a0*/  FADD.FTZ R145, R143, R145 ;  /* 0x000000918f917221 */ /* 0x000fe80000010000 */
[----:B------:R-:W-:Y:S01]  /*1a8b0*/  FADD.FTZ R142, R142, R145 ;  /* 0x000000918e8e7221 */ /* 0x000fe20000010000 */
[----:B---3--:R-:W-:Y:S02]  /*1a8c0*/  LDSM.16.MT88.4 R184, [R221+0xb800] ;  /* 0x00b80000ddb8783b */ /* 0x008fe40000004200 */
[C---:B------:R-:W-:Y:S01]  /*1a8d0*/  HMMA.16816.F32 R56, R76.reuse, R80, R56 ;  /* 0x000000504c38723c */ /* 0x040fe20000001838 */
[----:B------:R-:W-:Y:S04]  /*1a8e0*/  FADD.FTZ R142, R161, R142 ;  /* 0x0000008ea18e7221 */ /* 0x000fe80000010000 */
[----:B------:R-:W-:Y:S03]  /*1a8f0*/  FADD.FTZ R162, R162, R142 ;  /* 0x0000008ea2a27221 */ /* 0x000fe60000010000 */
[-C--:B------:R-:W-:Y:S01]  /*1a900*/  HMMA.16816.F32 R60, R76, R82.reuse, R60 ;  /* 0x000000524c3c723c */ /* 0x080fe2000000183c */
[----:B------:R-:W-:Y:S04]  /*1a910*/  FADD.FTZ R160, R160, R162 ;  /* 0x000000a2a0a07221 */ /* 0x000fe80000010000 */
[----:B------:R-:W-:Y:S02]  /*1a920*/  FADD.FTZ R160, R133, R160 ;  /* 0x000000a085a07221 */ /* 0x000fe40000010000 */
[----:B----4-:R-:W-:Y:S01]  /*1a930*/  F2FP.PACK_AB R76, R115, R70 ;  /* 0x00000046734c723e */ /* 0x010fe200000000ff */
[----:B------:R-:W-:Y:S01]  /*1a940*/  HMMA.16816.F32 R64, R72, R82, R64 ;  /* 0x000000524840723c */ /* 0x000fe20000001840 */
[----:B------:R-:W-:Y:S01]  /*1a950*/  F2FP.PACK_AB R78, R111, R114 ;  /* 0x000000726f4e723e */ /* 0x000fe200000000ff */
[----:B------:R-:W1:Y:S02]  /*1a960*/  LDSM.16.MT88.4 R80, [R220+0xb000] ;  /* 0x00b00000dc50783b */ /* 0x000e640000004200 */
[----:B------:R-:W-:Y:S01]  /*1a970*/  F2FP.PACK_AB R77, R110, R112 ;  /* 0x000000706e4d723e */ /* 0x000fe200000000ff */
[----:B------:R-:W-:Y:S01]  /*1a980*/  FADD.FTZ R153, R153, R160 ;  /* 0x000000a099997221 */ /* 0x000fe20000010000 */
[----:B------:R-:W-:Y:S02]  /*1a990*/  F2FP.PACK_AB R79, R107, R109 ;  /* 0x0000006d6b4f723e */ /* 0x000fe400000000ff */
[----:B------:R-:W-:Y:S01]  /*1a9a0*/  F2FP.PACK_AB R72, R122, R197 ;  /* 0x000000c57a48723e */ /* 0x000fe200000000ff */
[----:B------:R-:W-:Y:S03]  /*1a9b0*/  FADD.FTZ R153, R152, R153 ;  /* 0x0000009998997221 */ /* 0x000fe60000010000 */
[----:B------:R-:W-:Y:S01]  /*1a9c0*/  F2FP.PACK_AB R73, R120, R121 ;  /* 0x000000797849723e */ /* 0x000fe200000000ff */
[----:B------:R-:W-:Y:S01]  /*1a9d0*/  IMAD.MOV.U32 R197, RZ, RZ, R2 ;  /* 0x000000ffffc57224 */ /* 0x000fe200078e0002 */
[----:B------:R-:W-:Y:S02]  /*1a9e0*/  F2FP.PACK_AB R74, R118, R119 ;  /* 0x00000077764a723e */ /* 0x000fe400000000ff */
[----:B------:R-:W-:Y:S07]  /*1a9f0*/  F2FP.PACK_AB R75, R116, R117 ;  /* 0x00000075744b723e */ /* 0x000fee00000000ff */
[-C--:B--2---:R-:W-:Y:S08]  /*1aa00*/  HMMA.16816.F32 R4, R72, R84.reuse, R4 ;  /* 0x000000544804723c */ /* 0x084ff00000001804 */
[C---:B------:R-:W-:Y:S01]  /*1aa10*/  HMMA.16816.F32 R8, R76.reuse, R84, R8 ;  /* 0x000000544c08723c */ /* 0x040fe20000001808 */
[----:B------:R-:W-:Y:S07]  /*1aa20*/  MUFU.EX2 R84, R167 ;  /* 0x000000a700547308 */ /* 0x000fee0000000800 */
[-C--:B------:R-:W-:Y:S03]  /*1aa30*/  HMMA.16816.F32 R12, R76, R86.reuse, R12 ;  /* 0x000000564c0c723c */ /* 0x080fe6000000180c */
[----:B------:R-:W2:Y:S05]  /*1aa40*/  MUFU.EX2 R85, R165 ;  /* 0x000000a500557308 */ /* 0x000eaa0000000800 */
[C---:B------:R-:W-:Y:S05]  /*1aa50*/  HMMA.16816.F32 R16, R72.reuse, R86, R16 ;  /* 0x000000564810723c */ /* 0x040fea0000001810 */
[----:B------:R-:W-:Y:S03]  /*1aa60*/  MUFU.EX2 R86, R164 ;  /* 0x000000a400567308 */ /* 0x000fe60000000800 */
[-C--:B------:R-:W-:Y:S07]  /*1aa70*/  HMMA.16816.F32 R20, R72, R88.reuse, R20 ;  /* 0x000000584814723c */ /* 0x080fee0000001814 */
[----:B------:R-:W3:Y:S01]  /*1aa80*/  MUFU.EX2 R87, R163 ;  /* 0x000000a300577308 */ /* 0x000ee20000000800 */
[C---:B------:R-:W-:Y:S01]  /*1aa90*/  HMMA.16816.F32 R24, R76.reuse, R88, R24 ;  /* 0x000000584c18723c */ /* 0x040fe20000001818 */
[----:B--2---:R-:W-:Y:S06]  /*1aaa0*/  F2FP.PACK_AB R132, R85, R84 ;  /* 0x000000545584723e */ /* 0x004fec00000000ff */
[--C-:B------:R-:W-:Y:S01]  /*1aab0*/  FFMA.FTZ R88, R99, c[0x0][0x23c], -R98.reuse ;  /* 0x00008f0063587a23 */ /* 0x100fe20000010862 */
[-C--:B------:R-:W-:Y:S01]  /*1aac0*/  HMMA.16816.F32 R28, R76, R90.reuse, R28 ;  /* 0x0000005a4c1c723c */ /* 0x080fe2000000181c */
[--C-:B------:R-:W-:Y:S04]  /*1aad0*/  FFMA.FTZ R89, R97, c[0x0][0x23c], -R98.reuse ;  /* 0x00008f0061597a23 */ /* 0x100fe80000010862 */
[----:B------:R-:W-:Y:S03]  /*1aae0*/  MUFU.EX2 R88, R88 ;  /* 0x0000005800587308 */ /* 0x000fe60000000800 */
[C---:B------:R-:W-:Y:S01]  /*1aaf0*/  HMMA.16816.F32 R32, R72.reuse, R90, R32 ;  /* 0x0000005a4820723c */ /* 0x040fe20000001820 */
[----:B---3--:R-:W-:Y:S07]  /*1ab00*/  F2FP.PACK_AB R134, R87, R86 ;  /* 0x000000565786723e */ /* 0x008fee00000000ff */
[-C--:B------:R-:W-:Y:S01]  /*1ab10*/  HMMA.16816.F32 R36, R72, R92.reuse, R36 ;  /* 0x0000005c4824723c */ /* 0x080fe20000001824 */
[--C-:B------:R-:W-:Y:S01]  /*1ab20*/  FFMA.FTZ R90, R96, c[0x0][0x23c], -R98.reuse ;  /* 0x00008f00605a7a23 */ /* 0x100fe20000010862 */
[----:B------:R-:W2:Y:S02]  /*1ab30*/  MUFU.EX2 R89, R89 ;  /* 0x0000005900597308 */ /* 0x000ea40000000800 */
[----:B------:R-:W-:Y:S02]  /*1ab40*/  FFMA.FTZ R98, R69, c[0x0][0x23c], -R98 ;  /* 0x00008f0045627a23 */ /* 0x000fe40000010862 */
[----:B------:R-:W-:Y:S02]  /*1ab50*/  FADD.FTZ R69, R148, R154 ;  /* 0x0000009a94457221 */ /* 0x000fe40000010000 */
[C---:B------:R-:W-:Y:S04]  /*1ab60*/  HMMA.16816.F32 R40, R76.reuse, R92, R40 ;  /* 0x0000005c4c28723c */ /* 0x040fe80000001828 */
[----:B------:R-:W-:Y:S01]  /*1ab70*/  MUFU.EX2 R98, R98 ;  /* 0x0000006200627308 */ /* 0x000fe20000000800 */
[----:B------:R-:W-:Y:S03]  /*1ab80*/  FADD.FTZ R69, R151, R69 ;  /* 0x0000004597457221 */ /* 0x000fe60000010000 */
[-C--:B------:R-:W-:Y:S01]  /*1ab90*/  HMMA.16816.F32 R44, R76, R94.reuse, R44 ;  /* 0x0000005e4c2c723c */ /* 0x080fe2000000182c */
[----:B------:R-:W-:Y:S04]  /*1aba0*/  FADD.FTZ R69, R127, R69 ;  /* 0x000000457f457221 */ /* 0x000fe80000010000 */
[----:B------:R-:W-:Y:S01]  /*1abb0*/  FADD.FTZ R69, R144, R69 ;  /* 0x0000004590457221 */ /* 0x000fe20000010000 */
[----:B------:R-:W3:Y:S02]  /*1abc0*/  MUFU.EX2 R90, R90 ;  /* 0x0000005a005a7308 */ /* 0x000ee40000000800 */
[C---:B------:R-:W-:Y:S01]  /*1abd0*/  HMMA.16816.F32 R48, R72.reuse, R94, R48 ;  /* 0x0000005e4830723c */ /* 0x040fe20000001830 */
[----:B------:R-:W-:Y:S03]  /*1abe0*/  FADD.FTZ R69, R146, R69 ;  /* 0x0000004592457221 */ /* 0x000fe60000010000 */
[----:B--2---:R-:W-:Y:S01]  /*1abf0*/  F2FP.PACK_AB R133, R89, R88 ;  /* 0x000000585985723e */ /* 0x004fe200000000ff */
[----:B------:R-:W-:Y:S03]  /*1ac00*/  FADD.FTZ R69, R147, R69 ;  /* 0x0000004593457221 */ /* 0x000fe60000010000 */
[-C--:B-1----:R-:W-:Y:S01]  /*1ac10*/  HMMA.16816.F32 R52, R72, R80.reuse, R52 ;  /* 0x000000504834723c */ /* 0x082fe20000001834 */
[----:B------:R-:W-:Y:S04]  /*1ac20*/  FADD.FTZ R69, R188, R69 ;  /* 0x00000045bc457221 */ /* 0x000fe80000010000 */
[----:B------:R-:W-:Y:S03]  /*1ac30*/  FADD.FTZ R69, R209, R69 ;  /* 0x00000045d1457221 */ /* 0x000fe60000010000 */
[C---:B------:R-:W-:Y:S01]  /*1ac40*/  HMMA.16816.F32 R56, R76.reuse, R80, R56 ;  /* 0x000000504c38723c */ /* 0x040fe20000001838 */
[----:B------:R-:W-:Y:S04]  /*1ac50*/  FADD.FTZ R69, R210, R69 ;  /* 0x00000045d2457221 */ /* 0x000fe80000010000 */
[----:B------:R-:W-:Y:S01]  /*1ac60*/  FADD.FTZ R69, R211, R69 ;  /* 0x00000045d3457221 */ /* 0x000fe20000010000 */
[----:B---3--:R-:W-:Y:S02]  /*1ac70*/  F2FP.PACK_AB R135, R98, R90 ;  /* 0x0000005a6287723e */ /* 0x008fe400000000ff */
[-C--:B------:R-:W-:Y:S01]  /*1ac80*/  HMMA.16816.F32 R60, R76, R82.reuse, R60 ;  /* 0x000000524c3c723c */ /* 0x080fe2000000183c */
[----:B------:R-:W-:Y:S04]  /*1ac90*/  FADD.FTZ R69, R113, R69 ;  /* 0x0000004571457221 */ /* 0x000fe80000010000 */
[----:B------:R-:W-:Y:S03]  /*1aca0*/  FADD.FTZ R69, R70, R69 ;  /* 0x0000004546457221 */ /* 0x000fe60000010000 */
[----:B------:R-:W-:Y:S01]  /*1acb0*/  HMMA.16816.F32 R64, R72, R82, R64 ;  /* 0x000000524840723c */ /* 0x000fe20000001840 */
[----:B------:R-:W-:Y:S04]  /*1acc0*/  FADD.FTZ R69, R115, R69 ;  /* 0x0000004573457221 */ /* 0x000fe80000010000 */
[----:B------:R-:W-:Y:S02]  /*1acd0*/  FADD.FTZ R69, R114, R69 ;  /* 0x0000004572457221 */ /* 0x000fe40000010000 */
[----:B------:R-:W-:Y:S01]  /*1ace0*/  FADD.FTZ R72, R149, R153 ;  /* 0x0000009995487221 */ /* 0x000fe20000010000 */
[-C--:B------:R-:W-:Y:S01]  /*1acf0*/  HMMA.16816.F32 R164, R192, R168.reuse, R4 ;  /* 0x000000a8c0a4723c */ /* 0x080fe20000001804 */
[----:B------:R-:W1:Y:S03]  /*1ad00*/  LDSM.16.MT88.4 R4, [R220+0xb800] ;  /* 0x00b80000dc04783b */ /* 0x000e660000004200 */
[----:B------:R-:W-:Y:S02]  /*1ad10*/  FADD.FTZ R72, R126, R72 ;  /* 0x000000487e487221 */ /* 0x000fe40000010000 */
[----:B------:R-:W-:Y:S02]  /*1ad20*/  FADD.FTZ R69, R111, R69 ;  /* 0x000000456f457221 */ /* 0x000fe40000010000 */
[C---:B------:R-:W-:Y:S01]  /*1ad30*/  HMMA.16816.F32 R160, R132.reuse, R168, R8 ;  /* 0x000000a884a0723c */ /* 0x040fe20000001808 */
[----:B------:R-:W-:Y:S03]  /*1ad40*/  FADD.FTZ R72, R180, R72 ;  /* 0x00000048b4487221 */ /* 0x000fe60000010000 */
[----:B------:R-:W-:Y:S02]  /*1ad50*/  FADD.FTZ R69, R84, R69 ;  /* 0x0000004554457221 */ /* 0x000fe40000010000 */
[----:B------:R-:W-:Y:S02]  /*1ad60*/  FADD.FTZ R72, R204, R72 ;  /* 0x00000048cc487221 */ /* 0x000fe40000010000 */
[-C--:B------:R-:W-:Y:S01]  /*1ad70*/  HMMA.16816.F32 R156, R132, R170.reuse, R12 ;  /* 0x000000aa849c723c */ /* 0x080fe2000000180c */
[----:B------:R-:W-:Y:S03]  /*1ad80*/  FADD.FTZ R69, R85, R69 ;  /* 0x0000004555457221 */ /* 0x000fe60000010000 */
[----:B------:R-:W-:Y:S02]  /*1ad90*/  FADD.FTZ R72, R208, R72 ;  /* 0x00000048d0487221 */ /* 0x000fe40000010000 */
[----:B------:R-:W-:Y:S02]  /*1ada0*/  FADD.FTZ R69, R86, R69 ;  /* 0x0000004556457221 */ /* 0x000fe40000010000 */
[C---:B------:R-:W-:Y:S01]  /*1adb0*/  HMMA.16816.F32 R168, R192.reuse, R170, R16 ;  /* 0x000000aac0a8723c */ /* 0x040fe20000001810 */
[----:B------:R-:W-:Y:S04]  /*1adc0*/  FADD.FTZ R72, R205, R72 ;  /* 0x00000048cd487221 */ /* 0x000fe80000010000 */
[----:B------:R-:W-:Y:S03]  /*1add0*/  FADD.FTZ R72, R203, R72 ;  /* 0x00000048cb487221 */ /* 0x000fe60000010000 */
[-C--:B------:R-:W-:Y:S01]  /*1ade0*/  HMMA.16816.F32 R172, R192, R176.reuse, R20 ;  /* 0x000000b0c0ac723c */ /* 0x080fe20000001814 */
[----:B------:R-:W-:Y:S04]  /*1adf0*/  FADD.FTZ R72, R202, R72 ;  /* 0x00000048ca487221 */ /* 0x000fe80000010000 */
[----:B------:R-:W-:Y:S03]  /*1ae00*/  FADD.FTZ R72, R201, R72 ;  /* 0x00000048c9487221 */ /* 0x000fe60000010000 */
        /* <DEDUP_REMOVED lines=12> */
[C---:B------:R-:W-:Y:S08]  /*1aed0*/  HMMA.16816.F32 R144, R132.reuse, R184, R40 ;  /* 0x000000b88490723c */ /* 0x040ff00000001828 */
[-C--:B------:R-:W-:Y:S08]  /*1aee0*/  HMMA.16816.F32 R140, R132, R186.reuse, R44 ;  /* 0x000000ba848c723c */ /* 0x080ff0000000182c */
[C---:B------:R-:W-:Y:S08]  /*1aef0*/  HMMA.16816.F32 R184, R192.reuse, R186, R48 ;  /* 0x000000bac0b8723c */ /* 0x040ff00000001830 */
[-C--:B-1----:R-:W-:Y:S08]  /*1af00*/  HMMA.16816.F32 R188, R192, R4.reuse, R52 ;  /* 0x00000004c0bc723c */ /* 0x082ff00000001834 */
[C---:B------:R-:W-:Y:S07]  /*1af10*/  HMMA.16816.F32 R136, R132.reuse, R4, R56 ;  /* 0x000000048488723c */ /* 0x040fee0000001838 */
[----:B------:R-:W-:Y:S01]  /*1af20*/  FADD.FTZ R4, R100, R206 ;  /* 0x000000ce64047221 */ /* 0x000fe20000010000 */
[-C--:B------:R-:W-:Y:S01]  /*1af30*/  HMMA.16816.F32 R132, R132, R6.reuse, R60 ;  /* 0x000000068484723c */ /* 0x080fe2000000183c */
[----:B------:R-:W-:Y:S07]  /*1af40*/  FADD.FTZ R5, R87, R69 ;  /* 0x0000004557057221 */ /* 0x000fee0000010000 */
[----:B------:R-:W-:Y:S07]  /*1af50*/  HMMA.16816.F32 R192, R192, R6, R64 ;  /* 0x00000006c0c0723c */ /* 0x000fee0000001840 */
[----:B------:R-:W-:Y:S05]  /*1af60*/  FADD.FTZ R6, R102, R131 ;  /* 0x0000008366067221 */ /* 0x000fea0000010000 */
[----:B------:R-:W-:Y:S04]  /*1af70*/  STL [R1+0x1c], R6 ;  /* 0x00001c0601007387 */ /* 0x000fe80000100800 */
[----:B------:R1:W-:Y:S04]  /*1af80*/  STL [R1+0x18], R4 ;  /* 0x0000180401007387 */ /* 0x0003e80000100800 */
[----:B------:R2:W-:Y:S01]  /*1af90*/  STL [R1+0x14], R5 ;  /* 0x0000140501007387 */ /* 0x0005e20000100800 */
[----:B-1----:R-:W-:Y:S05]  /*1afa0*/  FADD.FTZ R4, R98, R72 ;  /* 0x0000004862047221 */ /* 0x002fea0000010000 */
[----:B------:R2:W-:Y:S02]  /*1afb0*/  STL [R1+0x10], R4 ;  /* 0x0000100401007387 */ /* 0x0005e40000100800 */
[----:B--2--5:R-:W-:-:S05]  /*1afc0*/  @P0 BRA `(.L_x_544) ;  /* 0xffff7c3000000947 */ /* 0x024fca000383ffff */
.L_x_543:
[----:B------:R-:W2:Y:S01]  /*1afd0*/  LDL.LU R4, [R1+0x1c] ;  /* 0x00001c0001047983 */ /* 0x000ea20000300800 */
[----:B------:R-:W-:Y:S01]  /*1afe0*/  MOV R12, 0x3f800000 ;  /* 0x3f800000000c7802 */ /* 0x000fe20000000f00 */
[----:B------:R-:W1:Y:S01]  /*1aff0*/  S2UR UR6, SR_CTAID.Y ;  /* 0x00000000000679c3 */ /* 0x000e620000002600 */
[----:B------:R-:W-:Y:S01]  /*1b000*/  UISETP.NE.AND UP4, UPT, UR10, -0x1, UPT ;  /* 0xffffffff0a00788c */ /* 0x000fe2000bf85270 */
[----:B------:R-:W3:Y:S01]  /*1b010*/  LDL.LU R8, [R1+0x18] ;  /* 0x0000180001087983 */ /* 0x000ee20000300800 */
[----:B------:R-:W-:-:S03]  /*1b020*/  ULDC.64 UR4, c[0x0][0x1e8] ;  /* 0x00007a0000047ab9 */ /* 0x000fc60000000a00 */
[----:B------:R-:W4:Y:S04]  /*1b030*/  LDL.LU R11, [R1+0x14] ;  /* 0x00001400010b7983 */ /* 0x000f280000300800 */
[----:B------:R-:W4:Y:S01]  /*1b040*/  LDL.LU R9, [R1+0x10] ;  /* 0x0000100001097983 */ /* 0x000f220000300800 */
[----:B------:R-:W-:Y:S01]  /*1b050*/  ULDC.U8 UR9, c[0x0][0x329] ;  /* 0x0000ca4000097ab9 */ /* 0x000fe20000000000 */
[----:B------:R-:W1:Y:S01]  /*1b060*/  S2UR UR12, SR_CTAID.Z ;  /* 0x00000000000c79c3 */ /* 0x000e620000002700 */
[----:B------:R-:W-:Y:S01]  /*1b070*/  @UP4 UIMAD.WIDE.U32 UR14, UR10, UR4, URZ ;  /* 0x000000040a0e42a5 */ /* 0x000fe2000f8e003f */
[----:B------:R-:W-:Y:S01]  /*1b080*/  BSSY B0, `(.L_x_547) ;  /* 0x0000126000007945 */ /* 0x000fe20003800000 */
[----:B------:R-:W-:Y:S02]  /*1b090*/  UISETP.NE.AND UP1, UPT, UR9, URZ, UPT ;  /* 0x0000003f0900728c */ /* 0x000fe4000bf25270 */
[----:B------:R-:W-:-:S02]  /*1b0a0*/  @UP4 UIMAD UR7, UR10, UR5, UR15 ;  /* 0x000000050a0742a4 */ /* 0x000fc4000f8e020f */
[----:B------:R-:W-:Y:S02]  /*1b0b0*/  ULDC UR8, c[0x0][0x214] ;  /* 0x0000850000087ab9 */ /* 0x000fe40000000800 */
[----:B------:R-:W-:Y:S02]  /*1b0c0*/  ULDC.64 UR4, c[0x0][0x1e0] ;  /* 0x0000780000047ab9 */ /* 0x000fe40000000a00 */
[----:B------:R-:W-:Y:S02]  /*1b0d0*/  UMOV UR22, URZ ;  /* 0x0000003f00167c82 */ /* 0x000fe40008000000 */
[----:B-1----:R-:W-:Y:S02]  /*1b0e0*/  @!UP4 USHF.R.S32.HI UR13, URZ, 0x1f, UR6 ;  /* 0x0000001f3f0dc899 */ /* 0x002fe40008011406 */
[----:B------:R-:W-:Y:S02]  /*1b0f0*/  @!UP4 UIMAD.WIDE.U32 UR20, UR6, UR4, URZ ;  /* 0x000000040614c2a5 */ /* 0x000fe4000f8e003f */
[----:B------:R-:W-:-:S02]  /*1b100*/  @!UP4 UIMAD UR13, UR13, UR4, URZ ;  /* 0x000000040d0dc2a4 */ /* 0x000fc4000f8e023f */
[----:B------:R-:W-:Y:S02]  /*1b110*/  @UP1 ULDC UR15, c[0x0][0x210] ;  /* 0x00008400000f1ab9 */ /* 0x000fe40000000800 */
[----:B------:R-:W-:Y:S02]  /*1b120*/  ULDC.U8 UR4, c[0x0][0x328] ;  /* 0x0000ca0000047ab9 */ /* 0x000fe40000000000 */
[----:B------:R-:W-:Y:S02]  /*1b130*/  UISETP.NE.AND UP3, UPT, UR4, URZ, UPT ;  /* 0x0000003f0400728c */ /* 0x000fe4000bf65270 */
[----:B------:R-:W-:Y:S02]  /*1b140*/  @!UP4 UIMAD UR13, UR6, UR5, UR13 ;  /* 0x00000005060dc2a4 */ /* 0x000fe4000f8e020d */
[----:B------:R-:W-:Y:S01]  /*1b150*/  UISETP.NE.OR UP2, UPT, UR9, URZ, !UP3 ;  /* 0x0000003f0900728c */ /* 0x000fe2000df45670 */
[----:B------:R-:W1:Y:S01]  /*1b160*/  S2UR UR9, SR_CTAID.X ;  /* 0x00000000000979c3 */ /* 0x000e620000002500 */
[----:B------:R-:W-:-:S02]  /*1b170*/  ULDC UR5, c[0x0][0x234] ;  /* 0x00008d0000057ab9 */ /* 0x000fc40000000800 */
[----:B------:R-:W-:Y:S02]  /*1b180*/  @UP1 UIMAD UR15, UR15, UR8, URZ ;  /* 0x000000080f0f12a4 */ /* 0x000fe4000f8e023f */
[----:B------:R-:W-:Y:S02]  /*1b190*/  UISETP.NE.OR UP0, UPT, UR10, -0x1, UP2 ;  /* 0xffffffff0a00788c */ /* 0x000fe40009705670 */
[----:B------:R-:W-:Y:S02]  /*1b1a0*/  @!UP1 USEL UR15, UR8, UR5, !UP3 ;  /* 0x00000005080f9287 */ /* 0x000fe4000d800000 */
[----:B------:R-:W-:Y:S02]  /*1b1b0*/  ULDC UR4, c[0x0][0x1c0] ;  /* 0x0000700000047ab9 */ /* 0x000fe40000000800 */
[----:B------:R-:W-:Y:S02]  /*1b1c0*/  @UP1 UMOV UR16, 0x1 ;  /* 0x0000000100101882 */ /* 0x000fe40000000000 */
[----:B------:R-:W-:-:S02]  /*1b1d0*/  @!UP1 UIMAD UR16, UR15, UR4, URZ ;  /* 0x000000040f1092a4 */ /* 0x000fc4000f8e023f */
[----:B------:R-:W-:Y:S02]  /*1b1e0*/  @UP1 ULDC UR17, c[0x0][0x210] ;  /* 0x0000840000111ab9 */ /* 0x000fe40000000800 */
[----:B------:R-:W-:Y:S02]  /*1b1f0*/  UIMAD UR4, UR6, UR16, URZ ;  /* 0x00000010060472a4 */ /* 0x000fe4000f8e023f */
[----:B------:R-:W-:Y:S02]  /*1b200*/  @!UP1 UMOV UR17, 0x1 ;  /* 0x0000000100119882 */ /* 0x000fe40000000000 */
[----:B------:R-:W-:Y:S02]  /*1b210*/  @!UP0 UIMAD UR10, UR6, UR8, URZ ;  /* 0x00000008060a82a4 */ /* 0x000fe4000f8e023f */
[----:B------:R-:W-:Y:S02]  /*1b220*/  USEL UR4, UR4, URZ, UP2 ;  /* 0x0000003f04047287 */ /* 0x000fe40009000000 */
[----:B-1----:R-:W-:-:S02]  /*1b230*/  UIMAD UR9, UR9, UR17, URZ ;  /* 0x00000011090972a4 */ /* 0x002fc4000f8e023f */
[----:B------:R-:W-:Y:S02]  /*1b240*/  UIMAD UR15, UR12, UR15, UR4 ;  /* 0x0000000f0c0f72a4 */ /* 0x000fe4000f8e0204 */
[----:B------:R-:W-:Y:S02]  /*1b250*/  USHF.L.U32 UR9, UR9, 0x7, URZ ;  /* 0x0000000709097899 */ /* 0x000fe4000800063f */
        /* <DEDUP_REMOVED lines=10> */
[----:B---3--:R-:W2:Y:S04]  /*1b300*/  SHFL.BFLY PT, R10, R8, 0x2, 0x1f ;  /* 0x0c401f00080a7f89 */ /* 0x008ea800000e0000 */
[----:B----4-:R-:W3:Y:S04]  /*1b310*/  SHFL.BFLY PT, R7, R11, 0x2, 0x1f ;  /* 0x0c401f000b077f89 */ /* 0x010ee800000e0000 */
[----:B------:R-:W4:Y:S01]  /*1b320*/  SHFL.BFLY PT, R5, R9, 0x2, 0x1f ;  /* 0x0c401f0009057f89 */ /* 0x000f2200000e0000 */
[----:B-1----:R-:W-:-:S02]  /*1b330*/  FADD.FTZ R6, R6, R4 ;  /* 0x0000000406067221 */ /* 0x002fc40000010000 */
[----:B--2---:R-:W-:-:S03]  /*1b340*/  FADD.FTZ R10, R10, R8 ;  /* 0x000000080a0a7221 */ /* 0x004fc60000010000 */
[----:B------:R-:W1:Y:S01]  /*1b350*/  SHFL.BFLY PT, R4, R6, 0x1, 0x1f ;  /* 0x0c201f0006047f89 */ /* 0x000e6200000e0000 */
[----:B---3--:R-:W-:-:S03]  /*1b360*/  FADD.FTZ R7, R7, R11 ;  /* 0x0000000b07077221 */ /* 0x008fc60000010000 */
[----:B------:R-:W2:Y:S01]  /*1b370*/  SHFL.BFLY PT, R8, R10, 0x1, 0x1f ;  /* 0x0c201f000a087f89 */ /* 0x000ea200000e0000 */
[----:B----4-:R-:W-:-:S03]  /*1b380*/  FADD.FTZ R5, R5, R9 ;  /* 0x0000000905057221 */ /* 0x010fc60000010000 */
[----:B------:R-:W3:Y:S01]  /*1b390*/  SHFL.BFLY PT, R11, R7, 0x1, 0x1f ;  /* 0x0c201f00070b7f89 */ /* 0x000ee200000e0000 */
[----:B------:R-:W-:Y:S01]  /*1b3a0*/  MOV R9, 0x3f800000 ;  /* 0x3f80000000097802 */ /* 0x000fe20000000f00 */
[----:B-1----:R-:W-:Y:S02]  /*1b3b0*/  FADD.FTZ R4, R6, R4 ;  /* 0x0000000406047221 */ /* 0x002fe40000010000 */
[----:B------:R-:W1:Y:S01]  /*1b3c0*/  SHFL.BFLY PT, R6, R5, 0x1, 0x1f ;  /* 0x0c201f0005067f89 */ /* 0x000e6200000e0000 */
[----:B--2---:R-:W-:Y:S01]  /*1b3d0*/  FADD.FTZ R8, R10, R8 ;  /* 0x000000080a087221 */ /* 0x004fe20000010000 */
[----:B------:R-:W-:Y:S02]  /*1b3e0*/  MOV R10, 0x3f800000 ;  /* 0x3f800000000a7802 */ /* 0x000fe40000000f00 */
[----:B------:R-:W-:Y:S01]  /*1b3f0*/  FSETP.NE.FTZ.AND P5, PT, R4, RZ, PT ;  /* 0x000000ff0400720b */ /* 0x000fe20003fb5000 */
[----:B---3--:R-:W-:Y:S01]  /*1b400*/  FADD.FTZ R7, R7, R11 ;  /* 0x0000000b07077221 */ /* 0x008fe20000010000 */
[----:B------:R-:W-:-:S02]  /*1b410*/  FSETP.NE.FTZ.AND P4, PT, R8, RZ, PT ;  /* 0x000000ff0800720b */ /* 0x000fc40003f95000 */
[----:B------:R-:W-:Y:S02]  /*1b420*/  MOV R11, 0x3f800000 ;  /* 0x3f800000000b7802 */ /* 0x000fe40000000f00 */
[----:B------:R-:W-:-:S07]  /*1b430*/  FSETP.NE.FTZ.AND P3, PT, R7, RZ, PT ;  /* 0x000000ff0700720b */ /* 0x000fce0003f75000 */
[----:B------:R-:W2:Y:S01]  /*1b440*/  @P5 MUFU.RCP R9, R4 ;  /* 0x0000000400095308 */ /* 0x000ea20000001000 */
[----:B-1----:R-:W-:Y:S02]  /*1b450*/  FADD.FTZ R6, R5, R6 ;  /* 0x0000000605067221 */ /* 0x002fe40000010000 */
[----:B------:R-:W1:Y:S05]  /*1b460*/  S2R R5, SR_TID.X ;  /* 0x0000000000057919 */ /* 0x000e6a0000002100 */
[----:B------:R-:W3:Y:S01]  /*1b470*/  @P4 MUFU.RCP R10, R8 ;  /* 0x00000008000a4308 */ /* 0x000ee20000001000 */
[----:B------:R-:W-:Y:S01]  /*1b480*/  FSETP.NE.FTZ.AND P0, PT, R6, RZ, PT ;  /* 0x000000ff0600720b */ /* 0x000fe20003f15000 */
[----:B--2---:R-:W-:-:S06]  /*1b490*/  FMUL.FTZ R164, R9, R164 ;  /* 0x000000a409a47220 */ /* 0x004fcc0000410000 */
[----:B------:R-:W2:Y:S01]  /*1b4a0*/  @P3 MUFU.RCP R11, R7 ;  /* 0x00000007000b3308 */ /* 0x000ea20000001000 */
[C---:B------:R-:W-:Y:S02]  /*1b4b0*/  FMUL.FTZ R165, R9.reuse, R165 ;  /* 0x000000a509a57220 */ /* 0x040fe40000410000 */
[C---:B------:R-:W-:Y:S02]  /*1b4c0*/  FMUL.FTZ R168, R9.reuse, R168 ;  /* 0x000000a809a87220 */ /* 0x040fe40000410000 */
[----:B------:R-:W-:Y:S01]  /*1b4d0*/  FMUL.FTZ R169, R9, R169 ;  /* 0x000000a909a97220 */ /* 0x000fe20000410000 */
[----:B------:R-:W-:Y:S01]  /*1b4e0*/  F2FP.PACK_AB R164, R165, R164 ;  /* 0x000000a4a5a4723e */ /* 0x000fe200000000ff */
[----:B------:R-:W-:Y:S01]  /*1b4f0*/  FMUL.FTZ R172, R9, R172 ;  /* 0x000000ac09ac7220 */ /* 0x000fe20000410000 */
[----:B------:R-:W4:Y:S01]  /*1b500*/  @P0 MUFU.RCP R12, R6 ;  /* 0x00000006000c0308 */ /* 0x000f220000001000 */
[C---:B---3--:R-:W-:Y:S01]  /*1b510*/  FMUL.FTZ R166, R10.reuse, R166 ;  /* 0x000000a60aa67220 */ /* 0x048fe20000410000 */
[----:B------:R-:W-:Y:S01]  /*1b520*/  F2FP.PACK_AB R168, R169, R168 ;  /* 0x000000a8a9a8723e */ /* 0x000fe200000000ff */
[----:B------:R-:W-:-:S02]  /*1b530*/  FMUL.FTZ R167, R10, R167 ;  /* 0x000000a70aa77220 */ /* 0x000fc40000410000 */
[C---:B------:R-:W-:Y:S02]  /*1b540*/  FMUL.FTZ R170, R10.reuse, R170 ;  /* 0x000000aa0aaa7220 */ /* 0x040fe40000410000 */
        /* <DEDUP_REMOVED lines=10> */
[----:B------:R-:W3:Y:S01]  /*1b5f0*/  @P4 MUFU.LG2 R8, R8 ;  /* 0x0000000800084308 */ /* 0x000ee20000000c00 */
        /* <DEDUP_REMOVED lines=10> */
[----:B------:R-:W-:Y:S01]  /*1b6a0*/  FMUL.FTZ R195, R10, R195 ;  /* 0x000000c30ac37220 */ /* 0x000fe20000410000 */
[----:B-1----:R-:W-:Y:S01]  /*1b6b0*/  SHF.R.S32.HI R10, RZ, 0x1f, R5 ;  /* 0x0000001fff0a7819 */ /* 0x002fe20000011405 */
[----:B--2---:R-:W-:Y:S01]  /*1b6c0*/  FMUL.FTZ R160, R11, R160 ;  /* 0x000000a00ba07220 */ /* 0x004fe20000410000 */
[----:B------:R-:W-:Y:S01]  /*1b6d0*/  F2FP.PACK_AB R190, R191, R190 ;  /* 0x000000bebfbe723e */ /* 0x000fe200000000ff */
[C---:B------:R-:W-:Y:S01]  /*1b6e0*/  FMUL.FTZ R161, R11.reuse, R161 ;  /* 0x000000a10ba17220 */ /* 0x040fe20000410000 */
[----:B------:R-:W-:Y:S01]  /*1b6f0*/  LEA.HI R13, R10, R5, RZ, 0x2 ;  /* 0x000000050a0d7211 */ /* 0x000fe200078f10ff */
[----:B----4-:R-:W-:Y:S01]  /*1b700*/  FMUL.FTZ R163, R12, R163 ;  /* 0x000000a30ca37220 */ /* 0x010fe20000410000 */
[----:B------:R-:W-:Y:S01]  /*1b710*/  LEA.HI R10, R10, R5, RZ, 0x5 ;  /* 0x000000050a0a7211 */ /* 0x000fe200078f28ff */
[C---:B------:R-:W-:Y:S01]  /*1b720*/  FMUL.FTZ R162, R12.reuse, R162 ;  /* 0x000000a20ca27220 */ /* 0x040fe20000410000 */
[--C-:B------:R-:W-:Y:S01]  /*1b730*/  SHF.R.S32.HI R15, RZ, 0x2, R13.reuse ;  /* 0x00000002ff0f7819 */ /* 0x100fe2000001140d */
[C---:B------:R-:W-:Y:S01]  /*1b740*/  FMUL.FTZ R156, R11.reuse, R156 ;  /* 0x0000009c0b9c7220 */ /* 0x040fe20000410000 */
[----:B------:R-:W-:Y:S01]  /*1b750*/  SHF.R.S32.HI R14, RZ, 0x1f, R13 ;  /* 0x0000001fff0e7819 */ /* 0x000fe2000001140d */
[----:B------:R-:W-:Y:S01]  /*1b760*/  FMUL.FTZ R157, R11, R157 ;  /* 0x0000009d0b9d7220 */ /* 0x000fe20000410000 */
[----:B------:R-:W-:Y:S01]  /*1b770*/  F2FP.PACK_AB R160, R161, R160 ;  /* 0x000000a0a1a0723e */ /* 0x000fe200000000ff */
[----:B------:R-:W-:Y:S01]  /*1b780*/  FMUL.FTZ R159, R12, R159 ;  /* 0x0000009f0c9f7220 */ /* 0x000fe20000410000 */
[----:B------:R-:W-:Y:S01]  /*1b790*/  LEA.HI R14, R14, R15, RZ, 0x3 ;  /* 0x0000000f0e0e7211 */ /* 0x000fe200078f18ff */
[----:B------:R-:W-:Y:S01]  /*1b7a0*/  FMUL.FTZ R158, R12, R158 ;  /* 0x0000009e0c9e7220 */ /* 0x000fe20000410000 */
[----:B------:R-:W-:Y:S01]  /*1b7b0*/  F2FP.PACK_AB R162, R163, R162 ;  /* 0x000000a2a3a2723e */ /* 0x000fe200000000ff */
[C---:B------:R-:W-:Y:S01]  /*1b7c0*/  FMUL.FTZ R173, R9.reuse, R173 ;  /* 0x000000ad09ad7220 */ /* 0x040fe20000410000 */
[----:B------:R-:W-:Y:S01]  /*1b7d0*/  LOP3.LUT R14, R14, 0xfffffff8, RZ, 0xc0, !PT ;  /* 0xfffffff80e0e7812 */ /* 0x000fe200078ec0ff */
[----:B------:R-:W-:Y:S01]  /*1b7e0*/  FMUL.FTZ R176, R9, R176 ;  /* 0x000000b009b07220 */ /* 0x000fe20000410000 */
[----:B------:R-:W-:Y:S01]  /*1b7f0*/  F2FP.PACK_AB R156, R157, R156 ;  /* 0x0000009c9d9c723e */ /* 0x000fe200000000ff */
[----:B------:R-:W-:Y:S01]  /*1b800*/  FMUL.FTZ R177, R9, R177 ;  /* 0x000000b109b17220 */ /* 0x000fe20000410000 */
[----:B------:R-:W-:Y:S01]  /*1b810*/  IADD3 R14, R15, -R14, RZ ;  /* 0x8000000e0f0e7210 */ /* 0x000fe20007ffe0ff */
[----:B------:R-:W-:Y:S01]  /*1b820*/  FMUL.FTZ R152, R11, R152 ;  /* 0x000000980b987220 */ /* 0x000fe20000410000 */
[----:B------:R-:W-:Y:S01]  /*1b830*/  LOP3.LUT R15, R13, 0x3ffffffc, RZ, 0xc0, !PT ;  /* 0x3ffffffc0d0f7812 */ /* 0x000fe200078ec0ff */
[C---:B------:R-:W-:Y:S01]  /*1b840*/  FMUL.FTZ R153, R11.reuse, R153 ;  /* 0x000000990b997220 */ /* 0x040fe20000410000 */
[----:B------:R-:W-:Y:S01]  /*1b850*/  SHF.L.U32 R16, R14, 0x6, RZ ;  /* 0x000000060e107819 */ /* 0x000fe200000006ff */
[----:B------:R-:W-:Y:S01]  /*1b860*/  FMUL.FTZ R155, R12, R155 ;  /* 0x0000009b0c9b7220 */ /* 0x000fe20000410000 */
[----:B------:R-:W-:Y:S01]  /*1b870*/  LOP3.LUT R17, R14, 0x1, RZ, 0xc0, !PT ;  /* 0x000000010e117812 */ /* 0x000fe200078ec0ff */
[----:B------:R-:W-:Y:S01]  /*1b880*/  FMUL.FTZ R154, R12, R154 ;  /* 0x0000009a0c9a7220 */ /* 0x000fe20000410000 */
[----:B------:R-:W-:Y:S01]  /*1b890*/  SHF.R.S32.HI R13, RZ, 0x5, R10 ;  /* 0x00000005ff0d7819 */ /* 0x000fe2000001140a */
[----:B------:R-:W-:Y:S01]  /*1b8a0*/  FMUL.FTZ R148, R11, R148 ;  /* 0x000000940b947220 */ /* 0x000fe20000410000 */
[----:B------:R-:W-:Y:S01]  /*1b8b0*/  IADD3 R15, -R15, R5, RZ ;  /* 0x000000050f0f7210 */ /* 0x000fe20007ffe1ff */
[----:B------:R-:W-:Y:S01]  /*1b8c0*/  FMUL.FTZ R149, R11, R149 ;  /* 0x000000950b957220 */ /* 0x000fe20000410000 */
[----:B------:R-:W-:Y:S01]  /*1b8d0*/  LOP3.LUT R16, R16, 0x1c0, RZ, 0xc0, !PT ;  /* 0x000001c010107812 */ /* 0x000fe200078ec0ff */
[C---:B------:R-:W-:Y:S01]  /*1b8e0*/  FMUL.FTZ R151, R12.reuse, R151 ;  /* 0x000000970c977220 */ /* 0x040fe20000410000 */
[----:B------:R-:W-:Y:S01]  /*1b8f0*/  ISETP.NE.U32.AND P1, PT, R17, 0x1, PT ;  /* 0x000000011100780c */ /* 0x000fe20003f25070 */
[----:B------:R-:W-:Y:S01]  /*1b900*/  FMUL.FTZ R150, R12, R150 ;  /* 0x000000960c967220 */ /* 0x000fe20000410000 */
[----:B------:R-:W-:Y:S01]  /*1b910*/  MOV R17, 0xfffffff0 ;  /* 0xfffffff000117802 */ /* 0x000fe20000000f00 */
[----:B------:R-:W-:Y:S01]  /*1b920*/  FMUL.FTZ R180, R9, R180 ;  /* 0x000000b409b47220 */ /* 0x000fe20000410000 */
[----:B------:R-:W-:Y:S01]  /*1b930*/  LEA R15, R13, R15, 0x9 ;  /* 0x0000000f0d0f7211 */ /* 0x000fe200078e48ff */
[C---:B------:R-:W-:Y:S01]  /*1b940*/  FMUL.FTZ R181, R9.reuse, R181 ;  /* 0x000000b509b57220 */ /* 0x040fe20000410000 */
[----:B------:R-:W-:Y:S01]  /*1b950*/  LEA.HI R16, R16, R16, RZ, 0x1d ;  /* 0x0000001010107211 */ /* 0x000fe200078fe8ff */
[----:B------:R-:W-:Y:S01]  /*1b960*/  FMUL.FTZ R184, R9, R184 ;  /* 0x000000b809b87220 */ /* 0x000fe20000410000 */
[----:B------:R-:W-:Y:S01]  /*1b970*/  SEL R17, R17, 0x10, !P1 ;  /* 0x0000001011117807 */ /* 0x000fe20004800000 */
[----:B------:R-:W-:Y:S01]  /*1b980*/  FMUL.FTZ R185, R9, R185 ;  /* 0x000000b909b97220 */ /* 0x000fe20000410000 */
[----:B------:R-:W-:Y:S01]  /*1b990*/  R2P PR, R14, 0x6 ;  /* 0x000000060e007804 */ /* 0x000fe20000000000 */
[----:B------:R-:W-:Y:S01]  /*1b9a0*/  FMUL.FTZ R144, R11, R144 ;  /* 0x000000900b907220 */ /* 0x000fe20000410000 */
[----:B------:R-:W-:Y:S01]  /*1b9b0*/  LEA R15, R15, R16, 0x1 ;  /* 0x000000100f0f7211 */ /* 0x000fe200078e08ff */
[----:B------:R-:W-:Y:S01]  /*1b9c0*/  FMUL.FTZ R145, R11, R145 ;  /* 0x000000910b917220 */ /* 0x000fe20000410000 */
[----:B------:R-:W-:Y:S01]  /*1b9d0*/  MOV R16, 0x20 ;  /* 0x0000002000107802 */ /* 0x000fe20000000f00 */
[C---:B------:R-:W-:Y:S01]  /*1b9e0*/  FMUL.FTZ R147, R12.reuse, R147 ;  /* 0x000000930c937220 */ /* 0x040fe20000410000 */
[----:B------:R-:W-:Y:S01]  /*1b9f0*/  SHF.L.U32 R15, R15, 0x1, RZ ;  /* 0x000000010f0f7819 */ /* 0x000fe200000006ff */
[----:B------:R-:W-:Y:S01]  /*1ba00*/  FMUL.FTZ R146, R12, R146 ;  /* 0x000000920c927220 */ /* 0x000fe20000410000 */
[----:B------:R-:W-:Y:S01]  /*1ba10*/  F2FP.PACK_AB R158, R159, R158 ;  /* 0x0000009e9f9e723e */ /* 0x000fe200000000ff */
[----:B------:R-:W-:Y:S01]  /*1ba20*/  FMUL.FTZ R140, R11, R140 ;  /* 0x0000008c0b8c7220 */ /* 0x000fe20000410000 */
[----:B------:R-:W-:Y:S01]  /*1ba30*/  IADD3 R14, R15, R17, RZ ;  /* 0x000000110f0e7210 */ /* 0x000fe20007ffe0ff */
[----:B------:R-:W-:Y:S01]  /*1ba40*/  STS [R15], R164 ;  /* 0x000000a40f007388 */ /* 0x000fe20000000800 */
[----:B------:R-:W-:Y:S01]  /*1ba50*/  SEL R18, R16, 0xffffffe0, !P1 ;  /* 0xffffffe010127807 */ /* 0x000fe20004800000 */
[----:B------:R-:W-:Y:S01]  /*1ba60*/  FMUL.FTZ R141, R11, R141 ;  /* 0x0000008d0b8d7220 */ /* 0x000fe20000410000 */
[C---:B------:R-:W-:Y:S01]  /*1ba70*/  IADD3 R16, R15.reuse, 0x40, RZ ;  /* 0x000000400f107810 */ /* 0x040fe20007ffe0ff */
[----:B------:R-:W-:Y:S01]  /*1ba80*/  STS [R15+0x400], R166 ;  /* 0x000400a60f007388 */ /* 0x000fe20000000800 */
[C---:B------:R-:W-:Y:S01]  /*1ba90*/  @P2 IADD3 R16, R15.reuse, -0x40, RZ ;  /* 0xffffffc00f102810 */ /* 0x040fe20007ffe0ff */
[C---:B------:R-:W-:Y:S01]  /*1baa0*/  FMUL.FTZ R143, R12.reuse, R143 ;  /* 0x0000008f0c8f7220 */ /* 0x040fe20000410000 */
[----:B------:R-:W-:Y:S01]  /*1bab0*/  IADD3 R19, R15, R18, RZ ;  /* 0x000000120f137210 */ /* 0x000fe20007ffe0ff */
[----:B------:R-:W-:Y:S01]  /*1bac0*/  STS [R14], R168 ;  /* 0x000000a80e007388 */ /* 0x000fe20000000800 */
[----:B------:R-:W-:Y:S01]  /*1bad0*/  F2FP.PACK_AB R172, R173, R172 ;  /* 0x000000acadac723e */ /* 0x000fe200000000ff */
[C---:B------:R-:W-:Y:S01]  /*1bae0*/  FMUL.FTZ R142, R12.reuse, R142 ;  /* 0x0000008e0c8e7220 */ /* 0x040fe20000410000 */
[----:B------:R-:W-:Y:S01]  /*1baf0*/  F2FP.PACK_AB R176, R177, R176 ;  /* 0x000000b0b1b0723e */ /* 0x000fe200000000ff */
[----:B------:R-:W-:Y:S01]  /*1bb00*/  STS [R14+0x400], R170 ;  /* 0x000400aa0e007388 */ /* 0x000fe20000000800 */
[----:B------:R-:W-:Y:S01]  /*1bb10*/  F2FP.PACK_AB R152, R153, R152 ;  /* 0x000000989998723e */ /* 0x000fe200000000ff */
[----:B------:R-:W-:Y:S01]  /*1bb20*/  FMUL.FTZ R188, R9, R188 ;  /* 0x000000bc09bc7220 */ /* 0x000fe20000410000 */
[----:B------:R-:W-:Y:S01]  /*1bb30*/  F2FP.PACK_AB R154, R155, R154 ;  /* 0x0000009a9b9a723e */ /* 0x000fe200000000ff */
[----:B------:R-:W-:Y:S01]  /*1bb40*/  STS [R15+0x2000], R160 ;  /* 0x002000a00f007388 */ /* 0x000fe20000000800 */
[----:B------:R-:W-:Y:S01]  /*1bb50*/  F2FP.PACK_AB R148, R149, R148 ;  /* 0x000000949594723e */ /* 0x000fe200000000ff */
[----:B------:R-:W-:Y:S01]  /*1bb60*/  FMUL.FTZ R189, R9, R189 ;  /* 0x000000bd09bd7220 */ /* 0x000fe20000410000 */
[----:B------:R-:W-:Y:S01]  /*1bb70*/  F2FP.PACK_AB R150, R151, R150 ;  /* 0x000000969796723e */ /* 0x000fe200000000ff */
[----:B------:R1:W-:Y:S01]  /*1bb80*/  STS [R15+0x2400], R162 ;  /* 0x002400a20f007388 */ /* 0x0003e20000000800 */
        /* <DEDUP_REMOVED lines=24> */
[----:B------:R-:W4:Y:S01]  /*1bd10*/  @P0 MUFU.LG2 R6, R6 ;  /* 0x0000000600060308 */ /* 0x000f220000000c00 */
[----:B-1----:R-:W-:Y:S01]  /*1bd20*/  IADD3 R15, R14, R18, RZ ;  /* 0x000000120e0f7210 */ /* 0x002fe20007ffe0ff */
[----:B---3--:R-:W-:Y:S01]  /*1bd30*/  @P5 FMUL.FTZ R4, R4, 0.69314718246459960938 ;  /* 0x3f31721804045820 */ /* 0x008fe20000410000 */
[----:B------:R-:W-:Y:S01]  /*1bd40*/  F2FP.PACK_AB R138, R139, R138 ;  /* 0x0000008a8b8a723e */ /* 0x000fe200000000ff */
[----:B------:R-:W-:Y:S01]  /*1bd50*/  @P4 FMUL.FTZ R8, R8, 0.69314718246459960938 ;  /* 0x3f31721808084820 */ /* 0x000fe20000410000 */
[----:B------:R-:W-:Y:S01]  /*1bd60*/  F2FP.PACK_AB R11, R11, R132 ;  /* 0x000000840b0b723e */ /* 0x000fe200000000ff */
[----:B------:R-:W-:Y:S01]  /*1bd70*/  STS [R15], R176 ;  /* 0x000000b00f007388 */ /* 0x000fe20000000800 */
[----:B------:R-:W-:Y:S01]  /*1bd80*/  F2FP.PACK_AB R12, R135, R12 ;  /* 0x0000000c870c723e */ /* 0x000fe200000000ff */
[----:B------:R-:W-:Y:S01]  /*1bd90*/  @P3 FMUL.FTZ R7, R7, 0.69314718246459960938 ;  /* 0x3f31721807073820 */ /* 0x000fe20000410000 */
[----:B--2---:R-:W-:Y:S01]  /*1bda0*/  IADD3 R14, R18, 0x400, R16 ;  /* 0x00000400120e7810 */ /* 0x004fe20007ffe010 */
[----:B------:R-:W-:Y:S01]  /*1bdb0*/  STS [R15+0x400], R178 ;  /* 0x000400b20f007388 */ /* 0x000fe20000000800 */
[----:B------:R-:W-:-:S02]  /*1bdc0*/  LOP3.LUT R10, R10, 0xffffffe0, RZ, 0xc0, !PT ;  /* 0xffffffe00a0a7812 */ /* 0x000fc400078ec0ff */
[C---:B------:R-:W-:Y:S01]  /*1bdd0*/  IADD3 R14, R17.reuse, R14, RZ ;  /* 0x0000000e110e7210 */ /* 0x040fe20007ffe0ff */
[----:B------:R-:W-:Y:S01]  /*1bde0*/  STS [R19+0x2000], R152 ;  /* 0x0020009813007388 */ /* 0x000fe20000000800 */
[----:B------:R-:W-:Y:S01]  /*1bdf0*/  IADD3 R17, R17, R16, RZ ;  /* 0x0000001011117210 */ /* 0x000fe20007ffe0ff */
[----:B----4-:R-:W-:Y:S01]  /*1be00*/  @P0 FMUL.FTZ R6, R6, 0.69314718246459960938 ;  /* 0x3f31721806060820 */ /* 0x010fe20000410000 */
[----:B------:R-:W-:Y:S01]  /*1be10*/  IADD3 R10, -R10, R5, RZ ;  /* 0x000000050a0a7210 */ /* 0x000fe20007ffe1ff */
[----:B------:R-:W-:Y:S01]  /*1be20*/  STS [R19+0x2400], R154 ;  /* 0x0024009a13007388 */ /* 0x000fe20000000800 */
[----:B------:R-:W-:Y:S01]  /*1be30*/  MOV R5, 0x7f800000 ;  /* 0x7f80000000057802 */ /* 0x000fe20000000f00 */
[----:B------:R-:W-:Y:S01]  /*1be40*/  @P3 FFMA.FTZ R5, R2, c[0x0][0x238], R7 ;  /* 0x00008e0002053a23 */ /* 0x000fe20000010007 */
[----:B------:R-:W-:Y:S01]  /*1be50*/  LOP3.LUT P1, RZ, R10, 0x3, RZ, 0xc0, !PT ;  /* 0x000000030aff7812 */ /* 0x000fe2000782c0ff */
[----:B------:R-:W-:Y:S01]  /*1be60*/  STS [R15+0x2000], R148 ;  /* 0x002000940f007388 */ /* 0x000fe20000000800 */
[----:B------:R-:W-:Y:S01]  /*1be70*/  MOV R10, 0x7f800000 ;  /* 0x7f800000000a7802 */ /* 0x000fe20000000f00 */
[----:B------:R-:W-:-:S02]  /*1be80*/  @P5 FFMA.FTZ R10, R68, c[0x0][0x238], R4 ;  /* 0x00008e00440a5a23 */ /* 0x000fc40000010004 */
[----:B------:R-:W-:Y:S04]  /*1be90*/  STS [R15+0x2400], R150 ;  /* 0x002400960f007388 */ /* 0x000fe80000000800 */
[----:B------:R-:W-:Y:S04]  /*1bea0*/  STS [R16], R180 ;  /* 0x000000b410007388 */ /* 0x000fe80000000800 */
[----:B------:R-:W-:Y:S04]  /*1beb0*/  STS [R16+0x400], R182 ;  /* 0x000400b610007388 */ /* 0x000fe80000000800 */
[----:B------:R-:W-:Y:S04]  /*1bec0*/  STS [R17], R184 ;  /* 0x000000b811007388 */ /* 0x000fe80000000800 */
[----:B------:R-:W-:Y:S04]  /*1bed0*/  STS [R17+0x400], R186 ;  /* 0x000400ba11007388 */ /* 0x000fe80000000800 */
[----:B------:R-:W-:Y:S04]  /*1bee0*/  STS [R16+0x2000], R144 ;  /* 0x0020009010007388 */ /* 0x000fe80000000800 */
[----:B------:R1:W-:Y:S04]  /*1bef0*/  STS [R16+0x2400], R146 ;  /* 0x0024009210007388 */ /* 0x0003e80000000800 */
[----:B------:R-:W-:Y:S04]  /*1bf00*/  STS [R17+0x2000], R140 ;  /* 0x0020008c11007388 */ /* 0x000fe80000000800 */
[----:B------:R-:W-:Y:S01]  /*1bf10*/  STS [R17+0x2400], R142 ;  /* 0x0024008e11007388 */ /* 0x000fe20000000800 */
[----:B-1----:R-:W-:-:S02]  /*1bf20*/  IADD3 R16, R18, R16, RZ ;  /* 0x0000001012107210 */ /* 0x002fc40007ffe0ff */
[----:B------:R-:W-:-:S03]  /*1bf30*/  IADD3 R18, R18, R17, RZ ;  /* 0x0000001112127210 */ /* 0x000fc60007ffe0ff */
[----:B------:R-:W-:Y:S04]  /*1bf40*/  STS [R16], R188 ;  /* 0x000000bc10007388 */ /* 0x000fe80000000800 */
[----:B------:R-:W-:Y:S04]  /*1bf50*/  STS [R16+0x400], R190 ;  /* 0x000400be10007388 */ /* 0x000fe80000000800 */
[----:B------:R1:W-:Y:S04]  /*1bf60*/  STS [R18], R9 ;  /* 0x0000000912007388 */ /* 0x0003e80000000800 */
[----:B------:R-:W-:Y:S04]  /*1bf70*/  STS [R14], R194 ;  /* 0x000000c20e007388 */ /* 0x000fe80000000800 */
[----:B------:R-:W-:Y:S04]  /*1bf80*/  STS [R16+0x2000], R136 ;  /* 0x0020008810007388 */ /* 0x000fe80000000800 */
[----:B------:R-:W-:Y:S04]  /*1bf90*/  STS [R16+0x2400], R138 ;  /* 0x0024008a10007388 */ /* 0x000fe80000000800 */
[----:B------:R2:W-:Y:S04]  /*1bfa0*/  STS [R18+0x2000], R11 ;  /* 0x0020000b12007388 */ /* 0x0005e80000000800 */
[----:B------:R3:W-:Y:S04]  /*1bfb0*/  STS [R14+0x2000], R12 ;  /* 0x0020000c0e007388 */ /* 0x0007e80000000800 */
[----:B------:R-:W-:Y:S01]  /*1bfc0*/  BAR.SYNC.DEFER_BLOCKING 0x0 ;  /* 0x0000000000007b1d */ /* 0x000fe20000010000 */
[----:B-1----:R-:W-:Y:S01]  /*1bfd0*/  MOV R9, 0x7f800000 ;  /* 0x7f80000000097802 */ /* 0x002fe20000000f00 */
[----:B------:R-:W-:Y:S01]  /*1bfe0*/  @P0 FFMA.FTZ R9, R0, c[0x0][0x238], R6 ;  /* 0x00008e0000090a23 */ /* 0x000fe20000010006 */
[----:B--2---:R-:W-:Y:S01]  /*1bff0*/  MOV R11, 0x7f800000 ;  /* 0x7f800000000b7802 */ /* 0x004fe20000000f00 */
[----:B------:R-:W-:-:S02]  /*1c000*/  @P4 FFMA.FTZ R11, R3, c[0x0][0x238], R8 ;  /* 0x00008e00030b4a23 */ /* 0x000fc40000010008 */
[----:B------:R3:W1:Y:S04]  /*1c010*/  LDS.128 R40, [R235] ;  /* 0x00000000eb287984 */ /* 0x0006680000000c00 */
[----:B------:R3:W2:Y:S04]  /*1c020*/  LDS.128 R36, [R235+0x800] ;  /* 0x00080000eb247984 */ /* 0x0006a80000000c00 */
[----:B------:R3:W4:Y:S04]  /*1c030*/  LDS.128 R32, [R235+0x1000] ;  /* 0x00100000eb207984 */ /* 0x0007280000000c00 */
[----:B------:R3:W1:Y:S04]  /*1c040*/  LDS.128 R28, [R235+0x1800] ;  /* 0x00180000eb1c7984 */ /* 0x0006680000000c00 */
[----:B------:R3:W1:Y:S04]  /*1c050*/  LDS.128 R24, [R235+0x2000] ;  /* 0x00200000eb187984 */ /* 0x0006680000000c00 */
[----:B------:R3:W1:Y:S04]  /*1c060*/  LDS.128 R20, [R235+0x2800] ;  /* 0x00280000eb147984 */ /* 0x0006680000000c00 */
[----:B------:R3:W1:Y:S04]  /*1c070*/  LDS.128 R16, [R235+0x3000] ;  /* 0x00300000eb107984 */ /* 0x0006680000000c00 */
[----:B------:R3:W1:Y:S01]  /*1c080*/  LDS.128 R44, [R235+0x3800] ;  /* 0x00380000eb2c7984 */ /* 0x0006620000000c00 */
[----:B------:R-:W-:Y:S05]  /*1c090*/  @P1 BRA `(.L_x_548) ;  /* 0x0000024000001947 */ /* 0x000fea0003800000 */
[----:B------:R-:W-:-:S04]  /*1c0a0*/  SHF.R.S32.HI R0, RZ, 0x1f, R13 ;  /* 0x0000001fff007819 */ /* 0x000fc8000001140d */
[----:B------:R-:W-:-:S04]  /*1c0b0*/  LEA.HI R0, R0, R13, RZ, 0x2 ;  /* 0x0000000d00007211 */ /* 0x000fc800078f10ff */
[----:B------:R-:W-:-:S05]  /*1c0c0*/  LOP3.LUT R0, R0, 0xffffffc, RZ, 0xc0, !PT ;  /* 0x0ffffffc00007812 */ /* 0x000fca00078ec0ff */
        /* <DEDUP_REMOVED lines=14> */
[C---:B---3--:R-:W-:Y:S01]  /*1c1b0*/  @!P3 LEA R12, P5, R3.reuse, c[0x0][0x200], 0x2 ;  /* 0x00008000030cba11 */ /* 0x048fe200078a10ff */
[----:B------:R-:W-:Y:S01]  /*1c1c0*/  @!P0 IMAD R6, R6, UR17, RZ ;  /* 0x0000001106068c24 */ /* 0x000fe2000f8e02ff */
[C---:B------:R-:W-:Y:S02]  /*1c1d0*/  @!P2 IADD3 R2, P4, R4.reuse, UR9, RZ ;  /* 0x000000090402ac10 */ /* 0x040fe4000ff9e0ff */
        /* <DEDUP_REMOVED lines=16> */
.L_x_548:
[----:B------:R-:W-:Y:S05]  /*1c2e0*/  BSYNC B0 ;  /* 0x0000000000007941 */ /* 0x000fea0003800000 */
.L_x_547:
[----:B---3--:R-:W3:Y:S01]  /*1c2f0*/  LDL.LU.64 R8, [R1] ;  /* 0x0000000001087983 */ /* 0x008ee20000300a00 */
[----:B------:R-:W-:Y:S01]  /*1c300*/  USHF.R.S32.HI UR6, URZ, 0x1f, UR12 ;  /* 0x0000001f3f067899 */ /* 0x000fe2000801140c */
[----:B------:R-:W-:Y:S01]  /*1c310*/  BSSY B0, `(.L_x_549) ;  /* 0x0000017000007945 */ /* 0x000fe20003800000 */
[----:B------:R-:W-:Y:S01]  /*1c320*/  ULDC.64 UR4, c[0x0][0x1f0] ;  /* 0x00007c0000047ab9 */ /* 0x000fe20000000a00 */
[----:B------:R-:W4:Y:S01]  /*1c330*/  S2R R3, SR_TID.X ;  /* 0x0000000000037919 */ /* 0x000f220000002100 */
[----:B------:R-:W-:-:S03]  /*1c340*/  UIMAD UR4, UR6, UR4, URZ ;  /* 0x00000004060472a4 */ /* 0x000fc6000f8e023f */
[----:B------:R-:W2:Y:S01]  /*1c350*/  S2R R0, SR_CTAID.Z ;  /* 0x0000000000007919 */ /* 0x000ea20000002700 */
[----:B------:R-:W-:Y:S01]  /*1c360*/  UIMAD UR4, UR12, UR5, UR4 ;  /* 0x000000050c0472a4 */ /* 0x000fe2000f8e0204 */
[----:B----4-:R-:W-:-:S04]  /*1c370*/  SHF.R.S32.HI R2, RZ, 0x1f, R3 ;  /* 0x0000001fff027819 */ /* 0x010fc80000011403 */
[----:B------:R-:W-:-:S04]  /*1c380*/  LEA.HI R2, R2, R3, RZ, 0x3 ;  /* 0x0000000302027211 */ /* 0x000fc800078f18ff */
[----:B------:R-:W-:Y:S02]  /*1c390*/  SHF.R.S32.HI R2, RZ, 0x3, R2 ;  /* 0x00000003ff027819 */ /* 0x000fe40000011402 */
[----:B---3--:R-:W-:-:S04]  /*1c3a0*/  IADD3 R4, P0, R8, UR14, RZ ;  /* 0x0000000e08047c10 */ /* 0x008fc8000ff1e0ff */
[----:B------:R-:W-:Y:S02]  /*1c3b0*/  IADD3.X R5, R9, UR7, RZ, P0, !PT ;  /* 0x0000000709057c10 */ /* 0x000fe400087fe4ff */
[----:B------:R-:W-:-:S03]  /*1c3c0*/  ISETP.GE.AND P0, PT, R2, UR11, PT ;  /* 0x0000000b02007c0c */ /* 0x000fc6000bf06270 */
[----:B--2---:R-:W-:-:S05]  /*1c3d0*/  IMAD.WIDE.U32 R4, R0, c[0x0][0x1f0], R4 ;  /* 0x00007c0000047a25 */ /* 0x004fca00078e0004 */
        /* <DEDUP_REMOVED lines=9> */
[----:B-1----:R1:W-:Y:S02]  /*1c470*/  STG.E.128 [R10.64], R40 ;  /* 0x000000280a007986 */ /* 0x0023e4000c101d12 */
.L_x_550:
[----:B------:R-:W-:Y:S05]  /*1c480*/  BSYNC B0 ;  /* 0x0000000000007941 */ /* 0x000fea0003800000 */
.L_x_549:
[----:B------:R-:W-:Y:S01]  /*1c490*/  IADD3 R0, R2, 0x10, RZ ;  /* 0x0000001002007810 */ /* 0x000fe20007ffe0ff */
        /* <DEDUP_REMOVED lines=14> */
.L_x_552:
[----:B------:R-:W-:Y:S05]  /*1c580*/  BSYNC B0 ;  /* 0x0000000000007941 */ /* 0x000fea0003800000 */
.L_x_551:
        /* <DEDUP_REMOVED lines=15> */
.L_x_554:
[----:B------:R-:W-:Y:S05]  /*1c680*/  BSYNC B0 ;  /* 0x0000000000007941 */ /* 0x000fea0003800000 */
.L_x_553:
        /* <DEDUP_REMOVED lines=15> */
.L_x_556:
[----:B------:R-:W-:Y:S05]  /*1c780*/  BSYNC B0 ;  /* 0x0000000000007941 */ /* 0x000fea0003800000 */
.L_x_555:
[----:B------:R-:W-:Y:S01]  /*1c790*/  ISETP.GE.AND P0, PT, R234, UR11, PT ;  /* 0x0000000bea007c0c */ /* 0x000fe2000bf06270 */
[----:B------:R-:W-:-:S12]  /*1c7a0*/  BSSY B0, `(.L_x_557) ;  /* 0x000000d000007945 */ /* 0x000fd80003800000 */
        /* <DEDUP_REMOVED lines=12> */
.L_x_558:
[----:B------:R-:W-:Y:S05]  /*1c870*/  BSYNC B0 ;  /* 0x0000000000007941 */ /* 0x000fea0003800000 */
.L_x_557:
        /* <DEDUP_REMOVED lines=14> */
.L_x_560:
[----:B------:R-:W-:Y:S05]  /*1c960*/  BSYNC B0 ;  /* 0x0000000000007941 */ /* 0x000fea0003800000 */
.L_x_559:
        /* <DEDUP_REMOVED lines=14> */
.L_x_562:
[----:B------:R-:W-:Y:S05]  /*1ca50*/  BSYNC B0 ;  /* 0x0000000000007941 */ /* 0x000fea0003800000 */
.L_x_561:
[----:B------:R-:W-:-:S13]  /*1ca60*/  ISETP.GE.AND P0, PT, R231, UR11, PT ;  /* 0x0000000be7007c0c */ /* 0x000fda000bf06270 */
        /* <DEDUP_REMOVED lines=12> */
.L_x_563:
        /* <DEDUP_REMOVED lines=13> */
.L_x_2121:


//--------------------- .text._ZN5flash16flash_fwd_kernelI23Flash_fwd_kernel_traitsILi64ELi128ELi128ELi4ELb0ELb0EN7cutlass6half_tE19Flash_kernel_traitsILi64ELi128ELi128ELi4ES3_EELb0ELb0ELb1ELb0ELb0ELb0ELb0ELb0EEEvNS_16Flash_fwd_paramsE --------------------------
	.section	.text._ZN5flash16flash_fwd_kernelI23Flash_fwd_kernel_traitsILi64ELi128ELi128ELi4ELb0ELb0EN7cutlass6half_tE19Flash_kernel_traitsILi64ELi128ELi128ELi4ES3_EELb0ELb0ELb1ELb0ELb0ELb0ELb0ELb0EEEvNS_16Flash_fwd_paramsE,"ax",@progbits
	.sectioninfo	@"SHI_REGISTERS=255"
	.align	128
        .global         _ZN5flash16flash_fwd_kernelI23Flash_fwd_kernel_traitsILi64ELi128ELi128ELi4ELb0ELb0EN7cutlass6half_tE19Flash_kernel_traitsILi64ELi128ELi128ELi4ES3_EELb0ELb0ELb1ELb0ELb0ELb0ELb0ELb0EEEvNS_16Flash_fwd_paramsE
        .type           _ZN5flash16flash_fwd_kernelI23Flash_fwd_kernel_traitsILi64ELi128ELi128ELi4ELb0ELb0EN7cutlass6half_tE19Flash_kernel_traitsILi64ELi128ELi128ELi4ES3_EELb0ELb0ELb1ELb0ELb0ELb0ELb0ELb0EEEvNS_16Flash_fwd_paramsE,@function
        .size           _ZN5flash16flash_fwd_kernelI23Flash_fwd_kernel_traitsILi64ELi128ELi128ELi4ELb0ELb0EN7cutlass6half_tE19Flash_kernel_traitsILi64ELi128ELi128ELi4ES3_EELb0ELb0ELb1ELb0ELb0ELb0ELb0ELb0EEEvNS_16Flash_fwd_paramsE,(.L_x_2122 - _ZN5flash16flash_fwd_kernelI23Flash_fwd_kernel_traitsILi64ELi128ELi128ELi4ELb0ELb0EN7cutlass6half_tE19Flash_kernel_traitsILi64ELi128ELi128ELi4ES3_EELb0ELb0ELb1ELb0ELb0ELb0ELb0ELb0EEEvNS_16Flash_fwd_paramsE)
        .other          _ZN5flash16flash_fwd_kernelI23Flash_fwd_kernel_traitsILi64ELi128ELi128ELi4ELb0ELb0EN7cutlass6half_tE19Flash_kernel_traitsILi64ELi128ELi128ELi4ES3_EELb0ELb0ELb1ELb0ELb0ELb0ELb0ELb0EEEvNS_16Flash_fwd_paramsE,@"STO_CUDA_ENTRY STV_DEFAULT"
_ZN5flash16flash_fwd_kernelI23Flash_fwd_kernel_traitsILi64ELi128ELi128ELi4ELb0ELb0EN7cutlass6half_tE19Flash_kernel_traitsILi64ELi128ELi128ELi4ES3_EELb0ELb0ELb1ELb0ELb0ELb0ELb0ELb0EEEvNS_16Flash_fwd_paramsE:
.text._ZN5flash16flash_fwd_kernelI23Flash_fwd_kernel_traitsILi64ELi128ELi128ELi4ELb0ELb0EN7cutlass6half_tE19Flash_kernel_traitsILi64ELi128ELi128ELi4ES3_EELb0ELb0ELb1ELb0ELb0ELb0ELb0ELb0EEEvNS_16Flash_fwd_paramsE:
        /* <DEDUP_REMOVED lines=14> */
[----:B------:R-:W-:Y:S02]  /*00e0*/  UISETP.NE.AND UP3, UPT, UR7, URZ, UPT ;  /* 0x0000003f0700728c */ /* 0x000fe4000bf65270 */
[----:B-1----:R-:W-:-:S02]  /*00f0*/  UIMAD.WIDE UR10, UR6, UR30, UR10 ;  /* 0x0000001e060a72a5 */ /* 0x002fc4000f8e020a */
[----:B------:R-:W-:Y:S02]  /*0100*/  UISETP.EQ.U32.AND UP1, UPT, URZ, UR8, UPT ;  /* 0x000000083f00728c */ /* 0x000fe4000bf22070 */
[----:B------:R-:W-:Y:S02]  /*0110*/  UISETP.NE.AND.EX UP0, UPT, URZ, UR5, UPT, UP0 ;  /* 0x000000053f00728c */ /* 0x000fe4000bf05300 */
[----:B------:R-:W-:Y:S01]  /*0120*/  IMAD.U32 R2, RZ, RZ, UR10 ;  /* 0x0000000aff027e24 */ /* 0x000fe2000f8e00ff */
[----:B------:R-:W-:Y:S01]  /*0130*/  UISETP.EQ.OR.EX UP1, UPT, URZ, UR9, !UP3, UP1 ;  /* 0x000000093f00728c */ /* 0x000fe2000df22710 */
[----:B------:R-:W-:Y:S01]  /*0140*/  IMAD.U32 R3, RZ, RZ, UR11 ;  /* 0x0000000bff037e24 */ /* 0x000fe2000f8e00ff */
[----:B------:R-:W-:Y:S01]  /*0150*/  ULDC.64 UR4, c[0x0][0x250] ;  /* 0x0000940000047ab9 */ /* 0x000fe20000000a00 */
[----:B------:R-:W-:Y:S01]  /*0160*/  PLOP3.LUT P1, PT, PT, PT, UP0, 0x80, 0x0 ;  /* 0x000000000000781c */ /* 0x000fe20003f2f008 */
[----:B------:R-:W-:Y:S02]  /*0170*/  ULDC.64 UR8, c[0x0][0x248] ;  /* 0x0000920000087ab9 */ /* 0x000fe40000000a00 */
[----:B------:R1:W2:Y:S04]  /*0180*/  @P0 LDG.E R7, [R2.64] ;  /* 0x0000003202070981 */ /* 0x0002a8000c1e1900 */
[----:B------:R1:W3:Y:S01]  /*0190*/  @P0 LDG.E R6, [R2.64+0x4] ;  /* 0x0000043202060981 */ /* 0x0002e2000c1e1900 */
[----:B------:R-:W-:Y:S01]  /*01a0*/  PLOP3.LUT P2, PT, PT, PT, UP1, 0x80, 0x0 ;  /* 0x000000000000781c */ /* 0x000fe20003f4f018 */
[----:B------:R-:W-:-:S02]  /*01b0*/  @UP0 UIMAD.WIDE UR4, UR6, UR30, UR4 ;  /* 0x0000001e060402a5 */ /* 0x000fc4000f8e0204 */
[----:B------:R-:W-:-:S04]  /*01c0*/  UIMAD.WIDE UR8, UR6, UR30, UR8 ;  /* 0x0000001e060872a5 */ /* 0x000fc8000f8e0208 */
[----:B------:R-:W-:Y:S02]  /*01d0*/  IMAD.U32 R4, RZ, RZ, UR4 ;  /* 0x00000004ff047e24 */ /* 0x000fe4000f8e00ff */
[----:B------:R-:W-:-:S05]  /*01e0*/  IMAD.U32 R5, RZ, RZ, UR5 ;  /* 0x00000005ff057e24 */ /* 0x000fca000f8e00ff */
[----:B------:R-:W4:Y:S01]  /*01f0*/  @P1 LDG.E R4, [R4.64] ;  /* 0x0000003204041981 */ /* 0x000f22000c1e1900 */
        /* <DEDUP_REMOVED lines=11> */
[----:B------:R-:W-:-:S03]  /*02b0*/  ISETP.NE.AND.EX P0, PT, RZ, c[0x0][0x24c], PT, P0 ;  /* 0x00009300ff007a0c */ /* 0x000fc60003f05300 */
[----:B----4-:R3:W4:Y:S01]  /*02c0*/  @P1 R2UR UR15, R4 ;  /* 0x00000000040f13c2 */ /* 0x01072200000e0000 */
[----:B--2---:R-:W-:-:S07]  /*02d0*/  @UP2 UIADD3 UR35, UR35, -UR32, URZ ;  /* 0x8000002023232290 */ /* 0x004fce000fffe03f */
[----:B-----5:R3:W2:Y:S01]  /*02e0*/  @!P2 R2UR UR17, R0 ;  /* 0x000000000011a3c2 */ /* 0x0206a200000e0000 */
[----:B------:R-:W-:Y:S01]  /*02f0*/  @!UP2 ULDC UR35, c[0x0][0x214] ;  /* 0x000085000023aab9 */ /* 0x000fe20000000800 */
        /* <DEDUP_REMOVED lines=8> */
.L_x_564:
[----:B------:R-:W-:Y:S02]  /*0380*/  ULDC UR7, c[0x0][0x218] ;  /* 0x0000860000077ab9 */ /* 0x000fe40000000800 */
.L_x_565:
        /* <DEDUP_REMOVED lines=52> */
[----:B------:R-:W-:Y:S01]  /*06d0*/  BSSY B0, `(.L_x_567) ;  /* 0x0000042000007945 */ /* 0x000fe20003800000 */
[----:B------:R-:W-:Y:S01]  /*06e0*/  UIADD3 UR35, -UR10, UR35, URZ ;  /* 0x000000230a237290 */ /* 0x000fe2000fffe13f */
[----:B------:R-:W-:Y:S01]  /*06f0*/  LOP3.LUT R0, R4, 0xfffffff8, RZ, 0xc0, !PT ;  /* 0xfffffff804007812 */ /* 0x000fe200078ec0ff */
[----:B------:R-:W-:Y:S01]  /*0700*/  UMOV UR20, URZ ;  /* 0x0000003f00147c82 */ /* 0x000fe20008000000 */
[----:B------:R-:W-:Y:S01]  /*0710*/  SHF.R.S32.HI R4, RZ, 0x3, R4 ;  /* 0x00000003ff047819 */ /* 0x000fe20000011404 */
[----:B------:R-:W-:-:S02]  /*0720*/  @UP0 UIMAD.WIDE.U32 UR16, UR32, UR4, URZ ;  /* 0x00000004201002a5 */ /* 0x000fc4000f8e003f */
[----:B------:R-:W-:Y:S01]  /*0730*/  @!UP0 USHF.R.S32.HI UR11, URZ, 0x1f, UR6 ;  /* 0x0000001f3f0b8899 */ /* 0x000fe20008011406 */
[----:B------:R-:W-:Y:S01]  /*0740*/  IMAD.IADD R14, R27, 0x1, -R0 ;  /* 0x000000011b0e7824 */ /* 0x000fe200078e0a00 */
[----:B------:R-:W-:Y:S01]  /*0750*/  @UP0 UIMAD UR7, UR32, UR5, UR17 ;  /* 0x00000005200702a4 */ /* 0x000fe2000f8e0211 */
[----:B------:R-:W-:Y:S01]  /*0760*/  SHF.R.S32.HI R5, RZ, 0x1f, R4 ;  /* 0x0000001fff057819 */ /* 0x000fe20000011404 */
[----:B------:R-:W-:Y:S01]  /*0770*/  @!UP0 UIMAD.WIDE.U32 UR14, UR6, UR12, URZ ;  /* 0x0000000c060e82a5 */ /* 0x000fe2000f8e003f */
[----:B------:R-:W-:Y:S01]  /*0780*/  IMAD.SHL.U32 R0, R14, 0x8, RZ ;  /* 0x000000080e007824 */ /* 0x000fe200078e00ff */
[----:B------:R-:W-:Y:S01]  /*0790*/  ULDC.64 UR4, c[0x0][0x1f0] ;  /* 0x00007c0000047ab9 */ /* 0x000fe20000000a00 */
[----:B------:R-:W-:Y:S01]  /*07a0*/  ISETP.GE.AND P4, PT, R4, UR35, PT ;  /* 0x0000002304007c0c */ /* 0x000fe2000bf86270 */
[----:B------:R-:W-:Y:S02]  /*07b0*/  UIMAD UR8, UR8, UR4, URZ ;  /* 0x00000004080872a4 */ /* 0x000fe4000f8e023f */
[----:B------:R-:W-:Y:S01]  /*07c0*/  @!UP0 UIMAD UR4, UR11, UR12, URZ ;  /* 0x0000000c0b0482a4 */ /* 0x000fe2000f8e023f */
[----:B------:R-:W-:Y:S01]  /*07d0*/  ISETP.GE.AND P1, PT, R0, c[0x0][0x220], PT ;  /* 0x0000880000007a0c */ /* 0x000fe20003f26270 */
[----:B------:R-:W-:-:S02]  /*07e0*/  ULDC.U8 UR17, c[0x0][0x328] ;  /* 0x0000ca0000117ab9 */ /* 0x000fc40000000000 */
[----:B------:R-:W-:Y:S02]  /*07f0*/  ULDC.U8 UR12, c[0x0][0x329] ;  /* 0x0000ca40000c7ab9 */ /* 0x000fe40000000000 */
[----:B------:R-:W-:Y:S02]  /*0800*/  UISETP.NE.AND UP1, UPT, UR12, URZ, UPT ;  /* 0x0000003f0c00728c */ /* 0x000fe4000bf25270 */
[----:B------:R-:W-:Y:S02]  /*0810*/  UISETP.NE.AND UP2, UPT, UR17, URZ, UPT ;  /* 0x0000003f1100728c */ /* 0x000fe4000bf45270 */
[----:B------:R-:W-:Y:S02]  /*0820*/  UIMAD UR5, UR9, UR5, UR8 ;  /* 0x00000005090572a4 */ /* 0x000fe4000f8e0208 */
[----:B------:R-:W-:Y:S02]  /*0830*/  UISETP.NE.OR UP3, UPT, UR12, URZ, !UP2 ;  /* 0x0000003f0c00728c */ /* 0x000fe4000d765670 */
[----:B------:R-:W-:-:S02]  /*0840*/  ULDC UR11, c[0x0][0x214] ;  /* 0x00008500000b7ab9 */ /* 0x000fc40000000800 */
[----:B------:R-:W-:Y:S02]  /*0850*/  @UP0 UMOV UR12, UR16 ;  /* 0x00000010000c0c82 */ /* 0x000fe40008000000 */
[----:B------:R-:W-:Y:S02]  /*0860*/  @UP1 ULDC UR18, c[0x0][0x210] ;  /* 0x0000840000121ab9 */ /* 0x000fe40000000800 */
[----:B------:R-:W-:Y:S02]  /*0870*/  ULDC UR8, c[0x0][0x234] ;  /* 0x00008d0000087ab9 */ /* 0x000fe40000000800 */
[----:B------:R-:W-:Y:S02]  /*0880*/  @!UP0 UMOV UR12, UR14 ;  /* 0x0000000e000c8c82 */ /* 0x000fe40008000000 */
[----:B------:R-:W-:Y:S01]  /*0890*/  @UP1 UIMAD UR14, UR18, UR11, URZ ;  /* 0x0000000b120e12a4 */ /* 0x000fe2000f8e023f */
[----:B------:R-:W-:Y:S01]  /*08a0*/  IADD3 R2, P0, R0, UR12, RZ ;  /* 0x0000000c00027c10 */ /* 0x000fe2000ff1e0ff */
[----:B------:R-:W-:-:S02]  /*08b0*/  @!UP1 USEL UR14, UR11, UR8, !UP2 ;  /* 0x000000080b0e9287 */ /* 0x000fc4000d000000 */
[----:B------:R-:W-:Y:S02]  /*08c0*/  @!UP0 UIMAD UR13, UR6, UR13, UR4 ;  /* 0x0000000d060d82a4 */ /* 0x000fe4000f8e0204 */
[----:B------:R-:W-:Y:S02]  /*08d0*/  @UP1 UMOV UR16, 0x1 ;  /* 0x0000000100101882 */ /* 0x000fe40000000000 */
[----:B------:R-:W-:Y:S02]  /*08e0*/  ULDC UR4, c[0x0][0x1c0] ;  /* 0x0000700000047ab9 */ /* 0x000fe40000000800 */
[----:B------:R-:W-:Y:S02]  /*08f0*/  @!UP1 UIMAD UR16, UR14, UR4, URZ ;  /* 0x000000040e1092a4 */ /* 0x000fe4000f8e023f */
[----:B------:R-:W-:Y:S02]  /*0900*/  @!UP0 UIADD3 UR7, UR15, UR13, URZ ;  /* 0x0000000d0f078290 */ /* 0x000fe4000fffe03f */
[----:B------:R-:W-:-:S02]  /*0910*/  @!UP3 UIMAD UR18, UR6, UR11, URZ ;  /* 0x0000000b0612b2a4 */ /* 0x000fc4000f8e023f */
[----:B------:R-:W-:Y:S02]  /*0920*/  UIMAD UR16, UR6, UR16, URZ ;  /* 0x00000010061072a4 */ /* 0x000fe4000f8e023f */
[----:B------:R-:W-:Y:S01]  /*0930*/  @!UP3 USEL UR18, UR18, UR32, !UP0 ;  /* 0x000000201212b287 */ /* 0x000fe2000c000000 */
[----:B------:R-:W-:Y:S01]  /*0940*/  LEA.HI.X.SX32 R3, R0, UR7, 0x1, P0 ;  /* 0x0000000700037c11 */ /* 0x000fe200080f0eff */
[----:B------:R-:W-:Y:S01]  /*0950*/  @UP1 ULDC UR17, c[0x0][0x210] ;  /* 0x0000840000111ab9 */ /* 0x000fe20000000800 */
[----:B------:R-:W-:Y:S01]  /*0960*/  ISETP.GE.OR P0, PT, R4, UR35, P1 ;  /* 0x0000002304007c0c */ /* 0x000fe20008f06670 */
[----:B------:R-:W-:Y:S02]  /*0970*/  USEL UR16, UR16, URZ, UP3 ;  /* 0x0000003f10107287 */ /* 0x000fe40009800000 */
[----:B------:R-:W-:Y:S01]  /*0980*/  @!UP1 UMOV UR17, 0x1 ;  /* 0x0000000100119882 */ /* 0x000fe20000000000 */
[----:B-1----:R-:W-:Y:S01]  /*0990*/  IMAD.WIDE.U32 R8, R8, c[0x0][0x1f0], R2 ;  /* 0x00007c0008087a25 */ /* 0x002fe200078e0002 */
[----:B------:R-:W-:-:S02]  /*09a0*/  UIMAD UR10, UR10, UR17, URZ ;  /* 0x000000110a0a72a4 */ /* 0x000fc4000f8e023f */
[----:B------:R-:W-:Y:S01]  /*09b0*/  UIMAD UR16, UR9, UR14, UR16 ;  /* 0x0000000e091072a4 */ /* 0x000fe2000f8e0210 */
[----:B------:R-:W-:Y:S01]  /*09c0*/  IMAD.U32 R2, RZ, RZ, UR33 ;  /* 0x00000021ff027e24 */ /* 0x000fe2000f8e00ff */
[----:B------:R-:W-:Y:S01]  /*09d0*/  @!UP3 UMOV UR20, UR18 ;  /* 0x000000120014bc82 */ /* 0x000fe20008000000 */
[----:B------:R-:W-:Y:S01]  /*09e0*/  IADD3 R7, R9, UR5, RZ ;  /* 0x0000000509077c10 */ /* 0x000fe2000fffe0ff */
[----:B------:R-:W-:Y:S01]  /*09f0*/  UMOV UR21, URZ ;  /* 0x0000003f00157c82 */ /* 0x000fe20008000000 */
[----:B------:R-:W-:Y:S01]  /*0a00*/  IMAD.WIDE R2, R2, 0x80, R4 ;  /* 0x0000008002027825 */ /* 0x000fe200078e0204 */
        /* <DEDUP_REMOVED lines=14> */
.L_x_568:
[----:B------:R-:W-:Y:S05]  /*0af0*/  BSYNC B0 ;  /* 0x0000000000007941 */ /* 0x000fea0003800000 */
.L_x_567:
        /* <DEDUP_REMOVED lines=16> */
.L_x_570:
[----:B------:R-:W-:Y:S05]  /*0c00*/  BSYNC B0 ;  /* 0x0000000000007941 */ /* 0x000fea0003800000 */
.L_x_569:
        /* <DEDUP_REMOVED lines=17> */
.L_x_572:
[----:B------:R-:W-:Y:S05]  /*0d20*/  BSYNC B0 ;  /* 0x0000000000007941 */ /* 0x000fea0003800000 */
.L_x_571:
        /* <DEDUP_REMOVED lines=16> */
.L_x_574:
[----:B------:R-:W-:Y:S05]  /*0e30*/  BSYNC B0 ;  /* 0x0000000000007941 */ /* 0x000fea0003800000 */
.L_x_573:
        /* <DEDUP_REMOVED lines=17> */
.L_x_576:
[----:B------:R-:W-:Y:S05]  /*0f50*/  BSYNC B0 ;  /* 0x0000000000007941 */ /* 0x000fea0003800000 */
.L_x_575:
        /* <DEDUP_REMOVED lines=17> */
.L_x_578:
[----:B------:R-:W-:Y:S05]  /*1070*/  BSYNC B0 ;  /* 0x0000000000007941 */ /* 0x000fea0003800000 */
.L_x_577:
        /* <DEDUP_REMOVED lines=16> */
.L_x_580:
[----:B------:R-:W-:Y:S05]  /*1180*/  BSYNC B0 ;  /* 0x0000000000007941 */ /* 0x000fea0003800000 */
.L_x_579:
        /* <DEDUP_REMOVED lines=15> */
.L_x_582:
[----:B------:R-:W-:Y:S05]  /*1280*/  BSYNC B0 ;  /* 0x0000000000007941 */ /* 0x000fea0003800000 */
.L_x_581:
[C---:B------:R-:W-:Y:S02]  /*1290*/  ISETP.NE.OR P1, PT, R14.reuse, RZ, P4 ;  /* 0x000000ff0e00720c */ /* 0x040fe40002725670 */
[----:B------:R-:W-:Y:S02]  /*12a0*/  ISETP.NE.AND P4, PT, R23, RZ, PT ;  /* 0x000000ff1700720c */ /* 0x000fe40003f85270 */
[C---:B------:R-:W-:Y:S02]  /*12b0*/  ISETP.NE.OR P3, PT, R14.reuse, RZ, P3 ;  /* 0x000000ff0e00720c */ /* 0x040fe40001f65670 */
[----:B------:R-:W-:-:S07]  /*12c0*/  ISETP.NE.OR P4, PT, R14, RZ, P4 ;  /* 0x000000ff0e00720c */ /* 0x000fce0002785670 */
        /* <DEDUP_REMOVED lines=15> */
[----:B------:R-:W-:Y:S02]  /*13c0*/  ISETP.NE.OR P2, PT, R14, RZ, P2 ;  /* 0x000000ff0e00720c */ /* 0x000fe40001745670 */
[----:B------:R-:W-:-:S04]  /*13d0*/  ISETP.NE.AND P1, PT, R21, RZ, PT ;  /* 0x000000ff1500720c */ /* 0x000fc80003f25270 */
[----:B------:R-:W-:Y:S01]  /*13e0*/  ISETP.NE.OR P1, PT, R14, RZ, P1 ;  /* 0x000000ff0e00720c */ /* 0x000fe20000f25670 */
[----:B-1----:R-:W-:Y:S02]  /*13f0*/  @!P0 IMAD.MOV.U32 R0, RZ, RZ, 0x7f800000 ;  /* 0x7f800000ff008424 */ /* 0x002fe400078e00ff */
[----:B------:R-:W-:-:S03]  /*1400*/  @!P4 IMAD R4, R19, UR17, RZ ;  /* 0x000000111304cc24 */ /* 0x000fc6000f8e02ff */
[----:B------:R1:W-:Y:S02]  /*1410*/  @!P0 STG.E [R2.64], R0 ;  /* 0x0000000002008986 */ /* 0x0003e4000c101932 */
        /* <DEDUP_REMOVED lines=12> */
[----:B------:R-:W-:Y:S02]  /*14e0*/  ISETP.NE.OR P0, PT, R14, RZ, P5 ;  /* 0x000000ff0e00720c */ /* 0x000fe40002f05670 */
[----:B------:R-:W-:-:S04]  /*14f0*/  @!P2 IADD3 R0, P5, R2, UR10, RZ ;  /* 0x0000000a0200ac10 */ /* 0x000fc8000ffbe0ff */
[----:B------:R-:W-:Y:S02]  /*1500*/  @!P2 LEA.HI.X.SX32 R2, R2, UR4, 0x1, P5 ;  /* 0x000000040202ac11 */ /* 0x000fe4000a8f0eff */
[----:B------:R-:W-:-:S04]  /*1510*/  @!P2 LEA R6, P5, R0, c[0x0][0x200], 0x2 ;  /* 0x000080000006aa11 */ /* 0x000fc800078a10ff */
[----:B------:R-:W-:Y:S01]  /*1520*/  @!P2 LEA.HI.X R7, R0, c[0x0][0x204], R2, 0x2, P5 ;  /* 0x000081000007aa11 */ /* 0x000fe200028f1402 */
[----:B------:R-:W-:Y:S01]  /*1530*/  @!P0 IMAD R2, R15, UR17, RZ ;  /* 0x000000110f028c24 */ /* 0x000fe2000f8e02ff */
[----:B------:R-:W-:-:S04]  /*1540*/  @!P1 IADD3 R0, P5, R3, UR10, RZ ;  /* 0x0000000a03009c10 */ /* 0x000fc8000ffbe0ff */
[----:B------:R-:W-:Y:S01]  /*1550*/  @!P1 LEA.HI.X.SX32 R3, R3, UR4, 0x1, P5 ;  /* 0x0000000403039c11 */ /* 0x000fe2000a8f0eff */
[----:B-1----:R-:W-:Y:S01]  /*1560*/  @!P2 IMAD.MOV.U32 R10, RZ, RZ, 0x7f800000 ;  /* 0x7f800000ff0aa424 */ /* 0x002fe200078e00ff */
        /* <DEDUP_REMOVED lines=13> */
[----:B------:R-:W-:-:S13]  /*1640*/  ISETP.NE.OR P0, PT, R14, RZ, P6 ;  /* 0x000000ff0e00720c */ /* 0x000fda0003705670 */
        /* <DEDUP_REMOVED lines=9> */
.L_x_566:
        /* <DEDUP_REMOVED lines=9> */
[----:B------:R-:W-:Y:S02]  /*1770*/  @!UP0 UIMAD UR16, UR16, UR12, URZ ;  /* 0x0000000c101082a4 */ /* 0x000fe4000f8e023f */
[----:B------:R-:W-:-:S02]  /*1780*/  ULDC.64 UR4, c[0x0][0x198] ;  /* 0x0000660000047ab9 */ /* 0x000fc40000000a00 */
[----:B------:R-:W-:Y:S02]  /*1790*/  @!UP0 UIMAD.WIDE.U32 UR20, UR6, UR12, URZ ;  /* 0x0000000c061482a5 */ /* 0x000fe4000f8e003f */
[----:B------:R-:W-:Y:S02]  /*17a0*/  @UP1 UIMAD.WIDE.U32 UR24, UR18, UR4, URZ ;  /* 0x00000004121812a5 */ /* 0x000fe4000f8e003f */
[----:B------:R-:W-:Y:S02]  /*17b0*/  @!UP0 UIMAD UR13, UR6, UR13, UR16 ;  /* 0x0000000d060d82a4 */ /* 0x000fe4000f8e0210 */
[----:B------:R-:W-:Y:S02]  /*17c0*/  @UP1 UIMAD UR12, UR18, UR5, UR25 ;  /* 0x00000005120c12a4 */ /* 0x000fe4000f8e0219 */
[----:B------:R-:W-:Y:S02]  /*17d0*/  @!UP0 UIADD3 UR14, UR21, UR13, URZ ;  /* 0x0000000d150e8290 */ /* 0x000fe4000fffe03f */
[----:B------:R-:W-:-:S02]  /*17e0*/  @UP0 UMOV UR18, UR22 ;  /* 0x0000001600120c82 */ /* 0x000fc40008000000 */
[----:B------:R-:W-:Y:S02]  /*17f0*/  @!UP0 UMOV UR18, UR20 ;  /* 0x0000001400128c82 */ /* 0x000fe40008000000 */
[----:B------:R-:W-:Y:S01]  /*1800*/  @UP1 UMOV UR16, UR24 ;  /* 0x0000001800101c82 */ /* 0x000fe20008000000 */
[----:B------:R-:W-:Y:S05]  /*1810*/  @P0 BRA `(.L_x_583) ;  /* 0x000000d000000947 */ /* 0x000fea0003800000 */
[----:B------:R-:W-:Y:S02]  /*1820*/  USHF.R.S32.HI UR13, URZ, 0x1f, UR15 ;  /* 0x0000001f3f0d7899 */ /* 0x000fe4000801140f */
[----:B------:R-:W-:Y:S02]  /*1830*/  ULDC.64 UR4, c[0x0][0x198] ;  /* 0x0000660000047ab9 */ /* 0x000fe40000000a00 */
[----:B------:R-:W-:Y:S02]  /*1840*/  UIMAD UR13, UR13, UR4, URZ ;  /* 0x000000040d0d72a4 */ /* 0x000fe4000f8e023f */
[----:B------:R-:W-:Y:S02]  /*1850*/  USHF.R.S32.HI UR12, URZ, 0x1f, UR6 ;  /* 0x0000001f3f0c7899 */ /* 0x000fe40008011406 */
[----:B------:R-:W-:-:S02]  /*1860*/  UIMAD.WIDE.U32 UR20, UR15, UR4, URZ ;  /* 0x000000040f1472a5 */ /* 0x000fc4000f8e003f */
        /* <DEDUP_REMOVED lines=8> */
.L_x_583:
[----:B------:R-:W-:Y:S01]  /*18f0*/  IABS R0, c[0x0][0x1c8] ;  /* 0x0000720000007a13 */ /* 0x000fe20000000000 */
[----:B------:R-:W1:Y:S01]  /*1900*/  S2R R5, SR_CTAID.Z ;  /* 0x0000000000057919 */ /* 0x000e620000002700 */
[----:B------:R-:W-:Y:S02]  /*1910*/  ULDC UR4, c[0x0][0x1c8] ;  /* 0x0000720000047ab9 */ /* 0x000fe40000000800 */
[----:B------:R-:W-:Y:S01]  /*1920*/  ULOP3.LUT UR4, UR9, UR4, URZ, 0x3c, !UPT ;  /* 0x0000000409047292 */ /* 0x000fe2000f8e3c3f */
[----:B------:R-:W-:Y:S01]  /*1930*/  IMAD.MOV.U32 R4, RZ, RZ, R0 ;  /* 0x000000ffff047224 */ /* 0x000fe200078e0000 */
[----:B------:R-:W-:Y:S02]  /*1940*/  @UP1 UIADD3 UR17, UR15, UR17, URZ ;  /* 0x000000110f111290 */ /* 0x000fe4000fffe03f */
[----:B------:R-:W-:Y:S01]  /*1950*/  USHF.R.S32.HI UR13, URZ, 0x1f, UR9 ;  /* 0x0000001f3f0d7899 */ /* 0x000fe20008011409 */
[----:B------:R-:W2:Y:S01]  /*1960*/  I2F.RP R2, R4 ;  /* 0x0000000400027306 */ /* 0x000ea20000209400 */
[----:B------:R-:W-:Y:S01]  /*1970*/  ISETP.LE.AND P2, PT, RZ, UR4, PT ;  /* 0x00000004ff007c0c */ /* 0x000fe2000bf43270 */
[----:B------:R-:W-:-:S02]  /*1980*/  ULDC.64 UR4, c[0x0][0x1a0] ;  /* 0x0000680000047ab9 */ /* 0x000fc40000000a00 */
        /* <DEDUP_REMOVED lines=36> */
.L_x_584:
[----:B------:R-:W-:Y:S01]  /*1bd0*/  SHF.R.S32.HI R19, RZ, 0x1f, R27 ;  /* 0x0000001fff137819 */ /* 0x000fe2000001141b */
[----:B------:R-:W1:Y:S01]  /*1be0*/  S2R R10, SR_CTAID.Z ;  /* 0x00000000000a7919 */ /* 0x000e620000002700 */
[----:B------:R-:W-:Y:S01]  /*1bf0*/  UIADD3 UR6, -UR10, UR35, URZ ;  /* 0x000000230a067290 */ /* 0x000fe2000fffe13f */
[----:B------:R-:W-:Y:S01]  /*1c00*/  IMAD.U32 R6, RZ, RZ, UR33 ;  /* 0x00000021ff067e24 */ /* 0x000fe2000f8e00ff */
[CC--:B------:R-:W-:Y:S01]  /*1c10*/  LEA.HI R0, R19.reuse, R27.reuse, RZ, 0x3 ;  /* 0x0000001b13007211 */ /* 0x0c0fe200078f18ff */
[----:B------:R-:W-:Y:S01]  /*1c20*/  ULDC.64 UR4, c[0x0][0x1a8] ;  /* 0x00006a0000047ab9 */ /* 0x000fe20000000a00 */
[-C--:B------:R-:W-:Y:S01]  /*1c30*/  LEA.HI R4, R19, R27.reuse, RZ, 0x6 ;  /* 0x0000001b13047211 */ /* 0x080fe200078f30ff */
[----:B------:R-:W-:Y:S01]  /*1c40*/  UIMAD UR4, UR13, UR4, URZ ;  /* 0x000000040d0472a4 */ /* 0x000fe2000f8e023f */
[----:B------:R-:W-:Y:S01]  /*1c50*/  SHF.R.S32.HI R14, RZ, 0x3, R0 ;  /* 0x00000003ff0e7819 */ /* 0x000fe20000011400 */
[----:B------:R-:W-:Y:S01]  /*1c60*/  BSSY B0, `(.L_x_585) ;  /* 0x0000028000007945 */ /* 0x000fe20003800000 */
[----:B------:R-:W-:Y:S01]  /*1c70*/  LOP3.LUT R0, R0, 0xfffffff8, RZ, 0xc0, !PT ;  /* 0xfffffff800007812 */ /* 0x000fe200078ec0ff */
[----:B------:R-:W-:Y:S01]  /*1c80*/  IMAD.SHL.U32 R4, R4, 0x8, RZ ;  /* 0x0000000804047824 */ /* 0x000fe200078e00ff */
[----:B------:R-:W-:Y:S01]  /*1c90*/  UIMAD UR4, UR9, UR5, UR4 ;  /* 0x00000005090472a4 */ /* 0x000fe2000f8e0204 */
[----:B------:R-:W-:Y:S01]  /*1ca0*/  IMAD.SHL.U32 R2, R14, 0x40, RZ ;  /* 0x000000400e027824 */ /* 0x000fe200078e00ff */
[----:B------:R-:W-:Y:S01]  /*1cb0*/  SHF.R.S32.HI R15, RZ, 0x1f, R14 ;  /* 0x0000001fff0f7819 */ /* 0x000fe2000001140e */
[----:B------:R-:W-:Y:S01]  /*1cc0*/  IMAD.IADD R25, R27, 0x1, -R0 ;  /* 0x000000011b197824 */ /* 0x000fe200078e0a00 */
[----:B------:R-:W-:-:S02]  /*1cd0*/  LEA.HI R26, R19, R27, RZ, 0x5 ;  /* 0x0000001b131a7211 */ /* 0x000fc400078f28ff */
[----:B------:R-:W-:Y:S01]  /*1ce0*/  LOP3.LUT R0, R2, 0x1c0, RZ, 0xc0, !PT ;  /* 0x000001c002007812 */ /* 0x000fe200078ec0ff */
[----:B------:R-:W-:Y:S01]  /*1cf0*/  IMAD.SHL.U32 R28, R25, 0x8, RZ ;  /* 0x00000008191c7824 */ /* 0x000fe200078e00ff */
[----:B------:R-:W-:Y:S01]  /*1d00*/  SHF.R.S32.HI R13, RZ, 0x1f, R12 ;  /* 0x0000001fff0d7819 */ /* 0x000fe2000001140c */
[----:B------:R-:W-:Y:S01]  /*1d10*/  IMAD.WIDE R6, R6, 0x80, R14 ;  /* 0x0000008006067825 */ /* 0x000fe200078e020e */
[----:B------:R-:W-:Y:S02]  /*1d20*/  SHF.R.U32.HI R3, RZ, 0x3, R0 ;  /* 0x00000003ff037819 */ /* 0x000fe40000011600 */
[--C-:B------:R-:W-:Y:S02]  /*1d30*/  SHF.R.S32.HI R29, RZ, 0x1f, R28.reuse ;  /* 0x0000001fff1d7819 */ /* 0x100fe4000001141c */
[----:B------:R-:W-:Y:S02]  /*1d40*/  LOP3.LUT R0, R0, 0x38, R28, 0xf8, !PT ;  /* 0x0000003800007812 */ /* 0x000fe400078ef81c */
[----:B------:R-:W-:Y:S01]  /*1d50*/  IADD3 R2, P0, R28, UR18, RZ ;  /* 0x000000121c027c10 */ /* 0x000fe2000ff1e0ff */
[----:B------:R2:W-:Y:S01]  /*1d60*/  STL.64 [R1+0xc0], R28 ;  /* 0x0000c01c01007387 */ /* 0x0005e20000100a00 */
[----:B------:R-:W-:-:S02]  /*1d70*/  LOP3.LUT R0, R0, R3, RZ, 0x3c, !PT ;  /* 0x0000000300007212 */ /* 0x000fc400078e3cff */
[----:B------:R-:W-:Y:S02]  /*1d80*/  IADD3.X R3, R29, UR14, RZ, P0, !PT ;  /* 0x0000000e1d037c10 */ /* 0x000fe400087fe4ff */
[----:B------:R-:W-:Y:S02]  /*1d90*/  ISETP.GE.AND P0, PT, R14, UR6, PT ;  /* 0x000000060e007c0c */ /* 0x000fe4000bf06270 */
[----:B------:R-:W-:Y:S01]  /*1da0*/  LOP3.LUT R0, R0, 0xfffffe00, R4, 0xf8, !PT ;  /* 0xfffffe0000007812 */ /* 0x000fe200078ef804 */
[----:B-1----:R-:W-:Y:S01]  /*1db0*/  IMAD.WIDE.U32 R10, R10, c[0x0][0x1a8], R2 ;  /* 0x00006a000a0a7a25 */ /* 0x002fe200078e0002 */
        /* <DEDUP_REMOVED lines=18> */
.L_x_586:
[----:B------:R-:W-:Y:S05]  /*1ee0*/  BSYNC B0 ;  /* 0x0000000000007941 */ /* 0x000fea0003800000 */
.L_x_585:
[----:B------:R-:W-:Y:S01]  /*1ef0*/  IADD3 R24, R14, 0x10, RZ ;  /* 0x000000100e187810 */ /* 0x000fe20007ffe0ff */
[----:B------:R-:W-:Y:S03]  /*1f00*/  BSSY B0, `(.L_x_587) ;  /* 0x0000014000007945 */ /* 0x000fe60003800000 */
[----:B------:R-:W-:-:S13]  /*1f10*/  ISETP.GE.AND P0, PT, R24, UR6, PT ;  /* 0x0000000618007c0c */ /* 0x000fda000bf06270 */
[----:B------:R-:W-:Y:S05]  /*1f20*/  @P0 BRA `(.L_x_588) ;  /* 0x0000011000000947 */ /* 0x000fea0003800000 */
[----:B------:R-:W-:-:S13]  /*1f30*/  ISETP.GE.AND P0, PT, R28, c[0x0][0x220], PT ;  /* 0x000088001c007a0c */ /* 0x000fda0003f06270 */
[----:B------:R4:W-:Y:S01]  /*1f40*/  @P0 STS.128 [R243+0x800], RZ ;  /* 0x000800fff3000388 */ /* 0x0009e20000000c00 */
[----:B------:R-:W-:Y:S05]  /*1f50*/  @P0 BRA `(.L_x_588) ;  /* 0x000000e000000947 */ /* 0x000fea0003800000 */
[----:B------:R-:W-:Y:S02]  /*1f60*/  IADD3 R0, P0, R6, 0x10, RZ ;  /* 0x0000001006007810 */ /* 0x000fe40007f1e0ff */
[----:B------:R-:W-:-:S03]  /*1f70*/  MOV R3, R9 ;  /* 0x0000000900037202 */ /* 0x000fc60000000f00 */
[----:B------:R-:W-:-:S04]  /*1f80*/  IMAD.X R2, RZ, RZ, R7, P0 ;  /* 0x000000ffff027224 */ /* 0x000fc800000e0607 */
[----:B---3--:R-:W-:Y:S02]  /*1f90*/  IMAD R4, R2, c[0x0][0x190], RZ ;  /* 0x0000640002047a24 */ /* 0x008fe400078e02ff */
[----:B------:R-:W-:-:S04]  /*1fa0*/  IMAD.MOV.U32 R2, RZ, RZ, R10 ;  /* 0x000000ffff027224 */ /* 0x000fc800078e000a */
        /* <DEDUP_REMOVED lines=9> */
.L_x_588:
[----:B------:R-:W-:Y:S05]  /*2040*/  BSYNC B0 ;  /* 0x0000000000007941 */ /* 0x000fea0003800000 */
.L_x_587:
        /* <DEDUP_REMOVED lines=21> */
.L_x_590:
[----:B------:R-:W-:Y:S05]  /*21a0*/  BSYNC B0 ;  /* 0x0000000000007941 */ /* 0x000fea0003800000 */
.L_x_589:
        /* <DEDUP_REMOVED lines=21> */
.L_x_592:
[----:B------:R-:W-:Y:S05]  /*2300*/  BSYNC B0 ;  /* 0x0000000000007941 */ /* 0x000fea0003800000 */
.L_x_591:
        /* <DEDUP_REMOVED lines=21> */
.L_x_594:
[----:B------:R-:W-:Y:S05]  /*2460*/  BSYNC B0 ;  /* 0x0000000000007941 */ /* 0x000fea0003800000 */
.L_x_593:
        /* <DEDUP_REMOVED lines=21> */
.L_x_596:
[----:B------:R-:W-:Y:S05]  /*25c0*/  BSYNC B0 ;  /* 0x0000000000007941 */ /* 0x000fea0003800000 */
.L_x_595:
        /* <DEDUP_REMOVED lines=21> */
.L_x_598:
[----:B------:R-:W-:Y:S05]  /*2720*/  BSYNC B0 ;  /* 0x0000000000007941 */ /* 0x000fea0003800000 */
.L_x_597:
        /* <DEDUP_REMOVED lines=25> */
.L_x_600:
[----:B------:R-:W-:Y:S05]  /*28c0*/  BSYNC B0 ;  /* 0x0000000000007941 */ /* 0x000fea0003800000 */
.L_x_599:
[----:B------:R-:W-:Y:S01]  /*28d0*/  IMAD R6, R15, c[0x0][0x198], RZ ;  /* 0x000066000f067a24 */ /* 0x000fe200078e02ff */
[----:B------:R-:W-:Y:S01]  /*28e0*/  LEA.HI R19, R19, R27, RZ, 0x4 ;  /* 0x0000001b13137211 */ /* 0x000fe200078f20ff */
[--C-:B---3--:R-:W-:Y:S01]  /*28f0*/  IMAD.WIDE.U32 R4, R14, c[0x0][0x198], R28.reuse ;  /* 0x000066000e047a25 */ /* 0x108fe200078e001c */
[----:B------:R-:W-:Y:S01]  /*2900*/  UIADD3 UR9, UR7, -0x1, URZ ;  /* 0xffffffff07097890 */ /* 0x000fe2000fffe03f */
[----:B------:R-:W-:Y:S02]  /*2910*/  BSSY B0, `(.L_x_601) ;  /* 0x0000037000007945 */ /* 0x000fe40003800000 */
[----:B------:R-:W-:Y:S01]  /*2920*/  IMAD R0, R15, c[0x0][0x1a0], RZ ;  /* 0x000068000f007a24 */ /* 0x000fe200078e02ff */
[----:B------:R-:W-:Y:S01]  /*2930*/  IADD3 R4, P1, R4, UR16, RZ ;  /* 0x0000001004047c10 */ /* 0x000fe2000ff3e0ff */
[C---:B------:R-:W-:Y:S01]  /*2940*/  IMAD.WIDE.U32 R2, R14.reuse, c[0x0][0x1a0], R28 ;  /* 0x000068000e027a25 */ /* 0x040fe200078e001c */
[----:B------:R-:W-:Y:S02]  /*2950*/  UIMAD UR15, UR9, -0x80, UR11 ;  /* 0xffffff80090f78a4 */ /* 0x000fe4000f8e020b */
[----:B------:R-:W-:Y:S01]  /*2960*/  USHF.R.S32.HI UR16, URZ, 0x1f, UR9 ;  /* 0x0000001f3f107899 */ /* 0x000fe20008011409 */
[----:B------:R-:W-:Y:S01]  /*2970*/  IMAD R7, R14, c[0x0][0x19c], R6 ;  /* 0x000067000e077a24 */ /* 0x000fe200078e0206 */
[----:B------:R-:W-:Y:S01]  /*2980*/  IADD3 R2, P0, R2, UR20, RZ ;  /* 0x0000001402027c10 */ /* 0x000fe2000ff1e0ff */
[C---:B------:R-:W-:Y:S01]  /*2990*/  IMAD R0, R14.reuse, c[0x0][0x1a4], R0 ;  /* 0x000069000e007a24 */ /* 0x040fe200078e0200 */
[----:B------:R-:W-:Y:S01]  /*29a0*/  LOP3.LUT R6, R19, 0xfffffff0, RZ, 0xc0, !PT ;  /* 0xfffffff013067812 */ /* 0x000fe200078ec0ff */
[----:B------:R-:W-:Y:S01]  /*29b0*/  IMAD R8, R13, c[0x0][0x1b0], RZ ;  /* 0x00006c000d087a24 */ /* 0x000fe200078e02ff */
[----:B------:R-:W-:Y:S01]  /*29c0*/  IADD3.X R5, R5, UR12, R7, P1, !PT ;  /* 0x0000000c05057c10 */ /* 0x000fe20008ffe407 */
[----:B------:R-:W-:Y:S01]  /*29d0*/  IMAD R7, R13, c[0x0][0x1b8], RZ ;  /* 0x00006e000d077a24 */ /* 0x000fe200078e02ff */
[----:B------:R-:W-:Y:S01]  /*29e0*/  IADD3.X R3, R3, UR17, R0, P0, !PT ;  /* 0x0000001103037c10 */ /* 0x000fe200087fe400 */
[----:B------:R-:W-:Y:S01]  /*29f0*/  IMAD.IADD R6, R27, 0x1, -R6 ;  /* 0x000000011b067824 */ /* 0x000fe200078e0a06 */
[----:B------:R-:W-:Y:S01]  /*2a00*/  ISETP.GE.AND P0, PT, R14, UR15, PT ;  /* 0x0000000f0e007c0c */ /* 0x000fe2000bf06270 */
[C---:B------:R-:W-:Y:S01]  /*2a10*/  IMAD R8, R12.reuse, c[0x0][0x1b4], R8 ;  /* 0x00006d000c087a24 */ /* 0x040fe200078e0208 */
[----:B------:R-:W-:Y:S01]  /*2a20*/  UIMAD UR12, UR5, UR9, URZ ;  /* 0x00000009050c72a4 */ /* 0x000fe2000f8e023f */
[----:B------:R-:W-:Y:S01]  /*2a30*/  IMAD.WIDE.U32 R34, R12, c[0x0][0x1b0], R4 ;  /* 0x00006c000c227a25 */ /* 0x000fe200078e0004 */
[----:B------:R-:W-:-:S02]  /*2a40*/  SHF.R.S32.HI R0, RZ, 0x1f, R6 ;  /* 0x0000001fff007819 */ /* 0x000fc40000011406 */
[----:B------:R-:W-:Y:S01]  /*2a50*/  UIMAD UR12, UR16, UR14, UR12 ;  /* 0x0000000e100c72a4 */ /* 0x000fe2000f8e020c */
[C---:B------:R-:W-:Y:S01]  /*2a60*/  IMAD R9, R12.reuse, c[0x0][0x1bc], R7 ;  /* 0x00006f000c097a24 */ /* 0x040fe200078e0207 */
[----:B------:R-:W-:Y:S01]  /*2a70*/  IADD3 R11, R35, R8, RZ ;  /* 0x00000008230b7210 */ /* 0x000fe20007ffe0ff */
[----:B------:R-:W-:Y:S01]  /*2a80*/  IMAD.WIDE.U32 R30, R12, c[0x0][0x1b8], R2 ;  /* 0x00006e000c1e7a25 */ /* 0x000fe200078e0002 */
[----:B------:R-:W-:Y:S01]  /*2a90*/  MOV R10, R34 ;  /* 0x00000022000a7202 */ /* 0x000fe20000000f00 */
[----:B------:R3:W-:Y:S01]  /*2aa0*/  STL.64 [R1+0xd0], R34 ;  /* 0x0000d02201007387 */ /* 0x0007e20000100a00 */
[----:B------:R-:W-:Y:S01]  /*2ab0*/  LEA.HI R0, R0, R6, RZ, 0x3 ;  /* 0x0000000600007211 */ /* 0x000fe200078f18ff */
[----:B------:R-:W-:Y:S01]  /*2ac0*/  IMAD.IADD R33, R31, 0x1, R9 ;  /* 0x000000011f217824 */ /* 0x000fe200078e0209 */
[----:B------:R-:W-:Y:S01]  /*2ad0*/  LOP3.LUT R2, R26, 0xffffffe0, RZ, 0xc0, !PT ;  /* 0xffffffe01a027812 */ /* 0x000fe200078ec0ff */
[----:B------:R3:W-:Y:S01]  /*2ae0*/  STL.64 [R1+0xa0], R30 ;  /* 0x0000a01e01007387 */ /* 0x0007e20000100a00 */
[C---:B------:R-:W-:Y:S01]  /*2af0*/  LOP3.LUT R7, R0.reuse, 0xfffffff8, RZ, 0xc0, !PT ;  /* 0xfffffff800077812 */ /* 0x040fe200078ec0ff */
[----:B------:R-:W-:Y:S01]  /*2b00*/  IMAD.MOV.U32 R26, RZ, RZ, 0x20 ;  /* 0x00000020ff1a7424 */ /* 0x000fe200078e00ff */
[----:B------:R-:W-:Y:S01]  /*2b10*/  MOV R3, 0x10 ;  /* 0x0000001000037802 */ /* 0x000fe20000000f00 */
[----:B------:R3:W-:Y:S01]  /*2b20*/  STL.64 [R1+0xc8], R10 ;  /* 0x0000c80a01007387 */ /* 0x0007e20000100a00 */
[----:B------:R-:W-:Y:S01]  /*2b30*/  IMAD.SHL.U32 R0, R0, 0x40, RZ ;  /* 0x0000004000007824 */ /* 0x000fe200078e00ff */
[----:B------:R-:W-:Y:S01]  /*2b40*/  IADD3 R5, -R2, R27, RZ ;  /* 0x0000001b02057210 */ /* 0x000fe20007ffe1ff */
[----:B------:R-:W-:Y:S01]  /*2b50*/  IMAD.IADD R23, R6, 0x1, -R7 ;  /* 0x0000000106177824 */ /* 0x000fe200078e0a07 */
[----:B------:R3:W-:Y:S01]  /*2b60*/  STL [R1+0x9c], R33 ;  /* 0x00009c2101007387 */ /* 0x0007e20000100800 */
[----:B------:R-:W-:Y:S01]  /*2b70*/  IMAD.U32 R6, RZ, RZ, UR9 ;  /* 0x00000009ff067e24 */ /* 0x000fe2000f8e00ff */
[----:B------:R-:W-:-:S02]  /*2b80*/  LOP3.LUT R252, R0, 0xfffffe00, RZ, 0xc0, !PT ;  /* 0xfffffe0000fc7812 */ /* 0x000fc400078ec0ff */
[----:B------:R-:W-:Y:S01]  /*2b90*/  R2P PR, R23, 0x6 ;  /* 0x0000000617007804 */ /* 0x000fe20000000000 */
[----:B------:R-:W-:-:S04]  /*2ba0*/  IMAD.WIDE.U32 R6, R6, UR14, R10 ;  /* 0x0000000e06067c25 */ /* 0x000fc8000f8e000a */
[----:B------:R-:W-:Y:S02]  /*2bb0*/  SEL R2, R3, 0xfffffff0, !P1 ;  /* 0xfffffff003027807 */ /* 0x000fe40004800000 */
[----:B------:R-:W-:Y:S02]  /*2bc0*/  IADD3 R9, R7, UR12, RZ ;  /* 0x0000000c07097c10 */ /* 0x000fe4000fffe0ff */
[----:B------:R-:W-:Y:S01]  /*2bd0*/  SEL R4, R26, 0xffffffe0, !P2 ;  /* 0xffffffe01a047807 */ /* 0x000fe20005000000 */
[----:B------:R-:W-:Y:S05]  /*2be0*/  @P0 BRA `(.L_x_602) ;  /* 0x0000009000000947 */ /* 0x000fea0003800000 */
[----:B------:R-:W-:-:S13]  /*2bf0*/  ISETP.GE.AND P0, PT, R28, c[0x0][0x220], PT ;  /* 0x000088001c007a0c */ /* 0x000fda0003f06270 */
[----:B------:R1:W-:Y:S01]  /*2c00*/  @P0 STS.128 [R243+0x4000], RZ ;  /* 0x004000fff3000388 */ /* 0x0003e20000000c00 */
[----:B------:R-:W-:Y:S05]  /*2c10*/  @P0 BRA `(.L_x_602) ;  /* 0x0000006000000947 */ /* 0x000fea0003800000 */
[----:B---3--:R-:W-:-:S04]  /*2c20*/  LEA R10, P0, R6, c[0x0][0x168], 0x1 ;  /* 0x00005a00060a7a11 */ /* 0x008fc800078008ff */
[----:B------:R-:W-:-:S05]  /*2c30*/  LEA.HI.X R11, R6, c[0x0][0x16c], R9, 0x1, P0 ;  /* 0x00005b00060b7a11 */ /* 0x000fca00000f0c09 */
[----:B------:R-:W-:Y:S01]  /*2c40*/  @!PT LDS RZ, [RZ] ;  /* 0x00000000fffff984 */ /* 0x000fe20000000800 */
[----:B------:R-:W-:Y:S01]  /*2c50*/  @!PT LDS RZ, [RZ] ;  /* 0x00000000fffff984 */ /* 0x000fe20000000800 */
[----:B------:R-:W-:Y:S01]  /*2c60*/  @!PT LDS RZ, [RZ] ;  /* 0x00000000fffff984 */ /* 0x000fe20000000800 */
[----:B------:R3:W-:Y:S04]  /*2c70*/  LDGSTS.E.BYPASS.LTC128B.128 [R243+0x4000], [R10.64] ;  /* 0x040000000af37fae */ /* 0x0007e8000b901d72 */
.L_x_602:
[----:B------:R-:W-:Y:S05]  /*2c80*/  BSYNC B0 ;  /* 0x0000000000007941 */ /* 0x000fea0003800000 */
.L_x_601:
        /* <DEDUP_REMOVED lines=11> */
[----:B---3--:R-:W-:-:S04]  /*2d40*/  LEA R10, P0, R0, c[0x0][0x168], 0x1 ;  /* 0x00005a00000a7a11 */ /* 0x008fc800078008ff */
[----:B------:R-:W-:-:S05]  /*2d50*/  LEA.HI.X R11, R0, c[0x0][0x16c], R3, 0x1, P0 ;  /* 0x00005b00000b7a11 */ /* 0x000fca00000f0c03 */
[----:B------:R-:W-:Y:S01]  /*2d60*/  @!PT LDS RZ, [RZ] ;  /* 0x00000000fffff984 */ /* 0x000fe20000000800 */
[----:B------:R-:W-:Y:S01]  /*2d70*/  @!PT LDS RZ, [RZ] ;  /* 0x00000000fffff984 */ /* 0x000fe20000000800 */
[----:B------:R-:W-:Y:S01]  /*2d80*/  @!PT LDS RZ, [RZ] ;  /* 0x00000000fffff984 */ /* 0x000fe20000000800 */
[----:B------:R3:W-:Y:S04]  /*2d90*/  LDGSTS.E.BYPASS.LTC128B.128 [R243+0x4800], [R10.64] ;  /* 0x048000000af37fae */ /* 0x0007e8000b901d72 */
.L_x_604:
[----:B------:R-:W-:Y:S05]  /*2da0*/  BSYNC B0 ;  /* 0x0000000000007941 */ /* 0x000fea0003800000 */
.L_x_603:
        /* <DEDUP_REMOVED lines=17> */
.L_x_606:
[----:B------:R-:W-:Y:S05]  /*2ec0*/  BSYNC B0 ;  /* 0x0000000000007941 */ /* 0x000fea0003800000 */
.L_x_605:
        /* <DEDUP_REMOVED lines=18> */
.L_x_608:
[----:B------:R-:W-:Y:S05]  /*2ff0*/  BSYNC B0 ;  /* 0x0000000000007941 */ /* 0x000fea0003800000 */
.L_x_607:
        /* <DEDUP_REMOVED lines=17> */
.L_x_610:
[----:B------:R-:W-:Y:S05]  /*3110*/  BSYNC B0 ;  /* 0x0000000000007941 */ /* 0x000fea0003800000 */
.L_x_609:
        /* <DEDUP_REMOVED lines=19> */
.L_x_612:
[----:B------:R-:W-:Y:S05]  /*3250*/  BSYNC B0 ;  /* 0x0000000000007941 */ /* 0x000fea0003800000 */
.L_x_611:
        /* <DEDUP_REMOVED lines=19> */
.L_x_614:
[----:B------:R-:W-:Y:S05]  /*3390*/  BSYNC B0 ;  /* 0x0000000000007941 */ /* 0x000fea0003800000 */
.L_x_613:
[----:B------:R-:W-:Y:S01]  /*33a0*/  ISETP.GE.AND P0, PT, R16, UR15, PT ;  /* 0x0000000f10007c0c */ /* 0x000fe2000bf06270 */
[----:B------:R-:W-:Y:S01]  /*33b0*/  ULDC.64 UR12, c[0x0][0x1a0] ;  /* 0x00006800000c7ab9 */ /* 0x000fe20000000a00 */
[----:B------:R-:W-:Y:S01]  /*33c0*/  BSSY B0, `(.L_x_615) ;  /* 0x0000013000007945 */ /* 0x000fe20003800000 */
[----:B------:R-:W-:Y:S02]  /*33d0*/  USHF.L.U64.HI UR28, UR12, UR28, UR13 ;  /* 0x0000001c0c1c7299 */ /* 0x000fe4000801020d */
[----:B------:R-:W-:-:S08]  /*33e0*/  USHF.L.U32 UR29, UR12, 0x7, URZ ;  /* 0x000000070c1d7899 */ /* 0x000fd0000800063f */
        /* <DEDUP_REMOVED lines=16> */
.L_x_616:
[----:B------:R-:W-:Y:S05]  /*34f0*/  BSYNC B0 ;  /* 0x0000000000007941 */ /* 0x000fea0003800000 */
.L_x_615:
[----:B------:R-:W0:Y:S01]  /*3500*/  LDGDEPBAR ;  /* 0x00000000000079af */ /* 0x000e220000000000 */
[----:B------:R-:W-:Y:S01]  /*3510*/  ISETP.GE.AND P0, PT, R14, UR15, PT ;  /* 0x0000000f0e007c0c */ /* 0x000fe2000bf06270 */
[----:B---3--:R-:W-:Y:S01]  /*3520*/  IMAD.MOV.U32 R10, RZ, RZ, R32 ;  /* 0x000000ffff0a7224 */ /* 0x008fe200078e0020 */
[----:B------:R-:W-:Y:S01]  /*3530*/  UIMAD UR13, UR28, UR9, URZ ;  /* 0x000000091c0d72a4 */ /* 0x000fe2000f8e023f */
[----:B------:R-:W-:Y:S01]  /*3540*/  IMAD.MOV.U32 R11, RZ, RZ, R33 ;  /* 0x000000ffff0b7224 */ /* 0x000fe200078e0021 */
[----:B------:R-:W-:Y:S01]  /*3550*/  SHF.R.S32.HI R0, RZ, 0x1f, R5 ;  /* 0x0000001fff007819 */ /* 0x000fe20000011405 */
[----:B------:R-:W-:Y:S01]  /*3560*/  IMAD.MOV.U32 R10, RZ, RZ, R30 ;  /* 0x000000ffff0a7224 */ /* 0x000fe200078e001e */
[----:B------:R-:W-:Y:S01]  /*3570*/  UIMAD UR13, UR16, UR29, UR13 ;  /* 0x0000001d100d72a4 */ /* 0x000fe2000f8e020d */
[----:B-1----:R-:W-:Y:S01]  /*3580*/  IMAD.U32 R6, RZ, RZ, UR9 ;  /* 0x00000009ff067e24 */ /* 0x002fe2000f8e00ff */
[----:B------:R-:W-:Y:S01]  /*3590*/  LEA.HI R0, R0, R5, RZ, 0x2 ;  /* 0x0000000500007211 */ /* 0x000fe200078f10ff */
[----:B------:R-:W-:Y:S01]  /*35a0*/  IMAD.SHL.U32 R27, R27, 0x2, RZ ;  /* 0x000000021b1b7824 */ /* 0x000fe200078e00ff */
[----:B------:R1:W-:Y:S01]  /*35b0*/  STL.64 [R1+0x98], R10 ;  /* 0x0000980a01007387 */ /* 0x0003e20000100a00 */
[----:B------:R-:W-:Y:S01]  /*35c0*/  IMAD.WIDE.U32 R6, R6, UR29, R10 ;  /* 0x0000001d06067c25 */ /* 0x000fe2000f8e000a */
[----:B------:R-:W-:Y:S01]  /*35d0*/  BSSY B0, `(.L_x_617) ;  /* 0x0000011000007945 */ /* 0x000fe20003800000 */
[----:B------:R-:W-:-:S02]  /*35e0*/  SHF.R.S32.HI R133, RZ, 0x2, R0 ;  /* 0x00000002ff857819 */ /* 0x000fc40000011400 */
[----:B------:R-:W-:Y:S02]  /*35f0*/  LOP3.LUT R134, R27, 0x6, RZ, 0xc0, !PT ;  /* 0x000000061b867812 */ /* 0x000fe400078ec0ff */
[----:B------:R-:W-:Y:S01]  /*3600*/  IADD3 R9, R7, UR13, RZ ;  /* 0x0000000d07097c10 */ /* 0x000fe2000fffe0ff */
[----:B------:R-:W-:-:S04]  /*3610*/  DEPBAR.LE SB0, 0x0 ;  /* 0x000080000000791a */ /* 0x000fc80000000000 */
[----:B------:R-:W-:Y:S06]  /*3620*/  BAR.SYNC.DEFER_BLOCKING 0x0 ;  /* 0x0000000000007b1d */ /* 0x000fec0000010000 */
[----:B------:R1:W-:Y:S01]  /*3630*/  @P0 STS.128 [R243+0x8000], RZ ;  /* 0x008000fff3000388 */ /* 0x0003e20000000c00 */
        /* <DEDUP_REMOVED lines=10> */
.L_x_618:
[----:B------:R-:W-:Y:S05]  /*36e0*/  BSYNC B0 ;  /* 0x0000000000007941 */ /* 0x000fea0003800000 */
.L_x_617:
[----:B------:R-:W-:Y:S01]  /*36f0*/  ISETP.GE.AND P0, PT, R24, UR15, PT ;  /* 0x0000000f18007c0c */ /* 0x000fe2000bf06270 */
[----:B------:R-:W-:Y:S01]  /*3700*/  ULDC UR13, c[0x0][0x1a4] ;  /* 0x00006900000d7ab9 */ /* 0x000fe20000000800 */
[----:B------:R-:W-:Y:S01]  /*3710*/  BSSY B0, `(.L_x_619) ;  /* 0x0000010000007945 */ /* 0x000fe20003800000 */
[----:B------:R-:W-:Y:S02]  /*3720*/  USHF.L.U32 UR31, UR12, 0x4, URZ ;  /* 0x000000040c1f7899 */ /* 0x000fe4000800063f */
[----:B------:R-:W-:-:S08]  /*3730*/  USHF.L.U64.HI UR30, UR12, UR30, UR13 ;  /* 0x0000001e0c1e7299 */ /* 0x000fd0000801020d */
[----:B------:R1:W-:Y:S01]  /*3740*/  @P0 STS.128 [R243+0x8800], RZ ;  /* 0x008800fff3000388 */ /* 0x0003e20000000c00 */
        /* <DEDUP_REMOVED lines=12> */
.L_x_620:
[----:B------:R-:W-:Y:S05]  /*3810*/  BSYNC B0 ;  /* 0x0000000000007941 */ /* 0x000fea0003800000 */
.L_x_619:
[----:B------:R-:W-:Y:S01]  /*3820*/  ISETP.GE.AND P0, PT, R22, UR15, PT ;  /* 0x0000000f16007c0c */ /* 0x000fe2000bf06270 */
[----:B------:R-:W-:-:S12]  /*3830*/  BSSY B0, `(.L_x_621) ;  /* 0x0000011000007945 */ /* 0x000fd80003800000 */
[----:B------:R1:W-:Y:S01]  /*3840*/  @P0 STS.128 [R243+0x9000], RZ ;  /* 0x009000fff3000388 */ /* 0x0003e20000000c00 */
        /* <DEDUP_REMOVED lines=15> */
.L_x_622:
[----:B------:R-:W-:Y:S05]  /*3940*/  BSYNC B0 ;  /* 0x0000000000007941 */ /* 0x000fea0003800000 */
.L_x_621:
[----:B------:R-:W-:Y:S01]  /*3950*/  ISETP.GE.AND P0, PT, R21, UR15, PT ;  /* 0x0000000f15007c0c */ /* 0x000fe2000bf06270 */
[----:B------:R-:W-:-:S12]  /*3960*/  BSSY B0, `(.L_x_623) ;  /* 0x0000012000007945 */ /* 0x000fd80003800000 */
[----:B------:R1:W-:Y:S01]  /*3970*/  @P0 STS.128 [R243+0x9800], RZ ;  /* 0x009800fff3000388 */ /* 0x0003e20000000c00 */
        /* <DEDUP_REMOVED lines=16> */
.L_x_624:
[----:B------:R-:W-:Y:S05]  /*3a80*/  BSYNC B0 ;  /* 0x0000000000007941 */ /* 0x000fea0003800000 */
.L_x_623:
        /* <DEDUP_REMOVED lines=18> */
.L_x_626:
[----:B------:R-:W-:Y:S05]  /*3bb0*/  BSYNC B0 ;  /* 0x0000000000007941 */ /* 0x000fea0003800000 */
.L_x_625:
        /* <DEDUP_REMOVED lines=20> */
.L_x_628:
[----:B------:R-:W-:Y:S05]  /*3d00*/  BSYNC B0 ;  /* 0x0000000000007941 */ /* 0x000fea0003800000 */
.L_x_627:
        /* <DEDUP_REMOVED lines=20> */
.L_x_630:
[----:B------:R-:W-:Y:S05]  /*3e50*/  BSYNC B0 ;  /* 0x0000000000007941 */ /* 0x000fea0003800000 */
.L_x_629:
        /* <DEDUP_REMOVED lines=19> */
.L_x_632:
[----:B------:R-:W-:Y:S05]  /*3f90*/  BSYNC B0 ;  /* 0x0000000000007941 */ /* 0x000fea0003800000 */
.L_x_631:
[----:B-1----:R-:W-:Y:S01]  /*3fa0*/  SHF.R.S32.HI R7, RZ, 0x4, R19 ;  /* 0x00000004ff077819 */ /* 0x002fe20000011413 */
[C---:B------:R-:W-:Y:S01]  /*3fb0*/  IMAD.SHL.U32 R6, R25.reuse, 0x40, RZ ;  /* 0x0000004019067824 */ /* 0x040fe200078e00ff */
[----:B------:R-:W-:Y:S01]  /*3fc0*/  R2P PR, R25, 0x6 ;  /* 0x0000000619007804 */ /* 0x000fe20000000000 */
[----:B------:R-:W-:Y:S01]  /*3fd0*/  IMAD.SHL.U32 R3, R23, 0x40, RZ ;  /* 0x0000004017037824 */ /* 0x000fe200078e00ff */
[----:B------:R-:W-:Y:S01]  /*3fe0*/  LEA.HI R0, R19, R7, RZ, 0x1 ;  /* 0x0000000713007211 */ /* 0x000fe200078f08ff */
[----:B------:R-:W-:Y:S01]  /*3ff0*/  IMAD.SHL.U32 R5, R14, 0x8, RZ ;  /* 0x000000080e057824 */ /* 0x000fe200078e00ff */
[----:B------:R-:W-:Y:S01]  /*4000*/  UIADD3 UR16, UR11, 0x1, -UR35 ;  /* 0x000000010b107890 */ /* 0x000fe2000fffe823 */
[----:B------:R-:W0:Y:S01]  /*4010*/  LDGDEPBAR ;  /* 0x00000000000079af */ /* 0x000e220000000000 */
[----:B------:R-:W-:Y:S01]  /*4020*/  LOP3.LUT R0, R0, 0xfffffffe, RZ, 0xc0, !PT ;  /* 0xfffffffe00007812 */ /* 0x000fe200078ec0ff */
[----:B------:R-:W-:Y:S01]  /*4030*/  ULDC UR13, c[0x0][0x2e8] ;  /* 0x0000ba00000d7ab9 */ /* 0x000fe20000000800 */
[----:B------:R-:W-:Y:S01]  /*4040*/  LOP3.LUT R3, R3, 0x1c0, RZ, 0xc0, !PT ;  /* 0x000001c003037812 */ /* 0x000fe200078ec0ff */
[----:B------:R-:W-:-:S02]  /*4050*/  UIADD3 UR13, UR16, UR13, URZ ;  /* 0x0000000d100d7290 */ /* 0x000fc4000fffe03f */
[----:B------:R-:W-:Y:S01]  /*4060*/  IMAD.IADD R7, R7, 0x1, -R0 ;  /* 0x0000000107077824 */ /* 0x000fe200078e0a00 */
[----:B------:R-:W-:Y:S01]  /*4070*/  LOP3.LUT R0, R6, 0x1c0, RZ, 0xc0, !PT ;  /* 0x000001c006007812 */ /* 0x000fe200078ec0ff */
[----:B------:R-:W-:Y:S02]  /*4080*/  ULDC UR15, c[0x0][0x2e4] ;  /* 0x0000b900000f7ab9 */ /* 0x000fe40000000800 */
[----:B------:R-:W-:Y:S01]  /*4090*/  IMAD.SHL.U32 R6, R7, 0x8, RZ ;  /* 0x0000000807067824 */ /* 0x000fe200078e00ff */
[----:B------:R-:W-:Y:S01]  /*40a0*/  LOP3.LUT R8, R0, 0x8, R5, 0xf8, !PT ;  /* 0x0000000800087812 */ /* 0x000fe200078ef805 */
[----:B------:R-:W-:Y:S01]  /*40b0*/  UIADD3 UR15, UR11, -UR15, -UR35 ;  /* 0x8000000f0b0f7290 */ /* 0x000fe2000fffe823 */
[----:B------:R-:W-:Y:S01]  /*40c0*/  SHF.R.U32.HI R0, RZ, 0x3, R0 ;  /* 0x00000003ff007819 */ /* 0x000fe20000011600 */
[----:B------:R-:W-:Y:S01]  /*40d0*/  UISETP.GT.AND UP0, UPT, UR9, UR8, UPT ;  /* 0x000000080900728c */ /* 0x000fe2000bf04270 */
[----:B------:R-:W-:Y:S02]  /*40e0*/  LOP3.LUT R6, R3, 0x8, R6, 0xf8, !PT ;  /* 0x0000000803067812 */ /* 0x000fe400078ef806 */
[----:B------:R-:W-:Y:S01]  /*40f0*/  SHF.R.U32.HI R5, RZ, 0x3, R3 ;  /* 0x00000003ff057819 */ /* 0x000fe20000011603 */
[----:B------:R-:W-:Y:S01]  /*4100*/  IMAD R3, R132, 0x400, R252 ;  /* 0x0000040084037824 */ /* 0x000fe200078e02fc */
[----:B------:R-:W-:-:S02]  /*4110*/  LOP3.LUT R0, R8, R0, RZ, 0x3c, !PT ;  /* 0x0000000008007212 */ /* 0x000fc400078e3cff */
        /* <DEDUP_REMOVED lines=8> */
[C---:B------:R-:W-:Y:S01]  /*41a0*/  IADD3 R3, R135.reuse, 0x4000, RZ ;  /* 0x0000400087037810 */ /* 0x040fe20007ffe0ff */
[--C-:B------:R-:W-:Y:S01]  /*41b0*/  IMAD R225, R2, 0x2, R222.reuse ;  /* 0x0000000202e17824 */ /* 0x100fe200078e02de */
[----:B------:R-:W1:Y:S01]  /*41c0*/  LDSM.16.M88.4 R16, [R222] ;  /* 0x00000000de10783b */ /* 0x000e620000000200 */
[----:B------:R-:W-:Y:S01]  /*41d0*/  IADD3 R226, R135, 0x4040, RZ ;  /* 0x0000404087e27810 */ /* 0x000fe20007ffe0ff */
[----:B------:R-:W-:Y:S01]  /*41e0*/  IMAD R223, R4, 0x2, R222 ;  /* 0x0000000204df7824 */ /* 0x000fe200078e02de */
[----:B------:R-:W-:Y:S01]  /*41f0*/  @P2 IADD3 R226, R3, -0x40, RZ ;  /* 0xffffffc003e22810 */ /* 0x000fe20007ffe0ff */
[----:B------:R-:W5:Y:S01]  /*4200*/  LDSM.16.M88.4 R12, [R222+0x2000] ;  /* 0x00200000de0c783b */ /* 0x000f620000000200 */
[----:B------:R-:W-:Y:S01]  /*4210*/  LEA R3, R132, UR10, 0x4 ;  /* 0x0000000a84037c11 */ /* 0x000fe2000f8e20ff */
[----:B------:R-:W-:-:S02]  /*4220*/  IMAD R224, R2, 0x2, R223 ;  /* 0x0000000202e07824 */ /* 0x000fc400078e02df */
[----:B------:R-:W2:Y:S01]  /*4230*/  LDSM.16.M88.4 R60, [R135+0x4800] ;  /* 0x00480000873c783b */ /* 0x000ea20000000200 */
[----:B------:R-:W-:Y:S02]  /*4240*/  IMAD.IADD R220, R0, 0x1, R226 ;  /* 0x0000000100dc7824 */ /* 0x000fe400078e02e2 */
[----:B------:R-:W-:Y:S01]  /*4250*/  IMAD.IADD R3, R133, 0x1, R3 ;  /* 0x0000000185037824 */ /* 0x000fe200078e0203 */
[----:B------:R-:W3:Y:S01]  /*4260*/  LDSM.16.M88.4 R56, [R135+0x5000] ;  /* 0x005000008738783b */ /* 0x000ee20000000200 */
[----:B------:R-:W-:-:S03]  /*4270*/  IMAD.U32 R0, RZ, RZ, UR9 ;  /* 0x00000009ff007e24 */ /* 0x000fc6000f8e00ff */
[----:B------:R-:W4:Y:S01]  /*4280*/  LDSM.16.M88.4 R52, [R135+0x5800] ;  /* 0x005800008734783b */ /* 0x000f220000000200 */
[C---:B------:R-:W-:Y:S01]  /*4290*/  IADD3 R6, R3.reuse, 0x40, RZ ;  /* 0x0000004003067810 */ /* 0x040fe20007ffe0ff */
[----:B------:R-:W-:Y:S01]  /*42a0*/  IMAD R0, R0, 0x80, R134 ;  /* 0x0000008000007824 */ /* 0x000fe200078e0286 */
[C---:B------:R-:W-:Y:S01]  /*42b0*/  IADD3 R5, R3.reuse, 0x48, RZ ;  /* 0x0000004803057810 */ /* 0x040fe20007ffe0ff */
[----:B------:R-:W2:Y:S01]  /*42c0*/  LDSM.16.M88.4 R48, [R135+0x6000] ;  /* 0x006000008730783b */ /* 0x000ea20000000200 */
[----:B------:R-:W-:-:S03]  /*42d0*/  IADD3 R7, R3, 0x8, RZ ;  /* 0x0000000803077810 */ /* 0x000fc60007ffe0ff */
[----:B------:R-:W2:Y:S04]  /*42e0*/  LDSM.16.M88.4 R44, [R135+0x6800] ;  /* 0x00680000872c783b */ /* 0x000ea80000000200 */
[----:B------:R-:W2:Y:S04]  /*42f0*/  LDSM.16.M88.4 R36, [R135+0x7000] ;  /* 0x007000008724783b */ /* 0x000ea80000000200 */
[----:B------:R-:W2:Y:S04]  /*4300*/  LDSM.16.M88.4 R32, [R135+0x7800] ;  /* 0x007800008720783b */ /* 0x000ea80000000200 */
[----:B------:R-:W-:Y:S01]  /*4310*/  LDSM.16.M88.4 R24, [R221+0x4800] ;  /* 0x00480000dd18783b */ /* 0x000fe20000000200 */
[-C--:B-1----:R-:W-:Y:S03]  /*4320*/  HMMA.16816.F32 R160, R16, R8.reuse, RZ ;  /* 0x0000000810a0723c */ /* 0x082fe600000018ff */
[----:B------:R-:W-:Y:S04]  /*4330*/  LDSM.16.M88.4 R40, [R221+0x5000] ;  /* 0x00500000dd28783b */ /* 0x000fe80000000200 */
[----:B------:R-:W-:Y:S01]  /*4340*/  LDSM.16.M88.4 R64, [R221+0x5800] ;  /* 0x00580000dd40783b */ /* 0x000fe20000000200 */
[C---:B-----5:R-:W-:Y:S03]  /*4350*/  HMMA.16816.F32 R156, R12.reuse, R8, RZ ;  /* 0x000000080c9c723c */ /* 0x060fe600000018ff */
[----:B------:R-:W-:Y:S04]  /*4360*/  LDSM.16.M88.4 R68, [R221+0x6000] ;  /* 0x00600000dd44783b */ /* 0x000fe80000000200 */
[----:B------:R-:W-:Y:S01]  /*4370*/  LDSM.16.M88.4 R76, [R221+0x7000] ;  /* 0x00700000dd4c783b */ /* 0x000fe20000000200 */
[-C--:B------:R-:W-:Y:S03]  /*4380*/  HMMA.16816.F32 R152, R12, R10.reuse, RZ ;  /* 0x0000000a0c98723c */ /* 0x080fe600000018ff */
[----:B------:R-:W-:Y:S04]  /*4390*/  LDSM.16.M88.4 R72, [R221+0x7800] ;  /* 0x00780000dd48783b */ /* 0x000fe80000000200 */
[----:B------:R-:W-:Y:S01]  /*43a0*/  LDSM.16.M88.4 R20, [R225] ;  /* 0x00000000e114783b */ /* 0x000fe20000000200 */
[----:B------:R-:W-:Y:S03]  /*43b0*/  HMMA.16816.F32 R148, R16, R10, RZ ;  /* 0x0000000a1094723c */ /* 0x000fe600000018ff */
[----:B------:R-:W1:Y:S04]  /*43c0*/  LDSM.16.M88.4 R8, [R225+0x2000] ;  /* 0x00200000e108783b */ /* 0x000e680000000200 */
[----:B------:R-:W5:Y:S01]  /*43d0*/  LDSM.16.M88.4 R80, [R221+0x6800] ;  /* 0x00680000dd50783b */ /* 0x000f620000000200 */
[C---:B--2---:R-:W-:Y:S03]  /*43e0*/  HMMA.16816.F32 R144, R12.reuse, R60, RZ ;  /* 0x0000003c0c90723c */ /* 0x044fe600000018ff */
[----:B------:R-:W2:Y:S05]  /*43f0*/  LDSM.16.M88.4 R28, [R221+0x4000] ;  /* 0x00400000dd1c783b */ /* 0x000eaa0000000200 */
        /* <DEDUP_REMOVED lines=16> */
[C---:B------:R-:W-:Y:S01]  /*4500*/  HMMA.16816.F32 R168, R16.reuse, R54, RZ ;  /* 0x0000003610a8723c */ /* 0x040fe200000018ff */
[----:B------:R-:W-:Y:S07]  /*4510*/  LDSM.16.M88.4 R52, [R226] ;  /* 0x00000000e234783b */ /* 0x000fee0000000200 */
[C---:B------:R-:W-:Y:S08]  /*4520*/  HMMA.16816.F32 R172, R16.reuse, R48, RZ ;  /* 0x0000003010ac723c */ /* 0x040ff000000018ff */
[C---:B------:R-:W-:Y:S01]  /*4530*/  HMMA.16816.F32 R176, R16.reuse, R50, RZ ;  /* 0x0000003210b0723c */ /* 0x040fe200000018ff */
[----:B------:R-:W-:Y:S07]  /*4540*/  LDSM.16.M88.4 R48, [R226+0x800] ;  /* 0x00080000e230783b */ /* 0x000fee0000000200 */
        /* <DEDUP_REMOVED lines=9> */
[----:B------:R-:W-:Y:S07]  /*45e0*/  LDSM.16.M88.4 R32, [R226+0x2800] ;  /* 0x00280000e220783b */ /* 0x000fee0000000200 */
        /* <DEDUP_REMOVED lines=14> */
[----:B------:R-:W-:Y:S08]  /*46d0*/  HMMA.16816.F32 R88, R20, R70, R176 ;  /* 0x000000461458723c */ /* 0x000ff000000018b0 */
[C---:B------:R-:W-:Y:S08]  /*46e0*/  HMMA.16816.F32 R140, R8.reuse, R26, R140 ;  /* 0x0000001a088c723c */ /* 0x040ff0000000188c */
[C---:B-----5:R-:W-:Y:S08]  /*46f0*/  HMMA.16816.F32 R204, R8.reuse, R80, R108 ;  /* 0x0000005008cc723c */ /* 0x060ff0000000186c */
[----:B------:R-:W-:Y:S08]  /*4700*/  HMMA.16816.F32 R200, R8, R82, R104 ;  /* 0x0000005208c8723c */ /* 0x000ff00000001868 */
[C---:B------:R-:W-:Y:S01]  /*4710*/  HMMA.16816.F32 R120, R20.reuse, R26, R60 ;  /* 0x0000001a1478723c */ /* 0x040fe2000000183c */
[----:B------:R-:W1:Y:S07]  /*4720*/  LDSM.16.M88.4 R24, [R223+0x2000] ;  /* 0x00200000df18783b */ /* 0x000e6e0000000200 */
[C---:B------:R-:W-:Y:S08]  /*4730*/  HMMA.16816.F32 R84, R20.reuse, R80, R180 ;  /* 0x000000501454723c */ /* 0x040ff000000018b4 */
[C---:B------:R-:W-:Y:S08]  /*4740*/  HMMA.16816.F32 R68, R20.reuse, R76, R188 ;  /* 0x0000004c1444723c */ /* 0x040ff000000018bc */
[----:B------:R-:W-:Y:S01]  /*4750*/  HMMA.16816.F32 R64, R20, R72, R36 ;  /* 0x000000481440723c */ /* 0x000fe20000001824 */
[----:B------:R-:W-:Y:S07]  /*4760*/  LDSM.16.M88.4 R36, [R226+0x2000] ;  /* 0x00200000e224783b */ /* 0x000fee0000000200 */
[C---:B--2---:R-:W-:Y:S08]  /*4770*/  HMMA.16816.F32 R156, R8.reuse, R28, R156 ;  /* 0x0000001c089c723c */ /* 0x044ff0000000189c */
[C---:B------:R-:W-:Y:S08]  /*4780*/  HMMA.16816.F32 R152, R8.reuse, R30, R152 ;  /* 0x0000001e0898723c */ /* 0x040ff00000001898 */
[----:B------:R-:W-:Y:S01]  /*4790*/  HMMA.16816.F32 R236, R8, R42, R128 ;  /* 0x0000002a08ec723c */ /* 0x000fe20000001880 */
[----:B------:R-:W-:Y:S07]  /*47a0*/  LDSM.16.M88.4 R8, [R224+0x2000] ;  /* 0x00200000e008783b */ /* 0x000fee0000000200 */
[C---:B------:R-:W-:Y:S08]  /*47b0*/  HMMA.16816.F32 R160, R20.reuse, R28, R160 ;  /* 0x0000001c14a0723c */ /* 0x040ff000000018a0 */
[C---:B------:R-:W-:Y:S01]  /*47c0*/  HMMA.16816.F32 R148, R20.reuse, R30, R148 ;  /* 0x0000001e1494723c */ /* 0x040fe20000001894 */
[----:B------:R-:W-:Y:S07]  /*47d0*/  LDSM.16.M88.4 R28, [R226+0x3000] ;  /* 0x00300000e21c783b */ /* 0x000fee0000000200 */
[C---:B------:R-:W-:Y:S01]  /*47e0*/  HMMA.16816.F32 R108, R20.reuse, R40, R12 ;  /* 0x00000028146c723c */ /* 0x040fe2000000180c */
[----:B------:R-:W-:Y:S07]  /*47f0*/  LDSM.16.M88.4 R12, [R224] ;  /* 0x00000000e00c783b */ /* 0x000fee0000000200 */
[C---:B------:R-:W-:Y:S01]  /*4800*/  HMMA.16816.F32 R104, R20.reuse, R42, R56 ;  /* 0x0000002a1468723c */ /* 0x040fe20000001838 */
[----:B------:R-:W2:Y:S04]  /*4810*/  LDSM.16.M88.4 R40, [R226+0x1800] ;  /* 0x00180000e228783b */ /* 0x000ea80000000200 */
[----:B------:R-:W-:Y:S03]  /*4820*/  LDSM.16.M88.4 R56, [R220] ;  /* 0x00000000dc38783b */ /* 0x000fe60000000200 */
[C---:B------:R-:W-:Y:S08]  /*4830*/  HMMA.16816.F32 R80, R20.reuse, R82, R184 ;  /* 0x000000521450723c */ /* 0x040ff000000018b8 */
[C---:B------:R-:W-:Y:S08]  /*4840*/  HMMA.16816.F32 R76, R20.reuse, R78, R192 ;  /* 0x0000004e144c723c */ /* 0x040ff000000018c0 */
[----:B------:R-:W-:Y:S01]  /*4850*/  HMMA.16816.F32 R72, R20, R74, R16 ;  /* 0x0000004a1448723c */ /* 0x000fe20000001810 */
[----:B------:R-:W3:Y:S04]  /*4860*/  LDSM.16.M88.4 R20, [R226+0x3800] ;  /* 0x00380000e214783b */ /* 0x000ee80000000200 */
[----:B------:R-:W4:Y:S03]  /*4870*/  LDSM.16.M88.4 R16, [R223] ;  /* 0x00000000df10783b */ /* 0x000f260000000200 */
[C---:B-1----:R-:W-:Y:S08]  /*4880*/  HMMA.16816.F32 R60, R24.reuse, R52, R156 ;  /* 0x00000034183c723c */ /* 0x042ff0000000189c */
[C---:B------:R-:W-:Y:S08]  /*4890*/  HMMA.16816.F32 R112, R24.reuse, R54, R152 ;  /* 0x000000361870723c */ /* 0x040ff00000001898 */
[C---:B------:R-:W-:Y:S08]  /*48a0*/  HMMA.16816.F32 R128, R24.reuse, R48, R212 ;  /* 0x000000301880723c */ /* 0x040ff000000018d4 */
[C---:B------:R-:W-:Y:S08]  /*48b0*/  HMMA.16816.F32 R140, R24.reuse, R50, R140 ;  /* 0x00000032188c723c */ /* 0x040ff0000000188c */
[C---:B------:R-:W-:Y:S08]  /*48c0*/  HMMA.16816.F32 R152, R24.reuse, R44, R244 ;  /* 0x0000002c1898723c */ /* 0x040ff000000018f4 */
[C---:B------:R-:W-:Y:S08]  /*48d0*/  HMMA.16816.F32 R156, R24.reuse, R46, R236 ;  /* 0x0000002e189c723c */ /* 0x040ff000000018ec */
[C---:B--2---:R-:W-:Y:S08]  /*48e0*/  HMMA.16816.F32 R208, R24.reuse, R40, R208 ;  /* 0x0000002818d0723c */ /* 0x044ff000000018d0 */
[C---:B------:R-:W-:Y:S07]  /*48f0*/  HMMA.16816.F32 R164, R24.reuse, R42, R232 ;  /* 0x0000002a18a4723c */ /* 0x040fee00000018e8 */
[C---:B------:R-:W-:Y:S01]  /*4900*/  IADD3 R233, R226.reuse, 0x800, RZ ;  /* 0x00000800e2e97810 */ /* 0x040fe20007ffe0ff */
[----:B------:R-:W-:Y:S01]  /*4910*/  HMMA.16816.F32 R228, R24, R36, R228 ;  /* 0x0000002418e4723c */ /* 0x000fe200000018e4 */
[----:B------:R-:W-:-:S07]  /*4920*/  IADD3 R232, R226, 0x1000, RZ ;  /* 0x00001000e2e87810 */ /* 0x000fce0007ffe0ff */
[C---:B------:R-:W-:Y:S08]  /*4930*/  HMMA.16816.F32 R216, R24.reuse, R38, R216 ;  /* 0x0000002618d8723c */ /* 0x040ff000000018d8 */
[C---:B------:R-:W-:Y:S08]  /*4940*/  HMMA.16816.F32 R204, R24.reuse, R32, R204 ;  /* 0x0000002018cc723c */ /* 0x040ff000000018cc */
[C---:B------:R-:W-:Y:S08]  /*4950*/  HMMA.16816.F32 R200, R24.reuse, R34, R200 ;  /* 0x0000002218c8723c */ /* 0x040ff000000018c8 */
[C---:B------:R-:W-:Y:S08]  /*4960*/  HMMA.16816.F32 R196, R24.reuse, R28, R196 ;  /* 0x0000001c18c4723c */ /* 0x040ff000000018c4 */
[C---:B---3--:R-:W-:Y:S08]  /*4970*/  HMMA.16816.F32 R168, R24.reuse, R20, R144 ;  /* 0x0000001418a8723c */ /* 0x048ff00000001890 */
[C---:B------:R-:W-:Y:S08]  /*4980*/  HMMA.16816.F32 R176, R24.reuse, R30, R136 ;  /* 0x0000001e18b0723c */ /* 0x040ff00000001888 */
[----:B------:R-:W-:Y:S08]  /*4990*/  HMMA.16816.F32 R184, R24, R22, R124 ;  /* 0x0000001618b8723c */ /* 0x000ff0000000187c */
[C---:B----4-:R-:W-:Y:S08]  /*49a0*/  HMMA.16816.F32 R24, R16.reuse, R52, R160 ;  /* 0x000000341018723c */ /* 0x050ff000000018a0 */
        /* <DEDUP_REMOVED lines=12> */
[C---:B------:R-:W-:Y:S07]  /*4a70*/  HMMA.16816.F32 R124, R16.reuse, R20, R64 ;  /* 0x00000014107c723c */ /* 0x040fee0000001840 */
[C---:B------:R-:W-:Y:S01]  /*4a80*/  IADD3 R21, R3.reuse, UR13, RZ ;  /* 0x0000000d03157c10 */ /* 0x040fe2000fffe0ff */
[----:B------:R-:W-:Y:S01]  /*4a90*/  HMMA.16816.F32 R136, R16, R30, R76 ;  /* 0x0000001e1088723c */ /* 0x000fe2000000184c */
[----:B------:R-:W-:-:S02]  /*4aa0*/  IADD3 R20, R3, UR15, RZ ;  /* 0x0000000f03147c10 */ /* 0x000fc4000fffe0ff */
[----:B------:R-:W-:Y:S02]  /*4ab0*/  IMNMX R242, R21, UR11, PT ;  /* 0x0000000b15f27c17 */ /* 0x000fe4000b800200 */
[C---:B------:R-:W-:Y:S02]  /*4ac0*/  IADD3 R21, R6.reuse, UR15, RZ ;  /* 0x0000000f06157c10 */ /* 0x040fe4000fffe0ff */
[----:B------:R-:W-:Y:S01]  /*4ad0*/  IADD3 R6, R6, UR13, RZ ;  /* 0x0000000d06067c10 */ /* 0x000fe2000fffe0ff */
[----:B------:R-:W-:Y:S01]  /*4ae0*/  HMMA.16816.F32 R144, R16, R22, R72 ;  /* 0x000000161090723c */ /* 0x000fe20000001848 */
[----:B------:R-:W1:Y:S01]  /*4af0*/  LDSM.16.M88.4 R16, [R220+0x800] ;  /* 0x00080000dc10783b */ /* 0x000e620000000200 */
[----:B------:R-:W-:Y:S02]  /*4b00*/  IADD3 R3, R0, 0x1, RZ ;  /* 0x0000000100037810 */ /* 0x000fe40007ffe0ff */
[----:B------:R-:W-:Y:S02]  /*4b10*/  IMNMX R237, RZ, R20, !PT ;  /* 0x00000014ffed7217 */ /* 0x000fe40007800200 */
[----:B------:R-:W-:-:S02]  /*4b20*/  IMNMX R240, R6, UR11, PT ;  /* 0x0000000b06f07c17 */ /* 0x000fc4000b800200 */
[C---:B------:R-:W-:Y:S01]  /*4b30*/  IADD3 R22, R5.reuse, UR15, RZ ;  /* 0x0000000f05167c10 */ /* 0x040fe2000fffe0ff */
[-C--:B------:R-:W-:Y:S01]  /*4b40*/  HMMA.16816.F32 R32, R12, R56.reuse, R24 ;  /* 0x000000380c20723c */ /* 0x080fe20000001818 */
[----:B------:R-:W-:Y:S02]  /*4b50*/  IADD3 R5, R5, UR13, RZ ;  /* 0x0000000d05057c10 */ /* 0x000fe4000fffe0ff */
[----:B------:R-:W-:Y:S02]  /*4b60*/  IADD3 R20, R7, UR15, RZ ;  /* 0x0000000f07147c10 */ /* 0x000fe4000fffe0ff */
[----:B------:R-:W-:Y:S02]  /*4b70*/  IMNMX R239, R5, UR11, PT ;  /* 0x0000000b05ef7c17 */ /* 0x000fe4000b800200 */
[----:B------:R-:W-:Y:S01]  /*4b80*/  IADD3 R7, R7, UR13, RZ ;  /* 0x0000000d07077c10 */ /* 0x000fe2000fffe0ff */
[----:B------:R-:W-:Y:S01]  /*4b90*/  HMMA.16816.F32 R60, R8, R56, R60 ;  /* 0x00000038083c723c */ /* 0x000fe2000000183c */
[----:B------:R-:W-:-:S02]  /*4ba0*/  IMNMX R238, RZ, R21, !PT ;  /* 0x00000015ffee7217 */ /* 0x000fc40007800200 */
[C---:B------:R-:W-:Y:S02]  /*4bb0*/  ISETP.GE.AND P1, PT, R3.reuse, R240, PT ;  /* 0x000000f00300720c */ /* 0x040fe40003f26270 */
[----:B------:R-:W-:Y:S02]  /*4bc0*/  IMNMX R235, RZ, R22, !PT ;  /* 0x00000016ffeb7217 */ /* 0x000fe40007800200 */
[C---:B------:R-:W-:Y:S01]  /*4bd0*/  ISETP.GE.AND P3, PT, R3.reuse, R242, PT ;  /* 0x000000f20300720c */ /* 0x040fe20003f66270 */
[----:B------:R-:W-:Y:S01]  /*4be0*/  HMMA.16816.F32 R24, R12, R58, R52 ;  /* 0x0000003a0c18723c */ /* 0x000fe20000001834 */
[----:B------:R-:W-:Y:S02]  /*4bf0*/  ISETP.GE.AND P0, PT, R3, R239, PT ;  /* 0x000000ef0300720c */ /* 0x000fe40003f06270 */
[----:B------:R-:W-:Y:S02]  /*4c00*/  IMNMX R241, R7, UR11, PT ;  /* 0x0000000b07f17c17 */ /* 0x000fe4000b800200 */
[----:B------:R-:W-:-:S02]  /*4c10*/  ISETP.LT.OR P5, PT, R3, R238, P1 ;  /* 0x000000ee0300720c */ /* 0x000fc40000fa1670 */
[C---:B------:R-:W-:Y:S01]  /*4c20*/  ISETP.LT.OR P3, PT, R3.reuse, R237, P3 ;  /* 0x000000ed0300720c */ /* 0x040fe20001f61670 */
[----:B------:R-:W-:Y:S01]  /*4c30*/  HMMA.16816.F32 R28, R8, R58, R112 ;  /* 0x0000003a081c723c */ /* 0x000fe20000001870 */
[C---:B------:R-:W-:Y:S02]  /*4c40*/  ISETP.LT.OR P1, PT, R3.reuse, R235, P0 ;  /* 0x000000eb0300720c */ /* 0x040fe40000721670 */
[----:B------:R-:W-:Y:S02]  /*4c50*/  IMNMX R236, RZ, R20, !PT ;  /* 0x00000014ffec7217 */ /* 0x000fe40007800200 */
[-C--:B------:R-:W-:Y:S01]  /*4c60*/  ISETP.GE.AND P2, PT, R3, R241.reuse, PT ;  /* 0x000000f10300720c */ /* 0x080fe20003f46270 */
[----:B------:R-:W2:Y:S01]  /*4c70*/  LDSM.16.M88.4 R20, [R220+0x1000] ;  /* 0x00100000dc14783b */ /* 0x000ea20000000200 */
[----:B------:R-:W-:Y:S01]  /*4c80*/  ISETP.GE.AND P0, PT, R0, R241, PT ;  /* 0x000000f10000720c */ /* 0x000fe20003f06270 */
[----:B-1----:R-:W-:Y:S01]  /*4c90*/  HMMA.16816.F32 R44, R12, R16, R116 ;  /* 0x000000100c2c723c */ /* 0x002fe20000001874 */
[----:B------:R-:W-:-:S02]  /*4ca0*/  P2R R7, PR, RZ, 0x8 ;  /* 0x00000008ff077803 */ /* 0x000fc40000000000 */
[C---:B------:R-:W-:Y:S02]  /*4cb0*/  ISETP.GE.AND P4, PT, R0.reuse, R242, PT ;  /* 0x000000f20000720c */ /* 0x040fe40003f86270 */
[-C--:B------:R-:W-:Y:S02]  /*4cc0*/  ISETP.LT.OR P2, PT, R3, R236.reuse, P2 ;  /* 0x000000ec0300720c */ /* 0x080fe40001741670 */
[C---:B------:R-:W-:Y:S01]  /*4cd0*/  ISETP.LT.OR P3, PT, R0.reuse, R236, P0 ;  /* 0x000000ec0000720c */ /* 0x040fe20000761670 */
[----:B------:R-:W-:Y:S01]  /*4ce0*/  HMMA.16816.F32 R40, R8, R16, R128 ;  /* 0x000000100828723c */ /* 0x000fe20000001880 */
[----:B------:R-:W-:Y:S02]  /*4cf0*/  ISETP.GE.AND P0, PT, R0, R239, PT ;  /* 0x000000ef0000720c */ /* 0x000fe40003f06270 */
[----:B------:R-:W-:Y:S02]  /*4d00*/  P2R R5, PR, RZ, 0x2 ;  /* 0x00000002ff057803 */ /* 0x000fe40000000000 */
[----:B------:R-:W-:-:S02]  /*4d10*/  P2R R6, PR, RZ, 0x4 ;  /* 0x00000004ff067803 */ /* 0x000fc40000000000 */
[C---:B------:R-:W-:Y:S01]  /*4d20*/  ISETP.LT.OR P1, PT, R0.reuse, R237, P4 ;  /* 0x000000ed0000720c */ /* 0x040fe20002721670 */
[-C--:B------:R-:W-:Y:S01]  /*4d30*/  HMMA.16816.F32 R48, R8, R18.reuse, R140 ;  /* 0x000000120830723c */ /* 0x080fe2000000188c */
[C---:B------:R-:W-:Y:S02]  /*4d40*/  ISETP.GE.AND P2, PT, R0.reuse, R240, PT ;  /* 0x000000f00000720c */ /* 0x040fe40003f46270 */
[C---:B------:R-:W-:Y:S02]  /*4d50*/  ISETP.LT.OR P0, PT, R0.reuse, R235, P0 ;  /* 0x000000eb0000720c */ /* 0x040fe40000701670 */
[----:B------:R-:W-:Y:S02]  /*4d60*/  IADD3 R3, R0, 0x8, RZ ;  /* 0x0000000800037810 */ /* 0x000fe40007ffe0ff */
[----:B------:R-:W-:Y:S01]  /*4d70*/  FSEL R64, R32, -INF , !P1 ;  /* 0xff80000020407808 */ /* 0x000fe20004800000 */
[----:B------:R-:W-:Y:S01]  /*4d80*/  HMMA.16816.F32 R36, R12, R18, R120 ;  /* 0x000000120c24723c */ /* 0x000fe20000001878 */
[----:B------:R-:W-:Y:S01]  /*4d90*/  ISETP.LT.OR P1, PT, R0, R238, P2 ;  /* 0x000000ee0000720c */ /* 0x000fe20001721670 */
[----:B------:R-:W1:Y:S01]  /*4da0*/  LDSM.16.M88.4 R16, [R220+0x1800] ;  /* 0x00180000dc10783b */ /* 0x000e620000000200 */
[----:B------:R-:W-:-:S02]  /*4db0*/  FSEL R118, R62, -INF , !P0 ;  /* 0xff8000003e767808 */ /* 0x000fc40004000000 */
[C---:B------:R-:W-:Y:S02]  /*4dc0*/  ISETP.GE.AND P2, PT, R3.reuse, R241, PT ;  /* 0x000000f10300720c */ /* 0x040fe40003f46270 */
[----:B------:R-:W-:Y:S02]  /*4dd0*/  ISETP.GE.AND P0, PT, R3, R239, PT ;  /* 0x000000ef0300720c */ /* 0x000fe40003f06270 */
[----:B------:R-:W-:Y:S02]  /*4de0*/  FSEL R114, R61, -INF , !P5 ;  /* 0xff8000003d727808 */ /* 0x000fe40006800000 */
[----:B------:R-:W-:Y:S02]  /*4df0*/  FSEL R132, R60, -INF , !P1 ;  /* 0xff8000003c847808 */ /* 0x000fe40004800000 */
[C---:B------:R-:W-:Y:S02]  /*4e00*/  ISETP.LT.OR P4, PT, R3.reuse, R236, P2 ;  /* 0x000000ec0300720c */ /* 0x040fe40001781670 */
[----:B------:R-:W-:-:S02]  /*4e10*/  ISETP.LT.OR P5, PT, R3, R235, P0 ;  /* 0x000000eb0300720c */ /* 0x000fc400007a1670 */
[----:B------:R-:W-:Y:S02]  /*4e20*/  ISETP.GE.AND P1, PT, R3, R240, PT ;  /* 0x000000f00300720c */ /* 0x000fe40003f26270 */
[----:B------:R-:W-:Y:S02]  /*4e30*/  ISETP.NE.AND P2, PT, R6, RZ, PT ;  /* 0x000000ff0600720c */ /* 0x000fe40003f45270 */
[----:B------:R-:W-:Y:S02]  /*4e40*/  ISETP.NE.AND P0, PT, R5, RZ, PT ;  /* 0x000000ff0500720c */ /* 0x000fe40003f05270 */
[----:B------:R-:W-:Y:S02]  /*4e50*/  IADD3 R5, R0, 0x9, RZ ;  /* 0x0000000900057810 */ /* 0x000fe40007ffe0ff */
[----:B------:R-:W-:Y:S02]  /*4e60*/  FSEL R78, R34, -INF , !P3 ;  /* 0xff800000224e7808 */ /* 0x000fe40005800000 */
[----:B------:R-:W-:-:S02]  /*4e70*/  ISETP.GE.AND P3, PT, R3, R242, PT ;  /* 0x000000f20300720c */ /* 0x000fc40003f66270 */
[----:B------:R-:W-:Y:S02]  /*4e80*/  ISETP.LT.OR P6, PT, R3, R238, P1 ;  /* 0x000000ee0300720c */ /* 0x000fe40000fc1670 */
[----:B------:R-:W-:Y:S02]  /*4e90*/  FSEL R74, R35, -INF , !P2 ;  /* 0xff800000234a7808 */ /* 0x000fe40005000000 */
[----:B------:R-:W-:Y:S02]  /*4ea0*/  ISETP.NE.AND P1, PT, R7, RZ, PT ;  /* 0x000000ff0700720c */ /* 0x000fe40003f25270 */
[----:B------:R-:W-:Y:S02]  /*4eb0*/  ISETP.GE.AND P2, PT, R5, R242, PT ;  /* 0x000000f20500720c */ /* 0x000fe40003f46270 */
[----:B------:R-:W-:Y:S02]  /*4ec0*/  ISETP.LT.OR P3, PT, R3, R237, P3 ;  /* 0x000000ed0300720c */ /* 0x000fe40001f61670 */
[----:B------:R-:W-:-:S02]  /*4ed0*/  FSEL R56, R33, -INF , !P1 ;  /* 0xff80000021387808 */ /* 0x000fc40004800000 */
[C---:B------:R-:W-:Y:S01]  /*4ee0*/  ISETP.LT.OR P2, PT, R5.reuse, R237, P2 ;  /* 0x000000ed0500720c */ /* 0x040fe20001741670 */
[----:B--2---:R-:W-:Y:S01]  /*4ef0*/  HMMA.16816.F32 R32, R12, R20, R108 ;  /* 0x000000140c20723c */ /* 0x004fe2000000186c */
[----:B------:R-:W-:Y:S02]  /*4f00*/  ISETP.GE.AND P1, PT, R5, R241, PT ;  /* 0x000000f10500720c */ /* 0x000fe40003f26270 */
[----:B------:R-:W-:Y:S02]  /*4f10*/  FSEL R116, R63, -INF , !P0 ;  /* 0xff8000003f747808 */ /* 0x000fe40004000000 */
[----:B------:R-:W-:Y:S02]  /*4f20*/  FSEL R61, R24, -INF , !P3 ;  /* 0xff800000183d7808 */ /* 0x000fe40005800000 */
[C---:B------:R-:W-:Y:S02]  /*4f30*/  ISETP.GE.AND P0, PT, R5.reuse, R240, PT ;  /* 0x000000f00500720c */ /* 0x040fe40003f06270 */
[----:B------:R-:W-:-:S02]  /*4f40*/  ISETP.GE.AND P3, PT, R5, R239, PT ;  /* 0x000000ef0500720c */ /* 0x000fc40003f66270 */
[----:B------:R-:W-:Y:S02]  /*4f50*/  P2R R6, PR, RZ, 0x4 ;  /* 0x00000004ff067803 */ /* 0x000fe40000000000 */
[C---:B------:R-:W-:Y:S02]  /*4f60*/  ISETP.LT.OR P2, PT, R5.reuse, R236, P1 ;  /* 0x000000ec0500720c */ /* 0x040fe40000f41670 */
[----:B------:R-:W-:Y:S02]  /*4f70*/  IADD3 R3, R0, 0x10, RZ ;  /* 0x0000001000037810 */ /* 0x000fe40007ffe0ff */
[C---:B------:R-:W-:Y:S02]  /*4f80*/  ISETP.LT.OR P0, PT, R5.reuse, R238, P0 ;  /* 0x000000ee0500720c */ /* 0x040fe40000701670 */
[----:B------:R-:W-:Y:S02]  /*4f90*/  ISETP.LT.OR P1, PT, R5, R235, P3 ;  /* 0x000000eb0500720c */ /* 0x000fe40001f21670 */
[----:B------:R-:W-:-:S02]  /*4fa0*/  P2R R5, PR, RZ, 0x4 ;  /* 0x00000004ff057803 */ /* 0x000fc40000000000 */
[C---:B------:R-:W-:Y:S02]  /*4fb0*/  ISETP.GE.AND P2, PT, R3.reuse, R240, PT ;  /* 0x000000f00300720c */ /* 0x040fe40003f46270 */
[----:B------:R-:W-:Y:S02]  /*4fc0*/  ISETP.GE.AND P3, PT, R3, R241, PT ;  /* 0x000000f10300720c */ /* 0x000fe40003f66270 */
[----:B------:R-:W-:Y:S02]  /*4fd0*/  FSEL R117, R30, -INF , !P5 ;  /* 0xff8000001e757808 */ /* 0x000fe40006800000 */
[----:B------:R-:W-:Y:S02]  /*4fe0*/  FSEL R113, R28, -INF , !P6 ;  /* 0xff8000001c717808 */ /* 0x000fe40007000000 */
[----:B------:R-:W-:Y:S02]  /*4ff0*/  ISETP.NE.AND P5, PT, R5, RZ, PT ;  /* 0x000000ff0500720c */ /* 0x000fe40003fa5270 */
[----:B------:R-:W-:-:S02]  /*5000*/  ISETP.LT.OR P2, PT, R3, R238, P2 ;  /* 0x000000ee0300720c */ /* 0x000fc40001741670 */
[----:B------:R-:W-:Y:S02]  /*5010*/  ISETP.LT.OR P6, PT, R3, R236, P3 ;  /* 0x000000ec0300720c */ /* 0x000fe40001fc1670 */
[----:B------:R-:W-:Y:S02]  /*5020*/  IADD3 R5, R0, 0x11, RZ ;  /* 0x0000001100057810 */ /* 0x000fe40007ffe0ff */
[----:B------:R-:W-:Y:S02]  /*5030*/  ISETP.NE.AND P3, PT, R6, RZ, PT ;  /* 0x000000ff0600720c */ /* 0x000fe40003f65270 */
[----:B------:R-:W-:Y:S02]  /*5040*/  P2R R6, PR, RZ, 0x4 ;  /* 0x00000004ff067803 */ /* 0x000fe40000000000 */
[----:B------:R-:W-:Y:S02]  /*5050*/  ISETP.GE.AND P2, PT, R5, R241, PT ;  /* 0x000000f10500720c */ /* 0x000fe40003f46270 */
[----:B------:R-:W-:-:S02]  /*5060*/  FSEL R57, R25, -INF , !P3 ;  /* 0xff80000019397808 */ /* 0x000fc40005800000 */
[----:B------:R-:W-:Y:S02]  /*5070*/  FSEL R112, R29, -INF , !P0 ;  /* 0xff8000001d707808 */ /* 0x000fe40004000000 */
[----:B------:R-:W-:Y:S02]  /*5080*/  ISETP.GE.AND P3, PT, R5, R242, PT ;  /* 0x000000f20500720c */ /* 0x000fe40003f66270 */
[----:B------:R-:W-:Y:S02]  /*5090*/  ISETP.GE.AND P0, PT, R3, R239, PT ;  /* 0x000000ef0300720c */ /* 0x000fe40003f06270 */
[----:B------:R-:W-:Y:S02]  /*50a0*/  FSEL R76, R26, -INF , !P4 ;  /* 0xff8000001a4c7808 */ /* 0x000fe40006000000 */
[----:B------:R-:W-:Y:S02]  /*50b0*/  FSEL R115, R31, -INF , !P1 ;  /* 0xff8000001f737808 */ /* 0x000fe40004800000 */
[----:B------:R-:W-:Y:S01]  /*50c0*/  ISETP.LT.OR P2, PT, R5, R236, P2 ;  /* 0x000000ec0500720c */ /* 0x000fe20001741670 */
[----:B-1----:R-:W-:Y:S01]  /*50d0*/  HMMA.16816.F32 R28, R8, R16, R208 ;  /* 0x00000010081c723c */ /* 0x002fe200000018d0 */
[----:B------:R-:W-:-:S02]  /*50e0*/  ISETP.GE.AND P4, PT, R3, R242, PT ;  /* 0x000000f20300720c */ /* 0x000fc40003f86270 */
[----:B------:R-:W-:Y:S02]  /*50f0*/  FSEL R67, R27, -INF , !P5 ;  /* 0xff8000001b437808 */ /* 0x000fe40006800000 */
[C---:B------:R-:W-:Y:S02]  /*5100*/  ISETP.GE.AND P1, PT, R5.reuse, R240, PT ;  /* 0x000000f00500720c */ /* 0x040fe40003f26270 */
[----:B------:R-:W-:Y:S01]  /*5110*/  P2R R7, PR, RZ, 0x40 ;  /* 0x00000040ff077803 */ /* 0x000fe20000000000 */
[----:B------:R-:W-:Y:S01]  /*5120*/  HMMA.16816.F32 R24, R8, R20, R152 ;  /* 0x000000140818723c */ /* 0x000fe20000001898 */
[----:B------:R-:W-:Y:S02]  /*5130*/  ISETP.LT.OR P5, PT, R5, R237, P3 ;  /* 0x000000ed0500720c */ /* 0x000fe40001fa1670 */
[----:B------:R-:W-:Y:S02]  /*5140*/  ISETP.LT.OR P6, PT, R3, R235, P0 ;  /* 0x000000eb0300720c */ /* 0x000fe400007c1670 */
[----:B------:R-:W-:-:S02]  /*5150*/  ISETP.NE.AND P3, PT, R6, RZ, PT ;  /* 0x000000ff0600720c */ /* 0x000fc40003f65270 */
[----:B------:R-:W-:Y:S02]  /*5160*/  ISETP.GE.AND P0, PT, R5, R239, PT ;  /* 0x000000ef0500720c */ /* 0x000fe40003f06270 */
[----:B------:R-:W-:Y:S02]  /*5170*/  P2R R6, PR, RZ, 0x4 ;  /* 0x00000004ff067803 */ /* 0x000fe40000000000 */
[----:B------:R-:W-:Y:S02]  /*5180*/  ISETP.LT.OR P4, PT, R3, R237, P4 ;  /* 0x000000ed0300720c */ /* 0x000fe40002781670 */
[C---:B------:R-:W-:Y:S02]  /*5190*/  ISETP.LT.OR P2, PT, R5.reuse, R238, P1 ;  /* 0x000000ee0500720c */ /* 0x040fe40000f41670 */
[----:B------:R-:W-:Y:S02]  /*51a0*/  IADD3 R3, R0, 0x18, RZ ;  /* 0x0000001800037810 */ /* 0x000fe40007ffe0ff */
[----:B------:R-:W-:-:S02]  /*51b0*/  ISETP.LT.OR P1, PT, R5, R235, P0 ;  /* 0x000000eb0500720c */ /* 0x000fc40000721670 */
[----:B------:R-:W-:Y:S02]  /*51c0*/  P2R R5, PR, RZ, 0x4 ;  /* 0x00000004ff057803 */ /* 0x000fe40000000000 */
[----:B------:R-:W-:Y:S02]  /*51d0*/  FSEL R75, R40, -INF , !P3 ;  /* 0xff800000284b7808 */ /* 0x000fe40005800000 */
[C---:B------:R-:W-:Y:S02]  /*51e0*/  ISETP.GE.AND P3, PT, R3.reuse, R241, PT ;  /* 0x000000f10300720c */ /* 0x040fe40003f66270 */
[----:B------:R-:W-:Y:S02]  /*51f0*/  ISETP.GE.AND P2, PT, R3, R240, PT ;  /* 0x000000f00300720c */ /* 0x000fe40003f46270 */
[----:B------:R-:W-:Y:S02]  /*5200*/  FSEL R108, R42, -INF , !P6 ;  /* 0xff8000002a6c7808 */ /* 0x000fe40007000000 */
[----:B------:R-:W-:-:S02]  /*5210*/  FSEL R55, R45, -INF , !P5 ;  /* 0xff8000002d377808 */ /* 0x000fc40006800000 */
[C---:B------:R-:W-:Y:S02]  /*5220*/  ISETP.LT.OR P5, PT, R3.reuse, R236, P3 ;  /* 0x000000ec0300720c */ /* 0x040fe40001fa1670 */
[----:B------:R-:W-:Y:S02]  /*5230*/  ISETP.LT.OR P6, PT, R3, R238, P2 ;  /* 0x000000ee0300720c */ /* 0x000fe400017c1670 */
[----:B------:R-:W-:Y:S02]  /*5240*/  ISETP.NE.AND P3, PT, R5, RZ, PT ;  /* 0x000000ff0500720c */ /* 0x000fe40003f65270 */
[----:B------:R-:W-:Y:S02]  /*5250*/  ISETP.NE.AND P2, PT, R6, RZ, PT ;  /* 0x000000ff0600720c */ /* 0x000fe40003f45270 */
[----:B------:R-:W-:Y:S02]  /*5260*/  IADD3 R5, R0, 0x19, RZ ;  /* 0x0000001900057810 */ /* 0x000fe40007ffe0ff */
[----:B------:R-:W-:-:S02]  /*5270*/  FSEL R58, R44, -INF , !P4 ;  /* 0xff8000002c3a7808 */ /* 0x000fc40006000000 */
[----:B------:R-:W-:Y:S02]  /*5280*/  FSEL R60, R47, -INF , !P2 ;  /* 0xff8000002f3c7808 */ /* 0x000fe40005000000 */
[----:B------:R-:W-:Y:S02]  /*5290*/  ISETP.NE.AND P4, PT, R7, RZ, PT ;  /* 0x000000ff0700720c */ /* 0x000fe40003f85270 */
[----:B------:R-:W-:Y:S02]  /*52a0*/  ISETP.GE.AND P2, PT, R5, R242, PT ;  /* 0x000000f20500720c */ /* 0x000fe40003f46270 */
[----:B------:R-:W-:Y:S02]  /*52b0*/  ISETP.GE.AND P0, PT, R3, R239, PT ;  /* 0x000000ef0300720c */ /* 0x000fe40003f06270 */
[----:B------:R-:W-:Y:S02]  /*52c0*/  FSEL R66, R46, -INF , !P4 ;  /* 0xff8000002e427808 */ /* 0x000fe40006000000 */
[----:B------:R-:W-:Y:S01]  /*52d0*/  FSEL R77, R43, -INF , !P1 ;  /* 0xff8000002b4d7808 */ /* 0x000fe20004800000 */
[----:B------:R-:W-:Y:S01]  /*52e0*/  HMMA.16816.F32 R44, R8, R22, R156 ;  /* 0x00000016082c723c */ /* 0x000fe2000000189c */
[----:B------:R-:W-:-:S02]  /*52f0*/  ISETP.LT.OR P2, PT, R5, R237, P2 ;  /* 0x000000ed0500720c */ /* 0x000fc40001741670 */
[----:B------:R-:W-:Y:S02]  /*5300*/  ISETP.GE.AND P4, PT, R3, R242, PT ;  /* 0x000000f20300720c */ /* 0x000fe40003f86270 */
[----:B------:R-:W-:Y:S02]  /*5310*/  ISETP.GE.AND P1, PT, R5, R241, PT ;  /* 0x000000f10500720c */ /* 0x000fe40003f26270 */
[----:B------:R-:W-:Y:S02]  /*5320*/  P2R R7, PR, RZ, 0x20 ;  /* 0x00000020ff077803 */ /* 0x000fe40000000000 */
[----:B------:R-:W-:Y:S02]  /*5330*/  ISETP.LT.OR P5, PT, R3, R235, P0 ;  /* 0x000000eb0300720c */ /* 0x000fe400007a1670 */
[----:B------:R-:W-:Y:S02]  /*5340*/  FSEL R65, R41, -INF , !P3 ;  /* 0xff80000029417808 */ /* 0x000fe40005800000 */
[C---:B------:R-:W-:Y:S01]  /*5350*/  ISETP.GE.AND P0, PT, R5.reuse, R240, PT ;  /* 0x000000f00500720c */ /* 0x040fe20003f06270 */
[----:B------:R-:W-:Y:S01]  /*5360*/  HMMA.16816.F32 R40, R12, R22, R104 ;  /* 0x000000160c28723c */ /* 0x000fe20000001868 */
[----:B------:R-:W-:Y:S01]  /*5370*/  ISETP.GE.AND P3, PT, R5, R239, PT ;  /* 0x000000ef0500720c */ /* 0x000fe20003f66270 */
[----:B------:R-:W1:Y:S01]  /*5380*/  LDSM.16.M88.4 R20, [R220+0x2000] ;  /* 0x00200000dc14783b */ /* 0x000e620000000200 */
[----:B------:R-:W-:-:S02]  /*5390*/  P2R R6, PR, RZ, 0x4 ;  /* 0x00000004ff067803 */ /* 0x000fc40000000000 */
[----:B------:R-:W-:Y:S02]  /*53a0*/  ISETP.LT.OR P4, PT, R3, R237, P4 ;  /* 0x000000ed0300720c */ /* 0x000fe40002781670 */
        /* <DEDUP_REMOVED lines=14> */
[----:B------:R-:W-:Y:S02]  /*5490*/  FSEL R53, R36, -INF , !P4 ;  /* 0xff80000024357808 */ /* 0x000fe40006000000 */
[----:B------:R-:W-:Y:S02]  /*54a0*/  P2R R6, PR, RZ, 0x4 ;  /* 0x00000004ff067803 */ /* 0x000fe40000000000 */
[----:B------:R-:W-:-:S02]  /*54b0*/  ISETP.NE.AND P4, PT, R7, RZ, PT ;  /* 0x000000ff0700720c */ /* 0x000fc40003f85270 */
[----:B------:R-:W-:Y:S02]  /*54c0*/  ISETP.GE.AND P2, PT, R5, R241, PT ;  /* 0x000000f10500720c */ /* 0x000fe40003f46270 */
[----:B------:R-:W-:Y:S02]  /*54d0*/  FSEL R52, R37, -INF , !P3 ;  /* 0xff80000025347808 */ /* 0x000fe40005800000 */
[----:B------:R-:W-:Y:S02]  /*54e0*/  FSEL R62, R49, -INF , !P0 ;  /* 0xff800000313e7808 */ /* 0x000fe40004000000 */
[----:B------:R-:W-:Y:S02]  /*54f0*/  ISETP.GE.AND P3, PT, R5, R242, PT ;  /* 0x000000f20500720c */ /* 0x000fe40003f66270 */
[----:B------:R-:W-:Y:S02]  /*5500*/  ISETP.GE.AND P0, PT, R3, R239, PT ;  /* 0x000000ef0300720c */ /* 0x000fe40003f06270 */
[----:B------:R-:W-:-:S02]  /*5510*/  FSEL R59, R38, -INF , !P4 ;  /* 0xff800000263b7808 */ /* 0x000fc40006000000 */
[----:B------:R-:W-:Y:S02]  /*5520*/  FSEL R79, R51, -INF , !P1 ;  /* 0xff800000334f7808 */ /* 0x000fe40004800000 */
[----:B------:R-:W-:Y:S01]  /*5530*/  ISETP.LT.OR P2, PT, R5, R236, P2 ;  /* 0x000000ec0500720c */ /* 0x000fe20001741670 */
[----:B------:R-:W-:Y:S01]  /*5540*/  HMMA.16816.F32 R48, R8, R18, R164 ;  /* 0x000000120830723c */ /* 0x000fe200000018a4 */
[----:B------:R-:W-:Y:S02]  /*5550*/  ISETP.GE.AND P4, PT, R3, R242, PT ;  /* 0x000000f20300720c */ /* 0x000fe40003f86270 */
[----:B------:R-:W-:Y:S02]  /*5560*/  FSEL R54, R39, -INF , !P5 ;  /* 0xff80000027367808 */ /* 0x000fe40006800000 */
[C---:B------:R-:W-:Y:S02]  /*5570*/  ISETP.GE.AND P1, PT, R5.reuse, R240, PT ;  /* 0x000000f00500720c */ /* 0x040fe40003f26270 */
[----:B------:R-:W-:Y:S01]  /*5580*/  P2R R7, PR, RZ, 0x40 ;  /* 0x00000040ff077803 */ /* 0x000fe20000000000 */
[----:B------:R-:W-:Y:S01]  /*5590*/  HMMA.16816.F32 R36, R12, R16, R100 ;  /* 0x000000100c24723c */ /* 0x000fe20000001864 */
[----:B------:R-:W-:-:S02]  /*55a0*/  ISETP.LT.OR P5, PT, R5, R237, P3 ;  /* 0x000000ed0500720c */ /* 0x000fc40001fa1670 */
[----:B------:R-:W-:Y:S02]  /*55b0*/  ISETP.LT.OR P6, PT, R3, R235, P0 ;  /* 0x000000eb0300720c */ /* 0x000fe400007c1670 */
[----:B------:R-:W-:Y:S02]  /*55c0*/  ISETP.NE.AND P3, PT, R6, RZ, PT ;  /* 0x000000ff0600720c */ /* 0x000fe40003f65270 */
[----:B------:R-:W-:Y:S02]  /*55d0*/  ISETP.GE.AND P0, PT, R5, R239, PT ;  /* 0x000000ef0500720c */ /* 0x000fe40003f06270 */
[----:B------:R-:W-:Y:S02]  /*55e0*/  P2R R6, PR, RZ, 0x4 ;  /* 0x00000004ff067803 */ /* 0x000fe40000000000 */
[----:B------:R-:W-:Y:S02]  /*55f0*/  ISETP.LT.OR P4, PT, R3, R237, P4 ;  /* 0x000000ed0300720c */ /* 0x000fe40002781670 */
[----:B------:R-:W-:-:S02]  /*5600*/  ISETP.LT.OR P2, PT, R5, R238, P1 ;  /* 0x000000ee0500720c */ /* 0x000fc40000f41670 */
[----:B------:R-:W-:Y:S02]  /*5610*/  IADD3 R3, R0, 0x28, RZ ;  /* 0x0000002800037810 */ /* 0x000fe40007ffe0ff */
[----:B------:R-:W-:Y:S02]  /*5620*/  ISETP.LT.OR P1, PT, R5, R235, P0 ;  /* 0x000000eb0500720c */ /* 0x000fe40000721670 */
[----:B------:R-:W-:Y:S02]  /*5630*/  P2R R5, PR, RZ, 0x4 ;  /* 0x00000004ff057803 */ /* 0x000fe40000000000 */
[----:B------:R-:W-:Y:S02]  /*5640*/  FSEL R153, R24, -INF , !P3 ;  /* 0xff80000018997808 */ /* 0x000fe40005800000 */
[C---:B------:R-:W-:Y:S02]  /*5650*/  ISETP.GE.AND P3, PT, R3.reuse, R241, PT ;  /* 0x000000f10300720c */ /* 0x040fe40003f66270 */
[----:B------:R-:W-:-:S02]  /*5660*/  ISETP.GE.AND P2, PT, R3, R240, PT ;  /* 0x000000f00300720c */ /* 0x000fc40003f46270 */
[----:B------:R-:W-:Y:S02]  /*5670*/  FSEL R154, R26, -INF , !P6 ;  /* 0xff8000001a9a7808 */ /* 0x000fe40007000000 */
[----:B------:R-:W-:Y:S02]  /*5680*/  FSEL R148, R33, -INF , !P5 ;  /* 0xff80000021947808 */ /* 0x000fe40006800000 */
[C---:B------:R-:W-:Y:S02]  /*5690*/  ISETP.LT.OR P5, PT, R3.reuse, R236, P3 ;  /* 0x000000ec0300720c */ /* 0x040fe40001fa1670 */
[----:B------:R-:W-:Y:S02]  /*56a0*/  ISETP.LT.OR P6, PT, R3, R238, P2 ;  /* 0x000000ee0300720c */ /* 0x000fe400017c1670 */
[----:B------:R-:W-:Y:S02]  /*56b0*/  ISETP.NE.AND P3, PT, R5, RZ, PT ;  /* 0x000000ff0500720c */ /* 0x000fe40003f65270 */
[----:B------:R-:W-:-:S02]  /*56c0*/  ISETP.NE.AND P2, PT, R6, RZ, PT ;  /* 0x000000ff0600720c */ /* 0x000fc40003f45270 */
[----:B------:R-:W-:Y:S02]  /*56d0*/  IADD3 R5, R0, 0x29, RZ ;  /* 0x0000002900057810 */ /* 0x000fe40007ffe0ff */
[----:B------:R-:W-:Y:S02]  /*56e0*/  FSEL R151, R32, -INF , !P4 ;  /* 0xff80000020977808 */ /* 0x000fe40006000000 */
[----:B------:R-:W-:Y:S02]  /*56f0*/  FSEL R141, R35, -INF , !P2 ;  /* 0xff800000238d7808 */ /* 0x000fe40005000000 */
[----:B------:R-:W-:Y:S02]  /*5700*/  ISETP.NE.AND P4, PT, R7, RZ, PT ;  /* 0x000000ff0700720c */ /* 0x000fe40003f85270 */
[----:B------:R-:W-:Y:S02]  /*5710*/  ISETP.GE.AND P2, PT, R5, R242, PT ;  /* 0x000000f20500720c */ /* 0x000fe40003f46270 */
[----:B------:R-:W-:-:S02]  /*5720*/  ISETP.GE.AND P0, PT, R3, R239, PT ;  /* 0x000000ef0300720c */ /* 0x000fc40003f06270 */
[----:B------:R-:W-:Y:S02]  /*5730*/  FSEL R150, R34, -INF , !P4 ;  /* 0xff80000022967808 */ /* 0x000fe40006000000 */
[----:B------:R-:W-:Y:S01]  /*5740*/  FSEL R149, R27, -INF , !P1 ;  /* 0xff8000001b957808 */ /* 0x000fe20004800000 */
[----:B------:R-:W-:Y:S01]  /*5750*/  HMMA.16816.F32 R32, R12, R18, R96 ;  /* 0x000000120c20723c */ /* 0x000fe20000001860 */
[----:B------:R-:W-:Y:S01]  /*5760*/  ISETP.LT.OR P2, PT, R5, R237, P2 ;  /* 0x000000ed0500720c */ /* 0x000fe20001741670 */
[----:B------:R-:W2:Y:S01]  /*5770*/  LDSM.16.M88.4 R16, [R220+0x2800] ;  /* 0x00280000dc10783b */ /* 0x000ea20000000200 */
[----:B------:R-:W-:Y:S02]  /*5780*/  ISETP.GE.AND P4, PT, R3, R242, PT ;  /* 0x000000f20300720c */ /* 0x000fe40003f86270 */
[----:B------:R-:W-:Y:S02]  /*5790*/  ISETP.GE.AND P1, PT, R5, R241, PT ;  /* 0x000000f10500720c */ /* 0x000fe40003f26270 */
[----:B------:R-:W-:-:S02]  /*57a0*/  P2R R7, PR, RZ, 0x20 ;  /* 0x00000020ff077803 */ /* 0x000fc40000000000 */
[----:B------:R-:W-:Y:S02]  /*57b0*/  ISETP.LT.OR P5, PT, R3, R235, P0 ;  /* 0x000000eb0300720c */ /* 0x000fe400007a1670 */
[----:B------:R-:W-:Y:S02]  /*57c0*/  FSEL R143, R25, -INF , !P3 ;  /* 0xff800000198f7808 */ /* 0x000fe40005800000 */
[C---:B------:R-:W-:Y:S01]  /*57d0*/  ISETP.GE.AND P0, PT, R5.reuse, R240, PT ;  /* 0x000000f00500720c */ /* 0x040fe20003f06270 */
[----:B-1----:R-:W-:Y:S01]  /*57e0*/  HMMA.16816.F32 R24, R8, R20, R228 ;  /* 0x000000140818723c */ /* 0x002fe200000018e4 */
[----:B------:R-:W-:Y:S02]  /*57f0*/  ISETP.GE.AND P3, PT, R5, R239, PT ;  /* 0x000000ef0500720c */ /* 0x000fe40003f66270 */
[----:B------:R-:W-:Y:S02]  /*5800*/  P2R R6, PR, RZ, 0x4 ;  /* 0x00000004ff067803 */ /* 0x000fe40000000000 */
[----:B------:R-:W-:-:S02]  /*5810*/  ISETP.LT.OR P4, PT, R3, R237, P4 ;  /* 0x000000ed0300720c */ /* 0x000fc40002781670 */
[C---:B------:R-:W-:Y:S02]  /*5820*/  ISETP.LT.OR P2, PT, R5.reuse, R236, P1 ;  /* 0x000000ec0500720c */ /* 0x040fe40000f41670 */
[----:B------:R-:W-:Y:S02]  /*5830*/  IADD3 R3, R0, 0x30, RZ ;  /* 0x0000003000037810 */ /* 0x000fe40007ffe0ff */
[C---:B------:R-:W-:Y:S02]  /*5840*/  ISETP.LT.OR P0, PT, R5.reuse, R238, P0 ;  /* 0x000000ee0500720c */ /* 0x040fe40000701670 */
[----:B------:R-:W-:Y:S02]  /*5850*/  ISETP.LT.OR P1, PT, R5, R235, P3 ;  /* 0x000000eb0500720c */ /* 0x000fe40001f21670 */
[----:B------:R-:W-:Y:S02]  /*5860*/  P2R R5, PR, RZ, 0x4 ;  /* 0x00000004ff057803 */ /* 0x000fe40000000000 */
[----:B------:R-:W-:-:S02]  /*5870*/  ISETP.GE.AND P2, PT, R3, R240, PT ;  /* 0x000000f00300720c */ /* 0x000fc40003f46270 */
[----:B------:R-:W-:Y:S02]  /*5880*/  ISETP.GE.AND P3, PT, R3, R241, PT ;  /* 0x000000f10300720c */ /* 0x000fe40003f66270 */
[----:B------:R-:W-:Y:S02]  /*5890*/  FSEL R142, R46, -INF , !P5 ;  /* 0xff8000002e8e7808 */ /* 0x000fe40006800000 */
[----:B------:R-:W-:Y:S02]  /*58a0*/  FSEL R140, R44, -INF , !P6 ;  /* 0xff8000002c8c7808 */ /* 0x000fe40007000000 */
[----:B------:R-:W-:Y:S02]  /*58b0*/  ISETP.NE.AND P5, PT, R5, RZ, PT ;  /* 0x000000ff0500720c */ /* 0x000fe40003fa5270 */
[C---:B------:R-:W-:Y:S02]  /*58c0*/  ISETP.LT.OR P2, PT, R3.reuse, R238, P2 ;  /* 0x000000ee0300720c */ /* 0x040fe40001741670 */
[----:B------:R-:W-:-:S02]  /*58d0*/  ISETP.LT.OR P6, PT, R3, R236, P3 ;  /* 0x000000ec0300720c */ /* 0x000fc40001fc1670 */
[----:B------:R-:W-:Y:S02]  /*58e0*/  IADD3 R5, R0, 0x31, RZ ;  /* 0x0000003100057810 */ /* 0x000fe40007ffe0ff */
[----:B------:R-:W-:Y:S02]  /*58f0*/  ISETP.NE.AND P3, PT, R6, RZ, PT ;  /* 0x000000ff0600720c */ /* 0x000fe40003f65270 */
[----:B------:R-:W-:Y:S02]  /*5900*/  FSEL R133, R40, -INF , !P4 ;  /* 0xff80000028857808 */ /* 0x000fe40006000000 */
[----:B------:R-:W-:Y:S02]  /*5910*/  P2R R6, PR, RZ, 0x4 ;  /* 0x00000004ff067803 */ /* 0x000fe40000000000 */
[----:B------:R-:W-:Y:S02]  /*5920*/  ISETP.NE.AND P4, PT, R7, RZ, PT ;  /* 0x000000ff0700720c */ /* 0x000fe40003f85270 */
[----:B------:R-:W-:-:S02]  /*5930*/  ISETP.GE.AND P2, PT, R5, R241, PT ;  /* 0x000000f10500720c */ /* 0x000fc40003f46270 */
[----:B------:R-:W-:Y:S02]  /*5940*/  FSEL R128, R41, -INF , !P3 ;  /* 0xff80000029807808 */ /* 0x000fe40005800000 */
[----:B------:R-:W-:Y:S02]  /*5950*/  FSEL R131, R45, -INF , !P0 ;  /* 0xff8000002d837808 */ /* 0x000fe40004000000 */
[----:B------:R-:W-:Y:S02]  /*5960*/  ISETP.GE.AND P3, PT, R5, R242, PT ;  /* 0x000000f20500720c */ /* 0x000fe40003f66270 */
[----:B------:R-:W-:Y:S02]  /*5970*/  ISETP.GE.AND P0, PT, R3, R239, PT ;  /* 0x000000ef0300720c */ /* 0x000fe40003f06270 */
[----:B------:R-:W-:Y:S02]  /*5980*/  FSEL R134, R42, -INF , !P4 ;  /* 0xff8000002a867808 */ /* 0x000fe40006000000 */
[----:B------:R-:W-:-:S02]  /*5990*/  FSEL R130, R47, -INF , !P1 ;  /* 0xff8000002f827808 */ /* 0x000fc40004800000 */
[----:B------:R-:W-:Y:S01]  /*59a0*/  ISETP.LT.OR P2, PT, R5, R236, P2 ;  /* 0x000000ec0500720c */ /* 0x000fe20001741670 */
[----:B--2---:R-:W-:Y:S01]  /*59b0*/  HMMA.16816.F32 R44, R8, R18, R200 ;  /* 0x00000012082c723c */ /* 0x004fe200000018c8 */
        /* <DEDUP_REMOVED lines=33> */
[----:B------:R-:W-:Y:S02]  /*5bd0*/  ISETP.LT.OR P2, PT, R5, R237, P2 ;  /* 0x000000ed0500720c */ /* 0x000fe40001741670 */
[----:B------:R-:W-:Y:S02]  /*5be0*/  ISETP.GE.AND P4, PT, R3, R242, PT ;  /* 0x000000f20300720c */ /* 0x000fe40003f86270 */
[----:B------:R-:W-:Y:S02]  /*5bf0*/  ISETP.GE.AND P1, PT, R5, R241, PT ;  /* 0x000000f10500720c */ /* 0x000fe40003f26270 */
[----:B------:R-:W-:-:S02]  /*5c00*/  P2R R7, PR, RZ, 0x20 ;  /* 0x00000020ff077803 */ /* 0x000fc40000000000 */
[----:B------:R-:W-:Y:S02]  /*5c10*/  ISETP.LT.OR P5, PT, R3, R235, P0 ;  /* 0x000000eb0300720c */ /* 0x000fe400007a1670 */
[----:B------:R-:W-:Y:S02]  /*5c20*/  FSEL R165, R29, -INF , !P3 ;  /* 0xff8000001da57808 */ /* 0x000fe40005800000 */
[C---:B------:R-:W-:Y:S01]  /*5c30*/  ISETP.GE.AND P0, PT, R5.reuse, R240, PT ;  /* 0x000000f00500720c */ /* 0x040fe20003f06270 */
[----:B------:R-:W-:Y:S01]  /*5c40*/  HMMA.16816.F32 R28, R12, R22, R88 ;  /* 0x000000160c1c723c */ /* 0x000fe20000001858 */
[----:B------:R-:W-:Y:S01]  /*5c50*/  ISETP.GE.AND P3, PT, R5, R239, PT ;  /* 0x000000ef0500720c */ /* 0x000fe20003f66270 */
[----:B------:R-:W1:Y:S01]  /*5c60*/  LDSM.16.M88.4 R20, [R220+0x3000] ;  /* 0x00300000dc14783b */ /* 0x000e620000000200 */
        /* <DEDUP_REMOVED lines=27> */
[-C--:B------:R-:W-:Y:S01]  /*5e20*/  HMMA.16816.F32 R48, R12, R16.reuse, R84 ;  /* 0x000000100c30723c */ /* 0x080fe20000001854 */
        /* <DEDUP_REMOVED lines=32> */
[----:B-1----:R-:W-:Y:S01]  /*6030*/  HMMA.16816.F32 R40, R12, R20, R68 ;  /* 0x000000140c28723c */ /* 0x002fe20000001844 */
        /* <DEDUP_REMOVED lines=10> */
[----:B------:R-:W-:Y:S01]  /*60e0*/  P2R R6, PR, RZ, 0x4 ;  /* 0x00000004ff067803 */ /* 0x000fe20000000000 */
[----:B------:R-:W-:-:S04]  /*60f0*/  DEPBAR.LE SB0, 0x0 ;  /* 0x000080000000791a */ /* 0x000fc80000000000 */
[----:B------:R-:W-:Y:S02]  /*6100*/  ISETP.LT.OR P4, PT, R3, R237, P4 ;  /* 0x000000ed0300720c */ /* 0x000fe40002781670 */
[C---:B------:R-:W-:Y:S02]  /*6110*/  ISETP.LT.OR P2, PT, R5.reuse, R236, P1 ;  /* 0x000000ec0500720c */ /* 0x040fe40000f41670 */
[----:B------:R-:W-:Y:S02]  /*6120*/  IADD3 R3, R0, 0x50, RZ ;  /* 0x0000005000037810 */ /* 0x000fe40007ffe0ff */
[C---:B------:R-:W-:Y:S02]  /*6130*/  ISETP.LT.OR P0, PT, R5.reuse, R238, P0 ;  /* 0x000000ee0500720c */ /* 0x040fe40000701670 */
[----:B------:R-:W-:Y:S02]  /*6140*/  ISETP.LT.OR P1, PT, R5, R235, P3 ;  /* 0x000000eb0500720c */ /* 0x000fe40001f21670 */
[----:B------:R-:W-:-:S02]  /*6150*/  P2R R5, PR, RZ, 0x4 ;  /* 0x00000004ff057803 */ /* 0x000fc40000000000 */
[----:B------:R-:W-:Y:S02]  /*6160*/  ISETP.GE.AND P2, PT, R3, R240, PT ;  /* 0x000000f00300720c */ /* 0x000fe40003f46270 */
[----:B------:R-:W-:Y:S02]  /*6170*/  FSEL R192, R28, -INF , !P4 ;  /* 0xff8000001cc07808 */ /* 0x000fe40006000000 */
[----:B------:R-:W-:Y:S02]  /*6180*/  ISETP.NE.AND P4, PT, R7, RZ, PT ;  /* 0x000000ff0700720c */ /* 0x000fe40003f85270 */
[----:B------:R-:W-:Y:S02]  /*6190*/  ISETP.GE.AND P3, PT, R3, R241, PT ;  /* 0x000000f10300720c */ /* 0x000fe40003f66270 */
[----:B------:R-:W-:Y:S02]  /*61a0*/  FSEL R200, R38, -INF , !P5 ;  /* 0xff80000026c87808 */ /* 0x000fe40006800000 */
[----:B------:R-:W-:-:S02]  /*61b0*/  ISETP.NE.AND P5, PT, R5, RZ, PT ;  /* 0x000000ff0500720c */ /* 0x000fc40003fa5270 */
[C---:B------:R-:W-:Y:S02]  /*61c0*/  ISETP.LT.OR P2, PT, R3.reuse, R238, P2 ;  /* 0x000000ee0300720c */ /* 0x040fe40001741670 */
[----:B------:R-:W-:Y:S02]  /*61d0*/  FSEL R194, R36, -INF , !P6 ;  /* 0xff80000024c27808 */ /* 0x000fe40007000000 */
[----:B------:R-:W-:Y:S02]  /*61e0*/  IADD3 R5, R0, 0x51, RZ ;  /* 0x0000005100057810 */ /* 0x000fe40007ffe0ff */
[----:B------:R-:W-:Y:S02]  /*61f0*/  FSEL R193, R30, -INF , !P4 ;  /* 0xff8000001ec17808 */ /* 0x000fe40006000000 */
[C---:B------:R-:W-:Y:S02]  /*6200*/  ISETP.LT.OR P6, PT, R3.reuse, R236, P3 ;  /* 0x000000ec0300720c */ /* 0x040fe40001fc1670 */
[----:B------:R-:W-:-:S02]  /*6210*/  ISETP.GE.AND P4, PT, R3, R242, PT ;  /* 0x000000f20300720c */ /* 0x000fc40003f86270 */
[----:B------:R-:W-:Y:S02]  /*6220*/  ISETP.NE.AND P3, PT, R6, RZ, PT ;  /* 0x000000ff0600720c */ /* 0x000fe40003f65270 */
[----:B------:R-:W-:Y:S02]  /*6230*/  P2R R6, PR, RZ, 0x4 ;  /* 0x00000004ff067803 */ /* 0x000fe40000000000 */
[----:B------:R-:W-:Y:S02]  /*6240*/  ISETP.GE.AND P2, PT, R5, R241, PT ;  /* 0x000000f10500720c */ /* 0x000fe40003f46270 */
[----:B------:R-:W-:Y:S02]  /*6250*/  FSEL R190, R37, -INF , !P0 ;  /* 0xff80000025be7808 */ /* 0x000fe40004000000 */
[C---:B------:R-:W-:Y:S02]  /*6260*/  ISETP.LT.OR P4, PT, R3.reuse, R237, P4 ;  /* 0x000000ed0300720c */ /* 0x040fe40002781670 */
[----:B------:R-:W-:-:S02]  /*6270*/  ISETP.GE.AND P0, PT, R3, R239, PT ;  /* 0x000000ef0300720c */ /* 0x000fc40003f06270 */
[----:B------:R-:W-:Y:S02]  /*6280*/  P2R R7, PR, RZ, 0x40 ;  /* 0x00000040ff077803 */ /* 0x000fe40000000000 */
[----:B------:R-:W-:Y:S02]  /*6290*/  FSEL R182, R29, -INF , !P3 ;  /* 0xff8000001db67808 */ /* 0x000fe40005800000 */
[----:B------:R-:W-:Y:S02]  /*62a0*/  FSEL R191, R39, -INF , !P1 ;  /* 0xff80000027bf7808 */ /* 0x000fe40004800000 */
[C---:B------:R-:W-:Y:S01]  /*62b0*/  ISETP.GE.AND P3, PT, R5.reuse, R242, PT ;  /* 0x000000f20500720c */ /* 0x040fe20003f66270 */
[----:B-1----:R-:W-:Y:S01]  /*62c0*/  HMMA.16816.F32 R36, R12, R16, R124 ;  /* 0x000000100c24723c */ /* 0x002fe2000000187c */
[C---:B------:R-:W-:Y:S02]  /*62d0*/  ISETP.LT.OR P2, PT, R5.reuse, R236, P2 ;  /* 0x000000ec0500720c */ /* 0x040fe40001741670 */
[----:B------:R-:W-:-:S02]  /*62e0*/  ISETP.GE.AND P1, PT, R5, R240, PT ;  /* 0x000000f00500720c */ /* 0x000fc40003f26270 */
[----:B------:R-:W-:Y:S01]  /*62f0*/  FSEL R189, R48, -INF , !P4 ;  /* 0xff80000030bd7808 */ /* 0x000fe20006000000 */
[----:B------:R-:W-:Y:S01]  /*6300*/  BAR.SYNC.DEFER_BLOCKING 0x0 ;  /* 0x0000000000007b1d */ /* 0x000fe20000010000 */
[----:B------:R-:W-:Y:S02]  /*6310*/  ISETP.LT.OR P6, PT, R3, R235, P0 ;  /* 0x000000eb0300720c */ /* 0x000fe400007c1670 */
[----:B------:R-:W-:Y:S02]  /*6320*/  FSEL R183, R31, -INF , !P5 ;  /* 0xff8000001fb77808 */ /* 0x000fe40006800000 */
[----:B------:R-:W-:Y:S01]  /*6330*/  ISETP.NE.AND P4, PT, R7, RZ, PT ;  /* 0x000000ff0700720c */ /* 0x000fe20003f85270 */
[----:B------:R-:W-:Y:S01]  /*6340*/  HMMA.16816.F32 R28, R8, R20, R196 ;  /* 0x00000014081c723c */ /* 0x000fe200000018c4 */
[C---:B------:R-:W-:Y:S02]  /*6350*/  ISETP.GE.AND P0, PT, R5.reuse, R239, PT ;  /* 0x000000ef0500720c */ /* 0x040fe40003f06270 */
[----:B------:R-:W-:-:S02]  /*6360*/  ISETP.LT.OR P5, PT, R5, R237, P3 ;  /* 0x000000ed0500720c */ /* 0x000fc40001fa1670 */
[----:B------:R-:W-:Y:S02]  /*6370*/  P2R R7, PR, RZ, 0x4 ;  /* 0x00000004ff077803 */ /* 0x000fe40000000000 */
[----:B------:R-:W-:Y:S02]  /*6380*/  ISETP.NE.AND P3, PT, R6, RZ, PT ;  /* 0x000000ff0600720c */ /* 0x000fe40003f65270 */
[C---:B------:R-:W-:Y:S02]  /*6390*/  ISETP.LT.OR P2, PT, R5.reuse, R238, P1 ;  /* 0x000000ee0500720c */ /* 0x040fe40000f41670 */
[----:B------:R-:W-:Y:S02]  /*63a0*/  IADD3 R3, R0, 0x58, RZ ;  /* 0x0000005800037810 */ /* 0x000fe40007ffe0ff */
[----:B------:R-:W-:Y:S02]  /*63b0*/  ISETP.LT.OR P1, PT, R5, R235, P0 ;  /* 0x000000eb0500720c */ /* 0x000fe40000721670 */
[----:B------:R-:W-:-:S02]  /*63c0*/  P2R R5, PR, RZ, 0x4 ;  /* 0x00000004ff057803 */ /* 0x000fc40000000000 */
[----:B------:R-:W-:Y:S02]  /*63d0*/  FSEL R248, R32, -INF , !P3 ;  /* 0xff80000020f87808 */ /* 0x000fe40005800000 */
[C---:B------:R-:W-:Y:S02]  /*63e0*/  ISETP.GE.AND P3, PT, R3.reuse, R241, PT ;  /* 0x000000f10300720c */ /* 0x040fe40003f66270 */
[----:B------:R-:W-:Y:S02]  /*63f0*/  ISETP.GE.AND P2, PT, R3, R240, PT ;  /* 0x000000f00300720c */ /* 0x000fe40003f46270 */
[----:B------:R-:W-:Y:S02]  /*6400*/  FSEL R251, R34, -INF , !P6 ;  /* 0xff80000022fb7808 */ /* 0x000fe40007000000 */
[----:B------:R-:W-:Y:S02]  /*6410*/  FSEL R188, R49, -INF , !P5 ;  /* 0xff80000031bc7808 */ /* 0x000fe40006800000 */
[----:B------:R-:W-:-:S02]  /*6420*/  ISETP.LT.OR P5, PT, R3, R236, P3 ;  /* 0x000000ec0300720c */ /* 0x000fc40001fa1670 */
[----:B------:R-:W-:Y:S02]  /*6430*/  ISETP.LT.OR P6, PT, R3, R238, P2 ;  /* 0x000000ee0300720c */ /* 0x000fe400017c1670 */
[----:B------:R-:W-:Y:S02]  /*6440*/  ISETP.NE.AND P3, PT, R5, RZ, PT ;  /* 0x000000ff0500720c */ /* 0x000fe40003f65270 */
[----:B------:R-:W-:Y:S02]  /*6450*/  ISETP.NE.AND P2, PT, R7, RZ, PT ;  /* 0x000000ff0700720c */ /* 0x000fe40003f45270 */
[----:B------:R-:W-:Y:S02]  /*6460*/  IADD3 R5, R0, 0x59, RZ ;  /* 0x0000005900057810 */ /* 0x000fe40007ffe0ff */
[----:B------:R-:W-:Y:S02]  /*6470*/  FSEL R245, R51, -INF , !P2 ;  /* 0xff80000033f57808 */ /* 0x000fe40005000000 */
[----:B------:R-:W-:-:S02]  /*6480*/  ISETP.GE.AND P2, PT, R5, R242, PT ;  /* 0x000000f20500720c */ /* 0x000fc40003f46270 */
[----:B------:R-:W-:Y:S02]  /*6490*/  ISETP.GE.AND P0, PT, R3, R239, PT ;  /* 0x000000ef0300720c */ /* 0x000fe40003f06270 */
[----:B------:R-:W-:Y:S02]  /*64a0*/  FSEL R249, R50, -INF , !P4 ;  /* 0xff80000032f97808 */ /* 0x000fe40006000000 */
[----:B------:R-:W-:Y:S02]  /*64b0*/  FSEL R250, R35, -INF , !P1 ;  /* 0xff80000023fa7808 */ /* 0x000fe40004800000 */
[----:B------:R-:W-:Y:S02]  /*64c0*/  ISETP.LT.OR P2, PT, R5, R237, P2 ;  /* 0x000000ed0500720c */ /* 0x000fe40001741670 */
[----:B------:R-:W-:Y:S02]  /*64d0*/  ISETP.GE.AND P4, PT, R3, R242, PT ;  /* 0x000000f20300720c */ /* 0x000fe40003f86270 */
[----:B------:R-:W-:-:S02]  /*64e0*/  ISETP.GE.AND P1, PT, R5, R241, PT ;  /* 0x000000f10500720c */ /* 0x000fc40003f26270 */
[----:B------:R-:W-:Y:S02]  /*64f0*/  P2R R6, PR, RZ, 0x20 ;  /* 0x00000020ff067803 */ /* 0x000fe40000000000 */
[----:B------:R-:W-:Y:S02]  /*6500*/  ISETP.LT.OR P5, PT, R3, R235, P0 ;  /* 0x000000eb0300720c */ /* 0x000fe400007a1670 */
[----:B------:R-:W-:Y:S02]  /*6510*/  FSEL R215, R33, -INF , !P3 ;  /* 0xff80000021d77808 */ /* 0x000fe40005800000 */
[C---:B------:R-:W-:Y:S01]  /*6520*/  ISETP.GE.AND P0, PT, R5.reuse, R240, PT ;  /* 0x000000f00500720c */ /* 0x040fe20003f06270 */
[----:B------:R-:W-:Y:S01]  /*6530*/  HMMA.16816.F32 R32, R8, R16, R168 ;  /* 0x000000100820723c */ /* 0x000fe200000018a8 */
[----:B------:R-:W-:Y:S02]  /*6540*/  ISETP.GE.AND P3, PT, R5, R239, PT ;  /* 0x000000ef0500720c */ /* 0x000fe40003f66270 */
[----:B------:R-:W-:-:S02]  /*6550*/  P2R R7, PR, RZ, 0x4 ;  /* 0x00000004ff077803 */ /* 0x000fc40000000000 */
[----:B------:R-:W-:Y:S02]  /*6560*/  ISETP.LT.OR P4, PT, R3, R237, P4 ;  /* 0x000000ed0300720c */ /* 0x000fe40002781670 */
[C---:B------:R-:W-:Y:S02]  /*6570*/  ISETP.LT.OR P2, PT, R5.reuse, R236, P1 ;  /* 0x000000ec0500720c */ /* 0x040fe40000f41670 */
[----:B------:R-:W-:Y:S02]  /*6580*/  IADD3 R3, R0, 0x60, RZ ;  /* 0x0000006000037810 */ /* 0x000fe40007ffe0ff */
[C---:B------:R-:W-:Y:S02]  /*6590*/  ISETP.LT.OR P0, PT, R5.reuse, R238, P0 ;  /* 0x000000ee0500720c */ /* 0x040fe40000701670 */
[----:B------:R-:W-:Y:S02]  /*65a0*/  ISETP.LT.OR P1, PT, R5, R235, P3 ;  /* 0x000000eb0500720c */ /* 0x000fe40001f21670 */
[----:B------:R-:W-:-:S02]  /*65b0*/  FSEL R181, R24, -INF , !P4 ;  /* 0xff80000018b57808 */ /* 0x000fc40006000000 */
[----:B------:R-:W-:Y:S02]  /*65c0*/  P2R R5, PR, RZ, 0x4 ;  /* 0x00000004ff057803 */ /* 0x000fe40000000000 */
[----:B------:R-:W-:Y:S02]  /*65d0*/  ISETP.NE.AND P4, PT, R6, RZ, PT ;  /* 0x000000ff0600720c */ /* 0x000fe40003f85270 */
[C---:B------:R-:W-:Y:S02]  /*65e0*/  ISETP.GE.AND P3, PT, R3.reuse, R241, PT ;  /* 0x000000f10300720c */ /* 0x040fe40003f66270 */
[----:B------:R-:W-:Y:S02]  /*65f0*/  ISETP.GE.AND P2, PT, R3, R240, PT ;  /* 0x000000f00300720c */ /* 0x000fe40003f46270 */
[----:B------:R-:W-:Y:S02]  /*6600*/  FSEL R234, R44, -INF , !P6 ;  /* 0xff8000002cea7808 */ /* 0x000fe40007000000 */
[----:B------:R-:W-:-:S02]  /*6610*/  FSEL R247, R46, -INF , !P5 ;  /* 0xff8000002ef77808 */ /* 0x000fc40006800000 */
[----:B------:R-:W-:Y:S02]  /*6620*/  FSEL R214, R26, -INF , !P4 ;  /* 0xff8000001ad67808 */ /* 0x000fe40006000000 */
[C---:B------:R-:W-:Y:S02]  /*6630*/  ISETP.LT.OR P5, PT, R3.reuse, R236, P3 ;  /* 0x000000ec0300720c */ /* 0x040fe40001fa1670 */
[C---:B------:R-:W-:Y:S02]  /*6640*/  ISETP.LT.OR P6, PT, R3.reuse, R238, P2 ;  /* 0x000000ee0300720c */ /* 0x040fe400017c1670 */
[----:B------:R-:W-:Y:S02]  /*6650*/  ISETP.GE.AND P4, PT, R3, R242, PT ;  /* 0x000000f20300720c */ /* 0x000fe40003f86270 */
[----:B------:R-:W-:Y:S02]  /*6660*/  FSEL R244, R45, -INF , !P0 ;  /* 0xff8000002df47808 */ /* 0x000fe40004000000 */
[----:B------:R-:W-:-:S02]  /*6670*/  ISETP.NE.AND P3, PT, R5, RZ, PT ;  /* 0x000000ff0500720c */ /* 0x000fc40003f65270 */
[----:B------:R-:W-:Y:S02]  /*6680*/  ISETP.NE.AND P2, PT, R7, RZ, PT ;  /* 0x000000ff0700720c */ /* 0x000fe40003f45270 */
[C---:B------:R-:W-:Y:S02]  /*6690*/  ISETP.GE.AND P0, PT, R3.reuse, R239, PT ;  /* 0x000000ef0300720c */ /* 0x040fe40003f06270 */
[----:B------:R-:W-:Y:S02]  /*66a0*/  IADD3 R5, R0, 0x61, RZ ;  /* 0x0000006100057810 */ /* 0x000fe40007ffe0ff */
[----:B------:R-:W-:Y:S02]  /*66b0*/  ISETP.LT.OR P4, PT, R3, R237, P4 ;  /* 0x000000ed0300720c */ /* 0x000fe40002781670 */
[----:B------:R-:W-:Y:S02]  /*66c0*/  P2R R6, PR, RZ, 0x20 ;  /* 0x00000020ff067803 */ /* 0x000fe40000000000 */
[----:B------:R-:W-:-:S02]  /*66d0*/  FSEL R69, R25, -INF , !P2 ;  /* 0xff80000019457808 */ /* 0x000fc40005000000 */
[----:B------:R-:W-:Y:S02]  /*66e0*/  FSEL R206, R27, -INF , !P3 ;  /* 0xff8000001bce7808 */ /* 0x000fe40005800000 */
[----:B------:R-:W-:Y:S01]  /*66f0*/  ISETP.LT.OR P5, PT, R3, R235, P0 ;  /* 0x000000eb0300720c */ /* 0x000fe200007a1670 */
[-C--:B------:R-:W-:Y:S01]  /*6700*/  HMMA.16816.F32 R24, R8, R22.reuse, R176 ;  /* 0x000000160818723c */ /* 0x080fe200000018b0 */
[C---:B------:R-:W-:Y:S02]  /*6710*/  ISETP.GE.AND P3, PT, R5.reuse, R242, PT ;  /* 0x000000f20500720c */ /* 0x040fe40003f66270 */
[----:B------:R-:W-:Y:S02]  /*6720*/  ISETP.GE.AND P2, PT, R5, R241, PT ;  /* 0x000000f10500720c */ /* 0x000fe40003f46270 */
[----:B------:R-:W-:Y:S02]  /*6730*/  FSEL R246, R47, -INF , !P1 ;  /* 0xff8000002ff67808 */ /* 0x000fe40004800000 */
[C---:B------:R-:W-:Y:S01]  /*6740*/  ISETP.GE.AND P0, PT, R5.reuse, R239, PT ;  /* 0x000000ef0500720c */ /* 0x040fe20003f06270 */
[----:B------:R-:W-:Y:S01]  /*6750*/  HMMA.16816.F32 R20, R12, R22, R136 ;  /* 0x000000160c14723c */ /* 0x000fe20000001888 */
[----:B------:R-:W-:-:S02]  /*6760*/  ISETP.GE.AND P1, PT, R5, R240, PT ;  /* 0x000000f00500720c */ /* 0x000fc40003f26270 */
[----:B------:R-:W-:Y:S02]  /*6770*/  FSEL R166, R40, -INF , !P4 ;  /* 0xff80000028a67808 */ /* 0x000fe40006000000 */
[C---:B------:R-:W-:Y:S02]  /*6780*/  ISETP.LT.OR P4, PT, R5.reuse, R237, P3 ;  /* 0x000000ed0500720c */ /* 0x040fe40001f81670 */
[C---:B------:R-:W-:Y:S01]  /*6790*/  ISETP.LT.OR P2, PT, R5.reuse, R236, P2 ;  /* 0x000000ec0500720c */ /* 0x040fe20001741670 */
[----:B------:R-:W-:Y:S01]  /*67a0*/  HMMA.16816.F32 R8, R8, R18, R184 ;  /* 0x000000120808723c */ /* 0x000fe200000018b8 */
[----:B------:R-:W-:Y:S02]  /*67b0*/  IADD3 R3, R0, 0x70, RZ ;  /* 0x0000007000037810 */ /* 0x000fe40007ffe0ff */
[----:B------:R-:W-:Y:S02]  /*67c0*/  ISETP.NE.AND P3, PT, R6, RZ, PT ;  /* 0x000000ff0600720c */ /* 0x000fe40003f65270 */
[----:B------:R-:W-:-:S02]  /*67d0*/  ISETP.LT.OR P0, PT, R5, R235, P0 ;  /* 0x000000eb0500720c */ /* 0x000fc40000701670 */
[----:B------:R-:W-:Y:S01]  /*67e0*/  ISETP.LT.OR P1, PT, R5, R238, P1 ;  /* 0x000000ee0500720c */ /* 0x000fe20000f21670 */
[----:B------:R-:W-:Y:S01]  /*67f0*/  HMMA.16816.F32 R12, R12, R18, R144 ;  /* 0x000000120c0c723c */ /* 0x000fe20000001890 */
[----:B------:R-:W-:Y:S02]  /*6800*/  P2R R7, PR, RZ, 0x4 ;  /* 0x00000004ff077803 */ /* 0x000fe40000000000 */
[----:B------:R-:W-:Y:S02]  /*6810*/  FSEL R201, R42, -INF , !P3 ;  /* 0xff8000002ac97808 */ /* 0x000fe40005800000 */
[----:B------:R-:W-:Y:S02]  /*6820*/  P2R R5, PR, RZ, 0x1 ;  /* 0x00000001ff057803 */ /* 0x000fe40000000000 */
[----:B------:R-:W-:Y:S02]  /*6830*/  ISETP.GE.AND P2, PT, R3, R241, PT ;  /* 0x000000f10300720c */ /* 0x000fe40003f46270 */
[----:B------:R-:W-:-:S02]  /*6840*/  P2R R6, PR, RZ, 0x2 ;  /* 0x00000002ff067803 */ /* 0x000fc40000000000 */
[C---:B------:R-:W-:Y:S02]  /*6850*/  ISETP.GE.AND P3, PT, R3.reuse, R242, PT ;  /* 0x000000f20300720c */ /* 0x040fe40003f66270 */
[C---:B------:R-:W-:Y:S02]  /*6860*/  ISETP.GE.AND P0, PT, R3.reuse, R239, PT ;  /* 0x000000ef0300720c */ /* 0x040fe40003f06270 */
[----:B------:R-:W-:Y:S02]  /*6870*/  ISETP.GE.AND P1, PT, R3, R240, PT ;  /* 0x000000f00300720c */ /* 0x000fe40003f26270 */
[----:B------:R-:W-:Y:S02]  /*6880*/  FSEL R127, R41, -INF , !P4 ;  /* 0xff800000297f7808 */ /* 0x000fe40006000000 */
[----:B------:R-:W-:Y:S02]  /*6890*/  FSEL R213, R30, -INF , !P5 ;  /* 0xff8000001ed57808 */ /* 0x000fe40006800000 */
[----:B------:R-:W-:-:S02]  /*68a0*/  ISETP.LT.OR P4, PT, R3, R236, P2 ;  /* 0x000000ec0300720c */ /* 0x000fc40001781670 */
[C---:B------:R-:W-:Y:S02]  /*68b0*/  ISETP.LT.OR P5, PT, R3.reuse, R237, P3 ;  /* 0x000000ed0300720c */ /* 0x040fe40001fa1670 */
[C---:B------:R-:W-:Y:S02]  /*68c0*/  ISETP.LT.OR P2, PT, R3.reuse, R235, P0 ;  /* 0x000000eb0300720c */ /* 0x040fe40000741670 */
[----:B------:R-:W-:Y:S02]  /*68d0*/  ISETP.LT.OR P3, PT, R3, R238, P1 ;  /* 0x000000ee0300720c */ /* 0x000fe40000f61670 */
[----:B------:R-:W-:Y:S02]  /*68e0*/  ISETP.NE.AND P0, PT, R6, RZ, PT ;  /* 0x000000ff0600720c */ /* 0x000fe40003f05270 */
[----:B------:R-:W-:Y:S02]  /*68f0*/  IADD3 R3, R0, 0x71, RZ ;  /* 0x0000007100037810 */ /* 0x000fe40007ffe0ff */
[----:B------:R-:W-:-:S02]  /*6900*/  FSEL R207, R28, -INF , !P6 ;  /* 0xff8000001ccf7808 */ /* 0x000fc40007000000 */
[----:B------:R-:W-:Y:S02]  /*6910*/  FSEL R199, R29, -INF , !P0 ;  /* 0xff8000001dc77808 */ /* 0x000fe40004000000 */
[----:B------:R-:W-:Y:S02]  /*6920*/  ISETP.NE.AND P6, PT, R5, RZ, PT ;  /* 0x000000ff0500720c */ /* 0x000fe40003fc5270 */
[----:B------:R-:W-:Y:S02]  /*6930*/  ISETP.NE.AND P1, PT, R7, RZ, PT ;  /* 0x000000ff0700720c */ /* 0x000fe40003f25270 */
[----:B------:R-:W-:Y:S02]  /*6940*/  ISETP.GE.AND P0, PT, R3, R242, PT ;  /* 0x000000f20300720c */ /* 0x000fe40003f06270 */
[----:B------:R-:W-:Y:S02]  /*6950*/  IADD3 R5, R0, 0x68, RZ ;  /* 0x0000006800057810 */ /* 0x000fe40007ffe0ff */
[----:B------:R-:W-:-:S02]  /*6960*/  FSEL R197, R43, -INF , !P1 ;  /* 0xff8000002bc57808 */ /* 0x000fc40004800000 */
[----:B------:R-:W-:Y:S02]  /*6970*/  ISETP.LT.OR P0, PT, R3, R237, P0 ;  /* 0x000000ed0300720c */ /* 0x000fe40000701670 */
[C---:B------:R-:W-:Y:S02]  /*6980*/  ISETP.GE.AND P1, PT, R5.reuse, R242, PT ;  /* 0x000000f20500720c */ /* 0x040fe40003f26270 */
[----:B------:R-:W-:Y:S02]  /*6990*/  FSEL R126, R36, -INF , !P5 ;  /* 0xff800000247e7808 */ /* 0x000fe40006800000 */
[----:B------:R-:W-:Y:S02]  /*69a0*/  ISETP.GE.AND P5, PT, R5, R240, PT ;  /* 0x000000f00500720c */ /* 0x000fe40003fa6270 */
[----:B------:R-:W-:Y:S02]  /*69b0*/  FSEL R196, R38, -INF , !P4 ;  /* 0xff80000026c47808 */ /* 0x000fe40006000000 */
[----:B------:R-:W-:-:S02]  /*69c0*/  FSEL R198, R32, -INF , !P3 ;  /* 0xff80000020c67808 */ /* 0x000fc40005800000 */
[----:B------:R-:W-:Y:S02]  /*69d0*/  FSEL R125, R37, -INF , !P0 ;  /* 0xff800000257d7808 */ /* 0x000fe40004000000 */
[----:B------:R-:W-:Y:S02]  /*69e0*/  ISETP.LT.OR P1, PT, R5, R237, P1 ;  /* 0x000000ed0500720c */ /* 0x000fe40000f21670 */
[C---:B------:R-:W-:Y:S02]  /*69f0*/  ISETP.GE.AND P3, PT, R3.reuse, R241, PT ;  /* 0x000000f10300720c */ /* 0x040fe40003f66270 */
[C---:B------:R-:W-:Y:S02]  /*6a00*/  ISETP.GE.AND P4, PT, R3.reuse, R240, PT ;  /* 0x000000f00300720c */ /* 0x040fe40003f86270 */
[----:B------:R-:W-:Y:S02]  /*6a10*/  ISETP.GE.AND P0, PT, R3, R239, PT ;  /* 0x000000ef0300720c */ /* 0x000fe40003f06270 */
[----:B------:R-:W-:-:S02]  /*6a20*/  FSEL R202, R34, -INF , !P2 ;  /* 0xff80000022ca7808 */ /* 0x000fc40005000000 */
[----:B------:R-:W-:Y:S02]  /*6a30*/  ISETP.LT.OR P2, PT, R5, R238, P5 ;  /* 0x000000ee0500720c */ /* 0x000fe40002f41670 */
[----:B------:R-:W-:Y:S02]  /*6a40*/  P2R R6, PR, RZ, 0x2 ;  /* 0x00000002ff067803 */ /* 0x000fe40000000000 */
[C---:B------:R-:W-:Y:S02]  /*6a50*/  ISETP.LT.OR P3, PT, R3.reuse, R236, P3 ;  /* 0x000000ec0300720c */ /* 0x040fe40001f61670 */
[C---:B------:R-:W-:Y:S02]  /*6a60*/  ISETP.LT.OR P4, PT, R3.reuse, R238, P4 ;  /* 0x000000ee0300720c */ /* 0x040fe40002781670 */
[----:B------:R-:W-:Y:S02]  /*6a70*/  ISETP.LT.OR P5, PT, R3, R235, P0 ;  /* 0x000000eb0300720c */ /* 0x000fe400007a1670 */
[----:B------:R-:W-:-:S02]  /*6a80*/  ISETP.GE.AND P1, PT, R5, R239, PT ;  /* 0x000000ef0500720c */ /* 0x000fc40003f26270 */
[----:B------:R-:W-:Y:S02]  /*6a90*/  IADD3 R3, R0, 0x69, RZ ;  /* 0x0000006900037810 */ /* 0x000fe40007ffe0ff */
[----:B------:R-:W-:Y:S02]  /*6aa0*/  FSEL R178, R39, -INF , !P3 ;  /* 0xff80000027b27808 */ /* 0x000fe40005800000 */
[----:B------:R-:W-:Y:S02]  /*6ab0*/  ISETP.LT.OR P1, PT, R5, R235, P1 ;  /* 0x000000eb0500720c */ /* 0x000fe40000f21670 */
[C---:B------:R-:W-:Y:S02]  /*6ac0*/  ISETP.GE.AND P3, PT, R3.reuse, R242, PT ;  /* 0x000000f20300720c */ /* 0x040fe40003f66270 */
[----:B------:R-:W-:Y:S02]  /*6ad0*/  FSEL R186, R26, -INF , !P1 ;  /* 0xff8000001aba7808 */ /* 0x000fe40004800000 */
[----:B------:R-:W-:-:S02]  /*6ae0*/  ISETP.LT.OR P3, PT, R3, R237, P3 ;  /* 0x000000ed0300720c */ /* 0x000fc40001f61670 */
[C---:B------:R-:W-:Y:S02]  /*6af0*/  ISETP.GE.AND P1, PT, R3.reuse, R241, PT ;  /* 0x000000f10300720c */ /* 0x040fe40003f26270 */
[----:B------:R-:W-:Y:S02]  /*6b00*/  FSEL R184, R24, -INF , !P2 ;  /* 0xff80000018b87808 */ /* 0x000fe40005000000 */
[----:B------:R-:W-:Y:S02]  /*6b10*/  ISETP.GE.AND P0, PT, R3, R240, PT ;  /* 0x000000f00300720c */ /* 0x000fe40003f06270 */
[----:B------:R-:W-:Y:S02]  /*6b20*/  FSEL R185, R33, -INF , !P4 ;  /* 0xff80000021b97808 */ /* 0x000fe40006000000 */
[----:B------:R-:W-:Y:S02]  /*6b30*/  ISETP.NE.AND P4, PT, R6, RZ, PT ;  /* 0x000000ff0600720c */ /* 0x000fe40003f85270 */
[----:B------:R-:W-:-:S02]  /*6b40*/  ISETP.GE.AND P2, PT, R3, R239, PT ;  /* 0x000000ef0300720c */ /* 0x000fc40003f46270 */
[----:B------:R-:W-:Y:S02]  /*6b50*/  P2R R6, PR, RZ, 0x8 ;  /* 0x00000008ff067803 */ /* 0x000fe40000000000 */
[C---:B------:R-:W-:Y:S02]  /*6b60*/  ISETP.LT.OR P3, PT, R3.reuse, R236, P1 ;  /* 0x000000ec0300720c */ /* 0x040fe40000f61670 */
[C---:B------:R-:W-:Y:S02]  /*6b70*/  ISETP.LT.OR P1, PT, R3.reuse, R238, P0 ;  /* 0x000000ee0300720c */ /* 0x040fe40000721670 */
[----:B------:R-:W-:Y:S02]  /*6b80*/  ISETP.LT.OR P0, PT, R3, R235, P2 ;  /* 0x000000eb0300720c */ /* 0x000fe40001701670 */
[----:B------:R-:W-:Y:S02]  /*6b90*/  IADD3 R3, R0, 0x78, RZ ;  /* 0x0000007800037810 */ /* 0x000fe40007ffe0ff */
[----:B------:R-:W-:-:S02]  /*6ba0*/  FSEL R170, R25, -INF , !P1 ;  /* 0xff80000019aa7808 */ /* 0x000fc40004800000 */
[----:B------:R-:W-:Y:S02]  /*6bb0*/  ISETP.GE.AND P1, PT, R3, R240, PT ;  /* 0x000000f00300720c */ /* 0x000fe40003f26270 */
[----:B------:R-:W-:Y:S02]  /*6bc0*/  IADD3 R0, R0, 0x79, RZ ;  /* 0x0000007900007810 */ /* 0x000fe40007ffe0ff */
[----:B------:R-:W-:Y:S02]  /*6bd0*/  FSEL R124, R20, -INF , !P4 ;  /* 0xff800000147c7808 */ /* 0x000fe40006000000 */
[----:B------:R-:W-:Y:S02]  /*6be0*/  FSEL R179, R35, -INF , !P5 ;  /* 0xff80000023b37808 */ /* 0x000fe40006800000 */
[----:B------:R-:W-:Y:S02]  /*6bf0*/  ISETP.LT.OR P4, PT, R3, R238, P1 ;  /* 0x000000ee0300720c */ /* 0x000fe40000f81670 */
[----:B------:R-:W-:-:S02]  /*6c00*/  ISETP.GE.AND P5, PT, R0, R242, PT ;  /* 0x000000f20000720c */ /* 0x000fc40003fa6270 */
[----:B------:R-:W-:Y:S02]  /*6c10*/  FSEL R203, R31, -INF , !P6 ;  /* 0xff8000001fcb7808 */ /* 0x000fe40007000000 */
[----:B------:R-:W-:Y:S02]  /*6c20*/  FSEL R169, R8, -INF , !P4 ;  /* 0xff80000008a97808 */ /* 0x000fe40006000000 */
[----:B------:R-:W-:Y:S02]  /*6c30*/  ISETP.GE.AND P6, PT, R5, R241, PT ;  /* 0x000000f10500720c */ /* 0x000fe40003fc6270 */
[----:B------:R-:W-:Y:S02]  /*6c40*/  ISETP.LT.OR P4, PT, R0, R237, P5 ;  /* 0x000000ed0000720c */ /* 0x000fe40002f81670 */
[----:B------:R-:W-:Y:S02]  /*6c50*/  FSEL R177, R27, -INF , !P0 ;  /* 0xff8000001bb17808 */ /* 0x000fe40004000000 */
[----:B------:R-:W-:-:S02]  /*6c60*/  ISETP.GE.AND P0, PT, R3, R239, PT ;  /* 0x000000ef0300720c */ /* 0x000fc40003f06270 */
[----:B------:R-:W-:Y:S02]  /*6c70*/  ISETP.LT.OR P6, PT, R5, R236, P6 ;  /* 0x000000ec0500720c */ /* 0x000fe400037c1670 */
[----:B------:R-:W-:Y:S02]  /*6c80*/  FSEL R159, R13, -INF , !P4 ;  /* 0xff8000000d9f7808 */ /* 0x000fe40006000000 */
[----:B------:R-:W-:Y:S02]  /*6c90*/  P2R R5, PR, RZ, 0x8 ;  /* 0x00000008ff057803 */ /* 0x000fe40000000000 */
[----:B------:R-:W-:Y:S02]  /*6ca0*/  PLOP3.LUT P4, PT, PT, PT, UP0, 0x80, 0x0 ;  /* 0x000000000000781c */ /* 0x000fe40003f8f008 */
[----:B------:R-:W-:Y:S02]  /*6cb0*/  ISETP.GE.AND P2, PT, R3, R242, PT ;  /* 0x000000f20300720c */ /* 0x000fe40003f46270 */
[----:B------:R-:W-:-:S02]  /*6cc0*/  ISETP.GE.AND P3, PT, R0, R240, PT ;  /* 0x000000f00000720c */ /* 0x000fc40003f66270 */
[C---:B------:R-:W-:Y:S02]  /*6cd0*/  ISETP.LT.OR P0, PT, R3.reuse, R235, P0 ;  /* 0x000000eb0300720c */ /* 0x040fe40000701670 */
[----:B------:R-:W-:Y:S02]  /*6ce0*/  FSEL R147, R22, -INF , !P6 ;  /* 0xff80000016937808 */ /* 0x000fe40007000000 */
[----:B------:R-:W-:Y:S02]  /*6cf0*/  ISETP.LT.OR P6, PT, R3, R237, P2 ;  /* 0x000000ed0300720c */ /* 0x000fe400017c1670 */
[----:B------:R-:W-:Y:S02]  /*6d00*/  ISETP.LT.OR P1, PT, R0, R238, P3 ;  /* 0x000000ee0000720c */ /* 0x000fe40001f21670 */
[----:B------:R-:W-:Y:S02]  /*6d10*/  FSEL R176, R10, -INF , !P0 ;  /* 0xff8000000ab07808 */ /* 0x000fe40004000000 */
[----:B------:R-:W-:-:S02]  /*6d20*/  ISETP.GE.AND P2, PT, R0, R241, PT ;  /* 0x000000f10000720c */ /* 0x000fc40003f46270 */
[----:B------:R-:W-:Y:S02]  /*6d30*/  ISETP.GE.AND P3, PT, R3, R241, PT ;  /* 0x000000f10300720c */ /* 0x000fe40003f66270 */
[C---:B------:R-:W-:Y:S02]  /*6d40*/  ISETP.GE.AND P0, PT, R0.reuse, R239, PT ;  /* 0x000000ef0000720c */ /* 0x040fe40003f06270 */
[----:B------:R-:W-:Y:S02]  /*6d50*/  FSEL R168, R9, -INF , !P1 ;  /* 0xff80000009a87808 */ /* 0x000fe40004800000 */
[-C--:B------:R-:W-:Y:S02]  /*6d60*/  ISETP.LT.OR P1, PT, R0, R236.reuse, P2 ;  /* 0x000000ec0000720c */ /* 0x080fe40001721670 */
[----:B------:R-:W-:Y:S02]  /*6d70*/  ISETP.LT.OR P3, PT, R3, R236, P3 ;  /* 0x000000ec0300720c */ /* 0x000fe40001f61670 */
[----:B------:R-:W-:-:S02]  /*6d80*/  ISETP.NE.AND P5, PT, R5, RZ, PT ;  /* 0x000000ff0500720c */ /* 0x000fc40003fa5270 */
[----:B------:R-:W-:Y:S02]  /*6d90*/  ISETP.NE.AND P2, PT, R6, RZ, PT ;  /* 0x000000ff0600720c */ /* 0x000fe40003f45270 */
[----:B------:R-:W-:Y:S01]  /*6da0*/  ISETP.LT.OR P0, PT, R0, R235, P0 ;  /* 0x000000eb0000720c */ /* 0x000fe20000701670 */
[----:B------:R-:W-:Y:S01]  /*6db0*/  IMAD.IADD R0, R252, 0x1, R227 ;  /* 0x00000001fc007824 */ /* 0x000fe200078e02e3 */
        /* <DEDUP_REMOVED lines=9> */
[----:B------:R-:W-:-:S02]  /*6e50*/  IADD3 R228, R226, 0x3000, RZ ;  /* 0x00003000e2e47810 */ /* 0x000fc40007ffe0ff */
[----:B------:R-:W-:Y:S01]  /*6e60*/  IADD3 R227, R226, 0x3800, RZ ;  /* 0x00003800e2e37810 */ /* 0x000fe20007ffe0ff */
[----:B------:R-:W-:Y:S05]  /*6e70*/  @!P4 BRA `(.L_x_633) ;  /* 0x000006b00000c947 */ /* 0x000fea0003800000 */
[----:B------:R-:W2:Y:S04]  /*6e80*/  LDL.64 R122, [R1+0xc0] ;  /* 0x0000c000017a7983 */ /* 0x000ea80000100a00 */
[----:B------:R-:W3:Y:S01]  /*6e90*/  LDL.64 R72, [R1+0xc8] ;  /* 0x0000c80001487983 */ /* 0x000ee20000100a00 */
[----:B------:R-:W-:Y:S01]  /*6ea0*/  UIADD3 UR11, UR7, -0x2, URZ ;  /* 0xfffffffe070b7890 */ /* 0x000fe2000fffe03f */
        /* <DEDUP_REMOVED lines=9> */
[----:B------:R-:W-:Y:S01]  /*6f40*/  IMAD.U32 R17, RZ, RZ, UR4 ;  /* 0x00000004ff117e24 */ /* 0x000fe2000f8e00ff */
[----:B--2---:R-:W-:Y:S01]  /*6f50*/  ISETP.GE.AND P0, PT, R122, c[0x0][0x220], PT ;  /* 0x000088007a007a0c */ /* 0x004fe20003f06270 */
[----:B---3--:R-:W-:-:S05]  /*6f60*/  IMAD.WIDE.U32 R8, R8, UR14, R72 ;  /* 0x0000000e08087c25 */ /* 0x008fca000f8e0048 */
[----:B------:R-:W-:-:S07]  /*6f70*/  IADD3 R7, R9, UR5, RZ ;  /* 0x0000000509077c10 */ /* 0x000fce000fffe0ff */
[----:B------:R-:W-:Y:S01]  /*6f80*/  @!P0 IMAD.MOV.U32 R12, RZ, RZ, c[0x0][0x19c] ;  /* 0x00006700ff0c8624 */ /* 0x000fe200078e00ff */
[----:B------:R-:W-:Y:S01]  /*6f90*/  @!P0 LEA R6, P1, R6, R8, 0x6 ;  /* 0x0000000806068211 */ /* 0x000fe200078230ff */
[----:B------:R-:W-:Y:S01]  /*6fa0*/  @!P0 IMAD.MOV.U32 R16, RZ, RZ, c[0x0][0x19c] ;  /* 0x00006700ff108624 */ /* 0x000fe200078e00ff */
[----:B------:R-:W-:Y:S01]  /*6fb0*/  @!P0 IADD3 R3, P3, R8, UR27, RZ ;  /* 0x0000001b08038c10 */ /* 0x000fe2000ff7e0ff */
[----:B------:R1:W-:Y:S01]  /*6fc0*/  @P0 STS.128 [R243+0x4000], RZ ;  /* 0x004000fff3000388 */ /* 0x0003e20000000c00 */
[----:B------:R-:W-:Y:S01]  /*6fd0*/  @!P0 LEA.HI.X R12, R14, R7, R12, 0x6, P1 ;  /* 0x000000070e0c8211 */ /* 0x000fe200008f340c */
[----:B------:R-:W-:Y:S01]  /*6fe0*/  @!P0 IMAD R16, R16, 0x60, RZ ;  /* 0x0000006010108824 */ /* 0x000fe200078e02ff */
[----:B------:R-:W-:Y:S02]  /*6ff0*/  @!P0 IADD3.X R10, R7, UR26, RZ, P3, !PT ;  /* 0x0000001a070a8c10 */ /* 0x000fe40009ffe4ff */
[----:B------:R-:W-:Y:S02]  /*7000*/  @!P0 LEA R24, P1, R6, c[0x0][0x168], 0x1 ;  /* 0x00005a0006188a11 */ /* 0x000fe400078208ff */
[----:B------:R-:W-:-:S02]  /*7010*/  @!P0 MOV R11, c[0x0][0x19c] ;  /* 0x00006700000b8a02 */ /* 0x000fc40000000f00 */
[-C--:B------:R-:W-:Y:S02]  /*7020*/  @!P0 LEA R5, P2, R5, R8.reuse, 0x5 ;  /* 0x0000000805058211 */ /* 0x080fe400078428ff */
[----:B------:R-:W-:Y:S02]  /*7030*/  @!P0 LEA R28, P3, R3, c[0x0][0x168], 0x1 ;  /* 0x00005a00031c8a11 */ /* 0x000fe400078608ff */
[----:B------:R-:W-:Y:S01]  /*7040*/  @!P0 LEA.HI.X R25, R6, c[0x0][0x16c], R12, 0x1, P1 ;  /* 0x00005b0006198a11 */ /* 0x000fe200008f0c0c */
[----:B------:R-:W-:Y:S01]  /*7050*/  @!P0 IMAD.MOV.U32 R6, RZ, RZ, R8 ;  /* 0x000000ffff068224 */ /* 0x000fe200078e0008 */
[----:B------:R-:W-:Y:S01]  /*7060*/  @!P0 LEA.HI.X R11, R13, R7, R11, 0x5, P2 ;  /* 0x000000070d0b8211 */ /* 0x000fe200010f2c0b */
[--C-:B------:R-:W-:Y:S01]  /*7070*/  @!P0 IMAD.MOV.U32 R13, RZ, RZ, R7.reuse ;  /* 0x000000ffff0d8224 */ /* 0x100fe200078e0007 */
[----:B------:R-:W-:Y:S01]  /*7080*/  @!P0 LEA.HI.X R29, R3, c[0x0][0x16c], R10, 0x1, P3 ;  /* 0x00005b00031d8a11 */ /* 0x000fe200018f0c0a */
[----:B------:R-:W-:Y:S01]  /*7090*/  IMAD.U32 R3, RZ, RZ, UR4 ;  /* 0x00000004ff037e24 */ /* 0x000fe2000f8e00ff */
[----:B------:R-:W-:Y:S01]  /*70a0*/  @!P0 MOV R12, R8 ;  /* 0x00000008000c8202 */ /* 0x000fe20000000f00 */
[----:B------:R-:W-:Y:S01]  /*70b0*/  @!P0 IMAD.WIDE.U32 R14, R14, 0x30, R6 ;  /* 0x000000300e0e8825 */ /* 0x000fe200078e0006 */
[----:B------:R-:W-:-:S02]  /*70c0*/  @!P0 LEA R26, P2, R5, c[0x0][0x168], 0x1 ;  /* 0x00005a00051a8a11 */ /* 0x000fc400078408ff */
[C---:B------:R-:W-:Y:S01]  /*70d0*/  @!P0 LEA R22, P1, R8.reuse, c[0x0][0x168], 0x1 ;  /* 0x00005a0008168a11 */ /* 0x040fe200078208ff */
[----:B------:R-:W-:Y:S01]  /*70e0*/  @!P0 IMAD.WIDE.U32 R12, R3, 0x50, R12 ;  /* 0x00000050030c8825 */ /* 0x000fe200078e000c */
[----:B------:R-:W-:Y:S02]  /*70f0*/  @!P0 LEA.HI.X R27, R5, c[0x0][0x16c], R11, 0x1, P2 ;  /* 0x00005b00051b8a11 */ /* 0x000fe400010f0c0b */
[----:B------:R-:W-:Y:S01]  /*7100*/  @!P0 MOV R5, c[0x0][0x19c] ;  /* 0x0000670000058a02 */ /* 0x000fe20000000f00 */
[----:B------:R-:W-:Y:S01]  /*7110*/  @!P0 IMAD.MOV.U32 R3, RZ, RZ, c[0x0][0x19c] ;  /* 0x00006700ff038624 */ /* 0x000fe200078e00ff */
[--C-:B------:R-:W-:Y:S01]  /*7120*/  @!P0 LEA.HI.X R23, R8, c[0x0][0x16c], R7.reuse, 0x1, P1 ;  /* 0x00005b0008178a11 */ /* 0x100fe200008f0c07 */
[----:B------:R-:W-:Y:S01]  /*7130*/  @!P0 IMAD.MOV.U32 R10, RZ, RZ, R8 ;  /* 0x000000ffff0a8224 */ /* 0x000fe200078e0008 */
[----:B------:R-:W-:Y:S01]  /*7140*/  @!P0 LEA R20, P3, R14, c[0x0][0x168], 0x1 ;  /* 0x00005a000e148a11 */ /* 0x000fe200078608ff */
[----:B------:R-:W-:Y:S01]  /*7150*/  @!P0 IMAD R3, R3, 0x30, RZ ;  /* 0x0000003003038824 */ /* 0x000fe200078e02ff */
[----:B------:R-:W-:Y:S01]  /*7160*/  @!P0 LEA R18, P2, R12, c[0x0][0x168], 0x1 ;  /* 0x00005a000c128a11 */ /* 0x000fe200078408ff */
[----:B------:R-:W-:Y:S01]  /*7170*/  @!P0 IMAD.MOV.U32 R11, RZ, RZ, R7 ;  /* 0x000000ffff0b8224 */ /* 0x000fe200078e0007 */
[----:B------:R-:W-:Y:S01]  /*7180*/  @!PT LDS RZ, [RZ] ;  /* 0x00000000fffff984 */ /* 0x000fe20000000800 */
[----:B------:R-:W-:Y:S01]  /*7190*/  @!PT LDS RZ, [RZ] ;  /* 0x00000000fffff984 */ /* 0x000fe20000000800 */
[----:B------:R-:W-:Y:S01]  /*71a0*/  @!PT LDS RZ, [RZ] ;  /* 0x00000000fffff984 */ /* 0x000fe20000000800 */
[----:B------:R1:W-:Y:S01]  /*71b0*/  @!P0 LDGSTS.E.BYPASS.LTC128B.128 [R243+0x4000], [R22.64] ;  /* 0x0400000016f38fae */ /* 0x0003e2000b901d72 */
[----:B------:R-:W-:Y:S01]  /*71c0*/  @!P0 IMAD R5, R5, 0x50, RZ ;  /* 0x0000005005058824 */ /* 0x000fe200078e02ff */
[----:B------:R-:W-:Y:S01]  /*71d0*/  @!P0 IADD3 R3, R3, R15, RZ ;  /* 0x0000000f03038210 */ /* 0x000fe20007ffe0ff */
[----:B------:R-:W-:Y:S01]  /*71e0*/  @!P0 IMAD.WIDE.U32 R10, R17, 0x60, R10 ;  /* 0x00000060110a8825 */ /* 0x000fe200078e000a */
[----:B------:R1:W-:Y:S02]  /*71f0*/  @P0 STS.128 [R243+0x4800], RZ ;  /* 0x004800fff3000388 */ /* 0x0003e40000000c00 */
[----:B------:R-:W-:Y:S01]  /*7200*/  @!P0 LEA.HI.X R21, R14, c[0x0][0x16c], R3, 0x1, P3 ;  /* 0x00005b000e158a11 */ /* 0x000fe200018f0c03 */
[----:B------:R-:W-:Y:S01]  /*7210*/  @!P0 IMAD.IADD R5, R5, 0x1, R13 ;  /* 0x0000000105058824 */ /* 0x000fe200078e020d */
[----:B------:R-:W-:Y:S01]  /*7220*/  @!PT LDS RZ, [RZ] ;  /* 0x00000000fffff984 */ /* 0x000fe20000000800 */
[----:B------:R-:W-:Y:S01]  /*7230*/  @!PT LDS RZ, [RZ] ;  /* 0x00000000fffff984 */ /* 0x000fe20000000800 */
[----:B------:R-:W-:Y:S01]  /*7240*/  @!PT LDS RZ, [RZ] ;  /* 0x00000000fffff984 */ /* 0x000fe20000000800 */
[----:B------:R1:W-:Y:S01]  /*7250*/  @!P0 LDGSTS.E.BYPASS.LTC128B.128 [R243+0x4800], [R28.64] ;  /* 0x048000001cf38fae */ /* 0x0003e2000b901d72 */
[----:B------:R-:W-:Y:S01]  /*7260*/  @!P0 IMAD.IADD R11, R16, 0x1, R11 ;  /* 0x00000001100b8824 */ /* 0x000fe200078e020b */
[----:B------:R-:W-:-:S02]  /*7270*/  @!P0 LEA R16, P1, R10, c[0x0][0x168], 0x1 ;  /* 0x00005a000a108a11 */ /* 0x000fc400078208ff */
        /* <DEDUP_REMOVED lines=41> */
.L_x_635:
[----:B------:R-:W-:Y:S05]  /*7510*/  BSYNC B0 ;  /* 0x0000000000007941 */ /* 0x000fea0003800000 */
.L_x_634:
[----:B------:R-:W0:Y:S02]  /*7520*/  LDGDEPBAR ;  /* 0x00000000000079af */ /* 0x000e240000000000 */
.L_x_633:
[----:B------:R-:W-:Y:S01]  /*7530*/  FMNMX.FTZ R3, R64, R56, !PT ;  /* 0x0000003840037209 */ /* 0x000fe20007810000 */
[----:B------:R-:W-:Y:S01]  /*7540*/  STL [R1+0x134], R243 ;  /* 0x000134f301007387 */ /* 0x000fe20000100800 */
[----:B------:R-:W-:Y:S02]  /*7550*/  IMAD.SHL.U32 R216, R0, 0x2, RZ ;  /* 0x0000000200d87824 */ /* 0x000fe400078e00ff */
[----:B------:R-:W-:Y:S01]  /*7560*/  FMNMX.FTZ R3, R61, R3, !PT ;  /* 0x000000033d037209 */ /* 0x000fe20007810000 */
[----:B------:R-:W-:Y:S01]  /*7570*/  STL [R1+0x130], R242 ;  /* 0x000130f201007387 */ /* 0x000fe20000100800 */
[----:B------:R-:W-:Y:S01]  /*7580*/  IMAD R217, R4, 0x2, R216 ;  /* 0x0000000204d97824 */ /* 0x000fe200078e02d8 */
[C---:B------:R-:W-:Y:S02]  /*7590*/  LEA R219, R2.reuse, R216, 0x1 ;  /* 0x000000d802db7211 */ /* 0x040fe400078e08ff */
[----:B------:R-:W-:Y:S01]  /*75a0*/  FMNMX.FTZ R3, R57, R3, !PT ;  /* 0x0000000339037209 */ /* 0x000fe20007810000 */
[----:B------:R-:W-:Y:S01]  /*75b0*/  STL [R1+0x12c], R241 ;  /* 0x00012cf101007387 */ /* 0x000fe20000100800 */
[----:B------:R-:W-:-:S02]  /*75c0*/  LEA R218, R2, R217, 0x1 ;  /* 0x000000d902da7211 */ /* 0x000fc400078e08ff */
        /* <DEDUP_REMOVED lines=117> */
[----:B------:R-:W-:Y:S01]  /*7d20*/  STL [R1+0x138], R73 ;  /* 0x0001384901007387 */ /* 0x000fe20000100800 */
[----:B------:R-:W-:Y:S01]  /*7d30*/  FMNMX.FTZ R3, R149, R6, !PT ;  /* 0x0000000695037209 */ /* 0x000fe20007810000 */
[C---:B------:R-:W-:Y:S01]  /*7d40*/  FMUL.FTZ R6, R73.reuse, c[0x0][0x23c] ;  /* 0x00008f0049067a20 */ /* 0x040fe20000410000 */
[----:B------:R-:W-:Y:S01]  /*7d50*/  FMNMX.FTZ R5, R248, R5, !PT ;  /* 0x00000005f8057209 */ /* 0x000fe20007810000 */
[----:B--2---:R-:W1:Y:S01]  /*7d60*/  SHFL.BFLY PT, R8, R72, 0x2, 0x1f ;  /* 0x0c401f0048087f89 */ /* 0x004e6200000e0000 */
[----:B------:R-:W-:-:S02]  /*7d70*/  FSETP.NEU.FTZ.AND P0, PT, R73, -INF , PT ;  /* 0xff8000004900780b */ /* 0x000fc40003f1d000 */
[----:B------:R-:W-:Y:S02]  /*7d80*/  FMNMX.FTZ R3, R142, R3, !PT ;  /* 0x000000038e037209 */ /* 0x000fe40007810000 */
        /* <DEDUP_REMOVED lines=10> */
[----:B------:R2:W-:Y:S01]  /*7e30*/  MUFU.EX2 R151, R2 ;  /* 0x0000000200977308 */ /* 0x0005e20000000800 */
[----:B------:R-:W-:Y:S01]  /*7e40*/  FMNMX.FTZ R5, R207, R5, !PT ;  /* 0x00000005cf057209 */ /* 0x000fe20007810000 */
[--C-:B------:R-:W-:Y:S01]  /*7e50*/  FFMA.FTZ R152, R152, c[0x0][0x23c], -R6.reuse ;  /* 0x00008f0098987a23 */ /* 0x100fe20000010806 */
[----:B------:R-:W-:Y:S01]  /*7e60*/  FMNMX.FTZ R3, R164, R3, !PT ;  /* 0x00000003a4037209 */ /* 0x000fe20007810000 */
[--C-:B------:R-:W-:Y:S01]  /*7e70*/  FFMA.FTZ R159, R159, c[0x0][0x23c], -R6.reuse ;  /* 0x00008f009f9f7a23 */ /* 0x100fe20000010806 */
[----:B-1----:R-:W-:Y:S01]  /*7e80*/  FMNMX.FTZ R72, R72, R8, !PT ;  /* 0x0000000848487209 */ /* 0x002fe20007810000 */
[----:B------:R-:W-:-:S02]  /*7e90*/  FFMA.FTZ R8, R57, c[0x0][0x23c], -R6 ;  /* 0x00008f0039087a23 */ /* 0x000fc40000010806 */
[----:B------:R1:W-:Y:S02]  /*7ea0*/  MUFU.EX2 R73, R7 ;  /* 0x0000000700497308 */ /* 0x0003e40000000800 */
[----:B------:R-:W3:Y:S06]  /*7eb0*/  SHFL.BFLY PT, R9, R72, 0x1, 0x1f ;  /* 0x0c201f0048097f89 */ /* 0x000eec00000e0000 */
[----:B------:R-:W-:Y:S01]  /*7ec0*/  MUFU.EX2 R239, R8 ;  /* 0x0000000800ef7308 */ /* 0x000fe20000000800 */
[--C-:B--2---:R-:W-:Y:S02]  /*7ed0*/  FFMA.FTZ R2, R148, c[0x0][0x23c], -R6.reuse ;  /* 0x00008f0094027a23 */ /* 0x104fe40000010806 */
[----:B-1----:R-:W-:-:S05]  /*7ee0*/  FFMA.FTZ R7, R56, c[0x0][0x23c], -R6 ;  /* 0x00008f0038077a23 */ /* 0x002fca0000010806 */
[----:B------:R1:W-:Y:S01]  /*7ef0*/  MUFU.EX2 R10, R7 ;  /* 0x00000007000a7308 */ /* 0x0003e20000000800 */
[----:B---3--:R-:W-:-:S04]  /*7f00*/  FMNMX.FTZ R72, R72, R9, !PT ;  /* 0x0000000948487209 */ /* 0x008fc80007810000 */
[----:B------:R-:W-:Y:S01]  /*7f10*/  FSETP.NEU.FTZ.AND P0, PT, R72, -INF , PT ;  /* 0xff8000004800780b */ /* 0x000fe20003f1d000 */
[----:B------:R-:W-:Y:S01]  /*7f20*/  STL [R1+0x13c], R72 ;  /* 0x00013c4801007387 */ /* 0x000fe20000100800 */
[----:B-1----:R-:W-:Y:S02]  /*7f30*/  FMNMX.FTZ R7, R199, R5, !PT ;  /* 0x00000005c7077209 */ /* 0x002fe40007810000 */
[----:B------:R-:W-:Y:S01]  /*7f40*/  FMNMX.FTZ R5, R157, R3, !PT ;  /* 0x000000039d057209 */ /* 0x000fe20007810000 */
[----:B------:R-:W-:Y:S01]  /*7f50*/  FFMA.FTZ R3, R61, c[0x0][0x23c], -R6 ;  /* 0x00008f003d037a23 */ /* 0x000fe20000010806 */
[----:B------:R-:W-:Y:S02]  /*7f60*/  FMNMX.FTZ R7, R184, R7, !PT ;  /* 0x00000007b8077209 */ /* 0x000fe40007810000 */
[----:B------:R-:W-:Y:S01]  /*7f70*/  FMNMX.FTZ R5, R211, R5, !PT ;  /* 0x00000005d3057209 */ /* 0x000fe20007810000 */
[----:B------:R1:W2:Y:S01]  /*7f80*/  MUFU.EX2 R221, R3 ;  /* 0x0000000300dd7308 */ /* 0x0002a20000000800 */
[----:B------:R-:W-:-:S02]  /*7f90*/  FMNMX.FTZ R7, R170, R7, !PT ;  /* 0x00000007aa077209 */ /* 0x000fc40007810000 */
[----:B-1----:R-:W-:Y:S02]  /*7fa0*/  FMNMX.FTZ R3, R205, R5, !PT ;  /* 0x00000005cd037209 */ /* 0x002fe40007810000 */
[----:B------:R-:W-:Y:S01]  /*7fb0*/  FMNMX.FTZ R5, R198, R7, !PT ;  /* 0x00000007c6057209 */ /* 0x000fe20007810000 */
[--C-:B------:R-:W-:Y:S01]  /*7fc0*/  FFMA.FTZ R7, R52, c[0x0][0x23c], -R6.reuse ;  /* 0x00008f0034077a23 */ /* 0x100fe20000010806 */
[----:B------:R-:W-:Y:S02]  /*7fd0*/  FMNMX.FTZ R3, R200, R3, !PT ;  /* 0x00000003c8037209 */ /* 0x000fe40007810000 */
[----:B------:R-:W-:Y:S01]  /*7fe0*/  FMNMX.FTZ R71, R185, R5, !PT ;  /* 0x00000005b9477209 */ /* 0x000fe20007810000 */
[----:B------:R-:W-:Y:S01]  /*7ff0*/  MUFU.EX2 R227, R7 ;  /* 0x0000000700e37308 */ /* 0x000fe20000000800 */
[----:B------:R-:W-:Y:S01]  /*8000*/  FMNMX.FTZ R5, R191, R3, !PT ;  /* 0x00000003bf057209 */ /* 0x000fe20007810000 */
[----:B------:R-:W-:Y:S01]  /*8010*/  FFMA.FTZ R3, R58, c[0x0][0x23c], -R6 ;  /* 0x00008f003a037a23 */ /* 0x000fe20000010806 */
[----:B------:R-:W-:-:S02]  /*8020*/  FMNMX.FTZ R71, R169, R71, !PT ;  /* 0x00000047a9477209 */ /* 0x000fc40007810000 */
[----:B------:R-:W-:Y:S02]  /*8030*/  FMNMX.FTZ R5, R251, R5, !PT ;  /* 0x00000005fb057209 */ /* 0x000fe40007810000 */
[----:B------:R-:W-:Y:S01]  /*8040*/  FMNMX.FTZ R71, R168, R71, !PT ;  /* 0x00000047a8477209 */ /* 0x000fe20007810000 */
[----:B------:R1:W-:Y:S01]  /*8050*/  MUFU.EX2 R235, R3 ;  /* 0x0000000300eb7308 */ /* 0x0003e20000000800 */
[----:B------:R-:W-:Y:S02]  /*8060*/  FMNMX.FTZ R5, R250, R5, !PT ;  /* 0x00000005fa057209 */ /* 0x000fe40007810000 */
[----:B--2---:R-:W-:Y:S01]  /*8070*/  F2FP.PACK_AB R22, R239, R221 ;  /* 0x000000ddef16723e */ /* 0x004fe200000000ff */
[----:B------:R-:W2:Y:S01]  /*8080*/  SHFL.BFLY PT, R8, R71, 0x2, 0x1f ;  /* 0x0c401f0047087f89 */ /* 0x000ea200000e0000 */
[----:B------:R-:W-:-:S04]  /*8090*/  FMNMX.FTZ R5, R247, R5, !PT ;  /* 0x00000005f7057209 */ /* 0x000fc80007810000 */
[----:B------:R-:W-:Y:S01]  /*80a0*/  FMNMX.FTZ R5, R246, R5, !PT ;  /* 0x00000005f6057209 */ /* 0x000fe20007810000 */
[----:B-1----:R-:W-:-:S04]  /*80b0*/  FFMA.FTZ R3, R55, c[0x0][0x23c], -R6 ;  /* 0x00008f0037037a23 */ /* 0x002fc80000010806 */
[----:B------:R1:W3:Y:S01]  /*80c0*/  MUFU.EX2 R139, R3 ;  /* 0x00000003008b7308 */ /* 0x0002e20000000800 */
[----:B--2---:R-:W-:Y:S01]  /*80d0*/  FMNMX.FTZ R71, R71, R8, !PT ;  /* 0x0000000847477209 */ /* 0x004fe20007810000 */
[----:B-1----:R-:W-:Y:S01]  /*80e0*/  FFMA.FTZ R3, R53, c[0x0][0x23c], -R6 ;  /* 0x00008f0035037a23 */ /* 0x002fe20000010806 */
[----:B---3--:R-:W-:-:S05]  /*80f0*/  F2FP.PACK_AB R12, R139, R235 ;  /* 0x000000eb8b0c723e */ /* 0x008fca00000000ff */
[----:B------:R1:W2:Y:S02]  /*8100*/  MUFU.EX2 R233, R3 ;  /* 0x0000000300e97308 */ /* 0x0002a40000000800 */
[----:B-1----:R-:W-:Y:S01]  /*8110*/  FMNMX.FTZ R3, R213, R5, !PT ;  /* 0x00000005d5037209 */ /* 0x002fe20007810000 */
[----:B------:R-:W-:Y:S01]  /*8120*/  FMUL.FTZ R5, R72, c[0x0][0x23c] ;  /* 0x00008f0048057a20 */ /* 0x000fe20000410000 */
[----:B--2---:R-:W-:Y:S02]  /*8130*/  F2FP.PACK_AB R14, R227, R233 ;  /* 0x000000e9e30e723e */ /* 0x004fe400000000ff */
[----:B------:R-:W-:Y:S02]  /*8140*/  FMNMX.FTZ R3, R203, R3, !PT ;  /* 0x00000003cb037209 */ /* 0x000fe40007810000 */
[----:B------:R-:W-:Y:S02]  /*8150*/  FSEL R5, R5, RZ, P0 ;  /* 0x000000ff05057208 */ /* 0x000fe40000000000 */
[----:B------:R-:W-:-:S03]  /*8160*/  FMNMX.FTZ R3, R186, R3, !PT ;  /* 0x00000003ba037209 */ /* 0x000fc60007810000 */
[----:B------:R-:W-:Y:S01]  /*8170*/  FFMA.FTZ R7, R78, c[0x0][0x23c], -R5 ;  /* 0x00008f004e077a23 */ /* 0x000fe20000010805 */
[----:B------:R-:W-:-:S03]  /*8180*/  FMNMX.FTZ R3, R177, R3, !PT ;  /* 0x00000003b1037209 */ /* 0x000fc60007810000 */
[----:B------:R1:W-:Y:S01]  /*8190*/  MUFU.EX2 R136, R7 ;  /* 0x0000000700887308 */ /* 0x0003e20000000800 */
[----:B------:R-:W-:Y:S01]  /*81a0*/  FMNMX.FTZ R70, R202, R3, !PT ;  /* 0x00000003ca467209 */ /* 0x000fe20007810000 */
[----:B------:R-:W-:-:S03]  /*81b0*/  FFMA.FTZ R3, R74, c[0x0][0x23c], -R5 ;  /* 0x00008f004a037a23 */ /* 0x000fc60000010805 */
[----:B------:R-:W-:-:S03]  /*81c0*/  FMNMX.FTZ R70, R179, R70, !PT ;  /* 0x00000046b3467209 */ /* 0x000fc60007810000 */
[----:B------:R2:W3:Y:S01]  /*81d0*/  MUFU.EX2 R232, R3 ;  /* 0x0000000300e87308 */ /* 0x0004e20000000800 */
[----:B------:R-:W-:-:S04]  /*81e0*/  FMNMX.FTZ R70, R176, R70, !PT ;  /* 0x00000046b0467209 */ /* 0x000fc80007810000 */
[----:B------:R-:W-:Y:S01]  /*81f0*/  FMNMX.FTZ R70, R171, R70, !PT ;  /* 0x00000046ab467209 */ /* 0x000fe20007810000 */
[----:B-1----:R-:W1:Y:S04]  /*8200*/  SHFL.BFLY PT, R7, R71, 0x1, 0x1f ;  /* 0x0c201f0047077f89 */ /* 0x002e6800000e0000 */
[----:B------:R-:W4:Y:S01]  /*8210*/  SHFL.BFLY PT, R8, R70, 0x2, 0x1f ;  /* 0x0c401f0046087f89 */ /* 0x000f2200000e0000 */
[----:B--2---:R-:W-:Y:S01]  /*8220*/  FFMA.FTZ R3, R76, c[0x0][0x23c], -R5 ;  /* 0x00008f004c037a23 */ /* 0x004fe20000010805 */
[----:B---3--:R-:W-:-:S03]  /*8230*/  F2FP.PACK_AB R21, R232, R136 ;  /* 0x00000088e815723e */ /* 0x008fc600000000ff */
[----:B------:R2:W-:Y:S01]  /*8240*/  MUFU.EX2 R72, R3 ;  /* 0x0000000300487308 */ /* 0x0005e20000000800 */
[----:B-1----:R-:W-:Y:S01]  /*8250*/  FMNMX.FTZ R71, R71, R7, !PT ;  /* 0x0000000747477209 */ /* 0x002fe20007810000 */
[--C-:B------:R-:W-:Y:S02]  /*8260*/  FFMA.FTZ R7, R59, c[0x0][0x23c], -R5.reuse ;  /* 0x00008f003b077a23 */ /* 0x100fe40000010805 */
[----:B--2---:R-:W-:Y:S01]  /*8270*/  FFMA.FTZ R3, R67, c[0x0][0x23c], -R5 ;  /* 0x00008f0043037a23 */ /* 0x004fe20000010805 */
[----:B------:R-:W-:-:S03]  /*8280*/  FSETP.NEU.FTZ.AND P0, PT, R71, -INF , PT ;  /* 0xff8000004700780b */ /* 0x000fc60003f1d000 */
[----:B------:R1:W-:Y:S01]  /*8290*/  MUFU.EX2 R230, R7 ;  /* 0x0000000700e67308 */ /* 0x0003e20000000800 */
[----:B----4-:R-:W-:-:S05]  /*82a0*/  FMNMX.FTZ R70, R70, R8, !PT ;  /* 0x0000000846467209 */ /* 0x010fca0007810000 */
[----:B------:R-:W2:Y:S02]  /*82b0*/  SHFL.BFLY PT, R8, R70, 0x1, 0x1f ;  /* 0x0c201f0046087f89 */ /* 0x000ea400000e0000 */
[----:B------:R3:W4:Y:S01]  /*82c0*/  MUFU.EX2 R238, R3 ;  /* 0x0000000300ee7308 */ /* 0x0007220000000800 */
[--C-:B-1----:R-:W-:Y:S02]  /*82d0*/  FFMA.FTZ R7, R54, c[0x0][0x23c], -R5.reuse ;  /* 0x00008f0036077a23 */ /* 0x102fe40000010805 */
[----:B------:R-:W1:Y:S05]  /*82e0*/  LDSM.16.MT88.4 R52, [R219+0x8800] ;  /* 0x00880000db34783b */ /* 0x000e6a0000004200 */
[----:B------:R-:W2:Y:S01]  /*82f0*/  MUFU.EX2 R226, R7 ;  /* 0x0000000700e27308 */ /* 0x000ea20000000800 */
[----:B---3--:R-:W-:Y:S01]  /*8300*/  FFMA.FTZ R3, R66, c[0x0][0x23c], -R5 ;  /* 0x00008f0042037a23 */ /* 0x008fe20000010805 */
[----:B----4-:R-:W-:-:S06]  /*8310*/  F2FP.PACK_AB R23, R238, R72 ;  /* 0x00000048ee17723e */ /* 0x010fcc00000000ff */
[----:B------:R3:W-:Y:S01]  /*8320*/  MUFU.EX2 R137, R3 ;  /* 0x0000000300897308 */ /* 0x0007e20000000800 */
[----:B--2---:R-:W-:Y:S02]  /*8330*/  FMNMX.FTZ R70, R70, R8, !PT ;  /* 0x0000000846467209 */ /* 0x004fe40007810000 */
[----:B------:R-:W-:Y:S01]  /*8340*/  F2FP.PACK_AB R15, R226, R230 ;  /* 0x000000e6e20f723e */ /* 0x000fe200000000ff */
[----:B---3--:R-:W-:-:S04]  /*8350*/  FFMA.FTZ R3, R60, c[0x0][0x23c], -R5 ;  /* 0x00008f003c037a23 */ /* 0x008fc80000010805 */
[----:B------:R2:W3:Y:S02]  /*8360*/  MUFU.EX2 R252, R3 ;  /* 0x0000000300fc7308 */ /* 0x0004e40000000800 */
[----:B--2---:R-:W-:Y:S01]  /*8370*/  FMUL.FTZ R3, R71, c[0x0][0x23c] ;  /* 0x00008f0047037a20 */ /* 0x004fe20000410000 */
[----:B---3--:R-:W-:-:S04]  /*8380*/  F2FP.PACK_AB R13, R252, R137 ;  /* 0x00000089fc0d723e */ /* 0x008fc800000000ff */
[----:B------:R-:W-:Y:S02]  /*8390*/  FSEL R3, R3, RZ, P0 ;  /* 0x000000ff03037208 */ /* 0x000fe40000000000 */
[----:B------:R-:W-:-:S03]  /*83a0*/  FSETP.NEU.FTZ.AND P0, PT, R70, -INF , PT ;  /* 0xff8000004600780b */ /* 0x000fc60003f1d000 */
[--C-:B------:R-:W-:Y:S01]  /*83b0*/  FFMA.FTZ R7, R132, c[0x0][0x23c], -R3.reuse ;  /* 0x00008f0084077a23 */ /* 0x100fe20000010803 */
[----:B------:R-:W-:Y:S01]  /*83c0*/  MOV R132, R10 ;  /* 0x0000000a00847202 */ /* 0x000fe20000000f00 */
[----:B------:R-:W-:Y:S02]  /*83d0*/  FFMA.FTZ R8, R62, c[0x0][0x23c], -R3 ;  /* 0x00008f003e087a23 */ /* 0x000fe40000010803 */
[----:B------:R2:W-:Y:S01]  /*83e0*/  MUFU.EX2 R242, R7 ;  /* 0x0000000700f27308 */ /* 0x0005e20000000800 */
[----:B------:R-:W-:-:S07]  /*83f0*/  F2FP.PACK_AB R20, R132, R73 ;  /* 0x000000498414723e */ /* 0x000fce00000000ff */
[----:B------:R-:W-:Y:S01]  /*8400*/  HMMA.16816.F32 R56, R20, R24, RZ ;  /* 0x000000181438723c */ /* 0x000fe200000018ff */
[----:B------:R-:W-:Y:S01]  /*8410*/  MUFU.EX2 R225, R8 ;  /* 0x0000000800e17308 */ /* 0x000fe20000000800 */
[----:B--2---:R-:W-:-:S07]  /*8420*/  FFMA.FTZ R7, R114, c[0x0][0x23c], -R3 ;  /* 0x00008f0072077a23 */ /* 0x004fce0000010803 */
[----:B------:R2:W3:Y:S11]  /*8430*/  MUFU.EX2 R243, R7 ;  /* 0x0000000700f37308 */ /* 0x0004f60000000800 */
[----:B------:R-:W-:Y:S04]  /*8440*/  @!UPT UIADD3 URZ, URZ, URZ, URZ ;  /* 0x0000003f3f3ff290 */ /* 0x000fe8000fffe03f */
[----:B------:R-:W-:Y:S01]  /*8450*/  HMMA.16816.F32 R84, R12, R48, R56 ;  /* 0x000000300c54723c */ /* 0x000fe20000001838 */
[----:B--2---:R-:W-:Y:S01]  /*8460*/  FFMA.FTZ R7, R113, c[0x0][0x23c], -R3 ;  /* 0x00008f0071077a23 */ /* 0x004fe20000010803 */
[----:B---3--:R-:W-:-:S03]  /*8470*/  F2FP.PACK_AB R16, R243, R242 ;  /* 0x000000f2f310723e */ /* 0x008fc600000000ff */
[----:B------:R2:W-:Y:S02]  /*8480*/  MUFU.EX2 R241, R7 ;  /* 0x0000000700f17308 */ /* 0x0005e40000000800 */
[----:B--2---:R-:W-:-:S06]  /*8490*/  FFMA.FTZ R7, R112, c[0x0][0x23c], -R3 ;  /* 0x00008f0070077a23 */ /* 0x004fcc0000010803 */
[----:B------:R2:W3:Y:S02]  /*84a0*/  MUFU.EX2 R237, R7 ;  /* 0x0000000700ed7308 */ /* 0x0004e40000000800 */
[----:B--2---:R-:W-:Y:S01]  /*84b0*/  FFMA.FTZ R7, R75, c[0x0][0x23c], -R3 ;  /* 0x00008f004b077a23 */ /* 0x004fe20000010803 */
[----:B---3--:R-:W-:-:S05]  /*84c0*/  F2FP.PACK_AB R18, R237, R241 ;  /* 0x000000f1ed12723e */ /* 0x008fca00000000ff */
[----:B------:R2:W-:Y:S02]  /*84d0*/  MUFU.EX2 R138, R7 ;  /* 0x00000007008a7308 */ /* 0x0005e40000000800 */
[----:B--2---:R-:W-:-:S06]  /*84e0*/  FFMA.FTZ R7, R65, c[0x0][0x23c], -R3 ;  /* 0x00008f0041077a23 */ /* 0x004fcc0000010803 */
[----:B------:R2:W3:Y:S02]  /*84f0*/  MUFU.EX2 R135, R7 ;  /* 0x0000000700877308 */ /* 0x0004e40000000800 */
[----:B--2---:R-:W-:Y:S01]  /*8500*/  FFMA.FTZ R7, R63, c[0x0][0x23c], -R3 ;  /* 0x00008f003f077a23 */ /* 0x004fe20000010803 */
[----:B---3--:R-:W-:Y:S01]  /*8510*/  F2FP.PACK_AB R8, R135, R138 ;  /* 0x0000008a8708723e */ /* 0x008fe200000000ff */
[----:B------:R-:W-:Y:S01]  /*8520*/  HMMA.16816.F32 R60, R20, R44, RZ ;  /* 0x0000002c143c723c */ /* 0x000fe200000018ff */
[----:B------:R-:W-:-:S03]  /*8530*/  IMAD.MOV.U32 R148, RZ, RZ, R135 ;  /* 0x000000ffff947224 */ /* 0x000fc600078e0087 */
[----:B------:R2:W3:Y:S02]  /*8540*/  MUFU.EX2 R229, R7 ;  /* 0x0000000700e57308 */ /* 0x0004e40000000800 */
[----:B--2---:R-:W-:Y:S01]  /*8550*/  FMUL.FTZ R7, R70, c[0x0][0x23c] ;  /* 0x00008f0046077a20 */ /* 0x004fe20000410000 */
[----:B---3--:R-:W-:-:S04]  /*8560*/  F2FP.PACK_AB R10, R225, R229 ;  /* 0x000000e5e10a723e */ /* 0x008fc800000000ff */
[----:B------:R-:W-:Y:S11]  /*8570*/  FSEL R0, R7, RZ, P0 ;  /* 0x000000ff07007208 */ /* 0x000ff60000000000 */
[----:B------:R-:W-:Y:S02]  /*8580*/  @!UPT UIADD3 URZ, URZ, URZ, URZ ;  /* 0x0000003f3f3ff290 */ /* 0x000fe4000fffe03f */
[----:B------:R-:W-:Y:S01]  /*8590*/  HMMA.16816.F32 R120, R12, R36, R60 ;  /* 0x000000240c78723c */ /* 0x000fe2000000183c */
[--C-:B------:R-:W-:Y:S02]  /*85a0*/  FFMA.FTZ R7, R118, c[0x0][0x23c], -R0.reuse ;  /* 0x00008f0076077a23 */ /* 0x100fe40000010800 */
[--C-:B------:R-:W-:Y:S02]  /*85b0*/  FFMA.FTZ R4, R77, c[0x0][0x23c], -R0.reuse ;  /* 0x00008f004d047a23 */ /* 0x100fe40000010800 */
[----:B------:R2:W-:Y:S08]  /*85c0*/  MUFU.EX2 R74, R7 ;  /* 0x00000007004a7308 */ /* 0x0005f00000000800 */
[----:B------:R3:W-:Y:S01]  /*85d0*/  MUFU.EX2 R220, R4 ;  /* 0x0000000400dc7308 */ /* 0x0007e20000000800 */
[----:B--2---:R-:W-:-:S07]  /*85e0*/  FFMA.FTZ R7, R116, c[0x0][0x23c], -R0 ;  /* 0x00008f0074077a23 */ /* 0x004fce0000010800 */
[----:B------:R2:W4:Y:S01]  /*85f0*/  MUFU.EX2 R187, R7 ;  /* 0x0000000700bb7308 */ /* 0x0005220000000800 */
[----:B---3--:R-:W-:-:S07]  /*8600*/  FFMA.FTZ R4, R109, c[0x0][0x23c], -R0 ;  /* 0x00008f006d047a23 */ /* 0x008fce0000010800 */
[----:B------:R3:W-:Y:S01]  /*8610*/  MUFU.EX2 R228, R4 ;  /* 0x0000000400e47308 */ /* 0x0007e20000000800 */
[----:B--2---:R-:W-:Y:S01]  /*8620*/  FFMA.FTZ R7, R117, c[0x0][0x23c], -R0 ;  /* 0x00008f0075077a23 */ /* 0x004fe20000010800 */
[----:B----4-:R-:W-:-:S06]  /*8630*/  F2FP.PACK_AB R17, R187, R74 ;  /* 0x0000004abb11723e */ /* 0x010fcc00000000ff */
[----:B------:R2:W-:Y:S01]  /*8640*/  MUFU.EX2 R240, R7 ;  /* 0x0000000700f07308 */ /* 0x0005e20000000800 */
[--C-:B---3--:R-:W-:Y:S02]  /*8650*/  FFMA.FTZ R4, R79, c[0x0][0x23c], -R0.reuse ;  /* 0x00008f004f047a23 */ /* 0x108fe40000010800 */
[----:B------:R-:W-:Y:S05]  /*8660*/  HMMA.16816.F32 R76, R20, R32, RZ ;  /* 0x00000020144c723c */ /* 0x000fea00000018ff */
[----:B------:R-:W3:Y:S01]  /*8670*/  MUFU.EX2 R224, R4 ;  /* 0x0000000400e07308 */ /* 0x000ee20000000800 */
[----:B--2---:R-:W-:-:S07]  /*8680*/  FFMA.FTZ R7, R115, c[0x0][0x23c], -R0 ;  /* 0x00008f0073077a23 */ /* 0x004fce0000010800 */
[----:B------:R2:W-:Y:S01]  /*8690*/  MUFU.EX2 R4, R2 ;  /* 0x0000000200047308 */ /* 0x0005e20000000800 */
[----:B---3--:R-:W-:-:S07]  /*86a0*/  F2FP.PACK_AB R11, R224, R228 ;  /* 0x000000e4e00b723e */ /* 0x008fce00000000ff */
[----:B------:R-:W3:Y:S03]  /*86b0*/  MUFU.EX2 R236, R7 ;  /* 0x0000000700ec7308 */ /* 0x000ee60000000800 */
[----:B-1----:R-:W-:Y:S01]  /*86c0*/  HMMA.16816.F32 R100, R12, R52, R76 ;  /* 0x000000340c64723c */ /* 0x002fe2000000184c */
[----:B--2---:R-:W-:-:S04]  /*86d0*/  FFMA.FTZ R2, R133, c[0x0][0x23c], -R6 ;  /* 0x00008f0085027a23 */ /* 0x004fc80000010806 */
[----:B------:R1:W-:Y:S01]  /*86e0*/  MUFU.EX2 R222, R2 ;  /* 0x0000000200de7308 */ /* 0x0003e20000000800 */
[----:B---3--:R-:W-:Y:S01]  /*86f0*/  F2FP.PACK_AB R19, R236, R240 ;  /* 0x000000f0ec13723e */ /* 0x008fe200000000ff */
[----:B------:R-:W-:-:S06]  /*8700*/  FFMA.FTZ R7, R108, c[0x0][0x23c], -R0 ;  /* 0x00008f006c077a23 */ /* 0x000fcc0000010800 */
[----:B------:R-:W2:Y:S01]  /*8710*/  MUFU.EX2 R231, R7 ;  /* 0x0000000700e77308 */ /* 0x000ea20000000800 */
[----:B------:R-:W-:Y:S01]  /*8720*/  HMMA.16816.F32 R28, R16, R24, RZ ;  /* 0x00000018101c723c */ /* 0x000fe200000018ff */
[----:B-1----:R-:W-:-:S07]  /*8730*/  FFMA.FTZ R2, R128, c[0x0][0x23c], -R6 ;  /* 0x00008f0080027a23 */ /* 0x002fce0000010806 */
[----:B------:R-:W-:Y:S01]  /*8740*/  HMMA.16816.F32 R64, R16, R32, RZ ;  /* 0x000000201040723c */ /* 0x000fe200000018ff */
[----:B------:R1:W-:Y:S01]  /*8750*/  MUFU.EX2 R135, R2 ;  /* 0x0000000200877308 */ /* 0x0003e20000000800 */
[----:B--2---:R-:W-:-:S06]  /*8760*/  F2FP.PACK_AB R9, R220, R231 ;  /* 0x000000e7dc09723e */ /* 0x004fcc00000000ff */
[----:B------:R-:W-:Y:S08]  /*8770*/  HMMA.16816.F32 R56, R16, R44, RZ ;  /* 0x0000002c1038723c */ /* 0x000ff000000018ff */
[----:B------:R-:W-:Y:S01]  /*8780*/  HMMA.16816.F32 R88, R8, R48, R28 ;  /* 0x000000300858723c */ /* 0x000fe2000000181c */
[----:B------:R-:W2:Y:S01]  /*8790*/  LDSM.16.MT88.4 R28, [R218+0x8800] ;  /* 0x00880000da1c783b */ /* 0x000ea20000004200 */
[----:B-1----:R-:W-:-:S04]  /*87a0*/  FFMA.FTZ R2, R150, c[0x0][0x23c], -R5 ;  /* 0x00008f0096027a23 */ /* 0x002fc80000010805 */
[----:B------:R1:W-:Y:S02]  /*87b0*/  MUFU.EX2 R7, R2 ;  /* 0x0000000200077308 */ /* 0x0003e40000000800 */
[C---:B------:R-:W-:Y:S08]  /*87c0*/  HMMA.16816.F32 R96, R8.reuse, R52, R64 ;  /* 0x000000340860723c */ /* 0x040ff00000001840 */
[----:B------:R-:W-:Y:S01]  /*87d0*/  HMMA.16816.F32 R116, R8, R36, R56 ;  /* 0x000000240874723c */ /* 0x000fe20000001838 */
[----:B-1----:R-:W-:Y:S01]  /*87e0*/  FFMA.FTZ R2, R141, c[0x0][0x23c], -R5 ;  /* 0x00008f008d027a23 */ /* 0x002fe20000010805 */
[----:B------:R-:W-:-:S06]  /*87f0*/  MOV R141, R220 ;  /* 0x000000dc008d7202 */ /* 0x000fcc0000000f00 */
[C---:B------:R-:W-:Y:S01]  /*8800*/  HMMA.16816.F32 R60, R16.reuse, R40, RZ ;  /* 0x00000028103c723c */ /* 0x040fe200000018ff */
[----:B------:R1:W3:Y:S07]  /*8810*/  MUFU.EX2 R128, R2 ;  /* 0x0000000200807308 */ /* 0x0002ee0000000800 */
[C---:B------:R-:W-:Y:S08]  /*8820*/  HMMA.16816.F32 R80, R16.reuse, R26, RZ ;  /* 0x0000001a1050723c */ /* 0x040ff000000018ff */
[----:B------:R-:W-:Y:S01]  /*8830*/  HMMA.16816.F32 R76, R16, R34, RZ ;  /* 0x00000022104c723c */ /* 0x000fe200000018ff */
[----:B-1----:R-:W-:-:S02]  /*8840*/  FFMA.FTZ R2, R134, c[0x0][0x23c], -R5 ;  /* 0x00008f0086027a23 */ /* 0x002fc40000010805 */
[----:B------:R-:W-:-:S05]  /*8850*/  IMAD.MOV.U32 R134, RZ, RZ, R4 ;  /* 0x000000ffff867224 */ /* 0x000fca00078e0004 */
[C---:B------:R-:W-:Y:S08]  /*8860*/  HMMA.16816.F32 R64, R16.reuse, R46, RZ ;  /* 0x0000002e1040723c */ /* 0x040ff000000018ff */
[----:B------:R-:W-:Y:S08]  /*8870*/  HMMA.16816.F32 R56, R16, R42, RZ ;  /* 0x0000002a1038723c */ /* 0x000ff000000018ff */
[C---:B------:R-:W-:Y:S08]  /*8880*/  HMMA.16816.F32 R16, R20.reuse, R40, RZ ;  /* 0x000000281410723c */ /* 0x040ff000000018ff */
[C---:B------:R-:W-:Y:S08]  /*8890*/  HMMA.16816.F32 R24, R20.reuse, R26, RZ ;  /* 0x0000001a1418723c */ /* 0x040ff000000018ff */
[C---:B------:R-:W-:Y:S08]  /*88a0*/  HMMA.16816.F32 R32, R20.reuse, R34, RZ ;  /* 0x000000221420723c */ /* 0x040ff000000018ff */
[C---:B------:R-:W-:Y:S08]  /*88b0*/  HMMA.16816.F32 R44, R20.reuse, R46, RZ ;  /* 0x0000002e142c723c */ /* 0x040ff000000018ff */
[----:B------:R-:W-:Y:S08]  /*88c0*/  HMMA.16816.F32 R20, R20, R42, RZ ;  /* 0x0000002a1414723c */ /* 0x000ff000000018ff */
[C---:B--2---:R-:W-:Y:S08]  /*88d0*/  HMMA.16816.F32 R108, R8.reuse, R28, R60 ;  /* 0x0000001c086c723c */ /* 0x044ff0000000183c */
[----:B------:R-:W-:Y:S08]  /*88e0*/  HMMA.16816.F32 R104, R8, R30, R56 ;  /* 0x0000001e0868723c */ /* 0x000ff00000001838 */
[C---:B------:R-:W-:Y:S01]  /*88f0*/  HMMA.16816.F32 R112, R12.reuse, R28, R16 ;  /* 0x0000001c0c70723c */ /* 0x040fe20000001810 */
[----:B------:R-:W1:Y:S07]  /*8900*/  LDSM.16.MT88.4 R16, [R216+0x9000] ;  /* 0x00900000d810783b */ /* 0x000e6e0000004200 */
[----:B------:R-:W-:Y:S01]  /*8910*/  HMMA.16816.F32 R28, R12, R30, R20 ;  /* 0x0000001e0c1c723c */ /* 0x000fe20000001814 */
[----:B------:R2:W-:Y:S07]  /*8920*/  MUFU.EX2 R22, R2 ;  /* 0x0000000200167308 */ /* 0x0005ee0000000800 */
[-C--:B------:R-:W-:Y:S08]  /*8930*/  HMMA.16816.F32 R80, R8, R50.reuse, R80 ;  /* 0x000000320850723c */ /* 0x080ff00000001850 */
[----:B------:R-:W-:Y:S01]  /*8940*/  HMMA.16816.F32 R48, R12, R50, R24 ;  /* 0x000000320c30723c */ /* 0x000fe20000001818 */
[----:B--2---:R-:W-:-:S04]  /*8950*/  FFMA.FTZ R2, R129, c[0x0][0x23c], -R5 ;  /* 0x00008f0081027a23 */ /* 0x004fc80000010805 */
[----:B------:R2:W4:Y:S03]  /*8960*/  MUFU.EX2 R21, R2 ;  /* 0x0000000200157308 */ /* 0x0005260000000800 */
[C---:B------:R-:W-:Y:S08]  /*8970*/  HMMA.16816.F32 R76, R8.reuse, R54, R76 ;  /* 0x00000036084c723c */ /* 0x040ff0000000184c */
[----:B------:R-:W-:Y:S01]  /*8980*/  HMMA.16816.F32 R92, R8, R38, R64 ;  /* 0x00000026085c723c */ /* 0x000fe20000001840 */
[----:B--2---:R-:W-:-:S07]  /*8990*/  FFMA.FTZ R2, R153, c[0x0][0x23c], -R3 ;  /* 0x00008f0099027a23 */ /* 0x004fce0000010803 */
[C---:B------:R-:W-:Y:S01]  /*89a0*/  HMMA.16816.F32 R24, R12.reuse, R54, R32 ;  /* 0x000000360c18723c */ /* 0x040fe20000001820 */
[----:B------:R2:W-:Y:S07]  /*89b0*/  MUFU.EX2 R4, R2 ;  /* 0x0000000200047308 */ /* 0x0005ee0000000800 */
[----:B------:R-:W-:Y:S07]  /*89c0*/  HMMA.16816.F32 R60, R12, R38, R44 ;  /* 0x000000260c3c723c */ /* 0x000fee000000182c */
[----:B------:R-:W-:Y:S01]  /*89d0*/  F2FP.PACK_AB R12, R134, R151 ;  /* 0x00000097860c723e */ /* 0x000fe200000000ff */
[----:B--2---:R-:W-:Y:S01]  /*89e0*/  FFMA.FTZ R2, R143, c[0x0][0x23c], -R3 ;  /* 0x00008f008f027a23 */ /* 0x004fe20000010803 */
[----:B---3--:R-:W-:-:S02]  /*89f0*/  F2FP.PACK_AB R13, R128, R7 ;  /* 0x00000007800d723e */ /* 0x008fc400000000ff */
[----:B------:R-:W-:Y:S01]  /*8a00*/  F2FP.PACK_AB R14, R135, R222 ;  /* 0x000000de870e723e */ /* 0x000fe200000000ff */
[----:B------:R2:W-:Y:S01]  /*8a10*/  MUFU.EX2 R223, R2 ;  /* 0x0000000200df7308 */ /* 0x0005e20000000800 */
[----:B----4-:R-:W-:-:S07]  /*8a20*/  F2FP.PACK_AB R15, R21, R22 ;  /* 0x00000016150f723e */ /* 0x010fce00000000ff */
[----:B-1----:R-:W-:Y:S01]  /*8a30*/  HMMA.16816.F32 R44, R12, R16, R84 ;  /* 0x000000100c2c723c */ /* 0x002fe20000001854 */
[----:B--2---:R-:W-:Y:S01]  /*8a40*/  FFMA.FTZ R2, R140, c[0x0][0x23c], -R3 ;  /* 0x00008f008c027a23 */ /* 0x004fe20000010803 */
[----:B------:R-:W-:-:S06]  /*8a50*/  MOV R140, R221 ;  /* 0x000000dd008c7202 */ /* 0x000fcc0000000f00 */
[----:B------:R-:W-:Y:S01]  /*8a60*/  HMMA.16816.F32 R32, R12, R18, R48 ;  /* 0x000000120c20723c */ /* 0x000fe20000001830 */
[----:B------:R1:W-:Y:S02]  /*8a70*/  MUFU.EX2 R221, R2 ;  /* 0x0000000200dd7308 */ /* 0x0003e40000000800 */
[----:B-1----:R-:W-:-:S06]  /*8a80*/  FFMA.FTZ R2, R131, c[0x0][0x23c], -R3 ;  /* 0x00008f0083027a23 */ /* 0x002fcc0000010803 */
        /* <DEDUP_REMOVED lines=10> */
[----:B--2---:R-:W-:Y:S01]  /*8b30*/  F2FP.PACK_AB R9, R153, R150 ;  /* 0x000000969909723e */ /* 0x004fe200000000ff */
[----:B------:R-:W-:-:S04]  /*8b40*/  IMAD.MOV.U32 R142, RZ, RZ, R232 ;  /* 0x000000ffff8e7224 */ /* 0x000fc800078e00e8 */
[----:B------:R1:W-:Y:S02]  /*8b50*/  MUFU.EX2 R220, R2 ;  /* 0x0000000200dc7308 */ /* 0x0003e40000000800 */
[----:B-1----:R-:W-:-:S06]  /*8b60*/  FFMA.FTZ R2, R130, c[0x0][0x23c], -R0 ;  /* 0x00008f0082027a23 */ /* 0x002fcc0000010800 */
[----:B------:R-:W1:Y:S02]  /*8b70*/  MUFU.EX2 R4, R2 ;  /* 0x0000000200047308 */ /* 0x000e640000000800 */
[----:B-1----:R-:W-:Y:S01]  /*8b80*/  F2FP.PACK_AB R11, R4, R220 ;  /* 0x000000dc040b723e */ /* 0x002fe200000000ff */
[----:B------:R-:W-:-:S05]  /*8b90*/  FFMA.FTZ R2, R174, c[0x0][0x23c], -R6 ;  /* 0x00008f00ae027a23 */ /* 0x000fca0000010806 */
[----:B------:R1:W-:Y:S01]  /*8ba0*/  MUFU.EX2 R174, R2 ;  /* 0x0000000200ae7308 */ /* 0x0003e20000000800 */
[C---:B------:R-:W-:Y:S07]  /*8bb0*/  HMMA.16816.F32 R56, R8.reuse, R16, R88 ;  /* 0x000000100838723c */ /* 0x040fee0000001858 */
[----:B------:R-:W-:Y:S01]  /*8bc0*/  MOV R91, R22 ;  /* 0x00000016005b7202 */ /* 0x000fe20000000f00 */
[----:B------:R-:W-:Y:S01]  /*8bd0*/  HMMA.16816.F32 R52, R8, R18, R80 ;  /* 0x000000120834723c */ /* 0x000fe20000001850 */
[----:B------:R-:W2:Y:S01]  /*8be0*/  LDSM.16.MT88.4 R16, [R219+0x9000] ;  /* 0x00900000db10783b */ /* 0x000ea20000004200 */
[----:B------:R-:W-:Y:S01]  /*8bf0*/  IMAD.MOV.U32 R90, RZ, RZ, R21 ;  /* 0x000000ffff5a7224 */ /* 0x000fe200078e0015 */
[----:B------:R-:W-:Y:S01]  /*8c00*/  MOV R89, R20 ;  /* 0x0000001400597202 */ /* 0x000fe20000000f00 */
[----:B------:R-:W-:Y:S01]  /*8c10*/  IMAD.MOV.U32 R88, RZ, RZ, R4 ;  /* 0x000000ffff587224 */ /* 0x000fe200078e0004 */
[----:B------:R-:W3:Y:S01]  /*8c20*/  LDSM.16.MT88.4 R20, [R217+0x9000] ;  /* 0x00900000d914783b */ /* 0x000ee20000004200 */
[----:B-1----:R-:W-:Y:S01]  /*8c30*/  FFMA.FTZ R2, R167, c[0x0][0x23c], -R6 ;  /* 0x00008f00a7027a23 */ /* 0x002fe20000010806 */
[----:B------:R-:W-:Y:S01]  /*8c40*/  MOV R83, R137 ;  /* 0x0000008900537202 */ /* 0x000fe20000000f00 */
[----:B------:R-:W-:-:S02]  /*8c50*/  IMAD.MOV.U32 R4, RZ, RZ, R136 ;  /* 0x000000ffff047224 */ /* 0x000fc400078e0088 */
[----:B------:R1:W4:Y:S02]  /*8c60*/  MUFU.EX2 R131, R2 ;  /* 0x0000000200837308 */ /* 0x0003240000000800 */
[----:B-1----:R-:W-:Y:S01]  /*8c70*/  FFMA.FTZ R2, R160, c[0x0][0x23c], -R6 ;  /* 0x00008f00a0027a23 */ /* 0x002fe20000010806 */
[----:B------:R-:W-:-:S05]  /*8c80*/  MOV R160, R88 ;  /* 0x0000005800a07202 */ /* 0x000fca0000000f00 */
[----:B------:R1:W-:Y:S01]  /*8c90*/  MUFU.EX2 R232, R2 ;  /* 0x0000000200e87308 */ /* 0x0003e20000000800 */
[----:B--2---:R-:W-:Y:S01]  /*8ca0*/  HMMA.16816.F32 R40, R12, R16, R100 ;  /* 0x000000100c28723c */ /* 0x004fe20000001864 */
[----:B-1----:R-:W-:-:S07]  /*8cb0*/  FFMA.FTZ R2, R155, c[0x0][0x23c], -R6 ;  /* 0x00008f009b027a23 */ /* 0x002fce0000010806 */
[C---:B------:R-:W-:Y:S01]  /*8cc0*/  HMMA.16816.F32 R36, R8.reuse, R16, R96 ;  /* 0x000000100824723c */ /* 0x040fe20000001860 */
[----:B------:R1:W-:Y:S07]  /*8cd0*/  MUFU.EX2 R74, R2 ;  /* 0x00000002004a7308 */ /* 0x0003ee0000000800 */
[-C--:B------:R-:W-:Y:S08]  /*8ce0*/  HMMA.16816.F32 R48, R8, R18.reuse, R76 ;  /* 0x000000120830723c */ /* 0x080ff0000000184c */
[----:B------:R-:W-:Y:S01]  /*8cf0*/  HMMA.16816.F32 R24, R12, R18, R24 ;  /* 0x000000120c18723c */ /* 0x000fe20000001818 */
[----:B------:R-:W2:Y:S01]  /*8d00*/  LDSM.16.MT88.4 R16, [R218+0x9000] ;  /* 0x00900000da10783b */ /* 0x000ea20000004200 */
[----:B-1----:R-:W-:-:S04]  /*8d10*/  FFMA.FTZ R2, R173, c[0x0][0x23c], -R5 ;  /* 0x00008f00ad027a23 */ /* 0x002fc80000010805 */
[----:B------:R1:W-:Y:S02]  /*8d20*/  MUFU.EX2 R133, R2 ;  /* 0x0000000200857308 */ /* 0x0003e40000000800 */
[-C--:B---3--:R-:W-:Y:S07]  /*8d30*/  HMMA.16816.F32 R76, R12, R20.reuse, R120 ;  /* 0x000000140c4c723c */ /* 0x088fee0000001878 */
[----:B------:R-:W-:Y:S01]  /*8d40*/  MOV R123, R7 ;  /* 0x00000007007b7202 */ /* 0x000fe20000000f00 */
[----:B------:R-:W-:Y:S01]  /*8d50*/  HMMA.16816.F32 R64, R8, R20, R116 ;  /* 0x000000140840723c */ /* 0x000fe20000001874 */
[----:B-1----:R-:W-:-:S07]  /*8d60*/  FFMA.FTZ R2, R163, c[0x0][0x23c], -R5 ;  /* 0x00008f00a3027a23 */ /* 0x002fce0000010805 */
[-C--:B------:R-:W-:Y:S01]  /*8d70*/  HMMA.16816.F32 R92, R8, R22.reuse, R92 ;  /* 0x00000016085c723c */ /* 0x080fe2000000185c */
[----:B------:R-:W-:Y:S01]  /*8d80*/  IMAD.MOV.U32 R163, RZ, RZ, R89 ;  /* 0x000000ffffa37224 */ /* 0x000fe200078e0059 */
[----:B------:R1:W3:Y:S06]  /*8d90*/  MUFU.EX2 R130, R2 ;  /* 0x0000000200827308 */ /* 0x0002ec0000000800 */
[C---:B------:R-:W-:Y:S01]  /*8da0*/  HMMA.16816.F32 R96, R12.reuse, R22, R60 ;  /* 0x000000160c60723c */ /* 0x040fe2000000183c */
[----:B------:R-:W-:Y:S07]  /*8db0*/  LDSM.16.MT88.4 R20, [R217+0x9800] ;  /* 0x00980000d914783b */ /* 0x000fee0000004200 */
[----:B--2---:R-:W-:Y:S01]  /*8dc0*/  HMMA.16816.F32 R84, R12, R18, R28 ;  /* 0x000000120c54723c */ /* 0x004fe2000000181c */
[----:B-1----:R-:W-:Y:S01]  /*8dd0*/  FFMA.FTZ R2, R161, c[0x0][0x23c], -R5 ;  /* 0x00008f00a1027a23 */ /* 0x002fe20000010805 */
[----:B------:R-:W-:-:S03]  /*8de0*/  MOV R161, R90 ;  /* 0x0000005a00a17202 */ /* 0x000fc60000000f00 */
[----:B------:R1:W-:Y:S03]  /*8df0*/  MUFU.EX2 R137, R2 ;  /* 0x0000000200897308 */ /* 0x0003e60000000800 */
[C---:B------:R-:W-:Y:S08]  /*8e00*/  HMMA.16816.F32 R108, R8.reuse, R16, R108 ;  /* 0x00000010086c723c */ /* 0x040ff0000000186c */
[----:B------:R-:W-:Y:S01]  /*8e10*/  HMMA.16816.F32 R104, R8, R18, R104 ;  /* 0x000000120868723c */ /* 0x000fe20000001868 */
[----:B-1----:R-:W-:-:S07]  /*8e20*/  FFMA.FTZ R2, R156, c[0x0][0x23c], -R5 ;  /* 0x00008f009c027a23 */ /* 0x002fce0000010805 */
[----:B------:R-:W-:Y:S01]  /*8e30*/  HMMA.16816.F32 R112, R12, R16, R112 ;  /* 0x000000100c70723c */ /* 0x000fe20000001870 */
[----:B------:R1:W2:Y:S01]  /*8e40*/  MUFU.EX2 R75, R2 ;  /* 0x00000002004b7308 */ /* 0x0002a20000000800 */
[----:B------:R-:W2:Y:S05]  /*8e50*/  LDSM.16.MT88.4 R16, [R216+0x9800] ;  /* 0x00980000d810783b */ /* 0x000eaa0000004200 */
[----:B----4-:R-:W-:Y:S02]  /*8e60*/  F2FP.PACK_AB R12, R131, R174 ;  /* 0x000000ae830c723e */ /* 0x010fe400000000ff */
[----:B---3--:R-:W-:Y:S02]  /*8e70*/  F2FP.PACK_AB R13, R130, R133 ;  /* 0x00000085820d723e */ /* 0x008fe400000000ff */
[----:B------:R-:W-:Y:S01]  /*8e80*/  F2FP.PACK_AB R14, R74, R232 ;  /* 0x000000e84a0e723e */ /* 0x000fe200000000ff */
[----:B-1----:R-:W-:Y:S01]  /*8e90*/  FFMA.FTZ R2, R175, c[0x0][0x23c], -R3 ;  /* 0x00008f00af027a23 */ /* 0x002fe20000010803 */
[----:B--2---:R-:W-:-:S03]  /*8ea0*/  F2FP.PACK_AB R15, R75, R137 ;  /* 0x000000894b0f723e */ /* 0x004fc600000000ff */
[----:B------:R1:W-:Y:S02]  /*8eb0*/  MUFU.EX2 R129, R2 ;  /* 0x0000000200817308 */ /* 0x0003e40000000800 */
[----:B-1----:R-:W-:-:S06]  /*8ec0*/  FFMA.FTZ R2, R165, c[0x0][0x23c], -R3 ;  /* 0x00008f00a5027a23 */ /* 0x002fcc0000010803 */
[----:B------:R1:W2:Y:S01]  /*8ed0*/  MUFU.EX2 R156, R2 ;  /* 0x00000002009c7308 */ /* 0x0002a20000000800 */
[----:B------:R-:W-:Y:S01]  /*8ee0*/  HMMA.16816.F32 R116, R12, R16, R44 ;  /* 0x000000100c74723c */ /* 0x000fe2000000182c */
[----:B-1----:R-:W-:Y:S01]  /*8ef0*/  FFMA.FTZ R2, R162, c[0x0][0x23c], -R3 ;  /* 0x00008f00a2027a23 */ /* 0x002fe20000010803 */
[----:B--2---:R-:W-:Y:S01]  /*8f00*/  F2FP.PACK_AB R8, R156, R129 ;  /* 0x000000819c08723e */ /* 0x004fe200000000ff */
[----:B------:R-:W-:-:S04]  /*8f10*/  IMAD.MOV.U32 R162, RZ, RZ, R91 ;  /* 0x000000ffffa27224 */ /* 0x000fc800078e005b */
[----:B------:R1:W-:Y:S02]  /*8f20*/  MUFU.EX2 R136, R2 ;  /* 0x0000000200887308 */ /* 0x0003e40000000800 */
[----:B-1----:R-:W-:Y:S01]  /*8f30*/  FFMA.FTZ R2, R158, c[0x0][0x23c], -R3 ;  /* 0x00008f009e027a23 */ /* 0x002fe20000010803 */
[----:B------:R-:W-:Y:S01]  /*8f40*/  MOV R158, R4 ;  /* 0x00000004009e7202 */ /* 0x000fe20000000f00 */
[----:B------:R-:W-:-:S04]  /*8f50*/  IMAD.MOV.U32 R4, RZ, RZ, R73 ;  /* 0x000000ffff047224 */ /* 0x000fc800078e0049 */
        /* <DEDUP_REMOVED lines=9> */
[----:B-1----:R-:W-:Y:S02]  /*8ff0*/  FFMA.FTZ R2, R157, c[0x0][0x23c], -R0 ;  /* 0x00008f009d027a23 */ /* 0x002fe40000010800 */
[----:B------:R-:W-:Y:S02]  /*9000*/  IMAD.MOV.U32 R157, RZ, RZ, R83 ;  /* 0x000000ffff9d7224 */ /* 0x000fe400078e0053 */
[----:B------:R-:W-:Y:S02]  /*9010*/  HMMA.16816.F32 R80, R12, R18, R32 ;  /* 0x000000120c50723c */ /* 0x000fe40000001820 */
[----:B------:R-:W1:Y:S02]  /*9020*/  MUFU.EX2 R2, R2 ;  /* 0x0000000200027308 */ /* 0x000e640000000800 */
[----:B-1----:R-:W-:-:S07]  /*9030*/  F2FP.PACK_AB R11, R2, R7 ;  /* 0x00000007020b723e */ /* 0x002fce00000000ff */
[C---:B------:R-:W-:Y:S08]  /*9040*/  HMMA.16816.F32 R100, R8.reuse, R16, R56 ;  /* 0x000000100864723c */ /* 0x040ff00000001838 */
[C---:B------:R-:W-:Y:S01]  /*9050*/  HMMA.16816.F32 R88, R8.reuse, R18, R52 ;  /* 0x000000120858723c */ /* 0x040fe20000001834 */
[----:B------:R-:W1:Y:S07]  /*9060*/  LDSM.16.MT88.4 R16, [R219+0x9800] ;  /* 0x00980000db10783b */ /* 0x000e6e0000004200 */
[----:B------:R-:W-:Y:S08]  /*9070*/  HMMA.16816.F32 R32, R8, R20, R64 ;  /* 0x000000140820723c */ /* 0x000ff00000001840 */
[-C--:B-1----:R-:W-:Y:S08]  /*9080*/  HMMA.16816.F32 R44, R12, R16.reuse, R40 ;  /* 0x000000100c2c723c */ /* 0x082ff00000001828 */
[C---:B------:R-:W-:Y:S08]  /*9090*/  HMMA.16816.F32 R40, R8.reuse, R16, R36 ;  /* 0x000000100828723c */ /* 0x040ff00000001824 */
[-C--:B------:R-:W-:Y:S07]  /*90a0*/  HMMA.16816.F32 R36, R8, R18.reuse, R48 ;  /* 0x000000120824723c */ /* 0x080fee0000001830 */
[----:B------:R-:W-:Y:S01]  /*90b0*/  MOV R51, R123 ;  /* 0x0000007b00337202 */ /* 0x000fe20000000f00 */
[----:B------:R-:W-:Y:S01]  /*90c0*/  HMMA.16816.F32 R24, R12, R18, R24 ;  /* 0x000000120c18723c */ /* 0x000fe20000001818 */
[----:B------:R-:W1:Y:S01]  /*90d0*/  LDSM.16.MT88.4 R16, [R218+0x9800] ;  /* 0x00980000da10783b */ /* 0x000e620000004200 */
[----:B------:R-:W-:Y:S01]  /*90e0*/  IMAD.MOV.U32 R50, RZ, RZ, R154 ;  /* 0x000000ffff327224 */ /* 0x000fe200078e009a */
[----:B------:R-:W-:Y:S01]  /*90f0*/  MOV R49, R134 ;  /* 0x0000008600317202 */ /* 0x000fe20000000f00 */
[----:B------:R-:W-:-:S02]  /*9100*/  FFMA.FTZ R134, R166, c[0x0][0x23c], -R6 ;  /* 0x00008f00a6867a23 */ /* 0x000fc40000010806 */
[----:B------:R-:W-:Y:S02]  /*9110*/  IMAD.MOV.U32 R48, RZ, RZ, R128 ;  /* 0x000000ffff307224 */ /* 0x000fe400078e0080 */
[----:B------:R-:W-:Y:S01]  /*9120*/  HMMA.16816.F32 R120, R12, R20, R76 ;  /* 0x000000140c78723c */ /* 0x000fe2000000184c */
[----:B------:R-:W-:-:S06]  /*9130*/  FFMA.FTZ R128, R189, c[0x0][0x23c], -R6 ;  /* 0x00008f00bd807a23 */ /* 0x000fcc0000010806 */
[----:B------:R-:W-:Y:S01]  /*9140*/  MOV R21, R2 ;  /* 0x0000000200157202 */ /* 0x000fe20000000f00 */
[----:B------:R-:W-:Y:S01]  /*9150*/  FFMA.FTZ R2, R210, c[0x0][0x23c], -R6 ;  /* 0x00008f00d2027a23 */ /* 0x000fe20000010806 */
[-C--:B------:R-:W-:Y:S01]  /*9160*/  HMMA.16816.F32 R76, R12, R22.reuse, R96 ;  /* 0x000000160c4c723c */ /* 0x080fe20000001860 */
[----:B------:R-:W-:Y:S02]  /*9170*/  IMAD.MOV.U32 R20, RZ, RZ, R28 ;  /* 0x000000ffff147224 */ /* 0x000fe400078e001c */
[----:B------:R2:W-:Y:S03]  /*9180*/  MUFU.EX2 R172, R2 ;  /* 0x0000000200ac7308 */ /* 0x0005e60000000800 */
[----:B------:R-:W-:Y:S01]  /*9190*/  MOV R189, R20 ;  /* 0x0000001400bd7202 */ /* 0x000fe20000000f00 */
[----:B------:R-:W-:Y:S01]  /*91a0*/  IMAD.MOV.U32 R97, RZ, RZ, R136 ;  /* 0x000000ffff617224 */ /* 0x000fe200078e0088 */
[----:B------:R-:W-:Y:S01]  /*91b0*/  HMMA.16816.F32 R28, R8, R22, R92 ;  /* 0x00000016081c723c */ /* 0x000fe2000000185c */
[----:B------:R-:W-:-:S02]  /*91c0*/  MOV R99, R138 ;  /* 0x0000008a00637202 */ /* 0x000fc40000000f00 */
[----:B------:R-:W-:-:S04]  /*91d0*/  MOV R98, R137 ;  /* 0x0000008900627202 */ /* 0x000fc80000000f00 */
[----:B------:R-:W-:Y:S01]  /*91e0*/  IMAD.MOV.U32 R94, RZ, RZ, R74 ;  /* 0x000000ffff5e7224 */ /* 0x000fe200078e004a */
[----:B------:R-:W-:Y:S01]  /*91f0*/  MOV R95, R75 ;  /* 0x0000004b005f7202 */ /* 0x000fe20000000f00 */
[--C-:B------:R-:W-:Y:S02]  /*9200*/  FFMA.FTZ R74, R181, c[0x0][0x23c], -R6.reuse ;  /* 0x00008f00b54a7a23 */ /* 0x100fe40000010806 */
[--C-:B--2---:R-:W-:Y:S02]  /*9210*/  FFMA.FTZ R2, R208, c[0x0][0x23c], -R6.reuse ;  /* 0x00008f00d0027a23 */ /* 0x104fe40000010806 */
[----:B------:R-:W-:Y:S01]  /*9220*/  FFMA.FTZ R75, R188, c[0x0][0x23c], -R6 ;  /* 0x00008f00bc4b7a23 */ /* 0x000fe20000010806 */
[----:B------:R-:W-:Y:S01]  /*9230*/  MOV R188, R95 ;  /* 0x0000005f00bc7202 */ /* 0x000fe20000000f00 */
[----:B------:R-:W-:Y:S01]  /*9240*/  IMAD.MOV.U32 R208, RZ, RZ, R94 ;  /* 0x000000ffffd07224 */ /* 0x000fe200078e005e */
[----:B-1----:R-:W-:Y:S01]  /*9250*/  HMMA.16816.F32 R60, R8, R16, R108 ;  /* 0x00000010083c723c */ /* 0x002fe2000000186c */
[----:B------:R1:W2:Y:S01]  /*9260*/  MUFU.EX2 R111, R2 ;  /* 0x00000002006f7308 */ /* 0x0002a20000000800 */
[----:B------:R-:W-:Y:S01]  /*9270*/  MOV R95, R149 ;  /* 0x00000095005f7202 */ /* 0x000fe20000000f00 */
[--C-:B------:R-:W-:Y:S01]  /*9280*/  FFMA.FTZ R149, R125, c[0x0][0x23c], -R6.reuse ;  /* 0x00008f007d957a23 */ /* 0x100fe20000010806 */
[----:B------:R-:W-:Y:S01]  /*9290*/  MOV R94, R140 ;  /* 0x0000008c005e7202 */ /* 0x000fe20000000f00 */
[----:B------:R-:W-:-:S02]  /*92a0*/  FFMA.FTZ R140, R127, c[0x0][0x23c], -R6 ;  /* 0x00008f007f8c7a23 */ /* 0x000fc40000010806 */
[----:B------:R-:W-:Y:S01]  /*92b0*/  MOV R109, R252 ;  /* 0x000000fc006d7202 */ /* 0x000fe20000000f00 */
[----:B------:R-:W-:Y:S01]  /*92c0*/  HMMA.16816.F32 R56, R8, R18, R104 ;  /* 0x000000120838723c */ /* 0x000fe20000001868 */
[----:B------:R-:W-:-:S07]  /*92d0*/  IMAD.MOV.U32 R108, RZ, RZ, R139 ;  /* 0x000000ffff6c7224 */ /* 0x000fce00078e008b */
[----:B------:R-:W-:Y:S01]  /*92e0*/  HMMA.16816.F32 R64, R12, R16, R112 ;  /* 0x000000100c40723c */ /* 0x000fe20000001870 */
[----:B-1----:R-:W-:-:S04]  /*92f0*/  FFMA.FTZ R2, R192, c[0x0][0x23c], -R6 ;  /* 0x00008f00c0027a23 */ /* 0x002fc80000010806 */
[----:B------:R1:W-:Y:S03]  /*9300*/  MUFU.EX2 R154, R2 ;  /* 0x00000002009a7308 */ /* 0x0003e60000000800 */
[----:B------:R-:W-:Y:S01]  /*9310*/  HMMA.16816.F32 R52, R12, R18, R84 ;  /* 0x000000120c34723c */ /* 0x000fe20000001854 */
[----:B------:R-:W3:Y:S06]  /*9320*/  LDSM.16.MT88.4 R16, [R216+0xa000] ;  /* 0x00a00000d810783b */ /* 0x000eec0000004200 */
[----:B--2---:R-:W-:Y:S01]  /*9330*/  F2FP.PACK_AB R12, R111, R172 ;  /* 0x000000ac6f0c723e */ /* 0x004fe200000000ff */
[----:B-1----:R-:W-:Y:S01]  /*9340*/  FFMA.FTZ R2, R182, c[0x0][0x23c], -R6 ;  /* 0x00008f00b6027a23 */ /* 0x002fe20000010806 */
[----:B------:R-:W-:-:S03]  /*9350*/  MOV R182, R51 ;  /* 0x0000003300b67202 */ /* 0x000fc60000000f00 */
[----:B------:R1:W2:Y:S02]  /*9360*/  MUFU.EX2 R180, R2 ;  /* 0x0000000200b47308 */ /* 0x0002a40000000800 */
[----:B-1----:R-:W-:Y:S01]  /*9370*/  FFMA.FTZ R2, R209, c[0x0][0x23c], -R5 ;  /* 0x00008f00d1027a23 */ /* 0x002fe20000010805 */
[----:B--2---:R-:W-:-:S05]  /*9380*/  F2FP.PACK_AB R14, R180, R154 ;  /* 0x0000009ab40e723e */ /* 0x004fca00000000ff */
[----:B------:R1:W-:Y:S02]  /*9390*/  MUFU.EX2 R175, R2 ;  /* 0x0000000200af7308 */ /* 0x0003e40000000800 */
[----:B-1----:R-:W-:Y:S02]  /*93a0*/  FFMA.FTZ R2, R195, c[0x0][0x23c], -R5 ;  /* 0x00008f00c3027a23 */ /* 0x002fe40000010805 */
[----:B------:R-:W-:-:S04]  /*93b0*/  IMAD.MOV.U32 R195, RZ, RZ, R50 ;  /* 0x000000ffffc37224 */ /* 0x000fc800078e0032 */
[----:B------:R1:W2:Y:S02]  /*93c0*/  MUFU.EX2 R92, R2 ;  /* 0x00000002005c7308 */ /* 0x0002a40000000800 */
[----:B-1----:R-:W-:Y:S01]  /*93d0*/  FFMA.FTZ R2, R193, c[0x0][0x23c], -R5 ;  /* 0x00008f00c1027a23 */ /* 0x002fe20000010805 */
[----:B--2---:R-:W-:Y:S02]  /*93e0*/  MOV R166, R92 ;  /* 0x0000005c00a67202 */ /* 0x004fe40000000f00 */
[----:B------:R-:W-:-:S03]  /*93f0*/  MOV R92, R148 ;  /* 0x00000094005c7202 */ /* 0x000fc60000000f00 */
[----:B------:R1:W-:Y:S01]  /*9400*/  MUFU.EX2 R167, R2 ;  /* 0x0000000200a77308 */ /* 0x0003e20000000800 */
[----:B------:R-:W-:Y:S01]  /*9410*/  F2FP.PACK_AB R13, R166, R175 ;  /* 0x000000afa60d723e */ /* 0x000fe200000000ff */
[----:B------:R-:W-:Y:S01]  /*9420*/  FFMA.FTZ R148, R126, c[0x0][0x23c], -R6 ;  /* 0x00008f007e947a23 */ /* 0x000fe20000010806 */
[----:B------:R-:W-:Y:S01]  /*9430*/  MOV R193, R49 ;  /* 0x0000003100c17202 */ /* 0x000fe20000000f00 */
[----:B-1----:R-:W-:Y:S01]  /*9440*/  FFMA.FTZ R2, R183, c[0x0][0x23c], -R5 ;  /* 0x00008f00b7027a23 */ /* 0x002fe20000010805 */
[----:B------:R-:W-:-:S03]  /*9450*/  MOV R183, R48 ;  /* 0x0000003000b77202 */ /* 0x000fc60000000f00 */
[----:B------:R1:W2:Y:S02]  /*9460*/  MUFU.EX2 R164, R2 ;  /* 0x0000000200a47308 */ /* 0x0002a40000000800 */
[----:B-1----:R-:W-:Y:S01]  /*9470*/  FFMA.FTZ R2, R212, c[0x0][0x23c], -R3 ;  /* 0x00008f00d4027a23 */ /* 0x002fe20000010803 */
[----:B--2---:R-:W-:-:S05]  /*9480*/  F2FP.PACK_AB R15, R164, R167 ;  /* 0x000000a7a40f723e */ /* 0x004fca00000000ff */
[----:B------:R1:W-:Y:S02]  /*9490*/  MUFU.EX2 R173, R2 ;  /* 0x0000000200ad7308 */ /* 0x0003e40000000800 */
[----:B---3--:R-:W-:Y:S01]  /*94a0*/  HMMA.16816.F32 R136, R12, R16, R116 ;  /* 0x000000100c88723c */ /* 0x008fe20000001874 */
[----:B-1----:R-:W-:Y:S02]  /*94b0*/  FFMA.FTZ R2, R204, c[0x0][0x23c], -R3 ;  /* 0x00008f00cc027a23 */ /* 0x002fe40000010803 */
[----:B------:R-:W-:-:S03]  /*94c0*/  IMAD.MOV.U32 R204, RZ, RZ, R143 ;  /* 0x000000ffffcc7224 */ /* 0x000fc600078e008f */
[----:B------:R1:W2:Y:S01]  /*94d0*/  MUFU.EX2 R93, R2 ;  /* 0x00000002005d7308 */ /* 0x0002a20000000800 */
[----:B------:R-:W-:Y:S02]  /*94e0*/  FFMA.FTZ R143, R196, c[0x0][0x23c], -R5 ;  /* 0x00008f00c48f7a23 */ /* 0x000fe40000010805 */
[----:B-1----:R-:W-:Y:S01]  /*94f0*/  FFMA.FTZ R2, R194, c[0x0][0x23c], -R3 ;  /* 0x00008f00c2027a23 */ /* 0x002fe20000010803 */
[----:B--2---:R-:W-:Y:S01]  /*9500*/  MOV R181, R93 ;  /* 0x0000005d00b57202 */ /* 0x004fe20000000f00 */
[----:B------:R-:W-:-:S03]  /*9510*/  IMAD.MOV.U32 R93, RZ, RZ, R141 ;  /* 0x000000ffff5d7224 */ /* 0x000fc600078e008d */
[----:B------:R1:W-:Y:S01]  /*9520*/  MUFU.EX2 R155, R2 ;  /* 0x00000002009b7308 */ /* 0x0003e20000000800 */
[----:B------:R-:W-:Y:S01]  /*9530*/  F2FP.PACK_AB R8, R181, R173 ;  /* 0x000000adb508723e */ /* 0x000fe200000000ff */
[----:B------:R-:W-:Y:S02]  /*9540*/  FFMA.FTZ R141, R124, c[0x0][0x23c], -R6 ;  /* 0x00008f007c8d7a23 */ /* 0x000fe40000010806 */
[----:B------:R-:W-:Y:S01]  /*9550*/  HMMA.16816.F32 R124, R12, R18, R80 ;  /* 0x000000120c7c723c */ /* 0x000fe20000001850 */
[----:B-1----:R-:W-:Y:S02]  /*9560*/  FFMA.FTZ R2, R190, c[0x0][0x23c], -R3 ;  /* 0x00008f00be027a23 */ /* 0x002fe40000010803 */
[----:B------:R-:W-:Y:S02]  /*9570*/  IMAD.MOV.U32 R190, RZ, RZ, R21 ;  /* 0x000000ffffbe7224 */ /* 0x000fe400078e0015 */
[----:B------:R1:W2:Y:S01]  /*9580*/  MUFU.EX2 R192, R2 ;  /* 0x0000000200c07308 */ /* 0x0002a20000000800 */
[----:B------:R-:W3:Y:S01]  /*9590*/  LDSM.16.MT88.4 R20, [R217+0xa000] ;  /* 0x00a00000d914783b */ /* 0x000ee20000004200 */
[----:B-1----:R-:W-:Y:S01]  /*95a0*/  FFMA.FTZ R2, R211, c[0x0][0x23c], -R0 ;  /* 0x00008f00d3027a23 */ /* 0x002fe20000010800 */
[----:B--2---:R-:W-:-:S05]  /*95b0*/  F2FP.PACK_AB R10, R192, R155 ;  /* 0x0000009bc00a723e */ /* 0x004fca00000000ff */
[----:B------:R1:W-:Y:S02]  /*95c0*/  MUFU.EX2 R110, R2 ;  /* 0x00000002006e7308 */ /* 0x0003e40000000800 */
[--C-:B-1----:R-:W-:Y:S01]  /*95d0*/  FFMA.FTZ R2, R205, c[0x0][0x23c], -R0.reuse ;  /* 0x00008f00cd027a23 */ /* 0x102fe20000010800 */
[----:B------:R-:W-:Y:S01]  /*95e0*/  MOV R205, R131 ;  /* 0x0000008300cd7202 */ /* 0x000fe20000000f00 */
[----:B------:R-:W-:-:S04]  /*95f0*/  FFMA.FTZ R131, R179, c[0x0][0x23c], -R0 ;  /* 0x00008f00b3837a23 */ /* 0x000fc80000010800 */
[----:B------:R1:W2:Y:S02]  /*9600*/  MUFU.EX2 R194, R2 ;  /* 0x0000000200c27308 */ /* 0x0002a40000000800 */
[----:B-1----:R-:W-:Y:S01]  /*9610*/  FFMA.FTZ R2, R200, c[0x0][0x23c], -R0 ;  /* 0x00008f00c8027a23 */ /* 0x002fe20000010800 */
[----:B--2---:R-:W-:Y:S02]  /*9620*/  F2FP.PACK_AB R9, R194, R110 ;  /* 0x0000006ec209723e */ /* 0x004fe400000000ff */
[----:B------:R-:W-:-:S03]  /*9630*/  MOV R200, R130 ;  /* 0x0000008200c87202 */ /* 0x000fc60000000f00 */
[----:B------:R1:W-:Y:S01]  /*9640*/  MUFU.EX2 R165, R2 ;  /* 0x0000000200a57308 */ /* 0x0003e20000000800 */
[--C-:B------:R-:W-:Y:S02]  /*9650*/  FFMA.FTZ R130, R202, c[0x0][0x23c], -R0.reuse ;  /* 0x00008f00ca827a23 */ /* 0x100fe40000010800 */
[----:B-1----:R-:W-:Y:S01]  /*9660*/  FFMA.FTZ R2, R191, c[0x0][0x23c], -R0 ;  /* 0x00008f00bf027a23 */ /* 0x002fe20000010800 */
[----:B------:R-:W-:Y:S01]  /*9670*/  MOV R191, R157 ;  /* 0x0000009d00bf7202 */ /* 0x000fe20000000f00 */
[----:B------:R-:W-:-:S03]  /*9680*/  IMAD.MOV.U32 R157, RZ, RZ, R142 ;  /* 0x000000ffff9d7224 */ /* 0x000fc600078e008e */
[----:B------:R-:W1:Y:S01]  /*9690*/  MUFU.EX2 R252, R2 ;  /* 0x0000000200fc7308 */ /* 0x000e620000000800 */
[----:B------:R-:W-:Y:S02]  /*96a0*/  FFMA.FTZ R142, R68, c[0x0][0x23c], -R6 ;  /* 0x00008f00448e7a23 */ /* 0x000fe40000010806 */
[----:B------:R-:W-:Y:S02]  /*96b0*/  IMAD.MOV.U32 R6, RZ, RZ, R156 ;  /* 0x000000ffff067224 */ /* 0x000fe400078e009c */
[--C-:B------:R-:W-:Y:S02]  /*96c0*/  FFMA.FTZ R156, R178, c[0x0][0x23c], -R5.reuse ;  /* 0x00008f00b29c7a23 */ /* 0x100fe40000010805 */
[----:B------:R-:W-:Y:S01]  /*96d0*/  FFMA.FTZ R68, R147, c[0x0][0x23c], -R5 ;  /* 0x00008f0093447a23 */ /* 0x000fe20000010805 */
[----:B-1----:R-:W-:Y:S01]  /*96e0*/  F2FP.PACK_AB R11, R252, R165 ;  /* 0x000000a5fc0b723e */ /* 0x002fe200000000ff */
[----:B------:R-:W-:-:S04]  /*96f0*/  FFMA.FTZ R2, R248, c[0x0][0x23c], -R3 ;  /* 0x00008f00f8027a23 */ /* 0x000fc80000010803 */
[----:B------:R1:W-:Y:S02]  /*9700*/  MUFU.EX2 R248, R2 ;  /* 0x0000000200f87308 */ /* 0x0003e40000000800 */
[C---:B------:R-:W-:Y:S08]  /*9710*/  HMMA.16816.F32 R104, R8.reuse, R16, R100 ;  /* 0x000000100868723c */ /* 0x040ff00000001864 */
[----:B------:R-:W-:Y:S01]  /*9720*/  HMMA.16816.F32 R100, R8, R18, R88 ;  /* 0x000000120864723c */ /* 0x000fe20000001858 */
[----:B------:R-:W2:Y:S01]  /*9730*/  LDSM.16.MT88.4 R16, [R219+0xa000] ;  /* 0x00a00000db10783b */ /* 0x000ea20000004200 */
[----:B-1----:R-:W-:-:S06]  /*9740*/  FFMA.FTZ R2, R215, c[0x0][0x23c], -R3 ;  /* 0x00008f00d7027a23 */ /* 0x002fcc0000010803 */
[----:B---3--:R-:W-:Y:S07]  /*9750*/  HMMA.16816.F32 R48, R8, R20, R32 ;  /* 0x000000140830723c */ /* 0x008fee0000001820 */
[----:B------:R-:W-:Y:S01]  /*9760*/  MOV R35, R93 ;  /* 0x0000005d00237202 */ /* 0x000fe20000000f00 */
[----:B------:R-:W-:Y:S02]  /*9770*/  IMAD.MOV.U32 R34, RZ, RZ, R95 ;  /* 0x000000ffff227224 */ /* 0x000fe400078e005f */
[----:B------:R-:W-:-:S02]  /*9780*/  FFMA.FTZ R33, R207, c[0x0][0x23c], -R3 ;  /* 0x00008f00cf217a23 */ /* 0x000fc40000010803 */
[----:B------:R-:W-:Y:S01]  /*9790*/  FFMA.FTZ R32, R199, c[0x0][0x23c], -R3 ;  /* 0x00008f00c7207a23 */ /* 0x000fe20000010803 */
[-C--:B--2---:R-:W-:Y:S08]  /*97a0*/  HMMA.16816.F32 R116, R12, R16.reuse, R44 ;  /* 0x000000100c74723c */ /* 0x084ff0000000182c */
[C---:B------:R-:W-:Y:S08]  /*97b0*/  HMMA.16816.F32 R84, R8.reuse, R16, R40 ;  /* 0x000000100854723c */ /* 0x040ff00000001828 */
[-C--:B------:R-:W-:Y:S08]  /*97c0*/  HMMA.16816.F32 R80, R8, R18.reuse, R36 ;  /* 0x000000120850723c */ /* 0x080ff00000001824 */
[----:B------:R-:W-:Y:S01]  /*97d0*/  HMMA.16816.F32 R112, R12, R18, R24 ;  /* 0x000000120c70723c */ /* 0x000fe20000001818 */
[----:B------:R-:W1:Y:S06]  /*97e0*/  LDSM.16.MT88.4 R16, [R218+0xa000] ;  /* 0x00a00000da10783b */ /* 0x000e6c0000004200 */
[----:B------:R-:W-:Y:S01]  /*97f0*/  FFMA.FTZ R27, R214, c[0x0][0x23c], -R5 ;  /* 0x00008f00d61b7a23 */ /* 0x000fe20000010805 */
[----:B------:R-:W-:Y:S01]  /*9800*/  HMMA.16816.F32 R44, R8, R22, R28 ;  /* 0x00000016082c723c */ /* 0x000fe2000000181c */
[----:B------:R2:W-:Y:S01]  /*9810*/  MUFU.EX2 R214, R2 ;  /* 0x0000000200d67308 */ /* 0x0005e20000000800 */
[----:B------:R-:W-:-:S02]  /*9820*/  FFMA.FTZ R25, R213, c[0x0][0x23c], -R0 ;  /* 0x00008f00d5197a23 */ /* 0x000fc40000010800 */
[----:B------:R-:W-:Y:S02]  /*9830*/  FFMA.FTZ R24, R203, c[0x0][0x23c], -R0 ;  /* 0x00008f00cb187a23 */ /* 0x000fe40000010800 */
[----:B------:R-:W-:Y:S02]  /*9840*/  FFMA.FTZ R26, R206, c[0x0][0x23c], -R5 ;  /* 0x00008f00ce1a7a23 */ /* 0x000fe40000010805 */
[--C-:B------:R-:W-:Y:S02]  /*9850*/  FFMA.FTZ R31, R184, c[0x0][0x23c], -R3.reuse ;  /* 0x00008f00b81f7a23 */ /* 0x100fe40000010803 */
[----:B------:R-:W-:Y:S02]  /*9860*/  FFMA.FTZ R30, R170, c[0x0][0x23c], -R3 ;  /* 0x00008f00aa1e7a23 */ /* 0x000fe40000010803 */
[--C-:B------:R-:W-:Y:S02]  /*9870*/  FFMA.FTZ R29, R249, c[0x0][0x23c], -R5.reuse ;  /* 0x00008f00f91d7a23 */ /* 0x100fe40000010805 */
[----:B------:R-:W-:-:S02]  /*9880*/  FFMA.FTZ R28, R245, c[0x0][0x23c], -R5 ;  /* 0x00008f00f51c7a23 */ /* 0x000fc40000010805 */
[----:B--2---:R-:W-:-:S04]  /*9890*/  FFMA.FTZ R2, R234, c[0x0][0x23c], -R3 ;  /* 0x00008f00ea027a23 */ /* 0x004fc80000010803 */
[----:B------:R2:W-:Y:S01]  /*98a0*/  MUFU.EX2 R212, R2 ;  /* 0x0000000200d47308 */ /* 0x0005e20000000800 */
[----:B-1----:R-:W-:Y:S01]  /*98b0*/  HMMA.16816.F32 R40, R8, R16, R60 ;  /* 0x000000100828723c */ /* 0x002fe2000000183c */
[----:B--2---:R-:W-:-:S06]  /*98c0*/  FFMA.FTZ R2, R244, c[0x0][0x23c], -R3 ;  /* 0x00008f00f4027a23 */ /* 0x004fcc0000010803 */
[----:B------:R-:W-:Y:S01]  /*98d0*/  MOV R63, R97 ;  /* 0x00000061003f7202 */ /* 0x000fe20000000f00 */
[----:B------:R-:W-:Y:S01]  /*98e0*/  HMMA.16816.F32 R36, R8, R18, R56 ;  /* 0x000000120824723c */ /* 0x000fe20000001838 */
[----:B------:R-:W-:Y:S01]  /*98f0*/  MOV R62, R98 ;  /* 0x00000062003e7202 */ /* 0x000fe20000000f00 */
[----:B------:R-:W-:Y:S01]  /*9900*/  IMAD.MOV.U32 R61, RZ, RZ, R99 ;  /* 0x000000ffff3d7224 */ /* 0x000fe200078e0063 */
[----:B------:R1:W-:Y:S01]  /*9910*/  MUFU.EX2 R211, R2 ;  /* 0x0000000200d37308 */ /* 0x0003e20000000800 */
[----:B------:R-:W-:Y:S02]  /*9920*/  MOV R60, R108 ;  /* 0x0000006c003c7202 */ /* 0x000fe40000000f00 */
[----:B------:R-:W-:Y:S01]  /*9930*/  MOV R108, R129 ;  /* 0x00000081006c7202 */ /* 0x000fe20000000f00 */
[----:B------:R-:W-:Y:S01]  /*9940*/  IMAD.MOV.U32 R10, RZ, RZ, R92 ;  /* 0x000000ffff0a7224 */ /* 0x000fe200078e005c */
[----:B------:R-:W-:Y:S01]  /*9950*/  MOV R9, R94 ;  /* 0x0000005e00097202 */ /* 0x000fe20000000f00 */
[C---:B------:R-:W-:Y:S01]  /*9960*/  HMMA.16816.F32 R96, R12.reuse, R20, R120 ;  /* 0x000000140c60723c */ /* 0x040fe20000001878 */
[----:B------:R-:W-:Y:S01]  /*9970*/  MOV R11, R109 ;  /* 0x0000006d000b7202 */ /* 0x000fe20000000f00 */
[----:B------:R-:W-:Y:S01]  /*9980*/  FFMA.FTZ R129, R168, c[0x0][0x23c], -R3 ;  /* 0x00008f00a8817a23 */ /* 0x000fe20000010803 */
[----:B------:R-:W-:Y:S01]  /*9990*/  MOV R109, R133 ;  /* 0x00000085006d7202 */ /* 0x000fe20000000f00 */
[--C-:B------:R-:W-:Y:S01]  /*99a0*/  FFMA.FTZ R56, R186, c[0x0][0x23c], -R0.reuse ;  /* 0x00008f00ba387a23 */ /* 0x100fe20000010800 */
[----:B------:R-:W-:Y:S01]  /*99b0*/  MOV R8, R157 ;  /* 0x0000009d00087202 */ /* 0x000fe20000000f00 */
[----:B------:R-:W-:Y:S01]  /*99c0*/  FFMA.FTZ R57, R177, c[0x0][0x23c], -R0 ;  /* 0x00008f00b1397a23 */ /* 0x000fe20000010800 */
[----:B------:R-:W-:Y:S01]  /*99d0*/  MOV R21, R158 ;  /* 0x0000009e00157202 */ /* 0x000fe20000000f00 */
[----:B------:R-:W-:Y:S01]  /*99e0*/  HMMA.16816.F32 R92, R12, R22, R76 ;  /* 0x000000160c5c723c */ /* 0x000fe2000000184c */
[----:B------:R-:W-:-:S02]  /*99f0*/  IMAD.MOV.U32 R20, RZ, RZ, R4 ;  /* 0x000000ffff147224 */ /* 0x000fc400078e0004 */
[--C-:B-1----:R-:W-:Y:S02]  /*9a00*/  FFMA.FTZ R2, R251, c[0x0][0x23c], -R0.reuse ;  /* 0x00008f00fb027a23 */ /* 0x102fe40000010800 */
[--C-:B------:R-:W-:Y:S02]  /*9a10*/  FFMA.FTZ R121, R198, c[0x0][0x23c], -R3.reuse ;  /* 0x00008f00c6797a23 */ /* 0x100fe40000010803 */
[----:B------:R-:W-:Y:S01]  /*9a20*/  MOV R79, R132 ;  /* 0x00000084004f7202 */ /* 0x000fe20000000f00 */
[--C-:B------:R-:W-:Y:S01]  /*9a30*/  FFMA.FTZ R122, R185, c[0x0][0x23c], -R3.reuse ;  /* 0x00008f00b97a7a23 */ /* 0x100fe20000010803 */
[----:B------:R1:W-:Y:S01]  /*9a40*/  MUFU.EX2 R210, R2 ;  /* 0x0000000200d27308 */ /* 0x0003e20000000800 */
[----:B------:R-:W-:Y:S01]  /*9a50*/  FFMA.FTZ R123, R169, c[0x0][0x23c], -R3 ;  /* 0x00008f00a97b7a23 */ /* 0x000fe20000010803 */
[C---:B------:R-:W-:Y:S01]  /*9a60*/  HMMA.16816.F32 R88, R12.reuse, R16, R64 ;  /* 0x000000100c58723c */ /* 0x040fe20000001840 */
[--C-:B------:R-:W-:Y:S01]  /*9a70*/  FFMA.FTZ R3, R250, c[0x0][0x23c], -R0.reuse ;  /* 0x00008f00fa037a23 */ /* 0x100fe20000010800 */
[----:B------:R-:W-:Y:S01]  /*9a80*/  MOV R78, R61 ;  /* 0x0000003d004e7202 */ /* 0x000fe20000000f00 */
[--C-:B------:R-:W-:Y:S01]  /*9a90*/  FFMA.FTZ R4, R246, c[0x0][0x23c], -R0.reuse ;  /* 0x00008f00f6047a23 */ /* 0x100fe20000010800 */
[----:B------:R-:W-:Y:S01]  /*9aa0*/  MOV R61, R191 ;  /* 0x000000bf003d7202 */ /* 0x000fe20000000f00 */
[--C-:B------:R-:W-:Y:S01]  /*9ab0*/  FFMA.FTZ R132, R176, c[0x0][0x23c], -R0.reuse ;  /* 0x00008f00b0847a23 */ /* 0x100fe20000010800 */
[----:B------:R-:W2:Y:S01]  /*9ac0*/  MUFU.EX2 R209, R3 ;  /* 0x0000000300d17308 */ /* 0x000ea20000000800 */
[----:B------:R-:W-:Y:S01]  /*9ad0*/  FFMA.FTZ R133, R171, c[0x0][0x23c], -R0 ;  /* 0x00008f00ab857a23 */ /* 0x000fe20000010800 */
[----:B------:R-:W-:Y:S01]  /*9ae0*/  MOV R65, R21 ;  /* 0x0000001500417202 */ /* 0x000fe20000000f00 */
[----:B------:R-:W-:Y:S01]  /*9af0*/  HMMA.16816.F32 R52, R12, R18, R52 ;  /* 0x000000120c34723c */ /* 0x000fe20000001834 */
[----:B------:R-:W-:Y:S01]  /*9b00*/  LDSM.16.MT88.4 R16, [R219+0xa800] ;  /* 0x00a80000db10783b */ /* 0x000fe20000004200 */
[----:B------:R-:W-:Y:S01]  /*9b10*/  IMAD.MOV.U32 R64, RZ, RZ, R8 ;  /* 0x000000ffff407224 */ /* 0x000fe200078e0008 */
[----:B------:R-:W-:Y:S01]  /*9b20*/  MOV R66, R9 ;  /* 0x0000000900427202 */ /* 0x000fe20000000f00 */
[----:B------:R-:W-:Y:S01]  /*9b30*/  IMAD.MOV.U32 R76, RZ, RZ, R11 ;  /* 0x000000ffff4c7224 */ /* 0x000fe200078e000b */
[----:B------:R-:W-:Y:S01]  /*9b40*/  MOV R67, R10 ;  /* 0x0000000a00437202 */ /* 0x000fe20000000f00 */
[----:B-1----:R-:W-:Y:S01]  /*9b50*/  FFMA.FTZ R2, R247, c[0x0][0x23c], -R0 ;  /* 0x00008f00f7027a23 */ /* 0x002fe20000010800 */
[----:B------:R-:W-:Y:S01]  /*9b60*/  LDSM.16.MT88.4 R12, [R217+0xa800] ;  /* 0x00a80000d90c783b */ /* 0x000fe20000004200 */
[----:B------:R-:W-:-:S02]  /*9b70*/  FADD.FTZ R0, R20, R79 ;  /* 0x0000004f14007221 */ /* 0x000fc40000010000 */
[----:B------:R-:W-:Y:S01]  /*9b80*/  IMAD.MOV.U32 R178, RZ, RZ, R6 ;  /* 0x000000ffffb27224 */ /* 0x000fe200078e0006 */
[----:B------:R-:W1:Y:S01]  /*9b90*/  LDSM.16.MT88.4 R20, [R216+0xa800] ;  /* 0x00a80000d814783b */ /* 0x000e620000004200 */
[----:B------:R-:W-:Y:S01]  /*9ba0*/  IMAD.MOV.U32 R191, RZ, RZ, R208 ;  /* 0x000000ffffbf7224 */ /* 0x000fe200078e00d0 */
[----:B------:R-:W-:Y:S01]  /*9bb0*/  MUFU.EX2 R203, R75 ;  /* 0x0000004b00cb7308 */ /* 0x000fe20000000800 */
[--C-:B------:R-:W-:Y:S01]  /*9bc0*/  FFMA.FTZ R59, R197, c[0x0][0x23c], -R5.reuse ;  /* 0x00008f00c53b7a23 */ /* 0x100fe20000010805 */
[----:B------:R-:W3:Y:S01]  /*9bd0*/  LDSM.16.MT88.4 R8, [R218+0xa800] ;  /* 0x00a80000da08783b */ /* 0x000ee20000004200 */
[--C-:B------:R-:W-:Y:S01]  /*9be0*/  FFMA.FTZ R58, R201, c[0x0][0x23c], -R5.reuse ;  /* 0x00008f00c93a7a23 */ /* 0x100fe20000010805 */
[----:B------:R-:W-:Y:S01]  /*9bf0*/  MOV R77, R60 ;  /* 0x0000003c004d7202 */ /* 0x000fe20000000f00 */
[--C-:B------:R-:W-:Y:S02]  /*9c00*/  FFMA.FTZ R120, R145, c[0x0][0x23c], -R5.reuse ;  /* 0x00008f0091787a23 */ /* 0x100fe40000010805 */
[--C-:B------:R-:W-:Y:S01]  /*9c10*/  FFMA.FTZ R157, R146, c[0x0][0x23c], -R5.reuse ;  /* 0x00008f00929d7a23 */ /* 0x100fe20000010805 */
[----:B------:R-:W-:Y:S01]  /*9c20*/  MUFU.EX2 R207, R2 ;  /* 0x0000000200cf7308 */ /* 0x000fe20000000800 */
[----:B------:R-:W-:-:S02]  /*9c30*/  FFMA.FTZ R158, R144, c[0x0][0x23c], -R5 ;  /* 0x00008f00909e7a23 */ /* 0x000fc40000010805 */
[----:B------:R-:W-:Y:S02]  /*9c40*/  IMAD.MOV.U32 R199, RZ, RZ, R204 ;  /* 0x000000ffffc77224 */ /* 0x000fe400078e00cc */
[----:B------:R-:W-:-:S03]  /*9c50*/  IMAD.MOV.U32 R79, RZ, RZ, R62 ;  /* 0x000000ffff4f7224 */ /* 0x000fc600078e003e */
[----:B------:R4:W4:Y:S01]  /*9c60*/  MUFU.EX2 R208, R4 ;  /* 0x0000000400d07308 */ /* 0x0009220000000800 */
[----:B------:R-:W-:Y:S02]  /*9c70*/  MOV R197, R7 ;  /* 0x0000000700c57202 */ /* 0x000fe40000000f00 */
[----:B------:R-:W-:Y:S02]  /*9c80*/  MOV R146, R200 ;  /* 0x000000c800927202 */ /* 0x000fe40000000f00 */
[----:B------:R-:W-:Y:S02]  /*9c90*/  MOV R144, R205 ;  /* 0x000000cd00907202 */ /* 0x000fe40000000f00 */
[----:B--2---:R-:W-:Y:S01]  /*9ca0*/  F2FP.PACK_AB R5, R209, R210 ;  /* 0x000000d2d105723e */ /* 0x004fe200000000ff */
[----:B------:R-:W-:Y:S01]  /*9cb0*/  MUFU.EX2 R201, R128 ;  /* 0x0000008000c97308 */ /* 0x000fe20000000800 */
[----:B------:R-:W-:Y:S02]  /*9cc0*/  F2FP.PACK_AB R6, R211, R212 ;  /* 0x000000d4d306723e */ /* 0x000fe400000000ff */
[----:B------:R-:W-:-:S05]  /*9cd0*/  MOV R62, R72 ;  /* 0x00000048003e7202 */ /* 0x000fca0000000f00 */
[----:B------:R-:W-:Y:S01]  /*9ce0*/  MUFU.EX2 R206, R69 ;  /* 0x0000004500ce7308 */ /* 0x000fe20000000800 */
[----:B----4-:R-:W-:Y:S01]  /*9cf0*/  F2FP.PACK_AB R4, R214, R248 ;  /* 0x000000f8d604723e */ /* 0x010fe200000000ff */
[----:B------:R-:W-:Y:S01]  /*9d00*/  IMAD.MOV.U32 R249, RZ, RZ, R110 ;  /* 0x000000fffff97224 */ /* 0x000fe200078e006e */
[----:B------:R-:W-:Y:S02]  /*9d10*/  F2FP.PACK_AB R7, R208, R207 ;  /* 0x000000cfd007723e */ /* 0x000fe400000000ff */
[----:B------:R-:W-:-:S03]  /*9d20*/  MOV R60, R63 ;  /* 0x0000003f003c7202 */ /* 0x000fc60000000f00 */
[----:B------:R-:W-:Y:S01]  /*9d30*/  MUFU.EX2 R202, R27 ;  /* 0x0000001b00ca7308 */ /* 0x000fe20000000800 */
[----:B------:R-:W-:Y:S02]  /*9d40*/  MOV R63, R73 ;  /* 0x00000049003f7202 */ /* 0x000fe40000000f00 */
[----:B------:R-:W-:Y:S02]  /*9d50*/  MOV R244, R108 ;  /* 0x0000006c00f47202 */ /* 0x000fe40000000f00 */
[----:B------:R-:W-:Y:S02]  /*9d60*/  MOV R245, R109 ;  /* 0x0000006d00f57202 */ /* 0x000fe40000000f00 */
[----:B------:R-:W-:Y:S01]  /*9d70*/  MOV R215, R111 ;  /* 0x0000006f00d77202 */ /* 0x000fe20000000f00 */
[----:B------:R-:W-:Y:S01]  /*9d80*/  MUFU.EX2 R205, R74 ;  /* 0x0000004a00cd7308 */ /* 0x000fe20000000800 */
[----:B------:R-:W-:Y:S01]  /*9d90*/  MOV R169, R62 ;  /* 0x0000003e00a97202 */ /* 0x000fe20000000f00 */
[----:B-1----:R-:W-:Y:S06]  /*9da0*/  HMMA.16816.F32 R108, R4, R20, R104 ;  /* 0x00000014046c723c */ /* 0x002fec0000001868 */
[----:B------:R-:W-:Y:S01]  /*9db0*/  MUFU.EX2 R128, R29 ;  /* 0x0000001d00807308 */ /* 0x000fe20000000800 */
[----:B------:R-:W-:-:S07]  /*9dc0*/  FADD.FTZ R2, R65, R64 ;  /* 0x0000004041027221 */ /* 0x000fce0000010000 */
[----:B------:R-:W1:Y:S01]  /*9dd0*/  MUFU.EX2 R200, R28 ;  /* 0x0000001c00c87308 */ /* 0x000e620000000800 */
[C---:B------:R-:W-:Y:S07]  /*9de0*/  HMMA.16816.F32 R104, R4.reuse, R22, R100 ;  /* 0x000000160468723c */ /* 0x040fee0000001864 */
[----:B------:R2:W4:Y:S01]  /*9df0*/  MUFU.EX2 R204, R26 ;  /* 0x0000001a00cc7308 */ /* 0x0005220000000800 */
[C---:B------:R-:W-:Y:S01]  /*9e00*/  HMMA.16816.F32 R100, R4.reuse, R16, R84 ;  /* 0x000000100464723c */ /* 0x040fe20000001854 */
        /* <DEDUP_REMOVED lines=10> */
[----:B------:R-:W-:Y:S01]  /*9eb0*/  FADD.FTZ R34, R34, R187 ;  /* 0x000000bb22227221 */ /* 0x000fe20000010000 */
[----:B------:R-:W-:Y:S01]  /*9ec0*/  MUFU.EX2 R75, R33 ;  /* 0x00000021004b7308 */ /* 0x000fe20000000800 */
[----:B------:R-:W-:-:S07]  /*9ed0*/  FADD.FTZ R3, R242, R243 ;  /* 0x000000f3f2037221 */ /* 0x000fce0000010000 */
[----:B------:R-:W-:Y:S01]  /*9ee0*/  MUFU.EX2 R56, R56 ;  /* 0x0000003800387308 */ /* 0x000fe20000000800 */
[C---:B------:R-:W-:Y:S07]  /*9ef0*/  HMMA.16816.F32 R80, R4.reuse, R12, R48 ;  /* 0x0000000c0450723c */ /* 0x040fee0000001830 */
[----:B------:R-:W-:Y:S01]  /*9f00*/  MUFU.EX2 R57, R57 ;  /* 0x0000003900397308 */ /* 0x000fe20000000800 */
[C---:B------:R-:W-:Y:S07]  /*9f10*/  HMMA.16816.F32 R76, R4.reuse, R14, R44 ;  /* 0x0000000e044c723c */ /* 0x040fee000000182c */
[----:B------:R-:W-:Y:S01]  /*9f20*/  MUFU.EX2 R134, R134 ;  /* 0x0000008600867308 */ /* 0x000fe20000000800 */
[C---:B---3--:R-:W-:Y:S07]  /*9f30*/  HMMA.16816.F32 R64, R4.reuse, R8, R40 ;  /* 0x000000080440723c */ /* 0x048fee0000001828 */
[----:B------:R-:W-:Y:S01]  /*9f40*/  MUFU.EX2 R58, R58 ;  /* 0x0000003a003a7308 */ /* 0x000fe20000000800 */
[----:B------:R-:W-:Y:S07]  /*9f50*/  HMMA.16816.F32 R60, R4, R10, R36 ;  /* 0x0000000a043c723c */ /* 0x000fee0000001824 */
[----:B------:R-:W-:Y:S01]  /*9f60*/  MUFU.EX2 R59, R59 ;  /* 0x0000003b003b7308 */ /* 0x000fe20000000800 */
[----:B------:R-:W-:Y:S01]  /*9f70*/  FADD.FTZ R4, R169, R2 ;  /* 0x00000002a9047221 */ /* 0x000fe20000010000 */
[----:B-1----:R-:W-:-:S06]  /*9f80*/  F2FP.PACK_AB R5, R200, R128 ;  /* 0x00000080c805723e */ /* 0x002fcc00000000ff */
[----:B------:R-:W-:Y:S01]  /*9f90*/  MUFU.EX2 R68, R68 ;  /* 0x0000004400447308 */ /* 0x000fe20000000800 */
[----:B--2---:R-:W-:Y:S01]  /*9fa0*/  FADD.FTZ R26, R238, R4 ;  /* 0x00000004ee1a7221 */ /* 0x004fe20000010000 */
[----:B------:R-:W-:Y:S01]  /*9fb0*/  F2FP.PACK_AB R4, R203, R201 ;  /* 0x000000c9cb04723e */ /* 0x000fe200000000ff */
[----:B------:R-:W-:Y:S01]  /*9fc0*/  IMAD.MOV.U32 R171, RZ, RZ, R195 ;  /* 0x000000ffffab7224 */ /* 0x000fe200078e00c3 */
[----:B------:R-:W-:Y:S01]  /*9fd0*/  F2FP.PACK_AB R6, R206, R205 ;  /* 0x000000cdce06723e */ /* 0x000fe200000000ff */
[----:B------:R1:W5:Y:S01]  /*9fe0*/  LDL.LU R72, [R1+0x13c] ;  /* 0x00013c0001487983 */ /* 0x0003620000300800 */
[----:B----4-:R-:W-:Y:S02]  /*9ff0*/  F2FP.PACK_AB R7, R204, R202 ;  /* 0x000000cacc07723e */ /* 0x010fe400000000ff */
[----:B------:R-:W-:Y:S01]  /*a000*/  MOV R169, R251 ;  /* 0x000000fb00a97202 */ /* 0x000fe20000000f00 */
[----:B------:R-:W-:Y:S01]  /*a010*/  IMAD.MOV.U32 R251, RZ, RZ, R170 ;  /* 0x000000fffffb7224 */ /* 0x000fe200078e00aa */
[----:B------:R-:W-:Y:S01]  /*a020*/  MOV R170, R35 ;  /* 0x0000002300aa7202 */ /* 0x000fe20000000f00 */
[----:B------:R-:W-:Y:S01]  /*a030*/  FADD.FTZ R2, R240, R34 ;  /* 0x00000022f0027221 */ /* 0x000fe20000010000 */
[----:B------:R-:W-:Y:S01]  /*a040*/  MUFU.EX2 R74, R25 ;  /* 0x00000019004a7308 */ /* 0x000fe20000000800 */
[----:B------:R-:W-:Y:S01]  /*a050*/  HMMA.16816.F32 R40, R4, R16, R116 ;  /* 0x000000100428723c */ /* 0x000fe20000001874 */
[----:B------:R-:W-:-:S06]  /*a060*/  IMAD.MOV.U32 R168, RZ, RZ, R185 ;  /* 0x000000ffffa87224 */ /* 0x000fcc00078e00b9 */
[----:B------:R-:W2:Y:S01]  /*a070*/  MUFU.EX2 R69, R24 ;  /* 0x0000001800457308 */ /* 0x000ea20000000800 */
[----:B------:R-:W-:Y:S01]  /*a080*/  HMMA.16816.F32 R48, R4, R20, R136 ;  /* 0x000000140430723c */ /* 0x000fe20000001888 */
[----:B------:R-:W-:Y:S02]  /*a090*/  FADD.FTZ R3, R241, R3 ;  /* 0x00000003f1037221 */ /* 0x000fe40000010000 */
[----:B------:R-:W-:-:S04]  /*a0a0*/  FADD.FTZ R0, R239, R0 ;  /* 0x00000000ef007221 */ /* 0x000fc80000010000 */
[----:B------:R-:W-:Y:S01]  /*a0b0*/  MUFU.EX2 R27, R142 ;  /* 0x0000008e001b7308 */ /* 0x000fe20000000800 */
[C---:B------:R-:W-:Y:S01]  /*a0c0*/  HMMA.16816.F32 R44, R4.reuse, R22, R124 ;  /* 0x00000016042c723c */ /* 0x040fe2000000187c */
[----:B------:R-:W3:Y:S06]  /*a0d0*/  LDSM.16.MT88.4 R20, [R216+0xb000] ;  /* 0x00b00000d814783b */ /* 0x000eec0000004200 */
[----:B------:R-:W-:Y:S01]  /*a0e0*/  MUFU.EX2 R120, R120 ;  /* 0x0000007800787308 */ /* 0x000fe20000000800 */
[----:B------:R-:W-:Y:S01]  /*a0f0*/  HMMA.16816.F32 R112, R4, R18, R112 ;  /* 0x000000120470723c */ /* 0x000fe20000001870 */
[----:B------:R-:W4:Y:S01]  /*a100*/  LDSM.16.MT88.4 R16, [R219+0xb000] ;  /* 0x00b00000db10783b */ /* 0x000f220000004200 */
[----:B------:R-:W-:-:S02]  /*a110*/  MOV R187, R182 ;  /* 0x000000b600bb7202 */ /* 0x000fc40000000f00 */
[----:B------:R-:W-:Y:S02]  /*a120*/  MOV R213, R183 ;  /* 0x000000b700d57202 */ /* 0x000fe40000000f00 */
[----:B------:R-:W-:Y:S01]  /*a130*/  MOV R186, R193 ;  /* 0x000000c100ba7202 */ /* 0x000fe20000000f00 */
[----:B------:R1:W1:Y:S01]  /*a140*/  MUFU.EX2 R116, R32 ;  /* 0x0000002000747308 */ /* 0x0002620000000800 */
[C---:B------:R-:W-:Y:S01]  /*a150*/  HMMA.16816.F32 R88, R4.reuse, R8, R88 ;  /* 0x000000080458723c */ /* 0x040fe20000001858 */
[----:B------:R-:W-:Y:S01]  /*a160*/  MOV R246, R197 ;  /* 0x000000c500f67202 */ /* 0x000fe20000000f00 */
[----:B------:R-:W-:Y:S01]  /*a170*/  IMAD.MOV.U32 R250, RZ, RZ, R145 ;  /* 0x000000fffffa7224 */ /* 0x000fe200078e0091 */
[----:B------:R-:W-:Y:S01]  /*a180*/  MOV R195, R163 ;  /* 0x000000a300c37202 */ /* 0x000fe20000000f00 */
[----:B------:R2:W5:Y:S03]  /*a190*/  LDL.LU R73, [R1+0x138] ;  /* 0x0001380001497983 */ /* 0x0005660000300800 */
[----:B------:R-:W-:Y:S01]  /*a1a0*/  MUFU.EX2 R117, R31 ;  /* 0x0000001f00757308 */ /* 0x000fe20000000800 */
[C---:B------:R-:W-:Y:S01]  /*a1b0*/  HMMA.16816.F32 R36, R4.reuse, R10, R52 ;  /* 0x0000000a0424723c */ /* 0x040fe20000001834 */
[----:B------:R-:W-:Y:S07]  /*a1c0*/  LDSM.16.MT88.4 R8, [R218+0xb000] ;  /* 0x00b00000da08783b */ /* 0x000fee0000004200 */
[----:B-1----:R-:W-:Y:S01]  /*a1d0*/  HMMA.16816.F32 R32, R4, R12, R96 ;  /* 0x0000000c0420723c */ /* 0x002fe20000001860 */
[----:B------:R1:W1:Y:S01]  /*a1e0*/  MUFU.EX2 R96, R30 ;  /* 0x0000001e00607308 */ /* 0x0002620000000800 */
[----:B------:R-:W-:Y:S01]  /*a1f0*/  MOV R185, R198 ;  /* 0x000000c600b97202 */ /* 0x000fe20000000f00 */
[----:B------:R-:W-:-:S02]  /*a200*/  FADD.FTZ R3, R237, R3 ;  /* 0x00000003ed037221 */ /* 0x000fc40000010000 */
[----:B------:R-:W-:Y:S02]  /*a210*/  FADD.FTZ R2, R236, R2 ;  /* 0x00000002ec027221 */ /* 0x000fe40000010000 */
[----:B------:R-:W-:Y:S01]  /*a220*/  FADD.FTZ R0, R235, R0 ;  /* 0x00000000eb007221 */ /* 0x000fe20000010000 */
[----:B------:R-:W-:Y:S01]  /*a230*/  MOV R183, R162 ;  /* 0x000000a200b77202 */ /* 0x000fe20000000f00 */
[----:B------:R-:W-:Y:S02]  /*a240*/  IMAD.MOV.U32 R197, RZ, RZ, R190 ;  /* 0x000000ffffc57224 */ /* 0x000fe400078e00be */
[----:B------:R-:W-:Y:S01]  /*a250*/  IMAD.MOV.U32 R193, RZ, RZ, R161 ;  /* 0x000000ffffc17224 */ /* 0x000fe200078e00a1 */
[----:B------:R-:W-:Y:S02]  /*a260*/  MOV R182, R160 ;  /* 0x000000a000b67202 */ /* 0x000fe40000000f00 */
[----:B------:R-:W-:Y:S01]  /*a270*/  MOV R247, R147 ;  /* 0x0000009300f77202 */ /* 0x000fe20000000f00 */
[----:B------:R-:W-:Y:S01]  /*a280*/  IMAD.MOV.U32 R124, RZ, RZ, R246 ;  /* 0x000000ffff7c7224 */ /* 0x000fe200078e00f6 */
[----:B------:R-:W-:Y:S01]  /*a290*/  MOV R118, R250 ;  /* 0x000000fa00767202 */ /* 0x000fe20000000f00 */
[----:B-1----:R-:W-:Y:S01]  /*a2a0*/  HMMA.16816.F32 R28, R4, R14, R92 ;  /* 0x0000000e041c723c */ /* 0x002fe2000000185c */
[----:B------:R-:W1:Y:S01]  /*a2b0*/  LDSM.16.MT88.4 R12, [R217+0xb000] ;  /* 0x00b00000d90c783b */ /* 0x000e620000004200 */
[----:B------:R-:W1:Y:S01]  /*a2c0*/  MUFU.EX2 R53, R140 ;  /* 0x0000008c00357308 */ /* 0x000e620000000800 */
[----:B------:R-:W-:-:S02]  /*a2d0*/  MOV R198, R184 ;  /* 0x000000b800c67202 */ /* 0x000fc40000000f00 */
[----:B------:R-:W-:Y:S01]  /*a2e0*/  MOV R125, R249 ;  /* 0x000000f9007d7202 */ /* 0x000fe20000000f00 */
[----:B------:R-:W-:Y:S01]  /*a2f0*/  IMAD.MOV.U32 R126, RZ, RZ, R215 ;  /* 0x000000ffff7e7224 */ /* 0x000fe200078e00d7 */
[----:B------:R-:W-:Y:S01]  /*a300*/  MOV R127, R166 ;  /* 0x000000a6007f7202 */ /* 0x000fe20000000f00 */
[----:B------:R-:W-:Y:S01]  /*a310*/  FADD.FTZ R4, R168, R26 ;  /* 0x0000001aa8047221 */ /* 0x000fe20000010000 */
[----:B------:R-:W-:Y:S01]  /*a320*/  MOV R168, R169 ;  /* 0x000000a900a87202 */ /* 0x000fe20000000f00 */
[----:B------:R-:W1:Y:S01]  /*a330*/  MUFU.EX2 R52, R141 ;  /* 0x0000008d00347308 */ /* 0x000e620000000800 */
[----:B------:R-:W-:Y:S01]  /*a340*/  MOV R169, R185 ;  /* 0x000000b900a97202 */ /* 0x000fe20000000f00 */
[----:B------:R-:W-:Y:S01]  /*a350*/  IMAD.MOV.U32 R185, RZ, RZ, R251 ;  /* 0x000000ffffb97224 */ /* 0x000fe200078e00fb */
[----:B------:R-:W-:Y:S01]  /*a360*/  MOV R251, R198 ;  /* 0x000000c600fb7202 */ /* 0x000fe20000000f00 */
[----:B------:R-:W-:Y:S01]  /*a370*/  IMAD.MOV.U32 R184, RZ, RZ, R233 ;  /* 0x000000ffffb87224 */ /* 0x000fe200078e00e9 */
[----:B------:R-:W-:Y:S01]  /*a380*/  MOV R198, R170 ;  /* 0x000000aa00c67202 */ /* 0x000fe20000000f00 */
[----:B------:R-:W-:Y:S01]  /*a390*/  FADD.FTZ R3, R168, R3 ;  /* 0x00000003a8037221 */ /* 0x000fe20000010000 */
[----:B--2---:R-:W-:Y:S01]  /*a3a0*/  F2FP.PACK_AB R5, R69, R74 ;  /* 0x0000004a4505723e */ /* 0x004fe200000000ff */
[----:B------:R-:W-:Y:S01]  /*a3b0*/  FADD.FTZ R24, R185, R4 ;  /* 0x00000004b9187221 */ /* 0x000fe20000010000 */
[----:B------:R-:W-:Y:S01]  /*a3c0*/  F2FP.PACK_AB R4, R116, R75 ;  /* 0x0000004b7404723e */ /* 0x000fe200000000ff */
[----:B------:R-:W-:Y:S01]  /*a3d0*/  FADD.FTZ R2, R231, R2 ;  /* 0x00000002e7027221 */ /* 0x000fe20000010000 */
[----:B------:R-:W-:Y:S01]  /*a3e0*/  F2FP.PACK_AB R6, R96, R117 ;  /* 0x000000756006723e */ /* 0x000fe200000000ff */
[----:B------:R-:W-:Y:S01]  /*a3f0*/  IMAD.MOV.U32 R170, RZ, RZ, R184 ;  /* 0x000000ffffaa7224 */ /* 0x000fe200078e00b8 */
[----:B------:R-:W-:Y:S01]  /*a400*/  F2FP.PACK_AB R7, R57, R56 ;  /* 0x000000383907723e */ /* 0x000fe200000000ff */
[----:B------:R-:W-:Y:S01]  /*a410*/  FADD.FTZ R0, R169, R0 ;  /* 0x00000000a9007221 */ /* 0x000fe20000010000 */
[----:B------:R-:W-:Y:S01]  /*a420*/  MOV R184, R199 ;  /* 0x000000c700b87202 */ /* 0x000fe20000000f00 */
[----:B------:R-:W-:Y:S01]  /*a430*/  FADD.FTZ R3, R251, R3 ;  /* 0x00000003fb037221 */ /* 0x000fe20000010000 */
[----:B------:R-:W-:Y:S01]  /*a440*/  MOV R199, R144 ;  /* 0x0000009000c77202 */ /* 0x000fe20000000f00 */
[----:B------:R-:W-:Y:S01]  /*a450*/  FADD.FTZ R2, R198, R2 ;  /* 0x00000002c6027221 */ /* 0x000fe20000010000 */
[----:B------:R-:W-:Y:S01]  /*a460*/  MOV R142, R183 ;  /* 0x000000b7008e7202 */ /* 0x000fe20000000f00 */
[----:B------:R-:W-:Y:S01]  /*a470*/  FADD.FTZ R25, R170, R0 ;  /* 0x00000000aa197221 */ /* 0x000fe20000010000 */
[C---:B---3--:R-:W-:Y:S01]  /*a480*/  HMMA.16816.F32 R108, R4.reuse, R20, R108 ;  /* 0x00000014046c723c */ /* 0x048fe2000000186c */
        /* <DEDUP_REMOVED lines=8> */
[----:B------:R-:W-:Y:S01]  /*a510*/  IMAD.MOV.U32 R196, RZ, RZ, R232 ;  /* 0x000000ffffc47224 */ /* 0x000fe200078e00e8 */
[----:B------:R-:W-:Y:S01]  /*a520*/  MUFU.EX2 R130, R130 ;  /* 0x0000008200827308 */ /* 0x000fe20000000800 */
[----:B------:R-:W-:Y:S01]  /*a530*/  FADD.FTZ R2, R227, R25 ;  /* 0x00000019e3027221 */ /* 0x000fe20000010000 */
[----:B------:R2:W5:Y:S01]  /*a540*/  LDL.LU R243, [R1+0x134] ;  /* 0x0001340001f37983 */ /* 0x0005620000300800 */
[----:B------:R-:W-:-:S03]  /*a550*/  FADD.FTZ R26, R226, R24 ;  /* 0x00000018e21a7221 */ /* 0x000fc60000010000 */
[C---:B----4-:R-:W-:Y:S01]  /*a560*/  HMMA.16816.F32 R100, R4.reuse, R16, R100 ;  /* 0x000000100464723c */ /* 0x050fe20000001864 */
[----:B------:R-:W-:Y:S01]  /*a570*/  FADD.FTZ R25, R225, R3 ;  /* 0x00000003e1197221 */ /* 0x000fe20000010000 */
[----:B------:R-:W-:Y:S01]  /*a580*/  MUFU.EX2 R121, R121 ;  /* 0x0000007900797308 */ /* 0x000fe20000000800 */
[----:B------:R-:W-:Y:S01]  /*a590*/  FADD.FTZ R0, R224, R0 ;  /* 0x00000000e0007221 */ /* 0x000fe20000010000 */
[----:B------:R-:W-:Y:S04]  /*a5a0*/  LDSM.16.MT88.4 R160, [R219+0xb800] ;  /* 0x00b80000dba0783b */ /* 0x000fe80000004200 */
[----:B------:R-:W-:Y:S01]  /*a5b0*/  HMMA.16816.F32 R84, R4, R18, R84 ;  /* 0x000000120454723c */ /* 0x000fe20000001854 */
[----:B------:R-:W-:-:S07]  /*a5c0*/  FADD.FTZ R24, R151, R2 ;  /* 0x0000000297187221 */ /* 0x000fce0000010000 */
[----:B-1----:R-:W-:Y:S01]  /*a5d0*/  HMMA.16816.F32 R80, R4, R12, R80 ;  /* 0x0000000c0450723c */ /* 0x002fe20000001850 */
[----:B------:R-:W-:-:S07]  /*a5e0*/  MOV R170, R199 ;  /* 0x000000c700aa7202 */ /* 0x000fce0000000f00 */
[----:B------:R-:W-:Y:S01]  /*a5f0*/  HMMA.16816.F32 R76, R4, R14, R76 ;  /* 0x0000000e044c723c */ /* 0x000fe2000000184c */
[----:B------:R-:W-:-:S07]  /*a600*/  MOV R168, R196 ;  /* 0x000000c400a87202 */ /* 0x000fce0000000f00 */
[----:B------:R-:W-:Y:S01]  /*a610*/  HMMA.16816.F32 R64, R4, R8, R64 ;  /* 0x000000080440723c */ /* 0x000fe20000001840 */
[----:B------:R-:W-:-:S07]  /*a620*/  FADD.FTZ R3, R187, R26 ;  /* 0x0000001abb037221 */ /* 0x000fce0000010000 */
[----:B------:R-:W-:Y:S01]  /*a630*/  HMMA.16816.F32 R60, R4, R10, R60 ;  /* 0x0000000a043c723c */ /* 0x000fe2000000183c */
[----:B------:R-:W-:Y:S01]  /*a640*/  IMAD.MOV.U32 R198, RZ, RZ, R191 ;  /* 0x000000ffffc67224 */ /* 0x000fe200078e00bf */
[----:B------:R-:W-:Y:S01]  /*a650*/  MOV R251, R144 ;  /* 0x0000009000fb7202 */ /* 0x000fe20000000f00 */
[----:B------:R-:W-:Y:S01]  /*a660*/  IMAD.MOV.U32 R185, RZ, RZ, R146 ;  /* 0x000000ffffb97224 */ /* 0x000fe200078e0092 */
[----:B------:R-:W-:Y:S01]  /*a670*/  MOV R199, R188 ;  /* 0x000000bc00c77202 */ /* 0x000fe20000000f00 */
[----:B------:R-:W-:Y:S01]  /*a680*/  FADD.FTZ R2, R171, R25 ;  /* 0x00000019ab027221 */ /* 0x000fe20000010000 */
[----:B------:R-:W-:Y:S01]  /*a690*/  MOV R196, R189 ;  /* 0x000000bd00c47202 */ /* 0x000fe20000000f00 */
[----:B------:R-:W-:Y:S01]  /*a6a0*/  IMAD.MOV.U32 R92, RZ, RZ, R244 ;  /* 0x000000ffff5c7224 */ /* 0x000fe200078e00f4 */
[----:B------:R-:W-:Y:S01]  /*a6b0*/  F2FP.PACK_AB R4, R53, R134 ;  /* 0x000000863504723e */ /* 0x000fe200000000ff */
[----:B------:R-:W-:Y:S01]  /*a6c0*/  IMAD.MOV.U32 R140, RZ, RZ, R195 ;  /* 0x000000ffff8c7224 */ /* 0x000fe200078e00c3 */
[----:B------:R-:W-:-:S02]  /*a6d0*/  F2FP.PACK_AB R5, R59, R58 ;  /* 0x0000003a3b05723e */ /* 0x000fc400000000ff */
[----:B------:R-:W-:Y:S02]  /*a6e0*/  MOV R54, R182 ;  /* 0x000000b600367202 */ /* 0x000fe40000000f00 */
[----:B------:R-:W-:Y:S01]  /*a6f0*/  MOV R119, R247 ;  /* 0x000000f700777202 */ /* 0x000fe20000000f00 */
[----:B------:R-:W-:Y:S01]  /*a700*/  IMAD.MOV.U32 R246, RZ, RZ, R194 ;  /* 0x000000fffff67224 */ /* 0x000fe200078e00c2 */
[----:B------:R-:W-:Y:S02]  /*a710*/  F2FP.PACK_AB R6, R27, R52 ;  /* 0x000000341b06723e */ /* 0x000fe400000000ff */
[----:B------:R-:W-:Y:S01]  /*a720*/  MOV R250, R167 ;  /* 0x000000a700fa7202 */ /* 0x000fe20000000f00 */
[----:B------:R-:W-:Y:S01]  /*a730*/  IMAD.MOV.U32 R249, RZ, RZ, R164 ;  /* 0x000000fffff97224 */ /* 0x000fe200078e00a4 */
[----:B------:R-:W-:Y:S01]  /*a740*/  F2FP.PACK_AB R7, R120, R68 ;  /* 0x000000447807723e */ /* 0x000fe200000000ff */
[----:B------:R-:W-:Y:S01]  /*a750*/  FADD.FTZ R0, R150, R0 ;  /* 0x0000000096007221 */ /* 0x000fe20000010000 */
[----:B------:R-:W-:Y:S01]  /*a760*/  MOV R141, R193 ;  /* 0x000000c1008d7202 */ /* 0x000fe20000000f00 */
[----:B------:R-:W-:Y:S01]  /*a770*/  FADD.FTZ R3, R213, R3 ;  /* 0x00000003d5037221 */ /* 0x000fe20000010000 */
[----:B------:R-:W-:Y:S01]  /*a780*/  MOV R169, R178 ;  /* 0x000000b200a97202 */ /* 0x000fe20000000f00 */
[----:B------:R-:W-:Y:S01]  /*a790*/  IMAD.MOV.U32 R95, RZ, RZ, R251 ;  /* 0x000000ffff5f7224 */ /* 0x000fe200078e00fb */
[----:B------:R-:W-:Y:S01]  /*a7a0*/  MOV R93, R184 ;  /* 0x000000b8005d7202 */ /* 0x000fe20000000f00 */
[C---:B------:R-:W-:Y:S01]  /*a7b0*/  HMMA.16816.F32 R40, R4.reuse, R16, R40 ;  /* 0x000000100428723c */ /* 0x040fe20000001828 */
[----:B------:R-:W-:Y:S01]  /*a7c0*/  FADD.FTZ R2, R223, R2 ;  /* 0x00000002df027221 */ /* 0x000fe20000010000 */
[----:B------:R-:W-:Y:S01]  /*a7d0*/  MOV R94, R170 ;  /* 0x000000aa005e7202 */ /* 0x000fe20000000f00 */
[----:B------:R-:W-:Y:S01]  /*a7e0*/  FADD.FTZ R0, R153, R0 ;  /* 0x0000000099007221 */ /* 0x000fe20000010000 */
[----:B------:R-:W-:Y:S01]  /*a7f0*/  MOV R245, R180 ;  /* 0x000000b400f57202 */ /* 0x000fe20000000f00 */
[----:B------:R-:W-:Y:S01]  /*a800*/  IMAD.MOV.U32 R99, RZ, RZ, R168 ;  /* 0x000000ffff637224 */ /* 0x000fe200078e00a8 */
[----:B------:R-:W-:Y:S01]  /*a810*/  MOV R215, R192 ;  /* 0x000000c000d77202 */ /* 0x000fe20000000f00 */
[----:B------:R-:W-:Y:S01]  /*a820*/  MUFU.EX2 R131, R131 ;  /* 0x0000008300837308 */ /* 0x000fe20000000800 */
[C---:B------:R-:W-:Y:S01]  /*a830*/  HMMA.16816.F32 R48, R4.reuse, R20, R48 ;  /* 0x000000140430723c */ /* 0x040fe20000001830 */
[----:B------:R-:W-:Y:S01]  /*a840*/  FADD.FTZ R3, R142, R3 ;  /* 0x000000038e037221 */ /* 0x000fe20000010000 */
[----:B------:R2:W5:Y:S04]  /*a850*/  LDL.LU R242, [R1+0x130] ;  /* 0x0001300001f27983 */ /* 0x0005680000300800 */
[----:B------:R-:W1:Y:S02]  /*a860*/  LDSM.16.MT88.4 R144, [R216+0xb800] ;  /* 0x00b80000d890783b */ /* 0x000e640000004200 */
[----:B------:R-:W-:Y:S01]  /*a870*/  HMMA.16816.F32 R44, R4, R22, R44 ;  /* 0x00000016042c723c */ /* 0x000fe2000000182c */
[----:B------:R-:W-:-:S07]  /*a880*/  FADD.FTZ R2, R221, R2 ;  /* 0x00000002dd027221 */ /* 0x000fce0000010000 */
[C---:B------:R-:W-:Y:S08]  /*a890*/  HMMA.16816.F32 R32, R4.reuse, R12, R32 ;  /* 0x0000000c0420723c */ /* 0x040ff00000001820 */
[C---:B------:R-:W-:Y:S08]  /*a8a0*/  HMMA.16816.F32 R28, R4.reuse, R14, R28 ;  /* 0x0000000e041c723c */ /* 0x040ff0000000181c */
[C---:B------:R-:W-:Y:S08]  /*a8b0*/  HMMA.16816.F32 R188, R4.reuse, R8, R88 ;  /* 0x0000000804bc723c */ /* 0x040ff00000001858 */
[C---:B------:R-:W-:Y:S01]  /*a8c0*/  HMMA.16816.F32 R36, R4.reuse, R10, R36 ;  /* 0x0000000a0424723c */ /* 0x040fe20000001824 */
[----:B------:R-:W-:Y:S01]  /*a8d0*/  MOV R97, R185 ;  /* 0x000000b900617202 */ /* 0x000fe20000000f00 */
[----:B------:R-:W3:Y:S01]  /*a8e0*/  MUFU.EX2 R122, R122 ;  /* 0x0000007a007a7308 */ /* 0x000ee20000000800 */
[----:B------:R-:W-:Y:S01]  /*a8f0*/  MOV R213, R181 ;  /* 0x000000b500d57202 */ /* 0x000fe20000000f00 */
[----:B------:R-:W4:Y:S04]  /*a900*/  LDSM.16.MT88.4 R176, [R217+0xb800] ;  /* 0x00b80000d9b0783b */ /* 0x000f280000004200 */
[----:B------:R-:W-:Y:S01]  /*a910*/  HMMA.16816.F32 R16, R4, R18, R112 ;  /* 0x000000120410723c */ /* 0x000fe20000001870 */
[----:B------:R-:W-:Y:S01]  /*a920*/  FADD.FTZ R0, R220, R0 ;  /* 0x00000000dc007221 */ /* 0x000fe20000010000 */
[----:B------:R-:W-:-:S02]  /*a930*/  MOV R98, R169 ;  /* 0x000000a900627202 */ /* 0x000fc40000000f00 */
[----:B------:R-:W-:Y:S02]  /*a940*/  MOV R247, R154 ;  /* 0x0000009a00f77202 */ /* 0x000fe40000000f00 */
[----:B------:R-:W-:Y:S01]  /*a950*/  MOV R244, R165 ;  /* 0x000000a500f47202 */ /* 0x000fe20000000f00 */
[----:B------:R-:W-:Y:S02]  /*a960*/  FADD.FTZ R4, R186, R24 ;  /* 0x00000018ba047221 */ /* 0x000fe40000010000 */
[----:B------:R-:W-:Y:S01]  /*a970*/  IMAD.MOV.U32 R251, RZ, RZ, R155 ;  /* 0x000000fffffb7224 */ /* 0x000fe200078e009b */
[----:B------:R-:W-:Y:S01]  /*a980*/  MUFU.EX2 R22, R148 ;  /* 0x0000009400167308 */ /* 0x000fe20000000800 */
[----:B------:R-:W-:Y:S01]  /*a990*/  FADD.FTZ R4, R222, R4 ;  /* 0x00000004de047221 */ /* 0x000fe20000010000 */
[----:B------:R-:W-:Y:S01]  /*a9a0*/  MOV R112, R92 ;  /* 0x0000005c00707202 */ /* 0x000fe20000000f00 */
[----:B------:R-:W-:Y:S01]  /*a9b0*/  FADD.FTZ R6, R141, R3 ;  /* 0x000000038d067221 */ /* 0x000fe20000010000 */
[----:B------:R2:W5:Y:S01]  /*a9c0*/  LDL.LU R241, [R1+0x12c] ;  /* 0x00012c0001f17983 */ /* 0x0005620000300800 */
[----:B------:R-:W-:Y:S01]  /*a9d0*/  FADD.FTZ R4, R135, R4 ;  /* 0x0000000487047221 */ /* 0x000fe20000010000 */
[----:B------:R-:W-:Y:S01]  /*a9e0*/  MOV R113, R93 ;  /* 0x0000005d00717202 */ /* 0x000fe20000000f00 */
[----:B------:R-:W-:Y:S01]  /*a9f0*/  IMAD.MOV.U32 R91, RZ, RZ, R55 ;  /* 0x000000ffff5b7224 */ /* 0x000fe200078e0037 */
[----:B------:R-:W-:Y:S01]  /*aa00*/  MUFU.EX2 R21, R149 ;  /* 0x0000009500157308 */ /* 0x000fe20000000800 */
        /* <DEDUP_REMOVED lines=8> */
[----:B------:R-:W-:Y:S01]  /*aa90*/  FADD.FTZ R2, R91, R6 ;  /* 0x000000065b027221 */ /* 0x000fe20000010000 */
[----:B------:R2:W5:Y:S01]  /*aaa0*/  LDL.LU R240, [R1+0x128] ;  /* 0x0001280001f07983 */ /* 0x0005620000300800 */
[----:B------:R-:W-:Y:S01]  /*aab0*/  FADD.FTZ R0, R112, R5 ;  /* 0x0000000570007221 */ /* 0x000fe20000010000 */
[----:B------:R-:W-:Y:S01]  /*aac0*/  MOV R55, R99 ;  /* 0x0000006300377202 */ /* 0x000fe20000000f00 */
[----:B------:R-:W-:Y:S01]  /*aad0*/  IMAD.MOV.U32 R54, RZ, RZ, R98 ;  /* 0x000000ffff367224 */ /* 0x000fe200078e0062 */
[----:B------:R-:W1:Y:S01]  /*aae0*/  LDSM.16.MT88.4 R12, [R218+0xb800] ;  /* 0x00b80000da0c783b */ /* 0x000e620000004200 */
[----:B------:R-:W-:-:S02]  /*aaf0*/  FADD.FTZ R3, R113, R3 ;  /* 0x0000000371037221 */ /* 0x000fc40000010000 */
[----:B------:R-:W-:Y:S01]  /*ab00*/  FADD.FTZ R5, R114, R4 ;  /* 0x0000000472057221 */ /* 0x000fe20000010000 */
[----:B------:R-:W-:Y:S01]  /*ab10*/  MOV R94, R124 ;  /* 0x0000007c005e7202 */ /* 0x000fe20000000f00 */
[----:B------:R-:W-:Y:S01]  /*ab20*/  FADD.FTZ R4, R115, R2 ;  /* 0x0000000273047221 */ /* 0x000fe20000010000 */
[----:B------:R-:W-:Y:S01]  /*ab30*/  MOV R95, R198 ;  /* 0x000000c6005f7202 */ /* 0x000fe20000000f00 */
[----:B------:R-:W-:Y:S01]  /*ab40*/  FADD.FTZ R2, R23, R0 ;  /* 0x0000000017027221 */ /* 0x000fe20000010000 */
[----:B------:R-:W-:Y:S01]  /*ab50*/  MUFU.EX2 R9, R156 ;  /* 0x0000009c00097308 */ /* 0x000fe20000000800 */
[----:B------:R-:W-:Y:S02]  /*ab60*/  FADD.FTZ R0, R54, R3 ;  /* 0x0000000336007221 */ /* 0x000fe40000010000 */
[----:B------:R-:W-:Y:S01]  /*ab70*/  IMAD.MOV.U32 R93, RZ, RZ, R119 ;  /* 0x000000ffff5d7224 */ /* 0x000fe200078e0077 */
[----:B------:R-:W-:Y:S01]  /*ab80*/  MOV R99, R197 ;  /* 0x000000c500637202 */ /* 0x000fe20000000f00 */
[----:B------:R-:W-:Y:S01]  /*ab90*/  FADD.FTZ R5, R55, R5 ;  /* 0x0000000537057221 */ /* 0x000fe20000010000 */
[----:B------:R-:W-:Y:S01]  /*aba0*/  MOV R98, R196 ;  /* 0x000000c400627202 */ /* 0x000fe20000000f00 */
[----:B------:R-:W-:Y:S01]  /*abb0*/  IMAD.MOV.U32 R97, RZ, RZ, R199 ;  /* 0x000000ffff617224 */ /* 0x000fe200078e00c7 */
[----:B------:R-:W-:Y:S01]  /*abc0*/  MUFU.EX2 R20, R152 ;  /* 0x0000009800147308 */ /* 0x000fe20000000800 */
[----:B------:R-:W-:Y:S01]  /*abd0*/  FADD.FTZ R3, R92, R4 ;  /* 0x000000045c037221 */ /* 0x000fe20000010000 */
[----:B------:R2:W5:Y:S01]  /*abe0*/  LDL.LU R239, [R1+0x124] ;  /* 0x0001240001ef7983 */ /* 0x0005620000300800 */
[----:B------:R-:W-:Y:S01]  /*abf0*/  FADD.FTZ R0, R94, R0 ;  /* 0x000000005e007221 */ /* 0x000fe20000010000 */
[----:B------:R-:W-:Y:S01]  /*ac00*/  MOV R119, R175 ;  /* 0x000000af00777202 */ /* 0x000fe20000000f00 */
[----:B------:R-:W-:-:S02]  /*ac10*/  FADD.FTZ R2, R93, R2 ;  /* 0x000000025d027221 */ /* 0x000fc40000010000 */
[----:B------:R-:W-:Y:S01]  /*ac20*/  IMAD.MOV.U32 R118, RZ, RZ, R172 ;  /* 0x000000ffff767224 */ /* 0x000fe200078e00ac */
[----:B------:R-:W-:Y:S01]  /*ac30*/  MOV R124, R173 ;  /* 0x000000ad007c7202 */ /* 0x000fe20000000f00 */
[----:B------:R-:W-:Y:S01]  /*ac40*/  FADD.FTZ R4, R95, R5 ;  /* 0x000000055f047221 */ /* 0x000fe20000010000 */
[----:B------:R-:W-:Y:S01]  /*ac50*/  MUFU.EX2 R8, R157 ;  /* 0x0000009d00087308 */ /* 0x000fe20000000800 */
[----:B------:R-:W-:Y:S01]  /*ac60*/  FADD.FTZ R3, R97, R3 ;  /* 0x0000000361037221 */ /* 0x000fe20000010000 */
[----:B------:R2:W5:Y:S01]  /*ac70*/  LDL.LU R238, [R1+0x120] ;  /* 0x0001200001ee7983 */ /* 0x0005620000300800 */
[----:B------:R-:W-:Y:S02]  /*ac80*/  FADD.FTZ R0, R99, R0 ;  /* 0x0000000063007221 */ /* 0x000fe40000010000 */
[----:B------:R-:W-:Y:S01]  /*ac90*/  FADD.FTZ R2, R98, R2 ;  /* 0x0000000262027221 */ /* 0x000fe20000010000 */
[----:B------:R2:W5:Y:S01]  /*aca0*/  LDL.LU R237, [R1+0x11c] ;  /* 0x00011c0001ed7983 */ /* 0x0005620000300800 */
[----:B------:R-:W-:-:S02]  /*acb0*/  FADD.FTZ R4, R118, R4 ;  /* 0x0000000476047221 */ /* 0x000fc40000010000 */
[----:B------:R-:W-:Y:S01]  /*acc0*/  FADD.FTZ R3, R119, R3 ;  /* 0x0000000377037221 */ /* 0x000fe20000010000 */
[----:B------:R-:W-:Y:S01]  /*acd0*/  MUFU.EX2 R132, R132 ;  /* 0x0000008400847308 */ /* 0x000fe20000000800 */
[----:B------:R-:W-:Y:S01]  /*ace0*/  FADD.FTZ R0, R125, R0 ;  /* 0x000000007d007221 */ /* 0x000fe20000010000 */
[----:B------:R2:W5:Y:S01]  /*acf0*/  LDL.LU R236, [R1+0x118] ;  /* 0x0001180001ec7983 */ /* 0x0005620000300800 */
[----:B------:R-:W-:Y:S02]  /*ad00*/  FADD.FTZ R2, R124, R2 ;  /* 0x000000027c027221 */ /* 0x000fe40000010000 */
[----:B------:R-:W-:Y:S01]  /*ad10*/  FADD.FTZ R4, R126, R4 ;  /* 0x000000047e047221 */ /* 0x000fe20000010000 */
[----:B------:R2:W5:Y:S01]  /*ad20*/  LDL.LU R235, [R1+0x114] ;  /* 0x0001140001eb7983 */ /* 0x0005620000300800 */
[----:B------:R-:W-:Y:S02]  /*ad30*/  FADD.FTZ R3, R127, R3 ;  /* 0x000000037f037221 */ /* 0x000fe40000010000 */
[----:B------:R-:W-:Y:S01]  /*ad40*/  FADD.FTZ R0, R246, R0 ;  /* 0x00000000f6007221 */ /* 0x000fe20000010000 */
[----:B------:R-:W-:Y:S01]  /*ad50*/  MUFU.EX2 R123, R123 ;  /* 0x0000007b007b7308 */ /* 0x000fe20000000800 */
[----:B------:R-:W-:Y:S01]  /*ad60*/  FADD.FTZ R2, R213, R2 ;  /* 0x00000002d5027221 */ /* 0x000fe20000010000 */
[----:B------:R2:W5:Y:S01]  /*ad70*/  LDL.LU R233, [R1+0x110] ;  /* 0x0001100001e97983 */ /* 0x0005620000300800 */
[----:B------:R-:W-:-:S02]  /*ad80*/  FADD.FTZ R4, R247, R4 ;  /* 0x00000004f7047221 */ /* 0x000fc40000010000 */
[----:B------:R-:W-:Y:S01]  /*ad90*/  FADD.FTZ R3, R250, R3 ;  /* 0x00000003fa037221 */ /* 0x000fe20000010000 */
[----:B------:R2:W5:Y:S01]  /*ada0*/  LDL.LU R232, [R1+0x10c] ;  /* 0x00010c0001e87983 */ /* 0x0005620000300800 */
[----:B------:R-:W-:Y:S02]  /*adb0*/  FADD.FTZ R0, R244, R0 ;  /* 0x00000000f4007221 */ /* 0x000fe40000010000 */
        /* <DEDUP_REMOVED lines=37> */
[----:B------:R-:W-:Y:S01]  /*b010*/  FADD.FTZ R0, R74, R0 ;  /* 0x000000004a007221 */ /* 0x000fe20000010000 */
[----:B---3--:R-:W-:Y:S01]  /*b020*/  F2FP.PACK_AB R192, R122, R121 ;  /* 0x000000797ac0723e */ /* 0x008fe200000000ff */
[----:B------:R-:W-:Y:S01]  /*b030*/  FADD.FTZ R2, R75, R2 ;  /* 0x000000024b027221 */ /* 0x000fe20000010000 */
[----:B------:R2:W5:Y:S01]  /*b040*/  LDL.LU R221, [R1+0xe0] ;  /* 0x0000e00001dd7983 */ /* 0x0005620000300800 */
[----:B------:R-:W-:Y:S01]  /*b050*/  FADD.FTZ R4, R53, R4 ;  /* 0x0000000435047221 */ /* 0x000fe20000010000 */
[----:B------:R-:W-:Y:S01]  /*b060*/  F2FP.PACK_AB R193, R131, R130 ;  /* 0x0000008283c1723e */ /* 0x000fe200000000ff */
[----:B------:R-:W-:Y:S01]  /*b070*/  FADD.FTZ R3, R59, R3 ;  /* 0x000000033b037221 */ /* 0x000fe20000010000 */
[----:B------:R2:W5:Y:S01]  /*b080*/  LDL.LU R220, [R1+0xdc] ;  /* 0x0000dc0001dc7983 */ /* 0x0005620000300800 */
[----:B------:R-:W-:Y:S01]  /*b090*/  FADD.FTZ R0, R69, R0 ;  /* 0x0000000045007221 */ /* 0x000fe20000010000 */
[----:B-1----:R-:W-:Y:S01]  /*b0a0*/  F2FP.PACK_AB R194, R129, R123 ;  /* 0x0000007b81c2723e */ /* 0x002fe200000000ff */
[----:B------:R-:W-:Y:S01]  /*b0b0*/  FADD.FTZ R2, R116, R2 ;  /* 0x0000000274027221 */ /* 0x000fe20000010000 */
[----:B------:R2:W5:Y:S01]  /*b0c0*/  LDL.LU R135, [R1+0xd8] ;  /* 0x0000d80001877983 */ /* 0x0005620000300800 */
[----:B------:R-:W-:Y:S01]  /*b0d0*/  FADD.FTZ R4, R52, R4 ;  /* 0x0000000434047221 */ /* 0x000fe20000010000 */
[----:B------:R-:W-:Y:S01]  /*b0e0*/  F2FP.PACK_AB R195, R133, R132 ;  /* 0x0000008485c3723e */ /* 0x000fe200000000ff */
[----:B------:R-:W-:-:S02]  /*b0f0*/  FADD.FTZ R3, R68, R3 ;  /* 0x0000000344037221 */ /* 0x000fc40000010000 */
[----:B------:R-:W-:Y:S02]  /*b100*/  FADD.FTZ R0, R56, R0 ;  /* 0x0000000038007221 */ /* 0x000fe40000010000 */
[----:B------:R-:W-:Y:S02]  /*b110*/  FADD.FTZ R2, R117, R2 ;  /* 0x0000000275027221 */ /* 0x000fe40000010000 */
        /* <DEDUP_REMOVED lines=27> */
[----:B------:R-:W-:Y:S01]  /*b2d0*/  FADD.FTZ R2, R129, R2 ;  /* 0x0000000281027221 */ /* 0x000fe20000010000 */
[----:B------:R2:W-:Y:S02]  /*b2e0*/  STL [R1+0xa8], R4 ;  /* 0x0000a80401007387 */ /* 0x0005e40000100800 */
[C---:B----4-:R-:W-:Y:S02]  /*b2f0*/  HMMA.16816.F32 R168, R192.reuse, R176, R80 ;  /* 0x000000b0c0a8723c */ /* 0x050fe40000001850 */
[----:B------:R2:W-:Y:S04]  /*b300*/  STL [R1+0xac], R3 ;  /* 0x0000ac0301007387 */ /* 0x0005e80000100800 */
[----:B------:R2:W-:Y:S02]  /*b310*/  STL [R1+0xb4], R0 ;  /* 0x0000b40001007387 */ /* 0x0005e40000100800 */
[----:B------:R-:W-:Y:S02]  /*b320*/  HMMA.16816.F32 R180, R192, R178, R76 ;  /* 0x000000b2c0b4723c */ /* 0x000fe4000000184c */
[----:B------:R2:W-:Y:S06]  /*b330*/  STL [R1+0xb0], R2 ;  /* 0x0000b00201007387 */ /* 0x0005ec0000100800 */
        /* <DEDUP_REMOVED lines=11> */
[----:B--2---:R-:W2:Y:S04]  /*b3f0*/  LDL.64 R250, [R1+0xc0] ;  /* 0x0000c00001fa7983 */ /* 0x004ea80000100a00 */
[----:B------:R-:W3:Y:S01]  /*b400*/  LDL.64 R244, [R1+0x98] ;  /* 0x0000980001f47983 */ /* 0x000ee20000100a00 */
[----:B------:R-:W-:Y:S01]  /*b410*/  UIADD3 UR9, UR7, -0x2, URZ ;  /* 0xfffffffe07097890 */ /* 0x000fe2000fffe03f */
[----:B------:R-:W-:Y:S01]  /*b420*/  IMAD.U32 R4, RZ, RZ, UR12 ;  /* 0x0000000cff047e24 */ /* 0x000fe2000f8e00ff */
[----:B------:R-:W-:-:S04]  /*b430*/  DEPBAR.LE SB0, 0x0 ;  /* 0x000080000000791a */ /* 0x000fc80000000000 */
[----:B------:R-:W-:Y:S01]  /*b440*/  USHF.R.S32.HI UR10, URZ, 0x1f, UR9 ;  /* 0x0000001f3f0a7899 */ /* 0x000fe20008011409 */
[----:B------:R-:W-:Y:S01]  /*b450*/  IMAD.U32 R2, RZ, RZ, UR9 ;  /* 0x00000009ff027e24 */ /* 0x000fe2000f8e00ff */
[----:B------:R-:W-:Y:S01]  /*b460*/  UIMAD UR5, UR28, UR9, URZ ;  /* 0x000000091c0572a4 */ /* 0x000fe2000f8e023f */
[----:B------:R-:W-:Y:S01]  /*b470*/  IMAD.U32 R5, RZ, RZ, UR12 ;  /* 0x0000000cff057e24 */ /* 0x000fe2000f8e00ff */
[----:B-----5:R-:W-:Y:S01]  /*b480*/  STL [R1+0xe4], R73 ;  /* 0x0000e44901007387 */ /* 0x020fe20000100800 */
[----:B------:R-:W-:Y:S01]  /*b490*/  IMAD.U32 R6, RZ, RZ, UR12 ;  /* 0x0000000cff067e24 */ /* 0x000fe2000f8e00ff */
[----:B------:R-:W-:Y:S01]  /*b4a0*/  UIMAD UR5, UR10, UR29, UR5 ;  /* 0x0000001d0a0572a4 */ /* 0x000fe2000f8e0205 */
[----:B------:R-:W-:Y:S01]  /*b4b0*/  IMAD.U32 R7, RZ, RZ, UR12 ;  /* 0x0000000cff077e24 */ /* 0x000fe2000f8e00ff */
[----:B------:R-:W-:Y:S01]  /*b4c0*/  STL [R1+0xe0], R72 ;  /* 0x0000e04801007387 */ /* 0x000fe20000100800 */
[----:B------:R-:W-:Y:S01]  /*b4d0*/  IMAD.U32 R17, RZ, RZ, UR12 ;  /* 0x0000000cff117e24 */ /* 0x000fe2000f8e00ff */
[----:B------:R-:W-:-:S02]  /*b4e0*/  LOP3.LUT R234, R234, 0xffffbfff, RZ, 0xc0, !PT ;  /* 0xffffbfffeaea7812 */ /* 0x000fc400078ec0ff */
[----:B------:R-:W-:Y:S04]  /*b4f0*/  STL [R1+0xdc], R71 ;  /* 0x0000dc4701007387 */ /* 0x000fe80000100800 */
[----:B------:R-:W-:Y:S04]  /*b500*/  STL [R1+0xd8], R70 ;  /* 0x0000d84601007387 */ /* 0x000fe80000100800 */
[----:B------:R-:W-:Y:S01]  /*b510*/  BAR.SYNC.DEFER_BLOCKING 0x0 ;  /* 0x0000000000007b1d */ /* 0x000fe20000010000 */
[----:B--2---:R-:W-:Y:S01]  /*b520*/  ISETP.GE.AND P4, PT, R250, c[0x0][0x220], PT ;  /* 0x00008800fa007a0c */ /* 0x004fe20003f86270 */
[----:B---3--:R-:W-:-:S05]  /*b530*/  IMAD.WIDE.U32 R2, R2, UR29, R244 ;  /* 0x0000001d02027c25 */ /* 0x008fca000f8e00f4 */
[----:B------:R-:W-:-:S07]  /*b540*/  IADD3 R3, R3, UR5, RZ ;  /* 0x0000000503037c10 */ /* 0x000fce000fffe0ff */
[----:B------:R-:W-:Y:S01]  /*b550*/  @!P4 IMAD.MOV.U32 R9, RZ, RZ, c[0x0][0x1a4] ;  /* 0x00006900ff09c624 */ /* 0x000fe200078e00ff */
[-C--:B------:R-:W-:Y:S01]  /*b560*/  @!P4 LEA R4, P1, R4, R2.reuse, 0x5 ;  /* 0x000000020404c211 */ /* 0x080fe200078228ff */
[----:B------:R-:W-:Y:S01]  /*b570*/  @!P4 IMAD.MOV.U32 R16, RZ, RZ, c[0x0][0x1a4] ;  /* 0x00006900ff10c624 */ /* 0x000fe200078e00ff */
[----:B------:R-:W-:Y:S01]  /*b580*/  @!P4 IADD3 R0, P2, R2, UR31, RZ ;  /* 0x0000001f0200cc10 */ /* 0x000fe2000ff5e0ff */
[--C-:B------:R-:W-:Y:S01]  /*b590*/  @!P4 IMAD.MOV.U32 R12, RZ, RZ, R2.reuse ;  /* 0x000000ffff0cc224 */ /* 0x100fe200078e0002 */
[----:B------:R-:W-:Y:S01]  /*b5a0*/  @!P4 LEA R5, P0, R5, R2, 0x6 ;  /* 0x000000020505c211 */ /* 0x000fe200078030ff */
[----:B------:R-:W-:Y:S01]  /*b5b0*/  @!P4 IMAD.MOV.U32 R13, RZ, RZ, R3 ;  /* 0x000000ffff0dc224 */ /* 0x000fe200078e0003 */
[-C--:B------:R-:W-:Y:S01]  /*b5c0*/  @!P4 LEA.HI.X R9, R6, R3.reuse, R9, 0x5, P1 ;  /* 0x000000030609c211 */ /* 0x080fe200008f2c09 */
[--C-:B------:R-:W-:Y:S01]  /*b5d0*/  @!P4 IMAD.MOV.U32 R6, RZ, RZ, R2.reuse ;  /* 0x000000ffff06c224 */ /* 0x100fe200078e0002 */
[----:B------:R-:W-:Y:S01]  /*b5e0*/  @!P4 IADD3.X R8, R3, UR30, RZ, P2, !PT ;  /* 0x0000001e0308cc10 */ /* 0x000fe200097fe4ff */
[----:B------:R-:W-:Y:S01]  /*b5f0*/  @!P4 IMAD.MOV.U32 R14, RZ, RZ, R2 ;  /* 0x000000ffff0ec224 */ /* 0x000fe200078e0002 */
[----:B------:R-:W-:Y:S01]  /*b600*/  @!P4 LEA R22, P1, R0, c[0x0][0x170], 0x1 ;  /* 0x00005c000016ca11 */ /* 0x000fe200078208ff */
[--C-:B------:R-:W-:Y:S01]  /*b610*/  @!P4 IMAD.MOV.U32 R15, RZ, RZ, R3.reuse ;  /* 0x000000ffff0fc224 */ /* 0x100fe200078e0003 */
[----:B------:R-:W-:Y:S01]  /*b620*/  @!P4 LEA.HI.X R16, R7, R3, R16, 0x6, P0 ;  /* 0x000000030710c211 */ /* 0x000fe200000f3410 */
[----:B------:R-:W-:Y:S01]  /*b630*/  @!P4 IMAD.MOV.U32 R7, RZ, RZ, R3 ;  /* 0x000000ffff07c224 */ /* 0x000fe200078e0003 */
[----:B------:R-:W-:Y:S01]  /*b640*/  @!P4 LEA R20, P0, R4, c[0x0][0x170], 0x1 ;  /* 0x00005c000414ca11 */ /* 0x000fe200078008ff */
[----:B------:R-:W-:Y:S01]  /*b650*/  @P4 STS.128 [R243+0x8000], RZ ;  /* 0x008000fff3004388 */ /* 0x000fe20000000c00 */
[----:B------:R-:W-:Y:S01]  /*b660*/  @!P4 LEA.HI.X R23, R0, c[0x0][0x174], R8, 0x1, P1 ;  /* 0x00005d000017ca11 */ /* 0x000fe200008f0c08 */
[----:B------:R-:W-:Y:S01]  /*b670*/  IMAD.U32 R0, RZ, RZ, UR12 ;  /* 0x0000000cff007e24 */ /* 0x000fe2000f8e00ff */
[----:B------:R-:W-:Y:S01]  /*b680*/  @!P4 LEA.HI.X R21, R4, c[0x0][0x174], R9, 0x1, P0 ;  /* 0x00005d000415ca11 */ /* 0x000fe200000f0c09 */
[----:B------:R-:W-:Y:S01]  /*b690*/  IMAD.U32 R8, RZ, RZ, UR12 ;  /* 0x0000000cff087e24 */ /* 0x000fe2000f8e00ff */
[----:B------:R-:W-:Y:S01]  /*b6a0*/  @!P4 LEA R10, P3, R2, c[0x0][0x170], 0x1 ;  /* 0x00005c00020aca11 */ /* 0x000fe200078608ff */
[----:B------:R-:W-:Y:S01]  /*b6b0*/  IMAD.U32 R4, RZ, RZ, UR12 ;  /* 0x0000000cff047e24 */ /* 0x000fe2000f8e00ff */
[----:B------:R-:W-:Y:S01]  /*b6c0*/  @!P4 LEA R18, P0, R5, c[0x0][0x170], 0x1 ;  /* 0x00005c000512ca11 */ /* 0x000fe200078008ff */
[----:B------:R-:W-:Y:S01]  /*b6d0*/  @!P4 IMAD.WIDE.U32 R6, R0, 0x50, R6 ;  /* 0x000000500006c825 */ /* 0x000fe200078e0006 */
[----:B------:R-:W-:-:S02]  /*b6e0*/  @!P4 LEA.HI.X R11, R2, c[0x0][0x174], R3, 0x1, P3 ;  /* 0x00005d00020bca11 */ /* 0x000fc400018f0c03 */
[----:B------:R-:W-:Y:S01]  /*b6f0*/  @!P4 LEA.HI.X R19, R5, c[0x0][0x174], R16, 0x1, P0 ;  /* 0x00005d000513ca11 */ /* 0x000fe200000f0c10 */
[----:B------:R-:W-:Y:S01]  /*b700*/  @!P4 IMAD.MOV.U32 R0, RZ, RZ, c[0x0][0x1a4] ;  /* 0x00006900ff00c624 */ /* 0x000fe200078e00ff */
[----:B------:R-:W-:Y:S01]  /*b710*/  @P4 LOP3.LUT R234, R234, 0x4000, RZ, 0xfc, !PT ;  /* 0x00004000eaea4812 */ /* 0x000fe200078efcff */
[----:B------:R-:W-:Y:S01]  /*b720*/  @!P4 IMAD.WIDE.U32 R8, R8, 0x30, R2 ;  /* 0x000000300808c825 */ /* 0x000fe200078e0002 */
[----:B------:R-:W-:Y:S01]  /*b730*/  @!PT LDS RZ, [RZ] ;  /* 0x00000000fffff984 */ /* 0x000fe20000000800 */
[----:B------:R-:W-:Y:S01]  /*b740*/  @!PT LDS RZ, [RZ] ;  /* 0x00000000fffff984 */ /* 0x000fe20000000800 */
[----:B------:R-:W-:Y:S01]  /*b750*/  @!PT LDS RZ, [RZ] ;  /* 0x00000000fffff984 */ /* 0x000fe20000000800 */
[----:B------:R1:W-:Y:S03]  /*b760*/  @!P4 LDGSTS.E.BYPASS.LTC128B.128 [R243+0x8000], [R10.64] ;  /* 0x080000000af3cfae */ /* 0x0003e6000b901d72 */
[----:B------:R-:W-:Y:S01]  /*b770*/  @!P4 IMAD.WIDE.U32 R4, R4, 0x60, R12 ;  /* 0x000000600404c825 */ /* 0x000fe200078e000c */
[----:B------:R-:W-:Y:S01]  /*b780*/  @!P4 LEA R16, P3, R8, c[0x0][0x170], 0x1 ;  /* 0x00005c000810ca11 */ /* 0x000fe200078608ff */
[----:B------:R-:W-:Y:S02]  /*b790*/  @P4 STS.128 [R243+0x8800], RZ ;  /* 0x008800fff3004388 */ /* 0x000fe40000000c00 */
[----:B------:R-:W-:-:S02]  /*b7a0*/  @!P4 IMAD.WIDE.U32 R2, R17, 0x70, R14 ;  /* 0x000000701102c825 */ /* 0x000fc400078e000e */
[----:B------:R-:W-:Y:S01]  /*b7b0*/  @!PT LDS RZ, [RZ] ;  /* 0x00000000fffff984 */ /* 0x000fe20000000800 */
[----:B------:R-:W-:Y:S01]  /*b7c0*/  @!PT LDS RZ, [RZ] ;  /* 0x00000000fffff984 */ /* 0x000fe20000000800 */
[----:B------:R-:W-:Y:S01]  /*b7d0*/  @!PT LDS RZ, [RZ] ;  /* 0x00000000fffff984 */ /* 0x000fe20000000800 */
[----:B------:R2:W-:Y:S02]  /*b7e0*/  @!P4 LDGSTS.E.BYPASS.LTC128B.128 [R243+0x8800], [R22.64] ;  /* 0x0880000016f3cfae */ /* 0x0005e4000b901d72 */
[----:B------:R-:W-:Y:S02]  /*b7f0*/  @!P4 IMAD.MOV.U32 R12, RZ, RZ, c[0x0][0x1a4] ;  /* 0x00006900ff0cc624 */ /* 0x000fe400078e00ff */
[----:B------:R-:W-:Y:S01]  /*b800*/  @!P4 IMAD.MOV.U32 R14, RZ, RZ, c[0x0][0x1a4] ;  /* 0x00006900ff0ec624 */ /* 0x000fe200078e00ff */
[----:B------:R-:W-:Y:S01]  /*b810*/  @P4 STS.128 [R243+0x9000], RZ ;  /* 0x009000fff3004388 */ /* 0x000fe20000000c00 */
[----:B------:R-:W-:Y:S02]  /*b820*/  @!P4 IMAD R0, R0, 0x30, RZ ;  /* 0x000000300000c824 */ /* 0x000fe400078e02ff */
[----:B------:R-:W-:Y:S01]  /*b830*/  @!P4 IMAD.MOV.U32 R13, RZ, RZ, c[0x0][0x1a4] ;  /* 0x00006900ff0dc624 */ /* 0x000fe200078e00ff */
[----:B------:R-:W-:Y:S01]  /*b840*/  @!PT LDS RZ, [RZ] ;  /* 0x00000000fffff984 */ /* 0x000fe20000000800 */
[----:B------:R-:W-:Y:S01]  /*b850*/  @!PT LDS RZ, [RZ] ;  /* 0x00000000fffff984 */ /* 0x000fe20000000800 */
[----:B------:R-:W-:Y:S01]  /*b860*/  @!PT LDS RZ, [RZ] ;  /* 0x00000000fffff984 */ /* 0x000fe20000000800 */
[----:B------:R2:W-:Y:S01]  /*b870*/  @!P4 LDGSTS.E.BYPASS.LTC128B.128 [R243+0x9000], [R20.64] ;  /* 0x0900000014f3cfae */ /* 0x0005e2000b901d72 */
[----:B------:R-:W-:-:S02]  /*b880*/  @!P4 IMAD R12, R12, 0x50, RZ ;  /* 0x000000500c0cc824 */ /* 0x000fc400078e02ff */
[----:B------:R-:W-:Y:S01]  /*b890*/  @!P4 IMAD R14, R14, 0x70, RZ ;  /* 0x000000700e0ec824 */ /* 0x000fe200078e02ff */
[----:B------:R-:W-:Y:S01]  /*b8a0*/  @P4 STS.128 [R243+0x9800], RZ ;  /* 0x009800fff3004388 */ /* 0x000fe20000000c00 */
[----:B------:R-:W-:Y:S02]  /*b8b0*/  @!P4 IMAD.IADD R0, R0, 0x1, R9 ;  /* 0x000000010000c824 */ /* 0x000fe400078e0209 */
[----:B------:R-:W-:Y:S02]  /*b8c0*/  @!P4 IMAD R13, R13, 0x60, RZ ;  /* 0x000000600d0dc824 */ /* 0x000fe400078e02ff */
[----:B------:R-:W-:Y:S01]  /*b8d0*/  @!P4 IMAD.IADD R7, R12, 0x1, R7 ;  /* 0x000000010c07c824 */ /* 0x000fe200078e0207 */
[----:B------:R-:W-:Y:S01]  /*b8e0*/  @!P4 LEA.HI.X R17, R8, c[0x0][0x174], R0, 0x1, P3 ;  /* 0x00005d000811ca11 */ /* 0x000fe200018f0c00 */
[----:B------:R-:W-:Y:S01]  /*b8f0*/  @!P4 IMAD.IADD R3, R14, 0x1, R3 ;  /* 0x000000010e03c824 */ /* 0x000fe200078e0203 */
[----:B------:R-:W-:Y:S01]  /*b900*/  @!P4 LEA R14, P2, R6, c[0x0][0x170], 0x1 ;  /* 0x00005c00060eca11 */ /* 0x000fe200078408ff */
[----:B------:R-:W-:Y:S01]  /*b910*/  @!P4 IMAD.IADD R5, R13, 0x1, R5 ;  /* 0x000000010d05c824 */ /* 0x000fe200078e0205 */
[----:B------:R-:W-:Y:S01]  /*b920*/  @!P4 LEA R12, P1, R4, c[0x0][0x170], 0x1 ;  /* 0x00005c00040cca11 */ /* 0x000fe200078208ff */
[----:B------:R-:W-:Y:S01]  /*b930*/  @!PT LDS RZ, [RZ] ;  /* 0x00000000fffff984 */ /* 0x000fe20000000800 */
[----:B------:R-:W-:Y:S01]  /*b940*/  @!PT LDS RZ, [RZ] ;  /* 0x00000000fffff984 */ /* 0x000fe20000000800 */
[----:B------:R-:W-:Y:S01]  /*b950*/  @!PT LDS RZ, [RZ] ;  /* 0x00000000fffff984 */ /* 0x000fe20000000800 */
[----:B------:R3:W-:Y:S01]  /*b960*/  @!P4 LDGSTS.E.BYPASS.LTC128B.128 [R243+0x9800], [R16.64] ;  /* 0x0980000010f3cfae */ /* 0x0007e2000b901d72 */
[----:B-1----:R-:W-:-:S02]  /*b970*/  @!P4 LEA R10, P0, R2, c[0x0][0x170], 0x1 ;  /* 0x00005c00020aca11 */ /* 0x002fc400078008ff */
[----:B------:R-:W-:Y:S01]  /*b980*/  @!P4 LEA.HI.X R15, R6, c[0x0][0x174], R7, 0x1, P2 ;  /* 0x00005d00060fca11 */ /* 0x000fe200010f0c07 */
[----:B------:R-:W-:Y:S01]  /*b990*/  @P4 STS.128 [R243+0xa000], RZ ;  /* 0x00a000fff3004388 */ /* 0x000fe20000000c00 */
[----:B------:R-:W-:Y:S02]  /*b9a0*/  @!P4 LEA.HI.X R13, R4, c[0x0][0x174], R5, 0x1, P1 ;  /* 0x00005d00040dca11 */ /* 0x000fe400008f0c05 */
[----:B------:R-:W-:Y:S01]  /*b9b0*/  @!P4 LEA.HI.X R11, R2, c[0x0][0x174], R3, 0x1, P0 ;  /* 0x00005d00020bca11 */ /* 0x000fe200000f0c03 */
        /* <DEDUP_REMOVED lines=19> */
[----:B---3--:R-:W-:Y:S04]  /*baf0*/  LDSM.16.M88.4 R16, [R222] ;  /* 0x00000000de10783b */ /* 0x008fe80000000200 */
[----:B------:R-:W3:Y:S04]  /*bb00*/  LDSM.16.M88.4 R88, [R135+0x5000] ;  /* 0x005000008758783b */ /* 0x000ee80000000200 */
[----:B------:R-:W2:Y:S04]  /*bb10*/  LDSM.16.M88.4 R32, [R135+0x4800] ;  /* 0x004800008720783b */ /* 0x000ea80000000200 */
[----:B------:R-:W-:Y:S04]  /*bb20*/  LDSM.16.M88.4 R52, [R221+0x5000] ;  /* 0x00500000dd34783b */ /* 0x000fe80000000200 */
[----:B-1----:R-:W1:Y:S04]  /*bb30*/  LDSM.16.M88.4 R12, [R222+0x2000] ;  /* 0x00200000de0c783b */ /* 0x002e680000000200 */
[----:B------:R-:W-:Y:S04]  /*bb40*/  LDSM.16.M88.4 R84, [R135+0x5800] ;  /* 0x005800008754783b */ /* 0x000fe80000000200 */
[----:B----4-:R-:W4:Y:S04]  /*bb50*/  LDSM.16.M88.4 R8, [R225] ;  /* 0x00000000e108783b */ /* 0x010f280000000200 */
[----:B------:R-:W4:Y:S04]  /*bb60*/  LDSM.16.M88.4 R40, [R135+0x4000] ;  /* 0x004000008728783b */ /* 0x000f280000000200 */
[----:B------:R-:W-:Y:S04]  /*bb70*/  LDSM.16.M88.4 R4, [R225+0x2000] ;  /* 0x00200000e104783b */ /* 0x000fe80000000200 */
[----:B------:R-:W4:Y:S04]  /*bb80*/  LDSM.16.M88.4 R56, [R221+0x4800] ;  /* 0x00480000dd38783b */ /* 0x000f280000000200 */
[----:B------:R-:W4:Y:S01]  /*bb90*/  LDSM.16.M88.4 R48, [R221+0x5800] ;  /* 0x00580000dd30783b */ /* 0x000f220000000200 */
[C---:B---3--:R-:W-:Y:S03]  /*bba0*/  HMMA.16816.F32 R204, R16.reuse, R88, RZ ;  /* 0x0000005810cc723c */ /* 0x048fe600000018ff */
[----:B------:R-:W3:Y:S04]  /*bbb0*/  LDSM.16.M88.4 R24, [R221+0x4000] ;  /* 0x00400000dd18783b */ /* 0x000ee80000000200 */
[----:B------:R-:W3:Y:S01]  /*bbc0*/  LDSM.16.M88.4 R60, [R135+0x7800] ;  /* 0x00780000873c783b */ /* 0x000ee20000000200 */
[-C--:B--2---:R-:W-:Y:S03]  /*bbd0*/  HMMA.16816.F32 R212, R16, R32.reuse, RZ ;  /* 0x0000002010d4723c */ /* 0x084fe600000018ff */
[----:B------:R-:W2:Y:S04]  /*bbe0*/  LDSM.16.M88.4 R80, [R135+0x6000] ;  /* 0x006000008750783b */ /* 0x000ea80000000200 */
[----:B------:R-:W2:Y:S01]  /*bbf0*/  LDSM.16.M88.4 R76, [R135+0x6800] ;  /* 0x00680000874c783b */ /* 0x000ea20000000200 */
[----:B-1----:R-:W-:Y:S03]  /*bc00*/  HMMA.16816.F32 R208, R12, R32, RZ ;  /* 0x000000200cd0723c */ /* 0x002fe600000018ff */
[----:B------:R-:W1:Y:S04]  /*bc10*/  LDSM.16.M88.4 R64, [R135+0x7000] ;  /* 0x007000008740783b */ /* 0x000e680000000200 */
[----:B------:R-:W1:Y:S01]  /*bc20*/  LDSM.16.M88.4 R44, [R221+0x6000] ;  /* 0x00600000dd2c783b */ /* 0x000e620000000200 */
[----:B----4-:R-:W-:Y:S03]  /*bc30*/  HMMA.16816.F32 R68, R8, R52, R204 ;  /* 0x000000340844723c */ /* 0x010fe600000018cc */
[----:B------:R-:W4:Y:S04]  /*bc40*/  LDSM.16.M88.4 R36, [R221+0x6800] ;  /* 0x00680000dd24783b */ /* 0x000f280000000200 */
[----:B------:R-:W0:Y:S01]  /*bc50*/  LDGDEPBAR ;  /* 0x00000000000079af */ /* 0x000e220000000000 */
[C---:B------:R-:W-:Y:S08]  /*bc60*/  HMMA.16816.F32 R128, R16.reuse, R84, RZ ;  /* 0x000000541080723c */ /* 0x040ff000000018ff */
[-C--:B------:R-:W-:Y:S08]  /*bc70*/  HMMA.16816.F32 R28, R16, R40.reuse, RZ ;  /* 0x00000028101c723c */ /* 0x080ff000000018ff */
[----:B------:R-:W-:Y:S01]  /*bc80*/  HMMA.16816.F32 R20, R12, R40, RZ ;  /* 0x000000280c14723c */ /* 0x000fe200000018ff */
[----:B------:R-:W-:-:S02]  /*bc90*/  IMAD.MOV.U32 R133, RZ, RZ, R69 ;  /* 0x000000ffff857224 */ /* 0x000fc400078e0045 */
[----:B------:R-:W-:Y:S02]  /*bca0*/  IMAD.MOV.U32 R132, RZ, RZ, R71 ;  /* 0x000000ffff847224 */ /* 0x000fe400078e0047 */
[----:B------:R-:W-:-:S03]  /*bcb0*/  IMAD.MOV.U32 R75, RZ, RZ, R70 ;  /* 0x000000ffff4b7224 */ /* 0x000fc600078e0046 */
[-C--:B------:R-:W-:Y:S08]  /*bcc0*/  HMMA.16816.F32 R212, R8, R56.reuse, R212 ;  /* 0x0000003808d4723c */ /* 0x080ff000000018d4 */
[----:B------:R-:W-:Y:S07]  /*bcd0*/  HMMA.16816.F32 R208, R4, R56, R208 ;  /* 0x0000003804d0723c */ /* 0x000fee00000018d0 */
[----:B------:R-:W-:Y:S01]  /*bce0*/  IMAD.MOV.U32 R57, RZ, RZ, R68 ;  /* 0x000000ffff397224 */ /* 0x000fe200078e0044 */
[----:B------:R-:W-:Y:S08]  /*bcf0*/  HMMA.16816.F32 R124, R12, R84, RZ ;  /* 0x000000540c7c723c */ /* 0x000ff000000018ff */
[C---:B------:R-:W-:Y:S08]  /*bd00*/  HMMA.16816.F32 R68, R8.reuse, R48, R128 ;  /* 0x000000300844723c */ /* 0x040ff00000001880 */
[-C--:B---3--:R-:W-:Y:S01]  /*bd10*/  HMMA.16816.F32 R248, R8, R24.reuse, R28 ;  /* 0x0000001808f8723c */ /* 0x088fe2000000181c */
[----:B------:R-:W3:Y:S07]  /*bd20*/  LDSM.16.M88.4 R28, [R221+0x7000] ;  /* 0x00700000dd1c783b */ /* 0x000eee0000000200 */
[----:B------:R-:W-:Y:S01]  /*bd30*/  HMMA.16816.F32 R244, R4, R24, R20 ;  /* 0x0000001804f4723c */ /* 0x000fe20000001814 */
[----:B------:R-:W1:Y:S07]  /*bd40*/  LDSM.16.M88.4 R20, [R221+0x7800] ;  /* 0x00780000dd14783b */ /* 0x000e6e0000000200 */
[----:B------:R-:W-:Y:S01]  /*bd50*/  HMMA.16816.F32 R96, R16, R60, RZ ;  /* 0x0000003c1060723c */ /* 0x000fe200000018ff */
[----:B------:R-:W-:-:S02]  /*bd60*/  IMAD.MOV.U32 R33, RZ, RZ, R69 ;  /* 0x000000ffff217224 */ /* 0x000fc400078e0045 */
[----:B------:R-:W-:Y:S02]  /*bd70*/  IMAD.MOV.U32 R32, RZ, RZ, R70 ;  /* 0x000000ffff207224 */ /* 0x000fe400078e0046 */
[----:B------:R-:W-:-:S03]  /*bd80*/  IMAD.MOV.U32 R25, RZ, RZ, R68 ;  /* 0x000000ffff197224 */ /* 0x000fc600078e0044 */
[----:B------:R-:W-:Y:S07]  /*bd90*/  HMMA.16816.F32 R92, R12, R60, RZ ;  /* 0x0000003c0c5c723c */ /* 0x000fee00000018ff */
[----:B------:R-:W-:Y:S01]  /*bda0*/  IMAD.MOV.U32 R61, RZ, RZ, R71 ;  /* 0x000000ffff3d7224 */ /* 0x000fe200078e0047 */
[----:B--2---:R-:W-:Y:S08]  /*bdb0*/  HMMA.16816.F32 R120, R16, R80, RZ ;  /* 0x000000501078723c */ /* 0x004ff000000018ff */
[----:B------:R-:W-:Y:S08]  /*bdc0*/  HMMA.16816.F32 R68, R4, R48, R124 ;  /* 0x000000300444723c */ /* 0x000ff0000000187c */
[----:B------:R-:W-:Y:S08]  /*bdd0*/  HMMA.16816.F32 R116, R12, R80, RZ ;  /* 0x000000500c74723c */ /* 0x000ff000000018ff */
[-C--:B------:R-:W-:Y:S08]  /*bde0*/  HMMA.16816.F32 R112, R16, R76.reuse, RZ ;  /* 0x0000004c1070723c */ /* 0x080ff000000018ff */
[----:B------:R-:W-:Y:S01]  /*bdf0*/  HMMA.16816.F32 R108, R12, R76, RZ ;  /* 0x0000004c0c6c723c */ /* 0x000fe200000018ff */
[----:B------:R-:W-:-:S02]  /*be00*/  IMAD.MOV.U32 R125, RZ, RZ, R70 ;  /* 0x000000ffff7d7224 */ /* 0x000fc400078e0046 */
[----:B------:R-:W-:Y:S02]  /*be10*/  IMAD.MOV.U32 R124, RZ, RZ, R69 ;  /* 0x000000ffff7c7224 */ /* 0x000fe400078e0045 */
[----:B------:R-:W-:-:S03]  /*be20*/  IMAD.MOV.U32 R85, RZ, RZ, R68 ;  /* 0x000000ffff557224 */ /* 0x000fc600078e0044 */
[-C--:B-1----:R-:W-:Y:S08]  /*be30*/  HMMA.16816.F32 R104, R16, R64.reuse, RZ ;  /* 0x000000401068723c */ /* 0x082ff000000018ff */
[C---:B------:R-:W-:Y:S08]  /*be40*/  HMMA.16816.F32 R100, R12.reuse, R64, RZ ;  /* 0x000000400c64723c */ /* 0x040ff000000018ff */
[----:B------:R-:W-:Y:S07]  /*be50*/  HMMA.16816.F32 R200, R12, R88, RZ ;  /* 0x000000580cc8723c */ /* 0x000fee00000018ff */
[----:B------:R-:W-:Y:S01]  /*be60*/  IMAD.MOV.U32 R88, RZ, RZ, R71 ;  /* 0x000000ffff587224 */ /* 0x000fe200078e0047 */
[-C--:B------:R-:W-:Y:S08]  /*be70*/  HMMA.16816.F32 R116, R4, R44.reuse, R116 ;  /* 0x0000002c0474723c */ /* 0x080ff00000001874 */
[C---:B------:R-:W-:Y:S07]  /*be80*/  HMMA.16816.F32 R68, R8.reuse, R44, R120 ;  /* 0x0000002c0844723c */ /* 0x040fee0000001878 */
[----:B------:R-:W-:Y:S01]  /*be90*/  IMAD.MOV.U32 R45, RZ, RZ, R133 ;  /* 0x000000ffff2d7224 */ /* 0x000fe200078e0085 */
[-C--:B----4-:R-:W-:Y:S08]  /*bea0*/  HMMA.16816.F32 R112, R8, R36.reuse, R112 ;  /* 0x000000240870723c */ /* 0x090ff00000001870 */
[----:B------:R-:W-:Y:S01]  /*beb0*/  HMMA.16816.F32 R108, R4, R36, R108 ;  /* 0x00000024046c723c */ /* 0x000fe2000000186c */
[----:B------:R-:W-:-:S02]  /*bec0*/  IMAD.MOV.U32 R73, RZ, RZ, R116 ;  /* 0x000000ffff497224 */ /* 0x000fc400078e0074 */
[----:B------:R-:W-:-:S05]  /*bed0*/  IMAD.MOV.U32 R72, RZ, RZ, R117 ;  /* 0x000000ffff487224 */ /* 0x000fca00078e0075 */
[-C--:B---3--:R-:W-:Y:S01]  /*bee0*/  HMMA.16816.F32 R104, R8, R28.reuse, R104 ;  /* 0x0000001c0868723c */ /* 0x088fe20000001868 */
        /* <DEDUP_REMOVED lines=9> */
[-C--:B------:R-:W-:Y:S01]  /*bf80*/  HMMA.16816.F32 R96, R8, R20.reuse, R96 ;  /* 0x000000140860723c */ /* 0x080fe20000001860 */
        /* <DEDUP_REMOVED lines=10> */
[----:B------:R-:W-:Y:S02]  /*c030*/  IMAD.MOV.U32 R24, RZ, RZ, R105 ;  /* 0x000000ffff187224 */ /* 0x000fe400078e0069 */
[----:B------:R-:W-:Y:S02]  /*c040*/  IMAD.MOV.U32 R37, RZ, RZ, R106 ;  /* 0x000000ffff257224 */ /* 0x000fe400078e006a */
[----:B------:R-:W-:-:S02]  /*c050*/  IMAD.MOV.U32 R36, RZ, RZ, R107 ;  /* 0x000000ffff247224 */ /* 0x000fc400078e006b */
        /* <DEDUP_REMOVED lines=16> */
[----:B------:R-:W-:Y:S01]  /*c160*/  HMMA.16816.F32 R104, R12, R86, RZ ;  /* 0x000000560c68723c */ /* 0x000fe200000018ff */
[----:B------:R-:W-:Y:S02]  /*c170*/  IMAD.MOV.U32 R29, RZ, RZ, R124 ;  /* 0x000000ffff1d7224 */ /* 0x000fe400078e007c */
[----:B------:R-:W-:-:S05]  /*c180*/  IMAD.MOV.U32 R20, RZ, RZ, R132 ;  /* 0x000000ffff147224 */ /* 0x000fca00078e0084 */
[C---:B------:R-:W-:Y:S08]  /*c190*/  HMMA.16816.F32 R100, R12.reuse, R82, RZ ;  /* 0x000000520c64723c */ /* 0x040ff000000018ff */
[C---:B------:R-:W-:Y:S08]  /*c1a0*/  HMMA.16816.F32 R96, R12.reuse, R78, RZ ;  /* 0x0000004e0c60723c */ /* 0x040ff000000018ff */
[C---:B------:R-:W-:Y:S08]  /*c1b0*/  HMMA.16816.F32 R92, R12.reuse, R66, RZ ;  /* 0x000000420c5c723c */ /* 0x040ff000000018ff */
[----:B------:R-:W-:Y:S08]  /*c1c0*/  HMMA.16816.F32 R12, R12, R62, RZ ;  /* 0x0000003e0c0c723c */ /* 0x000ff000000018ff */
[C---:B------:R-:W-:Y:S08]  /*c1d0*/  HMMA.16816.F32 R116, R4.reuse, R26, R116 ;  /* 0x0000001a0474723c */ /* 0x040ff00000001874 */
[C---:B------:R-:W-:Y:S08]  /*c1e0*/  HMMA.16816.F32 R112, R4.reuse, R58, R112 ;  /* 0x0000003a0470723c */ /* 0x040ff00000001870 */
        /* <DEDUP_REMOVED lines=12> */
[C---:B------:R-:W-:Y:S01]  /*c2b0*/  HMMA.16816.F32 R200, R4.reuse, R38, R96 ;  /* 0x0000002604c8723c */ /* 0x040fe20000001860 */
        /* <DEDUP_REMOVED lines=9> */
[----:B------:R-:W-:Y:S07]  /*c350*/  HMMA.16816.F32 R4, R4, R22, R12 ;  /* 0x000000160404723c */ /* 0x000fee000000180c */
        /* <DEDUP_REMOVED lines=38> */
[----:B------:R-:W-:-:S05]  /*c5c0*/  IMAD.MOV.U32 R35, RZ, RZ, R96 ;  /* 0x000000ffff237224 */ /* 0x000fca00078e0060 */
[C---:B------:R-:W-:Y:S08]  /*c5d0*/  HMMA.16816.F32 R64, R16.reuse, R66, RZ ;  /* 0x000000421040723c */ /* 0x040ff000000018ff */
[----:B------:R-:W-:Y:S08]  /*c5e0*/  HMMA.16816.F32 R16, R16, R62, RZ ;  /* 0x0000003e1010723c */ /* 0x000ff000000018ff */
[C---:B------:R-:W-:Y:S08]  /*c5f0*/  HMMA.16816.F32 R100, R8.reuse, R50, R84 ;  /* 0x000000320864723c */ /* 0x040ff00000001854 */
[C---:B------:R-:W-:Y:S07]  /*c600*/  HMMA.16816.F32 R88, R8.reuse, R54, R88 ;  /* 0x000000360858723c */ /* 0x040fee0000001858 */
[----:B------:R-:W-:Y:S01]  /*c610*/  IMAD.MOV.U32 R55, RZ, RZ, R13 ;  /* 0x000000ffff377224 */ /* 0x000fe200078e000d */
[----:B------:R-:W-:Y:S01]  /*c620*/  HMMA.16816.F32 R84, R8, R38, R76 ;  /* 0x000000260854723c */ /* 0x000fe2000000184c */
[----:B------:R-:W-:-:S06]  /*c630*/  IMAD.MOV.U32 R54, RZ, RZ, R15 ;  /* 0x000000ffff367224 */ /* 0x000fcc00078e000f */
[----:B------:R-:W-:Y:S01]  /*c640*/  IMAD.MOV.U32 R38, RZ, RZ, R5 ;  /* 0x000000ffff267224 */ /* 0x000fe200078e0005 */
[C---:B------:R-:W-:Y:S01]  /*c650*/  HMMA.16816.F32 R16, R8.reuse, R22, R16 ;  /* 0x000000160810723c */ /* 0x040fe20000001810 */
[----:B------:R-:W-:Y:S02]  /*c660*/  IMAD.MOV.U32 R39, RZ, RZ, R6 ;  /* 0x000000ffff277224 */ /* 0x000fe400078e0006 */
[----:B------:R-:W-:Y:S02]  /*c670*/  IMAD.MOV.U32 R79, RZ, RZ, R14 ;  /* 0x000000ffff4f7224 */ /* 0x000fe400078e000e */
[----:B------:R-:W-:Y:S02]  /*c680*/  IMAD.MOV.U32 R76, RZ, RZ, R105 ;  /* 0x000000ffff4c7224 */ /* 0x000fe400078e0069 */
[----:B------:R-:W-:Y:S01]  /*c690*/  IMAD.MOV.U32 R23, RZ, RZ, R7 ;  /* 0x000000ffff177224 */ /* 0x000fe200078e0007 */
[----:B------:R-:W-:Y:S01]  /*c6a0*/  HMMA.16816.F32 R108, R8, R46, R80 ;  /* 0x0000002e086c723c */ /* 0x000fe20000001850 */
[----:B------:R-:W-:Y:S01]  /*c6b0*/  IMAD.MOV.U32 R22, RZ, RZ, R12 ;  /* 0x000000ffff167224 */ /* 0x000fe200078e000c */
[----:B------:R-:W-:Y:S01]  /*c6c0*/  LDSM.16.M88.4 R4, [R223+0x2000] ;  /* 0x00200000df04783b */ /* 0x000fe20000000200 */
[----:B------:R-:W-:-:S02]  /*c6d0*/  IMAD.MOV.U32 R77, RZ, RZ, R106 ;  /* 0x000000ffff4d7224 */ /* 0x000fc400078e006a */
[----:B------:R-:W-:Y:S01]  /*c6e0*/  IMAD.MOV.U32 R78, RZ, RZ, R107 ;  /* 0x000000ffff4e7224 */ /* 0x000fe200078e006b */
[----:B------:R-:W1:Y:S01]  /*c6f0*/  LDSM.16.M88.4 R12, [R226] ;  /* 0x00000000e20c783b */ /* 0x000e620000000200 */
[----:B------:R-:W-:Y:S01]  /*c700*/  IMAD.MOV.U32 R46, RZ, RZ, R92 ;  /* 0x000000ffff2e7224 */ /* 0x000fe200078e005c */
[----:B------:R-:W-:Y:S01]  /*c710*/  HMMA.16816.F32 R64, R8, R30, R64 ;  /* 0x0000001e0840723c */ /* 0x000fe20000001840 */
[----:B------:R-:W-:Y:S01]  /*c720*/  IMAD.MOV.U32 R47, RZ, RZ, R93 ;  /* 0x000000ffff2f7224 */ /* 0x000fe200078e005d */
[----:B------:R-:W2:Y:S05]  /*c730*/  LDSM.16.M88.4 R8, [R223] ;  /* 0x00000000df08783b */ /* 0x000eaa0000000200 */
[----:B------:R-:W-:-:S02]  /*c740*/  IMAD.MOV.U32 R30, RZ, RZ, R94 ;  /* 0x000000ffff1e7224 */ /* 0x000fc400078e005e */
[----:B------:R-:W-:Y:S01]  /*c750*/  IMAD.MOV.U32 R31, RZ, RZ, R95 ;  /* 0x000000ffff1f7224 */ /* 0x000fe200078e005f */
[C---:B-1----:R-:W-:Y:S07]  /*c760*/  HMMA.16816.F32 R104, R4.reuse, R12, R244 ;  /* 0x0000000c0468723c */ /* 0x042fee00000018f4 */
[----:B------:R-:W-:Y:S01]  /*c770*/  IMAD.MOV.U32 R244, RZ, RZ, R97 ;  /* 0x000000fffff47224 */ /* 0x000fe200078e0061 */
[----:B------:R-:W-:Y:S01]  /*c780*/  HMMA.16816.F32 R92, R4, R14, R116 ;  /* 0x0000000e045c723c */ /* 0x000fe20000001874 */
[----:B------:R-:W-:-:S02]  /*c790*/  IMAD.MOV.U32 R245, RZ, RZ, R98 ;  /* 0x000000fffff57224 */ /* 0x000fc400078e0062 */
[----:B------:R-:W-:Y:S02]  /*c7a0*/  IMAD.MOV.U32 R246, RZ, RZ, R99 ;  /* 0x000000fffff67224 */ /* 0x000fe400078e0063 */
[----:B------:R-:W-:Y:S02]  /*c7b0*/  IMAD.MOV.U32 R247, RZ, RZ, R61 ;  /* 0x000000fffff77224 */ /* 0x000fe400078e003d */
[----:B------:R-:W-:Y:S01]  /*c7c0*/  IMAD.MOV.U32 R119, RZ, RZ, R48 ;  /* 0x000000ffff777224 */ /* 0x000fe200078e0030 */
[----:B--2---:R-:W-:Y:S03]  /*c7d0*/  HMMA.16816.F32 R96, R8, R12, R248 ;  /* 0x0000000c0860723c */ /* 0x004fe600000018f8 */
[----:B------:R-:W-:-:S04]  /*c7e0*/  IMAD.MOV.U32 R116, RZ, RZ, R119 ;  /* 0x000000ffff747224 */ /* 0x000fc800078e0077 */
[----:B------:R-:W-:Y:S02]  /*c7f0*/  IMAD.MOV.U32 R250, RZ, RZ, R49 ;  /* 0x000000fffffa7224 */ /* 0x000fe400078e0031 */
[----:B------:R-:W-:Y:S01]  /*c800*/  HMMA.16816.F32 R48, R8, R14, R40 ;  /* 0x0000000e0830723c */ /* 0x000fe20000001828 */
[----:B------:R-:W1:Y:S01]  /*c810*/  LDSM.16.M88.4 R12, [R233] ;  /* 0x00000000e90c783b */ /* 0x000e620000000200 */
[----:B------:R-:W-:Y:S02]  /*c820*/  IMAD.MOV.U32 R251, RZ, RZ, R60 ;  /* 0x000000fffffb7224 */ /* 0x000fe400078e003c */
[----:B------:R-:W-:Y:S02]  /*c830*/  IMAD.MOV.U32 R248, RZ, RZ, R57 ;  /* 0x000000fffff87224 */ /* 0x000fe400078e0039 */
[----:B------:R-:W-:Y:S02]  /*c840*/  IMAD.MOV.U32 R249, RZ, RZ, R56 ;  /* 0x000000fffff97224 */ /* 0x000fe400078e0038 */
[----:B------:R-:W-:-:S02]  /*c850*/  IMAD.MOV.U32 R117, RZ, RZ, R248 ;  /* 0x000000ffff757224 */ /* 0x000fc400078e00f8 */
[----:B------:R-:W-:Y:S02]  /*c860*/  IMAD.MOV.U32 R118, RZ, RZ, R249 ;  /* 0x000000ffff767224 */ /* 0x000fe400078e00f9 */
[----:B------:R-:W-:Y:S01]  /*c870*/  IMAD.MOV.U32 R119, RZ, RZ, R250 ;  /* 0x000000ffff777224 */ /* 0x000fe200078e00fa */
[-C--:B-1----:R-:W-:Y:S07]  /*c880*/  HMMA.16816.F32 R80, R8, R12.reuse, R212 ;  /* 0x0000000c0850723c */ /* 0x082fee00000018d4 */
        /* <DEDUP_REMOVED lines=9> */
[----:B------:R-:W-:-:S03]  /*c920*/  IMAD.MOV.U32 R209, RZ, RZ, R33 ;  /* 0x000000ffffd17224 */ /* 0x000fc600078e0021 */
[----:B------:R-:W-:Y:S01]  /*c930*/  HMMA.16816.F32 R24, R8, R14, R24 ;  /* 0x0000000e0818723c */ /* 0x000fe20000001818 */
[----:B------:R-:W1:Y:S01]  /*c940*/  LDSM.16.M88.4 R12, [R232] ;  /* 0x00000000e80c783b */ /* 0x000e620000000200 */
[----:B------:R-:W-:Y:S02]  /*c950*/  IMAD.MOV.U32 R248, RZ, RZ, R79 ;  /* 0x000000fffff87224 */ /* 0x000fe400078e004f */
[----:B------:R-:W-:Y:S02]  /*c960*/  IMAD.MOV.U32 R249, RZ, RZ, R54 ;  /* 0x000000fffff97224 */ /* 0x000fe400078e0036 */
[----:B------:R-:W-:Y:S02]  /*c970*/  IMAD.MOV.U32 R250, RZ, RZ, R55 ;  /* 0x000000fffffa7224 */ /* 0x000fe400078e0037 */
[----:B------:R-:W-:Y:S02]  /*c980*/  IMAD.MOV.U32 R112, RZ, RZ, R73 ;  /* 0x000000ffff707224 */ /* 0x000fe400078e0049 */
[----:B------:R-:W-:Y:S01]  /*c990*/  IMAD.MOV.U32 R113, RZ, RZ, R72 ;  /* 0x000000ffff717224 */ /* 0x000fe200078e0048 */
[----:B------:R2:W5:Y:S01]  /*c9a0*/  LDL.LU R73, [R1+0xe4] ;  /* 0x0000e40001497983 */ /* 0x0005620000300800 */
[----:B------:R-:W-:-:S02]  /*c9b0*/  IMAD.MOV.U32 R114, RZ, RZ, R71 ;  /* 0x000000ffff727224 */ /* 0x000fc400078e0047 */
[----:B------:R-:W-:Y:S01]  /*c9c0*/  IMAD.MOV.U32 R115, RZ, RZ, R70 ;  /* 0x000000ffff737224 */ /* 0x000fe200078e0046 */
[----:B------:R2:W5:Y:S04]  /*c9d0*/  LDL.LU R72, [R1+0xe0] ;  /* 0x0000e00001487983 */ /* 0x0005680000300800 */
[----:B------:R2:W5:Y:S04]  /*c9e0*/  LDL.LU R71, [R1+0xdc] ;  /* 0x0000dc0001477983 */ /* 0x0005680000300800 */
[----:B------:R2:W5:Y:S01]  /*c9f0*/  LDL.LU R70, [R1+0xd8] ;  /* 0x0000d80001467983 */ /* 0x0005620000300800 */
[-C--:B-1----:R-:W-:Y:S07]  /*ca00*/  HMMA.16816.F32 R36, R4, R12.reuse, R204 ;  /* 0x0000000c0424723c */ /* 0x082fee00000018cc */
[----:B------:R-:W-:Y:S01]  /*ca10*/  IMAD.MOV.U32 R204, RZ, RZ, R34 ;  /* 0x000000ffffcc7224 */ /* 0x000fe200078e0022 */
[----:B------:R-:W-:Y:S01]  /*ca20*/  HMMA.16816.F32 R44, R8, R12, R44 ;  /* 0x0000000c082c723c */ /* 0x000fe2000000182c */
[----:B------:R-:W-:-:S02]  /*ca30*/  IMAD.MOV.U32 R205, RZ, RZ, R35 ;  /* 0x000000ffffcd7224 */ /* 0x000fc400078e0023 */
[----:B------:R-:W-:Y:S02]  /*ca40*/  IMAD.MOV.U32 R206, RZ, RZ, R20 ;  /* 0x000000ffffce7224 */ /* 0x000fe400078e0014 */
[----:B------:R-:W-:-:S03]  /*ca50*/  IMAD.MOV.U32 R207, RZ, RZ, R21 ;  /* 0x000000ffffcf7224 */ /* 0x000fc600078e0015 */
[-C--:B------:R-:W-:Y:S08]  /*ca60*/  HMMA.16816.F32 R32, R4, R14.reuse, R120 ;  /* 0x0000000e0420723c */ /* 0x080ff00000001878 */
[----:B------:R-:W-:Y:S01]  /*ca70*/  HMMA.16816.F32 R20, R8, R14, R88 ;  /* 0x0000000e0814723c */ /* 0x000fe20000001858 */
[----:B------:R-:W1:Y:S06]  /*ca80*/  LDSM.16.M88.4 R12, [R231] ;  /* 0x00000000e70c783b */ /* 0x000e6c0000000200 */
[----:B------:R-:W-:-:S02]  /*ca90*/  IMAD.MOV.U32 R89, RZ, RZ, R76 ;  /* 0x000000ffff597224 */ /* 0x000fc400078e004c */
[----:B------:R-:W-:Y:S02]  /*caa0*/  IMAD.MOV.U32 R90, RZ, RZ, R77 ;  /* 0x000000ffff5a7224 */ /* 0x000fe400078e004d */
[----:B------:R-:W-:Y:S01]  /*cab0*/  IMAD.MOV.U32 R91, RZ, RZ, R78 ;  /* 0x000000ffff5b7224 */ /* 0x000fe200078e004e */
[-C--:B-1----:R-:W-:Y:S07]  /*cac0*/  HMMA.16816.F32 R40, R8, R12.reuse, R244 ;  /* 0x0000000c0828723c */ /* 0x082fee00000018f4 */
[----:B------:R-:W-:Y:S01]  /*cad0*/  IMAD.MOV.U32 R246, RZ, RZ, R53 ;  /* 0x000000fffff67224 */ /* 0x000fe200078e0035 */
[----:B------:R-:W-:Y:S01]  /*cae0*/  HMMA.16816.F32 R28, R4, R12, R28 ;  /* 0x0000000c041c723c */ /* 0x000fe2000000181c */
[----:B------:R-:W-:-:S07]  /*caf0*/  IMAD.MOV.U32 R247, RZ, RZ, R52 ;  /* 0x000000fffff77224 */ /* 0x000fce00078e0034 */
[-C--:B------:R-:W-:Y:S08]  /*cb00*/  HMMA.16816.F32 R52, R4, R14.reuse, R124 ;  /* 0x0000000e0434723c */ /* 0x080ff0000000187c */
[----:B------:R-:W-:Y:S01]  /*cb10*/  HMMA.16816.F32 R76, R8, R14, R100 ;  /* 0x0000000e084c723c */ /* 0x000fe20000001864 */
[----:B------:R-:W1:Y:S01]  /*cb20*/  LDSM.16.M88.4 R12, [R230] ;  /* 0x00000000e60c783b */ /* 0x000e620000000200 */
[----:B------:R-:W-:-:S02]  /*cb30*/  IMAD.MOV.U32 R88, RZ, RZ, R251 ;  /* 0x000000ffff587224 */ /* 0x000fc400078e00fb */
[----:B------:R-:W-:Y:S02]  /*cb40*/  IMAD.MOV.U32 R124, RZ, RZ, R68 ;  /* 0x000000ffff7c7224 */ /* 0x000fe400078e0044 */
[----:B------:R-:W-:Y:S02]  /*cb50*/  IMAD.MOV.U32 R125, RZ, RZ, R3 ;  /* 0x000000ffff7d7224 */ /* 0x000fe400078e0003 */
[-C--:B-1----:R-:W-:Y:S08]  /*cb60*/  HMMA.16816.F32 R100, R4, R12.reuse, R112 ;  /* 0x0000000c0464723c */ /* 0x082ff00000001870 */
[----:B------:R-:W-:Y:S08]  /*cb70*/  HMMA.16816.F32 R88, R8, R12, R88 ;  /* 0x0000000c0858723c */ /* 0x000ff00000001858 */
[-C--:B------:R-:W-:Y:S08]  /*cb80*/  HMMA.16816.F32 R112, R4, R14.reuse, R128 ;  /* 0x0000000e0470723c */ /* 0x080ff00000001880 */
[----:B------:R-:W-:Y:S01]  /*cb90*/  HMMA.16816.F32 R108, R8, R14, R108 ;  /* 0x0000000e086c723c */ /* 0x000fe2000000186c */
[----:B------:R-:W1:Y:S01]  /*cba0*/  LDSM.16.M88.4 R12, [R229] ;  /* 0x00000000e50c783b */ /* 0x000e620000000200 */
[----:B------:R-:W-:-:S02]  /*cbb0*/  IMAD.MOV.U32 R126, RZ, RZ, R2 ;  /* 0x000000ffff7e7224 */ /* 0x000fc400078e0002 */
[----:B------:R-:W-:-:S07]  /*cbc0*/  IMAD.MOV.U32 R127, RZ, RZ, R0 ;  /* 0x000000ffff7f7224 */ /* 0x000fce00078e0000 */
[-C--:B-1----:R-:W-:Y:S08]  /*cbd0*/  HMMA.16816.F32 R124, R8, R12.reuse, R124 ;  /* 0x0000000c087c723c */ /* 0x082ff0000000187c */
[C---:B------:R-:W-:Y:S08]  /*cbe0*/  HMMA.16816.F32 R128, R4.reuse, R12, R204 ;  /* 0x0000000c0480723c */ /* 0x040ff000000018cc */
[-C--:B------:R-:W-:Y:S08]  /*cbf0*/  HMMA.16816.F32 R200, R4, R14.reuse, R200 ;  /* 0x0000000e04c8723c */ /* 0x080ff000000018c8 */
[----:B------:R-:W-:Y:S01]  /*cc00*/  HMMA.16816.F32 R84, R8, R14, R84 ;  /* 0x0000000e0854723c */ /* 0x000fe20000001854 */
[----:B------:R-:W1:Y:S01]  /*cc10*/  LDSM.16.M88.4 R12, [R228] ;  /* 0x00000000e40c783b */ /* 0x000e620000000200 */
[----:B------:R-:W-:-:S02]  /*cc20*/  IMAD.MOV.U32 R122, RZ, RZ, R132 ;  /* 0x000000ffff7a7224 */ /* 0x000fc400078e0084 */
[----:B------:R-:W-:-:S04]  /*cc30*/  IMAD.MOV.U32 R245, RZ, RZ, R69 ;  /* 0x000000fffff57224 */ /* 0x000fc800078e0045 */
[-C--:B-1----:R-:W-:Y:S08]  /*cc40*/  HMMA.16816.F32 R204, R8, R12.reuse, R208 ;  /* 0x0000000c08cc723c */ /* 0x082ff000000018d0 */
[C---:B------:R-:W-:Y:S08]  /*cc50*/  HMMA.16816.F32 R208, R4.reuse, R12, R212 ;  /* 0x0000000c04d0723c */ /* 0x040ff000000018d4 */
[-C--:B------:R-:W-:Y:S11]  /*cc60*/  HMMA.16816.F32 R212, R4, R14.reuse, R116 ;  /* 0x0000000e04d4723c */ /* 0x080ff60000001874 */
[----:B------:R-:W-:Y:S11]  /*cc70*/  @!UPT UIADD3 URZ, URZ, URZ, URZ ;  /* 0x0000003f3f3ff290 */ /* 0x000ff6000fffe03f */
[----:B------:R-:W-:Y:S02]  /*cc80*/  @!UPT UIADD3 URZ, URZ, URZ, URZ ;  /* 0x0000003f3f3ff290 */ /* 0x000fe4000fffe03f */
[----:B------:R-:W-:Y:S02]  /*cc90*/  IMAD.MOV.U32 R132, RZ, RZ, R213 ;  /* 0x000000ffff847224 */ /* 0x000fe400078e00d5 */
[----:B------:R-:W-:Y:S02]  /*cca0*/  IMAD.MOV.U32 R118, RZ, RZ, R214 ;  /* 0x000000ffff767224 */ /* 0x000fe400078e00d6 */
[----:B------:R-:W-:Y:S02]  /*ccb0*/  IMAD.MOV.U32 R69, RZ, RZ, R215 ;  /* 0x000000ffff457224 */ /* 0x000fe400078e00d7 */
[----:B------:R-:W-:Y:S02]  /*ccc0*/  IMAD.MOV.U32 R68, RZ, RZ, R212 ;  /* 0x000000ffff447224 */ /* 0x000fe400078e00d4 */
[----:B------:R-:W-:Y:S01]  /*ccd0*/  HMMA.16816.F32 R212, R8, R14, R64 ;  /* 0x0000000e08d4723c */ /* 0x000fe20000001840 */
[----:B------:R-:W1:Y:S01]  /*cce0*/  LDSM.16.M88.4 R12, [R227] ;  /* 0x00000000e30c783b */ /* 0x000e620000000200 */
[----:B------:R-:W-:-:S02]  /*ccf0*/  IMAD.MOV.U32 R251, RZ, RZ, R252 ;  /* 0x000000fffffb7224 */ /* 0x000fc400078e00fc */
[----:B------:R-:W-:Y:S02]  /*cd00*/  IMAD.MOV.U32 R120, RZ, RZ, R134 ;  /* 0x000000ffff787224 */ /* 0x000fe400078e0086 */
[----:B------:R-:W-:Y:S02]  /*cd10*/  IMAD.MOV.U32 R121, RZ, RZ, R133 ;  /* 0x000000ffff797224 */ /* 0x000fe400078e0085 */
[----:B------:R-:W-:Y:S02]  /*cd20*/  IMAD.MOV.U32 R123, RZ, RZ, R75 ;  /* 0x000000ffff7b7224 */ /* 0x000fe400078e004b */
[----:B------:R-:W-:Y:S01]  /*cd30*/  IMAD.MOV.U32 R244, RZ, RZ, R74 ;  /* 0x000000fffff47224 */ /* 0x000fe200078e004a */
[C---:B-1----:R-:W-:Y:S08]  /*cd40*/  HMMA.16816.F32 R64, R4.reuse, R12, R248 ;  /* 0x0000000c0440723c */ /* 0x042ff000000018f8 */
[----:B------:R-:W-:Y:S11]  /*cd50*/  HMMA.16816.F32 R4, R4, R14, R120 ;  /* 0x0000000e0404723c */ /* 0x000ff60000001878 */
[----:B------:R-:W-:Y:S05]  /*cd60*/  @!UPT UIADD3 URZ, URZ, URZ, URZ ;  /* 0x0000003f3f3ff290 */ /* 0x000fea000fffe03f */
[----:B------:R-:W-:Y:S02]  /*cd70*/  IMAD.MOV.U32 R251, RZ, RZ, R65 ;  /* 0x000000fffffb7224 */ /* 0x000fe400078e0041 */
[----:B------:R-:W-:Y:S02]  /*cd80*/  IMAD.MOV.U32 R250, RZ, RZ, R66 ;  /* 0x000000fffffa7224 */ /* 0x000fe400078e0042 */
[----:B------:R-:W-:-:S04]  /*cd90*/  IMAD.MOV.U32 R248, RZ, RZ, R64 ;  /* 0x000000fffff87224 */ /* 0x000fc800078e0040 */
[----:B------:R-:W-:Y:S02]  /*cda0*/  IMAD.MOV.U32 R66, RZ, RZ, R4 ;  /* 0x000000ffff427224 */ /* 0x000fe400078e0004 */
[----:B------:R-:W-:Y:S02]  /*cdb0*/  IMAD.MOV.U32 R65, RZ, RZ, R5 ;  /* 0x000000ffff417224 */ /* 0x000fe400078e0005 */
[----:B------:R-:W-:Y:S02]  /*cdc0*/  IMAD.MOV.U32 R64, RZ, RZ, R6 ;  /* 0x000000ffff407224 */ /* 0x000fe400078e0006 */
[----:B------:R-:W-:Y:S02]  /*cdd0*/  IMAD.MOV.U32 R0, RZ, RZ, R7 ;  /* 0x000000ffff007224 */ /* 0x000fe400078e0007 */
[C---:B------:R-:W-:Y:S11]  /*cde0*/  HMMA.16816.F32 R4, R8.reuse, R12, R244 ;  /* 0x0000000c0804723c */ /* 0x040ff600000018f4 */
[----:B------:R-:W-:Y:S11]  /*cdf0*/  @!UPT UIADD3 URZ, URZ, URZ, URZ ;  /* 0x0000003f3f3ff290 */ /* 0x000ff6000fffe03f */
[----:B------:R-:W-:Y:S02]  /*ce00*/  @!UPT UIADD3 URZ, URZ, URZ, URZ ;  /* 0x0000003f3f3ff290 */ /* 0x000fe4000fffe03f */
[----:B------:R-:W-:Y:S02]  /*ce10*/  IMAD.MOV.U32 R247, RZ, RZ, R5 ;  /* 0x000000fffff77224 */ /* 0x000fe400078e0005 */
[----:B------:R-:W-:Y:S02]  /*ce20*/  IMAD.MOV.U32 R246, RZ, RZ, R6 ;  /* 0x000000fffff67224 */ /* 0x000fe400078e0006 */
[----:B------:R-:W-:Y:S02]  /*ce30*/  IMAD.MOV.U32 R245, RZ, RZ, R7 ;  /* 0x000000fffff57224 */ /* 0x000fe400078e0007 */
[----:B------:R-:W-:Y:S02]  /*ce40*/  IMAD.MOV.U32 R244, RZ, RZ, R4 ;  /* 0x000000fffff47224 */ /* 0x000fe400078e0004 */
[----:B------:R-:W-:Y:S01]  /*ce50*/  HMMA.16816.F32 R4, R8, R14, R16 ;  /* 0x0000000e0804723c */ /* 0x000fe20000001810 */
[----:B------:R-:W-:Y:S01]  /*ce60*/  IMAD.MOV.U32 R249, RZ, RZ, R67 ;  /* 0x000000fffff97224 */ /* 0x000fe200078e0043 */
[----:B------:R-:W-:Y:S04]  /*ce70*/  LDSM.16.M88.4 R12, [R220] ;  /* 0x00000000dc0c783b */ /* 0x000fe80000000200 */
[----:B------:R-:W1:Y:S11]  /*ce80*/  LDSM.16.M88.4 R8, [R224] ;  /* 0x00000000e008783b */ /* 0x000e760000000200 */
[----:B------:R-:W-:Y:S07]  /*ce90*/  @!UPT UIADD3 URZ, URZ, URZ, URZ ;  /* 0x0000003f3f3ff290 */ /* 0x000fee000fffe03f */
[----:B------:R-:W-:Y:S02]  /*cea0*/  IMAD.MOV.U32 R117, RZ, RZ, R5 ;  /* 0x000000ffff757224 */ /* 0x000fe400078e0005 */
[----:B------:R-:W-:Y:S02]  /*ceb0*/  IMAD.MOV.U32 R116, RZ, RZ, R6 ;  /* 0x000000ffff747224 */ /* 0x000fe400078e0006 */
[----:B------:R-:W-:Y:S02]  /*cec0*/  IMAD.MOV.U32 R16, RZ, RZ, R4 ;  /* 0x000000ffff107224 */ /* 0x000fe400078e0004 */
[----:B------:R-:W-:Y:S02]  /*ced0*/  IMAD.MOV.U32 R67, RZ, RZ, R7 ;  /* 0x000000ffff437224 */ /* 0x000fe400078e0007 */
[----:B------:R-:W3:Y:S01]  /*cee0*/  LDSM.16.M88.4 R4, [R224+0x2000] ;  /* 0x00200000e004783b */ /* 0x000ee20000000200 */
[----:B-1----:R-:W-:Y:S08]  /*cef0*/  HMMA.16816.F32 R96, R8, R12, R96 ;  /* 0x0000000c0860723c */ /* 0x002ff00000001860 */
[C---:B---3--:R-:W-:Y:S08]  /*cf00*/  HMMA.16816.F32 R92, R4.reuse, R14, R92 ;  /* 0x0000000e045c723c */ /* 0x048ff0000000185c */
[----:B------:R-:W-:Y:S08]  /*cf10*/  HMMA.16816.F32 R120, R4, R12, R104 ;  /* 0x0000000c0478723c */ /* 0x000ff00000001868 */
[----:B------:R-:W-:Y:S08]  /*cf20*/  HMMA.16816.F32 R12, R8, R14, R48 ;  /* 0x0000000e080c723c */ /* 0x000ff00000001830 */
[----:B------:R-:W-:-:S02]  /*cf30*/  IMAD.MOV.U32 R119, RZ, RZ, R95 ;  /* 0x000000ffff777224 */ /* 0x000fc400078e005f */
[----:B------:R-:W-:Y:S02]  /*cf40*/  IMAD.MOV.U32 R106, RZ, RZ, R94 ;  /* 0x000000ffff6a7224 */ /* 0x000fe400078e005e */
[----:B------:R-:W-:Y:S02]  /*cf50*/  IMAD.MOV.U32 R94, RZ, RZ, R69 ;  /* 0x000000ffff5e7224 */ /* 0x000fe400078e0045 */
[----:B------:R-:W-:-:S10]  /*cf60*/  IMAD.MOV.U32 R95, RZ, RZ, R68 ;  /* 0x000000ffff5f7224 */ /* 0x000fd400078e0044 */
[----:B------:R-:W-:Y:S02]  /*cf70*/  IMAD.MOV.U32 R18, RZ, RZ, R15 ;  /* 0x000000ffff127224 */ /* 0x000fe400078e000f */
[----:B------:R-:W-:Y:S02]  /*cf80*/  IMAD.MOV.U32 R17, RZ, RZ, R14 ;  /* 0x000000ffff117224 */ /* 0x000fe400078e000e */
[----:B------:R-:W-:Y:S02]  /*cf90*/  IMAD.MOV.U32 R69, RZ, RZ, R12 ;  /* 0x000000ffff457224 */ /* 0x000fe400078e000c */
[----:B------:R-:W-:Y:S02]  /*cfa0*/  IMAD.MOV.U32 R68, RZ, RZ, R13 ;  /* 0x000000ffff447224 */ /* 0x000fe400078e000d */
[----:B------:R-:W1:Y:S01]  /*cfb0*/  LDSM.16.M88.4 R12, [R220+0x800] ;  /* 0x00080000dc0c783b */ /* 0x000e620000000200 */
[----:B------:R-:W-:Y:S02]  /*cfc0*/  IMAD.MOV.U32 R104, RZ, RZ, R121 ;  /* 0x000000ffff687224 */ /* 0x000fe400078e0079 */
[----:B------:R-:W-:-:S02]  /*cfd0*/  IMAD.MOV.U32 R75, RZ, RZ, R120 ;  /* 0x000000ffff4b7224 */ /* 0x000fc400078e0078 */
[----:B------:R-:W-:Y:S02]  /*cfe0*/  IMAD.MOV.U32 R121, RZ, RZ, R92 ;  /* 0x000000ffff797224 */ /* 0x000fe400078e005c */
[----:B------:R-:W-:Y:S02]  /*cff0*/  IMAD.MOV.U32 R120, RZ, RZ, R93 ;  /* 0x000000ffff787224 */ /* 0x000fe400078e005d */
[----:B------:R-:W-:Y:S02]  /*d000*/  IMAD.MOV.U32 R92, RZ, RZ, R132 ;  /* 0x000000ffff5c7224 */ /* 0x000fe400078e0084 */
[----:B------:R-:W-:Y:S01]  /*d010*/  IMAD.MOV.U32 R93, RZ, RZ, R118 ;  /* 0x000000ffff5d7224 */ /* 0x000fe200078e0076 */
[----:B-1----:R-:W-:Y:S07]  /*d020*/  HMMA.16816.F32 R48, R8, R12, R80 ;  /* 0x0000000c0830723c */ /* 0x002fee0000001850 */
        /* <DEDUP_REMOVED lines=9> */
[-C--:B------:R-:W-:Y:S08]  /*d0c0*/  HMMA.16816.F32 R56, R4, R14.reuse, R56 ;  /* 0x0000000e0438723c */ /* 0x080ff00000001838 */
[----:B------:R-:W-:Y:S01]  /*d0d0*/  HMMA.16816.F32 R248, R8, R14, R24 ;  /* 0x0000000e08f8723c */ /* 0x000fe20000001818 */
[----:B------:R-:W1:Y:S01]  /*d0e0*/  LDSM.16.M88.4 R12, [R220+0x1000] ;  /* 0x00100000dc0c783b */ /* 0x000e620000000200 */
        /* <DEDUP_REMOVED lines=19> */
[----:B------:R-:W-:Y:S01]  /*d220*/  IMAD.MOV.U32 R133, RZ, RZ, R57 ;  /* 0x000000ffff857224 */ /* 0x000fe200078e0039 */
[----:B-1----:R-:W-:Y:S01]  /*d230*/  HMMA.16816.F32 R120, R4, R12, R36 ;  /* 0x0000000c0478723c */ /* 0x002fe20000001824 */
[----:B------:R-:W-:Y:S02]  /*d240*/  IMAD.MOV.U32 R132, RZ, RZ, R59 ;  /* 0x000000ffff847224 */ /* 0x000fe400078e003b */
[----:B------:R-:W-:Y:S02]  /*d250*/  IMAD.MOV.U32 R57, RZ, RZ, R247 ;  /* 0x000000ffff397224 */ /* 0x000fe400078e00f7 */
[----:B------:R-:W-:Y:S02]  /*d260*/  IMAD.MOV.U32 R58, RZ, RZ, R246 ;  /* 0x000000ffff3a7224 */ /* 0x000fe400078e00f6 */
[----:B------:R-:W-:Y:S02]  /*d270*/  IMAD.MOV.U32 R59, RZ, RZ, R245 ;  /* 0x000000ffff3b7224 */ /* 0x000fe400078e00f5 */
[----:B------:R-:W-:-:S02]  /*d280*/  IMAD.MOV.U32 R56, RZ, RZ, R244 ;  /* 0x000000ffff387224 */ /* 0x000fc400078e00f4 */
[----:B------:R-:W-:Y:S01]  /*d290*/  IMAD.MOV.U32 R51, RZ, RZ, R119 ;  /* 0x000000ffff337224 */ /* 0x000fe200078e0077 */
[----:B------:R-:W-:Y:S01]  /*d2a0*/  HMMA.16816.F32 R244, R8, R12, R44 ;  /* 0x0000000c08f4723c */ /* 0x000fe2000000182c */
        /* <DEDUP_REMOVED lines=8> */
[----:B------:R-:W-:Y:S02]  /*d330*/  IMAD.MOV.U32 R35, RZ, RZ, R104 ;  /* 0x000000ffff237224 */ /* 0x000fe400078e0068 */
[----:B------:R-:W-:Y:S01]  /*d340*/  HMMA.16816.F32 R104, R8, R14, R20 ;  /* 0x0000000e0868723c */ /* 0x000fe20000001814 */
[----:B------:R-:W1:Y:S01]  /*d350*/  LDSM.16.M88.4 R12, [R220+0x1800] ;  /* 0x00180000dc0c783b */ /* 0x000e620000000200 */
[----:B------:R-:W-:Y:S02]  /*d360*/  IMAD.MOV.U32 R46, RZ, RZ, R99 ;  /* 0x000000ffff2e7224 */ /* 0x000fe400078e0063 */
[----:B------:R-:W-:-:S02]  /*d370*/  IMAD.MOV.U32 R47, RZ, RZ, R98 ;  /* 0x000000ffff2f7224 */ /* 0x000fc400078e0062 */
[----:B------:R-:W-:Y:S02]  /*d380*/  IMAD.MOV.U32 R38, RZ, RZ, R97 ;  /* 0x000000ffff267224 */ /* 0x000fe400078e0061 */
[----:B------:R-:W-:Y:S02]  /*d390*/  IMAD.MOV.U32 R39, RZ, RZ, R96 ;  /* 0x000000ffff277224 */ /* 0x000fe400078e0060 */
[----:B-1----:R-:W-:Y:S07]  /*d3a0*/  HMMA.16816.F32 R96, R8, R12, R40 ;  /* 0x0000000c0860723c */ /* 0x002fee0000001828 */
[----:B------:R-:W-:Y:S01]  /*d3b0*/  IMAD.MOV.U32 R40, RZ, RZ, R19 ;  /* 0x000000ffff287224 */ /* 0x000fe200078e0013 */
[----:B------:R-:W-:Y:S01]  /*d3c0*/  HMMA.16816.F32 R24, R4, R14, R52 ;  /* 0x0000000e0418723c */ /* 0x000fe20000001834 */
[----:B------:R-:W-:-:S02]  /*d3d0*/  IMAD.MOV.U32 R41, RZ, RZ, R18 ;  /* 0x000000ffff297224 */ /* 0x000fc400078e0012 */
[----:B------:R-:W-:Y:S02]  /*d3e0*/  IMAD.MOV.U32 R42, RZ, RZ, R17 ;  /* 0x000000ffff2a7224 */ /* 0x000fe400078e0011 */
[----:B------:R-:W-:-:S03]  /*d3f0*/  IMAD.MOV.U32 R43, RZ, RZ, R16 ;  /* 0x000000ffff2b7224 */ /* 0x000fc600078e0010 */
[----:B------:R-:W-:Y:S08]  /*d400*/  HMMA.16816.F32 R16, R4, R12, R28 ;  /* 0x0000000c0410723c */ /* 0x000ff0000000181c */
[----:B------:R-:W-:Y:S01]  /*d410*/  HMMA.16816.F32 R20, R8, R14, R76 ;  /* 0x0000000e0814723c */ /* 0x000fe2000000184c */
[----:B------:R-:W1:Y:S01]  /*d420*/  LDSM.16.M88.4 R12, [R220+0x2000] ;  /* 0x00200000dc0c783b */ /* 0x000e620000000200 */
[----:B------:R-:W-:-:S02]  /*d430*/  IMAD.MOV.U32 R55, RZ, RZ, R35 ;  /* 0x000000ffff377224 */ /* 0x000fc400078e0023 */
[----:B------:R-:W-:Y:S02]  /*d440*/  IMAD.MOV.U32 R53, RZ, RZ, R43 ;  /* 0x000000ffff357224 */ /* 0x000fe400078e002b */
[----:B------:R-:W-:Y:S02]  /*d450*/  IMAD.MOV.U32 R54, RZ, RZ, R36 ;  /* 0x000000ffff367224 */ /* 0x000fe400078e0024 */
[----:B-1----:R-:W-:Y:S07]  /*d460*/  HMMA.16816.F32 R28, R4, R12, R100 ;  /* 0x0000000c041c723c */ /* 0x002fee0000001864 */
[----:B------:R-:W-:-:S02]  /*d470*/  IMAD.MOV.U32 R103, RZ, RZ, R40 ;  /* 0x000000ffff677224 */ /* 0x000fc400078e0028 */
[----:B------:R-:W-:Y:S02]  /*d480*/  IMAD.MOV.U32 R101, RZ, RZ, R41 ;  /* 0x000000ffff657224 */ /* 0x000fe400078e0029 */
[----:B------:R-:W-:Y:S02]  /*d490*/  IMAD.MOV.U32 R102, RZ, RZ, R42 ;  /* 0x000000ffff667224 */ /* 0x000fe400078e002a */
[----:B------:R-:W-:Y:S01]  /*d4a0*/  IMAD.MOV.U32 R100, RZ, RZ, R55 ;  /* 0x000000ffff647224 */ /* 0x000fe200078e0037 */
[----:B------:R-:W-:Y:S01]  /*d4b0*/  HMMA.16816.F32 R40, R4, R14, R112 ;  /* 0x0000000e0428723c */ /* 0x000fe20000001870 */
[----:B------:R-:W-:-:S06]  /*d4c0*/  IMAD.MOV.U32 R55, RZ, RZ, R37 ;  /* 0x000000ffff377224 */ /* 0x000fcc00078e0025 */
[----:B------:R-:W-:Y:S01]  /*d4d0*/  IMAD.MOV.U32 R115, RZ, RZ, R38 ;  /* 0x000000ffff737224 */ /* 0x000fe200078e0026 */
[----:B------:R-:W-:Y:S01]  /*d4e0*/  HMMA.16816.F32 R32, R8, R12, R88 ;  /* 0x0000000c0820723c */ /* 0x000fe20000001858 */
[----:B------:R-:W-:-:S07]  /*d4f0*/  IMAD.MOV.U32 R114, RZ, RZ, R39 ;  /* 0x000000ffff727224 */ /* 0x000fce00078e0027 */
[----:B------:R-:W-:Y:S01]  /*d500*/  HMMA.16816.F32 R36, R8, R14, R108 ;  /* 0x0000000e0824723c */ /* 0x000fe2000000186c */
[----:B------:R-:W1:Y:S01]  /*d510*/  LDSM.16.M88.4 R12, [R220+0x2800] ;  /* 0x00280000dc0c783b */ /* 0x000e620000000200 */
[----:B------:R-:W-:Y:S02]  /*d520*/  IMAD.MOV.U32 R113, RZ, RZ, R51 ;  /* 0x000000ffff717224 */ /* 0x000fe400078e0033 */
[----:B------:R-:W-:-:S03]  /*d530*/  IMAD.MOV.U32 R112, RZ, RZ, R44 ;  /* 0x000000ffff707224 */ /* 0x000fc600078e002c */
[----:B------:R-:W-:Y:S02]  /*d540*/  IMAD.MOV.U32 R109, RZ, RZ, R48 ;  /* 0x000000ffff6d7224 */ /* 0x000fe400078e0030 */
[----:B------:R-:W-:Y:S02]  /*d550*/  IMAD.MOV.U32 R110, RZ, RZ, R49 ;  /* 0x000000ffff6e7224 */ /* 0x000fe400078e0031 */
[----:B------:R-:W-:Y:S02]  /*d560*/  IMAD.MOV.U32 R111, RZ, RZ, R50 ;  /* 0x000000ffff6f7224 */ /* 0x000fe400078e0032 */
[----:B------:R-:W-:Y:S01]  /*d570*/  IMAD.MOV.U32 R108, RZ, RZ, R45 ;  /* 0x000000ffff6c7224 */ /* 0x000fe200078e002d */
[----:B-1----:R-:W-:Y:S07]  /*d580*/  HMMA.16816.F32 R48, R8, R12, R124 ;  /* 0x0000000c0830723c */ /* 0x002fee000000187c */
[----:B------:R-:W-:-:S02]  /*d590*/  IMAD.MOV.U32 R126, RZ, RZ, R46 ;  /* 0x000000ffff7e7224 */ /* 0x000fc400078e002e */
[----:B------:R-:W-:Y:S02]  /*d5a0*/  IMAD.MOV.U32 R127, RZ, RZ, R47 ;  /* 0x000000ffff7f7224 */ /* 0x000fe400078e002f */
[----:B------:R-:W-:Y:S01]  /*d5b0*/  HMMA.16816.F32 R44, R4, R12, R128 ;  /* 0x0000000c042c723c */ /* 0x000fe20000001880 */
[----:B------:R-:W-:Y:S02]  /*d5c0*/  IMAD.MOV.U32 R124, RZ, RZ, R60 ;  /* 0x000000ffff7c7224 */ /* 0x000fe400078e003c */
[----:B------:R-:W-:-:S04]  /*d5d0*/  IMAD.MOV.U32 R125, RZ, RZ, R61 ;  /* 0x000000ffff7d7224 */ /* 0x000fc800078e003d */
[----:B------:R-:W-:Y:S02]  /*d5e0*/  IMAD.MOV.U32 R130, RZ, RZ, R62 ;  /* 0x000000ffff827224 */ /* 0x000fe400078e003e */
[----:B------:R-:W-:Y:S02]  /*d5f0*/  IMAD.MOV.U32 R131, RZ, RZ, R63 ;  /* 0x000000ffff837224 */ /* 0x000fe400078e003f */
[----:B------:R-:W-:Y:S07]  /*d600*/  HMMA.16816.F32 R60, R4, R14, R200 ;  /* 0x0000000e043c723c */ /* 0x000fee00000018c8 */
[----:B------:R-:W-:-:S02]  /*d610*/  IMAD.MOV.U32 R200, RZ, RZ, R53 ;  /* 0x000000ffffc87224 */ /* 0x000fc400078e0035 */
[----:B------:R-:W-:Y:S02]  /*d620*/  IMAD.MOV.U32 R201, RZ, RZ, R54 ;  /* 0x000000ffffc97224 */ /* 0x000fe400078e0036 */
[----:B------:R-:W-:Y:S02]  /*d630*/  IMAD.MOV.U32 R202, RZ, RZ, R55 ;  /* 0x000000ffffca7224 */ /* 0x000fe400078e0037 */
[----:B------:R-:W-:Y:S01]  /*d640*/  HMMA.16816.F32 R52, R8, R14, R84 ;  /* 0x0000000e0834723c */ /* 0x000fe20000001854 */
[----:B------:R-:W1:Y:S04]  /*d650*/  LDSM.16.M88.4 R12, [R220+0x3000] ;  /* 0x00300000dc0c783b */ /* 0x000e680000000200 */
[----:B------:R-:W3:Y:S01]  /*d660*/  S2R R129, SR_TID.X ;  /* 0x0000000000817919 */ /* 0x000ee20000002100 */
[----:B------:R-:W-:-:S02]  /*d670*/  IMAD.MOV.U32 R203, RZ, RZ, R67 ;  /* 0x000000ffffcb7224 */ /* 0x000fc400078e0043 */
[----:B------:R-:W-:Y:S02]  /*d680*/  IMAD.MOV.U32 R84, RZ, RZ, R66 ;  /* 0x000000ffff547224 */ /* 0x000fe400078e0042 */
[----:B------:R-:W-:Y:S02]  /*d690*/  IMAD.MOV.U32 R85, RZ, RZ, R65 ;  /* 0x000000ffff557224 */ /* 0x000fe400078e0041 */
[----:B------:R-:W-:Y:S02]  /*d6a0*/  IMAD.MOV.U32 R86, RZ, RZ, R64 ;  /* 0x000000ffff567224 */ /* 0x000fe400078e0040 */
[----:B------:R-:W-:Y:S02]  /*d6b0*/  IMAD.MOV.U32 R87, RZ, RZ, R0 ;  /* 0x000000ffff577224 */ /* 0x000fe400078e0000 */
[----:B------:R-:W-:Y:S02]  /*d6c0*/  IMAD.U32 R0, RZ, RZ, UR9 ;  /* 0x00000009ff007e24 */ /* 0x000fe4000f8e00ff */
[----:B------:R-:W-:-:S02]  /*d6d0*/  IMAD.MOV.U32 R128, RZ, RZ, R130 ;  /* 0x000000ffff807224 */ /* 0x000fc400078e0082 */
[----:B---3--:R-:W-:Y:S01]  /*d6e0*/  IMAD.SHL.U32 R129, R129, 0x2, RZ ;  /* 0x0000000281817824 */ /* 0x008fe200078e00ff */
[----:B-1----:R-:W-:Y:S08]  /*d6f0*/  HMMA.16816.F32 R88, R4, R14, R80 ;  /* 0x0000000e0458723c */ /* 0x002ff00000001850 */
[-C--:B------:R-:W-:Y:S08]  /*d700*/  HMMA.16816.F32 R76, R8, R12.reuse, R204 ;  /* 0x0000000c084c723c */ /* 0x080ff000000018cc */
[----:B------:R-:W-:Y:S08]  /*d710*/  HMMA.16816.F32 R64, R4, R12, R208 ;  /* 0x0000000c0440723c */ /* 0x000ff000000018d0 */
[----:B------:R-:W-:Y:S01]  /*d720*/  HMMA.16816.F32 R80, R8, R14, R212 ;  /* 0x0000000e0850723c */ /* 0x000fe200000018d4 */
[----:B------:R-:W1:Y:S01]  /*d730*/  LDSM.16.M88.4 R12, [R220+0x3800] ;  /* 0x00380000dc0c783b */ /* 0x000e620000000200 */
[----:B------:R-:W-:Y:S01]  /*d740*/  LOP3.LUT R129, R129, 0x6, RZ, 0xc0, !PT ;  /* 0x0000000681817812 */ /* 0x000fe200078ec0ff */
[----:B------:R-:W-:Y:S01]  /*d750*/  IMAD.MOV.U32 R130, RZ, RZ, R108 ;  /* 0x000000ffff827224 */ /* 0x000fe200078e006c */
[----:B------:R-:W-:Y:S01]  /*d760*/  UISETP.GT.AND UP0, UPT, UR9, UR8, UPT ;  /* 0x000000080900728c */ /* 0x000fe2000bf04270 */
[----:B------:R-:W-:Y:S01]  /*d770*/  IMAD.MOV.U32 R108, RZ, RZ, R110 ;  /* 0x000000ffff6c7224 */ /* 0x000fe200078e006e */
[----:B------:R-:W-:-:S04]  /*d780*/  DEPBAR.LE SB0, 0x0 ;  /* 0x000080000000791a */ /* 0x000fc80000000000 */
[----:B------:R-:W-:Y:S02]  /*d790*/  IMAD R0, R0, 0x80, R129 ;  /* 0x0000008000007824 */ /* 0x000fe400078e0281 */
[----:B------:R-:W-:Y:S02]  /*d7a0*/  IMAD.MOV.U32 R110, RZ, RZ, R100 ;  /* 0x000000ffff6e7224 */ /* 0x000fe400078e0064 */
[----:B------:R-:W-:Y:S01]  /*d7b0*/  IMAD.MOV.U32 R100, RZ, RZ, R2 ;  /* 0x000000ffff647224 */ /* 0x000fe200078e0002 */
[----:B------:R-:W-:-:S04]  /*d7c0*/  IADD3 R2, R0, 0x1, RZ ;  /* 0x0000000100027810 */ /* 0x000fc80007ffe0ff */
[C---:B------:R-:W-:Y:S02]  /*d7d0*/  ISETP.GE.AND P3, PT, R2.reuse, R242, PT ;  /* 0x000000f20200720c */ /* 0x040fe40003f66270 */
[C---:B------:R-:W-:Y:S01]  /*d7e0*/  ISETP.GE.AND P2, PT, R2.reuse, R241, PT ;  /* 0x000000f10200720c */ /* 0x040fe20003f46270 */
[----:B------:R-:W-:Y:S01]  /*d7f0*/  BAR.SYNC.DEFER_BLOCKING 0x0 ;  /* 0x0000000000007b1d */ /* 0x000fe20000010000 */
[C---:B------:R-:W-:Y:S02]  /*d800*/  ISETP.GE.AND P1, PT, R2.reuse, R240, PT ;  /* 0x000000f00200720c */ /* 0x040fe40003f26270 */
[C---:B------:R-:W-:Y:S02]  /*d810*/  ISETP.GE.AND P0, PT, R2.reuse, R239, PT ;  /* 0x000000ef0200720c */ /* 0x040fe40003f06270 */
[C---:B------:R-:W-:Y:S02]  /*d820*/  ISETP.LT.OR P6, PT, R2.reuse, R237, P3 ;  /* 0x000000ed0200720c */ /* 0x040fe40001fc1670 */
[----:B------:R-:W-:-:S02]  /*d830*/  ISETP.LT.OR P3, PT, R2, R236, P2 ;  /* 0x000000ec0200720c */ /* 0x000fc40001761670 */
[C---:B------:R-:W-:Y:S02]  /*d840*/  ISETP.LT.OR P5, PT, R2.reuse, R238, P1 ;  /* 0x000000ee0200720c */ /* 0x040fe40000fa1670 */
[----:B------:R-:W-:Y:S02]  /*d850*/  ISETP.LT.OR P2, PT, R2, R235, P0 ;  /* 0x000000eb0200720c */ /* 0x000fe40000741670 */
[C---:B------:R-:W-:Y:S02]  /*d860*/  ISETP.GE.AND P1, PT, R0.reuse, R242, PT ;  /* 0x000000f20000720c */ /* 0x040fe40003f26270 */
[C---:B------:R-:W-:Y:S01]  /*d870*/  ISETP.GE.AND P0, PT, R0.reuse, R241, PT ;  /* 0x000000f10000720c */ /* 0x040fe20003f06270 */
[----:B------:R-:W-:Y:S01]  /*d880*/  IMAD.MOV.U32 R129, RZ, RZ, R131 ;  /* 0x000000ffff817224 */ /* 0x000fe200078e0083 */
[C---:B------:R-:W-:Y:S02]  /*d890*/  ISETP.LT.OR P1, PT, R0.reuse, R237, P1 ;  /* 0x000000ed0000720c */ /* 0x040fe40000f21670 */
[C---:B------:R-:W-:Y:S01]  /*d8a0*/  ISETP.LT.OR P0, PT, R0.reuse, R236, P0 ;  /* 0x000000ec0000720c */ /* 0x040fe20000701670 */
[----:B-1----:R-:W-:Y:S01]  /*d8b0*/  HMMA.16816.F32 R56, R8, R12, R56 ;  /* 0x0000000c0838723c */ /* 0x002fe20000001838 */
[----:B------:R-:W-:Y:S01]  /*d8c0*/  IADD3 R2, R0, 0x8, RZ ;  /* 0x0000000800027810 */ /* 0x000fe20007ffe0ff */
[----:B------:R-:W-:-:S06]  /*d8d0*/  IMAD.MOV.U32 R131, RZ, RZ, R109 ;  /* 0x000000ffff837224 */ /* 0x000fcc00078e006d */
[----:B------:R-:W-:Y:S01]  /*d8e0*/  HMMA.16816.F32 R84, R4, R14, R84 ;  /* 0x0000000e0454723c */ /* 0x000fe20000001854 */
[----:B------:R-:W-:-:S07]  /*d8f0*/  IMAD.MOV.U32 R109, RZ, RZ, R111 ;  /* 0x000000ffff6d7224 */ /* 0x000fce00078e006f */
[----:B------:R-:W-:Y:S07]  /*d900*/  HMMA.16816.F32 R8, R8, R14, R200 ;  /* 0x0000000e0808723c */ /* 0x000fee00000018c8 */
[----:B------:R-:W-:Y:S02]  /*d910*/  FSEL R14, R128, -INF , !P1 ;  /* 0xff800000800e7808 */ /* 0x000fe40004800000 */
[----:B------:R-:W-:Y:S02]  /*d920*/  FSEL R15, R129, -INF , !P0 ;  /* 0xff800000810f7808 */ /* 0x000fe40004000000 */
[----:B------:R-:W-:-:S02]  /*d930*/  ISETP.GE.AND P1, PT, R0, R240, PT ;  /* 0x000000f00000720c */ /* 0x000fc40003f26270 */
[C---:B------:R-:W-:Y:S01]  /*d940*/  ISETP.GE.AND P0, PT, R0.reuse, R239, PT ;  /* 0x000000ef0000720c */ /* 0x040fe20003f06270 */
[----:B------:R-:W-:Y:S01]  /*d950*/  HMMA.16816.F32 R92, R4, R12, R92 ;  /* 0x0000000c045c723c */ /* 0x000fe2000000185c */
[C---:B------:R-:W-:Y:S02]  /*d960*/  ISETP.LT.OR P1, PT, R0.reuse, R238, P1 ;  /* 0x000000ee0000720c */ /* 0x040fe40000f21670 */
[----:B------:R-:W-:Y:S01]  /*d970*/  ISETP.LT.OR P0, PT, R0, R235, P0 ;  /* 0x000000eb0000720c */ /* 0x000fe20000701670 */
[----:B------:R-:W-:Y:S01]  /*d980*/  IMAD.MOV.U32 R111, RZ, RZ, R3 ;  /* 0x000000ffff6f7224 */ /* 0x000fe200078e0003 */
[----:B------:R-:W-:Y:S02]  /*d990*/  P2R R3, PR, RZ, 0x4 ;  /* 0x00000004ff037803 */ /* 0x000fe40000000000 */
[----:B------:R-:W-:Y:S02]  /*d9a0*/  P2R R4, PR, RZ, 0x8 ;  /* 0x00000008ff047803 */ /* 0x000fe40000000000 */
[----:B------:R-:W-:-:S02]  /*d9b0*/  ISETP.GE.AND P3, PT, R2, R242, PT ;  /* 0x000000f20200720c */ /* 0x000fc40003f66270 */
[----:B------:R-:W-:Y:S02]  /*d9c0*/  FSEL R75, R75, -INF , !P1 ;  /* 0xff8000004b4b7808 */ /* 0x000fe40004800000 */
[----:B------:R-:W-:Y:S02]  /*d9d0*/  FSEL R103, R103, -INF , !P0 ;  /* 0xff80000067677808 */ /* 0x000fe40004000000 */
[C---:B------:R-:W-:Y:S02]  /*d9e0*/  ISETP.GE.AND P2, PT, R2.reuse, R241, PT ;  /* 0x000000f10200720c */ /* 0x040fe40003f46270 */
[C---:B------:R-:W-:Y:S02]  /*d9f0*/  ISETP.GE.AND P1, PT, R2.reuse, R240, PT ;  /* 0x000000f00200720c */ /* 0x040fe40003f26270 */
[----:B------:R-:W-:Y:S02]  /*da00*/  ISETP.GE.AND P0, PT, R2, R239, PT ;  /* 0x000000ef0200720c */ /* 0x000fe40003f06270 */
[----:B------:R-:W-:-:S02]  /*da10*/  FSEL R110, R110, -INF , !P5 ;  /* 0xff8000006e6e7808 */ /* 0x000fc40006800000 */
[C---:B------:R-:W-:Y:S02]  /*da20*/  ISETP.LT.OR P5, PT, R2.reuse, R237, P3 ;  /* 0x000000ed0200720c */ /* 0x040fe40001fa1670 */
[C---:B------:R-:W-:Y:S02]  /*da30*/  ISETP.LT.OR P3, PT, R2.reuse, R236, P2 ;  /* 0x000000ec0200720c */ /* 0x040fe40001761670 */
[----:B------:R-:W-:Y:S02]  /*da40*/  ISETP.NE.AND P2, PT, R3, RZ, PT ;  /* 0x000000ff0300720c */ /* 0x000fe40003f45270 */
[C---:B------:R-:W-:Y:S02]  /*da50*/  ISETP.LT.OR P1, PT, R2.reuse, R238, P1 ;  /* 0x000000ee0200720c */ /* 0x040fe40000f21670 */
[----:B------:R-:W-:Y:S02]  /*da60*/  ISETP.LT.OR P4, PT, R2, R235, P0 ;  /* 0x000000eb0200720c */ /* 0x000fe40000781670 */
[----:B------:R-:W-:-:S02]  /*da70*/  IADD3 R2, R0, 0x9, RZ ;  /* 0x0000000900027810 */ /* 0x000fc40007ffe0ff */
[----:B------:R-:W-:Y:S02]  /*da80*/  FSEL R74, R74, -INF , !P6 ;  /* 0xff8000004a4a7808 */ /* 0x000fe40007000000 */
[----:B------:R-:W-:Y:S02]  /*da90*/  FSEL R111, R111, -INF , !P2 ;  /* 0xff8000006f6f7808 */ /* 0x000fe40005000000 */
[----:B------:R-:W-:Y:S02]  /*daa0*/  ISETP.NE.AND P6, PT, R4, RZ, PT ;  /* 0x000000ff0400720c */ /* 0x000fe40003fc5270 */
[----:B------:R-:W-:Y:S02]  /*dab0*/  P2R R3, PR, RZ, 0x2 ;  /* 0x00000002ff037803 */ /* 0x000fe40000000000 */
[----:B------:R-:W-:Y:S02]  /*dac0*/  ISETP.GE.AND P2, PT, R2, R242, PT ;  /* 0x000000f20200720c */ /* 0x000fe40003f46270 */
[----:B------:R-:W-:-:S02]  /*dad0*/  FSEL R102, R102, -INF , !P3 ;  /* 0xff80000066667808 */ /* 0x000fc40005800000 */
[C---:B------:R-:W-:Y:S02]  /*dae0*/  ISETP.GE.AND P1, PT, R2.reuse, R241, PT ;  /* 0x000000f10200720c */ /* 0x040fe40003f26270 */
[C---:B------:R-:W-:Y:S02]  /*daf0*/  ISETP.GE.AND P0, PT, R2.reuse, R240, PT ;  /* 0x000000f00200720c */ /* 0x040fe40003f06270 */
[----:B------:R-:W-:Y:S02]  /*db00*/  ISETP.GE.AND P3, PT, R2, R239, PT ;  /* 0x000000ef0200720c */ /* 0x000fe40003f66270 */
[----:B------:R-:W-:Y:S02]  /*db10*/  FSEL R69, R69, -INF , !P5 ;  /* 0xff80000045457808 */ /* 0x000fe40006800000 */
[----:B------:R-:W-:Y:S02]  /*db20*/  FSEL R100, R100, -INF , !P6 ;  /* 0xff80000064647808 */ /* 0x000fe40007000000 */
[----:B------:R-:W-:-:S02]  /*db30*/  ISETP.LT.OR P5, PT, R2, R237, P2 ;  /* 0x000000ed0200720c */ /* 0x000fc400017a1670 */
[----:B------:R-:W-:Y:S02]  /*db40*/  ISETP.NE.AND P2, PT, R3, RZ, PT ;  /* 0x000000ff0300720c */ /* 0x000fe40003f45270 */
[C---:B------:R-:W-:Y:S02]  /*db50*/  ISETP.LT.OR P1, PT, R2.reuse, R236, P1 ;  /* 0x000000ec0200720c */ /* 0x040fe40000f21670 */
[C---:B------:R-:W-:Y:S02]  /*db60*/  ISETP.LT.OR P0, PT, R2.reuse, R238, P0 ;  /* 0x000000ee0200720c */ /* 0x040fe40000701670 */
[----:B------:R-:W-:Y:S02]  /*db70*/  ISETP.LT.OR P6, PT, R2, R235, P3 ;  /* 0x000000eb0200720c */ /* 0x000fe40001fc1670 */
[----:B------:R-:W-:Y:S02]  /*db80*/  IADD3 R2, R0, 0x10, RZ ;  /* 0x0000001000027810 */ /* 0x000fe40007ffe0ff */
[----:B------:R-:W-:-:S02]  /*db90*/  P2R R3, PR, RZ, 0x2 ;  /* 0x00000002ff037803 */ /* 0x000fc40000000000 */
[----:B------:R-:W-:Y:S02]  /*dba0*/  FSEL R108, R108, -INF , !P2 ;  /* 0xff8000006c6c7808 */ /* 0x000fe40005000000 */
[----:B------:R-:W-:Y:S02]  /*dbb0*/  FSEL R109, R109, -INF , !P0 ;  /* 0xff8000006d6d7808 */ /* 0x000fe40004000000 */
[C---:B------:R-:W-:Y:S02]  /*dbc0*/  ISETP.GE.AND P2, PT, R2.reuse, R242, PT ;  /* 0x000000f20200720c */ /* 0x040fe40003f46270 */
[C---:B------:R-:W-:Y:S02]  /*dbd0*/  ISETP.GE.AND P1, PT, R2.reuse, R241, PT ;  /* 0x000000f10200720c */ /* 0x040fe40003f26270 */
[C---:B------:R-:W-:Y:S02]  /*dbe0*/  ISETP.GE.AND P3, PT, R2.reuse, R240, PT ;  /* 0x000000f00200720c */ /* 0x040fe40003f66270 */
[----:B------:R-:W-:-:S02]  /*dbf0*/  ISETP.GE.AND P0, PT, R2, R239, PT ;  /* 0x000000ef0200720c */ /* 0x000fc40003f06270 */
[----:B------:R-:W-:Y:S02]  /*dc00*/  FSEL R112, R112, -INF , !P4 ;  /* 0xff80000070707808 */ /* 0x000fe40006000000 */
[C---:B------:R-:W-:Y:S02]  /*dc10*/  ISETP.LT.OR P2, PT, R2.reuse, R237, P2 ;  /* 0x000000ed0200720c */ /* 0x040fe40001741670 */
[C---:B------:R-:W-:Y:S02]  /*dc20*/  ISETP.LT.OR P1, PT, R2.reuse, R236, P1 ;  /* 0x000000ec0200720c */ /* 0x040fe40000f21670 */
[C---:B------:R-:W-:Y:S02]  /*dc30*/  ISETP.LT.OR P3, PT, R2.reuse, R238, P3 ;  /* 0x000000ee0200720c */ /* 0x040fe40001f61670 */
[----:B------:R-:W-:Y:S02]  /*dc40*/  ISETP.LT.OR P4, PT, R2, R235, P0 ;  /* 0x000000eb0200720c */ /* 0x000fe40000781670 */
[----:B------:R-:W-:-:S02]  /*dc50*/  FSEL R68, R68, -INF , !P5 ;  /* 0xff80000044447808 */ /* 0x000fc40006800000 */
[----:B------:R-:W-:Y:S02]  /*dc60*/  IADD3 R2, R0, 0x11, RZ ;  /* 0x0000001100027810 */ /* 0x000fe40007ffe0ff */
[----:B------:R-:W-:Y:S02]  /*dc70*/  ISETP.NE.AND P5, PT, R3, RZ, PT ;  /* 0x000000ff0300720c */ /* 0x000fe40003fa5270 */
[----:B------:R-:W-:Y:S02]  /*dc80*/  P2R R3, PR, RZ, 0x8 ;  /* 0x00000008ff037803 */ /* 0x000fe40000000000 */
[C---:B------:R-:W-:Y:S02]  /*dc90*/  ISETP.GE.AND P0, PT, R2.reuse, R242, PT ;  /* 0x000000f20200720c */ /* 0x040fe40003f06270 */
[----:B------:R-:W-:Y:S02]  /*dca0*/  FSEL R101, R101, -INF , !P5 ;  /* 0xff80000065657808 */ /* 0x000fe40006800000 */
[----:B------:R-:W-:-:S02]  /*dcb0*/  ISETP.GE.AND P3, PT, R2, R241, PT ;  /* 0x000000f10200720c */ /* 0x000fc40003f66270 */
[----:B------:R-:W-:Y:S02]  /*dcc0*/  FSEL R5, R130, -INF , !P2 ;  /* 0xff80000082057808 */ /* 0x000fe40005000000 */
[C---:B------:R-:W-:Y:S02]  /*dcd0*/  ISETP.GE.AND P5, PT, R2.reuse, R240, PT ;  /* 0x000000f00200720c */ /* 0x040fe40003fa6270 */
[C---:B------:R-:W-:Y:S02]  /*dce0*/  ISETP.GE.AND P2, PT, R2.reuse, R239, PT ;  /* 0x000000ef0200720c */ /* 0x040fe40003f46270 */
[----:B------:R-:W-:Y:S02]  /*dcf0*/  FSEL R4, R131, -INF , !P1 ;  /* 0xff80000083047808 */ /* 0x000fe40004800000 */
[----:B------:R-:W-:Y:S02]  /*dd00*/  ISETP.LT.OR P1, PT, R2, R237, P0 ;  /* 0x000000ed0200720c */ /* 0x000fe40000721670 */
[----:B------:R-:W-:-:S02]  /*dd10*/  FSEL R113, R113, -INF , !P6 ;  /* 0xff80000071717808 */ /* 0x000fc40007000000 */
[C---:B------:R-:W-:Y:S01]  /*dd20*/  ISETP.LT.OR P0, PT, R2.reuse, R236, P3 ;  /* 0x000000ec0200720c */ /* 0x040fe20001f01670 */
[----:B------:R1:W-:Y:S01]  /*dd30*/  STL [R1+0x38], R5 ;  /* 0x0000380501007387 */ /* 0x0003e20000100800 */
[C---:B------:R-:W-:Y:S02]  /*dd40*/  ISETP.LT.OR P3, PT, R2.reuse, R238, P5 ;  /* 0x000000ee0200720c */ /* 0x040fe40002f61670 */
[----:B------:R-:W-:Y:S02]  /*dd50*/  ISETP.LT.OR P6, PT, R2, R235, P2 ;  /* 0x000000eb0200720c */ /* 0x000fe400017c1670 */
[----:B------:R-:W-:Y:S01]  /*dd60*/  IADD3 R2, R0, 0x18, RZ ;  /* 0x0000001800027810 */ /* 0x000fe20007ffe0ff */
[----:B------:R3:W-:Y:S01]  /*dd70*/  STL [R1+0x40], R4 ;  /* 0x0000400401007387 */ /* 0x0007e20000100800 */
[----:B------:R-:W-:Y:S02]  /*dd80*/  ISETP.NE.AND P5, PT, R3, RZ, PT ;  /* 0x000000ff0300720c */ /* 0x000fe40003fa5270 */
[----:B------:R-:W-:-:S02]  /*dd90*/  P2R R3, PR, RZ, 0x8 ;  /* 0x00000008ff037803 */ /* 0x000fc40000000000 */
[C---:B------:R-:W-:Y:S02]  /*dda0*/  ISETP.GE.AND P3, PT, R2.reuse, R242, PT ;  /* 0x000000f20200720c */ /* 0x040fe40003f66270 */
[----:B------:R-:W-:Y:S02]  /*ddb0*/  ISETP.GE.AND P2, PT, R2, R241, PT ;  /* 0x000000f10200720c */ /* 0x000fe40003f46270 */
[----:B-1----:R-:W-:Y:S02]  /*ddc0*/  FSEL R5, R124, -INF , !P1 ;  /* 0xff8000007c057808 */ /* 0x002fe40004800000 */
[----:B---3--:R-:W-:-:S03]  /*ddd0*/  FSEL R4, R125, -INF , !P0 ;  /* 0xff8000007d047808 */ /* 0x008fc60004000000 */
[----:B------:R1:W-:Y:S01]  /*dde0*/  STL [R1+0x30], R5 ;  /* 0x0000300501007387 */ /* 0x0003e20000100800 */
[C---:B------:R-:W-:Y:S02]  /*ddf0*/  ISETP.GE.AND P1, PT, R2.reuse, R240, PT ;  /* 0x000000f00200720c */ /* 0x040fe40003f26270 */
[C---:B------:R-:W-:Y:S01]  /*de00*/  ISETP.GE.AND P0, PT, R2.reuse, R239, PT ;  /* 0x000000ef0200720c */ /* 0x040fe20003f06270 */
[----:B------:R3:W-:Y:S01]  /*de10*/  STL [R1+0x50], R4 ;  /* 0x0000500401007387 */ /* 0x0007e20000100800 */
[----:B------:R-:W-:Y:S02]  /*de20*/  ISETP.LT.OR P1, PT, R2, R238, P1 ;  /* 0x000000ee0200720c */ /* 0x000fe40000f21670 */
[----:B-1----:R-:W-:Y:S02]  /*de30*/  FSEL R5, R126, -INF , !P5 ;  /* 0xff8000007e057808 */ /* 0x002fe40006800000 */
[----:B------:R-:W-:Y:S02]  /*de40*/  ISETP.LT.OR P5, PT, R2, R237, P3 ;  /* 0x000000ed0200720c */ /* 0x000fe40001fa1670 */
[----:B---3--:R-:W-:-:S02]  /*de50*/  FSEL R4, R127, -INF , !P4 ;  /* 0xff8000007f047808 */ /* 0x008fc40006000000 */
[C---:B------:R-:W-:Y:S02]  /*de60*/  ISETP.LT.OR P3, PT, R2.reuse, R236, P2 ;  /* 0x000000ec0200720c */ /* 0x040fe40001761670 */
[----:B------:R-:W-:Y:S01]  /*de70*/  ISETP.NE.AND P2, PT, R3, RZ, PT ;  /* 0x000000ff0300720c */ /* 0x000fe20003f45270 */
[----:B------:R1:W-:Y:S01]  /*de80*/  STL [R1+0x58], R5 ;  /* 0x0000580501007387 */ /* 0x0003e20000100800 */
[----:B------:R-:W-:Y:S02]  /*de90*/  ISETP.LT.OR P4, PT, R2, R235, P0 ;  /* 0x000000eb0200720c */ /* 0x000fe40000781670 */
[----:B------:R-:W-:Y:S01]  /*dea0*/  IADD3 R2, R0, 0x19, RZ ;  /* 0x0000001900027810 */ /* 0x000fe20007ffe0ff */
[----:B------:R3:W-:Y:S01]  /*deb0*/  STL [R1+0x60], R4 ;  /* 0x0000600401007387 */ /* 0x0007e20000100800 */
[----:B------:R-:W-:Y:S02]  /*dec0*/  P2R R3, PR, RZ, 0x2 ;  /* 0x00000002ff037803 */ /* 0x000fe40000000000 */
[----:B------:R-:W-:-:S02]  /*ded0*/  FSEL R201, R250, -INF , !P3 ;  /* 0xff800000fac97808 */ /* 0x000fc40005800000 */
[C---:B------:R-:W-:Y:S02]  /*dee0*/  ISETP.GE.AND P1, PT, R2.reuse, R241, PT ;  /* 0x000000f10200720c */ /* 0x040fe40003f26270 */
[C---:B------:R-:W-:Y:S02]  /*def0*/  ISETP.GE.AND P0, PT, R2.reuse, R240, PT ;  /* 0x000000f00200720c */ /* 0x040fe40003f06270 */
[C---:B------:R-:W-:Y:S02]  /*df00*/  ISETP.GE.AND P3, PT, R2.reuse, R239, PT ;  /* 0x000000ef0200720c */ /* 0x040fe40003f66270 */
[----:B------:R-:W-:Y:S02]  /*df10*/  ISETP.LT.OR P1, PT, R2, R236, P1 ;  /* 0x000000ec0200720c */ /* 0x000fe40000f21670 */
[----:B-1----:R-:W-:Y:S02]  /*df20*/  FSEL R5, R114, -INF , !P2 ;  /* 0xff80000072057808 */ /* 0x002fe40005000000 */
[----:B---3--:R-:W-:-:S03]  /*df30*/  FSEL R4, R115, -INF , !P6 ;  /* 0xff80000073047808 */ /* 0x008fc60007000000 */
[----:B------:R-:W-:Y:S01]  /*df40*/  STL [R1+0x5c], R5 ;  /* 0x00005c0501007387 */ /* 0x000fe20000100800 */
[----:B------:R-:W-:-:S03]  /*df50*/  ISETP.GE.AND P2, PT, R2, R242, PT ;  /* 0x000000f20200720c */ /* 0x000fc60003f46270 */
[----:B------:R1:W-:Y:S01]  /*df60*/  STL [R1+0x64], R4 ;  /* 0x0000640401007387 */ /* 0x0003e20000100800 */
[C---:B------:R-:W-:Y:S02]  /*df70*/  ISETP.LT.OR P0, PT, R2.reuse, R238, P0 ;  /* 0x000000ee0200720c */ /* 0x040fe40000701670 */
[----:B------:R-:W-:Y:S02]  /*df80*/  ISETP.LT.OR P6, PT, R2, R235, P3 ;  /* 0x000000eb0200720c */ /* 0x000fe40001fc1670 */
[----:B------:R-:W-:Y:S02]  /*df90*/  FSEL R127, R133, -INF , !P0 ;  /* 0xff800000857f7808 */ /* 0x000fe40004000000 */
[----:B------:R-:W-:Y:S02]  /*dfa0*/  FSEL R200, R134, -INF , !P4 ;  /* 0xff80000086c87808 */ /* 0x000fe40006000000 */
[----:B-1----:R-:W-:Y:S02]  /*dfb0*/  FSEL R4, R248, -INF , !P5 ;  /* 0xff800000f8047808 */ /* 0x002fe40006800000 */
[----:B------:R-:W-:-:S02]  /*dfc0*/  ISETP.LT.OR P5, PT, R2, R237, P2 ;  /* 0x000000ed0200720c */ /* 0x000fc400017a1670 */
[----:B------:R-:W-:Y:S02]  /*dfd0*/  ISETP.NE.AND P2, PT, R3, RZ, PT ;  /* 0x000000ff0300720c */ /* 0x000fe40003f45270 */
[----:B------:R-:W-:Y:S02]  /*dfe0*/  IADD3 R2, R0, 0x20, RZ ;  /* 0x0000002000027810 */ /* 0x000fe40007ffe0ff */
[----:B------:R-:W-:Y:S01]  /*dff0*/  FSEL R208, R252, -INF , !P2 ;  /* 0xff800000fcd07808 */ /* 0x000fe20005000000 */
[----:B------:R1:W-:Y:S01]  /*e000*/  STL [R1+0x20], R4 ;  /* 0x0000200401007387 */ /* 0x0003e20000100800 */
[C---:B------:R-:W-:Y:S02]  /*e010*/  ISETP.GE.AND P2, PT, R2.reuse, R242, PT ;  /* 0x000000f20200720c */ /* 0x040fe40003f46270 */
[----:B------:R-:W-:Y:S02]  /*e020*/  P2R R3, PR, RZ, 0x2 ;  /* 0x00000002ff037803 */ /* 0x000fe40000000000 */
        /* <DEDUP_REMOVED lines=8> */
[----:B-1----:R-:W-:Y:S02]  /*e0b0*/  FSEL R4, R249, -INF , !P5 ;  /* 0xff800000f9047808 */ /* 0x002fe40006800000 */
[----:B------:R-:W-:-:S03]  /*e0c0*/  ISETP.NE.AND P5, PT, R3, RZ, PT ;  /* 0x000000ff0300720c */ /* 0x000fc60003fa5270 */
[----:B------:R1:W-:Y:S01]  /*e0d0*/  STL [R1+0x18], R4 ;  /* 0x0000180401007387 */ /* 0x0003e20000100800 */
[----:B------:R-:W-:Y:S02]  /*e0e0*/  P2R R3, PR, RZ, 0x8 ;  /* 0x00000008ff037803 */ /* 0x000fe40000000000 */
[C---:B------:R-:W-:Y:S02]  /*e0f0*/  ISETP.GE.AND P0, PT, R2.reuse, R242, PT ;  /* 0x000000f20200720c */ /* 0x040fe40003f06270 */
[C---:B------:R-:W-:Y:S02]  /*e100*/  ISETP.GE.AND P3, PT, R2.reuse, R241, PT ;  /* 0x000000f10200720c */ /* 0x040fe40003f66270 */
[----:B------:R-:W-:Y:S02]  /*e110*/  FSEL R126, R251, -INF , !P5 ;  /* 0xff800000fb7e7808 */ /* 0x000fe40006800000 */
[----:B------:R-:W-:Y:S02]  /*e120*/  ISETP.GE.AND P5, PT, R2, R240, PT ;  /* 0x000000f00200720c */ /* 0x000fe40003fa6270 */
[----:B------:R-:W-:-:S02]  /*e130*/  FSEL R203, R132, -INF , !P6 ;  /* 0xff80000084cb7808 */ /* 0x000fc40007000000 */
[----:B-1----:R-:W-:Y:S02]  /*e140*/  FSEL R4, R244, -INF , !P2 ;  /* 0xff800000f4047808 */ /* 0x002fe40005000000 */
[----:B------:R-:W-:-:S03]  /*e150*/  ISETP.GE.AND P2, PT, R2, R239, PT ;  /* 0x000000ef0200720c */ /* 0x000fc60003f46270 */
[----:B------:R1:W-:Y:S01]  /*e160*/  STL [R1+0xc], R4 ;  /* 0x00000c0401007387 */ /* 0x0003e20000100800 */
[----:B------:R-:W-:Y:S02]  /*e170*/  ISETP.LT.OR P6, PT, R2, R235, P2 ;  /* 0x000000eb0200720c */ /* 0x000fe400017c1670 */
[----:B-1----:R-:W-:Y:S02]  /*e180*/  FSEL R4, R246, -INF , !P1 ;  /* 0xff800000f6047808 */ /* 0x002fe40004800000 */
[C---:B------:R-:W-:Y:S02]  /*e190*/  ISETP.LT.OR P1, PT, R2.reuse, R237, P0 ;  /* 0x000000ed0200720c */ /* 0x040fe40000721670 */
[C---:B------:R-:W-:Y:S01]  /*e1a0*/  ISETP.LT.OR P0, PT, R2.reuse, R236, P3 ;  /* 0x000000ec0200720c */ /* 0x040fe20001f01670 */
[----:B------:R1:W-:Y:S01]  /*e1b0*/  STL [R1+0x24], R4 ;  /* 0x0000240401007387 */ /* 0x0003e20000100800 */
[----:B------:R-:W-:Y:S02]  /*e1c0*/  ISETP.LT.OR P3, PT, R2, R238, P5 ;  /* 0x000000ee0200720c */ /* 0x000fe40002f61670 */
[----:B------:R-:W-:-:S02]  /*e1d0*/  FSEL R5, R245, -INF , !P1 ;  /* 0xff800000f5057808 */ /* 0x000fc40004800000 */
[----:B------:R-:W-:Y:S02]  /*e1e0*/  IADD3 R2, R0, 0x28, RZ ;  /* 0x0000002800027810 */ /* 0x000fe40007ffe0ff */
[----:B------:R-:W-:Y:S01]  /*e1f0*/  ISETP.NE.AND P5, PT, R3, RZ, PT ;  /* 0x000000ff0300720c */ /* 0x000fe20003fa5270 */
[----:B------:R3:W-:Y:S01]  /*e200*/  STL [R1+0x4], R5 ;  /* 0x0000040501007387 */ /* 0x0007e20000100800 */
[----:B------:R-:W-:Y:S02]  /*e210*/  P2R R3, PR, RZ, 0x8 ;  /* 0x00000008ff037803 */ /* 0x000fe40000000000 */
[C---:B------:R-:W-:Y:S02]  /*e220*/  ISETP.GE.AND P3, PT, R2.reuse, R242, PT ;  /* 0x000000f20200720c */ /* 0x040fe40003f66270 */
[C---:B------:R-:W-:Y:S02]  /*e230*/  ISETP.GE.AND P2, PT, R2.reuse, R241, PT ;  /* 0x000000f10200720c */ /* 0x040fe40003f46270 */
[----:B------:R-:W-:-:S02]  /*e240*/  ISETP.GE.AND P1, PT, R2, R240, PT ;  /* 0x000000f00200720c */ /* 0x000fc40003f26270 */
[----:B-1----:R-:W-:Y:S02]  /*e250*/  FSEL R4, R247, -INF , !P0 ;  /* 0xff800000f7047808 */ /* 0x002fe40004000000 */
[----:B------:R-:W-:-:S03]  /*e260*/  ISETP.GE.AND P0, PT, R2, R239, PT ;  /* 0x000000ef0200720c */ /* 0x000fc60003f06270 */
[----:B------:R1:W-:Y:S01]  /*e270*/  STL [R1+0x1c], R4 ;  /* 0x00001c0401007387 */ /* 0x0003e20000100800 */
[----:B---3--:R-:W-:Y:S02]  /*e280*/  FSEL R5, R120, -INF , !P5 ;  /* 0xff80000078057808 */ /* 0x008fe40006800000 */
[C---:B------:R-:W-:Y:S02]  /*e290*/  ISETP.LT.OR P5, PT, R2.reuse, R237, P3 ;  /* 0x000000ed0200720c */ /* 0x040fe40001fa1670 */
[C---:B------:R-:W-:Y:S01]  /*e2a0*/  ISETP.LT.OR P3, PT, R2.reuse, R236, P2 ;  /* 0x000000ec0200720c */ /* 0x040fe20001761670 */
[----:B------:R-:W-:Y:S01]  /*e2b0*/  STL [R1+0x34], R5 ;  /* 0x0000340501007387 */ /* 0x000fe20000100800 */
[----:B------:R-:W-:Y:S02]  /*e2c0*/  ISETP.LT.OR P1, PT, R2, R238, P1 ;  /* 0x000000ee0200720c */ /* 0x000fe40000f21670 */
[----:B------:R-:W-:Y:S02]  /*e2d0*/  ISETP.NE.AND P2, PT, R3, RZ, PT ;  /* 0x000000ff0300720c */ /* 0x000fe40003f45270 */
[----:B------:R-:W-:-:S02]  /*e2e0*/  P2R R3, PR, RZ, 0x2 ;  /* 0x00000002ff037803 */ /* 0x000fc40000000000 */
[----:B------:R-:W-:Y:S02]  /*e2f0*/  FSEL R121, R121, -INF , !P2 ;  /* 0xff80000079797808 */ /* 0x000fe40005000000 */
[----:B-1----:R-:W-:Y:S02]  /*e300*/  FSEL R4, R122, -INF , !P4 ;  /* 0xff8000007a047808 */ /* 0x002fe40006000000 */
[----:B------:R-:W-:Y:S02]  /*e310*/  ISETP.LT.OR P4, PT, R2, R235, P0 ;  /* 0x000000eb0200720c */ /* 0x000fe40000781670 */
[----:B------:R-:W-:Y:S01]  /*e320*/  IADD3 R2, R0, 0x29, RZ ;  /* 0x0000002900027810 */ /* 0x000fe20007ffe0ff */
[----:B------:R1:W-:Y:S03]  /*e330*/  STL [R1+0x7c], R4 ;  /* 0x00007c0401007387 */ /* 0x0003e60000100800 */
[----:B------:R-:W-:-:S02]  /*e340*/  ISETP.GE.AND P1, PT, R2, R241, PT ;  /* 0x000000f10200720c */ /* 0x000fc40003f26270 */
[C---:B------:R-:W-:Y:S02]  /*e350*/  ISETP.GE.AND P2, PT, R2.reuse, R242, PT ;  /* 0x000000f20200720c */ /* 0x040fe40003f46270 */
[----:B------:R-:W-:Y:S02]  /*e360*/  ISETP.LT.OR P1, PT, R2, R236, P1 ;  /* 0x000000ec0200720c */ /* 0x000fe40000f21670 */
[----:B------:R-:W-:Y:S02]  /*e370*/  FSEL R115, R104, -INF , !P5 ;  /* 0xff80000068737808 */ /* 0x000fe40006800000 */
[C---:B------:R-:W-:Y:S02]  /*e380*/  ISETP.GE.AND P0, PT, R2.reuse, R240, PT ;  /* 0x000000f00200720c */ /* 0x040fe40003f06270 */
[----:B------:R-:W-:Y:S02]  /*e390*/  ISETP.LT.OR P5, PT, R2, R237, P2 ;  /* 0x000000ed0200720c */ /* 0x000fe400017a1670 */
[----:B------:R-:W-:-:S02]  /*e3a0*/  ISETP.NE.AND P2, PT, R3, RZ, PT ;  /* 0x000000ff0300720c */ /* 0x000fc40003f45270 */
[----:B-1----:R-:W-:-:S05]  /*e3b0*/  FSEL R4, R123, -INF , !P6 ;  /* 0xff8000007b047808 */ /* 0x002fca0007000000 */
[----:B------:R1:W-:Y:S01]  /*e3c0*/  STL [R1+0x78], R4 ;  /* 0x0000780401007387 */ /* 0x0003e20000100800 */
[----:B------:R-:W-:Y:S02]  /*e3d0*/  P2R R3, PR, RZ, 0x2 ;  /* 0x00000002ff037803 */ /* 0x000fe40000000000 */
[----:B------:R-:W-:Y:S02]  /*e3e0*/  ISETP.LT.OR P0, PT, R2, R238, P0 ;  /* 0x000000ee0200720c */ /* 0x000fe40000701670 */
[----:B------:R-:W-:Y:S02]  /*e3f0*/  FSEL R114, R105, -INF , !P5 ;  /* 0xff80000069727808 */ /* 0x000fe40006800000 */
[----:B------:R-:W-:Y:S02]  /*e400*/  ISETP.NE.AND P5, PT, R3, RZ, PT ;  /* 0x000000ff0300720c */ /* 0x000fe40003fa5270 */
[----:B------:R-:W-:Y:S02]  /*e410*/  FSEL R120, R116, -INF , !P2 ;  /* 0xff80000074787808 */ /* 0x000fe40005000000 */
[----:B------:R-:W-:-:S02]  /*e420*/  FSEL R3, R117, -INF , !P0 ;  /* 0xff80000075037808 */ /* 0x000fc40004000000 */
[----:B-1----:R-:W-:Y:S02]  /*e430*/  FSEL R4, R106, -INF , !P3 ;  /* 0xff8000006a047808 */ /* 0x002fe40005800000 */
[----:B------:R-:W-:-:S04]  /*e440*/  ISETP.GE.AND P3, PT, R2, R239, PT ;  /* 0x000000ef0200720c */ /* 0x000fc80003f66270 */
[----:B------:R-:W-:Y:S02]  /*e450*/  ISETP.LT.OR P6, PT, R2, R235, P3 ;  /* 0x000000eb0200720c */ /* 0x000fe40001fc1670 */
[----:B------:R-:W-:-:S04]  /*e460*/  IADD3 R2, R0, 0x30, RZ ;  /* 0x0000003000027810 */ /* 0x000fc80007ffe0ff */
[C---:B------:R-:W-:Y:S02]  /*e470*/  ISETP.GE.AND P2, PT, R2.reuse, R242, PT ;  /* 0x000000f20200720c */ /* 0x040fe40003f46270 */
[C---:B------:R-:W-:Y:S02]  /*e480*/  ISETP.GE.AND P1, PT, R2.reuse, R241, PT ;  /* 0x000000f10200720c */ /* 0x040fe40003f26270 */
[C---:B------:R-:W-:Y:S02]  /*e490*/  ISETP.GE.AND P3, PT, R2.reuse, R240, PT ;  /* 0x000000f00200720c */ /* 0x040fe40003f66270 */
[----:B------:R-:W-:Y:S02]  /*e4a0*/  ISETP.GE.AND P0, PT, R2, R239, PT ;  /* 0x000000ef0200720c */ /* 0x000fe40003f06270 */
[----:B------:R-:W-:Y:S02]  /*e4b0*/  FSEL R118, R118, -INF , !P4 ;  /* 0xff80000076767808 */ /* 0x000fe40006000000 */
[----:B------:R-:W-:-:S02]  /*e4c0*/  ISETP.LT.OR P2, PT, R2, R237, P2 ;  /* 0x000000ed0200720c */ /* 0x000fc40001741670 */
[C---:B------:R-:W-:Y:S02]  /*e4d0*/  ISETP.LT.OR P1, PT, R2.reuse, R236, P1 ;  /* 0x000000ec0200720c */ /* 0x040fe40000f21670 */
[C---:B------:R-:W-:Y:S02]  /*e4e0*/  ISETP.LT.OR P3, PT, R2.reuse, R238, P3 ;  /* 0x000000ee0200720c */ /* 0x040fe40001f61670 */
[----:B------:R-:W-:Y:S02]  /*e4f0*/  ISETP.LT.OR P4, PT, R2, R235, P0 ;  /* 0x000000eb0200720c */ /* 0x000fe40000781670 */
[----:B------:R-:W-:Y:S01]  /*e500*/  IADD3 R2, R0, 0x31, RZ ;  /* 0x0000003100027810 */ /* 0x000fe20007ffe0ff */
[----:B------:R-:W-:Y:S01]  /*e510*/  STL [R1+0x10], R4 ;  /* 0x0000100401007387 */ /* 0x000fe20000100800 */
[----:B------:R-:W-:Y:S02]  /*e520*/  FSEL R117, R107, -INF , !P5 ;  /* 0xff8000006b757808 */ /* 0x000fe40006800000 */
[----:B------:R-:W-:Y:S01]  /*e530*/  ISETP.GE.AND P0, PT, R2, R242, PT ;  /* 0x000000f20200720c */ /* 0x000fe20003f06270 */
[----:B------:R1:W-:Y:S01]  /*e540*/  STL [R1+0x28], R3 ;  /* 0x0000280301007387 */ /* 0x0003e20000100800 */
[----:B------:R-:W-:-:S02]  /*e550*/  FSEL R246, R96, -INF , !P2 ;  /* 0xff80000060f67808 */ /* 0x000fc40005000000 */
[C---:B------:R-:W-:Y:S02]  /*e560*/  ISETP.GE.AND P5, PT, R2.reuse, R240, PT ;  /* 0x000000f00200720c */ /* 0x040fe40003fa6270 */
[----:B------:R-:W-:Y:S02]  /*e570*/  ISETP.GE.AND P2, PT, R2, R239, PT ;  /* 0x000000ef0200720c */ /* 0x000fe40003f46270 */
[----:B------:R-:W-:Y:S02]  /*e580*/  FSEL R251, R98, -INF , !P1 ;  /* 0xff80000062fb7808 */ /* 0x000fe40004800000 */
[C---:B------:R-:W-:Y:S02]  /*e590*/  ISETP.LT.OR P1, PT, R2.reuse, R237, P0 ;  /* 0x000000ed0200720c */ /* 0x040fe40000721670 */
[----:B------:R-:W-:Y:S02]  /*e5a0*/  FSEL R116, R119, -INF , !P6 ;  /* 0xff80000077747808 */ /* 0x000fe40007000000 */
[----:B------:R-:W-:-:S02]  /*e5b0*/  ISETP.LT.OR P6, PT, R2, R235, P2 ;  /* 0x000000eb0200720c */ /* 0x000fc400017c1670 */
[----:B-1----:R-:W-:Y:S02]  /*e5c0*/  P2R R3, PR, RZ, 0x8 ;  /* 0x00000008ff037803 */ /* 0x002fe40000000000 */
[----:B------:R-:W-:-:S04]  /*e5d0*/  ISETP.GE.AND P3, PT, R2, R241, PT ;  /* 0x000000f10200720c */ /* 0x000fc80003f66270 */
[C---:B------:R-:W-:Y:S02]  /*e5e0*/  ISETP.LT.OR P0, PT, R2.reuse, R236, P3 ;  /* 0x000000ec0200720c */ /* 0x040fe40001f01670 */
[----:B------:R-:W-:Y:S02]  /*e5f0*/  ISETP.LT.OR P3, PT, R2, R238, P5 ;  /* 0x000000ee0200720c */ /* 0x000fe40002f61670 */
[----:B------:R-:W-:Y:S02]  /*e600*/  IADD3 R2, R0, 0x38, RZ ;  /* 0x0000003800027810 */ /* 0x000fe40007ffe0ff */
[----:B------:R-:W-:Y:S02]  /*e610*/  ISETP.NE.AND P5, PT, R3, RZ, PT ;  /* 0x000000ff0300720c */ /* 0x000fe40003fa5270 */
        /* <DEDUP_REMOVED lines=8> */
[----:B------:R-:W-:Y:S02]  /*e6a0*/  ISETP.LT.OR P5, PT, R2, R237, P3 ;  /* 0x000000ed0200720c */ /* 0x000fe40001fa1670 */
[----:B------:R-:W-:Y:S02]  /*e6b0*/  FSEL R119, R18, -INF , !P4 ;  /* 0xff80000012777808 */ /* 0x000fe40006000000 */
[C---:B------:R-:W-:Y:S02]  /*e6c0*/  ISETP.LT.OR P3, PT, R2.reuse, R236, P2 ;  /* 0x000000ec0200720c */ /* 0x040fe40001761670 */
[----:B------:R-:W-:Y:S02]  /*e6d0*/  ISETP.NE.AND P2, PT, R3, RZ, PT ;  /* 0x000000ff0300720c */ /* 0x000fe40003f45270 */
[C---:B------:R-:W-:Y:S02]  /*e6e0*/  ISETP.LT.OR P1, PT, R2.reuse, R238, P1 ;  /* 0x000000ee0200720c */ /* 0x040fe40000f21670 */
[----:B------:R-:W-:-:S02]  /*e6f0*/  ISETP.LT.OR P4, PT, R2, R235, P0 ;  /* 0x000000eb0200720c */ /* 0x000fc40000781670 */
[----:B------:R-:W-:Y:S02]  /*e700*/  IADD3 R2, R0, 0x39, RZ ;  /* 0x0000003900027810 */ /* 0x000fe40007ffe0ff */
[----:B------:R-:W-:Y:S02]  /*e710*/  FSEL R17, R17, -INF , !P2 ;  /* 0xff80000011117808 */ /* 0x000fe40005000000 */
[----:B------:R-:W-:Y:S02]  /*e720*/  P2R R3, PR, RZ, 0x2 ;  /* 0x00000002ff037803 */ /* 0x000fe40000000000 */
[----:B------:R-:W-:Y:S02]  /*e730*/  ISETP.GE.AND P2, PT, R2, R242, PT ;  /* 0x000000f20200720c */ /* 0x000fe40003f46270 */
[----:B------:R-:W-:Y:S02]  /*e740*/  FSEL R248, R22, -INF , !P3 ;  /* 0xff80000016f87808 */ /* 0x000fe40005800000 */
[----:B------:R-:W-:-:S02]  /*e750*/  ISETP.GE.AND P1, PT, R2, R241, PT ;  /* 0x000000f10200720c */ /* 0x000fc40003f26270 */
[C---:B------:R-:W-:Y:S02]  /*e760*/  ISETP.GE.AND P0, PT, R2.reuse, R240, PT ;  /* 0x000000f00200720c */ /* 0x040fe40003f06270 */
[----:B------:R-:W-:Y:S01]  /*e770*/  ISETP.GE.AND P3, PT, R2, R239, PT ;  /* 0x000000ef0200720c */ /* 0x000fe20003f66270 */
[----:B------:R1:W-:Y:S01]  /*e780*/  STL [R1+0x14], R4 ;  /* 0x0000140401007387 */ /* 0x0003e20000100800 */
[----:B------:R-:W-:Y:S02]  /*e790*/  FSEL R212, R20, -INF , !P5 ;  /* 0xff80000014d47808 */ /* 0x000fe40006800000 */
[C---:B------:R-:W-:Y:S02]  /*e7a0*/  ISETP.LT.OR P5, PT, R2.reuse, R237, P2 ;  /* 0x000000ed0200720c */ /* 0x040fe400017a1670 */
[----:B------:R-:W-:Y:S02]  /*e7b0*/  ISETP.NE.AND P2, PT, R3, RZ, PT ;  /* 0x000000ff0300720c */ /* 0x000fe40003f45270 */
[----:B------:R-:W-:-:S02]  /*e7c0*/  ISETP.LT.OR P1, PT, R2, R236, P1 ;  /* 0x000000ec0200720c */ /* 0x000fc40000f21670 */
[----:B------:R-:W-:Y:S02]  /*e7d0*/  ISETP.LT.OR P0, PT, R2, R238, P0 ;  /* 0x000000ee0200720c */ /* 0x000fe40000701670 */
[----:B------:R-:W-:Y:S02]  /*e7e0*/  P2R R3, PR, RZ, 0x2 ;  /* 0x00000002ff037803 */ /* 0x000fe40000000000 */
[----:B------:R-:W-:Y:S02]  /*e7f0*/  FSEL R5, R24, -INF , !P2 ;  /* 0xff80000018057808 */ /* 0x000fe40005000000 */
[----:B------:R-:W-:Y:S02]  /*e800*/  FSEL R252, R25, -INF , !P0 ;  /* 0xff80000019fc7808 */ /* 0x000fe40004000000 */
[----:B-1----:R-:W-:Y:S02]  /*e810*/  FSEL R4, R19, -INF , !P6 ;  /* 0xff80000013047808 */ /* 0x002fe40007000000 */
[----:B------:R-:W-:-:S02]  /*e820*/  ISETP.LT.OR P6, PT, R2, R235, P3 ;  /* 0x000000eb0200720c */ /* 0x000fc40001fc1670 */
[----:B------:R-:W-:Y:S01]  /*e830*/  IADD3 R2, R0, 0x40, RZ ;  /* 0x0000004000027810 */ /* 0x000fe20007ffe0ff */
[----:B------:R1:W-:Y:S03]  /*e840*/  STL [R1+0x8c], R4 ;  /* 0x00008c0401007387 */ /* 0x0003e60000100800 */
[C---:B------:R-:W-:Y:S02]  /*e850*/  ISETP.GE.AND P2, PT, R2.reuse, R242, PT ;  /* 0x000000f20200720c */ /* 0x040fe40003f46270 */
[C---:B------:R-:W-:Y:S02]  /*e860*/  ISETP.GE.AND P1, PT, R2.reuse, R241, PT ;  /* 0x000000f10200720c */ /* 0x040fe40003f26270 */
[C---:B------:R-:W-:Y:S02]  /*e870*/  ISETP.GE.AND P3, PT, R2.reuse, R240, PT ;  /* 0x000000f00200720c */ /* 0x040fe40003f66270 */
[----:B------:R-:W-:-:S02]  /*e880*/  ISETP.GE.AND P0, PT, R2, R239, PT ;  /* 0x000000ef0200720c */ /* 0x000fc40003f06270 */
[C---:B------:R-:W-:Y:S02]  /*e890*/  ISETP.LT.OR P2, PT, R2.reuse, R237, P2 ;  /* 0x000000ed0200720c */ /* 0x040fe40001741670 */
[C---:B------:R-:W-:Y:S02]  /*e8a0*/  ISETP.LT.OR P1, PT, R2.reuse, R236, P1 ;  /* 0x000000ec0200720c */ /* 0x040fe40000f21670 */
[----:B------:R-:W-:Y:S02]  /*e8b0*/  ISETP.LT.OR P3, PT, R2, R238, P3 ;  /* 0x000000ee0200720c */ /* 0x000fe40001f61670 */
[----:B------:R-:W-:Y:S02]  /*e8c0*/  FSEL R210, R21, -INF , !P5 ;  /* 0xff80000015d27808 */ /* 0x000fe40006800000 */
[----:B------:R-:W-:Y:S02]  /*e8d0*/  ISETP.NE.AND P5, PT, R3, RZ, PT ;  /* 0x000000ff0300720c */ /* 0x000fe40003fa5270 */
[----:B-1----:R-:W-:-:S02]  /*e8e0*/  FSEL R4, R26, -INF , !P4 ;  /* 0xff8000001a047808 */ /* 0x002fc40006000000 */
[----:B------:R-:W-:Y:S02]  /*e8f0*/  ISETP.LT.OR P4, PT, R2, R235, P0 ;  /* 0x000000eb0200720c */ /* 0x000fe40000781670 */
[----:B------:R-:W-:Y:S02]  /*e900*/  IADD3 R2, R0, 0x41, RZ ;  /* 0x0000004100027810 */ /* 0x000fe40007ffe0ff */
[----:B------:R-:W-:Y:S02]  /*e910*/  P2R R3, PR, RZ, 0x8 ;  /* 0x00000008ff037803 */ /* 0x000fe40000000000 */
[C---:B------:R-:W-:Y:S02]  /*e920*/  ISETP.GE.AND P0, PT, R2.reuse, R242, PT ;  /* 0x000000f20200720c */ /* 0x040fe40003f06270 */
[----:B------:R-:W-:Y:S02]  /*e930*/  FSEL R215, R23, -INF , !P5 ;  /* 0xff80000017d77808 */ /* 0x000fe40006800000 */
[----:B------:R-:W-:-:S02]  /*e940*/  ISETP.GE.AND P3, PT, R2, R241, PT ;  /* 0x000000f10200720c */ /* 0x000fc40003f66270 */
[----:B------:R-:W-:Y:S01]  /*e950*/  FSEL R207, R32, -INF , !P2 ;  /* 0xff80000020cf7808 */ /* 0x000fe20005000000 */
[----:B------:R-:W-:Y:S01]  /*e960*/  STL [R1], R5 ;  /* 0x0000000501007387 */ /* 0x000fe20000100800 */
[C---:B------:R-:W-:Y:S02]  /*e970*/  ISETP.GE.AND P5, PT, R2.reuse, R240, PT ;  /* 0x000000f00200720c */ /* 0x040fe40003fa6270 */
[----:B------:R-:W-:Y:S01]  /*e980*/  ISETP.GE.AND P2, PT, R2, R239, PT ;  /* 0x000000ef0200720c */ /* 0x000fe20003f46270 */
[----:B------:R1:W-:Y:S01]  /*e990*/  STL [R1+0x88], R4 ;  /* 0x0000880401007387 */ /* 0x0003e20000100800 */
[----:B------:R-:W-:Y:S02]  /*e9a0*/  FSEL R213, R34, -INF , !P1 ;  /* 0xff80000022d57808 */ /* 0x000fe40004800000 */
[C---:B------:R-:W-:Y:S02]  /*e9b0*/  ISETP.LT.OR P1, PT, R2.reuse, R237, P0 ;  /* 0x000000ed0200720c */ /* 0x040fe40000721670 */
[----:B------:R-:W-:-:S02]  /*e9c0*/  ISETP.LT.OR P0, PT, R2, R236, P3 ;  /* 0x000000ec0200720c */ /* 0x000fc40001f01670 */
[----:B------:R-:W-:Y:S02]  /*e9d0*/  ISETP.LT.OR P3, PT, R2, R238, P5 ;  /* 0x000000ee0200720c */ /* 0x000fe40002f61670 */
[----:B------:R-:W-:Y:S02]  /*e9e0*/  ISETP.NE.AND P5, PT, R3, RZ, PT ;  /* 0x000000ff0300720c */ /* 0x000fe40003fa5270 */
[----:B------:R-:W-:Y:S02]  /*e9f0*/  P2R R3, PR, RZ, 0x8 ;  /* 0x00000008ff037803 */ /* 0x000fe40000000000 */
[----:B------:R-:W-:Y:S02]  /*ea00*/  FSEL R204, R33, -INF , !P1 ;  /* 0xff80000021cc7808 */ /* 0x000fe40004800000 */
[----:B------:R-:W-:Y:S02]  /*ea10*/  FSEL R211, R35, -INF , !P0 ;  /* 0xff80000023d37808 */ /* 0x000fe40004000000 */
[----:B-1----:R-:W-:-:S02]  /*ea20*/  FSEL R4, R27, -INF , !P6 ;  /* 0xff8000001b047808 */ /* 0x002fc40007000000 */
        /* <DEDUP_REMOVED lines=8> */
[----:B------:R-:W-:Y:S02]  /*eab0*/  FSEL R30, R30, -INF , !P4 ;  /* 0xff8000001e1e7808 */ /* 0x000fe40006000000 */
[C---:B------:R-:W-:Y:S02]  /*eac0*/  ISETP.LT.OR P3, PT, R2.reuse, R236, P2 ;  /* 0x000000ec0200720c */ /* 0x040fe40001761670 */
[----:B------:R-:W-:Y:S02]  /*ead0*/  ISETP.NE.AND P2, PT, R3, RZ, PT ;  /* 0x000000ff0300720c */ /* 0x000fe40003f45270 */
[C---:B------:R-:W-:Y:S02]  /*eae0*/  ISETP.LT.OR P1, PT, R2.reuse, R238, P1 ;  /* 0x000000ee0200720c */ /* 0x040fe40000f21670 */
[----:B------:R-:W-:Y:S02]  /*eaf0*/  ISETP.LT.OR P4, PT, R2, R235, P0 ;  /* 0x000000eb0200720c */ /* 0x000fe40000781670 */
[----:B------:R-:W-:-:S02]  /*eb00*/  IADD3 R2, R0, 0x49, RZ ;  /* 0x0000004900027810 */ /* 0x000fc40007ffe0ff */
[----:B------:R-:W-:Y:S02]  /*eb10*/  FSEL R247, R29, -INF , !P2 ;  /* 0xff8000001df77808 */ /* 0x000fe40005000000 */
[----:B------:R-:W-:Y:S02]  /*eb20*/  P2R R3, PR, RZ, 0x2 ;  /* 0x00000002ff037803 */ /* 0x000fe40000000000 */
[----:B------:R-:W-:Y:S02]  /*eb30*/  ISETP.GE.AND P2, PT, R2, R242, PT ;  /* 0x000000f20200720c */ /* 0x000fe40003f46270 */
[----:B------:R-:W-:Y:S02]  /*eb40*/  FSEL R206, R38, -INF , !P3 ;  /* 0xff80000026ce7808 */ /* 0x000fe40005800000 */
[C---:B------:R-:W-:Y:S02]  /*eb50*/  ISETP.GE.AND P1, PT, R2.reuse, R241, PT ;  /* 0x000000f10200720c */ /* 0x040fe40003f26270 */
[----:B------:R-:W-:-:S02]  /*eb60*/  ISETP.GE.AND P0, PT, R2, R240, PT ;  /* 0x000000f00200720c */ /* 0x000fc40003f06270 */
[----:B------:R-:W-:Y:S02]  /*eb70*/  ISETP.GE.AND P3, PT, R2, R239, PT ;  /* 0x000000ef0200720c */ /* 0x000fe40003f66270 */
[----:B------:R-:W-:Y:S02]  /*eb80*/  FSEL R131, R36, -INF , !P5 ;  /* 0xff80000024837808 */ /* 0x000fe40006800000 */
[----:B------:R-:W-:Y:S02]  /*eb90*/  FSEL R31, R31, -INF , !P6 ;  /* 0xff8000001f1f7808 */ /* 0x000fe40007000000 */
[C---:B------:R-:W-:Y:S02]  /*eba0*/  ISETP.LT.OR P5, PT, R2.reuse, R237, P2 ;  /* 0x000000ed0200720c */ /* 0x040fe400017a1670 */
[----:B------:R-:W-:Y:S02]  /*ebb0*/  ISETP.NE.AND P2, PT, R3, RZ, PT ;  /* 0x000000ff0300720c */ /* 0x000fe40003f45270 */
[----:B------:R-:W-:-:S02]  /*ebc0*/  ISETP.LT.OR P1, PT, R2, R236, P1 ;  /* 0x000000ec0200720c */ /* 0x000fc40000f21670 */
[C---:B------:R-:W-:Y:S02]  /*ebd0*/  ISETP.LT.OR P0, PT, R2.reuse, R238, P0 ;  /* 0x000000ee0200720c */ /* 0x040fe40000701670 */
[----:B------:R-:W-:Y:S02]  /*ebe0*/  ISETP.LT.OR P6, PT, R2, R235, P3 ;  /* 0x000000eb0200720c */ /* 0x000fe40001fc1670 */
[----:B------:R-:W-:Y:S02]  /*ebf0*/  IADD3 R2, R0, 0x50, RZ ;  /* 0x0000005000027810 */ /* 0x000fe40007ffe0ff */
[----:B------:R-:W-:Y:S02]  /*ec00*/  P2R R3, PR, RZ, 0x2 ;  /* 0x00000002ff037803 */ /* 0x000fe40000000000 */
[----:B------:R-:W-:Y:S02]  /*ec10*/  FSEL R244, R40, -INF , !P2 ;  /* 0xff80000028f47808 */ /* 0x000fe40005000000 */
[----:B------:R-:W-:-:S02]  /*ec20*/  FSEL R214, R41, -INF , !P0 ;  /* 0xff80000029d67808 */ /* 0x000fc40004000000 */
        /* <DEDUP_REMOVED lines=9> */
[----:B------:R-:W-:Y:S02]  /*ecc0*/  FSEL R124, R37, -INF , !P5 ;  /* 0xff800000257c7808 */ /* 0x000fe40006800000 */
[----:B------:R-:W-:Y:S02]  /*ecd0*/  IADD3 R2, R0, 0x51, RZ ;  /* 0x0000005100027810 */ /* 0x000fe40007ffe0ff */
[----:B------:R-:W-:-:S02]  /*ece0*/  ISETP.NE.AND P5, PT, R3, RZ, PT ;  /* 0x000000ff0300720c */ /* 0x000fc40003fa5270 */
[----:B------:R-:W-:Y:S02]  /*ecf0*/  P2R R3, PR, RZ, 0x8 ;  /* 0x00000008ff037803 */ /* 0x000fe40000000000 */
[C---:B------:R-:W-:Y:S02]  /*ed00*/  ISETP.GE.AND P0, PT, R2.reuse, R242, PT ;  /* 0x000000f20200720c */ /* 0x040fe40003f06270 */
[----:B------:R-:W-:Y:S02]  /*ed10*/  FSEL R133, R39, -INF , !P5 ;  /* 0xff80000027857808 */ /* 0x000fe40006800000 */
[----:B------:R-:W-:Y:S02]  /*ed20*/  ISETP.GE.AND P3, PT, R2, R241, PT ;  /* 0x000000f10200720c */ /* 0x000fe40003f66270 */
[----:B------:R-:W-:Y:S02]  /*ed30*/  FSEL R123, R48, -INF , !P2 ;  /* 0xff800000307b7808 */ /* 0x000fe40005000000 */
[----:B------:R-:W-:-:S02]  /*ed40*/  ISETP.GE.AND P5, PT, R2, R240, PT ;  /* 0x000000f00200720c */ /* 0x000fc40003fa6270 */
[----:B------:R-:W-:Y:S02]  /*ed50*/  ISETP.GE.AND P2, PT, R2, R239, PT ;  /* 0x000000ef0200720c */ /* 0x000fe40003f46270 */
[----:B------:R-:W-:Y:S02]  /*ed60*/  FSEL R130, R50, -INF , !P1 ;  /* 0xff80000032827808 */ /* 0x000fe40004800000 */
[C---:B------:R-:W-:Y:S02]  /*ed70*/  ISETP.LT.OR P1, PT, R2.reuse, R237, P0 ;  /* 0x000000ed0200720c */ /* 0x040fe40000721670 */
[----:B------:R-:W-:Y:S02]  /*ed80*/  FSEL R43, R43, -INF , !P6 ;  /* 0xff8000002b2b7808 */ /* 0x000fe40007000000 */
[C---:B------:R-:W-:Y:S02]  /*ed90*/  ISETP.LT.OR P0, PT, R2.reuse, R236, P3 ;  /* 0x000000ec0200720c */ /* 0x040fe40001f01670 */
        /* <DEDUP_REMOVED lines=55> */
[----:B------:R-:W-:Y:S01]  /*f110*/  ISETP.GE.AND P2, PT, R2, R239, PT ;  /* 0x000000ef0200720c */ /* 0x000fe20003f46270 */
[----:B------:R1:W-:Y:S01]  /*f120*/  STL [R1+0x84], R4 ;  /* 0x0000840401007387 */ /* 0x0003e20000100800 */
[----:B------:R-:W-:Y:S02]  /*f130*/  FSEL R105, R78, -INF , !P1 ;  /* 0xff8000004e697808 */ /* 0x000fe40004800000 */
[C---:B------:R-:W-:Y:S02]  /*f140*/  ISETP.LT.OR P1, PT, R2.reuse, R237, P0 ;  /* 0x000000ed0200720c */ /* 0x040fe40000721670 */
[C---:B------:R-:W-:Y:S02]  /*f150*/  ISETP.LT.OR P0, PT, R2.reuse, R236, P3 ;  /* 0x000000ec0200720c */ /* 0x040fe40001f01670 */
[----:B------:R-:W-:Y:S02]  /*f160*/  ISETP.LT.OR P3, PT, R2, R238, P5 ;  /* 0x000000ee0200720c */ /* 0x000fe40002f61670 */
[----:B------:R-:W-:-:S02]  /*f170*/  ISETP.NE.AND P5, PT, R3, RZ, PT ;  /* 0x000000ff0300720c */ /* 0x000fc40003fa5270 */
[----:B------:R-:W-:Y:S02]  /*f180*/  P2R R3, PR, RZ, 0x8 ;  /* 0x00000008ff037803 */ /* 0x000fe40000000000 */
[----:B------:R-:W-:Y:S02]  /*f190*/  FSEL R97, R77, -INF , !P1 ;  /* 0xff8000004d617808 */ /* 0x000fe40004800000 */
[----:B------:R-:W-:Y:S02]  /*f1a0*/  FSEL R104, R79, -INF , !P0 ;  /* 0xff8000004f687808 */ /* 0x000fe40004000000 */
[----:B-1----:R-:W-:Y:S02]  /*f1b0*/  FSEL R4, R63, -INF , !P6 ;  /* 0xff8000003f047808 */ /* 0x002fe40007000000 */
        /* <DEDUP_REMOVED lines=37> */
[----:B------:R-:W-:-:S02]  /*f410*/  FSEL R81, R81, -INF , !P5 ;  /* 0xff80000051517808 */ /* 0x000fc40006800000 */
[----:B------:R-:W-:Y:S02]  /*f420*/  ISETP.NE.AND P5, PT, R3, RZ, PT ;  /* 0x000000ff0300720c */ /* 0x000fe40003fa5270 */
[C---:B------:R-:W-:Y:S02]  /*f430*/  ISETP.LT.OR P2, PT, R2.reuse, R237, P2 ;  /* 0x000000ed0200720c */ /* 0x040fe40001741670 */
[C---:B------:R-:W-:Y:S02]  /*f440*/  ISETP.LT.OR P1, PT, R2.reuse, R236, P1 ;  /* 0x000000ec0200720c */ /* 0x040fe40000f21670 */
        /* <DEDUP_REMOVED lines=13> */
[C---:B------:R-:W-:Y:S02]  /*f520*/  ISETP.LT.OR P6, PT, R2.reuse, R238, P5 ;  /* 0x000000ee0200720c */ /* 0x040fe40002fc1670 */
[----:B------:R-:W-:-:S02]  /*f530*/  ISETP.LT.OR P0, PT, R2, R236, P3 ;  /* 0x000000ec0200720c */ /* 0x000fc40001f01670 */
[----:B------:R-:W-:Y:S02]  /*f540*/  ISETP.LT.OR P5, PT, R2, R235, P2 ;  /* 0x000000eb0200720c */ /* 0x000fe400017a1670 */
[----:B------:R-:W-:Y:S02]  /*f550*/  IADD3 R2, R0, 0x78, RZ ;  /* 0x0000007800027810 */ /* 0x000fe40007ffe0ff */
[----:B------:R-:W-:Y:S02]  /*f560*/  ISETP.NE.AND P3, PT, R3, RZ, PT ;  /* 0x000000ff0300720c */ /* 0x000fe40003f65270 */
[----:B------:R-:W-:Y:S02]  /*f570*/  FSEL R25, R57, -INF , !P1 ;  /* 0xff80000039197808 */ /* 0x000fe40004800000 */
[----:B------:R-:W-:Y:S02]  /*f580*/  FSEL R27, R59, -INF , !P0 ;  /* 0xff8000003b1b7808 */ /* 0x000fe40004000000 */
[----:B------:R-:W-:-:S02]  /*f590*/  ISETP.GE.AND P1, PT, R2, R241, PT ;  /* 0x000000f10200720c */ /* 0x000fc40003f26270 */
[----:B------:R-:W-:Y:S02]  /*f5a0*/  FSEL R92, R92, -INF , !P3 ;  /* 0xff8000005c5c7808 */ /* 0x000fe40005800000 */
[C---:B------:R-:W-:Y:S02]  /*f5b0*/  ISETP.GE.AND P0, PT, R2.reuse, R240, PT ;  /* 0x000000f00200720c */ /* 0x040fe40003f06270 */
[----:B------:R-:W-:Y:S02]  /*f5c0*/  ISETP.GE.AND P3, PT, R2, R239, PT ;  /* 0x000000ef0200720c */ /* 0x000fe40003f66270 */
[----:B------:R-:W-:Y:S02]  /*f5d0*/  FSEL R94, R94, -INF , !P4 ;  /* 0xff8000005e5e7808 */ /* 0x000fe40006000000 */
[C---:B------:R-:W-:Y:S02]  /*f5e0*/  ISETP.LT.OR P4, PT, R2.reuse, R236, P1 ;  /* 0x000000ec0200720c */ /* 0x040fe40000f81670 */
[----:B------:R-:W-:-:S02]  /*f5f0*/  ISETP.LT.OR P1, PT, R2, R238, P0 ;  /* 0x000000ee0200720c */ /* 0x000fc40000721670 */
[----:B------:R-:W-:Y:S02]  /*f600*/  ISETP.LT.OR P0, PT, R2, R235, P3 ;  /* 0x000000eb0200720c */ /* 0x000fe40001f01670 */
[----:B------:R-:W-:Y:S01]  /*f610*/  IADD3 R0, R0, 0x79, RZ ;  /* 0x0000007900007810 */ /* 0x000fe20007ffe0ff */
[----:B------:R2:W-:Y:S01]  /*f620*/  STL [R1+0x70], R4 ;  /* 0x0000700401007387 */ /* 0x0005e20000100800 */
[----:B------:R-:W-:Y:S02]  /*f630*/  FSEL R20, R86, -INF , !P0 ;  /* 0xff80000056147808 */ /* 0x000fe40004000000 */
[----:B------:R-:W-:Y:S02]  /*f640*/  ISETP.GE.AND P0, PT, R0, R239, PT ;  /* 0x000000ef0000720c */ /* 0x000fe40003f06270 */
[----:B------:R-:W-:Y:S02]  /*f650*/  ISETP.GE.AND P2, PT, R2, R242, PT ;  /* 0x000000f20200720c */ /* 0x000fe40003f46270 */
[----:B------:R-:W-:-:S02]  /*f660*/  FSEL R84, R84, -INF , !P1 ;  /* 0xff80000054547808 */ /* 0x000fc40004800000 */
[----:B------:R-:W-:Y:S02]  /*f670*/  ISETP.LT.OR P1, PT, R0, R235, P0 ;  /* 0x000000eb0000720c */ /* 0x000fe40000721670 */
[----:B------:R-:W-:Y:S02]  /*f680*/  PLOP3.LUT P0, PT, PT, PT, UP0, 0x80, 0x0 ;  /* 0x000000000000781c */ /* 0x000fe40003f0f008 */
[----:B------:R-:W-:Y:S02]  /*f690*/  ISETP.LT.OR P2, PT, R2, R237, P2 ;  /* 0x000000ed0200720c */ /* 0x000fe40001741670 */
[----:B------:R-:W-:Y:S02]  /*f6a0*/  FSEL R95, R95, -INF , !P5 ;  /* 0xff8000005f5f7808 */ /* 0x000fe40006800000 */
[----:B------:R-:W-:Y:S02]  /*f6b0*/  P2R R3, PR, RZ, 0x4 ;  /* 0x00000004ff037803 */ /* 0x000fe40000000000 */
[----:B------:R-:W-:-:S02]  /*f6c0*/  ISETP.GE.AND P5, PT, R0, R242, PT ;  /* 0x000000f20000720c */ /* 0x000fc40003fa6270 */
[C---:B------:R-:W-:Y:S02]  /*f6d0*/  ISETP.GE.AND P2, PT, R0.reuse, R240, PT ;  /* 0x000000f00000720c */ /* 0x040fe40003f46270 */
[C---:B------:R-:W-:Y:S02]  /*f6e0*/  ISETP.GE.AND P3, PT, R0.reuse, R241, PT ;  /* 0x000000f10000720c */ /* 0x040fe40003f66270 */
[----:B------:R-:W-:Y:S02]  /*f6f0*/  FSEL R93, R93, -INF , !P6 ;  /* 0xff8000005d5d7808 */ /* 0x000fe40007000000 */
[----:B------:R-:W-:Y:S02]  /*f700*/  ISETP.NE.AND P6, PT, R3, RZ, PT ;  /* 0x000000ff0300720c */ /* 0x000fe40003fc5270 */
[C---:B------:R-:W-:Y:S02]  /*f710*/  ISETP.LT.OR P2, PT, R0.reuse, R238, P2 ;  /* 0x000000ee0000720c */ /* 0x040fe40001741670 */
[----:B------:R-:W-:-:S02]  /*f720*/  ISETP.LT.OR P5, PT, R0, R237, P5 ;  /* 0x000000ed0000720c */ /* 0x000fc40002fa1670 */
[----:B------:R-:W-:Y:S02]  /*f730*/  ISETP.LT.OR P3, PT, R0, R236, P3 ;  /* 0x000000ec0000720c */ /* 0x000fe40001f61670 */
[----:B------:R-:W-:Y:S02]  /*f740*/  FSEL R24, R10, -INF , !P4 ;  /* 0xff8000000a187808 */ /* 0x000fe40006000000 */
[----:B------:R-:W-:Y:S02]  /*f750*/  FSEL R85, R85, -INF , !P2 ;  /* 0xff80000055557808 */ /* 0x000fe40005000000 */
[----:B------:R-:W-:Y:S02]  /*f760*/  FSEL R48, R87, -INF , !P1 ;  /* 0xff80000057307808 */ /* 0x000fe40004800000 */
[----:B------:R-:W-:Y:S02]  /*f770*/  FSEL R22, R8, -INF , !P6 ;  /* 0xff80000008167808 */ /* 0x000fe40007000000 */
[----:B------:R-:W-:-:S02]  /*f780*/  LOP3.LUT P4, RZ, R234, 0x4000, RZ, 0xc0, !PT ;  /* 0x00004000eaff7812 */ /* 0x000fc4000788c0ff */
[----:B------:R-:W-:Y:S02]  /*f790*/  FSEL R21, R9, -INF , !P5 ;  /* 0xff80000009157808 */ /* 0x000fe40006800000 */
[----:B------:R-:W-:Y:S01]  /*f7a0*/  FSEL R23, R11, -INF , !P3 ;  /* 0xff8000000b177808 */ /* 0x000fe20005800000 */
[----:B------:R-:W-:Y:S05]  /*f7b0*/  @!P0 BRA `(.L_x_637) ;  /* 0x000006e000008947 */ /* 0x000fea0003800000 */
[----:B--2---:R-:W2:Y:S04]  /*f7c0*/  LDL.64 R12, [R1+0xd0] ;  /* 0x0000d000010c7983 */ /* 0x004ea80000100a00 */
[----:B------:R-:W3:Y:S01]  /*f7d0*/  LDL.64 R6, [R1+0xc8] ;  /* 0x0000c80001067983 */ /* 0x000ee20000100a00 */
[----:B------:R-:W-:Y:S01]  /*f7e0*/  UIADD3 UR7, UR7, -0x3, URZ ;  /* 0xfffffffd07077890 */ /* 0x000fe2000fffe03f */
[----:B------:R-:W-:Y:S01]  /*f7f0*/  @!P4 IMAD.MOV.U32 R8, RZ, RZ, c[0x0][0x19c] ;  /* 0x00006700ff08c624 */ /* 0x000fe200078e00ff */
[----:B------:R-:W-:Y:S01]  /*f800*/  ULDC.64 UR10, c[0x0][0x198] ;  /* 0x00006600000a7ab9 */ /* 0x000fe20000000a00 */
[----:B------:R1:W-:Y:S01]  /*f810*/  @P4 STS.128 [R243+0x4000], RZ ;  /* 0x004000fff3004388 */ /* 0x0003e20000000c00 */
[----:B------:R-:W-:Y:S01]  /*f820*/  USHF.R.S32.HI UR5, URZ, 0x1f, UR7 ;  /* 0x0000001f3f057899 */ /* 0x000fe20008011407 */
[----:B------:R-:W-:Y:S01]  /*f830*/  @!P4 IMAD R8, R8, 0x50, RZ ;  /* 0x000000500808c824 */ /* 0x000fe200078e02ff */
[----:B------:R-:W-:Y:S01]  /*f840*/  UIMAD.WIDE.U32 UR14, UR7, UR10, URZ ;  /* 0x0000000a070e72a5 */ /* 0x000fe2000f8e003f */
[----:B------:R-:W-:Y:S01]  /*f850*/  BSSY B0, `(.L_x_638) ;  /* 0x0000063000007945 */ /* 0x000fe20003800000 */
[----:B------:R-:W-:-:S04]  /*f860*/  UIMAD UR5, UR5, UR10, URZ ;  /* 0x0000000a050572a4 */ /* 0x000fc8000f8e023f */
[----:B------:R-:W-:Y:S01]  /*f870*/  UIMAD UR5, UR7, UR11, UR5 ;  /* 0x0000000b070572a4 */ /* 0x000fe2000f8e0205 */
[----:B------:R-:W-:Y:S02]  /*f880*/  IMAD.U32 R2, RZ, RZ, UR14 ;  /* 0x0000000eff027e24 */ /* 0x000fe4000f8e00ff */
[----:B------:R-:W-:Y:S01]  /*f890*/  IMAD.U32 R3, RZ, RZ, UR14 ;  /* 0x0000000eff037e24 */ /* 0x000fe2000f8e00ff */
[----:B------:R-:W-:-:S06]  /*f8a0*/  UIADD3 UR5, UR15, UR5, URZ ;  /* 0x000000050f057290 */ /* 0x000fcc000fffe03f */
[----:B------:R-:W-:Y:S01]  /*f8b0*/  IMAD.U32 R0, RZ, RZ, UR5 ;  /* 0x00000005ff007e24 */ /* 0x000fe2000f8e00ff */
[----:B--2---:R-:W-:-:S04]  /*f8c0*/  LEA R2, P0, R2, R12, 0x7 ;  /* 0x0000000c02027211 */ /* 0x004fc800078038ff */
[----:B---3--:R-:W-:Y:S01]  /*f8d0*/  LEA.HI.X R3, R3, R7, R0, 0x7, P0 ;  /* 0x0000000703037211 */ /* 0x008fe200000f3c00 */
[----:B------:R-:W-:Y:S01]  /*f8e0*/  @!P4 IMAD.MOV.U32 R0, RZ, RZ, c[0x0][0x19c] ;  /* 0x00006700ff00c624 */ /* 0x000fe200078e00ff */
[----:B------:R-:W-:-:S03]  /*f8f0*/  @!P4 LEA R4, P0, R2, c[0x0][0x168], 0x1 ;  /* 0x00005a000204ca11 */ /* 0x000fc600078008ff */
[----:B------:R-:W-:Y:S01]  /*f900*/  @!P4 IMAD R0, R0, 0x30, RZ ;  /* 0x000000300000c824 */ /* 0x000fe200078e02ff */
[----:B------:R-:W-:-:S05]  /*f910*/  @!P4 LEA.HI.X R5, R2, c[0x0][0x16c], R3, 0x1, P0 ;  /* 0x00005b000205ca11 */ /* 0x000fca00000f0c03 */
[----:B------:R-:W-:Y:S01]  /*f920*/  @!PT LDS RZ, [RZ] ;  /* 0x00000000fffff984 */ /* 0x000fe20000000800 */
[----:B------:R-:W-:Y:S01]  /*f930*/  @!PT LDS RZ, [RZ] ;  /* 0x00000000fffff984 */ /* 0x000fe20000000800 */
[----:B------:R-:W-:Y:S01]  /*f940*/  @!PT LDS RZ, [RZ] ;  /* 0x00000000fffff984 */ /* 0x000fe20000000800 */
[----:B------:R2:W-:Y:S04]  /*f950*/  @!P4 LDGSTS.E.BYPASS.LTC128B.128 [R243+0x4000], [R4.64] ;  /* 0x0400000004f3cfae */ /* 0x0005e8000b901d72 */
[----:B------:R1:W-:Y:S01]  /*f960*/  @P4 STS.128 [R243+0x4800], RZ ;  /* 0x004800fff3004388 */ /* 0x0003e20000000c00 */
[----:B--2---:R-:W-:-:S04]  /*f970*/  IMAD.U32 R4, RZ, RZ, UR4 ;  /* 0x00000004ff047e24 */ /* 0x004fc8000f8e00ff */
[----:B------:R-:W-:-:S05]  /*f980*/  @!P4 IMAD.WIDE.U32 R4, R4, 0x30, R2 ;  /* 0x000000300404c825 */ /* 0x000fca00078e0002 */
[----:B------:R-:W-:Y:S01]  /*f990*/  @!P4 IADD3 R0, R0, R5, RZ ;  /* 0x000000050000c210 */ /* 0x000fe20007ffe0ff */
[----:B------:R-:W-:Y:S01]  /*f9a0*/  @!P4 IMAD.MOV.U32 R5, RZ, RZ, R3 ;  /* 0x000000ffff05c224 */ /* 0x000fe200078e0003 */
[----:B------:R-:W-:-:S04]  /*f9b0*/  @!P4 LEA R12, P0, R4, c[0x0][0x168], 0x1 ;  /* 0x00005a00040cca11 */ /* 0x000fc800078008ff */
[----:B------:R-:W-:Y:S01]  /*f9c0*/  @!P4 LEA.HI.X R13, R4, c[0x0][0x16c], R0, 0x1, P0 ;  /* 0x00005b00040dca11 */ /* 0x000fe200000f0c00 */
[----:B------:R-:W-:Y:S02]  /*f9d0*/  IMAD.U32 R0, RZ, RZ, UR4 ;  /* 0x00000004ff007e24 */ /* 0x000fe4000f8e00ff */
[----:B------:R-:W-:-:S04]  /*f9e0*/  @!P4 IMAD.MOV.U32 R4, RZ, RZ, R2 ;  /* 0x000000ffff04c224 */ /* 0x000fc800078e0002 */
[----:B------:R-:W-:Y:S01]  /*f9f0*/  @!P4 IMAD.WIDE.U32 R4, R0, 0x50, R4 ;  /* 0x000000500004c825 */ /* 0x000fe200078e0004 */
[----:B------:R-:W-:-:S04]  /*fa00*/  @!P4 IADD3 R0, P1, R2, UR27, RZ ;  /* 0x0000001b0200cc10 */ /* 0x000fc8000ff3e0ff */
[----:B------:R-:W-:Y:S02]  /*fa10*/  @!P4 LEA R6, P0, R0, c[0x0][0x168], 0x1 ;  /* 0x00005a000006ca11 */ /* 0x000fe400078008ff */
[----:B------:R-:W-:-:S04]  /*fa20*/  @!P4 IADD3.X R7, R3, UR26, RZ, P1, !PT ;  /* 0x0000001a0307cc10 */ /* 0x000fc80008ffe4ff */
[----:B------:R-:W-:Y:S02]  /*fa30*/  @!P4 LEA.HI.X R7, R0, c[0x0][0x16c], R7, 0x1, P0 ;  /* 0x00005b000007ca11 */ /* 0x000fe400000f0c07 */
[----:B------:R-:W-:Y:S01]  /*fa40*/  @!P4 IADD3 R0, R8, R5, RZ ;  /* 0x000000050800c210 */ /* 0x000fe20007ffe0ff */
[----:B------:R-:W-:Y:S01]  /*fa50*/  @!P4 IMAD.MOV.U32 R5, RZ, RZ, R3 ;  /* 0x000000ffff05c224 */ /* 0x000fe200078e0003 */
[C---:B------:R-:W-:Y:S01]  /*fa60*/  @!P4 LEA R10, P0, R4.reuse, c[0x0][0x168], 0x1 ;  /* 0x00005a00040aca11 */ /* 0x040fe200078008ff */
[----:B------:R-:W-:Y:S01]  /*fa70*/  @!PT LDS RZ, [RZ] ;  /* 0x00000000fffff984 */ /* 0x000fe20000000800 */
[----:B------:R-:W-:Y:S01]  /*fa80*/  @!PT LDS RZ, [RZ] ;  /* 0x00000000fffff984 */ /* 0x000fe20000000800 */
[----:B------:R-:W-:Y:S01]  /*fa90*/  @!PT LDS RZ, [RZ] ;  /* 0x00000000fffff984 */ /* 0x000fe20000000800 */
[----:B------:R2:W-:Y:S01]  /*faa0*/  @!P4 LDGSTS.E.BYPASS.LTC128B.128 [R243+0x4800], [R6.64] ;  /* 0x0480000006f3cfae */ /* 0x0005e2000b901d72 */
[----:B------:R-:W-:Y:S02]  /*fab0*/  @!P4 MOV R8, c[0x0][0x19c] ;  /* 0x000067000008ca02 */ /* 0x000fe40000000f00 */
[----:B------:R-:W-:Y:S01]  /*fac0*/  @!P4 LEA.HI.X R11, R4, c[0x0][0x16c], R0, 0x1, P0 ;  /* 0x00005b00040bca11 */ /* 0x000fe200000f0c00 */
[----:B------:R-:W-:Y:S01]  /*fad0*/  IMAD.U32 R0, RZ, RZ, UR4 ;  /* 0x00000004ff007e24 */ /* 0x000fe2000f8e00ff */
[----:B------:R1:W-:Y:S01]  /*fae0*/  @P4 STS.128 [R243+0x5000], RZ ;  /* 0x005000fff3004388 */ /* 0x0003e20000000c00 */
[----:B------:R-:W-:-:S02]  /*faf0*/  IMAD.U32 R4, RZ, RZ, UR4 ;  /* 0x00000004ff047e24 */ /* 0x000fc4000f8e00ff */
[----:B------:R-:W-:Y:S01]  /*fb00*/  @!P4 IMAD R8, R8, 0x60, RZ ;  /* 0x000000600808c824 */ /* 0x000fe200078e02ff */
[----:B------:R-:W-:Y:S01]  /*fb10*/  @!P4 LEA R0, P0, R0, R2, 0x5 ;  /* 0x000000020000c211 */ /* 0x000fe200078028ff */
[----:B--2---:R-:W-:Y:S02]  /*fb20*/  @!P4 IMAD.MOV.U32 R7, RZ, RZ, c[0x0][0x19c] ;  /* 0x00006700ff07c624 */ /* 0x004fe400078e00ff */
[----:B------:R-:W-:-:S03]  /*fb30*/  IMAD.U32 R6, RZ, RZ, UR4 ;  /* 0x00000004ff067e24 */ /* 0x000fc6000f8e00ff */
[----:B------:R-:W-:Y:S01]  /*fb40*/  @!P4 LEA.HI.X R7, R4, R3, R7, 0x5, P0 ;  /* 0x000000030407c211 */ /* 0x000fe200000f2c07 */
[----:B------:R-:W-:-:S04]  /*fb50*/  @!P4 IMAD.MOV.U32 R4, RZ, RZ, R2 ;  /* 0x000000ffff04c224 */ /* 0x000fc800078e0002 */
[----:B------:R-:W-:Y:S01]  /*fb60*/  @!P4 IMAD.WIDE.U32 R4, R6, 0x60, R4 ;  /* 0x000000600604c825 */ /* 0x000fe200078e0004 */
[----:B------:R-:W-:-:S04]  /*fb70*/  @!P4 LEA R6, P0, R0, c[0x0][0x168], 0x1 ;  /* 0x00005a000006ca11 */ /* 0x000fc800078008ff */
[----:B------:R-:W-:Y:S01]  /*fb80*/  @!P4 LEA.HI.X R7, R0, c[0x0][0x16c], R7, 0x1, P0 ;  /* 0x00005b000007ca11 */ /* 0x000fe200000f0c07 */
[----:B------:R-:W-:Y:S01]  /*fb90*/  @!P4 IMAD.IADD R0, R8, 0x1, R5 ;  /* 0x000000010800c824 */ /* 0x000fe200078e0205 */
[C---:B------:R-:W-:Y:S01]  /*fba0*/  @!P4 LEA R8, P0, R4.reuse, c[0x0][0x168], 0x1 ;  /* 0x00005a000408ca11 */ /* 0x040fe200078008ff */
[----:B------:R-:W-:Y:S02]  /*fbb0*/  @!P4 IMAD.MOV.U32 R5, RZ, RZ, c[0x0][0x19c] ;  /* 0x00006700ff05c624 */ /* 0x000fe400078e00ff */
[----:B------:R-:W-:Y:S01]  /*fbc0*/  @!PT LDS RZ, [RZ] ;  /* 0x00000000fffff984 */ /* 0x000fe20000000800 */
[----:B------:R-:W-:Y:S01]  /*fbd0*/  @!PT LDS RZ, [RZ] ;  /* 0x00000000fffff984 */ /* 0x000fe20000000800 */
[----:B------:R-:W-:Y:S01]  /*fbe0*/  @!PT LDS RZ, [RZ] ;  /* 0x00000000fffff984 */ /* 0x000fe20000000800 */
[----:B------:R1:W-:Y:S01]  /*fbf0*/  @!P4 LDGSTS.E.BYPASS.LTC128B.128 [R243+0x5000], [R6.64] ;  /* 0x0500000006f3cfae */ /* 0x0003e2000b901d72 */
[----:B------:R-:W-:Y:S01]  /*fc00*/  @!P4 LEA.HI.X R9, R4, c[0x0][0x16c], R0, 0x1, P0 ;  /* 0x00005b000409ca11 */ /* 0x000fe200000f0c00 */
[----:B------:R-:W-:Y:S01]  /*fc10*/  IMAD.U32 R4, RZ, RZ, UR4 ;  /* 0x00000004ff047e24 */ /* 0x000fe2000f8e00ff */
[----:B------:R-:W-:Y:S01]  /*fc20*/  MOV R0, UR4 ;  /* 0x0000000400007c02 */ /* 0x000fe20008000f00 */
[----:B------:R1:W-:Y:S03]  /*fc30*/  @P4 STS.128 [R243+0x5800], RZ ;  /* 0x005800fff3004388 */ /* 0x0003e60000000c00 */
[----:B------:R-:W-:Y:S01]  /*fc40*/  @!P4 LEA R0, P0, R0, R2, 0x6 ;  /* 0x000000020000c211 */ /* 0x000fe200078030ff */
[----:B------:R-:W-:Y:S01]  /*fc50*/  @!PT LDS RZ, [RZ] ;  /* 0x00000000fffff984 */ /* 0x000fe20000000800 */
[----:B------:R-:W-:Y:S01]  /*fc60*/  @!PT LDS RZ, [RZ] ;  /* 0x00000000fffff984 */ /* 0x000fe20000000800 */
[----:B------:R-:W-:Y:S01]  /*fc70*/  @!PT LDS RZ, [RZ] ;  /* 0x00000000fffff984 */ /* 0x000fe20000000800 */
[----:B------:R1:W-:Y:S03]  /*fc80*/  @!P4 LDGSTS.E.BYPASS.LTC128B.128 [R243+0x5800], [R12.64] ;  /* 0x058000000cf3cfae */ /* 0x0003e6000b901d72 */
[----:B------:R-:W-:Y:S01]  /*fc90*/  @!P4 LEA.HI.X R5, R4, R3, R5, 0x6, P0 ;  /* 0x000000030405c211 */ /* 0x000fe200000f3405 */
[----:B------:R1:W-:Y:S01]  /*fca0*/  @P4 STS.128 [R243+0x6000], RZ ;  /* 0x006000fff3004388 */ /* 0x0003e20000000c00 */
[----:B------:R-:W-:-:S04]  /*fcb0*/  @!P4 LEA R4, P0, R0, c[0x0][0x168], 0x1 ;  /* 0x00005a000004ca11 */ /* 0x000fc800078008ff */
[----:B------:R-:W-:-:S05]  /*fcc0*/  @!P4 LEA.HI.X R5, R0, c[0x0][0x16c], R5, 0x1, P0 ;  /* 0x00005b000005ca11 */ /* 0x000fca00000f0c05 */
        /* <DEDUP_REMOVED lines=16> */
[----:B-1----:R-:W-:Y:S01]  /*fdd0*/  IMAD.U32 R4, RZ, RZ, UR4 ;  /* 0x00000004ff047e24 */ /* 0x002fe2000f8e00ff */
[----:B------:R-:W-:-:S02]  /*fde0*/  ULDC UR5, c[0x0][0x19c] ;  /* 0x0000670000057ab9 */ /* 0x000fc40000000800 */
        /* <DEDUP_REMOVED lines=9> */
.L_x_639:
[----:B------:R-:W-:Y:S05]  /*fe80*/  BSYNC B0 ;  /* 0x0000000000007941 */ /* 0x000fea0003800000 */
.L_x_638:
[----:B------:R-:W0:Y:S02]  /*fe90*/  LDGDEPBAR ;  /* 0x00000000000079af */ /* 0x000e240000000000 */
.L_x_637:
[----:B--2---:R-:W-:Y:S01]  /*fea0*/  STL [R1+0x138], R243 ;  /* 0x000138f301007387 */ /* 0x004fe20000100800 */
[----:B------:R-:W-:-:S03]  /*feb0*/  MOV R87, R30 ;  /* 0x0000001e00577202 */ /* 0x000fc60000000f00 */
[----:B------:R-:W-:Y:S04]  /*fec0*/  STL [R1+0x134], R242 ;  /* 0x000134f201007387 */ /* 0x000fe80000100800 */
[----:B------:R-:W-:Y:S04]  /*fed0*/  STL [R1+0x130], R241 ;  /* 0x000130f101007387 */ /* 0x000fe80000100800 */
[----:B------:R-:W-:Y:S04]  /*fee0*/  STL [R1+0x12c], R240 ;  /* 0x00012cf001007387 */ /* 0x000fe80000100800 */
[----:B------:R-:W-:Y:S04]  /*fef0*/  STL [R1+0x128], R239 ;  /* 0x000128ef01007387 */ /* 0x000fe80000100800 */
[----:B------:R-:W-:Y:S04]  /*ff00*/  STL [R1+0x124], R238 ;  /* 0x000124ee01007387 */ /* 0x000fe80000100800 */
[----:B------:R-:W-:Y:S04]  /*ff10*/  STL [R1+0x120], R237 ;  /* 0x000120ed01007387 */ /* 0x000fe80000100800 */
[----:B------:R-:W-:Y:S04]  /*ff20*/  STL [R1+0x11c], R236 ;  /* 0x00011cec01007387 */ /* 0x000fe80000100800 */
[----:B------:R-:W2:Y:S04]  /*ff30*/  LDL.LU R29, [R1+0x30] ;  /* 0x00003000011d7983 */ /* 0x000ea80000300800 */
[----:B-1----:R-:W3:Y:S04]  /*ff40*/  LDL.LU R10, [R1+0x78] ;  /* 0x00007800010a7983 */ /* 0x002ee80000300800 */
[----:B------:R-:W4:Y:S04]  /*ff50*/  LDL.LU R9, [R1+0x7c] ;  /* 0x00007c0001097983 */ /* 0x000f280000300800 */
[----:B------:R-:W2:Y:S04]  /*ff60*/  LDL.LU R30, [R1+0x20] ;  /* 0x00002000011e7983 */ /* 0x000ea80000300800 */
[----:B------:R-:W2:Y:S04]  /*ff70*/  LDL.LU R32, [R1+0x18] ;  /* 0x0000180001207983 */ /* 0x000ea80000300800 */
[----:B------:R-:W2:Y:S01]  /*ff80*/  LDL.LU R2, [R1+0x50] ;  /* 0x0000500001027983 */ /* 0x000ea20000300800 */
[----:B------:R-:W-:-:S03]  /*ff90*/  IMAD.MOV.U32 R3, RZ, RZ, R121 ;  /* 0x000000ffff037224 */ /* 0x000fc600078e0079 */
[----:B------:R-:W2:Y:S01]  /*ffa0*/  LDL.LU R4, [R1+0x5c] ;  /* 0x00005c0001047983 */ /* 0x000ea20000300800 */
[----:B------:R-:W-:-:S03]  /*ffb0*/  MOV R0, R120 ;  /* 0x0000007800007202 */ /* 0x000fc60000000f00 */
[----:B------:R-:W2:Y:S04]  /*ffc0*/  LDL.LU R5, [R1+0x40] ;  /* 0x0000400001057983 */ /* 0x000ea80000300800 */
[----:B------:R-:W2:Y:S04]  /*ffd0*/  LDL.LU R6, [R1+0x58] ;  /* 0x0000580001067983 */ /* 0x000ea80000300800 */
[----:B------:R-:W2:Y:S04]  /*ffe0*/  LDL.LU R7, [R1+0x60] ;  /* 0x0000600001077983 */ /* 0x000ea80000300800 */
[----:B------:R-:W2:Y:S04]  /*fff0*/  LDL R8, [R1+0x38] ;  /* 0x0000380001087983 */ /* 0x000ea80000100800 */
[----:B------:R-:W2:Y:S04]  /*10000*/  LDL.LU R121, [R1+0xc] ;  /* 0x00000c0001797983 */ /* 0x000ea80000300800 */
[----:B------:R-:W2:Y:S04]  /*10010*/  LDL.LU R120, [R1+0x4] ;  /* 0x0000040001787983 */ /* 0x000ea80000300800 */
[----:B------:R-:W-:Y:S04]  /*10020*/  STL [R1+0x118], R235 ;  /* 0x000118eb01007387 */ /* 0x000fe80000100800 */
[----:B------:R1:W-:Y:S04]  /*10030*/  STL [R1+0x114], R234 ;  /* 0x000114ea01007387 */ /* 0x0003e80000100800 */
[----:B-1----:R-:W2:Y:S04]  /*10040*/  LDL.LU R234, [R1+0x88] ;  /* 0x0000880001ea7983 */ /* 0x002ea80000300800 */
[----:B------:R1:W-:Y:S04]  /*10050*/  STL [R1+0x110], R233 ;  /* 0x000110e901007387 */ /* 0x0003e80000100800 */
[----:B-1----:R-:W2:Y:S04]  /*10060*/  LDL.LU R233, [R1+0x84] ;  /* 0x0000840001e97983 */ /* 0x002ea80000300800 */
        /* <DEDUP_REMOVED lines=9> */
[----:B------:R1:W-:Y:S04]  /*10100*/  STL [R1+0xe8], R223 ;  /* 0x0000e8df01007387 */ /* 0x0003e80000100800 */
[----:B------:R-:W-:Y:S04]  /*10110*/  STL [R1+0xe4], R222 ;  /* 0x0000e4de01007387 */ /* 0x000fe80000100800 */
[----:B------:R-:W-:Y:S01]  /*10120*/  STL [R1+0xe0], R221 ;  /* 0x0000e0dd01007387 */ /* 0x000fe20000100800 */
[----:B------:R-:W-:-:S02]  /*10130*/  MOV R38, R3 ;  /* 0x0000000300267202 */ /* 0x000fc40000000f00 */
[----:B------:R-:W-:Y:S01]  /*10140*/  MOV R57, R201 ;  /* 0x000000c900397202 */ /* 0x000fe20000000f00 */
[----:B------:R1:W-:Y:S01]  /*10150*/  STL [R1+0xdc], R220 ;  /* 0x0000dcdc01007387 */ /* 0x0003e20000100800 */
[----:B------:R-:W-:Y:S02]  /*10160*/  IMAD.MOV.U32 R39, RZ, RZ, R117 ;  /* 0x000000ffff277224 */ /* 0x000fe400078e0075 */
[----:B------:R-:W-:Y:S01]  /*10170*/  IMAD.MOV.U32 R41, RZ, RZ, R208 ;  /* 0x000000ffff297224 */ /* 0x000fe200078e00d0 */
[----:B------:R1:W-:Y:S01]  /*10180*/  STL [R1+0xd8], R135 ;  /* 0x0000d88701007387 */ /* 0x0003e20000100800 */
[----:B------:R-:W-:Y:S01]  /*10190*/  MOV R59, R127 ;  /* 0x0000007f003b7202 */ /* 0x000fe20000000f00 */
[----:B------:R-:W-:Y:S01]  /*101a0*/  IMAD.MOV.U32 R58, RZ, RZ, R200 ;  /* 0x000000ffff3a7224 */ /* 0x000fe200078e00c8 */
[----:B------:R-:W-:Y:S01]  /*101b0*/  MOV R45, R203 ;  /* 0x000000cb002d7202 */ /* 0x000fe20000000f00 */
[----:B------:R-:W2:Y:S01]  /*101c0*/  LDL.LU R243, [R1+0x70] ;  /* 0x0000700001f37983 */ /* 0x000ea20000300800 */
[----:B-1----:R-:W-:Y:S01]  /*101d0*/  MOV R224, R0 ;  /* 0x0000000000e07202 */ /* 0x002fe20000000f00 */
[----:B------:R-:W-:Y:S01]  /*101e0*/  IMAD.MOV.U32 R37, RZ, RZ, R17 ;  /* 0x000000ffff257224 */ /* 0x000fe200078e0011 */
[----:B-----5:R-:W-:Y:S01]  /*101f0*/  FMNMX.FTZ R0, R73, R14, !PT ;  /* 0x0000000e49007209 */ /* 0x020fe20007810000 */
[----:B------:R-:W2:Y:S01]  /*10200*/  LDL.LU R242, [R1+0x24] ;  /* 0x0000240001f27983 */ /* 0x000ea20000300800 */
[----:B------:R-:W-:Y:S01]  /*10210*/  IMAD.MOV.U32 R47, RZ, RZ, R116 ;  /* 0x000000ffff2f7224 */ /* 0x000fe200078e0074 */
[----:B------:R-:W-:Y:S01]  /*10220*/  MOV R227, R16 ;  /* 0x0000001000e37202 */ /* 0x000fe20000000f00 */
[----:B------:R-:W-:Y:S01]  /*10230*/  IMAD.MOV.U32 R225, RZ, RZ, R18 ;  /* 0x000000ffffe17224 */ /* 0x000fe200078e0012 */
[----:B------:R-:W-:Y:S01]  /*10240*/  FMNMX.FTZ R0, R74, R0, !PT ;  /* 0x000000004a007209 */ /* 0x000fe20007810000 */
[----:B------:R-:W2:Y:S01]  /*10250*/  LDL.LU R241, [R1+0x1c] ;  /* 0x00001c0001f17983 */ /* 0x000ea20000300800 */
[----:B------:R-:W-:-:S02]  /*10260*/  IMAD.MOV.U32 R223, RZ, RZ, R19 ;  /* 0x000000ffffdf7224 */ /* 0x000fc400078e0013 */
[----:B------:R-:W-:Y:S01]  /*10270*/  FMNMX.FTZ R0, R69, R0, !PT ;  /* 0x0000000045007209 */ /* 0x000fe20007810000 */
[----:B------:R-:W2:Y:S03]  /*10280*/  LDL.LU R240, [R1+0x10] ;  /* 0x0000100001f07983 */ /* 0x000ea60000300800 */
[----:B------:R-:W-:Y:S01]  /*10290*/  FMNMX.FTZ R0, R68, R0, !PT ;  /* 0x0000000044007209 */ /* 0x000fe20007810000 */
[----:B------:R-:W2:Y:S01]  /*102a0*/  LDL.LU R239, [R1+0x64] ;  /* 0x0000640001ef7983 */ /* 0x000ea20000300800 */
[----:B------:R-:W-:-:S03]  /*102b0*/  IMAD.MOV.U32 R220, RZ, RZ, R20 ;  /* 0x000000ffffdc7224 */ /* 0x000fc600078e0014 */
[----:B------:R-:W2:Y:S01]  /*102c0*/  LDL.LU R238, [R1+0x14] ;  /* 0x0000140001ee7983 */ /* 0x000ea20000300800 */
[----:B------:R-:W-:-:S03]  /*102d0*/  MOV R135, R119 ;  /* 0x0000007700877202 */ /* 0x000fc60000000f00 */
[----:B------:R-:W2:Y:S04]  /*102e0*/  LDL.LU R237, [R1] ;  /* 0x0000000001ed7983 */ /* 0x000ea80000300800 */
[----:B------:R-:W2:Y:S04]  /*102f0*/  LDL.LU R11, [R1+0xa8] ;  /* 0x0000a800010b7983 */ /* 0x000ea80000300800 */
[----:B------:R-:W-:Y:S01]  /*10300*/  LDSM.16.MT88.4 R16, [R216+0x8000] ;  /* 0x00800000d810783b */ /* 0x000fe20000004200 */
[----:B---3--:R-:W-:-:S03]  /*10310*/  IMAD.MOV.U32 R221, RZ, RZ, R10 ;  /* 0x000000ffffdd7224 */ /* 0x008fc600078e000a */
[----:B------:R-:W3:Y:S01]  /*10320*/  LDL.LU R10, [R1+0xac] ;  /* 0x0000ac00010a7983 */ /* 0x000ee20000300800 */
[----:B----4-:R-:W-:Y:S02]  /*10330*/  MOV R222, R9 ;  /* 0x0000000900de7202 */ /* 0x010fe40000000f00 */
[----:B--2---:R-:W-:-:S04]  /*10340*/  FMNMX.FTZ R0, R8, R0, !PT ;  /* 0x0000000008007209 */ /* 0x004fc80007810000 */
[----:B------:R-:W-:-:S04]  /*10350*/  FMNMX.FTZ R0, R29, R0, !PT ;  /* 0x000000001d007209 */ /* 0x000fc80007810000 */
[----:B------:R-:W-:-:S04]  /*10360*/  FMNMX.FTZ R0, R30, R0, !PT ;  /* 0x000000001e007209 */ /* 0x000fc80007810000 */
[----:B------:R-:W-:-:S04]  /*10370*/  FMNMX.FTZ R0, R32, R0, !PT ;  /* 0x0000000020007209 */ /* 0x000fc80007810000 */
[----:B------:R-:W-:-:S04]  /*10380*/  FMNMX.FTZ R0, R121, R0, !PT ;  /* 0x0000000079007209 */ /* 0x000fc80007810000 */
[----:B------:R-:W-:Y:S01]  /*10390*/  FMNMX.FTZ R0, R120, R0, !PT ;  /* 0x0000000078007209 */ /* 0x000fe20007810000 */
[----:B------:R1:W-:Y:S03]  /*103a0*/  STL [R1+0x140], R121 ;  /* 0x0001407901007387 */ /* 0x0003e60000100800 */
[----:B------:R-:W-:-:S04]  /*103b0*/  FMNMX.FTZ R0, R115, R0, !PT ;  /* 0x0000000073007209 */ /* 0x000fc80007810000 */
[----:B------:R-:W-:-:S04]  /*103c0*/  FMNMX.FTZ R0, R114, R0, !PT ;  /* 0x0000000072007209 */ /* 0x000fc80007810000 */
[----:B------:R-:W-:-:S04]  /*103d0*/  FMNMX.FTZ R0, R246, R0, !PT ;  /* 0x00000000f6007209 */ /* 0x000fc80007810000 */
[----:B------:R-:W-:Y:S01]  /*103e0*/  FMNMX.FTZ R0, R245, R0, !PT ;  /* 0x00000000f5007209 */ /* 0x000fe20007810000 */
[----:B-1----:R-:W2:Y:S04]  /*103f0*/  LDL.LU R121, [R1+0x8c] ;  /* 0x00008c0001797983 */ /* 0x002ea80000300800 */
[----:B------:R1:W-:Y:S01]  /*10400*/  STL [R1+0x144], R120 ;  /* 0x0001447801007387 */ /* 0x0003e20000100800 */
[----:B------:R-:W-:-:S03]  /*10410*/  FMNMX.FTZ R0, R212, R0, !PT ;  /* 0x00000000d4007209 */ /* 0x000fc60007810000 */
[----:B-1----:R-:W4:Y:S04]  /*10420*/  LDL.LU R120, [R1+0x34] ;  /* 0x0000340001787983 */ /* 0x002f280000300800 */
[----:B------:R1:W-:Y:S04]  /*10430*/  STL [R1+0x13c], R212 ;  /* 0x00013cd401007387 */ /* 0x0003e80000100800 */
[----:B-1----:R-:W2:Y:S01]  /*10440*/  LDL.LU R212, [R1+0x28] ;  /* 0x0000280001d47983 */ /* 0x002ea20000300800 */
        /* <DEDUP_REMOVED lines=19> */
[----:B------:R-:W-:Y:S02]  /*10580*/  MOV R40, R2 ;  /* 0x0000000200287202 */ /* 0x000fe40000000f00 */
[----:B------:R-:W-:Y:S01]  /*10590*/  FMNMX.FTZ R2, R101, R0, !PT ;  /* 0x0000000065027209 */ /* 0x000fe20007810000 */
[----:B------:R-:W-:Y:S01]  /*105a0*/  IMAD.MOV.U32 R34, RZ, RZ, R5 ;  /* 0x000000ffff227224 */ /* 0x000fe200078e0005 */
[----:B------:R-:W-:Y:S02]  /*105b0*/  FMNMX.FTZ R0, R21, R3, !PT ;  /* 0x0000000315007209 */ /* 0x000fe40007810000 */
[----:B------:R-:W-:Y:S02]  /*105c0*/  MOV R36, R4 ;  /* 0x0000000400247202 */ /* 0x000fe40000000f00 */
[----:B------:R-:W-:Y:S01]  /*105d0*/  FMNMX.FTZ R2, R34, R2, !PT ;  /* 0x0000000222027209 */ /* 0x000fe20007810000 */
[----:B------:R-:W1:Y:S03]  /*105e0*/  SHFL.BFLY PT, R4, R0, 0x2, 0x1f ;  /* 0x0c401f0000047f89 */ /* 0x000e6600000e0000 */
[----:B------:R-:W-:-:S02]  /*105f0*/  FMNMX.FTZ R3, R40, R2, !PT ;  /* 0x0000000228037209 */ /* 0x000fc40007810000 */
[----:B------:R-:W-:Y:S01]  /*10600*/  FMNMX.FTZ R2, R71, R75, !PT ;  /* 0x0000004b47027209 */ /* 0x000fe20007810000 */
[----:B------:R-:W-:Y:S01]  /*10610*/  IMAD.MOV.U32 R9, RZ, RZ, R126 ;  /* 0x000000ffff097224 */ /* 0x000fe200078e007e */
[----:B------:R-:W-:Y:S02]  /*10620*/  FMNMX.FTZ R3, R57, R3, !PT ;  /* 0x0000000339037209 */ /* 0x000fe40007810000 */
[----:B------:R-:W-:Y:S02]  /*10630*/  FMNMX.FTZ R2, R110, R2, !PT ;  /* 0x000000026e027209 */ /* 0x000fe40007810000 */
[----:B------:R-:W-:Y:S02]  /*10640*/  FMNMX.FTZ R3, R9, R3, !PT ;  /* 0x0000000309037209 */ /* 0x000fe40007810000 */
[----:B------:R-:W-:Y:S02]  /*10650*/  FMNMX.FTZ R2, R108, R2, !PT ;  /* 0x000000026c027209 */ /* 0x000fe40007810000 */
[----:B------:R-:W-:-:S02]  /*10660*/  FMNMX.FTZ R3, R242, R3, !PT ;  /* 0x00000003f2037209 */ /* 0x000fc40007810000 */
[----:B------:R-:W-:Y:S02]  /*10670*/  MOV R33, R6 ;  /* 0x0000000600217202 */ /* 0x000fe40000000f00 */
[----:B------:R-:W-:Y:S02]  /*10680*/  FMNMX.FTZ R2, R109, R2, !PT ;  /* 0x000000026d027209 */ /* 0x000fe40007810000 */
[----:B------:R-:W-:Y:S01]  /*10690*/  FMNMX.FTZ R3, R241, R3, !PT ;  /* 0x00000003f1037209 */ /* 0x000fe20007810000 */
[----:B------:R-:W-:Y:S01]  /*106a0*/  IMAD.MOV.U32 R28, RZ, RZ, R7 ;  /* 0x000000ffff1c7224 */ /* 0x000fe200078e0007 */
[----:B------:R-:W-:Y:S02]  /*106b0*/  FMNMX.FTZ R2, R33, R2, !PT ;  /* 0x0000000221027209 */ /* 0x000fe40007810000 */
        /* <DEDUP_REMOVED lines=35> */
[----:B------:R-:W-:Y:S01]  /*108f0*/  FMNMX.FTZ R4, R80, R4, !PT ;  /* 0x0000000450047209 */ /* 0x000fe20007810000 */
[----:B------:R-:W1:Y:S03]  /*10900*/  SHFL.BFLY PT, R6, R7, 0x1, 0x1f ;  /* 0x0c201f0007067f89 */ /* 0x000e6600000e0000 */
[----:B------:R-:W-:-:S04]  /*10910*/  FMNMX.FTZ R4, R27, R4, !PT ;  /* 0x000000041b047209 */ /* 0x000fc80007810000 */
[----:B------:R-:W-:Y:S02]  /*10920*/  FMNMX.FTZ R4, R24, R4, !PT ;  /* 0x0000000418047209 */ /* 0x000fe40007810000 */
[----:B----4-:R-:W-:-:S04]  /*10930*/  FMNMX.FTZ R3, R120, R3, !PT ;  /* 0x0000000378037209 */ /* 0x010fc80007810000 */
[----:B------:R-:W-:-:S04]  /*10940*/  FMNMX.FTZ R3, R38, R3, !PT ;  /* 0x0000000326037209 */ /* 0x000fc80007810000 */
[----:B------:R-:W-:-:S04]  /*10950*/  FMNMX.FTZ R3, R224, R3, !PT ;  /* 0x00000003e0037209 */ /* 0x000fc80007810000 */
[----:B--2---:R-:W-:-:S04]  /*10960*/  FMNMX.FTZ R3, R212, R3, !PT ;  /* 0x00000003d4037209 */ /* 0x004fc80007810000 */
        /* <DEDUP_REMOVED lines=36> */
[----:B-1----:R-:W-:-:S03]  /*10bb0*/  FMNMX.FTZ R208, R7, R6, !PT ;  /* 0x0000000607d07209 */ /* 0x002fc60007810000 */
[----:B------:R-:W1:Y:S01]  /*10bc0*/  SHFL.BFLY PT, R6, R2, 0x2, 0x1f ;  /* 0x0c401f0002067f89 */ /* 0x000e6200000e0000 */
[----:B------:R-:W-:-:S04]  /*10bd0*/  FMNMX.FTZ R3, R91, R4, !PT ;  /* 0x000000045b037209 */ /* 0x000fc80007810000 */
[----:B------:R-:W-:Y:S02]  /*10be0*/  FMNMX.FTZ R3, R94, R3, !PT ;  /* 0x000000035e037209 */ /* 0x000fe40007810000 */
[----:B--2---:R-:W-:Y:S02]  /*10bf0*/  FMNMX.FTZ R0, R0, R5, !PT ;  /* 0x0000000500007209 */ /* 0x004fe40007810000 */
[----:B------:R-:W-:-:S03]  /*10c00*/  FMNMX.FTZ R3, R95, R3, !PT ;  /* 0x000000035f037209 */ /* 0x000fc60007810000 */
[----:B------:R-:W2:Y:S01]  /*10c10*/  SHFL.BFLY PT, R8, R0, 0x1, 0x1f ;  /* 0x0c201f0000087f89 */ /* 0x000ea200000e0000 */
[----:B------:R-:W-:-:S04]  /*10c20*/  FMNMX.FTZ R3, R220, R3, !PT ;  /* 0x00000003dc037209 */ /* 0x000fc80007810000 */
[----:B------:R-:W-:Y:S01]  /*10c30*/  FMNMX.FTZ R5, R48, R3, !PT ;  /* 0x0000000330057209 */ /* 0x000fe20007810000 */
[----:B------:R-:W-:Y:S01]  /*10c40*/  FMUL.FTZ R4, R208, c[0x0][0x23c] ;  /* 0x00008f00d0047a20 */ /* 0x000fe20000410000 */
[----:B-1----:R-:W-:-:S03]  /*10c50*/  FMNMX.FTZ R2, R2, R6, !PT ;  /* 0x0000000602027209 */ /* 0x002fc60007810000 */
[----:B------:R-:W1:Y:S01]  /*10c60*/  SHFL.BFLY PT, R6, R5, 0x2, 0x1f ;  /* 0x0c401f0005067f89 */ /* 0x000e6200000e0000 */
[----:B------:R-:W-:-:S04]  /*10c70*/  FSETP.NEU.FTZ.AND P3, PT, R208, -INF , PT ;  /* 0xff800000d000780b */ /* 0x000fc80003f7d000 */
[----:B------:R-:W-:Y:S01]  /*10c80*/  FSEL R4, R4, RZ, P3 ;  /* 0x000000ff04047208 */ /* 0x000fe20001800000 */
[----:B------:R-:W4:Y:S01]  /*10c90*/  SHFL.BFLY PT, R7, R2, 0x1, 0x1f ;  /* 0x0c201f0002077f89 */ /* 0x000f2200000e0000 */
[----:B--2---:R-:W-:-:S03]  /*10ca0*/  FMNMX.FTZ R203, R0, R8, !PT ;  /* 0x0000000800cb7209 */ /* 0x004fc60007810000 */
[--C-:B------:R-:W-:Y:S02]  /*10cb0*/  FFMA.FTZ R0, R69, c[0x0][0x23c], -R4.reuse ;  /* 0x00008f0045007a23 */ /* 0x100fe40000010804 */
[----:B------:R-:W-:Y:S02]  /*10cc0*/  FFMA.FTZ R3, R14, c[0x0][0x23c], -R4 ;  /* 0x00008f000e037a23 */ /* 0x000fe40000010804 */
[----:B------:R2:W-:Y:S01]  /*10cd0*/  MUFU.EX2 R46, R0 ;  /* 0x00000000002e7308 */ /* 0x0005e20000000800 */
[----:B------:R-:W-:-:S07]  /*10ce0*/  FSETP.NEU.FTZ.AND P2, PT, R203, -INF , PT ;  /* 0xff800000cb00780b */ /* 0x000fce0003f5d000 */
[----:B------:R1:W-:Y:S01]  /*10cf0*/  MUFU.EX2 R12, R3 ;  /* 0x00000003000c7308 */ /* 0x0003e20000000800 */
[----:B--2---:R-:W-:-:S07]  /*10d00*/  FFMA.FTZ R0, R68, c[0x0][0x23c], -R4 ;  /* 0x00008f0044007a23 */ /* 0x004fce0000010804 */
[----:B------:R2:W-:Y:S01]  /*10d10*/  MUFU.EX2 R231, R0 ;  /* 0x0000000000e77308 */ /* 0x0005e20000000800 */
[----:B-1----:R-:W-:-:S07]  /*10d20*/  FFMA.FTZ R3, R74, c[0x0][0x23c], -R4 ;  /* 0x00008f004a037a23 */ /* 0x002fce0000010804 */
[----:B------:R1:W-:Y:S01]  /*10d30*/  MUFU.EX2 R90, R3 ;  /* 0x00000003005a7308 */ /* 0x0003e20000000800 */
[----:B--2---:R-:W-:-:S05]  /*10d40*/  FMNMX.FTZ R0, R5, R6, !PT ;  /* 0x0000000605007209 */ /* 0x004fca0007810000 */
[----:B------:R-:W2:Y:S01]  /*10d50*/  SHFL.BFLY PT, R6, R0, 0x1, 0x1f ;  /* 0x0c201f0000067f89 */ /* 0x000ea200000e0000 */
[----:B-1----:R-:W-:Y:S01]  /*10d60*/  FMUL.FTZ R3, R203, c[0x0][0x23c] ;  /* 0x00008f00cb037a20 */ /* 0x002fe20000410000 */
[----:B----4-:R-:W-:-:S04]  /*10d70*/  FMNMX.FTZ R201, R2, R7, !PT ;  /* 0x0000000702c97209 */ /* 0x010fc80007810000 */
[----:B------:R-:W-:-:S05]  /*10d80*/  FSEL R3, R3, RZ, P2 ;  /* 0x000000ff03037208 */ /* 0x000fca0001000000 */
[--C-:B------:R-:W-:Y:S02]  /*10d90*/  FFMA.FTZ R5, R15, c[0x0][0x23c], -R3.reuse ;  /* 0x00008f000f057a23 */ /* 0x100fe40000010803 */
[----:B------:R-:W-:Y:S02]  /*10da0*/  FFMA.FTZ R2, R100, c[0x0][0x23c], -R3 ;  /* 0x00008f0064027a23 */ /* 0x000fe40000010803 */
[----:B------:R1:W-:Y:S01]  /*10db0*/  MUFU.EX2 R13, R5 ;  /* 0x00000005000d7308 */ /* 0x0003e20000000800 */
[----:B------:R-:W-:-:S07]  /*10dc0*/  FSETP.NEU.FTZ.AND P1, PT, R201, -INF , PT ;  /* 0xff800000c900780b */ /* 0x000fce0003f3d000 */
[----:B------:R4:W-:Y:S01]  /*10dd0*/  MUFU.EX2 R86, R2 ;  /* 0x0000000200567308 */ /* 0x0009e20000000800 */
[----:B-1----:R-:W-:-:S07]  /*10de0*/  FFMA.FTZ R5, R102, c[0x0][0x23c], -R3 ;  /* 0x00008f0066057a23 */ /* 0x002fce0000010803 */
[----:B------:R1:W-:Y:S01]  /*10df0*/  MUFU.EX2 R235, R5 ;  /* 0x0000000500eb7308 */ /* 0x0003e20000000800 */
[----:B----4-:R-:W-:Y:S01]  /*10e00*/  FMUL.FTZ R2, R201, c[0x0][0x23c] ;  /* 0x00008f00c9027a20 */ /* 0x010fe20000410000 */
[----:B--2---:R-:W-:-:S04]  /*10e10*/  FMNMX.FTZ R200, R0, R6, !PT ;  /* 0x0000000600c87209 */ /* 0x004fc80007810000 */
[----:B------:R-:W-:Y:S01]  /*10e20*/  FSEL R2, R2, RZ, P1 ;  /* 0x000000ff02027208 */ /* 0x000fe20000800000 */
[----:B-1----:R-:W-:-:S04]  /*10e30*/  FFMA.FTZ R5, R101, c[0x0][0x23c], -R3 ;  /* 0x00008f0065057a23 */ /* 0x002fc80000010803 */
[----:B------:R-:W-:Y:S01]  /*10e40*/  FFMA.FTZ R0, R110, c[0x0][0x23c], -R2 ;  /* 0x00008f006e007a23 */ /* 0x000fe20000010802 */
        /* <DEDUP_REMOVED lines=8> */
[----:B------:R1:W-:Y:S01]  /*10ed0*/  MUFU.EX2 R44, R5 ;  /* 0x00000005002c7308 */ /* 0x0003e20000000800 */
[----:B------:R-:W-:Y:S01]  /*10ee0*/  FSEL R6, R208, RZ, P3 ;  /* 0x000000ffd0067208 */ /* 0x000fe20001800000 */
[----:B-1----:R-:W-:-:S06]  /*10ef0*/  FFMA.FTZ R5, R109, c[0x0][0x23c], -R2 ;  /* 0x00008f006d057a23 */ /* 0x002fcc0000010802 */
[----:B------:R1:W-:Y:S01]  /*10f00*/  MUFU.EX2 R229, R5 ;  /* 0x0000000500e57308 */ /* 0x0003e20000000800 */
[----:B------:R-:W-:Y:S02]  /*10f10*/  FADD.FTZ R6, R73, -R6 ;  /* 0x8000000649067221 */ /* 0x000fe40000010000 */
[----:B-1----:R-:W-:-:S05]  /*10f20*/  FFMA.FTZ R5, R103, c[0x0][0x23c], -R0 ;  /* 0x00008f0067057a23 */ /* 0x002fca0000010800 */
[----:B------:R1:W-:Y:S01]  /*10f30*/  MUFU.EX2 R126, R5 ;  /* 0x00000005007e7308 */ /* 0x0003e20000000800 */
[----:B------:R-:W-:Y:S01]  /*10f40*/  FSEL R7, R203, RZ, P2 ;  /* 0x000000ffcb077208 */ /* 0x000fe20001000000 */
[----:B-1----:R-:W-:-:S06]  /*10f50*/  FFMA.FTZ R5, R111, c[0x0][0x23c], -R0 ;  /* 0x00008f006f057a23 */ /* 0x002fcc0000010800 */
[----:B------:R1:W-:Y:S01]  /*10f60*/  MUFU.EX2 R226, R5 ;  /* 0x0000000500e27308 */ /* 0x0003e20000000800 */
[----:B------:R-:W-:Y:S02]  /*10f70*/  FADD.FTZ R7, R72, -R7 ;  /* 0x8000000748077221 */ /* 0x000fe40000010000 */
[----:B-1----:R-:W-:-:S05]  /*10f80*/  FFMA.FTZ R5, R112, c[0x0][0x23c], -R0 ;  /* 0x00008f0070057a23 */ /* 0x002fca0000010800 */
[----:B------:R1:W-:Y:S01]  /*10f90*/  MUFU.EX2 R232, R5 ;  /* 0x0000000500e87308 */ /* 0x0003e20000000800 */
[----:B------:R-:W-:Y:S02]  /*10fa0*/  FMUL.FTZ R7, R7, c[0x0][0x23c] ;  /* 0x00008f0007077a20 */ /* 0x000fe40000410000 */
[----:B-1----:R-:W-:Y:S01]  /*10fb0*/  FMUL.FTZ R5, R6, c[0x0][0x23c] ;  /* 0x00008f0006057a20 */ /* 0x002fe20000410000 */
[----:B------:R-:W-:-:S05]  /*10fc0*/  FSEL R6, R201, RZ, P1 ;  /* 0x000000ffc9067208 */ /* 0x000fca0000800000 */
[----:B------:R-:W-:Y:S01]  /*10fd0*/  FADD.FTZ R8, R71, -R6 ;  /* 0x8000000647087221 */ /* 0x000fe20000010000 */
[----:B------:R-:W-:Y:S01]  /*10fe0*/  FSEL R6, R200, RZ, P0 ;  /* 0x000000ffc8067208 */ /* 0x000fe20000000000 */
[----:B------:R1:W-:Y:S04]  /*10ff0*/  MUFU.EX2 R20, R7 ;  /* 0x0000000700147308 */ /* 0x0003e80000000800 */
[----:B------:R-:W-:-:S04]  /*11000*/  FADD.FTZ R6, R70, -R6 ;  /* 0x8000000646067221 */ /* 0x000fc80000010000 */
[----:B------:R-:W-:Y:S01]  /*11010*/  FMUL.FTZ R6, R6, c[0x0][0x23c] ;  /* 0x00008f0006067a20 */ /* 0x000fe20000410000 */
[----:B------:R-:W2:Y:S01]  /*11020*/  MUFU.EX2 R5, R5 ;  /* 0x0000000500057308 */ /* 0x000ea20000000800 */
[----:B-1----:R-:W-:Y:S02]  /*11030*/  FMUL.FTZ R7, R8, c[0x0][0x23c] ;  /* 0x00008f0008077a20 */ /* 0x002fe40000410000 */
[----:B------:R-:W-:-:S05]  /*11040*/  FFMA.FTZ R8, R113, c[0x0][0x23c], -R0 ;  /* 0x00008f0071087a23 */ /* 0x000fca0000010800 */
[----:B------:R-:W1:Y:S08]  /*11050*/  MUFU.EX2 R6, R6 ;  /* 0x0000000600067308 */ /* 0x000e700000000800 */
[----:B------:R-:W4:Y:S08]  /*11060*/  MUFU.EX2 R7, R7 ;  /* 0x0000000700077308 */ /* 0x000f300000000800 */
[----:B------:R4:W4:Y:S01]  /*11070*/  MUFU.EX2 R228, R8 ;  /* 0x0000000800e47308 */ /* 0x0009220000000800 */
[----:B--2---:R-:W-:Y:S01]  /*11080*/  FFMA.FTZ R236, R11, R5, R12 ;  /* 0x000000050bec7223 */ /* 0x004fe2000001000c */
[----:B------:R-:W-:Y:S01]  /*11090*/  MOV R112, R9 ;  /* 0x0000000900707202 */ /* 0x000fe20000000f00 */
[----:B---3--:R-:W-:Y:S01]  /*110a0*/  FFMA.FTZ R35, R10, R20, R13 ;  /* 0x000000140a237223 */ /* 0x008fe2000001000d */
[----:B------:R-:W-:Y:S01]  /*110b0*/  F2FP.PACK_AB R9, R226, R126 ;  /* 0x0000007ee209723e */ /* 0x000fe200000000ff */
[----:B-1----:R-:W-:Y:S01]  /*110c0*/  FMUL.FTZ R138, R138, R6 ;  /* 0x000000068a8a7220 */ /* 0x002fe20000410000 */
[----:B------:R-:W-:Y:S01]  /*110d0*/  F2FP.PACK_AB R10, R229, R44 ;  /* 0x0000002ce50a723e */ /* 0x000fe200000000ff */
[----:B------:R-:W-:-:S02]  /*110e0*/  FMUL.FTZ R139, R139, R6 ;  /* 0x000000068b8b7220 */ /* 0x000fc40000410000 */
[-C--:B----4-:R-:W-:Y:S02]  /*110f0*/  FMUL.FTZ R136, R136, R7.reuse ;  /* 0x0000000788887220 */ /* 0x090fe40000410000 */
[----:B------:R-:W-:Y:S01]  /*11100*/  FMUL.FTZ R137, R137, R7 ;  /* 0x0000000789897220 */ /* 0x000fe20000410000 */
[----:B------:R-:W-:Y:S01]  /*11110*/  F2FP.PACK_AB R12, R90, R12 ;  /* 0x0000000c5a0c723e */ /* 0x000fe200000000ff */
[----:B------:R-:W-:Y:S01]  /*11120*/  FMUL.FTZ R140, R140, R5 ;  /* 0x000000058c8c7220 */ /* 0x000fe20000410000 */
[----:B------:R-:W-:Y:S02]  /*11130*/  F2FP.PACK_AB R13, R86, R13 ;  /* 0x0000000d560d723e */ /* 0x000fe400000000ff */
[----:B------:R-:W-:Y:S02]  /*11140*/  F2FP.PACK_AB R8, R56, R127 ;  /* 0x0000007f3808723e */ /* 0x000fe400000000ff */
[----:B------:R-:W-:Y:S01]  /*11150*/  F2FP.PACK_AB R11, R228, R232 ;  /* 0x000000e8e40b723e */ /* 0x000fe200000000ff */
[-C--:B------:R-:W-:Y:S01]  /*11160*/  FMUL.FTZ R141, R141, R5.reuse ;  /* 0x000000058d8d7220 */ /* 0x080fe20000410000 */
[----:B------:R-:W-:Y:S01]  /*11170*/  F2FP.PACK_AB R14, R231, R46 ;  /* 0x0000002ee70e723e */ /* 0x000fe200000000ff */
[----:B------:R-:W-:Y:S01]  /*11180*/  FMUL.FTZ R144, R144, R5 ;  /* 0x0000000590907220 */ /* 0x000fe20000410000 */
[----:B------:R-:W-:Y:S01]  /*11190*/  F2FP.PACK_AB R15, R230, R235 ;  /* 0x000000ebe60f723e */ /* 0x000fe200000000ff */
[----:B------:R-:W-:-:S02]  /*111a0*/  FMUL.FTZ R145, R145, R5 ;  /* 0x0000000591917220 */ /* 0x000fc40000410000 */
[-C--:B------:R-:W-:Y:S02]  /*111b0*/  FMUL.FTZ R142, R142, R20.reuse ;  /* 0x000000148e8e7220 */ /* 0x080fe40000410000 */
[----:B------:R-:W-:Y:S02]  /*111c0*/  FMUL.FTZ R143, R143, R20 ;  /* 0x000000148f8f7220 */ /* 0x000fe40000410000 */
[-C--:B------:R-:W-:Y:S02]  /*111d0*/  FMUL.FTZ R148, R148, R7.reuse ;  /* 0x0000000794947220 */ /* 0x080fe40000410000 */
[----:B------:R-:W-:Y:S02]  /*111e0*/  FMUL.FTZ R149, R149, R7 ;  /* 0x0000000795957220 */ /* 0x000fe40000410000 */
[-C--:B------:R-:W-:Y:S02]  /*111f0*/  FMUL.FTZ R150, R150, R6.reuse ;  /* 0x0000000696967220 */ /* 0x080fe40000410000 */
[----:B------:R-:W-:-:S02]  /*11200*/  FMUL.FTZ R151, R151, R6 ;  /* 0x0000000697977220 */ /* 0x000fc40000410000 */
[-C--:B------:R-:W-:Y:S02]  /*11210*/  FMUL.FTZ R146, R146, R20.reuse ;  /* 0x0000001492927220 */ /* 0x080fe40000410000 */
[----:B------:R-:W-:Y:S01]  /*11220*/  FMUL.FTZ R147, R147, R20 ;  /* 0x0000001493937220 */ /* 0x000fe20000410000 */
[----:B------:R-:W-:Y:S01]  /*11230*/  HMMA.16816.F32 R52, R8, R16, R136 ;  /* 0x000000100834723c */ /* 0x000fe20000001888 */
[-C--:B------:R-:W-:Y:S01]  /*11240*/  FMUL.FTZ R156, R156, R5.reuse ;  /* 0x000000059c9c7220 */ /* 0x080fe20000410000 */
[----:B------:R-:W-:Y:S01]  /*11250*/  MOV R108, R50 ;  /* 0x00000032006c7202 */ /* 0x000fe20000000f00 */
        /* <DEDUP_REMOVED lines=10> */
[----:B------:R-:W-:Y:S01]  /*11300*/  FMUL.FTZ R197, R197, R5 ;  /* 0x00000005c5c57220 */ /* 0x000fe20000410000 */
[----:B------:R-:W-:Y:S01]  /*11310*/  MOV R5, R118 ;  /* 0x0000007600057202 */ /* 0x000fe20000000f00 */
[----:B------:R-:W-:Y:S01]  /*11320*/  IMAD.MOV.U32 R109, RZ, RZ, R51 ;  /* 0x000000ffff6d7224 */ /* 0x000fe200078e0033 */
[----:B------:R-:W-:Y:S01]  /*11330*/  HMMA.16816.F32 R116, R12, R16, R140 ;  /* 0x000000100c74723c */ /* 0x000fe2000000188c */
[----:B------:R-:W-:Y:S02]  /*11340*/  IMAD.MOV.U32 R110, RZ, RZ, R49 ;  /* 0x000000ffff6e7224 */ /* 0x000fe400078e0031 */
[----:B------:R-:W-:-:S05]  /*11350*/  IMAD.MOV.U32 R139, RZ, RZ, R48 ;  /* 0x000000ffff8b7224 */ /* 0x000fca00078e0030 */
[-C--:B------:R-:W-:Y:S08]  /*11360*/  HMMA.16816.F32 R48, R8, R18.reuse, R148 ;  /* 0x000000120830723c */ /* 0x080ff00000001894 */
[----:B------:R-:W-:Y:S01]  /*11370*/  HMMA.16816.F32 R100, R12, R18, R144 ;  /* 0x000000120c64723c */ /* 0x000fe20000001890 */
[----:B------:R-:W1:Y:S01]  /*11380*/  LDSM.16.MT88.4 R16, [R219+0x8000] ;  /* 0x00800000db10783b */ /* 0x000e620000004200 */
[----:B------:R-:W-:-:S02]  /*11390*/  FMUL.FTZ R158, R158, R20 ;  /* 0x000000149e9e7220 */ /* 0x000fc40000410000 */
[----:B------:R-:W-:Y:S02]  /*113a0*/  FMUL.FTZ R159, R159, R20 ;  /* 0x000000149f9f7220 */ /* 0x000fe40000410000 */
[-C--:B------:R-:W-:Y:S02]  /*113b0*/  FMUL.FTZ R152, R152, R7.reuse ;  /* 0x0000000798987220 */ /* 0x080fe40000410000 */
[----:B------:R-:W-:Y:S02]  /*113c0*/  FMUL.FTZ R153, R153, R7 ;  /* 0x0000000799997220 */ /* 0x000fe40000410000 */
[-C--:B------:R-:W-:Y:S02]  /*113d0*/  FMUL.FTZ R154, R154, R6.reuse ;  /* 0x000000069a9a7220 */ /* 0x080fe40000410000 */
[----:B------:R-:W-:Y:S01]  /*113e0*/  FMUL.FTZ R155, R155, R6 ;  /* 0x000000069b9b7220 */ /* 0x000fe20000410000 */
[----:B------:R-:W-:Y:S01]  /*113f0*/  MOV R148, R47 ;  /* 0x0000002f00947202 */ /* 0x000fe20000000f00 */
[----:B------:R-:W-:Y:S01]  /*11400*/  IMAD.MOV.U32 R147, RZ, RZ, R46 ;  /* 0x000000ffff937224 */ /* 0x000fe200078e002e */
[----:B------:R-:W-:Y:S01]  /*11410*/  MOV R144, R45 ;  /* 0x0000002d00907202 */ /* 0x000fe20000000f00 */
[----:B-1----:R-:W-:Y:S07]  /*11420*/  HMMA.16816.F32 R60, R12, R16, R156 ;  /* 0x000000100c3c723c */ /* 0x002fee000000189c */
[----:B------:R-:W-:-:S02]  /*11430*/  IMAD.MOV.U32 R159, RZ, RZ, R44 ;  /* 0x000000ffff9f7224 */ /* 0x000fc400078e002c */
[----:B------:R-:W-:Y:S01]  /*11440*/  HMMA.16816.F32 R44, R8, R16, R152 ;  /* 0x00000010082c723c */ /* 0x000fe20000001898 */
[----:B------:R-:W2:Y:S02]  /*11450*/  LDL.LU R152, [R1+0xb0] ;  /* 0x0000b00001987983 */ /* 0x000ea40000300800 */
[----:B--2---:R-:W-:Y:S02]  /*11460*/  FFMA.FTZ R127, R152, R7, R127 ;  /* 0x00000007987f7223 */ /* 0x004fe4000001007f */
[----:B------:R-:W2:Y:S02]  /*11470*/  LDL.LU R152, [R1+0xb4] ;  /* 0x0000b40001987983 */ /* 0x000ea40000300800 */
[----:B------:R-:W-:Y:S02]  /*11480*/  MOV R154, R30 ;  /* 0x0000001e009a7202 */ /* 0x000fe40000000f00 */
[----:B------:R-:W-:Y:S02]  /*11490*/  MOV R153, R29 ;  /* 0x0000001d00997202 */ /* 0x000fe40000000f00 */
[----:B------:R-:W-:-:S02]  /*114a0*/  MOV R156, R34 ;  /* 0x00000022009c7202 */ /* 0x000fc40000000f00 */
[----:B------:R-:W-:Y:S02]  /*114b0*/  MOV R155, R32 ;  /* 0x00000020009b7202 */ /* 0x000fe40000000f00 */
[----:B------:R-:W-:Y:S01]  /*114c0*/  MOV R158, R40 ;  /* 0x00000028009e7202 */ /* 0x000fe20000000f00 */
[----:B------:R-:W-:Y:S01]  /*114d0*/  IMAD.MOV.U32 R149, RZ, RZ, R56 ;  /* 0x000000ffff957224 */ /* 0x000fe200078e0038 */
[----:B------:R-:W-:Y:S02]  /*114e0*/  MOV R150, R57 ;  /* 0x0000003900967202 */ /* 0x000fe40000000f00 */
[----:B------:R-:W-:Y:S01]  /*114f0*/  MOV R151, R59 ;  /* 0x0000003b00977202 */ /* 0x000fe20000000f00 */
[-C--:B------:R-:W-:Y:S02]  /*11500*/  FMUL.FTZ R164, R164, R7.reuse ;  /* 0x00000007a4a47220 */ /* 0x080fe40000410000 */
[----:B------:R-:W-:Y:S02]  /*11510*/  FMUL.FTZ R165, R165, R7 ;  /* 0x00000007a5a57220 */ /* 0x000fe40000410000 */
[----:B------:R-:W-:-:S02]  /*11520*/  FMUL.FTZ R166, R166, R6 ;  /* 0x00000006a6a67220 */ /* 0x000fc40000410000 */
[----:B------:R-:W-:Y:S02]  /*11530*/  FMUL.FTZ R167, R167, R6 ;  /* 0x00000006a7a77220 */ /* 0x000fe40000410000 */
[-C--:B------:R-:W-:Y:S02]  /*11540*/  FMUL.FTZ R162, R162, R20.reuse ;  /* 0x00000014a2a27220 */ /* 0x080fe40000410000 */
[----:B------:R-:W-:Y:S01]  /*11550*/  FMUL.FTZ R163, R163, R20 ;  /* 0x00000014a3a37220 */ /* 0x000fe20000410000 */
[----:B------:R-:W-:Y:S01]  /*11560*/  MOV R136, R41 ;  /* 0x0000002900887202 */ /* 0x000fe20000000f00 */
[----:B------:R-:W-:Y:S02]  /*11570*/  IMAD.MOV.U32 R111, RZ, RZ, R42 ;  /* 0x000000ffff6f7224 */ /* 0x000fe400078e002a */
[----:B------:R-:W-:Y:S02]  /*11580*/  IMAD.MOV.U32 R141, RZ, RZ, R43 ;  /* 0x000000ffff8d7224 */ /* 0x000fe400078e002b */
[-C--:B------:R-:W-:Y:S08]  /*11590*/  HMMA.16816.F32 R40, R8, R18.reuse, R164 ;  /* 0x000000120828723c */ /* 0x080ff000000018a4 */
[----:B------:R-:W-:Y:S01]  /*115a0*/  HMMA.16816.F32 R64, R12, R18, R160 ;  /* 0x000000120c40723c */ /* 0x000fe200000018a0 */
[----:B------:R-:W1:Y:S01]  /*115b0*/  LDSM.16.MT88.4 R16, [R217+0x8000] ;  /* 0x00800000d910783b */ /* 0x000e620000004200 */
[----:B--2---:R-:W-:Y:S01]  /*115c0*/  FFMA.FTZ R126, R152, R6, R126 ;  /* 0x00000006987e7223 */ /* 0x004fe2000001007e */
        /* <DEDUP_REMOVED lines=12> */
[----:B------:R-:W-:-:S02]  /*11690*/  MOV R139, R5 ;  /* 0x00000005008b7202 */ /* 0x000fc40000000f00 */
[----:B------:R-:W2:Y:S01]  /*116a0*/  LDL.LU R5, [R1+0x38] ;  /* 0x0000380001057983 */ /* 0x000ea20000300800 */
[-C--:B------:R-:W-:Y:S02]  /*116b0*/  FMUL.FTZ R174, R174, R20.reuse ;  /* 0x00000014aeae7220 */ /* 0x080fe40000410000 */
[----:B------:R-:W-:Y:S02]  /*116c0*/  FMUL.FTZ R175, R175, R20 ;  /* 0x00000014afaf7220 */ /* 0x000fe40000410000 */
[-C--:B------:R-:W-:Y:S02]  /*116d0*/  FMUL.FTZ R168, R168, R7.reuse ;  /* 0x00000007a8a87220 */ /* 0x080fe40000410000 */
[----:B------:R-:W-:Y:S02]  /*116e0*/  FMUL.FTZ R169, R169, R7 ;  /* 0x00000007a9a97220 */ /* 0x000fe40000410000 */
[-C--:B------:R-:W-:Y:S02]  /*116f0*/  FMUL.FTZ R170, R170, R6.reuse ;  /* 0x00000006aaaa7220 */ /* 0x080fe40000410000 */
[----:B------:R-:W-:-:S02]  /*11700*/  FMUL.FTZ R171, R171, R6 ;  /* 0x00000006abab7220 */ /* 0x000fc40000410000 */
[-C--:B------:R-:W-:Y:S02]  /*11710*/  FMUL.FTZ R180, R180, R7.reuse ;  /* 0x00000007b4b47220 */ /* 0x080fe40000410000 */
        /* <DEDUP_REMOVED lines=8> */
[----:B------:R-:W-:Y:S01]  /*117a0*/  IMAD.MOV.U32 R137, RZ, RZ, R37 ;  /* 0x000000ffff897224 */ /* 0x000fe200078e0025 */
[----:B-1----:R-:W-:Y:S01]  /*117b0*/  HMMA.16816.F32 R68, R12, R16, R172 ;  /* 0x000000100c44723c */ /* 0x002fe200000018ac */
[----:B------:R-:W-:-:S02]  /*117c0*/  IMAD.MOV.U32 R146, RZ, RZ, R35 ;  /* 0x000000ffff927224 */ /* 0x000fc400078e0023 */
[----:B------:R-:W-:-:S05]  /*117d0*/  IMAD.MOV.U32 R140, RZ, RZ, R33 ;  /* 0x000000ffff8c7224 */ /* 0x000fca00078e0021 */
[C---:B------:R-:W-:Y:S08]  /*117e0*/  HMMA.16816.F32 R36, R8.reuse, R16, R168 ;  /* 0x000000100824723c */ /* 0x040ff000000018a8 */
[-C--:B------:R-:W-:Y:S08]  /*117f0*/  HMMA.16816.F32 R32, R8, R18.reuse, R180 ;  /* 0x000000120820723c */ /* 0x080ff000000018b4 */
[----:B------:R-:W-:Y:S01]  /*11800*/  HMMA.16816.F32 R76, R12, R18, R176 ;  /* 0x000000120c4c723c */ /* 0x000fe200000018b0 */
[----:B------:R-:W1:Y:S01]  /*11810*/  LDSM.16.MT88.4 R16, [R218+0x8000] ;  /* 0x00800000da10783b */ /* 0x000e620000004200 */
[----:B------:R-:W-:-:S02]  /*11820*/  FMUL.FTZ R190, R190, R20 ;  /* 0x00000014bebe7220 */ /* 0x000fc40000410000 */
[----:B------:R-:W-:Y:S01]  /*11830*/  FMUL.FTZ R191, R191, R20 ;  /* 0x00000014bfbf7220 */ /* 0x000fe20000410000 */
[----:B------:R-:W-:Y:S01]  /*11840*/  MOV R167, R152 ;  /* 0x0000009800a77202 */ /* 0x000fe20000000f00 */
        /* <DEDUP_REMOVED lines=10> */
[----:B------:R-:W-:Y:S02]  /*118f0*/  MOV R150, R151 ;  /* 0x0000009700967202 */ /* 0x000fe40000000f00 */
[----:B------:R-:W-:Y:S01]  /*11900*/  MOV R151, R139 ;  /* 0x0000008b00977202 */ /* 0x000fe20000000f00 */
[----:B------:R-:W-:Y:S01]  /*11910*/  IMAD.MOV.U32 R139, RZ, RZ, R112 ;  /* 0x000000ffff8b7224 */ /* 0x000fe200078e0070 */
[----:B-1----:R-:W-:Y:S01]  /*11920*/  HMMA.16816.F32 R72, R12, R16, R188 ;  /* 0x000000100c48723c */ /* 0x002fe200000018bc */
[----:B------:R-:W-:Y:S01]  /*11930*/  IMAD.MOV.U32 R142, RZ, RZ, R31 ;  /* 0x000000ffff8e7224 */ /* 0x000fe200078e001f */
[----:B------:R-:W-:Y:S02]  /*11940*/  MOV R112, R120 ;  /* 0x0000007800707202 */ /* 0x000fe40000000f00 */
[----:B------:R-:W3:Y:S01]  /*11950*/  LDL.LU R120, [R1+0x144] ;  /* 0x0001440001787983 */ /* 0x000ee20000300800 */
[----:B--2---:R-:W-:-:S04]  /*11960*/  FFMA.FTZ R5, R5, c[0x0][0x23c], -R4 ;  /* 0x00008f0005057a23 */ /* 0x004fc80000010804 */
[----:B------:R1:W-:Y:S02]  /*11970*/  MUFU.EX2 R189, R5 ;  /* 0x0000000500bd7308 */ /* 0x0003e40000000800 */
[----:B-1----:R-:W-:Y:S01]  /*11980*/  FFMA.FTZ R5, R167, c[0x0][0x23c], -R4 ;  /* 0x00008f00a7057a23 */ /* 0x002fe20000010804 */
        /* <DEDUP_REMOVED lines=12> */
[----:B------:R-:W-:Y:S02]  /*11a50*/  MOV R139, R227 ;  /* 0x000000e3008b7202 */ /* 0x000fe40000000f00 */
[----:B------:R1:W2:Y:S02]  /*11a60*/  MUFU.EX2 R227, R5 ;  /* 0x0000000500e37308 */ /* 0x0002a40000000800 */
[----:B-1----:R-:W-:Y:S02]  /*11a70*/  FFMA.FTZ R5, R167, c[0x0][0x23c], -R4 ;  /* 0x00008f00a7057a23 */ /* 0x002fe40000010804 */
[----:B------:R-:W-:Y:S01]  /*11a80*/  IMAD.MOV.U32 R167, RZ, RZ, R152 ;  /* 0x000000ffffa77224 */ /* 0x000fe200078e0098 */
[----:B------:R-:W-:-:S02]  /*11a90*/  MOV R152, R153 ;  /* 0x0000009900987202 */ /* 0x000fc40000000f00 */
        /* <DEDUP_REMOVED lines=10> */
[----:B------:R-:W-:Y:S02]  /*11b40*/  IMAD.MOV.U32 R141, RZ, RZ, R225 ;  /* 0x000000ffff8d7224 */ /* 0x000fe400078e00e1 */
[----:B------:R1:W-:Y:S02]  /*11b50*/  MUFU.EX2 R225, R5 ;  /* 0x0000000500e17308 */ /* 0x0003e40000000800 */
[----:B-1----:R-:W-:Y:S01]  /*11b60*/  FFMA.FTZ R5, R167, c[0x0][0x23c], -R4 ;  /* 0x00008f00a7057a23 */ /* 0x002fe20000010804 */
        /* <DEDUP_REMOVED lines=14> */
[----:B------:R-:W4:Y:S01]  /*11c50*/  LDL.LU R121, [R1+0x140] ;  /* 0x0001400001797983 */ /* 0x000f220000300800 */
[----:B------:R-:W-:Y:S01]  /*11c60*/  MOV R156, R140 ;  /* 0x0000008c009c7202 */ /* 0x000fe20000000f00 */
[----:B------:R-:W-:-:S02]  /*11c70*/  IMAD.MOV.U32 R140, RZ, RZ, R212 ;  /* 0x000000ffff8c7224 */ /* 0x000fc400078e00d4 */
[----:B------:R-:W4:Y:S01]  /*11c80*/  LDL.LU R212, [R1+0x13c] ;  /* 0x00013c0001d47983 */ /* 0x000f220000300800 */
[-C--:B------:R-:W-:Y:S02]  /*11c90*/  FMUL.FTZ R186, R186, R6.reuse ;  /* 0x00000006baba7220 */ /* 0x080fe40000410000 */
[-C--:B------:R-:W-:Y:S02]  /*11ca0*/  FMUL.FTZ R187, R187, R6.reuse ;  /* 0x00000006bbbb7220 */ /* 0x080fe40000410000 */
[-C--:B------:R-:W-:Y:S02]  /*11cb0*/  FMUL.FTZ R194, R194, R6.reuse ;  /* 0x00000006c2c27220 */ /* 0x080fe40000410000 */
[----:B------:R-:W-:Y:S01]  /*11cc0*/  FMUL.FTZ R195, R195, R6 ;  /* 0x00000006c3c37220 */ /* 0x000fe20000410000 */
[----:B------:R-:W-:Y:S01]  /*11cd0*/  MOV R166, R153 ;  /* 0x0000009900a67202 */ /* 0x000fe20000000f00 */
[----:B------:R1:W-:Y:S01]  /*11ce0*/  MUFU.EX2 R6, R5 ;  /* 0x0000000500067308 */ /* 0x0003e20000000800 */
[----:B------:R-:W-:Y:S01]  /*11cf0*/  MOV R153, R158 ;  /* 0x0000009e00997202 */ /* 0x000fe20000000f00 */
[----:B------:R-:W-:-:S03]  /*11d00*/  IMAD.MOV.U32 R163, RZ, RZ, R156 ;  /* 0x000000ffffa37224 */ /* 0x000fc600078e009c */
[----:B------:R-:W-:Y:S02]  /*11d10*/  MOV R161, R153 ;  /* 0x0000009900a17202 */ /* 0x000fe40000000f00 */
[----:B------:R-:W-:Y:S01]  /*11d20*/  MOV R153, R226 ;  /* 0x000000e200997202 */ /* 0x000fe20000000f00 */
[----:B-1----:R-:W-:Y:S02]  /*11d30*/  FFMA.FTZ R5, R167, c[0x0][0x23c], -R3 ;  /* 0x00008f00a7057a23 */ /* 0x002fe40000010803 */
[----:B------:R-:W-:Y:S01]  /*11d40*/  IMAD.MOV.U32 R167, RZ, RZ, R155 ;  /* 0x000000ffffa77224 */ /* 0x000fe200078e009b */
[----:B------:R-:W-:Y:S01]  /*11d50*/  MOV R155, R148 ;  /* 0x00000094009b7202 */ /* 0x000fe20000000f00 */
[----:B------:R1:W-:Y:S01]  /*11d60*/  MUFU.EX2 R188, R5 ;  /* 0x0000000500bc7308 */ /* 0x0003e20000000800 */
[----:B------:R-:W-:Y:S02]  /*11d70*/  MOV R164, R157 ;  /* 0x0000009d00a47202 */ /* 0x000fe40000000f00 */
[----:B------:R-:W-:Y:S01]  /*11d80*/  MOV R162, R155 ;  /* 0x0000009b00a27202 */ /* 0x000fe20000000f00 */
[----:B------:R-:W-:-:S02]  /*11d90*/  FMUL.FTZ R184, R184, R7 ;  /* 0x00000007b8b87220 */ /* 0x000fc40000410000 */
[-C--:B------:R-:W-:Y:S02]  /*11da0*/  FMUL.FTZ R185, R185, R7.reuse ;  /* 0x00000007b9b97220 */ /* 0x080fe40000410000 */
[----:B------:R-:W-:Y:S02]  /*11db0*/  FMUL.FTZ R192, R192, R7 ;  /* 0x00000007c0c07220 */ /* 0x000fe40000410000 */
[----:B-1----:R-:W-:Y:S01]  /*11dc0*/  FFMA.FTZ R5, R165, c[0x0][0x23c], -R3 ;  /* 0x00008f00a5057a23 */ /* 0x002fe20000010803 */
[----:B------:R-:W-:-:S03]  /*11dd0*/  MOV R165, R145 ;  /* 0x0000009100a57202 */ /* 0x000fc60000000f00 */
[----:B------:R1:W1:Y:S01]  /*11de0*/  MUFU.EX2 R226, R5 ;  /* 0x0000000500e27308 */ /* 0x0002620000000800 */
[----:B------:R-:W-:Y:S02]  /*11df0*/  FMUL.FTZ R193, R193, R7 ;  /* 0x00000007c1c17220 */ /* 0x000fe40000410000 */
[----:B------:R-:W-:Y:S02]  /*11e00*/  FFMA.FTZ R148, R246, c[0x0][0x23c], -R4 ;  /* 0x00008f00f6947a23 */ /* 0x000fe40000010804 */
[----:B------:R-:W-:Y:S02]  /*11e10*/  IMAD.MOV.U32 R143, RZ, RZ, R58 ;  /* 0x000000ffff8f7224 */ /* 0x000fe400078e003a */
[----:B------:R-:W-:Y:S02]  /*11e20*/  IMAD.MOV.U32 R113, RZ, RZ, R28 ;  /* 0x000000ffff717224 */ /* 0x000fe400078e001c */
        /* <DEDUP_REMOVED lines=8> */
[----:B------:R-:W-:Y:S01]  /*11eb0*/  HMMA.16816.F32 R56, R8, R16, R184 ;  /* 0x000000100838723c */ /* 0x000fe200000018b8 */
[----:B------:R-:W-:-:S02]  /*11ec0*/  IMAD.MOV.U32 R158, RZ, RZ, R147 ;  /* 0x000000ffff9e7224 */ /* 0x000fc400078e0093 */
[----:B------:R-:W-:Y:S02]  /*11ed0*/  IMAD.MOV.U32 R157, RZ, RZ, R146 ;  /* 0x000000ffff9d7224 */ /* 0x000fe400078e0092 */
[--C-:B------:R-:W-:Y:S02]  /*11ee0*/  FFMA.FTZ R170, R122, c[0x0][0x23c], -R4.reuse ;  /* 0x00008f007aaa7a23 */ /* 0x100fe40000010804 */
[----:B------:R-:W-:Y:S01]  /*11ef0*/  FFMA.FTZ R171, R106, c[0x0][0x23c], -R4 ;  /* 0x00008f006aab7a23 */ /* 0x000fe20000010804 */
[----:B------:R-:W-:Y:S01]  /*11f00*/  HMMA.16816.F32 R28, R8, R18, R192 ;  /* 0x00000012081c723c */ /* 0x000fe200000018c0 */
[----:B-1----:R-:W-:Y:S01]  /*11f10*/  FFMA.FTZ R5, R161, c[0x0][0x23c], -R3 ;  /* 0x00008f00a1057a23 */ /* 0x002fe20000010803 */
[----:B------:R-:W-:Y:S02]  /*11f20*/  MOV R161, R162 ;  /* 0x000000a200a17202 */ /* 0x000fe40000000f00 */
[----:B------:R-:W-:Y:S01]  /*11f30*/  MOV R162, R163 ;  /* 0x000000a300a27202 */ /* 0x000fe20000000f00 */
[----:B------:R-:W-:Y:S01]  /*11f40*/  IMAD.MOV.U32 R163, RZ, RZ, R164 ;  /* 0x000000ffffa37224 */ /* 0x000fe200078e00a4 */
[----:B------:R-:W-:Y:S01]  /*11f50*/  MOV R164, R154 ;  /* 0x0000009a00a47202 */ /* 0x000fe20000000f00 */
[--C-:B------:R-:W-:Y:S01]  /*11f60*/  FFMA.FTZ R183, R96, c[0x0][0x23c], -R4.reuse ;  /* 0x00008f0060b77a23 */ /* 0x100fe20000010804 */
[----:B------:R-:W-:Y:S01]  /*11f70*/  MOV R154, R144 ;  /* 0x00000090009a7202 */ /* 0x000fe20000000f00 */
[----:B---3--:R-:W-:-:S02]  /*11f80*/  FFMA.FTZ R120, R120, c[0x0][0x23c], -R4 ;  /* 0x00008f0078787a23 */ /* 0x008fc40000010804 */
        /* <DEDUP_REMOVED lines=16> */
[----:B------:R-:W-:Y:S02]  /*12090*/  FFMA.FTZ R106, R21, c[0x0][0x23c], -R4 ;  /* 0x00008f00156a7a23 */ /* 0x000fe40000010804 */
[----:B------:R-:W-:-:S02]  /*120a0*/  IMAD.MOV.U32 R144, RZ, RZ, R224 ;  /* 0x000000ffff907224 */ /* 0x000fc400078e00e0 */
[-C--:B------:R-:W-:Y:S02]  /*120b0*/  FMUL.FTZ R198, R198, R20.reuse ;  /* 0x00000014c6c67220 */ /* 0x080fe40000410000 */
[----:B------:R-:W-:Y:S02]  /*120c0*/  FMUL.FTZ R199, R199, R20 ;  /* 0x00000014c7c77220 */ /* 0x000fe40000410000 */
[--C-:B------:R-:W-:Y:S02]  /*120d0*/  FFMA.FTZ R124, R240, c[0x0][0x23c], -R3.reuse ;  /* 0x00008f00f07c7a23 */ /* 0x100fe40000010803 */
[--C-:B------:R-:W-:Y:S02]  /*120e0*/  FFMA.FTZ R213, R213, c[0x0][0x23c], -R3.reuse ;  /* 0x00008f00d5d57a23 */ /* 0x100fe40000010803 */
[--C-:B------:R-:W-:Y:S02]  /*120f0*/  FFMA.FTZ R211, R211, c[0x0][0x23c], -R3.reuse ;  /* 0x00008f00d3d37a23 */ /* 0x100fe40000010803 */
[----:B------:R-:W-:-:S02]  /*12100*/  FFMA.FTZ R206, R206, c[0x0][0x23c], -R3 ;  /* 0x00008f00cece7a23 */ /* 0x000fc40000010803 */
[--C-:B------:R-:W-:Y:S02]  /*12110*/  FFMA.FTZ R178, R104, c[0x0][0x23c], -R3.reuse ;  /* 0x00008f0068b27a23 */ /* 0x100fe40000010803 */
[--C-:B------:R-:W-:Y:S02]  /*12120*/  FFMA.FTZ R190, R80, c[0x0][0x23c], -R3.reuse ;  /* 0x00008f0050be7a23 */ /* 0x100fe40000010803 */
[----:B------:R-:W-:Y:S01]  /*12130*/  FFMA.FTZ R191, R27, c[0x0][0x23c], -R3 ;  /* 0x00008f001bbf7a23 */ /* 0x000fe20000010803 */
[----:B------:R-:W-:Y:S01]  /*12140*/  HMMA.16816.F32 R196, R12, R18, R196 ;  /* 0x000000120cc4723c */ /* 0x000fe200000018c4 */
[----:B------:R-:W1:Y:S01]  /*12150*/  LDSM.16.MT88.4 R12, [R216+0x8800] ;  /* 0x00880000d80c783b */ /* 0x000e620000004200 */
[----:B------:R-:W3:Y:S03]  /*12160*/  MUFU.EX2 R224, R5 ;  /* 0x0000000500e07308 */ /* 0x000ee60000000800 */
[----:B------:R-:W-:Y:S01]  /*12170*/  LDSM.16.MT88.4 R16, [R217+0x8800] ;  /* 0x00880000d910783b */ /* 0x000fe20000004200 */
[----:B--2---:R-:W-:-:S02]  /*12180*/  F2FP.PACK_AB R8, R227, R189 ;  /* 0x000000bde308723e */ /* 0x004fc400000000ff */
[----:B------:R-:W-:Y:S02]  /*12190*/  F2FP.PACK_AB R9, R226, R188 ;  /* 0x000000bce209723e */ /* 0x000fe400000000ff */
[----:B---3--:R-:W-:Y:S01]  /*121a0*/  F2FP.PACK_AB R11, R224, R246 ;  /* 0x000000f6e00b723e */ /* 0x008fe200000000ff */
[--C-:B------:R-:W-:Y:S02]  /*121b0*/  FFMA.FTZ R209, R209, c[0x0][0x23c], -R2.reuse ;  /* 0x00008f00d1d17a23 */ /* 0x100fe40000010802 */
[--C-:B------:R-:W-:Y:S02]  /*121c0*/  FFMA.FTZ R205, R205, c[0x0][0x23c], -R2.reuse ;  /* 0x00008f00cdcd7a23 */ /* 0x100fe40000010802 */
[----:B------:R-:W-:Y:S02]  /*121d0*/  FFMA.FTZ R202, R202, c[0x0][0x23c], -R2 ;  /* 0x00008f00caca7a23 */ /* 0x000fe40000010802 */
[--C-:B----4-:R-:W-:Y:S02]  /*121e0*/  FFMA.FTZ R121, R121, c[0x0][0x23c], -R4.reuse ;  /* 0x00008f0079797a23 */ /* 0x110fe40000010804 */
[----:B------:R-:W-:-:S02]  /*121f0*/  FFMA.FTZ R146, R212, c[0x0][0x23c], -R4 ;  /* 0x00008f00d4927a23 */ /* 0x000fc40000010804 */
[----:B------:R-:W-:Y:S01]  /*12200*/  FFMA.FTZ R4, R161, c[0x0][0x23c], -R2 ;  /* 0x00008f00a1047a23 */ /* 0x000fe20000010802 */
[----:B------:R-:W-:Y:S02]  /*12210*/  MOV R161, R162 ;  /* 0x000000a200a17202 */ /* 0x000fe40000000f00 */
        /* <DEDUP_REMOVED lines=8> */
[----:B------:R-:W-:Y:S01]  /*122a0*/  MOV R160, R161 ;  /* 0x000000a100a07202 */ /* 0x000fe20000000f00 */
[----:B------:R-:W-:Y:S01]  /*122b0*/  IMAD.MOV.U32 R161, RZ, RZ, R162 ;  /* 0x000000ffffa17224 */ /* 0x000fe200078e00a2 */
[----:B------:R-:W-:-:S02]  /*122c0*/  MOV R113, R112 ;  /* 0x0000007000717202 */ /* 0x000fc40000000f00 */
[----:B------:R-:W-:Y:S02]  /*122d0*/  MOV R162, R163 ;  /* 0x000000a300a27202 */ /* 0x000fe40000000f00 */
[----:B------:R-:W-:Y:S01]  /*122e0*/  MOV R163, R164 ;  /* 0x000000a400a37202 */ /* 0x000fe20000000f00 */
[----:B------:R-:W-:Y:S01]  /*122f0*/  IMAD.MOV.U32 R164, RZ, RZ, R154 ;  /* 0x000000ffffa47224 */ /* 0x000fe200078e009a */
[----:B------:R-:W-:Y:S01]  /*12300*/  MOV R154, R139 ;  /* 0x0000008b009a7202 */ /* 0x000fe20000000f00 */
[----:B------:R-:W-:Y:S01]  /*12310*/  IMAD.MOV.U32 R175, RZ, RZ, R160 ;  /* 0x000000ffffaf7224 */ /* 0x000fe200078e00a0 */
[----:B------:R-:W-:Y:S02]  /*12320*/  MOV R139, R113 ;  /* 0x00000071008b7202 */ /* 0x000fe40000000f00 */
[----:B------:R-:W-:Y:S02]  /*12330*/  MOV R160, R161 ;  /* 0x000000a100a07202 */ /* 0x000fe40000000f00 */
[----:B------:R-:W-:Y:S01]  /*12340*/  MOV R161, R162 ;  /* 0x000000a200a17202 */ /* 0x000fe20000000f00 */
[----:B------:R-:W-:Y:S01]  /*12350*/  IMAD.MOV.U32 R162, RZ, RZ, R163 ;  /* 0x000000ffffa27224 */ /* 0x000fe200078e00a3 */
[----:B------:R-:W-:-:S02]  /*12360*/  MOV R163, R164 ;  /* 0x000000a400a37202 */ /* 0x000fc40000000f00 */
[----:B------:R-:W-:Y:S01]  /*12370*/  MOV R164, R154 ;  /* 0x0000009a00a47202 */ /* 0x000fe20000000f00 */
[----:B------:R-:W-:Y:S01]  /*12380*/  IMAD.MOV.U32 R154, RZ, RZ, R139 ;  /* 0x000000ffff9a7224 */ /* 0x000fe200078e008b */
[----:B------:R-:W-:Y:S01]  /*12390*/  MOV R139, R239 ;  /* 0x000000ef008b7202 */ /* 0x000fe20000000f00 */
[----:B------:R-:W-:Y:S01]  /*123a0*/  FFMA.FTZ R123, R175, c[0x0][0x23c], -R3 ;  /* 0x00008f00af7b7a23 */ /* 0x000fe20000010803 */
        /* <DEDUP_REMOVED lines=8> */
[----:B------:R-:W-:-:S02]  /*12430*/  MOV R154, R238 ;  /* 0x000000ee009a7202 */ /* 0x000fc40000000f00 */
[----:B------:R-:W-:Y:S01]  /*12440*/  MOV R163, R139 ;  /* 0x0000008b00a37202 */ /* 0x000fe20000000f00 */
[----:B------:R-:W-:Y:S01]  /*12450*/  IMAD.MOV.U32 R181, RZ, RZ, R175 ;  /* 0x000000ffffb57224 */ /* 0x000fe200078e00af */
[----:B------:R-:W-:Y:S01]  /*12460*/  MOV R179, R174 ;  /* 0x000000ae00b37202 */ /* 0x000fe20000000f00 */
[----:B------:R-:W-:Y:S01]  /*12470*/  IMAD.MOV.U32 R174, RZ, RZ, R162 ;  /* 0x000000ffffae7224 */ /* 0x000fe200078e00a2 */
[----:B------:R-:W-:Y:S02]  /*12480*/  MOV R168, R160 ;  /* 0x000000a000a87202 */ /* 0x000fe40000000f00 */
[----:B------:R-:W-:Y:S02]  /*12490*/  MOV R175, R163 ;  /* 0x000000a300af7202 */ /* 0x000fe40000000f00 */
[----:B------:R-:W-:Y:S01]  /*124a0*/  MOV R160, R164 ;  /* 0x000000a400a07202 */ /* 0x000fe20000000f00 */
[----:B--2---:R-:W-:Y:S01]  /*124b0*/  FFMA.FTZ R4, R173, c[0x0][0x23c], -R2 ;  /* 0x00008f00ad047a23 */ /* 0x004fe20000010802 */
[----:B------:R-:W-:Y:S01]  /*124c0*/  MOV R173, R161 ;  /* 0x000000a100ad7202 */ /* 0x000fe20000000f00 */
[----:B------:R-:W-:Y:S01]  /*124d0*/  IMAD.MOV.U32 R161, RZ, RZ, R154 ;  /* 0x000000ffffa17224 */ /* 0x000fe200078e009a */
[----:B------:R-:W-:Y:S01]  /*124e0*/  MOV R162, R137 ;  /* 0x0000008900a27202 */ /* 0x000fe20000000f00 */
[----:B------:R-:W-:Y:S01]  /*124f0*/  FFMA.FTZ R137, R215, c[0x0][0x23c], -R3 ;  /* 0x00008f00d7897a23 */ /* 0x000fe20000010803 */
[----:B------:R-:W-:Y:S01]  /*12500*/  MOV R163, R138 ;  /* 0x0000008a00a37202 */ /* 0x000fe20000000f00 */
[----:B------:R2:W3:Y:S01]  /*12510*/  MUFU.EX2 R215, R4 ;  /* 0x0000000400d77308 */ /* 0x0004e20000000800 */
[----:B------:R-:W-:Y:S01]  /*12520*/  IMAD.MOV.U32 R187, RZ, RZ, R173 ;  /* 0x000000ffffbb7224 */ /* 0x000fe200078e00ad */
[----:B------:R-:W-:-:S02]  /*12530*/  MOV R195, R181 ;  /* 0x000000b500c37202 */ /* 0x000fc40000000f00 */
[----:B------:R-:W-:Y:S02]  /*12540*/  MOV R176, R174 ;  /* 0x000000ae00b07202 */ /* 0x000fe40000000f00 */
[----:B------:R-:W-:Y:S01]  /*12550*/  MOV R177, R175 ;  /* 0x000000af00b17202 */ /* 0x000fe20000000f00 */
[----:B------:R-:W-:Y:S01]  /*12560*/  IMAD.MOV.U32 R164, RZ, RZ, R237 ;  /* 0x000000ffffa47224 */ /* 0x000fe200078e00ed */
[----:B------:R-:W-:Y:S01]  /*12570*/  MOV R181, R161 ;  /* 0x000000a100b57202 */ /* 0x000fe20000000f00 */
[----:B------:R-:W-:Y:S01]  /*12580*/  IMAD.MOV.U32 R193, RZ, RZ, R187 ;  /* 0x000000ffffc17224 */ /* 0x000fe200078e00bb */
[----:B------:R-:W-:Y:S01]  /*12590*/  MOV R173, R162 ;  /* 0x000000a200ad7202 */ /* 0x000fe20000000f00 */
[----:B------:R-:W-:Y:S01]  /*125a0*/  IMAD.MOV.U32 R174, RZ, RZ, R163 ;  /* 0x000000ffffae7224 */ /* 0x000fe200078e00a3 */
[----:B------:R-:W-:Y:S01]  /*125b0*/  MOV R194, R176 ;  /* 0x000000b000c27202 */ /* 0x000fe20000000f00 */
[----:B--2---:R-:W-:Y:S02]  /*125c0*/  FFMA.FTZ R4, R179, c[0x0][0x23c], -R2 ;  /* 0x00008f00b3047a23 */ /* 0x004fe40000010802 */
[----:B------:R-:W-:Y:S01]  /*125d0*/  IMAD.MOV.U32 R179, RZ, RZ, R160 ;  /* 0x000000ffffb37224 */ /* 0x000fe200078e00a0 */
[----:B------:R-:W-:Y:S01]  /*125e0*/  MOV R187, R177 ;  /* 0x000000b100bb7202 */ /* 0x000fe20000000f00 */
[--C-:B------:R-:W-:Y:S01]  /*125f0*/  FFMA.FTZ R140, R251, c[0x0][0x23c], -R3.reuse ;  /* 0x00008f00fb8c7a23 */ /* 0x100fe20000010803 */
[----:B------:R-:W-:Y:S01]  /*12600*/  MOV R186, R168 ;  /* 0x000000a800ba7202 */ /* 0x000fe20000000f00 */
[----:B------:R-:W-:Y:S01]  /*12610*/  FFMA.FTZ R139, R250, c[0x0][0x23c], -R3 ;  /* 0x00008f00fa8b7a23 */ /* 0x000fe20000010803 */
[----:B------:R-:W-:Y:S01]  /*12620*/  MOV R161, R165 ;  /* 0x000000a500a17202 */ /* 0x000fe20000000f00 */
[----:B------:R-:W-:Y:S01]  /*12630*/  IMAD.MOV.U32 R162, RZ, RZ, R166 ;  /* 0x000000ffffa27224 */ /* 0x000fe200078e00a6 */
        /* <DEDUP_REMOVED lines=17> */
[----:B------:R-:W-:Y:S01]  /*12750*/  FFMA.FTZ R3, R193, c[0x0][0x23c], -R0 ;  /* 0x00008f00c1037a23 */ /* 0x000fe20000010800 */
[----:B------:R2:W-:Y:S01]  /*12760*/  MUFU.EX2 R210, R4 ;  /* 0x0000000400d27308 */ /* 0x0005e20000000800 */
[--C-:B------:R-:W-:Y:S01]  /*12770*/  FFMA.FTZ R27, R194, c[0x0][0x23c], -R2.reuse ;  /* 0x00008f00c21b7a23 */ /* 0x100fe20000010802 */
[----:B------:R-:W-:Y:S01]  /*12780*/  MOV R164, R152 ;  /* 0x0000009800a47202 */ /* 0x000fe20000000f00 */
[----:B------:R-:W-:Y:S01]  /*12790*/  IMAD.MOV.U32 R152, RZ, RZ, R153 ;  /* 0x000000ffff987224 */ /* 0x000fe200078e0099 */
[----:B------:R-:W-:Y:S01]  /*127a0*/  MOV R212, R222 ;  /* 0x000000de00d47202 */ /* 0x000fe20000000f00 */
[--C-:B------:R-:W-:Y:S01]  /*127b0*/  FFMA.FTZ R128, R177, c[0x0][0x23c], -R2.reuse ;  /* 0x00008f00b1807a23 */ /* 0x100fe20000010802 */
[----:B------:R-:W4:Y:S02]  /*127c0*/  LDSM.16.MT88.4 R20, [R219+0x8800] ;  /* 0x00880000db14783b */ /* 0x000f240000004200 */
[----:B------:R1:W-:Y:S01]  /*127d0*/  MUFU.EX2 R194, R3 ;  /* 0x0000000300c27308 */ /* 0x0003e20000000800 */
[----:B------:R-:W-:Y:S01]  /*127e0*/  MOV R153, R157 ;  /* 0x0000009d00997202 */ /* 0x000fe20000000f00 */
[----:B--2---:R-:W-:Y:S01]  /*127f0*/  FFMA.FTZ R4, R195, c[0x0][0x23c], -R2 ;  /* 0x00008f00c3047a23 */ /* 0x004fe20000010802 */
[----:B------:R-:W-:Y:S01]  /*12800*/  MOV R195, R174 ;  /* 0x000000ae00c37202 */ /* 0x000fe20000000f00 */
[----:B------:R-:W-:Y:S01]  /*12810*/  IMAD.MOV.U32 R174, RZ, RZ, R160 ;  /* 0x000000ffffae7224 */ /* 0x000fe200078e00a0 */
[----:B------:R-:W-:Y:S01]  /*12820*/  MOV R160, R161 ;  /* 0x000000a100a07202 */ /* 0x000fe20000000f00 */
[----:B-1----:R-:W-:Y:S01]  /*12830*/  FFMA.FTZ R3, R187, c[0x0][0x23c], -R0 ;  /* 0x00008f00bb037a23 */ /* 0x002fe20000010800 */
        /* <DEDUP_REMOVED lines=8> */
[----:B------:R-:W-:Y:S02]  /*128c0*/  MOV R153, R157 ;  /* 0x0000009d00997202 */ /* 0x000fe40000000f00 */
[----:B------:R-:W-:Y:S01]  /*128d0*/  MOV R157, R158 ;  /* 0x0000009e009d7202 */ /* 0x000fe20000000f00 */
[----:B-1----:R-:W-:-:S04]  /*128e0*/  FFMA.FTZ R3, R143, c[0x0][0x23c], -R0 ;  /* 0x00008f008f037a23 */ /* 0x002fc80000010800 */
[----:B------:R1:W-:Y:S01]  /*128f0*/  MUFU.EX2 R80, R3 ;  /* 0x0000000300507308 */ /* 0x0003e20000000800 */
[----:B------:R-:W-:Y:S01]  /*12900*/  IMAD.MOV.U32 R158, RZ, RZ, R151 ;  /* 0x000000ffff9e7224 */ /* 0x000fe200078e0097 */
[----:B------:R-:W-:-:S06]  /*12910*/  MOV R151, R223 ;  /* 0x000000df00977202 */ /* 0x000fcc0000000f00 */
[----:B------:R3:W2:Y:S01]  /*12920*/  MUFU.EX2 R223, R4 ;  /* 0x0000000400df7308 */ /* 0x0006a20000000800 */
[----:B-1----:R-:W-:-:S07]  /*12930*/  FFMA.FTZ R3, R177, c[0x0][0x23c], -R0 ;  /* 0x00008f00b1037a23 */ /* 0x002fce0000010800 */
[----:B------:R-:W1:Y:S01]  /*12940*/  MUFU.EX2 R222, R3 ;  /* 0x0000000300de7308 */ /* 0x000e620000000800 */
[----:B------:R-:W-:Y:S01]  /*12950*/  FFMA.FTZ R129, R252, c[0x0][0x23c], -R2 ;  /* 0x00008f00fc817a23 */ /* 0x000fe20000010802 */
[----:B------:R-:W-:Y:S02]  /*12960*/  MOV R252, R6 ;  /* 0x0000000600fc7202 */ /* 0x000fe40000000f00 */
[----:B---3--:R-:W-:Y:S02]  /*12970*/  F2FP.PACK_AB R4, R215, R185 ;  /* 0x000000b9d704723e */ /* 0x008fe400000000ff */
[----:B------:R-:W-:Y:S02]  /*12980*/  F2FP.PACK_AB R10, R252, R225 ;  /* 0x000000e1fc0a723e */ /* 0x000fe400000000ff */
[----:B--2---:R-:W-:Y:S02]  /*12990*/  F2FP.PACK_AB R5, R193, R194 ;  /* 0x000000c2c105723e */ /* 0x004fe400000000ff */
[----:B------:R-:W-:-:S02]  /*129a0*/  F2FP.PACK_AB R6, R223, R210 ;  /* 0x000000d2df06723e */ /* 0x000fc400000000ff */
[----:B-1----:R-:W-:Y:S01]  /*129b0*/  F2FP.PACK_AB R7, R222, R80 ;  /* 0x00000050de07723e */ /* 0x002fe200000000ff */
[-C--:B------:R-:W-:Y:S08]  /*129c0*/  HMMA.16816.F32 R116, R8, R12.reuse, R116 ;  /* 0x0000000c0874723c */ /* 0x080ff00000001874 */
[C---:B------:R-:W-:Y:S08]  /*129d0*/  HMMA.16816.F32 R52, R4.reuse, R12, R52 ;  /* 0x0000000c0434723c */ /* 0x040ff00000001834 */
[-C--:B------:R-:W-:Y:S08]  /*129e0*/  HMMA.16816.F32 R48, R4, R14.reuse, R48 ;  /* 0x0000000e0430723c */ /* 0x080ff00000001830 */
[----:B------:R-:W-:Y:S01]  /*129f0*/  HMMA.16816.F32 R100, R8, R14, R100 ;  /* 0x0000000e0864723c */ /* 0x000fe20000001864 */
[----:B------:R-:W1:Y:S01]  /*12a00*/  LDSM.16.MT88.4 R12, [R218+0x8800] ;  /* 0x00880000da0c783b */ /* 0x000e620000004200 */
[--C-:B------:R-:W-:Y:S01]  /*12a10*/  FFMA.FTZ R130, R174, c[0x0][0x23c], -R2.reuse ;  /* 0x00008f00ae827a23 */ /* 0x100fe20000010802 */
[----:B------:R-:W-:Y:S01]  /*12a20*/  MOV R174, R162 ;  /* 0x000000a200ae7202 */ /* 0x000fe20000000f00 */
[----:B------:R-:W-:Y:S01]  /*12a30*/  FFMA.FTZ R131, R173, c[0x0][0x23c], -R2 ;  /* 0x00008f00ad837a23 */ /* 0x000fe20000010802 */
        /* <DEDUP_REMOVED lines=8> */
[----:B------:R-:W-:Y:S01]  /*12ac0*/  MOV R158, R144 ;  /* 0x00000090009e7202 */ /* 0x000fe20000000f00 */
[----:B------:R-:W-:Y:S01]  /*12ad0*/  IMAD.MOV.U32 R107, RZ, RZ, R152 ;  /* 0x000000ffff6b7224 */ /* 0x000fe200078e0098 */
[----:B------:R-:W-:Y:S01]  /*12ae0*/  MOV R248, R174 ;  /* 0x000000ae00f87202 */ /* 0x000fe20000000f00 */
[--C-:B------:R-:W-:Y:S01]  /*12af0*/  FFMA.FTZ R24, R176, c[0x0][0x23c], -R2.reuse ;  /* 0x00008f00b0187a23 */ /* 0x100fe20000010802 */
[----:B------:R-:W-:Y:S01]  /*12b00*/  MOV R97, R160 ;  /* 0x000000a000617202 */ /* 0x000fe20000000f00 */
[----:B------:R-:W-:Y:S01]  /*12b10*/  IMAD.MOV.U32 R157, RZ, RZ, R141 ;  /* 0x000000ffff9d7224 */ /* 0x000fe200078e008d */
[----:B------:R-:W-:Y:S01]  /*12b20*/  MOV R98, R162 ;  /* 0x000000a200627202 */ /* 0x000fe20000000f00 */
[----:B------:R-:W-:Y:S01]  /*12b30*/  IMAD.MOV.U32 R81, RZ, RZ, R173 ;  /* 0x000000ffff517224 */ /* 0x000fe200078e00ad */
[----:B------:R-:W-:Y:S01]  /*12b40*/  MOV R99, R163 ;  /* 0x000000a300637202 */ /* 0x000fe20000000f00 */
[----:B------:R-:W-:Y:S01]  /*12b50*/  IMAD.MOV.U32 R133, RZ, RZ, R161 ;  /* 0x000000ffff857224 */ /* 0x000fe200078e00a1 */
        /* <DEDUP_REMOVED lines=15> */
[----:B------:R-:W-:Y:S01]  /*12c50*/  FFMA.FTZ R177, R85, c[0x0][0x23c], -R2 ;  /* 0x00008f0055b17a23 */ /* 0x000fe20000010802 */
[----:B----4-:R-:W-:Y:S01]  /*12c60*/  HMMA.16816.F32 R44, R4, R20, R44 ;  /* 0x00000014042c723c */ /* 0x010fe2000000182c */
[----:B------:R-:W-:-:S04]  /*12c70*/  FFMA.FTZ R2, R212, c[0x0][0x23c], -R0 ;  /* 0x00008f00d4027a23 */ /* 0x000fc80000010800 */
[----:B------:R2:W-:Y:S03]  /*12c80*/  MUFU.EX2 R212, R2 ;  /* 0x0000000200d47308 */ /* 0x0005e60000000800 */
[----:B------:R-:W-:Y:S08]  /*12c90*/  HMMA.16816.F32 R40, R4, R22, R40 ;  /* 0x000000160428723c */ /* 0x000ff00000001828 */
[C---:B------:R-:W-:Y:S08]  /*12ca0*/  HMMA.16816.F32 R60, R8.reuse, R20, R60 ;  /* 0x00000014083c723c */ /* 0x040ff0000000183c */
[----:B------:R-:W-:Y:S01]  /*12cb0*/  HMMA.16816.F32 R64, R8, R22, R64 ;  /* 0x000000160840723c */ /* 0x000fe20000001840 */
[----:B------:R-:W3:Y:S01]  /*12cc0*/  LDSM.16.MT88.4 R20, [R216+0x9000] ;  /* 0x00900000d814783b */ /* 0x000ee20000004200 */
[----:B--2---:R-:W-:-:S06]  /*12cd0*/  FFMA.FTZ R2, R221, c[0x0][0x23c], -R0 ;  /* 0x00008f00dd027a23 */ /* 0x004fcc0000010800 */
[C---:B------:R-:W-:Y:S01]  /*12ce0*/  HMMA.16816.F32 R36, R4.reuse, R16, R36 ;  /* 0x000000100424723c */ /* 0x040fe20000001824 */
[----:B------:R2:W-:Y:S07]  /*12cf0*/  MUFU.EX2 R221, R2 ;  /* 0x0000000200dd7308 */ /* 0x0005ee0000000800 */
[----:B------:R-:W-:Y:S08]  /*12d00*/  HMMA.16816.F32 R32, R4, R18, R32 ;  /* 0x000000120420723c */ /* 0x000ff00000001820 */
[----:B------:R-:W-:Y:S01]  /*12d10*/  HMMA.16816.F32 R68, R8, R16, R68 ;  /* 0x000000100844723c */ /* 0x000fe20000001844 */
[----:B--2---:R-:W-:-:S07]  /*12d20*/  FFMA.FTZ R2, R107, c[0x0][0x23c], -R0 ;  /* 0x00008f006b027a23 */ /* 0x004fce0000010800 */
[C---:B------:R-:W-:Y:S01]  /*12d30*/  HMMA.16816.F32 R76, R8.reuse, R18, R76 ;  /* 0x00000012084c723c */ /* 0x040fe2000000184c */
[----:B------:R-:W2:Y:S01]  /*12d40*/  LDSM.16.MT88.4 R16, [R219+0x9000] ;  /* 0x00900000db10783b */ /* 0x000ea20000004200 */
[----:B------:R-:W-:Y:S02]  /*12d50*/  MOV R187, R159 ;  /* 0x0000009f00bb7202 */ /* 0x000fe40000000f00 */
[----:B------:R-:W-:Y:S02]  /*12d60*/  MOV R159, R220 ;  /* 0x000000dc009f7202 */ /* 0x000fe40000000f00 */
[----:B------:R-:W-:Y:S01]  /*12d70*/  MUFU.EX2 R220, R25 ;  /* 0x0000001900dc7308 */ /* 0x000fe20000000800 */
[----:B------:R-:W-:Y:S01]  /*12d80*/  IMAD.MOV.U32 R186, RZ, RZ, R135 ;  /* 0x000000ffffba7224 */ /* 0x000fe200078e0087 */
[C---:B-1----:R-:W-:Y:S06]  /*12d90*/  HMMA.16816.F32 R72, R8.reuse, R12, R72 ;  /* 0x0000000c0848723c */ /* 0x042fec0000001848 */
[----:B------:R1:W-:Y:S02]  /*12da0*/  MUFU.EX2 R25, R2 ;  /* 0x0000000200197308 */ /* 0x0003e40000000800 */
[----:B------:R-:W-:Y:S06]  /*12db0*/  HMMA.16816.F32 R196, R8, R14, R196 ;  /* 0x0000000e08c4723c */ /* 0x000fec00000018c4 */
[----:B------:R-:W-:Y:S01]  /*12dc0*/  MUFU.EX2 R195, R27 ;  /* 0x0000001b00c37308 */ /* 0x000fe20000000800 */
[----:B-1----:R-:W-:-:S07]  /*12dd0*/  FFMA.FTZ R2, R248, c[0x0][0x23c], -R0 ;  /* 0x00008f00f8027a23 */ /* 0x002fce0000010800 */
[----:B------:R-:W1:Y:S08]  /*12de0*/  MUFU.EX2 R245, R26 ;  /* 0x0000001a00f57308 */ /* 0x000e700000000800 */
[----:B------:R-:W4:Y:S08]  /*12df0*/  MUFU.EX2 R135, R24 ;  /* 0x0000001800877308 */ /* 0x000f300000000800 */
[----:B------:R-:W1:Y:S01]  /*12e00*/  MUFU.EX2 R8, R2 ;  /* 0x0000000200087308 */ /* 0x000e620000000800 */
[----:B------:R-:W-:Y:S01]  /*12e10*/  HMMA.16816.F32 R56, R4, R12, R56 ;  /* 0x0000000c0438723c */ /* 0x000fe20000001838 */
[----:B------:R-:W-:-:S07]  /*12e20*/  IMAD.MOV.U32 R82, RZ, RZ, R106 ;  /* 0x000000ffff527224 */ /* 0x000fce00078e006a */
[----:B------:R-:W-:Y:S01]  /*12e30*/  HMMA.16816.F32 R28, R4, R14, R28 ;  /* 0x0000000e041c723c */ /* 0x000fe2000000181c */
[----:B------:R-:W2:Y:S06]  /*12e40*/  LDSM.16.MT88.4 R12, [R217+0x9000] ;  /* 0x00900000d90c783b */ /* 0x000eac0000004200 */
[----:B-1----:R-:W-:Y:S02]  /*12e50*/  F2FP.PACK_AB R4, R245, R195 ;  /* 0x000000c3f504723e */ /* 0x002fe400000000ff */
[----:B------:R-:W-:Y:S02]  /*12e60*/  F2FP.PACK_AB R5, R221, R212 ;  /* 0x000000d4dd05723e */ /* 0x000fe400000000ff */
[----:B----4-:R-:W-:-:S02]  /*12e70*/  F2FP.PACK_AB R6, R135, R220 ;  /* 0x000000dc8706723e */ /* 0x010fc400000000ff */
[----:B------:R-:W-:Y:S01]  /*12e80*/  F2FP.PACK_AB R7, R8, R25 ;  /* 0x000000190807723e */ /* 0x000fe200000000ff */
[----:B------:R-:W-:-:S06]  /*12e90*/  IMAD.MOV.U32 R27, RZ, RZ, R96 ;  /* 0x000000ffff1b7224 */ /* 0x000fcc00078e0060 */
[C---:B---3--:R-:W-:Y:S07]  /*12ea0*/  HMMA.16816.F32 R104, R4.reuse, R22, R48 ;  /* 0x000000160468723c */ /* 0x048fee0000001830 */
[----:B------:R-:W-:Y:S01]  /*12eb0*/  MOV R50, R97 ;  /* 0x0000006100327202 */ /* 0x000fe20000000f00 */
[----:B------:R-:W-:Y:S01]  /*12ec0*/  IMAD.MOV.U32 R48, RZ, RZ, R99 ;  /* 0x000000ffff307224 */ /* 0x000fe200078e0063 */
[----:B------:R-:W-:Y:S02]  /*12ed0*/  MOV R49, R98 ;  /* 0x0000006200317202 */ /* 0x000fe40000000f00 */
[----:B--2---:R-:W-:Y:S07]  /*12ee0*/  HMMA.16816.F32 R96, R4, R16, R44 ;  /* 0x000000100460723c */ /* 0x004fee000000182c */
[----:B------:R-:W-:-:S02]  /*12ef0*/  MOV R45, R8 ;  /* 0x00000008002d7202 */ /* 0x000fc40000000f00 */
[----:B------:R-:W1:Y:S01]  /*12f00*/  LDSM.16.MT88.4 R8, [R218+0x9000] ;  /* 0x00900000da08783b */ /* 0x000e620000004200 */
[----:B------:R-:W-:Y:S01]  /*12f10*/  MOV R244, R81 ;  /* 0x0000005100f47202 */ /* 0x000fe20000000f00 */
[----:B------:R-:W-:Y:S01]  /*12f20*/  IMAD.MOV.U32 R81, RZ, RZ, R152 ;  /* 0x000000ffff517224 */ /* 0x000fe200078e0098 */
[----:B------:R-:W-:Y:S02]  /*12f30*/  MOV R152, R150 ;  /* 0x0000009600987202 */ /* 0x000fe40000000f00 */
[----:B------:R-:W-:Y:S01]  /*12f40*/  MOV R136, R111 ;  /* 0x0000006f00887202 */ /* 0x000fe20000000f00 */
[----:B------:R-:W-:Y:S01]  /*12f50*/  IMAD.MOV.U32 R249, RZ, RZ, R133 ;  /* 0x000000fffff97224 */ /* 0x000fe200078e0085 */
[----:B------:R-:W-:Y:S02]  /*12f60*/  MOV R83, R122 ;  /* 0x0000007a00537202 */ /* 0x000fe40000000f00 */
[----:B------:R-:W-:Y:S02]  /*12f70*/  MOV R134, R152 ;  /* 0x0000009800867202 */ /* 0x000fe40000000f00 */
[----:B------:R-:W-:-:S02]  /*12f80*/  MOV R122, R157 ;  /* 0x0000009d007a7202 */ /* 0x000fc40000000f00 */
[----:B------:R-:W-:Y:S02]  /*12f90*/  MOV R44, R90 ;  /* 0x0000005a002c7202 */ /* 0x000fe40000000f00 */
[----:B------:R-:W-:Y:S02]  /*12fa0*/  MOV R152, R91 ;  /* 0x0000005b00987202 */ /* 0x000fe40000000f00 */
[----:B------:R-:W-:Y:S01]  /*12fb0*/  MOV R133, R186 ;  /* 0x000000ba00857202 */ /* 0x000fe20000000f00 */
[----:B------:R-:W-:Y:S01]  /*12fc0*/  HMMA.16816.F32 R88, R4, R18, R40 ;  /* 0x000000120458723c */ /* 0x000fe20000001828 */
[----:B------:R-:W-:Y:S01]  /*12fd0*/  MOV R248, R187 ;  /* 0x000000bb00f87202 */ /* 0x000fe20000000f00 */
[----:B------:R-:W-:Y:S01]  /*12fe0*/  IMAD.MOV.U32 R187, RZ, RZ, R149 ;  /* 0x000000ffffbb7224 */ /* 0x000fe200078e0095 */
[----:B------:R-:W-:Y:S01]  /*12ff0*/  MOV R186, R158 ;  /* 0x0000009e00ba7202 */ /* 0x000fe20000000f00 */
[----:B------:R-:W-:Y:S01]  /*13000*/  IMAD.MOV.U32 R158, RZ, RZ, R136 ;  /* 0x000000ffff9e7224 */ /* 0x000fe200078e0088 */
[----:B------:R-:W-:-:S02]  /*13010*/  MOV R125, R122 ;  /* 0x0000007a007d7202 */ /* 0x000fc40000000f00 */
[----:B------:R-:W-:Y:S01]  /*13020*/  IMAD.MOV.U32 R42, RZ, RZ, R87 ;  /* 0x000000ffff2a7224 */ /* 0x000fe200078e0057 */
[----:B------:R-:W-:Y:S01]  /*13030*/  MOV R24, R248 ;  /* 0x000000f800187202 */ /* 0x000fe20000000f00 */
[----:B------:R-:W-:Y:S02]  /*13040*/  IMAD.MOV.U32 R132, RZ, RZ, R187 ;  /* 0x000000ffff847224 */ /* 0x000fe400078e00bb */
[----:B------:R-:W-:Y:S01]  /*13050*/  IMAD.MOV.U32 R248, RZ, RZ, R158 ;  /* 0x000000fffff87224 */ /* 0x000fe200078e009e */
[----:B------:R-:W-:Y:S01]  /*13060*/  MOV R41, R42 ;  /* 0x0000002a00297202 */ /* 0x000fe20000000f00 */
[----:B------:R2:W-:Y:S01]  /*13070*/  MUFU.EX2 R187, R121 ;  /* 0x0000007900bb7308 */ /* 0x0005e20000000800 */
[----:B------:R-:W-:Y:S01]  /*13080*/  IMAD.MOV.U32 R40, RZ, RZ, R44 ;  /* 0x000000ffff287224 */ /* 0x000fe200078e002c */
[----:B------:R-:W-:Y:S01]  /*13090*/  MOV R42, R48 ;  /* 0x00000030002a7202 */ /* 0x000fe20000000f00 */
[----:B------:R-:W-:Y:S01]  /*130a0*/  IMAD.MOV.U32 R48, RZ, RZ, R50 ;  /* 0x000000ffff307224 */ /* 0x000fe200078e0032 */
[----:B------:R-:W-:-:S02]  /*130b0*/  MOV R51, R249 ;  /* 0x000000f900337202 */ /* 0x000fc40000000f00 */
[----:B------:R-:W-:Y:S02]  /*130c0*/  MOV R122, R186 ;  /* 0x000000ba007a7202 */ /* 0x000fe40000000f00 */
[----:B------:R3:W-:Y:S01]  /*130d0*/  MUFU.EX2 R214, R120 ;  /* 0x0000007800d67308 */ /* 0x0007e20000000800 */
[----:B------:R-:W-:Y:S02]  /*130e0*/  MOV R43, R86 ;  /* 0x00000056002b7202 */ /* 0x000fe40000000f00 */
[----:B------:R-:W-:Y:S01]  /*130f0*/  MOV R50, R244 ;  /* 0x000000f400327202 */ /* 0x000fe20000000f00 */
[----:B------:R-:W-:Y:S01]  /*13100*/  HMMA.16816.F32 R84, R4, R12, R36 ;  /* 0x0000000c0454723c */ /* 0x000fe20000001824 */
[--C-:B--2---:R-:W-:Y:S02]  /*13110*/  FFMA.FTZ R121, R125, c[0x0][0x23c], -R0.reuse ;  /* 0x00008f007d797a23 */ /* 0x104fe40000010800 */
[--C-:B------:R-:W-:Y:S02]  /*13120*/  FFMA.FTZ R125, R132, c[0x0][0x23c], -R0.reuse ;  /* 0x00008f00847d7a23 */ /* 0x100fe40000010800 */
[--C-:B------:R-:W-:Y:S01]  /*13130*/  FFMA.FTZ R132, R134, c[0x0][0x23c], -R0.reuse ;  /* 0x00008f0086847a23 */ /* 0x100fe20000010800 */
[----:B------:R-:W-:Y:S01]  /*13140*/  MUFU.EX2 R247, R115 ;  /* 0x0000007300f77308 */ /* 0x000fe20000000800 */
[----:B------:R-:W-:-:S02]  /*13150*/  FFMA.FTZ R134, R248, c[0x0][0x23c], -R0 ;  /* 0x00008f00f8867a23 */ /* 0x000fc40000010800 */
[----:B---3--:R-:W-:Y:S01]  /*13160*/  FFMA.FTZ R120, R41, c[0x0][0x23c], -R0 ;  /* 0x00008f0029787a23 */ /* 0x008fe20000010800 */
[----:B------:R-:W-:Y:S02]  /*13170*/  MOV R44, R49 ;  /* 0x00000031002c7202 */ /* 0x000fe40000000f00 */
[----:B------:R-:W-:Y:S02]  /*13180*/  MOV R39, R40 ;  /* 0x0000002800277202 */ /* 0x000fe40000000f00 */
[----:B------:R-:W2:Y:S01]  /*13190*/  MUFU.EX2 R249, R114 ;  /* 0x0000007200f97308 */ /* 0x000ea20000000800 */
[----:B------:R-:W-:Y:S01]  /*131a0*/  MOV R40, R42 ;  /* 0x0000002a00287202 */ /* 0x000fe20000000f00 */
[----:B------:R-:W-:Y:S01]  /*131b0*/  IMAD.MOV.U32 R111, RZ, RZ, R243 ;  /* 0x000000ffff6f7224 */ /* 0x000fe200078e00f3 */
[----:B------:R-:W-:-:S05]  /*131c0*/  MOV R157, R151 ;  /* 0x00000097009d7202 */ /* 0x000fca0000000f00 */
[----:B------:R-:W-:Y:S01]  /*131d0*/  MUFU.EX2 R186, R112 ;  /* 0x0000007000ba7308 */ /* 0x000fe20000000800 */
[----:B------:R-:W-:Y:S01]  /*131e0*/  MOV R49, R51 ;  /* 0x0000003300317202 */ /* 0x000fe20000000f00 */
[----:B------:R-:W-:-:S06]  /*131f0*/  IMAD.MOV.U32 R51, RZ, RZ, R235 ;  /* 0x000000ffff337224 */ /* 0x000fcc00078e00eb */
[----:B------:R-:W3:Y:S01]  /*13200*/  MUFU.EX2 R244, R113 ;  /* 0x0000007100f47308 */ /* 0x000ee20000000800 */
[----:B------:R-:W-:-:S07]  /*13210*/  IMAD.MOV.U32 R42, RZ, RZ, R44 ;  /* 0x000000ffff2a7224 */ /* 0x000fce00078e002c */
[----:B------:R4:W-:Y:S01]  /*13220*/  MUFU.EX2 R41, R124 ;  /* 0x0000007c00297308 */ /* 0x0009e20000000800 */
[----:B------:R-:W-:-:S07]  /*13230*/  MOV R3, R133 ;  /* 0x0000008500037202 */ /* 0x000fce0000000f00 */
[----:B------:R1:W1:Y:S01]  /*13240*/  MUFU.EX2 R248, R123 ;  /* 0x0000007b00f87308 */ /* 0x0002620000000800 */
        /* <DEDUP_REMOVED lines=14> */
[----:B------:R-:W-:-:S02]  /*13330*/  MOV R47, R83 ;  /* 0x00000053002f7202 */ /* 0x000fc40000000f00 */
[----:B------:R-:W-:Y:S01]  /*13340*/  MOV R158, R95 ;  /* 0x0000005f009e7202 */ /* 0x000fe20000000f00 */
[C---:B-1----:R-:W-:Y:S01]  /*13350*/  HMMA.16816.F32 R80, R4.reuse, R8, R56 ;  /* 0x000000080450723c */ /* 0x042fe20000001838 */
[----:B------:R-:W-:Y:S01]  /*13360*/  MOV R50, R51 ;  /* 0x0000003300327202 */ /* 0x000fe20000000f00 */
[--C-:B------:R-:W-:Y:S02]  /*13370*/  FFMA.FTZ R122, R122, c[0x0][0x23c], -R0.reuse ;  /* 0x00008f007a7a7a23 */ /* 0x100fe40000010800 */
[--C-:B------:R-:W-:Y:S01]  /*13380*/  FFMA.FTZ R164, R164, c[0x0][0x23c], -R0.reuse ;  /* 0x00008f00a4a47a23 */ /* 0x100fe20000010800 */
[----:B------:R-:W-:Y:S01]  /*13390*/  MUFU.EX2 R131, R131 ;  /* 0x0000008300837308 */ /* 0x000fe20000000800 */
[--C-:B------:R-:W-:Y:S01]  /*133a0*/  FFMA.FTZ R152, R152, c[0x0][0x23c], -R0.reuse ;  /* 0x00008f0098987a23 */ /* 0x100fe20000010800 */
[----:B------:R1:W5:Y:S01]  /*133b0*/  LDL.LU R243, [R1+0x138] ;  /* 0x0001380001f37983 */ /* 0x0003620000300800 */
[C---:B------:R-:W-:Y:S08]  /*133c0*/  HMMA.16816.F32 R92, R4.reuse, R14, R32 ;  /* 0x0000000e045c723c */ /* 0x040ff00000001820 */
[----:B------:R-:W-:Y:S01]  /*133d0*/  HMMA.16816.F32 R52, R4, R10, R28 ;  /* 0x0000000a0434723c */ /* 0x000fe2000000181c */
[----:B------:R-:W-:Y:S01]  /*133e0*/  MOV R51, R24 ;  /* 0x0000001800337202 */ /* 0x000fe20000000f00 */
[--C-:B------:R-:W-:Y:S01]  /*133f0*/  FFMA.FTZ R3, R3, c[0x0][0x23c], -R0.reuse ;  /* 0x00008f0003037a23 */ /* 0x100fe20000010800 */
[----:B------:R-:W-:Y:S01]  /*13400*/  MUFU.EX2 R129, R129 ;  /* 0x0000008100817308 */ /* 0x000fe20000000800 */
[----:B------:R-:W-:Y:S01]  /*13410*/  FFMA.FTZ R2, R2, c[0x0][0x23c], -R0 ;  /* 0x00008f0002027a23 */ /* 0x000fe20000010800 */
[----:B------:R1:W5:Y:S02]  /*13420*/  LDL.LU R242, [R1+0x134] ;  /* 0x0001340001f27983 */ /* 0x0003640000300800 */
[----:B------:R-:W-:-:S02]  /*13430*/  FADD.FTZ R5, R39, R38 ;  /* 0x0000002627057221 */ /* 0x000fc40000010000 */
[----:B------:R-:W-:Y:S01]  /*13440*/  FADD.FTZ R4, R43, R42 ;  /* 0x0000002a2b047221 */ /* 0x000fe20000010000 */
[----:B--2---:R-:W-:Y:S01]  /*13450*/  F2FP.PACK_AB R6, R249, R247 ;  /* 0x000000f7f906723e */ /* 0x004fe200000000ff */
[----:B----4-:R-:W-:Y:S01]  /*13460*/  FADD.FTZ R124, R49, R5 ;  /* 0x00000005317c7221 */ /* 0x010fe20000010000 */
[----:B---3--:R-:W-:Y:S01]  /*13470*/  F2FP.PACK_AB R5, R244, R186 ;  /* 0x000000baf405723e */ /* 0x008fe200000000ff */
[----:B------:R-:W-:Y:S01]  /*13480*/  FADD.FTZ R123, R50, R4 ;  /* 0x00000004327b7221 */ /* 0x000fe20000010000 */
[----:B------:R-:W-:Y:S02]  /*13490*/  F2FP.PACK_AB R4, R214, R187 ;  /* 0x000000bbd604723e */ /* 0x000fe400000000ff */
[----:B------:R-:W-:Y:S01]  /*134a0*/  F2FP.PACK_AB R7, R248, R41 ;  /* 0x00000029f807723e */ /* 0x000fe200000000ff */
        /* <DEDUP_REMOVED lines=9> */
[----:B------:R-:W-:Y:S02]  /*13540*/  FFMA.FTZ R159, R159, c[0x0][0x23c], -R0 ;  /* 0x00008f009f9f7a23 */ /* 0x000fe40000010800 */
[----:B------:R-:W-:Y:S01]  /*13550*/  FADD.FTZ R126, R48, R126 ;  /* 0x0000007e307e7221 */ /* 0x000fe20000010000 */
[----:B------:R-:W2:Y:S01]  /*13560*/  MUFU.EX2 R3, R3 ;  /* 0x0000000300037308 */ /* 0x000ea20000000800 */
[----:B------:R-:W-:Y:S01]  /*13570*/  FADD.FTZ R0, R44, R127 ;  /* 0x0000007f2c007221 */ /* 0x000fe20000010000 */
[----:B------:R-:W-:Y:S01]  /*13580*/  HMMA.16816.F32 R112, R4, R20, R116 ;  /* 0x000000140470723c */ /* 0x000fe20000001874 */
[----:B------:R-:W-:Y:S01]  /*13590*/  IMAD.MOV.U32 R127, RZ, RZ, R26 ;  /* 0x000000ffff7f7224 */ /* 0x000fe200078e001a */
[----:B------:R1:W5:Y:S01]  /*135a0*/  LDL.LU R241, [R1+0x130] ;  /* 0x0001300001f17983 */ /* 0x0003620000300800 */
[----:B------:R-:W-:-:S03]  /*135b0*/  FADD.FTZ R0, R51, R0 ;  /* 0x0000000033007221 */ /* 0x000fc60000010000 */
[----:B------:R3:W-:Y:S01]  /*135c0*/  MUFU.EX2 R117, R128 ;  /* 0x0000008000757308 */ /* 0x0007e20000000800 */
[----:B------:R1:W5:Y:S01]  /*135d0*/  LDL.LU R240, [R1+0x12c] ;  /* 0x00012c0001f07983 */ /* 0x0003620000300800 */
[C---:B------:R-:W-:Y:S08]  /*135e0*/  HMMA.16816.F32 R100, R4.reuse, R22, R100 ;  /* 0x000000160464723c */ /* 0x040ff00000001864 */
[C---:B------:R-:W-:Y:S08]  /*135f0*/  HMMA.16816.F32 R32, R4.reuse, R12, R68 ;  /* 0x0000000c0420723c */ /* 0x040ff00000001844 */
[----:B------:R-:W-:Y:S01]  /*13600*/  HMMA.16816.F32 R28, R4, R8, R72 ;  /* 0x00000008041c723c */ /* 0x000fe20000001848 */
[----:B------:R-:W-:Y:S01]  /*13610*/  MOV R70, R45 ;  /* 0x0000002d00467202 */ /* 0x000fe20000000f00 */
[----:B------:R4:W-:Y:S01]  /*13620*/  MUFU.EX2 R74, R24 ;  /* 0x00000018004a7308 */ /* 0x0009e20000000800 */
[----:B------:R-:W-:-:S05]  /*13630*/  MOV R68, R46 ;  /* 0x0000002e00447202 */ /* 0x000fca0000000f00 */
[----:B------:R-:W-:Y:S01]  /*13640*/  HMMA.16816.F32 R48, R4, R16, R60 ;  /* 0x000000100430723c */ /* 0x000fe2000000183c */
[----:B---3--:R-:W-:Y:S01]  /*13650*/  MOV R128, R47 ;  /* 0x0000002f00807202 */ /* 0x008fe20000000f00 */
[----:B------:R-:W-:Y:S01]  /*13660*/  IMAD.MOV.U32 R75, RZ, RZ, R27 ;  /* 0x000000ffff4b7224 */ /* 0x000fe200078e001b */
[----:B------:R-:W-:-:S05]  /*13670*/  MOV R71, R25 ;  /* 0x0000001900477202 */ /* 0x000fca0000000f00 */
[C---:B------:R-:W-:Y:S01]  /*13680*/  HMMA.16816.F32 R36, R4.reuse, R18, R64 ;  /* 0x000000120424723c */ /* 0x040fe20000001840 */
[----:B------:R-:W-:Y:S04]  /*13690*/  LDSM.16.MT88.4 R16, [R216+0x9800] ;  /* 0x00980000d810783b */ /* 0x000fe80000004200 */
[----:B----4-:R-:W-:Y:S03]  /*136a0*/  LDSM.16.MT88.4 R24, [R218+0x9800] ;  /* 0x00980000da18783b */ /* 0x010fe60000004200 */
[C---:B------:R-:W-:Y:S01]  /*136b0*/  HMMA.16816.F32 R20, R4.reuse, R14, R76 ;  /* 0x0000000e0414723c */ /* 0x040fe2000000184c */
[----:B------:R-:W3:Y:S01]  /*136c0*/  LDSM.16.MT88.4 R12, [R219+0x9800] ;  /* 0x00980000db0c783b */ /* 0x000ee20000004200 */
[----:B------:R-:W4:Y:S08]  /*136d0*/  MUFU.EX2 R42, R130 ;  /* 0x00000082002a7308 */ /* 0x000f300000000800 */
[----:B------:R-:W1:Y:S01]  /*136e0*/  MUFU.EX2 R2, R2 ;  /* 0x0000000200027308 */ /* 0x000e620000000800 */
[----:B------:R-:W-:Y:S01]  /*136f0*/  HMMA.16816.F32 R44, R4, R10, R196 ;  /* 0x0000000a042c723c */ /* 0x000fe200000018c4 */
[----:B------:R-:W1:Y:S06]  /*13700*/  LDSM.16.MT88.4 R8, [R217+0x9800] ;  /* 0x00980000d908783b */ /* 0x000e6c0000004200 */
[----:B------:R-:W-:Y:S08]  /*13710*/  MUFU.EX2 R118, R145 ;  /* 0x0000009100767308 */ /* 0x000ff00000000800 */
[----:B------:R-:W-:Y:S08]  /*13720*/  MUFU.EX2 R140, R140 ;  /* 0x0000008c008c7308 */ /* 0x000ff00000000800 */
[----:B------:R-:W-:Y:S08]  /*13730*/  MUFU.EX2 R119, R137 ;  /* 0x0000008900777308 */ /* 0x000ff00000000800 */
[----:B------:R-:W-:Y:S08]  /*13740*/  MUFU.EX2 R141, R141 ;  /* 0x0000008d008d7308 */ /* 0x000ff00000000800 */
[----:B------:R-:W-:Y:S01]  /*13750*/  MUFU.EX2 R143, R143 ;  /* 0x0000008f008f7308 */ /* 0x000fe20000000800 */
[----:B------:R-:W-:Y:S01]  /*13760*/  FADD.FTZ R0, R229, R0 ;  /* 0x00000000e5007221 */ /* 0x000fe20000010000 */
[----:B------:R3:W5:Y:S06]  /*13770*/  LDL.LU R239, [R1+0x128] ;  /* 0x0001280001ef7983 */ /* 0x00076c0000300800 */
[----:B------:R-:W3:Y:S01]  /*13780*/  MUFU.EX2 R130, R40 ;  /* 0x0000002800827308 */ /* 0x000ee20000000800 */
[----:B--2---:R-:W-:-:S02]  /*13790*/  MOV R199, R3 ;  /* 0x0000000300c77202 */ /* 0x004fc40000000f00 */
[----:B----4-:R-:W-:Y:S02]  /*137a0*/  MOV R73, R42 ;  /* 0x0000002a00497202 */ /* 0x010fe40000000f00 */
[----:B------:R-:W-:-:S03]  /*137b0*/  F2FP.PACK_AB R4, R131, R117 ;  /* 0x000000758304723e */ /* 0x000fc600000000ff */
[----:B------:R-:W-:Y:S01]  /*137c0*/  MUFU.EX2 R197, R148 ;  /* 0x0000009400c57308 */ /* 0x000fe20000000800 */
[----:B-1----:R-:W-:-:S07]  /*137d0*/  F2FP.PACK_AB R5, R2, R199 ;  /* 0x000000c70205723e */ /* 0x002fce00000000ff */
[----:B------:R1:W-:Y:S01]  /*137e0*/  MUFU.EX2 R198, R147 ;  /* 0x0000009300c67308 */ /* 0x0003e20000000800 */
[----:B------:R-:W-:-:S07]  /*137f0*/  F2FP.PACK_AB R6, R129, R73 ;  /* 0x000000498106723e */ /* 0x000fce00000000ff */
[----:B------:R-:W-:Y:S01]  /*13800*/  MUFU.EX2 R72, R146 ;  /* 0x0000009200487308 */ /* 0x000fe20000000800 */
[----:B---3--:R-:W-:-:S07]  /*13810*/  F2FP.PACK_AB R7, R130, R74 ;  /* 0x0000004a8207723e */ /* 0x008fce00000000ff */
[----:B------:R-:W-:Y:S01]  /*13820*/  MUFU.EX2 R196, R139 ;  /* 0x0000008b00c47308 */ /* 0x000fe20000000800 */
[----:B------:R-:W-:Y:S01]  /*13830*/  IMAD.MOV.U32 R69, RZ, RZ, R41 ;  /* 0x000000ffff457224 */ /* 0x000fe200078e0029 */
[----:B------:R2:W5:Y:S06]  /*13840*/  LDL.LU R238, [R1+0x124] ;  /* 0x0001240001ee7983 */ /* 0x00056c0000300800 */
[----:B------:R-:W3:Y:S01]  /*13850*/  MUFU.EX2 R3, R138 ;  /* 0x0000008a00037308 */ /* 0x000ee20000000800 */
[----:B------:R-:W-:Y:S01]  /*13860*/  HMMA.16816.F32 R56, R4, R14, R88 ;  /* 0x0000000e0438723c */ /* 0x000fe20000001858 */
[----:B-1----:R-:W-:-:S06]  /*13870*/  MOV R147, R252 ;  /* 0x000000fc00937202 */ /* 0x002fcc0000000f00 */
[----:B------:R-:W-:Y:S01]  /*13880*/  MUFU.EX2 R145, R120 ;  /* 0x0000007800917308 */ /* 0x000fe20000000800 */
[C---:B------:R-:W-:Y:S08]  /*13890*/  HMMA.16816.F32 R88, R4.reuse, R24, R80 ;  /* 0x000000180458723c */ /* 0x040ff00000001850 */
[C---:B------:R-:W-:Y:S01]  /*138a0*/  HMMA.16816.F32 R64, R4.reuse, R18, R104 ;  /* 0x000000120440723c */ /* 0x040fe20000001868 */
[----:B---3--:R-:W-:Y:S01]  /*138b0*/  MOV R137, R3 ;  /* 0x0000000300897202 */ /* 0x008fe20000000f00 */
[----:B------:R1:W3:Y:S06]  /*138c0*/  MUFU.EX2 R146, R142 ;  /* 0x0000008e00927308 */ /* 0x0002ec0000000800 */
[C---:B------:R-:W-:Y:S08]  /*138d0*/  HMMA.16816.F32 R60, R4.reuse, R12, R96 ;  /* 0x0000000c043c723c */ /* 0x040ff00000001860 */
[C---:B------:R-:W-:Y:S08]  /*138e0*/  HMMA.16816.F32 R76, R4.reuse, R8, R84 ;  /* 0x00000008044c723c */ /* 0x040ff00000001854 */
[C---:B------:R-:W-:Y:S01]  /*138f0*/  HMMA.16816.F32 R92, R4.reuse, R10, R92 ;  /* 0x0000000a045c723c */ /* 0x040fe2000000185c */
[----:B------:R-:W-:Y:S01]  /*13900*/  IMAD.MOV.U32 R148, RZ, RZ, R131 ;  /* 0x000000ffff947224 */ /* 0x000fe200078e0083 */
[----:B------:R-:W-:Y:S01]  /*13910*/  MOV R139, R74 ;  /* 0x0000004a008b7202 */ /* 0x000fe20000000f00 */
[----:B------:R-:W-:Y:S01]  /*13920*/  MUFU.EX2 R213, R213 ;  /* 0x000000d500d57308 */ /* 0x000fe20000000800 */
[----:B------:R-:W-:Y:S01]  /*13930*/  FADD.FTZ R0, R185, R0 ;  /* 0x00000000b9007221 */ /* 0x000fe20000010000 */
[----:B------:R2:W5:Y:S03]  /*13940*/  LDL.LU R237, [R1+0x120] ;  /* 0x0001200001ed7983 */ /* 0x0005660000300800 */
[C---:B------:R-:W-:Y:S08]  /*13950*/  HMMA.16816.F32 R40, R4.reuse, R16, R108 ;  /* 0x000000100428723c */ /* 0x040ff0000000186c */
[----:B------:R-:W-:Y:S01]  /*13960*/  HMMA.16816.F32 R80, R4, R26, R52 ;  /* 0x0000001a0450723c */ /* 0x000fe20000001834 */
[----:B------:R-:W-:Y:S01]  /*13970*/  MOV R87, R2 ;  /* 0x0000000200577202 */ /* 0x000fe20000000f00 */
[----:B------:R-:W-:Y:S01]  /*13980*/  FADD.FTZ R3, R231, R124 ;  /* 0x0000007ce7037221 */ /* 0x000fe20000010000 */
[----:B------:R-:W-:Y:S01]  /*13990*/  MUFU.EX2 R252, R122 ;  /* 0x0000007a00fc7308 */ /* 0x000fe20000000800 */
[----:B------:R-:W-:Y:S01]  /*139a0*/  IMAD.MOV.U32 R131, RZ, RZ, R250 ;  /* 0x000000ffff837224 */ /* 0x000fe200078e00fa */
[----:B-1----:R-:W-:Y:S01]  /*139b0*/  MOV R142, R75 ;  /* 0x0000004b008e7202 */ /* 0x002fe20000000f00 */
[----:B------:R-:W-:Y:S01]  /*139c0*/  IMAD.MOV.U32 R138, RZ, RZ, R73 ;  /* 0x000000ffff8a7224 */ /* 0x000fe200078e0049 */
[----:B------:R-:W-:Y:S01]  /*139d0*/  MOV R185, R68 ;  /* 0x0000004400b97202 */ /* 0x000fe20000000f00 */
[----:B------:R-:W-:Y:S01]  /*139e0*/  FADD.FTZ R4, R232, R126 ;  /* 0x0000007ee8047221 */ /* 0x000fe20000010000 */
[----:B------:R-:W-:Y:S01]  /*139f0*/  F2FP.PACK_AB R5, R196, R140 ;  /* 0x0000008cc405723e */ /* 0x000fe200000000ff */
[----:B------:R-:W-:Y:S01]  /*13a00*/  FADD.FTZ R0, R215, R0 ;  /* 0x00000000d7007221 */ /* 0x000fe20000010000 */
[----:B------:R-:W-:Y:S01]  /*13a10*/  F2FP.PACK_AB R6, R118, R72 ;  /* 0x000000487606723e */ /* 0x000fe200000000ff */
[----:B------:R-:W-:Y:S01]  /*13a20*/  FADD.FTZ R116, R228, R4 ;  /* 0x00000004e4747221 */ /* 0x000fe20000010000 */
[----:B------:R-:W-:Y:S01]  /*13a30*/  F2FP.PACK_AB R4, R198, R197 ;  /* 0x000000c5c604723e */ /* 0x000fe200000000ff */
[----:B------:R2:W5:Y:S01]  /*13a40*/  LDL.LU R236, [R1+0x11c] ;  /* 0x00011c0001ec7983 */ /* 0x0005620000300800 */
[----:B------:R-:W-:Y:S01]  /*13a50*/  F2FP.PACK_AB R7, R119, R137 ;  /* 0x000000897707723e */ /* 0x000fe200000000ff */
[----:B------:R-:W-:-:S02]  /*13a60*/  FADD.FTZ R2, R230, R123 ;  /* 0x0000007be6027221 */ /* 0x000fc40000010000 */
[----:B------:R-:W-:Y:S01]  /*13a70*/  FADD.FTZ R3, R189, R3 ;  /* 0x00000003bd037221 */ /* 0x000fe20000010000 */
[----:B------:R-:W-:Y:S01]  /*13a80*/  MOV R120, R87 ;  /* 0x0000005700787202 */ /* 0x000fe20000000f00 */
[----:B------:R-:W-:Y:S01]  /*13a90*/  IMAD.MOV.U32 R126, RZ, RZ, R212 ;  /* 0x000000ffff7e7224 */ /* 0x000fe200078e00d4 */
[----:B------:R-:W-:Y:S01]  /*13aa0*/  MOV R124, R214 ;  /* 0x000000d6007c7202 */ /* 0x000fe20000000f00 */
[C---:B------:R-:W-:Y:S01]  /*13ab0*/  HMMA.16816.F32 R108, R4.reuse, R18, R100 ;  /* 0x00000012046c723c */ /* 0x040fe20000001864 */
[----:B------:R-:W-:Y:S01]  /*13ac0*/  MUFU.EX2 R250, R155 ;  /* 0x0000009b00fa7308 */ /* 0x000fe20000000800 */
[----:B------:R2:W5:Y:S06]  /*13ad0*/  LDL.LU R235, [R1+0x118] ;  /* 0x0001180001eb7983 */ /* 0x00056c0000300800 */
[C---:B------:R-:W-:Y:S08]  /*13ae0*/  HMMA.16816.F32 R104, R4.reuse, R12, R48 ;  /* 0x0000000c0468723c */ /* 0x040ff00000001830 */
[C---:B------:R-:W-:Y:S01]  /*13af0*/  HMMA.16816.F32 R96, R4.reuse, R14, R36 ;  /* 0x0000000e0460723c */ /* 0x040fe20000001824 */
[----:B------:R-:W1:Y:S07]  /*13b00*/  LDSM.16.MT88.4 R12, [R216+0xa000] ;  /* 0x00a00000d80c783b */ /* 0x000e6e0000004200 */
[C---:B------:R-:W-:Y:S01]  /*13b10*/  HMMA.16816.F32 R112, R4.reuse, R16, R112 ;  /* 0x000000100470723c */ /* 0x040fe20000001870 */
[----:B------:R-:W-:Y:S07]  /*13b20*/  LDSM.16.MT88.4 R16, [R218+0xa000] ;  /* 0x00a00000da10783b */ /* 0x000fee0000004200 */
[C---:B------:R-:W-:Y:S08]  /*13b30*/  HMMA.16816.F32 R32, R4.reuse, R8, R32 ;  /* 0x000000080420723c */ /* 0x040ff00000001820 */
[C---:B------:R-:W-:Y:S01]  /*13b40*/  HMMA.16816.F32 R100, R4.reuse, R10, R20 ;  /* 0x0000000a0464723c */ /* 0x040fe20000001814 */
[----:B------:R-:W4:Y:S04]  /*13b50*/  LDSM.16.MT88.4 R8, [R219+0xa000] ;  /* 0x00a00000db08783b */ /* 0x000f280000004200 */
[----:B------:R-:W1:Y:S01]  /*13b60*/  LDSM.16.MT88.4 R20, [R217+0xa000] ;  /* 0x00a00000d914783b */ /* 0x000e620000004200 */
[----:B------:R-:W-:Y:S01]  /*13b70*/  IMAD.MOV.U32 R123, RZ, RZ, R199 ;  /* 0x000000ffff7b7224 */ /* 0x000fe200078e00c7 */
[----:B------:R2:W1:Y:S01]  /*13b80*/  MUFU.EX2 R189, R121 ;  /* 0x0000007900bd7308 */ /* 0x0004620000000800 */
[----:B------:R-:W-:Y:S01]  /*13b90*/  FADD.FTZ R2, R188, R2 ;  /* 0x00000002bc027221 */ /* 0x000fe20000010000 */
[----:B------:R-:W-:Y:S01]  /*13ba0*/  HMMA.16816.F32 R84, R4, R24, R28 ;  /* 0x000000180454723c */ /* 0x000fe2000000181c */
[----:B------:R-:W-:Y:S01]  /*13bb0*/  FADD.FTZ R3, R227, R3 ;  /* 0x00000003e3037221 */ /* 0x000fe20000010000 */
[----:B------:R1:W5:Y:S04]  /*13bc0*/  LDL.LU R234, [R1+0x114] ;  /* 0x0001140001ea7983 */ /* 0x0003680000300800 */
[----:B------:R1:W1:Y:S08]  /*13bd0*/  MUFU.EX2 R199, R144 ;  /* 0x0000009000c77308 */ /* 0x0002700000000800 */
[----:B------:R-:W1:Y:S01]  /*13be0*/  MUFU.EX2 R188, R125 ;  /* 0x0000007d00bc7308 */ /* 0x000e620000000800 */
[----:B------:R-:W-:Y:S01]  /*13bf0*/  MOV R31, R128 ;  /* 0x00000080001f7202 */ /* 0x000fe20000000f00 */
[----:B------:R-:W-:Y:S01]  /*13c00*/  IMAD.MOV.U32 R38, RZ, RZ, R245 ;  /* 0x000000ffff267224 */ /* 0x000fe200078e00f5 */
[----:B------:R-:W-:-:S02]  /*13c10*/  MOV R128, R248 ;  /* 0x000000f800807202 */ /* 0x000fc40000000f00 */
[----:B------:R-:W-:Y:S02]  /*13c20*/  MOV R25, R247 ;  /* 0x000000f700197202 */ /* 0x000fe40000000f00 */
[----:B------:R-:W-:Y:S01]  /*13c30*/  MOV R39, R244 ;  /* 0x000000f400277202 */ /* 0x000fe20000000f00 */
[----:B------:R-:W-:Y:S01]  /*13c40*/  MUFU.EX2 R214, R207 ;  /* 0x000000cf00d67308 */ /* 0x000fe20000000800 */
[----:B--2---:R-:W-:-:S07]  /*13c50*/  MOV R121, R72 ;  /* 0x0000004800797202 */ /* 0x004fce0000000f00 */
[----:B------:R-:W2:Y:S01]  /*13c60*/  MUFU.EX2 R212, R211 ;  /* 0x000000d300d47308 */ /* 0x000ea20000000800 */
[----:B------:R-:W-:Y:S01]  /*13c70*/  HMMA.16816.F32 R72, R4, R26, R44 ;  /* 0x0000001a0448723c */ /* 0x000fe2000000182c */
[----:B------:R-:W-:Y:S01]  /*13c80*/  IMAD.MOV.U32 R30, RZ, RZ, R69 ;  /* 0x000000ffff1e7224 */ /* 0x000fe200078e0045 */
[----:B------:R-:W-:Y:S02]  /*13c90*/  MOV R29, R70 ;  /* 0x00000046001d7202 */ /* 0x000fe40000000f00 */
[----:B------:R-:W-:Y:S01]  /*13ca0*/  MOV R28, R129 ;  /* 0x00000081001c7202 */ /* 0x000fe20000000f00 */
[----:B------:R-:W-:Y:S01]  /*13cb0*/  FADD.FTZ R2, R226, R2 ;  /* 0x00000002e2027221 */ /* 0x000fe20000010000 */
[----:B------:R2:W5:Y:S01]  /*13cc0*/  LDL.LU R233, [R1+0x110] ;  /* 0x0001100001e97983 */ /* 0x0005620000300800 */
[----:B------:R-:W-:Y:S01]  /*13cd0*/  MUFU.EX2 R245, R204 ;  /* 0x000000cc00f57308 */ /* 0x000fe20000000800 */
[----:B---3--:R-:W-:Y:S02]  /*13ce0*/  F2FP.PACK_AB R4, R141, R146 ;  /* 0x000000928d04723e */ /* 0x008fe400000000ff */
[----:B-1----:R-:W-:Y:S01]  /*13cf0*/  F2FP.PACK_AB R5, R189, R145 ;  /* 0x00000091bd05723e */ /* 0x002fe200000000ff */
[----:B------:R-:W-:Y:S01]  /*13d00*/  IMAD.MOV.U32 R144, RZ, RZ, R71 ;  /* 0x000000ffff907224 */ /* 0x000fe200078e0047 */
[----:B------:R-:W-:Y:S01]  /*13d10*/  F2FP.PACK_AB R6, R199, R143 ;  /* 0x0000008fc706723e */ /* 0x000fe200000000ff */
[----:B------:R-:W-:-:S02]  /*13d20*/  FADD.FTZ R37, R225, R3 ;  /* 0x00000003e1257221 */ /* 0x000fc40000010000 */
[----:B------:R1:W3:Y:S01]  /*13d30*/  MUFU.EX2 R248, R156 ;  /* 0x0000009c00f87308 */ /* 0x0002e20000000800 */
[----:B------:R-:W-:Y:S01]  /*13d40*/  F2FP.PACK_AB R7, R188, R252 ;  /* 0x000000fcbc07723e */ /* 0x000fe200000000ff */
[----:B------:R1:W5:Y:S06]  /*13d50*/  LDL.LU R232, [R1+0x10c] ;  /* 0x00010c0001e87983 */ /* 0x00036c0000300800 */
[----:B------:R-:W-:Y:S08]  /*13d60*/  MUFU.EX2 R244, R206 ;  /* 0x000000ce00f47308 */ /* 0x000ff00000000800 */
[----:B------:R-:W1:Y:S01]  /*13d70*/  MUFU.EX2 R247, R154 ;  /* 0x0000009a00f77308 */ /* 0x000e620000000800 */
[----:B------:R-:W-:Y:S01]  /*13d80*/  HMMA.16816.F32 R68, R4, R12, R40 ;  /* 0x0000000c0444723c */ /* 0x000fe20000001828 */
[----:B------:R-:W-:-:S06]  /*13d90*/  MOV R125, R25 ;  /* 0x00000019007d7202 */ /* 0x000fcc0000000f00 */
[----:B------:R1:W-:Y:S01]  /*13da0*/  MUFU.EX2 R211, R153 ;  /* 0x0000009900d37308 */ /* 0x0003e20000000800 */
[----:B------:R-:W-:Y:S01]  /*13db0*/  HMMA.16816.F32 R64, R4, R14, R64 ;  /* 0x0000000e0440723c */ /* 0x000fe20000001840 */
[----:B------:R-:W-:Y:S01]  /*13dc0*/  LDSM.16.MT88.4 R24, [R219+0xa800] ;  /* 0x00a80000db18783b */ /* 0x000fe20000004200 */
[----:B------:R-:W-:Y:S01]  /*13dd0*/  MOV R129, R249 ;  /* 0x000000f900817202 */ /* 0x000fe20000000f00 */
[----:B------:R-:W-:-:S04]  /*13de0*/  FADD.FTZ R3, R246, R2 ;  /* 0x00000002f6037221 */ /* 0x000fc80000010000 */
[----:B------:R-:W-:Y:S01]  /*13df0*/  MUFU.EX2 R215, R202 ;  /* 0x000000ca00d77308 */ /* 0x000fe20000000800 */
[C---:B----4-:R-:W-:Y:S07]  /*13e00*/  HMMA.16816.F32 R60, R4.reuse, R8, R60 ;  /* 0x00000008043c723c */ /* 0x050fee000000183c */
[----:B------:R-:W-:Y:S01]  /*13e10*/  MUFU.EX2 R207, R134 ;  /* 0x0000008600cf7308 */ /* 0x000fe20000000800 */
[C---:B------:R-:W-:Y:S07]  /*13e20*/  HMMA.16816.F32 R56, R4.reuse, R10, R56 ;  /* 0x0000000a0438723c */ /* 0x040fee0000001838 */
[----:B------:R-:W-:Y:S01]  /*13e30*/  MUFU.EX2 R204, R170 ;  /* 0x000000aa00cc7308 */ /* 0x000fe20000000800 */
[C---:B------:R-:W-:Y:S01]  /*13e40*/  HMMA.16816.F32 R52, R4.reuse, R20, R76 ;  /* 0x000000140434723c */ /* 0x040fe2000000184c */
[----:B-1----:R-:W-:Y:S01]  /*13e50*/  IMAD.MOV.U32 R156, RZ, RZ, R128 ;  /* 0x000000ffff9c7224 */ /* 0x002fe200078e0080 */
[----:B------:R1:W5:Y:S06]  /*13e60*/  LDL.LU R231, [R1+0x108] ;  /* 0x0001080001e77983 */ /* 0x00036c0000300800 */
[C---:B------:R-:W-:Y:S08]  /*13e70*/  HMMA.16816.F32 R48, R4.reuse, R22, R92 ;  /* 0x000000160430723c */ /* 0x040ff0000000185c */
[C---:B------:R-:W-:Y:S08]  /*13e80*/  HMMA.16816.F32 R44, R4.reuse, R16, R88 ;  /* 0x00000010042c723c */ /* 0x040ff00000001858 */
[----:B------:R-:W-:Y:S01]  /*13e90*/  HMMA.16816.F32 R40, R4, R18, R80 ;  /* 0x000000120428723c */ /* 0x000fe20000001850 */
[----:B------:R-:W-:Y:S01]  /*13ea0*/  MUFU.EX2 R249, R209 ;  /* 0x000000d100f97308 */ /* 0x000fe20000000800 */
[----:B------:R-:W-:Y:S01]  /*13eb0*/  FADD.FTZ R2, R210, R0 ;  /* 0x00000000d2027221 */ /* 0x000fe20000010000 */
[----:B------:R1:W5:Y:S04]  /*13ec0*/  LDL.LU R230, [R1+0x104] ;  /* 0x0001040001e67983 */ /* 0x0003680000300800 */
[----:B------:R-:W-:Y:S01]  /*13ed0*/  FADD.FTZ R4, R194, R116 ;  /* 0x00000074c2047221 */ /* 0x000fe20000010000 */
[----:B--2---:R-:W-:-:S02]  /*13ee0*/  F2FP.PACK_AB R5, R212, R213 ;  /* 0x000000d5d405723e */ /* 0x004fc400000000ff */
[----:B---3--:R-:W-:Y:S01]  /*13ef0*/  F2FP.PACK_AB R6, R250, R248 ;  /* 0x000000f8fa06723e */ /* 0x008fe200000000ff */
[----:B------:R-:W-:Y:S01]  /*13f00*/  FADD.FTZ R36, R193, R4 ;  /* 0x00000004c1247221 */ /* 0x000fe20000010000 */
[----:B------:R-:W-:Y:S02]  /*13f10*/  F2FP.PACK_AB R4, R245, R214 ;  /* 0x000000d6f504723e */ /* 0x000fe400000000ff */
[----:B------:R-:W-:Y:S01]  /*13f20*/  F2FP.PACK_AB R7, R247, R244 ;  /* 0x000000f4f707723e */ /* 0x000fe200000000ff */
[----:B------:R-:W-:Y:S01]  /*13f30*/  IMAD.MOV.U32 R94, RZ, RZ, R29 ;  /* 0x000000ffff5e7224 */ /* 0x000fe200078e001d */
[----:B------:R-:W-:Y:S02]  /*13f40*/  MOV R95, R28 ;  /* 0x0000001c005f7202 */ /* 0x000fe40000000f00 */
[----:B------:R-:W-:Y:S01]  /*13f50*/  MOV R90, R30 ;  /* 0x0000001e005a7202 */ /* 0x000fe20000000f00 */
[----:B------:R-:W-:Y:S01]  /*13f60*/  IMAD.MOV.U32 R30, RZ, RZ, R117 ;  /* 0x000000ffff1e7224 */ /* 0x000fe200078e0075 */
[----:B------:R-:W-:Y:S01]  /*13f70*/  MOV R91, R31 ;  /* 0x0000001f005b7202 */ /* 0x000fe20000000f00 */
[----:B------:R-:W-:Y:S01]  /*13f80*/  IMAD.MOV.U32 R92, RZ, RZ, R121 ;  /* 0x000000ffff5c7224 */ /* 0x000fe200078e0079 */
[----:B------:R-:W-:-:S02]  /*13f90*/  MOV R28, R120 ;  /* 0x00000078001c7202 */ /* 0x000fc40000000f00 */
[----:B------:R-:W-:Y:S01]  /*13fa0*/  MOV R93, R119 ;  /* 0x00000077005d7202 */ /* 0x000fe20000000f00 */
[----:B------:R-:W2:Y:S01]  /*13fb0*/  MUFU.EX2 R246, R205 ;  /* 0x000000cd00f67308 */ /* 0x000ea20000000800 */
[----:B------:R-:W-:-:S07]  /*13fc0*/  MOV R29, R123 ;  /* 0x0000007b001d7202 */ /* 0x000fce0000000f00 */
[----:B------:R-:W-:Y:S01]  /*13fd0*/  MUFU.EX2 R210, R132 ;  /* 0x0000008400d27308 */ /* 0x000fe20000000800 */
[----:B------:R-:W-:Y:S01]  /*13fe0*/  MOV R31, R118 ;  /* 0x00000076001f7202 */ /* 0x000fe20000000f00 */
[----:B------:R-:W-:Y:S01]  /*13ff0*/  HMMA.16816.F32 R76, R4, R12, R112 ;  /* 0x0000000c044c723c */ /* 0x000fe20000001870 */
[----:B------:R-:W-:Y:S01]  /*14000*/  IMAD.MOV.U32 R194, RZ, RZ, R28 ;  /* 0x000000ffffc27224 */ /* 0x000fe200078e001c */
[----:B------:R-:W-:-:S04]  /*14010*/  MOV R193, R29 ;  /* 0x0000001d00c17202 */ /* 0x000fc80000000f00 */
[----:B------:R-:W3:Y:S08]  /*14020*/  MUFU.EX2 R209, R133 ;  /* 0x0000008500d17308 */ /* 0x000ef00000000800 */
[----:B------:R-:W4:Y:S01]  /*14030*/  MUFU.EX2 R206, R136 ;  /* 0x0000008800ce7308 */ /* 0x000f220000000800 */
[----:B------:R-:W-:Y:S01]  /*14040*/  HMMA.16816.F32 R12, R4, R14, R108 ;  /* 0x0000000e040c723c */ /* 0x000fe2000000186c */
[----:B------:R-:W-:-:S06]  /*14050*/  MOV R153, R30 ;  /* 0x0000001e00997202 */ /* 0x000fcc0000000f00 */
[----:B------:R-:W-:Y:S01]  /*14060*/  MUFU.EX2 R202, R171 ;  /* 0x000000ab00ca7308 */ /* 0x000fe20000000800 */
[C---:B------:R-:W-:Y:S07]  /*14070*/  HMMA.16816.F32 R108, R4.reuse, R8, R104 ;  /* 0x00000008046c723c */ /* 0x040fee0000001868 */
[----:B------:R-:W-:Y:S01]  /*14080*/  MUFU.EX2 R134, R172 ;  /* 0x000000ac00867308 */ /* 0x000fe20000000800 */
[C---:B------:R-:W-:Y:S01]  /*14090*/  HMMA.16816.F32 R120, R4.reuse, R10, R96 ;  /* 0x0000000a0478723c */ /* 0x040fe20000001860 */
[----:B------:R-:W1:Y:S06]  /*140a0*/  LDSM.16.MT88.4 R8, [R216+0xa800] ;  /* 0x00a80000d808783b */ /* 0x000e6c0000004200 */
[----:B------:R-:W-:Y:S01]  /*140b0*/  MUFU.EX2 R128, R161 ;  /* 0x000000a100807308 */ /* 0x000fe20000000800 */
[----:B------:R-:W-:Y:S01]  /*140c0*/  HMMA.16816.F32 R116, R4, R20, R32 ;  /* 0x000000140474723c */ /* 0x000fe20000001820 */
[----:B------:R-:W1:Y:S01]  /*140d0*/  LDSM.16.MT88.4 R32, [R217+0xa800] ;  /* 0x00a80000d920783b */ /* 0x000e620000004200 */
[----:B------:R-:W-:-:S02]  /*140e0*/  FADD.FTZ R3, R224, R3 ;  /* 0x00000003e0037221 */ /* 0x000fc40000010000 */
[----:B------:R-:W-:Y:S01]  /*140f0*/  FADD.FTZ R2, R223, R2 ;  /* 0x00000002df027221 */ /* 0x000fe20000010000 */
[----:B------:R1:W5:Y:S02]  /*14100*/  LDL.LU R229, [R1+0x100] ;  /* 0x0001000001e57983 */ /* 0x0003640000300800 */
[----:B------:R-:W-:Y:S02]  /*14110*/  IMAD.MOV.U32 R20, RZ, RZ, R31 ;  /* 0x000000ffff147224 */ /* 0x000fe400078e001f */
[----:B------:R-:W1:Y:S01]  /*14120*/  LDSM.16.MT88.4 R28, [R218+0xa800] ;  /* 0x00a80000da1c783b */ /* 0x000e620000004200 */
[----:B------:R2:W-:Y:S01]  /*14130*/  MUFU.EX2 R205, R169 ;  /* 0x000000a900cd7308 */ /* 0x0005e20000000800 */
[C---:B------:R-:W-:Y:S07]  /*14140*/  HMMA.16816.F32 R104, R4.reuse, R16, R84 ;  /* 0x000000100468723c */ /* 0x040fee0000001854 */
[----:B------:R1:W-:Y:S01]  /*14150*/  MUFU.EX2 R133, R165 ;  /* 0x000000a500857308 */ /* 0x0003e20000000800 */
[----:B------:R-:W-:Y:S01]  /*14160*/  MOV R16, R147 ;  /* 0x0000009300107202 */ /* 0x000fe20000000f00 */
[----:B------:R-:W-:Y:S01]  /*14170*/  HMMA.16816.F32 R112, R4, R22, R100 ;  /* 0x000000160470723c */ /* 0x000fe20000001864 */
[----:B------:R-:W-:-:S05]  /*14180*/  MOV R147, R130 ;  /* 0x0000008200937202 */ /* 0x000fca0000000f00 */
[----:B------:R1:W1:Y:S01]  /*14190*/  MUFU.EX2 R132, R166 ;  /* 0x000000a600847308 */ /* 0x0002620000000800 */
[----:B--2---:R-:W-:Y:S01]  /*141a0*/  MOV R169, R144 ;  /* 0x0000009000a97202 */ /* 0x004fe20000000f00 */
[----:B------:R-:W-:Y:S01]  /*141b0*/  HMMA.16816.F32 R96, R4, R18, R72 ;  /* 0x000000120460723c */ /* 0x000fe20000001848 */
[----:B------:R-:W-:Y:S01]  /*141c0*/  MOV R144, R131 ;  /* 0x0000008300907202 */ /* 0x000fe20000000f00 */
[----:B------:R-:W-:Y:S01]  /*141d0*/  IMAD.MOV.U32 R21, RZ, RZ, R90 ;  /* 0x000000ffff157224 */ /* 0x000fe200078e005a */
[----:B------:R-:W-:Y:S01]  /*141e0*/  MOV R155, R91 ;  /* 0x0000005b009b7202 */ /* 0x000fe20000000f00 */
[----:B------:R-:W-:Y:S01]  /*141f0*/  IMAD.MOV.U32 R136, RZ, RZ, R95 ;  /* 0x000000ffff887224 */ /* 0x000fe200078e005f */
[----:B------:R-:W-:Y:S01]  /*14200*/  MOV R154, R92 ;  /* 0x0000005c009a7202 */ /* 0x000fe20000000f00 */
[----:B------:R2:W-:Y:S01]  /*14210*/  MUFU.EX2 R131, R167 ;  /* 0x000000a700837308 */ /* 0x0005e20000000800 */
[----:B------:R-:W-:Y:S01]  /*14220*/  F2FP.PACK_AB R4, R246, R249 ;  /* 0x000000f9f604723e */ /* 0x000fe200000000ff */
[----:B------:R-:W-:Y:S01]  /*14230*/  FADD.FTZ R0, R127, R36 ;  /* 0x000000247f007221 */ /* 0x000fe20000010000 */
[----:B---3--:R-:W-:-:S02]  /*14240*/  F2FP.PACK_AB R5, R209, R210 ;  /* 0x000000d2d105723e */ /* 0x008fc400000000ff */
[----:B------:R-:W-:Y:S01]  /*14250*/  MOV R161, R124 ;  /* 0x0000007c00a17202 */ /* 0x000fe20000000f00 */
[----:B------:R-:W-:Y:S01]  /*14260*/  FADD.FTZ R3, R186, R3 ;  /* 0x00000003ba037221 */ /* 0x000fe20000010000 */
[----:B------:R3:W5:Y:S01]  /*14270*/  LDL.LU R228, [R1+0xfc] ;  /* 0x0000fc0001e47983 */ /* 0x0007620000300800 */
[----:B------:R-:W3:Y:S01]  /*14280*/  MUFU.EX2 R130, R168 ;  /* 0x000000a800827308 */ /* 0x000ee20000000800 */
[----:B------:R-:W-:Y:S02]  /*14290*/  F2FP.PACK_AB R6, R211, R215 ;  /* 0x000000d7d306723e */ /* 0x000fe400000000ff */
[----:B----4-:R-:W-:Y:S02]  /*142a0*/  F2FP.PACK_AB R7, R206, R207 ;  /* 0x000000cfce07723e */ /* 0x010fe400000000ff */
[----:B------:R-:W-:Y:S02]  /*142b0*/  MOV R23, R93 ;  /* 0x0000005d00177202 */ /* 0x000fe40000000f00 */
[----:B------:R-:W-:Y:S01]  /*142c0*/  MOV R22, R94 ;  /* 0x0000005e00167202 */ /* 0x000fe20000000f00 */
[----:B------:R-:W-:Y:S01]  /*142d0*/  IMAD.MOV.U32 R17, RZ, RZ, R129 ;  /* 0x000000ffff117224 */ /* 0x000fe200078e0081 */
[----:B-1----:R-:W-:Y:S01]  /*142e0*/  MOV R165, R169 ;  /* 0x000000a900a57202 */ /* 0x002fe20000000f00 */
[C---:B------:R-:W-:Y:S01]  /*142f0*/  HMMA.16816.F32 R100, R4.reuse, R8, R68 ;  /* 0x000000080464723c */ /* 0x040fe20000001844 */
[----:B------:R-:W-:Y:S01]  /*14300*/  IMAD.MOV.U32 R171, RZ, RZ, R136 ;  /* 0x000000ffffab7224 */ /* 0x000fe200078e0088 */
[----:B------:R-:W-:Y:S01]  /*14310*/  MOV R166, R21 ;  /* 0x0000001500a67202 */ /* 0x000fe20000000f00 */
[----:B------:R1:W-:Y:S01]  /*14320*/  MUFU.EX2 R127, R162 ;  /* 0x000000a2007f7308 */ /* 0x0003e20000000800 */
[----:B--2---:R-:W-:Y:S01]  /*14330*/  MOV R167, R125 ;  /* 0x0000007d00a77202 */ /* 0x004fe20000000f00 */
[----:B------:R-:W-:Y:S01]  /*14340*/  FADD.FTZ R0, R222, R0 ;  /* 0x00000000de007221 */ /* 0x000fe20000010000 */
[----:B------:R2:W5:Y:S02]  /*14350*/  LDL.LU R227, [R1+0xf8] ;  /* 0x0000f80001e37983 */ /* 0x0005640000300800 */
[C---:B------:R-:W-:Y:S08]  /*14360*/  HMMA.16816.F32 R80, R4.reuse, R32, R52 ;  /* 0x000000200450723c */ /* 0x040ff00000001834 */
[C---:B------:R-:W-:Y:S08]  /*14370*/  HMMA.16816.F32 R92, R4.reuse, R10, R64 ;  /* 0x0000000a045c723c */ /* 0x040ff00000001840 */
[C---:B------:R-:W-:Y:S08]  /*14380*/  HMMA.16816.F32 R88, R4.reuse, R24, R60 ;  /* 0x000000180458723c */ /* 0x040ff0000000183c */
[C---:B------:R-:W-:Y:S08]  /*14390*/  HMMA.16816.F32 R84, R4.reuse, R26, R56 ;  /* 0x0000001a0454723c */ /* 0x040ff00000001838 */
[C---:B------:R-:W-:Y:S08]  /*143a0*/  HMMA.16816.F32 R72, R4.reuse, R34, R48 ;  /* 0x000000220448723c */ /* 0x040ff00000001830 */
[----:B------:R-:W-:Y:S01]  /*143b0*/  HMMA.16816.F32 R68, R4, R28, R44 ;  /* 0x0000001c0444723c */ /* 0x000fe2000000182c */
[----:B------:R-:W-:Y:S01]  /*143c0*/  MOV R172, R17 ;  /* 0x0000001100ac7202 */ /* 0x000fe20000000f00 */
[----:B------:R-:W-:Y:S01]  /*143d0*/  IMAD.MOV.U32 R136, RZ, RZ, R20 ;  /* 0x000000ffff887224 */ /* 0x000fe200078e0014 */
[----:B------:R-:W-:-:S02]  /*143e0*/  MOV R170, R22 ;  /* 0x0000001600aa7202 */ /* 0x000fc40000000f00 */
[----:B------:R-:W-:Y:S01]  /*143f0*/  MOV R169, R23 ;  /* 0x0000001700a97202 */ /* 0x000fe20000000f00 */
[----:B-1----:R-:W-:Y:S01]  /*14400*/  IMAD.MOV.U32 R162, RZ, RZ, R126 ;  /* 0x000000ffffa27224 */ /* 0x002fe200078e007e */
[----:B------:R-:W1:Y:S01]  /*14410*/  LDSM.16.MT88.4 R20, [R216+0xb000] ;  /* 0x00b00000d814783b */ /* 0x000e620000004200 */
[----:B------:R-:W-:Y:S01]  /*14420*/  HMMA.16816.F32 R52, R4, R30, R40 ;  /* 0x0000001e0434723c */ /* 0x000fe20000001828 */
[----:B------:R4:W1:Y:S08]  /*14430*/  MUFU.EX2 R129, R160 ;  /* 0x000000a000817308 */ /* 0x0008700000000800 */
[----:B------:R-:W-:Y:S01]  /*14440*/  MUFU.EX2 R124, R150 ;  /* 0x00000096007c7308 */ /* 0x000fe20000000800 */
[----:B------:R-:W-:Y:S01]  /*14450*/  FADD.FTZ R4, R16, R37 ;  /* 0x0000002510047221 */ /* 0x000fe20000010000 */
[----:B------:R-:W-:Y:S01]  /*14460*/  F2FP.PACK_AB R5, R132, R133 ;  /* 0x000000858405723e */ /* 0x000fe200000000ff */
[----:B------:R-:W1:Y:S01]  /*14470*/  LDSM.16.MT88.4 R16, [R219+0xb000] ;  /* 0x00b00000db10783b */ /* 0x000e620000004200 */
[----:B------:R-:W-:Y:S01]  /*14480*/  F2FP.PACK_AB R6, R134, R202 ;  /* 0x000000ca8606723e */ /* 0x000fe200000000ff */
[----:B------:R-:W-:Y:S01]  /*14490*/  FADD.FTZ R40, R187, R4 ;  /* 0x00000004bb287221 */ /* 0x000fe20000010000 */
[----:B------:R-:W-:Y:S01]  /*144a0*/  F2FP.PACK_AB R4, R204, R205 ;  /* 0x000000cdcc04723e */ /* 0x000fe200000000ff */
[----:B------:R-:W-:Y:S01]  /*144b0*/  IMAD.MOV.U32 R168, RZ, RZ, R38 ;  /* 0x000000ffffa87224 */ /* 0x000fe200078e0026 */
[----:B---3--:R-:W-:Y:S01]  /*144c0*/  F2FP.PACK_AB R7, R130, R131 ;  /* 0x000000838207723e */ /* 0x008fe200000000ff */
[----:B------:R-:W3:Y:S01]  /*144d0*/  MUFU.EX2 R125, R149 ;  /* 0x00000095007d7308 */ /* 0x000ee20000000800 */
[----:B------:R-:W-:Y:S01]  /*144e0*/  FADD.FTZ R2, R195, R2 ;  /* 0x00000002c3027221 */ /* 0x000fe20000010000 */
[----:B------:R2:W5:Y:S04]  /*144f0*/  LDL.LU R226, [R1+0xf4] ;  /* 0x0000f40001e27983 */ /* 0x0005680000300800 */
[C---:B------:R-:W-:Y:S08]  /*14500*/  HMMA.16816.F32 R60, R4.reuse, R8, R76 ;  /* 0x00000008043c723c */ /* 0x040ff0000000184c */
[C---:B------:R-:W-:Y:S01]  /*14510*/  HMMA.16816.F32 R56, R4.reuse, R10, R12 ;  /* 0x0000000a0438723c */ /* 0x040fe2000000180c */
[----:B------:R-:W1:Y:S04]  /*14520*/  LDSM.16.MT88.4 R12, [R217+0xb000] ;  /* 0x00b00000d90c783b */ /* 0x000e680000004200 */
[----:B------:R-:W1:Y:S01]  /*14530*/  LDSM.16.MT88.4 R8, [R218+0xb000] ;  /* 0x00b00000da08783b */ /* 0x000e620000004200 */
[----:B------:R-:W1:Y:S02]  /*14540*/  MUFU.EX2 R126, R163 ;  /* 0x000000a3007e7308 */ /* 0x000e640000000800 */
[----:B------:R-:W-:Y:S01]  /*14550*/  HMMA.16816.F32 R48, R4, R24, R108 ;  /* 0x000000180430723c */ /* 0x000fe2000000186c */
[----:B----4-:R-:W-:-:S05]  /*14560*/  MOV R160, R39 ;  /* 0x0000002700a07202 */ /* 0x010fca0000000f00 */
[----:B------:R-:W-:Y:S02]  /*14570*/  MUFU.EX2 R43, R178 ;  /* 0x000000b2002b7308 */ /* 0x000fe40000000800 */
[C---:B------:R-:W-:Y:S06]  /*14580*/  HMMA.16816.F32 R64, R4.reuse, R28, R104 ;  /* 0x0000001c0440723c */ /* 0x040fec0000001868 */
[----:B------:R-:W-:Y:S02]  /*14590*/  MUFU.EX2 R42, R179 ;  /* 0x000000b3002a7308 */ /* 0x000fe40000000800 */
[C---:B------:R-:W-:Y:S06]  /*145a0*/  HMMA.16816.F32 R44, R4.reuse, R26, R120 ;  /* 0x0000001a042c723c */ /* 0x040fec0000001878 */
[----:B------:R-:W-:Y:S01]  /*145b0*/  MUFU.EX2 R41, R181 ;  /* 0x000000b500297308 */ /* 0x000fe20000000800 */
[----:B------:R-:W-:Y:S01]  /*145c0*/  FADD.FTZ R0, R162, R0 ;  /* 0x00000000a2007221 */ /* 0x000fe20000010000 */
[----:B------:R-:W-:Y:S01]  /*145d0*/  MOV R187, R165 ;  /* 0x000000a500bb7202 */ /* 0x000fe20000000f00 */
[----:B------:R-:W-:Y:S01]  /*145e0*/  FADD.FTZ R2, R168, R2 ;  /* 0x00000002a8027221 */ /* 0x000fe20000010000 */
[----:B------:R2:W5:Y:S04]  /*145f0*/  LDL.LU R225, [R1+0xf0] ;  /* 0x0000f00001e17983 */ /* 0x0005680000300800 */
[----:B------:R-:W-:Y:S08]  /*14600*/  MUFU.EX2 R109, R151 ;  /* 0x00000097006d7308 */ /* 0x000ff00000000800 */
[----:B------:R-:W4:Y:S01]  /*14610*/  MUFU.EX2 R108, R152 ;  /* 0x00000098006c7308 */ /* 0x000f220000000800 */
[C---:B------:R-:W-:Y:S07]  /*14620*/  HMMA.16816.F32 R36, R4.reuse, R32, R116 ;  /* 0x000000200424723c */ /* 0x040fee0000001874 */
[----:B------:R-:W-:Y:S01]  /*14630*/  MUFU.EX2 R79, R182 ;  /* 0x000000b6004f7308 */ /* 0x000fe20000000800 */
[C---:B------:R-:W-:Y:S07]  /*14640*/  HMMA.16816.F32 R32, R4.reuse, R34, R112 ;  /* 0x000000220420723c */ /* 0x040fee0000001870 */
[----:B------:R-:W-:Y:S01]  /*14650*/  MUFU.EX2 R78, R183 ;  /* 0x000000b7004e7308 */ /* 0x000fe20000000800 */
[----:B------:R-:W-:Y:S07]  /*14660*/  HMMA.16816.F32 R28, R4, R30, R96 ;  /* 0x0000001e041c723c */ /* 0x000fee0000001860 */
[----:B------:R-:W-:Y:S01]  /*14670*/  MUFU.EX2 R77, R184 ;  /* 0x000000b8004d7308 */ /* 0x000fe20000000800 */
[----:B-1----:R-:W-:-:S07]  /*14680*/  F2FP.PACK_AB R4, R128, R129 ;  /* 0x000000818004723e */ /* 0x002fce00000000ff */
[----:B------:R-:W1:Y:S01]  /*14690*/  MUFU.EX2 R76, R175 ;  /* 0x000000af004c7308 */ /* 0x000e620000000800 */
[----:B---3--:R-:W-:Y:S01]  /*146a0*/  F2FP.PACK_AB R5, R124, R125 ;  /* 0x0000007d7c05723e */ /* 0x008fe200000000ff */
[----:B------:R-:W-:Y:S01]  /*146b0*/  FADD.FTZ R24, R221, R0 ;  /* 0x00000000dd187221 */ /* 0x000fe20000010000 */
[----:B------:R-:W-:Y:S01]  /*146c0*/  F2FP.PACK_AB R6, R126, R127 ;  /* 0x0000007f7e06723e */ /* 0x000fe200000000ff */
[----:B------:R-:W-:Y:S01]  /*146d0*/  FADD.FTZ R3, R160, R3 ;  /* 0x00000003a0037221 */ /* 0x000fe20000010000 */
[----:B----4-:R-:W-:Y:S02]  /*146e0*/  F2FP.PACK_AB R7, R108, R109 ;  /* 0x0000006d6c07723e */ /* 0x010fe400000000ff */
[----:B------:R-:W-:Y:S01]  /*146f0*/  MOV R168, R172 ;  /* 0x000000ac00a87202 */ /* 0x000fe20000000f00 */
[----:B------:R-:W3:Y:S01]  /*14700*/  MUFU.EX2 R96, R180 ;  /* 0x000000b400607308 */ /* 0x000ee20000000800 */
[----:B------:R-:W-:Y:S01]  /*14710*/  FADD.FTZ R2, R220, R2 ;  /* 0x00000002dc027221 */ /* 0x000fe20000010000 */
[----:B------:R-:W-:-:S02]  /*14720*/  MOV R165, R144 ;  /* 0x0000009000a57202 */ /* 0x000fc40000000f00 */
[----:B------:R-:W-:Y:S01]  /*14730*/  MOV R120, R138 ;  /* 0x0000008a00787202 */ /* 0x000fe20000000f00 */
[C---:B------:R-:W-:Y:S01]  /*14740*/  HMMA.16816.F32 R100, R4.reuse, R20, R100 ;  /* 0x000000140464723c */ /* 0x040fe20000001864 */
[----:B------:R-:W-:Y:S01]  /*14750*/  MOV R121, R139 ;  /* 0x0000008b00797202 */ /* 0x000fe20000000f00 */
[----:B------:R-:W-:Y:S01]  /*14760*/  IMAD.MOV.U32 R123, RZ, RZ, R169 ;  /* 0x000000ffff7b7224 */ /* 0x000fe200078e00a9 */
[----:B------:R-:W-:Y:S02]  /*14770*/  MOV R122, R136 ;  /* 0x00000088007a7202 */ /* 0x000fe40000000f00 */
[----:B------:R-:W-:Y:S01]  /*14780*/  MOV R110, R171 ;  /* 0x000000ab006e7202 */ /* 0x000fe20000000f00 */
[----:B------:R-:W-:Y:S01]  /*14790*/  MUFU.EX2 R25, R176 ;  /* 0x000000b000197308 */ /* 0x000fe20000000800 */
[----:B------:R2:W5:Y:S01]  /*147a0*/  LDL.LU R224, [R1+0xec] ;  /* 0x0000ec0001e07983 */ /* 0x0005620000300800 */
[C---:B------:R-:W-:Y:S08]  /*147b0*/  HMMA.16816.F32 R92, R4.reuse, R22, R92 ;  /* 0x00000016045c723c */ /* 0x040ff0000000185c */
        /* <DEDUP_REMOVED lines=8> */
[----:B------:R-:W-:Y:S01]  /*14840*/  FADD.FTZ R2, R135, R2 ;  /* 0x0000000287027221 */ /* 0x000fe20000010000 */
[----:B------:R-:W-:Y:S01]  /*14850*/  MOV R115, R153 ;  /* 0x0000009900737202 */ /* 0x000fe20000000f00 */
[----:B------:R-:W-:Y:S01]  /*14860*/  IMAD.MOV.U32 R116, RZ, RZ, R193 ;  /* 0x000000ffff747224 */ /* 0x000fe200078e00c1 */
[----:B------:R-:W-:Y:S01]  /*14870*/  MOV R117, R194 ;  /* 0x000000c200757202 */ /* 0x000fe20000000f00 */
[----:B------:R-:W-:Y:S01]  /*14880*/  FADD.FTZ R4, R161, R40 ;  /* 0x00000028a1047221 */ /* 0x000fe20000010000 */
[----:B-1----:R-:W-:Y:S01]  /*14890*/  F2FP.PACK_AB R5, R43, R76 ;  /* 0x0000004c2b05723e */ /* 0x002fe200000000ff */
[----:B------:R-:W-:Y:S01]  /*148a0*/  IMAD.MOV.U32 R113, RZ, RZ, R165 ;  /* 0x000000ffff717224 */ /* 0x000fe200078e00a5 */
[----:B------:R-:W-:Y:S01]  /*148b0*/  F2FP.PACK_AB R6, R77, R78 ;  /* 0x0000004e4d06723e */ /* 0x000fe200000000ff */
[----:B------:R-:W-:Y:S01]  /*148c0*/  FADD.FTZ R0, R167, R4 ;  /* 0x00000004a7007221 */ /* 0x000fe20000010000 */
[----:B---3--:R-:W-:-:S02]  /*148d0*/  F2FP.PACK_AB R4, R79, R96 ;  /* 0x000000604f04723e */ /* 0x008fc400000000ff */
[----:B------:R-:W-:Y:S01]  /*148e0*/  MOV R118, R154 ;  /* 0x0000009a00767202 */ /* 0x000fe20000000f00 */
[----:B------:R-:W-:Y:S01]  /*148f0*/  IMAD.MOV.U32 R119, RZ, RZ, R137 ;  /* 0x000000ffff777224 */ /* 0x000fe200078e0089 */
[----:B------:R-:W-:Y:S01]  /*14900*/  F2FP.PACK_AB R7, R41, R42 ;  /* 0x0000002a2907723e */ /* 0x000fe200000000ff */
[----:B------:R-:W-:Y:S01]  /*14910*/  IMAD.MOV.U32 R167, RZ, RZ, R156 ;  /* 0x000000ffffa77224 */ /* 0x000fe200078e009c */
[----:B------:R-:W-:Y:S01]  /*14920*/  MOV R166, R147 ;  /* 0x0000009300a67202 */ /* 0x000fe20000000f00 */
[----:B------:R-:W-:Y:S01]  /*14930*/  FADD.FTZ R2, R115, R2 ;  /* 0x0000000273027221 */ /* 0x000fe20000010000 */
[----:B------:R-:W-:Y:S01]  /*14940*/  MOV R106, R117 ;  /* 0x00000075006a7202 */ /* 0x000fe20000000f00 */
[----:B------:R-:W-:Y:S01]  /*14950*/  IMAD.MOV.U32 R172, RZ, RZ, R145 ;  /* 0x000000ffffac7224 */ /* 0x000fe200078e0091 */
[----:B------:R-:W-:Y:S01]  /*14960*/  LDSM.16.MT88.4 R160, [R219+0xb800] ;  /* 0x00b80000dba0783b */ /* 0x000fe20000004200 */
[C---:B------:R-:W-:Y:S01]  /*14970*/  HMMA.16816.F32 R60, R4.reuse, R20, R60 ;  /* 0x00000014043c723c */ /* 0x040fe2000000183c */
[----:B------:R-:W-:Y:S01]  /*14980*/  FADD.FTZ R3, R167, R3 ;  /* 0x00000003a7037221 */ /* 0x000fe20000010000 */
[----:B------:R-:W-:Y:S01]  /*14990*/  MUFU.EX2 R27, R173 ;  /* 0x000000ad001b7308 */ /* 0x000fe20000000800 */
[----:B------:R2:W5:Y:S05]  /*149a0*/  LDL.LU R223, [R1+0xe8] ;  /* 0x0000e80001df7983 */ /* 0x00056a0000300800 */
[----:B------:R-:W-:Y:S01]  /*149b0*/  HMMA.16816.F32 R56, R4, R22, R56 ;  /* 0x000000160438723c */ /* 0x000fe20000001838 */
[----:B------:R-:W-:-:S07]  /*149c0*/  FADD.FTZ R3, R140, R3 ;  /* 0x000000038c037221 */ /* 0x000fce0000010000 */
[C---:B------:R-:W-:Y:S01]  /*149d0*/  HMMA.16816.F32 R48, R4.reuse, R16, R48 ;  /* 0x000000100430723c */ /* 0x040fe20000001830 */
[----:B------:R1:W-:Y:S07]  /*149e0*/  MUFU.EX2 R17, R142 ;  /* 0x0000008e00117308 */ /* 0x0003ee0000000800 */
[C---:B------:R-:W-:Y:S08]  /*149f0*/  HMMA.16816.F32 R44, R4.reuse, R18, R44 ;  /* 0x00000012042c723c */ /* 0x040ff0000000182c */
[C---:B------:R-:W-:Y:S08]  /*14a00*/  HMMA.16816.F32 R36, R4.reuse, R12, R36 ;  /* 0x0000000c0424723c */ /* 0x040ff00000001824 */
[C---:B------:R-:W-:Y:S08]  /*14a10*/  HMMA.16816.F32 R32, R4.reuse, R14, R32 ;  /* 0x0000000e0420723c */ /* 0x040ff00000001820 */
[C---:B------:R-:W-:Y:S08]  /*14a20*/  HMMA.16816.F32 R64, R4.reuse, R8, R64 ;  /* 0x000000080440723c */ /* 0x040ff00000001840 */
[----:B------:R-:W-:Y:S01]  /*14a30*/  HMMA.16816.F32 R28, R4, R10, R28 ;  /* 0x0000000a041c723c */ /* 0x000fe2000000181c */
[----:B-1----:R-:W-:Y:S01]  /*14a40*/  IMAD.MOV.U32 R142, RZ, RZ, R148 ;  /* 0x000000ffff8e7224 */ /* 0x002fe200078e0094 */
        /* <DEDUP_REMOVED lines=8> */
[----:B------:R1:W-:Y:S01]  /*14ad0*/  MUFU.EX2 R7, R113 ;  /* 0x0000007100077308 */ /* 0x0003e20000000800 */
[----:B------:R-:W-:Y:S01]  /*14ae0*/  FADD.FTZ R0, R114, R4 ;  /* 0x0000000472007221 */ /* 0x000fe20000010000 */
[----:B------:R-:W-:Y:S01]  /*14af0*/  LDSM.16.MT88.4 R12, [R218+0xb800] ;  /* 0x00b80000da0c783b */ /* 0x000fe20000004200 */
[----:B------:R-:W-:-:S02]  /*14b00*/  FADD.FTZ R4, R197, R5 ;  /* 0x00000005c5047221 */ /* 0x000fc40000010000 */
[----:B------:R-:W-:Y:S01]  /*14b10*/  FADD.FTZ R0, R116, R0 ;  /* 0x0000000074007221 */ /* 0x000fe20000010000 */
[----:B------:R2:W5:Y:S01]  /*14b20*/  LDL.LU R222, [R1+0xe4] ;  /* 0x0000e40001de7983 */ /* 0x0005620000300800 */
[----:B------:R-:W-:Y:S01]  /*14b30*/  FADD.FTZ R6, R198, R4 ;  /* 0x00000004c6067221 */ /* 0x000fe20000010000 */
[----:B------:R-:W-:Y:S01]  /*14b40*/  MOV R114, R121 ;  /* 0x0000007900727202 */ /* 0x000fe20000000f00 */
[----:B------:R-:W-:Y:S02]  /*14b50*/  FADD.FTZ R4, R196, R3 ;  /* 0x00000003c4047221 */ /* 0x000fe40000010000 */
[----:B------:R-:W-:Y:S01]  /*14b60*/  IMAD.MOV.U32 R118, RZ, RZ, R111 ;  /* 0x000000ffff767224 */ /* 0x000fe200078e006f */
[----:B------:R-:W-:Y:S01]  /*14b70*/  MOV R122, R189 ;  /* 0x000000bd007a7202 */ /* 0x000fe20000000f00 */
[----:B------:R-:W-:Y:S01]  /*14b80*/  FADD.FTZ R5, R142, R2 ;  /* 0x000000028e057221 */ /* 0x000fe20000010000 */
[----:B------:R3:W4:Y:S01]  /*14b90*/  MUFU.EX2 R23, R177 ;  /* 0x000000b100177308 */ /* 0x0007220000000800 */
[----:B------:R-:W2:Y:S01]  /*14ba0*/  LDSM.16.MT88.4 R144, [R216+0xb800] ;  /* 0x00b80000d890783b */ /* 0x000ea20000004200 */
[----:B-1----:R-:W-:Y:S01]  /*14bb0*/  MOV R113, R120 ;  /* 0x0000007800717202 */ /* 0x002fe20000000f00 */
        /* <DEDUP_REMOVED lines=12> */
[----:B------:R-:W-:Y:S01]  /*14c80*/  MOV R121, R141 ;  /* 0x0000008d00797202 */ /* 0x000fe20000000f00 */
[----:B------:R-:W-:Y:S01]  /*14c90*/  FADD.FTZ R0, R117, R5 ;  /* 0x0000000575007221 */ /* 0x000fe20000010000 */
[----:B------:R-:W-:Y:S01]  /*14ca0*/  MOV R123, R143 ;  /* 0x0000008f007b7202 */ /* 0x000fe20000000f00 */
[----:B------:R-:W-:Y:S01]  /*14cb0*/  FADD.FTZ R3, R118, R4 ;  /* 0x0000000476037221 */ /* 0x000fe20000010000 */
[----:B---3--:R-:W3:Y:S01]  /*14cc0*/  LDSM.16.MT88.4 R176, [R217+0xb800] ;  /* 0x00b80000d9b0783b */ /* 0x008ee20000004200 */
[----:B------:R-:W-:Y:S02]  /*14cd0*/  FADD.FTZ R5, R214, R6 ;  /* 0x00000006d6057221 */ /* 0x000fe40000010000 */
[----:B------:R-:W-:-:S02]  /*14ce0*/  FADD.FTZ R4, R213, R2 ;  /* 0x00000002d5047221 */ /* 0x000fc40000010000 */
[----:B------:R-:W-:Y:S02]  /*14cf0*/  IMAD.MOV.U32 R110, RZ, RZ, R199 ;  /* 0x000000ffff6e7224 */ /* 0x000fe400078e00c7 */
[----:B------:R-:W-:Y:S01]  /*14d00*/  IMAD.MOV.U32 R111, RZ, RZ, R188 ;  /* 0x000000ffff6f7224 */ /* 0x000fe200078e00bc */
[----:B------:R-:W-:Y:S01]  /*14d10*/  MUFU.EX2 R10, R190 ;  /* 0x000000be000a7308 */ /* 0x000fe20000000800 */
[----:B------:R-:W-:-:S07]  /*14d20*/  FADD.FTZ R2, R119, R0 ;  /* 0x0000000077027221 */ /* 0x000fce0000010000 */
[----:B------:R-:W-:Y:S01]  /*14d30*/  MUFU.EX2 R22, R157 ;  /* 0x0000009d00167308 */ /* 0x000fe20000000800 */
[----:B------:R-:W-:-:S07]  /*14d40*/  FADD.FTZ R0, R120, R3 ;  /* 0x0000000378007221 */ /* 0x000fce0000010000 */
[----:B------:R-:W-:Y:S01]  /*14d50*/  MUFU.EX2 R9, R191 ;  /* 0x000000bf00097308 */ /* 0x000fe20000000800 */
[----:B------:R-:W-:-:S07]  /*14d60*/  FADD.FTZ R5, R245, R5 ;  /* 0x00000005f5057221 */ /* 0x000fce0000010000 */
        /* <DEDUP_REMOVED lines=12> */
[----:B------:R-:W2:Y:S01]  /*14e30*/  MUFU.EX2 R19, R164 ;  /* 0x000000a400137308 */ /* 0x000ea20000000800 */
[----:B------:R-:W-:Y:S01]  /*14e40*/  FADD.FTZ R0, R252, R0 ;  /* 0x00000000fc007221 */ /* 0x000fe20000010000 */
[----:B----4-:R-:W-:Y:S01]  /*14e50*/  F2FP.PACK_AB R194, R23, R25 ;  /* 0x0000001917c2723e */ /* 0x010fe200000000ff */
[----:B------:R-:W-:Y:S01]  /*14e60*/  FADD.FTZ R4, R250, R4 ;  /* 0x00000004fa047221 */ /* 0x000fe20000010000 */
[----:B-1----:R-:W-:Y:S01]  /*14e70*/  F2FP.PACK_AB R196, R17, R18 ;  /* 0x0000001211c4723e */ /* 0x002fe200000000ff */
[----:B------:R-:W-:Y:S01]  /*14e80*/  FADD.FTZ R3, R247, R3 ;  /* 0x00000003f7037221 */ /* 0x000fe20000010000 */
[----:B------:R1:W5:Y:S01]  /*14e90*/  LDL.LU R220, [R1+0xdc] ;  /* 0x0000dc0001dc7983 */ /* 0x0003620000300800 */
        /* <DEDUP_REMOVED lines=56> */
[----:B------:R-:W-:Y:S01]  /*15220*/  FADD.FTZ R0, R19, R0 ;  /* 0x0000000013007221 */ /* 0x000fe20000010000 */
[----:B------:R1:W-:Y:S01]  /*15230*/  STL [R1+0xa8], R4 ;  /* 0x0000a80401007387 */ /* 0x0003e20000100800 */
[C---:B------:R-:W-:Y:S03]  /*15240*/  HMMA.16816.F32 R136, R192.reuse, R144, R100 ;  /* 0x00000090c088723c */ /* 0x040fe60000001864 */
[----:B------:R1:W-:Y:S04]  /*15250*/  STL [R1+0xac], R3 ;  /* 0x0000ac0301007387 */ /* 0x0003e80000100800 */
[----:B------:R1:W-:Y:S01]  /*15260*/  STL [R1+0xb0], R2 ;  /* 0x0000b00201007387 */ /* 0x0003e20000100800 */
[C---:B------:R-:W-:Y:S03]  /*15270*/  HMMA.16816.F32 R148, R192.reuse, R146, R92 ;  /* 0x00000092c094723c */ /* 0x040fe6000000185c */
[----:B------:R1:W-:Y:S05]  /*15280*/  STL [R1+0xb4], R0 ;  /* 0x0000b40001007387 */ /* 0x0003ea0000100800 */
[C---:B------:R-:W-:Y:S08]  /*15290*/  HMMA.16816.F32 R152, R192.reuse, R160, R88 ;  /* 0x000000a0c098723c */ /* 0x040ff00000001858 */
[C---:B------:R-:W-:Y:S08]  /*152a0*/  HMMA.16816.F32 R164, R192.reuse, R162, R84 ;  /* 0x000000a2c0a4723c */ /* 0x040ff00000001854 */
[C---:B---3--:R-:W-:Y:S08]  /*152b0*/  HMMA.16816.F32 R168, R192.reuse, R176, R80 ;  /* 0x000000b0c0a8723c */ /* 0x048ff00000001850 */
        /* <DEDUP_REMOVED lines=11> */
[----:B------:R-:W-:Y:S01]  /*15370*/  MOV R72, R203 ;  /* 0x000000cb00487202 */ /* 0x000fe20000000f00 */
[----:B------:R-:W-:Y:S01]  /*15380*/  IMAD.MOV.U32 R73, RZ, RZ, R208 ;  /* 0x000000ffff497224 */ /* 0x000fe200078e00d0 */
[----:B------:R-:W-:-:S02]  /*15390*/  MOV R70, R200 ;  /* 0x000000c800467202 */ /* 0x000fc40000000f00 */
[----:B------:R-:W-:-:S03]  /*153a0*/  MOV R71, R201 ;  /* 0x000000c900477202 */ /* 0x000fc60000000f00 */
.L_x_636:
[----:B-12---:R-:W-:-:S06]  /*153b0*/  UISETP.GT.AND UP0, UPT, UR9, UR8, UPT ;  /* 0x000000080900728c */ /* 0x006fcc000bf04270 */
[----:B------:R-:W-:-:S13]  /*153c0*/  PLOP3.LUT P0, PT, PT, PT, UP0, 0x80, 0x0 ;  /* 0x000000000000781c */ /* 0x000fda0003f0f008 */
[----:B------:R-:W-:Y:S05]  /*153d0*/  @!P0 BRA `(.L_x_640) ;  /* 0x00009c6000008947 */ /* 0x000fea0003800000 */
[----:B------:R-:W2:Y:S01]  /*153e0*/  LDL.64 R8, [R1+0xc0] ;  /* 0x0000c00001087983 */ /* 0x000ea20000100a00 */
[----:B------:R-:W-:Y:S01]  /*153f0*/  ULDC UR17, c[0x0][0x1a4] ;  /* 0x0000690000117ab9 */ /* 0x000fe20000000800 */
[----:B-----5:R-:W-:Y:S01]  /*15400*/  IMAD.MOV.U32 R132, RZ, RZ, R72 ;  /* 0x000000ffff847224 */ /* 0x020fe200078e0048 */
[----:B------:R-:W-:Y:S01]  /*15410*/  ULDC UR25, c[0x0][0x19c] ;  /* 0x0000670000197ab9 */ /* 0x000fe20000000800 */
[----:B------:R-:W3:Y:S01]  /*15420*/  LDL.LU.64 R6, [R1+0x98] ;  /* 0x0000980001067983 */ /* 0x000ee20000300a00 */
[----:B------:R-:W-:Y:S01]  /*15430*/  USHF.L.U32 UR11, UR12, 0x5, URZ ;  /* 0x000000050c0b7899 */ /* 0x000fe2000800063f */
[----:B------:R-:W-:Y:S01]  /*15440*/  MOV R3, R73 ;  /* 0x0000004900037202 */ /* 0x000fe20000000f00 */
[----:B------:R-:W-:Y:S01]  /*15450*/  UIMAD.WIDE.U32 UR52, UR12, 0x30, URZ ;  /* 0x000000300c3478a5 */ /* 0x000fe2000f8e003f */
[----:B------:R-:W3:Y:S01]  /*15460*/  LDL.LU.64 R4, [R1+0xa0] ;  /* 0x0000a00001047983 */ /* 0x000ee20000300a00 */
[----:B------:R-:W-:Y:S01]  /*15470*/  USHF.L.U32 UR14, UR12, 0x6, URZ ;  /* 0x000000060c0e7899 */ /* 0x000fe2000800063f */
[----:B------:R-:W-:Y:S01]  /*15480*/  IMAD.MOV.U32 R134, RZ, RZ, R70 ;  /* 0x000000ffff867224 */ /* 0x000fe200078e0046 */
[----:B------:R-:W-:Y:S01]  /*15490*/  UIMAD.WIDE.U32 UR48, UR12, 0x50, URZ ;  /* 0x000000500c3078a5 */ /* 0x000fe2000f8e003f */
[----:B------:R-:W-:Y:S01]  /*154a0*/  MOV R133, R71 ;  /* 0x0000004700857202 */ /* 0x000fe20000000f00 */
[----:B------:R-:W-:-:S02]  /*154b0*/  UIMAD.WIDE.U32 UR46, UR12, 0x60, URZ ;  /* 0x000000600c2e78a5 */ /* 0x000fc4000f8e003f */
[----:B------:R-:W-:Y:S02]  /*154c0*/  UIMAD.WIDE.U32 UR44, UR12, 0x70, URZ ;  /* 0x000000700c2c78a5 */ /* 0x000fe4000f8e003f */
[----:B------:R-:W-:Y:S02]  /*154d0*/  USHF.L.U64.HI UR10, UR12, 0x5, UR17 ;  /* 0x000000050c0a7899 */ /* 0x000fe40008010211 */
[----:B------:R-:W-:Y:S02]  /*154e0*/  USHF.L.U64.HI UR13, UR12, 0x6, UR17 ;  /* 0x000000060c0d7899 */ /* 0x000fe40008010211 */
[----:B------:R-:W-:Y:S02]  /*154f0*/  USHF.L.U64.HI UR18, UR4, 0x5, UR25 ;  /* 0x0000000504127899 */ /* 0x000fe40008010219 */
[----:B------:R-:W-:Y:S02]  /*15500*/  USHF.L.U64.HI UR21, UR4, 0x6, UR25 ;  /* 0x0000000604157899 */ /* 0x000fe40008010219 */
[----:B------:R-:W-:-:S02]  /*15510*/  UIMAD UR12, UR17, 0x30, URZ ;  /* 0x00000030110c78a4 */ /* 0x000fc4000f8e023f */
[----:B------:R-:W-:Y:S02]  /*15520*/  UIMAD UR15, UR17, 0x50, URZ ;  /* 0x00000050110f78a4 */ /* 0x000fe4000f8e023f */
[----:B------:R-:W-:Y:S02]  /*15530*/  UIMAD UR16, UR17, 0x60, URZ ;  /* 0x00000060111078a4 */ /* 0x000fe4000f8e023f */
[----:B------:R-:W-:Y:S02]  /*15540*/  UIMAD UR20, UR25, 0x30, URZ ;  /* 0x00000030191478a4 */ /* 0x000fe4000f8e023f */
[----:B------:R-:W-:Y:S02]  /*15550*/  UIMAD UR23, UR25, 0x50, URZ ;  /* 0x00000050191778a4 */ /* 0x000fe4000f8e023f */
[----:B------:R-:W-:Y:S02]  /*15560*/  UIMAD UR24, UR25, 0x60, URZ ;  /* 0x00000060191878a4 */ /* 0x000fe4000f8e023f */
[----:B------:R-:W-:-:S02]  /*15570*/  UIMAD.WIDE.U32 UR42, UR4, 0x30, URZ ;  /* 0x00000030042a78a5 */ /* 0x000fc4000f8e003f */
[----:B------:R-:W-:Y:S02]  /*15580*/  UIMAD.WIDE.U32 UR40, UR4, 0x50, URZ ;  /* 0x00000050042878a5 */ /* 0x000fe4000f8e003f */
[----:B------:R-:W-:Y:S02]  /*15590*/  UIMAD.WIDE.U32 UR38, UR4, 0x60, URZ ;  /* 0x00000060042678a5 */ /* 0x000fe4000f8e003f */
[----:B------:R-:W-:Y:S02]  /*155a0*/  UIMAD.WIDE.U32 UR36, UR4, 0x70, URZ ;  /* 0x00000070042478a5 */ /* 0x000fe4000f8e003f */
[----:B------:R-:W-:Y:S02]  /*155b0*/  UIMAD UR17, UR17, 0x70, URZ ;  /* 0x00000070111178a4 */ /* 0x000fe4000f8e023f */
[----:B------:R-:W-:Y:S02]  /*155c0*/  UIMAD UR25, UR25, 0x70, URZ ;  /* 0x00000070191978a4 */ /* 0x000fe4000f8e023f */
[----:B------:R-:W-:-:S02]  /*155d0*/  USHF.L.U32 UR19, UR4, 0x5, URZ ;  /* 0x0000000504137899 */ /* 0x000fc4000800063f */
[----:B------:R-:W-:Y:S02]  /*155e0*/  USHF.L.U32 UR22, UR4, 0x6, URZ ;  /* 0x0000000604167899 */ /* 0x000fe4000800063f */
[----:B------:R-:W-:Y:S02]  /*155f0*/  UIADD3 UR12, UR12, UR53, URZ ;  /* 0x000000350c0c7290 */ /* 0x000fe4000fffe03f */
[----:B------:R-:W-:Y:S02]  /*15600*/  UIADD3 UR15, UR15, UR49, URZ ;  /* 0x000000310f0f7290 */ /* 0x000fe4000fffe03f */
[----:B------:R-:W-:Y:S02]  /*15610*/  UIADD3 UR16, UR16, UR47, URZ ;  /* 0x0000002f10107290 */ /* 0x000fe4000fffe03f */
[----:B------:R-:W-:Y:S02]  /*15620*/  UIADD3 UR17, UR17, UR45, URZ ;  /* 0x0000002d11117290 */ /* 0x000fe4000fffe03f */
[----:B------:R-:W-:-:S02]  /*15630*/  UIADD3 UR20, UR20, UR43, URZ ;  /* 0x0000002b14147290 */ /* 0x000fc4000fffe03f */
[----:B------:R-:W-:Y:S02]  /*15640*/  UIADD3 UR23, UR23, UR41, URZ ;  /* 0x0000002917177290 */ /* 0x000fe4000fffe03f */
[----:B------:R-:W-:Y:S02]  /*15650*/  UIADD3 UR24, UR24, UR39, URZ ;  /* 0x0000002718187290 */ /* 0x000fe4000fffe03f */
[----:B------:R-:W-:Y:S01]  /*15660*/  UIADD3 UR25, UR25, UR37, URZ ;  /* 0x0000002519197290 */ /* 0x000fe2000fffe03f */
[----:B---3--:R-:W-:-:S05]  /*15670*/  IMAD.MOV.U32 R5, RZ, RZ, R7 ;  /* 0x000000ffff057224 */ /* 0x008fca00078e0007 */
[----:B------:R1:W-:Y:S01]  /*15680*/  STL.64 [R1+0xb8], R4 ;  /* 0x0000b80401007387 */ /* 0x0003e20000100a00 */
[----:B--2---:R-:W-:Y:S01]  /*15690*/  ISETP.GE.AND P4, PT, R8, c[0x0][0x220], PT ;  /* 0x0000880008007a0c */ /* 0x004fe20003f86270 */
[----:B------:R-:W-:Y:S05]  /*156a0*/  BRA `(.L_x_641) ;  /* 0x0000058000007947 */ /* 0x000fea0003800000 */
.L_x_643:
[----:B------:R-:W2:Y:S01]  /*156b0*/  LDL.64 R246, [R1+0xd0] ;  /* 0x0000d00001f67983 */ /* 0x000ea20000100a00 */
[----:B------:R-:W-:Y:S02]  /*156c0*/  ULDC.64 UR4, c[0x0][0x198] ;  /* 0x0000660000047ab9 */ /* 0x000fe40000000a00 */
[----:B------:R-:W-:Y:S01]  /*156d0*/  UIADD3 UR34, UR9, -0x2, URZ ;  /* 0xfffffffe09227890 */ /* 0x000fe2000fffe03f */
[----:B------:R-:W3:Y:S03]  /*156e0*/  LDL.64 R244, [R1+0xc8] ;  /* 0x0000c80001f47983 */ /* 0x000ee60000100a00 */
[----:B------:R-:W-:Y:S01]  /*156f0*/  USHF.R.S32.HI UR9, URZ, 0x1f, UR34 ;  /* 0x0000001f3f097899 */ /* 0x000fe20008011422 */
[----:B------:R1:W-:Y:S01]  /*15700*/  @P4 STS.128 [R243+0x4000], RZ ;  /* 0x004000fff3004388 */ /* 0x0003e20000000c00 */
        /* <DEDUP_REMOVED lines=8> */
[----:B---3--:R-:W-:Y:S02]  /*15790*/  LEA.HI.X R2, R200, R245, R2, 0x7, P0 ;  /* 0x000000f5c8027211 */ /* 0x008fe400000f3c02 */
[C---:B------:R-:W-:Y:S02]  /*157a0*/  @!P4 LEA R202, P0, R0.reuse, c[0x0][0x168], 0x1 ;  /* 0x00005a0000caca11 */ /* 0x040fe400078008ff */
[C---:B------:R-:W-:Y:S02]  /*157b0*/  @!P4 IADD3 R201, P6, R0.reuse, UR27, RZ ;  /* 0x0000001b00c9cc10 */ /* 0x040fe4000ffde0ff */
[----:B------:R-:W-:Y:S02]  /*157c0*/  @!P4 IADD3 R203, P3, R0, UR19, RZ ;  /* 0x0000001300cbcc10 */ /* 0x000fe4000ff7e0ff */
[----:B------:R-:W-:Y:S02]  /*157d0*/  @!P4 IADD3.X R207, R2, UR26, RZ, P6, !PT ;  /* 0x0000001a02cfcc10 */ /* 0x000fe4000b7fe4ff */
[----:B------:R-:W-:Y:S02]  /*157e0*/  @!P4 LEA R210, P2, R203, c[0x0][0x168], 0x1 ;  /* 0x00005a00cbd2ca11 */ /* 0x000fe400078408ff */
[C---:B------:R-:W-:Y:S02]  /*157f0*/  @!P4 LEA R200, P5, R201.reuse, c[0x0][0x168], 0x1 ;  /* 0x00005a00c9c8ca11 */ /* 0x040fe400078a08ff */
[----:B------:R-:W-:Y:S02]  /*15800*/  @!P4 IADD3 R204, P1, R0, UR42, RZ ;  /* 0x0000002a00cccc10 */ /* 0x000fe4000ff3e0ff */
[----:B------:R-:W-:Y:S02]  /*15810*/  P2R R205, PR, RZ, 0x1 ;  /* 0x00000001ffcd7803 */ /* 0x000fe40000000000 */
[----:B------:R-:W-:Y:S02]  /*15820*/  @!P4 LEA.HI.X R201, R201, c[0x0][0x16c], R207, 0x1, P5 ;  /* 0x00005b00c9c9ca11 */ /* 0x000fe400028f0ccf */
[----:B------:R-:W-:Y:S02]  /*15830*/  ISETP.NE.AND P6, PT, R205, RZ, PT ;  /* 0x000000ffcd00720c */ /* 0x000fe40003fc5270 */
[----:B------:R-:W-:Y:S02]  /*15840*/  @!P4 IADD3.X R205, R2, UR18, RZ, P3, !PT ;  /* 0x0000001202cdcc10 */ /* 0x000fe40009ffe4ff */
[----:B------:R-:W-:Y:S02]  /*15850*/  @!P4 LEA R208, P0, R204, c[0x0][0x168], 0x1 ;  /* 0x00005a00ccd0ca11 */ /* 0x000fe400078008ff */
[----:B------:R-:W-:Y:S02]  /*15860*/  @!P4 LEA.HI.X R211, R203, c[0x0][0x16c], R205, 0x1, P2 ;  /* 0x00005b00cbd3ca11 */ /* 0x000fe400010f0ccd */
[----:B------:R-:W-:Y:S02]  /*15870*/  @!P4 LEA.HI.X R203, R0, c[0x0][0x16c], R2, 0x1, P6 ;  /* 0x00005b0000cbca11 */ /* 0x000fe400030f0c02 */
[----:B------:R-:W-:Y:S02]  /*15880*/  @!P4 IADD3.X R206, R2, UR20, RZ, P1, !PT ;  /* 0x0000001402cecc10 */ /* 0x000fe40008ffe4ff */
[----:B------:R-:W-:Y:S01]  /*15890*/  @!P4 IADD3 R205, P3, R0, UR22, RZ ;  /* 0x0000001600cdcc10 */ /* 0x000fe2000ff7e0ff */
[----:B------:R-:W-:Y:S01]  /*158a0*/  @!PT LDS RZ, [RZ] ;  /* 0x00000000fffff984 */ /* 0x000fe20000000800 */
[----:B------:R-:W-:Y:S01]  /*158b0*/  @!PT LDS RZ, [RZ] ;  /* 0x00000000fffff984 */ /* 0x000fe20000000800 */
[----:B------:R-:W-:Y:S01]  /*158c0*/  @!PT LDS RZ, [RZ] ;  /* 0x00000000fffff984 */ /* 0x000fe20000000800 */
[----:B------:R2:W-:Y:S01]  /*158d0*/  @!P4 LDGSTS.E.BYPASS.LTC128B.128 [R243+0x4000], [R202.64] ;  /* 0x04000000caf3cfae */ /* 0x0005e2000b901d72 */
[----:B------:R-:W-:Y:S02]  /*158e0*/  @!P4 LEA.HI.X R209, R204, c[0x0][0x16c], R206, 0x1, P0 ;  /* 0x00005b00ccd1ca11 */ /* 0x000fe400000f0cce */
[C---:B------:R-:W-:Y:S01]  /*158f0*/  @!P4 LEA R206, P2, R205.reuse, c[0x0][0x168], 0x1 ;  /* 0x00005a00cdceca11 */ /* 0x040fe200078408ff */
[----:B------:R1:W-:Y:S01]  /*15900*/  @P4 STS.128 [R243+0x4800], RZ ;  /* 0x004800fff3004388 */ /* 0x0003e20000000c00 */
[----:B------:R-:W-:Y:S03]  /*15910*/  @!P4 IADD3 R212, P1, R0, UR40, RZ ;  /* 0x0000002800d4cc10 */ /* 0x000fe6000ff3e0ff */
[----:B------:R-:W-:Y:S01]  /*15920*/  @!PT LDS RZ, [RZ] ;  /* 0x00000000fffff984 */ /* 0x000fe20000000800 */
[----:B------:R-:W-:Y:S01]  /*15930*/  @!PT LDS RZ, [RZ] ;  /* 0x00000000fffff984 */ /* 0x000fe20000000800 */
[----:B------:R-:W-:Y:S01]  /*15940*/  @!PT LDS RZ, [RZ] ;  /* 0x00000000fffff984 */ /* 0x000fe20000000800 */
[----:B------:R3:W-:Y:S01]  /*15950*/  @!P4 LDGSTS.E.BYPASS.LTC128B.128 [R243+0x4800], [R200.64] ;  /* 0x04800000c8f3cfae */ /* 0x0007e2000b901d72 */
[----:B------:R-:W-:Y:S03]  /*15960*/  @!P4 LEA R204, P0, R212, c[0x0][0x168], 0x1 ;  /* 0x00005a00d4ccca11 */ /* 0x000fe600078008ff */
        /* <DEDUP_REMOVED lines=9> */
[----:B------:R1:W-:Y:S01]  /*15a00*/  @!P4 LDGSTS.E.BYPASS.LTC128B.128 [R243+0x5800], [R208.64] ;  /* 0x05800000d0f3cfae */ /* 0x0003e2000b901d72 */
[C---:B--2---:R-:W-:Y:S03]  /*15a10*/  @!P4 IADD3.X R202, R2.reuse, UR21, RZ, P3, !PT ;  /* 0x0000001502cacc10 */ /* 0x044fe60009ffe4ff */
[----:B------:R1:W-:Y:S01]  /*15a20*/  @P4 STS.128 [R243+0x6000], RZ ;  /* 0x006000fff3004388 */ /* 0x0003e20000000c00 */
[----:B------:R-:W-:Y:S02]  /*15a30*/  @!P4 IADD3.X R203, R2, UR23, RZ, P1, !PT ;  /* 0x0000001702cbcc10 */ /* 0x000fe40008ffe4ff */
[----:B------:R-:W-:Y:S02]  /*15a40*/  @!P4 LEA.HI.X R207, R205, c[0x0][0x16c], R202, 0x1, P2 ;  /* 0x00005b00cdcfca11 */ /* 0x000fe400010f0cca */
[----:B------:R-:W-:Y:S02]  /*15a50*/  @!P4 LEA.HI.X R205, R212, c[0x0][0x16c], R203, 0x1, P0 ;  /* 0x00005b00d4cdca11 */ /* 0x000fe400000f0ccb */
[C---:B------:R-:W-:Y:S01]  /*15a60*/  @!P4 IADD3 R203, P3, R0.reuse, UR38, RZ ;  /* 0x0000002600cbcc10 */ /* 0x040fe2000ff7e0ff */
[----:B------:R-:W-:Y:S01]  /*15a70*/  @!PT LDS RZ, [RZ] ;  /* 0x00000000fffff984 */ /* 0x000fe20000000800 */
[----:B------:R-:W-:Y:S01]  /*15a80*/  @!PT LDS RZ, [RZ] ;  /* 0x00000000fffff984 */ /* 0x000fe20000000800 */
[----:B------:R-:W-:Y:S01]  /*15a90*/  @!PT LDS RZ, [RZ] ;  /* 0x00000000fffff984 */ /* 0x000fe20000000800 */
[----:B------:R1:W-:Y:S01]  /*15aa0*/  @!P4 LDGSTS.E.BYPASS.LTC128B.128 [R243+0x6000], [R206.64] ;  /* 0x06000000cef3cfae */ /* 0x0003e2000b901d72 */
[----:B------:R-:W-:Y:S02]  /*15ab0*/  @!P4 IADD3 R0, P1, R0, UR36, RZ ;  /* 0x000000240000cc10 */ /* 0x000fe4000ff3e0ff */
[C---:B------:R-:W-:Y:S01]  /*15ac0*/  @!P4 LEA R202, P2, R203.reuse, c[0x0][0x168], 0x1 ;  /* 0x00005a00cbcaca11 */ /* 0x040fe200078408ff */
[----:B------:R1:W-:Y:S01]  /*15ad0*/  @P4 STS.128 [R243+0x6800], RZ ;  /* 0x006800fff3004388 */ /* 0x0003e20000000c00 */
[----:B---3--:R-:W-:Y:S02]  /*15ae0*/  @!P4 IADD3.X R201, R2, UR24, RZ, P3, !PT ;  /* 0x0000001802c9cc10 */ /* 0x008fe40009ffe4ff */
[----:B------:R-:W-:Y:S01]  /*15af0*/  @!P4 LEA R200, P0, R0, c[0x0][0x168], 0x1 ;  /* 0x00005a0000c8ca11 */ /* 0x000fe200078008ff */
[----:B------:R-:W-:Y:S01]  /*15b00*/  @!PT LDS RZ, [RZ] ;  /* 0x00000000fffff984 */ /* 0x000fe20000000800 */
[----:B------:R-:W-:Y:S01]  /*15b10*/  @!PT LDS RZ, [RZ] ;  /* 0x00000000fffff984 */ /* 0x000fe20000000800 */
[----:B------:R-:W-:Y:S01]  /*15b20*/  @!PT LDS RZ, [RZ] ;  /* 0x00000000fffff984 */ /* 0x000fe20000000800 */
[----:B------:R1:W-:Y:S01]  /*15b30*/  @!P4 LDGSTS.E.BYPASS.LTC128B.128 [R243+0x6800], [R204.64] ;  /* 0x06800000ccf3cfae */ /* 0x0003e2000b901d72 */
[----:B------:R-:W-:Y:S02]  /*15b40*/  @!P4 LEA.HI.X R203, R203, c[0x0][0x16c], R201, 0x1, P2 ;  /* 0x00005b00cbcbca11 */ /* 0x000fe400010f0cc9 */
[----:B------:R-:W-:Y:S01]  /*15b50*/  @!P4 IADD3.X R2, R2, UR25, RZ, P1, !PT ;  /* 0x000000190202cc10 */ /* 0x000fe20008ffe4ff */
[----:B------:R1:W-:Y:S03]  /*15b60*/  @P4 STS.128 [R243+0x7000], RZ ;  /* 0x007000fff3004388 */ /* 0x0003e60000000c00 */
        /* <DEDUP_REMOVED lines=10> */
[----:B------:R-:W0:Y:S01]  /*15c10*/  LDGDEPBAR ;  /* 0x00000000000079af */ /* 0x000e220000000000 */
[----:B------:R-:W-:-:S05]  /*15c20*/  BRA `(.L_x_642) ;  /* 0x0000100000007947 */ /* 0x000fca0003800000 */
.L_x_641:
        /* <DEDUP_REMOVED lines=9> */
[----:B------:R-:W-:Y:S01]  /*15cc0*/  @P4 STS.128 [R243+0x8000], RZ ;  /* 0x008000fff3004388 */ /* 0x000fe20000000c00 */
[----:B--2---:R-:W-:Y:S05]  /*15cd0*/  IMAD.WIDE.U32 R4, R4, UR29, R6 ;  /* 0x0000001d04047c25 */ /* 0x004fea000f8e0006 */
[C---:B------:R-:W-:Y:S02]  /*15ce0*/  @!P4 LEA R16, P3, R4.reuse, c[0x0][0x170], 0x1 ;  /* 0x00005c000410ca11 */ /* 0x040fe400078608ff */
[----:B------:R-:W-:Y:S02]  /*15cf0*/  IADD3 R0, R5, UR4, RZ ;  /* 0x0000000405007c10 */ /* 0x000fe4000fffe0ff */
[C---:B------:R-:W-:Y:S02]  /*15d00*/  @!P4 IADD3 R2, P0, R4.reuse, UR31, RZ ;  /* 0x0000001f0402cc10 */ /* 0x040fe4000ff1e0ff */
[----:B------:R-:W-:Y:S02]  /*15d10*/  @!P4 LEA.HI.X R17, R4, c[0x0][0x174], R0, 0x1, P3 ;  /* 0x00005d000411ca11 */ /* 0x000fe400018f0c00 */
[----:B------:R-:W-:Y:S02]  /*15d20*/  @!P4 LEA R18, P2, R2, c[0x0][0x170], 0x1 ;  /* 0x00005c000212ca11 */ /* 0x000fe400078408ff */
[----:B------:R-:W-:Y:S01]  /*15d30*/  @!P4 IADD3.X R7, R0, UR30, RZ, P0, !PT ;  /* 0x0000001e0007cc10 */ /* 0x000fe200087fe4ff */
[----:B------:R-:W-:Y:S01]  /*15d40*/  @!PT LDS RZ, [RZ] ;  /* 0x00000000fffff984 */ /* 0x000fe20000000800 */
[----:B------:R-:W-:Y:S01]  /*15d50*/  @!PT LDS RZ, [RZ] ;  /* 0x00000000fffff984 */ /* 0x000fe20000000800 */
[----:B------:R-:W-:Y:S01]  /*15d60*/  @!PT LDS RZ, [RZ] ;  /* 0x00000000fffff984 */ /* 0x000fe20000000800 */
[----:B------:R1:W-:Y:S01]  /*15d70*/  @!P4 LDGSTS.E.BYPASS.LTC128B.128 [R243+0x8000], [R16.64] ;  /* 0x0800000010f3cfae */ /* 0x0003e2000b901d72 */
[----:B------:R-:W-:Y:S02]  /*15d80*/  @!P4 IADD3 R5, P1, R4, UR11, RZ ;  /* 0x0000000b0405cc10 */ /* 0x000fe4000ff3e0ff */
[----:B------:R-:W-:Y:S02]  /*15d90*/  @!P4 LEA.HI.X R19, R2, c[0x0][0x174], R7, 0x1, P2 ;  /* 0x00005d000213ca11 */ /* 0x000fe400010f0c07 */
[----:B------:R-:W-:Y:S01]  /*15da0*/  @!P4 IADD3 R7, P2, R4, UR14, RZ ;  /* 0x0000000e0407cc10 */ /* 0x000fe2000ff5e0ff */
[----:B------:R-:W-:Y:S01]  /*15db0*/  @P4 STS.128 [R243+0x8800], RZ ;  /* 0x008800fff3004388 */ /* 0x000fe20000000c00 */
[----:B------:R-:W-:Y:S02]  /*15dc0*/  @!P4 IADD3.X R8, R0, UR10, RZ, P1, !PT ;  /* 0x0000000a0008cc10 */ /* 0x000fe40008ffe4ff */
[C---:B------:R-:W-:Y:S02]  /*15dd0*/  @!P4 IADD3 R6, P0, R4.reuse, UR52, RZ ;  /* 0x000000340406cc10 */ /* 0x040fe4000ff1e0ff */
[----:B------:R-:W-:Y:S01]  /*15de0*/  @!P4 IADD3 R9, P6, R4, UR48, RZ ;  /* 0x000000300409cc10 */ /* 0x000fe2000ffde0ff */
[----:B------:R-:W-:Y:S01]  /*15df0*/  @!PT LDS RZ, [RZ] ;  /* 0x00000000fffff984 */ /* 0x000fe20000000800 */
[----:B------:R-:W-:Y:S01]  /*15e00*/  @!PT LDS RZ, [RZ] ;  /* 0x00000000fffff984 */ /* 0x000fe20000000800 */
[----:B------:R-:W-:Y:S01]  /*15e10*/  @!PT LDS RZ, [RZ] ;  /* 0x00000000fffff984 */ /* 0x000fe20000000800 */
[----:B------:R1:W-:Y:S01]  /*15e20*/  @!P4 LDGSTS.E.BYPASS.LTC128B.128 [R243+0x8800], [R18.64] ;  /* 0x0880000012f3cfae */ /* 0x0003e2000b901d72 */
[----:B------:R-:W-:Y:S02]  /*15e30*/  @!P4 LEA R12, P1, R6, c[0x0][0x170], 0x1 ;  /* 0x00005c00060cca11 */ /* 0x000fe400078208ff */
[C---:B------:R-:W-:Y:S02]  /*15e40*/  @!P4 IADD3.X R10, R0.reuse, UR12, RZ, P0, !PT ;  /* 0x0000000c000acc10 */ /* 0x040fe400087fe4ff */
[----:B------:R-:W-:Y:S01]  /*15e50*/  @!P4 IADD3.X R21, R0, UR15, RZ, P6, !PT ;  /* 0x0000000f0015cc10 */ /* 0x000fe2000b7fe4ff */
[----:B------:R-:W-:Y:S01]  /*15e60*/  @P4 STS.128 [R243+0x9000], RZ ;  /* 0x009000fff3004388 */ /* 0x000fe20000000c00 */
[----:B------:R-:W-:Y:S02]  /*15e70*/  P2R R2, PR, RZ, 0x4 ;  /* 0x00000004ff027803 */ /* 0x000fe40000000000 */
[C---:B------:R-:W-:Y:S02]  /*15e80*/  @!P4 LEA R14, P2, R5.reuse, c[0x0][0x170], 0x1 ;  /* 0x00005c00050eca11 */ /* 0x040fe400078408ff */
[----:B------:R-:W-:Y:S02]  /*15e90*/  @!P4 LEA.HI.X R13, R6, c[0x0][0x174], R10, 0x1, P1 ;  /* 0x00005d00060dca11 */ /* 0x000fe400008f0c0a */
[----:B------:R-:W-:Y:S02]  /*15ea0*/  @!P4 LEA.HI.X R15, R5, c[0x0][0x174], R8, 0x1, P2 ;  /* 0x00005d00050fca11 */ /* 0x000fe400010f0c08 */
[----:B------:R-:W-:Y:S02]  /*15eb0*/  ISETP.NE.AND P3, PT, R2, RZ, PT ;  /* 0x000000ff0200720c */ /* 0x000fe40003f65270 */
[----:B------:R-:W-:Y:S01]  /*15ec0*/  @!P4 LEA R8, P2, R9, c[0x0][0x170], 0x1 ;  /* 0x00005c000908ca11 */ /* 0x000fe200078408ff */
[----:B------:R-:W-:Y:S01]  /*15ed0*/  @!PT LDS RZ, [RZ] ;  /* 0x00000000fffff984 */ /* 0x000fe20000000800 */
[----:B------:R-:W-:Y:S01]  /*15ee0*/  @!PT LDS RZ, [RZ] ;  /* 0x00000000fffff984 */ /* 0x000fe20000000800 */
[----:B------:R-:W-:Y:S01]  /*15ef0*/  @!PT LDS RZ, [RZ] ;  /* 0x00000000fffff984 */ /* 0x000fe20000000800 */
[----:B------:R2:W-:Y:S01]  /*15f00*/  @!P4 LDGSTS.E.BYPASS.LTC128B.128 [R243+0x9000], [R14.64] ;  /* 0x090000000ef3cfae */ /* 0x0005e2000b901d72 */
[----:B------:R-:W-:Y:S02]  /*15f10*/  @!P4 IADD3.X R5, R0, UR13, RZ, P3, !PT ;  /* 0x0000000d0005cc10 */ /* 0x000fe40009ffe4ff */
[----:B------:R-:W-:Y:S02]  /*15f20*/  @!P4 LEA R10, P3, R7, c[0x0][0x170], 0x1 ;  /* 0x00005c00070aca11 */ /* 0x000fe400078608ff */
[----:B------:R-:W-:Y:S01]  /*15f30*/  @!P4 LEA.HI.X R9, R9, c[0x0][0x174], R21, 0x1, P2 ;  /* 0x00005d000909ca11 */ /* 0x000fe200010f0c15 */
[----:B------:R-:W-:Y:S01]  /*15f40*/  @P4 STS.128 [R243+0x9800], RZ ;  /* 0x009800fff3004388 */ /* 0x000fe20000000c00 */
[----:B------:R-:W-:Y:S02]  /*15f50*/  @!P4 LEA.HI.X R11, R7, c[0x0][0x174], R5, 0x1, P3 ;  /* 0x00005d00070bca11 */ /* 0x000fe400018f0c05 */
        /* <DEDUP_REMOVED lines=10> */
[----:B------:R-:W-:Y:S02]  /*16000*/  @!P4 LEA.HI.X R7, R20, c[0x0][0x174], R22, 0x1, P1 ;  /* 0x00005d001407ca11 */ /* 0x000fe400008f0c16 */
[C---:B------:R-:W-:Y:S03]  /*16010*/  @!P4 LEA R4, P0, R2.reuse, c[0x0][0x170], 0x1 ;  /* 0x00005c000204ca11 */ /* 0x040fe600078008ff */
[----:B------:R-:W-:Y:S01]  /*16020*/  @!PT LDS RZ, [RZ] ;  /* 0x00000000fffff984 */ /* 0x000fe20000000800 */
[----:B------:R-:W-:Y:S01]  /*16030*/  @!PT LDS RZ, [RZ] ;  /* 0x00000000fffff984 */ /* 0x000fe20000000800 */
[----:B------:R-:W-:Y:S01]  /*16040*/  @!PT LDS RZ, [RZ] ;  /* 0x00000000fffff984 */ /* 0x000fe20000000800 */
[----:B------:R3:W-:Y:S01]  /*16050*/  @!P4 LDGSTS.E.BYPASS.LTC128B.128 [R243+0xa000], [R10.64] ;  /* 0x0a0000000af3cfae */ /* 0x0007e2000b901d72 */
[----:B------:R-:W-:Y:S02]  /*16060*/  @!P4 LEA.HI.X R5, R2, c[0x0][0x174], R0, 0x1, P0 ;  /* 0x00005d000205ca11 */ /* 0x000fe400000f0c00 */
[----:B------:R-:W-:Y:S03]  /*16070*/  PLOP3.LUT P0, PT, PT, PT, UP0, 0x80, 0x0 ;  /* 0x000000000000781c */ /* 0x000fe60003f0f008 */
        /* <DEDUP_REMOVED lines=16> */
[----:B-1----:R-:W4:Y:S06]  /*16180*/  LDSM.16.M88.4 R16, [R135+0x4000] ;  /* 0x004000008710783b */ /* 0x002f2c0000000200 */
[----:B------:R-:W3:Y:S06]  /*16190*/  LDSM.16.M88.4 R124, [R222+0x2000] ;  /* 0x00200000de7c783b */ /* 0x000eec0000000200 */
[----:B------:R-:W1:Y:S06]  /*161a0*/  LDSM.16.M88.4 R32, [R135+0x4800] ;  /* 0x004800008720783b */ /* 0x000e6c0000000200 */
[----:B------:R-:W0:Y:S06]  /*161b0*/  LDGDEPBAR ;  /* 0x00000000000079af */ /* 0x000e2c0000000000 */
[----:B------:R-:W5:Y:S06]  /*161c0*/  LDSM.16.M88.4 R48, [R135+0x5000] ;  /* 0x005000008730783b */ /* 0x000f6c0000000200 */
[----:B------:R-:W1:Y:S06]  /*161d0*/  LDSM.16.M88.4 R64, [R135+0x5800] ;  /* 0x005800008740783b */ /* 0x000e6c0000000200 */
[----:B------:R-:W5:Y:S01]  /*161e0*/  LDSM.16.M88.4 R80, [R135+0x6000] ;  /* 0x006000008750783b */ /* 0x000f620000000200 */
[-C--:B----4-:R-:W-:Y:S05]  /*161f0*/  HMMA.16816.F32 R4, R128, R16.reuse, RZ ;  /* 0x000000108004723c */ /* 0x090fea00000018ff */
[----:B------:R-:W4:Y:S03]  /*16200*/  LDSM.16.M88.4 R96, [R135+0x6800] ;  /* 0x006800008760783b */ /* 0x000f260000000200 */
[C---:B---3--:R-:W-:Y:S03]  /*16210*/  HMMA.16816.F32 R8, R124.reuse, R16, RZ ;  /* 0x000000107c08723c */ /* 0x048fe600000018ff */
[----:B------:R-:W3:Y:S06]  /*16220*/  LDSM.16.M88.4 R112, [R135+0x7000] ;  /* 0x007000008770783b */ /* 0x000eec0000000200 */
[----:B------:R-:W3:Y:S01]  /*16230*/  LDSM.16.M88.4 R200, [R135+0x7800] ;  /* 0x0078000087c8783b */ /* 0x000ee20000000200 */
[-C--:B--2---:R-:W-:Y:S05]  /*16240*/  HMMA.16816.F32 R12, R124, R18.reuse, RZ ;  /* 0x000000127c0c723c */ /* 0x084fea00000018ff */
[----:B------:R-:W-:Y:S03]  /*16250*/  LDSM.16.M88.4 R204, [R225] ;  /* 0x00000000e1cc783b */ /* 0x000fe60000000200 */
[C---:B------:R-:W-:Y:S03]  /*16260*/  HMMA.16816.F32 R16, R128.reuse, R18, RZ ;  /* 0x000000128010723c */ /* 0x040fe600000018ff */
[----:B------:R-:W2:Y:S05]  /*16270*/  LDSM.16.M88.4 R208, [R221+0x4000] ;  /* 0x00400000ddd0783b */ /* 0x000eaa0000000200 */
[-C--:B-1----:R-:W-:Y:S01]  /*16280*/  HMMA.16816.F32 R20, R128, R32.reuse, RZ ;  /* 0x000000208014723c */ /* 0x082fe200000018ff */
[----:B------:R-:W1:Y:S07]  /*16290*/  LDSM.16.M88.4 R212, [R225+0x2000] ;  /* 0x00200000e1d4783b */ /* 0x000e6e0000000200 */
[C---:B------:R-:W-:Y:S08]  /*162a0*/  HMMA.16816.F32 R24, R124.reuse, R32, RZ ;  /* 0x000000207c18723c */ /* 0x040ff000000018ff */
[-C--:B------:R-:W-:Y:S08]  /*162b0*/  HMMA.16816.F32 R28, R124, R34.reuse, RZ ;  /* 0x000000227c1c723c */ /* 0x080ff000000018ff */
        /* <DEDUP_REMOVED lines=24> */
[----:B------:R-:W-:Y:S01]  /*16440*/  HMMA.16816.F32 R128, R128, R202, RZ ;  /* 0x000000ca8080723c */ /* 0x000fe200000018ff */
[----:B------:R-:W3:Y:S07]  /*16450*/  LDSM.16.M88.4 R200, [R221+0x4800] ;  /* 0x00480000ddc8783b */ /* 0x000eee0000000200 */
[-C--:B--2---:R-:W-:Y:S08]  /*16460*/  HMMA.16816.F32 R4, R204, R208.reuse, R4 ;  /* 0x000000d0cc04723c */ /* 0x084ff00000001804 */
[C---:B-1----:R-:W-:Y:S08]  /*16470*/  HMMA.16816.F32 R8, R212.reuse, R208, R8 ;  /* 0x000000d0d408723c */ /* 0x042ff00000001808 */
        /* <DEDUP_REMOVED lines=32> */
[----:B------:R-:W-:Y:S07]  /*16680*/  LDSM.16.M88.4 R208, [R223] ;  /* 0x00000000dfd0783b */ /* 0x000fee0000000200 */
[-C--:B--2---:R-:W-:Y:S08]  /*16690*/  HMMA.16816.F32 R116, R204, R200.reuse, R116 ;  /* 0x000000c8cc74723c */ /* 0x084ff00000001874 */
[C---:B------:R-:W-:Y:S08]  /*166a0*/  HMMA.16816.F32 R120, R212.reuse, R200, R120 ;  /* 0x000000c8d478723c */ /* 0x040ff00000001878 */
[-C--:B------:R-:W-:Y:S01]  /*166b0*/  HMMA.16816.F32 R124, R212, R202.reuse, R124 ;  /* 0x000000cad47c723c */ /* 0x080fe2000000187c */
[----:B------:R-:W1:Y:S07]  /*166c0*/  LDSM.16.M88.4 R212, [R226] ;  /* 0x00000000e2d4783b */ /* 0x000e6e0000000200 */
[----:B------:R-:W-:Y:S01]  /*166d0*/  HMMA.16816.F32 R128, R204, R202, R128 ;  /* 0x000000cacc80723c */ /* 0x000fe20000001880 */
[----:B------:R-:W2:Y:S06]  /*166e0*/  LDSM.16.M88.4 R200, [R223+0x2000] ;  /* 0x00200000dfc8783b */ /* 0x000eac0000000200 */
[----:B------:R-:W3:Y:S01]  /*166f0*/  LDSM.16.M88.4 R204, [R233] ;  /* 0x00000000e9cc783b */ /* 0x000ee20000000200 */
[-C--:B-1----:R-:W-:Y:S08]  /*16700*/  HMMA.16816.F32 R4, R208, R212.reuse, R4 ;  /* 0x000000d4d004723c */ /* 0x082ff00000001804 */
[C---:B--2---:R-:W-:Y:S08]  /*16710*/  HMMA.16816.F32 R8, R200.reuse, R212, R8 ;  /* 0x000000d4c808723c */ /* 0x044ff00000001808 */
[-C--:B------:R-:W-:Y:S08]  /*16720*/  HMMA.16816.F32 R12, R200, R214.reuse, R12 ;  /* 0x000000d6c80c723c */ /* 0x080ff0000000180c */
[C---:B------:R-:W-:Y:S01]  /*16730*/  HMMA.16816.F32 R16, R208.reuse, R214, R16 ;  /* 0x000000d6d010723c */ /* 0x040fe20000001810 */
[----:B------:R-:W1:Y:S07]  /*16740*/  LDSM.16.M88.4 R212, [R232] ;  /* 0x00000000e8d4783b */ /* 0x000e6e0000000200 */
        /* <DEDUP_REMOVED lines=36> */
[----:B------:R-:W3:Y:S01]  /*16990*/  LDSM.16.M88.4 R208, [R220+0x800] ;  /* 0x00080000dcd0783b */ /* 0x000ee20000000200 */
[-C--:B-1----:R-:W-:Y:S08]  /*169a0*/  HMMA.16816.F32 R4, R200, R212.reuse, R4 ;  /* 0x000000d4c804723c */ /* 0x082ff00000001804 */
[C---:B--2---:R-:W-:Y:S08]  /*169b0*/  HMMA.16816.F32 R8, R204.reuse, R212, R8 ;  /* 0x000000d4cc08723c */ /* 0x044ff00000001808 */
        /* <DEDUP_REMOVED lines=27> */
[----:B------:R-:W2:Y:S01]  /*16b70*/  LDSM.16.M88.4 R208, [R220+0x3800] ;  /* 0x00380000dcd0783b */ /* 0x000ea20000000200 */
[----:B------:R-:W-:Y:S05]  /*16b80*/  DEPBAR.LE SB0, 0x0 ;  /* 0x000080000000791a */ /* 0x000fea0000000000 */
[----:B------:R-:W-:Y:S01]  /*16b90*/  BAR.SYNC.DEFER_BLOCKING 0x0 ;  /* 0x0000000000007b1d */ /* 0x000fe20000010000 */
[-C--:B-1----:R-:W-:Y:S08]  /*16ba0*/  HMMA.16816.F32 R100, R200, R212.reuse, R100 ;  /* 0x000000d4c864723c */ /* 0x082ff00000001864 */
[C---:B------:R-:W-:Y:S08]  /*16bb0*/  HMMA.16816.F32 R104, R204.reuse, R212, R104 ;  /* 0x000000d4cc68723c */ /* 0x040ff00000001868 */
[-C--:B------:R-:W-:Y:S08]  /*16bc0*/  HMMA.16816.F32 R108, R204, R214.reuse, R108 ;  /* 0x000000d6cc6c723c */ /* 0x080ff0000000186c */
[C---:B------:R-:W-:Y:S08]  /*16bd0*/  HMMA.16816.F32 R112, R200.reuse, R214, R112 ;  /* 0x000000d6c870723c */ /* 0x040ff00000001870 */
[-C--:B--2---:R-:W-:Y:S08]  /*16be0*/  HMMA.16816.F32 R116, R200, R208.reuse, R116 ;  /* 0x000000d0c874723c */ /* 0x084ff00000001874 */
[C---:B------:R-:W-:Y:S08]  /*16bf0*/  HMMA.16816.F32 R120, R204.reuse, R208, R120 ;  /* 0x000000d0cc78723c */ /* 0x040ff00000001878 */
[-C--:B------:R-:W-:Y:S08]  /*16c00*/  HMMA.16816.F32 R124, R204, R210.reuse, R124 ;  /* 0x000000d2cc7c723c */ /* 0x080ff0000000187c */
[----:B------:R-:W-:Y:S01]  /*16c10*/  HMMA.16816.F32 R128, R200, R210, R128 ;  /* 0x000000d2c880723c */ /* 0x000fe20000001880 */
[----:B------:R-:W-:-:S07]  /*16c20*/  @P0 BRA `(.L_x_643) ;  /* 0xffffea8000000947 */ /* 0x000fce000383ffff */
.L_x_642:
[----:B------:R-:W-:Y:S01]  /*16c30*/  LOP3.LUT R234, R234, 0xffffbfff, RZ, 0xc0, !PT ;  /* 0xffffbfffeaea7812 */ /* 0x000fe200078ec0ff */
[----:B------:R-:W2:Y:S01]  /*16c40*/  S2R R2, SR_TID.X ;  /* 0x0000000000027919 */ /* 0x000ea20000002100 */
[----:B------:R-:W-:Y:S01]  /*16c50*/  IMAD.U32 R0, RZ, RZ, UR7 ;  /* 0x00000007ff007e24 */ /* 0x000fe2000f8e00ff */
[----:B------:R-:W-:Y:S01]  /*16c60*/  UISETP.GT.AND UP0, UPT, UR7, UR8, UPT ;  /* 0x000000080700728c */ /* 0x000fe2000bf04270 */
[----:B------:R-:W-:Y:S01]  /*16c70*/  @P4 LOP3.LUT R234, R234, 0x4000, RZ, 0xfc, !PT ;  /* 0x00004000eaea4812 */ /* 0x000fe200078efcff */
[----:B------:R-:W-:Y:S03]  /*16c80*/  UMOV UR9, UR7 ;  /* 0x0000000700097c82 */ /* 0x000fe60008000000 */
[----:B------:R-:W-:Y:S01]  /*16c90*/  LOP3.LUT R234, R234, 0xffffff7f, RZ, 0xc0, !PT ;  /* 0xffffff7feaea7812 */ /* 0x000fe200078ec0ff */
[----:B------:R-:W-:Y:S04]  /*16ca0*/  STL [R1+0x13c], R196 ;  /* 0x00013cc401007387 */ /* 0x000fe80000100800 */
[----:B------:R-:W-:Y:S04]  /*16cb0*/  STL [R1+0x138], R197 ;  /* 0x000138c501007387 */ /* 0x000fe80000100800 */
[----:B------:R-:W-:Y:S04]  /*16cc0*/  STL [R1+0x134], R198 ;  /* 0x000134c601007387 */ /* 0x000fe80000100800 */
[----:B------:R-:W-:Y:S01]  /*16cd0*/  STL [R1+0x130], R199 ;  /* 0x000130c701007387 */ /* 0x000fe20000100800 */
[----:B--2---:R-:W-:Y:S03]  /*16ce0*/  IMAD.SHL.U32 R2, R2, 0x2, RZ ;  /* 0x0000000202027824 */ /* 0x004fe600078e00ff */
[----:B------:R-:W-:Y:S02]  /*16cf0*/  STL [R1+0x114], R243 ;  /* 0x000114f301007387 */ /* 0x000fe40000100800 */
[----:B------:R-:W-:Y:S02]  /*16d00*/  LOP3.LUT R2, R2, 0x6, RZ, 0xc0, !PT ;  /* 0x0000000602027812 */ /* 0x000fe400078ec0ff */
[----:B------:R-:W-:Y:S04]  /*16d10*/  STL [R1+0x110], R233 ;  /* 0x000110e901007387 */ /* 0x000fe80000100800 */
[----:B------:R-:W-:Y:S01]  /*16d20*/  STL [R1+0x10c], R232 ;  /* 0x00010ce801007387 */ /* 0x000fe20000100800 */
[----:B------:R-:W-:Y:S03]  /*16d30*/  IMAD R0, R0, 0x80, R2 ;  /* 0x0000008000007824 */ /* 0x000fe600078e0202 */
[----:B------:R-:W-:Y:S02]  /*16d40*/  STL [R1+0x108], R231 ;  /* 0x000108e701007387 */ /* 0x000fe40000100800 */
[C---:B------:R-:W-:Y:S02]  /*16d50*/  IADD3 R2, R0.reuse, 0x1, RZ ;  /* 0x0000000100027810 */ /* 0x040fe40007ffe0ff */
[C---:B------:R-:W-:Y:S01]  /*16d60*/  ISETP.GE.AND P2, PT, R0.reuse, R237, PT ;  /* 0x000000ed0000720c */ /* 0x040fe20003f46270 */
[----:B------:R-:W-:Y:S01]  /*16d70*/  STL [R1+0x104], R230 ;  /* 0x000104e601007387 */ /* 0x000fe20000100800 */
[-C--:B------:R-:W-:Y:S02]  /*16d80*/  ISETP.GE.AND P0, PT, R0, R236.reuse, PT ;  /* 0x000000ec0000720c */ /* 0x080fe40003f06270 */
[C---:B------:R-:W-:Y:S01]  /*16d90*/  ISETP.GE.AND P3, PT, R2.reuse, R236, PT ;  /* 0x000000ec0200720c */ /* 0x040fe20003f66270 */
[----:B------:R2:W-:Y:S01]  /*16da0*/  STL [R1+0x100], R229 ;  /* 0x000100e501007387 */ /* 0x0005e20000100800 */
[----:B------:R-:W-:Y:S02]  /*16db0*/  ISETP.GE.AND P4, PT, R2, R238, PT ;  /* 0x000000ee0200720c */ /* 0x000fe40003f86270 */
[C---:B------:R-:W-:Y:S01]  /*16dc0*/  ISETP.GE.OR P5, PT, R0.reuse, R242, !P2 ;  /* 0x000000f20000720c */ /* 0x040fe200057a6670 */
[----:B------:R3:W-:Y:S01]  /*16dd0*/  STL [R1+0xfc], R228 ;  /* 0x0000fce401007387 */ /* 0x0007e20000100800 */
[-C--:B------:R-:W-:Y:S02]  /*16de0*/  ISETP.GE.OR P2, PT, R0, R241.reuse, !P0 ;  /* 0x000000f10000720c */ /* 0x080fe40004746670 */
[C---:B------:R-:W-:Y:S01]  /*16df0*/  ISETP.GE.OR P0, PT, R2.reuse, R241, !P3 ;  /* 0x000000f10200720c */ /* 0x040fe20005f06670 */
[----:B------:R4:W-:Y:S01]  /*16e00*/  STL [R1+0xf8], R227 ;  /* 0x0000f8e301007387 */ /* 0x0009e20000100800 */
[C---:B------:R-:W-:Y:S02]  /*16e10*/  ISETP.GE.OR P3, PT, R2.reuse, R240, !P4 ;  /* 0x000000f00200720c */ /* 0x040fe40006766670 */
[C---:B------:R-:W-:Y:S01]  /*16e20*/  ISETP.GE.AND P1, PT, R2.reuse, R237, PT ;  /* 0x000000ed0200720c */ /* 0x040fe20003f26270 */
[----:B------:R-:W-:Y:S01]  /*16e30*/  STL [R1+0xf4], R226 ;  /* 0x0000f4e201007387 */ /* 0x000fe20000100800 */
[C---:B------:R-:W-:Y:S02]  /*16e40*/  ISETP.GE.AND P6, PT, R2.reuse, R235, PT ;  /* 0x000000eb0200720c */ /* 0x040fe40003fc6270 */
[C---:B------:R-:W-:Y:S01]  /*16e50*/  ISETP.GE.OR P1, PT, R2.reuse, R242, !P1 ;  /* 0x000000f20200720c */ /* 0x040fe20004f26670 */
[----:B------:R-:W-:Y:S01]  /*16e60*/  STL [R1+0xf0], R225 ;  /* 0x0000f0e101007387 */ /* 0x000fe20000100800 */
[----:B------:R-:W-:Y:S02]  /*16e70*/  ISETP.GE.OR P4, PT, R2, R239, !P6 ;  /* 0x000000ef0200720c */ /* 0x000fe40007786670 */
[----:B-1----:R-:W-:Y:S01]  /*16e80*/  FSEL R203, R4, -INF , !P5 ;  /* 0xff80000004cb7808 */ /* 0x002fe20006800000 */
[----:B------:R-:W-:Y:S01]  /*16e90*/  STL [R1+0xec], R224 ;  /* 0x0000ece001007387 */ /* 0x000fe20000100800 */
[C---:B------:R-:W-:Y:S02]  /*16ea0*/  IADD3 R2, R0.reuse, 0x8, RZ ;  /* 0x0000000800027810 */ /* 0x040fe40007ffe0ff */
[----:B------:R-:W-:Y:S01]  /*16eb0*/  IADD3 R4, R0, 0x9, RZ ;  /* 0x0000000900047810 */ /* 0x000fe20007ffe0ff */
[----:B------:R-:W-:Y:S01]  /*16ec0*/  STL [R1+0xe8], R223 ;  /* 0x0000e8df01007387 */ /* 0x000fe20000100800 */
[----:B------:R-:W-:Y:S02]  /*16ed0*/  FSEL R204, R6, -INF , !P2 ;  /* 0xff80000006cc7808 */ /* 0x000fe40005000000 */
[-C--:B------:R-:W-:Y:S01]  /*16ee0*/  ISETP.GE.AND P2, PT, R2, R237.reuse, PT ;  /* 0x000000ed0200720c */ /* 0x080fe20003f46270 */
[----:B------:R-:W-:Y:S01]  /*16ef0*/  STL [R1+0xe4], R222 ;  /* 0x0000e4de01007387 */ /* 0x000fe20000100800 */
[----:B------:R-:W-:Y:S02]  /*16f00*/  FSEL R205, R5, -INF , !P1 ;  /* 0xff80000005cd7808 */ /* 0x000fe40004800000 */
[----:B------:R-:W-:Y:S01]  /*16f10*/  ISETP.GE.AND P1, PT, R4, R237, PT ;  /* 0x000000ed0400720c */ /* 0x000fe20003f26270 */
[----:B------:R-:W-:Y:S01]  /*16f20*/  STL [R1+0xe0], R221 ;  /* 0x0000e0dd01007387 */ /* 0x000fe20000100800 */
[----:B------:R-:W-:Y:S02]  /*16f30*/  @P3 LOP3.LUT R234, R234, 0x80, RZ, 0xfc, !PT ;  /* 0x00000080eaea3812 */ /* 0x000fe400078efcff */
[-C--:B------:R-:W-:Y:S01]  /*16f40*/  ISETP.GE.AND P3, PT, R4, R236.reuse, PT ;  /* 0x000000ec0400720c */ /* 0x080fe20003f66270 */
[----:B------:R-:W-:Y:S01]  /*16f50*/  STL [R1+0xdc], R220 ;  /* 0x0000dcdc01007387 */ /* 0x000fe20000100800 */
[----:B------:R-:W-:Y:S02]  /*16f60*/  FSEL R206, R7, -INF , !P0 ;  /* 0xff80000007ce7808 */ /* 0x000fe40004000000 */
[C---:B------:R-:W-:Y:S01]  /*16f70*/  ISETP.GE.AND P0, PT, R2.reuse, R236, PT ;  /* 0x000000ec0200720c */ /* 0x040fe20003f06270 */
[----:B------:R1:W-:Y:S01]  /*16f80*/  STL [R1+0xd8], R135 ;  /* 0x0000d88701007387 */ /* 0x0003e20000100800 */
[-C--:B------:R-:W-:Y:S02]  /*16f90*/  ISETP.GE.OR P5, PT, R2, R242.reuse, !P2 ;  /* 0x000000f20200720c */ /* 0x080fe400057a6670 */
[----:B------:R-:W-:Y:S02]  /*16fa0*/  ISETP.GE.OR P2, PT, R4, R242, !P1 ;  /* 0x000000f20400720c */ /* 0x000fe40004f46670 */
[-C--:B------:R-:W-:Y:S02]  /*16fb0*/  ISETP.GE.OR P1, PT, R2, R241.reuse, !P0 ;  /* 0x000000f10200720c */ /* 0x080fe40004726670 */
[----:B------:R-:W-:Y:S02]  /*16fc0*/  ISETP.GE.OR P0, PT, R4, R241, !P3 ;  /* 0x000000f10400720c */ /* 0x000fe40005f06670 */
[C---:B------:R-:W-:Y:S02]  /*16fd0*/  IADD3 R201, R0.reuse, 0x10, RZ ;  /* 0x0000001000c97810 */ /* 0x040fe40007ffe0ff */
[----:B------:R-:W-:Y:S02]  /*16fe0*/  IADD3 R202, R0, 0x11, RZ ;  /* 0x0000001100ca7810 */ /* 0x000fe40007ffe0ff */
[----:B------:R-:W-:Y:S02]  /*16ff0*/  FSEL R207, R17, -INF , !P2 ;  /* 0xff80000011cf7808 */ /* 0x000fe40005000000 */
[-C--:B------:R-:W-:Y:S02]  /*17000*/  ISETP.GE.AND P2, PT, R201, R237.reuse, PT ;  /* 0x000000edc900720c */ /* 0x080fe40003f46270 */
[----:B------:R-:W-:Y:S02]  /*17010*/  FSEL R209, R18, -INF , !P1 ;  /* 0xff80000012d17808 */ /* 0x000fe40004800000 */
[C---:B------:R-:W-:Y:S02]  /*17020*/  ISETP.GE.AND P1, PT, R202.reuse, R237, PT ;  /* 0x000000edca00720c */ /* 0x040fe40003f26270 */
[-C--:B------:R-:W-:Y:S02]  /*17030*/  ISETP.GE.AND P3, PT, R202, R236.reuse, PT ;  /* 0x000000ecca00720c */ /* 0x080fe40003f66270 */
[----:B------:R-:W-:Y:S02]  /*17040*/  FSEL R210, R19, -INF , !P0 ;  /* 0xff80000013d27808 */ /* 0x000fe40004000000 */
[C---:B------:R-:W-:Y:S02]  /*17050*/  ISETP.GE.AND P0, PT, R201.reuse, R236, PT ;  /* 0x000000ecc900720c */ /* 0x040fe40003f06270 */
[----:B------:R-:W-:Y:S02]  /*17060*/  FSEL R208, R16, -INF , !P5 ;  /* 0xff80000010d07808 */ /* 0x000fe40006800000 */
[CC--:B------:R-:W-:Y:S02]  /*17070*/  ISETP.GE.OR P5, PT, R201.reuse, R242.reuse, !P2 ;  /* 0x000000f2c900720c */ /* 0x0c0fe400057a6670 */
[C---:B------:R-:W-:Y:S02]  /*17080*/  ISETP.GE.OR P2, PT, R202.reuse, R242, !P1 ;  /* 0x000000f2ca00720c */ /* 0x040fe40004f46670 */
[-C--:B------:R-:W-:Y:S02]  /*17090*/  ISETP.GE.OR P1, PT, R201, R241.reuse, !P0 ;  /* 0x000000f1c900720c */ /* 0x080fe40004726670 */
[----:B------:R-:W-:Y:S02]  /*170a0*/  ISETP.GE.OR P0, PT, R202, R241, !P3 ;  /* 0x000000f1ca00720c */ /* 0x000fe40005f06670 */
[C---:B------:R-:W-:Y:S02]  /*170b0*/  IADD3 R16, R0.reuse, 0x18, RZ ;  /* 0x0000001800107810 */ /* 0x040fe40007ffe0ff */
[----:B------:R-:W-:Y:S02]  /*170c0*/  IADD3 R17, R0, 0x19, RZ ;  /* 0x0000001900117810 */ /* 0x000fe40007ffe0ff */
[----:B--2---:R-:W-:Y:S02]  /*170d0*/  FSEL R229, R21, -INF , !P2 ;  /* 0xff80000015e57808 */ /* 0x004fe40005000000 */
[-C--:B------:R-:W-:Y:S02]  /*170e0*/  ISETP.GE.AND P2, PT, R16, R237.reuse, PT ;  /* 0x000000ed1000720c */ /* 0x080fe40003f46270 */
[----:B---3--:R-:W-:Y:S02]  /*170f0*/  FSEL R228, R22, -INF , !P1 ;  /* 0xff80000016e47808 */ /* 0x008fe40004800000 */
[C---:B------:R-:W-:Y:S02]  /*17100*/  ISETP.GE.AND P1, PT, R17.reuse, R237, PT ;  /* 0x000000ed1100720c */ /* 0x040fe40003f26270 */
[-C--:B------:R-:W-:Y:S02]  /*17110*/  ISETP.GE.AND P3, PT, R17, R236.reuse, PT ;  /* 0x000000ec1100720c */ /* 0x080fe40003f66270 */
[----:B------:R-:W-:Y:S02]  /*17120*/  FSEL R215, R23, -INF , !P0 ;  /* 0xff80000017d77808 */ /* 0x000fe40004000000 */
[----:B------:R-:W-:Y:S02]  /*17130*/  ISETP.GE.AND P0, PT, R16, R236, PT ;  /* 0x000000ec1000720c */ /* 0x000fe40003f06270 */
[----:B------:R-:W-:Y:S02]  /*17140*/  FSEL R230, R20, -INF , !P5 ;  /* 0xff80000014e67808 */ /* 0x000fe40006800000 */
[CC--:B------:R-:W-:Y:S02]  /*17150*/  ISETP.GE.OR P5, PT, R16.reuse, R242.reuse, !P2 ;  /* 0x000000f21000720c */ /* 0x0c0fe400057a6670 */
[C---:B------:R-:W-:Y:S02]  /*17160*/  ISETP.GE.OR P2, PT, R17.reuse, R242, !P1 ;  /* 0x000000f21100720c */ /* 0x040fe40004f46670 */
[-C--:B------:R-:W-:Y:S02]  /*17170*/  ISETP.GE.OR P1, PT, R16, R241.reuse, !P0 ;  /* 0x000000f11000720c */ /* 0x080fe40004726670 */
[----:B------:R-:W-:Y:S02]  /*17180*/  ISETP.GE.OR P0, PT, R17, R241, !P3 ;  /* 0x000000f11100720c */ /* 0x000fe40005f06670 */
[C---:B------:R-:W-:Y:S02]  /*17190*/  IADD3 R23, R0.reuse, 0x20, RZ ;  /* 0x0000002000177810 */ /* 0x040fe40007ffe0ff */
[----:B------:R-:W-:Y:S02]  /*171a0*/  IADD3 R200, R0, 0x21, RZ ;  /* 0x0000002100c87810 */ /* 0x000fe40007ffe0ff */
[----:B------:R-:W-:Y:S02]  /*171b0*/  FSEL R212, R33, -INF , !P2 ;  /* 0xff80000021d47808 */ /* 0x000fe40005000000 */
[-C--:B------:R-:W-:Y:S02]  /*171c0*/  ISETP.GE.AND P2, PT, R23, R237.reuse, PT ;  /* 0x000000ed1700720c */ /* 0x080fe40003f46270 */
[----:B------:R-:W-:Y:S02]  /*171d0*/  FSEL R196, R34, -INF , !P1 ;  /* 0xff80000022c47808 */ /* 0x000fe40004800000 */
[----:B------:R-:W-:Y:S02]  /*171e0*/  ISETP.GE.AND P1, PT, R200, R237, PT ;  /* 0x000000edc800720c */ /* 0x000fe40003f26270 */
[----:B------:R-:W-:Y:S02]  /*171f0*/  FSEL R198, R35, -INF , !P0 ;  /* 0xff80000023c67808 */ /* 0x000fe40004000000 */
[C---:B------:R-:W-:Y:S02]  /*17200*/  ISETP.GE.AND P0, PT, R23.reuse, R236, PT ;  /* 0x000000ec1700720c */ /* 0x040fe40003f06270 */
[----:B------:R-:W-:Y:S02]  /*17210*/  FSEL R213, R32, -INF , !P5 ;  /* 0xff80000020d57808 */ /* 0x000fe40006800000 */
[CC--:B------:R-:W-:Y:S02]  /*17220*/  ISETP.GE.OR P5, PT, R23.reuse, R242.reuse, !P2 ;  /* 0x000000f21700720c */ /* 0x0c0fe400057a6670 */
[C---:B------:R-:W-:Y:S02]  /*17230*/  ISETP.GE.OR P2, PT, R200.reuse, R242, !P1 ;  /* 0x000000f2c800720c */ /* 0x040fe40004f46670 */
[-C--:B------:R-:W-:Y:S02]  /*17240*/  ISETP.GE.OR P1, PT, R23, R241.reuse, !P0 ;  /* 0x000000f11700720c */ /* 0x080fe40004726670 */
[----:B------:R-:W-:Y:S02]  /*17250*/  ISETP.GE.AND P3, PT, R200, R236, PT ;  /* 0x000000ecc800720c */ /* 0x000fe40003f66270 */
[----:B------:R-:W-:Y:S01]  /*17260*/  FSEL R5, R38, -INF , !P1 ;  /* 0xff80000026057808 */ /* 0x000fe20004800000 */
[----:B------:R-:W-:Y:S01]  /*17270*/  IMAD.MOV.U32 R38, RZ, RZ, R229 ;  /* 0x000000ffff267224 */ /* 0x000fe200078e00e5 */
[----:B------:R-:W-:Y:S02]  /*17280*/  ISETP.GE.OR P0, PT, R200, R241, !P3 ;  /* 0x000000f1c800720c */ /* 0x000fe40005f06670 */
[----:B------:R-:W-:Y:S01]  /*17290*/  IADD3 R22, R0, 0x28, RZ ;  /* 0x0000002800167810 */ /* 0x000fe20007ffe0ff */
[----:B------:R2:W-:Y:S01]  /*172a0*/  STL [R1+0x80], R5 ;  /* 0x0000800501007387 */ /* 0x0005e20000100800 */
[----:B----4-:R-:W-:Y:S02]  /*172b0*/  FSEL R227, R39, -INF , !P0 ;  /* 0xff80000027e37808 */ /* 0x010fe40004000000 */
[-C--:B------:R-:W-:Y:S02]  /*172c0*/  ISETP.GE.AND P0, PT, R22, R237.reuse, PT ;  /* 0x000000ed1600720c */ /* 0x080fe40003f06270 */
[----:B------:R-:W-:Y:S02]  /*172d0*/  IADD3 R6, R0, 0x29, RZ ;  /* 0x0000002900067810 */ /* 0x000fe40007ffe0ff */
[----:B------:R-:W-:Y:S01]  /*172e0*/  FSEL R197, R37, -INF , !P2 ;  /* 0xff80000025c57808 */ /* 0x000fe20005000000 */
[----:B------:R-:W-:Y:S01]  /*172f0*/  IMAD.MOV.U32 R37, RZ, RZ, R230 ;  /* 0x000000ffff257224 */ /* 0x000fe200078e00e6 */
[-C--:B------:R-:W-:Y:S02]  /*17300*/  ISETP.GE.AND P3, PT, R6, R237.reuse, PT ;  /* 0x000000ed0600720c */ /* 0x080fe40003f66270 */
[----:B------:R-:W-:Y:S01]  /*17310*/  ISETP.GE.OR P2, PT, R22, R242, !P0 ;  /* 0x000000f21600720c */ /* 0x000fe20004746670 */
[----:B------:R-:W-:Y:S01]  /*17320*/  STL [R1+0x5c], R197 ;  /* 0x00005cc501007387 */ /* 0x000fe20000100800 */
[----:B------:R-:W-:Y:S02]  /*17330*/  IADD3 R7, R0, 0x30, RZ ;  /* 0x0000003000077810 */ /* 0x000fe40007ffe0ff */
[-C--:B------:R-:W-:Y:S02]  /*17340*/  ISETP.GE.AND P1, PT, R22, R236.reuse, PT ;  /* 0x000000ec1600720c */ /* 0x080fe40003f26270 */
[----:B------:R-:W-:Y:S02]  /*17350*/  ISETP.GE.AND P0, PT, R6, R236, PT ;  /* 0x000000ec0600720c */ /* 0x000fe40003f06270 */
[----:B------:R-:W-:Y:S02]  /*17360*/  IADD3 R21, R0, 0x31, RZ ;  /* 0x0000003100157810 */ /* 0x000fe40007ffe0ff */
[----:B-1----:R-:W-:Y:S02]  /*17370*/  FSEL R135, R36, -INF , !P5 ;  /* 0xff80000024877808 */ /* 0x002fe40006800000 */
[-C--:B------:R-:W-:Y:S02]  /*17380*/  ISETP.GE.OR P5, PT, R6, R242.reuse, !P3 ;  /* 0x000000f20600720c */ /* 0x080fe40005fa6670 */
[----:B------:R-:W-:Y:S02]  /*17390*/  ISETP.GE.AND P3, PT, R7, R237, PT ;  /* 0x000000ed0700720c */ /* 0x000fe40003f66270 */
[----:B------:R-:W-:Y:S02]  /*173a0*/  FSEL R211, R48, -INF , !P2 ;  /* 0xff80000030d37808 */ /* 0x000fe40005000000 */
[-C--:B------:R-:W-:Y:S02]  /*173b0*/  ISETP.GE.OR P2, PT, R22, R241.reuse, !P1 ;  /* 0x000000f11600720c */ /* 0x080fe40004f46670 */
[----:B------:R-:W-:Y:S02]  /*173c0*/  ISETP.GE.OR P1, PT, R6, R241, !P0 ;  /* 0x000000f10600720c */ /* 0x000fe40004726670 */
[----:B------:R-:W-:Y:S01]  /*173d0*/  FSEL R199, R49, -INF , !P5 ;  /* 0xff80000031c77808 */ /* 0x000fe20006800000 */
[----:B------:R-:W-:Y:S01]  /*173e0*/  IMAD.MOV.U32 R49, RZ, RZ, R215 ;  /* 0x000000ffff317224 */ /* 0x000fe200078e00d7 */
[----:B------:R-:W-:Y:S02]  /*173f0*/  ISETP.GE.AND P0, PT, R21, R237, PT ;  /* 0x000000ed1500720c */ /* 0x000fe40003f06270 */
[----:B------:R-:W-:Y:S01]  /*17400*/  FSEL R225, R51, -INF , !P1 ;  /* 0xff80000033e17808 */ /* 0x000fe20004800000 */
[----:B------:R-:W-:Y:S01]  /*17410*/  IMAD.MOV.U32 R51, RZ, RZ, R212 ;  /* 0x000000ffff337224 */ /* 0x000fe200078e00d4 */
[-C--:B------:R-:W-:Y:S01]  /*17420*/  ISETP.GE.OR P1, PT, R7, R242.reuse, !P3 ;  /* 0x000000f20700720c */ /* 0x080fe20005f26670 */
[----:B------:R-:W-:Y:S01]  /*17430*/  STL [R1+0x54], R199 ;  /* 0x000054c701007387 */ /* 0x000fe20000100800 */
[----:B------:R-:W-:Y:S02]  /*17440*/  ISETP.GE.OR P0, PT, R21, R242, !P0 ;  /* 0x000000f21500720c */ /* 0x000fe40004706670 */
[----:B------:R-:W-:Y:S01]  /*17450*/  FSEL R249, R52, -INF , !P1 ;  /* 0xff80000034f97808 */ /* 0x000fe20004800000 */
[----:B------:R-:W-:Y:S01]  /*17460*/  IMAD.MOV.U32 R52, RZ, RZ, R196 ;  /* 0x000000ffff347224 */ /* 0x000fe200078e00c4 */
[----:B--2---:R-:W-:Y:S02]  /*17470*/  FSEL R5, R53, -INF , !P0 ;  /* 0xff80000035057808 */ /* 0x004fe40004000000 */
[-C--:B------:R-:W-:Y:S01]  /*17480*/  ISETP.GE.AND P0, PT, R21, R236.reuse, PT ;  /* 0x000000ec1500720c */ /* 0x080fe20003f06270 */
[----:B------:R-:W-:Y:S01]  /*17490*/  STL [R1+0x50], R249 ;  /* 0x000050f901007387 */ /* 0x000fe20000100800 */
[----:B------:R-:W-:Y:S02]  /*174a0*/  ISETP.GE.AND P1, PT, R7, R236, PT ;  /* 0x000000ec0700720c */ /* 0x000fe40003f26270 */
[-C--:B------:R-:W-:Y:S01]  /*174b0*/  ISETP.GE.OR P0, PT, R21, R241.reuse, !P0 ;  /* 0x000000f11500720c */ /* 0x080fe20004706670 */
[----:B------:R1:W-:Y:S01]  /*174c0*/  STL [R1+0x4c], R5 ;  /* 0x00004c0501007387 */ /* 0x0003e20000100800 */
[----:B------:R-:W-:Y:S02]  /*174d0*/  ISETP.GE.OR P1, PT, R7, R241, !P1 ;  /* 0x000000f10700720c */ /* 0x000fe40004f26670 */
[----:B------:R-:W-:Y:S02]  /*174e0*/  IADD3 R20, R0, 0x39, RZ ;  /* 0x0000003900147810 */ /* 0x000fe40007ffe0ff */
[----:B------:R-:W-:Y:S02]  /*174f0*/  FSEL R222, R54, -INF , !P1 ;  /* 0xff80000036de7808 */ /* 0x000fe40004800000 */
[----:B------:R-:W-:Y:S02]  /*17500*/  FSEL R221, R55, -INF , !P0 ;  /* 0xff80000037dd7808 */ /* 0x000fe40004000000 */
[----:B------:R-:W-:Y:S01]  /*17510*/  ISETP.GE.AND P0, PT, R20, R237, PT ;  /* 0x000000ed1400720c */ /* 0x000fe20003f06270 */
[----:B------:R-:W-:Y:S01]  /*17520*/  STL [R1+0x78], R222 ;  /* 0x000078de01007387 */ /* 0x000fe20000100800 */
[----:B------:R-:W-:Y:S02]  /*17530*/  ISETP.GE.AND P3, PT, R2, R238, PT ;  /* 0x000000ee0200720c */ /* 0x000fe40003f66270 */
[----:B------:R-:W-:Y:S01]  /*17540*/  ISETP.GE.OR P0, PT, R20, R242, !P0 ;  /* 0x000000f21400720c */ /* 0x000fe20004706670 */
[----:B------:R-:W-:Y:S01]  /*17550*/  STL [R1+0x74], R221 ;  /* 0x000074dd01007387 */ /* 0x000fe20000100800 */
[----:B------:R-:W-:Y:S01]  /*17560*/  FSEL R231, R50, -INF , !P2 ;  /* 0xff80000032e77808 */ /* 0x000fe20005000000 */
[----:B------:R-:W-:Y:S01]  /*17570*/  IMAD.MOV.U32 R50, RZ, RZ, R213 ;  /* 0x000000ffff327224 */ /* 0x000fe200078e00d5 */
[C---:B------:R-:W-:Y:S02]  /*17580*/  ISETP.GE.AND P2, PT, R2.reuse, R235, PT ;  /* 0x000000eb0200720c */ /* 0x040fe40003f46270 */
[C---:B------:R-:W-:Y:S02]  /*17590*/  ISETP.GE.OR P3, PT, R2.reuse, R240, !P3 ;  /* 0x000000f00200720c */ /* 0x040fe40005f66670 */
[----:B------:R-:W-:Y:S02]  /*175a0*/  ISETP.GE.OR P2, PT, R2, R239, !P2 ;  /* 0x000000ef0200720c */ /* 0x000fe40005746670 */
[----:B------:R-:W-:Y:S02]  /*175b0*/  FSEL R2, R65, -INF , !P0 ;  /* 0xff80000041027808 */ /* 0x000fe40004000000 */
[----:B-1----:R-:W-:Y:S02]  /*175c0*/  IADD3 R5, R0, 0x38, RZ ;  /* 0x0000003800057810 */ /* 0x002fe40007ffe0ff */
[C---:B------:R-:W-:Y:S02]  /*175d0*/  ISETP.GE.AND P0, PT, R20.reuse, R236, PT ;  /* 0x000000ec1400720c */ /* 0x040fe40003f06270 */
[C---:B------:R-:W-:Y:S02]  /*175e0*/  ISETP.GE.AND P1, PT, R5.reuse, R237, PT ;  /* 0x000000ed0500720c */ /* 0x040fe40003f26270 */
[----:B------:R-:W-:Y:S02]  /*175f0*/  ISETP.GE.OR P0, PT, R20, R241, !P0 ;  /* 0x000000f11400720c */ /* 0x000fe40004706670 */
[----:B------:R-:W-:Y:S02]  /*17600*/  ISETP.GE.OR P1, PT, R5, R242, !P1 ;  /* 0x000000f20500720c */ /* 0x000fe40004f26670 */
[----:B------:R-:W-:Y:S01]  /*17610*/  FSEL R220, R67, -INF , !P0 ;  /* 0xff80000043dc7808 */ /* 0x000fe20004000000 */
[----:B------:R-:W-:Y:S01]  /*17620*/  IMAD.MOV.U32 R67, RZ, RZ, R199 ;  /* 0x000000ffff437224 */ /* 0x000fe200078e00c7 */
[----:B------:R-:W-:Y:S02]  /*17630*/  FSEL R18, R64, -INF , !P1 ;  /* 0xff80000040127808 */ /* 0x000fe40004800000 */
[C---:B------:R-:W-:Y:S02]  /*17640*/  ISETP.GE.AND P1, PT, R5.reuse, R236, PT ;  /* 0x000000ec0500720c */ /* 0x040fe40003f26270 */
[----:B------:R-:W-:Y:S01]  /*17650*/  ISETP.GE.AND P0, PT, R4, R235, PT ;  /* 0x000000eb0400720c */ /* 0x000fe20003f06270 */
[----:B------:R-:W-:Y:S01]  /*17660*/  STL [R1+0x48], R18 ;  /* 0x0000481201007387 */ /* 0x000fe20000100800 */
[----:B------:R-:W-:Y:S02]  /*17670*/  ISETP.GE.OR P1, PT, R5, R241, !P1 ;  /* 0x000000f10500720c */ /* 0x000fe40004f26670 */
[----:B------:R-:W-:Y:S01]  /*17680*/  LOP3.LUT R234, R234, 0xffffffdf, RZ, 0xc0, !PT ;  /* 0xffffffdfeaea7812 */ /* 0x000fe200078ec0ff */
[----:B------:R1:W-:Y:S01]  /*17690*/  STL [R1+0x44], R2 ;  /* 0x0000440201007387 */ /* 0x0003e20000100800 */
[----:B------:R-:W-:Y:S02]  /*176a0*/  FSEL R226, R66, -INF , !P1 ;  /* 0xff80000042e27808 */ /* 0x000fe40004800000 */
[----:B------:R-:W-:Y:S01]  /*176b0*/  ISETP.GE.AND P1, PT, R4, R238, PT ;  /* 0x000000ee0400720c */ /* 0x000fe20003f26270 */
[----:B------:R-:W-:Y:S01]  /*176c0*/  STL [R1+0x70], R220 ;  /* 0x000070dc01007387 */ /* 0x000fe20000100800 */
[----:B------:R-:W-:Y:S02]  /*176d0*/  @P3 LOP3.LUT R234, R234, 0x20, RZ, 0xfc, !PT ;  /* 0x00000020eaea3812 */ /* 0x000fe400078efcff */
[C---:B------:R-:W-:Y:S02]  /*176e0*/  ISETP.GE.OR P3, PT, R4.reuse, R239, !P0 ;  /* 0x000000ef0400720c */ /* 0x040fe40004766670 */
        /* <DEDUP_REMOVED lines=9> */
[C---:B-1----:R-:W-:Y:S01]  /*17780*/  IADD3 R2, R0.reuse, 0x41, RZ ;  /* 0x0000004100027810 */ /* 0x042fe20007ffe0ff */
[----:B------:R-:W-:Y:S01]  /*17790*/  STL [R1+0x3c], R224 ;  /* 0x00003ce001007387 */ /* 0x000fe20000100800 */
[C---:B------:R-:W-:Y:S02]  /*177a0*/  ISETP.GE.OR P1, PT, R201.reuse, R240, !P0 ;  /* 0x000000f0c900720c */ /* 0x040fe40004726670 */
[C---:B------:R-:W-:Y:S02]  /*177b0*/  ISETP.GE.AND P0, PT, R201.reuse, R235, PT ;  /* 0x000000ebc900720c */ /* 0x040fe40003f06270 */
[C---:B------:R-:W-:Y:S02]  /*177c0*/  IADD3 R19, R0.reuse, 0x48, RZ ;  /* 0x0000004800137810 */ /* 0x040fe40007ffe0ff */
[----:B------:R-:W-:Y:S02]  /*177d0*/  ISETP.GE.OR P0, PT, R201, R239, !P0 ;  /* 0x000000efc900720c */ /* 0x000fe40004706670 */
[----:B------:R-:W-:Y:S02]  /*177e0*/  IADD3 R18, R0, 0x49, RZ ;  /* 0x0000004900127810 */ /* 0x000fe40007ffe0ff */
[----:B------:R-:W-:Y:S02]  /*177f0*/  FSEL R36, R11, -INF , !P4 ;  /* 0xff8000000b247808 */ /* 0x000fe40006000000 */
[----:B------:R-:W-:Y:S02]  /*17800*/  FSEL R33, R13, -INF , !P5 ;  /* 0xff8000000d217808 */ /* 0x000fe40006800000 */
[----:B------:R-:W-:Y:S02]  /*17810*/  @P1 LOP3.LUT R234, R234, 0x4, RZ, 0xfc, !PT ;  /* 0x00000004eaea1812 */ /* 0x000fe400078efcff */
[----:B------:R-:W-:Y:S02]  /*17820*/  IADD3 R11, R0, 0x58, RZ ;  /* 0x00000058000b7810 */ /* 0x000fe40007ffe0ff */
[C---:B------:R-:W-:Y:S02]  /*17830*/  LOP3.LUT P2, RZ, R234.reuse, 0x80, RZ, 0xc0, !PT ;  /* 0x00000080eaff7812 */ /* 0x040fe4000784c0ff */
[----:B------:R-:W-:Y:S02]  /*17840*/  LOP3.LUT R234, R234, 0xfffffffd, RZ, 0xc0, !PT ;  /* 0xfffffffdeaea7812 */ /* 0x000fe400078ec0ff */
[----:B------:R-:W-:Y:S02]  /*17850*/  FSEL R35, R9, -INF , !P2 ;  /* 0xff80000009237808 */ /* 0x000fe40005000000 */
[----:B------:R-:W-:Y:S02]  /*17860*/  @P0 LOP3.LUT R234, R234, 0x2, RZ, 0xfc, !PT ;  /* 0x00000002eaea0812 */ /* 0x000fe400078efcff */
[----:B------:R-:W-:Y:S02]  /*17870*/  ISETP.GE.AND P0, PT, R2, R237, PT ;  /* 0x000000ed0200720c */ /* 0x000fe40003f06270 */
[----:B------:R-:W-:Y:S02]  /*17880*/  LOP3.LUT R234, R234, 0xfffffffe, RZ, 0xc0, !PT ;  /* 0xfffffffeeaea7812 */ /* 0x000fe400078ec0ff */
[----:B------:R-:W-:Y:S02]  /*17890*/  ISETP.GE.OR P0, PT, R2, R242, !P0 ;  /* 0x000000f20200720c */ /* 0x000fe40004706670 */
[----:B------:R-:W-:Y:S02]  /*178a0*/  FSEL R15, R15, -INF , !P3 ;  /* 0xff8000000f0f7808 */ /* 0x000fe40005800000 */
[----:B------:R-:W-:Y:S01]  /*178b0*/  FSEL R223, R69, -INF , !P0 ;  /* 0xff80000045df7808 */ /* 0x000fe20004000000 */
[----:B------:R-:W-:Y:S01]  /*178c0*/  IMAD.MOV.U32 R69, RZ, RZ, R211 ;  /* 0x000000ffff457224 */ /* 0x000fe200078e00d3 */
[----:B------:R-:W-:Y:S02]  /*178d0*/  ISETP.GE.AND P0, PT, R4, R236, PT ;  /* 0x000000ec0400720c */ /* 0x000fe40003f06270 */
[----:B------:R-:W-:Y:S01]  /*178e0*/  IADD3 R9, R0, 0x60, RZ ;  /* 0x0000006000097810 */ /* 0x000fe20007ffe0ff */
[----:B------:R-:W-:Y:S01]  /*178f0*/  STL [R1+0x38], R223 ;  /* 0x000038df01007387 */ /* 0x000fe20000100800 */
[----:B------:R-:W-:Y:S02]  /*17900*/  ISETP.GE.OR P0, PT, R4, R241, !P0 ;  /* 0x000000f10400720c */ /* 0x000fe40004706670 */
[----:B------:R-:W-:Y:S02]  /*17910*/  MOV R39, R228 ;  /* 0x000000e400277202 */ /* 0x000fe40000000f00 */
[----:B------:R-:W-:Y:S02]  /*17920*/  FSEL R66, R70, -INF , !P0 ;  /* 0xff80000046427808 */ /* 0x000fe40004000000 */
[C---:B------:R-:W-:Y:S02]  /*17930*/  ISETP.GE.AND P0, PT, R2.reuse, R236, PT ;  /* 0x000000ec0200720c */ /* 0x040fe40003f06270 */
[----:B------:R-:W-:Y:S02]  /*17940*/  MOV R53, R197 ;  /* 0x000000c500357202 */ /* 0x000fe40000000f00 */
[----:B------:R-:W-:Y:S02]  /*17950*/  ISETP.GE.OR P0, PT, R2, R241, !P0 ;  /* 0x000000f10200720c */ /* 0x000fe40004706670 */
[----:B------:R-:W-:Y:S02]  /*17960*/  FMNMX.FTZ R13, R203, R3, !PT ;  /* 0x00000003cb0d7209 */ /* 0x000fe40007810000 */
[----:B------:R-:W-:Y:S02]  /*17970*/  FSEL R214, R71, -INF , !P0 ;  /* 0xff80000047d67808 */ /* 0x000fe40004000000 */
[C---:B------:R-:W-:Y:S02]  /*17980*/  ISETP.GE.AND P0, PT, R202.reuse, R238, PT ;  /* 0x000000eeca00720c */ /* 0x040fe40003f06270 */
[----:B------:R-:W-:Y:S01]  /*17990*/  FMNMX.FTZ R13, R205, R13, !PT ;  /* 0x0000000dcd0d7209 */ /* 0x000fe20007810000 */
[----:B------:R-:W-:Y:S01]  /*179a0*/  STL [R1+0x6c], R214 ;  /* 0x00006cd601007387 */ /* 0x000fe20000100800 */
[C---:B------:R-:W-:Y:S02]  /*179b0*/  ISETP.GE.OR P1, PT, R202.reuse, R240, !P0 ;  /* 0x000000f0ca00720c */ /* 0x040fe40004726670 */
[----:B------:R-:W-:Y:S02]  /*179c0*/  ISETP.GE.AND P0, PT, R202, R235, PT ;  /* 0x000000ebca00720c */ /* 0x000fe40003f06270 */
[----:B------:R-:W-:Y:S02]  /*179d0*/  FMNMX.FTZ R13, R208, R13, !PT ;  /* 0x0000000dd00d7209 */ /* 0x000fe40007810000 */
[----:B------:R-:W-:Y:S02]  /*179e0*/  ISETP.GE.OR P6, PT, R202, R239, !P0 ;  /* 0x000000efca00720c */ /* 0x000fe400047c6670 */
[----:B------:R-:W-:Y:S02]  /*179f0*/  ISETP.GE.AND P0, PT, R19, R237, PT ;  /* 0x000000ed1300720c */ /* 0x000fe40003f06270 */
[----:B------:R-:W-:Y:S02]  /*17a00*/  FMNMX.FTZ R13, R207, R13, !PT ;  /* 0x0000000dcf0d7209 */ /* 0x000fe40007810000 */
[----:B------:R-:W-:Y:S02]  /*17a10*/  ISETP.GE.OR P0, PT, R19, R242, !P0 ;  /* 0x000000f21300720c */ /* 0x000fe40004706670 */
[----:B------:R-:W-:Y:S02]  /*17a20*/  @P1 LOP3.LUT R234, R234, 0x1, RZ, 0xfc, !PT ;  /* 0x00000001eaea1812 */ /* 0x000fe400078efcff */
[----:B------:R-:W-:Y:S02]  /*17a30*/  FSEL R80, R80, -INF , !P0 ;  /* 0xff80000050507808 */ /* 0x000fe40004000000 */
[----:B------:R-:W-:Y:S02]  /*17a40*/  ISETP.GE.AND P0, PT, R16, R238, PT ;  /* 0x000000ee1000720c */ /* 0x000fe40003f06270 */
[----:B------:R-:W-:Y:S01]  /*17a50*/  LOP3.LUT R234, R234, 0xffbfffff, RZ, 0xc0, !PT ;  /* 0xffbfffffeaea7812 */ /* 0x000fe200078ec0ff */
[----:B------:R-:W-:Y:S01]  /*17a60*/  STL [R1+0x34], R80 ;  /* 0x0000345001007387 */ /* 0x000fe20000100800 */
[----:B------:R-:W-:Y:S02]  /*17a70*/  FMNMX.FTZ R13, R37, R13, !PT ;  /* 0x0000000d250d7209 */ /* 0x000fe40007810000 */
[----:B------:R-:W-:Y:S02]  /*17a80*/  @P6 LOP3.LUT R234, R234, 0x400000, RZ, 0xfc, !PT ;  /* 0x00400000eaea6812 */ /* 0x000fe400078efcff */
[C---:B------:R-:W-:Y:S02]  /*17a90*/  ISETP.GE.OR P6, PT, R16.reuse, R240, !P0 ;  /* 0x000000f01000720c */ /* 0x040fe400047c6670 */
[----:B------:R-:W-:Y:S02]  /*17aa0*/  ISETP.GE.AND P0, PT, R16, R235, PT ;  /* 0x000000eb1000720c */ /* 0x000fe40003f06270 */
[----:B------:R-:W-:Y:S02]  /*17ab0*/  LOP3.LUT R234, R234, 0xffffdfff, RZ, 0xc0, !PT ;  /* 0xffffdfffeaea7812 */ /* 0x000fe400078ec0ff */
[----:B------:R-:W-:Y:S02]  /*17ac0*/  ISETP.GE.OR P1, PT, R16, R239, !P0 ;  /* 0x000000ef1000720c */ /* 0x000fe40004726670 */
[----:B------:R-:W-:Y:S02]  /*17ad0*/  ISETP.GE.AND P0, PT, R18, R237, PT ;  /* 0x000000ed1200720c */ /* 0x000fe40003f06270 */
[----:B------:R-:W-:Y:S02]  /*17ae0*/  FMNMX.FTZ R13, R38, R13, !PT ;  /* 0x0000000d260d7209 */ /* 0x000fe40007810000 */
[----:B------:R-:W-:Y:S02]  /*17af0*/  ISETP.GE.OR P0, PT, R18, R242, !P0 ;  /* 0x000000f21200720c */ /* 0x000fe40004706670 */
[----:B------:R-:W-:Y:S02]  /*17b00*/  @P6 LOP3.LUT R234, R234, 0x2000, RZ, 0xfc, !PT ;  /* 0x00002000eaea6812 */ /* 0x000fe400078efcff */
[----:B------:R-:W-:Y:S02]  /*17b10*/  FSEL R16, R81, -INF , !P0 ;  /* 0xff80000051107808 */ /* 0x000fe40004000000 */
[CC--:B------:R-:W-:Y:S02]  /*17b20*/  ISETP.GE.AND P0, PT, R19.reuse, R236.reuse, PT ;  /* 0x000000ec1300720c */ /* 0x0c0fe40003f06270 */
[----:B------:R-:W-:Y:S01]  /*17b30*/  LOP3.LUT R234, R234, 0xfffffff7, RZ, 0xc0, !PT ;  /* 0xfffffff7eaea7812 */ /* 0x000fe200078ec0ff */
[----:B------:R1:W-:Y:S01]  /*17b40*/  STL [R1+0x30], R16 ;  /* 0x0000301001007387 */ /* 0x0003e20000100800 */
[-C--:B------:R-:W-:Y:S02]  /*17b50*/  ISETP.GE.OR P0, PT, R19, R241.reuse, !P0 ;  /* 0x000000f11300720c */ /* 0x080fe40004706670 */
[----:B------:R-:W-:Y:S02]  /*17b60*/  @P1 LOP3.LUT R234, R234, 0x8, RZ, 0xfc, !PT ;  /* 0x00000008eaea1812 */ /* 0x000fe400078efcff */
[----:B------:R-:W-:Y:S02]  /*17b70*/  FSEL R71, R82, -INF , !P0 ;  /* 0xff80000052477808 */ /* 0x000fe40004000000 */
[----:B------:R-:W-:Y:S02]  /*17b80*/  ISETP.GE.AND P0, PT, R18, R236, PT ;  /* 0x000000ec1200720c */ /* 0x000fe40003f06270 */
[----:B------:R-:W-:Y:S01]  /*17b90*/  LOP3.LUT R234, R234, 0xffdfffff, RZ, 0xc0, !PT ;  /* 0xffdfffffeaea7812 */ /* 0x000fe200078ec0ff */
[----:B------:R-:W-:Y:S01]  /*17ba0*/  STL [R1+0x68], R71 ;  /* 0x0000684701007387 */ /* 0x000fe20000100800 */
[----:B------:R-:W-:Y:S02]  /*17bb0*/  ISETP.GE.OR P0, PT, R18, R241, !P0 ;  /* 0x000000f11200720c */ /* 0x000fe40004706670 */
[----:B------:R-:W-:Y:S04]  /*17bc0*/  FMNMX.FTZ R13, R50, R13, !PT ;  /* 0x0000000d320d7209 */ /* 0x000fe80007810000 */
[----:B------:R-:W-:Y:S04]  /*17bd0*/  FMNMX.FTZ R13, R51, R13, !PT ;  /* 0x0000000d330d7209 */ /* 0x000fe80007810000 */
[----:B------:R-:W-:Y:S02]  /*17be0*/  FMNMX.FTZ R13, R135, R13, !PT ;  /* 0x0000000d870d7209 */ /* 0x000fe40007810000 */
[----:B-1----:R-:W-:Y:S02]  /*17bf0*/  FSEL R16, R83, -INF , !P0 ;  /* 0xff80000053107808 */ /* 0x002fe40004000000 */
[C---:B------:R-:W-:Y:S02]  /*17c00*/  ISETP.GE.AND P0, PT, R0.reuse, R238, PT ;  /* 0x000000ee0000720c */ /* 0x040fe40003f06270 */
[----:B------:R-:W-:Y:S01]  /*17c10*/  FMNMX.FTZ R13, R53, R13, !PT ;  /* 0x0000000d350d7209 */ /* 0x000fe20007810000 */
[----:B------:R-:W-:Y:S01]  /*17c20*/  IMAD.MOV.U32 R53, RZ, RZ, R198 ;  /* 0x000000ffff357224 */ /* 0x000fe200078e00c6 */
[----:B------:R-:W-:Y:S01]  /*17c30*/  ISETP.GE.OR P0, PT, R0, R240, !P0 ;  /* 0x000000f00000720c */ /* 0x000fe20004706670 */
[----:B------:R1:W-:Y:S01]  /*17c40*/  STL [R1+0x64], R16 ;  /* 0x0000641001007387 */ /* 0x0003e20000100800 */
[----:B------:R-:W-:Y:S02]  /*17c50*/  FMNMX.FTZ R13, R69, R13, !PT ;  /* 0x0000000d450d7209 */ /* 0x000fe40007810000 */
[----:B------:R-:W-:Y:S02]  /*17c60*/  FSEL R32, R8, -INF , !P0 ;  /* 0xff80000008207808 */ /* 0x000fe40004000000 */
[C---:B------:R-:W-:Y:S02]  /*17c70*/  ISETP.GE.AND P0, PT, R0.reuse, R235, PT ;  /* 0x000000eb0000720c */ /* 0x040fe40003f06270 */
[----:B------:R-:W-:Y:S01]  /*17c80*/  FMNMX.FTZ R13, R67, R13, !PT ;  /* 0x0000000d430d7209 */ /* 0x000fe20007810000 */
[----:B------:R-:W-:Y:S01]  /*17c90*/  IMAD.MOV.U32 R67, RZ, RZ, R226 ;  /* 0x000000ffff437224 */ /* 0x000fe200078e00e2 */
[----:B------:R-:W-:Y:S04]  /*17ca0*/  ISETP.GE.OR P0, PT, R0, R239, !P0 ;  /* 0x000000ef0000720c */ /* 0x000fe80004706670 */
[----:B------:R-:W-:Y:S02]  /*17cb0*/  FSEL R34, R10, -INF , !P0 ;  /* 0xff8000000a227808 */ /* 0x000fe40004000000 */
[C---:B------:R-:W-:Y:S02]  /*17cc0*/  ISETP.GE.AND P0, PT, R17.reuse, R238, PT ;  /* 0x000000ee1100720c */ /* 0x040fe40003f06270 */
[C---:B------:R-:W-:Y:S02]  /*17cd0*/  IADD3 R10, R0.reuse, 0x59, RZ ;  /* 0x00000059000a7810 */ /* 0x040fe40007ffe0ff */
[C---:B------:R-:W-:Y:S02]  /*17ce0*/  ISETP.GE.OR P2, PT, R17.reuse, R240, !P0 ;  /* 0x000000f01100720c */ /* 0x040fe40004746670 */
[C---:B------:R-:W-:Y:S04]  /*17cf0*/  ISETP.GE.AND P0, PT, R17.reuse, R235, PT ;  /* 0x000000eb1100720c */ /* 0x040fe80003f06270 */
[----:B------:R-:W-:Y:S02]  /*17d00*/  ISETP.GE.OR P1, PT, R17, R239, !P0 ;  /* 0x000000ef1100720c */ /* 0x000fe40004726670 */
[C---:B------:R-:W-:Y:S02]  /*17d10*/  IADD3 R17, R0.reuse, 0x50, RZ ;  /* 0x0000005000117810 */ /* 0x040fe40007ffe0ff */
[----:B-1----:R-:W-:Y:S02]  /*17d20*/  IADD3 R16, R0, 0x51, RZ ;  /* 0x0000005100107810 */ /* 0x002fe40007ffe0ff */
[C---:B------:R-:W-:Y:S02]  /*17d30*/  ISETP.GE.AND P0, PT, R17.reuse, R237, PT ;  /* 0x000000ed1100720c */ /* 0x040fe40003f06270 */
[----:B------:R-:W-:Y:S02]  /*17d40*/  @P2 LOP3.LUT R234, R234, 0x200000, RZ, 0xfc, !PT ;  /* 0x00200000eaea2812 */ /* 0x000fe400078efcff */
[----:B------:R-:W-:Y:S02]  /*17d50*/  ISETP.GE.OR P0, PT, R17, R242, !P0 ;  /* 0x000000f21100720c */ /* 0x000fe40004706670 */
[----:B------:R-:W-:Y:S02]  /*17d60*/  LOP3.LUT P2, RZ, R234, 0x10, RZ, 0xc0, !PT ;  /* 0x00000010eaff7812 */ /* 0x000fe4000784c0ff */
[----:B------:R-:W-:Y:S02]  /*17d70*/  FSEL R8, R84, -INF , !P0 ;  /* 0xff80000054087808 */ /* 0x000fe40004000000 */
[C---:B------:R-:W-:Y:S02]  /*17d80*/  ISETP.GE.AND P0, PT, R23.reuse, R238, PT ;  /* 0x000000ee1700720c */ /* 0x040fe40003f06270 */
[----:B------:R-:W-:Y:S01]  /*17d90*/  LOP3.LUT R234, R234, 0xff7fffff, RZ, 0xc0, !PT ;  /* 0xff7fffffeaea7812 */ /* 0x000fe200078ec0ff */
[----:B------:R1:W-:Y:S01]  /*17da0*/  STL [R1+0xc], R8 ;  /* 0x00000c0801007387 */ /* 0x0003e20000100800 */
[C---:B------:R-:W-:Y:S02]  /*17db0*/  ISETP.GE.OR P0, PT, R23.reuse, R240, !P0 ;  /* 0x000000f01700720c */ /* 0x040fe40004706670 */
[----:B------:R-:W-:Y:S02]  /*17dc0*/  @P1 LOP3.LUT R234, R234, 0x800000, RZ, 0xfc, !PT ;  /* 0x00800000eaea1812 */ /* 0x000fe400078efcff */
[----:B------:R-:W-:Y:S02]  /*17dd0*/  FSEL R14, R14, -INF , !P2 ;  /* 0xff8000000e0e7808 */ /* 0x000fe40005000000 */
[C---:B------:R-:W-:Y:S02]  /*17de0*/  LOP3.LUT P1, RZ, R234.reuse, 0x4, RZ, 0xc0, !PT ;  /* 0x00000004eaff7812 */ /* 0x040fe4000782c0ff */
[C---:B------:R-:W-:Y:S02]  /*17df0*/  LOP3.LUT P6, RZ, R234.reuse, 0x1, RZ, 0xc0, !PT ;  /* 0x00000001eaff7812 */ /* 0x040fe400078cc0ff */
[----:B------:R-:W-:Y:S04]  /*17e00*/  LOP3.LUT R234, R234, 0xffffefff, RZ, 0xc0, !PT ;  /* 0xffffefffeaea7812 */ /* 0x000fe800078ec0ff */
[----:B------:R-:W-:Y:S02]  /*17e10*/  @P0 LOP3.LUT R234, R234, 0x1000, RZ, 0xfc, !PT ;  /* 0x00001000eaea0812 */ /* 0x000fe400078efcff */
[C---:B------:R-:W-:Y:S04]  /*17e20*/  ISETP.GE.AND P0, PT, R23.reuse, R235, PT ;  /* 0x000000eb1700720c */ /* 0x040fe80003f06270 */
[----:B------:R-:W-:Y:S02]  /*17e30*/  ISETP.GE.OR P4, PT, R23, R239, !P0 ;  /* 0x000000ef1700720c */ /* 0x000fe40004786670 */
[----:B------:R-:W-:Y:S02]  /*17e40*/  ISETP.GE.AND P0, PT, R16, R237, PT ;  /* 0x000000ed1000720c */ /* 0x000fe40003f06270 */
[----:B------:R-:W-:Y:S02]  /*17e50*/  FSEL R232, R42, -INF , !P4 ;  /* 0xff8000002ae87808 */ /* 0x000fe40006000000 */
[----:B------:R-:W-:Y:S04]  /*17e60*/  ISETP.GE.OR P0, PT, R16, R242, !P0 ;  /* 0x000000f21000720c */ /* 0x000fe80004706670 */
[----:B-1----:R-:W-:Y:S02]  /*17e70*/  FSEL R8, R85, -INF , !P0 ;  /* 0xff80000055087808 */ /* 0x002fe40004000000 */
[CC--:B------:R-:W-:Y:S03]  /*17e80*/  ISETP.GE.AND P0, PT, R17.reuse, R236.reuse, PT ;  /* 0x000000ec1100720c */ /* 0x0c0fe60003f06270 */
[----:B------:R1:W-:Y:S01]  /*17e90*/  STL [R1+0x8], R8 ;  /* 0x0000080801007387 */ /* 0x0003e20000100800 */
[-C--:B------:R-:W-:Y:S04]  /*17ea0*/  ISETP.GE.OR P0, PT, R17, R241.reuse, !P0 ;  /* 0x000000f11100720c */ /* 0x080fe80004706670 */
        /* <DEDUP_REMOVED lines=8> */
[C---:B------:R-:W-:Y:S02]  /*17f30*/  ISETP.GE.OR P5, PT, R200.reuse, R240, !P0 ;  /* 0x000000f0c800720c */ /* 0x040fe400047a6670 */
[C---:B------:R-:W-:Y:S02]  /*17f40*/  ISETP.GE.AND P0, PT, R200.reuse, R235, PT ;  /* 0x000000ebc800720c */ /* 0x040fe40003f06270 */
[----:B------:R-:W-:Y:S02]  /*17f50*/  FSEL R41, R41, -INF , !P5 ;  /* 0xff80000029297808 */ /* 0x000fe40006800000 */
[----:B------:R-:W-:Y:S02]  /*17f60*/  ISETP.GE.OR P3, PT, R200, R239, !P0 ;  /* 0x000000efc800720c */ /* 0x000fe40004766670 */
[----:B------:R-:W-:Y:S02]  /*17f70*/  ISETP.GE.AND P0, PT, R11, R237, PT ;  /* 0x000000ed0b00720c */ /* 0x000fe40003f06270 */
[----:B------:R-:W-:Y:S02]  /*17f80*/  FSEL R43, R43, -INF , !P3 ;  /* 0xff8000002b2b7808 */ /* 0x000fe40005800000 */
[----:B------:R-:W-:Y:S04]  /*17f90*/  ISETP.GE.OR P0, PT, R11, R242, !P0 ;  /* 0x000000f20b00720c */ /* 0x000fe80004706670 */
[----:B------:R-:W-:Y:S02]  /*17fa0*/  FSEL R48, R96, -INF , !P0 ;  /* 0xff80000060307808 */ /* 0x000fe40004000000 */
[C---:B------:R-:W-:Y:S02]  /*17fb0*/  ISETP.GE.AND P0, PT, R22.reuse, R238, PT ;  /* 0x000000ee1600720c */ /* 0x040fe40003f06270 */
[----:B------:R-:W-:Y:S02]  /*17fc0*/  FSEL R96, R25, -INF , !P6 ;  /* 0xff80000019607808 */ /* 0x000fe40007000000 */
[C---:B------:R-:W-:Y:S02]  /*17fd0*/  ISETP.GE.OR P2, PT, R22.reuse, R240, !P0 ;  /* 0x000000f01600720c */ /* 0x040fe40004746670 */
[C---:B------:R-:W-:Y:S04]  /*17fe0*/  ISETP.GE.AND P0, PT, R22.reuse, R235, PT ;  /* 0x000000eb1600720c */ /* 0x040fe80003f06270 */
[----:B------:R-:W-:Y:S07]  /*17ff0*/  ISETP.GE.OR P0, PT, R22, R239, !P0 ;  /* 0x000000ef1600720c */ /* 0x000fee0004706670 */
[----:B------:R-:W-:Y:S04]  /*18000*/  @P2 LOP3.LUT R234, R234, 0x800, RZ, 0xfc, !PT ;  /* 0x00000800eaea2812 */ /* 0x000fe800078efcff */
[C---:B------:R-:W-:Y:S02]  /*18010*/  LOP3.LUT P2, RZ, R234.reuse, 0x2000, RZ, 0xc0, !PT ;  /* 0x00002000eaff7812 */ /* 0x040fe4000784c0ff */
[----:B------:R-:W-:Y:S02]  /*18020*/  LOP3.LUT R234, R234, 0xfffffbff, RZ, 0xc0, !PT ;  /* 0xfffffbffeaea7812 */ /* 0x000fe400078ec0ff */
[----:B------:R-:W-:Y:S02]  /*18030*/  FSEL R86, R28, -INF , !P2 ;  /* 0xff8000001c567808 */ /* 0x000fe40005000000 */
[----:B------:R-:W-:Y:S02]  /*18040*/  @P0 LOP3.LUT R234, R234, 0x400, RZ, 0xfc, !PT ;  /* 0x00000400eaea0812 */ /* 0x000fe400078efcff */
[----:B------:R-:W-:Y:S02]  /*18050*/  ISETP.GE.AND P0, PT, R10, R237, PT ;  /* 0x000000ed0a00720c */ /* 0x000fe40003f06270 */
[----:B------:R-:W-:Y:S02]  /*18060*/  LOP3.LUT P6, RZ, R234, 0x400000, RZ, 0xc0, !PT ;  /* 0x00400000eaff7812 */ /* 0x000fe400078cc0ff */
[----:B------:R-:W-:Y:S02]  /*18070*/  ISETP.GE.OR P0, PT, R10, R242, !P0 ;  /* 0x000000f20a00720c */ /* 0x000fe40004706670 */
[----:B------:R-:W-:Y:S02]  /*18080*/  FSEL R202, R27, -INF , !P6 ;  /* 0xff8000001bca7808 */ /* 0x000fe40007000000 */
[----:B------:R-:W-:Y:S02]  /*18090*/  FSEL R252, R97, -INF , !P0 ;  /* 0xff80000061fc7808 */ /* 0x000fe40004000000 */
[CC--:B------:R-:W-:Y:S04]  /*180a0*/  ISETP.GE.AND P0, PT, R11.reuse, R236.reuse, PT ;  /* 0x000000ec0b00720c */ /* 0x0c0fe80003f06270 */
[-C--:B------:R-:W-:Y:S04]  /*180b0*/  ISETP.GE.OR P0, PT, R11, R241.reuse, !P0 ;  /* 0x000000f10b00720c */ /* 0x080fe80004706670 */
[----:B-1----:R-:W-:Y:S02]  /*180c0*/  FSEL R8, R98, -INF , !P0 ;  /* 0xff80000062087808 */ /* 0x002fe40004000000 */
[----:B------:R-:W-:Y:S02]  /*180d0*/  ISETP.GE.AND P0, PT, R10, R236, PT ;  /* 0x000000ec0a00720c */ /* 0x000fe40003f06270 */
[----:B------:R-:W-:Y:S01]  /*180e0*/  FSEL R98, R24, -INF , !P1 ;  /* 0xff80000018627808 */ /* 0x000fe20004800000 */
[----:B------:R1:W-:Y:S01]  /*180f0*/  STL [R1+0x2c], R8 ;  /* 0x00002c0801007387 */ /* 0x0003e20000100800 */
[----:B------:R-:W-:Y:S02]  /*18100*/  ISETP.GE.OR P0, PT, R10, R241, !P0 ;  /* 0x000000f10a00720c */ /* 0x000fe40004706670 */
[C---:B------:R-:W-:Y:S04]  /*18110*/  LOP3.LUT P1, RZ, R234.reuse, 0x800000, RZ, 0xc0, !PT ;  /* 0x00800000eaff7812 */ /* 0x040fe8000782c0ff */
[----:B------:R-:W-:Y:S02]  /*18120*/  FSEL R215, R31, -INF , !P1 ;  /* 0xff8000001fd77808 */ /* 0x000fe40004800000 */
[----:B-1----:R-:W-:Y:S02]  /*18130*/  FSEL R8, R99, -INF , !P0 ;  /* 0xff80000063087808 */ /* 0x002fe40004000000 */
[C---:B------:R-:W-:Y:S02]  /*18140*/  LOP3.LUT P0, RZ, R234.reuse, 0x2, RZ, 0xc0, !PT ;  /* 0x00000002eaff7812 */ /* 0x040fe4000780c0ff */
[----:B------:R-:W-:Y:S01]  /*18150*/  LOP3.LUT R234, R234, 0xffffffbf, RZ, 0xc0, !PT ;  /* 0xffffffbfeaea7812 */ /* 0x000fe200078ec0ff */
[----:B------:R1:W-:Y:S01]  /*18160*/  STL [R1+0x28], R8 ;  /* 0x0000280801007387 */ /* 0x0003e20000100800 */
[----:B------:R-:W-:Y:S02]  /*18170*/  FSEL R211, R26, -INF , !P0 ;  /* 0xff8000001ad37808 */ /* 0x000fe40004000000 */
[C---:B------:R-:W-:Y:S04]  /*18180*/  ISETP.GE.AND P0, PT, R6.reuse, R238, PT ;  /* 0x000000ee0600720c */ /* 0x040fe80003f06270 */
[C---:B------:R-:W-:Y:S02]  /*18190*/  ISETP.GE.OR P6, PT, R6.reuse, R240, !P0 ;  /* 0x000000f00600720c */ /* 0x040fe400047c6670 */
[----:B------:R-:W-:Y:S11]  /*181a0*/  ISETP.GE.AND P0, PT, R6, R235, PT ;  /* 0x000000eb0600720c */ /* 0x000ff60003f06270 */
[----:B------:R-:W-:Y:S02]  /*181b0*/  @P6 LOP3.LUT R234, R234, 0x40, RZ, 0xfc, !PT ;  /* 0x00000040eaea6812 */ /* 0x000fe400078efcff */
[----:B------:R-:W-:Y:S02]  /*181c0*/  ISETP.GE.OR P6, PT, R6, R239, !P0 ;  /* 0x000000ef0600720c */ /* 0x000fe400047c6670 */
[C---:B------:R-:W-:Y:S02]  /*181d0*/  ISETP.GE.AND P0, PT, R9.reuse, R237, PT ;  /* 0x000000ed0900720c */ /* 0x040fe40003f06270 */
[----:B------:R-:W-:Y:S02]  /*181e0*/  LOP3.LUT R234, R234, 0xffffffdf, RZ, 0xc0, !PT ;  /* 0xffffffdfeaea7812 */ /* 0x000fe400078ec0ff */
[----:B------:R-:W-:Y:S02]  /*181f0*/  ISETP.GE.OR P0, PT, R9, R242, !P0 ;  /* 0x000000f20900720c */ /* 0x000fe40004706670 */
[----:B-1----:R-:W-:Y:S02]  /*18200*/  IADD3 R8, R0, 0x61, RZ ;  /* 0x0000006100087810 */ /* 0x002fe40007ffe0ff */
[----:B------:R-:W-:Y:S02]  /*18210*/  FSEL R248, R100, -INF , !P0 ;  /* 0xff80000064f87808 */ /* 0x000fe40004000000 */
[C---:B------:R-:W-:Y:S02]  /*18220*/  ISETP.GE.AND P0, PT, R7.reuse, R238, PT ;  /* 0x000000ee0700720c */ /* 0x040fe40003f06270 */
[----:B------:R-:W-:Y:S02]  /*18230*/  @P6 LOP3.LUT R234, R234, 0x20, RZ, 0xfc, !PT ;  /* 0x00000020eaea6812 */ /* 0x000fe400078efcff */
[C---:B------:R-:W-:Y:S02]  /*18240*/  ISETP.GE.OR P6, PT, R7.reuse, R240, !P0 ;  /* 0x000000f00700720c */ /* 0x040fe400047c6670 */
[C---:B------:R-:W-:Y:S02]  /*18250*/  ISETP.GE.AND P0, PT, R7.reuse, R235, PT ;  /* 0x000000eb0700720c */ /* 0x040fe40003f06270 */
[----:B------:R-:W-:Y:S02]  /*18260*/  LOP3.LUT R234, R234, 0xfffffeff, RZ, 0xc0, !PT ;  /* 0xfffffeffeaea7812 */ /* 0x000fe400078ec0ff */
[----:B------:R-:W-:Y:S02]  /*18270*/  ISETP.GE.OR P0, PT, R7, R239, !P0 ;  /* 0x000000ef0700720c */ /* 0x000fe40004706670 */
[C---:B------:R-:W-:Y:S02]  /*18280*/  IADD3 R7, R0.reuse, 0x68, RZ ;  /* 0x0000006800077810 */ /* 0x040fe40007ffe0ff */
[----:B------:R-:W-:Y:S03]  /*18290*/  IADD3 R6, R0, 0x69, RZ ;  /* 0x0000006900067810 */ /* 0x000fe60007ffe0ff */
        /* <DEDUP_REMOVED lines=10> */
[CC--:B------:R-:W-:Y:S01]  /*18340*/  ISETP.GE.AND P0, PT, R9.reuse, R236.reuse, PT ;  /* 0x000000ec0900720c */ /* 0x0c0fe20003f06270 */
[----:B------:R-:W3:Y:S03]  /*18350*/  LDL.LU R101, [R1+0x44] ;  /* 0x0000440001657983 */ /* 0x000ee60000300800 */
[-C--:B------:R-:W-:Y:S04]  /*18360*/  ISETP.GE.OR P0, PT, R9, R241.reuse, !P0 ;  /* 0x000000f10900720c */ /* 0x080fe80004706670 */
[----:B------:R-:W-:Y:S02]  /*18370*/  FSEL R243, R102, -INF , !P0 ;  /* 0xff80000066f37808 */ /* 0x000fe40004000000 */
[C---:B------:R-:W-:Y:S01]  /*18380*/  ISETP.GE.AND P0, PT, R8.reuse, R236, PT ;  /* 0x000000ec0800720c */ /* 0x040fe20003f06270 */
[----:B------:R-:W3:Y:S03]  /*18390*/  LDL.LU R102, [R1+0x48] ;  /* 0x0000480001667983 */ /* 0x000ee60000300800 */
[----:B------:R-:W-:Y:S04]  /*183a0*/  ISETP.GE.OR P0, PT, R8, R241, !P0 ;  /* 0x000000f10800720c */ /* 0x000fe80004706670 */
[----:B------:R-:W-:Y:S02]  /*183b0*/  FSEL R233, R103, -INF , !P0 ;  /* 0xff80000067e97808 */ /* 0x000fe40004000000 */
[----:B------:R-:W4:Y:S01]  /*183c0*/  LDL.LU R103, [R1+0x4c] ;  /* 0x00004c0001677983 */ /* 0x000f220000300800 */
[C---:B------:R-:W-:Y:S02]  /*183d0*/  LOP3.LUT P0, RZ, R234.reuse, 0x8, RZ, 0xc0, !PT ;  /* 0x00000008eaff7812 */ /* 0x040fe4000780c0ff */
[----:B------:R-:W-:Y:S01]  /*183e0*/  LOP3.LUT R234, R234, 0xffffffef, RZ, 0xc0, !PT ;  /* 0xffffffefeaea7812 */ /* 0x000fe200078ec0ff */
[----:B------:R1:W-:Y:S01]  /*183f0*/  STL [R1+0x118], R237 ;  /* 0x000118ed01007387 */ /* 0x0003e20000100800 */
[----:B------:R-:W-:Y:S02]  /*18400*/  FSEL R244, R30, -INF , !P0 ;  /* 0xff8000001ef47808 */ /* 0x000fe40004000000 */
[C---:B------:R-:W-:Y:S04]  /*18410*/  ISETP.GE.AND P0, PT, R21.reuse, R238, PT ;  /* 0x000000ee1500720c */ /* 0x040fe80003f06270 */
[C---:B------:R-:W-:Y:S02]  /*18420*/  ISETP.GE.OR P2, PT, R21.reuse, R240, !P0 ;  /* 0x000000f01500720c */ /* 0x040fe40004746670 */
[C---:B------:R-:W-:Y:S04]  /*18430*/  ISETP.GE.AND P0, PT, R21.reuse, R235, PT ;  /* 0x000000eb1500720c */ /* 0x040fe80003f06270 */
[----:B------:R-:W-:Y:S02]  /*18440*/  ISETP.GE.OR P1, PT, R21, R239, !P0 ;  /* 0x000000ef1500720c */ /* 0x000fe40004726670 */
[C---:B------:R-:W-:Y:S04]  /*18450*/  ISETP.GE.AND P0, PT, R7.reuse, R237, PT ;  /* 0x000000ed0700720c */ /* 0x040fe80003f06270 */
[----:B------:R-:W-:Y:S02]  /*18460*/  ISETP.GE.OR P0, PT, R7, R242, !P0 ;  /* 0x000000f20700720c */ /* 0x000fe40004706670 */
[----:B------:R-:W-:Y:S02]  /*18470*/  @P2 LOP3.LUT R234, R234, 0x10, RZ, 0xfc, !PT ;  /* 0x00000010eaea2812 */ /* 0x000fe400078efcff */
[----:B------:R-:W-:Y:S02]  /*18480*/  FSEL R213, R112, -INF , !P0 ;  /* 0xff80000070d57808 */ /* 0x000fe40004000000 */
[C---:B------:R-:W-:Y:S02]  /*18490*/  ISETP.GE.AND P0, PT, R5.reuse, R238, PT ;  /* 0x000000ee0500720c */ /* 0x040fe40003f06270 */
[----:B------:R-:W-:Y:S02]  /*184a0*/  LOP3.LUT R234, R234, 0xfffffff7, RZ, 0xc0, !PT ;  /* 0xfffffff7eaea7812 */ /* 0x000fe400078ec0ff */
[C---:B------:R-:W-:Y:S02]  /*184b0*/  ISETP.GE.OR P2, PT, R5.reuse, R240, !P0 ;  /* 0x000000f00500720c */ /* 0x040fe40004746670 */
[C---:B------:R-:W-:Y:S02]  /*184c0*/  ISETP.GE.AND P0, PT, R5.reuse, R235, PT ;  /* 0x000000eb0500720c */ /* 0x040fe40003f06270 */
[----:B------:R-:W-:Y:S02]  /*184d0*/  @P1 LOP3.LUT R234, R234, 0x8, RZ, 0xfc, !PT ;  /* 0x00000008eaea1812 */ /* 0x000fe400078efcff */
[----:B------:R-:W-:Y:S02]  /*184e0*/  ISETP.GE.OR P1, PT, R5, R239, !P0 ;  /* 0x000000ef0500720c */ /* 0x000fe40004726670 */
[----:B------:R-:W-:Y:S02]  /*184f0*/  ISETP.GE.AND P0, PT, R6, R237, PT ;  /* 0x000000ed0600720c */ /* 0x000fe40003f06270 */
[----:B------:R-:W-:Y:S02]  /*18500*/  LOP3.LUT R234, R234, 0xfffffffb, RZ, 0xc0, !PT ;  /* 0xfffffffbeaea7812 */ /* 0x000fe400078ec0ff */
[----:B------:R-:W-:Y:S02]  /*18510*/  ISETP.GE.OR P0, PT, R6, R242, !P0 ;  /* 0x000000f20600720c */ /* 0x000fe40004706670 */
[----:B------:R-:W-:Y:S02]  /*18520*/  @P2 LOP3.LUT R234, R234, 0x4, RZ, 0xfc, !PT ;  /* 0x00000004eaea2812 */ /* 0x000fe400078efcff */
[----:B------:R-:W-:Y:S02]  /*18530*/  FSEL R113, R113, -INF , !P0 ;  /* 0xff80000071717808 */ /* 0x000fe40004000000 */
[CC--:B------:R-:W-:Y:S02]  /*18540*/  ISETP.GE.AND P0, PT, R7.reuse, R236.reuse, PT ;  /* 0x000000ec0700720c */ /* 0x0c0fe40003f06270 */
[----:B------:R-:W-:Y:S02]  /*18550*/  LOP3.LUT R234, R234, 0xfffffffd, RZ, 0xc0, !PT ;  /* 0xfffffffdeaea7812 */ /* 0x000fe400078ec0ff */
[-C--:B------:R-:W-:Y:S02]  /*18560*/  ISETP.GE.OR P0, PT, R7, R241.reuse, !P0 ;  /* 0x000000f10700720c */ /* 0x080fe40004706670 */
[----:B------:R-:W-:Y:S02]  /*18570*/  @P1 LOP3.LUT R234, R234, 0x2, RZ, 0xfc, !PT ;  /* 0x00000002eaea1812 */ /* 0x000fe400078efcff */
[----:B------:R-:W-:Y:S02]  /*18580*/  FSEL R251, R114, -INF , !P0 ;  /* 0xff80000072fb7808 */ /* 0x000fe40004000000 */
[----:B------:R-:W-:Y:S02]  /*18590*/  ISETP.GE.AND P0, PT, R6, R236, PT ;  /* 0x000000ec0600720c */ /* 0x000fe40003f06270 */
[----:B------:R-:W-:Y:S02]  /*185a0*/  LOP3.LUT P2, RZ, R234, 0x20, RZ, 0xc0, !PT ;  /* 0x00000020eaff7812 */ /* 0x000fe4000784c0ff */
[----:B------:R-:W-:Y:S02]  /*185b0*/  ISETP.GE.OR P0, PT, R6, R241, !P0 ;  /* 0x000000f10600720c */ /* 0x000fe40004706670 */
[----:B------:R-:W-:Y:S02]  /*185c0*/  LOP3.LUT R234, R234, 0xffefffff, RZ, 0xc0, !PT ;  /* 0xffefffffeaea7812 */ /* 0x000fe400078ec0ff */
[----:B------:R-:W-:Y:S02]  /*185d0*/  FSEL R250, R115, -INF , !P0 ;  /* 0xff80000073fa7808 */ /* 0x000fe40004000000 */
[----:B------:R-:W-:Y:S02]  /*185e0*/  ISETP.GE.AND P0, PT, R20, R238, PT ;  /* 0x000000ee1400720c */ /* 0x000fe40003f06270 */
[----:B------:R-:W-:Y:S02]  /*185f0*/  IADD3 R5, R0, 0x70, RZ ;  /* 0x0000007000057810 */ /* 0x000fe40007ffe0ff */
[----:B------:R-:W-:Y:S02]  /*18600*/  ISETP.GE.OR P5, PT, R20, R240, !P0 ;  /* 0x000000f01400720c */ /* 0x000fe400047a6670 */
[----:B------:R-:W-:Y:S02]  /*18610*/  @P2 LOP3.LUT R234, R234, 0x100000, RZ, 0xfc, !PT ;  /* 0x00100000eaea2812 */ /* 0x000fe400078efcff */
[----:B------:R-:W-:Y:S02]  /*18620*/  ISETP.GE.AND P0, PT, R20, R235, PT ;  /* 0x000000eb1400720c */ /* 0x000fe40003f06270 */
[C---:B------:R-:W-:Y:S02]  /*18630*/  LOP3.LUT P2, RZ, R234.reuse, 0x800, RZ, 0xc0, !PT ;  /* 0x00000800eaff7812 */ /* 0x040fe4000784c0ff */
[C---:B------:R-:W-:Y:S02]  /*18640*/  LOP3.LUT P3, RZ, R234.reuse, 0x400, RZ, 0xc0, !PT ;  /* 0x00000400eaff7812 */ /* 0x040fe4000786c0ff */
[----:B------:R-:W-:Y:S02]  /*18650*/  LOP3.LUT R234, R234, 0xffff7fff, RZ, 0xc0, !PT ;  /* 0xffff7fffeaea7812 */ /* 0x000fe400078ec0ff */
[----:B------:R-:W-:Y:S02]  /*18660*/  ISETP.GE.OR P1, PT, R20, R239, !P0 ;  /* 0x000000ef1400720c */ /* 0x000fe40004726670 */
[----:B------:R-:W-:Y:S02]  /*18670*/  @P5 LOP3.LUT R234, R234, 0x8000, RZ, 0xfc, !PT ;  /* 0x00008000eaea5812 */ /* 0x000fe400078efcff */
[C---:B------:R-:W-:Y:S02]  /*18680*/  ISETP.GE.AND P0, PT, R5.reuse, R237, PT ;  /* 0x000000ed0500720c */ /* 0x040fe40003f06270 */
[C---:B------:R-:W-:Y:S02]  /*18690*/  LOP3.LUT P5, RZ, R234.reuse, 0x4, RZ, 0xc0, !PT ;  /* 0x00000004eaff7812 */ /* 0x040fe400078ac0ff */
[----:B------:R-:W-:Y:S02]  /*186a0*/  LOP3.LUT R234, R234, 0xfffeffff, RZ, 0xc0, !PT ;  /* 0xfffeffffeaea7812 */ /* 0x000fe400078ec0ff */
[----:B------:R-:W-:Y:S02]  /*186b0*/  ISETP.GE.OR P0, PT, R5, R242, !P0 ;  /* 0x000000f20500720c */ /* 0x000fe40004706670 */
[----:B------:R-:W-:Y:S02]  /*186c0*/  FSEL R22, R44, -INF , !P2 ;  /* 0xff8000002c167808 */ /* 0x000fe40005000000 */
[----:B------:R-:W-:Y:S02]  /*186d0*/  FSEL R116, R116, -INF , !P0 ;  /* 0xff80000074747808 */ /* 0x000fe40004000000 */
[----:B------:R-:W-:Y:S02]  /*186e0*/  ISETP.GE.AND P0, PT, R4, R238, PT ;  /* 0x000000ee0400720c */ /* 0x000fe40003f06270 */
[----:B------:R-:W-:Y:S02]  /*186f0*/  FSEL R46, R46, -INF , !P3 ;  /* 0xff8000002e2e7808 */ /* 0x000fe40005800000 */
[----:B------:R-:W-:Y:S02]  /*18700*/  @P5 LOP3.LUT R234, R234, 0x10000, RZ, 0xfc, !PT ;  /* 0x00010000eaea5812 */ /* 0x000fe400078efcff */
[----:B------:R-:W-:Y:S02]  /*18710*/  ISETP.GE.OR P4, PT, R4, R240, !P0 ;  /* 0x000000f00400720c */ /* 0x000fe40004786670 */
[C---:B------:R-:W-:Y:S02]  /*18720*/  LOP3.LUT P5, RZ, R234.reuse, 0x8, RZ, 0xc0, !PT ;  /* 0x00000008eaff7812 */ /* 0x040fe400078ac0ff */
[----:B------:R-:W-:Y:S02]  /*18730*/  LOP3.LUT R234, R234, 0xfffdffff, RZ, 0xc0, !PT ;  /* 0xfffdffffeaea7812 */ /* 0x000fe400078ec0ff */
[C---:B------:R-:W-:Y:S02]  /*18740*/  ISETP.GE.AND P0, PT, R4.reuse, R235, PT ;  /* 0x000000eb0400720c */ /* 0x040fe40003f06270 */
[----:B------:R-:W-:Y:S02]  /*18750*/  FSEL R197, R63, -INF , !P1 ;  /* 0xff8000003fc57808 */ /* 0x000fe40004800000 */
[----:B------:R-:W-:Y:S02]  /*18760*/  ISETP.GE.OR P6, PT, R4, R239, !P0 ;  /* 0x000000ef0400720c */ /* 0x000fe400047c6670 */
[----:B------:R-:W-:Y:S02]  /*18770*/  IADD3 R4, R0, 0x71, RZ ;  /* 0x0000007100047810 */ /* 0x000fe40007ffe0ff */
[----:B------:R-:W-:Y:S02]  /*18780*/  ISETP.GE.AND P1, PT, R19, R238, PT ;  /* 0x000000ee1300720c */ /* 0x000fe40003f26270 */
[----:B------:R-:W-:Y:S02]  /*18790*/  @P5 LOP3.LUT R234, R234, 0x20000, RZ, 0xfc, !PT ;  /* 0x00020000eaea5812 */ /* 0x000fe400078efcff */
[----:B------:R-:W-:Y:S02]  /*187a0*/  ISETP.GE.AND P0, PT, R4, R237, PT ;  /* 0x000000ed0400720c */ /* 0x000fe40003f06270 */
[C---:B------:R-:W-:Y:S02]  /*187b0*/  LOP3.LUT P5, RZ, R234.reuse, 0x80, RZ, 0xc0, !PT ;  /* 0x00000080eaff7812 */ /* 0x040fe400078ac0ff */
[----:B------:R-:W-:Y:S02]  /*187c0*/  LOP3.LUT R234, R234, 0xfffbffff, RZ, 0xc0, !PT ;  /* 0xfffbffffeaea7812 */ /* 0x000fe400078ec0ff */
[----:B------:R-:W-:Y:S02]  /*187d0*/  ISETP.GE.OR P0, PT, R4, R242, !P0 ;  /* 0x000000f20400720c */ /* 0x000fe40004706670 */
[----:B------:R-:W-:Y:S02]  /*187e0*/  FSEL R68, R74, -INF , !P6 ;  /* 0xff8000004a447808 */ /* 0x000fe40007000000 */
[----:B------:R-:W-:Y:S02]  /*187f0*/  FSEL R112, R117, -INF , !P0 ;  /* 0xff80000075707808 */ /* 0x000fe40004000000 */
[CC--:B------:R-:W-:Y:S02]  /*18800*/  ISETP.GE.AND P0, PT, R5.reuse, R236.reuse, PT ;  /* 0x000000ec0500720c */ /* 0x0c0fe40003f06270 */
[----:B------:R-:W-:Y:S02]  /*18810*/  FSEL R54, R72, -INF , !P4 ;  /* 0xff80000048367808 */ /* 0x000fe40006000000 */
[----:B------:R-:W-:Y:S02]  /*18820*/  @P5 LOP3.LUT R234, R234, 0x40000, RZ, 0xfc, !PT ;  /* 0x00040000eaea5812 */ /* 0x000fe400078efcff */
[-C--:B------:R-:W-:Y:S02]  /*18830*/  ISETP.GE.OR P0, PT, R5, R241.reuse, !P0 ;  /* 0x000000f10500720c */ /* 0x080fe40004706670 */
[----:B------:R-:W-:Y:S02]  /*18840*/  LOP3.LUT P5, RZ, R234, 0x10, RZ, 0xc0, !PT ;  /* 0x00000010eaff7812 */ /* 0x000fe400078ac0ff */
[----:B------:R-:W-:Y:S02]  /*18850*/  FSEL R246, R118, -INF , !P0 ;  /* 0xff80000076f67808 */ /* 0x000fe40004000000 */
[----:B------:R-:W-:Y:S02]  /*18860*/  ISETP.GE.AND P0, PT, R4, R236, PT ;  /* 0x000000ec0400720c */ /* 0x000fe40003f06270 */
[----:B------:R-:W-:Y:S02]  /*18870*/  LOP3.LUT R234, R234, 0xfff7ffff, RZ, 0xc0, !PT ;  /* 0xfff7ffffeaea7812 */ /* 0x000fe400078ec0ff */
[----:B------:R-:W-:Y:S04]  /*18880*/  ISETP.GE.OR P0, PT, R4, R241, !P0 ;  /* 0x000000f10400720c */ /* 0x000fe80004706670 */
[----:B------:R-:W-:Y:S02]  /*18890*/  FSEL R245, R119, -INF , !P0 ;  /* 0xff80000077f57808 */ /* 0x000fe40004000000 */
[----:B------:R-:W-:Y:S04]  /*188a0*/  @P5 LOP3.LUT R234, R234, 0x80000, RZ, 0xfc, !PT ;  /* 0x00080000eaea5812 */ /* 0x000fe800078efcff */
[C---:B------:R-:W-:Y:S02]  /*188b0*/  LOP3.LUT P0, RZ, R234.reuse, 0x40, RZ, 0xc0, !PT ;  /* 0x00000040eaff7812 */ /* 0x040fe4000780c0ff */
[----:B------:R-:W-:Y:S02]  /*188c0*/  LOP3.LUT P2, RZ, R234, 0x100000, RZ, 0xc0, !PT ;  /* 0x00100000eaff7812 */ /* 0x000fe4000784c0ff */
[----:B------:R-:W-:Y:S02]  /*188d0*/  FSEL R45, R45, -INF , !P0 ;  /* 0xff8000002d2d7808 */ /* 0x000fe40004000000 */
[C---:B------:R-:W-:Y:S02]  /*188e0*/  ISETP.GE.AND P0, PT, R2.reuse, R238, PT ;  /* 0x000000ee0200720c */ /* 0x040fe40003f06270 */
[----:B------:R-:W-:Y:S02]  /*188f0*/  FSEL R47, R47, -INF , !P2 ;  /* 0xff8000002f2f7808 */ /* 0x000fe40005000000 */
[C---:B------:R-:W-:Y:S02]  /*18900*/  ISETP.GE.OR P3, PT, R2.reuse, R240, !P0 ;  /* 0x000000f00200720c */ /* 0x040fe40004766670 */
[----:B------:R-:W-:Y:S02]  /*18910*/  ISETP.GE.AND P0, PT, R2, R235, PT ;  /* 0x000000eb0200720c */ /* 0x000fe40003f06270 */
[----:B------:R-:W-:Y:S02]  /*18920*/  LOP3.LUT P5, RZ, R234, 0x100, RZ, 0xc0, !PT ;  /* 0x00000100eaff7812 */ /* 0x000fe400078ac0ff */
[----:B------:R-:W-:Y:S02]  /*18930*/  ISETP.GE.OR P2, PT, R2, R239, !P0 ;  /* 0x000000ef0200720c */ /* 0x000fe40004746670 */
[C---:B------:R-:W-:Y:S02]  /*18940*/  IADD3 R2, R0.reuse, 0x78, RZ ;  /* 0x0000007800027810 */ /* 0x040fe40007ffe0ff */
[----:B------:R-:W-:Y:S02]  /*18950*/  IADD3 R0, R0, 0x79, RZ ;  /* 0x0000007900007810 */ /* 0x000fe40007ffe0ff */
[-C--:B------:R-:W-:Y:S02]  /*18960*/  ISETP.GE.AND P0, PT, R2, R237.reuse, PT ;  /* 0x000000ed0200720c */ /* 0x080fe40003f06270 */
[----:B------:R-:W-:Y:S02]  /*18970*/  FSEL R55, R56, -INF , !P5 ;  /* 0xff80000038377808 */ /* 0x000fe40006800000 */
[-C--:B------:R-:W-:Y:S02]  /*18980*/  ISETP.GE.OR P0, PT, R2, R242.reuse, !P0 ;  /* 0x000000f20200720c */ /* 0x080fe40004706670 */
[----:B------:R-:W-:Y:S02]  /*18990*/  LOP3.LUT P5, RZ, R234, 0x80000, RZ, 0xc0, !PT ;  /* 0x00080000eaff7812 */ /* 0x000fe400078ac0ff */
[----:B------:R-:W-:Y:S02]  /*189a0*/  FSEL R97, R128, -INF , !P0 ;  /* 0xff80000080617808 */ /* 0x000fe40004000000 */
[C---:B------:R-:W-:Y:S02]  /*189b0*/  ISETP.GE.AND P0, PT, R0.reuse, R237, PT ;  /* 0x000000ed0000720c */ /* 0x040fe40003f06270 */
[----:B-1----:R-:W2:Y:S01]  /*189c0*/  LDL.LU R237, [R1+0x28] ;  /* 0x0000280001ed7983 */ /* 0x002ea20000300800 */
[----:B------:R-:W-:Y:S02]  /*189d0*/  FSEL R230, R57, -INF , !P5 ;  /* 0xff80000039e67808 */ /* 0x000fe40006800000 */
[----:B------:R-:W-:Y:S01]  /*189e0*/  ISETP.GE.OR P0, PT, R0, R242, !P0 ;  /* 0x000000f20000720c */ /* 0x000fe20004706670 */
[----:B------:R1:W-:Y:S01]  /*189f0*/  STL [R1+0x11c], R242 ;  /* 0x00011cf201007387 */ /* 0x0003e20000100800 */
[----:B------:R-:W-:Y:S02]  /*18a00*/  LOP3.LUT P5, RZ, R234, 0x40000, RZ, 0xc0, !PT ;  /* 0x00040000eaff7812 */ /* 0x000fe400078ac0ff */
[----:B------:R-:W-:Y:S02]  /*18a10*/  FSEL R87, R129, -INF , !P0 ;  /* 0xff80000081577808 */ /* 0x000fe40004000000 */
[----:B------:R-:W-:Y:S02]  /*18a20*/  FSEL R196, R58, -INF , !P5 ;  /* 0xff8000003ac47808 */ /* 0x000fe40006800000 */
[----:B------:R-:W-:Y:S02]  /*18a30*/  LOP3.LUT P5, RZ, R234, 0x20000, RZ, 0xc0, !PT ;  /* 0x00020000eaff7812 */ /* 0x000fe400078ac0ff */
[-C--:B------:R-:W-:Y:S02]  /*18a40*/  ISETP.GE.AND P0, PT, R2, R236.reuse, PT ;  /* 0x000000ec0200720c */ /* 0x080fe40003f06270 */
[----:B------:R-:W-:Y:S02]  /*18a50*/  FSEL R228, R59, -INF , !P5 ;  /* 0xff8000003be47808 */ /* 0x000fe40006800000 */
[----:B------:R-:W-:Y:S02]  /*18a60*/  LOP3.LUT P5, RZ, R234, 0x10000, RZ, 0xc0, !PT ;  /* 0x00010000eaff7812 */ /* 0x000fe400078ac0ff */
[-C--:B------:R-:W-:Y:S02]  /*18a70*/  ISETP.GE.OR P0, PT, R2, R241.reuse, !P0 ;  /* 0x000000f10200720c */ /* 0x080fe40004706670 */
[----:B------:R-:W-:Y:S02]  /*18a80*/  FSEL R60, R60, -INF , !P5 ;  /* 0xff8000003c3c7808 */ /* 0x000fe40006800000 */
[----:B------:R-:W-:Y:S02]  /*18a90*/  LOP3.LUT P5, RZ, R234, 0x8000, RZ, 0xc0, !PT ;  /* 0x00008000eaff7812 */ /* 0x000fe400078ac0ff */
[----:B------:R-:W-:Y:S02]  /*18aa0*/  FSEL R212, R130, -INF , !P0 ;  /* 0xff80000082d47808 */ /* 0x000fe40004000000 */
[C---:B------:R-:W-:Y:S01]  /*18ab0*/  ISETP.GE.AND P0, PT, R0.reuse, R236, PT ;  /* 0x000000ec0000720c */ /* 0x040fe20003f06270 */
[----:B-1----:R-:W2:Y:S01]  /*18ac0*/  LDL.LU R242, [R1+0x2c] ;  /* 0x00002c0001f27983 */ /* 0x002ea20000300800 */
[----:B------:R-:W-:Y:S02]  /*18ad0*/  FSEL R199, R75, -INF , !P2 ;  /* 0xff8000004bc77808 */ /* 0x000fe40005000000 */
[----:B------:R-:W-:Y:S01]  /*18ae0*/  ISETP.GE.OR P0, PT, R0, R241, !P0 ;  /* 0x000000f10000720c */ /* 0x000fe20004706670 */
[----:B------:R1:W-:Y:S01]  /*18af0*/  STL [R1+0x120], R236 ;  /* 0x000120ec01007387 */ /* 0x0003e20000100800 */
[-C--:B------:R-:W-:Y:S02]  /*18b00*/  ISETP.GE.AND P2, PT, R17, R238.reuse, PT ;  /* 0x000000ee1100720c */ /* 0x080fe40003f46270 */
[----:B------:R-:W-:Y:S01]  /*18b10*/  FSEL R114, R131, -INF , !P0 ;  /* 0xff80000083727808 */ /* 0x000fe20004000000 */
[----:B------:R1:W-:Y:S01]  /*18b20*/  STL [R1+0x124], R241 ;  /* 0x000124f101007387 */ /* 0x0003e20000100800 */
[C---:B------:R-:W-:Y:S02]  /*18b30*/  LOP3.LUT P0, RZ, R234.reuse, 0x2, RZ, 0xc0, !PT ;  /* 0x00000002eaff7812 */ /* 0x040fe4000780c0ff */
[----:B------:R-:W-:Y:S02]  /*18b40*/  LOP3.LUT R234, R234, 0xfffffffd, RZ, 0xc0, !PT ;  /* 0xfffffffdeaea7812 */ /* 0x000fe400078ec0ff */
[----:B------:R-:W-:Y:S02]  /*18b50*/  FSEL R229, R62, -INF , !P0 ;  /* 0xff8000003ee57808 */ /* 0x000fe40004000000 */
[----:B------:R-:W-:Y:S02]  /*18b60*/  ISETP.GE.AND P0, PT, R19, R235, PT ;  /* 0x000000eb1300720c */ /* 0x000fe40003f06270 */
[----:B------:R-:W-:Y:S02]  /*18b70*/  FSEL R70, R73, -INF , !P3 ;  /* 0xff80000049467808 */ /* 0x000fe40005800000 */
[----:B------:R-:W-:Y:S02]  /*18b80*/  ISETP.GE.OR P0, PT, R19, R239, !P0 ;  /* 0x000000ef1300720c */ /* 0x000fe40004706670 */
[C---:B------:R-:W-:Y:S04]  /*18b90*/  ISETP.GE.AND P3, PT, R18.reuse, R238, PT ;  /* 0x000000ee1200720c */ /* 0x040fe80003f66270 */
[CC--:B------:R-:W-:Y:S02]  /*18ba0*/  ISETP.GE.OR P3, PT, R18.reuse, R240.reuse, !P3 ;  /* 0x000000f01200720c */ /* 0x0c0fe40005f66670 */
[----:B-1----:R-:W-:Y:S02]  /*18bb0*/  FSEL R236, R61, -INF , !P5 ;  /* 0xff8000003dec7808 */ /* 0x002fe40006800000 */
[-C--:B------:R-:W-:Y:S01]  /*18bc0*/  ISETP.GE.OR P5, PT, R19, R240.reuse, !P1 ;  /* 0x000000f01300720c */ /* 0x080fe20004fa6670 */
[----:B------:R-:W2:Y:S01]  /*18bd0*/  LDL.LU R241, [R1+0x64] ;  /* 0x0000640001f17983 */ /* 0x000ea20000300800 */
[----:B------:R-:W-:Y:S02]  /*18be0*/  ISETP.GE.AND P1, PT, R18, R235, PT ;  /* 0x000000eb1200720c */ /* 0x000fe40003f26270 */
[----:B------:R-:W-:Y:S02]  /*18bf0*/  FSEL R12, R76, -INF , !P5 ;  /* 0xff8000004c0c7808 */ /* 0x000fe40006800000 */
[----:B------:R-:W-:Y:S02]  /*18c00*/  ISETP.GE.OR P6, PT, R18, R239, !P1 ;  /* 0x000000ef1200720c */ /* 0x000fe40004fc6670 */
[C---:B------:R-:W-:Y:S01]  /*18c10*/  ISETP.GE.OR P1, PT, R17.reuse, R240, !P2 ;  /* 0x000000f01100720c */ /* 0x040fe20005726670 */
[----:B------:R1:W-:Y:S01]  /*18c20*/  STL [R1+0x90], R12 ;  /* 0x0000900c01007387 */ /* 0x0003e20000100800 */
[----:B------:R-:W-:Y:S02]  /*18c30*/  @P0 LOP3.LUT R234, R234, 0x2, RZ, 0xfc, !PT ;  /* 0x00000002eaea0812 */ /* 0x000fe400078efcff */
[C---:B------:R-:W-:Y:S02]  /*18c40*/  ISETP.GE.AND P0, PT, R17.reuse, R235, PT ;  /* 0x000000eb1100720c */ /* 0x040fe40003f06270 */
[----:B------:R-:W-:Y:S02]  /*18c50*/  LOP3.LUT R234, R234, 0xfffffffe, RZ, 0xc0, !PT ;  /* 0xfffffffeeaea7812 */ /* 0x000fe400078ec0ff */
[----:B------:R-:W-:Y:S02]  /*18c60*/  ISETP.GE.OR P4, PT, R17, R239, !P0 ;  /* 0x000000ef1100720c */ /* 0x000fe40004786670 */
[----:B------:R-:W-:Y:S02]  /*18c70*/  ISETP.GE.AND P0, PT, R16, R235, PT ;  /* 0x000000eb1000720c */ /* 0x000fe40003f06270 */
[----:B------:R-:W-:Y:S02]  /*18c80*/  FSEL R20, R77, -INF , !P3 ;  /* 0xff8000004d147808 */ /* 0x000fe40005800000 */
[----:B------:R-:W-:Y:S02]  /*18c90*/  @P1 LOP3.LUT R234, R234, 0x1, RZ, 0xfc, !PT ;  /* 0x00000001eaea1812 */ /* 0x000fe400078efcff */
[C---:B------:R-:W-:Y:S02]  /*18ca0*/  ISETP.GE.AND P1, PT, R16.reuse, R238, PT ;  /* 0x000000ee1000720c */ /* 0x040fe40003f26270 */
[C---:B------:R-:W-:Y:S02]  /*18cb0*/  ISETP.GE.OR P3, PT, R16.reuse, R239, !P0 ;  /* 0x000000ef1000720c */ /* 0x040fe40004766670 */
[----:B------:R-:W-:Y:S02]  /*18cc0*/  ISETP.GE.OR P2, PT, R16, R240, !P1 ;  /* 0x000000f01000720c */ /* 0x000fe40004f46670 */
[----:B------:R-:W-:Y:S02]  /*18cd0*/  LOP3.LUT P1, RZ, R234, 0x2, RZ, 0xc0, !PT ;  /* 0x00000002eaff7812 */ /* 0x000fe4000782c0ff */
[C---:B------:R-:W-:Y:S02]  /*18ce0*/  ISETP.GE.AND P0, PT, R11.reuse, R235, PT ;  /* 0x000000eb0b00720c */ /* 0x040fe40003f06270 */
[----:B-1----:R-:W-:Y:S02]  /*18cf0*/  FMNMX.FTZ R12, R204, R132, !PT ;  /* 0x00000084cc0c7209 */ /* 0x002fe40007810000 */
[----:B------:R-:W-:Y:S02]  /*18d00*/  FSEL R198, R78, -INF , !P1 ;  /* 0xff8000004ec67808 */ /* 0x000fe40004800000 */
[----:B------:R-:W-:Y:S01]  /*18d10*/  FMNMX.FTZ R12, R206, R12, !PT ;  /* 0x0000000cce0c7209 */ /* 0x000fe20007810000 */
[----:B----4-:R-:W-:Y:S01]  /*18d20*/  STL [R1+0x12c], R103 ;  /* 0x00012c6701007387 */ /* 0x010fe20000100800 */
[----:B------:R-:W-:Y:S02]  /*18d30*/  ISETP.GE.AND P1, PT, R11, R238, PT ;  /* 0x000000ee0b00720c */ /* 0x000fe40003f26270 */
[----:B------:R-:W-:Y:S01]  /*18d40*/  FMNMX.FTZ R12, R209, R12, !PT ;  /* 0x0000000cd10c7209 */ /* 0x000fe20007810000 */
[----:B------:R-:W4:Y:S01]  /*18d50*/  LDL.LU R118, [R1+0xc] ;  /* 0x00000c0001767983 */ /* 0x000f220000300800 */
[----:B------:R-:W-:Y:S02]  /*18d60*/  ISETP.GE.OR P0, PT, R11, R239, !P0 ;  /* 0x000000ef0b00720c */ /* 0x000fe40004706670 */
[----:B------:R-:W-:Y:S01]  /*18d70*/  FMNMX.FTZ R12, R210, R12, !PT ;  /* 0x0000000cd20c7209 */ /* 0x000fe20007810000 */
[----:B------:R-:W2:Y:S01]  /*18d80*/  LDL.LU R117, [R1+0x8] ;  /* 0x0000080001757983 */ /* 0x000ea20000300800 */
[----:B------:R-:W-:Y:S02]  /*18d90*/  FSEL R16, R79, -INF , !P6 ;  /* 0xff8000004f107808 */ /* 0x000fe40007000000 */
[----:B------:R-:W-:Y:S01]  /*18da0*/  ISETP.GE.OR P6, PT, R11, R240, !P1 ;  /* 0x000000f00b00720c */ /* 0x000fe20004fc6670 */
[----:B---3--:R1:W-:Y:S01]  /*18db0*/  STL [R1+0x140], R102 ;  /* 0x0001406601007387 */ /* 0x0083e20000100800 */
[----:B------:R-:W-:Y:S02]  /*18dc0*/  FMNMX.FTZ R11, R39, R12, !PT ;  /* 0x0000000c270b7209 */ /* 0x000fe40007810000 */
[----:B------:R-:W-:Y:S02]  /*18dd0*/  FMNMX.FTZ R12, R249, R13, !PT ;  /* 0x0000000df90c7209 */ /* 0x000fe40007810000 */
[----:B------:R-:W-:Y:S02]  /*18de0*/  FSEL R13, R90, -INF , !P4 ;  /* 0xff8000005a0d7808 */ /* 0x000fe40006000000 */
[----:B------:R-:W-:Y:S02]  /*18df0*/  FMNMX.FTZ R12, R103, R12, !PT ;  /* 0x0000000c670c7209 */ /* 0x000fe40007810000 */
[----:B------:R-:W-:Y:S02]  /*18e00*/  FMNMX.FTZ R11, R49, R11, !PT ;  /* 0x0000000b310b7209 */ /* 0x000fe40007810000 */
[----:B------:R-:W-:Y:S02]  /*18e10*/  FMNMX.FTZ R12, R102, R12, !PT ;  /* 0x0000000c660c7209 */ /* 0x000fe40007810000 */
[C---:B------:R-:W-:Y:S02]  /*18e20*/  LOP3.LUT P5, RZ, R234.reuse, 0x1, RZ, 0xc0, !PT ;  /* 0x00000001eaff7812 */ /* 0x040fe400078ac0ff */
[----:B------:R-:W-:Y:S02]  /*18e30*/  LOP3.LUT R234, R234, 0xfffffffb, RZ, 0xc0, !PT ;  /* 0xfffffffbeaea7812 */ /* 0x000fe400078ec0ff */
[----:B------:R-:W-:Y:S02]  /*18e40*/  FMNMX.FTZ R11, R52, R11, !PT ;  /* 0x0000000b340b7209 */ /* 0x000fe40007810000 */
[----:B------:R-:W-:Y:S02]  /*18e50*/  ISETP.GE.AND P1, PT, R10, R238, PT ;  /* 0x000000ee0a00720c */ /* 0x000fe40003f26270 */
[----:B------:R-:W-:Y:S02]  /*18e60*/  @P0 LOP3.LUT R234, R234, 0x4, RZ, 0xfc, !PT ;  /* 0x00000004eaea0812 */ /* 0x000fe400078efcff */
[----:B------:R-:W-:Y:S01]  /*18e70*/  ISETP.GE.AND P0, PT, R10, R235, PT ;  /* 0x000000eb0a00720c */ /* 0x000fe20003f06270 */
[----:B-1----:R-:W3:Y:S01]  /*18e80*/  LDL.LU R102, [R1+0x30] ;  /* 0x0000300001667983 */ /* 0x002ee20000300800 */
[----:B------:R-:W-:Y:S01]  /*18e90*/  FSEL R19, R88, -INF , !P5 ;  /* 0xff80000058137808 */ /* 0x000fe20006800000 */
[----:B------:R-:W-:Y:S01]  /*18ea0*/  IMAD.MOV.U32 R88, RZ, RZ, R231 ;  /* 0x000000ffff587224 */ /* 0x000fe200078e00e7 */
[C---:B------:R-:W-:Y:S01]  /*18eb0*/  ISETP.GE.OR P5, PT, R10.reuse, R239, !P0 ;  /* 0x000000ef0a00720c */ /* 0x040fe200047a6670 */
[----:B------:R-:W2:Y:S01]  /*18ec0*/  LDL.LU R90, [R1+0x80] ;  /* 0x00008000015a7983 */ /* 0x000ea20000300800 */
[----:B------:R-:W-:Y:S01]  /*18ed0*/  FSEL R18, R89, -INF , !P2 ;  /* 0xff80000059127808 */ /* 0x000fe20005000000 */
[----:B------:R-:W-:Y:S01]  /*18ee0*/  IMAD.MOV.U32 R89, RZ, RZ, R227 ;  /* 0x000000ffff597224 */ /* 0x000fe200078e00e3 */
[----:B------:R-:W-:Y:S02]  /*18ef0*/  ISETP.GE.OR P2, PT, R10, R240, !P1 ;  /* 0x000000f00a00720c */ /* 0x000fe40004f46670 */
[----:B------:R-:W-:Y:S02]  /*18f00*/  FMNMX.FTZ R10, R53, R11, !PT ;  /* 0x0000000b350a7209 */ /* 0x000fe40007810000 */
[----:B------:R-:W-:Y:S02]  /*18f10*/  FMNMX.FTZ R11, R101, R12, !PT ;  /* 0x0000000c650b7209 */ /* 0x000fe40007810000 */
[C---:B------:R-:W-:Y:S02]  /*18f20*/  ISETP.GE.AND P1, PT, R9.reuse, R238, PT ;  /* 0x000000ee0900720c */ /* 0x040fe40003f26270 */
[----:B------:R-:W-:Y:S02]  /*18f30*/  FMNMX.FTZ R11, R224, R11, !PT ;  /* 0x0000000be00b7209 */ /* 0x000fe40007810000 */
[----:B------:R-:W-:Y:S02]  /*18f40*/  ISETP.GE.AND P0, PT, R9, R235, PT ;  /* 0x000000eb0900720c */ /* 0x000fe40003f06270 */
[----:B------:R-:W-:Y:S02]  /*18f50*/  FMNMX.FTZ R11, R223, R11, !PT ;  /* 0x0000000bdf0b7209 */ /* 0x000fe40007810000 */
[----:B------:R-:W-:Y:S02]  /*18f60*/  FSEL R231, R91, -INF , !P3 ;  /* 0xff8000005be77808 */ /* 0x000fe40005800000 */
[----:B------:R-:W-:Y:S02]  /*18f70*/  MOV R91, R225 ;  /* 0x000000e1005b7202 */ /* 0x000fe40000000f00 */
[C---:B------:R-:W-:Y:S02]  /*18f80*/  ISETP.GE.OR P4, PT, R9.reuse, R239, !P0 ;  /* 0x000000ef0900720c */ /* 0x040fe40004786670 */
[----:B------:R-:W-:Y:S02]  /*18f90*/  ISETP.GE.OR P1, PT, R9, R240, !P1 ;  /* 0x000000f00900720c */ /* 0x000fe40004f26670 */
[----:B------:R-:W-:Y:S02]  /*18fa0*/  LOP3.LUT R234, R234, 0xfffffffe, RZ, 0xc0, !PT ;  /* 0xfffffffeeaea7812 */ /* 0x000fe400078ec0ff */
[----:B------:R-:W-:Y:S02]  /*18fb0*/  ISETP.GE.AND P0, PT, R8, R235, PT ;  /* 0x000000eb0800720c */ /* 0x000fe40003f06270 */
[----:B------:R-:W-:Y:S01]  /*18fc0*/  FSEL R12, R93, -INF , !P2 ;  /* 0xff8000005d0c7808 */ /* 0x000fe20005000000 */
[----:B------:R-:W-:Y:S01]  /*18fd0*/  IMAD.MOV.U32 R93, RZ, RZ, R69 ;  /* 0x000000ffff5d7224 */ /* 0x000fe200078e0045 */
[----:B------:R-:W-:Y:S02]  /*18fe0*/  FSEL R131, R92, -INF , !P6 ;  /* 0xff8000005c837808 */ /* 0x000fe40007000000 */
[----:B------:R-:W-:Y:S02]  /*18ff0*/  ISETP.GE.OR P2, PT, R8, R239, !P0 ;  /* 0x000000ef0800720c */ /* 0x000fe40004746670 */
[C---:B------:R-:W-:Y:S02]  /*19000*/  ISETP.GE.AND P0, PT, R7.reuse, R235, PT ;  /* 0x000000eb0700720c */ /* 0x040fe40003f06270 */
[----:B------:R-:W-:Y:S02]  /*19010*/  @P1 LOP3.LUT R234, R234, 0x1, RZ, 0xfc, !PT ;  /* 0x00000001eaea1812 */ /* 0x000fe400078efcff */
[----:B------:R-:W-:Y:S02]  /*19020*/  ISETP.GE.AND P1, PT, R8, R238, PT ;  /* 0x000000ee0800720c */ /* 0x000fe40003f26270 */
[----:B------:R-:W-:Y:S02]  /*19030*/  LOP3.LUT P6, RZ, R234, 0x4, RZ, 0xc0, !PT ;  /* 0x00000004eaff7812 */ /* 0x000fe400078cc0ff */
[----:B------:R-:W-:Y:S02]  /*19040*/  ISETP.GE.OR P3, PT, R8, R240, !P1 ;  /* 0x000000f00800720c */ /* 0x000fe40004f66670 */
[C---:B------:R-:W-:Y:S02]  /*19050*/  ISETP.GE.AND P1, PT, R7.reuse, R238, PT ;  /* 0x000000ee0700720c */ /* 0x040fe40003f26270 */
[----:B------:R-:W-:Y:S01]  /*19060*/  FSEL R17, R94, -INF , !P6 ;  /* 0xff8000005e117808 */ /* 0x000fe20007000000 */
[----:B------:R-:W-:Y:S01]  /*19070*/  IMAD.MOV.U32 R94, RZ, RZ, R20 ;  /* 0x000000ffff5e7224 */ /* 0x000fe200078e0014 */
[C---:B------:R-:W-:Y:S02]  /*19080*/  ISETP.GE.OR P6, PT, R7.reuse, R240, !P1 ;  /* 0x000000f00700720c */ /* 0x040fe40004fc6670 */
        /* <DEDUP_REMOVED lines=18> */
[----:B------:R-:W-:Y:S02]  /*191b0*/  ISETP.GE.AND P1, PT, R6, R238, PT ;  /* 0x000000ee0600720c */ /* 0x000fe40003f26270 */
[----:B------:R-:W-:Y:S02]  /*191c0*/  FMNMX.FTZ R7, R43, R7, !PT ;  /* 0x000000072b077209 */ /* 0x000fe40007810000 */
[----:B------:R-:W-:Y:S02]  /*191d0*/  FMNMX.FTZ R8, R40, R8, !PT ;  /* 0x0000000828087209 */ /* 0x000fe40007810000 */
[----:B------:R-:W-:Y:S01]  /*191e0*/  FSEL R223, R106, -INF , !P4 ;  /* 0xff8000006adf7808 */ /* 0x000fe20006000000 */
[----:B------:R-:W-:Y:S01]  /*191f0*/  IMAD.MOV.U32 R106, RZ, RZ, R17 ;  /* 0x000000ffff6a7224 */ /* 0x000fe200078e0011 */
[----:B------:R-:W-:Y:S02]  /*19200*/  FMNMX.FTZ R8, R41, R8, !PT ;  /* 0x0000000829087209 */ /* 0x000fe40007810000 */
[----:B------:R-:W-:Y:S01]  /*19210*/  FSEL R201, R108, -INF , !P6 ;  /* 0xff8000006cc97808 */ /* 0x000fe20007000000 */
[----:B------:R-:W-:Y:S01]  /*19220*/  IMAD.MOV.U32 R108, RZ, RZ, R135 ;  /* 0x000000ffff6c7224 */ /* 0x000fe200078e0087 */
[----:B------:R-:W-:Y:S04]  /*19230*/  FMNMX.FTZ R8, R22, R8, !PT ;  /* 0x0000000816087209 */ /* 0x000fe80007810000 */
[----:B------:R-:W-:Y:S04]  /*19240*/  FMNMX.FTZ R8, R45, R8, !PT ;  /* 0x000000082d087209 */ /* 0x000fe80007810000 */
[----:B------:R-:W-:Y:S04]  /*19250*/  FMNMX.FTZ R8, R55, R8, !PT ;  /* 0x0000000837087209 */ /* 0x000fe80007810000 */
[----:B------:R-:W-:Y:S01]  /*19260*/  FMNMX.FTZ R8, R230, R8, !PT ;  /* 0x00000008e6087209 */ /* 0x000fe20007810000 */
[----:B--2---:R-:W-:Y:S01]  /*19270*/  STL [R1+0x128], R90 ;  /* 0x0001285a01007387 */ /* 0x004fe20000100800 */
[----:B------:R-:W-:Y:S03]  /*19280*/  FMNMX.FTZ R10, R90, R10, !PT ;  /* 0x0000000a5a0a7209 */ /* 0x000fe60007810000 */
[----:B------:R-:W2:Y:S01]  /*19290*/  LDL.LU R103, [R1+0x90] ;  /* 0x0000900001677983 */ /* 0x000ea20000300800 */
[----:B------:R-:W-:Y:S04]  /*192a0*/  FMNMX.FTZ R10, R89, R10, !PT ;  /* 0x0000000a590a7209 */ /* 0x000fe80007810000 */
[----:B------:R-:W-:Y:S02]  /*192b0*/  FMNMX.FTZ R9, R88, R10, !PT ;  /* 0x0000000a58097209 */ /* 0x000fe40007810000 */
[----:B------:R-:W-:Y:S02]  /*192c0*/  FMNMX.FTZ R10, R80, R11, !PT ;  /* 0x0000000b500a7209 */ /* 0x000fe40007810000 */
[----:B------:R-:W-:Y:S01]  /*192d0*/  FMNMX.FTZ R9, R91, R9, !PT ;  /* 0x000000095b097209 */ /* 0x000fe20007810000 */
[----:B------:R-:W-:Y:S01]  /*192e0*/  LDSM.16.MT88.4 R80, [R218+0x8000] ;  /* 0x00800000da50783b */ /* 0x000fe20000004200 */
[----:B---3--:R-:W-:Y:S02]  /*192f0*/  FMNMX.FTZ R10, R102, R10, !PT ;  /* 0x0000000a660a7209 */ /* 0x008fe40007810000 */
[----:B------:R-:W-:Y:S02]  /*19300*/  FMNMX.FTZ R9, R222, R9, !PT ;  /* 0x00000009de097209 */ /* 0x000fe40007810000 */
[----:B----4-:R-:W-:Y:S02]  /*19310*/  FMNMX.FTZ R10, R118, R10, !PT ;  /* 0x0000000a760a7209 */ /* 0x010fe40007810000 */
        /* <DEDUP_REMOVED lines=25> */
[----:B------:R-:W1:Y:S01]  /*194b0*/  SHFL.BFLY PT, R9, R73, 0x2, 0x1f ;  /* 0x0c401f0049097f89 */ /* 0x000e6200000e0000 */
[C---:B------:R-:W-:Y:S02]  /*194c0*/  LOP3.LUT P5, RZ, R234.reuse, 0x1, RZ, 0xc0, !PT ;  /* 0x00000001eaff7812 */ /* 0x040fe400078ac0ff */
[----:B------:R-:W-:Y:S02]  /*194d0*/  LOP3.LUT R234, R234, 0xfffffffb, RZ, 0xc0, !PT ;  /* 0xfffffffbeaea7812 */ /* 0x000fe400078ec0ff */
[----:B------:R-:W-:Y:S01]  /*194e0*/  FSEL R249, R104, -INF , !P5 ;  /* 0xff80000068f97808 */ /* 0x000fe20006800000 */
[----:B------:R-:W-:Y:S01]  /*194f0*/  IMAD.MOV.U32 R104, RZ, RZ, R19 ;  /* 0x000000ffff687224 */ /* 0x000fe200078e0013 */
[----:B------:R-:W-:Y:S02]  /*19500*/  @P0 LOP3.LUT R234, R234, 0x4, RZ, 0xfc, !PT ;  /* 0x00000004eaea0812 */ /* 0x000fe400078efcff */
[C---:B------:R-:W-:Y:S02]  /*19510*/  ISETP.GE.AND P0, PT, R6.reuse, R235, PT ;  /* 0x000000eb0600720c */ /* 0x040fe40003f06270 */
[C---:B------:R-:W-:Y:S02]  /*19520*/  ISETP.GE.OR P5, PT, R6.reuse, R240, !P1 ;  /* 0x000000f00600720c */ /* 0x040fe40004fa6670 */
[----:B------:R-:W-:Y:S02]  /*19530*/  ISETP.GE.OR P0, PT, R6, R239, !P0 ;  /* 0x000000ef0600720c */ /* 0x000fe40004706670 */
[----:B------:R-:W-:Y:S02]  /*19540*/  FMNMX.FTZ R6, R46, R7, !PT ;  /* 0x000000072e067209 */ /* 0x000fe40007810000 */
[----:B------:R-:W-:Y:S02]  /*19550*/  ISETP.GE.AND P1, PT, R5, R238, PT ;  /* 0x000000ee0500720c */ /* 0x000fe40003f26270 */
[----:B------:R-:W-:Y:S02]  /*19560*/  FMNMX.FTZ R6, R47, R6, !PT ;  /* 0x000000062f067209 */ /* 0x000fe40007810000 */
[----:B------:R-:W-:Y:S02]  /*19570*/  LOP3.LUT R234, R234, 0xfffffffe, RZ, 0xc0, !PT ;  /* 0xfffffffeeaea7812 */ /* 0x000fe400078ec0ff */
[----:B------:R-:W-:Y:S02]  /*19580*/  FMNMX.FTZ R6, R196, R6, !PT ;  /* 0x00000006c4067209 */ /* 0x000fe40007810000 */
[----:B-1----:R-:W-:Y:S02]  /*19590*/  FMNMX.FTZ R73, R73, R9, !PT ;  /* 0x0000000949497209 */ /* 0x002fe40007810000 */
[----:B------:R-:W-:Y:S02]  /*195a0*/  FMNMX.FTZ R6, R228, R6, !PT ;  /* 0x00000006e4067209 */ /* 0x000fe40007810000 */
[----:B------:R-:W-:Y:S01]  /*195b0*/  FMNMX.FTZ R72, R233, R72, !PT ;  /* 0x00000048e9487209 */ /* 0x000fe20007810000 */
[----:B------:R-:W1:Y:S01]  /*195c0*/  SHFL.BFLY PT, R9, R73, 0x1, 0x1f ;  /* 0x0c201f0049097f89 */ /* 0x000e6200000e0000 */
[----:B------:R-:W-:Y:S02]  /*195d0*/  FMNMX.FTZ R6, R229, R6, !PT ;  /* 0x00000006e5067209 */ /* 0x000fe40007810000 */
[----:B------:R-:W-:Y:S01]  /*195e0*/  FSEL R214, R105, -INF , !P3 ;  /* 0xff80000069d67808 */ /* 0x000fe20005800000 */
[----:B------:R-:W-:Y:S01]  /*195f0*/  IMAD.MOV.U32 R105, RZ, RZ, R60 ;  /* 0x000000ffff697224 */ /* 0x000fe200078e003c */
[C---:B------:R-:W-:Y:S02]  /*19600*/  ISETP.GE.OR P3, PT, R5.reuse, R240, !P1 ;  /* 0x000000f00500720c */ /* 0x040fe40004f66670 */
[----:B------:R-:W-:Y:S02]  /*19610*/  @P0 LOP3.LUT R234, R234, 0x1, RZ, 0xfc, !PT ;  /* 0x00000001eaea0812 */ /* 0x000fe400078efcff */
[----:B------:R-:W-:Y:S02]  /*19620*/  ISETP.GE.AND P0, PT, R5, R235, PT ;  /* 0x000000eb0500720c */ /* 0x000fe40003f06270 */
[----:B------:R-:W-:Y:S02]  /*19630*/  ISETP.GE.AND P1, PT, R4, R238, PT ;  /* 0x000000ee0400720c */ /* 0x000fe40003f26270 */
[----:B------:R-:W-:Y:S02]  /*19640*/  FMNMX.FTZ R72, R251, R72, !PT ;  /* 0x00000048fb487209 */ /* 0x000fe40007810000 */
[----:B------:R-:W-:Y:S02]  /*19650*/  ISETP.GE.OR P4, PT, R5, R239, !P0 ;  /* 0x000000ef0500720c */ /* 0x000fe40004786670 */
[----:B------:R-:W-:Y:S02]  /*19660*/  FMNMX.FTZ R5, R197, R6, !PT ;  /* 0x00000006c5057209 */ /* 0x000fe40007810000 */
[----:B------:R-:W-:Y:S01]  /*19670*/  FSEL R130, R120, -INF , !P3 ;  /* 0xff80000078827808 */ /* 0x000fe20005800000 */
[----:B------:R-:W-:Y:S01]  /*19680*/  IMAD.MOV.U32 R120, RZ, RZ, R68 ;  /* 0x000000ffff787224 */ /* 0x000fe200078e0044 */
[----:B------:R-:W-:Y:S02]  /*19690*/  LOP3.LUT P3, RZ, R234, 0x4, RZ, 0xc0, !PT ;  /* 0x00000004eaff7812 */ /* 0x000fe4000786c0ff */
[----:B------:R-:W-:Y:S01]  /*196a0*/  FSEL R10, R107, -INF , !P2 ;  /* 0xff8000006b0a7808 */ /* 0x000fe20005000000 */
[----:B------:R-:W-:Y:S01]  /*196b0*/  IMAD.MOV.U32 R107, RZ, RZ, R66 ;  /* 0x000000ffff6b7224 */ /* 0x000fe200078e0042 */
[----:B-1----:R-:W-:Y:S02]  /*196c0*/  FMNMX.FTZ R73, R73, R9, !PT ;  /* 0x0000000949497209 */ /* 0x002fe40007810000 */
[----:B------:R-:W-:Y:S02]  /*196d0*/  ISETP.GE.OR P2, PT, R4, R240, !P1 ;  /* 0x000000f00400720c */ /* 0x000fe40004f46670 */
[----:B------:R-:W-:Y:S01]  /*196e0*/  ISETP.GE.AND P1, PT, R2, R238, PT ;  /* 0x000000ee0200720c */ /* 0x000fe20003f26270 */
[----:B------:R-:W-:Y:S01]  /*196f0*/  FMUL.FTZ R84, R73, c[0x0][0x23c] ;  /* 0x00008f0049547a20 */ /* 0x000fe20000410000 */
[----:B------:R-:W-:Y:S02]  /*19700*/  FMNMX.FTZ R72, R250, R72, !PT ;  /* 0x00000048fa487209 */ /* 0x000fe40007810000 */
[----:B------:R-:W-:Y:S02]  /*19710*/  FMNMX.FTZ R8, R105, R8, !PT ;  /* 0x0000000869087209 */ /* 0x000fe40007810000 */
[----:B------:R-:W-:Y:S01]  /*19720*/  FSEL R224, R110, -INF , !P3 ;  /* 0xff8000006ee07808 */ /* 0x000fe20005800000 */
[----:B------:R-:W-:Y:S01]  /*19730*/  IMAD.MOV.U32 R110, RZ, RZ, R13 ;  /* 0x000000ffff6e7224 */ /* 0x000fe200078e000d */
[----:B------:R-:W-:Y:S02]  /*19740*/  FMNMX.FTZ R5, R68, R5, !PT ;  /* 0x0000000544057209 */ /* 0x000fe40007810000 */
[----:B------:R-:W-:Y:S02]  /*19750*/  FSETP.NEU.FTZ.AND P3, PT, R73, -INF , PT ;  /* 0xff8000004900780b */ /* 0x000fe40003f7d000 */
[----:B------:R-:W-:Y:S02]  /*19760*/  ISETP.GE.OR P1, PT, R2, R240, !P1 ;  /* 0x000000f00200720c */ /* 0x000fe40004f26670 */
[----:B------:R-:W-:Y:S02]  /*19770*/  FMNMX.FTZ R72, R246, R72, !PT ;  /* 0x00000048f6487209 */ /* 0x000fe40007810000 */
[----:B------:R-:W-:Y:S02]  /*19780*/  FMNMX.FTZ R8, R236, R8, !PT ;  /* 0x00000008ec087209 */ /* 0x000fe40007810000 */
[----:B------:R-:W-:Y:S02]  /*19790*/  FMNMX.FTZ R5, R199, R5, !PT ;  /* 0x00000005c7057209 */ /* 0x000fe40007810000 */
[-C--:B------:R-:W-:Y:S02]  /*197a0*/  ISETP.GE.AND P0, PT, R4, R235.reuse, PT ;  /* 0x000000eb0400720c */ /* 0x080fe40003f06270 */
[----:B------:R-:W-:Y:S02]  /*197b0*/  FSEL R84, R84, RZ, P3 ;  /* 0x000000ff54547208 */ /* 0x000fe40001800000 */
[----:B------:R-:W-:Y:S01]  /*197c0*/  FSEL R128, R124, -INF , !P1 ;  /* 0xff8000007c807808 */ /* 0x000fe20004800000 */
[----:B------:R-:W-:Y:S01]  /*197d0*/  IMAD.MOV.U32 R124, RZ, RZ, R47 ;  /* 0x000000ffff7c7224 */ /* 0x000fe200078e002f */
[----:B------:R-:W-:Y:S01]  /*197e0*/  ISETP.GE.AND P1, PT, R2, R235, PT ;  /* 0x000000eb0200720c */ /* 0x000fe20003f26270 */
[--C-:B------:R-:W-:Y:S01]  /*197f0*/  FFMA.FTZ R101, R101, c[0x0][0x23c], -R84.reuse ;  /* 0x00008f0065657a23 */ /* 0x100fe20000010854 */
[----:B------:R-:W-:Y:S01]  /*19800*/  FMNMX.FTZ R72, R245, R72, !PT ;  /* 0x00000048f5487209 */ /* 0x000fe20007810000 */
[--C-:B------:R-:W-:Y:S01]  /*19810*/  FFMA.FTZ R118, R118, c[0x0][0x23c], -R84.reuse ;  /* 0x00008f0076767a23 */ /* 0x100fe20000010854 */
[----:B------:R-:W-:Y:S01]  /*19820*/  FMNMX.FTZ R7, R54, R8, !PT ;  /* 0x0000000836077209 */ /* 0x000fe20007810000 */
[----:B------:R-:W-:Y:S01]  /*19830*/  FFMA.FTZ R117, R117, c[0x0][0x23c], -R84 ;  /* 0x00008f0075757a23 */ /* 0x000fe20000010854 */
[----:B------:R-:W-:Y:S01]  /*19840*/  FSEL R200, R109, -INF , !P5 ;  /* 0xff8000006dc87808 */ /* 0x000fe20006800000 */
[----:B------:R-:W-:Y:S01]  /*19850*/  IMAD.MOV.U32 R109, RZ, RZ, R54 ;  /* 0x000000ffff6d7224 */ /* 0x000fe200078e0036 */
[----:B------:R-:W-:Y:S01]  /*19860*/  ISETP.GE.OR P5, PT, R4, R239, !P0 ;  /* 0x000000ef0400720c */ /* 0x000fe200047a6670 */
[--C-:B------:R-:W-:Y:S01]  /*19870*/  FFMA.FTZ R248, R248, c[0x0][0x23c], -R84.reuse ;  /* 0x00008f00f8f87a23 */ /* 0x100fe20000010854 */
[----:B------:R-:W-:Y:S01]  /*19880*/  FMNMX.FTZ R4, R198, R5, !PT ;  /* 0x00000005c6047209 */ /* 0x000fe20007810000 */
[--C-:B------:R-:W-:Y:S01]  /*19890*/  FFMA.FTZ R247, R247, c[0x0][0x23c], -R84.reuse ;  /* 0x00008f00f7f77a23 */ /* 0x100fe20000010854 */
[----:B------:R-:W-:Y:S01]  /*198a0*/  ISETP.GE.OR P1, PT, R2, R239, !P1 ;  /* 0x000000ef0200720c */ /* 0x000fe20004f26670 */
[--C-:B------:R-:W-:Y:S01]  /*198b0*/  FFMA.FTZ R2, R203, c[0x0][0x23c], -R84.reuse ;  /* 0x00008f00cb027a23 */ /* 0x100fe20000010854 */
[----:B------:R-:W-:Y:S02]  /*198c0*/  FMNMX.FTZ R72, R212, R72, !PT ;  /* 0x00000048d4487209 */ /* 0x000fe40007810000 */
[----:B------:R-:W-:Y:S01]  /*198d0*/  FMNMX.FTZ R7, R95, R7, !PT ;  /* 0x000000075f077209 */ /* 0x000fe20007810000 */
[----:B------:R1:W-:Y:S01]  /*198e0*/  MUFU.EX2 R85, R2 ;  /* 0x0000000200557308 */ /* 0x0003e20000000800 */
[----:B------:R-:W-:Y:S02]  /*198f0*/  FMNMX.FTZ R4, R16, R4, !PT ;  /* 0x0000000410047209 */ /* 0x000fe40007810000 */
[----:B------:R-:W-:Y:S02]  /*19900*/  FMNMX.FTZ R72, R114, R72, !PT ;  /* 0x0000004872487209 */ /* 0x000fe40007810000 */
[----:B------:R-:W-:Y:S02]  /*19910*/  FMNMX.FTZ R4, R13, R4, !PT ;  /* 0x000000040d047209 */ /* 0x000fe40007810000 */
[----:B------:R-:W-:Y:S01]  /*19920*/  LOP3.LUT P6, RZ, R234, 0x1, RZ, 0xc0, !PT ;  /* 0x00000001eaff7812 */ /* 0x000fe200078cc0ff */
[----:B------:R-:W3:Y:S01]  /*19930*/  SHFL.BFLY PT, R8, R72, 0x2, 0x1f ;  /* 0x0c401f0048087f89 */ /* 0x000ee200000e0000 */
[----:B------:R-:W-:Y:S02]  /*19940*/  FMNMX.FTZ R4, R231, R4, !PT ;  /* 0x00000004e7047209 */ /* 0x000fe40007810000 */
[----:B------:R-:W-:Y:S02]  /*19950*/  FSEL R220, R111, -INF , !P6 ;  /* 0xff8000006fdc7808 */ /* 0x000fe40007000000 */
[----:B------:R-:W-:Y:S02]  /*19960*/  FMNMX.FTZ R4, R106, R4, !PT ;  /* 0x000000046a047209 */ /* 0x000fe40007810000 */
[C---:B------:R-:W-:Y:S02]  /*19970*/  ISETP.GE.AND P0, PT, R0.reuse, R238, PT ;  /* 0x000000ee0000720c */ /* 0x040fe40003f06270 */
[----:B------:R-:W-:Y:S02]  /*19980*/  FMNMX.FTZ R4, R11, R4, !PT ;  /* 0x000000040b047209 */ /* 0x000fe40007810000 */
[----:B------:R-:W-:Y:S02]  /*19990*/  MOV R111, R10 ;  /* 0x0000000a006f7202 */ /* 0x000fe40000000f00 */
[----:B------:R-:W-:Y:S02]  /*199a0*/  FMNMX.FTZ R4, R223, R4, !PT ;  /* 0x00000004df047209 */ /* 0x000fe40007810000 */
[----:B------:R-:W-:Y:S01]  /*199b0*/  ISETP.GE.OR P0, PT, R0, R240, !P0 ;  /* 0x000000f00000720c */ /* 0x000fe20004706670 */
[----:B-1----:R-:W-:Y:S01]  /*199c0*/  FFMA.FTZ R2, R205, c[0x0][0x23c], -R84 ;  /* 0x00008f00cd027a23 */ /* 0x002fe20000010854 */
[----:B------:R-:W-:Y:S02]  /*199d0*/  FMNMX.FTZ R4, R111, R4, !PT ;  /* 0x000000046f047209 */ /* 0x000fe40007810000 */
[----:B------:R-:W-:Y:S02]  /*199e0*/  FSEL R90, R123, -INF , !P5 ;  /* 0xff8000007b5a7808 */ /* 0x000fe40006800000 */
[----:B------:R-:W-:Y:S01]  /*199f0*/  FMNMX.FTZ R4, R224, R4, !PT ;  /* 0x00000004e0047209 */ /* 0x000fe20007810000 */
[----:B------:R-:W1:Y:S01]  /*19a00*/  MUFU.EX2 R123, R2 ;  /* 0x00000002007b7308 */ /* 0x000e620000000800 */
[----:B------:R-:W-:Y:S02]  /*19a10*/  FSEL R125, R125, -INF , !P0 ;  /* 0xff8000007d7d7808 */ /* 0x000fe40004000000 */
[----:B------:R-:W-:Y:S02]  /*19a20*/  ISETP.GE.AND P0, PT, R0, R235, PT ;  /* 0x000000eb0000720c */ /* 0x000fe40003f06270 */
[----:B---3--:R-:W-:Y:S02]  /*19a30*/  FMNMX.FTZ R72, R72, R8, !PT ;  /* 0x0000000848487209 */ /* 0x008fe40007810000 */
[----:B------:R-:W-:Y:S01]  /*19a40*/  FSEL R221, R122, -INF , !P4 ;  /* 0xff8000007add7808 */ /* 0x000fe20006000000 */
[----:B------:R-:W-:Y:S01]  /*19a50*/  IMAD.MOV.U32 R122, RZ, RZ, R64 ;  /* 0x000000ffff7a7224 */ /* 0x000fe200078e0040 */
[----:B------:R-:W-:Y:S02]  /*19a60*/  ISETP.GE.OR P0, PT, R0, R239, !P0 ;  /* 0x000000ef0000720c */ /* 0x000fe40004706670 */
[----:B------:R-:W-:Y:S02]  /*19a70*/  FMNMX.FTZ R0, R220, R4, !PT ;  /* 0x00000004dc007209 */ /* 0x000fe40007810000 */
[----:B------:R-:W-:Y:S01]  /*19a80*/  FSEL R222, R126, -INF , !P1 ;  /* 0xff8000007ede7808 */ /* 0x000fe20004800000 */
[----:B------:R-:W-:Y:S01]  /*19a90*/  IMAD.MOV.U32 R126, RZ, RZ, R48 ;  /* 0x000000ffff7e7224 */ /* 0x000fe200078e0030 */
[----:B------:R-:W-:Y:S02]  /*19aa0*/  FMNMX.FTZ R0, R221, R0, !PT ;  /* 0x00000000dd007209 */ /* 0x000fe40007810000 */
[----:B------:R-:W-:Y:S01]  /*19ab0*/  FSEL R129, R121, -INF , !P2 ;  /* 0xff80000079817808 */ /* 0x000fe20005000000 */
[----:B------:R-:W-:Y:S01]  /*19ac0*/  IMAD.MOV.U32 R121, RZ, RZ, R18 ;  /* 0x000000ffff797224 */ /* 0x000fe200078e0012 */
[----:B------:R-:W-:Y:S01]  /*19ad0*/  FMNMX.FTZ R0, R90, R0, !PT ;  /* 0x000000005a007209 */ /* 0x000fe20007810000 */
[----:B------:R-:W-:Y:S01]  /*19ae0*/  FFMA.FTZ R126, R126, c[0x0][0x23c], -R84 ;  /* 0x00008f007e7e7a23 */ /* 0x000fe20000010854 */
[----:B------:R-:W-:Y:S02]  /*19af0*/  FSEL R74, R127, -INF , !P0 ;  /* 0xff8000007f4a7808 */ /* 0x000fe40004000000 */
[----:B------:R-:W-:Y:S02]  /*19b00*/  FMNMX.FTZ R0, R222, R0, !PT ;  /* 0x00000000de007209 */ /* 0x000fe40007810000 */
[----:B-1----:R-:W-:Y:S02]  /*19b10*/  F2FP.PACK_AB R76, R123, R85 ;  /* 0x000000557b4c723e */ /* 0x002fe400000000ff */
[----:B------:R-:W-:Y:S02]  /*19b20*/  FMNMX.FTZ R0, R74, R0, !PT ;  /* 0x000000004a007209 */ /* 0x000fe40007810000 */
[----:B------:R-:W-:Y:S02]  /*19b30*/  MOV R127, R16 ;  /* 0x00000010007f7202 */ /* 0x000fe40000000f00 */
[----:B------:R-:W-:Y:S01]  /*19b40*/  LOP3.LUT P4, RZ, R234, 0x4000, RZ, 0xc0, !PT ;  /* 0x00004000eaff7812 */ /* 0x000fe2000788c0ff */
[----:B------:R-:W1:Y:S02]  /*19b50*/  SHFL.BFLY PT, R2, R0, 0x2, 0x1f ;  /* 0x0c401f0000027f89 */ /* 0x000e6400000e0000 */
[----:B-1----:R-:W-:Y:S02]  /*19b60*/  FMNMX.FTZ R0, R0, R2, !PT ;  /* 0x0000000200007209 */ /* 0x002fe40007810000 */
[----:B--2---:R-:W-:Y:S04]  /*19b70*/  FMNMX.FTZ R7, R103, R7, !PT ;  /* 0x0000000767077209 */ /* 0x004fe80007810000 */
[----:B------:R-:W-:Y:S04]  /*19b80*/  FMNMX.FTZ R7, R94, R7, !PT ;  /* 0x000000075e077209 */ /* 0x000fe80007810000 */
[----:B------:R-:W-:Y:S04]  /*19b90*/  FMNMX.FTZ R7, R104, R7, !PT ;  /* 0x0000000768077209 */ /* 0x000fe80007810000 */
[----:B------:R-:W-:Y:S04]  /*19ba0*/  FMNMX.FTZ R6, R18, R7, !PT ;  /* 0x0000000712067209 */ /* 0x000fe80007810000 */
[----:B------:R-:W-:Y:S04]  /*19bb0*/  FMNMX.FTZ R6, R131, R6, !PT ;  /* 0x0000000683067209 */ /* 0x000fe80007810000 */
[----:B------:R-:W-:Y:S04]  /*19bc0*/  FMNMX.FTZ R6, R12, R6, !PT ;  /* 0x000000060c067209 */ /* 0x000fe80007810000 */
[----:B------:R-:W-:Y:S04]  /*19bd0*/  FMNMX.FTZ R6, R249, R6, !PT ;  /* 0x00000006f9067209 */ /* 0x000fe80007810000 */
[----:B------:R-:W-:Y:S02]  /*19be0*/  FMNMX.FTZ R71, R214, R6, !PT ;  /* 0x00000006d6477209 */ /* 0x000fe40007810000 */
[----:B------:R-:W1:Y:S02]  /*19bf0*/  SHFL.BFLY PT, R6, R72, 0x1, 0x1f ;  /* 0x0c201f0048067f89 */ /* 0x000e6400000e0000 */
[----:B------:R-:W-:Y:S04]  /*19c00*/  FMNMX.FTZ R71, R201, R71, !PT ;  /* 0x00000047c9477209 */ /* 0x000fe80007810000 */
[----:B------:R-:W-:Y:S04]  /*19c10*/  FMNMX.FTZ R71, R200, R71, !PT ;  /* 0x00000047c8477209 */ /* 0x000fe80007810000 */
[----:B------:R-:W-:Y:S04]  /*19c20*/  FMNMX.FTZ R71, R130, R71, !PT ;  /* 0x0000004782477209 */ /* 0x000fe80007810000 */
[----:B------:R-:W-:Y:S04]  /*19c30*/  FMNMX.FTZ R71, R129, R71, !PT ;  /* 0x0000004781477209 */ /* 0x000fe80007810000 */
[----:B------:R-:W-:Y:S04]  /*19c40*/  FMNMX.FTZ R71, R128, R71, !PT ;  /* 0x0000004780477209 */ /* 0x000fe80007810000 */
[----:B------:R-:W-:Y:S02]  /*19c50*/  FMNMX.FTZ R71, R125, R71, !PT ;  /* 0x000000477d477209 */ /* 0x000fe40007810000 */
[----:B-1----:R-:W-:Y:S03]  /*19c60*/  FMNMX.FTZ R72, R72, R6, !PT ;  /* 0x0000000648487209 */ /* 0x002fe60007810000 */
[----:B------:R-:W1:Y:S01]  /*19c70*/  SHFL.BFLY PT, R5, R71, 0x2, 0x1f ;  /* 0x0c401f0047057f89 */ /* 0x000e6200000e0000 */
[C---:B------:R-:W-:Y:S01]  /*19c80*/  FSETP.NEU.FTZ.AND P2, PT, R72.reuse, -INF , PT ;  /* 0xff8000004800780b */ /* 0x040fe20003f5d000 */
[----:B------:R-:W-:Y:S05]  /*19c90*/  FMUL.FTZ R75, R72, c[0x0][0x23c] ;  /* 0x00008f00484b7a20 */ /* 0x000fea0000410000 */
[----:B------:R-:W-:Y:S05]  /*19ca0*/  FSEL R75, R75, RZ, P2 ;  /* 0x000000ff4b4b7208 */ /* 0x000fea0001000000 */
[--C-:B------:R-:W-:Y:S02]  /*19cb0*/  FFMA.FTZ R4, R204, c[0x0][0x23c], -R75.reuse ;  /* 0x00008f00cc047a23 */ /* 0x100fe4000001084b */
[--C-:B------:R-:W-:Y:S02]  /*19cc0*/  FFMA.FTZ R2, R209, c[0x0][0x23c], -R75.reuse ;  /* 0x00008f00d1027a23 */ /* 0x100fe4000001084b */
[----:B------:R-:W-:Y:S01]  /*19cd0*/  IMAD.MOV.U32 R209, RZ, RZ, R22 ;  /* 0x000000ffffd17224 */ /* 0x000fe200078e0016 */
[----:B------:R2:W-:Y:S01]  /*19ce0*/  MUFU.EX2 R119, R4 ;  /* 0x0000000400777308 */ /* 0x0005e20000000800 */
[--C-:B------:R-:W-:Y:S02]  /*19cf0*/  FFMA.FTZ R89, R89, c[0x0][0x23c], -R75.reuse ;  /* 0x00008f0059597a23 */ /* 0x100fe4000001084b */
[--C-:B------:R-:W-:Y:S02]  /*19d00*/  FFMA.FTZ R88, R88, c[0x0][0x23c], -R75.reuse ;  /* 0x00008f0058587a23 */ /* 0x100fe4000001084b */
[--C-:B------:R-:W-:Y:S02]  /*19d10*/  FFMA.FTZ R91, R91, c[0x0][0x23c], -R75.reuse ;  /* 0x00008f005b5b7a23 */ /* 0x100fe4000001084b */
[--C-:B------:R-:W-:Y:S01]  /*19d20*/  FFMA.FTZ R107, R107, c[0x0][0x23c], -R75.reuse ;  /* 0x00008f006b6b7a23 */ /* 0x100fe2000001084b */
[----:B-1----:R-:W-:Y:S01]  /*19d30*/  FMNMX.FTZ R71, R71, R5, !PT ;  /* 0x0000000547477209 */ /* 0x002fe20007810000 */
[--C-:B------:R-:W-:Y:S01]  /*19d40*/  FFMA.FTZ R122, R122, c[0x0][0x23c], -R75.reuse ;  /* 0x00008f007a7a7a23 */ /* 0x100fe2000001084b */
[----:B------:R1:W-:Y:S01]  /*19d50*/  MUFU.EX2 R203, R2 ;  /* 0x0000000200cb7308 */ /* 0x0003e20000000800 */
[--C-:B------:R-:W-:Y:S02]  /*19d60*/  FFMA.FTZ R251, R251, c[0x0][0x23c], -R75.reuse ;  /* 0x00008f00fbfb7a23 */ /* 0x100fe4000001084b */
[--C-:B------:R-:W-:Y:S01]  /*19d70*/  FFMA.FTZ R250, R250, c[0x0][0x23c], -R75.reuse ;  /* 0x00008f00fafa7a23 */ /* 0x100fe2000001084b */
[----:B------:R-:W3:Y:S01]  /*19d80*/  SHFL.BFLY PT, R5, R71, 0x1, 0x1f ;  /* 0x0c201f0047057f89 */ /* 0x000ee200000e0000 */
[--C-:B------:R-:W-:Y:S02]  /*19d90*/  FFMA.FTZ R246, R246, c[0x0][0x23c], -R75.reuse ;  /* 0x00008f00f6f67a23 */ /* 0x100fe4000001084b */
[--C-:B--2---:R-:W-:Y:S04]  /*19da0*/  FFMA.FTZ R4, R206, c[0x0][0x23c], -R75.reuse ;  /* 0x00008f00ce047a23 */ /* 0x104fe8000001084b */
[----:B------:R2:W4:Y:S01]  /*19db0*/  MUFU.EX2 R204, R4 ;  /* 0x0000000400cc7308 */ /* 0x0005220000000800 */
[----:B-1----:R-:W1:Y:S01]  /*19dc0*/  SHFL.BFLY PT, R2, R0, 0x1, 0x1f ;  /* 0x0c201f0000027f89 */ /* 0x002e6200000e0000 */
[----:B---3--:R-:W-:Y:S04]  /*19dd0*/  FMNMX.FTZ R71, R71, R5, !PT ;  /* 0x0000000547477209 */ /* 0x008fe80007810000 */
[C---:B------:R-:W-:Y:S01]  /*19de0*/  FSETP.NEU.FTZ.AND P1, PT, R71.reuse, -INF , PT ;  /* 0xff8000004700780b */ /* 0x040fe20003f3d000 */
[----:B------:R-:W-:Y:S05]  /*19df0*/  FMUL.FTZ R92, R71, c[0x0][0x23c] ;  /* 0x00008f00475c7a20 */ /* 0x000fea0000410000 */
[----:B------:R-:W-:Y:S01]  /*19e00*/  FSEL R92, R92, RZ, P1 ;  /* 0x000000ff5c5c7208 */ /* 0x000fe20000800000 */
[----:B--2---:R-:W-:Y:S01]  /*19e10*/  FFMA.FTZ R4, R208, c[0x0][0x23c], -R84 ;  /* 0x00008f00d0047a23 */ /* 0x004fe20000010854 */
[----:B----4-:R-:W-:Y:S03]  /*19e20*/  F2FP.PACK_AB R77, R204, R119 ;  /* 0x00000077cc4d723e */ /* 0x010fe600000000ff */
[--C-:B------:R-:W-:Y:S02]  /*19e30*/  FFMA.FTZ R214, R214, c[0x0][0x23c], -R92.reuse ;  /* 0x00008f00d6d67a23 */ /* 0x100fe4000001085c */
[--C-:B------:R-:W-:Y:S01]  /*19e40*/  FFMA.FTZ R201, R201, c[0x0][0x23c], -R92.reuse ;  /* 0x00008f00c9c97a23 */ /* 0x100fe2000001085c */
[----:B------:R2:W-:Y:S01]  /*19e50*/  MUFU.EX2 R205, R4 ;  /* 0x0000000400cd7308 */ /* 0x0005e20000000800 */
[--C-:B------:R-:W-:Y:S01]  /*19e60*/  FFMA.FTZ R200, R200, c[0x0][0x23c], -R92.reuse ;  /* 0x00008f00c8c87a23 */ /* 0x100fe2000001085c */
[----:B-1----:R-:W-:Y:S01]  /*19e70*/  FMNMX.FTZ R70, R0, R2, !PT ;  /* 0x0000000200467209 */ /* 0x002fe20007810000 */
[----:B------:R-:W-:Y:S02]  /*19e80*/  FFMA.FTZ R0, R23, c[0x0][0x23c], -R92 ;  /* 0x00008f0017007a23 */ /* 0x000fe4000001085c */
[----:B------:R-:W1:Y:S01]  /*19e90*/  LDSM.16.MT88.4 R20, [R216+0x8000] ;  /* 0x00800000d814783b */ /* 0x000e620000004200 */
[C---:B------:R-:W-:Y:S01]  /*19ea0*/  FSETP.NEU.FTZ.AND P0, PT, R70.reuse, -INF , PT ;  /* 0xff8000004600780b */ /* 0x040fe20003f1d000 */
[----:B------:R-:W-:Y:S03]  /*19eb0*/  FMUL.FTZ R100, R70, c[0x0][0x23c] ;  /* 0x00008f0046647a20 */ /* 0x000fe60000410000 */
[----:B------:R3:W-:Y:S02]  /*19ec0*/  MUFU.EX2 R7, R0 ;  /* 0x0000000000077308 */ /* 0x0007e40000000800 */
[----:B------:R-:W-:Y:S05]  /*19ed0*/  FSEL R100, R100, RZ, P0 ;  /* 0x000000ff64647208 */ /* 0x000fea0000000000 */
[----:B------:R-:W-:Y:S04]  /*19ee0*/  FFMA.FTZ R2, R14, c[0x0][0x23c], -R100 ;  /* 0x00008f000e027a23 */ /* 0x000fe80000010864 */
[----:B------:R4:W-:Y:S01]  /*19ef0*/  MUFU.EX2 R227, R2 ;  /* 0x0000000200e37308 */ /* 0x0009e20000000800 */
[----:B--2---:R-:W-:Y:S09]  /*19f00*/  FFMA.FTZ R4, R207, c[0x0][0x23c], -R84 ;  /* 0x00008f00cf047a23 */ /* 0x004ff20000010854 */
[----:B------:R2:W1:Y:S01]  /*19f10*/  MUFU.EX2 R206, R4 ;  /* 0x0000000400ce7308 */ /* 0x0004620000000800 */
[----:B---3--:R-:W-:Y:S09]  /*19f20*/  FFMA.FTZ R0, R33, c[0x0][0x23c], -R92 ;  /* 0x00008f0021007a23 */ /* 0x008ff2000001085c */
[----:B------:R3:W-:Y:S01]  /*19f30*/  MUFU.EX2 R207, R0 ;  /* 0x0000000000cf7308 */ /* 0x0007e20000000800 */
[----:B----4-:R-:W-:Y:S01]  /*19f40*/  FSEL R2, R72, RZ, P2 ;  /* 0x000000ff48027208 */ /* 0x010fe20001000000 */
[----:B--2---:R-:W-:Y:S01]  /*19f50*/  FFMA.FTZ R4, R210, c[0x0][0x23c], -R75 ;  /* 0x00008f00d2047a23 */ /* 0x004fe2000001084b */
[----:B-1----:R-:W-:Y:S07]  /*19f60*/  F2FP.PACK_AB R78, R206, R205 ;  /* 0x000000cdce4e723e */ /* 0x002fee00000000ff */
[----:B------:R1:W2:Y:S01]  /*19f70*/  MUFU.EX2 R208, R4 ;  /* 0x0000000400d07308 */ /* 0x0002a20000000800 */
[----:B---3--:R-:W-:Y:S09]  /*19f80*/  FFMA.FTZ R0, R34, c[0x0][0x23c], -R100 ;  /* 0x00008f0022007a23 */ /* 0x008ff20000010864 */
[----:B------:R3:W-:Y:S01]  /*19f90*/  MUFU.EX2 R210, R0 ;  /* 0x0000000000d27308 */ /* 0x0007e20000000800 */
[----:B-1----:R-:W-:Y:S01]  /*19fa0*/  FFMA.FTZ R4, R32, c[0x0][0x23c], -R92 ;  /* 0x00008f0020047a23 */ /* 0x002fe2000001085c */
[----:B--2---:R-:W-:Y:S08]  /*19fb0*/  F2FP.PACK_AB R79, R208, R203 ;  /* 0x000000cbd04f723e */ /* 0x004ff000000000ff */
[----:B------:R1:W-:Y:S01]  /*19fc0*/  MUFU.EX2 R115, R4 ;  /* 0x0000000400737308 */ /* 0x0003e20000000800 */
[----:B---3--:R-:W-:Y:S09]  /*19fd0*/  FFMA.FTZ R0, R36, c[0x0][0x23c], -R100 ;  /* 0x00008f0024007a23 */ /* 0x008ff20000010864 */
[----:B------:R2:W-:Y:S01]  /*19fe0*/  MUFU.EX2 R225, R0 ;  /* 0x0000000000e17308 */ /* 0x0005e20000000800 */
[----:B-1----:R-:W-:Y:S09]  /*19ff0*/  FFMA.FTZ R4, R35, c[0x0][0x23c], -R92 ;  /* 0x00008f0023047a23 */ /* 0x002ff2000001085c */
[----:B------:R-:W1:Y:S01]  /*1a000*/  MUFU.EX2 R226, R4 ;  /* 0x0000000400e27308 */ /* 0x000e620000000800 */
[----:B--2---:R-:W-:Y:S05]  /*1a010*/  FSEL R0, R73, RZ, P3 ;  /* 0x000000ff49007208 */ /* 0x004fea0001800000 */
[----:B------:R-:W-:Y:S04]  /*1a020*/  FADD.FTZ R0, -R0, R3 ;  /* 0x0000000300007221 */ /* 0x000fe80000010100 */
[----:B------:R-:W-:Y:S04]  /*1a030*/  FMUL.FTZ R0, R0, c[0x0][0x23c] ;  /* 0x00008f0000007a20 */ /* 0x000fe80000410000 */
[----:B------:R2:W3:Y:S01]  /*1a040*/  MUFU.EX2 R3, R0 ;  /* 0x0000000000037308 */ /* 0x0004e20000000800 */
[----:B-1----:R-:W-:Y:S01]  /*1a050*/  F2FP.PACK_AB R64, R226, R115 ;  /* 0x00000073e240723e */ /* 0x002fe200000000ff */
[----:B--2---:R-:W-:Y:S01]  /*1a060*/  FADD.FTZ R0, -R2, R132 ;  /* 0x0000008402007221 */ /* 0x004fe20000010100 */
[----:B------:R-:W-:Y:S01]  /*1a070*/  FSEL R2, R71, RZ, P1 ;  /* 0x000000ff47027208 */ /* 0x000fe20000800000 */
[----:B------:R-:W-:Y:S02]  /*1a080*/  IMAD.MOV.U32 R132, RZ, RZ, R7 ;  /* 0x000000ffff847224 */ /* 0x000fe400078e0007 */
[----:B------:R-:W-:Y:S02]  /*1a090*/  FMUL.FTZ R0, R0, c[0x0][0x23c] ;  /* 0x00008f0000007a20 */ /* 0x000fe40000410000 */
[----:B---3--:R-:W-:Y:S01]  /*1a0a0*/  FMUL.FTZ R4, R3, R140 ;  /* 0x0000008c03047220 */ /* 0x008fe20000410000 */
[----:B------:R-:W-:Y:S01]  /*1a0b0*/  F2FP.PACK_AB R66, R207, R132 ;  /* 0x00000084cf42723e */ /* 0x000fe200000000ff */
[C---:B------:R-:W-:Y:S01]  /*1a0c0*/  FMUL.FTZ R5, R3.reuse, R141 ;  /* 0x0000008d03057220 */ /* 0x040fe20000410000 */
[----:B------:R1:W2:Y:S01]  /*1a0d0*/  MUFU.EX2 R69, R0 ;  /* 0x0000000000457308 */ /* 0x0002a20000000800 */
[C---:B------:R-:W-:Y:S02]  /*1a0e0*/  FMUL.FTZ R17, R3.reuse, R145 ;  /* 0x0000009103117220 */ /* 0x040fe40000410000 */
[----:B------:R-:W-:Y:S02]  /*1a0f0*/  IMAD.MOV.U32 R145, RZ, RZ, R39 ;  /* 0x000000ffff917224 */ /* 0x000fe400078e0027 */
[----:B------:R-:W-:Y:S02]  /*1a100*/  IMAD.MOV.U32 R141, RZ, RZ, R67 ;  /* 0x000000ffff8d7224 */ /* 0x000fe400078e0043 */
[C---:B------:R-:W-:Y:S02]  /*1a110*/  FMUL.FTZ R16, R3.reuse, R144 ;  /* 0x0000009003107220 */ /* 0x040fe40000410000 */
[----:B------:R-:W-:Y:S02]  /*1a120*/  IMAD.MOV.U32 R144, RZ, RZ, R49 ;  /* 0x000000ffff907224 */ /* 0x000fe400078e0031 */
[C---:B------:R-:W-:Y:S02]  /*1a130*/  FMUL.FTZ R32, R3.reuse, R160 ;  /* 0x000000a003207220 */ /* 0x040fe40000410000 */
[C---:B------:R-:W-:Y:S02]  /*1a140*/  FMUL.FTZ R33, R3.reuse, R161 ;  /* 0x000000a103217220 */ /* 0x040fe40000410000 */
[----:B------:R-:W-:Y:S02]  /*1a150*/  IMAD.MOV.U32 R140, RZ, RZ, R45 ;  /* 0x000000ffff8c7224 */ /* 0x000fe400078e002d */
[C---:B------:R-:W-:Y:S02]  /*1a160*/  FMUL.FTZ R48, R3.reuse, R176 ;  /* 0x000000b003307220 */ /* 0x040fe40000410000 */
[----:B------:R-:W-:Y:S02]  /*1a170*/  FMUL.FTZ R49, R3, R177 ;  /* 0x000000b103317220 */ /* 0x000fe40000410000 */
[----:B------:R-:W-:Y:S02]  /*1a180*/  FFMA.FTZ R176, R87, c[0x0][0x23c], -R84 ;  /* 0x00008f0057b07a23 */ /* 0x000fe40000010854 */
[----:B-1----:R-:W-:Y:S01]  /*1a190*/  FADD.FTZ R0, -R2, R133 ;  /* 0x0000008502007221 */ /* 0x002fe20000010100 */
[----:B------:R-:W-:Y:S01]  /*1a1a0*/  FSEL R2, R70, RZ, P0 ;  /* 0x000000ff46027208 */ /* 0x000fe20000000000 */
[C---:B--2---:R-:W-:Y:S01]  /*1a1b0*/  FMUL.FTZ R6, R69.reuse, R142 ;  /* 0x0000008e45067220 */ /* 0x044fe20000410000 */
[----:B------:R-:W-:Y:S01]  /*1a1c0*/  MOV R133, R12 ;  /* 0x0000000c00857202 */ /* 0x000fe20000000f00 */
[----:B------:R-:W-:Y:S01]  /*1a1d0*/  FMUL.FTZ R0, R0, c[0x0][0x23c] ;  /* 0x00008f0000007a20 */ /* 0x000fe20000410000 */
[----:B------:R-:W-:Y:S01]  /*1a1e0*/  PLOP3.LUT P0, PT, PT, PT, UP0, 0x80, 0x0 ;  /* 0x000000000000781c */ /* 0x000fe20003f0f008 */
[C---:B------:R-:W-:Y:S02]  /*1a1f0*/  FMUL.FTZ R7, R69.reuse, R143 ;  /* 0x0000008f45077220 */ /* 0x040fe40000410000 */
[C---:B------:R-:W-:Y:S01]  /*1a200*/  FMUL.FTZ R18, R69.reuse, R146 ;  /* 0x0000009245127220 */ /* 0x040fe20000410000 */
[----:B------:R1:W2:Y:S01]  /*1a210*/  MUFU.EX2 R68, R0 ;  /* 0x0000000000447308 */ /* 0x0002a20000000800 */
[----:B------:R-:W-:Y:S01]  /*1a220*/  IMAD.MOV.U32 R143, RZ, RZ, R65 ;  /* 0x000000ffff8f7224 */ /* 0x000fe200078e0041 */
[----:B------:R-:W-:Y:S01]  /*1a230*/  MOV R146, R38 ;  /* 0x0000002600927202 */ /* 0x000fe20000000f00 */
[----:B------:R-:W-:Y:S01]  /*1a240*/  FMUL.FTZ R19, R69, R147 ;  /* 0x0000009345137220 */ /* 0x000fe20000410000 */
[----:B------:R-:W-:Y:S01]  /*1a250*/  F2FP.PACK_AB R65, R225, R210 ;  /* 0x000000d2e141723e */ /* 0x000fe200000000ff */
[----:B------:R-:W-:Y:S01]  /*1a260*/  IMAD.MOV.U32 R142, RZ, RZ, R41 ;  /* 0x000000ffff8e7224 */ /* 0x000fe200078e0029 */
[-C--:B------:R-:W-:Y:S01]  /*1a270*/  HMMA.16816.F32 R4, R76, R20.reuse, R4 ;  /* 0x000000144c04723c */ /* 0x080fe20000001804 */
[----:B------:R-:W-:Y:S02]  /*1a280*/  IMAD.MOV.U32 R147, RZ, RZ, R146 ;  /* 0x000000ffff937224 */ /* 0x000fe400078e0092 */
[----:B------:R-:W-:Y:S02]  /*1a290*/  IMAD.MOV.U32 R146, RZ, RZ, R145 ;  /* 0x000000ffff927224 */ /* 0x000fe400078e0091 */
[----:B------:R-:W-:Y:S02]  /*1a2a0*/  IMAD.MOV.U32 R145, RZ, RZ, R144 ;  /* 0x000000ffff917224 */ /* 0x000fe400078e0090 */
[C---:B------:R-:W-:Y:S02]  /*1a2b0*/  FMUL.FTZ R34, R69.reuse, R162 ;  /* 0x000000a245227220 */ /* 0x040fe40000410000 */
[----:B------:R-:W-:Y:S03]  /*1a2c0*/  FMUL.FTZ R35, R69, R163 ;  /* 0x000000a345237220 */ /* 0x000fe60000410000 */
[----:B------:R-:W-:Y:S02]  /*1a2d0*/  FFMA.FTZ R163, R116, c[0x0][0x23c], -R84 ;  /* 0x00008f0074a37a23 */ /* 0x000fe40000010854 */
[----:B-1----:R-:W-:Y:S02]  /*1a2e0*/  FADD.FTZ R0, -R2, R134 ;  /* 0x0000008602007221 */ /* 0x002fe40000010100 */
[----:B------:R-:W-:Y:S02]  /*1a2f0*/  FFMA.FTZ R2, R15, c[0x0][0x23c], -R100 ;  /* 0x00008f000f027a23 */ /* 0x000fe40000010864 */
[----:B------:R-:W-:Y:S02]  /*1a300*/  FMUL.FTZ R0, R0, c[0x0][0x23c] ;  /* 0x00008f0000007a20 */ /* 0x000fe40000410000 */
[C---:B--2---:R-:W-:Y:S01]  /*1a310*/  FMUL.FTZ R8, R68.reuse, R136 ;  /* 0x0000008844087220 */ /* 0x044fe20000410000 */
[----:B------:R-:W1:Y:S01]  /*1a320*/  MUFU.EX2 R135, R2 ;  /* 0x0000000200877308 */ /* 0x000e620000000800 */
[C---:B------:R-:W-:Y:S02]  /*1a330*/  FMUL.FTZ R9, R68.reuse, R137 ;  /* 0x0000008944097220 */ /* 0x040fe40000410000 */
[C---:B------:R-:W-:Y:S02]  /*1a340*/  FMUL.FTZ R12, R68.reuse, R148 ;  /* 0x00000094440c7220 */ /* 0x040fe40000410000 */
[C---:B------:R-:W-:Y:S02]  /*1a350*/  FMUL.FTZ R13, R68.reuse, R149 ;  /* 0x00000095440d7220 */ /* 0x040fe40000410000 */
[----:B------:R-:W-:Y:S02]  /*1a360*/  IMAD.MOV.U32 R136, RZ, RZ, R55 ;  /* 0x000000ffff887224 */ /* 0x000fe400078e0037 */
[----:B------:R-:W-:Y:S01]  /*1a370*/  IMAD.MOV.U32 R148, RZ, RZ, R46 ;  /* 0x000000ffff947224 */ /* 0x000fe200078e002e */
[----:B------:R-:W2:Y:S01]  /*1a380*/  MUFU.EX2 R0, R0 ;  /* 0x0000000000007308 */ /* 0x000ea20000000800 */
[----:B------:R-:W-:Y:S02]  /*1a390*/  IMAD.MOV.U32 R149, RZ, RZ, R52 ;  /* 0x000000ffff957224 */ /* 0x000fe400078e0034 */
[C---:B------:R-:W-:Y:S02]  /*1a3a0*/  FMUL.FTZ R24, R68.reuse, R152 ;  /* 0x0000009844187220 */ /* 0x040fe40000410000 */
[C---:B------:R-:W-:Y:S02]  /*1a3b0*/  FMUL.FTZ R25, R68.reuse, R153 ;  /* 0x0000009944197220 */ /* 0x040fe40000410000 */
[C---:B------:R-:W-:Y:S02]  /*1a3c0*/  FMUL.FTZ R28, R68.reuse, R164 ;  /* 0x000000a4441c7220 */ /* 0x040fe40000410000 */
[C---:B------:R-:W-:Y:S02]  /*1a3d0*/  FMUL.FTZ R29, R68.reuse, R165 ;  /* 0x000000a5441d7220 */ /* 0x040fe40000410000 */
[----:B------:R-:W-:Y:S02]  /*1a3e0*/  IMAD.MOV.U32 R134, RZ, RZ, R43 ;  /* 0x000000ffff867224 */ /* 0x000fe400078e002b */
[----:B------:R-:W-:Y:S01]  /*1a3f0*/  IMAD.MOV.U32 R137, RZ, RZ, R40 ;  /* 0x000000ffff897224 */ /* 0x000fe200078e0028 */
[----:B-1----:R-:W-:Y:S01]  /*1a400*/  F2FP.PACK_AB R67, R135, R227 ;  /* 0x000000e38743723e */ /* 0x002fe200000000ff */
[----:B------:R-:W-:Y:S02]  /*1a410*/  IMAD.MOV.U32 R2, RZ, RZ, R37 ;  /* 0x000000ffff027224 */ /* 0x000fe400078e0025 */
[----:B------:R-:W-:Y:S01]  /*1a420*/  FMUL.FTZ R40, R68, R168 ;  /* 0x000000a844287220 */ /* 0x000fe20000410000 */
[----:B------:R-:W1:Y:S01]  /*1a430*/  LDSM.16.MT88.4 R36, [R219+0x8000] ;  /* 0x00800000db24783b */ /* 0x000e620000004200 */
[----:B------:R-:W-:Y:S02]  /*1a440*/  FFMA.FTZ R2, R2, c[0x0][0x23c], -R84 ;  /* 0x00008f0002027a23 */ /* 0x000fe40000010854 */
[C---:B------:R-:W-:Y:S02]  /*1a450*/  FMUL.FTZ R41, R68.reuse, R169 ;  /* 0x000000a944297220 */ /* 0x040fe40000410000 */
[----:B------:R-:W-:Y:S02]  /*1a460*/  FMUL.FTZ R44, R68, R180 ;  /* 0x000000b4442c7220 */ /* 0x000fe40000410000 */
[C---:B--2---:R-:W-:Y:S02]  /*1a470*/  FMUL.FTZ R10, R0.reuse, R138 ;  /* 0x0000008a000a7220 */ /* 0x044fe40000410000 */
[----:B------:R-:W-:Y:S02]  /*1a480*/  IMAD.MOV.U32 R138, RZ, RZ, R11 ;  /* 0x000000ffff8a7224 */ /* 0x000fe400078e000b */
[C---:B------:R-:W-:Y:S01]  /*1a490*/  FMUL.FTZ R11, R0.reuse, R139 ;  /* 0x0000008b000b7220 */ /* 0x040fe20000410000 */
[----:B------:R-:W-:Y:S01]  /*1a4a0*/  MOV R139, R53 ;  /* 0x00000035008b7202 */ /* 0x000fe20000000f00 */
[C---:B------:R-:W-:Y:S01]  /*1a4b0*/  FMUL.FTZ R14, R0.reuse, R150 ;  /* 0x00000096000e7220 */ /* 0x040fe20000410000 */
[----:B------:R-:W2:Y:S01]  /*1a4c0*/  LDSM.16.MT88.4 R52, [R217+0x8000] ;  /* 0x00800000d934783b */ /* 0x000ea20000004200 */
[C---:B------:R-:W-:Y:S01]  /*1a4d0*/  FMUL.FTZ R15, R0.reuse, R151 ;  /* 0x00000097000f7220 */ /* 0x040fe20000410000 */
[----:B------:R-:W-:Y:S01]  /*1a4e0*/  MOV R151, R50 ;  /* 0x0000003200977202 */ /* 0x000fe20000000f00 */
[----:B------:R-:W-:Y:S01]  /*1a4f0*/  IMAD.MOV.U32 R150, RZ, RZ, R51 ;  /* 0x000000ffff967224 */ /* 0x000fe200078e0033 */
[C---:B------:R-:W-:Y:S01]  /*1a500*/  HMMA.16816.F32 R8, R64.reuse, R20, R8 ;  /* 0x000000144008723c */ /* 0x040fe20000001808 */
[C---:B------:R-:W-:Y:S02]  /*1a510*/  FMUL.FTZ R26, R0.reuse, R154 ;  /* 0x0000009a001a7220 */ /* 0x040fe40000410000 */
[----:B------:R-:W-:Y:S01]  /*1a520*/  IMAD.MOV.U32 R144, RZ, RZ, R151 ;  /* 0x000000ffff907224 */ /* 0x000fe200078e0097 */
[----:B------:R-:W-:Y:S01]  /*1a530*/  MOV R151, R150 ;  /* 0x0000009600977202 */ /* 0x000fe20000000f00 */
[----:B------:R-:W-:Y:S02]  /*1a540*/  IMAD.MOV.U32 R150, RZ, RZ, R149 ;  /* 0x000000ffff967224 */ /* 0x000fe400078e0095 */
[C---:B------:R-:W-:Y:S01]  /*1a550*/  FMUL.FTZ R20, R3.reuse, R156 ;  /* 0x0000009c03147220 */ /* 0x040fe20000410000 */
[-C--:B------:R-:W-:Y:S01]  /*1a560*/  HMMA.16816.F32 R12, R64, R22.reuse, R12 ;  /* 0x00000016400c723c */ /* 0x080fe2000000180c */
[----:B------:R-:W-:Y:S03]  /*1a570*/  FMUL.FTZ R21, R3, R157 ;  /* 0x0000009d03157220 */ /* 0x000fe60000410000 */
[----:B------:R-:W-:Y:S02]  /*1a580*/  IMAD.MOV.U32 R149, RZ, RZ, R148 ;  /* 0x000000ffff957224 */ /* 0x000fe400078e0094 */
[----:B------:R-:W-:Y:S02]  /*1a590*/  IMAD.MOV.U32 R148, RZ, RZ, R139 ;  /* 0x000000ffff947224 */ /* 0x000fe400078e008b */
[----:B------:R-:W-:Y:S01]  /*1a5a0*/  IMAD.MOV.U32 R139, RZ, RZ, R138 ;  /* 0x000000ffff8b7224 */ /* 0x000fe200078e008a */
[C---:B------:R-:W-:Y:S03]  /*1a5b0*/  HMMA.16816.F32 R16, R76.reuse, R22, R16 ;  /* 0x000000164c10723c */ /* 0x040fe60000001810 */
[----:B------:R-:W-:Y:S01]  /*1a5c0*/  IMAD.MOV.U32 R138, RZ, RZ, R136 ;  /* 0x000000ffff8a7224 */ /* 0x000fe200078e0088 */
[----:B------:R-:W-:Y:S01]  /*1a5d0*/  MOV R136, R143 ;  /* 0x0000008f00887202 */ /* 0x000fe20000000f00 */
[----:B------:R-:W-:Y:S02]  /*1a5e0*/  IMAD.MOV.U32 R143, RZ, RZ, R142 ;  /* 0x000000ffff8f7224 */ /* 0x000fe400078e008e */
[C---:B------:R-:W-:Y:S02]  /*1a5f0*/  FMUL.FTZ R22, R69.reuse, R158 ;  /* 0x0000009e45167220 */ /* 0x040fe40000410000 */
[----:B------:R-:W-:Y:S03]  /*1a600*/  FMUL.FTZ R23, R69, R159 ;  /* 0x0000009f45177220 */ /* 0x000fe60000410000 */
[----:B------:R-:W-:Y:S02]  /*1a610*/  IMAD.MOV.U32 R142, RZ, RZ, R141 ;  /* 0x000000ffff8e7224 */ /* 0x000fe400078e008d */
[----:B------:R-:W-:Y:S02]  /*1a620*/  IMAD.MOV.U32 R141, RZ, RZ, R133 ;  /* 0x000000ffff8d7224 */ /* 0x000fe400078e0085 */
[----:B------:R-:W-:Y:S01]  /*1a630*/  IMAD.MOV.U32 R133, RZ, RZ, R111 ;  /* 0x000000ffff857224 */ /* 0x000fe200078e006f */
[-C--:B-1----:R-:W-:Y:S01]  /*1a640*/  HMMA.16816.F32 R20, R76, R36.reuse, R20 ;  /* 0x000000244c14723c */ /* 0x082fe20000001814 */
[----:B------:R-:W-:Y:S01]  /*1a650*/  IMAD.MOV.U32 R111, RZ, RZ, R124 ;  /* 0x000000ffff6f7224 */ /* 0x000fe200078e007c */
[----:B------:R-:W-:Y:S01]  /*1a660*/  MOV R124, R120 ;  /* 0x00000078007c7202 */ /* 0x000fe20000000f00 */
[C---:B------:R-:W-:Y:S01]  /*1a670*/  FMUL.FTZ R27, R0.reuse, R155 ;  /* 0x0000009b001b7220 */ /* 0x040fe20000410000 */
[----:B------:R1:W-:Y:S01]  /*1a680*/  MUFU.EX2 R120, R2 ;  /* 0x0000000200787308 */ /* 0x0003e20000000800 */
[C---:B------:R-:W-:Y:S02]  /*1a690*/  FMUL.FTZ R30, R0.reuse, R166 ;  /* 0x000000a6001e7220 */ /* 0x040fe40000410000 */
[C---:B------:R-:W-:Y:S02]  /*1a6a0*/  FMUL.FTZ R31, R0.reuse, R167 ;  /* 0x000000a7001f7220 */ /* 0x040fe40000410000 */
[C---:B------:R-:W-:Y:S01]  /*1a6b0*/  FMUL.FTZ R42, R0.reuse, R170 ;  /* 0x000000aa002a7220 */ /* 0x040fe20000410000 */
[C---:B------:R-:W-:Y:S02]  /*1a6c0*/  HMMA.16816.F32 R24, R64.reuse, R36, R24 ;  /* 0x000000244018723c */ /* 0x040fe40000001818 */
[----:B------:R-:W-:Y:S02]  /*1a6d0*/  FMUL.FTZ R43, R0, R171 ;  /* 0x000000ab002b7220 */ /* 0x000fe40000410000 */
[----:B------:R-:W-:Y:S02]  /*1a6e0*/  FMUL.FTZ R45, R68, R181 ;  /* 0x000000b5442d7220 */ /* 0x000fe40000410000 */
[C---:B------:R-:W-:Y:S02]  /*1a6f0*/  FMUL.FTZ R46, R0.reuse, R182 ;  /* 0x000000b6002e7220 */ /* 0x040fe40000410000 */
[C---:B------:R-:W-:Y:S01]  /*1a700*/  FMUL.FTZ R36, R3.reuse, R172 ;  /* 0x000000ac03247220 */ /* 0x040fe20000410000 */
[-C--:B------:R-:W-:Y:S03]  /*1a710*/  HMMA.16816.F32 R28, R64, R38.reuse, R28 ;  /* 0x00000026401c723c */ /* 0x080fe6000000181c */
[----:B------:R-:W-:Y:S02]  /*1a720*/  FMUL.FTZ R37, R3, R173 ;  /* 0x000000ad03257220 */ /* 0x000fe40000410000 */
[----:B------:R-:W-:Y:S02]  /*1a730*/  FMUL.FTZ R47, R0, R183 ;  /* 0x000000b7002f7220 */ /* 0x000fe40000410000 */
[----:B------:R-:W-:Y:S01]  /*1a740*/  IMAD.MOV.U32 R156, RZ, RZ, R146 ;  /* 0x000000ffff9c7224 */ /* 0x000fe200078e0092 */
[C---:B------:R-:W-:Y:S01]  /*1a750*/  HMMA.16816.F32 R32, R76.reuse, R38, R32 ;  /* 0x000000264c20723c */ /* 0x040fe20000001820 */
[----:B-1----:R-:W-:Y:S03]  /*1a760*/  FFMA.FTZ R2, R147, c[0x0][0x23c], -R84 ;  /* 0x00008f0093027a23 */ /* 0x002fe60000010854 */
[----:B------:R-:W-:Y:S02]  /*1a770*/  IMAD.MOV.U32 R147, RZ, RZ, R145 ;  /* 0x000000ffff937224 */ /* 0x000fe400078e0091 */
[----:B------:R-:W-:Y:S01]  /*1a780*/  IMAD.MOV.U32 R145, RZ, RZ, R151 ;  /* 0x000000ffff917224 */ /* 0x000fe200078e0097 */
[----:B------:R-:W-:Y:S01]  /*1a790*/  MOV R151, R149 ;  /* 0x0000009500977202 */ /* 0x000fe20000000f00 */
[----:B------:R-:W-:Y:S04]  /*1a7a0*/  IMAD.MOV.U32 R149, RZ, RZ, R139 ;  /* 0x000000ffff957224 */ /* 0x000fe800078e008b */
[----:B------:R-:W-:Y:S01]  /*1a7b0*/  IMAD.MOV.U32 R139, RZ, RZ, R136 ;  /* 0x000000ffff8b7224 */ /* 0x000fe200078e0088 */
[----:B------:R-:W-:Y:S01]  /*1a7c0*/  MOV R136, R142 ;  /* 0x0000008e00887202 */ /* 0x000fe20000000f00 */
[----:B------:R-:W-:Y:S02]  /*1a7d0*/  IMAD.MOV.U32 R142, RZ, RZ, R133 ;  /* 0x000000ffff8e7224 */ /* 0x000fe400078e0085 */
[----:B------:R-:W-:Y:S02]  /*1a7e0*/  IMAD.MOV.U32 R133, RZ, RZ, R124 ;  /* 0x000000ffff857224 */ /* 0x000fe400078e007c */
[C---:B------:R-:W-:Y:S01]  /*1a7f0*/  FMUL.FTZ R38, R69.reuse, R174 ;  /* 0x000000ae45267220 */ /* 0x040fe20000410000 */
[----:B------:R1:W-:Y:S01]  /*1a800*/  MUFU.EX2 R124, R2 ;  /* 0x00000002007c7308 */ /* 0x0003e20000000800 */
[C---:B------:R-:W-:Y:S02]  /*1a810*/  FMUL.FTZ R39, R69.reuse, R175 ;  /* 0x000000af45277220 */ /* 0x040fe40000410000 */
[----:B------:R-:W-:Y:S02]  /*1a820*/  IMAD.MOV.U32 R146, RZ, RZ, R144 ;  /* 0x000000ffff927224 */ /* 0x000fe400078e0090 */
[----:B------:R-:W-:Y:S02]  /*1a830*/  IMAD.MOV.U32 R144, RZ, RZ, R150 ;  /* 0x000000ffff907224 */ /* 0x000fe400078e0096 */
[C---:B------:R-:W-:Y:S01]  /*1a840*/  FMUL.FTZ R50, R69.reuse, R178 ;  /* 0x000000b245327220 */ /* 0x040fe20000410000 */
[-C--:B--2---:R-:W-:Y:S01]  /*1a850*/  HMMA.16816.F32 R36, R76, R52.reuse, R36 ;  /* 0x000000344c24723c */ /* 0x084fe20000001824 */
[----:B------:R-:W-:Y:S02]  /*1a860*/  FMUL.FTZ R51, R69, R179 ;  /* 0x000000b345337220 */ /* 0x000fe40000410000 */
[----:B------:R-:W-:Y:S02]  /*1a870*/  IMAD.MOV.U32 R150, RZ, RZ, R148 ;  /* 0x000000ffff967224 */ /* 0x000fe400078e0094 */
[----:B------:R-:W-:Y:S02]  /*1a880*/  IMAD.MOV.U32 R157, RZ, RZ, R147 ;  /* 0x000000ffff9d7224 */ /* 0x000fe400078e0093 */
[C---:B------:R-:W-:Y:S01]  /*1a890*/  FMUL.FTZ R56, R68.reuse, R184 ;  /* 0x000000b844387220 */ /* 0x040fe20000410000 */
[C---:B------:R-:W-:Y:S01]  /*1a8a0*/  HMMA.16816.F32 R40, R64.reuse, R52, R40 ;  /* 0x000000344028723c */ /* 0x040fe20000001828 */
[----:B------:R-:W-:Y:S03]  /*1a8b0*/  FMUL.FTZ R57, R68, R185 ;  /* 0x000000b944397220 */ /* 0x000fe60000410000 */
[C---:B------:R-:W-:Y:S02]  /*1a8c0*/  FMUL.FTZ R58, R0.reuse, R186 ;  /* 0x000000ba003a7220 */ /* 0x040fe40000410000 */
[----:B------:R-:W-:Y:S02]  /*1a8d0*/  FMUL.FTZ R59, R0, R187 ;  /* 0x000000bb003b7220 */ /* 0x000fe40000410000 */
[----:B-1----:R-:W-:Y:S01]  /*1a8e0*/  FFMA.FTZ R2, R156, c[0x0][0x23c], -R75 ;  /* 0x00008f009c027a23 */ /* 0x002fe2000001084b */
[-C--:B------:R-:W-:Y:S03]  /*1a8f0*/  HMMA.16816.F32 R44, R64, R54.reuse, R44 ;  /* 0x00000036402c723c */ /* 0x080fe6000000182c */
[----:B------:R-:W-:Y:S02]  /*1a900*/  IMAD.MOV.U32 R156, RZ, RZ, R146 ;  /* 0x000000ffff9c7224 */ /* 0x000fe400078e0092 */
[----:B------:R-:W-:Y:S02]  /*1a910*/  IMAD.MOV.U32 R146, RZ, RZ, R144 ;  /* 0x000000ffff927224 */ /* 0x000fe400078e0090 */
[----:B------:R-:W-:Y:S01]  /*1a920*/  IMAD.MOV.U32 R144, RZ, RZ, R149 ;  /* 0x000000ffff907224 */ /* 0x000fe200078e0095 */
[C---:B------:R-:W-:Y:S01]  /*1a930*/  HMMA.16816.F32 R48, R76.reuse, R54, R48 ;  /* 0x000000364c30723c */ /* 0x040fe20000001830 */
[----:B------:R-:W-:Y:S03]  /*1a940*/  IMAD.MOV.U32 R149, RZ, RZ, R139 ;  /* 0x000000ffff957224 */ /* 0x000fe600078e008b */
[----:B------:R-:W-:Y:S02]  /*1a950*/  IMAD.MOV.U32 R139, RZ, RZ, R136 ;  /* 0x000000ffff8b7224 */ /* 0x000fe400078e0088 */
[----:B------:R-:W-:Y:S02]  /*1a960*/  IMAD.MOV.U32 R136, RZ, RZ, R142 ;  /* 0x000000ffff887224 */ /* 0x000fe400078e008e */
[----:B------:R-:W-:Y:S04]  /*1a970*/  IMAD.MOV.U32 R142, RZ, RZ, R133 ;  /* 0x000000ffff8e7224 */ /* 0x000fe800078e0085 */
[----:B------:R-:W-:Y:S02]  /*1a980*/  IMAD.MOV.U32 R133, RZ, RZ, R121 ;  /* 0x000000ffff857224 */ /* 0x000fe400078e0079 */
[C---:B------:R-:W-:Y:S01]  /*1a990*/  FMUL.FTZ R52, R3.reuse, R188 ;  /* 0x000000bc03347220 */ /* 0x040fe20000410000 */
[----:B------:R1:W-:Y:S01]  /*1a9a0*/  MUFU.EX2 R121, R2 ;  /* 0x0000000200797308 */ /* 0x0003e20000000800 */
[----:B------:R-:W-:Y:S02]  /*1a9b0*/  FMUL.FTZ R53, R3, R189 ;  /* 0x000000bd03357220 */ /* 0x000fe40000410000 */
[C---:B------:R-:W-:Y:S02]  /*1a9c0*/  FMUL.FTZ R54, R69.reuse, R190 ;  /* 0x000000be45367220 */ /* 0x040fe40000410000 */
[----:B------:R-:W-:Y:S02]  /*1a9d0*/  FMUL.FTZ R55, R69, R191 ;  /* 0x000000bf45377220 */ /* 0x000fe40000410000 */
[----:B------:R-:W-:Y:S01]  /*1a9e0*/  IMAD.MOV.U32 R147, RZ, RZ, R145 ;  /* 0x000000ffff937224 */ /* 0x000fe200078e0091 */
[----:B------:R-:W-:Y:S01]  /*1a9f0*/  MOV R145, R150 ;  /* 0x0000009600917202 */ /* 0x000fe20000000f00 */
[C---:B------:R-:W-:Y:S02]  /*1aa00*/  FMUL.FTZ R60, R68.reuse, R192 ;  /* 0x000000c0443c7220 */ /* 0x040fe40000410000 */
[----:B------:R-:W-:Y:S01]  /*1aa10*/  FMUL.FTZ R61, R68, R193 ;  /* 0x000000c1443d7220 */ /* 0x000fe20000410000 */
[-C--:B------:R-:W-:Y:S01]  /*1aa20*/  HMMA.16816.F32 R52, R76, R80.reuse, R52 ;  /* 0x000000504c34723c */ /* 0x080fe20000001834 */
[C---:B------:R-:W-:Y:S02]  /*1aa30*/  FMUL.FTZ R62, R0.reuse, R194 ;  /* 0x000000c2003e7220 */ /* 0x040fe40000410000 */
[----:B------:R-:W-:Y:S02]  /*1aa40*/  FMUL.FTZ R63, R0, R195 ;  /* 0x000000c3003f7220 */ /* 0x000fe40000410000 */
[----:B------:R-:W-:Y:S02]  /*1aa50*/  IMAD.MOV.U32 R148, RZ, RZ, R138 ;  /* 0x000000ffff947224 */ /* 0x000fe400078e008a */
[----:B------:R-:W-:Y:S01]  /*1aa60*/  IMAD.MOV.U32 R138, RZ, RZ, R143 ;  /* 0x000000ffff8a7224 */ /* 0x000fe200078e008f */
[C---:B------:R-:W-:Y:S01]  /*1aa70*/  HMMA.16816.F32 R56, R64.reuse, R80, R56 ;  /* 0x000000504038723c */ /* 0x040fe20000001838 */
[----:B------:R-:W-:Y:S03]  /*1aa80*/  IMAD.MOV.U32 R143, RZ, RZ, R141 ;  /* 0x000000ffff8f7224 */ /* 0x000fe600078e008d */
[----:B-1----:R-:W-:Y:S02]  /*1aa90*/  FFMA.FTZ R2, R157, c[0x0][0x23c], -R75 ;  /* 0x00008f009d027a23 */ /* 0x002fe4000001084b */
[----:B------:R-:W-:Y:S02]  /*1aaa0*/  IMAD.MOV.U32 R157, RZ, RZ, R147 ;  /* 0x000000ffff9d7224 */ /* 0x000fe400078e0093 */
[----:B------:R-:W-:Y:S01]  /*1aab0*/  IMAD.MOV.U32 R147, RZ, RZ, R145 ;  /* 0x000000ffff937224 */ /* 0x000fe200078e0091 */
[-C--:B------:R-:W-:Y:S03]  /*1aac0*/  HMMA.16816.F32 R60, R64, R82.reuse, R60 ;  /* 0x00000052403c723c */ /* 0x080fe6000000183c */
[----:B------:R-:W-:Y:S02]  /*1aad0*/  IMAD.MOV.U32 R145, RZ, RZ, R144 ;  /* 0x000000ffff917224 */ /* 0x000fe400078e0090 */
[----:B------:R-:W-:Y:S02]  /*1aae0*/  IMAD.MOV.U32 R144, RZ, RZ, R149 ;  /* 0x000000ffff907224 */ /* 0x000fe400078e0095 */
[----:B------:R-:W-:Y:S02]  /*1aaf0*/  IMAD.MOV.U32 R149, RZ, RZ, R139 ;  /* 0x000000ffff957224 */ /* 0x000fe400078e008b */
[----:B------:R-:W-:Y:S03]  /*1ab00*/  IMAD.MOV.U32 R139, RZ, RZ, R136 ;  /* 0x000000ffff8b7224 */ /* 0x000fe600078e0088 */
[----:B------:R-:W-:Y:S02]  /*1ab10*/  IMAD.MOV.U32 R136, RZ, RZ, R142 ;  /* 0x000000ffff887224 */ /* 0x000fe400078e008e */
[----:B------:R-:W-:Y:S02]  /*1ab20*/  IMAD.MOV.U32 R142, RZ, RZ, R133 ;  /* 0x000000ffff8e7224 */ /* 0x000fe400078e0085 */
[----:B------:R-:W-:Y:S01]  /*1ab30*/  IMAD.MOV.U32 R141, RZ, RZ, R111 ;  /* 0x000000ffff8d7224 */ /* 0x000fe200078e006f */
[----:B------:R1:W-:Y:S01]  /*1ab40*/  MUFU.EX2 R133, R2 ;  /* 0x0000000200857308 */ /* 0x0003e20000000800 */
[----:B------:R-:W-:Y:S01]  /*1ab50*/  IMAD.MOV.U32 R111, RZ, RZ, R108 ;  /* 0x000000ffff6f7224 */ /* 0x000fe200078e006c */
[----:B------:R-:W-:Y:S01]  /*1ab60*/  MOV R108, R94 ;  /* 0x0000005e006c7202 */ /* 0x000fe20000000f00 */
[----:B------:R-:W-:Y:S02]  /*1ab70*/  IMAD.MOV.U32 R150, RZ, RZ, R148 ;  /* 0x000000ffff967224 */ /* 0x000fe400078e0094 */
        /* <DEDUP_REMOVED lines=12> */
[----:B------:R-:W-:Y:S01]  /*1ac40*/  FFMA.FTZ R64, R158, c[0x0][0x23c], -R84 ;  /* 0x00008f009e407a23 */ /* 0x000fe20000010854 */
[----:B------:R-:W-:Y:S01]  /*1ac50*/  MOV R158, R156 ;  /* 0x0000009c009e7202 */ /* 0x000fe20000000f00 */
[----:B------:R-:W-:Y:S02]  /*1ac60*/  IMAD.MOV.U32 R159, RZ, RZ, R157 ;  /* 0x000000ffff9f7224 */ /* 0x000fe400078e009d */
[----:B------:R-:W-:Y:S02]  /*1ac70*/  IMAD.MOV.U32 R157, RZ, RZ, R147 ;  /* 0x000000ffff9d7224 */ /* 0x000fe400078e0093 */
[----:B------:R-:W-:Y:S02]  /*1ac80*/  IMAD.MOV.U32 R147, RZ, RZ, R144 ;  /* 0x000000ffff937224 */ /* 0x000fe400078e0090 */
[----:B------:R-:W-:Y:S01]  /*1ac90*/  IMAD.MOV.U32 R144, RZ, RZ, R150 ;  /* 0x000000ffff907224 */ /* 0x000fe200078e0096 */
[----:B------:R-:W-:Y:S01]  /*1aca0*/  MOV R150, R148 ;  /* 0x0000009400967202 */ /* 0x000fe20000000f00 */
[----:B------:R-:W-:Y:S02]  /*1acb0*/  IMAD.MOV.U32 R148, RZ, RZ, R138 ;  /* 0x000000ffff947224 */ /* 0x000fe400078e008a */
[----:B------:R-:W-:Y:S02]  /*1acc0*/  IMAD.MOV.U32 R138, RZ, RZ, R143 ;  /* 0x000000ffff8a7224 */ /* 0x000fe400078e008f */
[----:B------:R-:W-:Y:S02]  /*1acd0*/  IMAD.MOV.U32 R152, RZ, RZ, R158 ;  /* 0x000000ffff987224 */ /* 0x000fe400078e009e */
[----:B------:R-:W-:Y:S02]  /*1ace0*/  FFMA.FTZ R66, R159, c[0x0][0x23c], -R84 ;  /* 0x00008f009f427a23 */ /* 0x000fe40000010854 */
[----:B------:R-:W-:Y:S02]  /*1acf0*/  IMAD.MOV.U32 R159, RZ, RZ, R157 ;  /* 0x000000ffff9f7224 */ /* 0x000fe400078e009d */
[----:B------:R-:W-:Y:S02]  /*1ad00*/  IMAD.MOV.U32 R157, RZ, RZ, R147 ;  /* 0x000000ffff9d7224 */ /* 0x000fe400078e0093 */
[----:B------:R-:W-:Y:S02]  /*1ad10*/  IMAD.MOV.U32 R147, RZ, RZ, R150 ;  /* 0x000000ffff937224 */ /* 0x000fe400078e0096 */
[----:B------:R-:W-:Y:S02]  /*1ad20*/  IMAD.MOV.U32 R150, RZ, RZ, R148 ;  /* 0x000000ffff967224 */ /* 0x000fe400078e0094 */
[----:B------:R-:W-:Y:S01]  /*1ad30*/  IMAD.MOV.U32 R148, RZ, RZ, R138 ;  /* 0x000000ffff947224 */ /* 0x000fe200078e008a */
[----:B------:R-:W-:Y:S01]  /*1ad40*/  MOV R138, R137 ;  /* 0x00000089008a7202 */ /* 0x000fe20000000f00 */
[----:B-1----:R-:W-:Y:S01]  /*1ad50*/  FFMA.FTZ R2, R152, c[0x0][0x23c], -R75 ;  /* 0x00008f0098027a23 */ /* 0x002fe2000001084b */
[----:B------:R-:W-:Y:S01]  /*1ad60*/  MUFU.EX2 R137, R66 ;  /* 0x0000004200897308 */ /* 0x000fe20000000800 */
[----:B------:R-:W-:Y:S02]  /*1ad70*/  IMAD.MOV.U32 R153, RZ, RZ, R159 ;  /* 0x000000ffff997224 */ /* 0x000fe400078e009f */
[----:B------:R-:W-:Y:S02]  /*1ad80*/  IMAD.MOV.U32 R159, RZ, RZ, R157 ;  /* 0x000000ffff9f7224 */ /* 0x000fe400078e009d */
[----:B------:R-:W-:Y:S02]  /*1ad90*/  IMAD.MOV.U32 R157, RZ, RZ, R147 ;  /* 0x000000ffff9d7224 */ /* 0x000fe400078e0093 */
[----:B------:R-:W-:Y:S02]  /*1ada0*/  IMAD.MOV.U32 R147, RZ, RZ, R148 ;  /* 0x000000ffff937224 */ /* 0x000fe400078e0094 */
[----:B------:R-:W-:Y:S02]  /*1adb0*/  IMAD.MOV.U32 R148, RZ, RZ, R134 ;  /* 0x000000ffff947224 */ /* 0x000fe400078e0086 */
[----:B------:R-:W-:Y:S01]  /*1adc0*/  IMAD.MOV.U32 R94, RZ, RZ, R93 ;  /* 0x000000ffff5e7224 */ /* 0x000fe200078e005d */
[----:B------:R1:W-:Y:S01]  /*1add0*/  MUFU.EX2 R134, R2 ;  /* 0x0000000200867308 */ /* 0x0003e20000000800 */
[----:B------:R-:W-:Y:S01]  /*1ade0*/  IMAD.MOV.U32 R156, RZ, RZ, R146 ;  /* 0x000000ffff9c7224 */ /* 0x000fe200078e0092 */
[----:B------:R-:W2:Y:S01]  /*1adf0*/  LDL.LU R93, [R1+0x54] ;  /* 0x00005400015d7983 */ /* 0x000ea20000300800 */
[----:B------:R-:W-:Y:S02]  /*1ae00*/  IMAD.MOV.U32 R146, RZ, RZ, R149 ;  /* 0x000000ffff927224 */ /* 0x000fe400078e0095 */
[----:B------:R-:W-:Y:S01]  /*1ae10*/  IMAD.MOV.U32 R141, RZ, RZ, R196 ;  /* 0x000000ffff8d7224 */ /* 0x000fe200078e00c4 */
[----:B------:R-:W3:Y:S01]  /*1ae20*/  LDL.LU R102, [R1+0x140] ;  /* 0x0001400001667983 */ /* 0x000ee20000300800 */
[----:B------:R-:W-:Y:S01]  /*1ae30*/  IMAD.MOV.U32 R158, RZ, RZ, R156 ;  /* 0x000000ffff9e7224 */ /* 0x000fe200078e009c */
[----:B------:R-:W-:Y:S01]  /*1ae40*/  MOV R156, R146 ;  /* 0x00000092009c7202 */ /* 0x000fe20000000f00 */
[----:B------:R-:W-:Y:S01]  /*1ae50*/  IMAD.MOV.U32 R149, RZ, RZ, R139 ;  /* 0x000000ffff957224 */ /* 0x000fe200078e008b */
[----:B------:R-:W4:Y:S01]  /*1ae60*/  LDL.LU R196, [R1+0x13c] ;  /* 0x00013c0001c47983 */ /* 0x000f220000300800 */
[----:B------:R-:W-:Y:S02]  /*1ae70*/  IMAD.MOV.U32 R139, RZ, RZ, R136 ;  /* 0x000000ffff8b7224 */ /* 0x000fe400078e0088 */
[----:B------:R-:W-:Y:S01]  /*1ae80*/  IMAD.MOV.U32 R143, RZ, RZ, R141 ;  /* 0x000000ffff8f7224 */ /* 0x000fe200078e008d */
[----:B------:R-:W-:Y:S01]  /*1ae90*/  MOV R141, R140 ;  /* 0x0000008c008d7202 */ /* 0x000fe20000000f00 */
[----:B------:R-:W-:Y:S01]  /*1aea0*/  IMAD.MOV.U32 R140, RZ, RZ, R197 ;  /* 0x000000ffff8c7224 */ /* 0x000fe200078e00c5 */
[----:B------:R-:W-:Y:S01]  /*1aeb0*/  MUFU.EX2 R136, R64 ;  /* 0x0000004000887308 */ /* 0x000fe20000000800 */
[----:B------:R-:W-:Y:S01]  /*1aec0*/  IMAD.MOV.U32 R152, RZ, RZ, R156 ;  /* 0x000000ffff987224 */ /* 0x000fe200078e009c */
[----:B------:R-:W4:Y:S01]  /*1aed0*/  LDL.LU R197, [R1+0x138] ;  /* 0x0001380001c57983 */ /* 0x000f220000300800 */
[----:B------:R-:W-:Y:S02]  /*1aee0*/  IMAD.MOV.U32 R146, RZ, RZ, R149 ;  /* 0x000000ffff927224 */ /* 0x000fe400078e0095 */
[----:B------:R-:W-:Y:S02]  /*1aef0*/  IMAD.MOV.U32 R149, RZ, RZ, R139 ;  /* 0x000000ffff957224 */ /* 0x000fe400078e008b */
[----:B------:R-:W-:Y:S01]  /*1af00*/  IMAD.MOV.U32 R139, RZ, RZ, R198 ;  /* 0x000000ffff8b7224 */ /* 0x000fe200078e00c6 */
[----:B------:R-:W-:Y:S01]  /*1af10*/  MOV R156, R146 ;  /* 0x00000092009c7202 */ /* 0x000fe20000000f00 */
[----:B-1----:R-:W-:Y:S01]  /*1af20*/  FFMA.FTZ R2, R153, c[0x0][0x23c], -R75 ;  /* 0x00008f0099027a23 */ /* 0x002fe2000001084b */
[----:B------:R-:W4:Y:S01]  /*1af30*/  LDL.LU R198, [R1+0x134] ;  /* 0x0001340001c67983 */ /* 0x000f220000300800 */
[----:B------:R-:W-:Y:S02]  /*1af40*/  IMAD.MOV.U32 R153, RZ, RZ, R147 ;  /* 0x000000ffff997224 */ /* 0x000fe400078e0093 */
[----:B------:R-:W-:Y:S01]  /*1af50*/  IMAD.MOV.U32 R146, RZ, RZ, R150 ;  /* 0x000000ffff927224 */ /* 0x000fe200078e0096 */
[----:B------:R1:W1:Y:S01]  /*1af60*/  MUFU.EX2 R147, R2 ;  /* 0x0000000200937308 */ /* 0x0002620000000800 */
[----:B------:R-:W-:Y:S02]  /*1af70*/  IMAD.MOV.U32 R150, RZ, RZ, R199 ;  /* 0x000000ffff967224 */ /* 0x000fe400078e00c7 */
[--C-:B------:R-:W-:Y:S01]  /*1af80*/  FFMA.FTZ R94, R94, c[0x0][0x23c], -R84.reuse ;  /* 0x00008f005e5e7a23 */ /* 0x100fe20000010854 */
[----:B------:R-:W4:Y:S01]  /*1af90*/  LDL.LU R199, [R1+0x130] ;  /* 0x0001300001c77983 */ /* 0x000f220000300800 */
[----:B------:R-:W-:Y:S02]  /*1afa0*/  FFMA.FTZ R111, R111, c[0x0][0x23c], -R84 ;  /* 0x00008f006f6f7a23 */ /* 0x000fe40000010854 */
[----:B------:R-:W-:Y:S02]  /*1afb0*/  IMAD.MOV.U32 R184, RZ, RZ, R141 ;  /* 0x000000ffffb87224 */ /* 0x000fe400078e008d */
[----:B------:R-:W-:Y:S02]  /*1afc0*/  IMAD.MOV.U32 R191, RZ, RZ, R232 ;  /* 0x000000ffffbf7224 */ /* 0x000fe400078e00e8 */
[--C-:B-1----:R-:W-:Y:S04]  /*1afd0*/  FFMA.FTZ R2, R98, c[0x0][0x23c], -R92.reuse ;  /* 0x00008f0062027a23 */ /* 0x102fe8000001085c */
[----:B------:R1:W-:Y:S02]  /*1afe0*/  MUFU.EX2 R177, R2 ;  /* 0x0000000200b17308 */ /* 0x0003e40000000800 */
[----:B-1----:R-:W-:Y:S02]  /*1aff0*/  FFMA.FTZ R2, R96, c[0x0][0x23c], -R92 ;  /* 0x00008f0060027a23 */ /* 0x002fe4000001085c */
[----:B------:R-:W-:Y:S01]  /*1b000*/  FFMA.FTZ R96, R153, c[0x0][0x23c], -R84 ;  /* 0x00008f0099607a23 */ /* 0x000fe20000010854 */
[----:B------:R-:W-:Y:S01]  /*1b010*/  MOV R153, R152 ;  /* 0x0000009800997202 */ /* 0x000fe20000000f00 */
[----:B------:R-:W-:Y:S04]  /*1b020*/  IMAD.MOV.U32 R152, RZ, RZ, R159 ;  /* 0x000000ffff987224 */ /* 0x000fe800078e009f */
[----:B------:R1:W-:Y:S01]  /*1b030*/  MUFU.EX2 R179, R2 ;  /* 0x0000000200b37308 */ /* 0x0003e20000000800 */
[----:B------:R-:W-:Y:S02]  /*1b040*/  IMAD.MOV.U32 R159, RZ, RZ, R158 ;  /* 0x000000ffff9f7224 */ /* 0x000fe400078e009e */
[----:B------:R-:W-:Y:S02]  /*1b050*/  IMAD.MOV.U32 R158, RZ, RZ, R145 ;  /* 0x000000ffff9e7224 */ /* 0x000fe400078e0091 */
[----:B------:R-:W-:Y:S02]  /*1b060*/  IMAD.MOV.U32 R145, RZ, RZ, R110 ;  /* 0x000000ffff917224 */ /* 0x000fe400078e006e */
[----:B------:R-:W-:Y:S01]  /*1b070*/  IMAD.MOV.U32 R110, RZ, RZ, R109 ;  /* 0x000000ffff6e7224 */ /* 0x000fe200078e006d */
[----:B------:R-:W-:Y:S01]  /*1b080*/  MOV R109, R95 ;  /* 0x0000005f006d7202 */ /* 0x000fe20000000f00 */
[----:B------:R-:W-:Y:S01]  /*1b090*/  IMAD.MOV.U32 R154, RZ, RZ, R152 ;  /* 0x000000ffff9a7224 */ /* 0x000fe200078e0098 */
[----:B------:R-:W4:Y:S01]  /*1b0a0*/  LDL.LU R95, [R1+0x5c] ;  /* 0x00005c00015f7983 */ /* 0x000f220000300800 */
[----:B------:R-:W-:Y:S01]  /*1b0b0*/  IMAD.MOV.U32 R152, RZ, RZ, R158 ;  /* 0x000000ffff987224 */ /* 0x000fe200078e009e */
[----:B------:R-:W-:Y:S01]  /*1b0c0*/  MOV R158, R110 ;  /* 0x0000006e009e7202 */ /* 0x000fe20000000f00 */
[----:B------:R-:W-:Y:S02]  /*1b0d0*/  IMAD.MOV.U32 R155, RZ, RZ, R153 ;  /* 0x000000ffff9b7224 */ /* 0x000fe400078e0099 */
[----:B------:R-:W-:Y:S02]  /*1b0e0*/  IMAD.MOV.U32 R153, RZ, RZ, R159 ;  /* 0x000000ffff997224 */ /* 0x000fe400078e009f */
[----:B------:R-:W-:Y:S02]  /*1b0f0*/  IMAD.MOV.U32 R159, RZ, RZ, R145 ;  /* 0x000000ffff9f7224 */ /* 0x000fe400078e0091 */
[----:B------:R-:W-:Y:S02]  /*1b100*/  IMAD.MOV.U32 R110, RZ, RZ, R109 ;  /* 0x000000ffff6e7224 */ /* 0x000fe400078e006d */
[----:B------:R-:W-:Y:S02]  /*1b110*/  IMAD.MOV.U32 R109, RZ, RZ, R103 ;  /* 0x000000ffff6d7224 */ /* 0x000fe400078e0067 */
[----:B------:R-:W-:Y:S01]  /*1b120*/  IMAD.MOV.U32 R164, RZ, RZ, R155 ;  /* 0x000000ffffa47224 */ /* 0x000fe200078e009b */
[----:B------:R-:W4:Y:S01]  /*1b130*/  LDL.LU R103, [R1+0x12c] ;  /* 0x00012c0001677983 */ /* 0x000f220000300800 */
[----:B------:R-:W-:Y:S02]  /*1b140*/  IMAD.MOV.U32 R155, RZ, RZ, R154 ;  /* 0x000000ffff9b7224 */ /* 0x000fe400078e009a */
[----:B------:R-:W-:Y:S01]  /*1b150*/  IMAD.MOV.U32 R154, RZ, RZ, R153 ;  /* 0x000000ffff9a7224 */ /* 0x000fe200078e0099 */
[----:B------:R-:W-:Y:S01]  /*1b160*/  MOV R153, R152 ;  /* 0x0000009800997202 */ /* 0x000fe20000000f00 */
[----:B------:R-:W-:Y:S02]  /*1b170*/  IMAD.MOV.U32 R152, RZ, RZ, R159 ;  /* 0x000000ffff987224 */ /* 0x000fe400078e009f */
[----:B------:R-:W-:Y:S02]  /*1b180*/  IMAD.MOV.U32 R159, RZ, RZ, R158 ;  /* 0x000000ffff9f7224 */ /* 0x000fe400078e009e */
[----:B------:R-:W-:Y:S02]  /*1b190*/  IMAD.MOV.U32 R158, RZ, RZ, R110 ;  /* 0x000000ffff9e7224 */ /* 0x000fe400078e006e */
[----:B------:R-:W-:Y:S02]  /*1b1a0*/  IMAD.MOV.U32 R110, RZ, RZ, R109 ;  /* 0x000000ffff6e7224 */ /* 0x000fe400078e006d */
[----:B------:R-:W-:Y:S01]  /*1b1b0*/  IMAD.MOV.U32 R109, RZ, RZ, R108 ;  /* 0x000000ffff6d7224 */ /* 0x000fe200078e006c */
[----:B------:R-:W-:Y:S01]  /*1b1c0*/  MOV R108, R104 ;  /* 0x00000068006c7202 */ /* 0x000fe20000000f00 */
[----:B------:R-:W-:Y:S01]  /*1b1d0*/  IMAD.MOV.U32 R165, RZ, RZ, R164 ;  /* 0x000000ffffa57224 */ /* 0x000fe200078e00a4 */
[----:B------:R-:W4:Y:S01]  /*1b1e0*/  LDL.LU R104, [R1+0x50] ;  /* 0x0000500001687983 */ /* 0x000f220000300800 */
        /* <DEDUP_REMOVED lines=18> */
[----:B------:R-:W-:Y:S02]  /*1b310*/  IMAD.MOV.U32 R110, RZ, RZ, R108 ;  /* 0x000000ffff6e7224 */ /* 0x000fe400078e006c */
[----:B------:R-:W-:Y:S01]  /*1b320*/  IMAD.MOV.U32 R167, RZ, RZ, R166 ;  /* 0x000000ffffa77224 */ /* 0x000fe200078e00a6 */
[----:B------:R-:W4:Y:S01]  /*1b330*/  LDL.LU R108, [R1+0x38] ;  /* 0x00003800016c7983 */ /* 0x000f220000300800 */
[----:B------:R-:W-:Y:S02]  /*1b340*/  IMAD.MOV.U32 R166, RZ, RZ, R165 ;  /* 0x000000ffffa67224 */ /* 0x000fe400078e00a5 */
[----:B------:R-:W-:Y:S01]  /*1b350*/  IMAD.MOV.U32 R165, RZ, RZ, R164 ;  /* 0x000000ffffa57224 */ /* 0x000fe200078e00a4 */
[----:B------:R-:W-:Y:S01]  /*1b360*/  MOV R160, R167 ;  /* 0x000000a700a07202 */ /* 0x000fe20000000f00 */
        /* <DEDUP_REMOVED lines=29> */
[----:B------:R-:W-:Y:S01]  /*1b540*/  IMAD.MOV.U32 R153, RZ, RZ, R158 ;  /* 0x000000ffff997224 */ /* 0x000fe200078e009e */
[----:B------:R-:W-:Y:S01]  /*1b550*/  MOV R158, R131 ;  /* 0x00000083009e7202 */ /* 0x000fe20000000f00 */
[----:B------:R-:W-:Y:S02]  /*1b560*/  IMAD.MOV.U32 R152, RZ, RZ, R142 ;  /* 0x000000ffff987224 */ /* 0x000fe400078e008e */
[----:B------:R-:W-:Y:S02]  /*1b570*/  FFMA.FTZ R167, R97, c[0x0][0x23c], -R84 ;  /* 0x00008f0061a77a23 */ /* 0x000fe40000010854 */
[----:B------:R-:W-:Y:S02]  /*1b580*/  FFMA.FTZ R97, R175, c[0x0][0x23c], -R75 ;  /* 0x00008f00af617a23 */ /* 0x000fe4000001084b */
        /* <DEDUP_REMOVED lines=20> */
[----:B-1----:R-:W-:Y:S02]  /*1b6d0*/  FFMA.FTZ R2, R86, c[0x0][0x23c], -R92 ;  /* 0x00008f0056027a23 */ /* 0x002fe4000001085c */
[----:B------:R-:W-:Y:S02]  /*1b6e0*/  IMAD.MOV.U32 R173, RZ, RZ, R165 ;  /* 0x000000ffffad7224 */ /* 0x000fe400078e00a5 */
[----:B------:R1:W-:Y:S01]  /*1b6f0*/  MUFU.EX2 R192, R2 ;  /* 0x0000000200c07308 */ /* 0x0003e20000000800 */
[--C-:B------:R-:W-:Y:S02]  /*1b700*/  FFMA.FTZ R160, R113, c[0x0][0x23c], -R84.reuse ;  /* 0x00008f0071a07a23 */ /* 0x100fe40000010854 */
[--C-:B------:R-:W-:Y:S02]  /*1b710*/  FFMA.FTZ R165, R112, c[0x0][0x23c], -R84.reuse ;  /* 0x00008f0070a57a23 */ /* 0x100fe40000010854 */
[--C-:B------:R-:W-:Y:S02]  /*1b720*/  FFMA.FTZ R113, R241, c[0x0][0x23c], -R75.reuse ;  /* 0x00008f00f1717a23 */ /* 0x100fe4000001084b */
[--C-:B------:R-:W-:Y:S02]  /*1b730*/  FFMA.FTZ R131, R252, c[0x0][0x23c], -R84.reuse ;  /* 0x00008f00fc837a23 */ /* 0x100fe40000010854 */
[----:B------:R-:W-:Y:S02]  /*1b740*/  FFMA.FTZ R159, R213, c[0x0][0x23c], -R84 ;  /* 0x00008f00d59f7a23 */ /* 0x000fe40000010854 */
[----:B-1----:R-:W-:Y:S04]  /*1b750*/  FFMA.FTZ R2, R202, c[0x0][0x23c], -R100 ;  /* 0x00008f00ca027a23 */ /* 0x002fe80000010864 */
[----:B------:R1:W-:Y:S01]  /*1b760*/  MUFU.EX2 R142, R2 ;  /* 0x00000002008e7308 */ /* 0x0003e20000000800 */
[----:B--2---:R-:W-:Y:S02]  /*1b770*/  FFMA.FTZ R93, R93, c[0x0][0x23c], -R84 ;  /* 0x00008f005d5d7a23 */ /* 0x004fe40000010854 */
[----:B-1----:R-:W-:Y:S02]  /*1b780*/  FFMA.FTZ R2, R215, c[0x0][0x23c], -R100 ;  /* 0x00008f00d7027a23 */ /* 0x002fe40000010864 */
[----:B---3--:R-:W-:Y:S05]  /*1b790*/  FFMA.FTZ R102, R102, c[0x0][0x23c], -R84 ;  /* 0x00008f0066667a23 */ /* 0x008fea0000010854 */
[----:B------:R-:W-:Y:S01]  /*1b7a0*/  MUFU.EX2 R215, R97 ;  /* 0x0000006100d77308 */ /* 0x000fe20000000800 */
[C---:B----4-:R-:W-:Y:S02]  /*1b7b0*/  FMUL.FTZ R64, R3.reuse, R196 ;  /* 0x000000c403407220 */ /* 0x050fe40000410000 */
[----:B------:R-:W-:Y:S02]  /*1b7c0*/  FMUL.FTZ R65, R3, R197 ;  /* 0x000000c503417220 */ /* 0x000fe40000410000 */
[C---:B------:R-:W-:Y:S02]  /*1b7d0*/  FMUL.FTZ R66, R69.reuse, R198 ;  /* 0x000000c645427220 */ /* 0x040fe40000410000 */
[----:B------:R-:W-:Y:S07]  /*1b7e0*/  FMUL.FTZ R67, R69, R199 ;  /* 0x000000c745437220 */ /* 0x000fee0000410000 */
[----:B------:R-:W-:Y:S01]  /*1b7f0*/  HMMA.16816.F32 R64, R76, R82, R64 ;  /* 0x000000524c40723c */ /* 0x000fe20000001840 */
[----:B------:R-:W1:Y:S06]  /*1b800*/  LDSM.16.MT88.4 R80, [R216+0x8800] ;  /* 0x00880000d850783b */ /* 0x000e6c0000004200 */
[----:B------:R-:W-:Y:S01]  /*1b810*/  FFMA.FTZ R77, R99, c[0x0][0x23c], -R92 ;  /* 0x00008f00634d7a23 */ /* 0x000fe2000001085c */
[----:B------:R-:W-:Y:S01]  /*1b820*/  F2FP.PACK_AB R79, R147, R134 ;  /* 0x00000086934f723e */ /* 0x000fe200000000ff */
[--C-:B------:R-:W-:Y:S02]  /*1b830*/  FFMA.FTZ R76, R211, c[0x0][0x23c], -R100.reuse ;  /* 0x00008f00d34c7a23 */ /* 0x100fe40000010864 */
[----:B------:R-:W2:Y:S01]  /*1b840*/  MUFU.EX2 R145, R77 ;  /* 0x0000004d00917308 */ /* 0x000ea20000000800 */
[----:B------:R-:W-:Y:S09]  /*1b850*/  F2FP.PACK_AB R78, R137, R136 ;  /* 0x00000088894e723e */ /* 0x000ff200000000ff */
[----:B------:R3:W-:Y:S01]  /*1b860*/  MUFU.EX2 R195, R76 ;  /* 0x0000004c00c37308 */ /* 0x0007e20000000800 */
[----:B--2---:R-:W-:Y:S02]  /*1b870*/  F2FP.PACK_AB R86, R145, R192 ;  /* 0x000000c09156723e */ /* 0x004fe400000000ff */
[----:B------:R-:W-:Y:S01]  /*1b880*/  F2FP.PACK_AB R77, R133, R121 ;  /* 0x00000079854d723e */ /* 0x000fe200000000ff */
[----:B---3--:R-:W-:Y:S06]  /*1b890*/  FFMA.FTZ R76, R244, c[0x0][0x23c], -R100 ;  /* 0x00008f00f44c7a23 */ /* 0x008fec0000010864 */
[----:B------:R-:W-:Y:S01]  /*1b8a0*/  MUFU.EX2 R244, R102 ;  /* 0x0000006600f47308 */ /* 0x000fe20000000800 */
[--C-:B------:R-:W-:Y:S09]  /*1b8b0*/  FFMA.FTZ R95, R95, c[0x0][0x23c], -R84.reuse ;  /* 0x00008f005f5f7a23 */ /* 0x100ff20000010854 */
[----:B------:R2:W-:Y:S10]  /*1b8c0*/  MUFU.EX2 R194, R76 ;  /* 0x0000004c00c27308 */ /* 0x0005f40000000800 */
[----:B------:R-:W-:Y:S01]  /*1b8d0*/  MUFU.EX2 R141, R95 ;  /* 0x0000005f008d7308 */ /* 0x000fe20000000800 */
[--C-:B------:R-:W-:Y:S01]  /*1b8e0*/  FFMA.FTZ R103, R103, c[0x0][0x23c], -R84.reuse ;  /* 0x00008f0067677a23 */ /* 0x100fe20000010854 */
[----:B--2---:R-:W-:Y:S01]  /*1b8f0*/  F2FP.PACK_AB R76, R124, R120 ;  /* 0x000000787c4c723e */ /* 0x004fe200000000ff */
[--C-:B------:R-:W-:Y:S06]  /*1b900*/  FFMA.FTZ R104, R104, c[0x0][0x23c], -R84.reuse ;  /* 0x00008f0068687a23 */ /* 0x100fec0000010854 */
[-C--:B-1----:R-:W-:Y:S01]  /*1b910*/  HMMA.16816.F32 R4, R76, R80.reuse, R4 ;  /* 0x000000504c04723c */ /* 0x082fe20000001804 */
[--C-:B------:R-:W-:Y:S02]  /*1b920*/  FFMA.FTZ R109, R109, c[0x0][0x23c], -R84.reuse ;  /* 0x00008f006d6d7a23 */ /* 0x100fe40000010854 */
[--C-:B------:R-:W-:Y:S02]  /*1b930*/  FFMA.FTZ R108, R108, c[0x0][0x23c], -R84.reuse ;  /* 0x00008f006c6c7a23 */ /* 0x100fe40000010854 */
[----:B------:R-:W-:Y:S01]  /*1b940*/  FFMA.FTZ R110, R110, c[0x0][0x23c], -R84 ;  /* 0x00008f006e6e7a23 */ /* 0x000fe20000010854 */
[----:B------:R-:W-:Y:S01]  /*1b950*/  F2FP.PACK_AB R84, R179, R177 ;  /* 0x000000b1b354723e */ /* 0x000fe200000000ff */
[--C-:B------:R-:W-:Y:S02]  /*1b960*/  FFMA.FTZ R90, R90, c[0x0][0x23c], -R75.reuse ;  /* 0x00008f005a5a7a23 */ /* 0x100fe4000001084b */
[--C-:B------:R-:W-:Y:S02]  /*1b970*/  FFMA.FTZ R99, R168, c[0x0][0x23c], -R75.reuse ;  /* 0x00008f00a8637a23 */ /* 0x100fe4000001084b */
[----:B------:R-:W2:Y:S04]  /*1b980*/  LDL.LU R168, [R1+0x74] ;  /* 0x0000740001a87983 */ /* 0x000ea80000300800 */
[----:B------:R-:W3:Y:S01]  /*1b990*/  LDL.LU R105, [R1+0x70] ;  /* 0x0000700001697983 */ /* 0x000ee20000300800 */
[----:B--2---:R-:W-:Y:S02]  /*1b9a0*/  FFMA.FTZ R98, R168, c[0x0][0x23c], -R75 ;  /* 0x00008f00a8627a23 */ /* 0x004fe4000001084b */
        /* <DEDUP_REMOVED lines=18> */
[----:B------:R-:W2:Y:S01]  /*1bad0*/  LDL.LU R106, [R1+0x6c] ;  /* 0x00006c00016a7983 */ /* 0x000ea20000300800 */
[----:B------:R-:W-:Y:S01]  /*1bae0*/  IMAD.MOV.U32 R170, RZ, RZ, R168 ;  /* 0x000000ffffaa7224 */ /* 0x000fe200078e00a8 */
[----:B------:R-:W-:Y:S01]  /*1baf0*/  MOV R168, R175 ;  /* 0x000000af00a87202 */ /* 0x000fe20000000f00 */
[----:B------:R-:W-:Y:S01]  /*1bb00*/  IMAD.MOV.U32 R175, RZ, RZ, R161 ;  /* 0x000000ffffaf7224 */ /* 0x000fe200078e00a1 */
[----:B------:R-:W4:Y:S01]  /*1bb10*/  LDL.LU R169, [R1+0x68] ;  /* 0x0000680001a97983 */ /* 0x000f220000300800 */
[----:B------:R-:W-:Y:S02]  /*1bb20*/  IMAD.MOV.U32 R161, RZ, RZ, R164 ;  /* 0x000000ffffa17224 */ /* 0x000fe400078e00a4 */
[----:B------:R-:W-:Y:S01]  /*1bb30*/  IMAD.MOV.U32 R164, RZ, RZ, R154 ;  /* 0x000000ffffa47224 */ /* 0x000fe200078e009a */
[----:B------:R1:W5:Y:S01]  /*1bb40*/  LDL.LU R241, [R1+0x124] ;  /* 0x0001240001f17983 */ /* 0x0003620000300800 */
[----:B------:R-:W-:Y:S01]  /*1bb50*/  IMAD.MOV.U32 R154, RZ, RZ, R152 ;  /* 0x000000ffff9a7224 */ /* 0x000fe200078e0098 */
[----:B------:R-:W-:Y:S01]  /*1bb60*/  MOV R152, R157 ;  /* 0x0000009d00987202 */ /* 0x000fe20000000f00 */
[----:B------:R-:W-:Y:S01]  /*1bb70*/  IMAD.MOV.U32 R157, RZ, RZ, R146 ;  /* 0x000000ffff9d7224 */ /* 0x000fe200078e0092 */
[----:B------:R-:W-:Y:S01]  /*1bb80*/  MOV R146, R236 ;  /* 0x000000ec00927202 */ /* 0x000fe20000000f00 */
[----:B------:R-:W-:Y:S01]  /*1bb90*/  FFMA.FTZ R116, R170, c[0x0][0x23c], -R75 ;  /* 0x00008f00aa747a23 */ /* 0x000fe2000001084b */
[----:B------:R1:W5:Y:S01]  /*1bba0*/  LDL.LU R236, [R1+0x120] ;  /* 0x0001200001ec7983 */ /* 0x0003620000300800 */
[----:B------:R-:W-:Y:S02]  /*1bbb0*/  IMAD.MOV.U32 R170, RZ, RZ, R175 ;  /* 0x000000ffffaa7224 */ /* 0x000fe400078e00af */
[----:B---3--:R-:W-:Y:S02]  /*1bbc0*/  FFMA.FTZ R105, R105, c[0x0][0x23c], -R75 ;  /* 0x00008f0069697a23 */ /* 0x008fe4000001084b */
[----:B------:R-:W-:Y:S02]  /*1bbd0*/  IMAD.MOV.U32 R171, RZ, RZ, R170 ;  /* 0x000000ffffab7224 */ /* 0x000fe400078e00aa */
[----:B------:R-:W-:Y:S01]  /*1bbe0*/  MUFU.EX2 R213, R105 ;  /* 0x0000006900d57308 */ /* 0x000fe20000000800 */
[----:B------:R-:W-:Y:S02]  /*1bbf0*/  IMAD.MOV.U32 R185, RZ, RZ, R139 ;  /* 0x000000ffffb97224 */ /* 0x000fe400078e008b */
[----:B------:R-:W-:Y:S04]  /*1bc00*/  IMAD.MOV.U32 R180, RZ, RZ, R171 ;  /* 0x000000ffffb47224 */ /* 0x000fe800078e00ab */
[----:B------:R-:W-:Y:S03]  /*1bc10*/  IMAD.MOV.U32 R181, RZ, RZ, R180 ;  /* 0x000000ffffb57224 */ /* 0x000fe600078e00b4 */
[----:B------:R-:W-:Y:S01]  /*1bc20*/  MUFU.EX2 R139, R96 ;  /* 0x00000060008b7308 */ /* 0x000fe20000000800 */
[----:B------:R-:W-:Y:S04]  /*1bc30*/  IMAD.MOV.U32 R183, RZ, RZ, R181 ;  /* 0x000000ffffb77224 */ /* 0x000fe800078e00b5 */
[----:B------:R-:W-:Y:S02]  /*1bc40*/  IMAD.MOV.U32 R178, RZ, RZ, R183 ;  /* 0x000000ffffb27224 */ /* 0x000fe400078e00b7 */
[--C-:B--2---:R-:W-:Y:S02]  /*1bc50*/  FFMA.FTZ R106, R106, c[0x0][0x23c], -R75.reuse ;  /* 0x00008f006a6a7a23 */ /* 0x104fe4000001084b */
[----:B----4-:R-:W-:Y:S02]  /*1bc60*/  FFMA.FTZ R112, R169, c[0x0][0x23c], -R75 ;  /* 0x00008f00a9707a23 */ /* 0x010fe4000001084b */
[----:B------:R-:W-:Y:S02]  /*1bc70*/  IMAD.MOV.U32 R169, RZ, RZ, R162 ;  /* 0x000000ffffa97224 */ /* 0x000fe400078e00a2 */
[----:B------:R-:W-:Y:S01]  /*1bc80*/  IMAD.MOV.U32 R162, RZ, RZ, R166 ;  /* 0x000000ffffa27224 */ /* 0x000fe200078e00a6 */
[----:B------:R-:W-:Y:S01]  /*1bc90*/  MOV R166, R155 ;  /* 0x0000009b00a67202 */ /* 0x000fe20000000f00 */
[----:B------:R-:W-:Y:S02]  /*1bca0*/  IMAD.MOV.U32 R155, RZ, RZ, R153 ;  /* 0x000000ffff9b7224 */ /* 0x000fe400078e0099 */
[----:B------:R-:W-:Y:S02]  /*1bcb0*/  IMAD.MOV.U32 R153, RZ, RZ, R158 ;  /* 0x000000ffff997224 */ /* 0x000fe400078e009e */
[----:B------:R-:W-:Y:S02]  /*1bcc0*/  IMAD.MOV.U32 R158, RZ, RZ, R156 ;  /* 0x000000ffff9e7224 */ /* 0x000fe400078e009c */
[----:B------:R-:W-:Y:S02]  /*1bcd0*/  IMAD.MOV.U32 R156, RZ, RZ, R151 ;  /* 0x000000ffff9c7224 */ /* 0x000fe400078e0097 */
[----:B------:R-:W-:Y:S02]  /*1bce0*/  IMAD.MOV.U32 R151, RZ, RZ, R143 ;  /* 0x000000ffff977224 */ /* 0x000fe400078e008f */
[----:B------:R-:W2:Y:S01]  /*1bcf0*/  MUFU.EX2 R143, R2 ;  /* 0x00000002008f7308 */ /* 0x000ea20000000800 */
        /* <DEDUP_REMOVED lines=14> */
[----:B------:R-:W-:Y:S01]  /*1bde0*/  IMAD.MOV.U32 R132, RZ, RZ, R127 ;  /* 0x000000ffff847224 */ /* 0x000fe200078e007f */
[----:B--2---:R-:W-:Y:S01]  /*1bdf0*/  F2FP.PACK_AB R87, R143, R194 ;  /* 0x000000c28f57723e */ /* 0x004fe200000000ff */
[----:B------:R-:W-:Y:S02]  /*1be00*/  FFMA.FTZ R127, R242, c[0x0][0x23c], -R75 ;  /* 0x00008f00f27f7a23 */ /* 0x000fe4000001084b */
[----:B------:R1:W5:Y:S01]  /*1be10*/  LDL.LU R242, [R1+0x11c] ;  /* 0x00011c0001f27983 */ /* 0x0003620000300800 */
        /* <DEDUP_REMOVED lines=29> */
[----:B------:R-:W-:Y:S02]  /*1bff0*/  FFMA.FTZ R144, R243, c[0x0][0x23c], -R75 ;  /* 0x00008f00f3907a23 */ /* 0x000fe4000001084b */
[----:B------:R1:W5:Y:S01]  /*1c000*/  LDL.LU R243, [R1+0x114] ;  /* 0x0001140001f37983 */ /* 0x0003620000300800 */
[----:B------:R-:W-:Y:S02]  /*1c010*/  IMAD.MOV.U32 R180, RZ, RZ, R171 ;  /* 0x000000ffffb47224 */ /* 0x000fe400078e00ab */
[----:B------:R-:W-:Y:S02]  /*1c020*/  IMAD.MOV.U32 R171, RZ, RZ, R170 ;  /* 0x000000ffffab7224 */ /* 0x000fe400078e00aa */
[----:B------:R-:W-:Y:S01]  /*1c030*/  IMAD.MOV.U32 R170, RZ, RZ, R175 ;  /* 0x000000ffffaa7224 */ /* 0x000fe200078e00af */
[----:B------:R-:W-:Y:S01]  /*1c040*/  MOV R175, R162 ;  /* 0x000000a200af7202 */ /* 0x000fe20000000f00 */
[----:B------:R-:W-:Y:S01]  /*1c050*/  IMAD.MOV.U32 R162, RZ, RZ, R161 ;  /* 0x000000ffffa27224 */ /* 0x000fe200078e00a1 */
[----:B------:R-:W-:Y:S01]  /*1c060*/  MOV R182, R180 ;  /* 0x000000b400b67202 */ /* 0x000fe20000000f00 */
        /* <DEDUP_REMOVED lines=8> */
[----:B------:R1:W5:Y:S01]  /*1c0f0*/  LDL.LU R233, [R1+0x110] ;  /* 0x0001100001e97983 */ /* 0x0003620000300800 */
[----:B------:R-:W-:Y:S01]  /*1c100*/  IMAD.MOV.U32 R187, RZ, RZ, R153 ;  /* 0x000000ffffbb7224 */ /* 0x000fe200078e0099 */
[----:B------:R-:W-:Y:S01]  /*1c110*/  MOV R153, R138 ;  /* 0x0000008a00997202 */ /* 0x000fe20000000f00 */
[----:B------:R-:W-:Y:S01]  /*1c120*/  IMAD.MOV.U32 R181, RZ, RZ, R171 ;  /* 0x000000ffffb57224 */ /* 0x000fe200078e00ab */
[----:B------:R-:W-:Y:S01]  /*1c130*/  MUFU.EX2 R138, R90 ;  /* 0x0000005a008a7308 */ /* 0x000fe20000000800 */
[----:B------:R-:W2:Y:S01]  /*1c140*/  LDL.LU R2, [R1+0xa8] ;  /* 0x0000a80001027983 */ /* 0x000ea20000300800 */
[----:B------:R-:W-:Y:S01]  /*1c150*/  IMAD.MOV.U32 R171, RZ, RZ, R175 ;  /* 0x000000ffffab7224 */ /* 0x000fe200078e00af */
[----:B------:R-:W-:Y:S01]  /*1c160*/  MOV R175, R161 ;  /* 0x000000a100af7202 */ /* 0x000fe20000000f00 */
[----:B------:R-:W-:Y:S01]  /*1c170*/  IMAD.MOV.U32 R161, RZ, RZ, R164 ;  /* 0x000000ffffa17224 */ /* 0x000fe200078e00a4 */
[----:B------:R1:W5:Y:S01]  /*1c180*/  LDL.LU R232, [R1+0x10c] ;  /* 0x00010c0001e87983 */ /* 0x0003620000300800 */
[--C-:B------:R-:W-:Y:S02]  /*1c190*/  FFMA.FTZ R164, R245, c[0x0][0x23c], -R75.reuse ;  /* 0x00008f00f5a47a23 */ /* 0x100fe4000001084b */
[----:B------:R-:W-:Y:S02]  /*1c1a0*/  IMAD.MOV.U32 R180, RZ, RZ, R170 ;  /* 0x000000ffffb47224 */ /* 0x000fe400078e00aa */
[----:B------:R-:W-:Y:S01]  /*1c1b0*/  MUFU.EX2 R245, R101 ;  /* 0x0000006500f57308 */ /* 0x000fe20000000800 */
[----:B------:R-:W-:Y:S02]  /*1c1c0*/  IMAD.MOV.U32 R170, RZ, RZ, R162 ;  /* 0x000000ffffaa7224 */ /* 0x000fe400078e00a2 */
[----:B------:R-:W-:Y:S02]  /*1c1d0*/  IMAD.MOV.U32 R162, RZ, RZ, R166 ;  /* 0x000000ffffa27224 */ /* 0x000fe400078e00a6 */
[--C-:B------:R-:W-:Y:S02]  /*1c1e0*/  FFMA.FTZ R166, R212, c[0x0][0x23c], -R75.reuse ;  /* 0x00008f00d4a67a23 */ /* 0x100fe4000001084b */
[----:B------:R-:W-:Y:S02]  /*1c1f0*/  FFMA.FTZ R75, R114, c[0x0][0x23c], -R75 ;  /* 0x00008f00724b7a23 */ /* 0x000fe4000001084b */
[----:B------:R-:W-:Y:S02]  /*1c200*/  IMAD.MOV.U32 R186, RZ, RZ, R157 ;  /* 0x000000ffffba7224 */ /* 0x000fe400078e009d */
[----:B------:R-:W-:Y:S01]  /*1c210*/  MUFU.EX2 R157, R91 ;  /* 0x0000005b009d7308 */ /* 0x000fe20000000800 */
[----:B------:R-:W-:Y:S02]  /*1c220*/  IMAD.MOV.U32 R188, RZ, RZ, R161 ;  /* 0x000000ffffbc7224 */ /* 0x000fe400078e00a1 */
[----:B------:R-:W-:Y:S02]  /*1c230*/  IMAD.MOV.U32 R189, RZ, RZ, R155 ;  /* 0x000000ffffbd7224 */ /* 0x000fe400078e009b */
[----:B------:R-:W-:Y:S02]  /*1c240*/  IMAD.MOV.U32 R190, RZ, RZ, R154 ;  /* 0x000000ffffbe7224 */ /* 0x000fe400078e009a */
[----:B------:R-:W-:Y:S01]  /*1c250*/  IMAD.MOV.U32 R183, RZ, RZ, R182 ;  /* 0x000000ffffb77224 */ /* 0x000fe200078e00b6 */
[----:B------:R-:W-:Y:S01]  /*1c260*/  MOV R182, R181 ;  /* 0x000000b500b67202 */ /* 0x000fe20000000f00 */
[----:B------:R-:W-:Y:S01]  /*1c270*/  IMAD.MOV.U32 R181, RZ, RZ, R180 ;  /* 0x000000ffffb57224 */ /* 0x000fe200078e00b4 */
[----:B------:R3:W-:Y:S01]  /*1c280*/  MUFU.EX2 R155, R88 ;  /* 0x00000058009b7308 */ /* 0x0007e20000000800 */
[----:B------:R-:W-:Y:S02]  /*1c290*/  IMAD.MOV.U32 R180, RZ, RZ, R171 ;  /* 0x000000ffffb47224 */ /* 0x000fe400078e00ab */
[----:B------:R-:W-:Y:S02]  /*1c2a0*/  IMAD.MOV.U32 R171, RZ, RZ, R170 ;  /* 0x000000ffffab7224 */ /* 0x000fe400078e00aa */
[----:B------:R-:W-:Y:S01]  /*1c2b0*/  IMAD.MOV.U32 R170, RZ, RZ, R175 ;  /* 0x000000ffffaa7224 */ /* 0x000fe200078e00af */
[----:B------:R-:W-:Y:S01]  /*1c2c0*/  MOV R175, R162 ;  /* 0x000000a200af7202 */ /* 0x000fe20000000f00 */
[----:B------:R-:W-:Y:S01]  /*1c2d0*/  IMAD.MOV.U32 R154, RZ, RZ, R156 ;  /* 0x000000ffff9a7224 */ /* 0x000fe200078e009c */
[----:B------:R-:W-:Y:S01]  /*1c2e0*/  MOV R162, R158 ;  /* 0x0000009e00a27202 */ /* 0x000fe20000000f00 */
[----:B------:R-:W-:Y:S01]  /*1c2f0*/  IMAD.MOV.U32 R161, RZ, RZ, R151 ;  /* 0x000000ffffa17224 */ /* 0x000fe200078e0097 */
[----:B------:R-:W-:Y:S01]  /*1c300*/  MUFU.EX2 R156, R94 ;  /* 0x0000005e009c7308 */ /* 0x000fe20000000800 */
[----:B------:R-:W-:Y:S09]  /*1c310*/  IMAD.MOV.U32 R151, RZ, RZ, R140 ;  /* 0x000000ffff977224 */ /* 0x000ff200078e008c */
[----:B------:R-:W4:Y:S10]  /*1c320*/  MUFU.EX2 R140, R89 ;  /* 0x00000059008c7308 */ /* 0x000f340000000800 */
[----:B------:R-:W1:Y:S01]  /*1c330*/  MUFU.EX2 R158, R93 ;  /* 0x0000005d009e7308 */ /* 0x000e620000000800 */
[----:B--2---:R-:W-:Y:S01]  /*1c340*/  FFMA.FTZ R114, R3, R2, R85 ;  /* 0x0000000203727223 */ /* 0x004fe20000010055 */
[----:B------:R-:W-:Y:S01]  /*1c350*/  F2FP.PACK_AB R85, R142, R195 ;  /* 0x000000c38e55723e */ /* 0x000fe200000000ff */
[----:B------:R-:W-:Y:S02]  /*1c360*/  FFMA.FTZ R2, R187, c[0x0][0x23c], -R92 ;  /* 0x00008f00bb027a23 */ /* 0x000fe4000001085c */
[----:B------:R-:W-:Y:S01]  /*1c370*/  IMAD.MOV.U32 R187, RZ, RZ, R186 ;  /* 0x000000ffffbb7224 */ /* 0x000fe200078e00ba */
[----:B------:R-:W-:Y:S04]  /*1c380*/  MOV R186, R185 ;  /* 0x000000b900ba7202 */ /* 0x000fe80000000f00 */
[----:B------:R2:W-:Y:S01]  /*1c390*/  MUFU.EX2 R193, R2 ;  /* 0x0000000200c17308 */ /* 0x0005e20000000800 */
[----:B------:R-:W-:Y:S01]  /*1c3a0*/  IMAD.MOV.U32 R185, RZ, RZ, R184 ;  /* 0x000000ffffb97224 */ /* 0x000fe200078e00b8 */
[C---:B------:R-:W-:Y:S01]  /*1c3b0*/  HMMA.16816.F32 R8, R84.reuse, R80, R8 ;  /* 0x000000505408723c */ /* 0x040fe20000001808 */
[----:B------:R-:W-:Y:S02]  /*1c3c0*/  IMAD.MOV.U32 R184, RZ, RZ, R191 ;  /* 0x000000ffffb87224 */ /* 0x000fe400078e00bf */
[----:B------:R-:W-:Y:S02]  /*1c3d0*/  IMAD.MOV.U32 R196, RZ, RZ, R186 ;  /* 0x000000ffffc47224 */ /* 0x000fe400078e00ba */
[----:B------:R-:W-:Y:S01]  /*1c3e0*/  IMAD.MOV.U32 R191, RZ, RZ, R190 ;  /* 0x000000ffffbf7224 */ /* 0x000fe200078e00be */
[----:B------:R-:W-:Y:S01]  /*1c3f0*/  MOV R186, R184 ;  /* 0x000000b800ba7202 */ /* 0x000fe20000000f00 */
[----:B---3--:R-:W-:Y:S01]  /*1c400*/  FFMA.FTZ R88, R196, c[0x0][0x23c], -R92 ;  /* 0x00008f00c4587a23 */ /* 0x008fe2000001085c */
[-C--:B------:R-:W-:Y:S01]  /*1c410*/  HMMA.16816.F32 R12, R84, R82.reuse, R12 ;  /* 0x00000052540c723c */ /* 0x080fe2000000180c */
[----:B------:R-:W-:Y:S02]  /*1c420*/  IMAD.MOV.U32 R190, RZ, RZ, R189 ;  /* 0x000000ffffbe7224 */ /* 0x000fe400078e00bd */
[----:B------:R-:W-:Y:S01]  /*1c430*/  MUFU.EX2 R198, R88 ;  /* 0x0000005800c67308 */ /* 0x000fe20000000800 */
[----:B------:R-:W-:Y:S01]  /*1c440*/  MOV R189, R188 ;  /* 0x000000bc00bd7202 */ /* 0x000fe20000000f00 */
[----:B------:R-:W-:Y:S02]  /*1c450*/  IMAD.MOV.U32 R184, RZ, RZ, R190 ;  /* 0x000000ffffb87224 */ /* 0x000fe400078e00be */
[----:B------:R-:W-:Y:S01]  /*1c460*/  IMAD.MOV.U32 R188, RZ, RZ, R178 ;  /* 0x000000ffffbc7224 */ /* 0x000fe200078e00b2 */
[C---:B------:R-:W-:Y:S01]  /*1c470*/  HMMA.16816.F32 R16, R76.reuse, R82, R16 ;  /* 0x000000524c10723c */ /* 0x040fe20000001810 */
[----:B------:R-:W3:Y:S03]  /*1c480*/  LDSM.16.MT88.4 R80, [R219+0x8800] ;  /* 0x00880000db50783b */ /* 0x000ee60000004200 */
[----:B------:R-:W-:Y:S02]  /*1c490*/  IMAD.MOV.U32 R178, RZ, RZ, R169 ;  /* 0x000000ffffb27224 */ /* 0x000fe400078e00a9 */
[----:B------:R-:W-:Y:S02]  /*1c4a0*/  IMAD.MOV.U32 R169, RZ, RZ, R168 ;  /* 0x000000ffffa97224 */ /* 0x000fe400078e00a8 */
[----:B------:R-:W-:Y:S01]  /*1c4b0*/  IMAD.MOV.U32 R168, RZ, RZ, R174 ;  /* 0x000000ffffa87224 */ /* 0x000fe200078e00ae */
[----:B------:R-:W-:Y:S03]  /*1c4c0*/  MOV R174, R173 ;  /* 0x000000ad00ae7202 */ /* 0x000fe60000000f00 */
[----:B--2---:R-:W-:Y:S01]  /*1c4d0*/  FFMA.FTZ R2, R187, c[0x0][0x23c], -R92 ;  /* 0x00008f00bb027a23 */ /* 0x004fe2000001085c */
[----:B------:R-:W-:Y:S01]  /*1c4e0*/  MOV R190, R169 ;  /* 0x000000a900be7202 */ /* 0x000fe20000000f00 */
[----:B------:R-:W-:Y:S01]  /*1c4f0*/  IMAD.MOV.U32 R169, RZ, RZ, R174 ;  /* 0x000000ffffa97224 */ /* 0x000fe200078e00ae */
[----:B------:R-:W-:Y:S01]  /*1c500*/  MOV R174, R152 ;  /* 0x0000009800ae7202 */ /* 0x000fe20000000f00 */
        /* <DEDUP_REMOVED lines=11> */
[----:B------:R-:W-:Y:S01]  /*1c5c0*/  MOV R185, R184 ;  /* 0x000000b800b97202 */ /* 0x000fe20000000f00 */
[----:B------:R-:W-:Y:S02]  /*1c5d0*/  IMAD.MOV.U32 R184, RZ, RZ, R191 ;  /* 0x000000ffffb87224 */ /* 0x000fe400078e00bf */
[----:B------:R-:W-:Y:S02]  /*1c5e0*/  IMAD.MOV.U32 R191, RZ, RZ, R178 ;  /* 0x000000ffffbf7224 */ /* 0x000fe400078e00b2 */
[----:B------:R-:W-:Y:S01]  /*1c5f0*/  IMAD.MOV.U32 R178, RZ, RZ, R169 ;  /* 0x000000ffffb27224 */ /* 0x000fe200078e00a9 */
[-C--:B---3--:R-:W-:Y:S01]  /*1c600*/  HMMA.16816.F32 R20, R76, R80.reuse, R20 ;  /* 0x000000504c14723c */ /* 0x088fe20000001814 */
[----:B------:R-:W-:Y:S02]  /*1c610*/  IMAD.MOV.U32 R169, RZ, RZ, R168 ;  /* 0x000000ffffa97224 */ /* 0x000fe400078e00a8 */
[----:B------:R-:W-:Y:S02]  /*1c620*/  FFMA.FTZ R3, R196, c[0x0][0x23c], -R92 ;  /* 0x00008f00c4037a23 */ /* 0x000fe4000001085c */
[----:B------:R-:W-:Y:S01]  /*1c630*/  IMAD.MOV.U32 R196, RZ, RZ, R187 ;  /* 0x000000ffffc47224 */ /* 0x000fe200078e00bb */
[----:B------:R-:W-:Y:S01]  /*1c640*/  MOV R187, R186 ;  /* 0x000000ba00bb7202 */ /* 0x000fe20000000f00 */
[----:B------:R-:W-:Y:S01]  /*1c650*/  IMAD.MOV.U32 R186, RZ, RZ, R185 ;  /* 0x000000ffffba7224 */ /* 0x000fe200078e00b9 */
[C---:B------:R-:W-:Y:S01]  /*1c660*/  HMMA.16816.F32 R24, R84.reuse, R80, R24 ;  /* 0x000000505418723c */ /* 0x040fe20000001818 */
[----:B------:R-:W-:Y:S01]  /*1c670*/  IMAD.MOV.U32 R185, RZ, RZ, R184 ;  /* 0x000000ffffb97224 */ /* 0x000fe200078e00b8 */
[----:B------:R-:W3:Y:S02]  /*1c680*/  MUFU.EX2 R199, R3 ;  /* 0x0000000300c77308 */ /* 0x000ee40000000800 */
[----:B------:R-:W-:Y:S02]  /*1c690*/  IMAD.MOV.U32 R184, RZ, RZ, R191 ;  /* 0x000000ffffb87224 */ /* 0x000fe400078e00bf */
[----:B------:R-:W-:Y:S01]  /*1c6a0*/  IMAD.MOV.U32 R191, RZ, RZ, R178 ;  /* 0x000000ffffbf7224 */ /* 0x000fe200078e00b2 */
[----:B------:R-:W-:Y:S01]  /*1c6b0*/  MOV R178, R169 ;  /* 0x000000a900b27202 */ /* 0x000fe20000000f00 */
[-C--:B------:R-:W-:Y:S01]  /*1c6c0*/  HMMA.16816.F32 R28, R84, R82.reuse, R28 ;  /* 0x00000052541c723c */ /* 0x080fe2000000181c */
[----:B--2---:R-:W-:Y:S03]  /*1c6d0*/  FFMA.FTZ R2, R196, c[0x0][0x23c], -R100 ;  /* 0x00008f00c4027a23 */ /* 0x004fe60000010864 */
[----:B------:R-:W-:Y:S02]  /*1c6e0*/  IMAD.MOV.U32 R196, RZ, RZ, R186 ;  /* 0x000000ffffc47224 */ /* 0x000fe400078e00ba */
[----:B------:R-:W-:Y:S02]  /*1c6f0*/  IMAD.MOV.U32 R186, RZ, RZ, R178 ;  /* 0x000000ffffba7224 */ /* 0x000fe400078e00b2 */
[C---:B------:R-:W-:Y:S01]  /*1c700*/  HMMA.16816.F32 R32, R76.reuse, R82, R32 ;  /* 0x000000524c20723c */ /* 0x040fe20000001820 */
[----:B------:R2:W-:Y:S01]  /*1c710*/  MUFU.EX2 R178, R2 ;  /* 0x0000000200b27308 */ /* 0x0005e20000000800 */
[----:B------:R-:W1:Y:S02]  /*1c720*/  LDSM.16.MT88.4 R80, [R217+0x8800] ;  /* 0x00880000d950783b */ /* 0x000e640000004200 */
[----:B------:R-:W-:Y:S01]  /*1c730*/  IMAD.MOV.U32 R173, RZ, RZ, R162 ;  /* 0x000000ffffad7224 */ /* 0x000fe200078e00a2 */
[----:B------:R-:W-:Y:S01]  /*1c740*/  MOV R211, R196 ;  /* 0x000000c400d37202 */ /* 0x000fe20000000f00 */
[----:B------:R-:W-:Y:S02]  /*1c750*/  IMAD.MOV.U32 R162, RZ, RZ, R230 ;  /* 0x000000ffffa27224 */ /* 0x000fe400078e00e6 */
[----:B------:R-:W-:Y:S04]  /*1c760*/  IMAD.MOV.U32 R197, RZ, RZ, R187 ;  /* 0x000000ffffc57224 */ /* 0x000fe800078e00bb */
[----:B------:R-:W-:Y:S01]  /*1c770*/  MOV R168, R162 ;  /* 0x000000a200a87202 */ /* 0x000fe20000000f00 */
        /* <DEDUP_REMOVED lines=17> */
[----:B------:R-:W-:Y:S01]  /*1c890*/  IMAD.MOV.U32 R153, RZ, RZ, R151 ;  /* 0x000000ffff997224 */ /* 0x000fe200078e0097 */
[-C--:B-1----:R-:W-:Y:S01]  /*1c8a0*/  HMMA.16816.F32 R36, R76, R80.reuse, R36 ;  /* 0x000000504c24723c */ /* 0x082fe20000001824 */
[----:B--2---:R-:W-:Y:S02]  /*1c8b0*/  FFMA.FTZ R2, R197, c[0x0][0x23c], -R100 ;  /* 0x00008f00c5027a23 */ /* 0x004fe40000010864 */
[----:B------:R-:W-:Y:S02]  /*1c8c0*/  IMAD.MOV.U32 R197, RZ, RZ, R187 ;  /* 0x000000ffffc57224 */ /* 0x000fe400078e00bb */
[----:B------:R-:W-:Y:S01]  /*1c8d0*/  IMAD.MOV.U32 R187, RZ, RZ, R191 ;  /* 0x000000ffffbb7224 */ /* 0x000fe200078e00bf */
[----:B------:R-:W-:Y:S01]  /*1c8e0*/  MOV R191, R168 ;  /* 0x000000a800bf7202 */ /* 0x000fe20000000f00 */
[----:B------:R-:W-:Y:S01]  /*1c8f0*/  IMAD.MOV.U32 R168, RZ, RZ, R161 ;  /* 0x000000ffffa87224 */ /* 0x000fe200078e00a1 */
[C---:B------:R-:W-:Y:S01]  /*1c900*/  HMMA.16816.F32 R40, R84.reuse, R80, R40 ;  /* 0x000000505428723c */ /* 0x040fe20000001828 */
[----:B------:R-:W-:Y:S03]  /*1c910*/  IMAD.MOV.U32 R161, RZ, RZ, R153 ;  /* 0x000000ffffa17224 */ /* 0x000fe600078e0099 */
[----:B------:R-:W-:Y:S02]  /*1c920*/  IMAD.MOV.U32 R153, RZ, RZ, R148 ;  /* 0x000000ffff997224 */ /* 0x000fe400078e0094 */
[----:B------:R1:W-:Y:S01]  /*1c930*/  MUFU.EX2 R148, R2 ;  /* 0x0000000200947308 */ /* 0x0003e20000000800 */
[----:B------:R-:W-:Y:S01]  /*1c940*/  IMAD.MOV.U32 R202, RZ, RZ, R197 ;  /* 0x000000ffffca7224 */ /* 0x000fe200078e00c5 */
[-C--:B------:R-:W-:Y:S01]  /*1c950*/  HMMA.16816.F32 R44, R84, R82.reuse, R44 ;  /* 0x00000052542c723c */ /* 0x080fe2000000182c */
[----:B------:R-:W-:Y:S03]  /*1c960*/  IMAD.MOV.U32 R151, RZ, RZ, R227 ;  /* 0x000000ffff977224 */ /* 0x000fe600078e00e3 */
[----:B------:R-:W-:Y:S02]  /*1c970*/  IMAD.MOV.U32 R196, RZ, RZ, R186 ;  /* 0x000000ffffc47224 */ /* 0x000fe400078e00ba */
[----:B------:R-:W-:Y:S02]  /*1c980*/  IMAD.MOV.U32 R186, RZ, RZ, R169 ;  /* 0x000000ffffba7224 */ /* 0x000fe400078e00a9 */
[C---:B------:R-:W-:Y:S01]  /*1c990*/  HMMA.16816.F32 R48, R76.reuse, R82, R48 ;  /* 0x000000524c30723c */ /* 0x040fe20000001830 */
[----:B------:R-:W-:Y:S01]  /*1c9a0*/  IMAD.MOV.U32 R169, RZ, RZ, R162 ;  /* 0x000000ffffa97224 */ /* 0x000fe200078e00a2 */
[----:B------:R-:W2:Y:S02]  /*1c9b0*/  LDSM.16.MT88.4 R80, [R218+0x8800] ;  /* 0x00880000da50783b */ /* 0x000ea40000004200 */
[----:B------:R-:W-:Y:S01]  /*1c9c0*/  IMAD.MOV.U32 R162, RZ, RZ, R154 ;  /* 0x000000ffffa27224 */ /* 0x000fe200078e009a */
[----:B------:R-:W-:Y:S01]  /*1c9d0*/  MOV R154, R151 ;  /* 0x00000097009a7202 */ /* 0x000fe20000000f00 */
[----:B------:R-:W-:Y:S02]  /*1c9e0*/  IMAD.MOV.U32 R151, RZ, RZ, R226 ;  /* 0x000000ffff977224 */ /* 0x000fe400078e00e2 */
[----:B------:R-:W-:Y:S02]  /*1c9f0*/  IMAD.MOV.U32 R172, RZ, RZ, R231 ;  /* 0x000000ffffac7224 */ /* 0x000fe400078e00e7 */
[----:B------:R2:W5:Y:S02]  /*1ca00*/  LDL.LU R231, [R1+0x108] ;  /* 0x0001080001e77983 */ /* 0x0005640000300800 */
[----:B-1----:R-:W-:Y:S02]  /*1ca10*/  FFMA.FTZ R2, R211, c[0x0][0x23c], -R100 ;  /* 0x00008f00d3027a23 */ /* 0x002fe40000010864 */
[----:B------:R1:W5:Y:S01]  /*1ca20*/  LDL.LU R230, [R1+0x104] ;  /* 0x0001040001e67983 */ /* 0x0003620000300800 */
[----:B------:R-:W-:Y:S01]  /*1ca30*/  IMAD.MOV.U32 R211, RZ, RZ, R196 ;  /* 0x000000ffffd37224 */ /* 0x000fe200078e00c4 */
[----:B------:R-:W-:Y:S01]  /*1ca40*/  MOV R196, R187 ;  /* 0x000000bb00c47202 */ /* 0x000fe20000000f00 */
[----:B------:R1:W-:Y:S01]  /*1ca50*/  MUFU.EX2 R197, R2 ;  /* 0x0000000200c57308 */ /* 0x0003e20000000800 */
        /* <DEDUP_REMOVED lines=8> */
[----:B------:R-:W-:Y:S01]  /*1cae0*/  MOV R212, R186 ;  /* 0x000000ba00d47202 */ /* 0x000fe20000000f00 */
[----:B------:R-:W-:Y:S01]  /*1caf0*/  IMAD.MOV.U32 R161, RZ, RZ, R154 ;  /* 0x000000ffffa17224 */ /* 0x000fe200078e009a */
[----:B------:R3:W5:Y:S01]  /*1cb00*/  LDL.LU R227, [R1+0xf8] ;  /* 0x0000f80001e37983 */ /* 0x0007620000300800 */
[----:B------:R-:W-:Y:S02]  /*1cb10*/  IMAD.MOV.U32 R154, RZ, RZ, R153 ;  /* 0x000000ffff9a7224 */ /* 0x000fe400078e0099 */
[----:B------:R-:W-:Y:S01]  /*1cb20*/  IMAD.MOV.U32 R153, RZ, RZ, R151 ;  /* 0x000000ffff997224 */ /* 0x000fe200078e0097 */
[----:B------:R-:W-:Y:S01]  /*1cb30*/  MOV R151, R150 ;  /* 0x0000009600977202 */ /* 0x000fe20000000f00 */
[----:B------:R-:W-:Y:S01]  /*1cb40*/  IMAD.MOV.U32 R150, RZ, RZ, R225 ;  /* 0x000000ffff967224 */ /* 0x000fe200078e00e1 */
[----:B------:R3:W5:Y:S01]  /*1cb50*/  LDL.LU R226, [R1+0xf4] ;  /* 0x0000f40001e27983 */ /* 0x0007620000300800 */
[----:B------:R-:W-:Y:S02]  /*1cb60*/  IMAD.MOV.U32 R90, RZ, RZ, R211 ;  /* 0x000000ffff5a7224 */ /* 0x000fe400078e00d3 */
[----:B------:R-:W-:Y:S01]  /*1cb70*/  IMAD.MOV.U32 R186, RZ, RZ, R150 ;  /* 0x000000ffffba7224 */ /* 0x000fe200078e0096 */
[----:B------:R3:W5:Y:S01]  /*1cb80*/  LDL.LU R225, [R1+0xf0] ;  /* 0x0000f00001e17983 */ /* 0x0007620000300800 */
[----:B------:R-:W-:Y:S01]  /*1cb90*/  IMAD.MOV.U32 R95, RZ, RZ, R196 ;  /* 0x000000ffff5f7224 */ /* 0x000fe200078e00c4 */
[-C--:B--2---:R-:W-:Y:S01]  /*1cba0*/  HMMA.16816.F32 R52, R76, R80.reuse, R52 ;  /* 0x000000504c34723c */ /* 0x084fe20000001834 */
[----:B-1----:R-:W-:Y:S02]  /*1cbb0*/  FFMA.FTZ R2, R202, c[0x0][0x23c], -R100 ;  /* 0x00008f00ca027a23 */ /* 0x002fe40000010864 */
[----:B------:R-:W-:Y:S02]  /*1cbc0*/  IMAD.MOV.U32 R202, RZ, RZ, R169 ;  /* 0x000000ffffca7224 */ /* 0x000fe400078e00a9 */
[----:B------:R1:W2:Y:S01]  /*1cbd0*/  MUFU.EX2 R150, R2 ;  /* 0x0000000200967308 */ /* 0x0002a20000000800 */
[----:B------:R-:W-:Y:S01]  /*1cbe0*/  IMAD.MOV.U32 R196, RZ, RZ, R162 ;  /* 0x000000ffffc47224 */ /* 0x000fe200078e00a2 */
[----:B------:R-:W-:Y:S01]  /*1cbf0*/  MOV R162, R154 ;  /* 0x0000009a00a27202 */ /* 0x000fe20000000f00 */
[C---:B------:R-:W-:Y:S01]  /*1cc00*/  HMMA.16816.F32 R56, R84.reuse, R80, R56 ;  /* 0x000000505438723c */ /* 0x040fe20000001838 */
[----:B------:R-:W-:Y:S03]  /*1cc10*/  IMAD.MOV.U32 R89, RZ, RZ, R95 ;  /* 0x000000ffff597224 */ /* 0x000fe600078e005f */
[----:B------:R-:W-:Y:S01]  /*1cc20*/  IMAD.MOV.U32 R95, RZ, RZ, R212 ;  /* 0x000000ffff5f7224 */ /* 0x000fe200078e00d4 */
[----:B------:R-:W-:Y:S01]  /*1cc30*/  MOV R212, R202 ;  /* 0x000000ca00d47202 */ /* 0x000fe20000000f00 */
[----:B------:R-:W-:Y:S01]  /*1cc40*/  IMAD.MOV.U32 R202, RZ, RZ, R196 ;  /* 0x000000ffffca7224 */ /* 0x000fe200078e00c4 */
[----:B------:R-:W-:Y:S01]  /*1cc50*/  MUFU.EX2 R154, R103 ;  /* 0x00000067009a7308 */ /* 0x000fe20000000800 */
[-C--:B------:R-:W-:Y:S01]  /*1cc60*/  HMMA.16816.F32 R60, R84, R82.reuse, R60 ;  /* 0x00000052543c723c */ /* 0x080fe2000000183c */
[----:B------:R-:W-:Y:S01]  /*1cc70*/  IMAD.MOV.U32 R96, RZ, RZ, R187 ;  /* 0x000000ffff607224 */ /* 0x000fe200078e00bb */
[----:B------:R-:W2:Y:S02]  /*1cc80*/  LDSM.16.MT88.4 R84, [R216+0x9000] ;  /* 0x00900000d854783b */ /* 0x000ea40000004200 */
[----:B------:R-:W-:Y:S01]  /*1cc90*/  MOV R187, R224 ;  /* 0x000000e000bb7202 */ /* 0x000fe20000000f00 */
[----:B------:R-:W-:Y:S02]  /*1cca0*/  IMAD.MOV.U32 R252, RZ, RZ, R191 ;  /* 0x000000fffffc7224 */ /* 0x000fe400078e00bf */
[----:B------:R-:W-:Y:S01]  /*1ccb0*/  IMAD.MOV.U32 R211, RZ, RZ, R168 ;  /* 0x000000ffffd37224 */ /* 0x000fe200078e00a8 */
[----:B------:R-:W-:Y:S01]  /*1ccc0*/  HMMA.16816.F32 R64, R76, R82, R64 ;  /* 0x000000524c40723c */ /* 0x000fe20000001840 */
[----:B------:R-:W-:Y:S01]  /*1ccd0*/  IMAD.MOV.U32 R168, RZ, RZ, R149 ;  /* 0x000000ffffa87224 */ /* 0x000fe200078e0095 */
[----:B------:R2:W5:Y:S01]  /*1cce0*/  LDL.LU R224, [R1+0xec] ;  /* 0x0000ec0001e07983 */ /* 0x0005620000300800 */
[----:B------:R-:W-:Y:S01]  /*1ccf0*/  MUFU.EX2 R149, R99 ;  /* 0x0000006300957308 */ /* 0x000fe20000000800 */
[----:B------:R-:W-:Y:S02]  /*1cd00*/  IMAD.MOV.U32 R169, RZ, RZ, R151 ;  /* 0x000000ffffa97224 */ /* 0x000fe400078e0097 */
[----:B-1----:R-:W-:Y:S01]  /*1cd10*/  FFMA.FTZ R2, R90, c[0x0][0x23c], -R92 ;  /* 0x00008f005a027a23 */ /* 0x002fe2000001085c */
[----:B----4-:R-:W-:Y:S01]  /*1cd20*/  F2FP.PACK_AB R77, R140, R138 ;  /* 0x0000008a8c4d723e */ /* 0x010fe200000000ff */
[----:B------:R-:W-:Y:S01]  /*1cd30*/  IMAD.MOV.U32 R90, RZ, RZ, R96 ;  /* 0x000000ffff5a7224 */ /* 0x000fe200078e0060 */
[----:B------:R-:W-:Y:S03]  /*1cd40*/  F2FP.PACK_AB R78, R158, R156 ;  /* 0x0000009c9e4e723e */ /* 0x000fe600000000ff */
[----:B------:R-:W-:Y:S01]  /*1cd50*/  IMAD.MOV.U32 R96, RZ, RZ, R252 ;  /* 0x000000ffff607224 */ /* 0x000fe200078e00fc */
[----:B------:R1:W-:Y:S01]  /*1cd60*/  MUFU.EX2 R196, R2 ;  /* 0x0000000200c47308 */ /* 0x0003e20000000800 */
[----:B------:R-:W-:Y:S01]  /*1cd70*/  IMAD.MOV.U32 R252, RZ, RZ, R211 ;  /* 0x000000fffffc7224 */ /* 0x000fe200078e00d3 */
[----:B------:R-:W-:Y:S01]  /*1cd80*/  F2FP.PACK_AB R79, R157, R155 ;  /* 0x0000009b9d4f723e */ /* 0x000fe200000000ff */
[----:B------:R-:W-:Y:S01]  /*1cd90*/  IMAD.MOV.U32 R211, RZ, RZ, R187 ;  /* 0x000000ffffd37224 */ /* 0x000fe200078e00bb */
[----:B---3--:R-:W-:Y:S01]  /*1cda0*/  F2FP.PACK_AB R82, R199, R198 ;  /* 0x000000c6c752723e */ /* 0x008fe200000000ff */
[----:B------:R-:W-:Y:S01]  /*1cdb0*/  IMAD.MOV.U32 R187, RZ, RZ, R185 ;  /* 0x000000ffffbb7224 */ /* 0x000fe200078e00b9 */
[----:B------:R-:W-:Y:S01]  /*1cdc0*/  MOV R185, R184 ;  /* 0x000000b800b97202 */ /* 0x000fe20000000f00 */
[----:B------:R-:W-:Y:S01]  /*1cdd0*/  IMAD.MOV.U32 R184, RZ, RZ, R190 ;  /* 0x000000ffffb87224 */ /* 0x000fe200078e00be */
[----:B--2---:R-:W-:Y:S01]  /*1cde0*/  F2FP.PACK_AB R83, R150, R197 ;  /* 0x000000c59653723e */ /* 0x004fe200000000ff */
[----:B------:R-:W-:Y:S01]  /*1cdf0*/  IMAD.MOV.U32 R190, RZ, RZ, R189 ;  /* 0x000000ffffbe7224 */ /* 0x000fe200078e00bd */
[----:B------:R-:W-:Y:S01]  /*1ce00*/  MUFU.EX2 R151, R104 ;  /* 0x0000006800977308 */ /* 0x000fe20000000800 */
        /* <DEDUP_REMOVED lines=9> */
[----:B-1----:R-:W-:Y:S01]  /*1cea0*/  FFMA.FTZ R2, R89, c[0x0][0x23c], -R92 ;  /* 0x00008f0059027a23 */ /* 0x002fe2000001085c */
[----:B------:R1:W5:Y:S01]  /*1ceb0*/  LDL.LU R223, [R1+0xe8] ;  /* 0x0000e80001df7983 */ /* 0x0003620000300800 */
        /* <DEDUP_REMOVED lines=10> */
[----:B------:R-:W-:Y:S01]  /*1cf60*/  IMAD.MOV.U32 R94, RZ, RZ, R90 ;  /* 0x000000ffff5e7224 */ /* 0x000fe200078e005a */
[----:B------:R2:W-:Y:S01]  /*1cf70*/  MUFU.EX2 R184, R2 ;  /* 0x0000000200b87308 */ /* 0x0005e20000000800 */
        /* <DEDUP_REMOVED lines=19> */
[----:B------:R1:W5:Y:S01]  /*1d0b0*/  LDL.LU R222, [R1+0xe4] ;  /* 0x0000e40001de7983 */ /* 0x0003620000300800 */
[----:B------:R-:W-:Y:S02]  /*1d0c0*/  FFMA.FTZ R3, R94, c[0x0][0x23c], -R92 ;  /* 0x00008f005e037a23 */ /* 0x000fe4000001085c */
        /* <DEDUP_REMOVED lines=19> */
[----:B------:R1:W5:Y:S01]  /*1d200*/  LDL.LU R221, [R1+0xe0] ;  /* 0x0000e00001dd7983 */ /* 0x0003620000300800 */
[----:B--2---:R-:W-:Y:S02]  /*1d210*/  FFMA.FTZ R2, R89, c[0x0][0x23c], -R92 ;  /* 0x00008f0059027a23 */ /* 0x004fe4000001085c */
[----:B------:R-:W-:Y:S01]  /*1d220*/  IMAD.MOV.U32 R89, RZ, RZ, R96 ;  /* 0x000000ffff597224 */ /* 0x000fe200078e0060 */
[----:B------:R-:W2:Y:S01]  /*1d230*/  LDL.LU R76, [R1+0xac] ;  /* 0x0000ac00014c7983 */ /* 0x000ea20000300800 */
[----:B------:R3:W-:Y:S01]  /*1d240*/  MUFU.EX2 R96, R2 ;  /* 0x0000000200607308 */ /* 0x0007e20000000800 */
[----:B------:R-:W-:Y:S02]  /*1d250*/  IMAD.MOV.U32 R99, RZ, RZ, R182 ;  /* 0x000000ffff637224 */ /* 0x000fe400078e00b6 */
[----:B------:R-:W4:Y:S01]  /*1d260*/  LDL.LU R80, [R1+0xb0] ;  /* 0x0000b00001507983 */ /* 0x000f220000300800 */
[----:B------:R-:W-:Y:S01]  /*1d270*/  IMAD.MOV.U32 R93, RZ, RZ, R89 ;  /* 0x000000ffff5d7224 */ /* 0x000fe200078e0059 */
[----:B------:R-:W-:Y:S01]  /*1d280*/  MOV R89, R212 ;  /* 0x000000d400597202 */ /* 0x000fe20000000f00 */
[----:B------:R-:W-:Y:S02]  /*1d290*/  IMAD.MOV.U32 R182, RZ, RZ, R173 ;  /* 0x000000ffffb67224 */ /* 0x000fe400078e00ad */
[----:B------:R-:W-:Y:S02]  /*1d2a0*/  IMAD.MOV.U32 R191, RZ, RZ, R153 ;  /* 0x000000ffffbf7224 */ /* 0x000fe400078e0099 */
[----:B------:R-:W-:Y:S01]  /*1d2b0*/  MUFU.EX2 R153, R98 ;  /* 0x0000006200997308 */ /* 0x000fe20000000800 */
[----:B------:R-:W-:Y:S02]  /*1d2c0*/  FFMA.FTZ R99, R99, c[0x0][0x23c], -R92 ;  /* 0x00008f0063637a23 */ /* 0x000fe4000001085c */
[----:B------:R-:W-:Y:S02]  /*1d2d0*/  IMAD.MOV.U32 R102, RZ, RZ, R181 ;  /* 0x000000ffff667224 */ /* 0x000fe400078e00b5 */
[----:B------:R-:W-:Y:S05]  /*1d2e0*/  IMAD.MOV.U32 R181, RZ, RZ, R174 ;  /* 0x000000ffffb57224 */ /* 0x000fea00078e00ae */
[----:B------:R-:W-:Y:S01]  /*1d2f0*/  MUFU.EX2 R212, R3 ;  /* 0x0000000300d47308 */ /* 0x000fe20000000800 */
[--C-:B---3--:R-:W-:Y:S09]  /*1d300*/  FFMA.FTZ R2, R93, c[0x0][0x23c], -R100.reuse ;  /* 0x00008f005d027a23 */ /* 0x108ff20000010864 */
[----:B------:R3:W-:Y:S10]  /*1d310*/  MUFU.EX2 R105, R2 ;  /* 0x0000000200697308 */ /* 0x0007f40000000800 */
[----:B------:R-:W-:Y:S01]  /*1d320*/  MUFU.EX2 R174, R109 ;  /* 0x0000006d00ae7308 */ /* 0x000fe20000000800 */
[----:B---3--:R-:W-:Y:S02]  /*1d330*/  FFMA.FTZ R2, R94, c[0x0][0x23c], -R100 ;  /* 0x00008f005e027a23 */ /* 0x008fe40000010864 */
[----:B------:R-:W-:Y:S01]  /*1d340*/  IMAD.MOV.U32 R94, RZ, RZ, R89 ;  /* 0x000000ffff5e7224 */ /* 0x000fe200078e0059 */
[----:B------:R-:W-:Y:S01]  /*1d350*/  MOV R89, R90 ;  /* 0x0000005a00597202 */ /* 0x000fe20000000f00 */
        /* <DEDUP_REMOVED lines=9> */
[----:B------:R3:W1:Y:S01]  /*1d3f0*/  MUFU.EX2 R183, R2 ;  /* 0x0000000200b77308 */ /* 0x0006620000000800 */
[----:B------:R-:W-:Y:S01]  /*1d400*/  IMAD.MOV.U32 R101, RZ, RZ, R202 ;  /* 0x000000ffff657224 */ /* 0x000fe200078e00ca */
[----:B------:R-:W-:Y:S01]  /*1d410*/  MOV R202, R190 ;  /* 0x000000be00ca7202 */ /* 0x000fe20000000f00 */
[----:B------:R-:W-:Y:S02]  /*1d420*/  IMAD.MOV.U32 R190, RZ, RZ, R209 ;  /* 0x000000ffffbe7224 */ /* 0x000fe400078e00d1 */
[----:B------:R-:W-:Y:S01]  /*1d430*/  IMAD.MOV.U32 R97, RZ, RZ, R252 ;  /* 0x000000ffff617224 */ /* 0x000fe200078e00fc */
[----:B------:R-:W-:Y:S01]  /*1d440*/  MOV R252, R180 ;  /* 0x000000b400fc7202 */ /* 0x000fe20000000f00 */
[----:B------:R-:W-:Y:S02]  /*1d450*/  IMAD.MOV.U32 R81, RZ, RZ, R103 ;  /* 0x000000ffff517224 */ /* 0x000fe400078e0067 */
[----:B------:R-:W-:Y:S01]  /*1d460*/  FFMA.FTZ R103, R129, c[0x0][0x23c], -R92 ;  /* 0x00008f0081677a23 */ /* 0x000fe2000001085c */
[----:B------:R1:W-:Y:S01]  /*1d470*/  MUFU.EX2 R209, R111 ;  /* 0x0000006f00d17308 */ /* 0x0003e20000000800 */
[----:B------:R-:W-:Y:S02]  /*1d480*/  IMAD.MOV.U32 R129, RZ, RZ, R252 ;  /* 0x000000ffff817224 */ /* 0x000fe400078e00fc */
[----:B------:R-:W-:Y:S02]  /*1d490*/  IMAD.MOV.U32 R104, RZ, RZ, R89 ;  /* 0x000000ffff687224 */ /* 0x000fe400078e0059 */
[----:B------:R-:W2:Y:S01]  /*1d4a0*/  LDSM.16.MT88.4 R88, [R219+0x9000] ;  /* 0x00900000db58783b */ /* 0x000ea20000004200 */
[----:B------:R-:W-:Y:S02]  /*1d4b0*/  IMAD.MOV.U32 R98, RZ, RZ, R188 ;  /* 0x000000ffff627224 */ /* 0x000fe400078e00bc */
[----:B------:R-:W-:Y:S02]  /*1d4c0*/  IMAD.MOV.U32 R188, RZ, RZ, R172 ;  /* 0x000000ffffbc7224 */ /* 0x000fe400078e00ac */
[----:B------:R1:W-:Y:S01]  /*1d4d0*/  MUFU.EX2 R172, R107 ;  /* 0x0000006b00ac7308 */ /* 0x0003e20000000800 */
[----:B------:R-:W-:Y:S02]  /*1d4e0*/  IMAD.MOV.U32 R180, RZ, RZ, R175 ;  /* 0x000000ffffb47224 */ /* 0x000fe400078e00af */
[----:B------:R-:W-:Y:S02]  /*1d4f0*/  IMAD.MOV.U32 R93, RZ, RZ, R211 ;  /* 0x000000ffff5d7224 */ /* 0x000fe400078e00d3 */
[----:B---3--:R-:W-:Y:S02]  /*1d500*/  FFMA.FTZ R2, R95, c[0x0][0x23c], -R100 ;  /* 0x00008f005f027a23 */ /* 0x008fe40000010864 */
[--C-:B------:R-:W-:Y:S02]  /*1d510*/  FFMA.FTZ R3, R101, c[0x0][0x23c], -R92.reuse ;  /* 0x00008f0065037a23 */ /* 0x100fe4000001085c */
[--C-:B------:R-:W-:Y:S01]  /*1d520*/  FFMA.FTZ R101, R102, c[0x0][0x23c], -R92.reuse ;  /* 0x00008f0066657a23 */ /* 0x100fe2000001085c */
[----:B------:R3:W3:Y:S01]  /*1d530*/  MUFU.EX2 R95, R2 ;  /* 0x00000002005f7308 */ /* 0x0006e20000000800 */
[--C-:B------:R-:W-:Y:S02]  /*1d540*/  FFMA.FTZ R102, R249, c[0x0][0x23c], -R92.reuse ;  /* 0x00008f00f9667a23 */ /* 0x100fe4000001085c */
[--C-:B------:R-:W-:Y:S02]  /*1d550*/  FFMA.FTZ R93, R93, c[0x0][0x23c], -R92.reuse ;  /* 0x00008f005d5d7a23 */ /* 0x100fe4000001085c */
[----:B-1----:R-:W-:Y:S01]  /*1d560*/  IMAD.MOV.U32 R111, RZ, RZ, R81 ;  /* 0x000000ffff6f7224 */ /* 0x002fe200078e0051 */
[----:B------:R-:W-:Y:S01]  /*1d570*/  F2FP.PACK_AB R81, R148, R178 ;  /* 0x000000b29451723e */ /* 0x000fe200000000ff */
[--C-:B------:R-:W-:Y:S02]  /*1d580*/  FFMA.FTZ R98, R98, c[0x0][0x23c], -R92.reuse ;  /* 0x00008f0062627a23 */ /* 0x100fe4000001085c */
[----:B------:R-:W-:Y:S01]  /*1d590*/  IMAD.MOV.U32 R109, RZ, RZ, R161 ;  /* 0x000000ffff6d7224 */ /* 0x000fe200078e00a1 */
[----:B------:R1:W-:Y:S01]  /*1d5a0*/  MUFU.EX2 R175, R108 ;  /* 0x0000006c00af7308 */ /* 0x0003e20000000800 */
[----:B------:R-:W-:Y:S01]  /*1d5b0*/  FFMA.FTZ R161, R128, c[0x0][0x23c], -R92 ;  /* 0x00008f0080a17a23 */ /* 0x000fe2000001085c */
[----:B------:R-:W-:Y:S01]  /*1d5c0*/  MOV R128, R111 ;  /* 0x0000006f00807202 */ /* 0x000fe20000000f00 */
[----:B------:R-:W-:Y:S01]  /*1d5d0*/  IMAD.MOV.U32 R107, RZ, RZ, R186 ;  /* 0x000000ffff6b7224 */ /* 0x000fe200078e00ba */
[----:B------:R-:W-:Y:S02]  /*1d5e0*/  MOV R186, R191 ;  /* 0x000000bf00ba7202 */ /* 0x000fe40000000f00 */
[----:B------:R-:W-:Y:S04]  /*1d5f0*/  MOV R111, R188 ;  /* 0x000000bc006f7202 */ /* 0x000fe80000000f00 */
[----:B------:R1:W-:Y:S01]  /*1d600*/  MUFU.EX2 R211, R106 ;  /* 0x0000006a00d37308 */ /* 0x0003e20000000800 */
[----:B---3--:R-:W-:Y:S02]  /*1d610*/  FFMA.FTZ R2, R94, c[0x0][0x23c], -R100 ;  /* 0x00008f005e027a23 */ /* 0x008fe40000010864 */
[----:B------:R-:W-:Y:S02]  /*1d620*/  IMAD.MOV.U32 R94, RZ, RZ, R185 ;  /* 0x000000ffff5e7224 */ /* 0x000fe400078e00b9 */
[----:B------:R-:W-:Y:S01]  /*1d630*/  IMAD.MOV.U32 R185, RZ, RZ, R189 ;  /* 0x000000ffffb97224 */ /* 0x000fe200078e00bd */
[----:B------:R-:W-:Y:S04]  /*1d640*/  MOV R189, R210 ;  /* 0x000000d200bd7202 */ /* 0x000fe80000000f00 */
[----:B------:R3:W2:Y:S01]  /*1d650*/  MUFU.EX2 R173, R2 ;  /* 0x0000000200ad7308 */ /* 0x0006a20000000800 */
[----:B------:R-:W-:Y:S02]  /*1d660*/  FFMA.FTZ R94, R94, c[0x0][0x23c], -R92 ;  /* 0x00008f005e5e7a23 */ /* 0x000fe4000001085c */
[----:B-1----:R-:W-:Y:S02]  /*1d670*/  IMAD.MOV.U32 R108, RZ, RZ, R162 ;  /* 0x000000ffff6c7224 */ /* 0x002fe400078e00a2 */
[----:B------:R-:W-:Y:S02]  /*1d680*/  FFMA.FTZ R162, R125, c[0x0][0x23c], -R92 ;  /* 0x00008f007da27a23 */ /* 0x000fe4000001085c */
[----:B------:R-:W-:Y:S01]  /*1d690*/  IMAD.MOV.U32 R125, RZ, RZ, R182 ;  /* 0x000000ffff7d7224 */ /* 0x000fe200078e00b6 */
[----:B------:R-:W-:Y:S02]  /*1d6a0*/  MOV R249, R108 ;  /* 0x0000006c00f97202 */ /* 0x000fe40000000f00 */
[----:B------:R-:W-:Y:S01]  /*1d6b0*/  MUFU.EX2 R191, R113 ;  /* 0x0000007100bf7308 */ /* 0x000fe20000000800 */
[----:B------:R-:W-:Y:S02]  /*1d6c0*/  IMAD.MOV.U32 R108, RZ, RZ, R109 ;  /* 0x000000ffff6c7224 */ /* 0x000fe400078e006d */
[----:B------:R-:W-:Y:S02]  /*1d6d0*/  IMAD.MOV.U32 R109, RZ, RZ, R183 ;  /* 0x000000ffff6d7224 */ /* 0x000fe400078e00b7 */
[----:B------:R-:W-:Y:S02]  /*1d6e0*/  IMAD.MOV.U32 R106, RZ, RZ, R104 ;  /* 0x000000ffff6a7224 */ /* 0x000fe400078e0068 */
[----:B------:R-:W-:Y:S02]  /*1d6f0*/  FFMA.FTZ R104, R130, c[0x0][0x23c], -R92 ;  /* 0x00008f0082687a23 */ /* 0x000fe4000001085c */
[----:B------:R-:W-:Y:S01]  /*1d700*/  IMAD.MOV.U32 R130, RZ, RZ, R170 ;  /* 0x000000ffff827224 */ /* 0x000fe200078e00aa */
[----:B------:R-:W-:Y:S01]  /*1d710*/  MUFU.EX2 R183, R94 ;  /* 0x0000005e00b77308 */ /* 0x000fe20000000800 */
[--C-:B---3--:R-:W-:Y:S02]  /*1d720*/  FFMA.FTZ R2, R97, c[0x0][0x23c], -R92.reuse ;  /* 0x00008f0061027a23 */ /* 0x108fe4000001085c */
[----:B------:R-:W-:Y:S07]  /*1d730*/  FFMA.FTZ R97, R202, c[0x0][0x23c], -R92 ;  /* 0x00008f00ca617a23 */ /* 0x000fee000001085c */
[----:B------:R1:W-:Y:S10]  /*1d740*/  MUFU.EX2 R252, R2 ;  /* 0x0000000200fc7308 */ /* 0x0003f40000000800 */
[----:B------:R3:W-:Y:S10]  /*1d750*/  MUFU.EX2 R202, R112 ;  /* 0x0000007000ca7308 */ /* 0x0007f40000000800 */
[----:B------:R-:W-:Y:S01]  /*1d760*/  MUFU.EX2 R170, R93 ;  /* 0x0000005d00aa7308 */ /* 0x000fe20000000800 */
[----:B-1----:R-:W-:Y:S09]  /*1d770*/  FFMA.FTZ R2, R168, c[0x0][0x23c], -R100 ;  /* 0x00008f00a8027a23 */ /* 0x002ff20000010864 */
[----:B------:R1:W-:Y:S01]  /*1d780*/  MUFU.EX2 R168, R2 ;  /* 0x0000000200a87308 */ /* 0x0003e20000000800 */
[----:B---3--:R-:W-:Y:S02]  /*1d790*/  IMAD.MOV.U32 R112, RZ, RZ, R106 ;  /* 0x000000ffff707224 */ /* 0x008fe400078e006a */
[----:B------:R-:W-:Y:S02]  /*1d7a0*/  IMAD.MOV.U32 R106, RZ, RZ, R184 ;  /* 0x000000ffff6a7224 */ /* 0x000fe400078e00b8 */
[----:B------:R-:W-:Y:S02]  /*1d7b0*/  IMAD.MOV.U32 R184, RZ, RZ, R171 ;  /* 0x000000ffffb87224 */ /* 0x000fe400078e00ab */
[----:B------:R-:W-:Y:S03]  /*1d7c0*/  IMAD.MOV.U32 R113, RZ, RZ, R112 ;  /* 0x000000ffff717224 */ /* 0x000fe600078e0070 */
[----:B------:R3:W-:Y:S01]  /*1d7d0*/  MUFU.EX2 R210, R110 ;  /* 0x0000006e00d27308 */ /* 0x0007e20000000800 */
[----:B------:R-:W-:Y:S09]  /*1d7e0*/  IMAD.MOV.U32 R112, RZ, RZ, R185 ;  /* 0x000000ffff707224 */ /* 0x000ff200078e00b9 */
[----:B------:R-:W-:Y:S01]  /*1d7f0*/  MUFU.EX2 R185, R127 ;  /* 0x0000007f00b97308 */ /* 0x000fe20000000800 */
[----:B-1----:R-:W-:Y:S09]  /*1d800*/  FFMA.FTZ R2, R169, c[0x0][0x23c], -R100 ;  /* 0x00008f00a9027a23 */ /* 0x002ff20000010864 */
[----:B------:R1:W-:Y:S01]  /*1d810*/  MUFU.EX2 R169, R2 ;  /* 0x0000000200a97308 */ /* 0x0003e20000000800 */
[----:B---3--:R-:W-:Y:S01]  /*1d820*/  MOV R110, R96 ;  /* 0x00000060006e7202 */ /* 0x008fe20000000f00 */
[----:B------:R-:W-:Y:S02]  /*1d830*/  FADD.FTZ R96, R123, R114 ;  /* 0x000000727b607221 */ /* 0x000fe40000010000 */
[----:B------:R-:W-:Y:S02]  /*1d840*/  IMAD.MOV.U32 R114, RZ, RZ, R95 ;  /* 0x000000ffff727224 */ /* 0x000fe400078e005f */
[----:B------:R-:W-:Y:S04]  /*1d850*/  LDSM.16.MT88.4 R92, [R219+0x9800] ;  /* 0x00980000db5c783b */ /* 0x000fe80000004200 */
[----:B------:R3:W-:Y:S01]  /*1d860*/  MUFU.EX2 R127, R247 ;  /* 0x000000f7007f7308 */ /* 0x0007e20000000800 */
[----:B------:R-:W-:Y:S09]  /*1d870*/  IMAD.MOV.U32 R123, RZ, RZ, R187 ;  /* 0x000000ffff7b7224 */ /* 0x000ff200078e00bb */
[----:B------:R-:W2:Y:S01]  /*1d880*/  MUFU.EX2 R171, R3 ;  /* 0x0000000300ab7308 */ /* 0x000ea20000000800 */
[--C-:B-1----:R-:W-:Y:S09]  /*1d890*/  FFMA.FTZ R2, R249, c[0x0][0x23c], -R100.reuse ;  /* 0x00008f00f9027a23 */ /* 0x102ff20000010864 */
[----:B------:R1:W-:Y:S01]  /*1d8a0*/  MUFU.EX2 R249, R2 ;  /* 0x0000000200f97308 */ /* 0x0003e20000000800 */
[----:B---3--:R-:W3:Y:S09]  /*1d8b0*/  LDL.LU R247, [R1+0xb4] ;  /* 0x0000b40001f77983 */ /* 0x008ef20000300800 */
[----:B------:R1:W-:Y:S10]  /*1d8c0*/  MUFU.EX2 R182, R118 ;  /* 0x0000007600b67308 */ /* 0x0003f40000000800 */
[----:B------:R-:W-:Y:S01]  /*1d8d0*/  MUFU.EX2 R188, R126 ;  /* 0x0000007e00bc7308 */ /* 0x000fe20000000800 */
[----:B-1----:R-:W-:Y:S02]  /*1d8e0*/  FFMA.FTZ R2, R129, c[0x0][0x23c], -R100 ;  /* 0x00008f0081027a23 */ /* 0x002fe40000010864 */
[----:B------:R-:W-:Y:S02]  /*1d8f0*/  IMAD.MOV.U32 R129, RZ, RZ, R130 ;  /* 0x000000ffff817224 */ /* 0x000fe400078e0082 */
[----:B------:R-:W-:Y:S05]  /*1d900*/  IMAD.MOV.U32 R130, RZ, RZ, R181 ;  /* 0x000000ffff827224 */ /* 0x000fea00078e00b5 */
[----:B------:R1:W1:Y:S01]  /*1d910*/  MUFU.EX2 R181, R2 ;  /* 0x0000000200b57308 */ /* 0x0002620000000800 */
[----:B------:R-:W-:Y:S09]  /*1d920*/  IMAD.MOV.U32 R118, RZ, RZ, R180 ;  /* 0x000000ffff767224 */ /* 0x000ff200078e00b4 */
[----:B------:R-:W-:Y:S01]  /*1d930*/  MUFU.EX2 R180, R116 ;  /* 0x0000007400b47308 */ /* 0x000fe20000000800 */
[----:B--2---:R-:W-:Y:S01]  /*1d940*/  FFMA.FTZ R69, R69, R76, R119 ;  /* 0x0000004c45457223 */ /* 0x004fe20000010077 */
[----:B------:R-:W-:Y:S01]  /*1d950*/  F2FP.PACK_AB R76, R141, R139 ;  /* 0x0000008b8d4c723e */ /* 0x000fe200000000ff */
[----:B------:R-:W-:Y:S02]  /*1d960*/  IMAD.MOV.U32 R119, RZ, RZ, R190 ;  /* 0x000000ffff777224 */ /* 0x000fe400078e00be */
[----:B----4-:R-:W-:Y:S01]  /*1d970*/  FFMA.FTZ R68, R68, R80, R115 ;  /* 0x0000005044447223 */ /* 0x010fe20000010073 */
[----:B------:R-:W-:Y:S01]  /*1d980*/  F2FP.PACK_AB R80, R152, R193 ;  /* 0x000000c19850723e */ /* 0x000fe200000000ff */
[----:B------:R-:W-:Y:S03]  /*1d990*/  IMAD.MOV.U32 R115, RZ, RZ, R189 ;  /* 0x000000ffff737224 */ /* 0x000fe600078e00bd */
[----:B------:R-:W-:Y:S01]  /*1d9a0*/  MUFU.EX2 R190, R117 ;  /* 0x0000007500be7308 */ /* 0x000fe20000000800 */
[-C--:B------:R-:W-:Y:S01]  /*1d9b0*/  HMMA.16816.F32 R4, R76, R84.reuse, R4 ;  /* 0x000000544c04723c */ /* 0x080fe20000001804 */
[----:B-1----:R-:W-:Y:S02]  /*1d9c0*/  FADD.FTZ R2, R186, R68 ;  /* 0x00000044ba027221 */ /* 0x002fe40000010000 */
[----:B------:R-:W-:Y:S02]  /*1d9d0*/  FADD.FTZ R68, R205, R96 ;  /* 0x00000060cd447221 */ /* 0x000fe40000010000 */
[----:B------:R-:W-:Y:S02]  /*1d9e0*/  FADD.FTZ R3, R204, R69 ;  /* 0x00000045cc037221 */ /* 0x000fe40000010000 */
[----:B------:R-:W-:Y:S01]  /*1d9f0*/  FADD.FTZ R68, R206, R68 ;  /* 0x00000044ce447221 */ /* 0x000fe20000010000 */
[C---:B------:R-:W-:Y:S01]  /*1da00*/  HMMA.16816.F32 R8, R80.reuse, R84, R8 ;  /* 0x000000545008723c */ /* 0x040fe20000001808 */
[----:B------:R-:W-:Y:S03]  /*1da10*/  MUFU.EX2 R205, R97 ;  /* 0x0000006100cd7308 */ /* 0x000fe60000000800 */
[----:B------:R-:W-:Y:S01]  /*1da20*/  MOV R206, R114 ;  /* 0x0000007200ce7202 */ /* 0x000fe20000000f00 */
[----:B------:R-:W-:Y:S02]  /*1da30*/  IMAD.MOV.U32 R114, RZ, RZ, R115 ;  /* 0x000000ffff727224 */ /* 0x000fe400078e0073 */
[----:B------:R-:W-:Y:S01]  /*1da40*/  IMAD.MOV.U32 R115, RZ, RZ, R184 ;  /* 0x000000ffff737224 */ /* 0x000fe200078e00b8 */
[-C--:B------:R-:W-:Y:S01]  /*1da50*/  HMMA.16816.F32 R12, R80, R86.reuse, R12 ;  /* 0x00000056500c723c */ /* 0x080fe2000000180c */
[----:B------:R-:W-:Y:S02]  /*1da60*/  FADD.FTZ R69, R203, R3 ;  /* 0x00000003cb457221 */ /* 0x000fe40000010000 */
[----:B------:R-:W-:Y:S01]  /*1da70*/  MUFU.EX2 R184, R98 ;  /* 0x0000006200b87308 */ /* 0x000fe20000000800 */
[----:B------:R-:W-:Y:S02]  /*1da80*/  FADD.FTZ R3, R118, R2 ;  /* 0x0000000276037221 */ /* 0x000fe40000010000 */
[----:B------:R-:W-:Y:S02]  /*1da90*/  FFMA.FTZ R2, R123, c[0x0][0x23c], -R100 ;  /* 0x00008f007b027a23 */ /* 0x000fe40000010864 */
[C---:B------:R-:W-:Y:S01]  /*1daa0*/  HMMA.16816.F32 R16, R76.reuse, R86, R16 ;  /* 0x000000564c10723c */ /* 0x040fe20000001810 */
[----:B------:R-:W1:Y:S03]  /*1dab0*/  LDSM.16.MT88.4 R84, [R217+0x9000] ;  /* 0x00900000d954783b */ /* 0x000e660000004200 */
[----:B------:R-:W-:Y:S01]  /*1dac0*/  FADD.FTZ R3, R207, R3 ;  /* 0x00000003cf037221 */ /* 0x000fe20000010000 */
[----:B------:R-:W-:Y:S01]  /*1dad0*/  MUFU.EX2 R186, R132 ;  /* 0x0000008400ba7308 */ /* 0x000fe20000000800 */
[----:B------:R-:W-:Y:S02]  /*1dae0*/  FADD.FTZ R68, R120, R68 ;  /* 0x0000004478447221 */ /* 0x000fe40000010000 */
[-C--:B------:R-:W-:Y:S04]  /*1daf0*/  HMMA.16816.F32 R20, R76, R88.reuse, R20 ;  /* 0x000000584c14723c */ /* 0x080fe80000001814 */
[----:B------:R-:W-:Y:S03]  /*1db00*/  FADD.FTZ R68, R124, R68 ;  /* 0x000000447c447221 */ /* 0x000fe60000010000 */
[----:B------:R2:W-:Y:S01]  /*1db10*/  MUFU.EX2 R132, R99 ;  /* 0x0000006300847308 */ /* 0x0005e20000000800 */
[C---:B------:R-:W-:Y:S01]  /*1db20*/  HMMA.16816.F32 R24, R80.reuse, R88, R24 ;  /* 0x000000585018723c */ /* 0x040fe20000001818 */
[----:B------:R-:W-:Y:S04]  /*1db30*/  FADD.FTZ R68, R136, R68 ;  /* 0x0000004488447221 */ /* 0x000fe80000010000 */
[----:B------:R-:W-:Y:S03]  /*1db40*/  FADD.FTZ R68, R137, R68 ;  /* 0x0000004489447221 */ /* 0x000fe60000010000 */
[-C--:B------:R-:W-:Y:S01]  /*1db50*/  HMMA.16816.F32 R28, R80, R90.reuse, R28 ;  /* 0x0000005a501c723c */ /* 0x080fe2000000181c */
[----:B------:R-:W-:Y:S03]  /*1db60*/  MUFU.EX2 R189, R122 ;  /* 0x0000007a00bd7308 */ /* 0x000fe60000000800 */
[----:B------:R-:W-:Y:S04]  /*1db70*/  FADD.FTZ R68, R139, R68 ;  /* 0x000000448b447221 */ /* 0x000fe80000010000 */
[C---:B------:R-:W-:Y:S01]  /*1db80*/  HMMA.16816.F32 R32, R76.reuse, R90, R32 ;  /* 0x0000005a4c20723c */ /* 0x040fe20000001820 */
[----:B------:R-:W4:Y:S02]  /*1db90*/  LDSM.16.MT88.4 R88, [R218+0x9000] ;  /* 0x00900000da58783b */ /* 0x000f240000004200 */
[----:B------:R-:W-:Y:S01]  /*1dba0*/  MUFU.EX2 R122, R160 ;  /* 0x000000a0007a7308 */ /* 0x000fe20000000800 */
[----:B------:R-:W-:Y:S04]  /*1dbb0*/  FADD.FTZ R68, R141, R68 ;  /* 0x000000448d447221 */ /* 0x000fe80000010000 */
[-C--:B-1----:R-:W-:Y:S01]  /*1dbc0*/  HMMA.16816.F32 R36, R76, R84.reuse, R36 ;  /* 0x000000544c24723c */ /* 0x082fe20000001824 */
[----:B--2---:R-:W-:Y:S04]  /*1dbd0*/  LDSM.16.MT88.4 R96, [R217+0xa000] ;  /* 0x00a00000d960783b */ /* 0x004fe80000004200 */
[----:B------:R1:W-:Y:S03]  /*1dbe0*/  MUFU.EX2 R204, R2 ;  /* 0x0000000200cc7308 */ /* 0x0003e60000000800 */
[C---:B------:R-:W-:Y:S07]  /*1dbf0*/  HMMA.16816.F32 R40, R80.reuse, R84, R40 ;  /* 0x000000545028723c */ /* 0x040fee0000001828 */
[----:B------:R-:W-:Y:S01]  /*1dc00*/  MUFU.EX2 R187, R131 ;  /* 0x0000008300bb7308 */ /* 0x000fe20000000800 */
[-C--:B------:R-:W-:Y:S08]  /*1dc10*/  HMMA.16816.F32 R44, R80, R86.reuse, R44 ;  /* 0x00000056502c723c */ /* 0x080ff0000000182c */
[C---:B------:R-:W-:Y:S01]  /*1dc20*/  HMMA.16816.F32 R48, R76.reuse, R86, R48 ;  /* 0x000000564c30723c */ /* 0x040fe20000001830 */
[----:B------:R-:W2:Y:S01]  /*1dc30*/  LDSM.16.MT88.4 R84, [R216+0x9800] ;  /* 0x00980000d854783b */ /* 0x000ea20000004200 */
[----:B------:R-:W-:Y:S02]  /*1dc40*/  MUFU.EX2 R131, R101 ;  /* 0x0000006500837308 */ /* 0x000fe40000000800 */
[--C-:B-1----:R-:W-:Y:S04]  /*1dc50*/  FFMA.FTZ R2, R130, c[0x0][0x23c], -R100.reuse ;  /* 0x00008f0082027a23 */ /* 0x102fe80000010864 */
[-C--:B----4-:R-:W-:Y:S04]  /*1dc60*/  HMMA.16816.F32 R52, R76, R88.reuse, R52 ;  /* 0x000000584c34723c */ /* 0x090fe80000001834 */
[----:B------:R1:W-:Y:S04]  /*1dc70*/  MUFU.EX2 R130, R2 ;  /* 0x0000000200827308 */ /* 0x0003e80000000800 */
[C---:B------:R-:W-:Y:S06]  /*1dc80*/  HMMA.16816.F32 R56, R80.reuse, R88, R56 ;  /* 0x000000585038723c */ /* 0x040fec0000001838 */
[----:B------:R4:W-:Y:S02]  /*1dc90*/  MUFU.EX2 R126, R144 ;  /* 0x00000090007e7308 */ /* 0x0009e40000000800 */
[-C--:B------:R-:W-:Y:S07]  /*1dca0*/  HMMA.16816.F32 R60, R80, R90.reuse, R60 ;  /* 0x0000005a503c723c */ /* 0x080fee000000183c */
[----:B------:R-:W-:Y:S01]  /*1dcb0*/  F2FP.PACK_AB R80, R106, R196 ;  /* 0x000000c46a50723e */ /* 0x000fe200000000ff */
[----:B------:R-:W-:Y:S01]  /*1dcc0*/  HMMA.16816.F32 R64, R76, R90, R64 ;  /* 0x0000005a4c40723c */ /* 0x000fe20000001840 */
[----:B------:R-:W-:Y:S01]  /*1dcd0*/  F2FP.PACK_AB R82, R212, R110 ;  /* 0x0000006ed452723e */ /* 0x000fe200000000ff */
[----:B------:R-:W2:Y:S01]  /*1dce0*/  LDSM.16.MT88.4 R88, [R217+0x9800] ;  /* 0x00980000d958783b */ /* 0x000ea20000004200 */
[----:B------:R-:W-:Y:S01]  /*1dcf0*/  MUFU.EX2 R123, R159 ;  /* 0x0000009f007b7308 */ /* 0x000fe20000000800 */
[----:B------:R-:W-:Y:S01]  /*1dd00*/  F2FP.PACK_AB R81, R109, R105 ;  /* 0x000000696d51723e */ /* 0x000fe200000000ff */
[--C-:B-1----:R-:W-:Y:S01]  /*1dd10*/  FFMA.FTZ R2, R114, c[0x0][0x23c], -R100.reuse ;  /* 0x00008f0072027a23 */ /* 0x102fe20000010864 */
[----:B------:R-:W-:Y:S01]  /*1dd20*/  F2FP.PACK_AB R83, R173, R206 ;  /* 0x000000cead53723e */ /* 0x000fe200000000ff */
[----:B------:R-:W-:Y:S01]  /*1dd30*/  IMAD.MOV.U32 R114, RZ, RZ, R113 ;  /* 0x000000ffff727224 */ /* 0x000fe200078e0071 */
[----:B------:R-:W-:Y:S01]  /*1dd40*/  F2FP.PACK_AB R76, R154, R151 ;  /* 0x000000979a4c723e */ /* 0x000fe200000000ff */
[----:B------:R-:W-:Y:S03]  /*1dd50*/  IMAD.MOV.U32 R113, RZ, RZ, R129 ;  /* 0x000000ffff717224 */ /* 0x000fe600078e0081 */
[----:B------:R-:W-:Y:S01]  /*1dd60*/  F2FP.PACK_AB R77, R153, R149 ;  /* 0x00000095994d723e */ /* 0x000fe200000000ff */
[----:B------:R1:W-:Y:S01]  /*1dd70*/  MUFU.EX2 R203, R2 ;  /* 0x0000000200cb7308 */ /* 0x0003e20000000800 */
[----:B------:R-:W-:Y:S01]  /*1dd80*/  F2FP.PACK_AB R78, R245, R244 ;  /* 0x000000f4f54e723e */ /* 0x000fe200000000ff */
[----:B----4-:R-:W-:Y:S01]  /*1dd90*/  IMAD.MOV.U32 R144, RZ, RZ, R125 ;  /* 0x000000ffff907224 */ /* 0x010fe200078e007d */
[----:B------:R-:W-:Y:S07]  /*1dda0*/  F2FP.PACK_AB R79, R213, R215 ;  /* 0x000000d7d54f723e */ /* 0x000fee00000000ff */
[-C--:B--2---:R-:W-:Y:S01]  /*1ddb0*/  HMMA.16816.F32 R4, R76, R84.reuse, R4 ;  /* 0x000000544c04723c */ /* 0x084fe20000001804 */
[----:B------:R-:W-:Y:S07]  /*1ddc0*/  MUFU.EX2 R125, R146 ;  /* 0x00000092007d7308 */ /* 0x000fee0000000800 */
[C---:B------:R-:W-:Y:S03]  /*1ddd0*/  HMMA.16816.F32 R8, R80.reuse, R84, R8 ;  /* 0x000000545008723c */ /* 0x040fe60000001808 */
[----:B------:R-:W-:Y:S01]  /*1dde0*/  MUFU.EX2 R120, R250 ;  /* 0x000000fa00787308 */ /* 0x000fe20000000800 */
[----:B-1----:R-:W-:Y:S04]  /*1ddf0*/  FFMA.FTZ R2, R128, c[0x0][0x23c], -R100 ;  /* 0x00008f0080027a23 */ /* 0x002fe80000010864 */
[-C--:B------:R-:W-:Y:S05]  /*1de00*/  HMMA.16816.F32 R12, R80, R86.reuse, R12 ;  /* 0x00000056500c723c */ /* 0x080fea000000180c */
[----:B------:R1:W-:Y:S03]  /*1de10*/  MUFU.EX2 R129, R2 ;  /* 0x0000000200817308 */ /* 0x0003e60000000800 */
[C---:B------:R-:W-:Y:S01]  /*1de20*/  HMMA.16816.F32 R16, R76.reuse, R86, R16 ;  /* 0x000000564c10723c */ /* 0x040fe20000001810 */
[----:B------:R-:W2:Y:S06]  /*1de30*/  LDSM.16.MT88.4 R84, [R218+0x9800] ;  /* 0x00980000da54783b */ /* 0x000eac0000004200 */
[----:B------:R4:W-:Y:S01]  /*1de40*/  MUFU.EX2 R128, R248 ;  /* 0x000000f800807308 */ /* 0x0009e20000000800 */
[-C--:B------:R-:W-:Y:S08]  /*1de50*/  HMMA.16816.F32 R20, R76, R92.reuse, R20 ;  /* 0x0000005c4c14723c */ /* 0x080ff00000001814 */
[C---:B------:R-:W-:Y:S01]  /*1de60*/  HMMA.16816.F32 R24, R80.reuse, R92, R24 ;  /* 0x0000005c5018723c */ /* 0x040fe20000001818 */
[----:B------:R-:W-:Y:S03]  /*1de70*/  MUFU.EX2 R118, R214 ;  /* 0x000000d600767308 */ /* 0x000fe60000000800 */
[----:B-1----:R-:W-:Y:S02]  /*1de80*/  FADD.FTZ R2, R208, R69 ;  /* 0x00000045d0027221 */ /* 0x002fe40000010000 */
[----:B------:R-:W-:Y:S02]  /*1de90*/  IMAD.MOV.U32 R208, RZ, RZ, R112 ;  /* 0x000000ffffd07224 */ /* 0x000fe400078e0070 */
[-C--:B------:R-:W-:Y:S01]  /*1dea0*/  HMMA.16816.F32 R28, R80, R94.reuse, R28 ;  /* 0x0000005e501c723c */ /* 0x080fe2000000181c */
[----:B------:R-:W-:Y:S02]  /*1deb0*/  FADD.FTZ R101, R121, R2 ;  /* 0x0000000279657221 */ /* 0x000fe40000010000 */
[----:B------:R-:W-:Y:S01]  /*1dec0*/  MUFU.EX2 R112, R163 ;  /* 0x000000a300707308 */ /* 0x000fe20000000800 */
[----:B------:R-:W-:Y:S02]  /*1ded0*/  FADD.FTZ R2, R177, R3 ;  /* 0x00000003b1027221 */ /* 0x000fe40000010000 */
[----:B------:R-:W-:Y:S01]  /*1dee0*/  FADD.FTZ R3, R133, R101 ;  /* 0x0000006585037221 */ /* 0x000fe20000010000 */
[----:B----4-:R-:W-:Y:S01]  /*1def0*/  MOV R248, R115 ;  /* 0x0000007300f87202 */ /* 0x010fe20000000f00 */
[C---:B------:R-:W-:Y:S01]  /*1df00*/  HMMA.16816.F32 R32, R76.reuse, R94, R32 ;  /* 0x0000005e4c20723c */ /* 0x040fe20000001820 */
[----:B------:R-:W1:Y:S03]  /*1df10*/  LDSM.16.MT88.4 R92, [R216+0xa000] ;  /* 0x00a00000d85c783b */ /* 0x000e660000004200 */
[----:B------:R-:W-:Y:S01]  /*1df20*/  FADD.FTZ R3, R134, R3 ;  /* 0x0000000386037221 */ /* 0x000fe20000010000 */
[----:B------:R-:W-:Y:S01]  /*1df30*/  MUFU.EX2 R121, R251 ;  /* 0x000000fb00797308 */ /* 0x000fe20000000800 */
[----:B------:R-:W-:Y:S01]  /*1df40*/  IMAD.MOV.U32 R115, RZ, RZ, R119 ;  /* 0x000000ffff737224 */ /* 0x000fe200078e0077 */
[----:B------:R-:W-:Y:S01]  /*1df50*/  MOV R134, R70 ;  /* 0x0000004600867202 */ /* 0x000fe20000000f00 */
[-C--:B------:R-:W-:Y:S01]  /*1df60*/  HMMA.16816.F32 R36, R76, R88.reuse, R36 ;  /* 0x000000584c24723c */ /* 0x080fe20000001824 */
[----:B------:R-:W-:Y:S03]  /*1df70*/  FADD.FTZ R3, R147, R3 ;  /* 0x0000000393037221 */ /* 0x000fe60000010000 */
[----:B------:R-:W-:Y:S02]  /*1df80*/  FFMA.FTZ R101, R208, c[0x0][0x23c], -R100 ;  /* 0x00008f00d0657a23 */ /* 0x000fe40000010864 */
[----:B------:R-:W-:Y:S01]  /*1df90*/  IMAD.MOV.U32 R208, RZ, RZ, R106 ;  /* 0x000000ffffd07224 */ /* 0x000fe200078e006a */
[----:B------:R4:W-:Y:S01]  /*1dfa0*/  MUFU.EX2 R119, R102 ;  /* 0x0000006600777308 */ /* 0x0009e20000000800 */
[C---:B------:R-:W-:Y:S01]  /*1dfb0*/  HMMA.16816.F32 R40, R80.reuse, R88, R40 ;  /* 0x000000585028723c */ /* 0x040fe20000001828 */
[----:B------:R-:W-:Y:S03]  /*1dfc0*/  FADD.FTZ R3, R138, R3 ;  /* 0x000000038a037221 */ /* 0x000fe60000010000 */
[----:B------:R-:W-:Y:S02]  /*1dfd0*/  IMAD.MOV.U32 R207, RZ, RZ, R115 ;  /* 0x000000ffffcf7224 */ /* 0x000fe400078e0073 */
[----:B------:R-:W-:Y:S02]  /*1dfe0*/  IMAD.MOV.U32 R133, RZ, RZ, R71 ;  /* 0x000000ffff857224 */ /* 0x000fe400078e0047 */
[-C--:B------:R-:W-:Y:S01]  /*1dff0*/  HMMA.16816.F32 R44, R80, R90.reuse, R44 ;  /* 0x0000005a502c723c */ /* 0x080fe2000000182c */
[----:B------:R-:W-:Y:S07]  /*1e000*/  MUFU.EX2 R106, R166 ;  /* 0x000000a6006a7308 */ /* 0x000fee0000000800 */
[C---:B------:R-:W-:Y:S01]  /*1e010*/  HMMA.16816.F32 R48, R76.reuse, R90, R48 ;  /* 0x0000005a4c30723c */ /* 0x040fe20000001830 */
[----:B------:R-:W1:Y:S02]  /*1e020*/  LDSM.16.MT88.4 R88, [R219+0xa000] ;  /* 0x00a00000db58783b */ /* 0x000e640000004200 */
[----:B------:R-:W-:Y:S05]  /*1e030*/  MUFU.EX2 R117, R201 ;  /* 0x000000c900757308 */ /* 0x000fea0000000800 */
[-C--:B--2---:R-:W-:Y:S05]  /*1e040*/  HMMA.16816.F32 R52, R76, R84.reuse, R52 ;  /* 0x000000544c34723c */ /* 0x084fea0000001834 */
[----:B------:R-:W-:Y:S03]  /*1e050*/  MUFU.EX2 R116, R200 ;  /* 0x000000c800747308 */ /* 0x000fe60000000800 */
[C---:B------:R-:W-:Y:S01]  /*1e060*/  HMMA.16816.F32 R56, R80.reuse, R84, R56 ;  /* 0x000000545038723c */ /* 0x040fe20000001838 */
[----:B---3--:R-:W-:Y:S03]  /*1e070*/  FFMA.FTZ R69, R0, R247, R144 ;  /* 0x000000f700457223 */ /* 0x008fe60000010090 */
[----:B------:R-:W-:Y:S01]  /*1e080*/  MOV R144, R111 ;  /* 0x0000006f00907202 */ /* 0x000fe20000000f00 */
[----:B------:R-:W-:Y:S02]  /*1e090*/  FADD.FTZ R0, R179, R2 ;  /* 0x00000002b3007221 */ /* 0x000fe40000010000 */
[----:B------:R-:W-:Y:S01]  /*1e0a0*/  MUFU.EX2 R111, R165 ;  /* 0x000000a5006f7308 */ /* 0x000fe20000000800 */
[-C--:B------:R-:W-:Y:S01]  /*1e0b0*/  HMMA.16816.F32 R60, R80, R86.reuse, R60 ;  /* 0x00000056503c723c */ /* 0x080fe2000000183c */
[--C-:B------:R-:W-:Y:S03]  /*1e0c0*/  FFMA.FTZ R2, R248, c[0x0][0x23c], -R100.reuse ;  /* 0x00008f00f8027a23 */ /* 0x100fe60000010864 */
[----:B----4-:R-:W-:Y:S02]  /*1e0d0*/  FFMA.FTZ R102, R144, c[0x0][0x23c], -R100 ;  /* 0x00008f0090667a23 */ /* 0x010fe40000010864 */
[----:B------:R-:W-:Y:S01]  /*1e0e0*/  IMAD.MOV.U32 R248, RZ, RZ, R110 ;  /* 0x000000fffff87224 */ /* 0x000fe200078e006e */
[----:B------:R-:W-:Y:S01]  /*1e0f0*/  F2FP.PACK_AB R80, R171, R252 ;  /* 0x000000fcab50723e */ /* 0x000fe200000000ff */
[----:B------:R-:W-:Y:S01]  /*1e100*/  HMMA.16816.F32 R64, R76, R86, R64 ;  /* 0x000000564c40723c */ /* 0x000fe20000001840 */
[----:B------:R-:W-:Y:S01]  /*1e110*/  F2FP.PACK_AB R82, R183, R170 ;  /* 0x000000aab752723e */ /* 0x000fe200000000ff */
[----:B------:R-:W2:Y:S01]  /*1e120*/  LDSM.16.MT88.4 R84, [R218+0xa000] ;  /* 0x00a00000da54783b */ /* 0x000ea20000004200 */
[----:B------:R3:W-:Y:S01]  /*1e130*/  MUFU.EX2 R124, R2 ;  /* 0x00000002007c7308 */ /* 0x0007e20000000800 */
[----:B------:R-:W-:Y:S01]  /*1e140*/  F2FP.PACK_AB R81, R169, R168 ;  /* 0x000000a8a951723e */ /* 0x000fe200000000ff */
[----:B------:R-:W-:Y:S01]  /*1e150*/  IMAD.MOV.U32 R247, RZ, RZ, R109 ;  /* 0x000000fffff77224 */ /* 0x000fe200078e006d */
[----:B------:R-:W-:Y:S02]  /*1e160*/  F2FP.PACK_AB R83, R181, R249 ;  /* 0x000000f9b553723e */ /* 0x000fe400000000ff */
[----:B------:R-:W-:Y:S04]  /*1e170*/  F2FP.PACK_AB R76, R175, R174 ;  /* 0x000000aeaf4c723e */ /* 0x000fe800000000ff */
[----:B------:R-:W-:Y:S01]  /*1e180*/  F2FP.PACK_AB R77, R211, R172 ;  /* 0x000000acd34d723e */ /* 0x000fe200000000ff */
[----:B------:R-:W-:Y:S01]  /*1e190*/  MUFU.EX2 R110, R246 ;  /* 0x000000f6006e7308 */ /* 0x000fe20000000800 */
[----:B------:R-:W-:Y:S02]  /*1e1a0*/  F2FP.PACK_AB R78, R209, R210 ;  /* 0x000000d2d14e723e */ /* 0x000fe400000000ff */
[----:B------:R-:W-:Y:S07]  /*1e1b0*/  F2FP.PACK_AB R79, R191, R202 ;  /* 0x000000cabf4f723e */ /* 0x000fee00000000ff */
[-C--:B-1----:R-:W-:Y:S01]  /*1e1c0*/  HMMA.16816.F32 R4, R76, R92.reuse, R4 ;  /* 0x0000005c4c04723c */ /* 0x082fe20000001804 */
[----:B------:R-:W-:Y:S01]  /*1e1d0*/  MUFU.EX2 R109, R164 ;  /* 0x000000a4006d7308 */ /* 0x000fe20000000800 */
[----:B---3--:R-:W-:Y:S02]  /*1e1e0*/  FADD.FTZ R2, R192, R0 ;  /* 0x00000000c0027221 */ /* 0x008fe40000010000 */
[----:B------:R-:W-:Y:S04]  /*1e1f0*/  FFMA.FTZ R0, R113, c[0x0][0x23c], -R100 ;  /* 0x00008f0071007a23 */ /* 0x000fe80000010864 */
[C---:B------:R-:W-:Y:S01]  /*1e200*/  HMMA.16816.F32 R8, R80.reuse, R92, R8 ;  /* 0x0000005c5008723c */ /* 0x040fe20000001808 */
[----:B------:R-:W-:Y:S02]  /*1e210*/  FADD.FTZ R2, R145, R2 ;  /* 0x0000000291027221 */ /* 0x000fe40000010000 */
[----:B------:R-:W-:Y:S01]  /*1e220*/  LDSM.16.MT88.4 R144, [R216+0xb800] ;  /* 0x00b80000d890783b */ /* 0x000fe20000004200 */
[----:B------:R1:W-:Y:S01]  /*1e230*/  MUFU.EX2 R113, R0 ;  /* 0x0000000000717308 */ /* 0x0003e20000000800 */
[----:B------:R-:W-:Y:S03]  /*1e240*/  FADD.FTZ R2, R193, R2 ;  /* 0x00000002c1027221 */ /* 0x000fe60000010000 */
[-C--:B------:R-:W-:Y:S01]  /*1e250*/  HMMA.16816.F32 R12, R80, R94.reuse, R12 ;  /* 0x0000005e500c723c */ /* 0x080fe2000000180c */
[----:B------:R-:W-:Y:S05]  /*1e260*/  FADD.FTZ R2, R152, R2 ;  /* 0x0000000298027221 */ /* 0x000fea0000010000 */
[----:B------:R-:W-:Y:S02]  /*1e270*/  MUFU.EX2 R104, R104 ;  /* 0x0000006800687308 */ /* 0x000fe40000000800 */
[C---:B------:R-:W-:Y:S01]  /*1e280*/  HMMA.16816.F32 R16, R76.reuse, R94, R16 ;  /* 0x0000005e4c10723c */ /* 0x040fe20000001810 */
[----:B------:R-:W-:Y:S07]  /*1e290*/  LDSM.16.MT88.4 R92, [R219+0xa800] ;  /* 0x00a80000db5c783b */ /* 0x000fee0000004200 */
[-C--:B------:R-:W-:Y:S01]  /*1e2a0*/  HMMA.16816.F32 R20, R76, R88.reuse, R20 ;  /* 0x000000584c14723c */ /* 0x080fe20000001814 */
[----:B------:R-:W3:Y:S03]  /*1e2b0*/  MUFU.EX2 R103, R103 ;  /* 0x0000006700677308 */ /* 0x000ee60000000800 */
[--C-:B-1----:R-:W-:Y:S04]  /*1e2c0*/  FFMA.FTZ R0, R114, c[0x0][0x23c], -R100.reuse ;  /* 0x00008f0072007a23 */ /* 0x102fe80000010864 */
[C---:B------:R-:W-:Y:S03]  /*1e2d0*/  HMMA.16816.F32 R24, R80.reuse, R88, R24 ;  /* 0x000000585018723c */ /* 0x040fe60000001818 */
[----:B------:R1:W-:Y:S05]  /*1e2e0*/  MUFU.EX2 R114, R0 ;  /* 0x0000000000727308 */ /* 0x0003ea0000000800 */
[-C--:B------:R-:W-:Y:S05]  /*1e2f0*/  HMMA.16816.F32 R28, R80, R90.reuse, R28 ;  /* 0x0000005a501c723c */ /* 0x080fea000000181c */
[----:B------:R-:W-:Y:S03]  /*1e300*/  MUFU.EX2 R101, R101 ;  /* 0x0000006500657308 */ /* 0x000fe60000000800 */
[C---:B------:R-:W-:Y:S01]  /*1e310*/  HMMA.16816.F32 R32, R76.reuse, R90, R32 ;  /* 0x0000005a4c20723c */ /* 0x040fe20000001820 */
[----:B------:R-:W4:Y:S03]  /*1e320*/  LDSM.16.MT88.4 R88, [R216+0xa800] ;  /* 0x00a80000d858783b */ /* 0x000f260000004200 */
[----:B---3--:R-:W-:Y:S04]  /*1e330*/  F2FP.PACK_AB R192, R103, R104 ;  /* 0x0000006867c0723e */ /* 0x008fe800000000ff */
[-C--:B------:R-:W-:Y:S01]  /*1e340*/  HMMA.16816.F32 R36, R76, R96.reuse, R36 ;  /* 0x000000604c24723c */ /* 0x080fe20000001824 */
[--C-:B-1----:R-:W-:Y:S02]  /*1e350*/  FFMA.FTZ R0, R220, c[0x0][0x23c], -R100.reuse ;  /* 0x00008f00dc007a23 */ /* 0x102fe40000010864 */
[----:B------:R1:W5:Y:S05]  /*1e360*/  LDL.LU R220, [R1+0xdc] ;  /* 0x0000dc0001dc7983 */ /* 0x00036a0000300800 */
[C---:B------:R-:W-:Y:S01]  /*1e370*/  HMMA.16816.F32 R40, R80.reuse, R96, R40 ;  /* 0x000000605028723c */ /* 0x040fe20000001828 */
[----:B------:R3:W-:Y:S07]  /*1e380*/  MUFU.EX2 R115, R0 ;  /* 0x0000000000737308 */ /* 0x0007ee0000000800 */
[-C--:B------:R-:W-:Y:S08]  /*1e390*/  HMMA.16816.F32 R44, R80, R98.reuse, R44 ;  /* 0x00000062502c723c */ /* 0x080ff0000000182c */
[C---:B------:R-:W-:Y:S01]  /*1e3a0*/  HMMA.16816.F32 R48, R76.reuse, R98, R48 ;  /* 0x000000624c30723c */ /* 0x040fe20000001830 */
[----:B------:R-:W1:Y:S07]  /*1e3b0*/  LDSM.16.MT88.4 R96, [R217+0xa800] ;  /* 0x00a80000d960783b */ /* 0x000e6e0000004200 */
[-C--:B--2---:R-:W-:Y:S01]  /*1e3c0*/  HMMA.16816.F32 R52, R76, R84.reuse, R52 ;  /* 0x000000544c34723c */ /* 0x084fe20000001834 */
[----:B---3--:R-:W-:Y:S02]  /*1e3d0*/  FADD.FTZ R0, R107, R69 ;  /* 0x000000456b007221 */ /* 0x008fe40000010000 */
[----:B------:R2:W-:Y:S01]  /*1e3e0*/  MUFU.EX2 R107, R176 ;  /* 0x000000b0006b7308 */ /* 0x0005e20000000800 */
[----:B------:R-:W-:Y:S02]  /*1e3f0*/  FFMA.FTZ R69, R207, c[0x0][0x23c], -R100 ;  /* 0x00008f00cf457a23 */ /* 0x000fe40000010864 */
[----:B------:R-:W-:Y:S02]  /*1e400*/  FADD.FTZ R0, R108, R0 ;  /* 0x000000006c007221 */ /* 0x000fe40000010000 */
[C---:B------:R-:W-:Y:S01]  /*1e410*/  HMMA.16816.F32 R56, R80.reuse, R84, R56 ;  /* 0x000000545038723c */ /* 0x040fe20000001838 */
[----:B------:R-:W-:Y:S03]  /*1e420*/  IMAD.MOV.U32 R207, RZ, RZ, R105 ;  /* 0x000000ffffcf7224 */ /* 0x000fe600078e0069 */
[----:B------:R-:W-:Y:S01]  /*1e430*/  FADD.FTZ R0, R135, R0 ;  /* 0x0000000087007221 */ /* 0x000fe20000010000 */
[----:B------:R-:W-:Y:S01]  /*1e440*/  MUFU.EX2 R105, R75 ;  /* 0x0000004b00697308 */ /* 0x000fe20000000800 */
[----:B------:R3:W5:Y:S01]  /*1e450*/  LDL.LU R135, [R1+0xd8] ;  /* 0x0000d80001877983 */ /* 0x0007620000300800 */
[----:B------:R-:W-:Y:S01]  /*1e460*/  FFMA.FTZ R100, R74, c[0x0][0x23c], -R100 ;  /* 0x00008f004a647a23 */ /* 0x000fe20000010864 */
[-C--:B------:R-:W-:Y:S01]  /*1e470*/  HMMA.16816.F32 R60, R80, R86.reuse, R60 ;  /* 0x00000056503c723c */ /* 0x080fe2000000183c */
[----:B------:R-:W-:Y:S03]  /*1e480*/  FADD.FTZ R74, R140, R3 ;  /* 0x000000038c4a7221 */ /* 0x000fe60000010000 */
[----:B------:R-:W-:Y:S02]  /*1e490*/  FADD.FTZ R0, R195, R0 ;  /* 0x00000000c3007221 */ /* 0x000fe40000010000 */
[----:B------:R-:W-:Y:S01]  /*1e4a0*/  FADD.FTZ R3, R156, R68 ;  /* 0x000000449c037221 */ /* 0x000fe20000010000 */
[----:B------:R-:W-:Y:S01]  /*1e4b0*/  F2FP.PACK_AB R80, R184, R205 ;  /* 0x000000cdb850723e */ /* 0x000fe200000000ff */
[----:B------:R-:W-:Y:S01]  /*1e4c0*/  HMMA.16816.F32 R64, R76, R86, R64 ;  /* 0x000000564c40723c */ /* 0x000fe20000001840 */
[----:B------:R-:W-:Y:S01]  /*1e4d0*/  F2FP.PACK_AB R82, R131, R132 ;  /* 0x000000848352723e */ /* 0x000fe200000000ff */
[----:B------:R-:W1:Y:S01]  /*1e4e0*/  LDSM.16.MT88.4 R84, [R218+0xa800] ;  /* 0x00a80000da54783b */ /* 0x000e620000004200 */
[----:B------:R-:W-:Y:S01]  /*1e4f0*/  MUFU.EX2 R100, R100 ;  /* 0x0000006400647308 */ /* 0x000fe20000000800 */
[----:B------:R-:W-:Y:S01]  /*1e500*/  F2FP.PACK_AB R81, R130, R204 ;  /* 0x000000cc8251723e */ /* 0x000fe200000000ff */
[----:B------:R-:W-:Y:S01]  /*1e510*/  FADD.FTZ R0, R142, R0 ;  /* 0x000000008e007221 */ /* 0x000fe20000010000 */
[----:B------:R-:W-:Y:S01]  /*1e520*/  F2FP.PACK_AB R83, R129, R203 ;  /* 0x000000cb8153723e */ /* 0x000fe200000000ff */
[----:B------:R-:W-:Y:S01]  /*1e530*/  FADD.FTZ R74, R155, R74 ;  /* 0x0000004a9b4a7221 */ /* 0x000fe20000010000 */
[----:B------:R-:W-:Y:S01]  /*1e540*/  F2FP.PACK_AB R76, R190, R182 ;  /* 0x000000b6be4c723e */ /* 0x000fe200000000ff */
[----:B------:R-:W-:Y:S03]  /*1e550*/  FADD.FTZ R0, R194, R0 ;  /* 0x00000000c2007221 */ /* 0x000fe60000010000 */
[----:B------:R-:W-:Y:S01]  /*1e560*/  F2FP.PACK_AB R77, R189, R180 ;  /* 0x000000b4bd4d723e */ /* 0x000fe200000000ff */
[----:B------:R-:W-:Y:S01]  /*1e570*/  FADD.FTZ R0, R143, R0 ;  /* 0x000000008f007221 */ /* 0x000fe20000010000 */
[----:B------:R-:W-:Y:S01]  /*1e580*/  F2FP.PACK_AB R78, R187, R188 ;  /* 0x000000bcbb4e723e */ /* 0x000fe200000000ff */
[----:B------:R-:W-:Y:S01]  /*1e590*/  MUFU.EX2 R108, R167 ;  /* 0x000000a7006c7308 */ /* 0x000fe20000000800 */
[----:B------:R-:W-:Y:S01]  /*1e5a0*/  F2FP.PACK_AB R79, R186, R185 ;  /* 0x000000b9ba4f723e */ /* 0x000fe200000000ff */
[----:B------:R-:W-:Y:S02]  /*1e5b0*/  FADD.FTZ R0, R178, R0 ;  /* 0x00000000b2007221 */ /* 0x000fe40000010000 */
[----:B--2---:R-:W-:Y:S01]  /*1e5c0*/  LDSM.16.MT88.4 R176, [R217+0xb800] ;  /* 0x00b80000d9b0783b */ /* 0x004fe20000004200 */
[----:B------:R-:W-:Y:S02]  /*1e5d0*/  FADD.FTZ R3, R158, R3 ;  /* 0x000000039e037221 */ /* 0x000fe40000010000 */
[----:B------:R-:W-:Y:S01]  /*1e5e0*/  FADD.FTZ R0, R148, R0 ;  /* 0x0000000094007221 */ /* 0x000fe20000010000 */
[-C--:B----4-:R-:W-:Y:S01]  /*1e5f0*/  HMMA.16816.F32 R4, R76, R88.reuse, R4 ;  /* 0x000000584c04723c */ /* 0x090fe20000001804 */
[----:B------:R-:W-:Y:S01]  /*1e600*/  FADD.FTZ R3, R151, R3 ;  /* 0x0000000397037221 */ /* 0x000fe20000010000 */
[----:B------:R-:W2:Y:S01]  /*1e610*/  MUFU.EX2 R75, R102 ;  /* 0x00000066004b7308 */ /* 0x000ea20000000800 */
[----:B------:R-:W-:Y:S01]  /*1e620*/  FADD.FTZ R68, R197, R0 ;  /* 0x00000000c5447221 */ /* 0x000fe20000010000 */
[----:B------:R-:W-:Y:S01]  /*1e630*/  F2FP.PACK_AB R197, R109, R110 ;  /* 0x0000006e6dc5723e */ /* 0x000fe200000000ff */
[----:B------:R-:W-:Y:S02]  /*1e640*/  FADD.FTZ R3, R154, R3 ;  /* 0x000000039a037221 */ /* 0x000fe40000010000 */
[----:B------:R-:W-:Y:S01]  /*1e650*/  FADD.FTZ R68, R150, R68 ;  /* 0x0000004496447221 */ /* 0x000fe20000010000 */
[C---:B------:R-:W-:Y:S01]  /*1e660*/  HMMA.16816.F32 R8, R80.reuse, R88, R8 ;  /* 0x000000585008723c */ /* 0x040fe20000001808 */
[----:B------:R-:W-:Y:S04]  /*1e670*/  FADD.FTZ R3, R244, R3 ;  /* 0x00000003f4037221 */ /* 0x000fe80000010000 */
[----:B------:R-:W-:Y:S03]  /*1e680*/  FADD.FTZ R3, R245, R3 ;  /* 0x00000003f5037221 */ /* 0x000fe60000010000 */
[-C--:B------:R-:W-:Y:S01]  /*1e690*/  HMMA.16816.F32 R12, R80, R90.reuse, R12 ;  /* 0x0000005a500c723c */ /* 0x080fe2000000180c */
[----:B------:R-:W-:Y:S07]  /*1e6a0*/  FADD.FTZ R3, R174, R3 ;  /* 0x00000003ae037221 */ /* 0x000fee0000010000 */
[C---:B------:R-:W-:Y:S01]  /*1e6b0*/  HMMA.16816.F32 R16, R76.reuse, R90, R16 ;  /* 0x0000005a4c10723c */ /* 0x040fe20000001810 */
[----:B------:R-:W4:Y:S03]  /*1e6c0*/  LDSM.16.MT88.4 R88, [R216+0xb000] ;  /* 0x00b00000d858783b */ /* 0x000f260000004200 */
[----:B--2---:R-:W-:Y:S04]  /*1e6d0*/  F2FP.PACK_AB R195, R100, R75 ;  /* 0x0000004b64c3723e */ /* 0x004fe800000000ff */
        /* <DEDUP_REMOVED lines=15> */
[----:B------:R-:W-:Y:S01]  /*1e7d0*/  F2FP.PACK_AB R82, R116, R117 ;  /* 0x000000757452723e */ /* 0x000fe200000000ff */
[----:B------:R-:W1:Y:S02]  /*1e7e0*/  LDSM.16.MT88.4 R84, [R218+0xb000] ;  /* 0x00b00000da54783b */ /* 0x000e640000004200 */
[----:B------:R-:W-:Y:S02]  /*1e7f0*/  F2FP.PACK_AB R81, R113, R124 ;  /* 0x0000007c7151723e */ /* 0x000fe400000000ff */
[----:B------:R-:W-:Y:S02]  /*1e800*/  F2FP.PACK_AB R83, R115, R114 ;  /* 0x000000727353723e */ /* 0x000fe400000000ff */
[----:B------:R-:W-:Y:S04]  /*1e810*/  F2FP.PACK_AB R76, R127, R128 ;  /* 0x000000807f4c723e */ /* 0x000fe800000000ff */
[----:B------:R-:W-:Y:S02]  /*1e820*/  F2FP.PACK_AB R77, R125, R126 ;  /* 0x0000007e7d4d723e */ /* 0x000fe400000000ff */
[----:B------:R-:W-:Y:S02]  /*1e830*/  F2FP.PACK_AB R78, R122, R123 ;  /* 0x0000007b7a4e723e */ /* 0x000fe400000000ff */
[----:B------:R-:W-:Y:S07]  /*1e840*/  F2FP.PACK_AB R79, R120, R121 ;  /* 0x00000079784f723e */ /* 0x000fee00000000ff */
[-C--:B----4-:R-:W-:Y:S08]  /*1e850*/  HMMA.16816.F32 R4, R76, R88.reuse, R4 ;  /* 0x000000584c04723c */ /* 0x090ff00000001804 */
[C---:B------:R-:W-:Y:S01]  /*1e860*/  HMMA.16816.F32 R8, R80.reuse, R88, R8 ;  /* 0x000000585008723c */ /* 0x040fe20000001808 */
[----:B------:R-:W-:Y:S07]  /*1e870*/  MUFU.EX2 R89, R161 ;  /* 0x000000a100597308 */ /* 0x000fee0000000800 */
[-C--:B------:R-:W-:Y:S03]  /*1e880*/  HMMA.16816.F32 R12, R80, R90.reuse, R12 ;  /* 0x0000005a500c723c */ /* 0x080fe6000000180c */
[----:B------:R4:W1:Y:S05]  /*1e890*/  MUFU.EX2 R88, R162 ;  /* 0x000000a200587308 */ /* 0x00086a0000000800 */
[C---:B------:R-:W-:Y:S05]  /*1e8a0*/  HMMA.16816.F32 R16, R76.reuse, R90, R16 ;  /* 0x0000005a4c10723c */ /* 0x040fea0000001810 */
[----:B------:R3:W3:Y:S03]  /*1e8b0*/  MUFU.EX2 R90, R69 ;  /* 0x00000045005a7308 */ /* 0x0006e60000000800 */
[-C--:B--2---:R-:W-:Y:S08]  /*1e8c0*/  HMMA.16816.F32 R20, R76, R92.reuse, R20 ;  /* 0x0000005c4c14723c */ /* 0x084ff00000001814 */
[C---:B------:R-:W-:Y:S01]  /*1e8d0*/  HMMA.16816.F32 R24, R80.reuse, R92, R24 ;  /* 0x0000005c5018723c */ /* 0x040fe20000001818 */
[----:B----4-:R-:W2:Y:S03]  /*1e8e0*/  LDSM.16.MT88.4 R160, [R219+0xb800] ;  /* 0x00b80000dba0783b */ /* 0x010ea60000004200 */
[----:B-1----:R-:W-:Y:S04]  /*1e8f0*/  F2FP.PACK_AB R194, R88, R89 ;  /* 0x0000005958c2723e */ /* 0x002fe800000000ff */
[-C--:B------:R-:W-:Y:S01]  /*1e900*/  HMMA.16816.F32 R28, R80, R94.reuse, R28 ;  /* 0x0000005e501c723c */ /* 0x080fe2000000181c */
[----:B---3--:R-:W-:Y:S03]  /*1e910*/  FADD.FTZ R69, R198, R2 ;  /* 0x00000002c6457221 */ /* 0x008fe60000010000 */
[----:B------:R-:W-:Y:S01]  /*1e920*/  F2FP.PACK_AB R198, R107, R108 ;  /* 0x0000006c6bc6723e */ /* 0x000fe200000000ff */
[----:B------:R-:W-:Y:S03]  /*1e930*/  FADD.FTZ R2, R157, R74 ;  /* 0x0000004a9d027221 */ /* 0x000fe60000010000 */
[C---:B------:R-:W-:Y:S01]  /*1e940*/  HMMA.16816.F32 R32, R76.reuse, R94, R32 ;  /* 0x0000005e4c20723c */ /* 0x040fe20000001820 */
[----:B------:R-:W-:Y:S03]  /*1e950*/  FADD.FTZ R0, R199, R69 ;  /* 0x00000045c7007221 */ /* 0x000fe60000010000 */
[----:B------:R-:W-:Y:S01]  /*1e960*/  F2FP.PACK_AB R199, R105, R106 ;  /* 0x0000006a69c7723e */ /* 0x000fe200000000ff */
[----:B------:R-:W-:Y:S01]  /*1e970*/  FADD.FTZ R69, R196, R0 ;  /* 0x00000000c4457221 */ /* 0x000fe20000010000 */
[----:B------:R-:W-:Y:S01]  /*1e980*/  F2FP.PACK_AB R196, R111, R112 ;  /* 0x000000706fc4723e */ /* 0x000fe200000000ff */
[----:B------:R-:W-:Y:S01]  /*1e990*/  FADD.FTZ R2, R149, R2 ;  /* 0x0000000295027221 */ /* 0x000fe20000010000 */
[-C--:B------:R-:W-:Y:S01]  /*1e9a0*/  HMMA.16816.F32 R36, R76, R96.reuse, R36 ;  /* 0x000000604c24723c */ /* 0x080fe20000001824 */
[----:B------:R-:W-:Y:S03]  /*1e9b0*/  F2FP.PACK_AB R193, R101, R90 ;  /* 0x0000005a65c1723e */ /* 0x000fe600000000ff */
[----:B------:R-:W-:Y:S02]  /*1e9c0*/  FADD.FTZ R2, R153, R2 ;  /* 0x0000000299027221 */ /* 0x000fe40000010000 */
[----:B------:R-:W-:Y:S02]  /*1e9d0*/  FADD.FTZ R0, R207, R68 ;  /* 0x00000044cf007221 */ /* 0x000fe40000010000 */
[C---:B------:R-:W-:Y:S01]  /*1e9e0*/  HMMA.16816.F32 R40, R80.reuse, R96, R40 ;  /* 0x000000605028723c */ /* 0x040fe20000001828 */
[----:B------:R-:W-:Y:S03]  /*1e9f0*/  FADD.FTZ R2, R215, R2 ;  /* 0x00000002d7027221 */ /* 0x000fe60000010000 */
[----:B------:R-:W-:Y:S04]  /*1ea00*/  FADD.FTZ R0, R247, R0 ;  /* 0x00000000f7007221 */ /* 0x000fe80000010000 */
[-C--:B------:R-:W-:Y:S01]  /*1ea10*/  HMMA.16816.F32 R44, R80, R98.reuse, R44 ;  /* 0x00000062502c723c */ /* 0x080fe2000000182c */
[----:B------:R-:W-:Y:S04]  /*1ea20*/  FADD.FTZ R0, R206, R0 ;  /* 0x00000000ce007221 */ /* 0x000fe80000010000 */
[----:B------:R-:W-:Y:S03]  /*1ea30*/  FADD.FTZ R0, R173, R0 ;  /* 0x00000000ad007221 */ /* 0x000fe60000010000 */
[C---:B------:R-:W-:Y:S01]  /*1ea40*/  HMMA.16816.F32 R48, R76.reuse, R98, R48 ;  /* 0x000000624c30723c */ /* 0x040fe20000001830 */
[----:B------:R-:W-:Y:S04]  /*1ea50*/  FADD.FTZ R0, R168, R0 ;  /* 0x00000000a8007221 */ /* 0x000fe80000010000 */
[----:B------:R-:W-:Y:S03]  /*1ea60*/  FADD.FTZ R0, R169, R0 ;  /* 0x00000000a9007221 */ /* 0x000fe60000010000 */
[-C--:B------:R-:W-:Y:S08]  /*1ea70*/  HMMA.16816.F32 R52, R76, R84.reuse, R52 ;  /* 0x000000544c34723c */ /* 0x080ff00000001834 */
[C---:B------:R-:W-:Y:S08]  /*1ea80*/  HMMA.16816.F32 R56, R80.reuse, R84, R56 ;  /* 0x000000545038723c */ /* 0x040ff00000001838 */
[-C--:B------:R-:W-:Y:S08]  /*1ea90*/  HMMA.16816.F32 R60, R80, R86.reuse, R60 ;  /* 0x00000056503c723c */ /* 0x080ff0000000183c */
[----:B------:R-:W-:Y:S08]  /*1eaa0*/  HMMA.16816.F32 R64, R76, R86, R64 ;  /* 0x000000564c40723c */ /* 0x000ff00000001840 */
[-C--:B------:R-:W-:Y:S07]  /*1eab0*/  HMMA.16816.F32 R140, R196, R144.reuse, R4 ;  /* 0x00000090c48c723c */ /* 0x080fee0000001804 */
[----:B------:R-:W-:Y:S01]  /*1eac0*/  FADD.FTZ R4, R208, R69 ;  /* 0x00000045d0047221 */ /* 0x000fe20000010000 */
[C---:B------:R-:W-:Y:S07]  /*1ead0*/  HMMA.16816.F32 R136, R192.reuse, R144, R8 ;  /* 0x00000090c088723c */ /* 0x040fee0000001808 */
[----:B------:R-:W-:Y:S01]  /*1eae0*/  FADD.FTZ R8, R248, R4 ;  /* 0x00000004f8087221 */ /* 0x000fe20000010000 */
[-C--:B------:R-:W-:Y:S01]  /*1eaf0*/  HMMA.16816.F32 R148, R192, R146.reuse, R12 ;  /* 0x00000092c094723c */ /* 0x080fe2000000180c */
[----:B------:R-:W-:Y:S01]  /*1eb00*/  FADD.FTZ R9, R213, R2 ;  /* 0x00000002d5097221 */ /* 0x000fe20000010000 */
[----:B------:R-:W1:Y:S02]  /*1eb10*/  LDSM.16.MT88.4 R4, [R218+0xb800] ;  /* 0x00b80000da04783b */ /* 0x000e640000004200 */
[----:B------:R-:W-:Y:S02]  /*1eb20*/  FADD.FTZ R2, R212, R8 ;  /* 0x00000008d4027221 */ /* 0x000fe40000010000 */
[----:B------:R-:W-:Y:S02]  /*1eb30*/  FADD.FTZ R8, R172, R9 ;  /* 0x00000009ac087221 */ /* 0x000fe40000010000 */
[----:B------:R-:W-:Y:S01]  /*1eb40*/  FADD.FTZ R2, R252, R2 ;  /* 0x00000002fc027221 */ /* 0x000fe20000010000 */
[C---:B------:R-:W-:Y:S03]  /*1eb50*/  HMMA.16816.F32 R144, R196.reuse, R146, R16 ;  /* 0x00000092c490723c */ /* 0x040fe60000001810 */
[----:B------:R-:W-:Y:S02]  /*1eb60*/  FADD.FTZ R11, R175, R3 ;  /* 0x00000003af0b7221 */ /* 0x000fe40000010000 */
[----:B------:R-:W-:Y:S02]  /*1eb70*/  FADD.FTZ R3, R211, R8 ;  /* 0x00000008d3037221 */ /* 0x000fe40000010000 */
        /* <DEDUP_REMOVED lines=68> */
[----:B------:R1:W-:Y:S01]  /*1efc0*/  STL [R1+0xac], R3 ;  /* 0x0000ac0301007387 */ /* 0x0003e20000100800 */
[----:B------:R-:W-:Y:S02]  /*1efd0*/  FADD.FTZ R0, R75, R0 ;  /* 0x000000004b007221 */ /* 0x000fe40000010000 */
[----:B------:R-:W-:Y:S01]  /*1efe0*/  IMAD.MOV.U32 R132, RZ, RZ, R72 ;  /* 0x000000ffff847224 */ /* 0x000fe200078e0048 */
[----:B------:R2:W-:Y:S01]  /*1eff0*/  STL [R1+0xb0], R2 ;  /* 0x0000b00201007387 */ /* 0x0005e20000100800 */
[----:B------:R-:W-:Y:S05]  /*1f000*/  FADD.FTZ R0, R100, R0 ;  /* 0x0000000064007221 */ /* 0x000fea0000010000 */
[----:B------:R2:W-:Y:S01]  /*1f010*/  STL [R1+0xb4], R0 ;  /* 0x0000b40001007387 */ /* 0x0005e20000100800 */
[----:B-1----:R-:W-:Y:S01]  /*1f020*/  IMAD.MOV.U32 R3, RZ, RZ, R73 ;  /* 0x000000ffff037224 */ /* 0x002fe200078e0049 */
[----:B--2--5:R-:W-:-:S05]  /*1f030*/  @P0 BRA `(.L_x_641) ;  /* 0xffff6bf000000947 */ /* 0x024fca000383ffff */
.L_x_640:
        /* <DEDUP_REMOVED lines=18> */
[----:B------:R-:W-:Y:S01]  /*1f160*/  @!UP4 UIMAD.WIDE.U32 UR18, UR7, UR4, URZ ;  /* 0x000000040712c2a5 */ /* 0x000fe2000f8e003f */
[----:B------:R-:W-:Y:S01]  /*1f170*/  LEA.HI R41, R43, R42, RZ, 0x5 ;  /* 0x0000002a2b297211 */ /* 0x000fe200078f28ff */
[----:B------:R-:W-:Y:S02]  /*1f180*/  @!UP4 UIMAD UR12, UR12, UR4, URZ ;  /* 0x000000040c0cc2a4 */ /* 0x000fe4000f8e023f */
[----:B------:R-:W-:Y:S01]  /*1f190*/  @UP1 ULDC UR13, c[0x0][0x210] ;  /* 0x00008400000d1ab9 */ /* 0x000fe20000000800 */
[----:B------:R-:W-:Y:S01]  /*1f1a0*/  SHF.R.S32.HI R32, RZ, 0x5, R41 ;  /* 0x00000005ff207819 */ /* 0x000fe20000011429 */
[----:B------:R-:W-:-:S02]  /*1f1b0*/  ULDC.U8 UR4, c[0x0][0x328] ;  /* 0x0000ca0000047ab9 */ /* 0x000fc40000000000 */
[----:B------:R-:W-:Y:S02]  /*1f1c0*/  UISETP.NE.AND UP3, UPT, UR4, URZ, UPT ;  /* 0x0000003f0400728c */ /* 0x000fe4000bf65270 */
[----:B------:R-:W-:Y:S02]  /*1f1d0*/  @!UP4 UIMAD UR12, UR7, UR5, UR12 ;  /* 0x00000005070cc2a4 */ /* 0x000fe4000f8e020c */
[----:B------:R-:W-:Y:S01]  /*1f1e0*/  UISETP.NE.OR UP2, UPT, UR10, URZ, !UP3 ;  /* 0x0000003f0a00728c */ /* 0x000fe2000df45670 */
[----:B------:R-:W1:Y:S01]  /*1f1f0*/  S2UR UR10, SR_CTAID.X ;  /* 0x00000000000a79c3 */ /* 0x000e620000002500 */
[----:B------:R-:W-:Y:S02]  /*1f200*/  ULDC UR5, c[0x0][0x234] ;  /* 0x00008d0000057ab9 */ /* 0x000fe40000000800 */
[----:B------:R-:W-:Y:S02]  /*1f210*/  @UP1 UIMAD UR13, UR13, UR9, URZ ;  /* 0x000000090d0d12a4 */ /* 0x000fe4000f8e023f */
[----:B------:R-:W-:-:S02]  /*1f220*/  UISETP.NE.OR UP0, UPT, UR32, -0x1, UP2 ;  /* 0xffffffff2000788c */ /* 0x000fc40009705670 */
[----:B------:R-:W-:Y:S02]  /*1f230*/  @!UP1 USEL UR13, UR9, UR5, !UP3 ;  /* 0x00000005090d9287 */ /* 0x000fe4000d800000 */
[----:B------:R-:W-:Y:S02]  /*1f240*/  ULDC UR4, c[0x0][0x1c0] ;  /* 0x0000700000047ab9 */ /* 0x000fe40000000800 */
[----:B------:R-:W-:Y:S02]  /*1f250*/  @UP1 UMOV UR15, 0x1 ;  /* 0x00000001000f1882 */ /* 0x000fe40000000000 */
[----:B------:R-:W-:Y:S02]  /*1f260*/  @!UP1 UIMAD UR15, UR13, UR4, URZ ;  /* 0x000000040d0f92a4 */ /* 0x000fe4000f8e023f */
[----:B------:R-:W-:Y:S02]  /*1f270*/  @UP1 ULDC UR16, c[0x0][0x210] ;  /* 0x0000840000101ab9 */ /* 0x000fe40000000800 */
[----:B------:R-:W-:-:S02]  /*1f280*/  UIMAD UR5, UR7, UR15, URZ ;  /* 0x0000000f070572a4 */ /* 0x000fc4000f8e023f */
[----:B------:R-:W-:Y:S02]  /*1f290*/  @!UP1 UMOV UR16, 0x1 ;  /* 0x0000000100109882 */ /* 0x000fe40000000000 */
[----:B------:R-:W-:Y:S02]  /*1f2a0*/  @!UP0 UIMAD UR32, UR7, UR9, URZ ;  /* 0x00000009072082a4 */ /* 0x000fe4000f8e023f */
[----:B------:R-:W-:Y:S02]  /*1f2b0*/  USEL UR5, UR5, URZ, UP2 ;  /* 0x0000003f05057287 */ /* 0x000fe40009000000 */
[----:B-1----:R-:W-:Y:S02]  /*1f2c0*/  UIMAD UR4, UR10, UR16, URZ ;  /* 0x000000100a0472a4 */ /* 0x002fe4000f8e023f */
[----:B------:R-:W-:Y:S02]  /*1f2d0*/  UIMAD UR13, UR11, UR13, UR5 ;  /* 0x0000000d0b0d72a4 */ /* 0x000fe4000f8e0205 */
[----:B------:R-:W-:-:S02]  /*1f2e0*/  USHF.L.U32 UR4, UR4, 0x7, URZ ;  /* 0x0000000704047899 */ /* 0x000fc4000800063f */
[----:B------:R-:W-:Y:S02]  /*1f2f0*/  UMOV UR20, URZ ;  /* 0x0000003f00147c82 */ /* 0x000fe40008000000 */
[----:B------:R-:W-:Y:S02]  /*1f300*/  @!UP2 UMOV UR20, UR32 ;  /* 0x000000200014ac82 */ /* 0x000fe40008000000 */
[----:B------:R-:W-:Y:S02]  /*1f310*/  UMOV UR21, URZ ;  /* 0x0000003f00157c82 */ /* 0x000fe40008000000 */
[----:B------:R-:W-:Y:S02]  /*1f320*/  USHF.R.S32.HI UR5, URZ, 0x1f, UR4 ;  /* 0x0000001f3f057899 */ /* 0x000fe40008011404 */
[----:B------:R-:W-:Y:S02]  /*1f330*/  @!UP2 USHF.R.S32.HI UR21, URZ, 0x1f, UR32 ;  /* 0x0000001f3f15a899 */ /* 0x000fe40008011420 */
[----:B------:R-:W-:-:S02]  /*1f340*/  USHF.R.S32.HI UR7, URZ, 0x1f, UR13 ;  /* 0x0000001f3f077899 */ /* 0x000fc4000801140d */
        /* <DEDUP_REMOVED lines=146> */
[----:B------:R-:W-:Y:S01]  /*1fc70*/  STS [R2], R8 ;  /* 0x0000000802007388 */ /* 0x000fe20000000800 */
        /* <DEDUP_REMOVED lines=17> */
[----:B------:R-:W-:Y:S04]  /*1fd90*/  STS [R2], R16 ;  /* 0x0000001002007388 */ /* 0x000fe80000000800 */
[----:B------:R-:W-:Y:S04]  /*1fda0*/  STS [R2+0x400], R15 ;  /* 0x0004000f02007388 */ /* 0x000fe80000000800 */
[----:B------:R-:W-:Y:S04]  /*1fdb0*/  STS [R4+0x2000], R18 ;  /* 0x0020001204007388 */ /* 0x000fe80000000800 */
[----:B------:R1:W-:Y:S04]  /*1fdc0*/  STS [R4+0x2400], R17 ;  /* 0x0024001104007388 */ /* 0x0003e80000000800 */
[----:B------:R2:W-:Y:S04]  /*1fdd0*/  STS [R2+0x2000], R14 ;  /* 0x0020000e02007388 */ /* 0x0005e80000000800 */
[----:B------:R3:W-:Y:S04]  /*1fde0*/  STS [R2+0x2400], R23 ;  /* 0x0024001702007388 */ /* 0x0007e80000000800 */
[----:B------:R-:W-:Y:S04]  /*1fdf0*/  STS [R0], R31 ;  /* 0x0000001f00007388 */ /* 0x000fe80000000800 */
[----:B------:R-:W-:Y:S01]  /*1fe00*/  STS [R0+0x400], R30 ;  /* 0x0004001e00007388 */ /* 0x000fe20000000800 */
[----:B-1----:R-:W-:-:S04]  /*1fe10*/  IADD3 R4, R6, 0x400, R0 ;  /* 0x0000040006047810 */ /* 0x002fc80007ffe000 */
[C---:B------:R-:W-:Y:S02]  /*1fe20*/  IADD3 R4, R5.reuse, R4, RZ ;  /* 0x0000000405047210 */ /* 0x040fe40007ffe0ff */
[----:B--2---:R-:W-:Y:S02]  /*1fe30*/  MOV R14, 0x7f800000 ;  /* 0x7f800000000e7802 */ /* 0x004fe40000000f00 */
[----:B---3--:R-:W-:Y:S02]  /*1fe40*/  IADD3 R2, R5, R0, RZ ;  /* 0x0000000005027210 */ /* 0x008fe40007ffe0ff */
[----:B------:R-:W-:Y:S02]  /*1fe50*/  @P5 MUFU.LG2 R5, R38 ;  /* 0x0000002600055308 */ /* 0x000fe40000000c00 */
[C---:B------:R-:W-:Y:S01]  /*1fe60*/  IADD3 R3, R6.reuse, R2, RZ ;  /* 0x0000000206037210 */ /* 0x040fe20007ffe0ff */
[----:B------:R-:W-:Y:S04]  /*1fe70*/  STS [R2], R27 ;  /* 0x0000001b02007388 */ /* 0x000fe80000000800 */
[----:B------:R-:W-:Y:S04]  /*1fe80*/  STS [R2+0x400], R26 ;  /* 0x0004001a02007388 */ /* 0x000fe80000000800 */
[----:B------:R-:W-:Y:S04]  /*1fe90*/  STS [R0+0x2000], R29 ;  /* 0x0020001d00007388 */ /* 0x000fe80000000800 */
[----:B------:R1:W-:Y:S04]  /*1fea0*/  STS [R0+0x2400], R28 ;  /* 0x0024001c00007388 */ /* 0x0003e80000000800 */
[----:B------:R-:W-:Y:S04]  /*1feb0*/  STS [R2+0x2000], R25 ;  /* 0x0020001902007388 */ /* 0x000fe80000000800 */
[----:B------:R2:W-:Y:S01]  /*1fec0*/  STS [R2+0x2400], R34 ;  /* 0x0024002202007388 */ /* 0x0005e20000000800 */
[----:B-1----:R-:W-:-:S05]  /*1fed0*/  IADD3 R0, R6, R0, RZ ;  /* 0x0000000006007210 */ /* 0x002fca0007ffe0ff */
[----:B------:R-:W-:Y:S01]  /*1fee0*/  STS [R0], R33 ;  /* 0x0000002100007388 */ /* 0x000fe20000000800 */
[----:B--2---:R-:W1:Y:S03]  /*1fef0*/  @P3 MUFU.LG2 R2, R40 ;  /* 0x0000002800023308 */ /* 0x004e660000000c00 */
[----:B------:R-:W-:Y:S04]  /*1ff00*/  STS [R0+0x400], R24 ;  /* 0x0004001800007388 */ /* 0x000fe80000000800 */
[----:B------:R2:W-:Y:S04]  /*1ff10*/  STS [R3], R12 ;  /* 0x0000000c03007388 */ /* 0x0005e80000000800 */
[----:B------:R-:W-:Y:S04]  /*1ff20*/  STS [R4], R10 ;  /* 0x0000000a04007388 */ /* 0x000fe80000000800 */
[----:B------:R-:W-:Y:S01]  /*1ff30*/  STS [R0+0x2000], R22 ;  /* 0x0020001600007388 */ /* 0x000fe20000000800 */
[----:B-1----:R-:W-:-:S03]  /*1ff40*/  @P3 FMUL.FTZ R2, R2, 0.69314718246459960938 ;  /* 0x3f31721802023820 */ /* 0x002fc60000410000 */
[----:B------:R1:W-:Y:S04]  /*1ff50*/  STS [R0+0x2400], R13 ;  /* 0x0024000d00007388 */ /* 0x0003e80000000800 */
[----:B------:R3:W-:Y:S04]  /*1ff60*/  STS [R3+0x2000], R11 ;  /* 0x0020000b03007388 */ /* 0x0007e80000000800 */
[----:B------:R4:W-:Y:S04]  /*1ff70*/  STS [R4+0x2000], R9 ;  /* 0x0020000904007388 */ /* 0x0009e80000000800 */
[----:B------:R-:W-:Y:S01]  /*1ff80*/  BAR.SYNC.DEFER_BLOCKING 0x0 ;  /* 0x0000000000007b1d */ /* 0x000fe20000010000 */
[----:B--2---:R-:W-:-:S02]  /*1ff90*/  MOV R12, 0x7f800000 ;  /* 0x7f800000000c7802 */ /* 0x004fc40000000f00 */
[----:B-1----:R-:W-:Y:S02]  /*1ffa0*/  LOP3.LUT R0, R41, 0xffffffe0, RZ, 0xc0, !PT ;  /* 0xffffffe029007812 */ /* 0x002fe400078ec0ff */
[----:B------:R-:W-:Y:S02]  /*1ffb0*/  MOV R13, 0x7f800000 ;  /* 0x7f800000000d7802 */ /* 0x000fe40000000f00 */
[----:B------:R-:W-:Y:S01]  /*1ffc0*/  IADD3 R0, -R0, R42, RZ ;  /* 0x0000002a00007210 */ /* 0x000fe20007ffe1ff */
[----:B---3--:R-:W1:Y:S03]  /*1ffd0*/  @P4 MUFU.LG2 R3, R37 ;  /* 0x0000002500034308 */ /* 0x008e660000000c00 */
[----:B------:R-:W-:Y:S01]  /*1ffe0*/  LOP3.LUT P1, RZ, R0, 0x3, RZ, 0xc0, !PT ;  /* 0x0000000300ff7812 */ /* 0x000fe2000782c0ff */
[----:B----4-:R-:W-:Y:S01]  /*1fff0*/  @P5 FMUL.FTZ R4, R5, 0.69314718246459960938 ;  /* 0x3f31721805045820 */ /* 0x010fe20000410000 */
[----:B------:R-:W-:Y:S01]  /*20000*/  MOV R9, 0x7f800000 ;  /* 0x7f80000000097802 */ /* 0x000fe20000000f00 */
[----:B-----5:R2:W3:Y:S01]  /*20010*/  LDS.128 R16, [R243] ;  /* 0x00000000f3107984 */ /* 0x0204e20000000c00 */
[----:B------:R-:W-:Y:S01]  /*20020*/  @P3 FFMA.FTZ R9, R71, c[0x0][0x238], R2 ;  /* 0x00008e0047093a23 */ /* 0x000fe20000010002 */
        /* <DEDUP_REMOVED lines=12> */
[----:B------:R4:W1:Y:S01]  /*200f0*/  LDS.128 R56, [R243+0x3800] ;  /* 0x00380000f3387984 */ /* 0x0008620000000c00 */
[----:B------:R-:W-:Y:S05]  /*20100*/  @P1 BRA `(.L_x_645) ;  /* 0x000002c000001947 */ /* 0x000fea0003800000 */
[----:B------:R-:W5:Y:S01]  /*20110*/  S2R R3, SR_TID.X ;  /* 0x0000000000037919 */ /* 0x000f620000002100 */
[----:B------:R-:W-:-:S04]  /*20120*/  SHF.R.S32.HI R2, RZ, 0x1f, R32 ;  /* 0x0000001fff027819 */ /* 0x000fc80000011420 */
[----:B------:R-:W-:-:S04]  /*20130*/  LEA.HI R2, R2, R32, RZ, 0x2 ;  /* 0x0000002002027211 */ /* 0x000fc800078f10ff */
[----:B------:R-:W-:-:S05]  /*20140*/  LOP3.LUT R2, R2, 0xffffffc, RZ, 0xc0, !PT ;  /* 0x0ffffffc02027812 */ /* 0x000fca00078ec0ff */
[----:B------:R-:W-:Y:S01]  /*20150*/  IMAD.IADD R2, R32, 0x1, -R2 ;  /* 0x0000000120027824 */ /* 0x000fe200078e0a02 */
[----:B-----5:R-:W-:-:S04]  /*20160*/  SHF.R.S32.HI R0, RZ, 0x1f, R3 ;  /* 0x0000001fff007819 */ /* 0x020fc80000011403 */
[----:B------:R-:W-:-:S04]  /*20170*/  LEA.HI R0, R0, R3, RZ, 0x5 ;  /* 0x0000000300007211 */ /* 0x000fc800078f28ff */
[----:B------:R-:W-:-:S05]  /*20180*/  LOP3.LUT R0, R0, 0xffffffe0, RZ, 0xc0, !PT ;  /* 0xffffffe000007812 */ /* 0x000fca00078ec0ff */
[----:B------:R-:W-:-:S05]  /*20190*/  IMAD.IADD R0, R3, 0x1, -R0 ;  /* 0x0000000103007824 */ /* 0x000fca00078e0a00 */
[----:B------:R-:W-:-:S04]  /*201a0*/  SHF.R.S32.HI R3, RZ, 0x1f, R0 ;  /* 0x0000001fff037819 */ /* 0x000fc80000011400 */
[----:B------:R-:W-:-:S04]  /*201b0*/  LEA.HI R0, R3, R0, RZ, 0x2 ;  /* 0x0000000003007211 */ /* 0x000fc800078f10ff */
[----:B------:R-:W-:-:S05]  /*201c0*/  SHF.R.S32.HI R0, RZ, 0x2, R0 ;  /* 0x00000002ff007819 */ /* 0x000fca0000011400 */
        /* <DEDUP_REMOVED lines=32> */
.L_x_645:
[----:B------:R-:W-:Y:S05]  /*203d0*/  BSYNC B0 ;  /* 0x0000000000007941 */ /* 0x000fea0003800000 */
.L_x_644:
[----:B----4-:R-:W4:Y:S01]  /*203e0*/  LDL.LU.64 R4, [R1+0xc0] ;  /* 0x0000c00001047983 */ /* 0x010f220000300a00 */
[----:B------:R-:W-:Y:S01]  /*203f0*/  LEA.HI R12, R43, R42, RZ, 0x3 ;  /* 0x0000002a2b0c7211 */ /* 0x000fe200078f18ff */
[----:B------:R-:W-:Y:S01]  /*20400*/  UIMAD UR10, UR10, -0x80, UR35 ;  /* 0xffffff800a0a78a4 */ /* 0x000fe2000f8e0223 */
[----:B------:R-:W-:Y:S01]  /*20410*/  BSSY B0, `(.L_x_646) ;  /* 0x0000021000007945 */ /* 0x000fe20003800000 */
[----:B------:R-:W5:Y:S01]  /*20420*/  S2R R3, SR_TID.X ;  /* 0x0000000000037919 */ /* 0x000f620000002100 */
[----:B------:R-:W-:Y:S02]  /*20430*/  USHF.R.S32.HI UR6, URZ, 0x1f, UR11 ;  /* 0x0000001f3f067899 */ /* 0x000fe4000801140b */
[----:B------:R-:W-:Y:S01]  /*20440*/  ULDC.64 UR4, c[0x0][0x1f0] ;  /* 0x00007c0000047ab9 */ /* 0x000fe20000000a00 */
[----:B------:R-:W3:Y:S01]  /*20450*/  S2R R10, SR_CTAID.Z ;  /* 0x00000000000a7919 */ /* 0x000ee20000002700 */
[----:B------:R-:W-:-:S04]  /*20460*/  UIMAD UR4, UR6, UR4, URZ ;  /* 0x00000004060472a4 */ /* 0x000fc8000f8e023f */
[----:B------:R-:W-:Y:S01]  /*20470*/  UIMAD UR4, UR11, UR5, UR4 ;  /* 0x000000050b0472a4 */ /* 0x000fe2000f8e0204 */
[----:B-----5:R-:W-:-:S04]  /*20480*/  SHF.R.S32.HI R2, RZ, 0x1f, R3 ;  /* 0x0000001fff027819 */ /* 0x020fc80000011403 */
[----:B------:R-:W-:-:S04]  /*20490*/  LEA.HI R2, R2, R3, RZ, 0x3 ;  /* 0x0000000302027211 */ /* 0x000fc800078f18ff */
[----:B------:R-:W-:Y:S02]  /*204a0*/  LOP3.LUT R0, R2, 0xfffffff8, RZ, 0xc0, !PT ;  /* 0xfffffff802007812 */ /* 0x000fe400078ec0ff */
[----:B------:R-:W-:-:S03]  /*204b0*/  SHF.R.S32.HI R2, RZ, 0x3, R2 ;  /* 0x00000003ff027819 */ /* 0x000fc60000011402 */
[----:B------:R-:W-:Y:S01]  /*204c0*/  IMAD.IADD R0, R3, 0x1, -R0 ;  /* 0x0000000103007824 */ /* 0x000fe200078e0a00 */
[----:B------:R-:W-:-:S03]  /*204d0*/  SHF.R.S32.HI R3, RZ, 0x3, R12 ;  /* 0x00000003ff037819 */ /* 0x000fc6000001140c */
[----:B------:R-:W-:-:S05]  /*204e0*/  IMAD.SHL.U32 R0, R0, 0x8, RZ ;  /* 0x0000000800007824 */ /* 0x000fca00078e00ff */
[----:B------:R-:W-:Y:S02]  /*204f0*/  SHF.R.S32.HI R0, RZ, 0x1f, R0 ;  /* 0x0000001fff007819 */ /* 0x000fe40000011400 */
[C---:B----4-:R-:W-:Y:S02]  /*20500*/  ISETP.GE.AND P1, PT, R4.reuse, c[0x0][0x220], PT ;  /* 0x0000880004007a0c */ /* 0x050fe40003f26270 */
[----:B------:R-:W-:-:S04]  /*20510*/  IADD3 R4, P0, R4, UR14, RZ ;  /* 0x0000000e04047c10 */ /* 0x000fc8000ff1e0ff */
[----:B------:R-:W-:Y:S01]  /*20520*/  IADD3.X R5, R0, UR8, RZ, P0, !PT ;  /* 0x0000000800057c10 */ /* 0x000fe200087fe4ff */
[----:B------:R-:W-:Y:S01]  /*20530*/  IMAD.U32 R0, RZ, RZ, UR33 ;  /* 0x00000021ff007e24 */ /* 0x000fe2000f8e00ff */
[----:B------:R-:W-:Y:S02]  /*20540*/  ISETP.GE.OR P0, PT, R3, UR10, P1 ;  /* 0x0000000a03007c0c */ /* 0x000fe40008f06670 */
[----:B------:R-:W-:Y:S01]  /*20550*/  SHF.R.S32.HI R3, RZ, 0x1f, R2 ;  /* 0x0000001fff037819 */ /* 0x000fe20000011402 */
[----:B---3--:R-:W-:-:S04]  /*20560*/  IMAD.WIDE.U32 R10, R10, c[0x0][0x1f0], R4 ;  /* 0x00007c000a0a7a25 */ /* 0x008fc800078e0004 */
        /* <DEDUP_REMOVED lines=10> */
[----:B------:R3:W-:Y:S02]  /*20610*/  STG.E.128 [R4.64], R16 ;  /* 0x0000001004007986 */ /* 0x0007e4000c101d32 */
.L_x_647:
[----:B------:R-:W-:Y:S05]  /*20620*/  BSYNC B0 ;  /* 0x0000000000007941 */ /* 0x000fea0003800000 */
.L_x_646:
[----:B------:R-:W-:Y:S01]  /*20630*/  LEA.HI.SX32 R0, R12, 0x10, 0x1d ;  /* 0x000000100c007811 */ /* 0x000fe200078feaff */
        /* <DEDUP_REMOVED lines=13> */
[----:B--2---:R2:W-:Y:S02]  /*20710*/  STG.E.128 [R4.64], R20 ;  /* 0x0000001404007986 */ /* 0x0045e4000c101d32 */
.L_x_649:
[----:B------:R-:W-:Y:S05]  /*20720*/  BSYNC B0 ;  /* 0x0000000000007941 */ /* 0x000fea0003800000 */
.L_x_648:
[----:B------:R-:W-:Y:S01]  /*20730*/  LEA.HI.SX32 R0, R12, 0x20, 0x1d ;  /* 0x000000200c007811 */ /* 0x000fe200078feaff */
[----:B------:R-:W-:Y:S03]  /*20740*/  BSSY B0, `(.L_x_650) ;  /* 0x000000e000007945 */ /* 0x000fe60003800000 */
[----:B------:R-:W-:-:S13]  /*20750*/  ISETP.GE.OR P0, PT, R0, UR10, P1 ;  /* 0x0000000a00007c0c */ /* 0x000fda0008f06670 */
[----:B------:R-:W-:Y:S05]  /*20760*/  @P0 BRA `(.L_x_651) ;  /* 0x000000b000000947 */ /* 0x000fea0003800000 */
[----:B--23--:R-:W-:Y:S01]  /*20770*/  IADD3 R4, P0, R6, 0x20, RZ ;  /* 0x0000002006047810 */ /* 0x00cfe20007f1e0ff */
        /* <DEDUP_REMOVED lines=10> */
.L_x_651:
[----:B------:R-:W-:Y:S05]  /*20820*/  BSYNC B0 ;  /* 0x0000000000007941 */ /* 0x000fea0003800000 */
.L_x_650:
        /* <DEDUP_REMOVED lines=15> */
.L_x_653:
[----:B------:R-:W-:Y:S05]  /*20920*/  BSYNC B0 ;  /* 0x0000000000007941 */ /* 0x000fea0003800000 */
.L_x_652:
[----:B------:R-:W-:Y:S01]  /*20930*/  LEA.HI.SX32 R0, R12, 0x40, 0x1d ;  /* 0x000000400c007811 */ /* 0x000fe200078feaff */
[----:B------:R-:W-:Y:S03]  /*20940*/  BSSY B0, `(.L_x_654) ;  /* 0x000000e000007945 */ /* 0x000fe60003800000 */
[----:B------:R-:W-:-:S13]  /*20950*/  ISETP.GE.OR P0, PT, R0, UR10, P1 ;  /* 0x0000000a00007c0c */ /* 0x000fda0008f06670 */
[----:B------:R-:W-:Y:S05]  /*20960*/  @P0 BRA `(.L_x_655) ;  /* 0x000000b000000947 */ /* 0x000fea0003800000 */
[----:B-123--:R-:W-:Y:S01]  /*20970*/  IADD3 R4, P0, R6, 0x40, RZ ;  /* 0x0000004006047810 */ /* 0x00efe20007f1e0ff */
        /* <DEDUP_REMOVED lines=10> */
.L_x_655:
[----:B------:R-:W-:Y:S05]  /*20a20*/  BSYNC B0 ;  /* 0x0000000000007941 */ /* 0x000fea0003800000 */
.L_x_654:
        /* <DEDUP_REMOVED lines=15> */
.L_x_657:
[----:B------:R-:W-:Y:S05]  /*20b20*/  BSYNC B0 ;  /* 0x0000000000007941 */ /* 0x000fea0003800000 */
.L_x_656:
        /* <DEDUP_REMOVED lines=15> */
.L_x_659:
[----:B------:R-:W-:Y:S05]  /*20c20*/  BSYNC B0 ;  /* 0x0000000000007941 */ /* 0x000fea0003800000 */
.L_x_658:
[----:B------:R-:W-:-:S04]  /*20c30*/  LEA.HI.SX32 R0, R12, 0x70, 0x1d ;  /* 0x000000700c007811 */ /* 0x000fc800078feaff */
[----:B------:R-:W-:-:S13]  /*20c40*/  ISETP.GE.OR P0, PT, R0, UR10, P1 ;  /* 0x0000000a00007c0c */ /* 0x000fda0008f06670 */
[----:B------:R-:W-:Y:S05]  /*20c50*/  @P0 EXIT ;  /* 0x000000000000094d */ /* 0x000fea0003800000 */
[----:B------:R-:W-:Y:S01]  /*20c60*/  IADD3 R6, P0, R6, 0x70, RZ ;  /* 0x0000007006067810 */ /* 0x000fe20007f1e0ff */
[----:B------:R-:W-:Y:S01]  /*20c70*/  IMAD.MOV.U32 R2, RZ, RZ, R10 ;  /* 0x000000ffff027224 */ /* 0x000fe200078e000a */
[----:B------:R-:W-:-:S03]  /*20c80*/  MOV R3, R9 ;  /* 0x0000000900037202 */ /* 0x000fc60000000f00 */
[----:B------:R-:W-:Y:S02]  /*20c90*/  IMAD.X R0, RZ, RZ, R7, P0 ;  /* 0x000000ffff007224 */ /* 0x000fe400000e0607 */
[----:B-123--:R-:W-:-:S04]  /*20ca0*/  IMAD.WIDE.U32 R4, R6, c[0x0][0x1e8], R2 ;  /* 0x00007a0006047a25 */ /* 0x00efc800078e0002 */
[----:B------:R-:W-:Y:S01]  /*20cb0*/  IMAD R0, R0, c[0x0][0x1e8], RZ ;  /* 0x00007a0000007a24 */ /* 0x000fe200078e02ff */
[----:B------:R-:W-:-:S03]  /*20cc0*/  LEA R2, P0, R4, c[0x0][0x1d0], 0x1 ;  /* 0x0000740004027a11 */ /* 0x000fc600078008ff */
[----:B------:R-:W-:-:S05]  /*20cd0*/  IMAD R0, R6, c[0x0][0x1ec], R0 ;  /* 0x00007b0006007a24 */ /* 0x000fca00078e0200 */
[----:B------:R-:W-:-:S04]  /*20ce0*/  IADD3 R0, R0, R5, RZ ;  /* 0x0000000500007210 */ /* 0x000fc80007ffe0ff */
[----:B------:R-:W-:-:S05]  /*20cf0*/  LEA.HI.X R3, R4, c[0x0][0x1d4], R0, 0x1, P0 ;  /* 0x0000750004037a11 */ /* 0x000fca00000f0c00 */
[----:B------:R-:W-:Y:S01]  /*20d00*/  STG.E.128 [R2.64], R56 ;  /* 0x0000003802007986 */ /* 0x000fe2000c101d32 */
[----:B------:R-:W-:Y:S05]  /*20d10*/  EXIT ;  /* 0x000000000000794d */ /* 0x000fea0003800000 */
.L_x_660:
        /* <DEDUP_REMOVED lines=14> */
.L_x_2122:


//--------------------- .text._ZN5flash16flash_fwd_kernelI23Flash_fwd_kernel_traitsILi64ELi128ELi128ELi4ELb0ELb0EN7cutlass6half_tE19Flash_kernel_traitsILi64ELi128ELi128ELi4ES3_EELb0ELb0ELb1ELb0ELb0ELb0ELb1ELb0EEEvNS_16Flash_fwd_paramsE --------------------------
	.section	.text._ZN5flash16flash_fwd_kernelI23Flash_fwd_kernel_traitsILi64ELi128ELi128ELi4ELb0ELb0EN7cutlass6half_tE19Flash_kernel_traitsILi64ELi128ELi128ELi4ES3_EELb0ELb0ELb1ELb0ELb0ELb0ELb1ELb0EEEvNS_16Flash_fwd_paramsE,"ax",@progbits
	.sectioninfo	@"SHI_REGISTERS=255"
	.align	128
        .global         _ZN5flash16flash_fwd_kernelI23Flash_fwd_kernel_traitsILi64ELi128ELi128ELi4ELb0ELb0EN7cutlass6half_tE19Flash_kernel_traitsILi64ELi128ELi128ELi4ES3_EELb0ELb0ELb1ELb0ELb0ELb0ELb1ELb0EEEvNS_16Flash_fwd_paramsE
        .type           _ZN5flash16flash_fwd_kernelI23Flash_fwd_kernel_traitsILi64ELi128ELi128ELi4ELb0ELb0EN7cutlass6half_tE19Flash_kernel_traitsILi64ELi128ELi128ELi4ES3_EELb0ELb0ELb1ELb0ELb0ELb0ELb1ELb0EEEvNS_16Flash_fwd_paramsE,@function
        .size           _ZN5flash16flash_fwd_kernelI23Flash_fwd_kernel_traitsILi64ELi128ELi128ELi4ELb0ELb0EN7cutlass6half_tE19Flash_kernel_traitsILi64ELi128ELi128ELi4ES3_EELb0ELb0ELb1ELb0ELb0ELb0ELb1ELb0EEEvNS_16Flash_fwd_paramsE,(.L_x_2123 - _ZN5flash16flash_fwd_kernelI23Flash_fwd_kernel_traitsILi64ELi128ELi128ELi4ELb0ELb0EN7cutlass6half_tE19Flash_kernel_traitsILi64ELi128ELi128ELi4ES3_EELb0ELb0ELb1ELb0ELb0ELb0ELb1ELb0EEEvNS_16Flash_fwd_paramsE)
        .other          _ZN5flash16flash_fwd_kernelI23Flash_fwd_kernel_traitsILi64ELi128ELi128ELi4ELb0ELb0EN7cutlass6half_tE19Flash_kernel_traitsILi64ELi128ELi128ELi4ES3_EELb0ELb0ELb1ELb0ELb0ELb0ELb1ELb0EEEvNS_16Flash_fwd_paramsE,@"STO_CUDA_ENTRY STV_DEFAULT"
_ZN5flash16flash_fwd_kernelI23Flash_fwd_kernel_traitsILi64ELi128ELi128ELi4ELb0ELb0EN7cutlass6half_tE19Flash_kernel_traitsILi64ELi128ELi128ELi4ES3_EELb0ELb0ELb1ELb0ELb0ELb0ELb1ELb0EEEvNS_16Flash_fwd_paramsE:
.text._ZN5flash16flash_fwd_kernelI23Flash_fwd_kernel_traitsILi64ELi128ELi128ELi4ELb0ELb0EN7cutlass6half_tE19Flash_kernel_traitsILi64ELi128ELi128ELi4ES3_EELb0ELb0ELb1ELb0ELb0ELb0ELb1ELb0EEEvNS_16Flash_fwd_paramsE:
        /* <DEDUP_REMOVED lines=56> */
.L_x_661:
[----:B------:R-:W-:Y:S02]  /*0380*/  ULDC UR7, c[0x0][0x218] ;  /* 0x0000860000077ab9 */ /* 0x000fe40000000800 */
.L_x_662:
        /* <DEDUP_REMOVED lines=118> */
.L_x_665:
[----:B------:R-:W-:Y:S05]  /*0af0*/  BSYNC B0 ;  /* 0x0000000000007941 */ /* 0x000fea0003800000 */
.L_x_664:
        /* <DEDUP_REMOVED lines=16> */
.L_x_667:
[----:B------:R-:W-:Y:S05]  /*0c00*/  BSYNC B0 ;  /* 0x0000000000007941 */ /* 0x000fea0003800000 */
.L_x_666:
        /* <DEDUP_REMOVED lines=17> */
.L_x_669:
[----:B------:R-:W-:Y:S05]  /*0d20*/  BSYNC B0 ;  /* 0x0000000000007941 */ /* 0x000fea0003800000 */
.L_x_668:
        /* <DEDUP_REMOVED lines=16> */
.L_x_671:
[----:B------:R-:W-:Y:S05]  /*0e30*/  BSYNC B0 ;  /* 0x0000000000007941 */ /* 0x000fea0003800000 */
.L_x_670:
        /* <DEDUP_REMOVED lines=17> */
.L_x_673:
[----:B------:R-:W-:Y:S05]  /*0f50*/  BSYNC B0 ;  /* 0x0000000000007941 */ /* 0x000fea0003800000 */
.L_x_672:
        /* <DEDUP_REMOVED lines=17> */
.L_x_675:
[----:B------:R-:W-:Y:S05]  /*1070*/  BSYNC B0 ;  /* 0x0000000000007941 */ /* 0x000fea0003800000 */
.L_x_674:
        /* <DEDUP_REMOVED lines=16> */
.L_x_677:
[----:B------:R-:W-:Y:S05]  /*1180*/  BSYNC B0 ;  /* 0x0000000000007941 */ /* 0x000fea0003800000 */
.L_x_676:
        /* <DEDUP_REMOVED lines=15> */
.L_x_679:
[----:B------:R-:W-:Y:S05]  /*1280*/  BSYNC B0 ;  /* 0x0000000000007941 */ /* 0x000fea0003800000 */
.L_x_678:
        /* <DEDUP_REMOVED lines=69> */
.L_x_663:
        /* <DEDUP_REMOVED lines=33> */
.L_x_680:
        /* <DEDUP_REMOVED lines=46> */
.L_x_681:
        /* <DEDUP_REMOVED lines=49> */
.L_x_683:
[----:B------:R-:W-:Y:S05]  /*1ee0*/  BSYNC B0 ;  /* 0x0000000000007941 */ /* 0x000fea0003800000 */
.L_x_682:
        /* <DEDUP_REMOVED lines=21> */
.L_x_685:
[----:B------:R-:W-:Y:S05]  /*2040*/  BSYNC B0 ;  /* 0x0000000000007941 */ /* 0x000fea0003800000 */
.L_x_684:
        /* <DEDUP_REMOVED lines=21> */
.L_x_687:
[----:B------:R-:W-:Y:S05]  /*21a0*/  BSYNC B0 ;  /* 0x0000000000007941 */ /* 0x000fea0003800000 */
.L_x_686:
        /* <DEDUP_REMOVED lines=21> */
.L_x_689:
[----:B------:R-:W-:Y:S05]  /*2300*/  BSYNC B0 ;  /* 0x0000000000007941 */ /* 0x000fea0003800000 */
.L_x_688:
        /* <DEDUP_REMOVED lines=21> */
.L_x_691:
[----:B------:R-:W-:Y:S05]  /*2460*/  BSYNC B0 ;  /* 0x0000000000007941 */ /* 0x000fea0003800000 */
.L_x_690:
        /* <DEDUP_REMOVED lines=21> */
.L_x_693:
[----:B------:R-:W-:Y:S05]  /*25c0*/  BSYNC B0 ;  /* 0x0000000000007941 */ /* 0x000fea0003800000 */
.L_x_692:
        /* <DEDUP_REMOVED lines=21> */
.L_x_695:
[----:B------:R-:W-:Y:S05]  /*2720*/  BSYNC B0 ;  /* 0x0000000000007941 */ /* 0x000fea0003800000 */
.L_x_694:
        /* <DEDUP_REMOVED lines=25> */
.L_x_697:
[----:B------:R-:W-:Y:S05]  /*28c0*/  BSYNC B0 ;  /* 0x0000000000007941 */ /* 0x000fea0003800000 */
.L_x_696:
        /* <DEDUP_REMOVED lines=59> */
.L_x_699:
[----:B------:R-:W-:Y:S05]  /*2c80*/  BSYNC B0 ;  /* 0x0000000000007941 */ /* 0x000fea0003800000 */
.L_x_698:
        /* <DEDUP_REMOVED lines=17> */
.L_x_701:
[----:B------:R-:W-:Y:S05]  /*2da0*/  BSYNC B0 ;  /* 0x0000000000007941 */ /* 0x000fea0003800000 */
.L_x_700:
        /* <DEDUP_REMOVED lines=17> */
.L_x_703:
[----:B------:R-:W-:Y:S05]  /*2ec0*/  BSYNC B0 ;  /* 0x0000000000007941 */ /* 0x000fea0003800000 */
.L_x_702:
        /* <DEDUP_REMOVED lines=18> */
.L_x_705:
[----:B------:R-:W-:Y:S05]  /*2ff0*/  BSYNC B0 ;  /* 0x0000000000007941 */ /* 0x000fea0003800000 */
.L_x_704:
        /* <DEDUP_REMOVED lines=17> */
.L_x_707:
[----:B------:R-:W-:Y:S05]  /*3110*/  BSYNC B0 ;  /* 0x0000000000007941 */ /* 0x000fea0003800000 */
.L_x_706:
        /* <DEDUP_REMOVED lines=19> */
.L_x_709:
[----:B------:R-:W-:Y:S05]  /*3250*/  BSYNC B0 ;  /* 0x0000000000007941 */ /* 0x000fea0003800000 */
.L_x_708:
        /* <DEDUP_REMOVED lines=19> */
.L_x_711:
[----:B------:R-:W-:Y:S05]  /*3390*/  BSYNC B0 ;  /* 0x0000000000007941 */ /* 0x000fea0003800000 */
.L_x_710:
        /* <DEDUP_REMOVED lines=21> */
.L_x_713:
[----:B------:R-:W-:Y:S05]  /*34f0*/  BSYNC B0 ;  /* 0x0000000000007941 */ /* 0x000fea0003800000 */
.L_x_712:
        /* <DEDUP_REMOVED lines=30> */
.L_x_715:
[----:B------:R-:W-:Y:S05]  /*36e0*/  BSYNC B0 ;  /* 0x0000000000007941 */ /* 0x000fea0003800000 */
.L_x_714:
        /* <DEDUP_REMOVED lines=18> */
.L_x_717:
[----:B------:R-:W-:Y:S05]  /*3810*/  BSYNC B0 ;  /* 0x0000000000007941 */ /* 0x000fea0003800000 */
.L_x_716:
        /* <DEDUP_REMOVED lines=18> */
.L_x_719:
[----:B------:R-:W-:Y:S05]  /*3940*/  BSYNC B0 ;  /* 0x0000000000007941 */ /* 0x000fea0003800000 */
.L_x_718:
        /* <DEDUP_REMOVED lines=19> */
.L_x_721:
[----:B------:R-:W-:Y:S05]  /*3a80*/  BSYNC B0 ;  /* 0x0000000000007941 */ /* 0x000fea0003800000 */
.L_x_720:
        /* <DEDUP_REMOVED lines=18> */
.L_x_723:
[----:B------:R-:W-:Y:S05]  /*3bb0*/  BSYNC B0 ;  /* 0x0000000000007941 */ /* 0x000fea0003800000 */
.L_x_722:
        /* <DEDUP_REMOVED lines=20> */
.L_x_725:
[----:B------:R-:W-:Y:S05]  /*3d00*/  BSYNC B0 ;  /* 0x0000000000007941 */ /* 0x000fea0003800000 */
.L_x_724:
        /* <DEDUP_REMOVED lines=20> */
.L_x_727:
[----:B------:R-:W-:Y:S05]  /*3e50*/  BSYNC B0 ;  /* 0x0000000000007941 */ /* 0x000fea0003800000 */
.L_x_726:
        /* <DEDUP_REMOVED lines=19> */
.L_x_729:
[----:B------:R-:W-:Y:S05]  /*3f90*/  BSYNC B0 ;  /* 0x0000000000007941 */ /* 0x000fea0003800000 */
.L_x_728:
        /* <DEDUP_REMOVED lines=11> */
[----:B------:R-:W-:-:S02]  /*4050*/  UIADD3 UR13, UR11, -UR13, -UR35 ;  /* 0x8000000d0b0d7290 */ /* 0x000fc4000fffe823 */
[----:B------:R-:W-:Y:S01]  /*4060*/  IMAD.IADD R7, R7, 0x1, -R0 ;  /* 0x0000000107077824 */ /* 0x000fe200078e0a00 */
[----:B------:R-:W-:Y:S01]  /*4070*/  LOP3.LUT R0, R6, 0x1c0, RZ, 0xc0, !PT ;  /* 0x000001c006007812 */ /* 0x000fe200078ec0ff */
[----:B------:R-:W-:Y:S02]  /*4080*/  UISETP.GT.AND UP0, UPT, UR9, UR8, UPT ;  /* 0x000000080900728c */ /* 0x000fe4000bf04270 */
[----:B------:R-:W-:Y:S01]  /*4090*/  IMAD.SHL.U32 R6, R7, 0x8, RZ ;  /* 0x0000000807067824 */ /* 0x000fe200078e00ff */
[----:B------:R-:W-:Y:S02]  /*40a0*/  LOP3.LUT R8, R0, 0x8, R5, 0xf8, !PT ;  /* 0x0000000800087812 */ /* 0x000fe400078ef805 */
[----:B------:R-:W-:Y:S02]  /*40b0*/  SHF.R.U32.HI R0, RZ, 0x3, R0 ;  /* 0x00000003ff007819 */ /* 0x000fe40000011600 */
        /* <DEDUP_REMOVED lines=14> */
[----:B------:R-:W1:Y:S01]  /*41a0*/  LDSM.16.M88.4 R8, [R222+0x2000] ;  /* 0x00200000de08783b */ /* 0x000e620000000200 */
[----:B------:R-:W-:Y:S01]  /*41b0*/  IADD3 R226, R135, 0x4040, RZ ;  /* 0x0000404087e27810 */ /* 0x000fe20007ffe0ff */
[----:B------:R-:W-:Y:S01]  /*41c0*/  IMAD R223, R4, 0x2, R222 ;  /* 0x0000000204df7824 */ /* 0x000fe200078e02de */
[----:B------:R-:W-:Y:S01]  /*41d0*/  @P2 IADD3 R226, R3, -0x40, RZ ;  /* 0xffffffc003e22810 */ /* 0x000fe20007ffe0ff */
[----:B------:R-:W5:Y:S01]  /*41e0*/  LDSM.16.M88.4 R20, [R222] ;  /* 0x00000000de14783b */ /* 0x000f620000000200 */
[----:B------:R-:W-:Y:S01]  /*41f0*/  LEA R3, R132, UR10, 0x4 ;  /* 0x0000000a84037c11 */ /* 0x000fe2000f8e20ff */
[----:B------:R-:W-:Y:S01]  /*4200*/  IMAD R224, R2, 0x2, R223 ;  /* 0x0000000202e07824 */ /* 0x000fe200078e02df */
[----:B------:R-:W-:Y:S01]  /*4210*/  ULDC UR10, c[0x0][0x2e8] ;  /* 0x0000ba00000a7ab9 */ /* 0x000fe20000000800 */
[----:B------:R-:W-:Y:S01]  /*4220*/  LDSM.16.M88.4 R36, [R221+0x4000] ;  /* 0x00400000dd24783b */ /* 0x000fe20000000200 */
[----:B------:R-:W-:Y:S01]  /*4230*/  IMAD.IADD R220, R0, 0x1, R226 ;  /* 0x0000000100dc7824 */ /* 0x000fe200078e02e2 */
[----:B------:R-:W-:Y:S01]  /*4240*/  UIADD3 UR10, UR15, UR10, URZ ;  /* 0x0000000a0f0a7290 */ /* 0x000fe2000fffe03f */
[----:B------:R-:W-:Y:S01]  /*4250*/  IMAD.IADD R3, R133, 0x1, R3 ;  /* 0x0000000185037824 */ /* 0x000fe200078e0203 */
[----:B------:R-:W2:Y:S04]  /*4260*/  LDSM.16.M88.4 R16, [R225+0x2000] ;  /* 0x00200000e110783b */ /* 0x000ea80000000200 */
[----:B------:R-:W3:Y:S04]  /*4270*/  LDSM.16.M88.4 R32, [R225] ;  /* 0x00000000e120783b */ /* 0x000ee80000000200 */
[----:B------:R-:W-:Y:S04]  /*4280*/  LDSM.16.M88.4 R68, [R226] ;  /* 0x00000000e244783b */ /* 0x000fe80000000200 */
[----:B------:R-:W-:Y:S04]  /*4290*/  LDSM.16.M88.4 R24, [R223+0x2000] ;  /* 0x00200000df18783b */ /* 0x000fe80000000200 */
[----:B--2---:R-:W-:Y:S04]  /*42a0*/  LDSM.16.M88.4 R28, [R223] ;  /* 0x00000000df1c783b */ /* 0x004fe80000000200 */
[----:B------:R-:W2:Y:S04]  /*42b0*/  LDSM.16.M88.4 R64, [R135+0x4800] ;  /* 0x004800008740783b */ /* 0x000ea80000000200 */
[----:B------:R-:W4:Y:S01]  /*42c0*/  LDSM.16.M88.4 R60, [R135+0x5000] ;  /* 0x00500000873c783b */ /* 0x000f220000000200 */
[-C--:B-1----:R-:W-:Y:S03]  /*42d0*/  HMMA.16816.F32 R44, R8, R12.reuse, RZ ;  /* 0x0000000c082c723c */ /* 0x082fe600000018ff */
[----:B------:R-:W1:Y:S04]  /*42e0*/  LDSM.16.M88.4 R56, [R135+0x5800] ;  /* 0x005800008738783b */ /* 0x000e680000000200 */
[----:B------:R-:W1:Y:S01]  /*42f0*/  LDSM.16.M88.4 R52, [R135+0x6000] ;  /* 0x006000008734783b */ /* 0x000e620000000200 */
[----:B-----5:R-:W-:Y:S03]  /*4300*/  HMMA.16816.F32 R40, R20, R12, RZ ;  /* 0x0000000c1428723c */ /* 0x020fe600000018ff */
[----:B------:R-:W5:Y:S05]  /*4310*/  LDSM.16.M88.4 R48, [R135+0x6800] ;  /* 0x006800008730783b */ /* 0x000f6a0000000200 */
[----:B------:R-:W-:Y:S08]  /*4320*/  HMMA.16816.F32 R84, R8, R14, RZ ;  /* 0x0000000e0854723c */ /* 0x000ff000000018ff */
[-C--:B------:R-:W-:Y:S01]  /*4330*/  HMMA.16816.F32 R76, R16, R36.reuse, R44 ;  /* 0x00000024104c723c */ /* 0x080fe2000000182c */
[----:B------:R-:W1:Y:S07]  /*4340*/  LDSM.16.M88.4 R44, [R135+0x7000] ;  /* 0x00700000872c783b */ /* 0x000e6e0000000200 */
[----:B---3--:R-:W-:Y:S01]  /*4350*/  HMMA.16816.F32 R72, R32, R36, R40 ;  /* 0x000000242048723c */ /* 0x008fe20000001828 */
[----:B------:R-:W3:Y:S07]  /*4360*/  LDSM.16.M88.4 R40, [R135+0x7800] ;  /* 0x007800008728783b */ /* 0x000eee0000000200 */
[----:B--2---:R-:W-:Y:S08]  /*4370*/  HMMA.16816.F32 R96, R8, R64, RZ ;  /* 0x000000400860723c */ /* 0x004ff000000018ff */
[-C--:B------:R-:W-:Y:S08]  /*4380*/  HMMA.16816.F32 R92, R24, R68.reuse, R76 ;  /* 0x00000044185c723c */ /* 0x080ff0000000184c */
[----:B------:R-:W-:Y:S01]  /*4390*/  HMMA.16816.F32 R80, R28, R68, R72 ;  /* 0x000000441c50723c */ /* 0x000fe20000001848 */
[----:B------:R-:W-:Y:S07]  /*43a0*/  LDSM.16.M88.4 R72, [R220] ;  /* 0x00000000dc48783b */ /* 0x000fee0000000200 */
[----:B------:R-:W-:Y:S01]  /*43b0*/  HMMA.16816.F32 R76, R20, R14, RZ ;  /* 0x0000000e144c723c */ /* 0x000fe200000018ff */
[----:B------:R-:W2:Y:S07]  /*43c0*/  LDSM.16.M88.4 R12, [R224] ;  /* 0x00000000e00c783b */ /* 0x000eae0000000200 */
[C---:B------:R-:W-:Y:S08]  /*43d0*/  HMMA.16816.F32 R100, R8.reuse, R66, RZ ;  /* 0x000000420864723c */ /* 0x040ff000000018ff */
[C---:B----4-:R-:W-:Y:S08]  /*43e0*/  HMMA.16816.F32 R112, R8.reuse, R60, RZ ;  /* 0x0000003c0870723c */ /* 0x050ff000000018ff */
[C---:B------:R-:W-:Y:S08]  /*43f0*/  HMMA.16816.F32 R120, R8.reuse, R62, RZ ;  /* 0x0000003e0878723c */ /* 0x040ff000000018ff */
[C---:B-1----:R-:W-:Y:S08]  /*4400*/  HMMA.16816.F32 R128, R8.reuse, R56, RZ ;  /* 0x000000380880723c */ /* 0x042ff000000018ff */
[C---:B------:R-:W-:Y:S08]  /*4410*/  HMMA.16816.F32 R136, R8.reuse, R58, RZ ;  /* 0x0000003a0888723c */ /* 0x040ff000000018ff */
[C---:B------:R-:W-:Y:S08]  /*4420*/  HMMA.16816.F32 R140, R8.reuse, R52, RZ ;  /* 0x00000034088c723c */ /* 0x040ff000000018ff */
[C---:B------:R-:W-:Y:S08]  /*4430*/  HMMA.16816.F32 R144, R8.reuse, R54, RZ ;  /* 0x000000360890723c */ /* 0x040ff000000018ff */
[C---:B-----5:R-:W-:Y:S08]  /*4440*/  HMMA.16816.F32 R148, R8.reuse, R48, RZ ;  /* 0x000000300894723c */ /* 0x060ff000000018ff */
[C---:B------:R-:W-:Y:S08]  /*4450*/  HMMA.16816.F32 R156, R8.reuse, R50, RZ ;  /* 0x00000032089c723c */ /* 0x040ff000000018ff */
[C---:B------:R-:W-:Y:S08]  /*4460*/  HMMA.16816.F32 R160, R8.reuse, R44, RZ ;  /* 0x0000002c08a0723c */ /* 0x040ff000000018ff */
[C---:B---3--:R-:W-:Y:S08]  /*4470*/  HMMA.16816.F32 R164, R8.reuse, R40, RZ ;  /* 0x0000002808a4723c */ /* 0x048ff000000018ff */
[C---:B------:R-:W-:Y:S08]  /*4480*/  HMMA.16816.F32 R168, R8.reuse, R46, RZ ;  /* 0x0000002e08a8723c */ /* 0x040ff000000018ff */
[----:B------:R-:W-:Y:S01]  /*4490*/  HMMA.16816.F32 R176, R8, R42, RZ ;  /* 0x0000002a08b0723c */ /* 0x000fe200000018ff */
[----:B------:R-:W1:Y:S07]  /*44a0*/  LDSM.16.M88.4 R8, [R224+0x2000] ;  /* 0x00200000e008783b */ /* 0x000e6e0000000200 */
[C---:B------:R-:W-:Y:S08]  /*44b0*/  HMMA.16816.F32 R88, R20.reuse, R64, RZ ;  /* 0x000000401458723c */ /* 0x040ff000000018ff */
[C---:B------:R-:W-:Y:S01]  /*44c0*/  HMMA.16816.F32 R104, R20.reuse, R66, RZ ;  /* 0x000000421468723c */ /* 0x040fe200000018ff */
[----:B------:R-:W3:Y:S07]  /*44d0*/  LDSM.16.M88.4 R64, [R221+0x4800] ;  /* 0x00480000dd40783b */ /* 0x000eee0000000200 */
[C---:B------:R-:W-:Y:S08]  /*44e0*/  HMMA.16816.F32 R108, R20.reuse, R60, RZ ;  /* 0x0000003c146c723c */ /* 0x040ff000000018ff */
[----:B------:R-:W-:Y:S08]  /*44f0*/  HMMA.16816.F32 R116, R20, R62, RZ ;  /* 0x0000003e1474723c */ /* 0x000ff000000018ff */
[----:B------:R-:W-:Y:S08]  /*4500*/  HMMA.16816.F32 R60, R32, R38, R76 ;  /* 0x00000026203c723c */ /* 0x000ff0000000184c */
[----:B--2---:R-:W-:Y:S08]  /*4510*/  HMMA.16816.F32 R76, R12, R72, R80 ;  /* 0x000000480c4c723c */ /* 0x004ff00000001850 */
[C---:B------:R-:W-:Y:S08]  /*4520*/  HMMA.16816.F32 R200, R20.reuse, R40, RZ ;  /* 0x0000002814c8723c */ /* 0x040ff000000018ff */
[----:B------:R-:W-:Y:S08]  /*4530*/  HMMA.16816.F32 R192, R20, R42, RZ ;  /* 0x0000002a14c0723c */ /* 0x000ff000000018ff */
[----:B------:R-:W-:Y:S01]  /*4540*/  HMMA.16816.F32 R40, R16, R38, R84 ;  /* 0x000000261028723c */ /* 0x000fe20000001854 */
[----:B------:R-:W2:Y:S01]  /*4550*/  LDSM.16.M88.4 R36, [R226+0x800] ;  /* 0x00080000e224783b */ /* 0x000ea20000000200 */
[----:B------:R-:W-:-:S04]  /*4560*/  FMUL.FTZ R0, R76, c[0x0][0x2ec] ;  /* 0x0000bb004c007a20 */ /* 0x000fc80000410000 */
[----:B------:R4:W5:Y:S02]  /*4570*/  MUFU.TANH R235, R0 ;  /* 0x0000000000eb7308 */ /* 0x0009640000002400 */
[C---:B------:R-:W-:Y:S08]  /*4580*/  HMMA.16816.F32 R184, R20.reuse, R48, RZ ;  /* 0x0000003014b8723c */ /* 0x040ff000000018ff */
[----:B------:R-:W-:Y:S01]  /*4590*/  HMMA.16816.F32 R188, R20, R50, RZ ;  /* 0x0000003214bc723c */ /* 0x000fe200000018ff */
[----:B------:R-:W-:-:S02]  /*45a0*/  IMAD.MOV.U32 R238, RZ, RZ, R194 ;  /* 0x000000ffffee7224 */ /* 0x000fc400078e00c2 */
[----:B------:R-:W-:Y:S02]  /*45b0*/  IMAD.MOV.U32 R237, RZ, RZ, R195 ;  /* 0x000000ffffed7224 */ /* 0x000fe400078e00c3 */
[----:B------:R-:W-:Y:S02]  /*45c0*/  IMAD.MOV.U32 R7, RZ, RZ, R192 ;  /* 0x000000ffff077224 */ /* 0x000fe400078e00c0 */
[----:B----4-:R-:W-:Y:S01]  /*45d0*/  FMUL.FTZ R0, R77, c[0x0][0x2ec] ;  /* 0x0000bb004d007a20 */ /* 0x010fe20000410000 */
[----:B------:R-:W-:Y:S01]  /*45e0*/  HMMA.16816.F32 R48, R28, R70, R60 ;  /* 0x000000461c30723c */ /* 0x000fe2000000183c */
[----:B------:R-:W-:Y:S02]  /*45f0*/  IMAD.MOV.U32 R6, RZ, RZ, R193 ;  /* 0x000000ffff067224 */ /* 0x000fe400078e00c1 */
[----:B------:R4:W1:Y:S05]  /*4600*/  MUFU.TANH R236, R0 ;  /* 0x0000000000ec7308 */ /* 0x00086a0000002400 */
[C---:B------:R-:W-:Y:S08]  /*4610*/  HMMA.16816.F32 R124, R20.reuse, R56, RZ ;  /* 0x00000038147c723c */ /* 0x040ff000000018ff */
[----:B------:R-:W-:Y:S01]  /*4620*/  HMMA.16816.F32 R152, R20, R58, RZ ;  /* 0x0000003a1498723c */ /* 0x000fe200000018ff */
[----:B----4-:R-:W-:-:S04]  /*4630*/  FMUL.FTZ R0, R78, c[0x0][0x2ec] ;  /* 0x0000bb004e007a20 */ /* 0x010fc80000410000 */
[----:B------:R4:W-:Y:S03]  /*4640*/  MUFU.TANH R250, R0 ;  /* 0x0000000000fa7308 */ /* 0x0009e60000002400 */
[----:B-1----:R-:W-:Y:S08]  /*4650*/  HMMA.16816.F32 R56, R8, R72, R92 ;  /* 0x000000480838723c */ /* 0x002ff0000000185c */
[----:B------:R-:W-:Y:S01]  /*4660*/  HMMA.16816.F32 R196, R20, R44, RZ ;  /* 0x0000002c14c4723c */ /* 0x000fe200000018ff */
[----:B----4-:R-:W-:-:S07]  /*4670*/  FMUL.FTZ R0, R79, c[0x0][0x2ec] ;  /* 0x0000bb004f007a20 */ /* 0x010fce0000410000 */
[----:B------:R-:W-:Y:S01]  /*4680*/  HMMA.16816.F32 R228, R20, R46, RZ ;  /* 0x0000002e14e4723c */ /* 0x000fe200000018ff */
[----:B------:R1:W-:Y:S07]  /*4690*/  MUFU.TANH R252, R0 ;  /* 0x0000000000fc7308 */ /* 0x0003ee0000002400 */
[----:B------:R-:W-:Y:S01]  /*46a0*/  HMMA.16816.F32 R44, R24, R70, R40 ;  /* 0x00000046182c723c */ /* 0x000fe20000001828 */
[----:B------:R-:W4:Y:S07]  /*46b0*/  LDSM.16.M88.4 R40, [R220+0x800] ;  /* 0x00080000dc28783b */ /* 0x000f2e0000000200 */
[----:B---3--:R-:W-:Y:S01]  /*46c0*/  HMMA.16816.F32 R60, R32, R64, R88 ;  /* 0x00000040203c723c */ /* 0x008fe20000001858 */
[----:B-1----:R-:W-:-:S04]  /*46d0*/  FMUL.FTZ R0, R56, c[0x0][0x2ec] ;  /* 0x0000bb0038007a20 */ /* 0x002fc80000410000 */
[----:B------:R1:W3:Y:S03]  /*46e0*/  MUFU.TANH R249, R0 ;  /* 0x0000000000f97308 */ /* 0x0002e60000002400 */
[C---:B------:R-:W-:Y:S08]  /*46f0*/  HMMA.16816.F32 R172, R20.reuse, R52, RZ ;  /* 0x0000003414ac723c */ /* 0x040ff000000018ff */
[----:B------:R-:W-:Y:S01]  /*4700*/  HMMA.16816.F32 R180, R20, R54, RZ ;  /* 0x0000003614b4723c */ /* 0x000fe200000018ff */
[----:B------:R-:W3:Y:S01]  /*4710*/  LDSM.16.M88.4 R20, [R221+0x5000] ;  /* 0x00500000dd14783b */ /* 0x000ee20000000200 */
[----:B-1----:R-:W-:-:S06]  /*4720*/  FMUL.FTZ R0, R57, c[0x0][0x2ec] ;  /* 0x0000bb0039007a20 */ /* 0x002fcc0000410000 */
[----:B------:R-:W-:Y:S01]  /*4730*/  HMMA.16816.F32 R52, R12, R74, R48 ;  /* 0x0000004a0c34723c */ /* 0x000fe20000001830 */
[----:B------:R-:W1:Y:S01]  /*4740*/  LDSM.16.M88.4 R48, [R221+0x5800] ;  /* 0x00580000dd30783b */ /* 0x000e620000000200 */
[----:B------:R2:W-:Y:S06]  /*4750*/  MUFU.TANH R251, R0 ;  /* 0x0000000000fb7308 */ /* 0x0005ec0000002400 */
[----:B------:R-:W-:Y:S08]  /*4760*/  HMMA.16816.F32 R80, R16, R64, R96 ;  /* 0x000000401050723c */ /* 0x000ff00000001860 */
[----:B------:R-:W-:Y:S01]  /*4770*/  HMMA.16816.F32 R72, R8, R74, R44 ;  /* 0x0000004a0848723c */ /* 0x000fe2000000182c */
[----:B--2---:R-:W-:-:S04]  /*4780*/  FMUL.FTZ R0, R58, c[0x0][0x2ec] ;  /* 0x0000bb003a007a20 */ /* 0x004fc80000410000 */
[----:B------:R2:W1:Y:S03]  /*4790*/  MUFU.TANH R233, R0 ;  /* 0x0000000000e97308 */ /* 0x0004660000002400 */
[----:B------:R-:W-:Y:S08]  /*47a0*/  HMMA.16816.F32 R44, R28, R36, R60 ;  /* 0x000000241c2c723c */ /* 0x000ff0000000183c */
[----:B------:R-:W-:Y:S01]  /*47b0*/  HMMA.16816.F32 R88, R16, R66, R100 ;  /* 0x000000421058723c */ /* 0x000fe20000001864 */
[----:B--2---:R-:W-:-:S07]  /*47c0*/  FMUL.FTZ R0, R59, c[0x0][0x2ec] ;  /* 0x0000bb003b007a20 */ /* 0x004fce0000410000 */
[----:B------:R-:W-:Y:S01]  /*47d0*/  HMMA.16816.F32 R64, R32, R66, R104 ;  /* 0x000000422040723c */ /* 0x000fe20000001868 */
[----:B------:R2:W1:Y:S07]  /*47e0*/  MUFU.TANH R247, R0 ;  /* 0x0000000000f77308 */ /* 0x00046e0000002400 */
[----:B------:R-:W-:Y:S08]  /*47f0*/  HMMA.16816.F32 R56, R24, R36, R80 ;  /* 0x000000241838723c */ /* 0x000ff00000001850 */
[----:B----4-:R-:W-:Y:S01]  /*4800*/  HMMA.16816.F32 R44, R12, R40, R44 ;  /* 0x000000280c2c723c */ /* 0x010fe2000000182c */
[----:B--2---:R-:W-:-:S04]  /*4810*/  FMUL.FTZ R0, R52, c[0x0][0x2ec] ;  /* 0x0000bb0034007a20 */ /* 0x004fc80000410000 */
[----:B------:R2:W4:Y:S03]  /*4820*/  MUFU.TANH R245, R0 ;  /* 0x0000000000f57308 */ /* 0x0005260000002400 */
[-C--:B---3--:R-:W-:Y:S08]  /*4830*/  HMMA.16816.F32 R68, R32, R20.reuse, R108 ;  /* 0x000000142044723c */ /* 0x088ff0000000186c */
[----:B------:R-:W-:Y:S01]  /*4840*/  HMMA.16816.F32 R84, R16, R20, R112 ;  /* 0x000000141054723c */ /* 0x000fe20000001870 */
[----:B--2---:R-:W-:-:S07]  /*4850*/  FMUL.FTZ R0, R53, c[0x0][0x2ec] ;  /* 0x0000bb0035007a20 */ /* 0x004fce0000410000 */
[-C--:B------:R-:W-:Y:S01]  /*4860*/  HMMA.16816.F32 R76, R16, R22.reuse, R120 ;  /* 0x00000016104c723c */ /* 0x080fe20000001878 */
[----:B-----5:R-:W-:Y:S01]  /*4870*/  IMAD.MOV.U32 R115, RZ, RZ, R235 ;  /* 0x000000ffff737224 */ /* 0x020fe200078e00eb */
[----:B------:R2:W-:Y:S05]  /*4880*/  MUFU.TANH R248, R0 ;  /* 0x0000000000f87308 */ /* 0x0005ea0000002400 */
[----:B------:R-:W-:Y:S01]  /*4890*/  IMAD.MOV.U32 R123, RZ, RZ, R7 ;  /* 0x000000ffff7b7224 */ /* 0x000fe200078e0007 */
[----:B------:R-:W-:Y:S01]  /*48a0*/  HMMA.16816.F32 R80, R32, R22, R116 ;  /* 0x000000162050723c */ /* 0x000fe20000001874 */
[----:B------:R-:W3:Y:S01]  /*48b0*/  LDSM.16.M88.4 R20, [R226+0x1000] ;  /* 0x00100000e214783b */ /* 0x000ee20000000200 */
[----:B------:R-:W-:-:S05]  /*48c0*/  IADD3 R7, R3, 0x8, RZ ;  /* 0x0000000803077810 */ /* 0x000fca0007ffe0ff */
[----:B------:R-:W-:Y:S01]  /*48d0*/  IMAD.MOV.U32 R117, RZ, RZ, R238 ;  /* 0x000000ffff757224 */ /* 0x000fe200078e00ee */
[----:B------:R-:W-:Y:S01]  /*48e0*/  HMMA.16816.F32 R60, R8, R40, R56 ;  /* 0x00000028083c723c */ /* 0x000fe20000001838 */
[----:B------:R-:W-:Y:S02]  /*48f0*/  IMAD.MOV.U32 R119, RZ, RZ, R237 ;  /* 0x000000ffff777224 */ /* 0x000fe400078e00ed */
[----:B--2---:R-:W-:Y:S02]  /*4900*/  FMUL.FTZ R0, R54, c[0x0][0x2ec] ;  /* 0x0000bb0036007a20 */ /* 0x004fe40000410000 */
[----:B------:R-:W-:Y:S02]  /*4910*/  IMAD.MOV.U32 R118, RZ, RZ, R236 ;  /* 0x000000ffff767224 */ /* 0x000fe400078e00ec */
[----:B------:R2:W5:Y:S01]  /*4920*/  MUFU.TANH R215, R0 ;  /* 0x0000000000d77308 */ /* 0x0005620000002400 */
[----:B------:R-:W-:Y:S08]  /*4930*/  HMMA.16816.F32 R56, R28, R38, R64 ;  /* 0x000000261c38723c */ /* 0x000ff00000001840 */
[----:B-1----:R-:W-:Y:S01]  /*4940*/  HMMA.16816.F32 R92, R32, R48, R124 ;  /* 0x00000030205c723c */ /* 0x002fe2000000187c */
[----:B--2---:R-:W-:-:S07]  /*4950*/  FMUL.FTZ R0, R55, c[0x0][0x2ec] ;  /* 0x0000bb0037007a20 */ /* 0x004fce0000410000 */
[----:B------:R-:W-:Y:S01]  /*4960*/  HMMA.16816.F32 R96, R16, R48, R128 ;  /* 0x000000301060723c */ /* 0x000fe20000001880 */
[----:B------:R-:W-:Y:S01]  /*4970*/  IMAD.MOV.U32 R126, RZ, RZ, R6 ;  /* 0x000000ffff7e7224 */ /* 0x000fe200078e0006 */
[----:B------:R-:W-:Y:S01]  /*4980*/  IADD3 R6, R3, 0x40, RZ ;  /* 0x0000004003067810 */ /* 0x000fe20007ffe0ff */
[----:B------:R1:W-:Y:S05]  /*4990*/  MUFU.TANH R246, R0 ;  /* 0x0000000000f67308 */ /* 0x0003ea0000002400 */
[----:B------:R-:W-:Y:S01]  /*49a0*/  HMMA.16816.F32 R52, R24, R38, R88 ;  /* 0x000000261834723c */ /* 0x000fe20000001858 */
[----:B------:R-:W-:Y:S04]  /*49b0*/  LDSM.16.M88.4 R36, [R220+0x1000] ;  /* 0x00100000dc24783b */ /* 0x000fe80000000200 */
[----:B------:R-:W2:Y:S03]  /*49c0*/  LDSM.16.M88.4 R88, [R221+0x7800] ;  /* 0x00780000dd58783b */ /* 0x000ea60000000200 */
[----:B---3--:R-:W-:Y:S01]  /*49d0*/  HMMA.16816.F32 R64, R28, R20, R68 ;  /* 0x000000141c40723c */ /* 0x008fe20000001844 */
[----:B-1----:R-:W-:-:S04]  /*49e0*/  FMUL.FTZ R0, R72, c[0x0][0x2ec] ;  /* 0x0000bb0048007a20 */ /* 0x002fc80000410000 */
[----:B------:R1:W3:Y:S03]  /*49f0*/  MUFU.TANH R134, R0 ;  /* 0x0000000000867308 */ /* 0x0002e60000002400 */
[C---:B------:R-:W-:Y:S01]  /*4a00*/  HMMA.16816.F32 R68, R24.reuse, R20, R84 ;  /* 0x000000141844723c */ /* 0x040fe20000001854 */
[----:B------:R-:W3:Y:S07]  /*4a10*/  LDSM.16.M88.4 R84, [R221+0x7000] ;  /* 0x00700000dd54783b */ /* 0x000eee0000000200 */
[----:B------:R-:W-:Y:S01]  /*4a20*/  HMMA.16816.F32 R76, R24, R22, R76 ;  /* 0x00000016184c723c */ /* 0x000fe2000000184c */
[----:B-1----:R-:W-:-:S04]  /*4a30*/  FMUL.FTZ R0, R73, c[0x0][0x2ec] ;  /* 0x0000bb0049007a20 */ /* 0x002fc80000410000 */
[----:B------:R1:W-:Y:S03]  /*4a40*/  MUFU.TANH R244, R0 ;  /* 0x0000000000f47308 */ /* 0x0003e60000002400 */
[----:B--2---:R-:W-:Y:S01]  /*4a50*/  HMMA.16816.F32 R164, R16, R88, R164 ;  /* 0x0000005810a4723c */ /* 0x004fe200000018a4 */
[----:B-1----:R-:W-:-:S07]  /*4a60*/  FMUL.FTZ R0, R74, c[0x0][0x2ec] ;  /* 0x0000bb004a007a20 */ /* 0x002fce0000410000 */
[C---:B------:R-:W-:Y:S01]  /*4a70*/  HMMA.16816.F32 R216, R16.reuse, R90, R176 ;  /* 0x0000005a10d8723c */ /* 0x040fe200000018b0 */
[----:B------:R1:W2:Y:S07]  /*4a80*/  MUFU.TANH R113, R0 ;  /* 0x0000000000717308 */ /* 0x0002ae0000002400 */
[C---:B---3--:R-:W-:Y:S08]  /*4a90*/  HMMA.16816.F32 R160, R16.reuse, R84, R160 ;  /* 0x0000005410a0723c */ /* 0x048ff000000018a0 */
[----:B------:R-:W-:Y:S01]  /*4aa0*/  HMMA.16816.F32 R192, R16, R86, R168 ;  /* 0x0000005610c0723c */ /* 0x000fe200000018a8 */
[----:B-1----:R-:W-:-:S04]  /*4ab0*/  FMUL.FTZ R0, R75, c[0x0][0x2ec] ;  /* 0x0000bb004b007a20 */ /* 0x002fc80000410000 */
[----:B------:R1:W3:Y:S03]  /*4ac0*/  MUFU.TANH R122, R0 ;  /* 0x00000000007a7308 */ /* 0x0002e60000002400 */
[-C--:B------:R-:W-:Y:S08]  /*4ad0*/  HMMA.16816.F32 R72, R12, R42.reuse, R56 ;  /* 0x0000002a0c48723c */ /* 0x080ff00000001838 */
[----:B------:R-:W-:Y:S01]  /*4ae0*/  HMMA.16816.F32 R56, R8, R42, R52 ;  /* 0x0000002a0838723c */ /* 0x000fe20000001834 */
[----:B------:R-:W2:Y:S01]  /*4af0*/  LDSM.16.M88.4 R40, [R221+0x6800] ;  /* 0x00680000dd28783b */ /* 0x000ea20000000200 */
[----:B-1----:R-:W-:-:S06]  /*4b00*/  FMUL.FTZ R0, R44, c[0x0][0x2ec] ;  /* 0x0000bb002c007a20 */ /* 0x002fcc0000410000 */
[-C--:B------:R-:W-:Y:S01]  /*4b10*/  HMMA.16816.F32 R52, R12, R36.reuse, R64 ;  /* 0x000000240c34723c */ /* 0x080fe20000001840 */
[----:B------:R1:W1:Y:S07]  /*4b20*/  MUFU.TANH R120, R0 ;  /* 0x0000000000787308 */ /* 0x00026e0000002400 */
[----:B------:R-:W-:Y:S08]  /*4b30*/  HMMA.16816.F32 R64, R8, R36, R68 ;  /* 0x000000240840723c */ /* 0x000ff00000001844 */
[----:B------:R-:W-:Y:S01]  /*4b40*/  HMMA.16816.F32 R68, R16, R50, R136 ;  /* 0x000000321044723c */ /* 0x000fe20000001888 */
[----:B-1----:R-:W-:-:S04]  /*4b50*/  FMUL.FTZ R0, R45, c[0x0][0x2ec] ;  /* 0x0000bb002d007a20 */ /* 0x002fc80000410000 */
[----:B------:R1:W-:Y:S03]  /*4b60*/  MUFU.TANH R234, R0 ;  /* 0x0000000000ea7308 */ /* 0x0003e60000002400 */
[----:B--2---:R-:W-:Y:S01]  /*4b70*/  HMMA.16816.F32 R104, R16, R40, R148 ;  /* 0x000000281068723c */ /* 0x004fe20000001894 */
[----:B-1----:R-:W-:-:S07]  /*4b80*/  FMUL.FTZ R0, R46, c[0x0][0x2ec] ;  /* 0x0000bb002e007a20 */ /* 0x002fce0000410000 */
[----:B------:R-:W-:Y:S01]  /*4b90*/  HMMA.16816.F32 R108, R16, R42, R156 ;  /* 0x0000002a106c723c */ /* 0x000fe2000000189c */
[----:B------:R1:W2:Y:S02]  /*4ba0*/  MUFU.TANH R121, R0 ;  /* 0x0000000000797308 */ /* 0x0002a40000002400 */
[----:B-1----:R-:W-:Y:S02]  /*4bb0*/  FMUL.FTZ R0, R47, c[0x0][0x2ec] ;  /* 0x0000bb002f007a20 */ /* 0x002fe40000410000 */
[----:B------:R-:W1:Y:S04]  /*4bc0*/  LDSM.16.M88.4 R44, [R221+0x6000] ;  /* 0x00600000dd2c783b */ /* 0x000e680000000200 */
[----:B------:R2:W-:Y:S02]  /*4bd0*/  MUFU.TANH R214, R0 ;  /* 0x0000000000d67308 */ /* 0x0005e40000002400 */
[----:B--2---:R-:W-:-:S06]  /*4be0*/  FMUL.FTZ R0, R60, c[0x0][0x2ec] ;  /* 0x0000bb003c007a20 */ /* 0x004fcc0000410000 */
[----:B------:R2:W1:Y:S02]  /*4bf0*/  MUFU.TANH R116, R0 ;  /* 0x0000000000747308 */ /* 0x0004640000002400 */
[----:B--2---:R-:W-:Y:S01]  /*4c00*/  FMUL.FTZ R0, R61, c[0x0][0x2ec] ;  /* 0x0000bb003d007a20 */ /* 0x004fe20000410000 */
[----:B-1----:R-:W-:Y:S05]  /*4c10*/  HMMA.16816.F32 R100, R16, R46, R144 ;  /* 0x0000002e1064723c */ /* 0x002fea0000001890 */
[----:B------:R1:W-:Y:S02]  /*4c20*/  MUFU.TANH R213, R0 ;  /* 0x0000000000d57308 */ /* 0x0003e40000002400 */
[----:B-1----:R-:W-:-:S06]  /*4c30*/  FMUL.FTZ R0, R62, c[0x0][0x2ec] ;  /* 0x0000bb003e007a20 */ /* 0x002fcc0000410000 */
[----:B------:R1:W2:Y:S02]  /*4c40*/  MUFU.TANH R112, R0 ;  /* 0x0000000000707308 */ /* 0x0002a40000002400 */
[----:B-1----:R-:W-:Y:S02]  /*4c50*/  FMUL.FTZ R0, R63, c[0x0][0x2ec] ;  /* 0x0000bb003f007a20 */ /* 0x002fe40000410000 */
[----:B------:R-:W-:Y:S01]  /*4c60*/  HMMA.16816.F32 R60, R28, R22, R80 ;  /* 0x000000161c3c723c */ /* 0x000fe20000001850 */
[----:B------:R-:W1:Y:S03]  /*4c70*/  LDSM.16.M88.4 R20, [R226+0x1800] ;  /* 0x00180000e214783b */ /* 0x000e660000000200 */
[----:B------:R2:W1:Y:S04]  /*4c80*/  MUFU.TANH R127, R0 ;  /* 0x00000000007f7308 */ /* 0x0004680000002400 */
[----:B------:R-:W-:Y:S01]  /*4c90*/  HMMA.16816.F32 R80, R16, R44, R140 ;  /* 0x0000002c1050723c */ /* 0x000fe2000000188c */
[----:B------:R-:W1:Y:S01]  /*4ca0*/  LDSM.16.M88.4 R16, [R220+0x1800] ;  /* 0x00180000dc10783b */ /* 0x000e620000000200 */
[----:B--2---:R-:W-:-:S04]  /*4cb0*/  FMUL.FTZ R0, R72, c[0x0][0x2ec] ;  /* 0x0000bb0048007a20 */ /* 0x004fc80000410000 */
[----:B------:R2:W1:Y:S02]  /*4cc0*/  MUFU.TANH R128, R0 ;  /* 0x0000000000807308 */ /* 0x0004640000002400 */
[----:B--2---:R-:W-:-:S06]  /*4cd0*/  FMUL.FTZ R0, R73, c[0x0][0x2ec] ;  /* 0x0000bb0049007a20 */ /* 0x004fcc0000410000 */
[----:B------:R2:W-:Y:S02]  /*4ce0*/  MUFU.TANH R212, R0 ;  /* 0x0000000000d47308 */ /* 0x0005e40000002400 */
[----:B--2---:R-:W-:-:S06]  /*4cf0*/  FMUL.FTZ R0, R74, c[0x0][0x2ec] ;  /* 0x0000bb004a007a20 */ /* 0x004fcc0000410000 */
[----:B------:R2:W1:Y:S02]  /*4d00*/  MUFU.TANH R130, R0 ;  /* 0x0000000000827308 */ /* 0x0004640000002400 */
[----:B--2---:R-:W-:Y:S02]  /*4d10*/  FMUL.FTZ R0, R75, c[0x0][0x2ec] ;  /* 0x0000bb004b007a20 */ /* 0x004fe40000410000 */
[----:B------:R-:W-:Y:S04]  /*4d20*/  HMMA.16816.F32 R72, R32, R46, R180 ;  /* 0x0000002e2048723c */ /* 0x000fe800000018b4 */
[----:B------:R2:W-:Y:S02]  /*4d30*/  MUFU.TANH R211, R0 ;  /* 0x0000000000d37308 */ /* 0x0005e40000002400 */
[----:B--2---:R-:W-:-:S06]  /*4d40*/  FMUL.FTZ R0, R56, c[0x0][0x2ec] ;  /* 0x0000bb0038007a20 */ /* 0x004fcc0000410000 */
[----:B------:R2:W1:Y:S02]  /*4d50*/  MUFU.TANH R114, R0 ;  /* 0x0000000000727308 */ /* 0x0004640000002400 */
[----:B--2---:R-:W-:-:S06]  /*4d60*/  FMUL.FTZ R0, R57, c[0x0][0x2ec] ;  /* 0x0000bb0039007a20 */ /* 0x004fcc0000410000 */
[----:B------:R2:W-:Y:S02]  /*4d70*/  MUFU.TANH R210, R0 ;  /* 0x0000000000d27308 */ /* 0x0005e40000002400 */
[----:B--2---:R-:W-:-:S06]  /*4d80*/  FMUL.FTZ R0, R58, c[0x0][0x2ec] ;  /* 0x0000bb003a007a20 */ /* 0x004fcc0000410000 */
[----:B------:R2:W1:Y:S02]  /*4d90*/  MUFU.TANH R125, R0 ;  /* 0x00000000007d7308 */ /* 0x0004640000002400 */
[----:B--2---:R-:W-:Y:S02]  /*4da0*/  FMUL.FTZ R0, R59, c[0x0][0x2ec] ;  /* 0x0000bb003b007a20 */ /* 0x004fe40000410000 */
[----:B------:R-:W-:Y:S04]  /*4db0*/  HMMA.16816.F32 R56, R8, R38, R76 ;  /* 0x000000260838723c */ /* 0x000fe8000000184c */
[----:B------:R2:W1:Y:S04]  /*4dc0*/  MUFU.TANH R208, R0 ;  /* 0x0000000000d07308 */ /* 0x0004680000002400 */
[----:B------:R-:W-:Y:S07]  /*4dd0*/  HMMA.16816.F32 R76, R32, R40, R184 ;  /* 0x00000028204c723c */ /* 0x000fee00000018b8 */
[----:B------:R-:W-:-:S02]  /*4de0*/  IMAD.MOV.U32 R187, RZ, RZ, R119 ;  /* 0x000000ffffbb7224 */ /* 0x000fc400078e0077 */
[----:B------:R-:W-:Y:S02]  /*4df0*/  IMAD.MOV.U32 R184, RZ, RZ, R123 ;  /* 0x000000ffffb87224 */ /* 0x000fe400078e007b */
[----:B--2---:R-:W-:Y:S02]  /*4e00*/  FMUL.FTZ R0, R52, c[0x0][0x2ec] ;  /* 0x0000bb0034007a20 */ /* 0x004fe40000410000 */
[----:B------:R-:W-:Y:S02]  /*4e10*/  IMAD.MOV.U32 R186, RZ, RZ, R117 ;  /* 0x000000ffffba7224 */ /* 0x000fe400078e0075 */
[----:B------:R2:W1:Y:S01]  /*4e20*/  MUFU.TANH R206, R0 ;  /* 0x0000000000ce7308 */ /* 0x0004620000002400 */
[----:B------:R-:W-:Y:S02]  /*4e30*/  IMAD.MOV.U32 R185, RZ, RZ, R126 ;  /* 0x000000ffffb97224 */ /* 0x000fe400078e007e */
[----:B--2---:R-:W-:-:S05]  /*4e40*/  FMUL.FTZ R0, R53, c[0x0][0x2ec] ;  /* 0x0000bb0035007a20 */ /* 0x004fca0000410000 */
[----:B------:R2:W1:Y:S02]  /*4e50*/  MUFU.TANH R209, R0 ;  /* 0x0000000000d17308 */ /* 0x0004640000002400 */
[----:B--2---:R-:W-:-:S06]  /*4e60*/  FMUL.FTZ R0, R54, c[0x0][0x2ec] ;  /* 0x0000bb0036007a20 */ /* 0x004fcc0000410000 */
[----:B------:R2:W-:Y:S02]  /*4e70*/  MUFU.TANH R207, R0 ;  /* 0x0000000000cf7308 */ /* 0x0005e40000002400 */
[----:B--2---:R-:W-:Y:S02]  /*4e80*/  FMUL.FTZ R0, R55, c[0x0][0x2ec] ;  /* 0x0000bb0037007a20 */ /* 0x004fe40000410000 */
[----:B------:R-:W-:Y:S04]  /*4e90*/  HMMA.16816.F32 R52, R12, R38, R60 ;  /* 0x000000260c34723c */ /* 0x000fe8000000183c */
[----:B------:R2:W-:Y:S04]  /*4ea0*/  MUFU.TANH R170, R0 ;  /* 0x0000000000aa7308 */ /* 0x0005e80000002400 */
[----:B-1----:R-:W-:Y:S08]  /*4eb0*/  HMMA.16816.F32 R36, R28, R20, R92 ;  /* 0x000000141c24723c */ /* 0x002ff0000000185c */
[----:B------:R-:W-:Y:S01]  /*4ec0*/  HMMA.16816.F32 R60, R32, R50, R152 ;  /* 0x00000032203c723c */ /* 0x000fe20000001898 */
[----:B--2---:R-:W-:-:S04]  /*4ed0*/  FMUL.FTZ R0, R64, c[0x0][0x2ec] ;  /* 0x0000bb0040007a20 */ /* 0x004fc80000410000 */
[----:B------:R1:W-:Y:S03]  /*4ee0*/  MUFU.TANH R168, R0 ;  /* 0x0000000000a87308 */ /* 0x0003e60000002400 */
[----:B------:R-:W-:Y:S08]  /*4ef0*/  HMMA.16816.F32 R92, R32, R42, R188 ;  /* 0x0000002a205c723c */ /* 0x000ff000000018bc */
[----:B------:R-:W-:Y:S01]  /*4f00*/  HMMA.16816.F32 R48, R12, R16, R36 ;  /* 0x000000100c30723c */ /* 0x000fe20000001824 */
[----:B-1----:R-:W-:-:S07]  /*4f10*/  FMUL.FTZ R0, R65, c[0x0][0x2ec] ;  /* 0x0000bb0041007a20 */ /* 0x002fce0000410000 */
[----:B------:R-:W-:Y:S01]  /*4f20*/  HMMA.16816.F32 R36, R24, R20, R96 ;  /* 0x000000141824723c */ /* 0x000fe20000001860 */
[----:B------:R1:W-:Y:S07]  /*4f30*/  MUFU.TANH R205, R0 ;  /* 0x0000000000cd7308 */ /* 0x0003ee0000002400 */
[----:B------:R-:W-:Y:S01]  /*4f40*/  HMMA.16816.F32 R40, R28, R22, R60 ;  /* 0x000000161c28723c */ /* 0x000fe2000000183c */
[----:B-1----:R-:W-:-:S04]  /*4f50*/  FMUL.FTZ R0, R66, c[0x0][0x2ec] ;  /* 0x0000bb0042007a20 */ /* 0x002fc80000410000 */
[----:B------:R1:W2:Y:S02]  /*4f60*/  MUFU.TANH R154, R0 ;  /* 0x00000000009a7308 */ /* 0x0002a40000002400 */
[----:B-1----:R-:W-:Y:S02]  /*4f70*/  FMUL.FTZ R0, R67, c[0x0][0x2ec] ;  /* 0x0000bb0043007a20 */ /* 0x002fe40000410000 */
[----:B------:R-:W-:Y:S04]  /*4f80*/  HMMA.16816.F32 R64, R32, R44, R172 ;  /* 0x0000002c2040723c */ /* 0x000fe800000018ac */
[----:B------:R1:W1:Y:S04]  /*4f90*/  MUFU.TANH R157, R0 ;  /* 0x00000000009d7308 */ /* 0x0002680000002400 */
[----:B------:R-:W-:Y:S08]  /*4fa0*/  HMMA.16816.F32 R44, R24, R22, R68 ;  /* 0x00000016182c723c */ /* 0x000ff00000001844 */
[----:B------:R-:W-:Y:S01]  /*4fb0*/  HMMA.16816.F32 R20, R8, R16, R36 ;  /* 0x000000100814723c */ /* 0x000fe20000001824 */
[----:B-1----:R-:W-:-:S04]  /*4fc0*/  FMUL.FTZ R0, R52, c[0x0][0x2ec] ;  /* 0x0000bb0034007a20 */ /* 0x002fc80000410000 */
[----:B------:R1:W1:Y:S03]  /*4fd0*/  MUFU.TANH R156, R0 ;  /* 0x00000000009c7308 */ /* 0x0002660000002400 */
[----:B------:R-:W-:Y:S01]  /*4fe0*/  HMMA.16816.F32 R68, R32, R88, R200 ;  /* 0x000000582044723c */ /* 0x000fe200000018c8 */
[----:B-1----:R-:W-:Y:S11]  /*4ff0*/  FMUL.FTZ R0, R53, c[0x0][0x2ec] ;  /* 0x0000bb0035007a20 */ /* 0x002ff60000410000 */
[----:B------:R-:W-:Y:S04]  /*5000*/  @!UPT UIADD3 URZ, URZ, URZ, URZ ;  /* 0x0000003f3f3ff290 */ /* 0x000fe8000fffe03f */
[----:B------:R-:W-:Y:S01]  /*5010*/  FMUL.FTZ R5, R20, c[0x0][0x2ec] ;  /* 0x0000bb0014057a20 */ /* 0x000fe20000410000 */
[----:B------:R-:W-:Y:S01]  /*5020*/  IADD3 R20, R3, UR13, RZ ;  /* 0x0000000d03147c10 */ /* 0x000fe2000fffe0ff */
[----:B------:R1:W-:Y:S01]  /*5030*/  MUFU.TANH R204, R0 ;  /* 0x0000000000cc7308 */ /* 0x0003e20000002400 */
[----:B------:R-:W-:Y:S01]  /*5040*/  FMUL.FTZ R36, R21, c[0x0][0x2ec] ;  /* 0x0000bb0015247a20 */ /* 0x000fe20000410000 */
[----:B------:R-:W-:Y:S01]  /*5050*/  IADD3 R21, R3, UR10, RZ ;  /* 0x0000000a03157c10 */ /* 0x000fe2000fffe0ff */
[----:B------:R-:W-:Y:S01]  /*5060*/  FMUL.FTZ R22, R22, c[0x0][0x2ec] ;  /* 0x0000bb0016167a20 */ /* 0x000fe20000410000 */
[----:B------:R-:W-:Y:S01]  /*5070*/  IMNMX R238, RZ, R20, !PT ;  /* 0x00000014ffee7217 */ /* 0x000fe20007800200 */
[----:B------:R-:W-:Y:S01]  /*5080*/  FMUL.FTZ R23, R23, c[0x0][0x2ec] ;  /* 0x0000bb0017177a20 */ /* 0x000fe20000410000 */
[----:B------:R-:W-:Y:S02]  /*5090*/  IMNMX R242, R21, UR11, PT ;  /* 0x0000000b15f27c17 */ /* 0x000fe4000b800200 */
[----:B------:R2:W-:Y:S01]  /*50a0*/  MUFU.TANH R176, R5 ;  /* 0x0000000500b07308 */ /* 0x0005e20000002400 */
[----:B------:R-:W-:-:S02]  /*50b0*/  IADD3 R20, R7, UR13, RZ ;  /* 0x0000000d07147c10 */ /* 0x000fc4000fffe0ff */
[----:B------:R-:W-:Y:S02]  /*50c0*/  IADD3 R21, R6, UR13, RZ ;  /* 0x0000000d06157c10 */ /* 0x000fe4000fffe0ff */
[----:B------:R-:W-:Y:S02]  /*50d0*/  IMNMX R237, RZ, R20, !PT ;  /* 0x00000014ffed7217 */ /* 0x000fe40007800200 */
[----:B------:R-:W-:Y:S01]  /*50e0*/  IMNMX R236, RZ, R21, !PT ;  /* 0x00000015ffec7217 */ /* 0x000fe20007800200 */
[----:B-1----:R-:W-:Y:S01]  /*50f0*/  FMUL.FTZ R0, R54, c[0x0][0x2ec] ;  /* 0x0000bb0036007a20 */ /* 0x002fe20000410000 */
[----:B------:R1:W-:Y:S01]  /*5100*/  MUFU.TANH R158, R22 ;  /* 0x00000016009e7308 */ /* 0x0003e20000002400 */
[----:B------:R-:W-:Y:S02]  /*5110*/  IADD3 R6, R6, UR10, RZ ;  /* 0x0000000a06067c10 */ /* 0x000fe4000fffe0ff */
[----:B------:R-:W-:Y:S02]  /*5120*/  IADD3 R7, R7, UR10, RZ ;  /* 0x0000000a07077c10 */ /* 0x000fe4000fffe0ff */
[----:B------:R-:W-:-:S02]  /*5130*/  IMNMX R240, R6, UR11, PT ;  /* 0x0000000b06f07c17 */ /* 0x000fc4000b800200 */
[----:B--2---:R-:W-:Y:S01]  /*5140*/  IADD3 R5, R3, 0x48, RZ ;  /* 0x0000004803057810 */ /* 0x004fe20007ffe0ff */
[----:B------:R2:W2:Y:S01]  /*5150*/  MUFU.TANH R155, R0 ;  /* 0x00000000009b7308 */ /* 0x0004a20000002400 */
[----:B------:R-:W-:Y:S02]  /*5160*/  IMNMX R241, R7, UR11, PT ;  /* 0x0000000b07f17c17 */ /* 0x000fe4000b800200 */
[----:B-1----:R-:W-:-:S05]  /*5170*/  IADD3 R22, R5, UR13, RZ ;  /* 0x0000000d05167c10 */ /* 0x002fca000fffe0ff */
[----:B------:R1:W-:Y:S01]  /*5180*/  MUFU.TANH R177, R23 ;  /* 0x0000001700b17308 */ /* 0x0003e20000002400 */
[----:B------:R-:W-:Y:S02]  /*5190*/  IADD3 R5, R5, UR10, RZ ;  /* 0x0000000a05057c10 */ /* 0x000fe4000fffe0ff */
[----:B------:R-:W-:Y:S01]  /*51a0*/  IMNMX R235, RZ, R22, !PT ;  /* 0x00000016ffeb7217 */ /* 0x000fe20007800200 */
[----:B--2---:R-:W-:-:S04]  /*51b0*/  FMUL.FTZ R0, R55, c[0x0][0x2ec] ;  /* 0x0000bb0037007a20 */ /* 0x004fc80000410000 */
[----:B------:R-:W-:Y:S01]  /*51c0*/  MUFU.TANH R178, R36 ;  /* 0x0000002400b27308 */ /* 0x000fe20000002400 */
[-C--:B------:R-:W-:Y:S07]  /*51d0*/  HMMA.16816.F32 R52, R8, R18.reuse, R44 ;  /* 0x000000120834723c */ /* 0x080fee000000182c */
[----:B------:R2:W-:Y:S01]  /*51e0*/  MUFU.TANH R151, R0 ;  /* 0x0000000000977308 */ /* 0x0005e20000002400 */
[----:B------:R-:W-:Y:S01]  /*51f0*/  HMMA.16816.F32 R44, R12, R18, R40 ;  /* 0x000000120c2c723c */ /* 0x000fe20000001828 */
[----:B------:R-:W3:Y:S04]  /*5200*/  LDSM.16.M88.4 R16, [R226+0x2000] ;  /* 0x00200000e210783b */ /* 0x000ee80000000200 */
[----:B-1----:R-:W1:Y:S01]  /*5210*/  LDSM.16.M88.4 R20, [R220+0x2000] ;  /* 0x00200000dc14783b */ /* 0x002e620000000200 */
[----:B--2---:R-:W-:-:S04]  /*5220*/  FMUL.FTZ R0, R56, c[0x0][0x2ec] ;  /* 0x0000bb0038007a20 */ /* 0x004fc80000410000 */
[----:B------:R2:W1:Y:S11]  /*5230*/  MUFU.TANH R150, R0 ;  /* 0x0000000000967308 */ /* 0x0004760000002400 */
[----:B------:R-:W-:Y:S03]  /*5240*/  @!UPT UIADD3 URZ, URZ, URZ, URZ ;  /* 0x0000003f3f3ff290 */ /* 0x000fe6000fffe03f */
[----:B------:R-:W-:-:S04]  /*5250*/  FMUL.FTZ R7, R46, c[0x0][0x2ec] ;  /* 0x0000bb002e077a20 */ /* 0x000fc80000410000 */
[----:B------:R4:W-:Y:S01]  /*5260*/  MUFU.TANH R61, R7 ;  /* 0x00000007003d7308 */ /* 0x0009e20000002400 */
[----:B--2---:R-:W-:-:S07]  /*5270*/  FMUL.FTZ R0, R57, c[0x0][0x2ec] ;  /* 0x0000bb0039007a20 */ /* 0x004fce0000410000 */
[----:B------:R2:W-:Y:S01]  /*5280*/  MUFU.TANH R183, R0 ;  /* 0x0000000000b77308 */ /* 0x0005e20000002400 */
[----:B---3--:R-:W-:Y:S01]  /*5290*/  HMMA.16816.F32 R36, R28, R16, R64 ;  /* 0x000000101c24723c */ /* 0x008fe20000001840 */
[----:B----4-:R-:W-:-:S06]  /*52a0*/  FMUL.FTZ R7, R47, c[0x0][0x2ec] ;  /* 0x0000bb002f077a20 */ /* 0x010fcc0000410000 */
[----:B------:R-:W-:Y:S01]  /*52b0*/  MUFU.TANH R64, R7 ;  /* 0x0000000700407308 */ /* 0x000fe20000002400 */
[----:B------:R-:W-:Y:S01]  /*52c0*/  HMMA.16816.F32 R40, R24, R16, R80 ;  /* 0x000000101828723c */ /* 0x000fe20000001850 */
[----:B--2---:R-:W-:-:S06]  /*52d0*/  FMUL.FTZ R0, R58, c[0x0][0x2ec] ;  /* 0x0000bb003a007a20 */ /* 0x004fcc0000410000 */
[----:B------:R-:W-:Y:S01]  /*52e0*/  FMUL.FTZ R16, R52, c[0x0][0x2ec] ;  /* 0x0000bb0034107a20 */ /* 0x000fe20000410000 */
[----:B------:R2:W3:Y:S08]  /*52f0*/  MUFU.TANH R147, R0 ;  /* 0x0000000000937308 */ /* 0x0004f00000002400 */
[----:B-1----:R-:W-:Y:S01]  /*5300*/  HMMA.16816.F32 R36, R12, R20, R36 ;  /* 0x000000140c24723c */ /* 0x002fe20000001824 */
[----:B------:R1:W-:Y:S01]  /*5310*/  MUFU.TANH R62, R16 ;  /* 0x00000010003e7308 */ /* 0x0003e20000002400 */
[----:B--2---:R-:W-:-:S06]  /*5320*/  FMUL.FTZ R0, R59, c[0x0][0x2ec] ;  /* 0x0000bb003b007a20 */ /* 0x004fcc0000410000 */
[----:B------:R-:W-:Y:S01]  /*5330*/  HMMA.16816.F32 R56, R32, R84, R196 ;  /* 0x000000542038723c */ /* 0x000fe200000018c4 */
[----:B------:R2:W4:Y:S01]  /*5340*/  MUFU.TANH R153, R0 ;  /* 0x0000000000997308 */ /* 0x0005220000002400 */
[----:B-1----:R-:W-:-:S07]  /*5350*/  FMUL.FTZ R16, R54, c[0x0][0x2ec] ;  /* 0x0000bb0036107a20 */ /* 0x002fce0000410000 */
[----:B------:R1:W-:Y:S01]  /*5360*/  MUFU.TANH R60, R16 ;  /* 0x00000010003c7308 */ /* 0x0003e20000002400 */
[----:B--2---:R-:W-:-:S07]  /*5370*/  FMUL.FTZ R0, R48, c[0x0][0x2ec] ;  /* 0x0000bb0030007a20 */ /* 0x004fce0000410000 */
[----:B------:R2:W2:Y:S01]  /*5380*/  MUFU.TANH R181, R0 ;  /* 0x0000000000b57308 */ /* 0x0004a20000002400 */
[----:B-1----:R-:W-:-:S07]  /*5390*/  FMUL.FTZ R16, R36, c[0x0][0x2ec] ;  /* 0x0000bb0024107a20 */ /* 0x002fce0000410000 */
[----:B------:R1:W-:Y:S01]  /*53a0*/  MUFU.TANH R145, R16 ;  /* 0x0000001000917308 */ /* 0x0003e20000002400 */
[----:B--2---:R-:W-:-:S07]  /*53b0*/  FMUL.FTZ R0, R49, c[0x0][0x2ec] ;  /* 0x0000bb0031007a20 */ /* 0x004fce0000410000 */
[----:B------:R2:W2:Y:S01]  /*53c0*/  MUFU.TANH R182, R0 ;  /* 0x0000000000b67308 */ /* 0x0004a20000002400 */
[----:B-1----:R-:W-:-:S07]  /*53d0*/  FMUL.FTZ R16, R38, c[0x0][0x2ec] ;  /* 0x0000bb0026107a20 */ /* 0x002fce0000410000 */
[----:B------:R-:W-:Y:S01]  /*53e0*/  MUFU.TANH R146, R16 ;  /* 0x0000001000927308 */ /* 0x000fe20000002400 */
[----:B--2---:R-:W-:-:S07]  /*53f0*/  FMUL.FTZ R0, R50, c[0x0][0x2ec] ;  /* 0x0000bb0032007a20 */ /* 0x004fce0000410000 */
[----:B------:R1:W-:Y:S02]  /*5400*/  MUFU.TANH R179, R0 ;  /* 0x0000000000b37308 */ /* 0x0003e40000002400 */
[----:B-1----:R-:W-:Y:S02]  /*5410*/  FMUL.FTZ R0, R51, c[0x0][0x2ec] ;  /* 0x0000bb0033007a20 */ /* 0x002fe40000410000 */
[----:B------:R-:W-:Y:S04]  /*5420*/  HMMA.16816.F32 R48, R8, R20, R40 ;  /* 0x000000140830723c */ /* 0x000fe80000001828 */
[----:B------:R1:W2:Y:S02]  /*5430*/  MUFU.TANH R180, R0 ;  /* 0x0000000000b47308 */ /* 0x0002a40000002400 */
[----:B-1----:R-:W-:-:S04]  /*5440*/  IMAD.U32 R0, RZ, RZ, UR9 ;  /* 0x00000009ff007e24 */ /* 0x002fc8000f8e00ff */
[----:B------:R-:W-:Y:S01]  /*5450*/  IMAD R0, R0, 0x80, R239 ;  /* 0x0000008000007824 */ /* 0x000fe200078e02ef */
[----:B------:R-:W-:Y:S01]  /*5460*/  IMNMX R239, R5, UR11, PT ;  /* 0x0000000b05ef7c17 */ /* 0x000fe2000b800200 */
[----:B------:R-:W-:Y:S11]  /*5470*/  FMUL.FTZ R5, R44, c[0x0][0x2ec] ;  /* 0x0000bb002c057a20 */ /* 0x000ff60000410000 */
[----:B------:R-:W-:Y:S01]  /*5480*/  @!UPT UIADD3 URZ, URZ, URZ, URZ ;  /* 0x0000003f3f3ff290 */ /* 0x000fe2000fffe03f */
[----:B------:R-:W-:Y:S01]  /*5490*/  FMUL.FTZ R21, R49, c[0x0][0x2ec] ;  /* 0x0000bb0031157a20 */ /* 0x000fe20000410000 */
[----:B------:R-:W-:Y:S01]  /*54a0*/  IADD3 R3, R0, 0x1, RZ ;  /* 0x0000000100037810 */ /* 0x000fe20007ffe0ff */
[----:B------:R1:W1:Y:S03]  /*54b0*/  MUFU.TANH R63, R5 ;  /* 0x00000005003f7308 */ /* 0x0002660000002400 */
[C---:B------:R-:W-:Y:S02]  /*54c0*/  ISETP.GE.AND P0, PT, R3.reuse, R242, PT ;  /* 0x000000f20300720c */ /* 0x040fe40003f06270 */
[C---:B------:R-:W-:Y:S02]  /*54d0*/  ISETP.GE.AND P1, PT, R3.reuse, R240, PT ;  /* 0x000000f00300720c */ /* 0x040fe40003f26270 */
[C---:B------:R-:W-:Y:S01]  /*54e0*/  ISETP.LT.OR P3, PT, R3.reuse, R238, P0 ;  /* 0x000000ee0300720c */ /* 0x040fe20000761670 */
[----:B------:R-:W-:Y:S01]  /*54f0*/  MUFU.TANH R144, R21 ;  /* 0x0000001500907308 */ /* 0x000fe20000002400 */
[----:B------:R-:W-:-:S02]  /*5500*/  ISETP.LT.OR P1, PT, R3, R236, P1 ;  /* 0x000000ec0300720c */ /* 0x000fc40000f21670 */
[C---:B------:R-:W-:Y:S02]  /*5510*/  ISETP.GE.AND P0, PT, R3.reuse, R239, PT ;  /* 0x000000ef0300720c */ /* 0x040fe40003f06270 */
[----:B------:R-:W-:Y:S02]  /*5520*/  P2R R6, PR, RZ, 0x2 ;  /* 0x00000002ff067803 */ /* 0x000fe40000000000 */
[----:B------:R-:W-:Y:S01]  /*5530*/  ISETP.GE.AND P2, PT, R3, R241, PT ;  /* 0x000000f10300720c */ /* 0x000fe20003f46270 */
[----:B-1----:R-:W-:Y:S01]  /*5540*/  FMUL.FTZ R5, R45, c[0x0][0x2ec] ;  /* 0x0000bb002d057a20 */ /* 0x002fe20000410000 */
[C---:B------:R-:W-:Y:S01]  /*5550*/  ISETP.LT.OR P0, PT, R3.reuse, R235, P0 ;  /* 0x000000eb0300720c */ /* 0x040fe20000701670 */
[----:B------:R-:W-:Y:S01]  /*5560*/  HMMA.16816.F32 R44, R24, R18, R100 ;  /* 0x00000012182c723c */ /* 0x000fe20000001864 */
[----:B------:R-:W-:Y:S01]  /*5570*/  ISETP.GE.AND P1, PT, R0, R242, PT ;  /* 0x000000f20000720c */ /* 0x000fe20003f26270 */
[----:B------:R1:W1:Y:S01]  /*5580*/  MUFU.TANH R65, R5 ;  /* 0x0000000500417308 */ /* 0x0002620000002400 */
[----:B------:R-:W-:-:S02]  /*5590*/  ISETP.LT.OR P4, PT, R3, R237, P2 ;  /* 0x000000ed0300720c */ /* 0x000fc40001781670 */
[C---:B------:R-:W-:Y:S02]  /*55a0*/  ISETP.LT.OR P1, PT, R0.reuse, R238, P1 ;  /* 0x000000ee0000720c */ /* 0x040fe40000f21670 */
[C---:B------:R-:W-:Y:S02]  /*55b0*/  IADD3 R3, R0.reuse, 0x8, RZ ;  /* 0x0000000800037810 */ /* 0x040fe40007ffe0ff */
[----:B------:R-:W-:Y:S02]  /*55c0*/  FSEL R115, R115, -INF , !P1 ;  /* 0xff80000073737808 */ /* 0x000fe40004800000 */
[C---:B------:R-:W-:Y:S02]  /*55d0*/  ISETP.GE.AND P2, PT, R3.reuse, R242, PT ;  /* 0x000000f20300720c */ /* 0x040fe40003f46270 */
[----:B------:R-:W-:Y:S02]  /*55e0*/  ISETP.GE.AND P1, PT, R0, R240, PT ;  /* 0x000000f00000720c */ /* 0x000fe40003f26270 */
[----:B------:R-:W-:-:S02]  /*55f0*/  ISETP.LT.OR P2, PT, R3, R238, P2 ;  /* 0x000000ee0300720c */ /* 0x000fc40001741670 */
[C---:B------:R-:W-:Y:S02]  /*5600*/  ISETP.LT.OR P1, PT, R0.reuse, R236, P1 ;  /* 0x000000ec0000720c */ /* 0x040fe40000f21670 */
[----:B-1----:R-:W-:Y:S02]  /*5610*/  P2R R5, PR, RZ, 0x1 ;  /* 0x00000001ff057803 */ /* 0x002fe40000000000 */
[C---:B------:R-:W-:Y:S02]  /*5620*/  ISETP.GE.AND P0, PT, R0.reuse, R241, PT ;  /* 0x000000f10000720c */ /* 0x040fe40003f06270 */
[----:B------:R-:W-:Y:S02]  /*5630*/  P2R R7, PR, RZ, 0x4 ;  /* 0x00000004ff077803 */ /* 0x000fe40000000000 */
[----:B------:R-:W-:Y:S02]  /*5640*/  ISETP.LT.OR P0, PT, R0, R237, P0 ;  /* 0x000000ed0000720c */ /* 0x000fe40000701670 */
[----:B------:R-:W-:-:S02]  /*5650*/  FSEL R136, R249, -INF , !P1 ;  /* 0xff800000f9887808 */ /* 0x000fc40004800000 */
[----:B------:R-:W-:Y:S02]  /*5660*/  FSEL R129, R250, -INF , !P0 ;  /* 0xff800000fa817808 */ /* 0x000fe40004000000 */
[C---:B------:R-:W-:Y:S02]  /*5670*/  ISETP.GE.AND P0, PT, R0.reuse, R239, PT ;  /* 0x000000ef0000720c */ /* 0x040fe40003f06270 */
[C---:B------:R-:W-:Y:S02]  /*5680*/  ISETP.GE.AND P2, PT, R3.reuse, R241, PT ;  /* 0x000000f10300720c */ /* 0x040fe40003f46270 */
[----:B------:R-:W-:Y:S02]  /*5690*/  ISETP.LT.OR P0, PT, R0, R235, P0 ;  /* 0x000000eb0000720c */ /* 0x000fe40000701670 */
[----:B------:R-:W-:Y:S02]  /*56a0*/  ISETP.GE.AND P1, PT, R3, R240, PT ;  /* 0x000000f00300720c */ /* 0x000fe40003f26270 */
[----:B------:R-:W-:-:S02]  /*56b0*/  FSEL R141, R233, -INF , !P0 ;  /* 0xff800000e98d7808 */ /* 0x000fc40004000000 */
[C---:B------:R-:W-:Y:S02]  /*56c0*/  ISETP.LT.OR P5, PT, R3.reuse, R237, P2 ;  /* 0x000000ed0300720c */ /* 0x040fe400017a1670 */
[C---:B------:R-:W-:Y:S02]  /*56d0*/  ISETP.LT.OR P6, PT, R3.reuse, R236, P1 ;  /* 0x000000ec0300720c */ /* 0x040fe40000fc1670 */
[----:B------:R-:W-:Y:S02]  /*56e0*/  ISETP.GE.AND P0, PT, R3, R239, PT ;  /* 0x000000ef0300720c */ /* 0x000fe40003f06270 */
[----:B------:R-:W-:Y:S02]  /*56f0*/  ISETP.NE.AND P2, PT, R5, RZ, PT ;  /* 0x000000ff0500720c */ /* 0x000fe40003f45270 */
[----:B------:R-:W-:Y:S02]  /*5700*/  FSEL R118, R118, -INF , !P3 ;  /* 0xff80000076767808 */ /* 0x000fe40005800000 */
[----:B------:R-:W-:Y:S01]  /*5710*/  ISETP.NE.AND P1, PT, R7, RZ, PT ;  /* 0x000000ff0700720c */ /* 0x000fe20003f25270 */
[----:B------:R-:W-:Y:S01]  /*5720*/  FMUL.FTZ R7, R55, c[0x0][0x2ec] ;  /* 0x0000bb0037077a20 */ /* 0x000fe20000410000 */
[----:B------:R-:W-:-:S02]  /*5730*/  IADD3 R5, R0, 0x9, RZ ;  /* 0x0000000900057810 */ /* 0x000fc40007ffe0ff */
[----:B------:R-:W-:Y:S01]  /*5740*/  ISETP.NE.AND P3, PT, R6, RZ, PT ;  /* 0x000000ff0600720c */ /* 0x000fe20003f65270 */
[----:B------:R-:W-:Y:S01]  /*5750*/  MUFU.TANH R149, R7 ;  /* 0x0000000700957308 */ /* 0x000fe20000002400 */
[----:B------:R-:W-:Y:S02]  /*5760*/  P2R R6, PR, RZ, 0x40 ;  /* 0x00000040ff067803 */ /* 0x000fe40000000000 */
[----:B------:R-:W-:Y:S01]  /*5770*/  ISETP.LT.OR P6, PT, R3, R235, P0 ;  /* 0x000000eb0300720c */ /* 0x000fe200007c1670 */
[----:B------:R-:W-:Y:S01]  /*5780*/  FMUL.FTZ R3, R53, c[0x0][0x2ec] ;  /* 0x0000bb0035037a20 */ /* 0x000fe20000410000 */
[----:B------:R-:W-:Y:S02]  /*5790*/  FSEL R138, R247, -INF , !P2 ;  /* 0xff800000f78a7808 */ /* 0x000fe40005000000 */
[----:B------:R-:W-:Y:S01]  /*57a0*/  ISETP.GE.AND P2, PT, R5, R241, PT ;  /* 0x000000f10500720c */ /* 0x000fe20003f46270 */
[----:B------:R1:W1:Y:S01]  /*57b0*/  MUFU.TANH R152, R3 ;  /* 0x0000000300987308 */ /* 0x0002620000002400 */
[----:B------:R-:W-:-:S02]  /*57c0*/  FSEL R119, R245, -INF , !P1 ;  /* 0xff800000f5777808 */ /* 0x000fc40004800000 */
[----:B------:R-:W-:Y:S02]  /*57d0*/  ISETP.GE.AND P1, PT, R5, R240, PT ;  /* 0x000000f00500720c */ /* 0x000fe40003f26270 */
[----:B-----5:R-:W-:Y:S02]  /*57e0*/  FSEL R132, R215, -INF , !P5 ;  /* 0xff800000d7847808 */ /* 0x020fe40006800000 */
[C---:B------:R-:W-:Y:S02]  /*57f0*/  ISETP.GE.AND P0, PT, R5.reuse, R239, PT ;  /* 0x000000ef0500720c */ /* 0x040fe40003f06270 */
[----:B------:R-:W-:Y:S02]  /*5800*/  FSEL R123, R252, -INF , !P4 ;  /* 0xff800000fc7b7808 */ /* 0x000fe40006000000 */
[C---:B------:R-:W-:Y:S02]  /*5810*/  ISETP.LT.OR P5, PT, R5.reuse, R237, P2 ;  /* 0x000000ed0500720c */ /* 0x040fe400017a1670 */
[----:B------:R-:W-:-:S02]  /*5820*/  ISETP.GE.AND P4, PT, R5, R242, PT ;  /* 0x000000f20500720c */ /* 0x000fc40003f86270 */
[----:B------:R-:W-:Y:S02]  /*5830*/  ISETP.NE.AND P2, PT, R6, RZ, PT ;  /* 0x000000ff0600720c */ /* 0x000fe40003f45270 */
[----:B-1----:R-:W-:Y:S02]  /*5840*/  IADD3 R3, R0, 0x10, RZ ;  /* 0x0000001000037810 */ /* 0x002fe40007ffe0ff */
[C---:B------:R-:W-:Y:S02]  /*5850*/  ISETP.LT.OR P1, PT, R5.reuse, R236, P1 ;  /* 0x000000ec0500720c */ /* 0x040fe40000f21670 */
[----:B------:R-:W-:Y:S02]  /*5860*/  ISETP.LT.OR P0, PT, R5, R235, P0 ;  /* 0x000000eb0500720c */ /* 0x000fe40000701670 */
[----:B------:R-:W-:Y:S02]  /*5870*/  FSEL R131, R251, -INF , !P3 ;  /* 0xff800000fb837808 */ /* 0x000fe40005800000 */
[----:B------:R-:W-:-:S02]  /*5880*/  ISETP.GE.AND P3, PT, R3, R242, PT ;  /* 0x000000f20300720c */ /* 0x000fc40003f66270 */
[----:B------:R-:W-:Y:S02]  /*5890*/  ISETP.LT.OR P4, PT, R5, R238, P4 ;  /* 0x000000ee0500720c */ /* 0x000fe40002781670 */
[----:B------:R-:W-:Y:S02]  /*58a0*/  P2R R7, PR, RZ, 0x2 ;  /* 0x00000002ff077803 */ /* 0x000fe40000000000 */
[----:B------:R-:W-:Y:S02]  /*58b0*/  FSEL R134, R134, -INF , !P2 ;  /* 0xff80000086867808 */ /* 0x000fe40005000000 */
[C---:B------:R-:W-:Y:S02]  /*58c0*/  ISETP.GE.AND P2, PT, R3.reuse, R241, PT ;  /* 0x000000f10300720c */ /* 0x040fe40003f46270 */
[----:B------:R-:W-:Y:S02]  /*58d0*/  ISETP.GE.AND P1, PT, R3, R240, PT ;  /* 0x000000f00300720c */ /* 0x000fe40003f26270 */
[----:B------:R-:W-:-:S02]  /*58e0*/  P2R R5, PR, RZ, 0x1 ;  /* 0x00000001ff057803 */ /* 0x000fc40000000000 */
[C---:B------:R-:W-:Y:S02]  /*58f0*/  ISETP.LT.OR P0, PT, R3.reuse, R238, P3 ;  /* 0x000000ee0300720c */ /* 0x040fe40001f01670 */
[----:B------:R-:W-:Y:S02]  /*5900*/  FSEL R117, R248, -INF , !P4 ;  /* 0xff800000f8757808 */ /* 0x000fe40006000000 */
[C---:B------:R-:W-:Y:S02]  /*5910*/  ISETP.LT.OR P4, PT, R3.reuse, R237, P2 ;  /* 0x000000ed0300720c */ /* 0x040fe40001781670 */
[----:B------:R-:W-:Y:S02]  /*5920*/  ISETP.LT.OR P3, PT, R3, R236, P1 ;  /* 0x000000ec0300720c */ /* 0x000fe40000f61670 */
[----:B------:R-:W-:Y:S01]  /*5930*/  ISETP.NE.AND P2, PT, R7, RZ, PT ;  /* 0x000000ff0700720c */ /* 0x000fe20003f45270 */
[----:B------:R-:W-:Y:S01]  /*5940*/  FMUL.FTZ R7, R39, c[0x0][0x2ec] ;  /* 0x0000bb0027077a20 */ /* 0x000fe20000410000 */
[----:B------:R-:W-:Y:S01]  /*5950*/  ISETP.NE.AND P1, PT, R5, RZ, PT ;  /* 0x000000ff0500720c */ /* 0x000fe20003f25270 */
[----:B------:R-:W-:Y:S01]  /*5960*/  FMUL.FTZ R5, R37, c[0x0][0x2ec] ;  /* 0x0000bb0025057a20 */ /* 0x000fe20000410000 */
[----:B------:R-:W-:Y:S01]  /*5970*/  P2R R6, PR, RZ, 0x1 ;  /* 0x00000001ff067803 */ /* 0x000fe20000000000 */
[----:B------:R-:W-:Y:S01]  /*5980*/  HMMA.16816.F32 R36, R28, R18, R72 ;  /* 0x000000121c24723c */ /* 0x000fe20000001848 */
[----:B------:R-:W-:Y:S01]  /*5990*/  ISETP.GE.AND P0, PT, R3, R239, PT ;  /* 0x000000ef0300720c */ /* 0x000fe20003f06270 */
[----:B------:R-:W1:Y:S01]  /*59a0*/  LDSM.16.M88.4 R16, [R226+0x2800] ;  /* 0x00280000e210783b */ /* 0x000e620000000200 */
[----:B------:R-:W-:Y:S01]  /*59b0*/  FSEL R140, R113, -INF , !P6 ;  /* 0xff800000718c7808 */ /* 0x000fe20007000000 */
[----:B------:R5:W1:Y:S01]  /*59c0*/  MUFU.TANH R159, R5 ;  /* 0x00000005009f7308 */ /* 0x000a620000002400 */
[----:B------:R-:W-:-:S02]  /*59d0*/  ISETP.NE.AND P6, PT, R6, RZ, PT ;  /* 0x000000ff0600720c */ /* 0x000fc40003fc5270 */
[----:B------:R-:W-:Y:S02]  /*59e0*/  P2R R6, PR, RZ, 0x8 ;  /* 0x00000008ff067803 */ /* 0x000fe40000000000 */
[----:B------:R-:W-:Y:S02]  /*59f0*/  ISETP.LT.OR P3, PT, R3, R235, P0 ;  /* 0x000000eb0300720c */ /* 0x000fe40000761670 */
[----:B------:R-:W-:Y:S01]  /*5a00*/  IADD3 R3, R0, 0x11, RZ ;  /* 0x0000001100037810 */ /* 0x000fe20007ffe0ff */
[----:B------:R1:W1:Y:S01]  /*5a10*/  MUFU.TANH R148, R7 ;  /* 0x0000000700947308 */ /* 0x0002620000002400 */
[----:B------:R-:W-:Y:S02]  /*5a20*/  FSEL R137, R122, -INF , !P1 ;  /* 0xff8000007a897808 */ /* 0x000fe40004800000 */
[C---:B------:R-:W-:Y:S02]  /*5a30*/  ISETP.GE.AND P0, PT, R3.reuse, R242, PT ;  /* 0x000000f20300720c */ /* 0x040fe40003f06270 */
[----:B------:R-:W-:-:S02]  /*5a40*/  ISETP.GE.AND P1, PT, R3, R240, PT ;  /* 0x000000f00300720c */ /* 0x000fc40003f26270 */
[----:B------:R-:W-:Y:S02]  /*5a50*/  FSEL R124, R246, -INF , !P5 ;  /* 0xff800000f67c7808 */ /* 0x000fe40006800000 */
[C---:B------:R-:W-:Y:S02]  /*5a60*/  ISETP.LT.OR P5, PT, R3.reuse, R238, P0 ;  /* 0x000000ee0300720c */ /* 0x040fe400007a1670 */
[C---:B------:R-:W-:Y:S01]  /*5a70*/  ISETP.LT.OR P1, PT, R3.reuse, R236, P1 ;  /* 0x000000ec0300720c */ /* 0x040fe20000f21670 */
[----:B------:R-:W-:Y:S01]  /*5a80*/  HMMA.16816.F32 R40, R12, R22, R36 ;  /* 0x000000160c28723c */ /* 0x000fe20000001824 */
[----:B------:R-:W-:Y:S01]  /*5a90*/  ISETP.GE.AND P0, PT, R3, R239, PT ;  /* 0x000000ef0300720c */ /* 0x000fe20003f06270 */
[----:B------:R-:W2:Y:S01]  /*5aa0*/  LDSM.16.M88.4 R36, [R220+0x2800] ;  /* 0x00280000dc24783b */ /* 0x000ea20000000200 */
[----:B-----5:R-:W-:Y:S02]  /*5ab0*/  IADD3 R5, R0, 0x18, RZ ;  /* 0x0000001800057810 */ /* 0x020fe40007ffe0ff */
[----:B------:R-:W-:-:S02]  /*5ac0*/  FSEL R126, R244, -INF , !P2 ;  /* 0xff800000f47e7808 */ /* 0x000fc40005000000 */
[C---:B------:R-:W-:Y:S02]  /*5ad0*/  ISETP.GE.AND P2, PT, R3.reuse, R241, PT ;  /* 0x000000f10300720c */ /* 0x040fe40003f46270 */
[----:B------:R-:W-:Y:S02]  /*5ae0*/  P2R R20, PR, RZ, 0x2 ;  /* 0x00000002ff147803 */ /* 0x000fe40000000000 */
[----:B------:R-:W-:Y:S02]  /*5af0*/  ISETP.LT.OR P1, PT, R3, R235, P0 ;  /* 0x000000eb0300720c */ /* 0x000fe40000721670 */
[----:B------:R-:W-:Y:S02]  /*5b00*/  FSEL R113, R120, -INF , !P6 ;  /* 0xff80000078717808 */ /* 0x000fe40007000000 */
[----:B------:R-:W-:Y:S02]  /*5b10*/  ISETP.GE.AND P0, PT, R5, R242, PT ;  /* 0x000000f20500720c */ /* 0x000fe40003f06270 */
[----:B------:R-:W-:-:S02]  /*5b20*/  ISETP.LT.OR P6, PT, R3, R237, P2 ;  /* 0x000000ed0300720c */ /* 0x000fc400017c1670 */
[----:B------:R-:W-:Y:S01]  /*5b30*/  ISETP.NE.AND P2, PT, R6, RZ, PT ;  /* 0x000000ff0600720c */ /* 0x000fe20003f45270 */
[----:B------:R-:W-:Y:S01]  /*5b40*/  FMUL.FTZ R6, R48, c[0x0][0x2ec] ;  /* 0x0000bb0030067a20 */ /* 0x000fe20000410000 */
[----:B-1----:R-:W-:Y:S02]  /*5b50*/  P2R R7, PR, RZ, 0x2 ;  /* 0x00000002ff077803 */ /* 0x002fe40000000000 */
[C---:B------:R-:W-:Y:S01]  /*5b60*/  ISETP.LT.OR P0, PT, R5.reuse, R238, P0 ;  /* 0x000000ee0500720c */ /* 0x040fe20000701670 */
[----:B------:R1:W-:Y:S01]  /*5b70*/  MUFU.TANH R75, R6 ;  /* 0x00000006004b7308 */ /* 0x0003e20000002400 */
[----:B------:R-:W-:Y:S01]  /*5b80*/  ISETP.GE.AND P1, PT, R5, R240, PT ;  /* 0x000000f00500720c */ /* 0x000fe20003f26270 */
[----:B------:R-:W-:Y:S01]  /*5b90*/  FMUL.FTZ R42, R42, c[0x0][0x2ec] ;  /* 0x0000bb002a2a7a20 */ /* 0x000fe20000410000 */
[----:B------:R-:W-:Y:S01]  /*5ba0*/  FSEL R121, R121, -INF , !P4 ;  /* 0xff80000079797808 */ /* 0x000fe20006000000 */
[----:B------:R-:W-:Y:S01]  /*5bb0*/  FMUL.FTZ R43, R43, c[0x0][0x2ec] ;  /* 0x0000bb002b2b7a20 */ /* 0x000fe20000410000 */
[----:B------:R-:W-:-:S02]  /*5bc0*/  FSEL R122, R116, -INF , !P2 ;  /* 0xff800000747a7808 */ /* 0x000fc40005000000 */
[C---:B------:R-:W-:Y:S01]  /*5bd0*/  ISETP.LT.OR P4, PT, R5.reuse, R236, P1 ;  /* 0x000000ec0500720c */ /* 0x040fe20000f81670 */
[----:B------:R-:W-:Y:S01]  /*5be0*/  MUFU.TANH R139, R42 ;  /* 0x0000002a008b7308 */ /* 0x000fe20000002400 */
[----:B------:R-:W-:Y:S02]  /*5bf0*/  ISETP.GE.AND P2, PT, R5, R241, PT ;  /* 0x000000f10500720c */ /* 0x000fe40003f46270 */
[----:B------:R-:W-:Y:S02]  /*5c00*/  FSEL R102, R234, -INF , !P5 ;  /* 0xff800000ea667808 */ /* 0x000fe40006800000 */
[----:B------:R-:W-:Y:S02]  /*5c10*/  IADD3 R3, R0, 0x19, RZ ;  /* 0x0000001900037810 */ /* 0x000fe40007ffe0ff */
[----:B------:R-:W-:Y:S02]  /*5c20*/  FSEL R133, R112, -INF , !P3 ;  /* 0xff80000070857808 */ /* 0x000fe40005800000 */
[----:B-1----:R-:W-:-:S02]  /*5c30*/  P2R R6, PR, RZ, 0x1 ;  /* 0x00000001ff067803 */ /* 0x002fc40000000000 */
[C---:B------:R-:W-:Y:S02]  /*5c40*/  ISETP.GE.AND P0, PT, R5.reuse, R239, PT ;  /* 0x000000ef0500720c */ /* 0x040fe40003f06270 */
[----:B------:R-:W-:Y:S02]  /*5c50*/  ISETP.NE.AND P5, PT, R6, RZ, PT ;  /* 0x000000ff0600720c */ /* 0x000fe40003fa5270 */
[----:B------:R-:W-:Y:S02]  /*5c60*/  P2R R6, PR, RZ, 0x10 ;  /* 0x00000010ff067803 */ /* 0x000fe40000000000 */
[C---:B------:R-:W-:Y:S02]  /*5c70*/  ISETP.LT.OR P3, PT, R5.reuse, R237, P2 ;  /* 0x000000ed0500720c */ /* 0x040fe40001761670 */
[----:B------:R-:W-:Y:S01]  /*5c80*/  ISETP.LT.OR P4, PT, R5, R235, P0 ;  /* 0x000000eb0500720c */ /* 0x000fe20000781670 */
[----:B------:R-:W-:Y:S01]  /*5c90*/  FMUL.FTZ R5, R51, c[0x0][0x2ec] ;  /* 0x0000bb0033057a20 */ /* 0x000fe20000410000 */
[----:B------:R-:W-:Y:S01]  /*5ca0*/  ISETP.NE.AND P1, PT, R7, RZ, PT ;  /* 0x000000ff0700720c */ /* 0x000fe20003f25270 */
[----:B------:R-:W-:Y:S01]  /*5cb0*/  FMUL.FTZ R7, R50, c[0x0][0x2ec] ;  /* 0x0000bb0032077a20 */ /* 0x000fe20000410000 */
[----:B------:R-:W-:Y:S01]  /*5cc0*/  ISETP.GE.AND P0, PT, R3, R242, PT ;  /* 0x000000f20300720c */ /* 0x000fe20003f06270 */
[----:B------:R1:W-:Y:S01]  /*5cd0*/  MUFU.TANH R143, R5 ;  /* 0x00000005008f7308 */ /* 0x0003e20000002400 */
[----:B------:R-:W-:Y:S01]  /*5ce0*/  ISETP.NE.AND P2, PT, R20, RZ, PT ;  /* 0x000000ff1400720c */ /* 0x000fe20003f45270 */
[----:B------:R-:W-:Y:S01]  /*5cf0*/  FMUL.FTZ R20, R41, c[0x0][0x2ec] ;  /* 0x0000bb0029147a20 */ /* 0x000fe20000410000 */
[----:B------:R-:W-:Y:S01]  /*5d00*/  FSEL R116, R214, -INF , !P6 ;  /* 0xff800000d6747808 */ /* 0x000fe20007000000 */
[----:B------:R-:W-:Y:S01]  /*5d10*/  HMMA.16816.F32 R48, R8, R22, R44 ;  /* 0x000000160830723c */ /* 0x000fe2000000182c */
[----:B------:R-:W-:-:S02]  /*5d20*/  FSEL R127, R127, -INF , !P1 ;  /* 0xff8000007f7f7808 */ /* 0x000fc40004800000 */
[C---:B------:R-:W-:Y:S01]  /*5d30*/  ISETP.LT.OR P6, PT, R3.reuse, R238, P0 ;  /* 0x000000ee0300720c */ /* 0x040fe200007c1670 */
[----:B------:R5:W-:Y:S01]  /*5d40*/  MUFU.TANH R142, R20 ;  /* 0x00000014008e7308 */ /* 0x000be20000002400 */
[C---:B------:R-:W-:Y:S02]  /*5d50*/  ISETP.GE.AND P1, PT, R3.reuse, R240, PT ;  /* 0x000000f00300720c */ /* 0x040fe40003f26270 */
[----:B------:R-:W-:Y:S01]  /*5d60*/  ISETP.GE.AND P0, PT, R3, R239, PT ;  /* 0x000000ef0300720c */ /* 0x000fe20003f06270 */
[----:B------:R-:W-:Y:S01]  /*5d70*/  HMMA.16816.F32 R44, R24, R16, R104 ;  /* 0x00000010182c723c */ /* 0x000fe20000001868 */
[----:B------:R-:W-:Y:S02]  /*5d80*/  FSEL R120, R213, -INF , !P2 ;  /* 0xff800000d5787808 */ /* 0x000fe40005000000 */
[C---:B------:R-:W-:Y:S01]  /*5d90*/  ISETP.GE.AND P2, PT, R3.reuse, R241, PT ;  /* 0x000000f10300720c */ /* 0x040fe20003f46270 */
[----:B-1----:R-:W-:Y:S01]  /*5da0*/  FMUL.FTZ R5, R40, c[0x0][0x2ec] ;  /* 0x0000bb0028057a20 */ /* 0x002fe20000410000 */
[----:B------:R-:W-:Y:S01]  /*5db0*/  FSEL R101, R128, -INF , !P5 ;  /* 0xff80000080657808 */ /* 0x000fe20006800000 */
[----:B------:R1:W1:Y:S01]  /*5dc0*/  MUFU.TANH R74, R7 ;  /* 0x00000007004a7308 */ /* 0x0002620000002400 */
[----:B------:R-:W-:-:S02]  /*5dd0*/  ISETP.LT.OR P1, PT, R3, R236, P1 ;  /* 0x000000ec0300720c */ /* 0x000fc40000f21670 */
[C---:B------:R-:W-:Y:S02]  /*5de0*/  ISETP.LT.OR P0, PT, R3.reuse, R235, P0 ;  /* 0x000000eb0300720c */ /* 0x040fe40000701670 */
[----:B------:R-:W-:Y:S01]  /*5df0*/  ISETP.LT.OR P5, PT, R3, R237, P2 ;  /* 0x000000ed0300720c */ /* 0x000fe200017a1670 */
[----:B-----5:R-:W-:Y:S01]  /*5e00*/  HMMA.16816.F32 R20, R28, R16, R76 ;  /* 0x000000101c14723c */ /* 0x020fe2000000184c */
[----:B------:R-:W-:Y:S01]  /*5e10*/  ISETP.NE.AND P2, PT, R6, RZ, PT ;  /* 0x000000ff0600720c */ /* 0x000fe20003f45270 */
[----:B------:R5:W3:Y:S01]  /*5e20*/  MUFU.TANH R128, R5 ;  /* 0x0000000500807308 */ /* 0x000ae20000002400 */
[----:B------:R-:W-:Y:S02]  /*5e30*/  P2R R6, PR, RZ, 0x1 ;  /* 0x00000001ff067803 */ /* 0x000fe40000000000 */
[----:B------:R-:W-:Y:S02]  /*5e40*/  IADD3 R3, R0, 0x21, RZ ;  /* 0x0000002100037810 */ /* 0x000fe40007ffe0ff */
[----:B------:R-:W-:Y:S01]  /*5e50*/  FSEL R112, R130, -INF , !P3 ;  /* 0xff80000082707808 */ /* 0x000fe20005800000 */
[----:B------:R-:W-:Y:S01]  /*5e60*/  FMUL.FTZ R16, R51, c[0x0][0x2ec] ;  /* 0x0000bb0033107a20 */ /* 0x000fe20000410000 */
[----:B------:R-:W-:Y:S01]  /*5e70*/  FSEL R114, R114, -INF , !P2 ;  /* 0xff80000072727808 */ /* 0x000fe20005000000 */
[----:B------:R3:W-:Y:S01]  /*5e80*/  MUFU.TANH R107, R43 ;  /* 0x0000002b006b7308 */ /* 0x0007e20000002400 */
[----:B-1----:R-:W-:Y:S01]  /*5e90*/  P2R R7, PR, RZ, 0x2 ;  /* 0x00000002ff077803 */ /* 0x002fe20000000000 */
[----:B--2---:R-:W-:Y:S01]  /*5ea0*/  HMMA.16816.F32 R44, R8, R36, R44 ;  /* 0x00000024082c723c */ /* 0x004fe2000000182c */
[----:B------:R-:W-:Y:S01]  /*5eb0*/  FSEL R103, R211, -INF , !P5 ;  /* 0xff800000d3677808 */ /* 0x000fe20006800000 */
[----:B------:R-:W-:Y:S01]  /*5ec0*/  FMUL.FTZ R17, R50, c[0x0][0x2ec] ;  /* 0x0000bb0032117a20 */ /* 0x000fe20000410000 */
[----:B------:R-:W-:-:S02]  /*5ed0*/  FSEL R130, R125, -INF , !P4 ;  /* 0xff8000007d827808 */ /* 0x000fc40006000000 */
[----:B------:R-:W-:Y:S01]  /*5ee0*/  FSEL R98, R212, -INF , !P6 ;  /* 0xff800000d4627808 */ /* 0x000fe20007000000 */
[----:B------:R-:W-:Y:S01]  /*5ef0*/  MUFU.TANH R100, R16 ;  /* 0x0000001000647308 */ /* 0x000fe20000002400 */
[----:B-----5:R-:W-:Y:S02]  /*5f00*/  IADD3 R5, R0, 0x20, RZ ;  /* 0x0000002000057810 */ /* 0x020fe40007ffe0ff */
[----:B------:R-:W-:Y:S02]  /*5f10*/  IADD3 R233, R226, 0x800, RZ ;  /* 0x00000800e2e97810 */ /* 0x000fe40007ffe0ff */
[C---:B------:R-:W-:Y:S02]  /*5f20*/  ISETP.GE.AND P1, PT, R5.reuse, R240, PT ;  /* 0x000000f00500720c */ /* 0x040fe40003f26270 */
[C---:B------:R-:W-:Y:S01]  /*5f30*/  ISETP.GE.AND P0, PT, R5.reuse, R239, PT ;  /* 0x000000ef0500720c */ /* 0x040fe20003f06270 */
[----:B---3--:R-:W-:Y:S01]  /*5f40*/  HMMA.16816.F32 R40, R12, R36, R20 ;  /* 0x000000240c28723c */ /* 0x008fe20000001814 */
[C---:B------:R-:W-:Y:S01]  /*5f50*/  ISETP.GE.AND P3, PT, R5.reuse, R242, PT ;  /* 0x000000f20500720c */ /* 0x040fe20003f66270 */
[----:B------:R1:W2:Y:S01]  /*5f60*/  MUFU.TANH R96, R17 ;  /* 0x0000001100607308 */ /* 0x0002a20000002400 */
[----:B------:R-:W-:-:S02]  /*5f70*/  ISETP.GE.AND P2, PT, R5, R241, PT ;  /* 0x000000f10500720c */ /* 0x000fc40003f46270 */
[C---:B------:R-:W-:Y:S02]  /*5f80*/  ISETP.LT.OR P5, PT, R5.reuse, R236, P1 ;  /* 0x000000ec0500720c */ /* 0x040fe40000fa1670 */
[----:B------:R-:W-:Y:S01]  /*5f90*/  ISETP.LT.OR P1, PT, R5, R235, P0 ;  /* 0x000000eb0500720c */ /* 0x000fe20000721670 */
[----:B------:R-:W-:Y:S01]  /*5fa0*/  HMMA.16816.F32 R20, R28, R18, R92 ;  /* 0x000000121c14723c */ /* 0x000fe2000000185c */
[----:B------:R-:W-:Y:S02]  /*5fb0*/  ISETP.GE.AND P0, PT, R3, R242, PT ;  /* 0x000000f20300720c */ /* 0x000fe40003f06270 */
[----:B------:R-:W-:Y:S02]  /*5fc0*/  ISETP.LT.OR P4, PT, R5, R238, P3 ;  /* 0x000000ee0500720c */ /* 0x000fe40001f81670 */
[----:B------:R-:W-:Y:S02]  /*5fd0*/  ISETP.NE.AND P3, PT, R7, RZ, PT ;  /* 0x000000ff0700720c */ /* 0x000fe40003f65270 */
[----:B------:R-:W-:-:S02]  /*5fe0*/  ISETP.LT.OR P6, PT, R5, R237, P2 ;  /* 0x000000ed0500720c */ /* 0x000fc400017c1670 */
[----:B------:R-:W-:Y:S01]  /*5ff0*/  ISETP.NE.AND P2, PT, R6, RZ, PT ;  /* 0x000000ff0600720c */ /* 0x000fe20003f45270 */
[----:B------:R-:W-:Y:S01]  /*6000*/  FMUL.FTZ R6, R48, c[0x0][0x2ec] ;  /* 0x0000bb0030067a20 */ /* 0x000fe20000410000 */
[C---:B------:R-:W-:Y:S02]  /*6010*/  ISETP.LT.OR P0, PT, R3.reuse, R238, P0 ;  /* 0x000000ee0300720c */ /* 0x040fe40000701670 */
[----:B------:R-:W-:Y:S01]  /*6020*/  FSEL R104, R210, -INF , !P3 ;  /* 0xff800000d2687808 */ /* 0x000fe20005800000 */
[----:B------:R3:W5:Y:S01]  /*6030*/  MUFU.TANH R105, R6 ;  /* 0x0000000600697308 */ /* 0x0007620000002400 */
[----:B------:R-:W-:Y:S01]  /*6040*/  ISETP.GE.AND P3, PT, R3, R241, PT ;  /* 0x000000f10300720c */ /* 0x000fe20003f66270 */
[----:B-1----:R-:W-:Y:S01]  /*6050*/  FMUL.FTZ R17, R43, c[0x0][0x2ec] ;  /* 0x0000bb002b117a20 */ /* 0x002fe20000410000 */
[----:B------:R-:W-:Y:S02]  /*6060*/  FSEL R125, R208, -INF , !P2 ;  /* 0xff800000d07d7808 */ /* 0x000fe40005000000 */
[----:B------:R-:W-:-:S02]  /*6070*/  P2R R5, PR, RZ, 0x1 ;  /* 0x00000001ff057803 */ /* 0x000fc40000000000 */
[C---:B------:R-:W-:Y:S01]  /*6080*/  ISETP.GE.AND P2, PT, R3.reuse, R240, PT ;  /* 0x000000f00300720c */ /* 0x040fe20003f46270 */
[----:B------:R-:W-:Y:S01]  /*6090*/  MUFU.TANH R92, R17 ;  /* 0x00000011005c7308 */ /* 0x000fe20000002400 */
[C---:B------:R-:W-:Y:S02]  /*60a0*/  ISETP.GE.AND P0, PT, R3.reuse, R239, PT ;  /* 0x000000ef0300720c */ /* 0x040fe40003f06270 */
[----:B------:R-:W-:Y:S02]  /*60b0*/  FSEL R174, R206, -INF , !P4 ;  /* 0xff800000ceae7808 */ /* 0x000fe40006000000 */
[C---:B------:R-:W-:Y:S02]  /*60c0*/  ISETP.LT.OR P4, PT, R3.reuse, R237, P3 ;  /* 0x000000ed0300720c */ /* 0x040fe40001f81670 */
[C---:B------:R-:W-:Y:S02]  /*60d0*/  ISETP.LT.OR P3, PT, R3.reuse, R236, P2 ;  /* 0x000000ec0300720c */ /* 0x040fe40001761670 */
[----:B------:R-:W-:Y:S01]  /*60e0*/  ISETP.LT.OR P2, PT, R3, R235, P0 ;  /* 0x000000eb0300720c */ /* 0x000fe20000741670 */
[----:B------:R-:W-:Y:S01]  /*60f0*/  FMUL.FTZ R3, R49, c[0x0][0x2ec] ;  /* 0x0000bb0031037a20 */ /* 0x000fe20000410000 */
[----:B------:R-:W-:Y:S01]  /*6100*/  ISETP.NE.AND P0, PT, R5, RZ, PT ;  /* 0x000000ff0500720c */ /* 0x000fe20003f05270 */
[----:B------:R-:W-:Y:S01]  /*6110*/  HMMA.16816.F32 R48, R24, R18, R108 ;  /* 0x000000121830723c */ /* 0x000fe2000000186c */
[----:B------:R-:W-:Y:S01]  /*6120*/  IADD3 R5, R0, 0x28, RZ ;  /* 0x0000002800057810 */ /* 0x000fe20007ffe0ff */
[----:B------:R1:W1:Y:S01]  /*6130*/  MUFU.TANH R106, R3 ;  /* 0x00000003006a7308 */ /* 0x0002620000002400 */
[----:B------:R-:W-:-:S02]  /*6140*/  P2R R7, PR, RZ, 0x8 ;  /* 0x00000008ff077803 */ /* 0x000fc40000000000 */
[----:B------:R-:W-:Y:S02]  /*6150*/  ISETP.GE.AND P3, PT, R5, R242, PT ;  /* 0x000000f20500720c */ /* 0x000fe40003f66270 */
[----:B------:R-:W-:Y:S02]  /*6160*/  FSEL R169, R209, -INF , !P0 ;  /* 0xff800000d1a97808 */ /* 0x000fe40004000000 */
[----:B---3--:R-:W-:Y:S02]  /*6170*/  P2R R6, PR, RZ, 0x4 ;  /* 0x00000004ff067803 */ /* 0x008fe40000000000 */
[C---:B------:R-:W-:Y:S02]  /*6180*/  ISETP.GE.AND P0, PT, R5.reuse, R239, PT ;  /* 0x000000ef0500720c */ /* 0x040fe40003f06270 */
[----:B------:R-:W-:Y:S02]  /*6190*/  FSEL R175, R154, -INF , !P1 ;  /* 0xff8000009aaf7808 */ /* 0x000fe40004800000 */
[----:B------:R-:W-:-:S02]  /*61a0*/  ISETP.GE.AND P2, PT, R5, R241, PT ;  /* 0x000000f10500720c */ /* 0x000fc40003f46270 */
[C---:B------:R-:W-:Y:S02]  /*61b0*/  ISETP.GE.AND P1, PT, R5.reuse, R240, PT ;  /* 0x000000f00500720c */ /* 0x040fe40003f26270 */
[----:B-1----:R-:W-:Y:S02]  /*61c0*/  IADD3 R3, R0, 0x29, RZ ;  /* 0x0000002900037810 */ /* 0x002fe40007ffe0ff */
[----:B------:R-:W-:Y:S02]  /*61d0*/  FSEL R170, R170, -INF , !P4 ;  /* 0xff800000aaaa7808 */ /* 0x000fe40006000000 */
[----:B------:R-:W-:Y:S01]  /*61e0*/  ISETP.LT.OR P4, PT, R5, R238, P3 ;  /* 0x000000ee0500720c */ /* 0x000fe20001f81670 */
[----:B------:R-:W-:Y:S01]  /*61f0*/  HMMA.16816.F32 R52, R8, R38, R48 ;  /* 0x000000260834723c */ /* 0x000fe20000001830 */
[----:B------:R-:W-:Y:S02]  /*6200*/  FSEL R171, R207, -INF , !P6 ;  /* 0xff800000cfab7808 */ /* 0x000fe40007000000 */
[----:B------:R-:W-:-:S02]  /*6210*/  ISETP.LT.OR P3, PT, R5, R235, P0 ;  /* 0x000000eb0500720c */ /* 0x000fc40000761670 */
[----:B------:R-:W-:Y:S02]  /*6220*/  FSEL R173, R168, -INF , !P5 ;  /* 0xff800000a8ad7808 */ /* 0x000fe40006800000 */
[----:B------:R-:W-:Y:S02]  /*6230*/  ISETP.LT.OR P6, PT, R5, R237, P2 ;  /* 0x000000ed0500720c */ /* 0x000fe400017c1670 */
[----:B------:R-:W-:Y:S02]  /*6240*/  ISETP.GE.AND P0, PT, R3, R242, PT ;  /* 0x000000f20300720c */ /* 0x000fe40003f06270 */
[----:B------:R-:W-:Y:S01]  /*6250*/  ISETP.NE.AND P2, PT, R7, RZ, PT ;  /* 0x000000ff0700720c */ /* 0x000fe20003f45270 */
[----:B------:R-:W-:Y:S01]  /*6260*/  FMUL.FTZ R7, R42, c[0x0][0x2ec] ;  /* 0x0000bb002a077a20 */ /* 0x000fe20000410000 */
[----:B------:R-:W-:Y:S02]  /*6270*/  ISETP.LT.OR P5, PT, R5, R236, P1 ;  /* 0x000000ec0500720c */ /* 0x000fe40000fa1670 */
[----:B------:R-:W-:Y:S01]  /*6280*/  ISETP.NE.AND P1, PT, R6, RZ, PT ;  /* 0x000000ff0600720c */ /* 0x000fe20003f25270 */
[----:B------:R-:W-:Y:S01]  /*6290*/  FMUL.FTZ R6, R40, c[0x0][0x2ec] ;  /* 0x0000bb0028067a20 */ /* 0x000fe20000410000 */
[----:B------:R-:W-:Y:S01]  /*62a0*/  ISETP.LT.OR P0, PT, R3, R238, P0 ;  /* 0x000000ee0300720c */ /* 0x000fe20000701670 */
[----:B------:R-:W-:Y:S01]  /*62b0*/  MUFU.TANH R89, R7 ;  /* 0x0000000700597308 */ /* 0x000fe20000002400 */
[----:B------:R-:W-:-:S02]  /*62c0*/  FSEL R168, R205, -INF , !P2 ;  /* 0xff800000cda87808 */ /* 0x000fc40005000000 */
[----:B------:R-:W-:Y:S02]  /*62d0*/  ISETP.GE.AND P2, PT, R3, R241, PT ;  /* 0x000000f10300720c */ /* 0x000fe40003f46270 */
[----:B------:R-:W-:Y:S02]  /*62e0*/  FSEL R172, R157, -INF , !P1 ;  /* 0xff8000009dac7808 */ /* 0x000fe40004800000 */
[C---:B------:R-:W-:Y:S01]  /*62f0*/  ISETP.GE.AND P1, PT, R3.reuse, R240, PT ;  /* 0x000000f00300720c */ /* 0x040fe20003f26270 */
[----:B------:R1:W3:Y:S01]  /*6300*/  MUFU.TANH R97, R6 ;  /* 0x0000000600617308 */ /* 0x0002e20000002400 */
[----:B------:R-:W-:Y:S02]  /*6310*/  P2R R5, PR, RZ, 0x1 ;  /* 0x00000001ff057803 */ /* 0x000fe40000000000 */
[----:B------:R-:W-:Y:S02]  /*6320*/  FSEL R156, R156, -INF , !P4 ;  /* 0xff8000009c9c7808 */ /* 0x000fe40006000000 */
[----:B------:R-:W-:-:S02]  /*6330*/  ISETP.LT.OR P4, PT, R3, R237, P2 ;  /* 0x000000ed0300720c */ /* 0x000fc40001781670 */
[----:B------:R-:W-:Y:S02]  /*6340*/  ISETP.LT.OR P2, PT, R3, R236, P1 ;  /* 0x000000ec0300720c */ /* 0x000fe40000f41670 */
[----:B------:R-:W-:Y:S02]  /*6350*/  ISETP.NE.AND P1, PT, R5, RZ, PT ;  /* 0x000000ff0500720c */ /* 0x000fe40003f25270 */
[----:B------:R-:W-:Y:S02]  /*6360*/  IADD3 R5, R0, 0x30, RZ ;  /* 0x0000003000057810 */ /* 0x000fe40007ffe0ff */
[----:B------:R-:W-:Y:S02]  /*6370*/  ISETP.GE.AND P0, PT, R3, R239, PT ;  /* 0x000000ef0300720c */ /* 0x000fe40003f06270 */
[----:B------:R-:W-:Y:S01]  /*6380*/  P2R R16, PR, RZ, 0x4 ;  /* 0x00000004ff107803 */ /* 0x000fe20000000000 */
[----:B-1----:R-:W-:Y:S01]  /*6390*/  FMUL.FTZ R6, R41, c[0x0][0x2ec] ;  /* 0x0000bb0029067a20 */ /* 0x002fe20000410000 */
[----:B------:R-:W-:Y:S01]  /*63a0*/  ISETP.GE.AND P2, PT, R5, R241, PT ;  /* 0x000000f10500720c */ /* 0x000fe20003f46270 */
[----:B------:R-:W-:Y:S01]  /*63b0*/  HMMA.16816.F32 R40, R12, R38, R20 ;  /* 0x000000260c28723c */ /* 0x000fe20000001814 */
[----:B------:R-:W-:Y:S01]  /*63c0*/  ISETP.LT.OR P0, PT, R3, R235, P0 ;  /* 0x000000eb0300720c */ /* 0x000fe20000701670 */
[----:B------:R1:W1:Y:S01]  /*63d0*/  MUFU.TANH R99, R6 ;  /* 0x0000000600637308 */ /* 0x0002620000002400 */
[----:B------:R-:W-:Y:S01]  /*63e0*/  FSEL R154, R155, -INF , !P6 ;  /* 0xff8000009b9a7808 */ /* 0x000fe20007000000 */
[----:B------:R-:W-:Y:S01]  /*63f0*/  LDSM.16.M88.4 R36, [R220+0x3000] ;  /* 0x00300000dc24783b */ /* 0x000fe20000000200 */
[----:B------:R-:W-:-:S02]  /*6400*/  ISETP.LT.OR P6, PT, R5, R237, P2 ;  /* 0x000000ed0500720c */ /* 0x000fc400017c1670 */
[----:B------:R-:W-:Y:S01]  /*6410*/  ISETP.NE.AND P2, PT, R16, RZ, PT ;  /* 0x000000ff1000720c */ /* 0x000fe20003f45270 */
[----:B------:R-:W-:Y:S01]  /*6420*/  FMUL.FTZ R16, R44, c[0x0][0x2ec] ;  /* 0x0000bb002c107a20 */ /* 0x000fe20000410000 */
[----:B------:R-:W-:Y:S02]  /*6430*/  FSEL R155, R150, -INF , !P5 ;  /* 0xff800000969b7808 */ /* 0x000fe40006800000 */
[----:B------:R-:W-:Y:S01]  /*6440*/  FSEL R150, R204, -INF , !P1 ;  /* 0xff800000cc967808 */ /* 0x000fe20004800000 */
[----:B------:R2:W2:Y:S01]  /*6450*/  MUFU.TANH R85, R16 ;  /* 0x0000001000557308 */ /* 0x0004a20000002400 */
[----:B------:R-:W-:Y:S02]  /*6460*/  IADD3 R3, R0, 0x31, RZ ;  /* 0x0000003100037810 */ /* 0x000fe40007ffe0ff */
[----:B------:R-:W-:Y:S02]  /*6470*/  ISETP.GE.AND P1, PT, R5, R240, PT ;  /* 0x000000f00500720c */ /* 0x000fe40003f26270 */
[----:B------:R-:W-:-:S02]  /*6480*/  FSEL R157, R147, -INF , !P3 ;  /* 0xff800000939d7808 */ /* 0x000fc40005800000 */
[----:B-1----:R-:W-:Y:S02]  /*6490*/  P2R R6, PR, RZ, 0x1 ;  /* 0x00000001ff067803 */ /* 0x002fe40000000000 */
[----:B------:R-:W-:Y:S02]  /*64a0*/  ISETP.GE.AND P0, PT, R5, R242, PT ;  /* 0x000000f20500720c */ /* 0x000fe40003f06270 */
[----:B------:R-:W-:Y:S01]  /*64b0*/  FSEL R151, R151, -INF , !P4 ;  /* 0xff80000097977808 */ /* 0x000fe20006000000 */
[----:B------:R-:W-:Y:S01]  /*64c0*/  FMUL.FTZ R21, R40, c[0x0][0x2ec] ;  /* 0x0000bb0028157a20 */ /* 0x000fe20000410000 */
[----:B------:R-:W-:Y:S02]  /*64d0*/  ISETP.LT.OR P0, PT, R5, R238, P0 ;  /* 0x000000ee0500720c */ /* 0x000fe40000701670 */
[----:B------:R-:W-:Y:S01]  /*64e0*/  ISETP.GE.AND P5, PT, R3, R242, PT ;  /* 0x000000f20300720c */ /* 0x000fe20003fa6270 */
[----:B--2---:R-:W1:Y:S01]  /*64f0*/  LDSM.16.M88.4 R16, [R226+0x3000] ;  /* 0x00300000e210783b */ /* 0x004e620000000200 */
[----:B------:R-:W-:Y:S01]  /*6500*/  P2R R7, PR, RZ, 0x1 ;  /* 0x00000001ff077803 */ /* 0x000fe20000000000 */
[----:B------:R-:W-:Y:S01]  /*6510*/  MUFU.TANH R81, R21 ;  /* 0x0000001500517308 */ /* 0x000fe20000002400 */
[----:B------:R-:W-:-:S02]  /*6520*/  ISETP.GE.AND P0, PT, R5, R239, PT ;  /* 0x000000ef0500720c */ /* 0x000fc40003f06270 */
[C---:B------:R-:W-:Y:S02]  /*6530*/  ISETP.LT.OR P4, PT, R5.reuse, R236, P1 ;  /* 0x000000ec0500720c */ /* 0x040fe40000f81670 */
[----:B------:R-:W-:Y:S02]  /*6540*/  ISETP.LT.OR P3, PT, R5, R235, P0 ;  /* 0x000000eb0500720c */ /* 0x000fe40000761670 */
[----:B------:R-:W-:Y:S01]  /*6550*/  ISETP.NE.AND P1, PT, R6, RZ, PT ;  /* 0x000000ff0600720c */ /* 0x000fe20003f25270 */
[----:B------:R-:W-:Y:S01]  /*6560*/  FMUL.FTZ R6, R45, c[0x0][0x2ec] ;  /* 0x0000bb002d067a20 */ /* 0x000fe20000410000 */
[----:B------:R-:W-:Y:S01]  /*6570*/  ISETP.NE.AND P0, PT, R7, RZ, PT ;  /* 0x000000ff0700720c */ /* 0x000fe20003f05270 */
[----:B------:R-:W-:Y:S01]  /*6580*/  FMUL.FTZ R7, R47, c[0x0][0x2ec] ;  /* 0x0000bb002f077a20 */ /* 0x000fe20000410000 */
[----:B------:R-:W-:Y:S01]  /*6590*/  ISETP.LT.OR P5, PT, R3, R238, P5 ;  /* 0x000000ee0300720c */ /* 0x000fe20002fa1670 */
[----:B------:R2:W-:Y:S01]  /*65a0*/  MUFU.TANH R88, R6 ;  /* 0x0000000600587308 */ /* 0x0005e20000002400 */
[----:B------:R-:W-:-:S02]  /*65b0*/  FSEL R147, R183, -INF , !P2 ;  /* 0xff800000b7937808 */ /* 0x000fc40005000000 */
[----:B------:R-:W-:Y:S02]  /*65c0*/  ISETP.GE.AND P2, PT, R3, R241, PT ;  /* 0x000000f10300720c */ /* 0x000fe40003f46270 */
[----:B----4-:R-:W-:Y:S02]  /*65d0*/  FSEL R153, R153, -INF , !P1 ;  /* 0xff80000099997808 */ /* 0x010fe40004800000 */
[----:B------:R-:W-:Y:S01]  /*65e0*/  FSEL R209, R181, -INF , !P0 ;  /* 0xff800000b5d17808 */ /* 0x000fe20004000000 */
[----:B------:R4:W-:Y:S01]  /*65f0*/  MUFU.TANH R82, R7 ;  /* 0x0000000700527308 */ /* 0x0009e20000002400 */
[C---:B------:R-:W-:Y:S02]  /*6600*/  ISETP.GE.AND P1, PT, R3.reuse, R240, PT ;  /* 0x000000f00300720c */ /* 0x040fe40003f26270 */
[----:B------:R-:W-:Y:S02]  /*6610*/  ISETP.GE.AND P0, PT, R3, R239, PT ;  /* 0x000000ef0300720c */ /* 0x000fe40003f06270 */
[----:B------:R-:W-:-:S02]  /*6620*/  P2R R5, PR, RZ, 0x20 ;  /* 0x00000020ff057803 */ /* 0x000fc40000000000 */
[C---:B------:R-:W-:Y:S01]  /*6630*/  ISETP.LT.OR P5, PT, R3.reuse, R237, P2 ;  /* 0x000000ed0300720c */ /* 0x040fe200017a1670 */
[----:B--2---:R-:W-:Y:S01]  /*6640*/  FMUL.FTZ R6, R46, c[0x0][0x2ec] ;  /* 0x0000bb002e067a20 */ /* 0x004fe20000410000 */
[C---:B------:R-:W-:Y:S02]  /*6650*/  ISETP.LT.OR P2, PT, R3.reuse, R236, P1 ;  /* 0x000000ec0300720c */ /* 0x040fe40000f41670 */
[----:B------:R-:W-:Y:S01]  /*6660*/  ISETP.LT.OR P0, PT, R3, R235, P0 ;  /* 0x000000eb0300720c */ /* 0x000fe20000701670 */
[----:B------:R2:W2:Y:S01]  /*6670*/  MUFU.TANH R77, R6 ;  /* 0x00000006004d7308 */ /* 0x0004a20000002400 */
[----:B------:R-:W-:Y:S02]  /*6680*/  IADD3 R3, R0, 0x38, RZ ;  /* 0x0000003800037810 */ /* 0x000fe40007ffe0ff */
[----:B------:R-:W-:Y:S02]  /*6690*/  ISETP.NE.AND P1, PT, R5, RZ, PT ;  /* 0x000000ff0500720c */ /* 0x000fe40003f25270 */
[----:B------:R-:W-:Y:S01]  /*66a0*/  P2R R5, PR, RZ, 0x1 ;  /* 0x00000001ff057803 */ /* 0x000fe20000000000 */
[----:B-1----:R-:W-:Y:S01]  /*66b0*/  HMMA.16816.F32 R44, R28, R16, R56 ;  /* 0x000000101c2c723c */ /* 0x002fe20000001838 */
[----:B------:R-:W-:-:S02]  /*66c0*/  ISETP.GE.AND P0, PT, R3, R242, PT ;  /* 0x000000f20300720c */ /* 0x000fc40003f06270 */
[----:B------:R-:W-:Y:S02]  /*66d0*/  P2R R20, PR, RZ, 0x4 ;  /* 0x00000004ff147803 */ /* 0x000fe40000000000 */
[C---:B------:R-:W-:Y:S02]  /*66e0*/  ISETP.LT.OR P0, PT, R3.reuse, R238, P0 ;  /* 0x000000ee0300720c */ /* 0x040fe40000701670 */
[C---:B------:R-:W-:Y:S01]  /*66f0*/  ISETP.GE.AND P2, PT, R3.reuse, R241, PT ;  /* 0x000000f10300720c */ /* 0x040fe20003f46270 */
[----:B------:R-:W-:Y:S01]  /*6700*/  HMMA.16816.F32 R48, R24, R16, R160 ;  /* 0x000000101830723c */ /* 0x000fe200000018a0 */
[----:B----4-:R-:W-:Y:S02]  /*6710*/  P2R R7, PR, RZ, 0x1 ;  /* 0x00000001ff077803 */ /* 0x010fe40000000000 */
[----:B------:R-:W-:Y:S02]  /*6720*/  ISETP.GE.AND P0, PT, R3, R239, PT ;  /* 0x000000ef0300720c */ /* 0x000fe40003f06270 */
[----:B------:R-:W-:-:S02]  /*6730*/  FSEL R197, R182, -INF , !P1 ;  /* 0xff800000b6c57808 */ /* 0x000fc40004800000 */
[----:B------:R-:W-:Y:S01]  /*6740*/  FSEL R208, R158, -INF , !P3 ;  /* 0xff8000009ed07808 */ /* 0x000fe20005800000 */
[----:B------:R-:W-:Y:S01]  /*6750*/  IMAD.MOV.U32 R160, RZ, RZ, R184 ;  /* 0x000000ffffa07224 */ /* 0x000fe200078e00b8 */
[C---:B------:R-:W-:Y:S01]  /*6760*/  ISETP.GE.AND P1, PT, R3.reuse, R240, PT ;  /* 0x000000f00300720c */ /* 0x040fe20003f26270 */
[----:B------:R-:W-:Y:S01]  /*6770*/  FMUL.FTZ R16, R52, c[0x0][0x2ec] ;  /* 0x0000bb0034107a20 */ /* 0x000fe20000410000 */
[----:B------:R-:W-:Y:S01]  /*6780*/  FSEL R200, R180, -INF , !P5 ;  /* 0xff800000b4c87808 */ /* 0x000fe20006800000 */
[----:B------:R-:W-:Y:S01]  /*6790*/  IMAD.MOV.U32 R161, RZ, RZ, R185 ;  /* 0x000000ffffa17224 */ /* 0x000fe200078e00b9 */
[C---:B------:R-:W-:Y:S01]  /*67a0*/  ISETP.LT.OR P5, PT, R3.reuse, R237, P2 ;  /* 0x000000ed0300720c */ /* 0x040fe200017a1670 */
[----:B------:R1:W-:Y:S01]  /*67b0*/  MUFU.TANH R78, R16 ;  /* 0x00000010004e7308 */ /* 0x0003e20000002400 */
[----:B------:R-:W-:Y:S01]  /*67c0*/  ISETP.LT.OR P3, PT, R3, R235, P0 ;  /* 0x000000eb0300720c */ /* 0x000fe20000761670 */
[----:B------:R-:W-:Y:S01]  /*67d0*/  IMAD.MOV.U32 R162, RZ, RZ, R186 ;  /* 0x000000ffffa27224 */ /* 0x000fe200078e00ba */
[----:B------:R-:W-:Y:S01]  /*67e0*/  ISETP.NE.AND P2, PT, R20, RZ, PT ;  /* 0x000000ff1400720c */ /* 0x000fe20003f45270 */
[----:B------:R-:W-:Y:S01]  /*67f0*/  FMUL.FTZ R20, R41, c[0x0][0x2ec] ;  /* 0x0000bb0029147a20 */ /* 0x000fe20000410000 */
[----:B------:R-:W-:Y:S01]  /*6800*/  ISETP.NE.AND P0, PT, R7, RZ, PT ;  /* 0x000000ff0700720c */ /* 0x000fe20003f05270 */
[----:B------:R-:W-:Y:S01]  /*6810*/  IMAD.MOV.U32 R163, RZ, RZ, R187 ;  /* 0x000000ffffa37224 */ /* 0x000fe200078e00bb */
[----:B--2---:R-:W-:Y:S01]  /*6820*/  IADD3 R6, R0, 0x39, RZ ;  /* 0x0000003900067810 */ /* 0x004fe20007ffe0ff */
[----:B------:R2:W-:Y:S01]  /*6830*/  MUFU.TANH R84, R20 ;  /* 0x0000001400547308 */ /* 0x0005e20000002400 */
[----:B------:R-:W-:Y:S01]  /*6840*/  FSEL R205, R176, -INF , !P4 ;  /* 0xff800000b0cd7808 */ /* 0x000fe20006000000 */
[----:B------:R-:W-:Y:S01]  /*6850*/  HMMA.16816.F32 R56, R8, R36, R48 ;  /* 0x000000240838723c */ /* 0x000fe20000001830 */
[----:B------:R-:W-:Y:S01]  /*6860*/  ISETP.LT.OR P4, PT, R3, R236, P1 ;  /* 0x000000ec0300720c */ /* 0x000fe20000f81670 */
[----:B------:R-:W-:Y:S01]  /*6870*/  FMUL.FTZ R3, R42, c[0x0][0x2ec] ;  /* 0x0000bb002a037a20 */ /* 0x000fe20000410000 */
[----:B------:R-:W-:-:S02]  /*6880*/  ISETP.NE.AND P1, PT, R5, RZ, PT ;  /* 0x000000ff0500720c */ /* 0x000fc40003f25270 */
[----:B------:R-:W-:Y:S01]  /*6890*/  FSEL R189, R63, -INF , !P0 ;  /* 0xff8000003fbd7808 */ /* 0x000fe20004000000 */
[----:B------:R4:W3:Y:S01]  /*68a0*/  MUFU.TANH R79, R3 ;  /* 0x00000003004f7308 */ /* 0x0008e20000002400 */
[----:B------:R-:W-:Y:S01]  /*68b0*/  ISETP.GE.AND P0, PT, R6, R239, PT ;  /* 0x000000ef0600720c */ /* 0x000fe20003f06270 */
[----:B-1----:R-:W-:Y:S01]  /*68c0*/  FMUL.FTZ R16, R53, c[0x0][0x2ec] ;  /* 0x0000bb0035107a20 */ /* 0x002fe20000410000 */
[----:B------:R-:W-:Y:S02]  /*68d0*/  FSEL R203, R179, -INF , !P6 ;  /* 0xff800000b3cb7808 */ /* 0x000fe40007000000 */
[----:B------:R-:W-:Y:S02]  /*68e0*/  FSEL R196, R178, -INF , !P2 ;  /* 0xff800000b2c47808 */ /* 0x000fe40005000000 */
[----:B------:R-:W-:Y:S01]  /*68f0*/  FSEL R198, R177, -INF , !P1 ;  /* 0xff800000b1c67808 */ /* 0x000fe20004800000 */
[----:B--2---:R-:W1:Y:S01]  /*6900*/  LDSM.16.M88.4 R20, [R226+0x3800] ;  /* 0x00380000e214783b */ /* 0x004e620000000200 */
[C---:B------:R-:W-:Y:S01]  /*6910*/  ISETP.GE.AND P6, PT, R6.reuse, R242, PT ;  /* 0x000000f20600720c */ /* 0x040fe20003fc6270 */
[----:B------:R-:W-:Y:S01]  /*6920*/  MUFU.TANH R80, R16 ;  /* 0x0000001000507308 */ /* 0x000fe20000002400 */
[----:B------:R-:W-:-:S02]  /*6930*/  ISETP.GE.AND P2, PT, R6, R241, PT ;  /* 0x000000f10600720c */ /* 0x000fc40003f46270 */
[C---:B------:R-:W-:Y:S02]  /*6940*/  ISETP.GE.AND P1, PT, R6.reuse, R240, PT ;  /* 0x000000f00600720c */ /* 0x040fe40003f26270 */
[----:B------:R-:W-:Y:S01]  /*6950*/  ISETP.LT.OR P0, PT, R6, R235, P0 ;  /* 0x000000eb0600720c */ /* 0x000fe20000701670 */
[----:B----4-:R-:W-:Y:S01]  /*6960*/  FMUL.FTZ R3, R43, c[0x0][0x2ec] ;  /* 0x0000bb002b037a20 */ /* 0x010fe20000410000 */
[----:B------:R-:W-:Y:S02]  /*6970*/  IADD3 R5, R0, 0x40, RZ ;  /* 0x0000004000057810 */ /* 0x000fe40007ffe0ff */
[C---:B------:R-:W-:Y:S01]  /*6980*/  ISETP.LT.OR P6, PT, R6.reuse, R238, P6 ;  /* 0x000000ee0600720c */ /* 0x040fe200037c1670 */
[----:B------:R2:W4:Y:S01]  /*6990*/  MUFU.TANH R83, R3 ;  /* 0x0000000300537308 */ /* 0x0005220000002400 */
[C---:B------:R-:W-:Y:S02]  /*69a0*/  ISETP.LT.OR P2, PT, R6.reuse, R237, P2 ;  /* 0x000000ed0600720c */ /* 0x040fe40001741670 */
[----:B------:R-:W-:-:S02]  /*69b0*/  ISETP.LT.OR P1, PT, R6, R236, P1 ;  /* 0x000000ec0600720c */ /* 0x000fc40000f21670 */
[----:B------:R-:W-:Y:S02]  /*69c0*/  P2R R6, PR, RZ, 0x1 ;  /* 0x00000001ff067803 */ /* 0x000fe40000000000 */
[----:B------:R-:W-:Y:S02]  /*69d0*/  ISETP.GE.AND P0, PT, R5, R242, PT ;  /* 0x000000f20500720c */ /* 0x000fe40003f06270 */
[----:B------:R-:W-:Y:S02]  /*69e0*/  FSEL R188, R61, -INF , !P5 ;  /* 0xff8000003dbc7808 */ /* 0x000fe40006800000 */
[C---:B------:R-:W-:Y:S02]  /*69f0*/  ISETP.LT.OR P5, PT, R5.reuse, R238, P0 ;  /* 0x000000ee0500720c */ /* 0x040fe400007a1670 */
[----:B------:R-:W-:Y:S02]  /*6a00*/  ISETP.GE.AND P0, PT, R5, R239, PT ;  /* 0x000000ef0500720c */ /* 0x000fe40003f06270 */
[----:B------:R-:W-:-:S02]  /*6a10*/  P2R R40, PR, RZ, 0x4 ;  /* 0x00000004ff287803 */ /* 0x000fc40000000000 */
[----:B------:R-:W-:Y:S02]  /*6a20*/  FSEL R190, R60, -INF , !P3 ;  /* 0xff8000003cbe7808 */ /* 0x000fe40005800000 */
[----:B------:R-:W-:Y:S02]  /*6a30*/  ISETP.LT.OR P3, PT, R5, R235, P0 ;  /* 0x000000eb0500720c */ /* 0x000fe40000761670 */
[----:B------:R-:W-:Y:S02]  /*6a40*/  ISETP.NE.AND P0, PT, R40, RZ, PT ;  /* 0x000000ff2800720c */ /* 0x000fe40003f05270 */
[----:B--2---:R-:W-:Y:S01]  /*6a50*/  IADD3 R3, R0, 0x41, RZ ;  /* 0x0000004100037810 */ /* 0x004fe20007ffe0ff */
[----:B------:R-:W2:Y:S01]  /*6a60*/  LDSM.16.M88.4 R40, [R220+0x3800] ;  /* 0x00380000dc28783b */ /* 0x000ea20000000200 */
[----:B------:R-:W-:Y:S01]  /*6a70*/  FSEL R184, R62, -INF , !P4 ;  /* 0xff8000003eb87808 */ /* 0x000fe20006000000 */
[----:B------:R-:W-:-:S04]  /*6a80*/  DEPBAR.LE SB0, 0x0 ;  /* 0x000080000000791a */ /* 0x000fc80000000000 */
[----:B------:R-:W-:Y:S01]  /*6a90*/  P2R R7, PR, RZ, 0x2 ;  /* 0x00000002ff077803 */ /* 0x000fe20000000000 */
[----:B------:R-:W-:Y:S01]  /*6aa0*/  HMMA.16816.F32 R60, R12, R36, R44 ;  /* 0x000000240c3c723c */ /* 0x000fe2000000182c */
[C---:B------:R-:W-:Y:S01]  /*6ab0*/  ISETP.GE.AND P2, PT, R5.reuse, R241, PT ;  /* 0x000000f10500720c */ /* 0x040fe20003f46270 */
[----:B------:R-:W-:Y:S01]  /*6ac0*/  BAR.SYNC.DEFER_BLOCKING 0x0 ;  /* 0x0000000000007b1d */ /* 0x000fe20000010000 */
[----:B------:R-:W-:Y:S02]  /*6ad0*/  ISETP.GE.AND P1, PT, R5, R240, PT ;  /* 0x000000f00500720c */ /* 0x000fe40003f26270 */
[----:B------:R-:W-:Y:S02]  /*6ae0*/  FSEL R177, R64, -INF , !P0 ;  /* 0xff80000040b17808 */ /* 0x000fe40004000000 */
[----:B------:R-:W-:Y:S01]  /*6af0*/  FSEL R178, R65, -INF , !P6 ;  /* 0xff80000041b27808 */ /* 0x000fe20007000000 */
[----:B-1----:R-:W-:Y:S01]  /*6b00*/  HMMA.16816.F32 R44, R28, R20, R68 ;  /* 0x000000141c2c723c */ /* 0x002fe20000001844 */
[----:B------:R-:W-:-:S02]  /*6b10*/  ISETP.GE.AND P0, PT, R3, R242, PT ;  /* 0x000000f20300720c */ /* 0x000fc40003f06270 */
[----:B------:R-:W-:Y:S02]  /*6b20*/  ISETP.LT.OR P6, PT, R5, R237, P2 ;  /* 0x000000ed0500720c */ /* 0x000fe400017c1670 */
[----:B------:R-:W-:Y:S02]  /*6b30*/  ISETP.NE.AND P2, PT, R7, RZ, PT ;  /* 0x000000ff0700720c */ /* 0x000fe40003f45270 */
[----:B------:R-:W-:Y:S01]  /*6b40*/  ISETP.LT.OR P4, PT, R5, R236, P1 ;  /* 0x000000ec0500720c */ /* 0x000fe20000f81670 */
[----:B------:R-:W-:Y:S01]  /*6b50*/  FMUL.FTZ R5, R54, c[0x0][0x2ec] ;  /* 0x0000bb0036057a20 */ /* 0x000fe20000410000 */
[----:B------:R-:W-:Y:S01]  /*6b60*/  ISETP.NE.AND P1, PT, R6, RZ, PT ;  /* 0x000000ff0600720c */ /* 0x000fe20003f25270 */
[----:B------:R-:W-:Y:S01]  /*6b70*/  FMUL.FTZ R6, R55, c[0x0][0x2ec] ;  /* 0x0000bb0037067a20 */ /* 0x000fe20000410000 */
[C---:B------:R-:W-:Y:S01]  /*6b80*/  ISETP.LT.OR P0, PT, R3.reuse, R238, P0 ;  /* 0x000000ee0300720c */ /* 0x040fe20000701670 */
[----:B------:R1:W1:Y:S01]  /*6b90*/  MUFU.TANH R72, R5 ;  /* 0x0000000500487308 */ /* 0x0002620000002400 */
[----:B------:R-:W-:Y:S01]  /*6ba0*/  FSEL R176, R152, -INF , !P2 ;  /* 0xff80000098b07808 */ /* 0x000fe20005000000 */
[----:B------:R-:W-:Y:S01]  /*6bb0*/  HMMA.16816.F32 R52, R24, R20, R164 ;  /* 0x000000141834723c */ /* 0x000fe200000018a4 */
[----:B------:R-:W-:Y:S01]  /*6bc0*/  ISETP.GE.AND P2, PT, R3, R241, PT ;  /* 0x000000f10300720c */ /* 0x000fe20003f46270 */
[----:B------:R-:W-:Y:S01]  /*6bd0*/  FMUL.FTZ R7, R60, c[0x0][0x2ec] ;  /* 0x0000bb003c077a20 */ /* 0x000fe20000410000 */
[----:B------:R-:W-:Y:S01]  /*6be0*/  FSEL R181, R149, -INF , !P1 ;  /* 0xff80000095b57808 */ /* 0x000fe20004800000 */
[----:B------:R-:W-:Y:S01]  /*6bf0*/  FMUL.FTZ R17, R61, c[0x0][0x2ec] ;  /* 0x0000bb003d117a20 */ /* 0x000fe20000410000 */
[----:B------:R-:W-:Y:S01]  /*6c00*/  ISETP.GE.AND P1, PT, R3, R240, PT ;  /* 0x000000f00300720c */ /* 0x000fe20003f26270 */
[----:B------:R3:W3:Y:S01]  /*6c10*/  MUFU.TANH R76, R6 ;  /* 0x00000006004c7308 */ /* 0x0006e20000002400 */
[----:B------:R-:W-:Y:S01]  /*6c20*/  FSEL R110, R145, -INF , !P5 ;  /* 0xff800000916e7808 */ /* 0x000fe20006800000 */
[----:B------:R-:W-:Y:S01]  /*6c30*/  HMMA.16816.F32 R64, R32, R86, R228 ;  /* 0x000000562040723c */ /* 0x000fe200000018e4 */
[----:B------:R-:W-:Y:S01]  /*6c40*/  ISETP.LT.OR P5, PT, R3, R237, P2 ;  /* 0x000000ed0300720c */ /* 0x000fe200017a1670 */
[----:B------:R-:W-:Y:S01]  /*6c50*/  FMUL.FTZ R20, R59, c[0x0][0x2ec] ;  /* 0x0000bb003b147a20 */ /* 0x000fe20000410000 */
[----:B------:R-:W-:-:S02]  /*6c60*/  ISETP.LT.OR P2, PT, R3, R236, P1 ;  /* 0x000000ec0300720c */ /* 0x000fc40000f41670 */
[----:B------:R-:W-:Y:S01]  /*6c70*/  FSEL R248, R146, -INF , !P6 ;  /* 0xff80000092f87808 */ /* 0x000fe20007000000 */
[----:B------:R3:W3:Y:S01]  /*6c80*/  MUFU.TANH R73, R7 ;  /* 0x0000000700497308 */ /* 0x0006e20000002400 */
[----:B-1----:R-:W-:Y:S01]  /*6c90*/  P2R R5, PR, RZ, 0x1 ;  /* 0x00000001ff057803 */ /* 0x002fe20000000000 */
[-C--:B--2---:R-:W-:Y:S01]  /*6ca0*/  HMMA.16816.F32 R48, R12, R40.reuse, R44 ;  /* 0x000000280c30723c */ /* 0x084fe2000000182c */
[----:B------:R-:W-:Y:S02]  /*6cb0*/  ISETP.GE.AND P0, PT, R3, R239, PT ;  /* 0x000000ef0300720c */ /* 0x000fe40003f06270 */
[----:B------:R-:W-:Y:S02]  /*6cc0*/  ISETP.NE.AND P1, PT, R5, RZ, PT ;  /* 0x000000ff0500720c */ /* 0x000fe40003f25270 */
[----:B------:R-:W-:Y:S01]  /*6cd0*/  ISETP.LT.OR P0, PT, R3, R235, P0 ;  /* 0x000000eb0300720c */ /* 0x000fe20000701670 */
[----:B------:R-:W-:Y:S01]  /*6ce0*/  MUFU.TANH R69, R20 ;  /* 0x0000001400457308 */ /* 0x000fe20000002400 */
[----:B------:R-:W-:Y:S01]  /*6cf0*/  IADD3 R5, R0, 0x48, RZ ;  /* 0x0000004800057810 */ /* 0x000fe20007ffe0ff */
[----:B------:R-:W-:Y:S01]  /*6d00*/  HMMA.16816.F32 R44, R8, R40, R52 ;  /* 0x00000028082c723c */ /* 0x000fe20000001834 */
[----:B------:R-:W-:-:S02]  /*6d10*/  P2R R16, PR, RZ, 0x1 ;  /* 0x00000001ff107803 */ /* 0x000fc40000000000 */
[----:B------:R-:W-:Y:S02]  /*6d20*/  ISETP.GE.AND P0, PT, R5, R242, PT ;  /* 0x000000f20500720c */ /* 0x000fe40003f06270 */
[----:B------:R-:W-:Y:S02]  /*6d30*/  FSEL R245, R159, -INF , !P1 ;  /* 0xff8000009ff57808 */ /* 0x000fe40004800000 */
[C---:B------:R-:W-:Y:S01]  /*6d40*/  ISETP.LT.OR P0, PT, R5.reuse, R238, P0 ;  /* 0x000000ee0500720c */ /* 0x040fe20000701670 */
[----:B------:R-:W-:Y:S01]  /*6d50*/  HMMA.16816.F32 R32, R32, R90, R160 ;  /* 0x0000005a2020723c */ /* 0x000fe200000018a0 */
[----:B---3--:R-:W-:Y:S02]  /*6d60*/  P2R R6, PR, RZ, 0x4 ;  /* 0x00000004ff067803 */ /* 0x008fe40000000000 */
[----:B------:R-:W-:Y:S02]  /*6d70*/  P2R R7, PR, RZ, 0x1 ;  /* 0x00000001ff077803 */ /* 0x000fe40000000000 */
[----:B------:R-:W-:-:S02]  /*6d80*/  ISETP.GE.AND P1, PT, R5, R240, PT ;  /* 0x000000f00500720c */ /* 0x000fc40003f26270 */
[C---:B------:R-:W-:Y:S02]  /*6d90*/  ISETP.GE.AND P2, PT, R5.reuse, R241, PT ;  /* 0x000000f10500720c */ /* 0x040fe40003f46270 */
[C---:B------:R-:W-:Y:S02]  /*6da0*/  ISETP.GE.AND P0, PT, R5.reuse, R239, PT ;  /* 0x000000ef0500720c */ /* 0x040fe40003f06270 */
[----:B------:R-:W-:Y:S02]  /*6db0*/  FSEL R246, R148, -INF , !P5 ;  /* 0xff80000094f67808 */ /* 0x000fe40006800000 */
[C---:B------:R-:W-:Y:S02]  /*6dc0*/  ISETP.LT.OR P6, PT, R5.reuse, R236, P1 ;  /* 0x000000ec0500720c */ /* 0x040fe40000fc1670 */
[----:B------:R-:W-:Y:S02]  /*6dd0*/  FSEL R252, R74, -INF , !P3 ;  /* 0xff8000004afc7808 */ /* 0x000fe40005800000 */
[C---:B------:R-:W-:Y:S01]  /*6de0*/  ISETP.LT.OR P5, PT, R5.reuse, R237, P2 ;  /* 0x000000ed0500720c */ /* 0x040fe200017a1670 */
[----:B------:R1:W-:Y:S01]  /*6df0*/  MUFU.TANH R74, R17 ;  /* 0x00000011004a7308 */ /* 0x0003e20000002400 */
[----:B------:R-:W-:Y:S01]  /*6e00*/  ISETP.LT.OR P1, PT, R5, R235, P0 ;  /* 0x000000eb0500720c */ /* 0x000fe20000721670 */
[----:B------:R-:W-:Y:S01]  /*6e10*/  FMUL.FTZ R5, R63, c[0x0][0x2ec] ;  /* 0x0000bb003f057a20 */ /* 0x000fe20000410000 */
[----:B------:R-:W-:-:S02]  /*6e20*/  IADD3 R3, R0, 0x49, RZ ;  /* 0x0000004900037810 */ /* 0x000fc40007ffe0ff */
[----:B------:R-:W-:Y:S01]  /*6e30*/  ISETP.NE.AND P3, PT, R6, RZ, PT ;  /* 0x000000ff0600720c */ /* 0x000fe20003f65270 */
[----:B------:R-:W-:Y:S01]  /*6e40*/  FMUL.FTZ R6, R62, c[0x0][0x2ec] ;  /* 0x0000bb003e067a20 */ /* 0x000fe20000410000 */
[----:B------:R-:W-:Y:S01]  /*6e50*/  ISETP.NE.AND P0, PT, R7, RZ, PT ;  /* 0x000000ff0700720c */ /* 0x000fe20003f05270 */
[C---:B------:R-:W-:Y:S01]  /*6e60*/  HMMA.16816.F32 R60, R24.reuse, R18, R192 ;  /* 0x00000012183c723c */ /* 0x040fe200000018c0 */
[----:B------:R-:W-:Y:S01]  /*6e70*/  ISETP.NE.AND P2, PT, R16, RZ, PT ;  /* 0x000000ff1000720c */ /* 0x000fe20003f45270 */
[----:B------:R2:W3:Y:S01]  /*6e80*/  MUFU.TANH R70, R6 ;  /* 0x0000000600467308 */ /* 0x0004e20000002400 */
[----:B------:R-:W-:Y:S01]  /*6e90*/  FSEL R251, R75, -INF , !P4 ;  /* 0xff8000004bfb7808 */ /* 0x000fe20006000000 */
[----:B------:R-:W-:Y:S01]  /*6ea0*/  FMUL.FTZ R16, R58, c[0x0][0x2ec] ;  /* 0x0000bb003a107a20 */ /* 0x000fe20000410000 */
[----:B------:R-:W-:Y:S02]  /*6eb0*/  ISETP.GE.AND P4, PT, R3, R242, PT ;  /* 0x000000f20300720c */ /* 0x000fe40003f86270 */
[----:B------:R-:W-:Y:S01]  /*6ec0*/  FSEL R213, R144, -INF , !P3 ;  /* 0xff80000090d57808 */ /* 0x000fe20005800000 */
[----:B-1----:R-:W-:Y:S01]  /*6ed0*/  FMUL.FTZ R17, R57, c[0x0][0x2ec] ;  /* 0x0000bb0039117a20 */ /* 0x002fe20000410000 */
[----:B------:R-:W-:Y:S01]  /*6ee0*/  FSEL R210, R128, -INF , !P0 ;  /* 0xff80000080d27808 */ /* 0x000fe20004000000 */
[----:B------:R1:W-:Y:S01]  /*6ef0*/  MUFU.TANH R75, R5 ;  /* 0x00000005004b7308 */ /* 0x0003e20000002400 */
[C---:B------:R-:W-:Y:S01]  /*6f00*/  ISETP.GE.AND P3, PT, R3.reuse, R241, PT ;  /* 0x000000f10300720c */ /* 0x040fe20003f66270 */
[----:B------:R-:W-:Y:S01]  /*6f10*/  HMMA.16816.F32 R24, R24, R22, R216 ;  /* 0x000000161818723c */ /* 0x000fe200000018d8 */
[----:B------:R-:W-:-:S02]  /*6f20*/  ISETP.GE.AND P0, PT, R3, R239, PT ;  /* 0x000000ef0300720c */ /* 0x000fc40003f06270 */
[----:B------:R-:W-:Y:S02]  /*6f30*/  FSEL R244, R143, -INF , !P2 ;  /* 0xff8000008ff47808 */ /* 0x000fe40005000000 */
[C---:B------:R-:W-:Y:S01]  /*6f40*/  ISETP.GE.AND P2, PT, R3.reuse, R240, PT ;  /* 0x000000f00300720c */ /* 0x040fe20003f46270 */
[----:B------:R3:W-:Y:S01]  /*6f50*/  MUFU.TANH R21, R16 ;  /* 0x0000001000157308 */ /* 0x0007e20000002400 */
[----:B--2---:R-:W-:Y:S02]  /*6f60*/  P2R R6, PR, RZ, 0x20 ;  /* 0x00000020ff067803 */ /* 0x004fe40000000000 */
[C---:B------:R-:W-:Y:S02]  /*6f70*/  ISETP.LT.OR P5, PT, R3.reuse, R238, P4 ;  /* 0x000000ee0300720c */ /* 0x040fe400027a1670 */
[C---:B------:R-:W-:Y:S02]  /*6f80*/  ISETP.LT.OR P4, PT, R3.reuse, R237, P3 ;  /* 0x000000ed0300720c */ /* 0x040fe40001f81670 */
[C---:B------:R-:W-:Y:S01]  /*6f90*/  ISETP.LT.OR P0, PT, R3.reuse, R235, P0 ;  /* 0x000000eb0300720c */ /* 0x040fe20000701670 */
[----:B-1----:R-:W-:Y:S01]  /*6fa0*/  FMUL.FTZ R5, R56, c[0x0][0x2ec] ;  /* 0x0000bb0038057a20 */ /* 0x002fe20000410000 */
[----:B------:R-:W-:Y:S01]  /*6fb0*/  ISETP.NE.AND P3, PT, R6, RZ, PT ;  /* 0x000000ff0600720c */ /* 0x000fe20003f65270 */
[----:B------:R-:W-:Y:S01]  /*6fc0*/  HMMA.16816.F32 R56, R28, R18, R64 ;  /* 0x000000121c38723c */ /* 0x000fe20000001840 */
[----:B------:R-:W-:Y:S01]  /*6fd0*/  ISETP.LT.OR P2, PT, R3, R236, P2 ;  /* 0x000000ec0300720c */ /* 0x000fe20001741670 */
[----:B------:R1:W2:Y:S01]  /*6fe0*/  MUFU.TANH R68, R5 ;  /* 0x0000000500447308 */ /* 0x0002a20000002400 */
[----:B------:R-:W-:-:S02]  /*6ff0*/  P2R R6, PR, RZ, 0x1 ;  /* 0x00000001ff067803 */ /* 0x000fc40000000000 */
[----:B------:R-:W-:Y:S01]  /*7000*/  FSEL R204, R139, -INF , !P3 ;  /* 0xff8000008bcc7808 */ /* 0x000fe20005800000 */
[----:B---3--:R-:W-:Y:S01]  /*7010*/  FMUL.FTZ R16, R49, c[0x0][0x2ec] ;  /* 0x0000bb0031107a20 */ /* 0x008fe20000410000 */
[----:B------:R-:W-:Y:S01]  /*7020*/  P2R R7, PR, RZ, 0x4 ;  /* 0x00000004ff077803 */ /* 0x000fe20000000000 */
[----:B------:R-:W-:Y:S01]  /*7030*/  HMMA.16816.F32 R28, R28, R22, R32 ;  /* 0x000000161c1c723c */ /* 0x000fe20000001820 */
[----:B------:R-:W-:Y:S01]  /*7040*/  IADD3 R3, R0, 0x51, RZ ;  /* 0x0000005100037810 */ /* 0x000fe20007ffe0ff */
[----:B------:R3:W-:Y:S01]  /*7050*/  MUFU.TANH R52, R16 ;  /* 0x0000001000347308 */ /* 0x0007e20000002400 */
[----:B------:R-:W-:Y:S02]  /*7060*/  FSEL R211, R96, -INF , !P1 ;  /* 0xff80000060d37808 */ /* 0x000fe40004800000 */
[----:B------:R-:W-:Y:S02]  /*7070*/  FSEL R195, R107, -INF , !P4 ;  /* 0xff8000006bc37808 */ /* 0x000fe40006000000 */
[----:B-----5:R-:W-:-:S02]  /*7080*/  FSEL R206, R105, -INF , !P6 ;  /* 0xff80000069ce7808 */ /* 0x020fc40007000000 */
[----:B------:R-:W-:Y:S01]  /*7090*/  FSEL R201, R142, -INF , !P5 ;  /* 0xff8000008ec97808 */ /* 0x000fe20006800000 */
[----:B------:R5:W-:Y:S01]  /*70a0*/  MUFU.TANH R71, R17 ;  /* 0x0000001100477308 */ /* 0x000be20000002400 */
[----:B-1----:R-:W-:Y:S02]  /*70b0*/  IADD3 R5, R0, 0x50, RZ ;  /* 0x0000005000057810 */ /* 0x002fe40007ffe0ff */
[----:B------:R-:W-:Y:S02]  /*70c0*/  IADD3 R231, R226, 0x1800, RZ ;  /* 0x00001800e2e77810 */ /* 0x000fe40007ffe0ff */
[C---:B------:R-:W-:Y:S02]  /*70d0*/  ISETP.GE.AND P0, PT, R5.reuse, R239, PT ;  /* 0x000000ef0500720c */ /* 0x040fe40003f06270 */
[----:B------:R-:W-:Y:S01]  /*70e0*/  ISETP.GE.AND P3, PT, R5, R242, PT ;  /* 0x000000f20500720c */ /* 0x000fe20003f66270 */
[----:B---3--:R-:W-:Y:S01]  /*70f0*/  FMUL.FTZ R16, R51, c[0x0][0x2ec] ;  /* 0x0000bb0033107a20 */ /* 0x008fe20000410000 */
[----:B------:R-:W-:-:S02]  /*7100*/  ISETP.GE.AND P2, PT, R5, R241, PT ;  /* 0x000000f10500720c */ /* 0x000fc40003f46270 */
[C---:B------:R-:W-:Y:S01]  /*7110*/  ISETP.GE.AND P1, PT, R5.reuse, R240, PT ;  /* 0x000000f00500720c */ /* 0x040fe20003f26270 */
[----:B------:R-:W-:Y:S01]  /*7120*/  MUFU.TANH R53, R16 ;  /* 0x0000001000357308 */ /* 0x000fe20000002400 */
[C---:B------:R-:W-:Y:S02]  /*7130*/  ISETP.LT.OR P4, PT, R5.reuse, R235, P0 ;  /* 0x000000eb0500720c */ /* 0x040fe40000781670 */
[----:B------:R-:W-:Y:S01]  /*7140*/  ISETP.LT.OR P6, PT, R5, R238, P3 ;  /* 0x000000ee0500720c */ /* 0x000fe20001fc1670 */
[----:B-----5:R-:W-:Y:S01]  /*7150*/  FMUL.FTZ R17, R50, c[0x0][0x2ec] ;  /* 0x0000bb0032117a20 */ /* 0x020fe20000410000 */
[----:B------:R-:W-:Y:S02]  /*7160*/  ISETP.GE.AND P0, PT, R3, R242, PT ;  /* 0x000000f20300720c */ /* 0x000fe40003f06270 */
[----:B------:R-:W-:Y:S01]  /*7170*/  ISETP.LT.OR P3, PT, R5, R237, P2 ;  /* 0x000000ed0500720c */ /* 0x000fe20001761670 */
[----:B------:R1:W-:Y:S01]  /*7180*/  MUFU.TANH R41, R17 ;  /* 0x0000001100297308 */ /* 0x0003e20000002400 */
[----:B------:R-:W-:-:S02]  /*7190*/  ISETP.NE.AND P2, PT, R7, RZ, PT ;  /* 0x000000ff0700720c */ /* 0x000fc40003f45270 */
[----:B------:R-:W-:Y:S02]  /*71a0*/  ISETP.LT.OR P5, PT, R5, R236, P1 ;  /* 0x000000ec0500720c */ /* 0x000fe40000fa1670 */
[----:B------:R-:W-:Y:S01]  /*71b0*/  ISETP.NE.AND P1, PT, R6, RZ, PT ;  /* 0x000000ff0600720c */ /* 0x000fe20003f25270 */
[----:B------:R-:W-:Y:S01]  /*71c0*/  FMUL.FTZ R6, R48, c[0x0][0x2ec] ;  /* 0x0000bb0030067a20 */ /* 0x000fe20000410000 */
[C---:B------:R-:W-:Y:S01]  /*71d0*/  ISETP.LT.OR P0, PT, R3.reuse, R238, P0 ;  /* 0x000000ee0300720c */ /* 0x040fe20000701670 */
[----:B------:R-:W-:Y:S01]  /*71e0*/  HMMA.16816.F32 R48, R8, R38, R60 ;  /* 0x000000260830723c */ /* 0x000fe2000000183c */
[----:B------:R-:W-:Y:S01]  /*71f0*/  FSEL R128, R106, -INF , !P2 ;  /* 0xff8000006a807808 */ /* 0x000fe20005000000 */
[----:B------:R3:W-:Y:S01]  /*7200*/  MUFU.TANH R64, R6 ;  /* 0x0000000600407308 */ /* 0x0007e20000002400 */
[----:B------:R-:W-:Y:S02]  /*7210*/  ISETP.GE.AND P2, PT, R3, R241, PT ;  /* 0x000000f10300720c */ /* 0x000fe40003f46270 */
[----:B------:R-:W-:-:S02]  /*7220*/  FSEL R199, R100, -INF , !P1 ;  /* 0xff80000064c77808 */ /* 0x000fc40004800000 */
[----:B------:R-:W-:Y:S01]  /*7230*/  P2R R5, PR, RZ, 0x1 ;  /* 0x00000001ff057803 */ /* 0x000fe20000000000 */
[----:B-1----:R-:W-:Y:S01]  /*7240*/  FMUL.FTZ R17, R44, c[0x0][0x2ec] ;  /* 0x0000bb002c117a20 */ /* 0x002fe20000410000 */
[C---:B------:R-:W-:Y:S01]  /*7250*/  ISETP.GE.AND P1, PT, R3.reuse, R240, PT ;  /* 0x000000f00300720c */ /* 0x040fe20003f26270 */
[----:B------:R-:W-:Y:S01]  /*7260*/  HMMA.16816.F32 R36, R12, R38, R56 ;  /* 0x000000260c24723c */ /* 0x000fe20000001838 */
[----:B------:R-:W-:Y:S01]  /*7270*/  ISETP.GE.AND P0, PT, R3, R239, PT ;  /* 0x000000ef0300720c */ /* 0x000fe20003f06270 */
[----:B------:R1:W-:Y:S01]  /*7280*/  MUFU.TANH R20, R17 ;  /* 0x0000001100147308 */ /* 0x0003e20000002400 */
[----:B------:R-:W-:Y:S02]  /*7290*/  FSEL R194, R97, -INF , !P6 ;  /* 0xff80000061c27808 */ /* 0x000fe40007000000 */
[C---:B------:R-:W-:Y:S02]  /*72a0*/  ISETP.LT.OR P6, PT, R3.reuse, R237, P2 ;  /* 0x000000ed0300720c */ /* 0x040fe400017c1670 */
[C---:B------:R-:W-:Y:S01]  /*72b0*/  ISETP.LT.OR P2, PT, R3.reuse, R236, P1 ;  /* 0x000000ec0300720c */ /* 0x040fe20000f41670 */
[----:B------:R-:W-:Y:S01]  /*72c0*/  HMMA.16816.F32 R8, R8, R42, R24 ;  /* 0x0000002a0808723c */ /* 0x000fe20000001818 */
[----:B------:R-:W-:-:S02]  /*72d0*/  ISETP.LT.OR P1, PT, R3, R235, P0 ;  /* 0x000000eb0300720c */ /* 0x000fc40000721670 */
[----:B------:R-:W-:Y:S02]  /*72e0*/  ISETP.NE.AND P0, PT, R5, RZ, PT ;  /* 0x000000ff0500720c */ /* 0x000fe40003f05270 */
[----:B------:R-:W-:Y:S01]  /*72f0*/  IADD3 R3, R0, 0x58, RZ ;  /* 0x0000005800037810 */ /* 0x000fe20007ffe0ff */
[----:B------:R-:W-:Y:S01]  /*7300*/  FMUL.FTZ R48, R48, c[0x0][0x2ec] ;  /* 0x0000bb0030307a20 */ /* 0x000fe20000410000 */
[----:B------:R-:W-:Y:S01]  /*7310*/  FSEL R185, R99, -INF , !P0 ;  /* 0xff80000063b97808 */ /* 0x000fe20004000000 */
[----:B------:R-:W-:Y:S01]  /*7320*/  FMUL.FTZ R49, R49, c[0x0][0x2ec] ;  /* 0x0000bb0031317a20 */ /* 0x000fe20000410000 */
[----:B------:R-:W-:Y:S01]  /*7330*/  ISETP.GE.AND P0, PT, R3, R239, PT ;  /* 0x000000ef0300720c */ /* 0x000fe20003f06270 */
[----:B------:R-:W-:Y:S01]  /*7340*/  HMMA.16816.F32 R12, R12, R42, R28 ;  /* 0x0000002a0c0c723c */ /* 0x000fe2000000181c */
[----:B---3--:R-:W-:Y:S01]  /*7350*/  P2R R6, PR, RZ, 0x2 ;  /* 0x00000002ff067803 */ /* 0x008fe20000000000 */
[----:B------:R-:W-:Y:S01]  /*7360*/  MUFU.TANH R48, R48 ;  /* 0x0000003000307308 */ /* 0x000fe20000002400 */
[----:B------:R-:W-:-:S02]  /*7370*/  P2R R7, PR, RZ, 0x4 ;  /* 0x00000004ff077803 */ /* 0x000fc40000000000 */
[----:B------:R-:W-:Y:S01]  /*7380*/  ISETP.GE.AND P2, PT, R3, R241, PT ;  /* 0x000000f10300720c */ /* 0x000fe20003f46270 */
[----:B------:R-:W-:Y:S01]  /*7390*/  FMUL.FTZ R36, R36, c[0x0][0x2ec] ;  /* 0x0000bb0024247a20 */ /* 0x000fe20000410000 */
[----:B------:R-:W-:Y:S01]  /*73a0*/  FSEL R111, R85, -INF , !P5 ;  /* 0xff800000556f7808 */ /* 0x000fe20006800000 */
[----:B------:R-:W-:Y:S01]  /*73b0*/  FMUL.FTZ R38, R38, c[0x0][0x2ec] ;  /* 0x0000bb0026267a20 */ /* 0x000fe20000410000 */
[----:B------:R-:W-:Y:S01]  /*73c0*/  ISETP.LT.OR P0, PT, R3, R235, P0 ;  /* 0x000000eb0300720c */ /* 0x000fe20000701670 */
[----:B------:R-:W-:Y:S01]  /*73d0*/  FMUL.FTZ R37, R37, c[0x0][0x2ec] ;  /* 0x0000bb0025257a20 */ /* 0x000fe20000410000 */
[----:B------:R-:W-:Y:S01]  /*73e0*/  IADD3 R5, R0, 0x59, RZ ;  /* 0x0000005900057810 */ /* 0x000fe20007ffe0ff */
[----:B------:R-:W3:Y:S01]  /*73f0*/  MUFU.TANH R36, R36 ;  /* 0x0000002400247308 */ /* 0x000ee20000002400 */
[----:B------:R-:W-:Y:S01]  /*7400*/  ISETP.NE.AND P5, PT, R6, RZ, PT ;  /* 0x000000ff0600720c */ /* 0x000fe20003fa5270 */
[----:B------:R-:W-:Y:S01]  /*7410*/  FMUL.FTZ R39, R39, c[0x0][0x2ec] ;  /* 0x0000bb0027277a20 */ /* 0x000fe20000410000 */
[----:B------:R-:W-:Y:S01]  /*7420*/  FSEL R6, R77, -INF , !P4 ;  /* 0xff8000004d067808 */ /* 0x000fe20006000000 */
[----:B------:R-:W-:Y:S01]  /*7430*/  FMUL.FTZ R9, R9, c[0x0][0x2ec] ;  /* 0x0000bb0009097a20 */ /* 0x000fe20000410000 */
[----:B------:R-:W-:Y:S01]  /*7440*/  FSEL R109, R89, -INF , !P3 ;  /* 0xff800000596d7808 */ /* 0x000fe20005800000 */
[----:B------:R-:W-:Y:S01]  /*7450*/  FMUL.FTZ R10, R10, c[0x0][0x2ec] ;  /* 0x0000bb000a0a7a20 */ /* 0x000fe20000410000 */
[C---:B------:R-:W-:Y:S01]  /*7460*/  ISETP.LT.OR P4, PT, R3.reuse, R237, P2 ;  /* 0x000000ed0300720c */ /* 0x040fe20001781670 */
[----:B------:R5:W-:Y:S01]  /*7470*/  STL [R1+0x20], R6 ;  /* 0x0000200601007387 */ /* 0x000be20000100800 */
[C---:B------:R-:W-:Y:S01]  /*7480*/  ISETP.GE.AND P3, PT, R3.reuse, R242, PT ;  /* 0x000000f20300720c */ /* 0x040fe20003f66270 */
[----:B------:R-:W1:Y:S01]  /*7490*/  MUFU.TANH R38, R38 ;  /* 0x0000002600267308 */ /* 0x000e620000002400 */
[----:B------:R-:W-:Y:S01]  /*74a0*/  ISETP.GE.AND P1, PT, R3, R240, PT ;  /* 0x000000f00300720c */ /* 0x000fe20003f26270 */
[----:B------:R-:W-:Y:S01]  /*74b0*/  FMUL.FTZ R12, R12, c[0x0][0x2ec] ;  /* 0x0000bb000c0c7a20 */ /* 0x000fe20000410000 */
[----:B------:R-:W-:Y:S01]  /*74c0*/  ISETP.NE.AND P2, PT, R7, RZ, PT ;  /* 0x000000ff0700720c */ /* 0x000fe20003f45270 */
[----:B------:R-:W-:Y:S01]  /*74d0*/  FMUL.FTZ R14, R14, c[0x0][0x2ec] ;  /* 0x0000bb000e0e7a20 */ /* 0x000fe20000410000 */
[----:B------:R-:W-:Y:S01]  /*74e0*/  P2R R16, PR, RZ, 0x1 ;  /* 0x00000001ff107803 */ /* 0x000fe20000000000 */
[----:B------:R-:W-:Y:S01]  /*74f0*/  FMUL.FTZ R13, R13, c[0x0][0x2ec] ;  /* 0x0000bb000d0d7a20 */ /* 0x000fe20000410000 */
[----:B------:R-:W-:Y:S01]  /*7500*/  ISETP.GE.AND P0, PT, R5, R242, PT ;  /* 0x000000f20500720c */ /* 0x000fe20003f06270 */
[----:B------:R-:W-:Y:S01]  /*7510*/  MUFU.TANH R37, R37 ;  /* 0x0000002500257308 */ /* 0x000fe20000002400 */
[----:B------:R-:W-:Y:S01]  /*7520*/  ISETP.LT.OR P3, PT, R3, R238, P3 ;  /* 0x000000ee0300720c */ /* 0x000fe20001f61670 */
[----:B------:R-:W-:Y:S01]  /*7530*/  FMUL.FTZ R15, R15, c[0x0][0x2ec] ;  /* 0x0000bb000f0f7a20 */ /* 0x000fe20000410000 */
[----:B------:R-:W-:-:S02]  /*7540*/  ISETP.LT.OR P1, PT, R3, R236, P1 ;  /* 0x000000ec0300720c */ /* 0x000fc40000f21670 */
[----:B------:R-:W-:Y:S02]  /*7550*/  FSEL R65, R88, -INF , !P2 ;  /* 0xff80000058417808 */ /* 0x000fe40005000000 */
[C---:B------:R-:W-:Y:S01]  /*7560*/  ISETP.LT.OR P0, PT, R5.reuse, R238, P0 ;  /* 0x000000ee0500720c */ /* 0x040fe20000701670 */
[----:B------:R-:W-:Y:S01]  /*7570*/  MUFU.TANH R49, R49 ;  /* 0x0000003100317308 */ /* 0x000fe20000002400 */
[----:B------:R-:W-:Y:S02]  /*7580*/  ISETP.GE.AND P2, PT, R5, R241, PT ;  /* 0x000000f10500720c */ /* 0x000fe40003f46270 */
[----:B------:R-:W-:Y:S02]  /*7590*/  FSEL R179, R81, -INF , !P3 ;  /* 0xff80000051b37808 */ /* 0x000fe40005800000 */
[----:B------:R-:W-:Y:S02]  /*75a0*/  P2R R7, PR, RZ, 0x1 ;  /* 0x00000001ff077803 */ /* 0x000fe40000000000 */
[----:B-----5:R-:W-:Y:S01]  /*75b0*/  P2R R6, PR, RZ, 0x2 ;  /* 0x00000002ff067803 */ /* 0x020fe20000000000 */
[----:B------:R-:W-:Y:S01]  /*75c0*/  MUFU.TANH R39, R39 ;  /* 0x0000002700277308 */ /* 0x000fe20000002400 */
[----:B------:R-:W-:-:S02]  /*75d0*/  ISETP.LT.OR P3, PT, R5, R237, P2 ;  /* 0x000000ed0500720c */ /* 0x000fc40001761670 */
[C---:B------:R-:W-:Y:S02]  /*75e0*/  ISETP.GE.AND P1, PT, R5.reuse, R240, PT ;  /* 0x000000f00500720c */ /* 0x040fe40003f26270 */
[----:B------:R-:W-:Y:S02]  /*75f0*/  ISETP.GE.AND P0, PT, R5, R239, PT ;  /* 0x000000ef0500720c */ /* 0x000fe40003f06270 */
[----:B------:R-:W-:Y:S01]  /*7600*/  IADD3 R3, R0, 0x60, RZ ;  /* 0x0000006000037810 */ /* 0x000fe20007ffe0ff */
[----:B------:R-:W-:Y:S01]  /*7610*/  MUFU.TANH R12, R12 ;  /* 0x0000000c000c7308 */ /* 0x000fe20000002400 */
[----:B------:R-:W-:Y:S02]  /*7620*/  ISETP.NE.AND P2, PT, R6, RZ, PT ;  /* 0x000000ff0600720c */ /* 0x000fe40003f45270 */
[----:B------:R-:W-:Y:S02]  /*7630*/  FSEL R54, R92, -INF , !P6 ;  /* 0xff8000005c367808 */ /* 0x000fe40007000000 */
[----:B------:R-:W-:-:S02]  /*7640*/  P2R R6, PR, RZ, 0x8 ;  /* 0x00000008ff067803 */ /* 0x000fc40000000000 */
[----:B-1----:R-:W-:Y:S01]  /*7650*/  FSEL R17, R82, -INF , !P5 ;  /* 0xff80000052117808 */ /* 0x002fe20006800000 */
[----:B------:R-:W-:Y:S01]  /*7660*/  MUFU.TANH R9, R9 ;  /* 0x0000000900097308 */ /* 0x000fe20000002400 */
[C---:B------:R-:W-:Y:S02]  /*7670*/  ISETP.LT.OR P6, PT, R5.reuse, R236, P1 ;  /* 0x000000ec0500720c */ /* 0x040fe40000fc1670 */
[----:B------:R-:W-:Y:S01]  /*7680*/  ISETP.LT.OR P3, PT, R5, R235, P0 ;  /* 0x000000eb0500720c */ /* 0x000fe20000761670 */
[----:B------:R1:W-:Y:S01]  /*7690*/  STL [R1+0x1c], R17 ;  /* 0x00001c1101007387 */ /* 0x0003e20000100800 */
[----:B------:R-:W-:Y:S02]  /*76a0*/  FSEL R5, R79, -INF , !P4 ;  /* 0xff8000004f057808 */ /* 0x000fe40006000000 */
[----:B------:R-:W-:Y:S01]  /*76b0*/  ISETP.GE.AND P0, PT, R3, R242, PT ;  /* 0x000000f20300720c */ /* 0x000fe20003f06270 */
[----:B------:R-:W-:Y:S01]  /*76c0*/  MUFU.TANH R10, R10 ;  /* 0x0000000a000a7308 */ /* 0x000fe20000002400 */
[----:B------:R-:W-:Y:S01]  /*76d0*/  ISETP.NE.AND P4, PT, R7, RZ, PT ;  /* 0x000000ff0700720c */ /* 0x000fe20003f85270 */
[----:B------:R5:W-:Y:S01]  /*76e0*/  STL [R1+0x4], R5 ;  /* 0x0000040501007387 */ /* 0x000be20000100800 */
[C---:B------:R-:W-:Y:S01]  /*76f0*/  ISETP.LT.OR P5, PT, R3.reuse, R238, P0 ;  /* 0x000000ee0300720c */ /* 0x040fe200007a1670 */
[----:B------:R-:W-:Y:S01]  /*7700*/  FMUL.FTZ R7, R46, c[0x0][0x2ec] ;  /* 0x0000bb002e077a20 */ /* 0x000fe20000410000 */
[----:B------:R-:W-:-:S02]  /*7710*/  ISETP.GE.AND P0, PT, R3, R239, PT ;  /* 0x000000ef0300720c */ /* 0x000fc40003f06270 */
[----:B------:R-:W-:Y:S01]  /*7720*/  FSEL R250, R78, -INF , !P2 ;  /* 0xff8000004efa7808 */ /* 0x000fe20005000000 */
[----:B------:R2:W-:Y:S01]  /*7730*/  MUFU.TANH R18, R7 ;  /* 0x0000000700127308 */ /* 0x0005e20000002400 */
[C---:B------:R-:W-:Y:S02]  /*7740*/  ISETP.GE.AND P2, PT, R3.reuse, R241, PT ;  /* 0x000000f10300720c */ /* 0x040fe40003f46270 */
[----:B------:R-:W-:Y:S02]  /*7750*/  ISETP.NE.AND P1, PT, R16, RZ, PT ;  /* 0x000000ff1000720c */ /* 0x000fe40003f25270 */
[C---:B------:R-:W-:Y:S02]  /*7760*/  ISETP.LT.OR P0, PT, R3.reuse, R235, P0 ;  /* 0x000000eb0300720c */ /* 0x040fe40000701670 */
[----:B------:R-:W-:Y:S01]  /*7770*/  FSEL R161, R84, -INF , !P4 ;  /* 0xff80000054a17808 */ /* 0x000fe20006000000 */
[----:B------:R-:W-:Y:S01]  /*7780*/  MUFU.TANH R13, R13 ;  /* 0x0000000d000d7308 */ /* 0x000fe20000002400 */
[----:B------:R-:W-:-:S02]  /*7790*/  ISETP.LT.OR P4, PT, R3, R237, P2 ;  /* 0x000000ed0300720c */ /* 0x000fc40001781670 */
[----:B------:R-:W-:Y:S02]  /*77a0*/  ISETP.NE.AND P2, PT, R6, RZ, PT ;  /* 0x000000ff0600720c */ /* 0x000fe40003f45270 */
[----:B------:R-:W-:Y:S01]  /*77b0*/  P2R R6, PR, RZ, 0x1 ;  /* 0x00000001ff067803 */ /* 0x000fe20000000000 */
[----:B-1----:R-:W-:Y:S01]  /*77c0*/  FMUL.FTZ R17, R45, c[0x0][0x2ec] ;  /* 0x0000bb002d117a20 */ /* 0x002fe20000410000 */
[----:B----4-:R-:W-:Y:S01]  /*77d0*/  FSEL R234, R83, -INF , !P2 ;  /* 0xff80000053ea7808 */ /* 0x010fe20005000000 */
[----:B------:R-:W-:Y:S01]  /*77e0*/  MUFU.TANH R15, R15 ;  /* 0x0000000f000f7308 */ /* 0x000fe20000002400 */
[----:B--2---:R-:W-:Y:S01]  /*77f0*/  FSEL R7, R72, -INF , !P1 ;  /* 0xff80000048077808 */ /* 0x004fe20004800000 */
[----:B-----5:R-:W-:Y:S01]  /*7800*/  FMUL.FTZ R5, R47, c[0x0][0x2ec] ;  /* 0x0000bb002f057a20 */ /* 0x020fe20000410000 */
[----:B------:R-:W-:-:S03]  /*7810*/  ISETP.GE.AND P1, PT, R3, R240, PT ;  /* 0x000000f00300720c */ /* 0x000fc60003f26270 */
[----:B------:R1:W-:Y:S01]  /*7820*/  STL [R1+0x8], R7 ;  /* 0x0000080701007387 */ /* 0x0003e20000100800 */
[----:B------:R-:W-:Y:S01]  /*7830*/  FSEL R249, R76, -INF , !P3 ;  /* 0xff8000004cf97808 */ /* 0x000fe20005800000 */
[----:B------:R2:W-:Y:S01]  /*7840*/  MUFU.TANH R19, R5 ;  /* 0x0000000500137308 */ /* 0x0005e20000002400 */
[----:B------:R-:W-:Y:S02]  /*7850*/  ISETP.LT.OR P1, PT, R3, R236, P1 ;  /* 0x000000ec0300720c */ /* 0x000fe40000f21670 */
[----:B------:R-:W-:Y:S02]  /*7860*/  FSEL R143, R73, -INF , !P5 ;  /* 0xff800000498f7808 */ /* 0x000fe40006800000 */
[----:B------:R-:W-:Y:S02]  /*7870*/  P2R R16, PR, RZ, 0x2 ;  /* 0x00000002ff107803 */ /* 0x000fe40000000000 */
[----:B------:R-:W-:Y:S01]  /*7880*/  FSEL R214, R70, -INF , !P4 ;  /* 0xff80000046d67808 */ /* 0x000fe20006000000 */
[----:B------:R-:W-:Y:S01]  /*7890*/  MUFU.TANH R40, R17 ;  /* 0x0000001100287308 */ /* 0x000fe20000002400 */
[----:B------:R-:W-:-:S02]  /*78a0*/  IADD3 R3, R0, 0x68, RZ ;  /* 0x0000006800037810 */ /* 0x000fc40007ffe0ff */
[----:B------:R-:W-:Y:S02]  /*78b0*/  FSEL R247, R80, -INF , !P6 ;  /* 0xff80000050f77808 */ /* 0x000fe40007000000 */
[C---:B------:R-:W-:Y:S02]  /*78c0*/  ISETP.GE.AND P6, PT, R3.reuse, R242, PT ;  /* 0x000000f20300720c */ /* 0x040fe40003fc6270 */
[----:B------:R-:W-:Y:S02]  /*78d0*/  IADD3 R230, R226, 0x2000, RZ ;  /* 0x00002000e2e67810 */ /* 0x000fe40007ffe0ff */
[----:B--2---:R-:W-:Y:S02]  /*78e0*/  IADD3 R5, R0, 0x61, RZ ;  /* 0x0000006100057810 */ /* 0x004fe40007ffe0ff */
[----:B------:R-:W-:Y:S02]  /*78f0*/  ISETP.LT.OR P6, PT, R3, R238, P6 ;  /* 0x000000ee0300720c */ /* 0x000fe400037c1670 */
[----:B------:R-:W-:-:S02]  /*7900*/  ISETP.GE.AND P0, PT, R5, R242, PT ;  /* 0x000000f20500720c */ /* 0x000fc40003f06270 */
[C---:B------:R-:W-:Y:S02]  /*7910*/  ISETP.GE.AND P2, PT, R5.reuse, R241, PT ;  /* 0x000000f10500720c */ /* 0x040fe40003f46270 */
[C---:B------:R-:W-:Y:S02]  /*7920*/  ISETP.LT.OR P0, PT, R5.reuse, R238, P0 ;  /* 0x000000ee0500720c */ /* 0x040fe40000701670 */
[C---:B------:R-:W-:Y:S02]  /*7930*/  ISETP.GE.AND P1, PT, R5.reuse, R240, PT ;  /* 0x000000f00500720c */ /* 0x040fe40003f26270 */
[----:B-1----:R-:W-:Y:S02]  /*7940*/  P2R R7, PR, RZ, 0x1 ;  /* 0x00000001ff077803 */ /* 0x002fe40000000000 */
[C---:B------:R-:W-:Y:S02]  /*7950*/  ISETP.GE.AND P0, PT, R5.reuse, R239, PT ;  /* 0x000000ef0500720c */ /* 0x040fe40003f06270 */
[----:B------:R-:W-:-:S02]  /*7960*/  ISETP.LT.OR P3, PT, R5, R237, P2 ;  /* 0x000000ed0500720c */ /* 0x000fc40001761670 */
[C---:B------:R-:W-:Y:S02]  /*7970*/  ISETP.LT.OR P5, PT, R5.reuse, R236, P1 ;  /* 0x000000ec0500720c */ /* 0x040fe40000fa1670 */
[----:B------:R-:W-:Y:S02]  /*7980*/  ISETP.LT.OR P4, PT, R5, R235, P0 ;  /* 0x000000eb0500720c */ /* 0x000fe40000781670 */
[----:B------:R-:W-:Y:S02]  /*7990*/  ISETP.NE.AND P2, PT, R16, RZ, PT ;  /* 0x000000ff1000720c */ /* 0x000fe40003f45270 */
[----:B------:R-:W-:Y:S02]  /*79a0*/  ISETP.NE.AND P1, PT, R6, RZ, PT ;  /* 0x000000ff0600720c */ /* 0x000fe40003f25270 */
[----:B------:R-:W-:Y:S02]  /*79b0*/  ISETP.NE.AND P0, PT, R7, RZ, PT ;  /* 0x000000ff0700720c */ /* 0x000fe40003f05270 */
[----:B------:R-:W-:-:S02]  /*79c0*/  FSEL R212, R68, -INF , !P2 ;  /* 0xff80000044d47808 */ /* 0x000fc40005000000 */
[----:B------:R-:W-:Y:S02]  /*79d0*/  FSEL R215, R21, -INF , !P1 ;  /* 0xff80000015d77808 */ /* 0x000fe40004800000 */
[----:B------:R-:W-:Y:S02]  /*79e0*/  FSEL R139, R74, -INF , !P0 ;  /* 0xff8000004a8b7808 */ /* 0x000fe40004000000 */
[C---:B------:R-:W-:Y:S02]  /*79f0*/  ISETP.GE.AND P2, PT, R3.reuse, R241, PT ;  /* 0x000000f10300720c */ /* 0x040fe40003f46270 */
[C---:B------:R-:W-:Y:S02]  /*7a00*/  ISETP.GE.AND P1, PT, R3.reuse, R240, PT ;  /* 0x000000f00300720c */ /* 0x040fe40003f26270 */
[C---:B------:R-:W-:Y:S02]  /*7a10*/  ISETP.GE.AND P0, PT, R3.reuse, R239, PT ;  /* 0x000000ef0300720c */ /* 0x040fe40003f06270 */
[----:B------:R-:W-:-:S02]  /*7a20*/  ISETP.LT.OR P2, PT, R3, R237, P2 ;  /* 0x000000ed0300720c */ /* 0x000fc40001741670 */
[C---:B------:R-:W-:Y:S02]  /*7a30*/  ISETP.LT.OR P1, PT, R3.reuse, R236, P1 ;  /* 0x000000ec0300720c */ /* 0x040fe40000f21670 */
[----:B------:R-:W-:Y:S01]  /*7a40*/  ISETP.LT.OR P0, PT, R3, R235, P0 ;  /* 0x000000eb0300720c */ /* 0x000fe20000701670 */
[----:B------:R-:W-:Y:S01]  /*7a50*/  FMUL.FTZ R3, R50, c[0x0][0x2ec] ;  /* 0x0000bb0032037a20 */ /* 0x000fe20000410000 */
[----:B------:R-:W-:Y:S02]  /*7a60*/  IADD3 R5, R0, 0x69, RZ ;  /* 0x0000006900057810 */ /* 0x000fe40007ffe0ff */
[----:B------:R-:W-:Y:S01]  /*7a70*/  FSEL R193, R75, -INF , !P3 ;  /* 0xff8000004bc17808 */ /* 0x000fe20005800000 */
[----:B------:R1:W2:Y:S01]  /*7a80*/  MUFU.TANH R17, R3 ;  /* 0x0000000300117308 */ /* 0x0002a20000002400 */
[----:B------:R-:W-:Y:S02]  /*7a90*/  P2R R6, PR, RZ, 0x1 ;  /* 0x00000001ff067803 */ /* 0x000fe40000000000 */
[----:B------:R-:W-:-:S02]  /*7aa0*/  ISETP.GE.AND P3, PT, R5, R242, PT ;  /* 0x000000f20500720c */ /* 0x000fc40003f66270 */
[----:B------:R-:W-:Y:S02]  /*7ab0*/  ISETP.GE.AND P0, PT, R5, R239, PT ;  /* 0x000000ef0500720c */ /* 0x000fe40003f06270 */
[----:B------:R-:W-:Y:S02]  /*7ac0*/  P2R R16, PR, RZ, 0x4 ;  /* 0x00000004ff107803 */ /* 0x000fe40000000000 */
[----:B------:R-:W-:Y:S02]  /*7ad0*/  FSEL R207, R69, -INF , !P4 ;  /* 0xff80000045cf7808 */ /* 0x000fe40006000000 */
[C---:B------:R-:W-:Y:S02]  /*7ae0*/  ISETP.LT.OR P4, PT, R5.reuse, R238, P3 ;  /* 0x000000ee0500720c */ /* 0x040fe40001f81670 */
[----:B------:R-:W-:Y:S02]  /*7af0*/  ISETP.LT.OR P3, PT, R5, R235, P0 ;  /* 0x000000eb0500720c */ /* 0x000fe40000761670 */
[----:B------:R-:W-:-:S02]  /*7b00*/  ISETP.NE.AND P0, PT, R16, RZ, PT ;  /* 0x000000ff1000720c */ /* 0x000fc40003f05270 */
[----:B------:R-:W-:Y:S02]  /*7b10*/  P2R R7, PR, RZ, 0x2 ;  /* 0x00000002ff077803 */ /* 0x000fe40000000000 */
[----:B-1----:R-:W-:Y:S02]  /*7b20*/  IADD3 R3, R0, 0x70, RZ ;  /* 0x0000007000037810 */ /* 0x002fe40007ffe0ff */
[C---:B------:R-:W-:Y:S02]  /*7b30*/  ISETP.GE.AND P2, PT, R5.reuse, R241, PT ;  /* 0x000000f10500720c */ /* 0x040fe40003f46270 */
[----:B------:R-:W-:Y:S02]  /*7b40*/  ISETP.GE.AND P1, PT, R5, R240, PT ;  /* 0x000000f00500720c */ /* 0x000fe40003f26270 */
[----:B---3--:R-:W-:Y:S02]  /*7b50*/  FSEL R68, R36, -INF , !P6 ;  /* 0xff80000024447808 */ /* 0x008fe40007000000 */
[----:B------:R-:W-:-:S02]  /*7b60*/  FSEL R191, R38, -INF , !P0 ;  /* 0xff80000026bf7808 */ /* 0x000fc40004000000 */
        /* <DEDUP_REMOVED lines=8> */
[----:B------:R-:W-:-:S02]  /*7bf0*/  ISETP.LT.OR P0, PT, R3, R238, P0 ;  /* 0x000000ee0300720c */ /* 0x000fc40000701670 */
[----:B------:R-:W-:Y:S01]  /*7c00*/  FSEL R186, R48, -INF , !P2 ;  /* 0xff80000030ba7808 */ /* 0x000fe20005000000 */
[----:B------:R1:W3:Y:S01]  /*7c10*/  MUFU.TANH R16, R6 ;  /* 0x0000000600107308 */ /* 0x0002e20000002400 */
[----:B------:R-:W-:Y:S02]  /*7c20*/  ISETP.GE.AND P2, PT, R3, R241, PT ;  /* 0x000000f10300720c */ /* 0x000fe40003f46270 */
[----:B--2---:R-:W-:Y:S02]  /*7c30*/  FSEL R192, R17, -INF , !P1 ;  /* 0xff80000011c07808 */ /* 0x004fe40004800000 */
[----:B------:R-:W-:Y:S02]  /*7c40*/  ISETP.GE.AND P1, PT, R3, R240, PT ;  /* 0x000000f00300720c */ /* 0x000fe40003f26270 */
[----:B------:R-:W-:Y:S01]  /*7c50*/  P2R R5, PR, RZ, 0x1 ;  /* 0x00000001ff057803 */ /* 0x000fe20000000000 */
[----:B------:R2:W-:Y:S01]  /*7c60*/  MUFU.TANH R17, R7 ;  /* 0x0000000700117308 */ /* 0x0005e20000002400 */
[----:B------:R-:W-:-:S02]  /*7c70*/  FSEL R142, R37, -INF , !P4 ;  /* 0xff800000258e7808 */ /* 0x000fc40006000000 */
[C---:B------:R-:W-:Y:S02]  /*7c80*/  ISETP.GE.AND P0, PT, R3.reuse, R239, PT ;  /* 0x000000ef0300720c */ /* 0x040fe40003f06270 */
[C---:B------:R-:W-:Y:S02]  /*7c90*/  ISETP.LT.OR P4, PT, R3.reuse, R237, P2 ;  /* 0x000000ed0300720c */ /* 0x040fe40001781670 */
[----:B------:R-:W-:Y:S02]  /*7ca0*/  ISETP.LT.OR P2, PT, R3, R236, P1 ;  /* 0x000000ec0300720c */ /* 0x000fe40000f41670 */
[----:B------:R-:W-:Y:S02]  /*7cb0*/  ISETP.NE.AND P1, PT, R5, RZ, PT ;  /* 0x000000ff0500720c */ /* 0x000fe40003f25270 */
[----:B------:R-:W-:Y:S02]  /*7cc0*/  IADD3 R5, R0, 0x71, RZ ;  /* 0x0000007100057810 */ /* 0x000fe40007ffe0ff */
[----:B------:R-:W-:-:S02]  /*7cd0*/  ISETP.LT.OR P0, PT, R3, R235, P0 ;  /* 0x000000eb0300720c */ /* 0x000fc40000701670 */
[----:B------:R-:W-:Y:S02]  /*7ce0*/  P2R R8, PR, RZ, 0x4 ;  /* 0x00000004ff087803 */ /* 0x000fe40000000000 */
[C---:B------:R-:W-:Y:S02]  /*7cf0*/  ISETP.GE.AND P2, PT, R5.reuse, R241, PT ;  /* 0x000000f10500720c */ /* 0x040fe40003f46270 */
[----:B-1----:R-:W-:Y:S02]  /*7d00*/  P2R R6, PR, RZ, 0x1 ;  /* 0x00000001ff067803 */ /* 0x002fe40000000000 */
[----:B------:R-:W-:Y:S02]  /*7d10*/  ISETP.GE.AND P0, PT, R5, R242, PT ;  /* 0x000000f20500720c */ /* 0x000fe40003f06270 */
[----:B------:R-:W-:Y:S02]  /*7d20*/  FSEL R183, R49, -INF , !P5 ;  /* 0xff80000031b77808 */ /* 0x000fe40006800000 */
[----:B------:R-:W-:-:S02]  /*7d30*/  ISETP.LT.OR P5, PT, R5, R237, P2 ;  /* 0x000000ed0500720c */ /* 0x000fc400017a1670 */
[----:B------:R-:W-:Y:S02]  /*7d40*/  ISETP.NE.AND P2, PT, R8, RZ, PT ;  /* 0x000000ff0800720c */ /* 0x000fe40003f45270 */
[----:B------:R-:W-:Y:S02]  /*7d50*/  IADD3 R3, R0, 0x78, RZ ;  /* 0x0000007800037810 */ /* 0x000fe40007ffe0ff */
[----:B------:R-:W-:Y:S02]  /*7d60*/  ISETP.LT.OR P0, PT, R5, R238, P0 ;  /* 0x000000ee0500720c */ /* 0x000fe40000701670 */
[----:B------:R-:W-:Y:S02]  /*7d70*/  FSEL R148, R64, -INF , !P1 ;  /* 0xff80000040947808 */ /* 0x000fe40004800000 */
[----:B------:R-:W-:Y:S02]  /*7d80*/  FSEL R167, R20, -INF , !P2 ;  /* 0xff80000014a77808 */ /* 0x000fe40005000000 */
[----:B--2---:R-:W-:-:S02]  /*7d90*/  P2R R7, PR, RZ, 0x1 ;  /* 0x00000001ff077803 */ /* 0x004fc40000000000 */
[----:B------:R-:W-:Y:S02]  /*7da0*/  ISETP.GE.AND P1, PT, R5, R240, PT ;  /* 0x000000f00500720c */ /* 0x000fe40003f26270 */
[----:B------:R-:W-:Y:S02]  /*7db0*/  ISETP.GE.AND P2, PT, R3, R241, PT ;  /* 0x000000f10300720c */ /* 0x000fe40003f46270 */
[----:B------:R-:W-:Y:S02]  /*7dc0*/  ISETP.GE.AND P0, PT, R5, R239, PT ;  /* 0x000000ef0500720c */ /* 0x000fe40003f06270 */
[----:B------:R-:W-:Y:S02]  /*7dd0*/  FSEL R165, R41, -INF , !P4 ;  /* 0xff80000029a57808 */ /* 0x000fe40006000000 */
[----:B---3--:R-:W-:Y:S02]  /*7de0*/  FSEL R187, R16, -INF , !P3 ;  /* 0xff80000010bb7808 */ /* 0x008fe40005800000 */
[----:B------:R-:W-:-:S02]  /*7df0*/  ISETP.LT.OR P4, PT, R5, R236, P1 ;  /* 0x000000ec0500720c */ /* 0x000fc40000f81670 */
[----:B------:R-:W-:Y:S02]  /*7e00*/  ISETP.LT.OR P2, PT, R3, R237, P2 ;  /* 0x000000ed0300720c */ /* 0x000fe40001741670 */
[----:B------:R-:W-:Y:S02]  /*7e10*/  ISETP.NE.AND P1, PT, R6, RZ, PT ;  /* 0x000000ff0600720c */ /* 0x000fe40003f25270 */
[----:B------:R-:W-:Y:S02]  /*7e20*/  ISETP.LT.OR P3, PT, R5, R235, P0 ;  /* 0x000000eb0500720c */ /* 0x000fe40000761670 */
[----:B------:R-:W-:Y:S02]  /*7e30*/  ISETP.NE.AND P0, PT, R7, RZ, PT ;  /* 0x000000ff0700720c */ /* 0x000fe40003f05270 */
[----:B------:R-:W-:Y:S02]  /*7e40*/  P2R R6, PR, RZ, 0x4 ;  /* 0x00000004ff067803 */ /* 0x000fe40000000000 */
[----:B------:R-:W-:-:S02]  /*7e50*/  FSEL R182, R18, -INF , !P1 ;  /* 0xff80000012b67808 */ /* 0x000fc40004800000 */
[C---:B------:R-:W-:Y:S02]  /*7e60*/  ISETP.GE.AND P1, PT, R3.reuse, R240, PT ;  /* 0x000000f00300720c */ /* 0x040fe40003f26270 */
[----:B------:R-:W-:Y:S02]  /*7e70*/  FSEL R149, R52, -INF , !P0 ;  /* 0xff80000034957808 */ /* 0x000fe40004000000 */
[----:B------:R-:W-:Y:S02]  /*7e80*/  ISETP.GE.AND P0, PT, R3, R239, PT ;  /* 0x000000ef0300720c */ /* 0x000fe40003f06270 */
[----:B------:R-:W-:Y:S02]  /*7e90*/  FSEL R160, R53, -INF , !P5 ;  /* 0xff80000035a07808 */ /* 0x000fe40006800000 */
[----:B------:R-:W-:Y:S02]  /*7ea0*/  FSEL R180, R39, -INF , !P6 ;  /* 0xff80000027b47808 */ /* 0x000fe40007000000 */
[----:B------:R-:W-:-:S02]  /*7eb0*/  ISETP.NE.AND P5, PT, R6, RZ, PT ;  /* 0x000000ff0600720c */ /* 0x000fc40003fa5270 */
[C---:B------:R-:W-:Y:S01]  /*7ec0*/  ISETP.GE.AND P6, PT, R3.reuse, R242, PT ;  /* 0x000000f20300720c */ /* 0x040fe20003fc6270 */
[----:B------:R-:W1:Y:S01]  /*7ed0*/  MUFU.TANH R6, R14 ;  /* 0x0000000e00067308 */ /* 0x000e620000002400 */
[C---:B------:R-:W-:Y:S02]  /*7ee0*/  ISETP.LT.OR P1, PT, R3.reuse, R236, P1 ;  /* 0x000000ec0300720c */ /* 0x040fe40000f21670 */
[----:B------:R-:W-:Y:S02]  /*7ef0*/  IADD3 R0, R0, 0x79, RZ ;  /* 0x0000007900007810 */ /* 0x000fe40007ffe0ff */
[C---:B------:R-:W-:Y:S02]  /*7f00*/  ISETP.LT.OR P0, PT, R3.reuse, R235, P0 ;  /* 0x000000eb0300720c */ /* 0x040fe40000701670 */
[----:B------:R-:W-:Y:S02]  /*7f10*/  ISETP.LT.OR P6, PT, R3, R238, P6 ;  /* 0x000000ee0300720c */ /* 0x000fe400037c1670 */
[----:B------:R-:W-:-:S02]  /*7f20*/  P2R R5, PR, RZ, 0x2 ;  /* 0x00000002ff057803 */ /* 0x000fc40000000000 */
[C---:B------:R-:W-:Y:S02]  /*7f30*/  ISETP.GE.AND P2, PT, R0.reuse, R242, PT ;  /* 0x000000f20000720c */ /* 0x040fe40003f46270 */
[----:B------:R-:W-:Y:S02]  /*7f40*/  P2R R3, PR, RZ, 0x1 ;  /* 0x00000001ff037803 */ /* 0x000fe40000000000 */
[C---:B------:R-:W-:Y:S02]  /*7f50*/  ISETP.GE.AND P1, PT, R0.reuse, R241, PT ;  /* 0x000000f10000720c */ /* 0x040fe40003f26270 */
[----:B------:R-:W-:Y:S02]  /*7f60*/  FSEL R166, R19, -INF , !P3 ;  /* 0xff80000013a67808 */ /* 0x000fe40005800000 */
[----:B------:R-:W-:Y:S02]  /*7f70*/  ISETP.GE.AND P0, PT, R0, R240, PT ;  /* 0x000000f00000720c */ /* 0x000fe40003f06270 */
[----:B------:R-:W-:-:S02]  /*7f80*/  FSEL R164, R40, -INF , !P4 ;  /* 0xff80000028a47808 */ /* 0x000fc40006000000 */
[C---:B------:R-:W-:Y:S02]  /*7f90*/  ISETP.GE.AND P3, PT, R0.reuse, R239, PT ;  /* 0x000000ef0000720c */ /* 0x040fe40003f66270 */
[C---:B------:R-:W-:Y:S02]  /*7fa0*/  ISETP.LT.OR P4, PT, R0.reuse, R238, P2 ;  /* 0x000000ee0000720c */ /* 0x040fe40001781670 */
[C---:B------:R-:W-:Y:S02]  /*7fb0*/  ISETP.LT.OR P2, PT, R0.reuse, R237, P1 ;  /* 0x000000ed0000720c */ /* 0x040fe40000f41670 */
[C---:B------:R-:W-:Y:S02]  /*7fc0*/  ISETP.LT.OR P1, PT, R0.reuse, R236, P0 ;  /* 0x000000ec0000720c */ /* 0x040fe40000721670 */
[----:B------:R-:W-:Y:S01]  /*7fd0*/  ISETP.LT.OR P0, PT, R0, R235, P3 ;  /* 0x000000eb0000720c */ /* 0x000fe20001f01670 */
[----:B------:R-:W-:Y:S01]  /*7fe0*/  FMUL.FTZ R0, R11, c[0x0][0x2ec] ;  /* 0x0000bb000b007a20 */ /* 0x000fe20000410000 */
[----:B------:R-:W-:-:S02]  /*7ff0*/  FSEL R152, R12, -INF , !P6 ;  /* 0xff8000000c987808 */ /* 0x000fc40007000000 */
[----:B------:R-:W-:Y:S02]  /*8000*/  ISETP.NE.AND P6, PT, R3, RZ, PT ;  /* 0x000000ff0300720c */ /* 0x000fe40003fc5270 */
[----:B------:R2:W3:Y:S01]  /*8010*/  MUFU.TANH R3, R0 ;  /* 0x0000000000037308 */ /* 0x0004e20000002400 */
[----:B-1----:R-:W-:Y:S02]  /*8020*/  FSEL R144, R6, -INF , !P5 ;  /* 0xff80000006907808 */ /* 0x002fe40006800000 */
[----:B------:R-:W-:Y:S02]  /*8030*/  PLOP3.LUT P5, PT, PT, PT, UP0, 0x80, 0x0 ;  /* 0x000000000000781c */ /* 0x000fe40003faf008 */
[----:B------:R-:W-:Y:S02]  /*8040*/  ISETP.NE.AND P3, PT, R5, RZ, PT ;  /* 0x000000ff0500720c */ /* 0x000fe40003f65270 */
[C---:B------:R-:W-:Y:S02]  /*8050*/  IADD3 R229, R226.reuse, 0x2800, RZ ;  /* 0x00002800e2e57810 */ /* 0x040fe40007ffe0ff */
[----:B------:R-:W-:-:S02]  /*8060*/  IADD3 R228, R226, 0x3000, RZ ;  /* 0x00003000e2e47810 */ /* 0x000fc40007ffe0ff */
[----:B------:R-:W-:Y:S02]  /*8070*/  FSEL R146, R17, -INF , !P3 ;  /* 0xff80000011927808 */ /* 0x000fe40005800000 */
[----:B------:R-:W-:Y:S02]  /*8080*/  FSEL R163, R10, -INF , !P6 ;  /* 0xff8000000aa37808 */ /* 0x000fe40007000000 */
[----:B------:R-:W-:Y:S01]  /*8090*/  FSEL R159, R13, -INF , !P4 ;  /* 0xff8000000d9f7808 */ /* 0x000fe20006000000 */
[----:B--2---:R-:W-:Y:S01]  /*80a0*/  IMAD.IADD R0, R232, 0x1, R227 ;  /* 0x00000001e8007824 */ /* 0x004fe200078e02e3 */
[C---:B------:R-:W-:Y:S02]  /*80b0*/  IADD3 R232, R226.reuse, 0x1000, RZ ;  /* 0x00001000e2e87810 */ /* 0x040fe40007ffe0ff */
[----:B------:R-:W-:Y:S02]  /*80c0*/  IADD3 R227, R226, 0x3800, RZ ;  /* 0x00003800e2e37810 */ /* 0x000fe40007ffe0ff */
[----:B------:R-:W-:-:S02]  /*80d0*/  FSEL R158, R15, -INF , !P2 ;  /* 0xff8000000f9e7808 */ /* 0x000fc40005000000 */
[----:B------:R-:W-:Y:S02]  /*80e0*/  FSEL R145, R9, -INF , !P1 ;  /* 0xff80000009917808 */ /* 0x000fe40004800000 */
[----:B---3--:R-:W-:Y:S01]  /*80f0*/  FSEL R162, R3, -INF , !P0 ;  /* 0xff80000003a27808 */ /* 0x008fe20004000000 */
        /* <DEDUP_REMOVED lines=106> */
.L_x_732:
[----:B------:R-:W-:Y:S05]  /*87a0*/  BSYNC B0 ;  /* 0x0000000000007941 */ /* 0x000fea0003800000 */
.L_x_731:
[----:B------:R-:W0:Y:S02]  /*87b0*/  LDGDEPBAR ;  /* 0x00000000000079af */ /* 0x000e240000000000 */
.L_x_730:
[----:B------:R3:W-:Y:S01]  /*87c0*/  STL [R1+0x11c], R237 ;  /* 0x00011ced01007387 */ /* 0x0007e20000100800 */
[----:B------:R-:W-:Y:S01]  /*87d0*/  MOV R69, R109 ;  /* 0x0000006d00457202 */ /* 0x000fe20000000f00 */
[----:B------:R-:W-:Y:S02]  /*87e0*/  IMAD.MOV.U32 R74, RZ, RZ, R54 ;  /* 0x000000ffff4a7224 */ /* 0x000fe400078e0036 */
[----:B---3--:R-:W3:Y:S04]  /*87f0*/  LDL.LU R237, [R1+0x4] ;  /* 0x0000040001ed7983 */ /* 0x008ee80000300800 */
[----:B------:R4:W-:Y:S04]  /*8800*/  STL [R1+0x118], R236 ;  /* 0x000118ec01007387 */ /* 0x0009e80000100800 */
[----:B----4-:R-:W4:Y:S04]  /*8810*/  LDL.LU R236, [R1+0x20] ;  /* 0x0000200001ec7983 */ /* 0x010f280000300800 */
[----:B------:R1:W-:Y:S04]  /*8820*/  STL [R1+0x114], R235 ;  /* 0x000114eb01007387 */ /* 0x0003e80000100800 */
[----:B-12---:R-:W2:Y:S04]  /*8830*/  LDL.LU R235, [R1+0x1c] ;  /* 0x00001c0001eb7983 */ /* 0x006ea80000300800 */
[----:B------:R1:W-:Y:S04]  /*8840*/  STL [R1+0x110], R233 ;  /* 0x000110e901007387 */ /* 0x0003e80000100800 */
[----:B-1----:R-:W2:Y:S01]  /*8850*/  LDL.LU R233, [R1+0x8] ;  /* 0x0000080001e97983 */ /* 0x002ea20000300800 */
[----:B------:R-:W-:Y:S01]  /*8860*/  FMNMX.FTZ R3, R115, R118, !PT ;  /* 0x0000007673037209 */ /* 0x000fe20007810000 */
[----:B------:R-:W-:-:S02]  /*8870*/  IMAD.SHL.U32 R216, R0, 0x2, RZ ;  /* 0x0000000200d87824 */ /* 0x000fc400078e00ff */
[----:B------:R1:W-:Y:S01]  /*8880*/  STL [R1+0x10c], R232 ;  /* 0x00010ce801007387 */ /* 0x0003e20000100800 */
[----:B------:R-:W-:Y:S02]  /*8890*/  FMNMX.FTZ R3, R119, R3, !PT ;  /* 0x0000000377037209 */ /* 0x000fe40007810000 */
[-C--:B------:R-:W-:Y:S01]  /*88a0*/  LEA R219, R2, R216.reuse, 0x1 ;  /* 0x000000d802db7211 */ /* 0x080fe200078e08ff */
[----:B------:R-:W-:Y:S01]  /*88b0*/  STL [R1+0x108], R231 ;  /* 0x000108e701007387 */ /* 0x000fe20000100800 */
[----:B------:R-:W-:Y:S02]  /*88c0*/  FMNMX.FTZ R3, R117, R3, !PT ;  /* 0x0000000375037209 */ /* 0x000fe40007810000 */
[----:B------:R-:W-:Y:S01]  /*88d0*/  LEA R217, R4, R216, 0x1 ;  /* 0x000000d804d97211 */ /* 0x000fe200078e08ff */
[----:B------:R-:W-:Y:S01]  /*88e0*/  STL [R1+0x104], R230 ;  /* 0x000104e601007387 */ /* 0x000fe20000100800 */
[----:B------:R-:W-:-:S03]  /*88f0*/  FMNMX.FTZ R3, R113, R3, !PT ;  /* 0x0000000371037209 */ /* 0x000fc60007810000 */
[----:B------:R-:W-:Y:S01]  /*8900*/  STL [R1+0x100], R229 ;  /* 0x000100e501007387 */ /* 0x000fe20000100800 */
[----:B------:R-:W-:Y:S01]  /*8910*/  FMNMX.FTZ R3, R102, R3, !PT ;  /* 0x0000000366037209 */ /* 0x000fe20007810000 */
[----:B------:R-:W-:Y:S02]  /*8920*/  IMAD R218, R2, 0x2, R217 ;  /* 0x0000000202da7824 */ /* 0x000fe400078e02d9 */
[----:B------:R-:W-:Y:S01]  /*8930*/  STL [R1+0xfc], R228 ;  /* 0x0000fce401007387 */ /* 0x000fe20000100800 */
[----:B------:R-:W-:-:S03]  /*8940*/  FMNMX.FTZ R3, R101, R3, !PT ;  /* 0x0000000365037209 */ /* 0x000fc60007810000 */
[----:B------:R-:W-:Y:S01]  /*8950*/  STL [R1+0xf8], R227 ;  /* 0x0000f8e301007387 */ /* 0x000fe20000100800 */
[----:B------:R-:W-:-:S03]  /*8960*/  FMNMX.FTZ R3, R98, R3, !PT ;  /* 0x0000000362037209 */ /* 0x000fc60007810000 */
[----:B------:R-:W-:Y:S01]  /*8970*/  STL [R1+0xf4], R226 ;  /* 0x0000f4e201007387 */ /* 0x000fe20000100800 */
[----:B------:R-:W-:Y:S02]  /*8980*/  FMNMX.FTZ R3, R174, R3, !PT ;  /* 0x00000003ae037209 */ /* 0x000fe40007810000 */
[----:B-1----:R-:W-:Y:S01]  /*8990*/  MOV R232, R110 ;  /* 0x0000006e00e87202 */ /* 0x002fe20000000f00 */
        /* <DEDUP_REMOVED lines=83> */
[----:B-1----:R-:W-:-:S04]  /*8ed0*/  FMNMX.FTZ R73, R73, R7, !PT ;  /* 0x0000000749497209 */ /* 0x002fc80007810000 */
[----:B------:R-:W-:Y:S02]  /*8ee0*/  FSETP.NEU.FTZ.AND P0, PT, R73, -INF , PT ;  /* 0xff8000004900780b */ /* 0x000fe40003f1d000 */
[----:B---3--:R-:W-:-:S04]  /*8ef0*/  FMNMX.FTZ R6, R237, R6, !PT ;  /* 0x00000006ed067209 */ /* 0x008fc80007810000 */
        /* <DEDUP_REMOVED lines=13> */
[----:B------:R-:W-:Y:S01]  /*8fd0*/  FMUL.FTZ R6, R73, c[0x0][0x23c] ;  /* 0x00008f0049067a20 */ /* 0x000fe20000410000 */
[----:B------:R-:W-:-:S02]  /*8fe0*/  FMNMX.FTZ R72, R144, R72, !PT ;  /* 0x0000004890487209 */ /* 0x000fc40007810000 */
[----:B------:R-:W-:Y:S02]  /*8ff0*/  FMNMX.FTZ R5, R111, R5, !PT ;  /* 0x000000056f057209 */ /* 0x000fe40007810000 */
[----:B------:R-:W-:Y:S02]  /*9000*/  FMNMX.FTZ R72, R158, R72, !PT ;  /* 0x000000489e487209 */ /* 0x000fe40007810000 */
[----:B------:R-:W-:Y:S02]  /*9010*/  FMNMX.FTZ R3, R157, R3, !PT ;  /* 0x000000039d037209 */ /* 0x000fe40007810000 */
[----:B------:R-:W-:Y:S01]  /*9020*/  FMNMX.FTZ R5, R65, R5, !PT ;  /* 0x0000000541057209 */ /* 0x000fe20007810000 */
[----:B------:R-:W1:Y:S01]  /*9030*/  SHFL.BFLY PT, R8, R72, 0x2, 0x1f ;  /* 0x0c401f0048087f89 */ /* 0x000e6200000e0000 */
[----:B------:R-:W-:Y:S02]  /*9040*/  FSEL R6, R6, RZ, P0 ;  /* 0x000000ff06067208 */ /* 0x000fe40000000000 */
[----:B------:R-:W-:-:S02]  /*9050*/  FMNMX.FTZ R3, R153, R3, !PT ;  /* 0x0000000399037209 */ /* 0x000fc40007810000 */
[----:B------:R-:W-:Y:S01]  /*9060*/  FMNMX.FTZ R5, R250, R5, !PT ;  /* 0x00000005fa057209 */ /* 0x000fe20007810000 */
[--C-:B------:R-:W-:Y:S01]  /*9070*/  FFMA.FTZ R7, R115, c[0x0][0x23c], -R6.reuse ;  /* 0x00008f0073077a23 */ /* 0x100fe20000010806 */
[----:B------:R-:W-:Y:S01]  /*9080*/  FMNMX.FTZ R3, R208, R3, !PT ;  /* 0x00000003d0037209 */ /* 0x000fe20007810000 */
[----:B------:R-:W-:Y:S01]  /*9090*/  IMAD.MOV.U32 R115, RZ, RZ, R65 ;  /* 0x000000ffff737224 */ /* 0x000fe200078e0041 */
[----:B------:R-:W-:Y:S01]  /*90a0*/  FMNMX.FTZ R5, R247, R5, !PT ;  /* 0x00000005f7057209 */ /* 0x000fe20007810000 */
[----:B------:R3:W-:Y:S01]  /*90b0*/  MUFU.EX2 R11, R7 ;  /* 0x00000007000b7308 */ /* 0x0007e20000000800 */
[----:B------:R-:W-:Y:S01]  /*90c0*/  FMNMX.FTZ R3, R198, R3, !PT ;  /* 0x00000003c6037209 */ /* 0x000fe20007810000 */
[--C-:B------:R-:W-:Y:S01]  /*90d0*/  FFMA.FTZ R2, R174, c[0x0][0x23c], -R6.reuse ;  /* 0x00008f00ae027a23 */ /* 0x100fe20000010806 */
[----:B------:R-:W-:Y:S01]  /*90e0*/  FMNMX.FTZ R5, R212, R5, !PT ;  /* 0x00000005d4057209 */ /* 0x000fe20007810000 */
[--C-:B------:R-:W-:Y:S01]  /*90f0*/  FFMA.FTZ R142, R142, c[0x0][0x23c], -R6.reuse ;  /* 0x00008f008e8e7a23 */ /* 0x100fe20000010806 */
[----:B------:R-:W-:Y:S01]  /*9100*/  FMNMX.FTZ R3, R190, R3, !PT ;  /* 0x00000003be037209 */ /* 0x000fe20007810000 */
[----:B------:R-:W-:-:S02]  /*9110*/  FFMA.FTZ R148, R148, c[0x0][0x23c], -R6 ;  /* 0x00008f0094947a23 */ /* 0x000fc40000010806 */
[----:B------:R4:W-:Y:S01]  /*9120*/  MUFU.EX2 R174, R2 ;  /* 0x0000000200ae7308 */ /* 0x0009e20000000800 */
[--C-:B------:R-:W-:Y:S02]  /*9130*/  FFMA.FTZ R149, R149, c[0x0][0x23c], -R6.reuse ;  /* 0x00008f0095957a23 */ /* 0x100fe40000010806 */
[--C-:B------:R-:W-:Y:S02]  /*9140*/  FFMA.FTZ R152, R152, c[0x0][0x23c], -R6.reuse ;  /* 0x00008f0098987a23 */ /* 0x100fe40000010806 */
[--C-:B------:R-:W-:Y:S01]  /*9150*/  FFMA.FTZ R159, R159, c[0x0][0x23c], -R6.reuse ;  /* 0x00008f009f9f7a23 */ /* 0x100fe20000010806 */
[----:B-1----:R-:W-:Y:S01]  /*9160*/  FMNMX.FTZ R72, R72, R8, !PT ;  /* 0x0000000848487209 */ /* 0x002fe20007810000 */
[--C-:B------:R-:W-:Y:S02]  /*9170*/  FFMA.FTZ R8, R117, c[0x0][0x23c], -R6.reuse ;  /* 0x00008f0075087a23 */ /* 0x100fe40000010806 */
[--C-:B---3--:R-:W-:Y:S02]  /*9180*/  FFMA.FTZ R7, R118, c[0x0][0x23c], -R6.reuse ;  /* 0x00008f0076077a23 */ /* 0x108fe40000010806 */
[----:B------:R-:W1:Y:S01]  /*9190*/  SHFL.BFLY PT, R9, R72, 0x1, 0x1f ;  /* 0x0c201f0048097f89 */ /* 0x000e6200000e0000 */
[----:B------:R-:W-:Y:S01]  /*91a0*/  MUFU.EX2 R228, R8 ;  /* 0x0000000800e47308 */ /* 0x000fe20000000800 */
[----:B----4-:R-:W-:-:S07]  /*91b0*/  FFMA.FTZ R2, R169, c[0x0][0x23c], -R6 ;  /* 0x00008f00a9027a23 */ /* 0x010fce0000010806 */
[----:B------:R3:W-:Y:S01]  /*91c0*/  MUFU.EX2 R12, R7 ;  /* 0x00000007000c7308 */ /* 0x0007e20000000800 */
[----:B-1----:R-:W-:Y:S02]  /*91d0*/  FMNMX.FTZ R72, R72, R9, !PT ;  /* 0x0000000948487209 */ /* 0x002fe40007810000 */
[----:B---3--:R-:W-:Y:S02]  /*91e0*/  FMNMX.FTZ R7, R202, R5, !PT ;  /* 0x00000005ca077209 */ /* 0x008fe40007810000 */
[----:B------:R-:W-:Y:S01]  /*91f0*/  FMNMX.FTZ R5, R181, R3, !PT ;  /* 0x00000003b5057209 */ /* 0x000fe20007810000 */
[----:B------:R-:W-:Y:S01]  /*9200*/  FFMA.FTZ R3, R119, c[0x0][0x23c], -R6 ;  /* 0x00008f0077037a23 */ /* 0x000fe20000010806 */
[----:B------:R-:W-:Y:S02]  /*9210*/  FMNMX.FTZ R7, R186, R7, !PT ;  /* 0x00000007ba077209 */ /* 0x000fe40007810000 */
[----:B------:R-:W-:Y:S01]  /*9220*/  FMNMX.FTZ R5, R252, R5, !PT ;  /* 0x00000005fc057209 */ /* 0x000fe20007810000 */
[----:B------:R1:W3:Y:S01]  /*9230*/  MUFU.EX2 R231, R3 ;  /* 0x0000000300e77308 */ /* 0x0002e20000000800 */
[----:B------:R-:W-:-:S02]  /*9240*/  FMNMX.FTZ R7, R183, R7, !PT ;  /* 0x00000007b7077209 */ /* 0x000fc40007810000 */
[----:B------:R-:W-:Y:S02]  /*9250*/  FSETP.NEU.FTZ.AND P0, PT, R72, -INF , PT ;  /* 0xff8000004800780b */ /* 0x000fe40003f1d000 */
        /* <DEDUP_REMOVED lines=11> */
[----:B------:R1:W4:Y:S01]  /*9310*/  MUFU.EX2 R10, R3 ;  /* 0x00000003000a7308 */ /* 0x0003220000000800 */
[----:B--2---:R-:W-:Y:S02]  /*9320*/  FMNMX.FTZ R5, R235, R5, !PT ;  /* 0x00000005eb057209 */ /* 0x004fe40007810000 */
[----:B---3--:R-:W-:Y:S01]  /*9330*/  F2FP.PACK_AB R22, R228, R231 ;  /* 0x000000e7e416723e */ /* 0x008fe200000000ff */
[----:B------:R-:W2:Y:S01]  /*9340*/  SHFL.BFLY PT, R8, R71, 0x2, 0x1f ;  /* 0x0c401f0047087f89 */ /* 0x000ea200000e0000 */
[----:B------:R-:W-:Y:S02]  /*9350*/  FMNMX.FTZ R5, R233, R5, !PT ;  /* 0x00000005e9057209 */ /* 0x000fe40007810000 */
[----:B------:R-:W-:-:S02]  /*9360*/  MOV R113, R111 ;  /* 0x0000006f00717202 */ /* 0x000fc40000000f00 */
[----:B------:R-:W-:Y:S01]  /*9370*/  FMNMX.FTZ R5, R249, R5, !PT ;  /* 0x00000005f9057209 */ /* 0x000fe20007810000 */
[----:B-1----:R-:W-:-:S04]  /*9380*/  FFMA.FTZ R3, R102, c[0x0][0x23c], -R6 ;  /* 0x00008f0066037a23 */ /* 0x002fc80000010806 */
[----:B------:R1:W-:Y:S01]  /*9390*/  MUFU.EX2 R13, R3 ;  /* 0x00000003000d7308 */ /* 0x0003e20000000800 */
[----:B--2---:R-:W-:Y:S01]  /*93a0*/  FMNMX.FTZ R71, R71, R8, !PT ;  /* 0x0000000847477209 */ /* 0x004fe20007810000 */
[----:B-1----:R-:W-:-:S06]  /*93b0*/  FFMA.FTZ R3, R101, c[0x0][0x23c], -R6 ;  /* 0x00008f0065037a23 */ /* 0x002fcc0000010806 */
[----:B------:R1:W-:Y:S02]  /*93c0*/  MUFU.EX2 R226, R3 ;  /* 0x0000000300e27308 */ /* 0x0003e40000000800 */
[----:B-1----:R-:W-:Y:S01]  /*93d0*/  FMNMX.FTZ R3, R215, R5, !PT ;  /* 0x00000005d7037209 */ /* 0x002fe20007810000 */
[----:B------:R-:W-:-:S03]  /*93e0*/  FMUL.FTZ R5, R72, c[0x0][0x23c] ;  /* 0x00008f0048057a20 */ /* 0x000fc60000410000 */
[----:B------:R-:W-:Y:S02]  /*93f0*/  FMNMX.FTZ R3, R207, R3, !PT ;  /* 0x00000003cf037209 */ /* 0x000fe40007810000 */
[----:B------:R-:W-:Y:S02]  /*9400*/  FSEL R5, R5, RZ, P0 ;  /* 0x000000ff05057208 */ /* 0x000fe40000000000 */
[----:B------:R-:W-:-:S03]  /*9410*/  FMNMX.FTZ R3, R192, R3, !PT ;  /* 0x00000003c0037209 */ /* 0x000fc60007810000 */
[--C-:B------:R-:W-:Y:S01]  /*9420*/  FFMA.FTZ R7, R129, c[0x0][0x23c], -R5.reuse ;  /* 0x00008f0081077a23 */ /* 0x100fe20000010805 */
[----:B------:R-:W-:Y:S01]  /*9430*/  FMNMX.FTZ R3, R187, R3, !PT ;  /* 0x00000003bb037209 */ /* 0x000fe20007810000 */
[----:B----4-:R-:W-:Y:S02]  /*9440*/  IMAD.MOV.U32 R129, RZ, RZ, R10 ;  /* 0x000000ffff817224 */ /* 0x010fe400078e000a */
        /* <DEDUP_REMOVED lines=10> */
[----:B---3--:R-:W-:-:S03]  /*94f0*/  MOV R132, R9 ;  /* 0x0000000900847202 */ /* 0x008fc60000000f00 */
[----:B------:R2:W-:Y:S01]  /*9500*/  MUFU.EX2 R10, R3 ;  /* 0x00000003000a7308 */ /* 0x0005e20000000800 */
[----:B------:R-:W-:Y:S02]  /*9510*/  F2FP.PACK_AB R21, R132, R75 ;  /* 0x0000004b8415723e */ /* 0x000fe400000000ff */
[----:B-1----:R-:W-:Y:S01]  /*9520*/  FMNMX.FTZ R71, R71, R7, !PT ;  /* 0x0000000747477209 */ /* 0x002fe20007810000 */
[--C-:B------:R-:W-:Y:S02]  /*9530*/  FFMA.FTZ R7, R112, c[0x0][0x23c], -R5.reuse ;  /* 0x00008f0070077a23 */ /* 0x100fe40000010805 */
[----:B--2---:R-:W-:Y:S01]  /*9540*/  FFMA.FTZ R3, R124, c[0x0][0x23c], -R5 ;  /* 0x00008f007c037a23 */ /* 0x004fe20000010805 */
[----:B------:R-:W-:Y:S01]  /*9550*/  FSETP.NEU.FTZ.AND P0, PT, R71, -INF , PT ;  /* 0xff8000004700780b */ /* 0x000fe20003f1d000 */
[----:B------:R1:W-:Y:S01]  /*9560*/  MUFU.EX2 R225, R7 ;  /* 0x0000000700e17308 */ /* 0x0003e20000000800 */
[----:B----4-:R-:W-:-:S05]  /*9570*/  FMNMX.FTZ R70, R70, R8, !PT ;  /* 0x0000000846467209 */ /* 0x010fca0007810000 */
[----:B------:R-:W2:Y:S02]  /*9580*/  SHFL.BFLY PT, R8, R70, 0x1, 0x1f ;  /* 0x0c201f0046087f89 */ /* 0x000ea400000e0000 */
[----:B------:R3:W-:Y:S01]  /*9590*/  MUFU.EX2 R227, R3 ;  /* 0x0000000300e37308 */ /* 0x0007e20000000800 */
[----:B-1----:R-:W-:-:S07]  /*95a0*/  FFMA.FTZ R7, R103, c[0x0][0x23c], -R5 ;  /* 0x00008f0067077a23 */ /* 0x002fce0000010805 */
[----:B------:R-:W1:Y:S01]  /*95b0*/  MUFU.EX2 R221, R7 ;  /* 0x0000000700dd7308 */ /* 0x000e620000000800 */
[----:B---3--:R-:W-:-:S07]  /*95c0*/  FFMA.FTZ R3, R121, c[0x0][0x23c], -R5 ;  /* 0x00008f0079037a23 */ /* 0x008fce0000010805 */
[----:B------:R3:W-:Y:S01]  /*95d0*/  MUFU.EX2 R124, R3 ;  /* 0x00000003007c7308 */ /* 0x0007e20000000800 */
[----:B--2---:R-:W-:Y:S02]  /*95e0*/  FMNMX.FTZ R70, R70, R8, !PT ;  /* 0x0000000846467209 */ /* 0x004fe40007810000 */
[----:B-1----:R-:W-:Y:S01]  /*95f0*/  F2FP.PACK_AB R15, R221, R225 ;  /* 0x000000e1dd0f723e */ /* 0x002fe200000000ff */
[----:B---3--:R-:W-:-:S04]  /*9600*/  FFMA.FTZ R3, R116, c[0x0][0x23c], -R5 ;  /* 0x00008f0074037a23 */ /* 0x008fc80000010805 */
[----:B------:R1:W2:Y:S02]  /*9610*/  MUFU.EX2 R14, R3 ;  /* 0x00000003000e7308 */ /* 0x0002a40000000800 */
[----:B-1----:R-:W-:-:S05]  /*9620*/  FMUL.FTZ R3, R71, c[0x0][0x23c] ;  /* 0x00008f0047037a20 */ /* 0x002fca0000410000 */
[----:B------:R-:W-:Y:S02]  /*9630*/  FSEL R3, R3, RZ, P0 ;  /* 0x000000ff03037208 */ /* 0x000fe40000000000 */
[----:B------:R-:W-:-:S03]  /*9640*/  FSETP.NEU.FTZ.AND P0, PT, R70, -INF , PT ;  /* 0xff8000004600780b */ /* 0x000fc60003f1d000 */
[--C-:B------:R-:W-:Y:S01]  /*9650*/  FFMA.FTZ R7, R136, c[0x0][0x23c], -R3.reuse ;  /* 0x00008f0088077a23 */ /* 0x100fe20000010803 */
[----:B--2---:R-:W-:Y:S01]  /*9660*/  MOV R136, R14 ;  /* 0x0000000e00887202 */ /* 0x004fe20000000f00 */
[--C-:B------:R-:W-:Y:S01]  /*9670*/  FFMA.FTZ R8, R104, c[0x0][0x23c], -R3.reuse ;  /* 0x00008f0068087a23 */ /* 0x100fe20000010803 */
[----:B------:R-:W-:Y:S01]  /*9680*/  F2FP.PACK_AB R14, R222, R226 ;  /* 0x000000e2de0e723e */ /* 0x000fe200000000ff */
[----:B------:R1:W-:Y:S08]  /*9690*/  MUFU.EX2 R105, R7 ;  /* 0x0000000700697308 */ /* 0x0003f00000000800 */
[----:B------:R-:W-:Y:S01]  /*96a0*/  MUFU.EX2 R220, R8 ;  /* 0x0000000800dc7308 */ /* 0x000fe20000000800 */
[----:B-1----:R-:W-:-:S02]  /*96b0*/  FFMA.FTZ R7, R131, c[0x0][0x23c], -R3 ;  /* 0x00008f0083077a23 */ /* 0x002fc40000010803 */
[----:B------:R-:W-:-:S05]  /*96c0*/  IMAD.MOV.U32 R131, RZ, RZ, R11 ;  /* 0x000000ffff837224 */ /* 0x000fca00078e000b */
[----:B------:R1:W2:Y:S02]  /*96d0*/  MUFU.EX2 R112, R7 ;  /* 0x0000000700707308 */ /* 0x0002a40000000800 */
[----:B-1----:R-:W-:Y:S01]  /*96e0*/  FFMA.FTZ R7, R134, c[0x0][0x23c], -R3 ;  /* 0x00008f0086077a23 */ /* 0x002fe20000010803 */
[----:B--2---:R-:W-:Y:S01]  /*96f0*/  F2FP.PACK_AB R16, R112, R105 ;  /* 0x000000697010723e */ /* 0x004fe200000000ff */
[----:B------:R-:W-:Y:S01]  /*9700*/  IMAD.MOV.U32 R134, RZ, RZ, R13 ;  /* 0x000000ffff867224 */ /* 0x000fe200078e000d */
[----:B------:R-:W-:-:S03]  /*9710*/  F2FP.PACK_AB R13, R136, R124 ;  /* 0x0000007c880d723e */ /* 0x000fc600000000ff */
[----:B------:R1:W-:Y:S02]  /*9720*/  MUFU.EX2 R230, R7 ;  /* 0x0000000700e67308 */ /* 0x0003e40000000800 */
[----:B-1----:R-:W-:-:S06]  /*9730*/  FFMA.FTZ R7, R126, c[0x0][0x23c], -R3 ;  /* 0x00008f007e077a23 */ /* 0x002fcc0000010803 */
[----:B------:R1:W-:Y:S02]  /*9740*/  MUFU.EX2 R11, R7 ;  /* 0x00000007000b7308 */ /* 0x0003e40000000800 */
[----:B-1----:R-:W-:-:S06]  /*9750*/  FFMA.FTZ R7, R122, c[0x0][0x23c], -R3 ;  /* 0x00008f007a077a23 */ /* 0x002fcc0000010803 */
[----:B------:R1:W-:Y:S02]  /*9760*/  MUFU.EX2 R9, R7 ;  /* 0x0000000700097308 */ /* 0x0003e40000000800 */
[----:B-1----:R-:W-:-:S06]  /*9770*/  FFMA.FTZ R7, R120, c[0x0][0x23c], -R3 ;  /* 0x00008f0078077a23 */ /* 0x002fcc0000010803 */
[----:B------:R1:W-:Y:S02]  /*9780*/  MUFU.EX2 R107, R7 ;  /* 0x00000007006b7308 */ /* 0x0003e40000000800 */
[----:B-1----:R-:W-:Y:S01]  /*9790*/  FFMA.FTZ R7, R114, c[0x0][0x23c], -R3 ;  /* 0x00008f0072077a23 */ /* 0x002fe20000010803 */
[----:B------:R-:W-:Y:S02]  /*97a0*/  MOV R114, R12 ;  /* 0x0000000c00727202 */ /* 0x000fe40000000f00 */
[----:B------:R-:W-:-:S03]  /*97b0*/  F2FP.PACK_AB R12, R134, R129 ;  /* 0x00000081860c723e */ /* 0x000fc600000000ff */
[----:B------:R1:W2:Y:S01]  /*97c0*/  MUFU.EX2 R224, R7 ;  /* 0x0000000700e07308 */ /* 0x0002a20000000800 */
[----:B------:R-:W-:Y:S01]  /*97d0*/  F2FP.PACK_AB R20, R114, R131 ;  /* 0x000000837214723e */ /* 0x000fe200000000ff */
[----:B-1----:R-:W-:-:S05]  /*97e0*/  FMUL.FTZ R7, R70, c[0x0][0x23c] ;  /* 0x00008f0046077a20 */ /* 0x002fca0000410000 */
[----:B------:R-:W-:-:S05]  /*97f0*/  FSEL R0, R7, RZ, P0 ;  /* 0x000000ff07007208 */ /* 0x000fca0000000000 */
[--C-:B------:R-:W-:Y:S02]  /*9800*/  FFMA.FTZ R7, R141, c[0x0][0x23c], -R0.reuse ;  /* 0x00008f008d077a23 */ /* 0x100fe40000010800 */
[----:B------:R-:W-:Y:S02]  /*9810*/  FFMA.FTZ R4, R127, c[0x0][0x23c], -R0 ;  /* 0x00008f007f047a23 */ /* 0x000fe40000010800 */
[----:B------:R1:W-:Y:S01]  /*9820*/  MUFU.EX2 R104, R7 ;  /* 0x0000000700687308 */ /* 0x0003e20000000800 */
[----:B------:R-:W-:Y:S01]  /*9830*/  IMAD.MOV.U32 R127, RZ, RZ, R10 ;  /* 0x000000ffff7f7224 */ /* 0x000fe200078e000a */
[----:B--2---:R-:W-:-:S04]  /*9840*/  F2FP.PACK_AB R10, R220, R224 ;  /* 0x000000e0dc0a723e */ /* 0x004fc800000000ff */
[----:B------:R-:W-:Y:S02]  /*9850*/  F2FP.PACK_AB R23, R227, R127 ;  /* 0x0000007fe317723e */ /* 0x000fe400000000ff */
[----:B------:R2:W-:Y:S05]  /*9860*/  MUFU.EX2 R126, R4 ;  /* 0x00000004007e7308 */ /* 0x0005ea0000000800 */
[----:B------:R-:W-:Y:S01]  /*9870*/  HMMA.16816.F32 R56, R20, R24, RZ ;  /* 0x000000181438723c */ /* 0x000fe200000018ff */
[----:B-1----:R-:W-:Y:S01]  /*9880*/  FFMA.FTZ R7, R138, c[0x0][0x23c], -R0 ;  /* 0x00008f008a077a23 */ /* 0x002fe20000010800 */
[----:B------:R-:W-:-:S03]  /*9890*/  MOV R138, R113 ;  /* 0x00000071008a7202 */ /* 0x000fc60000000f00 */
[----:B------:R1:W3:Y:S03]  /*98a0*/  MUFU.EX2 R106, R7 ;  /* 0x00000007006a7308 */ /* 0x0002e60000000800 */
[----:B------:R-:W-:Y:S01]  /*98b0*/  HMMA.16816.F32 R76, R20, R32, RZ ;  /* 0x00000020144c723c */ /* 0x000fe200000018ff */
[----:B--2---:R-:W-:Y:S01]  /*98c0*/  FFMA.FTZ R4, R130, c[0x0][0x23c], -R0 ;  /* 0x00008f0082047a23 */ /* 0x004fe20000010800 */
[----:B------:R-:W-:-:S03]  /*98d0*/  MOV R130, R9 ;  /* 0x0000000900827202 */ /* 0x000fc60000000f00 */
[----:B------:R2:W-:Y:S01]  /*98e0*/  MUFU.EX2 R223, R4 ;  /* 0x0000000400df7308 */ /* 0x0005e20000000800 */
[----:B------:R-:W-:Y:S02]  /*98f0*/  F2FP.PACK_AB R8, R107, R130 ;  /* 0x000000826b08723e */ /* 0x000fe400000000ff */
[----:B------:R-:W-:Y:S01]  /*9900*/  HMMA.16816.F32 R60, R20, R44, RZ ;  /* 0x0000002c143c723c */ /* 0x000fe200000018ff */
[----:B-1----:R-:W-:Y:S01]  /*9910*/  FFMA.FTZ R7, R140, c[0x0][0x23c], -R0 ;  /* 0x00008f008c077a23 */ /* 0x002fe20000010800 */
[----:B---3--:R-:W-:-:S06]  /*9920*/  F2FP.PACK_AB R17, R106, R104 ;  /* 0x000000686a11723e */ /* 0x008fcc00000000ff */
[----:B------:R-:W-:Y:S01]  /*9930*/  HMMA.16816.F32 R84, R12, R48, R56 ;  /* 0x000000300c54723c */ /* 0x000fe20000001838 */
[----:B------:R1:W-:Y:S01]  /*9940*/  MUFU.EX2 R229, R7 ;  /* 0x0000000700e57308 */ /* 0x0003e20000000800 */
[----:B--2---:R-:W-:-:S06]  /*9950*/  FFMA.FTZ R4, R125, c[0x0][0x23c], -R0 ;  /* 0x00008f007d047a23 */ /* 0x004fcc0000010800 */
[C---:B------:R-:W-:Y:S01]  /*9960*/  HMMA.16816.F32 R100, R12.reuse, R52, R76 ;  /* 0x000000340c64723c */ /* 0x040fe2000000184c */
[----:B------:R-:W-:Y:S01]  /*9970*/  IMAD.MOV.U32 R125, RZ, RZ, R112 ;  /* 0x000000ffff7d7224 */ /* 0x000fe200078e0070 */
[----:B------:R2:W3:Y:S06]  /*9980*/  MUFU.EX2 R135, R4 ;  /* 0x0000000400877308 */ /* 0x0004ec0000000800 */
[----:B------:R-:W-:Y:S01]  /*9990*/  HMMA.16816.F32 R120, R12, R36, R60 ;  /* 0x000000240c78723c */ /* 0x000fe2000000183c */
[----:B-1----:R-:W-:Y:S02]  /*99a0*/  FFMA.FTZ R7, R137, c[0x0][0x23c], -R0 ;  /* 0x00008f0089077a23 */ /* 0x002fe40000010800 */
[----:B------:R-:W-:-:S02]  /*99b0*/  IMAD.MOV.U32 R137, RZ, RZ, R11 ;  /* 0x000000ffff897224 */ /* 0x000fc400078e000b */
[----:B------:R-:W1:Y:S03]  /*99c0*/  MUFU.EX2 R140, R7 ;  /* 0x00000007008c7308 */ /* 0x000e660000000800 */
[----:B------:R-:W-:Y:S01]  /*99d0*/  F2FP.PACK_AB R18, R137, R230 ;  /* 0x000000e68912723e */ /* 0x000fe200000000ff */
[----:B--2---:R-:W-:Y:S01]  /*99e0*/  IMAD.MOV.U32 R4, RZ, RZ, R106 ;  /* 0x000000ffff047224 */ /* 0x004fe200078e006a */
[----:B---3--:R-:W-:Y:S02]  /*99f0*/  F2FP.PACK_AB R11, R135, R223 ;  /* 0x000000df870b723e */ /* 0x008fe400000000ff */
[----:B-1----:R-:W-:Y:S01]  /*9a00*/  F2FP.PACK_AB R19, R140, R229 ;  /* 0x000000e58c13723e */ /* 0x002fe200000000ff */
[----:B------:R-:W-:-:S04]  /*9a10*/  FFMA.FTZ R7, R133, c[0x0][0x23c], -R0 ;  /* 0x00008f0085077a23 */ /* 0x000fc80000010800 */
[----:B------:R-:W1:Y:S02]  /*9a20*/  MUFU.EX2 R141, R7 ;  /* 0x00000007008d7308 */ /* 0x000e640000000800 */
[C---:B------:R-:W-:Y:S08]  /*9a30*/  HMMA.16816.F32 R64, R16.reuse, R32, RZ ;  /* 0x000000201040723c */ /* 0x040ff000000018ff */
[----:B------:R-:W-:Y:S01]  /*9a40*/  HMMA.16816.F32 R28, R16, R24, RZ ;  /* 0x00000018101c723c */ /* 0x000fe200000018ff */
[----:B-1----:R-:W-:-:S07]  /*9a50*/  F2FP.PACK_AB R9, R126, R141 ;  /* 0x0000008d7e09723e */ /* 0x002fce00000000ff */
[----:B------:R-:W-:Y:S08]  /*9a60*/  HMMA.16816.F32 R56, R16, R44, RZ ;  /* 0x0000002c1038723c */ /* 0x000ff000000018ff */
[----:B------:R-:W-:Y:S07]  /*9a70*/  HMMA.16816.F32 R96, R8, R52, R64 ;  /* 0x000000340860723c */ /* 0x000fee0000001840 */
[----:B------:R-:W-:Y:S01]  /*9a80*/  MOV R53, R132 ;  /* 0x0000008400357202 */ /* 0x000fe20000000f00 */
[----:B------:R-:W-:Y:S01]  /*9a90*/  HMMA.16816.F32 R64, R16, R46, RZ ;  /* 0x0000002e1040723c */ /* 0x000fe200000018ff */
[----:B------:R-:W-:-:S07]  /*9aa0*/  MOV R52, R107 ;  /* 0x0000006b00347202 */ /* 0x000fce0000000f00 */
[C---:B------:R-:W-:Y:S01]  /*9ab0*/  HMMA.16816.F32 R88, R8.reuse, R48, R28 ;  /* 0x000000300858723c */ /* 0x040fe2000000181c */
[----:B------:R-:W1:Y:S07]  /*9ac0*/  LDSM.16.MT88.4 R28, [R218+0x8800] ;  /* 0x00880000da1c783b */ /* 0x000e6e0000004200 */
[C---:B------:R-:W-:Y:S07]  /*9ad0*/  HMMA.16816.F32 R116, R8.reuse, R36, R56 ;  /* 0x000000240874723c */ /* 0x040fee0000001838 */
[----:B------:R-:W-:Y:S01]  /*9ae0*/  IMAD.MOV.U32 R36, RZ, RZ, R114 ;  /* 0x000000ffff247224 */ /* 0x000fe200078e0072 */
[----:B------:R-:W-:Y:S01]  /*9af0*/  HMMA.16816.F32 R92, R8, R38, R64 ;  /* 0x00000026085c723c */ /* 0x000fe20000001840 */
[----:B------:R2:W3:Y:S01]  /*9b00*/  MUFU.EX2 R67, R2 ;  /* 0x0000000200437308 */ /* 0x0004e20000000800 */
[----:B------:R-:W-:-:S02]  /*9b10*/  IMAD.MOV.U32 R37, RZ, RZ, R124 ;  /* 0x000000ffff257224 */ /* 0x000fc400078e007c */
[----:B------:R-:W-:-:S03]  /*9b20*/  IMAD.MOV.U32 R124, RZ, RZ, R115 ;  /* 0x000000ffff7c7224 */ /* 0x000fc600078e0073 */
[----:B------:R-:W-:Y:S01]  /*9b30*/  MOV R66, R104 ;  /* 0x0000006800427202 */ /* 0x000fe20000000f00 */
[C---:B------:R-:W-:Y:S08]  /*9b40*/  HMMA.16816.F32 R60, R16.reuse, R40, RZ ;  /* 0x00000028103c723c */ /* 0x040ff000000018ff */
[----:B------:R-:W-:Y:S01]  /*9b50*/  HMMA.16816.F32 R80, R16, R26, RZ ;  /* 0x0000001a1050723c */ /* 0x000fe200000018ff */
[----:B--2---:R-:W-:-:S02]  /*9b60*/  FFMA.FTZ R2, R156, c[0x0][0x23c], -R6 ;  /* 0x00008f009c027a23 */ /* 0x004fc40000010806 */
[----:B------:R-:W-:Y:S02]  /*9b70*/  IMAD.MOV.U32 R156, RZ, RZ, R53 ;  /* 0x000000ffff9c7224 */ /* 0x000fe400078e0035 */
[----:B------:R2:W-:Y:S03]  /*9b80*/  MUFU.EX2 R64, R2 ;  /* 0x0000000200407308 */ /* 0x0005e60000000800 */
[C---:B------:R-:W-:Y:S08]  /*9b90*/  HMMA.16816.F32 R76, R16.reuse, R34, RZ ;  /* 0x00000022104c723c */ /* 0x040ff000000018ff */
[----:B------:R-:W-:Y:S01]  /*9ba0*/  HMMA.16816.F32 R56, R16, R42, RZ ;  /* 0x0000002a1038723c */ /* 0x000fe200000018ff */
[----:B--2---:R-:W-:-:S07]  /*9bb0*/  FFMA.FTZ R2, R150, c[0x0][0x23c], -R6 ;  /* 0x00008f0096027a23 */ /* 0x004fce0000010806 */
[C---:B------:R-:W-:Y:S01]  /*9bc0*/  HMMA.16816.F32 R16, R20.reuse, R40, RZ ;  /* 0x000000281410723c */ /* 0x040fe200000018ff */
[----:B------:R2:W-:Y:S06]  /*9bd0*/  MUFU.EX2 R133, R2 ;  /* 0x0000000200857308 */ /* 0x0005ec0000000800 */
[----:B------:R-:W-:Y:S01]  /*9be0*/  MOV R41, R131 ;  /* 0x0000008300297202 */ /* 0x000fe20000000f00 */
[----:B------:R-:W-:Y:S01]  /*9bf0*/  HMMA.16816.F32 R24, R20, R26, RZ ;  /* 0x0000001a1418723c */ /* 0x000fe200000018ff */
[----:B------:R-:W-:-:S07]  /*9c00*/  MOV R40, R105 ;  /* 0x0000006900287202 */ /* 0x000fce0000000f00 */
[----:B------:R-:W-:Y:S01]  /*9c10*/  HMMA.16816.F32 R32, R20, R34, RZ ;  /* 0x000000221420723c */ /* 0x000fe200000018ff */
[----:B--2---:R-:W-:Y:S02]  /*9c20*/  FFMA.FTZ R2, R171, c[0x0][0x23c], -R5 ;  /* 0x00008f00ab027a23 */ /* 0x004fe40000010805 */
[----:B------:R-:W-:Y:S02]  /*9c30*/  IMAD.MOV.U32 R171, RZ, RZ, R37 ;  /* 0x000000ffffab7224 */ /* 0x000fe400078e0025 */
[----:B------:R2:W-:Y:S03]  /*9c40*/  MUFU.EX2 R169, R2 ;  /* 0x0000000200a97308 */ /* 0x0005e60000000800 */
[----:B-1----:R-:W-:Y:S01]  /*9c50*/  HMMA.16816.F32 R112, R12, R28, R16 ;  /* 0x0000001c0c70723c */ /* 0x002fe20000001810 */
[----:B------:R-:W1:Y:S07]  /*9c60*/  LDSM.16.MT88.4 R16, [R216+0x9000] ;  /* 0x00900000d810783b */ /* 0x000e6e0000004200 */
[----:B------:R-:W-:Y:S01]  /*9c70*/  HMMA.16816.F32 R44, R20, R46, RZ ;  /* 0x0000002e142c723c */ /* 0x000fe200000018ff */
[----:B--2---:R-:W-:-:S07]  /*9c80*/  FFMA.FTZ R2, R170, c[0x0][0x23c], -R5 ;  /* 0x00008f00aa027a23 */ /* 0x004fce0000010805 */
[----:B------:R-:W-:Y:S01]  /*9c90*/  HMMA.16816.F32 R20, R20, R42, RZ ;  /* 0x0000002a1414723c */ /* 0x000fe200000018ff */
[----:B------:R2:W4:Y:S07]  /*9ca0*/  MUFU.EX2 R170, R2 ;  /* 0x0000000200aa7308 */ /* 0x00052e0000000800 */
[-C--:B------:R-:W-:Y:S08]  /*9cb0*/  HMMA.16816.F32 R80, R8, R50.reuse, R80 ;  /* 0x000000320850723c */ /* 0x080ff00000001850 */
[----:B------:R-:W-:Y:S01]  /*9cc0*/  HMMA.16816.F32 R48, R12, R50, R24 ;  /* 0x000000320c30723c */ /* 0x000fe20000001818 */
[----:B--2---:R-:W-:-:S04]  /*9cd0*/  FFMA.FTZ R2, R154, c[0x0][0x23c], -R5 ;  /* 0x00008f009a027a23 */ /* 0x004fc80000010805 */
[----:B------:R2:W-:Y:S03]  /*9ce0*/  MUFU.EX2 R132, R2 ;  /* 0x0000000200847308 */ /* 0x0005e60000000800 */
[C---:B------:R-:W-:Y:S08]  /*9cf0*/  HMMA.16816.F32 R108, R8.reuse, R28, R60 ;  /* 0x0000001c086c723c */ /* 0x040ff0000000183c */
[----:B------:R-:W-:Y:S01]  /*9d00*/  HMMA.16816.F32 R76, R8, R54, R76 ;  /* 0x00000036084c723c */ /* 0x000fe2000000184c */
[----:B--2---:R-:W-:-:S07]  /*9d10*/  FFMA.FTZ R2, R151, c[0x0][0x23c], -R5 ;  /* 0x00008f0097027a23 */ /* 0x004fce0000010805 */
[----:B------:R-:W-:Y:S01]  /*9d20*/  HMMA.16816.F32 R104, R8, R30, R56 ;  /* 0x0000001e0868723c */ /* 0x000fe20000001838 */
[----:B------:R2:W1:Y:S07]  /*9d30*/  MUFU.EX2 R131, R2 ;  /* 0x0000000200837308 */ /* 0x00046e0000000800 */
[C---:B------:R-:W-:Y:S08]  /*9d40*/  HMMA.16816.F32 R24, R12.reuse, R54, R32 ;  /* 0x000000360c18723c */ /* 0x040ff00000001820 */
[----:B------:R-:W-:Y:S01]  /*9d50*/  HMMA.16816.F32 R60, R12, R38, R44 ;  /* 0x000000260c3c723c */ /* 0x000fe2000000182c */
[----:B--2---:R-:W-:-:S04]  /*9d60*/  FFMA.FTZ R2, R173, c[0x0][0x23c], -R3 ;  /* 0x00008f00ad027a23 */ /* 0x004fc80000010803 */
[----:B------:R2:W-:Y:S03]  /*9d70*/  MUFU.EX2 R154, R2 ;  /* 0x00000002009a7308 */ /* 0x0005e60000000800 */
[----:B------:R-:W-:Y:S01]  /*9d80*/  HMMA.16816.F32 R28, R12, R30, R20 ;  /* 0x0000001e0c1c723c */ /* 0x000fe20000001814 */
[----:B------:R-:W2:Y:S06]  /*9d90*/  LDSM.16.MT88.4 R20, [R217+0x9000] ;  /* 0x00900000d914783b */ /* 0x000eac0000004200 */
[----:B---3--:R-:W-:-:S02]  /*9da0*/  F2FP.PACK_AB R12, R67, R174 ;  /* 0x000000ae430c723e */ /* 0x008fc400000000ff */
[----:B----4-:R-:W-:Y:S02]  /*9db0*/  F2FP.PACK_AB R13, R170, R169 ;  /* 0x000000a9aa0d723e */ /* 0x010fe400000000ff */
[----:B-1----:R-:W-:Y:S01]  /*9dc0*/  F2FP.PACK_AB R15, R131, R132 ;  /* 0x00000084830f723e */ /* 0x002fe200000000ff */
[----:B--2---:R-:W-:-:S04]  /*9dd0*/  FFMA.FTZ R2, R168, c[0x0][0x23c], -R3 ;  /* 0x00008f00a8027a23 */ /* 0x004fc80000010803 */
[----:B------:R1:W2:Y:S02]  /*9de0*/  MUFU.EX2 R168, R2 ;  /* 0x0000000200a87308 */ /* 0x0002a40000000800 */
[----:B-1----:R-:W-:Y:S01]  /*9df0*/  FFMA.FTZ R2, R155, c[0x0][0x23c], -R3 ;  /* 0x00008f009b027a23 */ /* 0x002fe20000010803 */
[----:B------:R-:W-:Y:S01]  /*9e00*/  MOV R155, R40 ;  /* 0x00000028009b7202 */ /* 0x000fe20000000f00 */
[----:B------:R-:W-:Y:S01]  /*9e10*/  IMAD.MOV.U32 R40, RZ, RZ, R41 ;  /* 0x000000ffff287224 */ /* 0x000fe200078e0029 */
[----:B------:R-:W-:-:S03]  /*9e20*/  MOV R41, R36 ;  /* 0x0000002400297202 */ /* 0x000fc60000000f00 */
[----:B------:R1:W-:Y:S01]  /*9e30*/  MUFU.EX2 R7, R2 ;  /* 0x0000000200077308 */ /* 0x0003e20000000800 */
[----:B------:R-:W-:Y:S01]  /*9e40*/  IMAD.MOV.U32 R36, RZ, RZ, R130 ;  /* 0x000000ffff247224 */ /* 0x000fe200078e0082 */
[----:B--2---:R-:W-:Y:S01]  /*9e50*/  F2FP.PACK_AB R8, R168, R154 ;  /* 0x0000009aa808723e */ /* 0x004fe200000000ff */
[----:B-1----:R-:W-:Y:S02]  /*9e60*/  FFMA.FTZ R2, R147, c[0x0][0x23c], -R3 ;  /* 0x00008f0093027a23 */ /* 0x002fe40000010803 */
[----:B------:R-:W-:-:S03]  /*9e70*/  IMAD.MOV.U32 R147, RZ, RZ, R64 ;  /* 0x000000ffff937224 */ /* 0x000fc600078e0040 */
[----:B------:R1:W2:Y:S02]  /*9e80*/  MUFU.EX2 R130, R2 ;  /* 0x0000000200827308 */ /* 0x0002a40000000800 */
[----:B------:R-:W-:-:S07]  /*9e90*/  F2FP.PACK_AB R14, R133, R147 ;  /* 0x00000093850e723e */ /* 0x000fce00000000ff */
[----:B------:R-:W-:Y:S01]  /*9ea0*/  HMMA.16816.F32 R44, R12, R16, R84 ;  /* 0x000000100c2c723c */ /* 0x000fe20000001854 */
[----:B-1----:R-:W-:Y:S01]  /*9eb0*/  FFMA.FTZ R2, R175, c[0x0][0x23c], -R0 ;  /* 0x00008f00af027a23 */ /* 0x002fe20000010800 */
[----:B--2---:R-:W-:-:S06]  /*9ec0*/  F2FP.PACK_AB R10, R130, R7 ;  /* 0x00000007820a723e */ /* 0x004fcc00000000ff */
[----:B------:R-:W-:Y:S01]  /*9ed0*/  HMMA.16816.F32 R32, R12, R18, R48 ;  /* 0x000000120c20723c */ /* 0x000fe20000001830 */
[----:B------:R1:W-:Y:S02]  /*9ee0*/  MUFU.EX2 R150, R2 ;  /* 0x0000000200967308 */ /* 0x0003e40000000800 */
[----:B-1----:R-:W-:-:S06]  /*9ef0*/  FFMA.FTZ R2, R172, c[0x0][0x23c], -R0 ;  /* 0x00008f00ac027a23 */ /* 0x002fcc0000010800 */
[----:B------:R1:W2:Y:S02]  /*9f00*/  MUFU.EX2 R151, R2 ;  /* 0x0000000200977308 */ /* 0x0002a40000000800 */
[----:B-1----:R-:W-:Y:S01]  /*9f10*/  FFMA.FTZ R2, R157, c[0x0][0x23c], -R0 ;  /* 0x00008f009d027a23 */ /* 0x002fe20000010800 */
[----:B--2---:R-:W-:Y:S02]  /*9f20*/  F2FP.PACK_AB R9, R151, R150 ;  /* 0x000000969709723e */ /* 0x004fe400000000ff */
[----:B------:R-:W-:-:S03]  /*9f30*/  MOV R157, R66 ;  /* 0x00000042009d7202 */ /* 0x000fc60000000f00 */
        /* <DEDUP_REMOVED lines=8> */
[----:B------:R-:W-:Y:S01]  /*9fc0*/  IMAD.MOV.U32 R91, RZ, RZ, R67 ;  /* 0x000000ffff5b7224 */ /* 0x000fe200078e0043 */
[----:B------:R-:W-:Y:S01]  /*9fd0*/  HMMA.16816.F32 R52, R8, R18, R80 ;  /* 0x000000120834723c */ /* 0x000fe20000001850 */
[----:B------:R-:W2:Y:S01]  /*9fe0*/  LDSM.16.MT88.4 R16, [R219+0x9000] ;  /* 0x00900000db10783b */ /* 0x000ea20000004200 */
[----:B------:R-:W-:Y:S01]  /*9ff0*/  MOV R88, R4 ;  /* 0x0000000400587202 */ /* 0x000fe20000000f00 */
[----:B-1----:R-:W-:-:S04]  /*a000*/  FFMA.FTZ R2, R197, c[0x0][0x23c], -R6 ;  /* 0x00008f00c5027a23 */ /* 0x002fc80000010806 */
[----:B------:R-:W-:Y:S01]  /*a010*/  MOV R83, R40 ;  /* 0x0000002800537202 */ /* 0x000fe20000000f00 */
[----:B------:R-:W-:Y:S01]  /*a020*/  IMAD.MOV.U32 R82, RZ, RZ, R41 ;  /* 0x000000ffff527224 */ /* 0x000fe200078e0029 */
[----:B------:R1:W-:Y:S01]  /*a030*/  MUFU.EX2 R4, R2 ;  /* 0x0000000200047308 */ /* 0x0003e20000000800 */
[----:B------:R-:W-:Y:S01]  /*a040*/  MOV R81, R36 ;  /* 0x0000002400517202 */ /* 0x000fe20000000f00 */
[----:B------:R-:W-:Y:S01]  /*a050*/  HMMA.16816.F32 R64, R8, R20, R116 ;  /* 0x000000140840723c */ /* 0x000fe20000001874 */
[----:B------:R-:W-:-:S07]  /*a060*/  IMAD.MOV.U32 R209, RZ, RZ, R88 ;  /* 0x000000ffffd17224 */ /* 0x000fce00078e0058 */
[----:B------:R-:W-:Y:S01]  /*a070*/  HMMA.16816.F32 R92, R8, R22, R92 ;  /* 0x00000016085c723c */ /* 0x000fe2000000185c */
[----:B-1----:R-:W-:-:S04]  /*a080*/  FFMA.FTZ R2, R189, c[0x0][0x23c], -R6 ;  /* 0x00008f00bd027a23 */ /* 0x002fc80000010806 */
[----:B------:R1:W-:Y:S03]  /*a090*/  MUFU.EX2 R197, R2 ;  /* 0x0000000200c57308 */ /* 0x0003e60000000800 */
[----:B--2---:R-:W-:Y:S01]  /*a0a0*/  HMMA.16816.F32 R40, R12, R16, R100 ;  /* 0x000000100c28723c */ /* 0x004fe20000001864 */
[----:B-1----:R-:W-:-:S07]  /*a0b0*/  FFMA.FTZ R2, R178, c[0x0][0x23c], -R6 ;  /* 0x00008f00b2027a23 */ /* 0x002fce0000010806 */
[C---:B------:R-:W-:Y:S01]  /*a0c0*/  HMMA.16816.F32 R36, R8.reuse, R16, R96 ;  /* 0x000000100824723c */ /* 0x040fe20000001860 */
[----:B------:R1:W2:Y:S07]  /*a0d0*/  MUFU.EX2 R80, R2 ;  /* 0x0000000200507308 */ /* 0x0002ae0000000800 */
[-C--:B------:R-:W-:Y:S08]  /*a0e0*/  HMMA.16816.F32 R48, R8, R18.reuse, R76 ;  /* 0x000000120830723c */ /* 0x080ff0000000184c */
[----:B------:R-:W-:Y:S01]  /*a0f0*/  HMMA.16816.F32 R24, R12, R18, R24 ;  /* 0x000000120c18723c */ /* 0x000fe20000001818 */
[----:B------:R-:W3:Y:S01]  /*a100*/  LDSM.16.MT88.4 R16, [R218+0x9000] ;  /* 0x00900000da10783b */ /* 0x000ee20000004200 */
[----:B-1----:R-:W-:-:S04]  /*a110*/  FFMA.FTZ R2, R203, c[0x0][0x23c], -R5 ;  /* 0x00008f00cb027a23 */ /* 0x002fc80000010805 */
[----:B------:R1:W4:Y:S02]  /*a120*/  MUFU.EX2 R89, R2 ;  /* 0x0000000200597308 */ /* 0x0003240000000800 */
[C---:B------:R-:W-:Y:S07]  /*a130*/  HMMA.16816.F32 R76, R12.reuse, R20, R120 ;  /* 0x000000140c4c723c */ /* 0x040fee0000001878 */
[----:B------:R-:W-:Y:S01]  /*a140*/  IMAD.MOV.U32 R122, RZ, RZ, R82 ;  /* 0x000000ffff7a7224 */ /* 0x000fe200078e0052 */
[----:B------:R-:W-:Y:S01]  /*a150*/  HMMA.16816.F32 R96, R12, R22, R60 ;  /* 0x000000160c60723c */ /* 0x000fe2000000183c */
[----:B------:R-:W-:Y:S01]  /*a160*/  MOV R123, R83 ;  /* 0x00000053007b7202 */ /* 0x000fe20000000f00 */
[----:B------:R-:W-:Y:S01]  /*a170*/  LDSM.16.MT88.4 R20, [R217+0x9800] ;  /* 0x00980000d914783b */ /* 0x000fe20000004200 */
[----:B-1----:R-:W-:-:S04]  /*a180*/  FFMA.FTZ R2, R200, c[0x0][0x23c], -R5 ;  /* 0x00008f00c8027a23 */ /* 0x002fc80000010805 */
[----:B------:R1:W-:Y:S01]  /*a190*/  MUFU.EX2 R153, R2 ;  /* 0x0000000200997308 */ /* 0x0003e20000000800 */
[----:B---3--:R-:W-:Y:S01]  /*a1a0*/  HMMA.16816.F32 R108, R8, R16, R108 ;  /* 0x00000010086c723c */ /* 0x008fe2000000186c */
[----:B-1----:R-:W-:-:S06]  /*a1b0*/  FFMA.FTZ R2, R188, c[0x0][0x23c], -R5 ;  /* 0x00008f00bc027a23 */ /* 0x002fcc0000010805 */
[----:B------:R1:W-:Y:S01]  /*a1c0*/  MUFU.EX2 R203, R2 ;  /* 0x0000000200cb7308 */ /* 0x0003e20000000800 */
[----:B------:R-:W-:Y:S08]  /*a1d0*/  HMMA.16816.F32 R104, R8, R18, R104 ;  /* 0x000000120868723c */ /* 0x000ff00000001868 */
[----:B------:R-:W-:Y:S01]  /*a1e0*/  HMMA.16816.F32 R112, R12, R16, R112 ;  /* 0x000000100c70723c */ /* 0x000fe20000001870 */
[----:B-1----:R-:W-:-:S02]  /*a1f0*/  FFMA.FTZ R2, R177, c[0x0][0x23c], -R5 ;  /* 0x00008f00b1027a23 */ /* 0x002fc40000010805 */
[----:B--2---:R-:W-:-:S05]  /*a200*/  IMAD.MOV.U32 R177, RZ, RZ, R80 ;  /* 0x000000ffffb17224 */ /* 0x004fca00078e0050 */
[----:B------:R-:W-:Y:S01]  /*a210*/  HMMA.16816.F32 R84, R12, R18, R28 ;  /* 0x000000120c54723c */ /* 0x000fe2000000181c */
[----:B------:R1:W2:Y:S01]  /*a220*/  MUFU.EX2 R188, R2 ;  /* 0x0000000200bc7308 */ /* 0x0002a20000000800 */
[----:B------:R-:W3:Y:S05]  /*a230*/  LDSM.16.MT88.4 R16, [R216+0x9800] ;  /* 0x00980000d810783b */ /* 0x000eea0000004200 */
[----:B------:R-:W-:Y:S02]  /*a240*/  F2FP.PACK_AB R12, R4, R172 ;  /* 0x000000ac040c723e */ /* 0x000fe400000000ff */
[----:B------:R-:W-:Y:S01]  /*a250*/  F2FP.PACK_AB R14, R177, R197 ;  /* 0x000000c5b10e723e */ /* 0x000fe200000000ff */
[----:B-1----:R-:W-:Y:S01]  /*a260*/  FFMA.FTZ R2, R205, c[0x0][0x23c], -R3 ;  /* 0x00008f00cd027a23 */ /* 0x002fe20000010803 */
[----:B----4-:R-:W-:Y:S01]  /*a270*/  MOV R205, R89 ;  /* 0x0000005900cd7202 */ /* 0x010fe20000000f00 */
[----:B------:R-:W-:Y:S01]  /*a280*/  IMAD.MOV.U32 R89, RZ, RZ, R90 ;  /* 0x000000ffff597224 */ /* 0x000fe200078e005a */
[----:B------:R-:W-:Y:S01]  /*a290*/  MOV R90, R91 ;  /* 0x0000005b005a7202 */ /* 0x000fe20000000f00 */
[----:B------:R1:W-:Y:S01]  /*a2a0*/  MUFU.EX2 R200, R2 ;  /* 0x0000000200c87308 */ /* 0x0003e20000000800 */
[----:B------:R-:W-:Y:S01]  /*a2b0*/  IMAD.MOV.U32 R91, RZ, RZ, R232 ;  /* 0x000000ffff5b7224 */ /* 0x000fe200078e00e8 */
[----:B--2---:R-:W-:-:S02]  /*a2c0*/  F2FP.PACK_AB R15, R188, R203 ;  /* 0x000000cbbc0f723e */ /* 0x004fc400000000ff */
[----:B------:R-:W-:Y:S02]  /*a2d0*/  IMAD.MOV.U32 R189, RZ, RZ, R90 ;  /* 0x000000ffffbd7224 */ /* 0x000fe400078e005a */
[----:B-1----:R-:W-:Y:S01]  /*a2e0*/  FFMA.FTZ R2, R196, c[0x0][0x23c], -R3 ;  /* 0x00008f00c4027a23 */ /* 0x002fe20000010803 */
[----:B------:R-:W-:-:S03]  /*a2f0*/  MOV R196, R81 ;  /* 0x0000005100c47202 */ /* 0x000fc60000000f00 */
[----:B------:R1:W-:Y:S02]  /*a300*/  MUFU.EX2 R232, R2 ;  /* 0x0000000200e87308 */ /* 0x0003e40000000800 */
[----:B-1----:R-:W-:-:S06]  /*a310*/  FFMA.FTZ R2, R184, c[0x0][0x23c], -R3 ;  /* 0x00008f00b8027a23 */ /* 0x002fcc0000010803 */
[----:B------:R1:W-:Y:S02]  /*a320*/  MUFU.EX2 R8, R2 ;  /* 0x0000000200087308 */ /* 0x0003e40000000800 */
[----:B-1----:R-:W-:-:S06]  /*a330*/  FFMA.FTZ R2, R176, c[0x0][0x23c], -R3 ;  /* 0x00008f00b0027a23 */ /* 0x002fcc0000010803 */
[----:B------:R1:W-:Y:S02]  /*a340*/  MUFU.EX2 R178, R2 ;  /* 0x0000000200b27308 */ /* 0x0003e40000000800 */
[----:B-1----:R-:W-:Y:S01]  /*a350*/  FFMA.FTZ R2, R208, c[0x0][0x23c], -R0 ;  /* 0x00008f00d0027a23 */ /* 0x002fe20000010800 */
[----:B------:R-:W-:-:S05]  /*a360*/  MOV R208, R153 ;  /* 0x0000009900d07202 */ /* 0x000fca0000000f00 */
[----:B------:R1:W-:Y:S01]  /*a370*/  MUFU.EX2 R184, R2 ;  /* 0x0000000200b87308 */ /* 0x0003e20000000800 */
[----:B------:R-:W-:-:S07]  /*a380*/  F2FP.PACK_AB R13, R208, R205 ;  /* 0x000000cdd00d723e */ /* 0x000fce00000000ff */
[----:B---3--:R-:W-:Y:S01]  /*a390*/  HMMA.16816.F32 R116, R12, R16, R44 ;  /* 0x000000100c74723c */ /* 0x008fe2000000182c */
[----:B-1----:R-:W-:-:S07]  /*a3a0*/  FFMA.FTZ R2, R198, c[0x0][0x23c], -R0 ;  /* 0x00008f00c6027a23 */ /* 0x002fce0000010800 */
[----:B------:R-:W-:Y:S01]  /*a3b0*/  HMMA.16816.F32 R80, R12, R18, R32 ;  /* 0x000000120c50723c */ /* 0x000fe20000001820 */
[----:B------:R1:W2:Y:S02]  /*a3c0*/  MUFU.EX2 R153, R2 ;  /* 0x0000000200997308 */ /* 0x0002a40000000800 */
[----:B-1----:R-:W-:Y:S01]  /*a3d0*/  FFMA.FTZ R2, R190, c[0x0][0x23c], -R0 ;  /* 0x00008f00be027a23 */ /* 0x002fe20000010800 */
[----:B--2---:R-:W-:Y:S01]  /*a3e0*/  F2FP.PACK_AB R9, R153, R184 ;  /* 0x000000b89909723e */ /* 0x004fe200000000ff */
[----:B------:R-:W-:Y:S01]  /*a3f0*/  IMAD.MOV.U32 R190, RZ, RZ, R8 ;  /* 0x000000ffffbe7224 */ /* 0x000fe200078e0008 */
[----:B------:R-:W-:-:S03]  /*a400*/  F2FP.PACK_AB R8, R232, R200 ;  /* 0x000000c8e808723e */ /* 0x000fc600000000ff */
[----:B------:R1:W-:Y:S01]  /*a410*/  MUFU.EX2 R176, R2 ;  /* 0x0000000200b07308 */ /* 0x0003e20000000800 */
[----:B------:R-:W-:Y:S01]  /*a420*/  F2FP.PACK_AB R10, R178, R190 ;  /* 0x000000beb20a723e */ /* 0x000fe200000000ff */
[----:B-1----:R-:W-:Y:S01]  /*a430*/  FFMA.FTZ R2, R181, c[0x0][0x23c], -R0 ;  /* 0x00008f00b5027a23 */ /* 0x002fe20000010800 */
[----:B------:R-:W-:-:S05]  /*a440*/  MOV R181, R89 ;  /* 0x0000005900b57202 */ /* 0x000fca0000000f00 */
[----:B------:R-:W1:Y:S02]  /*a450*/  MUFU.EX2 R198, R2 ;  /* 0x0000000200c67308 */ /* 0x000e640000000800 */
[----:B-1----:R-:W-:Y:S02]  /*a460*/  F2FP.PACK_AB R11, R198, R176 ;  /* 0x000000b0c60b723e */ /* 0x002fe400000000ff */
[----:B------:R-:W-:-:S05]  /*a470*/  MOV R2, R91 ;  /* 0x0000005b00027202 */ /* 0x000fca0000000f00 */
[----:B------:R-:W-:Y:S01]  /*a480*/  HMMA.16816.F32 R100, R8, R16, R56 ;  /* 0x000000100864723c */ /* 0x000fe20000001838 */
[----:B------:R-:W-:-:S07]  /*a490*/  FFMA.FTZ R2, R2, c[0x0][0x23c], -R6 ;  /* 0x00008f0002027a23 */ /* 0x000fce0000010806 */
[C---:B------:R-:W-:Y:S01]  /*a4a0*/  HMMA.16816.F32 R88, R8.reuse, R18, R52 ;  /* 0x000000120858723c */ /* 0x040fe20000001834 */
[----:B------:R-:W1:Y:S07]  /*a4b0*/  LDSM.16.MT88.4 R16, [R219+0x9800] ;  /* 0x00980000db10783b */ /* 0x000e6e0000004200 */
[C---:B------:R-:W-:Y:S08]  /*a4c0*/  HMMA.16816.F32 R32, R8.reuse, R20, R64 ;  /* 0x000000140820723c */ /* 0x040ff00000001840 */
[----:B------:R-:W-:Y:S07]  /*a4d0*/  HMMA.16816.F32 R28, R8, R22, R92 ;  /* 0x00000016081c723c */ /* 0x000fee000000185c */
[----:B------:R-:W-:Y:S01]  /*a4e0*/  MOV R92, R200 ;  /* 0x000000c8005c7202 */ /* 0x000fe20000000f00 */
[----:B------:R-:W-:-:S02]  /*a4f0*/  IMAD.MOV.U32 R200, RZ, RZ, R155 ;  /* 0x000000ffffc87224 */ /* 0x000fc400078e009b */
[----:B------:R-:W-:Y:S01]  /*a500*/  IMAD.MOV.U32 R93, RZ, RZ, R205 ;  /* 0x000000ffff5d7224 */ /* 0x000fe200078e00cd */
[----:B------:R-:W-:Y:S02]  /*a510*/  MOV R205, R157 ;  /* 0x0000009d00cd7202 */ /* 0x000fe40000000f00 */
[----:B------:R-:W-:Y:S01]  /*a520*/  MOV R157, R75 ;  /* 0x0000004b009d7202 */ /* 0x000fe20000000f00 */
[----:B------:R-:W-:Y:S01]  /*a530*/  FFMA.FTZ R75, R185, c[0x0][0x23c], -R6 ;  /* 0x00008f00b94b7a23 */ /* 0x000fe20000010806 */
[-C--:B-1----:R-:W-:Y:S08]  /*a540*/  HMMA.16816.F32 R44, R12, R16.reuse, R40 ;  /* 0x000000100c2c723c */ /* 0x082ff00000001828 */
[C---:B------:R-:W-:Y:S08]  /*a550*/  HMMA.16816.F32 R40, R8.reuse, R16, R36 ;  /* 0x000000100828723c */ /* 0x040ff00000001824 */
[-C--:B------:R-:W-:Y:S07]  /*a560*/  HMMA.16816.F32 R36, R8, R18.reuse, R48 ;  /* 0x000000120824723c */ /* 0x080fee0000001830 */
[----:B------:R-:W-:Y:S01]  /*a570*/  MOV R49, R197 ;  /* 0x000000c500317202 */ /* 0x000fe20000000f00 */
[----:B------:R-:W-:Y:S01]  /*a580*/  HMMA.16816.F32 R24, R12, R18, R24 ;  /* 0x000000120c18723c */ /* 0x000fe20000001818 */
[----:B------:R-:W1:Y:S01]  /*a590*/  LDSM.16.MT88.4 R16, [R218+0x9800] ;  /* 0x00980000da10783b */ /* 0x000e620000004200 */
[----:B------:R2:W-:Y:S01]  /*a5a0*/  MUFU.EX2 R197, R2 ;  /* 0x0000000200c57308 */ /* 0x0005e20000000800 */
[----:B------:R-:W-:Y:S01]  /*a5b0*/  MOV R51, R123 ;  /* 0x0000007b00337202 */ /* 0x000fe20000000f00 */
[----:B------:R-:W-:-:S02]  /*a5c0*/  IMAD.MOV.U32 R48, RZ, RZ, R171 ;  /* 0x000000ffff307224 */ /* 0x000fc400078e00ab */
[----:B------:R-:W-:Y:S01]  /*a5d0*/  IMAD.MOV.U32 R50, RZ, RZ, R122 ;  /* 0x000000ffff327224 */ /* 0x000fe200078e007a */
[----:B------:R-:W-:Y:S01]  /*a5e0*/  MOV R95, R51 ;  /* 0x00000033005f7202 */ /* 0x000fe20000000f00 */
[C---:B------:R-:W-:Y:S01]  /*a5f0*/  HMMA.16816.F32 R120, R12.reuse, R20, R76 ;  /* 0x000000140c78723c */ /* 0x040fe2000000184c */
[----:B------:R-:W-:Y:S01]  /*a600*/  MOV R51, R196 ;  /* 0x000000c400337202 */ /* 0x000fe20000000f00 */
[----:B------:R-:W-:Y:S02]  /*a610*/  IMAD.MOV.U32 R94, RZ, RZ, R50 ;  /* 0x000000ffff5e7224 */ /* 0x000fe400078e0032 */
[----:B------:R-:W-:Y:S02]  /*a620*/  IMAD.MOV.U32 R50, RZ, RZ, R203 ;  /* 0x000000ffff327224 */ /* 0x000fe400078e00cb */
[----:B------:R-:W-:Y:S01]  /*a630*/  IMAD.MOV.U32 R203, RZ, RZ, R7 ;  /* 0x000000ffffcb7224 */ /* 0x000fe200078e0007 */
[----:B------:R-:W-:Y:S01]  /*a640*/  MOV R21, R153 ;  /* 0x0000009900157202 */ /* 0x000fe20000000f00 */
[----:B------:R-:W-:Y:S01]  /*a650*/  IMAD.MOV.U32 R20, RZ, RZ, R181 ;  /* 0x000000ffff147224 */ /* 0x000fe200078e00b5 */
[----:B------:R-:W-:Y:S01]  /*a660*/  HMMA.16816.F32 R76, R12, R22, R96 ;  /* 0x000000160c4c723c */ /* 0x000fe20000001860 */
[----:B--2---:R-:W-:Y:S01]  /*a670*/  FFMA.FTZ R2, R245, c[0x0][0x23c], -R6 ;  /* 0x00008f00f5027a23 */ /* 0x004fe20000010806 */
[----:B------:R-:W-:-:S05]  /*a680*/  MOV R245, R126 ;  /* 0x0000007e00f57202 */ /* 0x000fca0000000f00 */
[----:B------:R-:W-:Y:S01]  /*a690*/  IMAD.MOV.U32 R97, RZ, RZ, R200 ;  /* 0x000000ffff617224 */ /* 0x000fe200078e00c8 */
[----:B------:R-:W-:Y:S01]  /*a6a0*/  MOV R98, R205 ;  /* 0x000000cd00627202 */ /* 0x000fe20000000f00 */
[----:B------:R-:W-:Y:S01]  /*a6b0*/  IMAD.MOV.U32 R200, RZ, RZ, R140 ;  /* 0x000000ffffc87224 */ /* 0x000fe200078e008c */
[----:B------:R-:W-:Y:S01]  /*a6c0*/  MOV R205, R137 ;  /* 0x0000008900cd7202 */ /* 0x000fe20000000f00 */
[----:B------:R-:W-:Y:S01]  /*a6d0*/  FFMA.FTZ R140, R139, c[0x0][0x23c], -R6 ;  /* 0x00008f008b8c7a23 */ /* 0x000fe20000010806 */
[----:B------:R-:W-:Y:S01]  /*a6e0*/  MOV R23, R138 ;  /* 0x0000008a00177202 */ /* 0x000fe20000000f00 */
[----:B------:R-:W-:Y:S01]  /*a6f0*/  IMAD.MOV.U32 R22, RZ, RZ, R141 ;  /* 0x000000ffff167224 */ /* 0x000fe200078e008d */
[----:B------:R-:W-:Y:S01]  /*a700*/  MOV R96, R157 ;  /* 0x0000009d00607202 */ /* 0x000fe20000000f00 */
[----:B------:R-:W-:Y:S02]  /*a710*/  IMAD.MOV.U32 R157, RZ, RZ, R134 ;  /* 0x000000ffff9d7224 */ /* 0x000fe400078e0086 */
[----:B------:R-:W-:-:S02]  /*a720*/  FFMA.FTZ R141, R68, c[0x0][0x23c], -R6 ;  /* 0x00008f00448d7a23 */ /* 0x000fc40000010806 */
[----:B------:R-:W-:Y:S01]  /*a730*/  FFMA.FTZ R134, R143, c[0x0][0x23c], -R6 ;  /* 0x00008f008f867a23 */ /* 0x000fe20000010806 */
[C---:B-1----:R-:W-:Y:S07]  /*a740*/  HMMA.16816.F32 R60, R8.reuse, R16, R108 ;  /* 0x00000010083c723c */ /* 0x042fee000000186c */
[----:B------:R-:W-:Y:S01]  /*a750*/  IMAD.MOV.U32 R111, RZ, RZ, R184 ;  /* 0x000000ffff6f7224 */ /* 0x000fe200078e00b8 */
[----:B------:R-:W-:Y:S01]  /*a760*/  HMMA.16816.F32 R56, R8, R18, R104 ;  /* 0x000000120838723c */ /* 0x000fe20000001868 */
[----:B------:R1:W-:Y:S01]  /*a770*/  MUFU.EX2 R9, R2 ;  /* 0x0000000200097308 */ /* 0x0003e20000000800 */
[----:B------:R-:W-:Y:S01]  /*a780*/  IMAD.MOV.U32 R109, RZ, RZ, R156 ;  /* 0x000000ffff6d7224 */ /* 0x000fe200078e009c */
[----:B------:R-:W-:Y:S01]  /*a790*/  MOV R110, R125 ;  /* 0x0000007d006e7202 */ /* 0x000fe20000000f00 */
[----:B------:R-:W-:Y:S01]  /*a7a0*/  IMAD.MOV.U32 R99, RZ, RZ, R111 ;  /* 0x000000ffff637224 */ /* 0x000fe200078e006f */
[----:B------:R-:W-:Y:S01]  /*a7b0*/  MOV R156, R136 ;  /* 0x00000088009c7202 */ /* 0x000fe20000000f00 */
[----:B------:R-:W-:-:S02]  /*a7c0*/  IMAD.MOV.U32 R111, RZ, RZ, R127 ;  /* 0x000000ffff6f7224 */ /* 0x000fc400078e007f */
[C---:B------:R-:W-:Y:S08]  /*a7d0*/  HMMA.16816.F32 R64, R12.reuse, R16, R112 ;  /* 0x000000100c40723c */ /* 0x040ff00000001870 */
[----:B------:R-:W-:Y:S01]  /*a7e0*/  HMMA.16816.F32 R52, R12, R18, R84 ;  /* 0x000000120c34723c */ /* 0x000fe20000001854 */
[----:B-1----:R-:W-:Y:S01]  /*a7f0*/  FFMA.FTZ R2, R210, c[0x0][0x23c], -R6 ;  /* 0x00008f00d2027a23 */ /* 0x002fe20000010806 */
[----:B------:R-:W1:Y:S01]  /*a800*/  LDSM.16.MT88.4 R16, [R216+0xa000] ;  /* 0x00a00000d810783b */ /* 0x000e620000004200 */
[----:B------:R-:W-:-:S02]  /*a810*/  IMAD.MOV.U32 R210, RZ, RZ, R124 ;  /* 0x000000ffffd27224 */ /* 0x000fc400078e007c */
[----:B------:R2:W-:Y:S02]  /*a820*/  MUFU.EX2 R108, R2 ;  /* 0x00000002006c7308 */ /* 0x0005e40000000800 */
[----:B--2---:R-:W-:Y:S02]  /*a830*/  FFMA.FTZ R2, R201, c[0x0][0x23c], -R6 ;  /* 0x00008f00c9027a23 */ /* 0x004fe40000010806 */
[----:B------:R-:W-:-:S04]  /*a840*/  IMAD.MOV.U32 R201, RZ, RZ, R69 ;  /* 0x000000ffffc97224 */ /* 0x000fc800078e0045 */
[----:B------:R2:W3:Y:S01]  /*a850*/  MUFU.EX2 R171, R2 ;  /* 0x0000000200ab7308 */ /* 0x0004e20000000800 */
[----:B------:R-:W-:Y:S02]  /*a860*/  FFMA.FTZ R69, R161, c[0x0][0x23c], -R6 ;  /* 0x00008f00a1457a23 */ /* 0x000fe40000010806 */
[----:B------:R-:W-:Y:S01]  /*a870*/  IMAD.MOV.U32 R161, RZ, RZ, R201 ;  /* 0x000000ffffa17224 */ /* 0x000fe200078e00c9 */
[----:B------:R-:W-:Y:S02]  /*a880*/  MOV R201, R97 ;  /* 0x0000006100c97202 */ /* 0x000fe40000000f00 */
[----:B------:R-:W-:Y:S02]  /*a890*/  MOV R97, R95 ;  /* 0x0000005f00617202 */ /* 0x000fe40000000f00 */
[----:B------:R-:W-:-:S03]  /*a8a0*/  MOV R95, R51 ;  /* 0x00000033005f7202 */ /* 0x000fc60000000f00 */
[----:B------:R-:W-:Y:S02]  /*a8b0*/  IMAD.MOV.U32 R68, RZ, RZ, R97 ;  /* 0x000000ffff447224 */ /* 0x000fe400078e0061 */
[----:B--2---:R-:W-:Y:S01]  /*a8c0*/  FFMA.FTZ R2, R248, c[0x0][0x23c], -R5 ;  /* 0x00008f00f8027a23 */ /* 0x004fe20000010805 */
[----:B---3--:R-:W-:-:S03]  /*a8d0*/  F2FP.PACK_AB R14, R171, R108 ;  /* 0x0000006cab0e723e */ /* 0x008fc600000000ff */
[----:B------:R2:W-:Y:S02]  /*a8e0*/  MUFU.EX2 R196, R2 ;  /* 0x0000000200c47308 */ /* 0x0005e40000000800 */
[----:B--2---:R-:W-:-:S06]  /*a8f0*/  FFMA.FTZ R2, R246, c[0x0][0x23c], -R5 ;  /* 0x00008f00f6027a23 */ /* 0x004fcc0000010805 */
[----:B------:R2:W-:Y:S02]  /*a900*/  MUFU.EX2 R10, R2 ;  /* 0x00000002000a7308 */ /* 0x0005e40000000800 */
[----:B--2---:R-:W-:Y:S01]  /*a910*/  FFMA.FTZ R2, R204, c[0x0][0x23c], -R5 ;  /* 0x00008f00cc027a23 */ /* 0x004fe20000010805 */
[----:B------:R-:W-:Y:S01]  /*a920*/  MOV R204, R74 ;  /* 0x0000004a00cc7202 */ /* 0x000fe20000000f00 */
[----:B------:R-:W-:Y:S01]  /*a930*/  FFMA.FTZ R74, R179, c[0x0][0x23c], -R6 ;  /* 0x00008f00b34a7a23 */ /* 0x000fe20000010806 */
[----:B------:R-:W-:-:S03]  /*a940*/  MOV R179, R23 ;  /* 0x0000001700b37202 */ /* 0x000fc60000000f00 */
[----:B------:R2:W-:Y:S02]  /*a950*/  MUFU.EX2 R153, R2 ;  /* 0x0000000200997308 */ /* 0x0005e40000000800 */
[----:B--2---:R-:W-:Y:S01]  /*a960*/  FFMA.FTZ R2, R195, c[0x0][0x23c], -R5 ;  /* 0x00008f00c3027a23 */ /* 0x004fe20000010805 */
[----:B------:R-:W-:Y:S02]  /*a970*/  MOV R195, R99 ;  /* 0x0000006300c37202 */ /* 0x000fe40000000f00 */
[----:B------:R-:W-:-:S03]  /*a980*/  MOV R99, R21 ;  /* 0x0000001500637202 */ /* 0x000fc60000000f00 */
[----:B------:R2:W3:Y:S02]  /*a990*/  MUFU.EX2 R181, R2 ;  /* 0x0000000200b57308 */ /* 0x0004e40000000800 */
[----:B--2---:R-:W-:Y:S01]  /*a9a0*/  FFMA.FTZ R2, R251, c[0x0][0x23c], -R3 ;  /* 0x00008f00fb027a23 */ /* 0x004fe20000010803 */
[----:B---3--:R-:W-:-:S05]  /*a9b0*/  F2FP.PACK_AB R15, R181, R153 ;  /* 0x00000099b50f723e */ /* 0x008fca00000000ff */
[----:B------:R2:W3:Y:S02]  /*a9c0*/  MUFU.EX2 R8, R2 ;  /* 0x0000000200087308 */ /* 0x0004e40000000800 */
[----:B--2---:R-:W-:Y:S01]  /*a9d0*/  FFMA.FTZ R2, R213, c[0x0][0x23c], -R3 ;  /* 0x00008f00d5027a23 */ /* 0x004fe20000010803 */
[----:B---3--:R-:W-:Y:S01]  /*a9e0*/  MOV R185, R8 ;  /* 0x0000000800b97202 */ /* 0x008fe20000000f00 */
[----:B------:R-:W-:-:S04]  /*a9f0*/  IMAD.MOV.U32 R213, RZ, RZ, R22 ;  /* 0x000000ffffd57224 */ /* 0x000fc800078e0016 */
[----:B------:R2:W3:Y:S02]  /*aa00*/  MUFU.EX2 R7, R2 ;  /* 0x0000000200077308 */ /* 0x0004e40000000800 */
[----:B--2---:R-:W-:Y:S01]  /*aa10*/  FFMA.FTZ R2, R206, c[0x0][0x23c], -R3 ;  /* 0x00008f00ce027a23 */ /* 0x004fe20000010803 */
[----:B------:R-:W-:Y:S02]  /*aa20*/  MOV R206, R10 ;  /* 0x0000000a00ce7202 */ /* 0x000fe40000000f00 */
[----:B---3--:R-:W-:-:S03]  /*aa30*/  F2FP.PACK_AB R8, R7, R185 ;  /* 0x000000b90708723e */ /* 0x008fc600000000ff */
[----:B------:R2:W-:Y:S01]  /*aa40*/  MUFU.EX2 R155, R2 ;  /* 0x00000002009b7308 */ /* 0x0005e20000000800 */
[----:B------:R-:W-:Y:S01]  /*aa50*/  F2FP.PACK_AB R13, R206, R196 ;  /* 0x000000c4ce0d723e */ /* 0x000fe200000000ff */
[----:B--2---:R-:W-:Y:S02]  /*aa60*/  FFMA.FTZ R2, R128, c[0x0][0x23c], -R3 ;  /* 0x00008f0080027a23 */ /* 0x004fe40000010803 */
[----:B------:R-:W-:-:S04]  /*aa70*/  FFMA.FTZ R128, R194, c[0x0][0x23c], -R6 ;  /* 0x00008f00c2807a23 */ /* 0x000fc80000010806 */
[----:B------:R2:W3:Y:S01]  /*aa80*/  MUFU.EX2 R184, R2 ;  /* 0x0000000200b87308 */ /* 0x0004e20000000800 */
[----:B------:R-:W-:-:S05]  /*aa90*/  IMAD.MOV.U32 R194, RZ, RZ, R9 ;  /* 0x000000ffffc27224 */ /* 0x000fca00078e0009 */
[----:B------:R-:W-:-:S07]  /*aaa0*/  F2FP.PACK_AB R12, R194, R197 ;  /* 0x000000c5c20c723e */ /* 0x000fce00000000ff */
[----:B-1----:R-:W-:Y:S01]  /*aab0*/  HMMA.16816.F32 R136, R12, R16, R116 ;  /* 0x000000100c88723c */ /* 0x002fe20000001874 */
[----:B--2---:R-:W-:Y:S01]  /*aac0*/  FFMA.FTZ R2, R252, c[0x0][0x23c], -R0 ;  /* 0x00008f00fc027a23 */ /* 0x004fe20000010800 */
[----:B---3--:R-:W-:-:S03]  /*aad0*/  F2FP.PACK_AB R10, R184, R155 ;  /* 0x0000009bb80a723e */ /* 0x008fc600000000ff */
[----:B------:R1:W-:Y:S03]  /*aae0*/  MUFU.EX2 R248, R2 ;  /* 0x0000000200f87308 */ /* 0x0003e60000000800 */
[----:B------:R-:W-:Y:S01]  /*aaf0*/  HMMA.16816.F32 R124, R12, R18, R80 ;  /* 0x000000120c7c723c */ /* 0x000fe20000001850 */
[----:B-1----:R-:W-:Y:S01]  /*ab00*/  FFMA.FTZ R2, R244, c[0x0][0x23c], -R0 ;  /* 0x00008f00f4027a23 */ /* 0x002fe20000010800 */
[----:B------:R-:W-:Y:S02]  /*ab10*/  MOV R244, R93 ;  /* 0x0000005d00f47202 */ /* 0x000fe40000000f00 */
[----:B------:R-:W-:Y:S01]  /*ab20*/  MOV R93, R49 ;  /* 0x00000031005d7202 */ /* 0x000fe20000000f00 */
[----:B------:R1:W2:Y:S02]  /*ab30*/  MUFU.EX2 R251, R2 ;  /* 0x0000000200fb7308 */ /* 0x0002a40000000800 */
[----:B------:R-:W-:-:S02]  /*ab40*/  IMAD.MOV.U32 R6, RZ, RZ, R244 ;  /* 0x000000ffff067224 */ /* 0x000fc400078e00f4 */
[----:B------:R-:W-:Y:S02]  /*ab50*/  IMAD.MOV.U32 R244, RZ, RZ, R95 ;  /* 0x000000fffff47224 */ /* 0x000fe400078e005f */
[----:B-1----:R-:W-:Y:S01]  /*ab60*/  FFMA.FTZ R2, R211, c[0x0][0x23c], -R0 ;  /* 0x00008f00d3027a23 */ /* 0x002fe20000010800 */
[----:B--2---:R-:W-:Y:S01]  /*ab70*/  F2FP.PACK_AB R9, R251, R248 ;  /* 0x000000f8fb09723e */ /* 0x004fe200000000ff */
[----:B------:R-:W-:Y:S02]  /*ab80*/  IMAD.MOV.U32 R211, RZ, RZ, R92 ;  /* 0x000000ffffd37224 */ /* 0x000fe400078e005c */
[----:B------:R1:W-:Y:S01]  /*ab90*/  MUFU.EX2 R252, R2 ;  /* 0x0000000200fc7308 */ /* 0x0003e20000000800 */
[----:B------:R-:W-:Y:S02]  /*aba0*/  IMAD.MOV.U32 R92, RZ, RZ, R48 ;  /* 0x000000ffff5c7224 */ /* 0x000fe400078e0030 */
[----:B-1----:R-:W-:Y:S01]  /*abb0*/  FFMA.FTZ R2, R199, c[0x0][0x23c], -R0 ;  /* 0x00008f00c7027a23 */ /* 0x002fe20000010800 */
[----:B------:R-:W-:Y:S01]  /*abc0*/  MOV R199, R210 ;  /* 0x000000d200c77202 */ /* 0x000fe20000000f00 */
[----:B------:R-:W-:-:S03]  /*abd0*/  IMAD.MOV.U32 R210, RZ, RZ, R96 ;  /* 0x000000ffffd27224 */ /* 0x000fc600078e0060 */
[----:B------:R-:W1:Y:S01]  /*abe0*/  MUFU.EX2 R246, R2 ;  /* 0x0000000200f67308 */ /* 0x000e620000000800 */
[----:B------:R-:W-:Y:S02]  /*abf0*/  IMAD.MOV.U32 R96, RZ, RZ, R94 ;  /* 0x000000ffff607224 */ /* 0x000fe400078e005e */
[----:B------:R-:W-:Y:S01]  /*ac00*/  IMAD.MOV.U32 R94, RZ, RZ, R50 ;  /* 0x000000ffff5e7224 */ /* 0x000fe200078e0032 */
[----:B-1----:R-:W-:Y:S01]  /*ac10*/  F2FP.PACK_AB R11, R246, R252 ;  /* 0x000000fcf60b723e */ /* 0x002fe200000000ff */
[----:B------:R-:W-:Y:S02]  /*ac20*/  IMAD.MOV.U32 R2, RZ, RZ, R179 ;  /* 0x000000ffff027224 */ /* 0x000fe400078e00b3 */
[----:B------:R-:W-:Y:S02]  /*ac30*/  IMAD.MOV.U32 R179, RZ, RZ, R93 ;  /* 0x000000ffffb37224 */ /* 0x000fe400078e005d */
[----:B------:R-:W-:Y:S02]  /*ac40*/  FFMA.FTZ R2, R2, c[0x0][0x23c], -R3 ;  /* 0x00008f0002027a23 */ /* 0x000fe40000010803 */
[C---:B------:R-:W-:Y:S08]  /*ac50*/  HMMA.16816.F32 R104, R8.reuse, R16, R100 ;  /* 0x000000100868723c */ /* 0x040ff00000001864 */
[----:B------:R-:W-:Y:S01]  /*ac60*/  HMMA.16816.F32 R100, R8, R18, R88 ;  /* 0x000000120864723c */ /* 0x000fe20000001858 */
[----:B------:R-:W1:Y:S07]  /*ac70*/  LDSM.16.MT88.4 R16, [R219+0xa000] ;  /* 0x00a00000db10783b */ /* 0x000e6e0000004200 */
[C---:B-1----:R-:W-:Y:S07]  /*ac80*/  HMMA.16816.F32 R112, R12.reuse, R18, R24 ;  /* 0x000000120c70723c */ /* 0x042fee0000001818 */
[----:B------:R-:W-:Y:S01]  /*ac90*/  MOV R27, R204 ;  /* 0x000000cc001b7202 */ /* 0x000fe20000000f00 */
[----:B------:R-:W-:Y:S01]  /*aca0*/  IMAD.MOV.U32 R204, RZ, RZ, R98 ;  /* 0x000000ffffcc7224 */ /* 0x000fe200078e0062 */
[----:B------:R-:W-:Y:S01]  /*acb0*/  HMMA.16816.F32 R116, R12, R16, R44 ;  /* 0x000000100c74723c */ /* 0x000fe2000000182c */
[----:B------:R-:W-:Y:S01]  /*acc0*/  IMAD.MOV.U32 R98, RZ, RZ, R20 ;  /* 0x000000ffff627224 */ /* 0x000fe200078e0014 */
[----:B------:R-:W-:Y:S01]  /*acd0*/  MOV R26, R96 ;  /* 0x00000060001a7202 */ /* 0x000fe20000000f00 */
[----:B------:R-:W1:Y:S01]  /*ace0*/  LDSM.16.MT88.4 R20, [R217+0xa000] ;  /* 0x00a00000d914783b */ /* 0x000e620000004200 */
[----:B------:R-:W-:-:S02]  /*acf0*/  MOV R25, R211 ;  /* 0x000000d300197202 */ /* 0x000fc40000000f00 */
[----:B------:R-:W-:Y:S02]  /*ad00*/  MOV R143, R98 ;  /* 0x00000062008f7202 */ /* 0x000fe40000000f00 */
[----:B------:R-:W-:Y:S01]  /*ad10*/  HMMA.16816.F32 R84, R8, R16, R40 ;  /* 0x000000100854723c */ /* 0x000fe20000001828 */
[----:B------:R-:W-:Y:S02]  /*ad20*/  MOV R211, R94 ;  /* 0x0000005e00d37202 */ /* 0x000fe40000000f00 */
[----:B------:R-:W-:Y:S01]  /*ad30*/  MOV R24, R26 ;  /* 0x0000001a00187202 */ /* 0x000fe20000000f00 */
[----:B------:R-:W-:Y:S01]  /*ad40*/  IMAD.MOV.U32 R26, RZ, RZ, R68 ;  /* 0x000000ffff1a7224 */ /* 0x000fe200078e0044 */
[----:B------:R-:W-:-:S03]  /*ad50*/  MOV R68, R143 ;  /* 0x0000008f00447202 */ /* 0x000fc60000000f00 */
[C---:B------:R-:W-:Y:S01]  /*ad60*/  HMMA.16816.F32 R80, R8.reuse, R18, R36 ;  /* 0x000000120850723c */ /* 0x040fe20000001824 */
[----:B------:R-:W2:Y:S07]  /*ad70*/  LDSM.16.MT88.4 R16, [R218+0xa000] ;  /* 0x00a00000da10783b */ /* 0x000eae0000004200 */
[C---:B-1----:R-:W-:Y:S07]  /*ad80*/  HMMA.16816.F32 R48, R8.reuse, R20, R32 ;  /* 0x000000140830723c */ /* 0x042fee0000001820 */
[----:B------:R-:W-:Y:S01]  /*ad90*/  MOV R34, R199 ;  /* 0x000000c700227202 */ /* 0x000fe20000000f00 */
[----:B------:R-:W-:Y:S01]  /*ada0*/  HMMA.16816.F32 R44, R8, R22, R28 ;  /* 0x00000016082c723c */ /* 0x000fe2000000181c */
[----:B------:R-:W-:Y:S01]  /*adb0*/  MOV R199, R92 ;  /* 0x0000005c00c77202 */ /* 0x000fe20000000f00 */
[----:B------:R-:W-:-:S02]  /*adc0*/  IMAD.MOV.U32 R35, RZ, RZ, R161 ;  /* 0x000000ffff237224 */ /* 0x000fc400078e00a1 */
[----:B------:R-:W-:Y:S02]  /*add0*/  IMAD.MOV.U32 R161, RZ, RZ, R99 ;  /* 0x000000ffffa17224 */ /* 0x000fe400078e0063 */
[----:B------:R-:W-:Y:S01]  /*ade0*/  IMAD.MOV.U32 R143, RZ, RZ, R199 ;  /* 0x000000ffff8f7224 */ /* 0x000fe200078e00c7 */
[----:B------:R-:W-:Y:S01]  /*adf0*/  MOV R199, R179 ;  /* 0x000000b300c77202 */ /* 0x000fe20000000f00 */
[----:B------:R-:W-:Y:S01]  /*ae00*/  IMAD.MOV.U32 R179, RZ, RZ, R211 ;  /* 0x000000ffffb37224 */ /* 0x000fe200078e00d3 */
[----:B------:R-:W-:Y:S01]  /*ae10*/  MOV R211, R244 ;  /* 0x000000f400d37202 */ /* 0x000fe20000000f00 */
[C---:B--2---:R-:W-:Y:S01]  /*ae20*/  HMMA.16816.F32 R36, R8.reuse, R18, R56 ;  /* 0x000000120824723c */ /* 0x044fe20000001838 */
[----:B------:R-:W-:Y:S01]  /*ae30*/  MOV R244, R213 ;  /* 0x000000d500f47202 */ /* 0x000fe20000000f00 */
[----:B------:R-:W-:Y:S02]  /*ae40*/  IMAD.MOV.U32 R213, RZ, RZ, R245 ;  /* 0x000000ffffd57224 */ /* 0x000fe400078e00f5 */
[----:B------:R1:W-:Y:S04]  /*ae50*/  MUFU.EX2 R245, R2 ;  /* 0x0000000200f57308 */ /* 0x0003e80000000800 */
[----:B------:R-:W-:Y:S01]  /*ae60*/  HMMA.16816.F32 R40, R8, R16, R60 ;  /* 0x000000100828723c */ /* 0x000fe2000000183c */
[----:B------:R-:W-:Y:S01]  /*ae70*/  MOV R56, R211 ;  /* 0x000000d300387202 */ /* 0x000fe20000000f00 */
[----:B------:R-:W-:-:S02]  /*ae80*/  FFMA.FTZ R33, R212, c[0x0][0x23c], -R3 ;  /* 0x00008f00d4217a23 */ /* 0x000fc40000010803 */
[--C-:B------:R-:W-:Y:S02]  /*ae90*/  FFMA.FTZ R32, R202, c[0x0][0x23c], -R3.reuse ;  /* 0x00008f00ca207a23 */ /* 0x100fe40000010803 */
[----:B------:R-:W-:Y:S02]  /*aea0*/  FFMA.FTZ R31, R186, c[0x0][0x23c], -R3 ;  /* 0x00008f00ba1f7a23 */ /* 0x000fe40000010803 */
[----:B------:R-:W-:Y:S01]  /*aeb0*/  IMAD.MOV.U32 R61, RZ, RZ, R213 ;  /* 0x000000ffff3d7224 */ /* 0x000fe200078e00d5 */
[----:B------:R-:W-:Y:S01]  /*aec0*/  MOV R63, R156 ;  /* 0x0000009c003f7202 */ /* 0x000fe20000000f00 */
[----:B------:R-:W-:Y:S01]  /*aed0*/  IMAD.MOV.U32 R11, RZ, RZ, R56 ;  /* 0x000000ffff0b7224 */ /* 0x000fe200078e0038 */
[C---:B------:R-:W-:Y:S01]  /*aee0*/  HMMA.16816.F32 R96, R12.reuse, R20, R120 ;  /* 0x000000140c60723c */ /* 0x040fe20000001878 */
[--C-:B-1----:R-:W-:Y:S01]  /*aef0*/  FFMA.FTZ R2, R34, c[0x0][0x23c], -R3.reuse ;  /* 0x00008f0022027a23 */ /* 0x102fe20000010803 */
[----:B------:R-:W-:Y:S01]  /*af00*/  MOV R57, R244 ;  /* 0x000000f400397202 */ /* 0x000fe20000000f00 */
[----:B------:R-:W-:Y:S01]  /*af10*/  FFMA.FTZ R30, R183, c[0x0][0x23c], -R3 ;  /* 0x00008f00b71e7a23 */ /* 0x000fe20000010803 */
[----:B------:R-:W-:Y:S01]  /*af20*/  MOV R62, R157 ;  /* 0x0000009d003e7202 */ /* 0x000fe20000000f00 */
[----:B------:R1:W-:Y:S01]  /*af30*/  MUFU.EX2 R244, R2 ;  /* 0x0000000200f47308 */ /* 0x0003e20000000800 */
[----:B------:R-:W-:Y:S01]  /*af40*/  MOV R56, R61 ;  /* 0x0000003d00387202 */ /* 0x000fe20000000f00 */
[--C-:B------:R-:W-:Y:S01]  /*af50*/  FFMA.FTZ R29, R35, c[0x0][0x23c], -R5.reuse ;  /* 0x00008f00231d7a23 */ /* 0x100fe20000010805 */
[----:B------:R-:W-:Y:S01]  /*af60*/  MOV R61, R63 ;  /* 0x0000003f003d7202 */ /* 0x000fe20000000f00 */
[----:B------:R-:W-:Y:S01]  /*af70*/  IMAD.MOV.U32 R63, RZ, RZ, R24 ;  /* 0x000000ffff3f7224 */ /* 0x000fe200078e0018 */
[----:B------:R-:W-:Y:S01]  /*af80*/  MOV R34, R26 ;  /* 0x0000001a00227202 */ /* 0x000fe20000000f00 */
[----:B------:R-:W-:Y:S01]  /*af90*/  HMMA.16816.F32 R92, R12, R22, R76 ;  /* 0x000000160c5c723c */ /* 0x000fe2000000184c */
[----:B------:R-:W-:Y:S01]  /*afa0*/  MOV R24, R195 ;  /* 0x000000c300187202 */ /* 0x000fe20000000f00 */
[----:B------:R-:W-:Y:S01]  /*afb0*/  FFMA.FTZ R28, R27, c[0x0][0x23c], -R5 ;  /* 0x00008f001b1c7a23 */ /* 0x000fe20000010805 */
[----:B------:R-:W-:Y:S01]  /*afc0*/  MOV R10, R57 ;  /* 0x00000039000a7202 */ /* 0x000fe20000000f00 */
[----:B------:R-:W-:Y:S01]  /*afd0*/  IMAD.MOV.U32 R57, RZ, RZ, R62 ;  /* 0x000000ffff397224 */ /* 0x000fe200078e003e */
[----:B------:R-:W-:Y:S01]  /*afe0*/  MOV R195, R201 ;  /* 0x000000c900c37202 */ /* 0x000fe20000000f00 */
[----:B------:R-:W-:-:S02]  /*aff0*/  IMAD.MOV.U32 R201, RZ, RZ, R109 ;  /* 0x000000ffffc97224 */ /* 0x000fc400078e006d */
[C---:B------:R-:W-:Y:S01]  /*b000*/  HMMA.16816.F32 R88, R12.reuse, R16, R64 ;  /* 0x000000100c58723c */ /* 0x040fe20000001840 */
[--C-:B-1----:R-:W-:Y:S01]  /*b010*/  FFMA.FTZ R2, R250, c[0x0][0x23c], -R3.reuse ;  /* 0x00008f00fa027a23 */ /* 0x102fe20000010803 */
[----:B------:R-:W-:Y:S02]  /*b020*/  MOV R62, R34 ;  /* 0x00000022003e7202 */ /* 0x000fe40000000f00 */
[----:B------:R-:W-:Y:S01]  /*b030*/  MOV R20, R209 ;  /* 0x000000d100147202 */ /* 0x000fe20000000f00 */
[----:B------:R1:W-:Y:S01]  /*b040*/  MUFU.EX2 R213, R2 ;  /* 0x0000000200d57308 */ /* 0x0003e20000000800 */
        /* <DEDUP_REMOVED lines=9> */
[--C-:B------:R-:W-:Y:S01]  /*b0e0*/  FFMA.FTZ R123, R146, c[0x0][0x23c], -R3.reuse ;  /* 0x00008f00927b7a23 */ /* 0x100fe20000010803 */
[----:B------:R-:W-:Y:S01]  /*b0f0*/  MOV R200, R129 ;  /* 0x0000008100c87202 */ /* 0x000fe20000000f00 */
[----:B------:R-:W-:Y:S01]  /*b100*/  IMAD.MOV.U32 R9, RZ, RZ, R56 ;  /* 0x000000ffff097224 */ /* 0x000fe200078e0038 */
[----:B------:R-:W-:Y:S01]  /*b110*/  MOV R21, R61 ;  /* 0x0000003d00157202 */ /* 0x000fe20000000f00 */
[----:B------:R-:W-:Y:S01]  /*b120*/  HMMA.16816.F32 R52, R12, R18, R52 ;  /* 0x000000120c34723c */ /* 0x000fe20000001834 */
[----:B------:R-:W-:Y:S01]  /*b130*/  MOV R22, R63 ;  /* 0x0000003f00167202 */ /* 0x000fe20000000f00 */
[--C-:B-1----:R-:W-:Y:S01]  /*b140*/  FFMA.FTZ R2, R247, c[0x0][0x23c], -R3.reuse ;  /* 0x00008f00f7027a23 */ /* 0x102fe20000010803 */
        /* <DEDUP_REMOVED lines=26> */
[--C-:B------:R-:W-:Y:S01]  /*b2f0*/  FFMA.FTZ R3, R235, c[0x0][0x23c], -R0.reuse ;  /* 0x00008f00eb037a23 */ /* 0x100fe20000010800 */
[----:B------:R-:W-:Y:S01]  /*b300*/  LDSM.16.MT88.4 R16, [R219+0xa800] ;  /* 0x00a80000db10783b */ /* 0x000fe20000004200 */
[----:B------:R-:W-:-:S02]  /*b310*/  FFMA.FTZ R4, R249, c[0x0][0x23c], -R0 ;  /* 0x00008f00f9047a23 */ /* 0x000fc40000010800 */
[--C-:B------:R-:W-:Y:S01]  /*b320*/  FFMA.FTZ R25, R215, c[0x0][0x23c], -R0.reuse ;  /* 0x00008f00d7197a23 */ /* 0x100fe20000010800 */
[----:B------:R-:W-:Y:S01]  /*b330*/  LDSM.16.MT88.4 R12, [R217+0xa800] ;  /* 0x00a80000d90c783b */ /* 0x000fe20000004200 */
[--C-:B------:R-:W-:Y:S02]  /*b340*/  FFMA.FTZ R24, R207, c[0x0][0x23c], -R0.reuse ;  /* 0x00008f00cf187a23 */ /* 0x100fe40000010800 */
[--C-:B------:R-:W-:Y:S02]  /*b350*/  FFMA.FTZ R57, R187, c[0x0][0x23c], -R0.reuse ;  /* 0x00008f00bb397a23 */ /* 0x100fe40000010800 */
[--C-:B------:R-:W-:Y:S02]  /*b360*/  FFMA.FTZ R130, R182, c[0x0][0x23c], -R0.reuse ;  /* 0x00008f00b6827a23 */ /* 0x100fe40000010800 */
[--C-:B------:R-:W-:Y:S02]  /*b370*/  FFMA.FTZ R131, R166, c[0x0][0x23c], -R0.reuse ;  /* 0x00008f00a6837a23 */ /* 0x100fe40000010800 */
[----:B-1----:R-:W-:-:S02]  /*b380*/  FFMA.FTZ R2, R233, c[0x0][0x23c], -R0 ;  /* 0x00008f00e9027a23 */ /* 0x002fc40000010800 */
[--C-:B------:R-:W-:Y:S02]  /*b390*/  FFMA.FTZ R132, R163, c[0x0][0x23c], -R0.reuse ;  /* 0x00008f00a3847a23 */ /* 0x100fe40000010800 */
[----:B------:R-:W-:Y:S02]  /*b3a0*/  FFMA.FTZ R133, R162, c[0x0][0x23c], -R0 ;  /* 0x00008f00a2857a23 */ /* 0x000fe40000010800 */
[----:B------:R-:W-:Y:S02]  /*b3b0*/  FADD.FTZ R0, R23, R22 ;  /* 0x0000001617007221 */ /* 0x000fe40000010000 */
[----:B------:R-:W1:Y:S01]  /*b3c0*/  LDSM.16.MT88.4 R20, [R216+0xa800] ;  /* 0x00a80000d814783b */ /* 0x000e620000004200 */
        /* <DEDUP_REMOVED lines=8> */
[--C-:B------:R-:W-:Y:S01]  /*b450*/  FFMA.FTZ R27, R237, c[0x0][0x23c], -R5.reuse ;  /* 0x00008f00ed1b7a23 */ /* 0x100fe20000010805 */
[----:B------:R-:W2:Y:S01]  /*b460*/  LDSM.16.MT88.4 R8, [R218+0xa800] ;  /* 0x00a80000da08783b */ /* 0x000ea20000004200 */
[----:B------:R-:W-:Y:S01]  /*b470*/  MOV R35, R68 ;  /* 0x0000004400237202 */ /* 0x000fe20000000f00 */
[--C-:B------:R-:W-:Y:S01]  /*b480*/  FFMA.FTZ R68, R191, c[0x0][0x23c], -R5.reuse ;  /* 0x00008f00bf447a23 */ /* 0x100fe20000010805 */
[----:B------:R-:W-:Y:S01]  /*b490*/  MOV R191, R78 ;  /* 0x0000004e00bf7202 */ /* 0x000fe20000000f00 */
[----:B------:R-:W-:Y:S01]  /*b4a0*/  IMAD.MOV.U32 R78, RZ, RZ, R60 ;  /* 0x000000ffff4e7224 */ /* 0x000fe200078e003c */
[----:B------:R-:W-:Y:S01]  /*b4b0*/  MOV R60, R208 ;  /* 0x000000d0003c7202 */ /* 0x000fe20000000f00 */
[----:B------:R-:W3:Y:S08]  /*b4c0*/  MUFU.EX2 R209, R3 ;  /* 0x0000000300d17308 */ /* 0x000ef00000000800 */
[----:B------:R4:W-:Y:S01]  /*b4d0*/  MUFU.EX2 R207, R2 ;  /* 0x0000000200cf7308 */ /* 0x0009e20000000800 */
[--C-:B------:R-:W-:Y:S01]  /*b4e0*/  FFMA.FTZ R26, R234, c[0x0][0x23c], -R5.reuse ;  /* 0x00008f00ea1a7a23 */ /* 0x100fe20000010805 */
[----:B------:R-:W-:Y:S01]  /*b4f0*/  MOV R186, R6 ;  /* 0x0000000600ba7202 */ /* 0x000fe20000000f00 */
[--C-:B------:R-:W-:Y:S01]  /*b500*/  FFMA.FTZ R120, R180, c[0x0][0x23c], -R5.reuse ;  /* 0x00008f00b4787a23 */ /* 0x100fe20000010805 */
[----:B------:R-:W-:Y:S01]  /*b510*/  MOV R247, R194 ;  /* 0x000000c200f77202 */ /* 0x000fe20000000f00 */
[--C-:B------:R-:W-:Y:S01]  /*b520*/  FFMA.FTZ R59, R193, c[0x0][0x23c], -R5.reuse ;  /* 0x00008f00c13b7a23 */ /* 0x100fe20000010805 */
[----:B------:R-:W-:Y:S01]  /*b530*/  MOV R182, R201 ;  /* 0x000000c900b67202 */ /* 0x000fe20000000f00 */
[--C-:B------:R-:W-:Y:S01]  /*b540*/  FFMA.FTZ R143, R165, c[0x0][0x23c], -R5.reuse ;  /* 0x00008f00a58f7a23 */ /* 0x100fe20000010805 */
[----:B------:R1:W1:Y:S01]  /*b550*/  MUFU.EX2 R208, R4 ;  /* 0x0000000400d07308 */ /* 0x0002620000000800 */
[--C-:B------:R-:W-:Y:S01]  /*b560*/  FFMA.FTZ R156, R160, c[0x0][0x23c], -R5.reuse ;  /* 0x00008f00a09c7a23 */ /* 0x100fe20000010805 */
[----:B------:R-:W-:Y:S01]  /*b570*/  MOV R180, R7 ;  /* 0x0000000700b47202 */ /* 0x000fe20000000f00 */
[--C-:B------:R-:W-:Y:S01]  /*b580*/  FFMA.FTZ R157, R144, c[0x0][0x23c], -R5.reuse ;  /* 0x00008f00909d7a23 */ /* 0x100fe20000010805 */
[----:B------:R-:W-:Y:S01]  /*b590*/  MOV R193, R79 ;  /* 0x0000004f00c17202 */ /* 0x000fe20000000f00 */
[----:B------:R-:W-:Y:S01]  /*b5a0*/  FFMA.FTZ R158, R158, c[0x0][0x23c], -R5 ;  /* 0x00008f009e9e7a23 */ /* 0x000fe20000010805 */
[----:B------:R-:W-:Y:S01]  /*b5b0*/  MOV R165, R206 ;  /* 0x000000ce00a57202 */ /* 0x000fe20000000f00 */
[----:B------:R-:W-:Y:S01]  /*b5c0*/  IMAD.MOV.U32 R163, RZ, RZ, R195 ;  /* 0x000000ffffa37224 */ /* 0x000fe200078e00c3 */
[----:B------:R-:W-:Y:S01]  /*b5d0*/  MOV R166, R204 ;  /* 0x000000cc00a67202 */ /* 0x000fe20000000f00 */
[----:B----4-:R-:W-:Y:S01]  /*b5e0*/  FADD.FTZ R2, R250, R191 ;  /* 0x000000bffa027221 */ /* 0x010fe20000010000 */
[----:B------:R-:W-:Y:S01]  /*b5f0*/  MOV R194, R205 ;  /* 0x000000cd00c27202 */ /* 0x000fe20000000f00 */
[----:B------:R-:W-:Y:S01]  /*b600*/  IMAD.MOV.U32 R250, RZ, RZ, R203 ;  /* 0x000000fffffa7224 */ /* 0x000fe200078e00cb */
[----:B------:R-:W-:Y:S01]  /*b610*/  MOV R195, R200 ;  /* 0x000000c800c37202 */ /* 0x000fe20000000f00 */
[----:B------:R-:W-:Y:S01]  /*b620*/  MUFU.EX2 R201, R128 ;  /* 0x0000008000c97308 */ /* 0x000fe20000000800 */
[----:B---3--:R-:W-:Y:S01]  /*b630*/  F2FP.PACK_AB R5, R209, R210 ;  /* 0x000000d2d105723e */ /* 0x008fe200000000ff */
[----:B------:R-:W-:Y:S01]  /*b640*/  IMAD.MOV.U32 R212, RZ, RZ, R185 ;  /* 0x000000ffffd47224 */ /* 0x000fe200078e00b9 */
[----:B-1----:R-:W-:Y:S01]  /*b650*/  F2FP.PACK_AB R4, R244, R245 ;  /* 0x000000f5f404723e */ /* 0x002fe200000000ff */
[----:B------:R-:W-:Y:S01]  /*b660*/  IMAD.MOV.U32 R187, RZ, RZ, R109 ;  /* 0x000000ffffbb7224 */ /* 0x000fe200078e006d */
[----:B------:R-:W-:Y:S01]  /*b670*/  F2FP.PACK_AB R6, R211, R213 ;  /* 0x000000d5d306723e */ /* 0x000fe200000000ff */
[----:B------:R-:W-:Y:S01]  /*b680*/  FADD.FTZ R34, R34, R64 ;  /* 0x0000004022227221 */ /* 0x000fe20000010000 */
[----:B------:R-:W-:Y:S01]  /*b690*/  F2FP.PACK_AB R7, R208, R207 ;  /* 0x000000cfd007723e */ /* 0x000fe200000000ff */
[----:B------:R-:W-:Y:S01]  /*b6a0*/  MUFU.EX2 R203, R75 ;  /* 0x0000004b00cb7308 */ /* 0x000fe20000000800 */
[----:B------:R-:W-:Y:S01]  /*b6b0*/  MOV R79, R232 ;  /* 0x000000e8004f7202 */ /* 0x000fe20000000f00 */
[----:B------:R-:W-:Y:S01]  /*b6c0*/  FADD.FTZ R3, R214, R193 ;  /* 0x000000c1d6037221 */ /* 0x000fe20000010000 */
[----:B------:R-:W-:Y:S01]  /*b6d0*/  MOV R193, R110 ;  /* 0x0000006e00c17202 */ /* 0x000fe20000000f00 */
[----:B------:R-:W-:Y:S01]  /*b6e0*/  IMAD.MOV.U32 R146, RZ, RZ, R65 ;  /* 0x000000ffff927224 */ /* 0x000fe200078e0041 */
[----:B------:R-:W-:Y:S01]  /*b6f0*/  MOV R145, R66 ;  /* 0x0000004200917202 */ /* 0x000fe20000000f00 */
[----:B------:R-:W-:Y:S01]  /*b700*/  IMAD.MOV.U32 R249, RZ, RZ, R76 ;  /* 0x000000fffff97224 */ /* 0x000fe200078e004c */
[----:B------:R-:W-:Y:S01]  /*b710*/  MOV R164, R67 ;  /* 0x0000004300a47202 */ /* 0x000fe20000000f00 */
[----:B------:R-:W-:Y:S01]  /*b720*/  MUFU.EX2 R205, R74 ;  /* 0x0000004a00cd7308 */ /* 0x000fe20000000800 */
[----:B------:R-:W-:Y:S01]  /*b730*/  MOV R214, R108 ;  /* 0x0000006c00d67202 */ /* 0x000fe20000000f00 */
[----:B------:R-:W-:Y:S01]  /*b740*/  IMAD.MOV.U32 R185, RZ, RZ, R111 ;  /* 0x000000ffffb97224 */ /* 0x000fe200078e006f */
[----:B------:R-:W-:Y:S01]  /*b750*/  MOV R215, R77 ;  /* 0x0000004d00d77202 */ /* 0x000fe20000000f00 */
[----:B------:R-:W-:Y:S01]  /*b760*/  IMAD.MOV.U32 R167, RZ, RZ, R62 ;  /* 0x000000ffffa77224 */ /* 0x000fe200078e003e */
[----:B------:R-:W-:Y:S01]  /*b770*/  MOV R183, R63 ;  /* 0x0000003f00b77202 */ /* 0x000fe20000000f00 */
[----:B------:R-:W-:Y:S01]  /*b780*/  FADD.FTZ R0, R231, R0 ;  /* 0x00000000e7007221 */ /* 0x000fe20000010000 */
[----:B------:R1:W5:Y:S01]  /*b790*/  LDL.LU R237, [R1+0x11c] ;  /* 0x00011c0001ed7983 */ /* 0x0003620000300800 */
[----:B------:R-:W-:Y:S01]  /*b7a0*/  MUFU.EX2 R206, R69 ;  /* 0x0000004500ce7308 */ /* 0x000fe20000000800 */
[C---:B------:R-:W-:Y:S07]  /*b7b0*/  HMMA.16816.F32 R108, R4.reuse, R20, R104 ;  /* 0x00000014046c723c */ /* 0x040fee0000001868 */
[----:B------:R-:W-:Y:S01]  /*b7c0*/  MUFU.EX2 R128, R29 ;  /* 0x0000001d00807308 */ /* 0x000fe20000000800 */
[C---:B------:R-:W-:Y:S07]  /*b7d0*/  HMMA.16816.F32 R104, R4.reuse, R22, R100 ;  /* 0x000000160468723c */ /* 0x040fee0000001864 */
[----:B------:R-:W3:Y:S08]  /*b7e0*/  MUFU.EX2 R200, R28 ;  /* 0x0000001c00c87308 */ /* 0x000ef00000000800 */
[----:B------:R-:W-:Y:S08]  /*b7f0*/  MUFU.EX2 R202, R27 ;  /* 0x0000001b00ca7308 */ /* 0x000ff00000000800 */
[----:B------:R4:W1:Y:S01]  /*b800*/  MUFU.EX2 R204, R26 ;  /* 0x0000001a00cc7308 */ /* 0x0008620000000800 */
[----:B------:R-:W-:Y:S01]  /*b810*/  HMMA.16816.F32 R100, R4, R16, R84 ;  /* 0x000000100464723c */ /* 0x000fe20000001854 */
[----:B------:R-:W-:Y:S01]  /*b820*/  MOV R192, R78 ;  /* 0x0000004e00c07202 */ /* 0x000fe20000000f00 */
[----:B------:R-:W-:Y:S01]  /*b830*/  IMAD.MOV.U32 R191, RZ, RZ, R79 ;  /* 0x000000ffffbf7224 */ /* 0x000fe200078e004f */
[----:B------:R-:W-:-:S02]  /*b840*/  MOV R160, R60 ;  /* 0x0000003c00a07202 */ /* 0x000fc40000000f00 */
[----:B------:R-:W-:-:S03]  /*b850*/  MOV R144, R61 ;  /* 0x0000003d00907202 */ /* 0x000fc60000000f00 */
[C---:B--2---:R-:W-:Y:S01]  /*b860*/  HMMA.16816.F32 R64, R4.reuse, R8, R40 ;  /* 0x000000080440723c */ /* 0x044fe20000001828 */
[----:B------:R-:W-:Y:S01]  /*b870*/  FADD.FTZ R0, R228, R0 ;  /* 0x00000000e4007221 */ /* 0x000fe20000010000 */
[----:B------:R-:W-:Y:S01]  /*b880*/  MUFU.EX2 R75, R33 ;  /* 0x00000021004b7308 */ /* 0x000fe20000000800 */
[----:B------:R-:W-:Y:S01]  /*b890*/  FADD.FTZ R3, R230, R3 ;  /* 0x00000003e6037221 */ /* 0x000fe20000010000 */
[----:B------:R2:W5:Y:S04]  /*b8a0*/  LDL.LU R236, [R1+0x118] ;  /* 0x0001180001ec7983 */ /* 0x0005680000300800 */
[C---:B------:R-:W-:Y:S08]  /*b8b0*/  HMMA.16816.F32 R84, R4.reuse, R18, R80 ;  /* 0x000000120454723c */ /* 0x040ff00000001850 */
[C---:B------:R-:W-:Y:S08]  /*b8c0*/  HMMA.16816.F32 R76, R4.reuse, R14, R44 ;  /* 0x0000000e044c723c */ /* 0x040ff0000000182c */
[C---:B------:R-:W-:Y:S01]  /*b8d0*/  HMMA.16816.F32 R60, R4.reuse, R10, R36 ;  /* 0x0000000a043c723c */ /* 0x040fe20000001824 */
[----:B------:R-:W-:Y:S01]  /*b8e0*/  FADD.FTZ R0, R187, R0 ;  /* 0x00000000bb007221 */ /* 0x000fe20000010000 */
[----:B------:R-:W-:Y:S08]  /*b8f0*/  MUFU.EX2 R74, R25 ;  /* 0x00000019004a7308 */ /* 0x000ff00000000800 */
[----:B------:R-:W1:Y:S01]  /*b900*/  MUFU.EX2 R69, R24 ;  /* 0x0000001800457308 */ /* 0x000e620000000800 */
[----:B------:R-:W-:Y:S07]  /*b910*/  HMMA.16816.F32 R80, R4, R12, R48 ;  /* 0x0000000c0450723c */ /* 0x000fee0000001830 */
[----:B------:R-:W-:Y:S01]  /*b920*/  MUFU.EX2 R56, R56 ;  /* 0x0000003800387308 */ /* 0x000fe20000000800 */
[----:B------:R-:W-:Y:S01]  /*b930*/  FADD.FTZ R4, R163, R2 ;  /* 0x00000002a3047221 */ /* 0x000fe20000010000 */
[----:B---3--:R-:W-:-:S06]  /*b940*/  F2FP.PACK_AB R5, R200, R128 ;  /* 0x00000080c805723e */ /* 0x008fcc00000000ff */
[----:B------:R-:W-:Y:S01]  /*b950*/  MUFU.EX2 R57, R57 ;  /* 0x0000003900397308 */ /* 0x000fe20000000800 */
[----:B----4-:R-:W-:Y:S01]  /*b960*/  FADD.FTZ R26, R227, R4 ;  /* 0x00000004e31a7221 */ /* 0x010fe20000010000 */
[----:B------:R-:W-:Y:S01]  /*b970*/  F2FP.PACK_AB R4, R203, R201 ;  /* 0x000000c9cb04723e */ /* 0x000fe200000000ff */
[----:B------:R-:W-:Y:S01]  /*b980*/  FADD.FTZ R3, R166, R3 ;  /* 0x00000003a6037221 */ /* 0x000fe20000010000 */
[----:B------:R-:W-:Y:S01]  /*b990*/  F2FP.PACK_AB R6, R206, R205 ;  /* 0x000000cdce06723e */ /* 0x000fe200000000ff */
[----:B------:R2:W5:Y:S01]  /*b9a0*/  LDL.LU R235, [R1+0x114] ;  /* 0x0001140001eb7983 */ /* 0x0005620000300800 */
[----:B-1----:R-:W-:Y:S02]  /*b9b0*/  F2FP.PACK_AB R7, R204, R202 ;  /* 0x000000cacc07723e */ /* 0x002fe400000000ff */
[----:B------:R-:W-:Y:S01]  /*b9c0*/  MOV R187, R192 ;  /* 0x000000c000bb7202 */ /* 0x000fe20000000f00 */
[----:B------:R-:W-:Y:S01]  /*b9d0*/  IMAD.MOV.U32 R192, RZ, RZ, R215 ;  /* 0x000000ffffc07224 */ /* 0x000fe200078e00d7 */
[----:B------:R-:W-:Y:S01]  /*b9e0*/  MOV R215, R249 ;  /* 0x000000f900d77202 */ /* 0x000fe20000000f00 */
[----:B------:R-:W-:Y:S01]  /*b9f0*/  FADD.FTZ R2, R229, R34 ;  /* 0x00000022e5027221 */ /* 0x000fe20000010000 */
[----:B------:R-:W-:Y:S01]  /*ba00*/  MOV R249, R145 ;  /* 0x0000009100f97202 */ /* 0x000fe20000000f00 */
[----:B------:R-:W-:Y:S01]  /*ba10*/  IMAD.MOV.U32 R145, RZ, RZ, R146 ;  /* 0x000000ffff917224 */ /* 0x000fe200078e0092 */
[C---:B------:R-:W-:Y:S01]  /*ba20*/  HMMA.16816.F32 R40, R4.reuse, R16, R116 ;  /* 0x000000100428723c */ /* 0x040fe20000001874 */
[----:B------:R-:W-:Y:S01]  /*ba30*/  MOV R146, R35 ;  /* 0x0000002300927202 */ /* 0x000fe20000000f00 */
[----:B------:R1:W3:Y:S08]  /*ba40*/  MUFU.EX2 R116, R32 ;  /* 0x0000002000747308 */ /* 0x0002f00000000800 */
[----:B------:R-:W-:Y:S01]  /*ba50*/  MUFU.EX2 R134, R134 ;  /* 0x0000008600867308 */ /* 0x000fe20000000800 */
[C---:B------:R-:W-:Y:S07]  /*ba60*/  HMMA.16816.F32 R48, R4.reuse, R20, R136 ;  /* 0x000000140430723c */ /* 0x040fee0000001888 */
[----:B------:R-:W-:Y:S01]  /*ba70*/  MUFU.EX2 R27, R142 ;  /* 0x0000008e001b7308 */ /* 0x000fe20000000800 */
[C---:B-1----:R-:W-:Y:S07]  /*ba80*/  HMMA.16816.F32 R32, R4.reuse, R12, R96 ;  /* 0x0000000c0420723c */ /* 0x042fee0000001860 */
[----:B------:R-:W-:Y:S01]  /*ba90*/  MUFU.EX2 R58, R58 ;  /* 0x0000003a003a7308 */ /* 0x000fe20000000800 */
[C---:B------:R-:W-:Y:S01]  /*baa0*/  HMMA.16816.F32 R44, R4.reuse, R22, R124 ;  /* 0x00000016042c723c */ /* 0x040fe2000000187c */
[----:B------:R-:W1:Y:S06]  /*bab0*/  LDSM.16.MT88.4 R20, [R216+0xb000] ;  /* 0x00b00000d814783b */ /* 0x000e6c0000004200 */
[----:B------:R-:W-:Y:S01]  /*bac0*/  MUFU.EX2 R59, R59 ;  /* 0x0000003b003b7308 */ /* 0x000fe20000000800 */
[C---:B------:R-:W-:Y:S01]  /*bad0*/  HMMA.16816.F32 R112, R4.reuse, R18, R112 ;  /* 0x000000120470723c */ /* 0x040fe20000001870 */
[----:B------:R-:W4:Y:S06]  /*bae0*/  LDSM.16.MT88.4 R16, [R219+0xb000] ;  /* 0x00b00000db10783b */ /* 0x000f2c0000004200 */
[----:B------:R-:W-:Y:S01]  /*baf0*/  MUFU.EX2 R68, R68 ;  /* 0x0000004400447308 */ /* 0x000fe20000000800 */
[C---:B------:R-:W-:Y:S07]  /*bb00*/  HMMA.16816.F32 R88, R4.reuse, R8, R88 ;  /* 0x000000080458723c */ /* 0x040fee0000001858 */
[----:B------:R-:W-:Y:S01]  /*bb10*/  MUFU.EX2 R120, R120 ;  /* 0x0000007800787308 */ /* 0x000fe20000000800 */
[----:B------:R-:W-:Y:S01]  /*bb20*/  HMMA.16816.F32 R36, R4, R10, R52 ;  /* 0x0000000a0424723c */ /* 0x000fe20000001834 */
[----:B------:R-:W-:Y:S01]  /*bb30*/  LDSM.16.MT88.4 R8, [R218+0xb000] ;  /* 0x00b00000da08783b */ /* 0x000fe20000004200 */
[----:B------:R-:W-:-:S03]  /*bb40*/  MOV R166, R190 ;  /* 0x000000be00a67202 */ /* 0x000fc60000000f00 */
[----:B------:R2:W5:Y:S02]  /*bb50*/  LDL.LU R233, [R1+0x110] ;  /* 0x0001100001e97983 */ /* 0x0005640000300800 */
[----:B------:R-:W-:Y:S08]  /*bb60*/  MUFU.EX2 R117, R31 ;  /* 0x0000001f00757308 */ /* 0x000ff00000000800 */
[----:B------:R1:W1:Y:S01]  /*bb70*/  MUFU.EX2 R96, R30 ;  /* 0x0000001e00607308 */ /* 0x0002620000000800 */
[----:B------:R-:W-:-:S07]  /*bb80*/  FADD.FTZ R2, R182, R2 ;  /* 0x00000002b6027221 */ /* 0x000fce0000010000 */
[----:B------:R-:W2:Y:S01]  /*bb90*/  MUFU.EX2 R53, R140 ;  /* 0x0000008c00357308 */ /* 0x000ea20000000800 */
[----:B------:R-:W-:-:S07]  /*bba0*/  FADD.FTZ R3, R192, R3 ;  /* 0x00000003c0037221 */ /* 0x000fce0000010000 */
[----:B------:R2:W2:Y:S01]  /*bbb0*/  MUFU.EX2 R52, R141 ;  /* 0x0000008d00347308 */ /* 0x0004a20000000800 */
[----:B-1----:R-:W-:Y:S01]  /*bbc0*/  HMMA.16816.F32 R28, R4, R14, R92 ;  /* 0x0000000e041c723c */ /* 0x002fe2000000185c */
[----:B------:R-:W1:Y:S01]  /*bbd0*/  LDSM.16.MT88.4 R12, [R217+0xb000] ;  /* 0x00b00000d90c783b */ /* 0x000e620000004200 */
[----:B------:R-:W-:Y:S02]  /*bbe0*/  FADD.FTZ R2, R215, R2 ;  /* 0x00000002d7027221 */ /* 0x000fe40000010000 */
[----:B------:R-:W-:Y:S01]  /*bbf0*/  FADD.FTZ R0, R249, R0 ;  /* 0x00000000f9007221 */ /* 0x000fe20000010000 */
[----:B------:R-:W-:Y:S02]  /*bc00*/  MOV R127, R189 ;  /* 0x000000bd007f7202 */ /* 0x000fe40000000f00 */
[----:B------:R-:W-:Y:S01]  /*bc10*/  MOV R137, R188 ;  /* 0x000000bc00897202 */ /* 0x000fe20000000f00 */
[----:B------:R-:W-:Y:S01]  /*bc20*/  FADD.FTZ R4, R187, R26 ;  /* 0x0000001abb047221 */ /* 0x000fe20000010000 */
[----:B------:R-:W-:-:S02]  /*bc30*/  F2FP.PACK_AB R5, R69, R74 ;  /* 0x0000004a4505723e */ /* 0x000fc400000000ff */
[----:B------:R-:W-:Y:S01]  /*bc40*/  MOV R136, R147 ;  /* 0x0000009300887202 */ /* 0x000fe20000000f00 */
[----:B------:R-:W-:Y:S01]  /*bc50*/  FADD.FTZ R24, R145, R4 ;  /* 0x0000000491187221 */ /* 0x000fe20000010000 */
[----:B---3--:R-:W-:Y:S02]  /*bc60*/  F2FP.PACK_AB R4, R116, R75 ;  /* 0x0000004b7404723e */ /* 0x008fe400000000ff */
        /* <DEDUP_REMOVED lines=11> */
[----:B------:R-:W-:Y:S01]  /*bd20*/  FADD.FTZ R25, R226, R0 ;  /* 0x00000000e2197221 */ /* 0x000fe20000010000 */
[----:B------:R-:W-:Y:S01]  /*bd30*/  MUFU.EX2 R130, R130 ;  /* 0x0000008200827308 */ /* 0x000fe20000000800 */
[----:B------:R-:W-:Y:S01]  /*bd40*/  FADD.FTZ R24, R225, R24 ;  /* 0x00000018e1187221 */ /* 0x000fe20000010000 */
[----:B------:R-:W-:Y:S01]  /*bd50*/  HMMA.16816.F32 R108, R4, R20, R108 ;  /* 0x00000014046c723c */ /* 0x000fe2000000186c */
[----:B------:R-:W-:Y:S01]  /*bd60*/  FADD.FTZ R3, R224, R3 ;  /* 0x00000003e0037221 */ /* 0x000fe20000010000 */
[----:B------:R3:W5:Y:S01]  /*bd70*/  LDL.LU R232, [R1+0x10c] ;  /* 0x00010c0001e87983 */ /* 0x0007620000300800 */
[----:B------:R-:W-:-:S02]  /*bd80*/  FADD.FTZ R0, R223, R2 ;  /* 0x00000002df007221 */ /* 0x000fc40000010000 */
[----:B------:R-:W-:-:S03]  /*bd90*/  FADD.FTZ R2, R222, R25 ;  /* 0x00000019de027221 */ /* 0x000fc60000010000 */
[----:B------:R-:W-:Y:S01]  /*bda0*/  HMMA.16816.F32 R104, R4, R22, R104 ;  /* 0x000000160468723c */ /* 0x000fe20000001868 */
[----:B------:R-:W-:-:S07]  /*bdb0*/  FADD.FTZ R26, R221, R24 ;  /* 0x00000018dd1a7221 */ /* 0x000fce0000010000 */
[----:B----4-:R-:W-:Y:S01]  /*bdc0*/  HMMA.16816.F32 R100, R4, R16, R100 ;  /* 0x000000100464723c */ /* 0x010fe20000001864 */
[----:B------:R-:W-:-:S07]  /*bdd0*/  FADD.FTZ R25, R220, R3 ;  /* 0x00000003dc197221 */ /* 0x000fce0000010000 */
[----:B------:R-:W-:Y:S01]  /*bde0*/  HMMA.16816.F32 R84, R4, R18, R84 ;  /* 0x000000120454723c */ /* 0x000fe20000001854 */
[----:B------:R-:W-:-:S07]  /*bdf0*/  FADD.FTZ R0, R135, R0 ;  /* 0x0000000087007221 */ /* 0x000fce0000010000 */
[----:B-1----:R-:W-:Y:S01]  /*be00*/  HMMA.16816.F32 R80, R4, R12, R80 ;  /* 0x0000000c0450723c */ /* 0x002fe20000001850 */
[----:B------:R-:W-:-:S07]  /*be10*/  FADD.FTZ R24, R174, R2 ;  /* 0x00000002ae187221 */ /* 0x000fce0000010000 */
[----:B------:R-:W-:Y:S01]  /*be20*/  HMMA.16816.F32 R76, R4, R14, R76 ;  /* 0x0000000e044c723c */ /* 0x000fe2000000184c */
[----:B------:R-:W-:-:S07]  /*be30*/  FADD.FTZ R3, R169, R26 ;  /* 0x0000001aa9037221 */ /* 0x000fce0000010000 */
[C---:B------:R-:W-:Y:S08]  /*be40*/  HMMA.16816.F32 R64, R4.reuse, R8, R64 ;  /* 0x000000080440723c */ /* 0x040ff00000001840 */
[----:B------:R-:W-:Y:S01]  /*be50*/  HMMA.16816.F32 R60, R4, R10, R60 ;  /* 0x0000000a043c723c */ /* 0x000fe2000000183c */
[----:B------:R-:W-:Y:S01]  /*be60*/  MOV R215, R191 ;  /* 0x000000bf00d77202 */ /* 0x000fe20000000f00 */
[----:B------:R-:W-:Y:S01]  /*be70*/  IMAD.MOV.U32 R249, RZ, RZ, R160 ;  /* 0x000000fffff97224 */ /* 0x000fe200078e00a0 */
[----:B------:R-:W-:Y:S01]  /*be80*/  MOV R164, R144 ;  /* 0x0000009000a47202 */ /* 0x000fe20000000f00 */
[----:B--2---:R-:W-:Y:S01]  /*be90*/  IMAD.MOV.U32 R141, RZ, RZ, R186 ;  /* 0x000000ffff8d7224 */ /* 0x004fe200078e00ba */
[----:B------:R-:W-:Y:S01]  /*bea0*/  MOV R192, R161 ;  /* 0x000000a100c07202 */ /* 0x000fe20000000f00 */
[----:B------:R-:W-:Y:S01]  /*beb0*/  FADD.FTZ R2, R154, R25 ;  /* 0x000000199a027221 */ /* 0x000fe20000010000 */
[----:B------:R-:W-:-:S02]  /*bec0*/  F2FP.PACK_AB R4, R53, R134 ;  /* 0x000000863504723e */ /* 0x000fc400000000ff */
[----:B------:R-:W-:Y:S01]  /*bed0*/  MOV R140, R183 ;  /* 0x000000b7008c7202 */ /* 0x000fe20000000f00 */
[----:B------:R-:W-:Y:S01]  /*bee0*/  IMAD.MOV.U32 R187, RZ, RZ, R199 ;  /* 0x000000ffffbb7224 */ /* 0x000fe200078e00c7 */
[----:B------:R-:W-:Y:S02]  /*bef0*/  F2FP.PACK_AB R5, R59, R58 ;  /* 0x0000003a3b05723e */ /* 0x000fe400000000ff */
[----:B------:R-:W-:Y:S01]  /*bf00*/  MOV R182, R179 ;  /* 0x000000b300b67202 */ /* 0x000fe20000000f00 */
[----:B------:R-:W-:Y:S01]  /*bf10*/  IMAD.MOV.U32 R119, RZ, RZ, R137 ;  /* 0x000000ffff777224 */ /* 0x000fe200078e0089 */
[----:B------:R-:W-:Y:S01]  /*bf20*/  F2FP.PACK_AB R6, R27, R52 ;  /* 0x000000341b06723e */ /* 0x000fe200000000ff */
        /* <DEDUP_REMOVED lines=17> */
[----:B------:R-:W1:Y:S04]  /*c040*/  LDSM.16.MT88.4 R144, [R216+0xb800] ;  /* 0x00b80000d890783b */ /* 0x000e680000004200 */
[----:B------:R-:W2:Y:S03]  /*c050*/  LDSM.16.MT88.4 R160, [R219+0xb800] ;  /* 0x00b80000dba0783b */ /* 0x000ea60000004200 */
[C---:B------:R-:W-:Y:S01]  /*c060*/  HMMA.16816.F32 R44, R4.reuse, R22, R44 ;  /* 0x00000016042c723c */ /* 0x040fe2000000182c */
[----:B------:R-:W-:Y:S01]  /*c070*/  MUFU.EX2 R131, R131 ;  /* 0x0000008300837308 */ /* 0x000fe20000000800 */
[----:B------:R3:W5:Y:S06]  /*c080*/  LDL.LU R231, [R1+0x108] ;  /* 0x0001080001e77983 */ /* 0x00076c0000300800 */
[----:B------:R-:W-:Y:S01]  /*c090*/  HMMA.16816.F32 R16, R4, R18, R112 ;  /* 0x000000120410723c */ /* 0x000fe20000001870 */
[----:B------:R-:W-:-:S07]  /*c0a0*/  MOV R23, R185 ;  /* 0x000000b900177202 */ /* 0x000fce0000000f00 */
[----:B------:R-:W-:Y:S01]  /*c0b0*/  HMMA.16816.F32 R32, R4, R12, R32 ;  /* 0x0000000c0420723c */ /* 0x000fe20000001820 */
[----:B------:R-:W-:Y:S01]  /*c0c0*/  MOV R114, R250 ;  /* 0x000000fa00727202 */ /* 0x000fe20000000f00 */
[----:B------:R-:W-:-:S06]  /*c0d0*/  IMAD.MOV.U32 R115, RZ, RZ, R193 ;  /* 0x000000ffff737224 */ /* 0x000fcc00078e00c1 */
[----:B------:R-:W-:Y:S01]  /*c0e0*/  HMMA.16816.F32 R28, R4, R14, R28 ;  /* 0x0000000e041c723c */ /* 0x000fe2000000181c */
[----:B------:R-:W-:-:S07]  /*c0f0*/  FADD.FTZ R3, R114, R3 ;  /* 0x0000000372037221 */ /* 0x000fce0000010000 */
[----:B------:R-:W-:Y:S01]  /*c100*/  HMMA.16816.F32 R188, R4, R8, R88 ;  /* 0x0000000804bc723c */ /* 0x000fe20000001858 */
[----:B------:R-:W-:-:S07]  /*c110*/  FADD.FTZ R2, R115, R2 ;  /* 0x0000000273027221 */ /* 0x000fce0000010000 */
[----:B------:R-:W-:Y:S01]  /*c120*/  HMMA.16816.F32 R36, R4, R10, R36 ;  /* 0x0000000a0424723c */ /* 0x000fe20000001824 */
[----:B------:R-:W-:Y:S01]  /*c130*/  FADD.FTZ R0, R173, R0 ;  /* 0x00000000ad007221 */ /* 0x000fe20000010000 */
[----:B------:R-:W-:Y:S01]  /*c140*/  MOV R112, R140 ;  /* 0x0000008c00707202 */ /* 0x000fe20000000f00 */
[----:B------:R-:W-:Y:S01]  /*c150*/  IMAD.MOV.U32 R94, RZ, RZ, R192 ;  /* 0x000000ffff5e7224 */ /* 0x000fe200078e00c0 */
[----:B------:R-:W-:Y:S01]  /*c160*/  MOV R95, R187 ;  /* 0x000000bb005f7202 */ /* 0x000fe20000000f00 */
        /* <DEDUP_REMOVED lines=11> */
[----:B------:R-:W-:Y:S01]  /*c220*/  MUFU.EX2 R22, R148 ;  /* 0x0000009400167308 */ /* 0x000fe20000000800 */
[----:B------:R-:W-:Y:S01]  /*c230*/  FADD.FTZ R5, R142, R2 ;  /* 0x000000028e057221 */ /* 0x000fe20000010000 */
[----:B------:R-:W-:Y:S01]  /*c240*/  MOV R115, R92 ;  /* 0x0000005c00737202 */ /* 0x000fe20000000f00 */
[----:B------:R-:W-:Y:S01]  /*c250*/  FADD.FTZ R3, R175, R0 ;  /* 0x00000000af037221 */ /* 0x000fe20000010000 */
[----:B------:R-:W-:Y:S01]  /*c260*/  MOV R54, R94 ;  /* 0x0000005e00367202 */ /* 0x000fe20000000f00 */
[----:B------:R-:W-:Y:S01]  /*c270*/  FADD.FTZ R4, R172, R4 ;  /* 0x00000004ac047221 */ /* 0x000fe20000010000 */
[----:B------:R-:W-:Y:S01]  /*c280*/  MOV R127, R180 ;  /* 0x000000b4007f7202 */ /* 0x000fe20000000f00 */
[----:B------:R-:W-:Y:S01]  /*c290*/  FADD.FTZ R2, R91, R6 ;  /* 0x000000065b027221 */ /* 0x000fe20000010000 */
[----:B------:R-:W-:Y:S01]  /*c2a0*/  MUFU.EX2 R21, R149 ;  /* 0x0000009500157308 */ /* 0x000fe20000000800 */
[----:B------:R-:W-:Y:S01]  /*c2b0*/  IMAD.MOV.U32 R23, RZ, RZ, R93 ;  /* 0x000000ffff177224 */ /* 0x000fe200078e005d */
[----:B------:R-:W4:Y:S01]  /*c2c0*/  LDSM.16.MT88.4 R176, [R217+0xb800] ;  /* 0x00b80000d9b0783b */ /* 0x000f220000004200 */
[----:B------:R-:W-:Y:S01]  /*c2d0*/  FADD.FTZ R0, R112, R5 ;  /* 0x0000000570007221 */ /* 0x000fe20000010000 */
[----:B------:R-:W-:Y:S01]  /*c2e0*/  MOV R55, R95 ;  /* 0x0000005f00377202 */ /* 0x000fe20000000f00 */
[----:B------:R-:W-:Y:S01]  /*c2f0*/  FADD.FTZ R3, R113, R3 ;  /* 0x0000000371037221 */ /* 0x000fe20000010000 */
[----:B------:R-:W1:Y:S01]  /*c300*/  LDSM.16.MT88.4 R12, [R218+0xb800] ;  /* 0x00b80000da0c783b */ /* 0x000e620000004200 */
[----:B------:R-:W-:Y:S01]  /*c310*/  FADD.FTZ R5, R114, R4 ;  /* 0x0000000472057221 */ /* 0x000fe20000010000 */
[----:B------:R-:W-:Y:S01]  /*c320*/  MOV R94, R99 ;  /* 0x00000063005e7202 */ /* 0x000fe20000000f00 */
[----:B------:R-:W-:Y:S01]  /*c330*/  FADD.FTZ R4, R115, R2 ;  /* 0x0000000273047221 */ /* 0x000fe20000010000 */
[----:B------:R-:W-:Y:S01]  /*c340*/  MOV R93, R98 ;  /* 0x00000062005d7202 */ /* 0x000fe20000000f00 */
[----:B------:R-:W-:Y:S01]  /*c350*/  IMAD.MOV.U32 R92, RZ, RZ, R97 ;  /* 0x000000ffff5c7224 */ /* 0x000fe200078e0061 */
[----:B------:R-:W1:Y:S01]  /*c360*/  MUFU.EX2 R122, R122 ;  /* 0x0000007a007a7308 */ /* 0x000e620000000800 */
[----:B------:R-:W-:Y:S01]  /*c370*/  FADD.FTZ R2, R23, R0 ;  /* 0x0000000017027221 */ /* 0x000fe20000010000 */
[----:B------:R3:W5:Y:S01]  /*c380*/  LDL.LU R230, [R1+0x104] ;  /* 0x0001040001e67983 */ /* 0x0007620000300800 */
[----:B------:R-:W-:Y:S01]  /*c390*/  FADD.FTZ R0, R54, R3 ;  /* 0x0000000336007221 */ /* 0x000fe20000010000 */
[----:B------:R-:W-:Y:S01]  /*c3a0*/  MOV R97, R119 ;  /* 0x0000007700617202 */ /* 0x000fe20000000f00 */
[----:B------:R-:W-:-:S02]  /*c3b0*/  IMAD.MOV.U32 R95, RZ, RZ, R118 ;  /* 0x000000ffff5f7224 */ /* 0x000fc400078e0076 */
        /* <DEDUP_REMOVED lines=8> */
[----:B------:R-:W-:Y:S02]  /*c440*/  FADD.FTZ R2, R93, R2 ;  /* 0x000000025d027221 */ /* 0x000fe40000010000 */
[----:B------:R-:W-:Y:S01]  /*c450*/  IMAD.MOV.U32 R250, RZ, RZ, R181 ;  /* 0x000000fffffa7224 */ /* 0x000fe200078e00b5 */
        /* <DEDUP_REMOVED lines=43> */
[----:B------:R-:W-:Y:S01]  /*c710*/  FADD.FTZ R0, R209, R0 ;  /* 0x00000000d1007221 */ /* 0x000fe20000010000 */
[----:B-1----:R-:W-:Y:S01]  /*c720*/  F2FP.PACK_AB R192, R122, R121 ;  /* 0x000000797ac0723e */ /* 0x002fe200000000ff */
[----:B------:R-:W-:Y:S01]  /*c730*/  FADD.FTZ R2, R244, R2 ;  /* 0x00000002f4027221 */ /* 0x000fe20000010000 */
[----:B------:R-:W-:Y:S01]  /*c740*/  F2FP.PACK_AB R193, R131, R130 ;  /* 0x0000008283c1723e */ /* 0x000fe200000000ff */
[----:B------:R-:W-:Y:S01]  /*c750*/  FADD.FTZ R4, R205, R4 ;  /* 0x00000004cd047221 */ /* 0x000fe20000010000 */
[----:B------:R-:W1:Y:S01]  /*c760*/  MUFU.EX2 R11, R159 ;  /* 0x0000009f000b7308 */ /* 0x000e620000000800 */
[----:B------:R-:W-:Y:S01]  /*c770*/  FADD.FTZ R3, R202, R3 ;  /* 0x00000003ca037221 */ /* 0x000fe20000010000 */
[----:B------:R-:W-:Y:S01]  /*c780*/  F2FP.PACK_AB R196, R21, R22 ;  /* 0x0000001615c4723e */ /* 0x000fe200000000ff */
[----:B------:R-:W-:Y:S01]  /*c790*/  FADD.FTZ R0, R207, R0 ;  /* 0x00000000cf007221 */ /* 0x000fe20000010000 */
[----:B------:R-:W-:Y:S01]  /*c7a0*/  F2FP.PACK_AB R197, R9, R10 ;  /* 0x0000000a09c5723e */ /* 0x000fe200000000ff */
[----:B------:R-:W-:-:S02]  /*c7b0*/  FADD.FTZ R2, R213, R2 ;  /* 0x00000002d5027221 */ /* 0x000fc40000010000 */
[----:B------:R-:W-:Y:S01]  /*c7c0*/  FADD.FTZ R4, R206, R4 ;  /* 0x00000004ce047221 */ /* 0x000fe20000010000 */
[----:B------:R-:W2:Y:S01]  /*c7d0*/  MUFU.EX2 R7, R158 ;  /* 0x0000009e00077308 */ /* 0x000ea20000000800 */
[----:B------:R-:W-:Y:S02]  /*c7e0*/  FADD.FTZ R3, R204, R3 ;  /* 0x00000003cc037221 */ /* 0x000fe40000010000 */
[----:B------:R-:W-:Y:S02]  /*c7f0*/  FADD.FTZ R0, R208, R0 ;  /* 0x00000000d0007221 */ /* 0x000fe40000010000 */
[----:B------:R-:W-:Y:S02]  /*c800*/  FADD.FTZ R2, R211, R2 ;  /* 0x00000002d3027221 */ /* 0x000fe40000010000 */
[----:B------:R-:W-:Y:S01]  /*c810*/  FADD.FTZ R4, R134, R4 ;  /* 0x0000000486047221 */ /* 0x000fe20000010000 */
[----:B------:R-:W3:Y:S01]  /*c820*/  MUFU.EX2 R133, R133 ;  /* 0x0000008500857308 */ /* 0x000ee20000000800 */
[----:B------:R-:W-:Y:S01]  /*c830*/  FADD.FTZ R3, R58, R3 ;  /* 0x000000033a037221 */ /* 0x000fe20000010000 */
[----:B-1----:R-:W-:Y:S01]  /*c840*/  F2FP.PACK_AB R198, R11, R20 ;  /* 0x000000140bc6723e */ /* 0x002fe200000000ff */
[----:B------:R-:W-:-:S02]  /*c850*/  FADD.FTZ R0, R74, R0 ;  /* 0x000000004a007221 */ /* 0x000fc40000010000 */
[----:B------:R-:W-:Y:S02]  /*c860*/  FADD.FTZ R2, R75, R2 ;  /* 0x000000024b027221 */ /* 0x000fe40000010000 */
[----:B------:R-:W-:Y:S01]  /*c870*/  FADD.FTZ R4, R53, R4 ;  /* 0x0000000435047221 */ /* 0x000fe20000010000 */
[----:B------:R-:W1:Y:S01]  /*c880*/  MUFU.EX2 R129, R129 ;  /* 0x0000008100817308 */ /* 0x000e620000000800 */
[----:B------:R-:W-:Y:S01]  /*c890*/  FADD.FTZ R3, R59, R3 ;  /* 0x000000033b037221 */ /* 0x000fe20000010000 */
[----:B--2---:R-:W-:Y:S01]  /*c8a0*/  F2FP.PACK_AB R199, R7, R8 ;  /* 0x0000000807c7723e */ /* 0x004fe200000000ff */
[----:B------:R-:W-:Y:S02]  /*c8b0*/  FADD.FTZ R0, R69, R0 ;  /* 0x0000000045007221 */ /* 0x000fe40000010000 */
[----:B------:R-:W-:Y:S02]  /*c8c0*/  FADD.FTZ R2, R116, R2 ;  /* 0x0000000274027221 */ /* 0x000fe40000010000 */
[----:B------:R-:W-:Y:S01]  /*c8d0*/  FADD.FTZ R4, R52, R4 ;  /* 0x0000000434047221 */ /* 0x000fe20000010000 */
[----:B---3--:R-:W-:Y:S01]  /*c8e0*/  F2FP.PACK_AB R195, R133, R132 ;  /* 0x0000008485c3723e */ /* 0x008fe200000000ff */
[----:B------:R-:W-:Y:S01]  /*c8f0*/  FADD.FTZ R3, R68, R3 ;  /* 0x0000000344037221 */ /* 0x000fe20000010000 */
[----:B------:R-:W-:Y:S01]  /*c900*/  HMMA.16816.F32 R140, R196, R144, R48 ;  /* 0x00000090c48c723c */ /* 0x000fe20000001830 */
[----:B------:R-:W-:-:S02]  /*c910*/  FADD.FTZ R0, R56, R0 ;  /* 0x0000000038007221 */ /* 0x000fc40000010000 */
[----:B------:R-:W-:Y:S02]  /*c920*/  FADD.FTZ R2, R117, R2 ;  /* 0x0000000275027221 */ /* 0x000fe40000010000 */
[----:B------:R-:W-:Y:S01]  /*c930*/  FADD.FTZ R4, R27, R4 ;  /* 0x000000041b047221 */ /* 0x000fe20000010000 */
[----:B-1----:R-:W-:Y:S01]  /*c940*/  F2FP.PACK_AB R194, R129, R123 ;  /* 0x0000007b81c2723e */ /* 0x002fe200000000ff */
        /* <DEDUP_REMOVED lines=21> */
[----:B------:R-:W-:Y:S01]  /*caa0*/  HMMA.16816.F32 R164, R192, R162, R84 ;  /* 0x000000a2c0a4723c */ /* 0x000fe20000001854 */
[----:B------:R-:W-:Y:S01]  /*cab0*/  FADD.FTZ R0, R133, R0 ;  /* 0x0000000085007221 */ /* 0x000fe20000010000 */
[----:B------:R1:W-:Y:S01]  /*cac0*/  STL [R1+0x9c], R4 ;  /* 0x00009c0401007387 */ /* 0x0003e20000100800 */
[----:B------:R-:W-:-:S03]  /*cad0*/  FADD.FTZ R2, R129, R2 ;  /* 0x0000000281027221 */ /* 0x000fc60000010000 */
[----:B------:R1:W-:Y:S02]  /*cae0*/  STL [R1+0xa0], R3 ;  /* 0x0000a00301007387 */ /* 0x0003e40000100800 */
[C---:B----4-:R-:W-:Y:S02]  /*caf0*/  HMMA.16816.F32 R168, R192.reuse, R176, R80 ;  /* 0x000000b0c0a8723c */ /* 0x050fe40000001850 */
[----:B------:R1:W-:Y:S04]  /*cb00*/  STL [R1+0xa8], R0 ;  /* 0x0000a80001007387 */ /* 0x0003e80000100800 */
[----:B------:R1:W-:Y:S02]  /*cb10*/  STL [R1+0xa4], R2 ;  /* 0x0000a40201007387 */ /* 0x0003e40000100800 */
[----:B------:R-:W-:Y:S08]  /*cb20*/  HMMA.16816.F32 R180, R192, R178, R76 ;  /* 0x000000b2c0b4723c */ /* 0x000ff0000000184c */
        /* <DEDUP_REMOVED lines=9> */
[----:B-1----:R-:W2:Y:S04]  /*cbc0*/  LDL.64 R126, [R1+0xb8] ;  /* 0x0000b800017e7983 */ /* 0x002ea80000100a00 */
        /* <DEDUP_REMOVED lines=8> */
[----:B------:R-:W-:Y:S01]  /*cc50*/  STL [R1+0x124], R151 ;  /* 0x0001249701007387 */ /* 0x000fe20000100800 */
        /* <DEDUP_REMOVED lines=118> */
[----:B---3-5:R-:W-:Y:S04]  /*d3c0*/  LDSM.16.M88.4 R16, [R222] ;  /* 0x00000000de10783b */ /* 0x028fe80000000200 */
[----:B------:R-:W3:Y:S04]  /*d3d0*/  LDSM.16.M88.4 R40, [R135+0x4000] ;  /* 0x004000008728783b */ /* 0x000ee80000000200 */
[----:B------:R-:W-:Y:S04]  /*d3e0*/  LDSM.16.M88.4 R24, [R221+0x4000] ;  /* 0x00400000dd18783b */ /* 0x000fe80000000200 */
[----:B------:R-:W-:Y:S04]  /*d3f0*/  LDSM.16.M88.4 R4, [R225+0x2000] ;  /* 0x00200000e104783b */ /* 0x000fe80000000200 */
[----:B-1----:R-:W2:Y:S04]  /*d400*/  LDSM.16.M88.4 R12, [R222+0x2000] ;  /* 0x00200000de0c783b */ /* 0x002ea80000000200 */
[----:B------:R-:W1:Y:S04]  /*d410*/  LDSM.16.M88.4 R84, [R135+0x5800] ;  /* 0x005800008754783b */ /* 0x000e680000000200 */
[----:B----4-:R-:W4:Y:S04]  /*d420*/  LDSM.16.M88.4 R8, [R225] ;  /* 0x00000000e108783b */ /* 0x010f280000000200 */
[----:B------:R-:W4:Y:S04]  /*d430*/  LDSM.16.M88.4 R64, [R135+0x7000] ;  /* 0x007000008740783b */ /* 0x000f280000000200 */
[----:B------:R-:W4:Y:S04]  /*d440*/  LDSM.16.M88.4 R60, [R135+0x7800] ;  /* 0x00780000873c783b */ /* 0x000f280000000200 */
[----:B------:R-:W4:Y:S04]  /*d450*/  LDSM.16.M88.4 R88, [R135+0x5000] ;  /* 0x005000008758783b */ /* 0x000f280000000200 */
[----:B------:R-:W4:Y:S01]  /*d460*/  LDSM.16.M88.4 R80, [R135+0x6000] ;  /* 0x006000008750783b */ /* 0x000f220000000200 */
[-C--:B---3--:R-:W-:Y:S03]  /*d470*/  HMMA.16816.F32 R28, R16, R40.reuse, RZ ;  /* 0x00000028101c723c */ /* 0x088fe600000018ff */
[----:B------:R-:W3:Y:S04]  /*d480*/  LDSM.16.M88.4 R48, [R221+0x5800] ;  /* 0x00580000dd30783b */ /* 0x000ee80000000200 */
[----:B------:R-:W3:Y:S04]  /*d490*/  LDSM.16.M88.4 R76, [R135+0x6800] ;  /* 0x00680000874c783b */ /* 0x000ee80000000200 */
[----:B------:R-:W-:Y:S01]  /*d4a0*/  LDSM.16.M88.4 R32, [R135+0x4800] ;  /* 0x004800008720783b */ /* 0x000fe20000000200 */
[----:B--2---:R-:W-:Y:S03]  /*d4b0*/  HMMA.16816.F32 R20, R12, R40, RZ ;  /* 0x000000280c14723c */ /* 0x004fe600000018ff */
[----:B------:R-:W-:Y:S04]  /*d4c0*/  LDSM.16.M88.4 R52, [R221+0x5000] ;  /* 0x00500000dd34783b */ /* 0x000fe80000000200 */
[----:B------:R-:W-:Y:S01]  /*d4d0*/  LDSM.16.M88.4 R44, [R221+0x6000] ;  /* 0x00600000dd2c783b */ /* 0x000fe20000000200 */
[----:B-1----:R-:W-:Y:S03]  /*d4e0*/  HMMA.16816.F32 R128, R16, R84, RZ ;  /* 0x000000541080723c */ /* 0x002fe600000018ff */
[----:B------:R-:W-:Y:S04]  /*d4f0*/  LDSM.16.M88.4 R36, [R221+0x6800] ;  /* 0x00680000dd24783b */ /* 0x000fe80000000200 */
[----:B------:R-:W-:Y:S01]  /*d500*/  LDSM.16.M88.4 R56, [R221+0x4800] ;  /* 0x00480000dd38783b */ /* 0x000fe20000000200 */
[-C--:B----4-:R-:W-:Y:S03]  /*d510*/  HMMA.16816.F32 R248, R8, R24.reuse, R28 ;  /* 0x0000001808f8723c */ /* 0x090fe6000000181c */
[----:B------:R-:W1:Y:S04]  /*d520*/  LDSM.16.M88.4 R28, [R221+0x7000] ;  /* 0x00700000dd1c783b */ /* 0x000e680000000200 */
[----:B------:R-:W0:Y:S01]  /*d530*/  LDGDEPBAR ;  /* 0x00000000000079af */ /* 0x000e220000000000 */
[----:B------:R-:W-:Y:S03]  /*d540*/  HMMA.16816.F32 R244, R4, R24, R20 ;  /* 0x0000001804f4723c */ /* 0x000fe60000001814 */
[----:B------:R-:W2:Y:S05]  /*d550*/  LDSM.16.M88.4 R20, [R221+0x7800] ;  /* 0x00780000dd14783b */ /* 0x000eaa0000000200 */
[-C--:B------:R-:W-:Y:S08]  /*d560*/  HMMA.16816.F32 R104, R16, R64.reuse, RZ ;  /* 0x000000401068723c */ /* 0x080ff000000018ff */
[C---:B------:R-:W-:Y:S08]  /*d570*/  HMMA.16816.F32 R100, R12.reuse, R64, RZ ;  /* 0x000000400c64723c */ /* 0x040ff000000018ff */
[----:B------:R-:W-:Y:S08]  /*d580*/  HMMA.16816.F32 R92, R12, R60, RZ ;  /* 0x0000003c0c5c723c */ /* 0x000ff000000018ff */
[-C--:B------:R-:W-:Y:S08]  /*d590*/  HMMA.16816.F32 R204, R16, R88.reuse, RZ ;  /* 0x0000005810cc723c */ /* 0x080ff000000018ff */
[----:B------:R-:W-:Y:S08]  /*d5a0*/  HMMA.16816.F32 R200, R12, R88, RZ ;  /* 0x000000580cc8723c */ /* 0x000ff000000018ff */
[-C--:B------:R-:W-:Y:S08]  /*d5b0*/  HMMA.16816.F32 R120, R16, R80.reuse, RZ ;  /* 0x000000501078723c */ /* 0x080ff000000018ff */
[----:B------:R-:W-:Y:S08]  /*d5c0*/  HMMA.16816.F32 R116, R12, R80, RZ ;  /* 0x000000500c74723c */ /* 0x000ff000000018ff */
[----:B---3--:R-:W-:Y:S08]  /*d5d0*/  HMMA.16816.F32 R68, R8, R48, R128 ;  /* 0x000000300844723c */ /* 0x008ff00000001880 */
[-C--:B------:R-:W-:Y:S08]  /*d5e0*/  HMMA.16816.F32 R112, R16, R76.reuse, RZ ;  /* 0x0000004c1070723c */ /* 0x080ff000000018ff */
[----:B------:R-:W-:Y:S08]  /*d5f0*/  HMMA.16816.F32 R108, R12, R76, RZ ;  /* 0x0000004c0c6c723c */ /* 0x000ff000000018ff */
[----:B------:R-:W-:Y:S01]  /*d600*/  HMMA.16816.F32 R96, R16, R60, RZ ;  /* 0x0000003c1060723c */ /* 0x000fe200000018ff */
[----:B------:R-:W-:-:S02]  /*d610*/  IMAD.MOV.U32 R25, RZ, RZ, R70 ;  /* 0x000000ffff197224 */ /* 0x000fc400078e0046 */
[----:B------:R-:W-:-:S05]  /*d620*/  IMAD.MOV.U32 R24, RZ, RZ, R71 ;  /* 0x000000ffff187224 */ /* 0x000fca00078e0047 */
[-C--:B-1----:R-:W-:Y:S08]  /*d630*/  HMMA.16816.F32 R104, R8, R28.reuse, R104 ;  /* 0x0000001c0868723c */ /* 0x082ff00000001868 */
[C---:B------:R-:W-:Y:S08]  /*d640*/  HMMA.16816.F32 R100, R4.reuse, R28, R100 ;  /* 0x0000001c0464723c */ /* 0x040ff00000001864 */
[----:B--2---:R-:W-:Y:S08]  /*d650*/  HMMA.16816.F32 R92, R4, R20, R92 ;  /* 0x00000014045c723c */ /* 0x004ff0000000185c */
[----:B------:R-:W-:Y:S01]  /*d660*/  HMMA.16816.F32 R212, R16, R32, RZ ;  /* 0x0000002010d4723c */ /* 0x000fe200000018ff */
[----:B------:R-:W-:-:S02]  /*d670*/  IMAD.MOV.U32 R133, RZ, RZ, R104 ;  /* 0x000000ffff857224 */ /* 0x000fc400078e0068 */
[----:B------:R-:W-:-:S05]  /*d680*/  IMAD.MOV.U32 R132, RZ, RZ, R105 ;  /* 0x000000ffff847224 */ /* 0x000fca00078e0069 */
[----:B------:R-:W-:Y:S01]  /*d690*/  HMMA.16816.F32 R208, R12, R32, RZ ;  /* 0x000000200cd0723c */ /* 0x000fe200000018ff */
        /* <DEDUP_REMOVED lines=12> */
[----:B------:R-:W-:Y:S01]  /*d760*/  HMMA.16816.F32 R140, R8, R44, R120 ;  /* 0x0000002c088c723c */ /* 0x000fe20000001878 */
[----:B------:R-:W-:-:S07]  /*d770*/  IMAD.MOV.U32 R52, RZ, RZ, R107 ;  /* 0x000000ffff347224 */ /* 0x000fce00078e006b */
[----:B------:R-:W-:Y:S07]  /*d780*/  HMMA.16816.F32 R136, R4, R44, R116 ;  /* 0x0000002c0488723c */ /* 0x000fee0000001874 */
[----:B------:R-:W-:Y:S01]  /*d790*/  IMAD.MOV.U32 R44, RZ, RZ, R92 ;  /* 0x000000ffff2c7224 */ /* 0x000fe200078e005c */
[-C--:B------:R-:W-:Y:S08]  /*d7a0*/  HMMA.16816.F32 R72, R8, R36.reuse, R112 ;  /* 0x000000240848723c */ /* 0x080ff00000001870 */
[----:B------:R-:W-:Y:S07]  /*d7b0*/  HMMA.16816.F32 R68, R4, R36, R108 ;  /* 0x000000240444723c */ /* 0x000fee000000186c */
[----:B------:R-:W-:Y:S01]  /*d7c0*/  IMAD.MOV.U32 R37, RZ, RZ, R33 ;  /* 0x000000ffff257224 */ /* 0x000fe200078e0021 */
[----:B------:R-:W-:Y:S01]  /*d7d0*/  HMMA.16816.F32 R148, R8, R20, R96 ;  /* 0x000000140894723c */ /* 0x000fe20000001860 */
[----:B------:R-:W-:-:S07]  /*d7e0*/  IMAD.MOV.U32 R36, RZ, RZ, R32 ;  /* 0x000000ffff247224 */ /* 0x000fce00078e0020 */
        /* <DEDUP_REMOVED lines=10> */
[----:B------:R-:W-:Y:S08]  /*d890*/  HMMA.16816.F32 R32, R16, R34, RZ ;  /* 0x000000221020723c */ /* 0x000ff000000018ff */
[----:B------:R-:W-:Y:S08]  /*d8a0*/  HMMA.16816.F32 R12, R4, R22, R12 ;  /* 0x00000016040c723c */ /* 0x000ff0000000180c */
[C---:B------:R-:W-:Y:S08]  /*d8b0*/  HMMA.16816.F32 R88, R16.reuse, R90, RZ ;  /* 0x0000005a1058723c */ /* 0x040ff000000018ff */
[C---:B------:R-:W-:Y:S08]  /*d8c0*/  HMMA.16816.F32 R84, R16.reuse, R86, RZ ;  /* 0x000000561054723c */ /* 0x040ff000000018ff */
[C---:B------:R-:W-:Y:S08]  /*d8d0*/  HMMA.16816.F32 R80, R16.reuse, R82, RZ ;  /* 0x000000521050723c */ /* 0x040ff000000018ff */
[C---:B------:R-:W-:Y:S08]  /*d8e0*/  HMMA.16816.F32 R76, R16.reuse, R78, RZ ;  /* 0x0000004e104c723c */ /* 0x040ff000000018ff */
[C---:B------:R-:W-:Y:S08]  /*d8f0*/  HMMA.16816.F32 R64, R16.reuse, R66, RZ ;  /* 0x000000421040723c */ /* 0x040ff000000018ff */
[----:B------:R-:W-:Y:S08]  /*d900*/  HMMA.16816.F32 R16, R16, R62, RZ ;  /* 0x0000003e1010723c */ /* 0x000ff000000018ff */
[C---:B------:R-:W-:Y:S08]  /*d910*/  HMMA.16816.F32 R144, R4.reuse, R48, R124 ;  /* 0x000000300490723c */ /* 0x040ff0000000187c */
[C---:B------:R-:W-:Y:S08]  /*d920*/  HMMA.16816.F32 R120, R4.reuse, R50, R104 ;  /* 0x000000320478723c */ /* 0x040ff00000001868 */
[C---:B------:R-:W-:Y:S08]  /*d930*/  HMMA.16816.F32 R208, R4.reuse, R56, R208 ;  /* 0x0000003804d0723c */ /* 0x040ff000000018d0 */
[C---:B------:R-:W-:Y:S08]  /*d940*/  HMMA.16816.F32 R116, R4.reuse, R26, R116 ;  /* 0x0000001a0474723c */ /* 0x040ff00000001874 */
[C---:B------:R-:W-:Y:S08]  /*d950*/  HMMA.16816.F32 R112, R4.reuse, R58, R112 ;  /* 0x0000003a0470723c */ /* 0x040ff00000001870 */
[C---:B------:R-:W-:Y:S08]  /*d960*/  HMMA.16816.F32 R108, R4.reuse, R54, R108 ;  /* 0x00000036046c723c */ /* 0x040ff0000000186c */
[C---:B------:R-:W-:Y:S07]  /*d970*/  HMMA.16816.F32 R124, R4.reuse, R46, R100 ;  /* 0x0000002e047c723c */ /* 0x040fee0000001864 */
[----:B------:R-:W-:Y:S01]  /*d980*/  IMAD.MOV.U32 R103, RZ, RZ, R29 ;  /* 0x000000ffff677224 */ /* 0x000fe200078e001d */
[----:B------:R-:W-:Y:S01]  /*d990*/  HMMA.16816.F32 R128, R4, R38, R96 ;  /* 0x000000260480723c */ /* 0x000fe20000001860 */
[----:B------:R-:W-:-:S07]  /*d9a0*/  IMAD.MOV.U32 R102, RZ, RZ, R28 ;  /* 0x000000ffff667224 */ /* 0x000fce00078e001c */
[----:B------:R-:W-:Y:S07]  /*d9b0*/  HMMA.16816.F32 R104, R4, R30, R92 ;  /* 0x0000001e0468723c */ /* 0x000fee000000185c */
[----:B------:R-:W-:Y:S01]  /*d9c0*/  IMAD.MOV.U32 R7, RZ, RZ, R12 ;  /* 0x000000ffff077224 */ /* 0x000fe200078e000c */
[----:B------:R-:W-:Y:S01]  /*d9d0*/  HMMA.16816.F32 R212, R8, R56, R212 ;  /* 0x0000003808d4723c */ /* 0x000fe200000018d4 */
[----:B------:R-:W-:Y:S02]  /*d9e0*/  IMAD.MOV.U32 R6, RZ, RZ, R13 ;  /* 0x000000ffff067224 */ /* 0x000fe400078e000d */
[----:B------:R-:W-:-:S02]  /*d9f0*/  IMAD.MOV.U32 R5, RZ, RZ, R14 ;  /* 0x000000ffff057224 */ /* 0x000fc400078e000e */
[----:B------:R-:W-:Y:S02]  /*da00*/  IMAD.MOV.U32 R4, RZ, RZ, R15 ;  /* 0x000000ffff047224 */ /* 0x000fe400078e000f */
[----:B------:R-:W-:Y:S01]  /*da10*/  IMAD.MOV.U32 R60, RZ, RZ, R7 ;  /* 0x000000ffff3c7224 */ /* 0x000fe200078e0007 */
[C---:B------:R-:W-:Y:S01]  /*da20*/  HMMA.16816.F32 R40, R8.reuse, R26, R40 ;  /* 0x0000001a0828723c */ /* 0x040fe20000001828 */
[----:B------:R-:W-:Y:S01]  /*da30*/  IMAD.MOV.U32 R61, RZ, RZ, R6 ;  /* 0x000000ffff3d7224 */ /* 0x000fe200078e0006 */
[----:B------:R-:W-:Y:S01]  /*da40*/  LDSM.16.M88.4 R12, [R226] ;  /* 0x00000000e20c783b */ /* 0x000fe20000000200 */
[----:B------:R-:W-:Y:S02]  /*da50*/  IMAD.MOV.U32 R62, RZ, RZ, R5 ;  /* 0x000000ffff3e7224 */ /* 0x000fe400078e0005 */
[----:B------:R-:W-:Y:S02]  /*da60*/  IMAD.MOV.U32 R63, RZ, RZ, R4 ;  /* 0x000000ffff3f7224 */ /* 0x000fe400078e0004 */
[----:B------:R-:W1:Y:S01]  /*da70*/  LDSM.16.M88.4 R4, [R223+0x2000] ;  /* 0x00200000df04783b */ /* 0x000e620000000200 */
        /* <DEDUP_REMOVED lines=10> */
[C---:B------:R-:W-:Y:S08]  /*db20*/  HMMA.16816.F32 R84, R8.reuse, R50, R84 ;  /* 0x000000320854723c */ /* 0x040ff00000001854 */
[C---:B------:R-:W-:Y:S08]  /*db30*/  HMMA.16816.F32 R80, R8.reuse, R46, R80 ;  /* 0x0000002e0850723c */ /* 0x040ff00000001850 */
[C---:B------:R-:W-:Y:S08]  /*db40*/  HMMA.16816.F32 R76, R8.reuse, R38, R76 ;  /* 0x00000026084c723c */ /* 0x040ff0000000184c */
[C---:B------:R-:W-:Y:S08]  /*db50*/  HMMA.16816.F32 R64, R8.reuse, R30, R64 ;  /* 0x0000001e0840723c */ /* 0x040ff00000001840 */
[----:B------:R-:W-:Y:S01]  /*db60*/  HMMA.16816.F32 R16, R8, R22, R16 ;  /* 0x000000160810723c */ /* 0x000fe20000001810 */
[----:B------:R-:W2:Y:S07]  /*db70*/  LDSM.16.M88.4 R8, [R223] ;  /* 0x00000000df08783b */ /* 0x000eae0000000200 */
[C---:B-1----:R-:W-:Y:S07]  /*db80*/  HMMA.16816.F32 R36, R4.reuse, R12, R244 ;  /* 0x0000000c0424723c */ /* 0x042fee00000018f4 */
[----:B------:R-:W-:Y:S01]  /*db90*/  IMAD.MOV.U32 R246, RZ, RZ, R53 ;  /* 0x000000fffff67224 */ /* 0x000fe200078e0035 */
[----:B------:R-:W-:Y:S01]  /*dba0*/  HMMA.16816.F32 R24, R4, R14, R116 ;  /* 0x0000000e0418723c */ /* 0x000fe20000001874 */
[----:B------:R-:W-:-:S02]  /*dbb0*/  IMAD.MOV.U32 R247, RZ, RZ, R52 ;  /* 0x000000fffff77224 */ /* 0x000fc400078e0034 */
[----:B------:R-:W-:Y:S02]  /*dbc0*/  IMAD.MOV.U32 R244, RZ, RZ, R133 ;  /* 0x000000fffff47224 */ /* 0x000fe400078e0085 */
[----:B------:R-:W-:-:S03]  /*dbd0*/  IMAD.MOV.U32 R245, RZ, RZ, R132 ;  /* 0x000000fffff57224 */ /* 0x000fc600078e0084 */
[C---:B--2---:R-:W-:Y:S08]  /*dbe0*/  HMMA.16816.F32 R28, R8.reuse, R12, R248 ;  /* 0x0000000c081c723c */ /* 0x044ff000000018f8 */
[----:B------:R-:W-:Y:S01]  /*dbf0*/  HMMA.16816.F32 R20, R8, R14, R40 ;  /* 0x0000000e0814723c */ /* 0x000fe20000001828 */
[----:B------:R-:W1:Y:S07]  /*dc00*/  LDSM.16.M88.4 R12, [R233] ;  /* 0x00000000e90c783b */ /* 0x000e6e0000000200 */
        /* <DEDUP_REMOVED lines=10> */
[----:B------:R-:W-:Y:S01]  /*dcb0*/  IMAD.MOV.U32 R215, RZ, RZ, R134 ;  /* 0x000000ffffd77224 */ /* 0x000fe200078e0086 */
[----:B------:R-:W1:Y:S01]  /*dcc0*/  S2R R252, SR_TID.X ;  /* 0x0000000000fc7919 */ /* 0x000e620000002100 */
[----:B------:R-:W-:-:S02]  /*dcd0*/  IMAD.MOV.U32 R112, RZ, RZ, R44 ;  /* 0x000000ffff707224 */ /* 0x000fc400078e002c */
[----:B------:R-:W-:Y:S01]  /*dce0*/  HMMA.16816.F32 R44, R8, R14, R56 ;  /* 0x0000000e082c723c */ /* 0x000fe20000001838 */
[----:B------:R-:W2:Y:S01]  /*dcf0*/  LDSM.16.M88.4 R12, [R232] ;  /* 0x00000000e80c783b */ /* 0x000ea20000000200 */
[----:B------:R-:W-:Y:S02]  /*dd00*/  IMAD.MOV.U32 R113, RZ, RZ, R3 ;  /* 0x000000ffff717224 */ /* 0x000fe400078e0003 */
[----:B------:R-:W-:Y:S02]  /*dd10*/  IMAD.MOV.U32 R114, RZ, RZ, R2 ;  /* 0x000000ffff727224 */ /* 0x000fe400078e0002 */
[----:B------:R-:W-:Y:S02]  /*dd20*/  IMAD.MOV.U32 R115, RZ, RZ, R0 ;  /* 0x000000ffff737224 */ /* 0x000fe400078e0000 */
[----:B-1----:R-:W-:-:S05]  /*dd30*/  IMAD.SHL.U32 R252, R252, 0x2, RZ ;  /* 0x00000002fcfc7824 */ /* 0x002fca00078e00ff */
[----:B------:R-:W-:Y:S01]  /*dd40*/  LOP3.LUT R252, R252, 0x6, RZ, 0xc0, !PT ;  /* 0x00000006fcfc7812 */ /* 0x000fe200078ec0ff */
        /* <DEDUP_REMOVED lines=25> */
[C---:B-1----:R-:W-:Y:S08]  /*dee0*/  HMMA.16816.F32 R128, R4.reuse, R12, R112 ;  /* 0x0000000c0480723c */ /* 0x042ff00000001870 */
[----:B------:R-:W-:Y:S01]  /*def0*/  HMMA.16816.F32 R120, R4, R14, R60 ;  /* 0x0000000e0478723c */ /* 0x000fe2000000183c */
[----:B------:R-:W-:Y:S07]  /*df00*/  LDSM.16.M88.4 R4, [R224+0x2000] ;  /* 0x00200000e004783b */ /* 0x000fee0000000200 */
[C---:B------:R-:W-:Y:S08]  /*df10*/  HMMA.16816.F32 R112, R8.reuse, R12, R148 ;  /* 0x0000000c0870723c */ /* 0x040ff00000001894 */
[----:B------:R-:W-:Y:S01]  /*df20*/  HMMA.16816.F32 R88, R8, R14, R16 ;  /* 0x0000000e0858723c */ /* 0x000fe20000001810 */
[----:B------:R-:W1:Y:S04]  /*df30*/  LDSM.16.M88.4 R12, [R220] ;  /* 0x00000000dc0c783b */ /* 0x000e680000000200 */
[----:B------:R-:W2:Y:S03]  /*df40*/  LDSM.16.M88.4 R8, [R224] ;  /* 0x00000000e008783b */ /* 0x000ea60000000200 */
[-C--:B-1----:R-:W-:Y:S08]  /*df50*/  HMMA.16816.F32 R84, R4, R12.reuse, R36 ;  /* 0x0000000c0454723c */ /* 0x082ff00000001824 */
[----:B--2---:R-:W-:Y:S08]  /*df60*/  HMMA.16816.F32 R80, R8, R12, R28 ;  /* 0x0000000c0850723c */ /* 0x004ff0000000181c */
[-C--:B------:R-:W-:Y:S08]  /*df70*/  HMMA.16816.F32 R76, R4, R14.reuse, R24 ;  /* 0x0000000e044c723c */ /* 0x080ff00000001818 */
[C---:B------:R-:W-:Y:S01]  /*df80*/  HMMA.16816.F32 R64, R8.reuse, R14, R20 ;  /* 0x0000000e0840723c */ /* 0x040fe20000001814 */
[----:B------:R-:W1:Y:S07]  /*df90*/  LDSM.16.M88.4 R12, [R220+0x800] ;  /* 0x00080000dc0c783b */ /* 0x000e6e0000000200 */
[----:B------:R-:W-:Y:S01]  /*dfa0*/  FMUL.FTZ R0, R80, c[0x0][0x2ec] ;  /* 0x0000bb0050007a20 */ /* 0x000fe20000410000 */
        /* <DEDUP_REMOVED lines=13> */
[----:B------:R-:W-:Y:S01]  /*e080*/  HMMA.16816.F32 R36, R8, R14, R108 ;  /* 0x0000000e0824723c */ /* 0x000fe2000000186c */
[----:B------:R-:W1:Y:S01]  /*e090*/  LDSM.16.M88.4 R12, [R220+0x2000] ;  /* 0x00200000dc0c783b */ /* 0x000e620000000200 */
[----:B------:R-:W-:-:S06]  /*e0a0*/  FMUL.FTZ R2, R19, c[0x0][0x2ec] ;  /* 0x0000bb0013027a20 */ /* 0x000fcc0000410000 */
[----:B------:R-:W-:-:S04]  /*e0b0*/  FMUL.FTZ R3, R24, c[0x0][0x2ec] ;  /* 0x0000bb0018037a20 */ /* 0x000fc80000410000 */
[----:B------:R2:W-:Y:S02]  /*e0c0*/  MUFU.TANH R19, R3 ;  /* 0x0000000300137308 */ /* 0x0005e40000002400 */
[----:B--2---:R-:W-:Y:S01]  /*e0d0*/  FMUL.FTZ R3, R25, c[0x0][0x2ec] ;  /* 0x0000bb0019037a20 */ /* 0x004fe20000410000 */
        /* <DEDUP_REMOVED lines=14> */
[----:B------:R-:W-:Y:S08]  /*e1c0*/  MUFU.TANH R124, R2 ;  /* 0x00000002007c7308 */ /* 0x000ff00000002400 */
[----:B------:R-:W-:Y:S07]  /*e1d0*/  MUFU.TANH R125, R3 ;  /* 0x00000003007d7308 */ /* 0x000fee0000002400 */
        /* <DEDUP_REMOVED lines=8> */
[----:B------:R-:W1:Y:S01]  /*e260*/  LDSM.16.M88.4 R12, [R220+0x3800] ;  /* 0x00380000dc0c783b */ /* 0x000e620000000200 */
[----:B------:R-:W-:Y:S01]  /*e270*/  UISETP.GT.AND UP0, UPT, UR9, UR8, UPT ;  /* 0x000000080900728c */ /* 0x000fe2000bf04270 */
[----:B------:R-:W-:-:S04]  /*e280*/  DEPBAR.LE SB0, 0x0 ;  /* 0x000080000000791a */ /* 0x000fc80000000000 */
[C---:B-1----:R-:W-:Y:S08]  /*e290*/  HMMA.16816.F32 R68, R4.reuse, R12, R128 ;  /* 0x0000000c0444723c */ /* 0x042ff00000001880 */
        /* <DEDUP_REMOVED lines=18> */
[----:B------:R1:W2:Y:S02]  /*e3c0*/  MUFU.TANH R8, R0 ;  /* 0x0000000000087308 */ /* 0x0002a40000002400 */
[----:B-1----:R-:W-:-:S06]  /*e3d0*/  FMUL.FTZ R0, R81, c[0x0][0x2ec] ;  /* 0x0000bb0051007a20 */ /* 0x002fcc0000410000 */
[----:B------:R1:W-:Y:S11]  /*e3e0*/  MUFU.TANH R75, R0 ;  /* 0x00000000004b7308 */ /* 0x0003f60000002400 */
[----:B------:R-:W-:Y:S04]  /*e3f0*/  @!UPT UIADD3 URZ, URZ, URZ, URZ ;  /* 0x0000003f3f3ff290 */ /* 0x000fe8000fffe03f */
[----:B------:R-:W-:Y:S02]  /*e400*/  IMAD.MOV.U32 R138, RZ, RZ, R5 ;  /* 0x000000ffff8a7224 */ /* 0x000fe400078e0005 */
[----:B------:R-:W-:Y:S02]  /*e410*/  IMAD.MOV.U32 R136, RZ, RZ, R7 ;  /* 0x000000ffff887224 */ /* 0x000fe400078e0007 */
[----:B------:R-:W-:Y:S02]  /*e420*/  IMAD.MOV.U32 R137, RZ, RZ, R6 ;  /* 0x000000ffff897224 */ /* 0x000fe400078e0006 */
[----:B------:R-:W-:Y:S02]  /*e430*/  IMAD.MOV.U32 R139, RZ, RZ, R4 ;  /* 0x000000ffff8b7224 */ /* 0x000fe400078e0004 */
[----:B-1----:R-:W-:-:S04]  /*e440*/  FMUL.FTZ R0, R82, c[0x0][0x2ec] ;  /* 0x0000bb0052007a20 */ /* 0x002fc80000410000 */
[----:B------:R1:W3:Y:S02]  /*e450*/  MUFU.TANH R5, R0 ;  /* 0x0000000000057308 */ /* 0x0002e40000002400 */
[----:B-1----:R-:W-:-:S06]  /*e460*/  FMUL.FTZ R0, R83, c[0x0][0x2ec] ;  /* 0x0000bb0053007a20 */ /* 0x002fcc0000410000 */
[----:B------:R1:W-:Y:S02]  /*e470*/  MUFU.TANH R69, R0 ;  /* 0x0000000000457308 */ /* 0x0003e40000002400 */
[----:B-1----:R-:W-:-:S06]  /*e480*/  FMUL.FTZ R0, R84, c[0x0][0x2ec] ;  /* 0x0000bb0054007a20 */ /* 0x002fcc0000410000 */
[----:B------:R1:W4:Y:S02]  /*e490*/  MUFU.TANH R7, R0 ;  /* 0x0000000000077308 */ /* 0x0003240000002400 */
[----:B-1----:R-:W-:-:S06]  /*e4a0*/  FMUL.FTZ R0, R85, c[0x0][0x2ec] ;  /* 0x0000bb0055007a20 */ /* 0x002fcc0000410000 */
[----:B------:R1:W-:Y:S02]  /*e4b0*/  MUFU.TANH R74, R0 ;  /* 0x00000000004a7308 */ /* 0x0003e40000002400 */
[----:B-1----:R-:W-:-:S06]  /*e4c0*/  FMUL.FTZ R0, R86, c[0x0][0x2ec] ;  /* 0x0000bb0056007a20 */ /* 0x002fcc0000410000 */
[----:B------:R1:W1:Y:S02]  /*e4d0*/  MUFU.TANH R6, R0 ;  /* 0x0000000000067308 */ /* 0x0002640000002400 */
[----:B-1----:R-:W-:-:S06]  /*e4e0*/  FMUL.FTZ R0, R87, c[0x0][0x2ec] ;  /* 0x0000bb0057007a20 */ /* 0x002fcc0000410000 */
[----:B------:R1:W1:Y:S02]  /*e4f0*/  MUFU.TANH R68, R0 ;  /* 0x0000000000447308 */ /* 0x0002640000002400 */
[----:B-1----:R-:W-:-:S06]  /*e500*/  FMUL.FTZ R0, R64, c[0x0][0x2ec] ;  /* 0x0000bb0040007a20 */ /* 0x002fcc0000410000 */
[----:B------:R1:W1:Y:S02]  /*e510*/  MUFU.TANH R13, R0 ;  /* 0x00000000000d7308 */ /* 0x0002640000002400 */
[----:B-1----:R-:W-:-:S06]  /*e520*/  FMUL.FTZ R0, R65, c[0x0][0x2ec] ;  /* 0x0000bb0041007a20 */ /* 0x002fcc0000410000 */
[----:B------:R1:W-:Y:S02]  /*e530*/  MUFU.TANH R112, R0 ;  /* 0x0000000000707308 */ /* 0x0003e40000002400 */
        /* <DEDUP_REMOVED lines=82> */
[----:B-1----:R-:W-:-:S04]  /*ea60*/  IMAD.U32 R0, RZ, RZ, UR9 ;  /* 0x00000009ff007e24 */ /* 0x002fc8000f8e00ff */
[----:B------:R-:W-:-:S05]  /*ea70*/  IMAD R0, R0, 0x80, R252 ;  /* 0x0000008000007824 */ /* 0x000fca00078e02fc */
[----:B------:R-:W-:Y:S01]  /*ea80*/  IADD3 R2, R0, 0x1, RZ ;  /* 0x0000000100027810 */ /* 0x000fe20007ffe0ff */
[----:B------:R-:W-:Y:S03]  /*ea90*/  BAR.SYNC.DEFER_BLOCKING 0x0 ;  /* 0x0000000000007b1d */ /* 0x000fe60000010000 */
[C---:B------:R-:W-:Y:S02]  /*eaa0*/  ISETP.GE.AND P1, PT, R2.reuse, R240, PT ;  /* 0x000000f00200720c */ /* 0x040fe40003f26270 */
[C---:B------:R-:W-:Y:S02]  /*eab0*/  ISETP.GE.AND P0, PT, R2.reuse, R239, PT ;  /* 0x000000ef0200720c */ /* 0x040fe40003f06270 */
[C---:B------:R-:W-:Y:S02]  /*eac0*/  ISETP.LT.OR P1, PT, R2.reuse, R236, P1 ;  /* 0x000000ec0200720c */ /* 0x040fe40000f21670 */
[----:B------:R-:W-:-:S02]  /*ead0*/  ISETP.LT.OR P0, PT, R2, R235, P0 ;  /* 0x000000eb0200720c */ /* 0x000fc40000701670 */
[CC--:B------:R-:W-:Y:S02]  /*eae0*/  ISETP.GE.AND P3, PT, R2.reuse, R242.reuse, PT ;  /* 0x000000f20200720c */ /* 0x0c0fe40003f66270 */
[-C--:B------:R-:W-:Y:S02]  /*eaf0*/  ISETP.GE.AND P2, PT, R2, R241.reuse, PT ;  /* 0x000000f10200720c */ /* 0x080fe40003f46270 */
[----:B------:R-:W-:Y:S02]  /*eb00*/  P2R R4, PR, RZ, 0x2 ;  /* 0x00000002ff047803 */ /* 0x000fe40000000000 */
[----:B------:R-:W-:Y:S02]  /*eb10*/  P2R R3, PR, RZ, 0x1 ;  /* 0x00000001ff037803 */ /* 0x000fe40000000000 */
[C---:B------:R-:W-:Y:S02]  /*eb20*/  ISETP.GE.AND P1, PT, R0.reuse, R242, PT ;  /* 0x000000f20000720c */ /* 0x040fe40003f26270 */
[----:B------:R-:W-:-:S02]  /*eb30*/  ISETP.GE.AND P0, PT, R0, R241, PT ;  /* 0x000000f10000720c */ /* 0x000fc40003f06270 */
[CC--:B------:R-:W-:Y:S02]  /*eb40*/  ISETP.LT.OR P6, PT, R2.reuse, R238.reuse, P3 ;  /* 0x000000ee0200720c */ /* 0x0c0fe40001fc1670 */
[-C--:B------:R-:W-:Y:S01]  /*eb50*/  ISETP.LT.OR P5, PT, R2, R237.reuse, P2 ;  /* 0x000000ed0200720c */ /* 0x080fe200017a1670 */
[----:B------:R-:W-:Y:S01]  /*eb60*/  FMUL.FTZ R2, R26, c[0x0][0x2ec] ;  /* 0x0000bb001a027a20 */ /* 0x000fe20000410000 */
[C---:B------:R-:W-:Y:S02]  /*eb70*/  ISETP.LT.OR P1, PT, R0.reuse, R238, P1 ;  /* 0x000000ee0000720c */ /* 0x040fe40000f21670 */
[----:B------:R-:W-:Y:S01]  /*eb80*/  ISETP.LT.OR P0, PT, R0, R237, P0 ;  /* 0x000000ed0000720c */ /* 0x000fe20000701670 */
[----:B------:R1:W1:Y:S01]  /*eb90*/  MUFU.TANH R9, R2 ;  /* 0x0000000200097308 */ /* 0x0002620000002400 */
[----:B--2---:R-:W-:Y:S02]  /*eba0*/  FSEL R40, R8, -INF , !P1 ;  /* 0xff80000008287808 */ /* 0x004fe40004800000 */
[----:B---3--:R-:W-:Y:S01]  /*ebb0*/  FSEL R41, R5, -INF , !P0 ;  /* 0xff80000005297808 */ /* 0x008fe20004000000 */
[----:B------:R-:W-:Y:S01]  /*ebc0*/  FMUL.FTZ R5, R36, c[0x0][0x2ec] ;  /* 0x0000bb0024057a20 */ /* 0x000fe20000410000 */
[----:B------:R-:W-:-:S02]  /*ebd0*/  ISETP.GE.AND P1, PT, R0, R240, PT ;  /* 0x000000f00000720c */ /* 0x000fc40003f26270 */
[C---:B------:R-:W-:Y:S01]  /*ebe0*/  ISETP.GE.AND P0, PT, R0.reuse, R239, PT ;  /* 0x000000ef0000720c */ /* 0x040fe20003f06270 */
[----:B------:R2:W-:Y:S01]  /*ebf0*/  MUFU.TANH R17, R5 ;  /* 0x0000000500117308 */ /* 0x0005e20000002400 */
[C---:B------:R-:W-:Y:S02]  /*ec00*/  ISETP.LT.OR P1, PT, R0.reuse, R236, P1 ;  /* 0x000000ec0000720c */ /* 0x040fe40000f21670 */
[----:B------:R-:W-:Y:S02]  /*ec10*/  ISETP.LT.OR P0, PT, R0, R235, P0 ;  /* 0x000000eb0000720c */ /* 0x000fe40000701670 */
[----:B----4-:R-:W-:Y:S02]  /*ec20*/  FSEL R45, R7, -INF , !P1 ;  /* 0xff800000072d7808 */ /* 0x010fe40004800000 */
[----:B------:R-:W-:Y:S01]  /*ec30*/  FSEL R48, R6, -INF , !P0 ;  /* 0xff80000006307808 */ /* 0x000fe20004000000 */
[----:B-1----:R-:W-:Y:S01]  /*ec40*/  FMUL.FTZ R2, R27, c[0x0][0x2ec] ;  /* 0x0000bb001b027a20 */ /* 0x002fe20000410000 */
[----:B------:R-:W-:Y:S01]  /*ec50*/  FSEL R43, R75, -INF , !P6 ;  /* 0xff8000004b2b7808 */ /* 0x000fe20007000000 */
[----:B------:R-:W-:Y:S01]  /*ec60*/  FMUL.FTZ R6, R94, c[0x0][0x2ec] ;  /* 0x0000bb005e067a20 */ /* 0x000fe20000410000 */
[----:B------:R-:W-:Y:S01]  /*ec70*/  FSEL R47, R69, -INF , !P5 ;  /* 0xff800000452f7808 */ /* 0x000fe20006800000 */
[----:B------:R1:W3:Y:S01]  /*ec80*/  MUFU.TANH R27, R2 ;  /* 0x00000002001b7308 */ /* 0x0002e20000002400 */
[----:B--2---:R-:W-:-:S07]  /*ec90*/  FMUL.FTZ R5, R37, c[0x0][0x2ec] ;  /* 0x0000bb0025057a20 */ /* 0x004fce0000410000 */
[----:B------:R2:W-:Y:S01]  /*eca0*/  MUFU.TANH R75, R5 ;  /* 0x00000005004b7308 */ /* 0x0005e20000002400 */
[----:B-1----:R-:W-:-:S07]  /*ecb0*/  IADD3 R2, R0, 0x8, RZ ;  /* 0x0000000800027810 */ /* 0x002fce0007ffe0ff */
[----:B------:R-:W-:Y:S01]  /*ecc0*/  MUFU.TANH R7, R6 ;  /* 0x0000000600077308 */ /* 0x000fe20000002400 */
[C---:B------:R-:W-:Y:S02]  /*ecd0*/  ISETP.GE.AND P3, PT, R2.reuse, R242, PT ;  /* 0x000000f20200720c */ /* 0x040fe40003f66270 */
[C---:B------:R-:W-:Y:S02]  /*ece0*/  ISETP.GE.AND P2, PT, R2.reuse, R241, PT ;  /* 0x000000f10200720c */ /* 0x040fe40003f46270 */
[C---:B------:R-:W-:Y:S01]  /*ecf0*/  ISETP.GE.AND P1, PT, R2.reuse, R240, PT ;  /* 0x000000f00200720c */ /* 0x040fe20003f26270 */
[----:B--2---:R-:W-:Y:S01]  /*ed00*/  FMUL.FTZ R5, R57, c[0x0][0x2ec] ;  /* 0x0000bb0039057a20 */ /* 0x004fe20000410000 */
[C---:B------:R-:W-:Y:S02]  /*ed10*/  ISETP.GE.AND P0, PT, R2.reuse, R239, PT ;  /* 0x000000ef0200720c */ /* 0x040fe40003f06270 */
[----:B------:R-:W-:Y:S01]  /*ed20*/  ISETP.LT.OR P6, PT, R2, R238, P3 ;  /* 0x000000ee0200720c */ /* 0x000fe20001fc1670 */
[----:B------:R1:W-:Y:S01]  /*ed30*/  MUFU.TANH R53, R5 ;  /* 0x0000000500357308 */ /* 0x0003e20000002400 */
[----:B------:R-:W-:Y:S01]  /*ed40*/  ISETP.NE.AND P3, PT, R4, RZ, PT ;  /* 0x000000ff0400720c */ /* 0x000fe20003f65270 */
[----:B------:R-:W-:Y:S01]  /*ed50*/  FMUL.FTZ R4, R38, c[0x0][0x2ec] ;  /* 0x0000bb0026047a20 */ /* 0x000fe20000410000 */
[----:B------:R-:W-:-:S02]  /*ed60*/  ISETP.LT.OR P5, PT, R2, R237, P2 ;  /* 0x000000ed0200720c */ /* 0x000fc400017a1670 */
[C---:B------:R-:W-:Y:S02]  /*ed70*/  ISETP.LT.OR P1, PT, R2.reuse, R236, P1 ;  /* 0x000000ec0200720c */ /* 0x040fe40000f21670 */
[----:B------:R-:W-:Y:S01]  /*ed80*/  ISETP.LT.OR P4, PT, R2, R235, P0 ;  /* 0x000000eb0200720c */ /* 0x000fe20000781670 */
[----:B------:R2:W4:Y:S01]  /*ed90*/  MUFU.TANH R8, R4 ;  /* 0x0000000400087308 */ /* 0x0005220000002400 */
[----:B------:R-:W-:Y:S02]  /*eda0*/  IADD3 R2, R0, 0x9, RZ ;  /* 0x0000000900027810 */ /* 0x000fe40007ffe0ff */
[----:B------:R-:W-:Y:S02]  /*edb0*/  ISETP.NE.AND P2, PT, R3, RZ, PT ;  /* 0x000000ff0300720c */ /* 0x000fe40003f45270 */
[----:B------:R-:W-:Y:S02]  /*edc0*/  FSEL R49, R74, -INF , !P3 ;  /* 0xff8000004a317808 */ /* 0x000fe40005800000 */
[----:B------:R-:W-:Y:S01]  /*edd0*/  ISETP.GE.AND P3, PT, R2, R242, PT ;  /* 0x000000f20200720c */ /* 0x000fe20003f66270 */
[----:B-1----:R-:W-:Y:S01]  /*ede0*/  FMUL.FTZ R5, R58, c[0x0][0x2ec] ;  /* 0x0000bb003a057a20 */ /* 0x002fe20000410000 */
[----:B------:R-:W-:-:S02]  /*edf0*/  P2R R3, PR, RZ, 0x2 ;  /* 0x00000002ff037803 */ /* 0x000fc40000000000 */
[----:B------:R-:W-:Y:S02]  /*ee00*/  FSEL R52, R68, -INF , !P2 ;  /* 0xff80000044347808 */ /* 0x000fe40005000000 */
[C---:B------:R-:W-:Y:S02]  /*ee10*/  ISETP.GE.AND P2, PT, R2.reuse, R241, PT ;  /* 0x000000f10200720c */ /* 0x040fe40003f46270 */
[C---:B------:R-:W-:Y:S01]  /*ee20*/  ISETP.GE.AND P1, PT, R2.reuse, R240, PT ;  /* 0x000000f00200720c */ /* 0x040fe20003f26270 */
[----:B--2---:R-:W-:Y:S01]  /*ee30*/  FMUL.FTZ R4, R39, c[0x0][0x2ec] ;  /* 0x0000bb0027047a20 */ /* 0x004fe20000410000 */
[C---:B------:R-:W-:Y:S02]  /*ee40*/  ISETP.GE.AND P0, PT, R2.reuse, R239, PT ;  /* 0x000000ef0200720c */ /* 0x040fe40003f06270 */
[----:B------:R-:W-:Y:S01]  /*ee50*/  FSEL R38, R13, -INF , !P6 ;  /* 0xff8000000d267808 */ /* 0x000fe20007000000 */
[----:B------:R1:W-:Y:S01]  /*ee60*/  MUFU.TANH R54, R4 ;  /* 0x0000000400367308 */ /* 0x0003e20000002400 */
[----:B------:R-:W-:-:S02]  /*ee70*/  ISETP.LT.OR P6, PT, R2, R238, P3 ;  /* 0x000000ee0200720c */ /* 0x000fc40001fc1670 */
[----:B------:R-:W-:Y:S02]  /*ee80*/  FSEL R44, R10, -INF , !P5 ;  /* 0xff8000000a2c7808 */ /* 0x000fe40006800000 */
[----:B------:R-:W-:Y:S01]  /*ee90*/  ISETP.NE.AND P3, PT, R3, RZ, PT ;  /* 0x000000ff0300720c */ /* 0x000fe20003f65270 */
[----:B------:R-:W-:Y:S01]  /*eea0*/  FMUL.FTZ R3, R56, c[0x0][0x2ec] ;  /* 0x0000bb0038037a20 */ /* 0x000fe20000410000 */
[C---:B------:R-:W-:Y:S02]  /*eeb0*/  ISETP.LT.OR P5, PT, R2.reuse, R237, P2 ;  /* 0x000000ed0200720c */ /* 0x040fe400017a1670 */
[C---:B------:R-:W-:Y:S01]  /*eec0*/  ISETP.LT.OR P1, PT, R2.reuse, R236, P1 ;  /* 0x000000ec0200720c */ /* 0x040fe20000f21670 */
[----:B------:R2:W2:Y:S01]  /*eed0*/  MUFU.TANH R24, R3 ;  /* 0x0000000300187308 */ /* 0x0004a20000002400 */
[----:B------:R-:W-:Y:S02]  /*eee0*/  ISETP.LT.OR P0, PT, R2, R235, P0 ;  /* 0x000000eb0200720c */ /* 0x000fe40000701670 */
[----:B------:R-:W-:-:S02]  /*eef0*/  IADD3 R2, R0, 0x10, RZ ;  /* 0x0000001000027810 */ /* 0x000fc40007ffe0ff */
[----:B------:R-:W-:Y:S02]  /*ef00*/  FSEL R46, R14, -INF , !P3 ;  /* 0xff8000000e2e7808 */ /* 0x000fe40005800000 */
[----:B-1----:R-:W-:Y:S01]  /*ef10*/  P2R R4, PR, RZ, 0x2 ;  /* 0x00000002ff047803 */ /* 0x002fe20000000000 */
[----:B------:R-:W1:Y:S01]  /*ef20*/  MUFU.TANH R14, R5 ;  /* 0x00000005000e7308 */ /* 0x000e620000002400 */
[C---:B------:R-:W-:Y:S02]  /*ef30*/  ISETP.GE.AND P3, PT, R2.reuse, R242, PT ;  /* 0x000000f20200720c */ /* 0x040fe40003f66270 */
[C---:B------:R-:W-:Y:S02]  /*ef40*/  ISETP.GE.AND P2, PT, R2.reuse, R241, PT ;  /* 0x000000f10200720c */ /* 0x040fe40003f46270 */
[----:B------:R-:W-:Y:S02]  /*ef50*/  ISETP.GE.AND P1, PT, R2, R240, PT ;  /* 0x000000f00200720c */ /* 0x000fe40003f26270 */
[----:B------:R-:W-:-:S02]  /*ef60*/  FSEL R37, R112, -INF , !P6 ;  /* 0xff80000070257808 */ /* 0x000fc40007000000 */
[----:B--2---:R-:W-:Y:S02]  /*ef70*/  P2R R3, PR, RZ, 0x1 ;  /* 0x00000001ff037803 */ /* 0x004fe40000000000 */
[----:B------:R-:W-:Y:S02]  /*ef80*/  ISETP.GE.AND P0, PT, R2, R239, PT ;  /* 0x000000ef0200720c */ /* 0x000fe40003f06270 */
[----:B------:R-:W-:Y:S02]  /*ef90*/  FSEL R50, R12, -INF , !P4 ;  /* 0xff8000000c327808 */ /* 0x000fe40006000000 */
[----:B------:R-:W-:Y:S01]  /*efa0*/  FSEL R42, R86, -INF , !P5 ;  /* 0xff800000562a7808 */ /* 0x000fe20006800000 */
[----:B------:R-:W-:Y:S01]  /*efb0*/  IMAD.MOV.U32 R86, RZ, RZ, R128 ;  /* 0x000000ffff567224 */ /* 0x000fe200078e0080 */
[----:B------:R-:W-:Y:S02]  /*efc0*/  ISETP.LT.OR P6, PT, R2, R238, P3 ;  /* 0x000000ee0200720c */ /* 0x000fe40001fc1670 */
[----:B------:R-:W-:Y:S01]  /*efd0*/  ISETP.NE.AND P3, PT, R4, RZ, PT ;  /* 0x000000ff0400720c */ /* 0x000fe20003f65270 */
[----:B------:R-:W-:Y:S01]  /*efe0*/  FMUL.FTZ R4, R59, c[0x0][0x2ec] ;  /* 0x0000bb003b047a20 */ /* 0x000fe20000410000 */
[----:B------:R-:W-:-:S02]  /*eff0*/  ISETP.LT.OR P5, PT, R2, R237, P2 ;  /* 0x000000ed0200720c */ /* 0x000fc400017a1670 */
[C---:B------:R-:W-:Y:S01]  /*f000*/  ISETP.LT.OR P1, PT, R2.reuse, R236, P1 ;  /* 0x000000ec0200720c */ /* 0x040fe20000f21670 */
[----:B------:R2:W1:Y:S01]  /*f010*/  MUFU.TANH R35, R4 ;  /* 0x0000000400237308 */ /* 0x0004620000002400 */
[----:B------:R-:W-:Y:S02]  /*f020*/  ISETP.LT.OR P4, PT, R2, R235, P0 ;  /* 0x000000eb0200720c */ /* 0x000fe40000781670 */
[----:B------:R-:W-:Y:S02]  /*f030*/  IADD3 R2, R0, 0x11, RZ ;  /* 0x0000001100027810 */ /* 0x000fe40007ffe0ff */
[----:B------:R-:W-:Y:S02]  /*f040*/  ISETP.NE.AND P2, PT, R3, RZ, PT ;  /* 0x000000ff0300720c */ /* 0x000fe40003f45270 */
[----:B------:R-:W-:Y:S01]  /*f050*/  FSEL R39, R91, -INF , !P3 ;  /* 0xff8000005b277808 */ /* 0x000fe20005800000 */
[----:B------:R-:W-:Y:S01]  /*f060*/  IMAD.MOV.U32 R91, RZ, RZ, R129 ;  /* 0x000000ffff5b7224 */ /* 0x000fe200078e0081 */
[----:B------:R-:W-:-:S02]  /*f070*/  ISETP.GE.AND P3, PT, R2, R242, PT ;  /* 0x000000f20200720c */ /* 0x000fc40003f66270 */
[----:B------:R-:W-:Y:S02]  /*f080*/  P2R R3, PR, RZ, 0x2 ;  /* 0x00000002ff037803 */ /* 0x000fe40000000000 */
[----:B------:R-:W-:Y:S02]  /*f090*/  FSEL R51, R85, -INF , !P2 ;  /* 0xff80000055337808 */ /* 0x000fe40005000000 */
[----:B------:R-:W-:Y:S01]  /*f0a0*/  ISETP.GE.AND P2, PT, R2, R241, PT ;  /* 0x000000f10200720c */ /* 0x000fe20003f46270 */
[----:B--2---:R-:W-:Y:S01]  /*f0b0*/  FMUL.FTZ R4, R92, c[0x0][0x2ec] ;  /* 0x0000bb005c047a20 */ /* 0x004fe20000410000 */
[----:B------:R-:W-:Y:S01]  /*f0c0*/  FSEL R5, R82, -INF , !P6 ;  /* 0xff80000052057808 */ /* 0x000fe20007000000 */
[----:B------:R-:W-:Y:S01]  /*f0d0*/  IMAD.MOV.U32 R92, RZ, RZ, R133 ;  /* 0x000000ffff5c7224 */ /* 0x000fe200078e0085 */
[C---:B------:R-:W-:Y:S01]  /*f0e0*/  ISETP.GE.AND P1, PT, R2.reuse, R240, PT ;  /* 0x000000f00200720c */ /* 0x040fe20003f26270 */
[----:B------:R2:W1:Y:S01]  /*f0f0*/  MUFU.TANH R25, R4 ;  /* 0x0000000400197308 */ /* 0x0004620000002400 */
[C---:B------:R-:W-:Y:S01]  /*f100*/  ISETP.GE.AND P0, PT, R2.reuse, R239, PT ;  /* 0x000000ef0200720c */ /* 0x040fe20003f06270 */
[----:B------:R1:W-:Y:S01]  /*f110*/  STL [R1+0x64], R5 ;  /* 0x0000640501007387 */ /* 0x0003e20000100800 */
[----:B------:R-:W-:-:S02]  /*f120*/  ISETP.LT.OR P6, PT, R2, R238, P3 ;  /* 0x000000ee0200720c */ /* 0x000fc40001fc1670 */
[----:B------:R-:W-:Y:S01]  /*f130*/  ISETP.NE.AND P3, PT, R3, RZ, PT ;  /* 0x000000ff0300720c */ /* 0x000fe20003f65270 */
[----:B------:R-:W-:Y:S01]  /*f140*/  FMUL.FTZ R3, R93, c[0x0][0x2ec] ;  /* 0x0000bb005d037a20 */ /* 0x000fe20000410000 */
[----:B------:R-:W-:Y:S02]  /*f150*/  FSEL R68, R66, -INF , !P5 ;  /* 0xff80000042447808 */ /* 0x000fe40006800000 */
[C---:B------:R-:W-:Y:S01]  /*f160*/  ISETP.LT.OR P5, PT, R2.reuse, R237, P2 ;  /* 0x000000ed0200720c */ /* 0x040fe200017a1670 */
[----:B------:R1:W-:Y:S01]  /*f170*/  MUFU.TANH R36, R3 ;  /* 0x0000000300247308 */ /* 0x0003e20000002400 */
[C---:B------:R-:W-:Y:S02]  /*f180*/  ISETP.LT.OR P1, PT, R2.reuse, R236, P1 ;  /* 0x000000ec0200720c */ /* 0x040fe40000f21670 */
[----:B------:R-:W-:Y:S02]  /*f190*/  ISETP.LT.OR P0, PT, R2, R235, P0 ;  /* 0x000000eb0200720c */ /* 0x000fe40000701670 */
[----:B------:R-:W-:-:S02]  /*f1a0*/  IADD3 R2, R0, 0x18, RZ ;  /* 0x0000001800027810 */ /* 0x000fc40007ffe0ff */
[----:B------:R-:W-:Y:S02]  /*f1b0*/  FSEL R10, R81, -INF , !P3 ;  /* 0xff800000510a7808 */ /* 0x000fe40005800000 */
[----:B------:R-:W-:Y:S02]  /*f1c0*/  FSEL R6, R65, -INF , !P4 ;  /* 0xff80000041067808 */ /* 0x000fe40006000000 */
[----:B--2---:R-:W-:Y:S01]  /*f1d0*/  P2R R4, PR, RZ, 0x2 ;  /* 0x00000002ff047803 */ /* 0x004fe20000000000 */
[----:B------:R-:W-:Y:S01]  /*f1e0*/  STL [R1+0x84], R10 ;  /* 0x0000840a01007387 */ /* 0x000fe20000100800 */
[C---:B------:R-:W-:Y:S02]  /*f1f0*/  ISETP.GE.AND P3, PT, R2.reuse, R242, PT ;  /* 0x000000f20200720c */ /* 0x040fe40003f66270 */
[C---:B------:R-:W-:Y:S01]  /*f200*/  ISETP.GE.AND P2, PT, R2.reuse, R241, PT ;  /* 0x000000f10200720c */ /* 0x040fe20003f46270 */
[----:B------:R2:W-:Y:S01]  /*f210*/  STL [R1+0x90], R6 ;  /* 0x0000900601007387 */ /* 0x0005e20000100800 */
[----:B-1----:R-:W-:Y:S01]  /*f220*/  P2R R3, PR, RZ, 0x1 ;  /* 0x00000001ff037803 */ /* 0x002fe20000000000 */
[----:B------:R-:W-:Y:S01]  /*f230*/  FMUL.FTZ R5, R95, c[0x0][0x2ec] ;  /* 0x0000bb005f057a20 */ /* 0x000fe20000410000 */
[----:B------:R-:W-:-:S02]  /*f240*/  ISETP.GE.AND P1, PT, R2, R240, PT ;  /* 0x000000f00200720c */ /* 0x000fc40003f26270 */
[C---:B------:R-:W-:Y:S01]  /*f250*/  ISETP.GE.AND P0, PT, R2.reuse, R239, PT ;  /* 0x000000ef0200720c */ /* 0x040fe20003f06270 */
[----:B------:R-:W-:Y:S01]  /*f260*/  MUFU.TANH R34, R5 ;  /* 0x0000000500227308 */ /* 0x000fe20000002400 */
[----:B------:R-:W-:Y:S02]  /*f270*/  FSEL R58, R115, -INF , !P6 ;  /* 0xff800000733a7808 */ /* 0x000fe40007000000 */
[----:B------:R-:W-:Y:S02]  /*f280*/  ISETP.LT.OR P6, PT, R2, R238, P3 ;  /* 0x000000ee0200720c */ /* 0x000fe40001fc1670 */
[----:B------:R-:W-:Y:S01]  /*f290*/  ISETP.NE.AND P3, PT, R4, RZ, PT ;  /* 0x000000ff0400720c */ /* 0x000fe20003f65270 */
[----:B------:R-:W-:Y:S01]  /*f2a0*/  FMUL.FTZ R4, R96, c[0x0][0x2ec] ;  /* 0x0000bb0060047a20 */ /* 0x000fe20000410000 */
[C---:B------:R-:W-:Y:S02]  /*f2b0*/  ISETP.LT.OR P1, PT, R2.reuse, R236, P1 ;  /* 0x000000ec0200720c */ /* 0x040fe40000f21670 */
[----:B------:R-:W-:Y:S01]  /*f2c0*/  ISETP.LT.OR P4, PT, R2, R235, P0 ;  /* 0x000000eb0200720c */ /* 0x000fe20000781670 */
[----:B------:R1:W1:Y:S01]  /*f2d0*/  MUFU.TANH R23, R4 ;  /* 0x0000000400177308 */ /* 0x0002620000002400 */
[----:B------:R-:W-:-:S02]  /*f2e0*/  FSEL R74, R114, -INF , !P3 ;  /* 0xff800000724a7808 */ /* 0x000fc40005800000 */
[----:B------:R-:W-:Y:S02]  /*f2f0*/  FSEL R65, R79, -INF , !P6 ;  /* 0xff8000004f417808 */ /* 0x000fe40007000000 */
[----:B--2---:R-:W-:Y:S02]  /*f300*/  FSEL R6, R90, -INF , !P5 ;  /* 0xff8000005a067808 */ /* 0x004fe40006800000 */
[----:B------:R-:W-:Y:S02]  /*f310*/  ISETP.LT.OR P5, PT, R2, R237, P2 ;  /* 0x000000ed0200720c */ /* 0x000fe400017a1670 */
[----:B------:R-:W-:Y:S01]  /*f320*/  ISETP.NE.AND P2, PT, R3, RZ, PT ;  /* 0x000000ff0300720c */ /* 0x000fe20003f45270 */
[----:B------:R-:W-:Y:S01]  /*f330*/  STL [R1+0x60], R6 ;  /* 0x0000600601007387 */ /* 0x000fe20000100800 */
[----:B------:R-:W-:Y:S01]  /*f340*/  IADD3 R2, R0, 0x19, RZ ;  /* 0x0000001900027810 */ /* 0x000fe20007ffe0ff */
[----:B-1----:R-:W-:Y:S01]  /*f350*/  FMUL.FTZ R4, R97, c[0x0][0x2ec] ;  /* 0x0000bb0061047a20 */ /* 0x002fe20000410000 */
[----:B------:R-:W-:-:S02]  /*f360*/  P2R R3, PR, RZ, 0x2 ;  /* 0x00000002ff037803 */ /* 0x000fc40000000000 */
[----:B------:R-:W-:Y:S01]  /*f370*/  ISETP.GE.AND P3, PT, R2, R242, PT ;  /* 0x000000f20200720c */ /* 0x000fe20003f66270 */
[----:B------:R1:W-:Y:S01]  /*f380*/  MUFU.TANH R26, R4 ;  /* 0x00000004001a7308 */ /* 0x0003e20000002400 */
[----:B------:R-:W-:Y:S02]  /*f390*/  FSEL R5, R84, -INF , !P2 ;  /* 0xff80000054057808 */ /* 0x000fe40005000000 */
[C---:B------:R-:W-:Y:S02]  /*f3a0*/  ISETP.GE.AND P2, PT, R2.reuse, R241, PT ;  /* 0x000000f10200720c */ /* 0x040fe40003f46270 */
[C---:B------:R-:W-:Y:S01]  /*f3b0*/  ISETP.GE.AND P1, PT, R2.reuse, R240, PT ;  /* 0x000000f00200720c */ /* 0x040fe20003f26270 */
[----:B------:R2:W-:Y:S01]  /*f3c0*/  STL [R1+0x8c], R5 ;  /* 0x00008c0501007387 */ /* 0x0005e20000100800 */
[----:B------:R-:W-:Y:S02]  /*f3d0*/  ISETP.GE.AND P0, PT, R2, R239, PT ;  /* 0x000000ef0200720c */ /* 0x000fe40003f06270 */
[----:B------:R-:W-:-:S02]  /*f3e0*/  FSEL R127, R62, -INF , !P5 ;  /* 0xff8000003e7f7808 */ /* 0x000fc40006800000 */
[----:B------:R-:W-:Y:S02]  /*f3f0*/  ISETP.LT.OR P6, PT, R2, R238, P3 ;  /* 0x000000ee0200720c */ /* 0x000fe40001fc1670 */
[----:B------:R-:W-:Y:S01]  /*f400*/  ISETP.NE.AND P3, PT, R3, RZ, PT ;  /* 0x000000ff0300720c */ /* 0x000fe20003f65270 */
[----:B------:R-:W-:Y:S01]  /*f410*/  FMUL.FTZ R3, R98, c[0x0][0x2ec] ;  /* 0x0000bb0062037a20 */ /* 0x000fe20000410000 */
[C---:B------:R-:W-:Y:S02]  /*f420*/  ISETP.LT.OR P5, PT, R2.reuse, R237, P2 ;  /* 0x000000ed0200720c */ /* 0x040fe400017a1670 */
[C---:B------:R-:W-:Y:S01]  /*f430*/  ISETP.LT.OR P1, PT, R2.reuse, R236, P1 ;  /* 0x000000ec0200720c */ /* 0x040fe20000f21670 */
[----:B------:R3:W3:Y:S01]  /*f440*/  MUFU.TANH R13, R3 ;  /* 0x00000003000d7308 */ /* 0x0006e20000002400 */
[----:B------:R-:W-:Y:S02]  /*f450*/  ISETP.LT.OR P0, PT, R2, R235, P0 ;  /* 0x000000eb0200720c */ /* 0x000fe40000701670 */
[----:B------:R-:W-:-:S02]  /*f460*/  IADD3 R2, R0, 0x20, RZ ;  /* 0x0000002000027810 */ /* 0x000fc40007ffe0ff */
[----:B------:R-:W-:Y:S02]  /*f470*/  FSEL R69, R67, -INF , !P3 ;  /* 0xff80000043457808 */ /* 0x000fe40005800000 */
[C---:B------:R-:W-:Y:S02]  /*f480*/  ISETP.GE.AND P3, PT, R2.reuse, R242, PT ;  /* 0x000000f20200720c */ /* 0x040fe40003f66270 */
[----:B-1----:R-:W-:Y:S02]  /*f490*/  P2R R4, PR, RZ, 0x2 ;  /* 0x00000002ff047803 */ /* 0x002fe40000000000 */
[C---:B------:R-:W-:Y:S02]  /*f4a0*/  ISETP.GE.AND P2, PT, R2.reuse, R241, PT ;  /* 0x000000f10200720c */ /* 0x040fe40003f46270 */
[----:B------:R-:W-:Y:S01]  /*f4b0*/  ISETP.GE.AND P1, PT, R2, R240, PT ;  /* 0x000000f00200720c */ /* 0x000fe20003f26270 */
[----:B--2---:R-:W-:Y:S01]  /*f4c0*/  FMUL.FTZ R5, R99, c[0x0][0x2ec] ;  /* 0x0000bb0063057a20 */ /* 0x004fe20000410000 */
[----:B------:R-:W-:-:S02]  /*f4d0*/  FSEL R66, R113, -INF , !P6 ;  /* 0xff80000071427808 */ /* 0x000fc40007000000 */
[----:B---3--:R-:W-:Y:S01]  /*f4e0*/  P2R R3, PR, RZ, 0x1 ;  /* 0x00000001ff037803 */ /* 0x008fe20000000000 */
[----:B------:R1:W2:Y:S01]  /*f4f0*/  MUFU.TANH R22, R5 ;  /* 0x0000000500167308 */ /* 0x0002a20000002400 */
[C---:B------:R-:W-:Y:S02]  /*f500*/  ISETP.GE.AND P0, PT, R2.reuse, R239, PT ;  /* 0x000000ef0200720c */ /* 0x040fe40003f06270 */
[----:B------:R-:W-:Y:S02]  /*f510*/  ISETP.LT.OR P6, PT, R2, R238, P3 ;  /* 0x000000ee0200720c */ /* 0x000fe40001fc1670 */
[----:B------:R-:W-:Y:S02]  /*f520*/  FSEL R6, R60, -INF , !P4 ;  /* 0xff8000003c067808 */ /* 0x000fe40006000000 */
[----:B------:R-:W-:Y:S02]  /*f530*/  FSEL R57, R83, -INF , !P5 ;  /* 0xff80000053397808 */ /* 0x000fe40006800000 */
[----:B------:R-:W-:Y:S01]  /*f540*/  ISETP.NE.AND P3, PT, R4, RZ, PT ;  /* 0x000000ff0400720c */ /* 0x000fe20003f65270 */
[----:B------:R-:W-:Y:S01]  /*f550*/  FMUL.FTZ R4, R100, c[0x0][0x2ec] ;  /* 0x0000bb0064047a20 */ /* 0x000fe20000410000 */
[C---:B------:R-:W-:Y:S01]  /*f560*/  ISETP.LT.OR P5, PT, R2.reuse, R237, P2 ;  /* 0x000000ed0200720c */ /* 0x040fe200017a1670 */
[----:B------:R3:W-:Y:S01]  /*f570*/  STL [R1+0x88], R6 ;  /* 0x0000880601007387 */ /* 0x0007e20000100800 */
[C---:B------:R-:W-:Y:S01]  /*f580*/  ISETP.LT.OR P1, PT, R2.reuse, R236, P1 ;  /* 0x000000ec0200720c */ /* 0x040fe20000f21670 */
[----:B------:R2:W2:Y:S01]  /*f590*/  MUFU.TANH R21, R4 ;  /* 0x0000000400157308 */ /* 0x0004a20000002400 */
[----:B------:R-:W-:Y:S01]  /*f5a0*/  ISETP.LT.OR P4, PT, R2, R235, P0 ;  /* 0x000000eb0200720c */ /* 0x000fe20000781670 */
[----:B-1----:R-:W-:Y:S01]  /*f5b0*/  FMUL.FTZ R5, R103, c[0x0][0x2ec] ;  /* 0x0000bb0067057a20 */ /* 0x002fe20000410000 */
[----:B------:R-:W-:-:S02]  /*f5c0*/  ISETP.NE.AND P2, PT, R3, RZ, PT ;  /* 0x000000ff0300720c */ /* 0x000fc40003f45270 */
[----:B------:R-:W-:Y:S02]  /*f5d0*/  IADD3 R2, R0, 0x21, RZ ;  /* 0x0000002100027810 */ /* 0x000fe40007ffe0ff */
[----:B------:R-:W-:Y:S01]  /*f5e0*/  FSEL R60, R88, -INF , !P3 ;  /* 0xff800000583c7808 */ /* 0x000fe20005800000 */
[----:B------:R1:W-:Y:S01]  /*f5f0*/  MUFU.TANH R30, R5 ;  /* 0x00000005001e7308 */ /* 0x0003e20000002400 */
[----:B------:R-:W-:Y:S02]  /*f600*/  P2R R3, PR, RZ, 0x2 ;  /* 0x00000002ff037803 */ /* 0x000fe40000000000 */
[----:B------:R-:W-:Y:S02]  /*f610*/  ISETP.GE.AND P3, PT, R2, R242, PT ;  /* 0x000000f20200720c */ /* 0x000fe40003f66270 */
[----:B------:R-:W-:Y:S02]  /*f620*/  FSEL R62, R78, -INF , !P2 ;  /* 0xff8000004e3e7808 */ /* 0x000fe40005000000 */
[C---:B------:R-:W-:Y:S01]  /*f630*/  ISETP.GE.AND P2, PT, R2.reuse, R241, PT ;  /* 0x000000f10200720c */ /* 0x040fe20003f46270 */
[----:B--2---:R-:W-:Y:S01]  /*f640*/  FMUL.FTZ R4, R101, c[0x0][0x2ec] ;  /* 0x0000bb0065047a20 */ /* 0x004fe20000410000 */
[----:B------:R-:W-:-:S02]  /*f650*/  ISETP.GE.AND P1, PT, R2, R240, PT ;  /* 0x000000f00200720c */ /* 0x000fc40003f26270 */
[----:B------:R-:W-:Y:S01]  /*f660*/  ISETP.GE.AND P0, PT, R2, R239, PT ;  /* 0x000000ef0200720c */ /* 0x000fe20003f06270 */
[----:B------:R2:W-:Y:S01]  /*f670*/  MUFU.TANH R33, R4 ;  /* 0x0000000400217308 */ /* 0x0005e20000002400 */
[----:B------:R-:W-:Y:S02]  /*f680*/  FSEL R121, R64, -INF , !P6 ;  /* 0xff80000040797808 */ /* 0x000fe40007000000 */
[----:B------:R-:W-:Y:S01]  /*f690*/  FSEL R79, R55, -INF , !P5 ;  /* 0xff800000374f7808 */ /* 0x000fe20006800000 */
[----:B-1----:R-:W-:Y:S01]  /*f6a0*/  FMUL.FTZ R5, R104, c[0x0][0x2ec] ;  /* 0x0000bb0068057a20 */ /* 0x002fe20000410000 */
[C---:B------:R-:W-:Y:S02]  /*f6b0*/  ISETP.LT.OR P6, PT, R2.reuse, R238, P3 ;  /* 0x000000ee0200720c */ /* 0x040fe40001fc1670 */
[----:B------:R-:W-:Y:S02]  /*f6c0*/  ISETP.NE.AND P3, PT, R3, RZ, PT ;  /* 0x000000ff0300720c */ /* 0x000fe40003f65270 */
[----:B------:R-:W-:-:S02]  /*f6d0*/  ISETP.LT.OR P5, PT, R2, R237, P2 ;  /* 0x000000ed0200720c */ /* 0x000fc400017a1670 */
[C---:B------:R-:W-:Y:S02]  /*f6e0*/  ISETP.LT.OR P1, PT, R2.reuse, R236, P1 ;  /* 0x000000ec0200720c */ /* 0x040fe40000f21670 */
[----:B------:R-:W-:Y:S02]  /*f6f0*/  ISETP.LT.OR P0, PT, R2, R235, P0 ;  /* 0x000000eb0200720c */ /* 0x000fe40000701670 */
[----:B------:R-:W-:Y:S01]  /*f700*/  IADD3 R2, R0, 0x28, RZ ;  /* 0x0000002800027810 */ /* 0x000fe20007ffe0ff */
[----:B--2---:R-:W-:Y:S01]  /*f710*/  FMUL.FTZ R4, R102, c[0x0][0x2ec] ;  /* 0x0000bb0066047a20 */ /* 0x004fe20000410000 */
[----:B------:R-:W-:Y:S02]  /*f720*/  FSEL R101, R61, -INF , !P3 ;  /* 0xff8000003d657808 */ /* 0x000fe40005800000 */
[----:B------:R-:W-:Y:S01]  /*f730*/  P2R R3, PR, RZ, 0x1 ;  /* 0x00000001ff037803 */ /* 0x000fe20000000000 */
[----:B------:R1:W2:Y:S01]  /*f740*/  MUFU.TANH R12, R4 ;  /* 0x00000004000c7308 */ /* 0x0002a20000002400 */
[----:B------:R-:W-:-:S02]  /*f750*/  ISETP.GE.AND P3, PT, R2, R242, PT ;  /* 0x000000f20200720c */ /* 0x000fc40003f66270 */
[C---:B------:R-:W-:Y:S02]  /*f760*/  ISETP.GE.AND P2, PT, R2.reuse, R241, PT ;  /* 0x000000f10200720c */ /* 0x040fe40003f46270 */
[----:B------:R-:W-:Y:S02]  /*f770*/  ISETP.GE.AND P0, PT, R2, R239, PT ;  /* 0x000000ef0200720c */ /* 0x000fe40003f06270 */
[----:B------:R-:W-:Y:S02]  /*f780*/  FSEL R120, R89, -INF , !P6 ;  /* 0xff80000059787808 */ /* 0x000fe40007000000 */
[----:B---3--:R-:W-:Y:S02]  /*f790*/  FSEL R6, R15, -INF , !P4 ;  /* 0xff8000000f067808 */ /* 0x008fe40006000000 */
[----:B------:R-:W-:Y:S01]  /*f7a0*/  FSEL R59, R80, -INF , !P5 ;  /* 0xff800000503b7808 */ /* 0x000fe20006800000 */
[----:B------:R3:W2:Y:S01]  /*f7b0*/  MUFU.TANH R15, R5 ;  /* 0x00000005000f7308 */ /* 0x0006a20000002400 */
[C---:B------:R-:W-:Y:S01]  /*f7c0*/  ISETP.LT.OR P6, PT, R2.reuse, R238, P3 ;  /* 0x000000ee0200720c */ /* 0x040fe20001fc1670 */
[----:B------:R2:W-:Y:S01]  /*f7d0*/  STL [R1+0x94], R6 ;  /* 0x0000940601007387 */ /* 0x0005e20000100800 */
[----:B------:R-:W-:-:S02]  /*f7e0*/  ISETP.LT.OR P5, PT, R2, R237, P2 ;  /* 0x000000ed0200720c */ /* 0x000fc400017a1670 */
[----:B-1----:R-:W-:Y:S02]  /*f7f0*/  P2R R4, PR, RZ, 0x2 ;  /* 0x00000002ff047803 */ /* 0x002fe40000000000 */
[----:B------:R-:W-:Y:S02]  /*f800*/  ISETP.GE.AND P1, PT, R2, R240, PT ;  /* 0x000000f00200720c */ /* 0x000fe40003f26270 */
[----:B------:R-:W-:Y:S01]  /*f810*/  ISETP.NE.AND P3, PT, R4, RZ, PT ;  /* 0x000000ff0400720c */ /* 0x000fe20003f65270 */
[----:B------:R-:W-:Y:S01]  /*f820*/  FMUL.FTZ R4, R105, c[0x0][0x2ec] ;  /* 0x0000bb0069047a20 */ /* 0x000fe20000410000 */
[C---:B------:R-:W-:Y:S02]  /*f830*/  ISETP.LT.OR P1, PT, R2.reuse, R236, P1 ;  /* 0x000000ec0200720c */ /* 0x040fe40000f21670 */
[----:B------:R-:W-:Y:S01]  /*f840*/  ISETP.LT.OR P4, PT, R2, R235, P0 ;  /* 0x000000eb0200720c */ /* 0x000fe20000781670 */
[----:B------:R1:W-:Y:S01]  /*f850*/  MUFU.TANH R31, R4 ;  /* 0x00000004001f7308 */ /* 0x0003e20000002400 */
[----:B------:R-:W-:Y:S01]  /*f860*/  ISETP.NE.AND P2, PT, R3, RZ, PT ;  /* 0x000000ff0300720c */ /* 0x000fe20003f45270 */
[----:B---3--:R-:W-:Y:S01]  /*f870*/  FMUL.FTZ R5, R106, c[0x0][0x2ec] ;  /* 0x0000bb006a057a20 */ /* 0x008fe20000410000 */
[----:B------:R-:W-:-:S02]  /*f880*/  IADD3 R2, R0, 0x29, RZ ;  /* 0x0000002900027810 */ /* 0x000fc40007ffe0ff */
[----:B------:R-:W-:Y:S02]  /*f890*/  FSEL R208, R87, -INF , !P3 ;  /* 0xff80000057d07808 */ /* 0x000fe40005800000 */
[----:B------:R-:W-:Y:S01]  /*f8a0*/  P2R R3, PR, RZ, 0x2 ;  /* 0x00000002ff037803 */ /* 0x000fe20000000000 */
[----:B------:R3:W3:Y:S01]  /*f8b0*/  MUFU.TANH R10, R5 ;  /* 0x00000005000a7308 */ /* 0x0006e20000002400 */
[C---:B------:R-:W-:Y:S02]  /*f8c0*/  ISETP.GE.AND P3, PT, R2.reuse, R242, PT ;  /* 0x000000f20200720c */ /* 0x040fe40003f66270 */
[----:B------:R-:W-:Y:S02]  /*f8d0*/  FSEL R56, R77, -INF , !P2 ;  /* 0xff8000004d387808 */ /* 0x000fe40005000000 */
[----:B------:R-:W-:Y:S01]  /*f8e0*/  ISETP.GE.AND P2, PT, R2, R241, PT ;  /* 0x000000f10200720c */ /* 0x000fe20003f46270 */
[----:B--2---:R-:W-:Y:S01]  /*f8f0*/  FMUL.FTZ R6, R202, c[0x0][0x2ec] ;  /* 0x0000bb00ca067a20 */ /* 0x004fe20000410000 */
[C---:B------:R-:W-:Y:S01]  /*f900*/  ISETP.GE.AND P1, PT, R2.reuse, R240, PT ;  /* 0x000000f00200720c */ /* 0x040fe20003f26270 */
[----:B-1----:R-:W-:Y:S01]  /*f910*/  FMUL.FTZ R4, R107, c[0x0][0x2ec] ;  /* 0x0000bb006b047a20 */ /* 0x002fe20000410000 */
[----:B------:R-:W-:-:S02]  /*f920*/  ISETP.GE.AND P0, PT, R2, R239, PT ;  /* 0x000000ef0200720c */ /* 0x000fc40003f06270 */
[----:B------:R-:W-:Y:S02]  /*f930*/  FSEL R115, R63, -INF , !P6 ;  /* 0xff8000003f737808 */ /* 0x000fe40007000000 */
[----:B------:R-:W-:Y:S02]  /*f940*/  FSEL R102, R20, -INF , !P5 ;  /* 0xff80000014667808 */ /* 0x000fe40006800000 */
[----:B------:R-:W-:Y:S01]  /*f950*/  ISETP.LT.OR P6, PT, R2, R238, P3 ;  /* 0x000000ee0200720c */ /* 0x000fe20001fc1670 */
[----:B------:R1:W-:Y:S01]  /*f960*/  MUFU.TANH R20, R4 ;  /* 0x0000000400147308 */ /* 0x0003e20000002400 */
[----:B------:R-:W-:Y:S01]  /*f970*/  ISETP.NE.AND P3, PT, R3, RZ, PT ;  /* 0x000000ff0300720c */ /* 0x000fe20003f65270 */
[----:B---3--:R-:W-:Y:S01]  /*f980*/  FMUL.FTZ R5, R108, c[0x0][0x2ec] ;  /* 0x0000bb006c057a20 */ /* 0x008fe20000410000 */
[C---:B------:R-:W-:Y:S02]  /*f990*/  ISETP.LT.OR P5, PT, R2.reuse, R237, P2 ;  /* 0x000000ed0200720c */ /* 0x040fe400017a1670 */
[----:B------:R-:W-:-:S02]  /*f9a0*/  ISETP.LT.OR P1, PT, R2, R236, P1 ;  /* 0x000000ec0200720c */ /* 0x000fc40000f21670 */
[----:B------:R-:W-:Y:S01]  /*f9b0*/  ISETP.LT.OR P0, PT, R2, R235, P0 ;  /* 0x000000eb0200720c */ /* 0x000fe20000701670 */
[----:B------:R2:W3:Y:S01]  /*f9c0*/  MUFU.TANH R16, R5 ;  /* 0x0000000500107308 */ /* 0x0004e20000002400 */
[----:B------:R-:W-:Y:S02]  /*f9d0*/  IADD3 R2, R0, 0x30, RZ ;  /* 0x0000003000027810 */ /* 0x000fe40007ffe0ff */
[----:B------:R-:W-:Y:S02]  /*f9e0*/  FSEL R77, R32, -INF , !P3 ;  /* 0xff800000204d7808 */ /* 0x000fe40005800000 */
[----:B------:R-:W-:Y:S02]  /*f9f0*/  P2R R3, PR, RZ, 0x1 ;  /* 0x00000001ff037803 */ /* 0x000fe40000000000 */
[----:B------:R-:W-:Y:S02]  /*fa00*/  ISETP.GE.AND P3, PT, R2, R242, PT ;  /* 0x000000f20200720c */ /* 0x000fe40003f66270 */
[----:B-1----:R-:W-:-:S02]  /*fa10*/  P2R R4, PR, RZ, 0x2 ;  /* 0x00000002ff047803 */ /* 0x002fc40000000000 */
[C---:B------:R-:W-:Y:S02]  /*fa20*/  ISETP.GE.AND P2, PT, R2.reuse, R241, PT ;  /* 0x000000f10200720c */ /* 0x040fe40003f46270 */
[C---:B------:R-:W-:Y:S02]  /*fa30*/  ISETP.GE.AND P1, PT, R2.reuse, R240, PT ;  /* 0x000000f00200720c */ /* 0x040fe40003f26270 */
[----:B------:R-:W-:Y:S01]  /*fa40*/  ISETP.GE.AND P0, PT, R2, R239, PT ;  /* 0x000000ef0200720c */ /* 0x000fe20003f06270 */
[----:B--2---:R-:W-:Y:S01]  /*fa50*/  FMUL.FTZ R5, R109, c[0x0][0x2ec] ;  /* 0x0000bb006d057a20 */ /* 0x004fe20000410000 */
[----:B------:R-:W-:Y:S02]  /*fa60*/  FSEL R114, R123, -INF , !P6 ;  /* 0xff8000007b727808 */ /* 0x000fe40007000000 */
[----:B------:R-:W-:Y:S01]  /*fa70*/  FSEL R100, R11, -INF , !P4 ;  /* 0xff8000000b647808 */ /* 0x000fe20006000000 */
[----:B------:R1:W-:Y:S01]  /*fa80*/  MUFU.TANH R32, R5 ;  /* 0x0000000500207308 */ /* 0x0003e20000002400 */
[----:B------:R-:W-:-:S02]  /*fa90*/  FSEL R78, R76, -INF , !P5 ;  /* 0xff8000004c4e7808 */ /* 0x000fc40006800000 */
[----:B------:R-:W-:Y:S02]  /*faa0*/  ISETP.LT.OR P6, PT, R2, R238, P3 ;  /* 0x000000ee0200720c */ /* 0x000fe40001fc1670 */
[----:B------:R-:W-:Y:S01]  /*fab0*/  ISETP.NE.AND P3, PT, R4, RZ, PT ;  /* 0x000000ff0400720c */ /* 0x000fe20003f65270 */
[----:B------:R-:W-:Y:S01]  /*fac0*/  FMUL.FTZ R4, R110, c[0x0][0x2ec] ;  /* 0x0000bb006e047a20 */ /* 0x000fe20000410000 */
[C---:B------:R-:W-:Y:S02]  /*fad0*/  ISETP.LT.OR P5, PT, R2.reuse, R237, P2 ;  /* 0x000000ed0200720c */ /* 0x040fe400017a1670 */
[C---:B------:R-:W-:Y:S01]  /*fae0*/  ISETP.LT.OR P1, PT, R2.reuse, R236, P1 ;  /* 0x000000ec0200720c */ /* 0x040fe20000f21670 */
[----:B------:R2:W2:Y:S01]  /*faf0*/  MUFU.TANH R11, R4 ;  /* 0x00000004000b7308 */ /* 0x0004a20000002400 */
[----:B------:R-:W-:Y:S02]  /*fb00*/  ISETP.LT.OR P4, PT, R2, R235, P0 ;  /* 0x000000eb0200720c */ /* 0x000fe40000781670 */
[----:B------:R-:W-:-:S02]  /*fb10*/  IADD3 R2, R0, 0x31, RZ ;  /* 0x0000003100027810 */ /* 0x000fc40007ffe0ff */
[----:B------:R-:W-:Y:S02]  /*fb20*/  ISETP.NE.AND P2, PT, R3, RZ, PT ;  /* 0x000000ff0300720c */ /* 0x000fe40003f45270 */
[----:B-1----:R-:W-:Y:S02]  /*fb30*/  FSEL R5, R122, -INF , !P3 ;  /* 0xff8000007a057808 */ /* 0x002fe40005800000 */
[C---:B------:R-:W-:Y:S02]  /*fb40*/  ISETP.GE.AND P3, PT, R2.reuse, R242, PT ;  /* 0x000000f20200720c */ /* 0x040fe40003f66270 */
[----:B------:R-:W-:Y:S01]  /*fb50*/  P2R R3, PR, RZ, 0x2 ;  /* 0x00000002ff037803 */ /* 0x000fe20000000000 */
[----:B------:R1:W-:Y:S01]  /*fb60*/  STL [R1+0x28], R5 ;  /* 0x0000280501007387 */ /* 0x0003e20000100800 */
[----:B------:R-:W-:Y:S02]  /*fb70*/  FSEL R55, R29, -INF , !P2 ;  /* 0xff8000001d377808 */ /* 0x000fe40005000000 */
[C---:B------:R-:W-:Y:S01]  /*fb80*/  ISETP.GE.AND P2, PT, R2.reuse, R241, PT ;  /* 0x000000f10200720c */ /* 0x040fe20003f46270 */
[----:B--2---:R-:W-:Y:S01]  /*fb90*/  FMUL.FTZ R4, R111, c[0x0][0x2ec] ;  /* 0x0000bb006f047a20 */ /* 0x004fe20000410000 */
[----:B------:R-:W-:-:S02]  /*fba0*/  ISETP.GE.AND P1, PT, R2, R240, PT ;  /* 0x000000f00200720c */ /* 0x000fc40003f26270 */
[----:B------:R-:W-:Y:S02]  /*fbb0*/  ISETP.GE.AND P0, PT, R2, R239, PT ;  /* 0x000000ef0200720c */ /* 0x000fe40003f06270 */
[----:B------:R-:W-:Y:S02]  /*fbc0*/  FSEL R211, R28, -INF , !P6 ;  /* 0xff8000001cd37808 */ /* 0x000fe40007000000 */
[----:B------:R-:W-:Y:S01]  /*fbd0*/  ISETP.LT.OR P6, PT, R2, R238, P3 ;  /* 0x000000ee0200720c */ /* 0x000fe20001fc1670 */
[----:B------:R2:W-:Y:S01]  /*fbe0*/  MUFU.TANH R28, R4 ;  /* 0x00000004001c7308 */ /* 0x0005e20000002400 */
[----:B------:R-:W-:Y:S02]  /*fbf0*/  FSEL R76, R18, -INF , !P5 ;  /* 0xff800000124c7808 */ /* 0x000fe40006800000 */
[----:B------:R-:W-:Y:S01]  /*fc00*/  ISETP.NE.AND P3, PT, R3, RZ, PT ;  /* 0x000000ff0300720c */ /* 0x000fe20003f65270 */
[----:B------:R-:W-:Y:S01]  /*fc10*/  FMUL.FTZ R3, R116, c[0x0][0x2ec] ;  /* 0x0000bb0074037a20 */ /* 0x000fe20000410000 */
[----:B------:R-:W-:-:S02]  /*fc20*/  ISETP.LT.OR P5, PT, R2, R237, P2 ;  /* 0x000000ed0200720c */ /* 0x000fc400017a1670 */
[C---:B------:R-:W-:Y:S01]  /*fc30*/  ISETP.LT.OR P1, PT, R2.reuse, R236, P1 ;  /* 0x000000ec0200720c */ /* 0x040fe20000f21670 */
[----:B------:R3:W3:Y:S01]  /*fc40*/  MUFU.TANH R18, R3 ;  /* 0x0000000300127308 */ /* 0x0006e20000002400 */
[----:B------:R-:W-:Y:S02]  /*fc50*/  ISETP.LT.OR P0, PT, R2, R235, P0 ;  /* 0x000000eb0200720c */ /* 0x000fe40000701670 */
[----:B------:R-:W-:Y:S01]  /*fc60*/  IADD3 R2, R0, 0x38, RZ ;  /* 0x0000003800027810 */ /* 0x000fe20007ffe0ff */
[----:B-1----:R-:W-:Y:S01]  /*fc70*/  FMUL.FTZ R5, R117, c[0x0][0x2ec] ;  /* 0x0000bb0075057a20 */ /* 0x002fe20000410000 */
[----:B------:R-:W-:Y:S02]  /*fc80*/  FSEL R116, R19, -INF , !P3 ;  /* 0xff80000013747808 */ /* 0x000fe40005800000 */
[----:B--2---:R-:W-:Y:S01]  /*fc90*/  P2R R4, PR, RZ, 0x2 ;  /* 0x00000002ff047803 */ /* 0x004fe20000000000 */
[----:B------:R1:W-:Y:S01]  /*fca0*/  MUFU.TANH R29, R5 ;  /* 0x00000005001d7308 */ /* 0x0003e20000002400 */
[----:B------:R-:W-:-:S02]  /*fcb0*/  ISETP.GE.AND P3, PT, R2, R242, PT ;  /* 0x000000f20200720c */ /* 0x000fc40003f66270 */
[C---:B------:R-:W-:Y:S02]  /*fcc0*/  ISETP.GE.AND P2, PT, R2.reuse, R241, PT ;  /* 0x000000f10200720c */ /* 0x040fe40003f46270 */
[C---:B------:R-:W-:Y:S02]  /*fcd0*/  ISETP.GE.AND P1, PT, R2.reuse, R240, PT ;  /* 0x000000f00200720c */ /* 0x040fe40003f26270 */
[----:B---3--:R-:W-:Y:S02]  /*fce0*/  P2R R3, PR, RZ, 0x1 ;  /* 0x00000001ff037803 */ /* 0x008fe40000000000 */
[----:B------:R-:W-:Y:S02]  /*fcf0*/  ISETP.GE.AND P0, PT, R2, R239, PT ;  /* 0x000000ef0200720c */ /* 0x000fe40003f06270 */
[----:B------:R-:W-:Y:S02]  /*fd00*/  FSEL R207, R126, -INF , !P6 ;  /* 0xff8000007ecf7808 */ /* 0x000fe40007000000 */
[----:B------:R-:W-:-:S02]  /*fd10*/  FSEL R252, R124, -INF , !P5 ;  /* 0xff8000007cfc7808 */ /* 0x000fc40006800000 */
[----:B------:R-:W-:Y:S02]  /*fd20*/  ISETP.LT.OR P6, PT, R2, R238, P3 ;  /* 0x000000ee0200720c */ /* 0x000fe40001fc1670 */
[----:B-1----:R-:W-:Y:S02]  /*fd30*/  FSEL R5, R9, -INF , !P4 ;  /* 0xff80000009057808 */ /* 0x002fe40006000000 */
[----:B------:R-:W-:Y:S01]  /*fd40*/  ISETP.NE.AND P3, PT, R4, RZ, PT ;  /* 0x000000ff0400720c */ /* 0x000fe20003f65270 */
[----:B------:R-:W-:Y:S01]  /*fd50*/  FMUL.FTZ R4, R119, c[0x0][0x2ec] ;  /* 0x0000bb0077047a20 */ /* 0x000fe20000410000 */
[C---:B------:R-:W-:Y:S01]  /*fd60*/  ISETP.LT.OR P5, PT, R2.reuse, R237, P2 ;  /* 0x000000ed0200720c */ /* 0x040fe200017a1670 */
[----:B------:R1:W-:Y:S01]  /*fd70*/  STL [R1+0x98], R5 ;  /* 0x0000980501007387 */ /* 0x0003e20000100800 */
[C---:B------:R-:W-:Y:S01]  /*fd80*/  ISETP.LT.OR P1, PT, R2.reuse, R236, P1 ;  /* 0x000000ec0200720c */ /* 0x040fe20000f21670 */
[----:B------:R2:W-:Y:S01]  /*fd90*/  MUFU.TANH R19, R4 ;  /* 0x0000000400137308 */ /* 0x0005e20000002400 */
[----:B------:R-:W-:-:S02]  /*fda0*/  ISETP.LT.OR P4, PT, R2, R235, P0 ;  /* 0x000000eb0200720c */ /* 0x000fc40000781670 */
[----:B------:R-:W-:Y:S02]  /*fdb0*/  IADD3 R2, R0, 0x39, RZ ;  /* 0x0000003900027810 */ /* 0x000fe40007ffe0ff */
[----:B------:R-:W-:Y:S02]  /*fdc0*/  ISETP.NE.AND P2, PT, R3, RZ, PT ;  /* 0x000000ff0300720c */ /* 0x000fe40003f45270 */
[----:B------:R-:W-:Y:S02]  /*fdd0*/  FSEL R126, R125, -INF , !P3 ;  /* 0xff8000007d7e7808 */ /* 0x000fe40005800000 */
[----:B------:R-:W-:Y:S02]  /*fde0*/  ISETP.GE.AND P3, PT, R2, R242, PT ;  /* 0x000000f20200720c */ /* 0x000fe40003f66270 */
[----:B------:R-:W-:Y:S02]  /*fdf0*/  P2R R3, PR, RZ, 0x2 ;  /* 0x00000002ff037803 */ /* 0x000fe40000000000 */
[----:B------:R-:W-:-:S02]  /*fe00*/  FSEL R103, R27, -INF , !P2 ;  /* 0xff8000001b677808 */ /* 0x000fc40005000000 */
[----:B------:R-:W-:Y:S01]  /*fe10*/  ISETP.GE.AND P2, PT, R2, R241, PT ;  /* 0x000000f10200720c */ /* 0x000fe20003f46270 */
[----:B--2---:R-:W-:Y:S01]  /*fe20*/  FMUL.FTZ R4, R200, c[0x0][0x2ec] ;  /* 0x0000bb00c8047a20 */ /* 0x004fe20000410000 */
[C---:B------:R-:W-:Y:S02]  /*fe30*/  ISETP.GE.AND P1, PT, R2.reuse, R240, PT ;  /* 0x000000f00200720c */ /* 0x040fe40003f26270 */
[C---:B------:R-:W-:Y:S02]  /*fe40*/  ISETP.GE.AND P0, PT, R2.reuse, R239, PT ;  /* 0x000000ef0200720c */ /* 0x040fe40003f06270 */
[----:B------:R-:W-:Y:S02]  /*fe50*/  FSEL R131, R17, -INF , !P6 ;  /* 0xff80000011837808 */ /* 0x000fe40007000000 */
[----:B------:R-:W-:Y:S01]  /*fe60*/  ISETP.LT.OR P6, PT, R2, R238, P3 ;  /* 0x000000ee0200720c */ /* 0x000fe20001fc1670 */
[----:B------:R2:W-:Y:S01]  /*fe70*/  MUFU.TANH R17, R4 ;  /* 0x0000000400117308 */ /* 0x0005e20000002400 */
[----:B----4-:R-:W-:Y:S01]  /*fe80*/  FSEL R210, R8, -INF , !P5 ;  /* 0xff80000008d27808 */ /* 0x010fe20006800000 */
[----:B-1----:R-:W-:Y:S01]  /*fe90*/  FMUL.FTZ R5, R118, c[0x0][0x2ec] ;  /* 0x0000bb0076057a20 */ /* 0x002fe20000410000 */
[----:B------:R-:W-:Y:S01]  /*fea0*/  ISETP.NE.AND P3, PT, R3, RZ, PT ;  /* 0x000000ff0300720c */ /* 0x000fe20003f65270 */
[----:B------:R-:W-:Y:S01]  /*feb0*/  FMUL.FTZ R3, R201, c[0x0][0x2ec] ;  /* 0x0000bb00c9037a20 */ /* 0x000fe20000410000 */
[----:B------:R-:W-:-:S02]  /*fec0*/  ISETP.LT.OR P5, PT, R2, R237, P2 ;  /* 0x000000ed0200720c */ /* 0x000fc400017a1670 */
[C---:B------:R-:W-:Y:S01]  /*fed0*/  ISETP.LT.OR P1, PT, R2.reuse, R236, P1 ;  /* 0x000000ec0200720c */ /* 0x040fe20000f21670 */
[----:B------:R1:W-:Y:S01]  /*fee0*/  MUFU.TANH R27, R3 ;  /* 0x00000003001b7308 */ /* 0x0003e20000002400 */
[----:B------:R-:W-:Y:S02]  /*fef0*/  ISETP.LT.OR P0, PT, R2, R235, P0 ;  /* 0x000000eb0200720c */ /* 0x000fe40000701670 */
[----:B------:R-:W-:Y:S02]  /*ff00*/  IADD3 R2, R0, 0x40, RZ ;  /* 0x0000004000027810 */ /* 0x000fe40007ffe0ff */
[----:B------:R-:W-:Y:S02]  /*ff10*/  FSEL R117, R24, -INF , !P3 ;  /* 0xff80000018757808 */ /* 0x000fe40005800000 */
[----:B------:R-:W-:Y:S01]  /*ff20*/  ISETP.GE.AND P3, PT, R2, R242, PT ;  /* 0x000000f20200720c */ /* 0x000fe20003f66270 */
[----:B------:R3:W4:Y:S01]  /*ff30*/  MUFU.TANH R9, R5 ;  /* 0x0000000500097308 */ /* 0x0007220000002400 */
[----:B--2---:R-:W-:-:S02]  /*ff40*/  P2R R4, PR, RZ, 0x2 ;  /* 0x00000002ff047803 */ /* 0x004fc40000000000 */
[C---:B------:R-:W-:Y:S02]  /*ff50*/  ISETP.GE.AND P2, PT, R2.reuse, R241, PT ;  /* 0x000000f10200720c */ /* 0x040fe40003f46270 */
[C---:B------:R-:W-:Y:S02]  /*ff60*/  ISETP.GE.AND P1, PT, R2.reuse, R240, PT ;  /* 0x000000f00200720c */ /* 0x040fe40003f26270 */
[----:B------:R-:W-:Y:S01]  /*ff70*/  FSEL R124, R75, -INF , !P6 ;  /* 0xff8000004b7c7808 */ /* 0x000fe20007000000 */
[----:B------:R-:W2:Y:S01]  /*ff80*/  MUFU.TANH R8, R6 ;  /* 0x0000000600087308 */ /* 0x000ea20000002400 */
[----:B-1----:R-:W-:Y:S02]  /*ff90*/  P2R R3, PR, RZ, 0x1 ;  /* 0x00000001ff037803 */ /* 0x002fe40000000000 */
[----:B------:R-:W-:Y:S02]  /*ffa0*/  ISETP.GE.AND P0, PT, R2, R239, PT ;  /* 0x000000ef0200720c */ /* 0x000fe40003f06270 */
[----:B------:R-:W-:-:S02]  /*ffb0*/  FSEL R118, R14, -INF , !P4 ;  /* 0xff8000000e767808 */ /* 0x000fc40006000000 */
[----:B------:R-:W-:Y:S01]  /*ffc0*/  FSEL R206, R54, -INF , !P5 ;  /* 0xff80000036ce7808 */ /* 0x000fe20006800000 */
[----:B---3--:R-:W-:Y:S01]  /*ffd0*/  FMUL.FTZ R5, R203, c[0x0][0x2ec] ;  /* 0x0000bb00cb057a20 */ /* 0x008fe20000410000 */
[----:B------:R-:W-:Y:S02]  /*ffe0*/  ISETP.LT.OR P6, PT, R2, R238, P3 ;  /* 0x000000ee0200720c */ /* 0x000fe40001fc1670 */
[----:B------:R-:W-:Y:S01]  /*fff0*/  ISETP.NE.AND P3, PT, R4, RZ, PT ;  /* 0x000000ff0400720c */ /* 0x000fe20003f65270 */
[----:B------:R-:W-:Y:S01]  /*10000*/  FMUL.FTZ R4, R248, c[0x0][0x2ec] ;  /* 0x0000bb00f8047a20 */ /* 0x000fe20000410000 */
[C---:B------:R-:W-:Y:S01]  /*10010*/  ISETP.LT.OR P5, PT, R2.reuse, R237, P2 ;  /* 0x000000ed0200720c */ /* 0x040fe200017a1670 */
[----:B------:R1:W-:Y:S01]  /*10020*/  MUFU.TANH R24, R5 ;  /* 0x0000000500187308 */ /* 0x0003e20000002400 */
[C---:B------:R-:W-:Y:S02]  /*10030*/  ISETP.LT.OR P1, PT, R2.reuse, R236, P1 ;  /* 0x000000ec0200720c */ /* 0x040fe40000f21670 */
[----:B------:R-:W-:-:S02]  /*10040*/  ISETP.LT.OR P4, PT, R2, R235, P0 ;  /* 0x000000eb0200720c */ /* 0x000fc40000781670 */
[----:B------:R-:W-:Y:S02]  /*10050*/  ISETP.NE.AND P2, PT, R3, RZ, PT ;  /* 0x000000ff0300720c */ /* 0x000fe40003f45270 */
[----:B------:R-:W-:Y:S01]  /*10060*/  IADD3 R2, R0, 0x41, RZ ;  /* 0x0000004100027810 */ /* 0x000fe20007ffe0ff */
[----:B------:R3:W2:Y:S01]  /*10070*/  MUFU.TANH R14, R4 ;  /* 0x00000004000e7308 */ /* 0x0006a20000002400 */
[----:B------:R-:W-:Y:S02]  /*10080*/  FSEL R209, R53, -INF , !P3 ;  /* 0xff80000035d17808 */ /* 0x000fe40005800000 */
[----:B------:R-:W-:Y:S02]  /*10090*/  P2R R3, PR, RZ, 0x2 ;  /* 0x00000002ff037803 */ /* 0x000fe40000000000 */
[C---:B------:R-:W-:Y:S02]  /*100a0*/  ISETP.GE.AND P3, PT, R2.reuse, R242, PT ;  /* 0x000000f20200720c */ /* 0x040fe40003f66270 */
[----:B------:R-:W-:Y:S01]  /*100b0*/  FSEL R61, R35, -INF , !P2 ;  /* 0xff800000233d7808 */ /* 0x000fe20005000000 */
[----:B-1----:R-:W-:Y:S01]  /*100c0*/  FMUL.FTZ R5, R251, c[0x0][0x2ec] ;  /* 0x0000bb00fb057a20 */ /* 0x002fe20000410000 */
[----:B------:R-:W-:-:S02]  /*100d0*/  ISETP.GE.AND P2, PT, R2, R241, PT ;  /* 0x000000f10200720c */ /* 0x000fc40003f46270 */
[C---:B------:R-:W-:Y:S02]  /*100e0*/  ISETP.GE.AND P1, PT, R2.reuse, R240, PT ;  /* 0x000000f00200720c */ /* 0x040fe40003f26270 */
[C---:B------:R-:W-:Y:S02]  /*100f0*/  ISETP.GE.AND P0, PT, R2.reuse, R239, PT ;  /* 0x000000ef0200720c */ /* 0x040fe40003f06270 */
[----:B------:R-:W-:Y:S01]  /*10100*/  FSEL R123, R25, -INF , !P6 ;  /* 0xff800000197b7808 */ /* 0x000fe20007000000 */
[----:B---3--:R-:W-:Y:S01]  /*10110*/  FMUL.FTZ R4, R249, c[0x0][0x2ec] ;  /* 0x0000bb00f9047a20 */ /* 0x008fe20000410000 */
[----:B------:R-:W-:Y:S02]  /*10120*/  FSEL R130, R7, -INF , !P5 ;  /* 0xff80000007827808 */ /* 0x000fe40006800000 */
[----:B------:R-:W-:Y:S01]  /*10130*/  ISETP.LT.OR P6, PT, R2, R238, P3 ;  /* 0x000000ee0200720c */ /* 0x000fe20001fc1670 */
[----:B------:R1:W-:Y:S01]  /*10140*/  MUFU.TANH R25, R4 ;  /* 0x0000000400197308 */ /* 0x0003e20000002400 */
[----:B------:R-:W-:Y:S01]  /*10150*/  ISETP.NE.AND P3, PT, R3, RZ, PT ;  /* 0x000000ff0300720c */ /* 0x000fe20003f65270 */
[----:B------:R-:W-:Y:S01]  /*10160*/  FMUL.FTZ R3, R250, c[0x0][0x2ec] ;  /* 0x0000bb00fa037a20 */ /* 0x000fe20000410000 */
[----:B------:R-:W-:-:S02]  /*10170*/  ISETP.LT.OR P5, PT, R2, R237, P2 ;  /* 0x000000ed0200720c */ /* 0x000fc400017a1670 */
[C---:B------:R-:W-:Y:S02]  /*10180*/  ISETP.LT.OR P1, PT, R2.reuse, R236, P1 ;  /* 0x000000ec0200720c */ /* 0x040fe40000f21670 */
[----:B------:R-:W-:Y:S01]  /*10190*/  ISETP.LT.OR P0, PT, R2, R235, P0 ;  /* 0x000000eb0200720c */ /* 0x000fe20000701670 */
[----:B------:R3:W2:Y:S01]  /*101a0*/  MUFU.TANH R7, R3 ;  /* 0x0000000300077308 */ /* 0x0006a20000002400 */
[----:B------:R-:W-:Y:S02]  /*101b0*/  IADD3 R2, R0, 0x48, RZ ;  /* 0x0000004800027810 */ /* 0x000fe40007ffe0ff */
[----:B------:R-:W-:Y:S02]  /*101c0*/  FSEL R205, R23, -INF , !P3 ;  /* 0xff80000017cd7808 */ /* 0x000fe40005800000 */
[C---:B------:R-:W-:Y:S02]  /*101d0*/  ISETP.GE.AND P3, PT, R2.reuse, R242, PT ;  /* 0x000000f20200720c */ /* 0x040fe40003f66270 */
[----:B------:R-:W-:Y:S01]  /*101e0*/  ISETP.GE.AND P2, PT, R2, R241, PT ;  /* 0x000000f10200720c */ /* 0x000fe20003f46270 */
[----:B------:R2:W2:Y:S01]  /*101f0*/  MUFU.TANH R23, R5 ;  /* 0x0000000500177308 */ /* 0x0004a20000002400 */
[----:B-1----:R-:W-:-:S02]  /*10200*/  P2R R4, PR, RZ, 0x2 ;  /* 0x00000002ff047803 */ /* 0x002fc40000000000 */
[----:B------:R-:W-:Y:S02]  /*10210*/  ISETP.GE.AND P1, PT, R2, R240, PT ;  /* 0x000000f00200720c */ /* 0x000fe40003f26270 */
[----:B------:R-:W-:Y:S02]  /*10220*/  FSEL R113, R36, -INF , !P6 ;  /* 0xff80000024717808 */ /* 0x000fe40007000000 */
[C---:B------:R-:W-:Y:S02]  /*10230*/  ISETP.LT.OR P6, PT, R2.reuse, R238, P3 ;  /* 0x000000ee0200720c */ /* 0x040fe40001fc1670 */
[----:B---3--:R-:W-:Y:S02]  /*10240*/  P2R R3, PR, RZ, 0x1 ;  /* 0x00000001ff037803 */ /* 0x008fe40000000000 */
[----:B------:R-:W-:Y:S02]  /*10250*/  ISETP.GE.AND P0, PT, R2, R239, PT ;  /* 0x000000ef0200720c */ /* 0x000fe40003f06270 */
[----:B------:R-:W-:-:S02]  /*10260*/  FSEL R63, R13, -INF , !P4 ;  /* 0xff8000000d3f7808 */ /* 0x000fc40006000000 */
[----:B------:R-:W-:Y:S01]  /*10270*/  FSEL R129, R34, -INF , !P5 ;  /* 0xff80000022817808 */ /* 0x000fe20006800000 */
[----:B--2---:R-:W-:Y:S01]  /*10280*/  FMUL.FTZ R5, R247, c[0x0][0x2ec] ;  /* 0x0000bb00f7057a20 */ /* 0x004fe20000410000 */
[----:B------:R-:W-:Y:S01]  /*10290*/  ISETP.NE.AND P3, PT, R4, RZ, PT ;  /* 0x000000ff0400720c */ /* 0x000fe20003f65270 */
[----:B------:R-:W-:Y:S01]  /*102a0*/  FMUL.FTZ R4, R244, c[0x0][0x2ec] ;  /* 0x0000bb00f4047a20 */ /* 0x000fe20000410000 */
[C---:B------:R-:W-:Y:S02]  /*102b0*/  ISETP.LT.OR P5, PT, R2.reuse, R237, P2 ;  /* 0x000000ed0200720c */ /* 0x040fe400017a1670 */
[C---:B------:R-:W-:Y:S01]  /*102c0*/  ISETP.LT.OR P1, PT, R2.reuse, R236, P1 ;  /* 0x000000ec0200720c */ /* 0x040fe20000f21670 */
[----:B------:R1:W2:Y:S01]  /*102d0*/  MUFU.TANH R13, R4 ;  /* 0x00000004000d7308 */ /* 0x0002a20000002400 */
[----:B------:R-:W-:Y:S02]  /*102e0*/  ISETP.LT.OR P4, PT, R2, R235, P0 ;  /* 0x000000eb0200720c */ /* 0x000fe40000781670 */
[----:B------:R-:W-:-:S02]  /*102f0*/  ISETP.NE.AND P2, PT, R3, RZ, PT ;  /* 0x000000ff0300720c */ /* 0x000fc40003f45270 */
[----:B------:R-:W-:Y:S02]  /*10300*/  IADD3 R2, R0, 0x49, RZ ;  /* 0x0000004900027810 */ /* 0x000fe40007ffe0ff */
[----:B------:R-:W-:Y:S02]  /*10310*/  FSEL R204, R26, -INF , !P3 ;  /* 0xff8000001acc7808 */ /* 0x000fe40005800000 */
[----:B------:R-:W-:Y:S02]  /*10320*/  P2R R3, PR, RZ, 0x2 ;  /* 0x00000002ff037803 */ /* 0x000fe40000000000 */
[----:B------:R-:W-:Y:S02]  /*10330*/  ISETP.GE.AND P3, PT, R2, R242, PT ;  /* 0x000000f20200720c */ /* 0x000fe40003f66270 */
[----:B------:R-:W-:Y:S02]  /*10340*/  FSEL R119, R22, -INF , !P2 ;  /* 0xff80000016777808 */ /* 0x000fe40005000000 */
[C---:B------:R-:W-:Y:S01]  /*10350*/  ISETP.GE.AND P2, PT, R2.reuse, R241, PT ;  /* 0x000000f10200720c */ /* 0x040fe20003f46270 */
[----:B-1----:R-:W-:Y:S01]  /*10360*/  FMUL.FTZ R4, R245, c[0x0][0x2ec] ;  /* 0x0000bb00f5047a20 */ /* 0x002fe20000410000 */
[C---:B------:R-:W-:Y:S01]  /*10370*/  ISETP.GE.AND P1, PT, R2.reuse, R240, PT ;  /* 0x000000f00200720c */ /* 0x040fe20003f26270 */
[----:B------:R1:W-:Y:S01]  /*10380*/  MUFU.TANH R22, R5 ;  /* 0x0000000500167308 */ /* 0x0003e20000002400 */
[----:B------:R-:W-:-:S02]  /*10390*/  ISETP.GE.AND P0, PT, R2, R239, PT ;  /* 0x000000ef0200720c */ /* 0x000fc40003f06270 */
[----:B------:R-:W-:Y:S02]  /*103a0*/  FSEL R112, R21, -INF , !P6 ;  /* 0xff80000015707808 */ /* 0x000fe40007000000 */
[----:B------:R-:W-:Y:S02]  /*103b0*/  FSEL R128, R12, -INF , !P5 ;  /* 0xff8000000c807808 */ /* 0x000fe40006800000 */
[C---:B------:R-:W-:Y:S01]  /*103c0*/  ISETP.LT.OR P6, PT, R2.reuse, R238, P3 ;  /* 0x000000ee0200720c */ /* 0x040fe20001fc1670 */
[----:B------:R3:W-:Y:S01]  /*103d0*/  MUFU.TANH R26, R4 ;  /* 0x00000004001a7308 */ /* 0x0007e20000002400 */
[----:B------:R-:W-:Y:S02]  /*103e0*/  ISETP.NE.AND P3, PT, R3, RZ, PT ;  /* 0x000000ff0300720c */ /* 0x000fe40003f65270 */
[C---:B------:R-:W-:Y:S02]  /*103f0*/  ISETP.LT.OR P5, PT, R2.reuse, R237, P2 ;  /* 0x000000ed0200720c */ /* 0x040fe400017a1670 */
[----:B------:R-:W-:-:S02]  /*10400*/  ISETP.LT.OR P1, PT, R2, R236, P1 ;  /* 0x000000ec0200720c */ /* 0x000fc40000f21670 */
[----:B------:R-:W-:Y:S01]  /*10410*/  ISETP.LT.OR P0, PT, R2, R235, P0 ;  /* 0x000000eb0200720c */ /* 0x000fe20000701670 */
[----:B-1----:R-:W-:Y:S01]  /*10420*/  FMUL.FTZ R5, R212, c[0x0][0x2ec] ;  /* 0x0000bb00d4057a20 */ /* 0x002fe20000410000 */
[----:B------:R-:W-:Y:S02]  /*10430*/  IADD3 R2, R0, 0x50, RZ ;  /* 0x0000005000027810 */ /* 0x000fe40007ffe0ff */
[----:B------:R-:W-:Y:S02]  /*10440*/  FSEL R134, R15, -INF , !P3 ;  /* 0xff8000000f867808 */ /* 0x000fe40005800000 */
[----:B------:R-:W-:Y:S01]  /*10450*/  P2R R3, PR, RZ, 0x1 ;  /* 0x00000001ff037803 */ /* 0x000fe20000000000 */
[----:B------:R1:W-:Y:S01]  /*10460*/  MUFU.TANH R15, R5 ;  /* 0x00000005000f7308 */ /* 0x0003e20000002400 */
[----:B------:R-:W-:Y:S01]  /*10470*/  ISETP.GE.AND P3, PT, R2, R242, PT ;  /* 0x000000f20200720c */ /* 0x000fe20003f66270 */
[----:B---3--:R-:W-:Y:S01]  /*10480*/  FMUL.FTZ R4, R246, c[0x0][0x2ec] ;  /* 0x0000bb00f6047a20 */ /* 0x008fe20000410000 */
[----:B------:R-:W-:-:S02]  /*10490*/  ISETP.GE.AND P2, PT, R2, R241, PT ;  /* 0x000000f10200720c */ /* 0x000fc40003f46270 */
[----:B------:R-:W-:Y:S02]  /*104a0*/  ISETP.GE.AND P0, PT, R2, R239, PT ;  /* 0x000000ef0200720c */ /* 0x000fe40003f06270 */
[----:B------:R-:W-:Y:S01]  /*104b0*/  FSEL R110, R33, -INF , !P6 ;  /* 0xff800000216e7808 */ /* 0x000fe20007000000 */
[----:B------:R3:W2:Y:S01]  /*104c0*/  MUFU.TANH R6, R4 ;  /* 0x0000000400067308 */ /* 0x0006a20000002400 */
[----:B------:R-:W-:Y:S02]  /*104d0*/  FSEL R67, R10, -INF , !P4 ;  /* 0xff8000000a437808 */ /* 0x000fe40006000000 */
[----:B------:R-:W-:Y:S02]  /*104e0*/  FSEL R125, R30, -INF , !P5 ;  /* 0xff8000001e7d7808 */ /* 0x000fe40006800000 */
[C---:B------:R-:W-:Y:S02]  /*104f0*/  ISETP.LT.OR P6, PT, R2.reuse, R238, P3 ;  /* 0x000000ee0200720c */ /* 0x040fe40001fc1670 */
[----:B------:R-:W-:Y:S01]  /*10500*/  ISETP.LT.OR P5, PT, R2, R237, P2 ;  /* 0x000000ed0200720c */ /* 0x000fe200017a1670 */
[----:B-1----:R-:W-:Y:S01]  /*10510*/  FMUL.FTZ R5, R214, c[0x0][0x2ec] ;  /* 0x0000bb00d6057a20 */ /* 0x002fe20000410000 */
[----:B------:R-:W-:-:S02]  /*10520*/  ISETP.LT.OR P4, PT, R2, R235, P0 ;  /* 0x000000eb0200720c */ /* 0x000fc40000781670 */
[----:B------:R-:W-:Y:S01]  /*10530*/  ISETP.NE.AND P2, PT, R3, RZ, PT ;  /* 0x000000ff0300720c */ /* 0x000fe20003f45270 */
[----:B------:R1:W1:Y:S01]  /*10540*/  MUFU.TANH R10, R5 ;  /* 0x00000005000a7308 */ /* 0x0002620000002400 */
[----:B------:R-:W-:Y:S02]  /*10550*/  FSEL R107, R16, -INF , !P6 ;  /* 0xff800000106b7808 */ /* 0x000fe40007000000 */
[----:B------:R-:W-:Y:S02]  /*10560*/  FSEL R75, R20, -INF , !P2 ;  /* 0xff800000144b7808 */ /* 0x000fe40005000000 */
[----:B---3--:R-:W-:Y:S02]  /*10570*/  P2R R4, PR, RZ, 0x2 ;  /* 0x00000002ff047803 */ /* 0x008fe40000000000 */
[----:B------:R-:W-:Y:S02]  /*10580*/  ISETP.GE.AND P1, PT, R2, R240, PT ;  /* 0x000000f00200720c */ /* 0x000fe40003f26270 */
[----:B------:R-:W-:Y:S01]  /*10590*/  ISETP.NE.AND P3, PT, R4, RZ, PT ;  /* 0x000000ff0400720c */ /* 0x000fe20003f65270 */
[----:B------:R-:W-:Y:S01]  /*105a0*/  FMUL.FTZ R4, R213, c[0x0][0x2ec] ;  /* 0x0000bb00d5047a20 */ /* 0x000fe20000410000 */
[----:B------:R-:W-:-:S02]  /*105b0*/  ISETP.LT.OR P1, PT, R2, R236, P1 ;  /* 0x000000ec0200720c */ /* 0x000fc40000f21670 */
[----:B------:R-:W-:Y:S01]  /*105c0*/  IADD3 R2, R0, 0x51, RZ ;  /* 0x0000005100027810 */ /* 0x000fe20007ffe0ff */
[----:B------:R3:W2:Y:S01]  /*105d0*/  MUFU.TANH R21, R4 ;  /* 0x0000000400157308 */ /* 0x0006a20000002400 */
[----:B------:R-:W-:Y:S01]  /*105e0*/  FSEL R133, R31, -INF , !P3 ;  /* 0xff8000001f857808 */ /* 0x000fe20005800000 */
[----:B-1----:R-:W-:Y:S01]  /*105f0*/  FMUL.FTZ R5, R132, c[0x0][0x2ec] ;  /* 0x0000bb0084057a20 */ /* 0x002fe20000410000 */
[----:B------:R-:W-:Y:S02]  /*10600*/  P2R R3, PR, RZ, 0x2 ;  /* 0x00000002ff037803 */ /* 0x000fe40000000000 */
[C---:B------:R-:W-:Y:S02]  /*10610*/  ISETP.GE.AND P3, PT, R2.reuse, R242, PT ;  /* 0x000000f20200720c */ /* 0x040fe40003f66270 */
[C---:B------:R-:W-:Y:S01]  /*10620*/  ISETP.GE.AND P2, PT, R2.reuse, R241, PT ;  /* 0x000000f10200720c */ /* 0x040fe20003f46270 */
[----:B------:R1:W-:Y:S01]  /*10630*/  MUFU.TANH R12, R5 ;  /* 0x00000005000c7308 */ /* 0x0003e20000002400 */
[----:B------:R-:W-:-:S02]  /*10640*/  ISETP.GE.AND P1, PT, R2, R240, PT ;  /* 0x000000f00200720c */ /* 0x000fc40003f26270 */
[C---:B------:R-:W-:Y:S02]  /*10650*/  ISETP.GE.AND P0, PT, R2.reuse, R239, PT ;  /* 0x000000ef0200720c */ /* 0x040fe40003f06270 */
[----:B------:R-:W-:Y:S02]  /*10660*/  FSEL R111, R11, -INF , !P5 ;  /* 0xff8000000b6f7808 */ /* 0x000fe40006800000 */
[C---:B------:R-:W-:Y:S01]  /*10670*/  ISETP.LT.OR P6, PT, R2.reuse, R238, P3 ;  /* 0x000000ee0200720c */ /* 0x040fe20001fc1670 */
[----:B---3--:R-:W-:Y:S01]  /*10680*/  FMUL.FTZ R4, R215, c[0x0][0x2ec] ;  /* 0x0000bb00d7047a20 */ /* 0x008fe20000410000 */
[----:B------:R-:W-:Y:S02]  /*10690*/  ISETP.NE.AND P3, PT, R3, RZ, PT ;  /* 0x000000ff0300720c */ /* 0x000fe40003f65270 */
[C---:B------:R-:W-:Y:S01]  /*106a0*/  ISETP.LT.OR P5, PT, R2.reuse, R237, P2 ;  /* 0x000000ed0200720c */ /* 0x040fe200017a1670 */
[----:B------:R3:W2:Y:S01]  /*106b0*/  MUFU.TANH R16, R4 ;  /* 0x0000000400107308 */ /* 0x0006a20000002400 */
[----:B------:R-:W-:-:S02]  /*106c0*/  ISETP.LT.OR P1, PT, R2, R236, P1 ;  /* 0x000000ec0200720c */ /* 0x000fc40000f21670 */
[----:B------:R-:W-:Y:S01]  /*106d0*/  ISETP.LT.OR P0, PT, R2, R235, P0 ;  /* 0x000000eb0200720c */ /* 0x000fe20000701670 */
[----:B-1----:R-:W-:Y:S01]  /*106e0*/  FMUL.FTZ R5, R92, c[0x0][0x2ec] ;  /* 0x0000bb005c057a20 */ /* 0x002fe20000410000 */
[----:B------:R-:W-:Y:S02]  /*106f0*/  IADD3 R2, R0, 0x58, RZ ;  /* 0x0000005800027810 */ /* 0x000fe40007ffe0ff */
[----:B------:R-:W-:Y:S01]  /*10700*/  FSEL R132, R18, -INF , !P3 ;  /* 0xff80000012847808 */ /* 0x000fe20005800000 */
[----:B------:R1:W-:Y:S01]  /*10710*/  MUFU.TANH R20, R5 ;  /* 0x0000000500147308 */ /* 0x0003e20000002400 */
[----:B------:R-:W-:Y:S02]  /*10720*/  P2R R3, PR, RZ, 0x1 ;  /* 0x00000001ff037803 */ /* 0x000fe40000000000 */
[C---:B------:R-:W-:Y:S02]  /*10730*/  ISETP.GE.AND P3, PT, R2.reuse, R242, PT ;  /* 0x000000f20200720c */ /* 0x040fe40003f66270 */
[----:B------:R-:W-:-:S02]  /*10740*/  ISETP.GE.AND P2, PT, R2, R241, PT ;  /* 0x000000f10200720c */ /* 0x000fc40003f46270 */
[C---:B------:R-:W-:Y:S02]  /*10750*/  ISETP.GE.AND P0, PT, R2.reuse, R239, PT ;  /* 0x000000ef0200720c */ /* 0x040fe40003f06270 */
[----:B---3--:R-:W-:Y:S02]  /*10760*/  P2R R4, PR, RZ, 0x2 ;  /* 0x00000002ff047803 */ /* 0x008fe40000000000 */
[----:B------:R-:W-:Y:S02]  /*10770*/  ISETP.GE.AND P1, PT, R2, R240, PT ;  /* 0x000000f00200720c */ /* 0x000fe40003f26270 */
[----:B------:R-:W-:Y:S02]  /*10780*/  FSEL R104, R32, -INF , !P6 ;  /* 0xff80000020687808 */ /* 0x000fe40007000000 */
[----:B----4-:R-:W-:Y:S02]  /*10790*/  FSEL R64, R9, -INF , !P4 ;  /* 0xff80000009407808 */ /* 0x010fe40006000000 */
[----:B------:R-:W-:-:S02]  /*107a0*/  FSEL R108, R28, -INF , !P5 ;  /* 0xff8000001c6c7808 */ /* 0x000fc40006800000 */
[----:B------:R-:W-:Y:S02]  /*107b0*/  ISETP.LT.OR P6, PT, R2, R238, P3 ;  /* 0x000000ee0200720c */ /* 0x000fe40001fc1670 */
[----:B------:R-:W-:Y:S01]  /*107c0*/  ISETP.NE.AND P3, PT, R4, RZ, PT ;  /* 0x000000ff0400720c */ /* 0x000fe20003f65270 */
[----:B------:R-:W-:Y:S01]  /*107d0*/  FMUL.FTZ R4, R151, c[0x0][0x2ec] ;  /* 0x0000bb0097047a20 */ /* 0x000fe20000410000 */
[----:B------:R-:W-:Y:S01]  /*107e0*/  ISETP.LT.OR P5, PT, R2, R237, P2 ;  /* 0x000000ed0200720c */ /* 0x000fe200017a1670 */
[----:B-1----:R-:W-:Y:S01]  /*107f0*/  FMUL.FTZ R5, R148, c[0x0][0x2ec] ;  /* 0x0000bb0094057a20 */ /* 0x002fe20000410000 */
[C---:B------:R-:W-:Y:S01]  /*10800*/  ISETP.LT.OR P1, PT, R2.reuse, R236, P1 ;  /* 0x000000ec0200720c */ /* 0x040fe20000f21670 */
[----:B------:R1:W5:Y:S01]  /*10810*/  LDL.LU R151, [R1+0x124] ;  /* 0x0001240001977983 */ /* 0x0003620000300800 */
[----:B------:R-:W-:Y:S01]  /*10820*/  ISETP.LT.OR P4, PT, R2, R235, P0 ;  /* 0x000000eb0200720c */ /* 0x000fe20000781670 */
[----:B------:R3:W4:Y:S01]  /*10830*/  MUFU.TANH R9, R4 ;  /* 0x0000000400097308 */ /* 0x0007220000002400 */
[----:B------:R-:W-:-:S02]  /*10840*/  IADD3 R2, R0, 0x59, RZ ;  /* 0x0000005900027810 */ /* 0x000fc40007ffe0ff */
[----:B------:R-:W-:Y:S02]  /*10850*/  ISETP.NE.AND P2, PT, R3, RZ, PT ;  /* 0x000000ff0300720c */ /* 0x000fe40003f45270 */
[----:B------:R-:W-:Y:S02]  /*10860*/  FSEL R122, R29, -INF , !P3 ;  /* 0xff8000001d7a7808 */ /* 0x000fe40005800000 */
[C---:B------:R-:W-:Y:S02]  /*10870*/  ISETP.GE.AND P3, PT, R2.reuse, R242, PT ;  /* 0x000000f20200720c */ /* 0x040fe40003f66270 */
[----:B------:R-:W-:Y:S02]  /*10880*/  P2R R3, PR, RZ, 0x2 ;  /* 0x00000002ff037803 */ /* 0x000fe40000000000 */
[----:B------:R-:W-:Y:S02]  /*10890*/  FSEL R251, R19, -INF , !P2 ;  /* 0xff80000013fb7808 */ /* 0x000fe40005000000 */
[----:B------:R-:W-:-:S02]  /*108a0*/  ISETP.GE.AND P2, PT, R2, R241, PT ;  /* 0x000000f10200720c */ /* 0x000fc40003f46270 */
[----:B------:R-:W-:Y:S01]  /*108b0*/  ISETP.GE.AND P1, PT, R2, R240, PT ;  /* 0x000000f00200720c */ /* 0x000fe20003f26270 */
[----:B---3--:R-:W-:Y:S01]  /*108c0*/  FMUL.FTZ R4, R150, c[0x0][0x2ec] ;  /* 0x0000bb0096047a20 */ /* 0x008fe20000410000 */
[----:B------:R-:W-:Y:S02]  /*108d0*/  ISETP.GE.AND P0, PT, R2, R239, PT ;  /* 0x000000ef0200720c */ /* 0x000fe40003f06270 */
[----:B------:R-:W-:Y:S02]  /*108e0*/  FSEL R97, R17, -INF , !P6 ;  /* 0xff80000011617808 */ /* 0x000fe40007000000 */
[----:B------:R-:W-:Y:S01]  /*108f0*/  FSEL R105, R8, -INF , !P5 ;  /* 0xff80000008697808 */ /* 0x000fe20006800000 */
[----:B------:R-:W-:Y:S01]  /*10900*/  MUFU.TANH R18, R5 ;  /* 0x0000000500127308 */ /* 0x000fe20000002400 */
[C---:B------:R-:W-:Y:S01]  /*10910*/  ISETP.LT.OR P6, PT, R2.reuse, R238, P3 ;  /* 0x000000ee0200720c */ /* 0x040fe20001fc1670 */
[----:B------:R1:W5:Y:S01]  /*10920*/  LDL.LU R150, [R1+0x120] ;  /* 0x0001200001967983 */ /* 0x0003620000300800 */
[----:B------:R-:W-:Y:S01]  /*10930*/  ISETP.NE.AND P3, PT, R3, RZ, PT ;  /* 0x000000ff0300720c */ /* 0x000fe20003f65270 */
[----:B------:R-:W-:Y:S01]  /*10940*/  FMUL.FTZ R3, R149, c[0x0][0x2ec] ;  /* 0x0000bb0095037a20 */ /* 0x000fe20000410000 */
[C---:B------:R-:W-:Y:S01]  /*10950*/  ISETP.LT.OR P5, PT, R2.reuse, R237, P2 ;  /* 0x000000ed0200720c */ /* 0x040fe200017a1670 */
[----:B------:R1:W5:Y:S01]  /*10960*/  LDL.LU R149, [R1+0x11c] ;  /* 0x00011c0001957983 */ /* 0x0003620000300800 */
[C---:B------:R-:W-:Y:S01]  /*10970*/  ISETP.LT.OR P1, PT, R2.reuse, R236, P1 ;  /* 0x000000ec0200720c */ /* 0x040fe20000f21670 */
[----:B------:R3:W-:Y:S01]  /*10980*/  MUFU.TANH R19, R4 ;  /* 0x0000000400137308 */ /* 0x0007e20000002400 */
[----:B------:R-:W-:Y:S01]  /*10990*/  ISETP.LT.OR P0, PT, R2, R235, P0 ;  /* 0x000000eb0200720c */ /* 0x000fe20000701670 */
[----:B------:R1:W5:Y:S01]  /*109a0*/  LDL.LU R148, [R1+0x118] ;  /* 0x0001180001947983 */ /* 0x0003620000300800 */
[----:B------:R-:W-:-:S02]  /*109b0*/  IADD3 R2, R0, 0x60, RZ ;  /* 0x0000006000027810 */ /* 0x000fc40007ffe0ff */
[----:B------:R-:W-:Y:S02]  /*109c0*/  FSEL R109, R14, -INF , !P3 ;  /* 0xff8000000e6d7808 */ /* 0x000fe40005800000 */
[C---:B------:R-:W-:Y:S01]  /*109d0*/  ISETP.GE.AND P3, PT, R2.reuse, R242, PT ;  /* 0x000000f20200720c */ /* 0x040fe20003f66270 */
[----:B------:R2:W1:Y:S01]  /*109e0*/  MUFU.TANH R11, R3 ;  /* 0x00000003000b7308 */ /* 0x0004620000002400 */
[C---:B------:R-:W-:Y:S02]  /*109f0*/  ISETP.GE.AND P2, PT, R2.reuse, R241, PT ;  /* 0x000000f10200720c */ /* 0x040fe40003f46270 */
[----:B------:R-:W-:Y:S02]  /*10a00*/  FSEL R94, R27, -INF , !P6 ;  /* 0xff8000001b5e7808 */ /* 0x000fe40007000000 */
[----:B---3--:R-:W-:Y:S02]  /*10a10*/  P2R R4, PR, RZ, 0x2 ;  /* 0x00000002ff047803 */ /* 0x008fe40000000000 */
[----:B------:R-:W-:-:S02]  /*10a20*/  ISETP.GE.AND P1, PT, R2, R240, PT ;  /* 0x000000f00200720c */ /* 0x000fc40003f26270 */
[----:B------:R-:W-:Y:S02]  /*10a30*/  FSEL R250, R7, -INF , !P4 ;  /* 0xff80000007fa7808 */ /* 0x000fe40006000000 */
[----:B--2---:R-:W-:Y:S02]  /*10a40*/  P2R R3, PR, RZ, 0x1 ;  /* 0x00000001ff037803 */ /* 0x004fe40000000000 */
[----:B------:R-:W-:Y:S02]  /*10a50*/  ISETP.GE.AND P0, PT, R2, R239, PT ;  /* 0x000000ef0200720c */ /* 0x000fe40003f06270 */
[----:B------:R-:W-:Y:S02]  /*10a60*/  FSEL R98, R24, -INF , !P5 ;  /* 0xff80000018627808 */ /* 0x000fe40006800000 */
[----:B------:R-:W-:Y:S02]  /*10a70*/  ISETP.LT.OR P6, PT, R2, R238, P3 ;  /* 0x000000ee0200720c */ /* 0x000fe40001fc1670 */
[----:B------:R-:W-:-:S02]  /*10a80*/  ISETP.NE.AND P3, PT, R4, RZ, PT ;  /* 0x000000ff0400720c */ /* 0x000fc40003f65270 */
[C---:B------:R-:W-:Y:S02]  /*10a90*/  ISETP.LT.OR P5, PT, R2.reuse, R237, P2 ;  /* 0x000000ed0200720c */ /* 0x040fe400017a1670 */
[C---:B------:R-:W-:Y:S02]  /*10aa0*/  ISETP.LT.OR P1, PT, R2.reuse, R236, P1 ;  /* 0x000000ec0200720c */ /* 0x040fe40000f21670 */
[----:B------:R-:W-:Y:S02]  /*10ab0*/  ISETP.LT.OR P4, PT, R2, R235, P0 ;  /* 0x000000eb0200720c */ /* 0x000fe40000781670 */
[----:B------:R-:W-:Y:S02]  /*10ac0*/  IADD3 R2, R0, 0x61, RZ ;  /* 0x0000006100027810 */ /* 0x000fe40007ffe0ff */
[----:B------:R-:W-:Y:S02]  /*10ad0*/  ISETP.NE.AND P2, PT, R3, RZ, PT ;  /* 0x000000ff0300720c */ /* 0x000fe40003f45270 */
[----:B------:R-:W-:Y:S01]  /*10ae0*/  FSEL R106, R25, -INF , !P3 ;  /* 0xff800000196a7808 */ /* 0x000fe20005800000 */
[----:B------:R-:W-:Y:S01]  /*10af0*/  FMUL.FTZ R4, R146, c[0x0][0x2ec] ;  /* 0x0000bb0092047a20 */ /* 0x000fe20000410000 */
[----:B------:R-:W-:-:S02]  /*10b00*/  ISETP.GE.AND P3, PT, R2, R242, PT ;  /* 0x000000f20200720c */ /* 0x000fc40003f66270 */
[----:B------:R-:W-:Y:S02]  /*10b10*/  P2R R3, PR, RZ, 0x2 ;  /* 0x00000002ff037803 */ /* 0x000fe40000000000 */
[----:B------:R-:W-:Y:S02]  /*10b20*/  FSEL R249, R23, -INF , !P2 ;  /* 0xff80000017f97808 */ /* 0x000fe40005000000 */
[C---:B------:R-:W-:Y:S02]  /*10b30*/  ISETP.GE.AND P2, PT, R2.reuse, R241, PT ;  /* 0x000000f10200720c */ /* 0x040fe40003f46270 */
[C---:B------:R-:W-:Y:S02]  /*10b40*/  ISETP.GE.AND P1, PT, R2.reuse, R240, PT ;  /* 0x000000f00200720c */ /* 0x040fe40003f26270 */
        /* <DEDUP_REMOVED lines=8> */
[C---:B------:R-:W-:Y:S02]  /*10bd0*/  ISETP.LT.OR P1, PT, R2.reuse, R236, P1 ;  /* 0x000000ec0200720c */ /* 0x040fe40000f21670 */
[----:B------:R-:W-:Y:S02]  /*10be0*/  ISETP.LT.OR P0, PT, R2, R235, P0 ;  /* 0x000000eb0200720c */ /* 0x000fe40000701670 */
[----:B------:R-:W-:Y:S01]  /*10bf0*/  IADD3 R2, R0, 0x68, RZ ;  /* 0x0000006800027810 */ /* 0x000fe20007ffe0ff */
[----:B--2---:R-:W-:Y:S01]  /*10c00*/  FMUL.FTZ R4, R91, c[0x0][0x2ec] ;  /* 0x0000bb005b047a20 */ /* 0x004fe20000410000 */
[----:B------:R2:W-:Y:S01]  /*10c10*/  MUFU.TANH R17, R3 ;  /* 0x0000000300117308 */ /* 0x0005e20000002400 */
[----:B------:R-:W-:-:S02]  /*10c20*/  FSEL R99, R15, -INF , !P3 ;  /* 0xff8000000f637808 */ /* 0x000fc40005800000 */
[C---:B------:R-:W-:Y:S02]  /*10c30*/  ISETP.GE.AND P3, PT, R2.reuse, R242, PT ;  /* 0x000000f20200720c */ /* 0x040fe40003f66270 */
[----:B------:R-:W-:-:S03]  /*10c40*/  ISETP.GE.AND P2, PT, R2, R241, PT ;  /* 0x000000f10200720c */ /* 0x000fc60003f46270 */
[----:B------:R3:W-:Y:S01]  /*10c50*/  MUFU.TANH R13, R4 ;  /* 0x00000004000d7308 */ /* 0x0007e20000002400 */
[----:B------:R-:W-:Y:S01]  /*10c60*/  FSEL R87, R26, -INF , !P6 ;  /* 0xff8000001a577808 */ /* 0x000fe20007000000 */
[----:B------:R-:W-:Y:S01]  /*10c70*/  FMUL.FTZ R5, R147, c[0x0][0x2ec] ;  /* 0x0000bb0093057a20 */ /* 0x000fe20000410000 */
[----:B------:R-:W-:Y:S01]  /*10c80*/  FSEL R248, R10, -INF , !P4 ;  /* 0xff8000000af87808 */ /* 0x000fe20006000000 */
[----:B------:R-:W-:Y:S01]  /*10c90*/  FMUL.FTZ R6, R145, c[0x0][0x2ec] ;  /* 0x0000bb0091067a20 */ /* 0x000fe20000410000 */
[----:B--2---:R-:W-:Y:S01]  /*10ca0*/  P2R R3, PR, RZ, 0x1 ;  /* 0x00000001ff037803 */ /* 0x004fe20000000000 */
[----:B------:R2:W5:Y:S01]  /*10cb0*/  LDL.LU R147, [R1+0x114] ;  /* 0x0001140001937983 */ /* 0x0005620000300800 */
[----:B------:R-:W-:Y:S02]  /*10cc0*/  ISETP.GE.AND P0, PT, R2, R239, PT ;  /* 0x000000ef0200720c */ /* 0x000fe40003f06270 */
[----:B------:R-:W-:Y:S02]  /*10cd0*/  FSEL R91, R22, -INF , !P5 ;  /* 0xff800000165b7808 */ /* 0x000fe40006800000 */
[----:B---3--:R-:W-:-:S02]  /*10ce0*/  P2R R4, PR, RZ, 0x2 ;  /* 0x00000002ff047803 */ /* 0x008fc40000000000 */
[C---:B------:R-:W-:Y:S01]  /*10cf0*/  ISETP.LT.OR P6, PT, R2.reuse, R238, P3 ;  /* 0x000000ee0200720c */ /* 0x040fe20001fc1670 */
[----:B------:R-:W3:Y:S01]  /*10d00*/  MUFU.TANH R8, R5 ;  /* 0x0000000500087308 */ /* 0x000ee20000002400 */
[----:B------:R-:W-:Y:S01]  /*10d10*/  ISETP.GE.AND P1, PT, R2, R240, PT ;  /* 0x000000f00200720c */ /* 0x000fe20003f26270 */
[----:B------:R2:W5:Y:S01]  /*10d20*/  LDL.LU R146, [R1+0x110] ;  /* 0x0001100001927983 */ /* 0x0005620000300800 */
[----:B------:R-:W-:Y:S02]  /*10d30*/  ISETP.NE.AND P3, PT, R4, RZ, PT ;  /* 0x000000ff0400720c */ /* 0x000fe40003f65270 */
[C---:B------:R-:W-:Y:S01]  /*10d40*/  ISETP.LT.OR P5, PT, R2.reuse, R237, P2 ;  /* 0x000000ed0200720c */ /* 0x040fe200017a1670 */
[----:B------:R2:W5:Y:S01]  /*10d50*/  LDL.LU R145, [R1+0x10c] ;  /* 0x00010c0001917983 */ /* 0x0005620000300800 */
[C---:B------:R-:W-:Y:S02]  /*10d60*/  ISETP.LT.OR P1, PT, R2.reuse, R236, P1 ;  /* 0x000000ec0200720c */ /* 0x040fe40000f21670 */
[----:B------:R-:W-:-:S02]  /*10d70*/  ISETP.LT.OR P4, PT, R2, R235, P0 ;  /* 0x000000eb0200720c */ /* 0x000fc40000781670 */
[----:B------:R-:W-:Y:S02]  /*10d80*/  IADD3 R2, R0, 0x69, RZ ;  /* 0x0000006900027810 */ /* 0x000fe40007ffe0ff */
[----:B------:R-:W-:Y:S02]  /*10d90*/  ISETP.NE.AND P2, PT, R3, RZ, PT ;  /* 0x000000ff0300720c */ /* 0x000fe40003f45270 */
[----:B------:R-:W-:Y:S01]  /*10da0*/  FSEL R96, R21, -INF , !P3 ;  /* 0xff80000015607808 */ /* 0x000fe20005800000 */
[----:B------:R-:W-:Y:S01]  /*10db0*/  FMUL.FTZ R4, R143, c[0x0][0x2ec] ;  /* 0x0000bb008f047a20 */ /* 0x000fe20000410000 */
[----:B------:R-:W-:Y:S02]  /*10dc0*/  ISETP.GE.AND P3, PT, R2, R242, PT ;  /* 0x000000f20200720c */ /* 0x000fe40003f66270 */
[----:B------:R-:W-:Y:S02]  /*10dd0*/  P2R R3, PR, RZ, 0x2 ;  /* 0x00000002ff037803 */ /* 0x000fe40000000000 */
[----:B------:R-:W-:-:S02]  /*10de0*/  FSEL R247, R16, -INF , !P2 ;  /* 0xff80000010f77808 */ /* 0x000fc40005000000 */
[C---:B------:R-:W-:Y:S02]  /*10df0*/  ISETP.GE.AND P2, PT, R2.reuse, R241, PT ;  /* 0x000000f10200720c */ /* 0x040fe40003f46270 */
[C---:B------:R-:W-:Y:S02]  /*10e00*/  ISETP.GE.AND P1, PT, R2.reuse, R240, PT ;  /* 0x000000f00200720c */ /* 0x040fe40003f26270 */
[----:B------:R-:W-:Y:S02]  /*10e10*/  ISETP.GE.AND P0, PT, R2, R239, PT ;  /* 0x000000ef0200720c */ /* 0x000fe40003f06270 */
[----:B------:R-:W-:Y:S01]  /*10e20*/  FSEL R85, R12, -INF , !P6 ;  /* 0xff8000000c557808 */ /* 0x000fe20007000000 */
[----:B------:R1:W-:Y:S01]  /*10e30*/  MUFU.TANH R10, R4 ;  /* 0x00000004000a7308 */ /* 0x0003e20000002400 */
[----:B------:R-:W-:Y:S02]  /*10e40*/  ISETP.LT.OR P6, PT, R2, R238, P3 ;  /* 0x000000ee0200720c */ /* 0x000fe40001fc1670 */
[----:B----4-:R-:W-:-:S02]  /*10e50*/  FSEL R89, R9, -INF , !P5 ;  /* 0xff80000009597808 */ /* 0x010fc40006800000 */
[----:B------:R-:W-:Y:S01]  /*10e60*/  ISETP.NE.AND P3, PT, R3, RZ, PT ;  /* 0x000000ff0300720c */ /* 0x000fe20003f65270 */
[----:B------:R-:W-:Y:S01]  /*10e70*/  FMUL.FTZ R3, R141, c[0x0][0x2ec] ;  /* 0x0000bb008d037a20 */ /* 0x000fe20000410000 */
[C---:B------:R-:W-:Y:S02]  /*10e80*/  ISETP.LT.OR P5, PT, R2.reuse, R237, P2 ;  /* 0x000000ed0200720c */ /* 0x040fe400017a1670 */
[C---:B------:R-:W-:Y:S02]  /*10e90*/  ISETP.LT.OR P1, PT, R2.reuse, R236, P1 ;  /* 0x000000ec0200720c */ /* 0x040fe40000f21670 */
[----:B------:R-:W-:Y:S02]  /*10ea0*/  ISETP.LT.OR P0, PT, R2, R235, P0 ;  /* 0x000000eb0200720c */ /* 0x000fe40000701670 */
[----:B------:R-:W-:Y:S01]  /*10eb0*/  IADD3 R2, R0, 0x70, RZ ;  /* 0x0000007000027810 */ /* 0x000fe20007ffe0ff */
[----:B-1----:R-:W-:Y:S01]  /*10ec0*/  FMUL.FTZ R4, R142, c[0x0][0x2ec] ;  /* 0x0000bb008e047a20 */ /* 0x002fe20000410000 */
[----:B------:R-:W1:Y:S01]  /*10ed0*/  MUFU.TANH R7, R6 ;  /* 0x0000000600077308 */ /* 0x000e620000002400 */
[----:B------:R-:W-:-:S02]  /*10ee0*/  FSEL R93, R11, -INF , !P3 ;  /* 0xff8000000b5d7808 */ /* 0x000fc40005800000 */
[C---:B------:R-:W-:Y:S02]  /*10ef0*/  ISETP.GE.AND P3, PT, R2.reuse, R242, PT ;  /* 0x000000f20200720c */ /* 0x040fe40003f66270 */
[----:B------:R-:W-:-:S03]  /*10f00*/  ISETP.GE.AND P2, PT, R2, R241, PT ;  /* 0x000000f10200720c */ /* 0x000fc60003f46270 */
[----:B------:R4:W-:Y:S01]  /*10f10*/  MUFU.TANH R16, R4 ;  /* 0x0000000400107308 */ /* 0x0009e20000002400 */
[----:B------:R-:W-:Y:S01]  /*10f20*/  FMUL.FTZ R5, R144, c[0x0][0x2ec] ;  /* 0x0000bb0090057a20 */ /* 0x000fe20000410000 */
[----:B------:R-:W-:Y:S01]  /*10f30*/  FSEL R82, R20, -INF , !P6 ;  /* 0xff80000014527808 */ /* 0x000fe20007000000 */
[----:B------:R2:W5:Y:S05]  /*10f40*/  LDL.LU R144, [R1+0x108] ;  /* 0x0001080001907983 */ /* 0x00056a0000300800 */
[----:B------:R1:W-:Y:S01]  /*10f50*/  MUFU.TANH R6, R3 ;  /* 0x0000000300067308 */ /* 0x0003e20000002400 */
[----:B---3--:R-:W-:Y:S01]  /*10f60*/  FSEL R246, R8, -INF , !P4 ;  /* 0xff80000008f67808 */ /* 0x008fe20006000000 */
[----:B------:R2:W5:Y:S01]  /*10f70*/  LDL.LU R143, [R1+0x104] ;  /* 0x00010400018f7983 */ /* 0x0005620000300800 */
[----:B------:R-:W-:-:S02]  /*10f80*/  FSEL R86, R19, -INF , !P5 ;  /* 0xff80000013567808 */ /* 0x000fc40006800000 */
[----:B----4-:R-:W-:-:S03]  /*10f90*/  P2R R4, PR, RZ, 0x2 ;  /* 0x00000002ff047803 */ /* 0x010fc60000000000 */
[----:B------:R-:W3:Y:S01]  /*10fa0*/  MUFU.TANH R15, R5 ;  /* 0x00000005000f7308 */ /* 0x000ee20000002400 */
[C---:B------:R-:W-:Y:S01]  /*10fb0*/  ISETP.GE.AND P1, PT, R2.reuse, R240, PT ;  /* 0x000000f00200720c */ /* 0x040fe20003f26270 */
[----:B------:R2:W5:Y:S01]  /*10fc0*/  LDL.LU R142, [R1+0x100] ;  /* 0x00010000018e7983 */ /* 0x0005620000300800 */
[C---:B------:R-:W-:Y:S02]  /*10fd0*/  ISETP.LT.OR P6, PT, R2.reuse, R238, P3 ;  /* 0x000000ee0200720c */ /* 0x040fe40001fc1670 */
[----:B-1----:R-:W-:Y:S01]  /*10fe0*/  P2R R3, PR, RZ, 0x1 ;  /* 0x00000001ff037803 */ /* 0x002fe20000000000 */
[----:B------:R2:W5:Y:S01]  /*10ff0*/  LDL.LU R141, [R1+0xfc] ;  /* 0x0000fc00018d7983 */ /* 0x0005620000300800 */
[----:B------:R-:W-:Y:S02]  /*11000*/  ISETP.GE.AND P0, PT, R2, R239, PT ;  /* 0x000000ef0200720c */ /* 0x000fe40003f06270 */
[----:B------:R-:W-:Y:S02]  /*11010*/  ISETP.NE.AND P3, PT, R4, RZ, PT ;  /* 0x000000ff0400720c */ /* 0x000fe40003f65270 */
[----:B------:R-:W-:-:S02]  /*11020*/  ISETP.LT.OR P5, PT, R2, R237, P2 ;  /* 0x000000ed0200720c */ /* 0x000fc400017a1670 */
[C---:B------:R-:W-:Y:S02]  /*11030*/  ISETP.LT.OR P1, PT, R2.reuse, R236, P1 ;  /* 0x000000ec0200720c */ /* 0x040fe40000f21670 */
[----:B------:R-:W-:Y:S01]  /*11040*/  ISETP.LT.OR P4, PT, R2, R235, P0 ;  /* 0x000000eb0200720c */ /* 0x000fe20000781670 */
[----:B------:R-:W-:Y:S01]  /*11050*/  FMUL.FTZ R4, R139, c[0x0][0x2ec] ;  /* 0x0000bb008b047a20 */ /* 0x000fe20000410000 */
[----:B------:R-:W-:Y:S02]  /*11060*/  ISETP.NE.AND P2, PT, R3, RZ, PT ;  /* 0x000000ff0300720c */ /* 0x000fe40003f45270 */
[----:B------:R-:W-:Y:S02]  /*11070*/  IADD3 R2, R0, 0x71, RZ ;  /* 0x0000007100027810 */ /* 0x000fe40007ffe0ff */
[----:B------:R-:W-:Y:S01]  /*11080*/  FSEL R92, R18, -INF , !P3 ;  /* 0xff800000125c7808 */ /* 0x000fe20005800000 */
[----:B------:R1:W-:Y:S01]  /*11090*/  MUFU.TANH R11, R4 ;  /* 0x00000004000b7308 */ /* 0x0003e20000002400 */
[----:B------:R-:W-:-:S02]  /*110a0*/  P2R R3, PR, RZ, 0x2 ;  /* 0x00000002ff037803 */ /* 0x000fc40000000000 */
[----:B------:R-:W-:Y:S02]  /*110b0*/  ISETP.GE.AND P3, PT, R2, R242, PT ;  /* 0x000000f20200720c */ /* 0x000fe40003f66270 */
[----:B------:R-:W-:Y:S02]  /*110c0*/  FSEL R245, R14, -INF , !P2 ;  /* 0xff8000000ef57808 */ /* 0x000fe40005000000 */
[C---:B------:R-:W-:Y:S02]  /*110d0*/  ISETP.GE.AND P2, PT, R2.reuse, R241, PT ;  /* 0x000000f10200720c */ /* 0x040fe40003f46270 */
[C---:B------:R-:W-:Y:S02]  /*110e0*/  ISETP.GE.AND P1, PT, R2.reuse, R240, PT ;  /* 0x000000f00200720c */ /* 0x040fe40003f26270 */
[----:B------:R-:W-:Y:S02]  /*110f0*/  ISETP.GE.AND P0, PT, R2, R239, PT ;  /* 0x000000ef0200720c */ /* 0x000fe40003f06270 */
[----:B------:R-:W-:Y:S01]  /*11100*/  FSEL R27, R13, -INF , !P6 ;  /* 0xff8000000d1b7808 */ /* 0x000fe20007000000 */
[----:B-1----:R-:W-:Y:S01]  /*11110*/  FMUL.FTZ R4, R138, c[0x0][0x2ec] ;  /* 0x0000bb008a047a20 */ /* 0x002fe20000410000 */
[----:B------:R-:W-:-:S02]  /*11120*/  FSEL R83, R7, -INF , !P5 ;  /* 0xff80000007537808 */ /* 0x000fc40006800000 */
[----:B------:R-:W-:Y:S01]  /*11130*/  ISETP.LT.OR P6, PT, R2, R238, P3 ;  /* 0x000000ee0200720c */ /* 0x000fe20001fc1670 */
[----:B------:R-:W-:Y:S01]  /*11140*/  FMUL.FTZ R5, R140, c[0x0][0x2ec] ;  /* 0x0000bb008c057a20 */ /* 0x000fe20000410000 */
[----:B------:R-:W-:Y:S01]  /*11150*/  ISETP.NE.AND P3, PT, R3, RZ, PT ;  /* 0x000000ff0300720c */ /* 0x000fe20003f65270 */
[----:B------:R1:W-:Y:S01]  /*11160*/  MUFU.TANH R9, R4 ;  /* 0x0000000400097308 */ /* 0x0003e20000002400 */
[C---:B------:R-:W-:Y:S01]  /*11170*/  ISETP.LT.OR P5, PT, R2.reuse, R237, P2 ;  /* 0x000000ed0200720c */ /* 0x040fe200017a1670 */
[----:B------:R2:W5:Y:S01]  /*11180*/  LDL.LU R140, [R1+0xf8] ;  /* 0x0000f800018c7983 */ /* 0x0005620000300800 */
[C---:B------:R-:W-:Y:S02]  /*11190*/  ISETP.LT.OR P1, PT, R2.reuse, R236, P1 ;  /* 0x000000ec0200720c */ /* 0x040fe40000f21670 */
[----:B------:R-:W-:Y:S01]  /*111a0*/  ISETP.LT.OR P0, PT, R2, R235, P0 ;  /* 0x000000eb0200720c */ /* 0x000fe20000701670 */
[----:B------:R2:W5:Y:S01]  /*111b0*/  LDL.LU R139, [R1+0xf4] ;  /* 0x0000f400018b7983 */ /* 0x0005620000300800 */
[----:B------:R-:W-:Y:S01]  /*111c0*/  IADD3 R2, R0, 0x78, RZ ;  /* 0x0000007800027810 */ /* 0x000fe20007ffe0ff */
[----:B------:R4:W2:Y:S01]  /*111d0*/  MUFU.TANH R12, R5 ;  /* 0x00000005000c7308 */ /* 0x0008a20000002400 */
[----:B------:R-:W-:Y:S01]  /*111e0*/  FSEL R88, R10, -INF , !P3 ;  /* 0xff8000000a587808 */ /* 0x000fe20005800000 */
[----:B------:R2:W5:Y:S01]  /*111f0*/  LDL.LU R138, [R1+0xf0] ;  /* 0x0000f000018a7983 */ /* 0x0005620000300800 */
[C---:B------:R-:W-:Y:S01]  /*11200*/  ISETP.GE.AND P3, PT, R2.reuse, R242, PT ;  /* 0x000000f20200720c */ /* 0x040fe20003f66270 */
[----:B-1----:R-:W-:Y:S01]  /*11210*/  FMUL.FTZ R4, R137, c[0x0][0x2ec] ;  /* 0x0000bb0089047a20 */ /* 0x002fe20000410000 */
[----:B------:R-:W-:Y:S01]  /*11220*/  ISETP.GE.AND P2, PT, R2, R241, PT ;  /* 0x000000f10200720c */ /* 0x000fe20003f46270 */
[----:B------:R1:W5:Y:S02]  /*11230*/  LDL.LU R137, [R1+0xec] ;  /* 0x0000ec0001897983 */ /* 0x0003640000300800 */
[----:B------:R2:W-:Y:S01]  /*11240*/  MUFU.TANH R8, R4 ;  /* 0x0000000400087308 */ /* 0x0005e20000002400 */
[----:B------:R-:W-:Y:S01]  /*11250*/  P2R R3, PR, RZ, 0x1 ;  /* 0x00000001ff037803 */ /* 0x000fe20000000000 */
[----:B----4-:R-:W-:Y:S01]  /*11260*/  FMUL.FTZ R5, R136, c[0x0][0x2ec] ;  /* 0x0000bb0088057a20 */ /* 0x010fe20000410000 */
[----:B---3--:R-:W-:Y:S01]  /*11270*/  FSEL R26, R15, -INF , !P5 ;  /* 0xff8000000f1a7808 */ /* 0x008fe20006800000 */
[----:B------:R1:W5:Y:S01]  /*11280*/  LDL.LU R136, [R1+0xe8] ;  /* 0x0000e80001887983 */ /* 0x0003620000300800 */
[----:B------:R-:W-:-:S03]  /*11290*/  FSEL R215, R6, -INF , !P4 ;  /* 0xff80000006d77808 */ /* 0x000fc60006000000 */
[----:B------:R3:W-:Y:S01]  /*112a0*/  MUFU.TANH R7, R5 ;  /* 0x0000000500077308 */ /* 0x0007e20000002400 */
[C---:B------:R-:W-:Y:S01]  /*112b0*/  ISETP.LT.OR P5, PT, R2.reuse, R238, P3 ;  /* 0x000000ee0200720c */ /* 0x040fe20001fa1670 */
[----:B------:R-:W-:Y:S01]  /*112c0*/  FMUL.FTZ R6, R73, c[0x0][0x2ec] ;  /* 0x0000bb0049067a20 */ /* 0x000fe20000410000 */
[----:B------:R-:W-:Y:S01]  /*112d0*/  ISETP.LT.OR P3, PT, R2, R237, P2 ;  /* 0x000000ed0200720c */ /* 0x000fe20001761670 */
[----:B------:R1:W5:Y:S01]  /*112e0*/  LDL.LU R73, [R1+0xe4] ;  /* 0x0000e40001497983 */ /* 0x0003620000300800 */
[----:B--2---:R-:W-:Y:S02]  /*112f0*/  P2R R4, PR, RZ, 0x2 ;  /* 0x00000002ff047803 */ /* 0x004fe40000000000 */
[----:B------:R-:W-:Y:S02]  /*11300*/  FSEL R25, R17, -INF , !P6 ;  /* 0xff80000011197808 */ /* 0x000fe40007000000 */
[----:B------:R-:W-:Y:S01]  /*11310*/  ISETP.NE.AND P2, PT, R4, RZ, PT ;  /* 0x000000ff0400720c */ /* 0x000fe20003f45270 */
[----:B------:R-:W-:Y:S01]  /*11320*/  FMUL.FTZ R4, R71, c[0x0][0x2ec] ;  /* 0x0000bb0047047a20 */ /* 0x000fe20000410000 */
[----:B------:R-:W-:Y:S01]  /*11330*/  ISETP.NE.AND P6, PT, R3, RZ, PT ;  /* 0x000000ff0300720c */ /* 0x000fe20003fc5270 */
[----:B---3--:R-:W-:-:S02]  /*11340*/  FMUL.FTZ R5, R72, c[0x0][0x2ec] ;  /* 0x0000bb0048057a20 */ /* 0x008fc40000410000 */
[----:B------:R1:W5:Y:S01]  /*11350*/  LDL.LU R72, [R1+0xe0] ;  /* 0x0000e00001487983 */ /* 0x0003620000300800 */
[----:B------:R-:W-:-:S03]  /*11360*/  FMUL.FTZ R3, R70, c[0x0][0x2ec] ;  /* 0x0000bb0046037a20 */ /* 0x000fc60000410000 */
[----:B------:R1:W5:Y:S04]  /*11370*/  LDL.LU R71, [R1+0xdc] ;  /* 0x0000dc0001477983 */ /* 0x0003680000300800 */
[----:B------:R1:W5:Y:S01]  /*11380*/  LDL.LU R70, [R1+0xd8] ;  /* 0x0000d80001467983 */ /* 0x0003620000300800 */
[C---:B------:R-:W-:Y:S01]  /*11390*/  ISETP.GE.AND P1, PT, R2.reuse, R240, PT ;  /* 0x000000f00200720c */ /* 0x040fe20003f26270 */
[----:B------:R-:W2:Y:S01]  /*113a0*/  MUFU.TANH R6, R6 ;  /* 0x0000000600067308 */ /* 0x000ea20000002400 */
[----:B------:R-:W-:Y:S02]  /*113b0*/  ISETP.GE.AND P0, PT, R2, R239, PT ;  /* 0x000000ef0200720c */ /* 0x000fe40003f06270 */
[----:B------:R-:W-:Y:S02]  /*113c0*/  IADD3 R0, R0, 0x79, RZ ;  /* 0x0000007900007810 */ /* 0x000fe40007ffe0ff */
[----:B------:R-:W-:-:S02]  /*113d0*/  ISETP.LT.OR P1, PT, R2, R236, P1 ;  /* 0x000000ec0200720c */ /* 0x000fc40000f21670 */
[----:B------:R-:W-:Y:S02]  /*113e0*/  FSEL R84, R16, -INF , !P2 ;  /* 0xff80000010547808 */ /* 0x000fe40005000000 */
[----:B------:R-:W-:Y:S02]  /*113f0*/  ISETP.LT.OR P4, PT, R2, R235, P0 ;  /* 0x000000eb0200720c */ /* 0x000fe40000781670 */
[C---:B------:R-:W-:Y:S02]  /*11400*/  ISETP.GE.AND P2, PT, R0.reuse, R242, PT ;  /* 0x000000f20000720c */ /* 0x040fe40003f46270 */
[----:B------:R-:W-:Y:S02]  /*11410*/  ISETP.GE.AND P0, PT, R0, R240, PT ;  /* 0x000000f00000720c */ /* 0x000fe40003f06270 */
[----:B------:R-:W-:Y:S02]  /*11420*/  P2R R2, PR, RZ, 0x2 ;  /* 0x00000002ff027803 */ /* 0x000fe40000000000 */
[----:B------:R-:W-:-:S02]  /*11430*/  FSEL R214, R12, -INF , !P6 ;  /* 0xff8000000cd67808 */ /* 0x000fc40007000000 */
[C---:B------:R-:W-:Y:S02]  /*11440*/  ISETP.LT.OR P6, PT, R0.reuse, R238, P2 ;  /* 0x000000ee0000720c */ /* 0x040fe400017c1670 */
[----:B------:R-:W-:Y:S02]  /*11450*/  ISETP.LT.OR P2, PT, R0, R236, P0 ;  /* 0x000000ec0000720c */ /* 0x000fe40000741670 */
[----:B------:R-:W-:Y:S01]  /*11460*/  ISETP.NE.AND P0, PT, R2, RZ, PT ;  /* 0x000000ff0200720c */ /* 0x000fe20003f05270 */
[----:B------:R-:W3:Y:S03]  /*11470*/  MUFU.TANH R4, R4 ;  /* 0x0000000400047308 */ /* 0x000ee60000002400 */
[----:B--2---:R-:W-:Y:S02]  /*11480*/  FSEL R81, R6, -INF , !P0 ;  /* 0xff80000006517808 */ /* 0x004fe40004000000 */
[----:B------:R-:W-:-:S03]  /*11490*/  PLOP3.LUT P0, PT, PT, PT, UP0, 0x80, 0x0 ;  /* 0x000000000000781c */ /* 0x000fc60003f0f008 */
[----:B------:R-:W2:Y:S01]  /*114a0*/  MUFU.TANH R5, R5 ;  /* 0x0000000500057308 */ /* 0x000ea20000002400 */
[----:B------:R-:W-:-:S07]  /*114b0*/  ISETP.GE.AND P1, PT, R0, R241, PT ;  /* 0x000000f10000720c */ /* 0x000fce0003f26270 */
[----:B------:R-:W4:Y:S01]  /*114c0*/  MUFU.TANH R3, R3 ;  /* 0x0000000300037308 */ /* 0x000f220000002400 */
[----:B------:R-:W-:Y:S02]  /*114d0*/  FSEL R24, R8, -INF , !P3 ;  /* 0xff80000008187808 */ /* 0x000fe40005800000 */
[C---:B------:R-:W-:Y:S02]  /*114e0*/  ISETP.GE.AND P3, PT, R0.reuse, R239, PT ;  /* 0x000000ef0000720c */ /* 0x040fe40003f66270 */
[----:B------:R-:W-:Y:S02]  /*114f0*/  FSEL R22, R11, -INF , !P5 ;  /* 0xff8000000b167808 */ /* 0x000fe40006800000 */
[C---:B------:R-:W-:Y:S02]  /*11500*/  ISETP.LT.OR P5, PT, R0.reuse, R237, P1 ;  /* 0x000000ed0000720c */ /* 0x040fe40000fa1670 */
[----:B------:R-:W-:Y:S02]  /*11510*/  ISETP.LT.OR P1, PT, R0, R235, P3 ;  /* 0x000000eb0000720c */ /* 0x000fe40001f21670 */
[----:B---3--:R-:W-:-:S02]  /*11520*/  FSEL R213, R4, -INF , !P4 ;  /* 0xff80000004d57808 */ /* 0x008fc40006000000 */
[----:B------:R-:W-:Y:S02]  /*11530*/  LOP3.LUT P4, RZ, R234, 0x80000, RZ, 0xc0, !PT ;  /* 0x00080000eaff7812 */ /* 0x000fe4000788c0ff */
[----:B------:R-:W-:Y:S02]  /*11540*/  FSEL R21, R9, -INF , !P6 ;  /* 0xff80000009157808 */ /* 0x000fe40007000000 */
[----:B------:R-:W-:Y:S02]  /*11550*/  FSEL R23, R7, -INF , !P5 ;  /* 0xff80000007177808 */ /* 0x000fe40006800000 */
[----:B--2---:R-:W-:Y:S02]  /*11560*/  FSEL R80, R5, -INF , !P2 ;  /* 0xff80000005507808 */ /* 0x004fe40005000000 */
[----:B----4-:R-:W-:Y:S01]  /*11570*/  FSEL R212, R3, -INF , !P1 ;  /* 0xff80000003d47808 */ /* 0x010fe20004800000 */
[----:B------:R-:W-:Y:S05]  /*11580*/  @!P0 BRA `(.L_x_734) ;  /* 0x000006e000008947 */ /* 0x000fea0003800000 */
[----:B-1----:R-:W2:Y:S04]  /*11590*/  LDL.64 R202, [R1+0xc8] ;  /* 0x0000c80001ca7983 */ /* 0x002ea80000100a00 */
        /* <DEDUP_REMOVED lines=107> */
.L_x_736:
[----:B------:R-:W-:Y:S05]  /*11c50*/  BSYNC B0 ;  /* 0x0000000000007941 */ /* 0x000fea0003800000 */
.L_x_735:
[----:B------:R-:W0:Y:S02]  /*11c60*/  LDGDEPBAR ;  /* 0x00000000000079af */ /* 0x000e240000000000 */
.L_x_734:
[----:B-1----:R-:W2:Y:S04]  /*11c70*/  LDL.LU R6, [R1+0x98] ;  /* 0x0000980001067983 */ /* 0x002ea80000300800 */
[----:B------:R-:W3:Y:S04]  /*11c80*/  LDL.LU R0, [R1+0x90] ;  /* 0x0000900001007983 */ /* 0x000ee80000300800 */
[----:B------:R-:W4:Y:S04]  /*11c90*/  LDL.LU R5, [R1+0x94] ;  /* 0x0000940001057983 */ /* 0x000f280000300800 */
[----:B------:R-:W4:Y:S04]  /*11ca0*/  LDL.LU R4, [R1+0x88] ;  /* 0x0000880001047983 */ /* 0x000f280000300800 */
[----:B------:R-:W4:Y:S04]  /*11cb0*/  LDL.LU R2, [R1+0x60] ;  /* 0x0000600001027983 */ /* 0x000f280000300800 */
[----:B------:R-:W4:Y:S04]  /*11cc0*/  LDL.LU R3, [R1+0x84] ;  /* 0x0000840001037983 */ /* 0x000f280000300800 */
[----:B------:R1:W-:Y:S01]  /*11cd0*/  STL [R1+0x130], R241 ;  /* 0x000130f101007387 */ /* 0x0003e20000100800 */
[----:B------:R-:W-:Y:S01]  /*11ce0*/  MOV R35, R127 ;  /* 0x0000007f00237202 */ /* 0x000fe20000000f00 */
[----:B------:R-:W-:-:S02]  /*11cf0*/  IMAD.MOV.U32 R31, RZ, RZ, R101 ;  /* 0x000000ffff1f7224 */ /* 0x000fc400078e0065 */
[----:B------:R-:W-:Y:S01]  /*11d00*/  IMAD.MOV.U32 R33, RZ, RZ, R208 ;  /* 0x000000ffff217224 */ /* 0x000fe200078e00d0 */
[----:B------:R-:W-:Y:S04]  /*11d10*/  LDSM.16.MT88.4 R16, [R216+0x8000] ;  /* 0x00800000d810783b */ /* 0x000fe80000004200 */
[----:B-1----:R-:W4:Y:S04]  /*11d20*/  LDL.LU R241, [R1+0x64] ;  /* 0x0000640001f17983 */ /* 0x002f280000300800 */
        /* <DEDUP_REMOVED lines=10> */
[----:B------:R1:W-:Y:S04]  /*11dd0*/  STL [R1+0x104], R230 ;  /* 0x000104e601007387 */ /* 0x0003e80000100800 */
[----:B------:R1:W-:Y:S04]  /*11de0*/  STL [R1+0x100], R229 ;  /* 0x000100e501007387 */ /* 0x0003e80000100800 */
[----:B------:R-:W-:Y:S04]  /*11df0*/  STL [R1+0xfc], R228 ;  /* 0x0000fce401007387 */ /* 0x000fe80000100800 */
[----:B------:R1:W-:Y:S04]  /*11e00*/  STL [R1+0xf8], R227 ;  /* 0x0000f8e301007387 */ /* 0x0003e80000100800 */
[----:B------:R1:W-:Y:S02]  /*11e10*/  STL [R1+0xf4], R226 ;  /* 0x0000f4e201007387 */ /* 0x0003e40000100800 */
[----:B-1----:R-:W-:-:S02]  /*11e20*/  MOV R232, R102 ;  /* 0x0000006600e87202 */ /* 0x002fc40000000f00 */
[----:B------:R-:W-:Y:S01]  /*11e30*/  STL [R1+0xf0], R225 ;  /* 0x0000f0e101007387 */ /* 0x000fe20000100800 */
[----:B------:R-:W-:-:S03]  /*11e40*/  MOV R231, R103 ;  /* 0x0000006700e77202 */ /* 0x000fc60000000f00 */
[----:B------:R1:W-:Y:S01]  /*11e50*/  STL [R1+0xec], R224 ;  /* 0x0000ece001007387 */ /* 0x0003e20000100800 */
[----:B------:R-:W-:-:S03]  /*11e60*/  IMAD.MOV.U32 R230, RZ, RZ, R55 ;  /* 0x000000ffffe67224 */ /* 0x000fc600078e0037 */
[----:B------:R-:W-:Y:S01]  /*11e70*/  STL [R1+0xe8], R223 ;  /* 0x0000e8df01007387 */ /* 0x000fe20000100800 */
[----:B------:R-:W-:-:S03]  /*11e80*/  IMAD.MOV.U32 R229, RZ, RZ, R116 ;  /* 0x000000ffffe57224 */ /* 0x000fc600078e0074 */
[----:B------:R-:W-:Y:S04]  /*11e90*/  STL [R1+0xe4], R222 ;  /* 0x0000e4de01007387 */ /* 0x000fe80000100800 */
[----:B------:R-:W-:Y:S01]  /*11ea0*/  STL [R1+0xe0], R221 ;  /* 0x0000e0dd01007387 */ /* 0x000fe20000100800 */
[----:B------:R-:W-:-:S03]  /*11eb0*/  MOV R227, R117 ;  /* 0x0000007500e37202 */ /* 0x000fc60000000f00 */
[----:B------:R-:W-:Y:S01]  /*11ec0*/  STL [R1+0xdc], R220 ;  /* 0x0000dcdc01007387 */ /* 0x000fe20000100800 */
[----:B------:R-:W-:-:S03]  /*11ed0*/  IMAD.MOV.U32 R226, RZ, RZ, R126 ;  /* 0x000000ffffe27224 */ /* 0x000fc600078e007e */
[----:B------:R1:W-:Y:S04]  /*11ee0*/  STL [R1+0xd8], R135 ;  /* 0x0000d88701007387 */ /* 0x0003e80000100800 */
[----:B------:R-:W4:Y:S01]  /*11ef0*/  LDL.LU R11, [R1+0x9c] ;  /* 0x00009c00010b7983 */ /* 0x000f220000300800 */
[----:B-1----:R-:W-:-:S03]  /*11f00*/  IMAD.MOV.U32 R224, RZ, RZ, R119 ;  /* 0x000000ffffe07224 */ /* 0x002fc600078e0077 */
[----:B------:R-:W4:Y:S04]  /*11f10*/  LDL.LU R10, [R1+0xa0] ;  /* 0x0000a000010a7983 */ /* 0x000f280000300800 */
[----:B------:R-:W4:Y:S04]  /*11f20*/  LDL.LU R240, [R1+0x28] ;  /* 0x0000280001f07983 */ /* 0x000f280000300800 */
[----:B------:R-:W4:Y:S01]  /*11f30*/  LDL.LU R238, [R1+0x8c] ;  /* 0x00008c0001ee7983 */ /* 0x000f220000300800 */
[----:B------:R-:W-:Y:S02]  /*11f40*/  MOV R135, R118 ;  /* 0x0000007600877202 */ /* 0x000fe40000000f00 */
[----:B--2---:R-:W-:-:S02]  /*11f50*/  MOV R221, R6 ;  /* 0x0000000600dd7202 */ /* 0x004fc40000000f00 */
[----:B---3--:R-:W-:Y:S02]  /*11f60*/  MOV R32, R0 ;  /* 0x0000000000207202 */ /* 0x008fe40000000f00 */
[----:B-----5:R-:W-:Y:S01]  /*11f70*/  FMNMX.FTZ R0, R73, R40, !PT ;  /* 0x0000002849007209 */ /* 0x020fe20007810000 */
[----:B----4-:R-:W-:-:S03]  /*11f80*/  IMAD.MOV.U32 R225, RZ, RZ, R5 ;  /* 0x000000ffffe17224 */ /* 0x010fc600078e0005 */
[----:B------:R-:W-:Y:S02]  /*11f90*/  FMNMX.FTZ R0, R43, R0, !PT ;  /* 0x000000002b007209 */ /* 0x000fe40007810000 */
[----:B------:R-:W-:Y:S02]  /*11fa0*/  MOV R228, R4 ;  /* 0x0000000400e47202 */ /* 0x000fe40000000f00 */
[----:B------:R-:W-:Y:S02]  /*11fb0*/  FMNMX.FTZ R0, R38, R0, !PT ;  /* 0x0000000026007209 */ /* 0x000fe40007810000 */
[----:B------:R-:W-:Y:S02]  /*11fc0*/  MOV R30, R2 ;  /* 0x00000002001e7202 */ /* 0x000fe40000000f00 */
[----:B------:R-:W-:Y:S01]  /*11fd0*/  FMNMX.FTZ R0, R37, R0, !PT ;  /* 0x0000000025007209 */ /* 0x000fe20007810000 */
[----:B------:R-:W-:-:S03]  /*11fe0*/  IMAD.MOV.U32 R29, RZ, RZ, R3 ;  /* 0x000000ffff1d7224 */ /* 0x000fc600078e0003 */
        /* <DEDUP_REMOVED lines=29> */
[----:B------:R-:W-:-:S04]  /*121c0*/  FMNMX.FTZ R0, R44, R0, !PT ;  /* 0x000000002c007209 */ /* 0x000fc80007810000 */
[----:B------:R-:W-:Y:S02]  /*121d0*/  FMNMX.FTZ R2, R42, R0, !PT ;  /* 0x000000002a027209 */ /* 0x000fe40007810000 */
[----:B------:R-:W-:Y:S02]  /*121e0*/  FMNMX.FTZ R0, R21, R3, !PT ;  /* 0x0000000315007209 */ /* 0x000fe40007810000 */
[----:B------:R-:W-:-:S03]  /*121f0*/  FMNMX.FTZ R2, R68, R2, !PT ;  /* 0x0000000244027209 */ /* 0x000fc60007810000 */
        /* <DEDUP_REMOVED lines=104> */
[----:B------:R-:W3:Y:S01]  /*12880*/  SHFL.BFLY PT, R7, R2, 0x1, 0x1f ;  /* 0x0c201f0002077f89 */ /* 0x000ee200000e0000 */
        /* <DEDUP_REMOVED lines=8> */
[----:B----4-:R-:W-:-:S07]  /*12910*/  FFMA.FTZ R3, R43, c[0x0][0x23c], -R4 ;  /* 0x00008f002b037a23 */ /* 0x010fce0000010804 */
[----:B------:R2:W-:Y:S01]  /*12920*/  MUFU.EX2 R222, R3 ;  /* 0x0000000300de7308 */ /* 0x0005e20000000800 */
[----:B-1----:R-:W-:-:S05]  /*12930*/  FMNMX.FTZ R0, R5, R6, !PT ;  /* 0x0000000605007209 */ /* 0x002fca0007810000 */
[----:B------:R-:W1:Y:S01]  /*12940*/  SHFL.BFLY PT, R6, R0, 0x1, 0x1f ;  /* 0x0c201f0000067f89 */ /* 0x000e6200000e0000 */
[----:B--2---:R-:W-:Y:S01]  /*12950*/  FMUL.FTZ R3, R202, c[0x0][0x23c] ;  /* 0x00008f00ca037a20 */ /* 0x004fe20000410000 */
[----:B---3--:R-:W-:-:S04]  /*12960*/  FMNMX.FTZ R201, R2, R7, !PT ;  /* 0x0000000702c97209 */ /* 0x008fc80007810000 */
[----:B------:R-:W-:-:S05]  /*12970*/  FSEL R3, R3, RZ, P2 ;  /* 0x000000ff03037208 */ /* 0x000fca0001000000 */
[--C-:B------:R-:W-:Y:S02]  /*12980*/  FFMA.FTZ R5, R41, c[0x0][0x23c], -R3.reuse ;  /* 0x00008f0029057a23 */ /* 0x100fe40000010803 */
[----:B------:R-:W-:Y:S02]  /*12990*/  FFMA.FTZ R2, R47, c[0x0][0x23c], -R3 ;  /* 0x00008f002f027a23 */ /* 0x000fe40000010803 */
[----:B------:R2:W-:Y:S01]  /*129a0*/  MUFU.EX2 R13, R5 ;  /* 0x00000005000d7308 */ /* 0x0005e20000000800 */
[----:B------:R-:W-:-:S07]  /*129b0*/  FSETP.NEU.FTZ.AND P1, PT, R201, -INF , PT ;  /* 0xff800000c900780b */ /* 0x000fce0003f3d000 */
[----:B------:R3:W-:Y:S01]  /*129c0*/  MUFU.EX2 R223, R2 ;  /* 0x0000000200df7308 */ /* 0x0007e20000000800 */
[----:B--2---:R-:W-:-:S07]  /*129d0*/  FFMA.FTZ R5, R44, c[0x0][0x23c], -R3 ;  /* 0x00008f002c057a23 */ /* 0x004fce0000010803 */
[----:B------:R2:W-:Y:S01]  /*129e0*/  MUFU.EX2 R28, R5 ;  /* 0x00000005001c7308 */ /* 0x0005e20000000800 */
[----:B---3--:R-:W-:Y:S01]  /*129f0*/  FMUL.FTZ R2, R201, c[0x0][0x23c] ;  /* 0x00008f00c9027a20 */ /* 0x008fe20000410000 */
[----:B-1----:R-:W-:-:S04]  /*12a00*/  FMNMX.FTZ R200, R0, R6, !PT ;  /* 0x0000000600c87209 */ /* 0x002fc80007810000 */
[----:B------:R-:W-:Y:S01]  /*12a10*/  FSEL R2, R2, RZ, P1 ;  /* 0x000000ff02027208 */ /* 0x000fe20000800000 */
[----:B--2---:R-:W-:-:S04]  /*12a20*/  FFMA.FTZ R5, R42, c[0x0][0x23c], -R3 ;  /* 0x00008f002a057a23 */ /* 0x004fc80000010803 */
        /* <DEDUP_REMOVED lines=13> */
[----:B------:R-:W-:Y:S01]  /*12b00*/  FSEL R7, R202, RZ, P2 ;  /* 0x000000ffca077208 */ /* 0x000fe20001000000 */
[----:B------:R-:W-:Y:S02]  /*12b10*/  FADD.FTZ R6, R73, -R6 ;  /* 0x8000000649067221 */ /* 0x000fe40000010000 */
[----:B-1----:R-:W-:-:S04]  /*12b20*/  FFMA.FTZ R5, R48, c[0x0][0x23c], -R0 ;  /* 0x00008f0030057a23 */ /* 0x002fc80000010800 */
[----:B------:R1:W-:Y:S01]  /*12b30*/  MUFU.EX2 R126, R5 ;  /* 0x00000005007e7308 */ /* 0x0003e20000000800 */
[----:B------:R-:W-:Y:S02]  /*12b40*/  FADD.FTZ R7, R72, -R7 ;  /* 0x8000000748077221 */ /* 0x000fe40000010000 */
[----:B-1----:R-:W-:-:S05]  /*12b50*/  FFMA.FTZ R5, R52, c[0x0][0x23c], -R0 ;  /* 0x00008f0034057a23 */ /* 0x002fca0000010800 */
[----:B------:R1:W-:Y:S01]  /*12b60*/  MUFU.EX2 R9, R5 ;  /* 0x0000000500097308 */ /* 0x0003e20000000800 */
[----:B------:R-:W-:Y:S02]  /*12b70*/  FMUL.FTZ R7, R7, c[0x0][0x23c] ;  /* 0x00008f0007077a20 */ /* 0x000fe40000410000 */
[----:B-1----:R-:W-:-:S05]  /*12b80*/  FFMA.FTZ R5, R50, c[0x0][0x23c], -R0 ;  /* 0x00008f0032057a23 */ /* 0x002fca0000010800 */
[----:B------:R1:W-:Y:S08]  /*12b90*/  MUFU.EX2 R237, R5 ;  /* 0x0000000500ed7308 */ /* 0x0003f00000000800 */
[----:B------:R2:W3:Y:S01]  /*12ba0*/  MUFU.EX2 R20, R7 ;  /* 0x0000000700147308 */ /* 0x0004e20000000800 */
[----:B-1----:R-:W-:Y:S01]  /*12bb0*/  FMUL.FTZ R5, R6, c[0x0][0x23c] ;  /* 0x00008f0006057a20 */ /* 0x002fe20000410000 */
[----:B------:R-:W-:-:S05]  /*12bc0*/  FSEL R6, R201, RZ, P1 ;  /* 0x000000ffc9067208 */ /* 0x000fca0000800000 */
[----:B------:R-:W-:Y:S01]  /*12bd0*/  FADD.FTZ R8, R71, -R6 ;  /* 0x8000000647087221 */ /* 0x000fe20000010000 */
[----:B------:R-:W-:Y:S01]  /*12be0*/  FSEL R6, R200, RZ, P0 ;  /* 0x000000ffc8067208 */ /* 0x000fe20000000000 */
[----:B------:R-:W1:Y:S04]  /*12bf0*/  MUFU.EX2 R5, R5 ;  /* 0x0000000500057308 */ /* 0x000e680000000800 */
[----:B------:R-:W-:Y:S02]  /*12c00*/  FADD.FTZ R6, R70, -R6 ;  /* 0x8000000646067221 */ /* 0x000fe40000010000 */
[----:B--2---:R-:W-:Y:S02]  /*12c10*/  FMUL.FTZ R7, R8, c[0x0][0x23c] ;  /* 0x00008f0008077a20 */ /* 0x004fe40000410000 */
[----:B------:R-:W-:-:S02]  /*12c20*/  FMUL.FTZ R6, R6, c[0x0][0x23c] ;  /* 0x00008f0006067a20 */ /* 0x000fc40000410000 */
[----:B------:R-:W-:Y:S02]  /*12c30*/  FFMA.FTZ R8, R51, c[0x0][0x23c], -R0 ;  /* 0x00008f0033087a23 */ /* 0x000fe40000010800 */
[----:B------:R-:W2:Y:S01]  /*12c40*/  MUFU.EX2 R7, R7 ;  /* 0x0000000700077308 */ /* 0x000ea20000000800 */
[-C--:B---3--:R-:W-:Y:S01]  /*12c50*/  FFMA.FTZ R208, R10, R20.reuse, R13 ;  /* 0x000000140ad07223 */ /* 0x088fe2000001000d */
[----:B------:R-:W-:Y:S01]  /*12c60*/  F2FP.PACK_AB R13, R223, R13 ;  /* 0x0000000ddf0d723e */ /* 0x000fe200000000ff */
[----:B------:R-:W-:Y:S01]  /*12c70*/  FMUL.FTZ R142, R142, R20 ;  /* 0x000000148e8e7220 */ /* 0x000fe20000410000 */
[----:B------:R-:W-:Y:S01]  /*12c80*/  F2FP.PACK_AB R14, R236, R34 ;  /* 0x00000022ec0e723e */ /* 0x000fe200000000ff */
[----:B-1----:R-:W-:-:S03]  /*12c90*/  FFMA.FTZ R244, R11, R5, R12 ;  /* 0x000000050bf47223 */ /* 0x002fc6000001000c */
[----:B------:R-:W1:Y:S01]  /*12ca0*/  MUFU.EX2 R6, R6 ;  /* 0x0000000600067308 */ /* 0x000e620000000800 */
[-C--:B------:R-:W-:Y:S01]  /*12cb0*/  FMUL.FTZ R140, R140, R5.reuse ;  /* 0x000000058c8c7220 */ /* 0x080fe20000410000 */
[----:B------:R-:W-:Y:S01]  /*12cc0*/  F2FP.PACK_AB R12, R222, R12 ;  /* 0x0000000cde0c723e */ /* 0x000fe200000000ff */
[----:B------:R-:W-:Y:S01]  /*12cd0*/  FMUL.FTZ R141, R141, R5 ;  /* 0x000000058d8d7220 */ /* 0x000fe20000410000 */
[----:B------:R-:W-:Y:S01]  /*12ce0*/  F2FP.PACK_AB R15, R235, R28 ;  /* 0x0000001ceb0f723e */ /* 0x000fe200000000ff */
[----:B------:R-:W-:-:S03]  /*12cf0*/  FMUL.FTZ R143, R143, R20 ;  /* 0x000000148f8f7220 */ /* 0x000fc60000410000 */
[----:B------:R3:W4:Y:S04]  /*12d00*/  MUFU.EX2 R233, R8 ;  /* 0x0000000800e97308 */ /* 0x0007280000000800 */
[----:B------:R-:W-:Y:S01]  /*12d10*/  HMMA.16816.F32 R116, R12, R16, R140 ;  /* 0x000000100c74723c */ /* 0x000fe2000000188c */
[----:B------:R-:W-:Y:S01]  /*12d20*/  F2FP.PACK_AB R10, R234, R239 ;  /* 0x000000efea0a723e */ /* 0x000fe200000000ff */
[----:B--2---:R-:W-:-:S05]  /*12d30*/  FMUL.FTZ R148, R148, R7 ;  /* 0x0000000794947220 */ /* 0x004fca0000410000 */
[----:B------:R-:W-:Y:S02]  /*12d40*/  IMAD.MOV.U32 R141, RZ, RZ, R9 ;  /* 0x000000ffff8d7224 */ /* 0x000fe400078e0009 */
[----:B------:R-:W-:Y:S02]  /*12d50*/  FMUL.FTZ R149, R149, R7 ;  /* 0x0000000795957220 */ /* 0x000fe40000410000 */
[-C--:B-1----:R-:W-:Y:S01]  /*12d60*/  FMUL.FTZ R150, R150, R6.reuse ;  /* 0x0000000696967220 */ /* 0x082fe20000410000 */
[----:B---3--:R-:W-:Y:S01]  /*12d70*/  F2FP.PACK_AB R8, R220, R127 ;  /* 0x0000007fdc08723e */ /* 0x008fe200000000ff */
[----:B------:R-:W-:Y:S01]  /*12d80*/  FMUL.FTZ R151, R151, R6 ;  /* 0x0000000697977220 */ /* 0x000fe20000410000 */
[----:B------:R-:W-:Y:S02]  /*12d90*/  F2FP.PACK_AB R9, R141, R126 ;  /* 0x0000007e8d09723e */ /* 0x000fe400000000ff */
[----:B----4-:R-:W-:Y:S01]  /*12da0*/  F2FP.PACK_AB R11, R233, R237 ;  /* 0x000000ede90b723e */ /* 0x010fe200000000ff */
[----:B------:R-:W-:-:S02]  /*12db0*/  FMUL.FTZ R144, R144, R5 ;  /* 0x0000000590907220 */ /* 0x000fc40000410000 */
[----:B------:R-:W-:Y:S02]  /*12dc0*/  FMUL.FTZ R145, R145, R5 ;  /* 0x0000000591917220 */ /* 0x000fe40000410000 */
[-C--:B------:R-:W-:Y:S02]  /*12dd0*/  FMUL.FTZ R136, R136, R7.reuse ;  /* 0x0000000788887220 */ /* 0x080fe40000410000 */
[----:B------:R-:W-:Y:S02]  /*12de0*/  FMUL.FTZ R137, R137, R7 ;  /* 0x0000000789897220 */ /* 0x000fe40000410000 */
[-C--:B------:R-:W-:Y:S02]  /*12df0*/  FMUL.FTZ R138, R138, R6.reuse ;  /* 0x000000068a8a7220 */ /* 0x080fe40000410000 */
[----:B------:R-:W-:Y:S02]  /*12e00*/  FMUL.FTZ R139, R139, R6 ;  /* 0x000000068b8b7220 */ /* 0x000fe40000410000 */
[----:B------:R-:W-:-:S02]  /*12e10*/  FMUL.FTZ R146, R146, R20 ;  /* 0x0000001492927220 */ /* 0x000fc40000410000 */
[----:B------:R-:W-:Y:S01]  /*12e20*/  FMUL.FTZ R147, R147, R20 ;  /* 0x0000001493937220 */ /* 0x000fe20000410000 */
[C---:B------:R-:W-:Y:S07]  /*12e30*/  HMMA.16816.F32 R48, R8.reuse, R18, R148 ;  /* 0x000000120830723c */ /* 0x040fee0000001894 */
[----:B------:R-:W-:Y:S01]  /*12e40*/  MOV R148, R100 ;  /* 0x0000006400947202 */ /* 0x000fe20000000f00 */
[----:B------:R-:W-:Y:S08]  /*12e50*/  HMMA.16816.F32 R52, R8, R16, R136 ;  /* 0x000000100834723c */ /* 0x000ff00000001888 */
[----:B------:R-:W-:Y:S01]  /*12e60*/  HMMA.16816.F32 R100, R12, R18, R144 ;  /* 0x000000120c64723c */ /* 0x000fe20000001890 */
[----:B------:R-:W1:Y:S01]  /*12e70*/  LDSM.16.MT88.4 R16, [R219+0x8000] ;  /* 0x00800000db10783b */ /* 0x000e620000004200 */
[----:B------:R-:W-:-:S02]  /*12e80*/  FMUL.FTZ R164, R164, R7 ;  /* 0x00000007a4a47220 */ /* 0x000fc40000410000 */
[----:B------:R-:W-:Y:S02]  /*12e90*/  FMUL.FTZ R165, R165, R7 ;  /* 0x00000007a5a57220 */ /* 0x000fe40000410000 */
[-C--:B------:R-:W-:Y:S02]  /*12ea0*/  FMUL.FTZ R166, R166, R6.reuse ;  /* 0x00000006a6a67220 */ /* 0x080fe40000410000 */
[----:B------:R-:W-:Y:S02]  /*12eb0*/  FMUL.FTZ R167, R167, R6 ;  /* 0x00000006a7a77220 */ /* 0x000fe40000410000 */
[-C--:B------:R-:W-:Y:S02]  /*12ec0*/  FMUL.FTZ R160, R160, R5.reuse ;  /* 0x00000005a0a07220 */ /* 0x080fe40000410000 */
[----:B------:R-:W-:Y:S02]  /*12ed0*/  FMUL.FTZ R161, R161, R5 ;  /* 0x00000005a1a17220 */ /* 0x000fe40000410000 */
[----:B------:R-:W-:-:S02]  /*12ee0*/  FMUL.FTZ R162, R162, R20 ;  /* 0x00000014a2a27220 */ /* 0x000fc40000410000 */
[----:B------:R-:W-:Y:S02]  /*12ef0*/  FMUL.FTZ R163, R163, R20 ;  /* 0x00000014a3a37220 */ /* 0x000fe40000410000 */
[----:B------:R-:W-:Y:S02]  /*12f00*/  IMAD.MOV.U32 R145, RZ, RZ, R67 ;  /* 0x000000ffff917224 */ /* 0x000fe400078e0043 */
[----:B------:R-:W-:Y:S01]  /*12f10*/  IMAD.MOV.U32 R137, RZ, RZ, R64 ;  /* 0x000000ffff897224 */ /* 0x000fe200078e0040 */
[----:B-1----:R-:W-:Y:S07]  /*12f20*/  HMMA.16816.F32 R40, R8, R18, R164 ;  /* 0x000000120828723c */ /* 0x002fee00000018a4 */
[----:B------:R-:W-:-:S02]  /*12f30*/  MOV R165, R66 ;  /* 0x0000004200a57202 */ /* 0x000fc40000000f00 */
[----:B------:R-:W-:Y:S02]  /*12f40*/  MOV R164, R65 ;  /* 0x0000004100a47202 */ /* 0x000fe40000000f00 */
[----:B------:R-:W-:Y:S01]  /*12f50*/  HMMA.16816.F32 R64, R12, R18, R160 ;  /* 0x000000120c40723c */ /* 0x000fe200000018a0 */
[----:B------:R-:W2:Y:S04]  /*12f60*/  LDL.LU R161, [R1+0xa4] ;  /* 0x0000a40001a17983 */ /* 0x000ea80000300800 */
[----:B------:R-:W3:Y:S01]  /*12f70*/  LDL.LU R162, [R1+0xa8] ;  /* 0x0000a80001a27983 */ /* 0x000ee20000300800 */
        /* <DEDUP_REMOVED lines=9> */
[----:B------:R-:W-:-:S02]  /*13010*/  IMAD.MOV.U32 R149, RZ, RZ, R61 ;  /* 0x000000ffff957224 */ /* 0x000fc400078e003d */
[----:B------:R-:W-:Y:S02]  /*13020*/  IMAD.MOV.U32 R143, RZ, RZ, R60 ;  /* 0x000000ffff8f7224 */ /* 0x000fe400078e003c */
[----:B------:R-:W-:Y:S01]  /*13030*/  IMAD.MOV.U32 R146, RZ, RZ, R62 ;  /* 0x000000ffff927224 */ /* 0x000fe200078e003e */
[-C--:B------:R-:W-:Y:S08]  /*13040*/  HMMA.16816.F32 R44, R8, R16.reuse, R152 ;  /* 0x00000010082c723c */ /* 0x080ff00000001898 */
[----:B------:R-:W-:Y:S01]  /*13050*/  HMMA.16816.F32 R60, R12, R16, R156 ;  /* 0x000000100c3c723c */ /* 0x000fe2000000189c */
[----:B------:R-:W1:Y:S01]  /*13060*/  LDSM.16.MT88.4 R16, [R217+0x8000] ;  /* 0x00800000d910783b */ /* 0x000e620000004200 */
[----:B------:R-:W-:-:S02]  /*13070*/  FMUL.FTZ R172, R172, R5 ;  /* 0x00000005acac7220 */ /* 0x000fc40000410000 */
[-C--:B------:R-:W-:Y:S02]  /*13080*/  FMUL.FTZ R173, R173, R5.reuse ;  /* 0x00000005adad7220 */ /* 0x080fe40000410000 */
[-C--:B------:R-:W-:Y:S02]  /*13090*/  FMUL.FTZ R176, R176, R5.reuse ;  /* 0x00000005b0b07220 */ /* 0x080fe40000410000 */
[----:B------:R-:W-:Y:S02]  /*130a0*/  FMUL.FTZ R177, R177, R5 ;  /* 0x00000005b1b17220 */ /* 0x000fe40000410000 */
[-C--:B------:R-:W-:Y:S02]  /*130b0*/  FMUL.FTZ R174, R174, R20.reuse ;  /* 0x00000014aeae7220 */ /* 0x080fe40000410000 */
[----:B------:R-:W-:Y:S02]  /*130c0*/  FMUL.FTZ R175, R175, R20 ;  /* 0x00000014afaf7220 */ /* 0x000fe40000410000 */
[----:B------:R-:W-:-:S02]  /*130d0*/  FMUL.FTZ R168, R168, R7 ;  /* 0x00000007a8a87220 */ /* 0x000fc40000410000 */
[-C--:B------:R-:W-:Y:S02]  /*130e0*/  FMUL.FTZ R169, R169, R7.reuse ;  /* 0x00000007a9a97220 */ /* 0x080fe40000410000 */
[-C--:B------:R-:W-:Y:S02]  /*130f0*/  FMUL.FTZ R170, R170, R6.reuse ;  /* 0x00000006aaaa7220 */ /* 0x080fe40000410000 */
[-C--:B------:R-:W-:Y:S02]  /*13100*/  FMUL.FTZ R171, R171, R6.reuse ;  /* 0x00000006abab7220 */ /* 0x080fe40000410000 */
[-C--:B------:R-:W-:Y:S02]  /*13110*/  FMUL.FTZ R180, R180, R7.reuse ;  /* 0x00000007b4b47220 */ /* 0x080fe40000410000 */
[----:B------:R-:W-:Y:S02]  /*13120*/  FMUL.FTZ R181, R181, R7 ;  /* 0x00000007b5b57220 */ /* 0x000fe40000410000 */
[----:B------:R-:W-:-:S02]  /*13130*/  FMUL.FTZ R182, R182, R6 ;  /* 0x00000006b6b67220 */ /* 0x000fc40000410000 */
[----:B------:R-:W-:Y:S02]  /*13140*/  FMUL.FTZ R183, R183, R6 ;  /* 0x00000006b7b77220 */ /* 0x000fe40000410000 */
[-C--:B------:R-:W-:Y:S02]  /*13150*/  FMUL.FTZ R178, R178, R20.reuse ;  /* 0x00000014b2b27220 */ /* 0x080fe40000410000 */
[----:B------:R-:W-:Y:S01]  /*13160*/  FMUL.FTZ R179, R179, R20 ;  /* 0x00000014b3b37220 */ /* 0x000fe20000410000 */
        /* <DEDUP_REMOVED lines=8> */
[----:B-1----:R-:W-:Y:S01]  /*131f0*/  HMMA.16816.F32 R36, R8, R16, R168 ;  /* 0x000000100824723c */ /* 0x002fe200000018a8 */
[----:B------:R-:W-:Y:S02]  /*13200*/  MOV R144, R69 ;  /* 0x0000004500907202 */ /* 0x000fe40000000f00 */
[----:B------:R-:W-:-:S05]  /*13210*/  MOV R166, R68 ;  /* 0x0000004400a67202 */ /* 0x000fca0000000f00 */
[----:B------:R-:W-:Y:S08]  /*13220*/  HMMA.16816.F32 R68, R12, R16, R172 ;  /* 0x000000100c44723c */ /* 0x000ff000000018ac */
[-C--:B------:R-:W-:Y:S08]  /*13230*/  HMMA.16816.F32 R32, R8, R18.reuse, R180 ;  /* 0x000000120820723c */ /* 0x080ff000000018b4 */
[----:B------:R-:W-:Y:S01]  /*13240*/  HMMA.16816.F32 R76, R12, R18, R176 ;  /* 0x000000120c4c723c */ /* 0x000fe200000018b0 */
[----:B------:R-:W1:Y:S01]  /*13250*/  LDSM.16.MT88.4 R16, [R218+0x8000] ;  /* 0x00800000da10783b */ /* 0x000e620000004200 */
[----:B------:R-:W-:Y:S01]  /*13260*/  MOV R163, R58 ;  /* 0x0000003a00a37202 */ /* 0x000fe20000000f00 */
[----:B------:R-:W-:Y:S01]  /*13270*/  IMAD.MOV.U32 R167, RZ, RZ, R74 ;  /* 0x000000ffffa77224 */ /* 0x000fe200078e004a */
[----:B------:R-:W-:Y:S01]  /*13280*/  MOV R154, R30 ;  /* 0x0000001e009a7202 */ /* 0x000fe20000000f00 */
[----:B------:R-:W-:Y:S01]  /*13290*/  IMAD.MOV.U32 R153, RZ, RZ, R29 ;  /* 0x000000ffff997224 */ /* 0x000fe200078e001d */
[----:B------:R-:W-:Y:S01]  /*132a0*/  MOV R159, R75 ;  /* 0x0000004b009f7202 */ /* 0x000fe20000000f00 */
[----:B------:R-:W-:-:S02]  /*132b0*/  FMUL.FTZ R188, R188, R5 ;  /* 0x00000005bcbc7220 */ /* 0x000fc40000410000 */
[-C--:B------:R-:W-:Y:S02]  /*132c0*/  FMUL.FTZ R189, R189, R5.reuse ;  /* 0x00000005bdbd7220 */ /* 0x080fe40000410000 */
[-C--:B------:R-:W-:Y:S02]  /*132d0*/  FMUL.FTZ R196, R196, R5.reuse ;  /* 0x00000005c4c47220 */ /* 0x080fe40000410000 */
[----:B------:R-:W-:Y:S01]  /*132e0*/  FMUL.FTZ R197, R197, R5 ;  /* 0x00000005c5c57220 */ /* 0x000fe20000410000 */
[----:B------:R-:W-:Y:S01]  /*132f0*/  MOV R5, R56 ;  /* 0x0000003800057202 */ /* 0x000fe20000000f00 */
[-C--:B------:R-:W-:Y:S02]  /*13300*/  FMUL.FTZ R192, R192, R7.reuse ;  /* 0x00000007c0c07220 */ /* 0x080fe40000410000 */
[----:B------:R-:W-:Y:S02]  /*13310*/  FMUL.FTZ R193, R193, R7 ;  /* 0x00000007c1c17220 */ /* 0x000fe40000410000 */
[----:B------:R-:W-:-:S02]  /*13320*/  FMUL.FTZ R194, R194, R6 ;  /* 0x00000006c2c27220 */ /* 0x000fc40000410000 */
[----:B------:R-:W-:Y:S02]  /*13330*/  FMUL.FTZ R195, R195, R6 ;  /* 0x00000006c3c37220 */ /* 0x000fe40000410000 */
[----:B------:R-:W-:Y:S02]  /*13340*/  IMAD.MOV.U32 R142, RZ, RZ, R31 ;  /* 0x000000ffff8e7224 */ /* 0x000fe400078e001f */
[----:B------:R-:W-:Y:S02]  /*13350*/  IMAD.MOV.U32 R151, RZ, RZ, R28 ;  /* 0x000000ffff977224 */ /* 0x000fe400078e001c */
[----:B------:R-:W-:Y:S01]  /*13360*/  IMAD.MOV.U32 R136, RZ, RZ, R57 ;  /* 0x000000ffff887224 */ /* 0x000fe200078e0039 */
[----:B-1----:R-:W-:Y:S01]  /*13370*/  HMMA.16816.F32 R28, R8, R18, R192 ;  /* 0x00000012081c723c */ /* 0x002fe200000018c0 */
[----:B------:R-:W-:Y:S02]  /*13380*/  IMAD.MOV.U32 R138, RZ, RZ, R59 ;  /* 0x000000ffff8a7224 */ /* 0x000fe400078e003b */
[----:B------:R-:W-:-:S02]  /*13390*/  FMUL.FTZ R184, R184, R7 ;  /* 0x00000007b8b87220 */ /* 0x000fc40000410000 */
[----:B------:R-:W-:Y:S02]  /*133a0*/  FMUL.FTZ R185, R185, R7 ;  /* 0x00000007b9b97220 */ /* 0x000fe40000410000 */
[-C--:B------:R-:W-:Y:S02]  /*133b0*/  FMUL.FTZ R186, R186, R6.reuse ;  /* 0x00000006baba7220 */ /* 0x080fe40000410000 */
[----:B------:R-:W-:Y:S02]  /*133c0*/  FMUL.FTZ R187, R187, R6 ;  /* 0x00000006bbbb7220 */ /* 0x000fe40000410000 */
[-C--:B------:R-:W-:Y:S02]  /*133d0*/  FMUL.FTZ R190, R190, R20.reuse ;  /* 0x00000014bebe7220 */ /* 0x080fe40000410000 */
[----:B------:R-:W-:-:S03]  /*133e0*/  FMUL.FTZ R191, R191, R20 ;  /* 0x00000014bfbf7220 */ /* 0x000fc60000410000 */
[-C--:B------:R-:W-:Y:S01]  /*133f0*/  HMMA.16816.F32 R56, R8, R16.reuse, R184 ;  /* 0x000000100838723c */ /* 0x080fe200000018b8 */
[--C-:B------:R-:W-:Y:S02]  /*13400*/  FFMA.FTZ R121, R121, c[0x0][0x23c], -R4.reuse ;  /* 0x00008f0079797a23 */ /* 0x100fe40000010804 */
[--C-:B------:R-:W-:Y:S02]  /*13410*/  FFMA.FTZ R120, R120, c[0x0][0x23c], -R4.reuse ;  /* 0x00008f0078787a23 */ /* 0x100fe40000010804 */
[--C-:B------:R-:W-:Y:S02]  /*13420*/  FFMA.FTZ R115, R115, c[0x0][0x23c], -R4.reuse ;  /* 0x00008f0073737a23 */ /* 0x100fe40000010804 */
[--C-:B------:R-:W-:Y:S01]  /*13430*/  FFMA.FTZ R186, R87, c[0x0][0x23c], -R4.reuse ;  /* 0x00008f0057ba7a23 */ /* 0x100fe20000010804 */
[----:B------:R-:W-:Y:S01]  /*13440*/  HMMA.16816.F32 R72, R12, R16, R188 ;  /* 0x000000100c48723c */ /* 0x000fe200000018bc */
        /* <DEDUP_REMOVED lines=8> */
[-C--:B------:R-:W-:Y:S02]  /*134d0*/  FMUL.FTZ R198, R198, R20.reuse ;  /* 0x00000014c6c67220 */ /* 0x080fe40000410000 */
[----:B------:R-:W-:Y:S02]  /*134e0*/  FMUL.FTZ R199, R199, R20 ;  /* 0x00000014c7c77220 */ /* 0x000fe40000410000 */
[----:B------:R-:W-:Y:S02]  /*134f0*/  FFMA.FTZ R140, R140, c[0x0][0x23c], -R3 ;  /* 0x00008f008c8c7a23 */ /* 0x000fe40000010803 */
[----:B---3--:R-:W-:Y:S02]  /*13500*/  FFMA.FTZ R126, R162, R6, R126 ;  /* 0x00000006a27e7223 */ /* 0x008fe4000001007e */
        /* <DEDUP_REMOVED lines=16> */
[----:B--2---:R-:W-:-:S02]  /*13610*/  FFMA.FTZ R127, R161, R7, R127 ;  /* 0x00000007a17f7223 */ /* 0x004fc4000001007f */
[----:B------:R-:W-:Y:S01]  /*13620*/  IMAD.MOV.U32 R150, RZ, RZ, R141 ;  /* 0x000000ffff967224 */ /* 0x000fe200078e008d */
[----:B------:R-:W-:Y:S01]  /*13630*/  MOV R141, R5 ;  /* 0x00000005008d7202 */ /* 0x000fe20000000f00 */
[----:B------:R-:W-:Y:S01]  /*13640*/  IMAD.MOV.U32 R161, RZ, RZ, R162 ;  /* 0x000000ffffa17224 */ /* 0x000fe200078e00a2 */
[----:B------:R-:W-:Y:S01]  /*13650*/  MOV R162, R163 ;  /* 0x000000a300a27202 */ /* 0x000fe20000000f00 */
[----:B------:R-:W-:Y:S02]  /*13660*/  FFMA.FTZ R5, R241, c[0x0][0x23c], -R4 ;  /* 0x00008f00f1057a23 */ /* 0x000fe40000010804 */
[----:B------:R-:W-:Y:S01]  /*13670*/  IMAD.MOV.U32 R163, RZ, RZ, R164 ;  /* 0x000000ffffa37224 */ /* 0x000fe200078e00a4 */
[----:B------:R-:W-:Y:S01]  /*13680*/  MOV R164, R165 ;  /* 0x000000a500a47202 */ /* 0x000fe20000000f00 */
[----:B------:R-:W-:Y:S01]  /*13690*/  IMAD.MOV.U32 R165, RZ, RZ, R167 ;  /* 0x000000ffffa57224 */ /* 0x000fe200078e00a7 */
[----:B------:R-:W-:Y:S01]  /*136a0*/  MOV R167, R152 ;  /* 0x0000009800a77202 */ /* 0x000fe20000000f00 */
[----:B------:R-:W-:Y:S01]  /*136b0*/  IMAD.MOV.U32 R152, RZ, RZ, R153 ;  /* 0x000000ffff987224 */ /* 0x000fe200078e0099 */
        /* <DEDUP_REMOVED lines=8> */
[----:B------:R-:W-:-:S02]  /*13740*/  IMAD.MOV.U32 R149, RZ, RZ, R150 ;  /* 0x000000ffff957224 */ /* 0x000fc400078e0096 */
[--C-:B------:R-:W-:Y:S02]  /*13750*/  FFMA.FTZ R179, R95, c[0x0][0x23c], -R3.reuse ;  /* 0x00008f005fb37a23 */ /* 0x100fe40000010803 */
[----:B------:R-:W-:Y:S01]  /*13760*/  FFMA.FTZ R185, R86, c[0x0][0x23c], -R3 ;  /* 0x00008f0056b97a23 */ /* 0x000fe20000010803 */
[----:B------:R-:W-:Y:S01]  /*13770*/  HMMA.16816.F32 R196, R12, R18, R196 ;  /* 0x000000120cc4723c */ /* 0x000fe200000018c4 */
[--C-:B------:R-:W-:Y:S02]  /*13780*/  FFMA.FTZ R6, R22, c[0x0][0x23c], -R4.reuse ;  /* 0x00008f0016067a23 */ /* 0x100fe40000010804 */
[----:B------:R-:W-:Y:S01]  /*13790*/  IMAD.MOV.U32 R90, RZ, RZ, R225 ;  /* 0x000000ffff5a7224 */ /* 0x000fe200078e00e1 */
[----:B------:R-:W-:Y:S01]  /*137a0*/  MOV R94, R220 ;  /* 0x000000dc005e7202 */ /* 0x000fe20000000f00 */
[----:B-1----:R-:W-:Y:S01]  /*137b0*/  FFMA.FTZ R5, R161, c[0x0][0x23c], -R4 ;  /* 0x00008f00a1057a23 */ /* 0x002fe20000010804 */
[----:B------:R-:W-:Y:S01]  /*137c0*/  MOV R161, R162 ;  /* 0x000000a200a17202 */ /* 0x000fe20000000f00 */
[----:B------:R-:W-:Y:S01]  /*137d0*/  IMAD.MOV.U32 R162, RZ, RZ, R163 ;  /* 0x000000ffffa27224 */ /* 0x000fe200078e00a3 */
[----:B------:R-:W-:Y:S01]  /*137e0*/  MOV R163, R164 ;  /* 0x000000a400a37202 */ /* 0x000fe20000000f00 */
[----:B------:R-:W1:Y:S01]  /*137f0*/  LDSM.16.MT88.4 R12, [R216+0x8800] ;  /* 0x00880000d80c783b */ /* 0x000e620000004200 */
[----:B------:R-:W-:Y:S01]  /*13800*/  MOV R164, R167 ;  /* 0x000000a700a47202 */ /* 0x000fe20000000f00 */
[----:B------:R-:W-:Y:S01]  /*13810*/  IMAD.MOV.U32 R167, RZ, RZ, R152 ;  /* 0x000000ffffa77224 */ /* 0x000fe200078e0098 */
[----:B------:R-:W-:Y:S01]  /*13820*/  MOV R152, R157 ;  /* 0x0000009d00987202 */ /* 0x000fe20000000f00 */
[----:B------:R-:W-:Y:S01]  /*13830*/  LDSM.16.MT88.4 R16, [R217+0x8800] ;  /* 0x00880000d910783b */ /* 0x000fe20000004200 */
[----:B------:R-:W-:Y:S01]  /*13840*/  MOV R157, R158 ;  /* 0x0000009e009d7202 */ /* 0x000fe20000000f00 */
        /* <DEDUP_REMOVED lines=8> */
[----:B------:R-:W-:Y:S01]  /*138d0*/  FFMA.FTZ R213, R213, c[0x0][0x23c], -R0 ;  /* 0x00008f00d5d57a23 */ /* 0x000fe20000010800 */
[----:B------:R-:W-:Y:S01]  /*138e0*/  MOV R149, R150 ;  /* 0x0000009600957202 */ /* 0x000fe20000000f00 */
[----:B------:R-:W-:Y:S01]  /*138f0*/  IMAD.MOV.U32 R150, RZ, RZ, R136 ;  /* 0x000000ffff967224 */ /* 0x000fe200078e0088 */
[----:B------:R-:W-:Y:S01]  /*13900*/  MOV R136, R232 ;  /* 0x000000e800887202 */ /* 0x000fe20000000f00 */
[----:B------:R-:W-:Y:S01]  /*13910*/  FFMA.FTZ R212, R212, c[0x0][0x23c], -R0 ;  /* 0x00008f00d4d47a23 */ /* 0x000fe20000010800 */
[----:B------:R2:W3:Y:S01]  /*13920*/  MUFU.EX2 R232, R5 ;  /* 0x0000000500e87308 */ /* 0x0004e20000000800 */
[----:B------:R4:W5:Y:S01]  /*13930*/  LDL.LU R241, [R1+0x130] ;  /* 0x0001300001f17983 */ /* 0x0009620000300800 */
[----:B--2---:R-:W-:Y:S01]  /*13940*/  FFMA.FTZ R5, R161, c[0x0][0x23c], -R4 ;  /* 0x00008f00a1057a23 */ /* 0x004fe20000010804 */
        /* <DEDUP_REMOVED lines=10> */
[----:B------:R-:W-:Y:S02]  /*139f0*/  IMAD.MOV.U32 R138, RZ, RZ, R230 ;  /* 0x000000ffff8a7224 */ /* 0x000fe400078e00e6 */
[----:B------:R2:W-:Y:S02]  /*13a00*/  MUFU.EX2 R230, R5 ;  /* 0x0000000500e67308 */ /* 0x0005e40000000800 */
[----:B--2---:R-:W-:Y:S01]  /*13a10*/  FFMA.FTZ R5, R161, c[0x0][0x23c], -R4 ;  /* 0x00008f00a1057a23 */ /* 0x004fe20000010804 */
[----:B------:R-:W-:-:S02]  /*13a20*/  MOV R161, R162 ;  /* 0x000000a200a17202 */ /* 0x000fc40000000f00 */
[----:B------:R-:W-:Y:S01]  /*13a30*/  MOV R162, R163 ;  /* 0x000000a300a27202 */ /* 0x000fe20000000f00 */
[----:B------:R-:W-:Y:S01]  /*13a40*/  IMAD.MOV.U32 R163, RZ, RZ, R157 ;  /* 0x000000ffffa37224 */ /* 0x000fe200078e009d */
[----:B------:R-:W-:Y:S02]  /*13a50*/  MOV R157, R146 ;  /* 0x00000092009d7202 */ /* 0x000fe40000000f00 */
[----:B------:R-:W-:Y:S01]  /*13a60*/  MOV R146, R147 ;  /* 0x0000009300927202 */ /* 0x000fe20000000f00 */
[----:B------:R-:W-:Y:S01]  /*13a70*/  IMAD.MOV.U32 R147, RZ, RZ, R150 ;  /* 0x000000ffff937224 */ /* 0x000fe200078e0096 */
[----:B------:R-:W-:Y:S01]  /*13a80*/  MOV R150, R136 ;  /* 0x0000008800967202 */ /* 0x000fe20000000f00 */
[----:B------:R2:W-:Y:S01]  /*13a90*/  MUFU.EX2 R7, R5 ;  /* 0x0000000500077308 */ /* 0x0005e20000000800 */
        /* <DEDUP_REMOVED lines=16> */
[----:B--2---:R-:W-:Y:S02]  /*13ba0*/  FFMA.FTZ R5, R175, c[0x0][0x23c], -R3 ;  /* 0x00008f00af057a23 */ /* 0x004fe40000010803 */
[----:B------:R-:W-:-:S02]  /*13bb0*/  IMAD.MOV.U32 R175, RZ, RZ, R166 ;  /* 0x000000ffffaf7224 */ /* 0x000fc400078e00a6 */
[----:B------:R-:W-:Y:S01]  /*13bc0*/  IMAD.MOV.U32 R166, RZ, RZ, R231 ;  /* 0x000000ffffa67224 */ /* 0x000fe200078e00e7 */
[----:B------:R-:W-:-:S03]  /*13bd0*/  MOV R173, R164 ;  /* 0x000000a400ad7202 */ /* 0x000fc60000000f00 */
[----:B------:R-:W-:Y:S01]  /*13be0*/  IMAD.MOV.U32 R165, RZ, RZ, R166 ;  /* 0x000000ffffa57224 */ /* 0x000fe200078e00a6 */
[----:B------:R-:W-:Y:S02]  /*13bf0*/  MOV R166, R167 ;  /* 0x000000a700a67202 */ /* 0x000fe40000000f00 */
[----:B------:R-:W-:Y:S01]  /*13c00*/  MOV R167, R152 ;  /* 0x0000009800a77202 */ /* 0x000fe20000000f00 */
[----:B------:R-:W-:Y:S01]  /*13c10*/  IMAD.MOV.U32 R152, RZ, RZ, R153 ;  /* 0x000000ffff987224 */ /* 0x000fe200078e0099 */
[----:B------:R-:W-:Y:S01]  /*13c20*/  MOV R171, R162 ;  /* 0x000000a200ab7202 */ /* 0x000fe20000000f00 */
[----:B------:R2:W1:Y:S01]  /*13c30*/  MUFU.EX2 R231, R5 ;  /* 0x0000000500e77308 */ /* 0x0004620000000800 */
[----:B------:R-:W-:Y:S02]  /*13c40*/  MOV R153, R154 ;  /* 0x0000009a00997202 */ /* 0x000fe40000000f00 */
[----:B------:R-:W-:Y:S02]  /*13c50*/  MOV R182, R170 ;  /* 0x000000aa00b67202 */ /* 0x000fe40000000f00 */
[----:B------:R-:W-:Y:S01]  /*13c60*/  MOV R154, R155 ;  /* 0x0000009b009a7202 */ /* 0x000fe20000000f00 */
[----:B------:R-:W-:Y:S01]  /*13c70*/  IMAD.MOV.U32 R155, RZ, RZ, R156 ;  /* 0x000000ffff9b7224 */ /* 0x000fe200078e009c */
[----:B------:R-:W-:-:S02]  /*13c80*/  MOV R183, R173 ;  /* 0x000000ad00b77202 */ /* 0x000fc40000000f00 */
[----:B------:R-:W-:Y:S02]  /*13c90*/  MOV R156, R142 ;  /* 0x0000008e009c7202 */ /* 0x000fe40000000f00 */
[----:B------:R-:W-:Y:S02]  /*13ca0*/  MOV R170, R174 ;  /* 0x000000ae00aa7202 */ /* 0x000fe40000000f00 */
[----:B------:R-:W-:Y:S01]  /*13cb0*/  MOV R142, R229 ;  /* 0x000000e5008e7202 */ /* 0x000fe20000000f00 */
[----:B--2---:R-:W-:Y:S01]  /*13cc0*/  FFMA.FTZ R5, R169, c[0x0][0x23c], -R3 ;  /* 0x00008f00a9057a23 */ /* 0x004fe20000010803 */
[----:B------:R-:W-:Y:S01]  /*13cd0*/  MOV R169, R171 ;  /* 0x000000ab00a97202 */ /* 0x000fe20000000f00 */
[----:B------:R-:W-:Y:S02]  /*13ce0*/  IMAD.MOV.U32 R171, RZ, RZ, R175 ;  /* 0x000000ffffab7224 */ /* 0x000fe400078e00af */
[----:B------:R2:W-:Y:S01]  /*13cf0*/  MUFU.EX2 R229, R5 ;  /* 0x0000000500e57308 */ /* 0x0005e20000000800 */
[----:B------:R-:W-:-:S02]  /*13d00*/  FFMA.FTZ R147, R211, c[0x0][0x23c], -R4 ;  /* 0x00008f00d3937a23 */ /* 0x000fc40000010804 */
[--C-:B------:R-:W-:Y:S02]  /*13d10*/  FFMA.FTZ R146, R207, c[0x0][0x23c], -R4.reuse ;  /* 0x00008f00cf927a23 */ /* 0x100fe40000010804 */
[----:B------:R-:W-:Y:S02]  /*13d20*/  FFMA.FTZ R145, R131, c[0x0][0x23c], -R4 ;  /* 0x00008f0083917a23 */ /* 0x000fe40000010804 */
[----:B--2---:R-:W-:Y:S02]  /*13d30*/  FFMA.FTZ R5, R182, c[0x0][0x23c], -R3 ;  /* 0x00008f00b6057a23 */ /* 0x004fe40000010803 */
        /* <DEDUP_REMOVED lines=16> */
[----:B------:R-:W-:Y:S02]  /*13e40*/  FFMA.FTZ R175, R97, c[0x0][0x23c], -R4 ;  /* 0x00008f0061af7a23 */ /* 0x000fe40000010804 */
[----:B------:R-:W-:Y:S01]  /*13e50*/  IMAD.MOV.U32 R152, RZ, RZ, R153 ;  /* 0x000000ffff987224 */ /* 0x000fe200078e0099 */
[----:B------:R-:W-:Y:S01]  /*13e60*/  MOV R153, R154 ;  /* 0x0000009a00997202 */ /* 0x000fe20000000f00 */
[----:B------:R-:W-:Y:S01]  /*13e70*/  FFMA.FTZ R4, R182, c[0x0][0x23c], -R2 ;  /* 0x00008f00b6047a23 */ /* 0x000fe20000010802 */
[----:B------:R-:W-:Y:S01]  /*13e80*/  MOV R154, R155 ;  /* 0x0000009b009a7202 */ /* 0x000fe20000000f00 */
[----:B------:R-:W-:Y:S01]  /*13e90*/  IMAD.MOV.U32 R155, RZ, RZ, R156 ;  /* 0x000000ffff9b7224 */ /* 0x000fe200078e009c */
[----:B------:R-:W-:Y:S01]  /*13ea0*/  MOV R156, R157 ;  /* 0x0000009d009c7202 */ /* 0x000fe20000000f00 */
[----:B------:R-:W-:Y:S01]  /*13eb0*/  FFMA.FTZ R113, R168, c[0x0][0x23c], -R3 ;  /* 0x00008f00a8717a23 */ /* 0x000fe20000010803 */
[----:B------:R-:W-:Y:S01]  /*13ec0*/  MOV R157, R158 ;  /* 0x0000009e009d7202 */ /* 0x000fe20000000f00 */
[----:B------:R2:W-:Y:S01]  /*13ed0*/  MUFU.EX2 R189, R4 ;  /* 0x0000000400bd7308 */ /* 0x0005e20000000800 */
[----:B------:R-:W-:Y:S01]  /*13ee0*/  IMAD.MOV.U32 R158, RZ, RZ, R159 ;  /* 0x000000ffff9e7224 */ /* 0x000fe200078e009f */
[----:B------:R-:W-:Y:S01]  /*13ef0*/  MOV R168, R172 ;  /* 0x000000ac00a87202 */ /* 0x000fe20000000f00 */
[----:B------:R-:W-:Y:S01]  /*13f00*/  IMAD.MOV.U32 R181, RZ, RZ, R171 ;  /* 0x000000ffffb57224 */ /* 0x000fe200078e00ab */
[----:B------:R-:W-:-:S02]  /*13f10*/  MOV R159, R143 ;  /* 0x0000008f009f7202 */ /* 0x000fc40000000f00 */
[----:B------:R-:W-:Y:S02]  /*13f20*/  MOV R172, R153 ;  /* 0x0000009900ac7202 */ /* 0x000fe40000000f00 */
[----:B------:R-:W-:Y:S01]  /*13f30*/  MOV R153, R138 ;  /* 0x0000008a00997202 */ /* 0x000fe20000000f00 */
[--C-:B------:R-:W-:Y:S01]  /*13f40*/  FFMA.FTZ R138, R210, c[0x0][0x23c], -R3.reuse ;  /* 0x00008f00d28a7a23 */ /* 0x100fe20000010803 */
[----:B------:R-:W-:Y:S01]  /*13f50*/  MOV R150, R238 ;  /* 0x000000ee00967202 */ /* 0x000fe20000000f00 */
[----:B------:R-:W-:Y:S02]  /*13f60*/  FFMA.FTZ R112, R183, c[0x0][0x23c], -R3 ;  /* 0x00008f00b7707a23 */ /* 0x000fe40000010803 */
[----:B--2---:R-:W-:Y:S01]  /*13f70*/  FFMA.FTZ R4, R170, c[0x0][0x23c], -R2 ;  /* 0x00008f00aa047a23 */ /* 0x004fe20000010802 */
[----:B------:R-:W-:Y:S01]  /*13f80*/  MOV R170, R167 ;  /* 0x000000a700aa7202 */ /* 0x000fe20000000f00 */
[----:B------:R-:W-:Y:S02]  /*13f90*/  IMAD.MOV.U32 R183, RZ, RZ, R165 ;  /* 0x000000ffffb77224 */ /* 0x000fe400078e00a5 */
[----:B------:R2:W-:Y:S01]  /*13fa0*/  MUFU.EX2 R210, R4 ;  /* 0x0000000400d27308 */ /* 0x0005e20000000800 */
[----:B------:R-:W-:Y:S01]  /*13fb0*/  MOV R165, R154 ;  /* 0x0000009a00a57202 */ /* 0x000fe20000000f00 */
[----:B------:R-:W-:Y:S01]  /*13fc0*/  IMAD.MOV.U32 R167, RZ, RZ, R159 ;  /* 0x000000ffffa77224 */ /* 0x000fe200078e009f */
[----:B------:R-:W-:Y:S01]  /*13fd0*/  MOV R136, R239 ;  /* 0x000000ef00887202 */ /* 0x000fe20000000f00 */
[----:B------:R-:W-:Y:S01]  /*13fe0*/  FFMA.FTZ R124, R169, c[0x0][0x23c], -R3 ;  /* 0x00008f00a97c7a23 */ /* 0x000fe20000010803 */
[----:B------:R-:W-:Y:S01]  /*13ff0*/  MOV R154, R158 ;  /* 0x0000009e009a7202 */ /* 0x000fe20000000f00 */
[----:B------:R-:W-:Y:S01]  /*14000*/  IMAD.MOV.U32 R171, RZ, RZ, R152 ;  /* 0x000000ffffab7224 */ /* 0x000fe200078e0098 */
[----:B------:R-:W-:-:S02]  /*14010*/  MOV R182, R160 ;  /* 0x000000a000b67202 */ /* 0x000fc40000000f00 */
[----:B------:R-:W-:Y:S02]  /*14020*/  MOV R169, R166 ;  /* 0x000000a600a97202 */ /* 0x000fe40000000f00 */
[----:B------:R-:W-:Y:S01]  /*14030*/  MOV R152, R150 ;  /* 0x0000009600987202 */ /* 0x000fe20000000f00 */
[----:B--2---:R-:W-:Y:S01]  /*14040*/  FFMA.FTZ R4, R181, c[0x0][0x23c], -R2 ;  /* 0x00008f00b5047a23 */ /* 0x004fe20000010802 */
[----:B------:R-:W-:Y:S01]  /*14050*/  MOV R150, R151 ;  /* 0x0000009700967202 */ /* 0x000fe20000000f00 */
[----:B------:R-:W-:Y:S02]  /*14060*/  IMAD.MOV.U32 R9, RZ, RZ, R165 ;  /* 0x000000ffff097224 */ /* 0x000fe400078e00a5 */
[----:B------:R2:W-:Y:S01]  /*14070*/  MUFU.EX2 R207, R4 ;  /* 0x0000000400cf7308 */ /* 0x0005e20000000800 */
        /* <DEDUP_REMOVED lines=12> */
[----:B--2---:R-:W-:Y:S01]  /*14140*/  FFMA.FTZ R4, R167, c[0x0][0x23c], -R2 ;  /* 0x00008f00a7047a23 */ /* 0x004fe20000010802 */
        /* <DEDUP_REMOVED lines=19> */
[----:B------:R-:W-:Y:S01]  /*14280*/  FFMA.FTZ R3, R9, c[0x0][0x23c], -R0 ;  /* 0x00008f0009037a23 */ /* 0x000fe20000010800 */
[----:B------:R-:W-:Y:S01]  /*14290*/  MOV R10, R166 ;  /* 0x000000a6000a7202 */ /* 0x000fe20000000f00 */
[----:B------:R-:W-:Y:S02]  /*142a0*/  FFMA.FTZ R25, R195, c[0x0][0x23c], -R2 ;  /* 0x00008f00c3197a23 */ /* 0x000fe40000010802 */
[----:B------:R-:W-:Y:S01]  /*142b0*/  IMAD.MOV.U32 R141, RZ, RZ, R240 ;  /* 0x000000ffff8d7224 */ /* 0x000fe200078e00f0 */
[----:B------:R2:W-:Y:S01]  /*142c0*/  MUFU.EX2 R206, R3 ;  /* 0x0000000300ce7308 */ /* 0x0005e20000000800 */
[----:B------:R-:W-:Y:S01]  /*142d0*/  FFMA.FTZ R27, R10, c[0x0][0x23c], -R2 ;  /* 0x00008f000a1b7a23 */ /* 0x000fe20000010802 */
[----:B------:R-:W-:Y:S01]  /*142e0*/  MOV R143, R227 ;  /* 0x000000e3008f7202 */ /* 0x000fe20000000f00 */
[----:B------:R-:W-:-:S02]  /*142f0*/  IMAD.MOV.U32 R10, RZ, RZ, R177 ;  /* 0x000000ffff0a7224 */ /* 0x000fc400078e00b1 */
[--C-:B------:R-:W-:Y:S02]  /*14300*/  FFMA.FTZ R26, R11, c[0x0][0x23c], -R2.reuse ;  /* 0x00008f000b1a7a23 */ /* 0x100fe40000010802 */
[----:B------:R-:W-:Y:S01]  /*14310*/  FFMA.FTZ R129, R209, c[0x0][0x23c], -R2 ;  /* 0x00008f00d1817a23 */ /* 0x000fe20000010802 */
[----:B------:R-:W-:Y:S01]  /*14320*/  MOV R125, R6 ;  /* 0x00000006007d7202 */ /* 0x000fe20000000f00 */
[----:B------:R-:W-:Y:S01]  /*14330*/  IMAD.MOV.U32 R166, RZ, RZ, R153 ;  /* 0x000000ffffa67224 */ /* 0x000fe200078e0099 */
[----:B---3--:R-:W-:Y:S01]  /*14340*/  F2FP.PACK_AB R8, R232, R193 ;  /* 0x000000c1e808723e */ /* 0x008fe200000000ff */
[----:B------:R-:W3:Y:S01]  /*14350*/  LDSM.16.MT88.4 R20, [R219+0x8800] ;  /* 0x00880000db14783b */ /* 0x000ee20000004200 */
[----:B-1----:R-:W-:Y:S01]  /*14360*/  F2FP.PACK_AB R9, R231, R192 ;  /* 0x000000c0e709723e */ /* 0x002fe200000000ff */
[----:B------:R-:W-:Y:S01]  /*14370*/  IMAD.MOV.U32 R82, RZ, RZ, R180 ;  /* 0x000000ffff527224 */ /* 0x000fe200078e00b4 */
[----:B------:R-:W-:Y:S01]  /*14380*/  MOV R104, R178 ;  /* 0x000000b200687202 */ /* 0x000fe20000000f00 */
[----:B------:R-:W-:Y:S01]  /*14390*/  MUFU.EX2 R140, R140 ;  /* 0x0000008c008c7308 */ /* 0x000fe20000000800 */
[----:B--2---:R-:W-:Y:S01]  /*143a0*/  FFMA.FTZ R3, R165, c[0x0][0x23c], -R0 ;  /* 0x00008f00a5037a23 */ /* 0x004fe20000010800 */
[----:B------:R-:W-:Y:S01]  /*143b0*/  MOV R153, R155 ;  /* 0x0000009b00997202 */ /* 0x000fe20000000f00 */
[----:B------:R4:W5:Y:S05]  /*143c0*/  LDL.LU R240, [R1+0x12c] ;  /* 0x00012c0001f07983 */ /* 0x00096a0000300800 */
[----:B------:R1:W2:Y:S01]  /*143d0*/  MUFU.EX2 R195, R3 ;  /* 0x0000000300c37308 */ /* 0x0002a20000000800 */
[----:B------:R-:W-:Y:S01]  /*143e0*/  MOV R155, R148 ;  /* 0x00000094009b7202 */ /* 0x000fe20000000f00 */
[----:B------:R-:W-:Y:S01]  /*143f0*/  IMAD.MOV.U32 R148, RZ, RZ, R141 ;  /* 0x000000ffff947224 */ /* 0x000fe200078e008d */
[----:B------:R-:W-:-:S05]  /*14400*/  MOV R141, R142 ;  /* 0x0000008e008d7202 */ /* 0x000fca0000000f00 */
[----:B------:R2:W2:Y:S01]  /*14410*/  MUFU.EX2 R227, R5 ;  /* 0x0000000500e37308 */ /* 0x0004a20000000800 */
[----:B------:R-:W-:Y:S02]  /*14420*/  MOV R11, R181 ;  /* 0x000000b5000b7202 */ /* 0x000fe40000000f00 */
[----:B------:R-:W-:Y:S02]  /*14430*/  MOV R209, R7 ;  /* 0x0000000700d17202 */ /* 0x000fe40000000f00 */
[----:B------:R-:W-:Y:S01]  /*14440*/  MOV R177, R168 ;  /* 0x000000a800b17202 */ /* 0x000fe20000000f00 */
[----:B------:R-:W-:Y:S01]  /*14450*/  FFMA.FTZ R130, R143, c[0x0][0x23c], -R2 ;  /* 0x00008f008f827a23 */ /* 0x000fe20000010802 */
[----:B------:R-:W-:Y:S01]  /*14460*/  MOV R165, R153 ;  /* 0x0000009900a57202 */ /* 0x000fe20000000f00 */
[----:B-1----:R-:W-:Y:S01]  /*14470*/  FFMA.FTZ R3, R228, c[0x0][0x23c], -R0 ;  /* 0x00008f00e4037a23 */ /* 0x002fe20000010800 */
[----:B------:R-:W-:Y:S01]  /*14480*/  MOV R105, R156 ;  /* 0x0000009c00697202 */ /* 0x000fe20000000f00 */
[--C-:B------:R-:W-:Y:S01]  /*14490*/  FFMA.FTZ R178, R84, c[0x0][0x23c], -R2.reuse ;  /* 0x00008f0054b27a23 */ /* 0x100fe20000010802 */
[----:B------:R-:W-:Y:S01]  /*144a0*/  MUFU.EX2 R27, R27 ;  /* 0x0000001b001b7308 */ /* 0x000fe20000000800 */
[----:B------:R-:W-:Y:S01]  /*144b0*/  MOV R142, R226 ;  /* 0x000000e2008e7202 */ /* 0x000fe20000000f00 */
[----:B------:R-:W-:Y:S01]  /*144c0*/  FFMA.FTZ R180, R81, c[0x0][0x23c], -R2 ;  /* 0x00008f0051b47a23 */ /* 0x000fe20000010802 */
[----:B------:R4:W5:Y:S05]  /*144d0*/  LDL.LU R239, [R1+0x128] ;  /* 0x0001280001ef7983 */ /* 0x00096a0000300800 */
[----:B------:R1:W-:Y:S08]  /*144e0*/  MUFU.EX2 R228, R3 ;  /* 0x0000000300e47308 */ /* 0x0003f00000000800 */
[----:B------:R3:W3:Y:S01]  /*144f0*/  MUFU.EX2 R226, R4 ;  /* 0x0000000400e27308 */ /* 0x0006e20000000800 */
[----:B------:R-:W-:Y:S01]  /*14500*/  IMAD.MOV.U32 R110, RZ, RZ, R11 ;  /* 0x000000ffff6e7224 */ /* 0x000fe200078e000b */
[----:B--2---:R-:W-:Y:S01]  /*14510*/  F2FP.PACK_AB R5, R195, R206 ;  /* 0x000000cec305723e */ /* 0x004fe200000000ff */
[----:B------:R-:W-:Y:S01]  /*14520*/  IMAD.MOV.U32 R181, RZ, RZ, R166 ;  /* 0x000000ffffb57224 */ /* 0x000fe200078e00a6 */
[----:B------:R-:W-:Y:S01]  /*14530*/  MOV R168, R167 ;  /* 0x000000a700a87202 */ /* 0x000fe20000000f00 */
[--C-:B------:R-:W-:Y:S01]  /*14540*/  FFMA.FTZ R24, R148, c[0x0][0x23c], -R2.reuse ;  /* 0x00008f0094187a23 */ /* 0x100fe20000010802 */
[----:B------:R-:W-:Y:S01]  /*14550*/  MOV R107, R177 ;  /* 0x000000b1006b7202 */ /* 0x000fe20000000f00 */
[----:B------:R-:W-:Y:S01]  /*14560*/  FFMA.FTZ R128, R141, c[0x0][0x23c], -R2 ;  /* 0x00008f008d807a23 */ /* 0x000fe20000010802 */
[----:B------:R-:W-:Y:S01]  /*14570*/  MOV R190, R165 ;  /* 0x000000a500be7202 */ /* 0x000fe20000000f00 */
[----:B-1----:R-:W-:Y:S01]  /*14580*/  FFMA.FTZ R3, R10, c[0x0][0x23c], -R0 ;  /* 0x00008f000a037a23 */ /* 0x002fe20000010800 */
[----:B------:R-:W-:Y:S01]  /*14590*/  MUFU.EX2 R26, R26 ;  /* 0x0000001a001a7308 */ /* 0x000fe20000000800 */
[----:B------:R-:W-:Y:S01]  /*145a0*/  FFMA.FTZ R131, R142, c[0x0][0x23c], -R2 ;  /* 0x00008f008e837a23 */ /* 0x000fe20000010802 */
[----:B------:R4:W5:Y:S06]  /*145b0*/  LDL.LU R238, [R1+0x124] ;  /* 0x0001240001ee7983 */ /* 0x00096c0000300800 */
[----:B------:R-:W1:Y:S01]  /*145c0*/  MUFU.EX2 R225, R3 ;  /* 0x0000000300e17308 */ /* 0x000e620000000800 */
[----:B------:R-:W-:-:S02]  /*145d0*/  F2FP.PACK_AB R10, R209, R230 ;  /* 0x000000e6d10a723e */ /* 0x000fc400000000ff */
[----:B------:R-:W-:Y:S02]  /*145e0*/  F2FP.PACK_AB R11, R227, R229 ;  /* 0x000000e5e30b723e */ /* 0x000fe400000000ff */
[----:B---3--:R-:W-:Y:S02]  /*145f0*/  F2FP.PACK_AB R4, R210, R189 ;  /* 0x000000bdd204723e */ /* 0x008fe400000000ff */
[----:B------:R-:W-:Y:S02]  /*14600*/  F2FP.PACK_AB R6, R226, R207 ;  /* 0x000000cfe206723e */ /* 0x000fe400000000ff */
[----:B-1----:R-:W-:Y:S01]  /*14610*/  F2FP.PACK_AB R7, R225, R228 ;  /* 0x000000e4e107723e */ /* 0x002fe200000000ff */
[-C--:B------:R-:W-:Y:S08]  /*14620*/  HMMA.16816.F32 R116, R8, R12.reuse, R116 ;  /* 0x0000000c0874723c */ /* 0x080ff00000001874 */
[C---:B------:R-:W-:Y:S08]  /*14630*/  HMMA.16816.F32 R52, R4.reuse, R12, R52 ;  /* 0x0000000c0434723c */ /* 0x040ff00000001834 */
[-C--:B------:R-:W-:Y:S08]  /*14640*/  HMMA.16816.F32 R48, R4, R14.reuse, R48 ;  /* 0x0000000e0430723c */ /* 0x080ff00000001830 */
[----:B------:R-:W-:Y:S01]  /*14650*/  HMMA.16816.F32 R100, R8, R14, R100 ;  /* 0x0000000e0864723c */ /* 0x000fe20000001864 */
[----:B------:R-:W1:Y:S01]  /*14660*/  LDSM.16.MT88.4 R12, [R218+0x8800] ;  /* 0x00880000da0c783b */ /* 0x000e620000004200 */
[----:B------:R-:W-:Y:S01]  /*14670*/  IMAD.MOV.U32 R166, RZ, RZ, R154 ;  /* 0x000000ffffa67224 */ /* 0x000fe200078e009a */
[----:B------:R-:W-:Y:S01]  /*14680*/  MOV R167, R155 ;  /* 0x0000009b00a77202 */ /* 0x000fe20000000f00 */
[----:B------:R-:W-:Y:S01]  /*14690*/  IMAD.MOV.U32 R108, RZ, RZ, R168 ;  /* 0x000000ffff6c7224 */ /* 0x000fe200078e00a8 */
[----:B------:R-:W-:Y:S01]  /*146a0*/  MOV R111, R181 ;  /* 0x000000b5006f7202 */ /* 0x000fe20000000f00 */
[----:B------:R-:W-:Y:S01]  /*146b0*/  FFMA.FTZ R142, R205, c[0x0][0x23c], -R2 ;  /* 0x00008f00cd8e7a23 */ /* 0x000fe20000010802 */
[----:B------:R-:W-:Y:S01]  /*146c0*/  MOV R191, R166 ;  /* 0x000000a600bf7202 */ /* 0x000fe20000000f00 */
[----:B------:R-:W-:-:S02]  /*146d0*/  IMAD.MOV.U32 R97, RZ, RZ, R167 ;  /* 0x000000ffff617224 */ /* 0x000fc400078e00a7 */
        /* <DEDUP_REMOVED lines=12> */
[----:B------:R-:W-:Y:S01]  /*147a0*/  FFMA.FTZ R181, R80, c[0x0][0x23c], -R2 ;  /* 0x00008f0050b57a23 */ /* 0x000fe20000010802 */
[----:B------:R-:W-:Y:S01]  /*147b0*/  HMMA.16816.F32 R44, R4, R20, R44 ;  /* 0x00000014042c723c */ /* 0x000fe2000000182c */
[----:B------:R-:W-:Y:S01]  /*147c0*/  FFMA.FTZ R2, R90, c[0x0][0x23c], -R0 ;  /* 0x00008f005a027a23 */ /* 0x000fe20000010800 */
[----:B------:R-:W-:-:S03]  /*147d0*/  MOV R90, R223 ;  /* 0x000000df005a7202 */ /* 0x000fc60000000f00 */
[----:B------:R2:W-:Y:S03]  /*147e0*/  MUFU.EX2 R223, R2 ;  /* 0x0000000200df7308 */ /* 0x0005e60000000800 */
[----:B------:R-:W-:Y:S08]  /*147f0*/  HMMA.16816.F32 R40, R4, R22, R40 ;  /* 0x000000160428723c */ /* 0x000ff00000001828 */
[C---:B------:R-:W-:Y:S01]  /*14800*/  HMMA.16816.F32 R60, R8.reuse, R20, R60 ;  /* 0x00000014083c723c */ /* 0x040fe2000000183c */
[----:B------:R-:W-:Y:S07]  /*14810*/  MUFU.EX2 R205, R25 ;  /* 0x0000001900cd7308 */ /* 0x000fee0000000800 */
[----:B------:R-:W-:Y:S01]  /*14820*/  HMMA.16816.F32 R64, R8, R22, R64 ;  /* 0x000000160840723c */ /* 0x000fe20000001840 */
[----:B------:R-:W3:Y:S01]  /*14830*/  LDSM.16.MT88.4 R20, [R216+0x9000] ;  /* 0x00900000d814783b */ /* 0x000ee20000004200 */
[----:B--2---:R-:W-:-:S06]  /*14840*/  FFMA.FTZ R2, R105, c[0x0][0x23c], -R0 ;  /* 0x00008f0069027a23 */ /* 0x004fcc0000010800 */
[C---:B------:R-:W-:Y:S01]  /*14850*/  HMMA.16816.F32 R36, R4.reuse, R16, R36 ;  /* 0x000000100424723c */ /* 0x040fe20000001824 */
[----:B------:R2:W1:Y:S07]  /*14860*/  MUFU.EX2 R25, R2 ;  /* 0x0000000200197308 */ /* 0x00046e0000000800 */
[----:B------:R-:W-:Y:S08]  /*14870*/  HMMA.16816.F32 R32, R4, R18, R32 ;  /* 0x000000120420723c */ /* 0x000ff00000001820 */
[----:B------:R-:W-:Y:S01]  /*14880*/  HMMA.16816.F32 R68, R8, R16, R68 ;  /* 0x000000100844723c */ /* 0x000fe20000001844 */
[----:B--2---:R-:W-:-:S07]  /*14890*/  FFMA.FTZ R2, R108, c[0x0][0x23c], -R0 ;  /* 0x00008f006c027a23 */ /* 0x004fce0000010800 */
[----:B------:R-:W-:Y:S01]  /*148a0*/  HMMA.16816.F32 R76, R8, R18, R76 ;  /* 0x00000012084c723c */ /* 0x000fe2000000184c */
[----:B------:R-:W2:Y:S01]  /*148b0*/  LDSM.16.MT88.4 R16, [R219+0x9000] ;  /* 0x00900000db10783b */ /* 0x000ea20000004200 */
[----:B------:R3:W-:Y:S06]  /*148c0*/  MUFU.EX2 R3, R2 ;  /* 0x0000000200037308 */ /* 0x0007ec0000000800 */
[C---:B-1----:R-:W-:Y:S08]  /*148d0*/  HMMA.16816.F32 R56, R4.reuse, R12, R56 ;  /* 0x0000000c0438723c */ /* 0x042ff00000001838 */
[----:B------:R-:W-:Y:S08]  /*148e0*/  HMMA.16816.F32 R28, R4, R14, R28 ;  /* 0x0000000e041c723c */ /* 0x000ff0000000181c */
[----:B------:R-:W-:Y:S01]  /*148f0*/  HMMA.16816.F32 R72, R8, R12, R72 ;  /* 0x0000000c0848723c */ /* 0x000fe20000001848 */
[----:B---3--:R-:W-:-:S07]  /*14900*/  FFMA.FTZ R2, R111, c[0x0][0x23c], -R0 ;  /* 0x00008f006f027a23 */ /* 0x008fce0000010800 */
[----:B------:R-:W-:Y:S01]  /*14910*/  HMMA.16816.F32 R196, R8, R14, R196 ;  /* 0x0000000e08c4723c */ /* 0x000fe200000018c4 */
[----:B------:R-:W1:Y:S04]  /*14920*/  LDSM.16.MT88.4 R12, [R217+0x9000] ;  /* 0x00900000d90c783b */ /* 0x000e680000004200 */
[----:B------:R-:W3:Y:S01]  /*14930*/  LDSM.16.MT88.4 R8, [R218+0x9000] ;  /* 0x00900000da08783b */ /* 0x000ee20000004200 */
[----:B------:R2:W2:Y:S02]  /*14940*/  MUFU.EX2 R220, R24 ;  /* 0x0000001800dc7308 */ /* 0x0004a40000000800 */
[----:B--2---:R-:W-:-:S06]  /*14950*/  MOV R24, R135 ;  /* 0x0000008700187202 */ /* 0x004fcc0000000f00 */
[----:B------:R-:W2:Y:S01]  /*14960*/  MUFU.EX2 R135, R2 ;  /* 0x0000000200877308 */ /* 0x000ea20000000800 */
[----:B------:R-:W-:Y:S02]  /*14970*/  F2FP.PACK_AB R4, R26, R27 ;  /* 0x0000001b1a04723e */ /* 0x000fe400000000ff */
[----:B------:R-:W-:Y:S02]  /*14980*/  F2FP.PACK_AB R5, R25, R223 ;  /* 0x000000df1905723e */ /* 0x000fe400000000ff */
[----:B------:R-:W-:Y:S02]  /*14990*/  F2FP.PACK_AB R6, R220, R205 ;  /* 0x000000cddc06723e */ /* 0x000fe400000000ff */
[----:B------:R-:W-:Y:S01]  /*149a0*/  MOV R204, R125 ;  /* 0x0000007d00cc7202 */ /* 0x000fe20000000f00 */
[----:B------:R-:W-:Y:S01]  /*149b0*/  IMAD.MOV.U32 R125, RZ, RZ, R104 ;  /* 0x000000ffff7d7224 */ /* 0x000fe200078e0068 */
[----:B------:R-:W-:Y:S02]  /*149c0*/  MOV R122, R107 ;  /* 0x0000006b007a7202 */ /* 0x000fe40000000f00 */
[----:B--2---:R-:W-:-:S07]  /*149d0*/  F2FP.PACK_AB R7, R135, R3 ;  /* 0x000000038707723e */ /* 0x004fce00000000ff */
[----:B------:R-:W-:Y:S01]  /*149e0*/  HMMA.16816.F32 R104, R4, R22, R48 ;  /* 0x000000160468723c */ /* 0x000fe20000001830 */
[----:B------:R-:W-:-:S06]  /*149f0*/  MOV R133, R85 ;  /* 0x0000005500857202 */ /* 0x000fcc0000000f00 */
[----:B------:R-:W-:Y:S02]  /*14a00*/  MOV R51, R97 ;  /* 0x0000006100337202 */ /* 0x000fe40000000f00 */
[----:B------:R-:W-:Y:S01]  /*14a10*/  HMMA.16816.F32 R96, R4, R16, R44 ;  /* 0x000000100460723c */ /* 0x000fe2000000182c */
[----:B------:R-:W-:Y:S01]  /*14a20*/  MOV R132, R87 ;  /* 0x0000005700847202 */ /* 0x000fe20000000f00 */
[----:B------:R-:W-:-:S05]  /*14a30*/  IMAD.MOV.U32 R134, RZ, RZ, R82 ;  /* 0x000000ffff867224 */ /* 0x000fca00078e0052 */
[----:B------:R-:W-:Y:S01]  /*14a40*/  MOV R47, R222 ;  /* 0x000000de002f7202 */ /* 0x000fe20000000f00 */
[C---:B-1----:R-:W-:Y:S01]  /*14a50*/  HMMA.16816.F32 R84, R4.reuse, R12, R36 ;  /* 0x0000000c0454723c */ /* 0x042fe20000001824 */
[----:B------:R-:W-:Y:S01]  /*14a60*/  MOV R48, R90 ;  /* 0x0000005a00307202 */ /* 0x000fe20000000f00 */
[----:B------:R-:W-:Y:S01]  /*14a70*/  IMAD.MOV.U32 R50, RZ, RZ, R3 ;  /* 0x000000ffff327224 */ /* 0x000fe200078e0003 */
[----:B------:R-:W-:Y:S01]  /*14a80*/  MOV R44, R190 ;  /* 0x000000be002c7202 */ /* 0x000fe20000000f00 */
[----:B------:R-:W-:Y:S01]  /*14a90*/  IMAD.MOV.U32 R45, RZ, RZ, R191 ;  /* 0x000000ffff2d7224 */ /* 0x000fe200078e00bf */
[----:B------:R-:W-:Y:S01]  /*14aa0*/  MOV R46, R224 ;  /* 0x000000e0002e7202 */ /* 0x000fe20000000f00 */
[----:B------:R-:W-:Y:S02]  /*14ab0*/  FFMA.FTZ R3, R221, c[0x0][0x23c], -R0 ;  /* 0x00008f00dd037a23 */ /* 0x000fe40000010800 */
[----:B------:R-:W-:Y:S01]  /*14ac0*/  IMAD.MOV.U32 R37, RZ, RZ, R47 ;  /* 0x000000ffff257224 */ /* 0x000fe200078e002f */
[C---:B------:R-:W-:Y:S01]  /*14ad0*/  HMMA.16816.F32 R88, R4.reuse, R18, R40 ;  /* 0x000000120458723c */ /* 0x040fe20000001828 */
[----:B------:R-:W-:Y:S01]  /*14ae0*/  MOV R47, R204 ;  /* 0x000000cc002f7202 */ /* 0x000fe20000000f00 */
[----:B------:R1:W-:Y:S06]  /*14af0*/  MUFU.EX2 R191, R121 ;  /* 0x0000007900bf7308 */ /* 0x0003ec0000000800 */
[----:B---3--:R-:W-:Y:S02]  /*14b00*/  HMMA.16816.F32 R80, R4, R8, R56 ;  /* 0x000000080450723c */ /* 0x008fe40000001838 */
[----:B------:R2:W-:Y:S01]  /*14b10*/  MUFU.EX2 R222, R120 ;  /* 0x0000007800de7308 */ /* 0x0005e20000000800 */
[----:B------:R-:W-:-:S07]  /*14b20*/  MOV R38, R48 ;  /* 0x0000003000267202 */ /* 0x000fce0000000f00 */
[----:B------:R-:W-:Y:S08]  /*14b30*/  MUFU.EX2 R224, R115 ;  /* 0x0000007300e07308 */ /* 0x000ff00000000800 */
[----:B------:R-:W-:Y:S08]  /*14b40*/  MUFU.EX2 R59, R114 ;  /* 0x00000072003b7308 */ /* 0x000ff00000000800 */
[----:B------:R-:W-:Y:S08]  /*14b50*/  MUFU.EX2 R190, R112 ;  /* 0x0000007000be7308 */ /* 0x000ff00000000800 */
[----:B------:R-:W3:Y:S08]  /*14b60*/  MUFU.EX2 R221, R113 ;  /* 0x0000007100dd7308 */ /* 0x000ef00000000800 */
[----:B------:R2:W-:Y:S08]  /*14b70*/  MUFU.EX2 R204, R124 ;  /* 0x0000007c00cc7308 */ /* 0x0005f00000000800 */
[----:B------:R3:W3:Y:S01]  /*14b80*/  MUFU.EX2 R41, R123 ;  /* 0x0000007b00297308 */ /* 0x0006e20000000800 */
[----:B------:R-:W-:Y:S01]  /*14b90*/  IMAD.MOV.U32 R2, RZ, RZ, R110 ;  /* 0x000000ffff027224 */ /* 0x000fe200078e006e */
[----:B------:R-:W-:Y:S01]  /*14ba0*/  MOV R49, R94 ;  /* 0x0000005e00317202 */ /* 0x000fe20000000f00 */
[----:B------:R-:W-:Y:S01]  /*14bb0*/  HMMA.16816.F32 R108, R4, R20, R52 ;  /* 0x00000014046c723c */ /* 0x000fe20000001834 */
[----:B-1----:R-:W-:Y:S01]  /*14bc0*/  FFMA.FTZ R121, R46, c[0x0][0x23c], -R0 ;  /* 0x00008f002e797a23 */ /* 0x002fe20000010800 */
[----:B------:R-:W-:Y:S01]  /*14bd0*/  MOV R43, R51 ;  /* 0x00000033002b7202 */ /* 0x000fe20000000f00 */
[----:B------:R-:W-:Y:S01]  /*14be0*/  IMAD.MOV.U32 R51, RZ, RZ, R150 ;  /* 0x000000ffff337224 */ /* 0x000fe200078e0096 */
[----:B------:R-:W-:Y:S01]  /*14bf0*/  MOV R46, R134 ;  /* 0x00000086002e7202 */ /* 0x000fe20000000f00 */
[----:B------:R-:W-:-:S03]  /*14c00*/  FFMA.FTZ R40, R44, c[0x0][0x23c], -R0 ;  /* 0x00008f002c287a23 */ /* 0x000fc60000010800 */
[----:B------:R-:W-:Y:S01]  /*14c10*/  HMMA.16816.F32 R92, R4, R14, R32 ;  /* 0x0000000e045c723c */ /* 0x000fe20000001820 */
[----:B------:R-:W-:Y:S01]  /*14c20*/  IMAD.MOV.U32 R42, RZ, RZ, R50 ;  /* 0x000000ffff2a7224 */ /* 0x000fe200078e0032 */
[----:B------:R-:W-:Y:S01]  /*14c30*/  MOV R44, R132 ;  /* 0x00000084002c7202 */ /* 0x000fe20000000f00 */
[----:B--2---:R-:W-:-:S05]  /*14c40*/  FFMA.FTZ R120, R45, c[0x0][0x23c], -R0 ;  /* 0x00008f002d787a23 */ /* 0x004fca0000010800 */
[----:B------:R-:W-:Y:S01]  /*14c50*/  HMMA.16816.F32 R52, R4, R10, R28 ;  /* 0x0000000a0434723c */ /* 0x000fe2000000181c */
[----:B------:R-:W-:Y:S01]  /*14c60*/  IMAD.MOV.U32 R45, RZ, RZ, R133 ;  /* 0x000000ffff2d7224 */ /* 0x000fe200078e0085 */
[----:B------:R-:W-:-:S05]  /*14c70*/  MOV R39, R49 ;  /* 0x0000003100277202 */ /* 0x000fca0000000f00 */
[----:B------:R-:W-:Y:S02]  /*14c80*/  FADD.FTZ R5, R37, R244 ;  /* 0x000000f425057221 */ /* 0x000fe40000010000 */
[----:B------:R-:W-:Y:S01]  /*14c90*/  FADD.FTZ R4, R38, R208 ;  /* 0x000000d026047221 */ /* 0x000fe20000010000 */
[----:B------:R-:W-:Y:S01]  /*14ca0*/  MOV R50, R26 ;  /* 0x0000001a00327202 */ /* 0x000fe20000000f00 */
[----:B------:R-:W-:Y:S01]  /*14cb0*/  FADD.FTZ R124, R46, R5 ;  /* 0x000000052e7c7221 */ /* 0x000fe20000010000 */
[----:B---3--:R-:W-:Y:S01]  /*14cc0*/  F2FP.PACK_AB R5, R221, R190 ;  /* 0x000000bedd05723e */ /* 0x008fe200000000ff */
[----:B------:R-:W-:Y:S01]  /*14cd0*/  FADD.FTZ R123, R51, R4 ;  /* 0x00000004337b7221 */ /* 0x000fe20000010000 */
[----:B------:R-:W-:Y:S01]  /*14ce0*/  F2FP.PACK_AB R4, R222, R191 ;  /* 0x000000bfde04723e */ /* 0x000fe200000000ff */
[----:B------:R-:W-:Y:S01]  /*14cf0*/  IMAD.MOV.U32 R48, RZ, RZ, R27 ;  /* 0x000000ffff307224 */ /* 0x000fe200078e001b */
[----:B------:R-:W-:Y:S02]  /*14d00*/  F2FP.PACK_AB R6, R59, R224 ;  /* 0x000000e03b06723e */ /* 0x000fe400000000ff */
[----:B------:R-:W-:Y:S01]  /*14d10*/  F2FP.PACK_AB R7, R41, R204 ;  /* 0x000000cc2907723e */ /* 0x000fe200000000ff */
[----:B------:R-:W-:Y:S01]  /*14d20*/  FADD.FTZ R126, R43, R126 ;  /* 0x0000007e2b7e7221 */ /* 0x000fe20000010000 */
        /* <DEDUP_REMOVED lines=9> */
[----:B------:R-:W-:Y:S02]  /*14dc0*/  MOV R27, R149 ;  /* 0x00000095001b7202 */ /* 0x000fe40000000f00 */
[----:B------:R-:W-:-:S02]  /*14dd0*/  MOV R47, R50 ;  /* 0x00000032002f7202 */ /* 0x000fc40000000f00 */
[----:B------:R-:W-:Y:S01]  /*14de0*/  MOV R46, R49 ;  /* 0x00000031002e7202 */ /* 0x000fe20000000f00 */
[--C-:B------:R-:W-:Y:S01]  /*14df0*/  FFMA.FTZ R132, R136, c[0x0][0x23c], -R0.reuse ;  /* 0x00008f0088847a23 */ /* 0x100fe20000010800 */
[----:B------:R-:W-:Y:S01]  /*14e00*/  MOV R209, R151 ;  /* 0x0000009700d17202 */ /* 0x000fe20000000f00 */
[C---:B------:R-:W-:Y:S01]  /*14e10*/  HMMA.16816.F32 R112, R4.reuse, R20, R116 ;  /* 0x000000140470723c */ /* 0x040fe20000001874 */
[--C-:B------:R-:W-:Y:S01]  /*14e20*/  FFMA.FTZ R2, R2, c[0x0][0x23c], -R0.reuse ;  /* 0x00008f0002027a23 */ /* 0x100fe20000010800 */
[----:B------:R1:W-:Y:S01]  /*14e30*/  MUFU.EX2 R244, R24 ;  /* 0x0000001800f47308 */ /* 0x0003e20000000800 */
[--C-:B------:R-:W-:Y:S02]  /*14e40*/  FFMA.FTZ R122, R122, c[0x0][0x23c], -R0.reuse ;  /* 0x00008f007a7a7a23 */ /* 0x100fe40000010800 */
[--C-:B------:R-:W-:Y:S02]  /*14e50*/  FFMA.FTZ R125, R125, c[0x0][0x23c], -R0.reuse ;  /* 0x00008f007d7d7a23 */ /* 0x100fe40000010800 */
[--C-:B------:R-:W-:Y:S01]  /*14e60*/  FFMA.FTZ R133, R251, c[0x0][0x23c], -R0.reuse ;  /* 0x00008f00fb857a23 */ /* 0x100fe20000010800 */
[----:B------:R-:W-:Y:S01]  /*14e70*/  HMMA.16816.F32 R100, R4, R22, R100 ;  /* 0x000000160464723c */ /* 0x000fe20000001864 */
[----:B------:R-:W-:-:S02]  /*14e80*/  FFMA.FTZ R134, R250, c[0x0][0x23c], -R0 ;  /* 0x00008f00fa867a23 */ /* 0x000fc40000010800 */
[--C-:B------:R-:W-:Y:S01]  /*14e90*/  FFMA.FTZ R136, R249, c[0x0][0x23c], -R0.reuse ;  /* 0x00008f00f9887a23 */ /* 0x100fe20000010800 */
[----:B------:R-:W-:Y:S01]  /*14ea0*/  MOV R249, R26 ;  /* 0x0000001a00f97202 */ /* 0x000fe20000000f00 */
[--C-:B------:R-:W-:Y:S01]  /*14eb0*/  FFMA.FTZ R149, R248, c[0x0][0x23c], -R0.reuse ;  /* 0x00008f00f8957a23 */ /* 0x100fe20000010800 */
[----:B------:R-:W-:Y:S01]  /*14ec0*/  MOV R248, R25 ;  /* 0x0000001900f87202 */ /* 0x000fe20000000f00 */
[--C-:B------:R-:W-:Y:S01]  /*14ed0*/  FFMA.FTZ R150, R247, c[0x0][0x23c], -R0.reuse ;  /* 0x00008f00f7967a23 */ /* 0x100fe20000010800 */
[----:B------:R-:W-:Y:S01]  /*14ee0*/  HMMA.16816.F32 R32, R4, R12, R68 ;  /* 0x0000000c0420723c */ /* 0x000fe20000001844 */
[--C-:B------:R-:W-:Y:S02]  /*14ef0*/  FFMA.FTZ R151, R246, c[0x0][0x23c], -R0.reuse ;  /* 0x00008f00f6977a23 */ /* 0x100fe40000010800 */
[----:B------:R-:W-:Y:S01]  /*14f00*/  FFMA.FTZ R152, R245, c[0x0][0x23c], -R0 ;  /* 0x00008f00f5987a23 */ /* 0x000fe20000010800 */
[----:B------:R-:W-:Y:S01]  /*14f10*/  MOV R245, R46 ;  /* 0x0000002e00f57202 */ /* 0x000fe20000000f00 */
[----:B------:R-:W-:-:S02]  /*14f20*/  FADD.FTZ R0, R39, R127 ;  /* 0x0000007f27007221 */ /* 0x000fc40000010000 */
[----:B------:R-:W-:Y:S01]  /*14f30*/  IMAD.MOV.U32 R70, RZ, RZ, R44 ;  /* 0x000000ffff467224 */ /* 0x000fe200078e002c */
[----:B------:R-:W-:Y:S01]  /*14f40*/  HMMA.16816.F32 R20, R4, R14, R76 ;  /* 0x0000000e0414723c */ /* 0x000fe2000000184c */
[----:B------:R-:W-:Y:S01]  /*14f50*/  MOV R71, R45 ;  /* 0x0000002d00477202 */ /* 0x000fe20000000f00 */
[----:B------:R-:W-:Y:S01]  /*14f60*/  IMAD.MOV.U32 R246, RZ, RZ, R47 ;  /* 0x000000fffff67224 */ /* 0x000fe200078e002f */
[----:B------:R-:W2:Y:S01]  /*14f70*/  LDSM.16.MT88.4 R12, [R219+0x9800] ;  /* 0x00980000db0c783b */ /* 0x000ea20000004200 */
[----:B------:R-:W-:-:S03]  /*14f80*/  IMAD.MOV.U32 R251, RZ, RZ, R27 ;  /* 0x000000fffffb7224 */ /* 0x000fc600078e001b */
[----:B-1----:R-:W1:Y:S01]  /*14f90*/  LDSM.16.MT88.4 R24, [R218+0x9800] ;  /* 0x00980000da18783b */ /* 0x002e620000004200 */
[C---:B------:R-:W-:Y:S08]  /*14fa0*/  HMMA.16816.F32 R48, R4.reuse, R16, R60 ;  /* 0x000000100430723c */ /* 0x040ff0000000183c */
[C---:B------:R-:W-:Y:S01]  /*14fb0*/  HMMA.16816.F32 R36, R4.reuse, R18, R64 ;  /* 0x000000120424723c */ /* 0x040fe20000001840 */
[----:B------:R-:W3:Y:S07]  /*14fc0*/  LDSM.16.MT88.4 R16, [R216+0x9800] ;  /* 0x00980000d810783b */ /* 0x000eee0000004200 */
[C---:B------:R-:W-:Y:S08]  /*14fd0*/  HMMA.16816.F32 R28, R4.reuse, R8, R72 ;  /* 0x00000008041c723c */ /* 0x040ff00000001848 */
[----:B------:R-:W-:Y:S01]  /*14fe0*/  HMMA.16816.F32 R44, R4, R10, R196 ;  /* 0x0000000a042c723c */ /* 0x000fe200000018c4 */
[----:B------:R-:W1:Y:S01]  /*14ff0*/  LDSM.16.MT88.4 R8, [R217+0x9800] ;  /* 0x00980000d908783b */ /* 0x000e620000004200 */
[----:B------:R-:W1:Y:S01]  /*15000*/  MUFU.EX2 R56, R131 ;  /* 0x0000008300387308 */ /* 0x000e620000000800 */
[----:B------:R-:W-:-:S07]  /*15010*/  FADD.FTZ R0, R209, R0 ;  /* 0x00000000d1007221 */ /* 0x000fce0000010000 */
[----:B------:R-:W-:Y:S08]  /*15020*/  MUFU.EX2 R128, R128 ;  /* 0x0000008000807308 */ /* 0x000ff00000000800 */
[----:B------:R-:W-:Y:S08]  /*15030*/  MUFU.EX2 R209, R130 ;  /* 0x0000008200d17308 */ /* 0x000ff00000000800 */
[----:B------:R-:W1:Y:S08]  /*15040*/  MUFU.EX2 R119, R129 ;  /* 0x0000008100777308 */ /* 0x000e700000000800 */
[----:B------:R-:W-:Y:S08]  /*15050*/  MUFU.EX2 R68, R3 ;  /* 0x0000000300447308 */ /* 0x000ff00000000800 */
[----:B------:R-:W2:Y:S08]  /*15060*/  MUFU.EX2 R72, R2 ;  /* 0x0000000200487308 */ /* 0x000eb00000000800 */
[----:B------:R-:W3:Y:S01]  /*15070*/  MUFU.EX2 R75, R40 ;  /* 0x00000028004b7308 */ /* 0x000ee20000000800 */
[----:B-1----:R-:W-:Y:S01]  /*15080*/  IMAD.MOV.U32 R74, RZ, RZ, R56 ;  /* 0x000000ffff4a7224 */ /* 0x002fe200078e0038 */
[----:B------:R-:W-:-:S04]  /*15090*/  F2FP.PACK_AB R6, R119, R209 ;  /* 0x000000d17706723e */ /* 0x000fc800000000ff */
[----:B------:R-:W-:Y:S02]  /*150a0*/  F2FP.PACK_AB R4, R74, R128 ;  /* 0x000000804a04723e */ /* 0x000fe400000000ff */
[----:B------:R-:W-:Y:S01]  /*150b0*/  MUFU.EX2 R197, R147 ;  /* 0x0000009300c57308 */ /* 0x000fe20000000800 */
[----:B--2---:R-:W-:-:S07]  /*150c0*/  F2FP.PACK_AB R5, R72, R68 ;  /* 0x000000444805723e */ /* 0x004fce00000000ff */
[----:B------:R-:W-:Y:S01]  /*150d0*/  MUFU.EX2 R198, R146 ;  /* 0x0000009200c67308 */ /* 0x000fe20000000800 */
[----:B---3--:R-:W-:-:S07]  /*150e0*/  F2FP.PACK_AB R7, R75, R244 ;  /* 0x000000f44b07723e */ /* 0x008fce00000000ff */
[----:B------:R-:W-:Y:S01]  /*150f0*/  MUFU.EX2 R117, R145 ;  /* 0x0000009100757308 */ /* 0x000fe20000000800 */
[----:B------:R-:W-:-:S07]  /*15100*/  MOV R127, R58 ;  /* 0x0000003a007f7202 */ /* 0x000fce0000000f00 */
[----:B------:R-:W-:Y:S01]  /*15110*/  MUFU.EX2 R247, R144 ;  /* 0x0000009000f77308 */ /* 0x000fe20000000800 */
[----:B------:R-:W-:-:S07]  /*15120*/  MOV R130, R59 ;  /* 0x0000003b00827202 */ /* 0x000fce0000000f00 */
[----:B------:R-:W1:Y:S08]  /*15130*/  MUFU.EX2 R196, R139 ;  /* 0x0000008b00c47308 */ /* 0x000e700000000800 */
[----:B------:R-:W-:Y:S08]  /*15140*/  MUFU.EX2 R208, R138 ;  /* 0x0000008a00d07308 */ /* 0x000ff00000000800 */
[----:B------:R-:W2:Y:S01]  /*15150*/  MUFU.EX2 R250, R137 ;  /* 0x0000008900fa7308 */ /* 0x000ea20000000800 */
[----:B------:R-:W-:Y:S01]  /*15160*/  HMMA.16816.F32 R56, R4, R14, R88 ;  /* 0x0000000e0438723c */ /* 0x000fe20000001858 */
[----:B------:R-:W-:Y:S01]  /*15170*/  IMAD.MOV.U32 R131, RZ, RZ, R42 ;  /* 0x000000ffff837224 */ /* 0x000fe200078e002a */
[----:B------:R-:W-:-:S02]  /*15180*/  MOV R118, R43 ;  /* 0x0000002b00767202 */ /* 0x000fc40000000f00 */
[----:B------:R-:W-:-:S04]  /*15190*/  MOV R69, R41 ;  /* 0x0000002900457202 */ /* 0x000fc80000000f00 */
[C---:B------:R-:W-:Y:S08]  /*151a0*/  HMMA.16816.F32 R88, R4.reuse, R24, R80 ;  /* 0x000000180458723c */ /* 0x040ff00000001850 */
[C---:B------:R-:W-:Y:S08]  /*151b0*/  HMMA.16816.F32 R40, R4.reuse, R16, R108 ;  /* 0x000000100428723c */ /* 0x040ff0000000186c */
[C---:B------:R-:W-:Y:S08]  /*151c0*/  HMMA.16816.F32 R64, R4.reuse, R18, R104 ;  /* 0x000000120440723c */ /* 0x040ff00000001868 */
[C---:B------:R-:W-:Y:S08]  /*151d0*/  HMMA.16816.F32 R60, R4.reuse, R12, R96 ;  /* 0x0000000c043c723c */ /* 0x040ff00000001860 */
[C---:B------:R-:W-:Y:S08]  /*151e0*/  HMMA.16816.F32 R76, R4.reuse, R8, R84 ;  /* 0x00000008044c723c */ /* 0x040ff00000001854 */
[C---:B------:R-:W-:Y:S08]  /*151f0*/  HMMA.16816.F32 R92, R4.reuse, R10, R92 ;  /* 0x0000000a045c723c */ /* 0x040ff0000000185c */
[----:B------:R-:W-:Y:S07]  /*15200*/  HMMA.16816.F32 R80, R4, R26, R52 ;  /* 0x0000001a0450723c */ /* 0x000fee0000001834 */
[----:B------:R-:W-:Y:S01]  /*15210*/  FADD.FTZ R4, R237, R126 ;  /* 0x0000007eed047221 */ /* 0x000fe20000010000 */
[----:B-1----:R-:W-:-:S02]  /*15220*/  F2FP.PACK_AB R5, R196, R140 ;  /* 0x0000008cc405723e */ /* 0x002fc400000000ff */
[----:B------:R-:W-:Y:S01]  /*15230*/  F2FP.PACK_AB R6, R247, R117 ;  /* 0x00000075f706723e */ /* 0x000fe200000000ff */
[----:B------:R-:W-:Y:S01]  /*15240*/  FADD.FTZ R116, R233, R4 ;  /* 0x00000004e9747221 */ /* 0x000fe20000010000 */
[----:B------:R-:W-:Y:S02]  /*15250*/  F2FP.PACK_AB R4, R198, R197 ;  /* 0x000000c5c604723e */ /* 0x000fe400000000ff */
[----:B--2---:R-:W-:Y:S01]  /*15260*/  F2FP.PACK_AB R7, R250, R208 ;  /* 0x000000d0fa07723e */ /* 0x004fe200000000ff */
[----:B------:R-:W-:Y:S01]  /*15270*/  FADD.FTZ R2, R235, R123 ;  /* 0x0000007beb027221 */ /* 0x000fe20000010000 */
[----:B------:R1:W2:Y:S01]  /*15280*/  MUFU.EX2 R52, R120 ;  /* 0x0000007800347308 */ /* 0x0002a20000000800 */
[----:B------:R-:W-:Y:S01]  /*15290*/  FADD.FTZ R0, R234, R0 ;  /* 0x00000000ea007221 */ /* 0x000fe20000010000 */
[----:B------:R-:W-:-:S06]  /*152a0*/  MOV R129, R127 ;  /* 0x0000007f00817202 */ /* 0x000fcc0000000f00 */
[----:B------:R-:W-:Y:S01]  /*152b0*/  MUFU.EX2 R141, R141 ;  /* 0x0000008d008d7308 */ /* 0x000fe20000000800 */
[C---:B------:R-:W-:Y:S07]  /*152c0*/  HMMA.16816.F32 R108, R4.reuse, R18, R100 ;  /* 0x00000012046c723c */ /* 0x040fee0000001864 */
[----:B------:R-:W3:Y:S01]  /*152d0*/  MUFU.EX2 R137, R142 ;  /* 0x0000008e00897308 */ /* 0x000ee20000000800 */
[C---:B------:R-:W-:Y:S07]  /*152e0*/  HMMA.16816.F32 R104, R4.reuse, R12, R48 ;  /* 0x0000000c0468723c */ /* 0x040fee0000001830 */
[----:B------:R-:W-:Y:S01]  /*152f0*/  MUFU.EX2 R143, R143 ;  /* 0x0000008f008f7308 */ /* 0x000fe20000000800 */
[C---:B------:R-:W-:Y:S01]  /*15300*/  HMMA.16816.F32 R96, R4.reuse, R14, R36 ;  /* 0x0000000e0460723c */ /* 0x040fe20000001824 */
[----:B------:R-:W2:Y:S06]  /*15310*/  LDSM.16.MT88.4 R12, [R216+0xa000] ;  /* 0x00a00000d80c783b */ /* 0x000eac0000004200 */
[----:B------:R-:W-:Y:S01]  /*15320*/  MUFU.EX2 R199, R122 ;  /* 0x0000007a00c77308 */ /* 0x000fe20000000800 */
[C---:B------:R-:W-:Y:S01]  /*15330*/  HMMA.16816.F32 R112, R4.reuse, R16, R112 ;  /* 0x000000100470723c */ /* 0x040fe20000001870 */
[----:B------:R-:W-:Y:S01]  /*15340*/  LDSM.16.MT88.4 R16, [R218+0xa000] ;  /* 0x00a00000da10783b */ /* 0x000fe20000004200 */
[----:B------:R-:W-:Y:S01]  /*15350*/  FADD.FTZ R3, R236, R124 ;  /* 0x0000007cec037221 */ /* 0x000fe20000010000 */
[----:B------:R-:W-:Y:S01]  /*15360*/  MOV R145, R128 ;  /* 0x0000008000917202 */ /* 0x000fe20000000f00 */
[----:B------:R-:W-:Y:S01]  /*15370*/  IMAD.MOV.U32 R138, RZ, RZ, R246 ;  /* 0x000000ffff8a7224 */ /* 0x000fe200078e00f6 */
[----:B------:R-:W-:Y:S01]  /*15380*/  MOV R139, R248 ;  /* 0x000000f8008b7202 */ /* 0x000fe20000000f00 */
[----:B------:R-:W-:Y:S01]  /*15390*/  IMAD.MOV.U32 R144, RZ, RZ, R68 ;  /* 0x000000ffff907224 */ /* 0x000fe200078e0044 */
[----:B------:R-:W-:Y:S01]  /*153a0*/  MOV R146, R69 ;  /* 0x0000004500927202 */ /* 0x000fe20000000f00 */
[C---:B------:R-:W-:Y:S01]  /*153b0*/  HMMA.16816.F32 R32, R4.reuse, R8, R32 ;  /* 0x000000080420723c */ /* 0x040fe20000001820 */
[----:B------:R-:W-:Y:S01]  /*153c0*/  IMAD.MOV.U32 R147, RZ, RZ, R70 ;  /* 0x000000ffff937224 */ /* 0x000fe200078e0046 */
[----:B------:R-:W-:Y:S01]  /*153d0*/  MUFU.EX2 R153, R153 ;  /* 0x0000009900997308 */ /* 0x000fe20000000800 */
[----:B------:R4:W5:Y:S05]  /*153e0*/  LDL.LU R237, [R1+0x120] ;  /* 0x0001200001ed7983 */ /* 0x00096a0000300800 */
[C---:B------:R-:W-:Y:S01]  /*153f0*/  HMMA.16816.F32 R100, R4.reuse, R10, R20 ;  /* 0x0000000a0464723c */ /* 0x040fe20000001814 */
[----:B------:R-:W3:Y:S04]  /*15400*/  LDSM.16.MT88.4 R8, [R219+0xa000] ;  /* 0x00a00000db08783b */ /* 0x000ee80000004200 */
[----:B------:R-:W3:Y:S01]  /*15410*/  LDSM.16.MT88.4 R20, [R217+0xa000] ;  /* 0x00a00000d914783b */ /* 0x000ee20000004200 */
        /* <DEDUP_REMOVED lines=9> */
[----:B------:R2:W-:Y:S01]  /*154b0*/  MUFU.EX2 R192, R148 ;  /* 0x0000009400c07308 */ /* 0x0005e20000000800 */
[----:B-1----:R-:W-:Y:S01]  /*154c0*/  MOV R120, R74 ;  /* 0x0000004a00787202 */ /* 0x002fe20000000f00 */
[----:B------:R-:W-:Y:S06]  /*154d0*/  HMMA.16816.F32 R84, R4, R24, R28 ;  /* 0x000000180454723c */ /* 0x000fec000000181c */
[----:B------:R-:W-:Y:S01]  /*154e0*/  MUFU.EX2 R142, R161 ;  /* 0x000000a1008e7308 */ /* 0x000fe20000000800 */
[----:B------:R-:W-:Y:S01]  /*154f0*/  MOV R124, R71 ;  /* 0x00000047007c7202 */ /* 0x000fe20000000f00 */
[----:B------:R4:W5:Y:S06]  /*15500*/  LDL.LU R236, [R1+0x11c] ;  /* 0x00011c0001ec7983 */ /* 0x00096c0000300800 */
[----:B------:R-:W1:Y:S01]  /*15510*/  MUFU.EX2 R189, R121 ;  /* 0x0000007900bd7308 */ /* 0x000e620000000800 */
[----:B--2---:R-:W-:Y:S01]  /*15520*/  MOV R125, R52 ;  /* 0x00000034007d7202 */ /* 0x004fe20000000f00 */
[----:B------:R-:W-:Y:S01]  /*15530*/  IMAD.MOV.U32 R130, RZ, RZ, R251 ;  /* 0x000000ffff827224 */ /* 0x000fe200078e00fb */
[----:B------:R-:W-:Y:S01]  /*15540*/  MOV R193, R131 ;  /* 0x0000008300c17202 */ /* 0x000fe20000000f00 */
[----:B------:R-:W-:Y:S01]  /*15550*/  LDSM.16.MT88.4 R28, [R218+0xa800] ;  /* 0x00a80000da1c783b */ /* 0x000fe20000004200 */
[----:B------:R-:W-:-:S02]  /*15560*/  MOV R129, R249 ;  /* 0x000000f900817202 */ /* 0x000fc40000000f00 */
[----:B------:R-:W-:Y:S01]  /*15570*/  MOV R131, R211 ;  /* 0x000000d300837202 */ /* 0x000fe20000000f00 */
[----:B------:R2:W-:Y:S01]  /*15580*/  MUFU.EX2 R246, R164 ;  /* 0x000000a400f67308 */ /* 0x0005e20000000800 */
[----:B------:R-:W-:-:S07]  /*15590*/  MOV R148, R75 ;  /* 0x0000004b00947202 */ /* 0x000fce0000000f00 */
[----:B------:R-:W-:Y:S01]  /*155a0*/  MUFU.EX2 R248, R158 ;  /* 0x0000009e00f87308 */ /* 0x000fe20000000800 */
[----:B------:R-:W-:Y:S01]  /*155b0*/  HMMA.16816.F32 R72, R4, R26, R44 ;  /* 0x0000001a0448723c */ /* 0x000fe2000000182c */
[----:B------:R-:W-:Y:S01]  /*155c0*/  LDSM.16.MT88.4 R24, [R219+0xa800] ;  /* 0x00a80000db18783b */ /* 0x000fe20000004200 */
[----:B------:R-:W-:Y:S02]  /*155d0*/  FADD.FTZ R3, R232, R3 ;  /* 0x00000003e8037221 */ /* 0x000fe40000010000 */
[----:B------:R-:W-:Y:S01]  /*155e0*/  FADD.FTZ R2, R231, R2 ;  /* 0x00000002e7027221 */ /* 0x000fe20000010000 */
[----:B------:R4:W5:Y:S02]  /*155f0*/  LDL.LU R235, [R1+0x118] ;  /* 0x0001180001eb7983 */ /* 0x0009640000300800 */
[----:B------:R-:W-:Y:S01]  /*15600*/  MUFU.EX2 R249, R163 ;  /* 0x000000a300f97308 */ /* 0x000fe20000000800 */
[----:B---3--:R-:W-:Y:S02]  /*15610*/  F2FP.PACK_AB R4, R141, R137 ;  /* 0x000000898d04723e */ /* 0x008fe400000000ff */
[----:B-1----:R-:W-:-:S02]  /*15620*/  F2FP.PACK_AB R5, R189, R125 ;  /* 0x0000007dbd05723e */ /* 0x002fc400000000ff */
[----:B------:R-:W-:-:S03]  /*15630*/  F2FP.PACK_AB R6, R192, R143 ;  /* 0x0000008fc006723e */ /* 0x000fc600000000ff */
[----:B------:R1:W-:Y:S01]  /*15640*/  MUFU.EX2 R252, R162 ;  /* 0x000000a200fc7308 */ /* 0x0003e20000000800 */
[----:B------:R-:W-:-:S07]  /*15650*/  F2FP.PACK_AB R7, R127, R199 ;  /* 0x000000c77f07723e */ /* 0x000fce00000000ff */
[----:B------:R-:W-:Y:S08]  /*15660*/  MUFU.EX2 R211, R160 ;  /* 0x000000a000d37308 */ /* 0x000ff00000000800 */
[----:B------:R-:W3:Y:S08]  /*15670*/  MUFU.EX2 R245, R159 ;  /* 0x0000009f00f57308 */ /* 0x000ef00000000800 */
[----:B------:R-:W1:Y:S01]  /*15680*/  MUFU.EX2 R251, R157 ;  /* 0x0000009d00fb7308 */ /* 0x000e620000000800 */
[C---:B------:R-:W-:Y:S01]  /*15690*/  HMMA.16816.F32 R68, R4.reuse, R12, R40 ;  /* 0x0000000c0444723c */ /* 0x040fe20000001828 */
[----:B------:R-:W-:Y:S01]  /*156a0*/  FADD.FTZ R0, R210, R0 ;  /* 0x00000000d2007221 */ /* 0x000fe20000010000 */
[----:B--2---:R-:W-:Y:S01]  /*156b0*/  MOV R164, R137 ;  /* 0x0000008900a47202 */ /* 0x004fe20000000f00 */
[----:B------:R-:W-:Y:S01]  /*156c0*/  FADD.FTZ R37, R230, R3 ;  /* 0x00000003e6257221 */ /* 0x000fe20000010000 */
[----:B------:R4:W5:Y:S04]  /*156d0*/  LDL.LU R234, [R1+0x114] ;  /* 0x0001140001ea7983 */ /* 0x0009680000300800 */
        /* <DEDUP_REMOVED lines=8> */
[----:B------:R-:W-:Y:S01]  /*15760*/  MUFU.EX2 R210, R132 ;  /* 0x0000008400d27308 */ /* 0x000fe20000000800 */
[----:B-1----:R-:W-:Y:S01]  /*15770*/  MOV R162, R38 ;  /* 0x0000002600a27202 */ /* 0x002fe20000000f00 */
[----:B------:R-:W-:Y:S01]  /*15780*/  IMAD.MOV.U32 R161, RZ, RZ, R148 ;  /* 0x000000ffffa17224 */ /* 0x000fe200078e0094 */
[----:B------:R-:W-:Y:S01]  /*15790*/  MOV R163, R39 ;  /* 0x0000002700a37202 */ /* 0x000fe20000000f00 */
[----:B------:R4:W5:Y:S01]  /*157a0*/  LDL.LU R233, [R1+0x110] ;  /* 0x0001100001e97983 */ /* 0x0009620000300800 */
[----:B------:R-:W-:Y:S01]  /*157b0*/  FADD.FTZ R4, R206, R116 ;  /* 0x00000074ce047221 */ /* 0x000fe20000010000 */
[----:B---3--:R-:W-:-:S02]  /*157c0*/  F2FP.PACK_AB R5, R245, R211 ;  /* 0x000000d3f505723e */ /* 0x008fc400000000ff */
[----:B------:R-:W-:Y:S01]  /*157d0*/  F2FP.PACK_AB R6, R142, R252 ;  /* 0x000000fc8e06723e */ /* 0x000fe200000000ff */
[----:B------:R-:W-:Y:S01]  /*157e0*/  FADD.FTZ R36, R195, R4 ;  /* 0x00000004c3247221 */ /* 0x000fe20000010000 */
[----:B------:R-:W-:Y:S02]  /*157f0*/  F2FP.PACK_AB R4, R249, R246 ;  /* 0x000000f6f904723e */ /* 0x000fe400000000ff */
[----:B------:R-:W-:Y:S01]  /*15800*/  F2FP.PACK_AB R7, R251, R248 ;  /* 0x000000f8fb07723e */ /* 0x000fe200000000ff */
[----:B------:R-:W-:Y:S01]  /*15810*/  IMAD.MOV.U32 R95, RZ, RZ, R120 ;  /* 0x000000ffff5f7224 */ /* 0x000fe200078e0078 */
[----:B------:R-:W-:Y:S01]  /*15820*/  MOV R94, R123 ;  /* 0x0000007b005e7202 */ /* 0x000fe20000000f00 */
[----:B------:R-:W-:Y:S01]  /*15830*/  IMAD.MOV.U32 R82, RZ, RZ, R118 ;  /* 0x000000ffff527224 */ /* 0x000fe200078e0076 */
[----:B------:R-:W-:Y:S02]  /*15840*/  MOV R93, R117 ;  /* 0x00000075005d7202 */ /* 0x000fe40000000f00 */
[----:B------:R-:W-:Y:S01]  /*15850*/  MOV R83, R119 ;  /* 0x0000007700537202 */ /* 0x000fe20000000f00 */
[C---:B------:R-:W-:Y:S01]  /*15860*/  HMMA.16816.F32 R76, R4.reuse, R12, R112 ;  /* 0x0000000c044c723c */ /* 0x040fe20000001870 */
[----:B------:R-:W-:Y:S01]  /*15870*/  MOV R88, R250 ;  /* 0x000000fa00587202 */ /* 0x000fe20000000f00 */
[----:B------:R-:W-:Y:S01]  /*15880*/  IMAD.MOV.U32 R89, RZ, RZ, R247 ;  /* 0x000000ffff597224 */ /* 0x000fe200078e00f7 */
[----:B------:R-:W-:Y:S01]  /*15890*/  MOV R90, R244 ;  /* 0x000000f4005a7202 */ /* 0x000fe20000000f00 */
[----:B------:R-:W-:Y:S01]  /*158a0*/  IMAD.MOV.U32 R92, RZ, RZ, R208 ;  /* 0x000000ffff5c7224 */ /* 0x000fe200078e00d0 */
[----:B------:R-:W-:Y:S01]  /*158b0*/  MOV R91, R209 ;  /* 0x000000d1005b7202 */ /* 0x000fe20000000f00 */
[----:B------:R-:W-:Y:S01]  /*158c0*/  FADD.FTZ R2, R207, R0 ;  /* 0x00000000cf027221 */ /* 0x000fe20000010000 */
[----:B------:R-:W-:Y:S01]  /*158d0*/  MOV R137, R130 ;  /* 0x0000008200897202 */ /* 0x000fe20000000f00 */
[C---:B------:R-:W-:Y:S01]  /*158e0*/  HMMA.16816.F32 R12, R4.reuse, R14, R108 ;  /* 0x0000000e040c723c */ /* 0x040fe2000000186c */
[----:B------:R-:W-:Y:S01]  /*158f0*/  MOV R38, R205 ;  /* 0x000000cd00267202 */ /* 0x000fe20000000f00 */
[----:B------:R-:W-:Y:S01]  /*15900*/  MUFU.EX2 R132, R170 ;  /* 0x000000aa00847308 */ /* 0x000fe20000000800 */
[----:B------:R-:W-:Y:S01]  /*15910*/  MOV R39, R204 ;  /* 0x000000cc00277202 */ /* 0x000fe20000000f00 */
[----:B------:R-:W-:Y:S01]  /*15920*/  IMAD.MOV.U32 R148, RZ, RZ, R193 ;  /* 0x000000ffff947224 */ /* 0x000fe200078e00c1 */
[----:B------:R4:W5:Y:S03]  /*15930*/  LDL.LU R232, [R1+0x10c] ;  /* 0x00010c0001e87983 */ /* 0x0009660000300800 */
[C---:B------:R-:W-:Y:S08]  /*15940*/  HMMA.16816.F32 R108, R4.reuse, R8, R104 ;  /* 0x00000008046c723c */ /* 0x040ff00000001868 */
[C---:B------:R-:W-:Y:S01]  /*15950*/  HMMA.16816.F32 R120, R4.reuse, R10, R96 ;  /* 0x0000000a0478723c */ /* 0x040fe20000001860 */
[----:B------:R-:W1:Y:S07]  /*15960*/  LDSM.16.MT88.4 R8, [R216+0xa800] ;  /* 0x00a80000d808783b */ /* 0x000e6e0000004200 */
[C---:B------:R-:W-:Y:S01]  /*15970*/  HMMA.16816.F32 R116, R4.reuse, R20, R32 ;  /* 0x000000140474723c */ /* 0x040fe20000001820 */
[----:B------:R-:W2:Y:S01]  /*15980*/  LDSM.16.MT88.4 R32, [R217+0xa800] ;  /* 0x00a80000d920783b */ /* 0x000ea20000004200 */
[----:B------:R-:W3:Y:S08]  /*15990*/  MUFU.EX2 R250, R154 ;  /* 0x0000009a00fa7308 */ /* 0x000ef00000000800 */
[----:B------:R-:W-:Y:S08]  /*159a0*/  MUFU.EX2 R247, R155 ;  /* 0x0000009b00f77308 */ /* 0x000ff00000000800 */
[----:B------:R-:W-:Y:S08]  /*159b0*/  MUFU.EX2 R244, R156 ;  /* 0x0000009c00f47308 */ /* 0x000ff00000000800 */
[----:B------:R-:W1:Y:S08]  /*159c0*/  MUFU.EX2 R209, R133 ;  /* 0x0000008500d17308 */ /* 0x000e700000000800 */
[----:B------:R-:W-:Y:S08]  /*159d0*/  MUFU.EX2 R208, R134 ;  /* 0x0000008600d07308 */ /* 0x000ff00000000800 */
[----:B------:R-:W1:Y:S01]  /*159e0*/  MUFU.EX2 R207, R136 ;  /* 0x0000008800cf7308 */ /* 0x000e620000000800 */
[----:B------:R-:W-:Y:S01]  /*159f0*/  MOV R20, R124 ;  /* 0x0000007c00147202 */ /* 0x000fe20000000f00 */
[----:B------:R-:W-:Y:S01]  /*15a00*/  HMMA.16816.F32 R112, R4, R22, R100 ;  /* 0x000000160470723c */ /* 0x000fe20000001864 */
[----:B------:R-:W-:Y:S01]  /*15a10*/  MOV R124, R126 ;  /* 0x0000007e007c7202 */ /* 0x000fe20000000f00 */
[----:B------:R-:W-:Y:S01]  /*15a20*/  IMAD.MOV.U32 R126, RZ, RZ, R138 ;  /* 0x000000ffff7e7224 */ /* 0x000fe200078e008a */
[----:B------:R-:W-:-:S03]  /*15a30*/  MOV R138, R131 ;  /* 0x00000083008a7202 */ /* 0x000fc60000000f00 */
[----:B------:R1:W-:Y:S01]  /*15a40*/  MUFU.EX2 R206, R173 ;  /* 0x000000ad00ce7308 */ /* 0x0003e20000000800 */
[----:B------:R-:W-:Y:S01]  /*15a50*/  MOV R23, R139 ;  /* 0x0000008b00177202 */ /* 0x000fe20000000f00 */
[C---:B------:R-:W-:Y:S06]  /*15a60*/  HMMA.16816.F32 R104, R4.reuse, R16, R84 ;  /* 0x000000100468723c */ /* 0x040fec0000001854 */
[----:B------:R-:W-:Y:S08]  /*15a70*/  MUFU.EX2 R205, R174 ;  /* 0x000000ae00cd7308 */ /* 0x000ff00000000800 */
[----:B------:R-:W-:Y:S01]  /*15a80*/  MUFU.EX2 R204, R175 ;  /* 0x000000af00cc7308 */ /* 0x000fe20000000800 */
[----:B-1----:R-:W-:Y:S01]  /*15a90*/  MOV R173, R153 ;  /* 0x0000009900ad7202 */ /* 0x002fe20000000f00 */
[----:B------:R-:W-:Y:S06]  /*15aa0*/  HMMA.16816.F32 R96, R4, R18, R72 ;  /* 0x000000120460723c */ /* 0x000fec0000001848 */
[----:B------:R1:W-:Y:S01]  /*15ab0*/  MUFU.EX2 R130, R172 ;  /* 0x000000ac00827308 */ /* 0x0003e20000000800 */
[----:B---3--:R-:W-:Y:S01]  /*15ac0*/  F2FP.PACK_AB R4, R250, R173 ;  /* 0x000000adfa04723e */ /* 0x008fe200000000ff */
[----:B------:R-:W-:Y:S01]  /*15ad0*/  IMAD.MOV.U32 R158, RZ, RZ, R83 ;  /* 0x000000ffff9e7224 */ /* 0x000fe200078e0053 */
[----:B------:R-:W-:Y:S01]  /*15ae0*/  F2FP.PACK_AB R5, R209, R210 ;  /* 0x000000d2d105723e */ /* 0x000fe200000000ff */
[----:B------:R-:W-:Y:S01]  /*15af0*/  IMAD.MOV.U32 R195, RZ, RZ, R90 ;  /* 0x000000ffffc37224 */ /* 0x000fe200078e005a */
[----:B------:R-:W-:-:S02]  /*15b00*/  F2FP.PACK_AB R6, R244, R247 ;  /* 0x000000f7f406723e */ /* 0x000fc400000000ff */
[----:B------:R-:W-:Y:S01]  /*15b10*/  MOV R159, R82 ;  /* 0x00000052009f7202 */ /* 0x000fe20000000f00 */
[----:B------:R-:W-:Y:S01]  /*15b20*/  MUFU.EX2 R134, R176 ;  /* 0x000000b000867308 */ /* 0x000fe20000000800 */
[----:B------:R-:W-:Y:S02]  /*15b30*/  F2FP.PACK_AB R7, R207, R208 ;  /* 0x000000d0cf07723e */ /* 0x000fe400000000ff */
[----:B------:R-:W-:Y:S02]  /*15b40*/  MOV R157, R88 ;  /* 0x00000058009d7202 */ /* 0x000fe40000000f00 */
[----:B------:R-:W-:Y:S01]  /*15b50*/  MOV R160, R95 ;  /* 0x0000005f00a07202 */ /* 0x000fe20000000f00 */
[----:B------:R-:W-:Y:S01]  /*15b60*/  FADD.FTZ R2, R226, R2 ;  /* 0x00000002e2027221 */ /* 0x000fe20000010000 */
[----:B------:R4:W5:Y:S01]  /*15b70*/  LDL.LU R231, [R1+0x108] ;  /* 0x0001080001e77983 */ /* 0x0009620000300800 */
[----:B------:R-:W3:Y:S01]  /*15b80*/  MUFU.EX2 R133, R169 ;  /* 0x000000a900857308 */ /* 0x000ee20000000800 */
[----:B------:R-:W-:-:S07]  /*15b90*/  MOV R21, R94 ;  /* 0x0000005e00157202 */ /* 0x000fce0000000f00 */
[----:B------:R1:W1:Y:S01]  /*15ba0*/  MUFU.EX2 R131, R171 ;  /* 0x000000ab00837308 */ /* 0x0002620000000800 */
[----:B------:R-:W-:Y:S01]  /*15bb0*/  IMAD.MOV.U32 R22, RZ, RZ, R23 ;  /* 0x000000ffff167224 */ /* 0x000fe200078e0017 */
[----:B------:R-:W-:Y:S01]  /*15bc0*/  MOV R153, R89 ;  /* 0x0000005900997202 */ /* 0x000fe20000000f00 */
[----:B------:R-:W-:Y:S01]  /*15bd0*/  IMAD.MOV.U32 R156, RZ, RZ, R93 ;  /* 0x000000ffff9c7224 */ /* 0x000fe200078e005d */
[----:B------:R-:W-:Y:S01]  /*15be0*/  MOV R154, R91 ;  /* 0x0000005b009a7202 */ /* 0x000fe20000000f00 */
[----:B------:R-:W-:Y:S01]  /*15bf0*/  HMMA.16816.F32 R100, R4, R8, R68 ;  /* 0x000000080464723c */ /* 0x000fe20000001844 */
[----:B------:R-:W-:Y:S01]  /*15c00*/  MOV R155, R92 ;  /* 0x0000005c009b7202 */ /* 0x000fe20000000f00 */
[----:B------:R-:W-:Y:S01]  /*15c10*/  LDSM.16.MT88.4 R16, [R219+0xb000] ;  /* 0x00b00000db10783b */ /* 0x000fe20000004200 */
[----:B------:R-:W-:Y:S02]  /*15c20*/  MOV R23, R20 ;  /* 0x0000001400177202 */ /* 0x000fe40000000f00 */
[----:B------:R-:W-:-:S03]  /*15c30*/  MOV R20, R21 ;  /* 0x0000001500147202 */ /* 0x000fc60000000f00 */
[C---:B--2---:R-:W-:Y:S01]  /*15c40*/  HMMA.16816.F32 R80, R4.reuse, R32, R52 ;  /* 0x000000200450723c */ /* 0x044fe20000001834 */
[----:B------:R-:W-:Y:S01]  /*15c50*/  IMAD.MOV.U32 R21, RZ, RZ, R156 ;  /* 0x000000ffff157224 */ /* 0x000fe200078e009c */
[----:B------:R-:W-:Y:S01]  /*15c60*/  MOV R156, R155 ;  /* 0x0000009b009c7202 */ /* 0x000fe20000000f00 */
[----:B------:R-:W-:Y:S01]  /*15c70*/  IMAD.MOV.U32 R193, RZ, RZ, R129 ;  /* 0x000000ffffc17224 */ /* 0x000fe200078e0081 */
[----:B-1----:R-:W-:Y:S01]  /*15c80*/  MOV R172, R126 ;  /* 0x0000007e00ac7202 */ /* 0x002fe20000000f00 */
[----:B------:R-:W-:Y:S01]  /*15c90*/  IMAD.MOV.U32 R139, RZ, RZ, R128 ;  /* 0x000000ffff8b7224 */ /* 0x000fe200078e0080 */
        /* <DEDUP_REMOVED lines=8> */
[----:B------:R1:W-:Y:S01]  /*15d20*/  MUFU.EX2 R129, R165 ;  /* 0x000000a500817308 */ /* 0x0003e20000000800 */
[----:B------:R-:W-:Y:S01]  /*15d30*/  MOV R171, R124 ;  /* 0x0000007c00ab7202 */ /* 0x000fe20000000f00 */
[----:B------:R-:W-:Y:S01]  /*15d40*/  FADD.FTZ R0, R228, R36 ;  /* 0x00000024e4007221 */ /* 0x000fe20000010000 */
[----:B------:R4:W5:Y:S02]  /*15d50*/  LDL.LU R229, [R1+0x100] ;  /* 0x0001000001e57983 */ /* 0x0009640000300800 */
[----:B------:R-:W-:Y:S01]  /*15d60*/  FADD.FTZ R4, R22, R37 ;  /* 0x0000002516047221 */ /* 0x000fe20000010000 */
[----:B---3--:R-:W-:Y:S01]  /*15d70*/  F2FP.PACK_AB R5, R132, R133 ;  /* 0x000000858405723e */ /* 0x008fe200000000ff */
[----:B------:R-:W-:Y:S01]  /*15d80*/  IMAD.MOV.U32 R22, RZ, RZ, R23 ;  /* 0x000000ffff167224 */ /* 0x000fe200078e0017 */
[----:B------:R-:W-:Y:S01]  /*15d90*/  MOV R23, R20 ;  /* 0x0000001400177202 */ /* 0x000fe20000000f00 */
[----:B------:R-:W-:Y:S01]  /*15da0*/  FADD.FTZ R40, R191, R4 ;  /* 0x00000004bf287221 */ /* 0x000fe20000010000 */
[----:B------:R-:W-:-:S02]  /*15db0*/  F2FP.PACK_AB R4, R205, R206 ;  /* 0x000000cecd04723e */ /* 0x000fc400000000ff */
[----:B------:R-:W-:Y:S02]  /*15dc0*/  F2FP.PACK_AB R6, R134, R204 ;  /* 0x000000cc8606723e */ /* 0x000fe400000000ff */
[----:B------:R-:W-:Y:S01]  /*15dd0*/  F2FP.PACK_AB R7, R130, R131 ;  /* 0x000000838207723e */ /* 0x000fe200000000ff */
[----:B------:R-:W-:Y:S01]  /*15de0*/  IMAD.MOV.U32 R154, RZ, RZ, R195 ;  /* 0x000000ffff9a7224 */ /* 0x000fe200078e00c3 */
        /* <DEDUP_REMOVED lines=9> */
[----:B------:R-:W2:Y:S01]  /*15e80*/  LDSM.16.MT88.4 R20, [R216+0xb000] ;  /* 0x00b00000d814783b */ /* 0x000ea20000004200 */
[----:B------:R-:W-:Y:S01]  /*15e90*/  IMAD.MOV.U32 R157, RZ, RZ, R158 ;  /* 0x000000ffff9d7224 */ /* 0x000fe200078e009e */
[----:B------:R-:W-:Y:S01]  /*15ea0*/  MOV R158, R159 ;  /* 0x0000009f009e7202 */ /* 0x000fe20000000f00 */
[----:B------:R-:W3:Y:S08]  /*15eb0*/  MUFU.EX2 R128, R166 ;  /* 0x000000a600807308 */ /* 0x000ef00000000800 */
[----:B------:R-:W-:Y:S01]  /*15ec0*/  MUFU.EX2 R126, R168 ;  /* 0x000000a8007e7308 */ /* 0x000fe20000000800 */
[----:B------:R-:W-:Y:S01]  /*15ed0*/  HMMA.16816.F32 R56, R4, R10, R12 ;  /* 0x0000000a0438723c */ /* 0x000fe2000000180c */
[----:B------:R-:W2:Y:S01]  /*15ee0*/  LDSM.16.MT88.4 R12, [R217+0xb000] ;  /* 0x00b00000d90c783b */ /* 0x000ea20000004200 */
[----:B------:R-:W-:-:S03]  /*15ef0*/  MOV R156, R155 ;  /* 0x0000009b009c7202 */ /* 0x000fc60000000f00 */
[----:B------:R-:W2:Y:S01]  /*15f00*/  LDSM.16.MT88.4 R8, [R218+0xb000] ;  /* 0x00b00000da08783b */ /* 0x000ea20000004200 */
[----:B------:R-:W-:Y:S01]  /*15f10*/  MOV R155, R154 ;  /* 0x0000009a009b7202 */ /* 0x000fe20000000f00 */
[----:B------:R-:W-:Y:S01]  /*15f20*/  IMAD.MOV.U32 R154, RZ, RZ, R195 ;  /* 0x000000ffff9a7224 */ /* 0x000fe200078e00c3 */
[----:B------:R-:W-:Y:S01]  /*15f30*/  MOV R159, R127 ;  /* 0x0000007f009f7202 */ /* 0x000fe20000000f00 */
[----:B------:R-:W-:Y:S01]  /*15f40*/  MUFU.EX2 R124, R150 ;  /* 0x00000096007c7308 */ /* 0x000fe20000000800 */
[----:B------:R-:W-:Y:S01]  /*15f50*/  MOV R195, R153 ;  /* 0x0000009900c37202 */ /* 0x000fe20000000f00 */
[----:B------:R-:W-:Y:S01]  /*15f60*/  FADD.FTZ R0, R225, R0 ;  /* 0x00000000e1007221 */ /* 0x000fe20000010000 */
[----:B------:R-:W-:Y:S01]  /*15f70*/  MOV R153, R157 ;  /* 0x0000009d00997202 */ /* 0x000fe20000000f00 */
[----:B------:R-:W-:Y:S01]  /*15f80*/  IMAD.MOV.U32 R157, RZ, RZ, R158 ;  /* 0x000000ffff9d7224 */ /* 0x000fe200078e009e */
[----:B------:R-:W-:-:S03]  /*15f90*/  MOV R158, R159 ;  /* 0x0000009f009e7202 */ /* 0x000fc60000000f00 */
[----:B------:R-:W-:Y:S01]  /*15fa0*/  MUFU.EX2 R43, R182 ;  /* 0x000000b6002b7308 */ /* 0x000fe20000000800 */
[----:B------:R-:W-:Y:S01]  /*15fb0*/  MOV R159, R164 ;  /* 0x000000a4009f7202 */ /* 0x000fe20000000f00 */
[----:B------:R-:W-:Y:S01]  /*15fc0*/  IMAD.MOV.U32 R164, RZ, RZ, R125 ;  /* 0x000000ffffa47224 */ /* 0x000fe200078e007d */
[----:B------:R-:W-:Y:S01]  /*15fd0*/  MOV R125, R38 ;  /* 0x00000026007d7202 */ /* 0x000fe20000000f00 */
[----:B------:R-:W-:Y:S04]  /*15fe0*/  HMMA.16816.F32 R48, R4, R24, R108 ;  /* 0x000000180430723c */ /* 0x000fe8000000186c */
[----:B------:R-:W-:Y:S01]  /*15ff0*/  MUFU.EX2 R42, R183 ;  /* 0x000000b7002a7308 */ /* 0x000fe20000000800 */
[----:B------:R-:W-:Y:S01]  /*16000*/  MOV R176, R125 ;  /* 0x0000007d00b07202 */ /* 0x000fe20000000f00 */
[----:B-1----:R-:W-:Y:S01]  /*16010*/  IMAD.MOV.U32 R165, RZ, RZ, R223 ;  /* 0x000000ffffa57224 */ /* 0x002fe200078e00df */
[----:B------:R-:W-:Y:S01]  /*16020*/  MOV R38, R39 ;  /* 0x0000002700267202 */ /* 0x000fe20000000f00 */
[----:B------:R-:W-:Y:S01]  /*16030*/  FADD.FTZ R3, R227, R3 ;  /* 0x00000003e3037221 */ /* 0x000fe20000010000 */
[----:B------:R4:W5:Y:S03]  /*16040*/  LDL.LU R228, [R1+0xfc] ;  /* 0x0000fc0001e47983 */ /* 0x0009660000300800 */
[----:B------:R-:W-:Y:S01]  /*16050*/  MUFU.EX2 R127, R167 ;  /* 0x000000a7007f7308 */ /* 0x000fe20000000800 */
[----:B------:R-:W-:-:S07]  /*16060*/  IMAD.MOV.U32 R39, RZ, RZ, R224 ;  /* 0x000000ffff277224 */ /* 0x000fce00078e00e0 */
[----:B------:R-:W1:Y:S08]  /*16070*/  MUFU.EX2 R125, R149 ;  /* 0x00000095007d7308 */ /* 0x000e700000000800 */
[----:B------:R-:W-:Y:S08]  /*16080*/  MUFU.EX2 R109, R151 ;  /* 0x00000097006d7308 */ /* 0x000ff00000000800 */
[----:B------:R-:W1:Y:S01]  /*16090*/  MUFU.EX2 R108, R152 ;  /* 0x00000098006c7308 */ /* 0x000e620000000800 */
[----:B------:R-:W-:Y:S01]  /*160a0*/  MOV R169, R38 ;  /* 0x0000002600a97202 */ /* 0x000fe20000000f00 */
[----:B------:R-:W-:Y:S01]  /*160b0*/  IMAD.MOV.U32 R170, RZ, RZ, R39 ;  /* 0x000000ffffaa7224 */ /* 0x000fe200078e0027 */
[C---:B------:R-:W-:Y:S05]  /*160c0*/  HMMA.16816.F32 R64, R4.reuse, R28, R104 ;  /* 0x0000001c0440723c */ /* 0x040fea0000001868 */
[----:B------:R-:W-:Y:S03]  /*160d0*/  MUFU.EX2 R79, R186 ;  /* 0x000000ba004f7308 */ /* 0x000fe60000000800 */
[C---:B------:R-:W-:Y:S05]  /*160e0*/  HMMA.16816.F32 R44, R4.reuse, R26, R120 ;  /* 0x0000001a042c723c */ /* 0x040fea0000001878 */
[----:B------:R-:W-:Y:S08]  /*160f0*/  MUFU.EX2 R78, R187 ;  /* 0x000000bb004e7308 */ /* 0x000ff00000000800 */
[----:B------:R-:W-:Y:S01]  /*16100*/  MUFU.EX2 R77, R188 ;  /* 0x000000bc004d7308 */ /* 0x000fe20000000800 */
[C---:B------:R-:W-:Y:S07]  /*16110*/  HMMA.16816.F32 R36, R4.reuse, R32, R116 ;  /* 0x000000200424723c */ /* 0x040fee0000001874 */
[----:B------:R-:W1:Y:S01]  /*16120*/  MUFU.EX2 R76, R179 ;  /* 0x000000b3004c7308 */ /* 0x000e620000000800 */
[C---:B------:R-:W-:Y:S07]  /*16130*/  HMMA.16816.F32 R32, R4.reuse, R34, R112 ;  /* 0x000000220420723c */ /* 0x040fee0000001870 */
[----:B------:R-:W-:Y:S01]  /*16140*/  MUFU.EX2 R41, R185 ;  /* 0x000000b900297308 */ /* 0x000fe20000000800 */
[----:B------:R-:W-:Y:S01]  /*16150*/  HMMA.16816.F32 R28, R4, R30, R96 ;  /* 0x0000001e041c723c */ /* 0x000fe20000001860 */
[----:B------:R-:W-:Y:S01]  /*16160*/  FADD.FTZ R0, R165, R0 ;  /* 0x00000000a5007221 */ /* 0x000fe20000010000 */
[----:B------:R-:W-:Y:S01]  /*16170*/  MOV R191, R162 ;  /* 0x000000a200bf7202 */ /* 0x000fe20000000f00 */
[----:B------:R-:W-:Y:S01]  /*16180*/  FADD.FTZ R3, R190, R3 ;  /* 0x00000003be037221 */ /* 0x000fe20000010000 */
[----:B------:R4:W5:Y:S03]  /*16190*/  LDL.LU R227, [R1+0xf8] ;  /* 0x0000f80001e37983 */ /* 0x0009660000300800 */
[----:B------:R-:W4:Y:S01]  /*161a0*/  MUFU.EX2 R96, R184 ;  /* 0x000000b800607308 */ /* 0x000f220000000800 */
[----:B---3--:R-:W-:-:S02]  /*161b0*/  F2FP.PACK_AB R4, R128, R129 ;  /* 0x000000818004723e */ /* 0x008fc400000000ff */
[----:B-1----:R-:W-:Y:S02]  /*161c0*/  F2FP.PACK_AB R5, R124, R125 ;  /* 0x0000007d7c05723e */ /* 0x002fe400000000ff */
[----:B------:R-:W-:Y:S02]  /*161d0*/  F2FP.PACK_AB R6, R126, R127 ;  /* 0x0000007f7e06723e */ /* 0x000fe400000000ff */
[----:B------:R-:W-:Y:S01]  /*161e0*/  F2FP.PACK_AB R7, R108, R109 ;  /* 0x0000006d6c07723e */ /* 0x000fe200000000ff */
[----:B------:R-:W-:Y:S01]  /*161f0*/  FADD.FTZ R24, R171, R0 ;  /* 0x00000000ab187221 */ /* 0x000fe20000010000 */
[----:B------:R-:W-:Y:S01]  /*16200*/  MOV R165, R144 ;  /* 0x0000009000a57202 */ /* 0x000fe20000000f00 */
[----:B------:R-:W-:Y:S01]  /*16210*/  FADD.FTZ R3, R221, R3 ;  /* 0x00000003dd037221 */ /* 0x000fe20000010000 */
[----:B------:R-:W-:Y:S01]  /*16220*/  MOV R167, R163 ;  /* 0x000000a300a77202 */ /* 0x000fe20000000f00 */
[----:B------:R-:W-:Y:S02]  /*16230*/  FADD.FTZ R2, R172, R2 ;  /* 0x00000002ac027221 */ /* 0x000fe40000010000 */
[----:B------:R-:W-:Y:S01]  /*16240*/  IMAD.MOV.U32 R166, RZ, RZ, R148 ;  /* 0x000000ffffa67224 */ /* 0x000fe200078e0094 */
[C---:B--2---:R-:W-:Y:S01]  /*16250*/  HMMA.16816.F32 R100, R4.reuse, R20, R100 ;  /* 0x000000140464723c */ /* 0x044fe20000001864 */
[----:B------:R-:W-:Y:S01]  /*16260*/  MOV R117, R138 ;  /* 0x0000008a00757202 */ /* 0x000fe20000000f00 */
[----:B------:R-:W-:Y:S01]  /*16270*/  IMAD.MOV.U32 R116, RZ, RZ, R139 ;  /* 0x000000ffff747224 */ /* 0x000fe200078e008b */
[----:B------:R-:W-:Y:S01]  /*16280*/  MUFU.EX2 R27, R177 ;  /* 0x000000b1001b7308 */ /* 0x000fe20000000800 */
[----:B------:R-:W-:Y:S01]  /*16290*/  IMAD.MOV.U32 R118, RZ, RZ, R193 ;  /* 0x000000ffff767224 */ /* 0x000fe200078e00c1 */
[----:B------:R1:W5:Y:S03]  /*162a0*/  LDL.LU R226, [R1+0xf4] ;  /* 0x0000f40001e27983 */ /* 0x0003660000300800 */
        /* <DEDUP_REMOVED lines=9> */
[----:B------:R-:W-:Y:S01]  /*16340*/  IMAD.MOV.U32 R172, RZ, RZ, R146 ;  /* 0x000000ffffac7224 */ /* 0x000fe200078e0092 */
[----:B------:R-:W-:Y:S01]  /*16350*/  MOV R148, R145 ;  /* 0x0000009100947202 */ /* 0x000fe20000000f00 */
[----:B------:R-:W-:Y:S01]  /*16360*/  FADD.FTZ R2, R176, R2 ;  /* 0x00000002b0027221 */ /* 0x000fe20000010000 */
[----:B------:R-:W-:Y:S01]  /*16370*/  MOV R190, R166 ;  /* 0x000000a600be7202 */ /* 0x000fe20000000f00 */
[----:B------:R-:W-:Y:S01]  /*16380*/  FADD.FTZ R4, R222, R40 ;  /* 0x00000028de047221 */ /* 0x000fe20000010000 */
[----:B------:R-:W-:Y:S01]  /*16390*/  F2FP.PACK_AB R5, R43, R76 ;  /* 0x0000004c2b05723e */ /* 0x000fe200000000ff */
[----:B------:R2:W3:Y:S01]  /*163a0*/  MUFU.EX2 R26, R178 ;  /* 0x000000b2001a7308 */ /* 0x0004e20000000800 */
[----:B------:R-:W-:Y:S01]  /*163b0*/  F2FP.PACK_AB R6, R77, R78 ;  /* 0x0000004e4d06723e */ /* 0x000fe200000000ff */
[----:B------:R-:W-:Y:S01]  /*163c0*/  FADD.FTZ R0, R170, R4 ;  /* 0x00000004aa007221 */ /* 0x000fe20000010000 */
[----:B----4-:R-:W-:Y:S01]  /*163d0*/  F2FP.PACK_AB R4, R79, R96 ;  /* 0x000000604f04723e */ /* 0x010fe200000000ff */
[----:B------:R1:W5:Y:S01]  /*163e0*/  LDL.LU R225, [R1+0xf0] ;  /* 0x0000f00001e17983 */ /* 0x0003620000300800 */
[----:B------:R-:W-:-:S02]  /*163f0*/  F2FP.PACK_AB R7, R41, R42 ;  /* 0x0000002a2907723e */ /* 0x000fc400000000ff */
[----:B------:R-:W-:Y:S01]  /*16400*/  MOV R169, R174 ;  /* 0x000000ae00a97202 */ /* 0x000fe20000000f00 */
[----:B------:R-:W-:Y:S01]  /*16410*/  FADD.FTZ R3, R172, R3 ;  /* 0x00000003ac037221 */ /* 0x000fe20000010000 */
[----:B------:R-:W-:Y:S01]  /*16420*/  MOV R170, R160 ;  /* 0x000000a000aa7202 */ /* 0x000fe20000000f00 */
[----:B------:R-:W-:Y:S01]  /*16430*/  FADD.FTZ R2, R220, R2 ;  /* 0x00000002dc027221 */ /* 0x000fe20000010000 */
[----:B------:R-:W-:Y:S01]  /*16440*/  MOV R119, R148 ;  /* 0x0000009400777202 */ /* 0x000fe20000000f00 */
[C---:B------:R-:W-:Y:S01]  /*16450*/  HMMA.16816.F32 R60, R4.reuse, R20, R60 ;  /* 0x00000014043c723c */ /* 0x040fe2000000183c */
[----:B------:R-:W-:Y:S01]  /*16460*/  MOV R166, R170 ;  /* 0x000000aa00a67202 */ /* 0x000fe20000000f00 */
[----:B------:R-:W-:Y:S01]  /*16470*/  IMAD.MOV.U32 R170, RZ, RZ, R156 ;  /* 0x000000ffffaa7224 */ /* 0x000fe200078e009c */
[----:B------:R-:W-:Y:S01]  /*16480*/  MOV R172, R175 ;  /* 0x000000af00ac7202 */ /* 0x000fe20000000f00 */
[----:B------:R-:W4:Y:S04]  /*16490*/  LDSM.16.MT88.4 R144, [R216+0xb800] ;  /* 0x00b80000d890783b */ /* 0x000f280000004200 */
[C---:B------:R-:W-:Y:S01]  /*164a0*/  HMMA.16816.F32 R56, R4.reuse, R22, R56 ;  /* 0x000000160438723c */ /* 0x040fe20000001838 */
[----:B------:R-:W-:Y:S01]  /*164b0*/  MOV R175, R155 ;  /* 0x0000009b00af7202 */ /* 0x000fe20000000f00 */
[----:B--2---:R-:W-:Y:S01]  /*164c0*/  LDSM.16.MT88.4 R176, [R217+0xb800] ;  /* 0x00b80000d9b0783b */ /* 0x004fe20000004200 */
[----:B------:R-:W-:Y:S03]  /*164d0*/  MUFU.EX2 R25, R180 ;  /* 0x000000b400197308 */ /* 0x000fe60000000800 */
[----:B------:R1:W5:Y:S02]  /*164e0*/  LDL.LU R224, [R1+0xec] ;  /* 0x0000ec0001e07983 */ /* 0x0003640000300800 */
[C---:B------:R-:W-:Y:S08]  /*164f0*/  HMMA.16816.F32 R48, R4.reuse, R16, R48 ;  /* 0x000000100430723c */ /* 0x040ff00000001830 */
[C---:B------:R-:W-:Y:S08]  /*16500*/  HMMA.16816.F32 R44, R4.reuse, R18, R44 ;  /* 0x00000012042c723c */ /* 0x040ff0000000182c */
[C---:B------:R-:W-:Y:S08]  /*16510*/  HMMA.16816.F32 R36, R4.reuse, R12, R36 ;  /* 0x0000000c0424723c */ /* 0x040ff00000001824 */
[C---:B------:R-:W-:Y:S08]  /*16520*/  HMMA.16816.F32 R32, R4.reuse, R14, R32 ;  /* 0x0000000e0420723c */ /* 0x040ff00000001820 */
[C---:B------:R-:W-:Y:S08]  /*16530*/  HMMA.16816.F32 R64, R4.reuse, R8, R64 ;  /* 0x000000080440723c */ /* 0x040ff00000001840 */
[----:B------:R-:W-:Y:S01]  /*16540*/  HMMA.16816.F32 R28, R4, R10, R28 ;  /* 0x0000000a041c723c */ /* 0x000fe2000000181c */
[----:B------:R-:W-:-:S02]  /*16550*/  MOV R155, R154 ;  /* 0x0000009a009b7202 */ /* 0x000fc40000000f00 */
[----:B------:R-:W-:Y:S01]  /*16560*/  MOV R123, R172 ;  /* 0x000000ac007b7202 */ /* 0x000fe20000000f00 */
[----:B------:R2:W-:Y:S01]  /*16570*/  MUFU.EX2 R17, R190 ;  /* 0x000000be00117308 */ /* 0x0005e20000000800 */
[----:B------:R-:W-:Y:S01]  /*16580*/  MOV R111, R170 ;  /* 0x000000aa006f7202 */ /* 0x000fe20000000f00 */
[----:B------:R-:W-:Y:S01]  /*16590*/  FADD.FTZ R3, R140, R3 ;  /* 0x000000038c037221 */ /* 0x000fe20000010000 */
[----:B------:R-:W-:Y:S01]  /*165a0*/  MOV R156, R157 ;  /* 0x0000009d009c7202 */ /* 0x000fe20000000f00 */
[----:B------:R-:W-:Y:S01]  /*165b0*/  FADD.FTZ R4, R191, R24 ;  /* 0x00000018bf047221 */ /* 0x000fe20000010000 */
[----:B------:R-:W-:Y:S01]  /*165c0*/  LDSM.16.MT88.4 R12, [R218+0xb800] ;  /* 0x00b80000da0c783b */ /* 0x000fe20000004200 */
[----:B------:R-:W-:Y:S02]  /*165d0*/  IMAD.MOV.U32 R191, RZ, RZ, R165 ;  /* 0x000000ffffbf7224 */ /* 0x000fe400078e00a5 */
[----:B------:R-:W-:Y:S02]  /*165e0*/  IMAD.MOV.U32 R165, RZ, RZ, R169 ;  /* 0x000000ffffa57224 */ /* 0x000fe400078e00a9 */
[----:B------:R-:W-:-:S02]  /*165f0*/  IMAD.MOV.U32 R121, RZ, RZ, R166 ;  /* 0x000000ffff797224 */ /* 0x000fc400078e00a6 */
[----:B------:R-:W-:Y:S02]  /*16600*/  FADD.FTZ R2, R119, R2 ;  /* 0x0000000277027221 */ /* 0x000fe40000010000 */
[----:B------:R-:W-:Y:S01]  /*16610*/  IMAD.MOV.U32 R174, RZ, RZ, R161 ;  /* 0x000000ffffae7224 */ /* 0x000fe200078e00a1 */
[----:B------:R-:W-:Y:S01]  /*16620*/  MUFU.EX2 R22, R215 ;  /* 0x000000d700167308 */ /* 0x000fe20000000800 */
[----:B------:R-:W-:Y:S01]  /*16630*/  FADD.FTZ R5, R167, R0 ;  /* 0x00000000a7057221 */ /* 0x000fe20000010000 */
[----:B------:R-:W-:Y:S01]  /*16640*/  MOV R167, R171 ;  /* 0x000000ab00a77202 */ /* 0x000fe20000000f00 */
[----:B------:R-:W-:Y:S01]  /*16650*/  IMAD.MOV.U32 R154, RZ, RZ, R195 ;  /* 0x000000ffff9a7224 */ /* 0x000fe200078e00c3 */
[----:B------:R-:W-:Y:S01]  /*16660*/  MOV R171, R136 ;  /* 0x0000008800ab7202 */ /* 0x000fe20000000f00 */
[----:B------:R-:W-:Y:S01]  /*16670*/  FADD.FTZ R0, R135, R4 ;  /* 0x0000000487007221 */ /* 0x000fe20000010000 */
[----:B------:R-:W-:Y:S01]  /*16680*/  MOV R120, R191 ;  /* 0x000000bf00787202 */ /* 0x000fe20000000f00 */
[----:B------:R1:W5:Y:S01]  /*16690*/  LDL.LU R223, [R1+0xe8] ;  /* 0x0000e80001df7983 */ /* 0x0003620000300800 */
[----:B------:R-:W-:Y:S01]  /*166a0*/  MOV R122, R165 ;  /* 0x000000a5007a7202 */ /* 0x000fe20000000f00 */
[----:B------:R-:W-:Y:S01]  /*166b0*/  FADD.FTZ R4, R197, R5 ;  /* 0x00000005c5047221 */ /* 0x000fe20000010000 */
[----:B--2---:R-:W-:Y:S01]  /*166c0*/  MOV R190, R175 ;  /* 0x000000af00be7202 */ /* 0x004fe20000000f00 */
        /* <DEDUP_REMOVED lines=16> */
[----:B------:R2:W-:Y:S01]  /*167d0*/  MUFU.EX2 R11, R156 ;  /* 0x0000009c000b7308 */ /* 0x0005e20000000800 */
[----:B------:R-:W-:Y:S01]  /*167e0*/  FADD.FTZ R0, R99, R0 ;  /* 0x0000000063007221 */ /* 0x000fe20000010000 */
[----:B------:R-:W-:Y:S01]  /*167f0*/  MOV R113, R172 ;  /* 0x000000ac00717202 */ /* 0x000fe20000000f00 */
[----:B------:R-:W-:Y:S01]  /*16800*/  IMAD.MOV.U32 R112, RZ, RZ, R191 ;  /* 0x000000ffff707224 */ /* 0x000fe200078e00bf */
[----:B------:R-:W-:Y:S01]  /*16810*/  MOV R114, R175 ;  /* 0x000000af00727202 */ /* 0x000fe20000000f00 */
[----:B------:R-:W-:-:S03]  /*16820*/  FADD.FTZ R3, R104, R6 ;  /* 0x0000000668037221 */ /* 0x000fc60000010000 */
[----:B------:R1:W-:Y:S01]  /*16830*/  MUFU.EX2 R9, R116 ;  /* 0x0000007400097308 */ /* 0x0003e20000000800 */
[----:B------:R-:W-:Y:S01]  /*16840*/  FADD.FTZ R2, R105, R4 ;  /* 0x0000000469027221 */ /* 0x000fe20000010000 */
[----:B------:R-:W-:Y:S01]  /*16850*/  MOV R119, R189 ;  /* 0x000000bd00777202 */ /* 0x000fe20000000f00 */
[----:B------:R-:W-:Y:S01]  /*16860*/  FADD.FTZ R5, R106, R5 ;  /* 0x000000056a057221 */ /* 0x000fe20000010000 */
[----:B------:R-:W3:Y:S01]  /*16870*/  LDSM.16.MT88.4 R160, [R219+0xb800] ;  /* 0x00b80000dba0783b */ /* 0x000ee20000004200 */
[----:B------:R-:W-:Y:S02]  /*16880*/  IMAD.MOV.U32 R115, RZ, RZ, R174 ;  /* 0x000000ffff737224 */ /* 0x000fe400078e00ae */
[----:B--2---:R-:W-:Y:S01]  /*16890*/  IMAD.MOV.U32 R156, RZ, RZ, R157 ;  /* 0x000000ffff9c7224 */ /* 0x004fe200078e009d */
[----:B------:R-:W-:Y:S01]  /*168a0*/  MOV R157, R158 ;  /* 0x0000009e009d7202 */ /* 0x000fe20000000f00 */
[----:B------:R-:W-:Y:S01]  /*168b0*/  FADD.FTZ R4, R107, R0 ;  /* 0x000000006b047221 */ /* 0x000fe20000010000 */
[----:B------:R-:W-:Y:S01]  /*168c0*/  MOV R158, R159 ;  /* 0x0000009f009e7202 */ /* 0x000fe20000000f00 */
[----:B------:R-:W-:Y:S01]  /*168d0*/  FADD.FTZ R6, R112, R3 ;  /* 0x0000000370067221 */ /* 0x000fe20000010000 */
[----:B------:R2:W-:Y:S01]  /*168e0*/  MUFU.EX2 R8, R117 ;  /* 0x0000007500087308 */ /* 0x0005e20000000800 */
[----:B------:R-:W-:Y:S01]  /*168f0*/  FADD.FTZ R2, R113, R2 ;  /* 0x0000000271027221 */ /* 0x000fe20000010000 */
[----:B------:R-:W-:Y:S01]  /*16900*/  MOV R164, R192 ;  /* 0x000000c000a47202 */ /* 0x000fe20000000f00 */
[----:B-1----:R-:W-:-:S05]  /*16910*/  IMAD.MOV.U32 R116, RZ, RZ, R157 ;  /* 0x000000ffff747224 */ /* 0x002fca00078e009d */
[----:B------:R1:W-:Y:S01]  /*16920*/  MUFU.EX2 R7, R118 ;  /* 0x0000007600077308 */ /* 0x0003e20000000800 */
[----:B------:R-:W-:Y:S01]  /*16930*/  FADD.FTZ R0, R114, R5 ;  /* 0x0000000572007221 */ /* 0x000fe20000010000 */
[----:B------:R-:W-:Y:S01]  /*16940*/  MOV R169, R137 ;  /* 0x0000008900a97202 */ /* 0x000fe20000000f00 */
[----:B------:R-:W-:Y:S01]  /*16950*/  FADD.FTZ R3, R115, R4 ;  /* 0x0000000473037221 */ /* 0x000fe20000010000 */
[----:B------:R3:W5:Y:S01]  /*16960*/  LDL.LU R222, [R1+0xe4] ;  /* 0x0000e40001de7983 */ /* 0x0007620000300800 */
[----:B------:R-:W-:Y:S01]  /*16970*/  FADD.FTZ R5, R246, R6 ;  /* 0x00000006f6057221 */ /* 0x000fe20000010000 */
[----:B--2---:R-:W-:Y:S01]  /*16980*/  MOV R117, R158 ;  /* 0x0000009e00757202 */ /* 0x004fe20000000f00 */
[----:B------:R-:W-:Y:S01]  /*16990*/  FADD.FTZ R4, R211, R2 ;  /* 0x00000002d3047221 */ /* 0x000fe20000010000 */
[----:B------:R-:W-:Y:S01]  /*169a0*/  MOV R120, R143 ;  /* 0x0000008f00787202 */ /* 0x000fe20000000f00 */
[----:B------:R-:W-:Y:S02]  /*169b0*/  FADD.FTZ R2, R116, R0 ;  /* 0x0000000074027221 */ /* 0x000fe40000010000 */
[----:B------:R-:W-:Y:S01]  /*169c0*/  IMAD.MOV.U32 R159, RZ, RZ, R164 ;  /* 0x000000ffff9f7224 */ /* 0x000fe200078e00a4 */
[----:B-1----:R-:W-:Y:S01]  /*169d0*/  MOV R118, R141 ;  /* 0x0000008d00767202 */ /* 0x002fe20000000f00 */
[----:B------:R-:W-:-:S02]  /*169e0*/  FADD.FTZ R0, R117, R3 ;  /* 0x0000000375007221 */ /* 0x000fc40000010000 */
[----:B------:R-:W-:Y:S02]  /*169f0*/  IMAD.MOV.U32 R121, RZ, RZ, R199 ;  /* 0x000000ffff797224 */ /* 0x000fe400078e00c7 */
[----:B------:R-:W-:Y:S01]  /*16a00*/  IMAD.MOV.U32 R122, RZ, RZ, R142 ;  /* 0x000000ffff7a7224 */ /* 0x000fe200078e008e */
[----:B------:R-:W-:Y:S01]  /*16a10*/  MOV R110, R156 ;  /* 0x0000009c006e7202 */ /* 0x000fe20000000f00 */
[----:B------:R-:W-:Y:S01]  /*16a20*/  FADD.FTZ R5, R249, R5 ;  /* 0x00000005f9057221 */ /* 0x000fe20000010000 */
[----:B------:R-:W-:Y:S01]  /*16a30*/  MOV R111, R173 ;  /* 0x000000ad006f7202 */ /* 0x000fe20000000f00 */
[----:B------:R-:W-:Y:S01]  /*16a40*/  FADD.FTZ R3, R245, R4 ;  /* 0x00000004f5037221 */ /* 0x000fe20000010000 */
[----:B------:R-:W-:Y:S01]  /*16a50*/  MUFU.EX2 R18, R194 ;  /* 0x000000c200127308 */ /* 0x000fe20000000800 */
[----:B------:R-:W-:-:S07]  /*16a60*/  FADD.FTZ R2, R118, R2 ;  /* 0x0000000276027221 */ /* 0x000fce0000010000 */
[----:B------:R-:W1:Y:S01]  /*16a70*/  MUFU.EX2 R21, R214 ;  /* 0x000000d600157308 */ /* 0x000e620000000800 */
[----:B------:R-:W-:Y:S01]  /*16a80*/  FADD.FTZ R0, R119, R0 ;  /* 0x0000000077007221 */ /* 0x000fe20000010000 */
[----:B------:R-:W-:Y:S01]  /*16a90*/  MOV R123, R159 ;  /* 0x0000009f007b7202 */ /* 0x000fe20000000f00 */
[----:B------:R-:W-:-:S05]  /*16aa0*/  FADD.FTZ R4, R252, R5 ;  /* 0x00000005fc047221 */ /* 0x000fca0000010000 */
[----:B------:R-:W-:Y:S01]  /*16ab0*/  MUFU.EX2 R16, R167 ;  /* 0x000000a700107308 */ /* 0x000fe20000000800 */
[----:B------:R-:W-:-:S07]  /*16ac0*/  FADD.FTZ R3, R248, R3 ;  /* 0x00000003f8037221 */ /* 0x000fce0000010000 */
[----:B------:R-:W-:Y:S01]  /*16ad0*/  MUFU.EX2 R20, R213 ;  /* 0x000000d500147308 */ /* 0x000fe20000000800 */
[----:B------:R-:W-:-:S07]  /*16ae0*/  FADD.FTZ R2, R120, R2 ;  /* 0x0000000278027221 */ /* 0x000fce0000010000 */
[----:B------:R-:W2:Y:S01]  /*16af0*/  MUFU.EX2 R23, R181 ;  /* 0x000000b500177308 */ /* 0x000ea20000000800 */
[----:B------:R-:W-:-:S07]  /*16b00*/  FADD.FTZ R0, R121, R0 ;  /* 0x0000000079007221 */ /* 0x000fce0000010000 */
[----:B------:R-:W4:Y:S01]  /*16b10*/  MUFU.EX2 R19, R212 ;  /* 0x000000d400137308 */ /* 0x000f220000000800 */
[----:B------:R-:W-:Y:S01]  /*16b20*/  FADD.FTZ R4, R122, R4 ;  /* 0x000000047a047221 */ /* 0x000fe20000010000 */
[----:B---3--:R-:W-:Y:S01]  /*16b30*/  F2FP.PACK_AB R192, R26, R27 ;  /* 0x0000001b1ac0723e */ /* 0x008fe200000000ff */
[----:B------:R-:W-:Y:S01]  /*16b40*/  FADD.FTZ R3, R251, R3 ;  /* 0x00000003fb037221 */ /* 0x000fe20000010000 */
[----:B------:R3:W5:Y:S01]  /*16b50*/  LDL.LU R221, [R1+0xe0] ;  /* 0x0000e00001dd7983 */ /* 0x0007620000300800 */
[----:B------:R-:W-:Y:S02]  /*16b60*/  FADD.FTZ R2, R123, R2 ;  /* 0x000000027b027221 */ /* 0x000fe40000010000 */
[----:B------:R-:W-:Y:S01]  /*16b70*/  FADD.FTZ R0, R110, R0 ;  /* 0x000000006e007221 */ /* 0x000fe20000010000 */
[----:B------:R-:W3:Y:S01]  /*16b80*/  MUFU.EX2 R10, R169 ;  /* 0x000000a9000a7308 */ /* 0x000ee20000000800 */
[----:B------:R-:W-:Y:S01]  /*16b90*/  FADD.FTZ R4, R206, R4 ;  /* 0x00000004ce047221 */ /* 0x000fe20000010000 */
[----:B-1----:R-:W-:Y:S01]  /*16ba0*/  F2FP.PACK_AB R193, R21, R22 ;  /* 0x0000001615c1723e */ /* 0x002fe200000000ff */
[----:B------:R-:W-:Y:S01]  /*16bb0*/  FADD.FTZ R3, R133, R3 ;  /* 0x0000000385037221 */ /* 0x000fe20000010000 */
[----:B--2---:R-:W-:Y:S01]  /*16bc0*/  F2FP.PACK_AB R194, R23, R25 ;  /* 0x0000001917c2723e */ /* 0x004fe200000000ff */
[----:B------:R-:W-:Y:S01]  /*16bd0*/  FADD.FTZ R2, R111, R2 ;  /* 0x000000026f027221 */ /* 0x000fe20000010000 */
[----:B------:R-:W-:Y:S01]  /*16be0*/  F2FP.PACK_AB R196, R17, R18 ;  /* 0x0000001211c4723e */ /* 0x000fe200000000ff */
[----:B------:R-:W-:Y:S01]  /*16bf0*/  FADD.FTZ R0, R210, R0 ;  /* 0x00000000d2007221 */ /* 0x000fe20000010000 */
[----:B----4-:R-:W-:Y:S01]  /*16c00*/  F2FP.PACK_AB R195, R19, R20 ;  /* 0x0000001413c3723e */ /* 0x010fe200000000ff */
[----:B------:R-:W-:Y:S01]  /*16c10*/  FADD.FTZ R4, R205, R4 ;  /* 0x00000004cd047221 */ /* 0x000fe20000010000 */
[----:B------:R-:W-:Y:S01]  /*16c20*/  F2FP.PACK_AB R198, R11, R16 ;  /* 0x000000100bc6723e */ /* 0x000fe200000000ff */
[----:B------:R-:W-:Y:S01]  /*16c30*/  FADD.FTZ R3, R132, R3 ;  /* 0x0000000384037221 */ /* 0x000fe20000010000 */
[----:B------:R-:W-:Y:S01]  /*16c40*/  F2FP.PACK_AB R199, R7, R8 ;  /* 0x0000000807c7723e */ /* 0x000fe200000000ff */
[----:B------:R-:W-:Y:S01]  /*16c50*/  FADD.FTZ R2, R250, R2 ;  /* 0x00000002fa027221 */ /* 0x000fe20000010000 */
[----:B------:R1:W5:Y:S01]  /*16c60*/  LDL.LU R220, [R1+0xdc] ;  /* 0x0000dc0001dc7983 */ /* 0x0003620000300800 */
[----:B------:R-:W-:-:S02]  /*16c70*/  FADD.FTZ R0, R209, R0 ;  /* 0x00000000d1007221 */ /* 0x000fc40000010000 */
[----:B------:R-:W-:Y:S01]  /*16c80*/  FADD.FTZ R4, R204, R4 ;  /* 0x00000004cc047221 */ /* 0x000fe20000010000 */
[----:B---3--:R-:W-:Y:S01]  /*16c90*/  F2FP.PACK_AB R197, R9, R10 ;  /* 0x0000000a09c5723e */ /* 0x008fe200000000ff */
[----:B------:R-:W-:Y:S01]  /*16ca0*/  FADD.FTZ R3, R131, R3 ;  /* 0x0000000383037221 */ /* 0x000fe20000010000 */
[----:B------:R1:W5:Y:S01]  /*16cb0*/  LDL.LU R135, [R1+0xd8] ;  /* 0x0000d80001877983 */ /* 0x0003620000300800 */
        /* <DEDUP_REMOVED lines=62> */
.L_x_733:
[----:B-1----:R-:W-:-:S06]  /*170a0*/  UISETP.GT.AND UP0, UPT, UR9, UR8, UPT ;  /* 0x000000080900728c */ /* 0x002fcc000bf04270 */
[----:B------:R-:W-:-:S13]  /*170b0*/  PLOP3.LUT P0, PT, PT, PT, UP0, 0x80, 0x0 ;  /* 0x000000000000781c */ /* 0x000fda0003f0f008 */
[----:B------:R-:W-:Y:S05]  /*170c0*/  @!P0 BRA `(.L_x_737) ;  /* 0x00009dc000008947 */ /* 0x000fea0003800000 */
[----:B------:R-:W2:Y:S01]  /*170d0*/  LDL.64 R8, [R1+0xb8] ;  /* 0x0000b80001087983 */ /* 0x000ea20000100a00 */
[----:B------:R-:W-:Y:S01]  /*170e0*/  ULDC UR17, c[0x0][0x1a4] ;  /* 0x0000690000117ab9 */ /* 0x000fe20000000800 */
[----:B------:R-:W-:Y:S01]  /*170f0*/  IMAD.MOV.U32 R132, RZ, RZ, R72 ;  /* 0x000000ffff847224 */ /* 0x000fe200078e0048 */
        /* <DEDUP_REMOVED lines=42> */
.L_x_740:
        /* <DEDUP_REMOVED lines=88> */
.L_x_738:
[----:B------:R-:W2:Y:S01]  /*17920*/  LDL.64 R6, [R1+0xb0] ;  /* 0x0000b00001067983 */ /* 0x000ea20000100a00 */
[----:B------:R-:W-:Y:S04]  /*17930*/  DEPBAR.LE SB0, 0x0 ;  /* 0x000080000000791a */ /* 0x000fe80000000000 */
[----:B------:R-:W-:Y:S01]  /*17940*/  UIADD3 UR7, UR9, -0x1, URZ ;  /* 0xffffffff09077890 */ /* 0x000fe2000fffe03f */
[----:B------:R-:W-:Y:S03]  /*17950*/  BAR.SYNC.DEFER_BLOCKING 0x0 ;  /* 0x0000000000007b1d */ /* 0x000fe60000010000 */
[----:B------:R-:W-:Y:S02]  /*17960*/  USHF.R.S32.HI UR5, URZ, 0x1f, UR7 ;  /* 0x0000001f3f057899 */ /* 0x000fe40008011407 */
[----:B-1----:R-:W-:Y:S01]  /*17970*/  MOV R4, UR7 ;  /* 0x0000000700047c02 */ /* 0x002fe20008000f00 */
[----:B------:R-:W-:Y:S02]  /*17980*/  UIMAD UR4, UR28, UR7, URZ ;  /* 0x000000071c0472a4 */ /* 0x000fe4000f8e023f */
        /* <DEDUP_REMOVED lines=16> */
[----:B------:R-:W-:Y:S02]  /*17a90*/  @!P5 IADD3 R7, P2, R4, UR14, RZ ;  /* 0x0000000e0407dc10 */ /* 0x000fe4000ff5e0ff */
[----:B------:R-:W-:Y:S01]  /*17aa0*/  @!P5 IADD3.X R8, R0, UR10, RZ, P1, !PT ;  /* 0x0000000a0008dc10 */ /* 0x000fe20008ffe4ff */
[----:B------:R-:W-:Y:S01]  /*17ab0*/  @P5 STS.128 [R243+0x8800], RZ ;  /* 0x008800fff3005388 */ /* 0x000fe20000000c00 */
[C---:B------:R-:W-:Y:S02]  /*17ac0*/  @!P5 IADD3 R6, P0, R4.reuse, UR52, RZ ;  /* 0x000000340406dc10 */ /* 0x040fe4000ff1e0ff */
[----:B------:R-:W-:Y:S02]  /*17ad0*/  @!P5 IADD3 R9, P6, R4, UR48, RZ ;  /* 0x000000300409dc10 */ /* 0x000fe4000ffde0ff */
[----:B------:R-:W-:Y:S02]  /*17ae0*/  @!P5 LEA R12, P1, R6, c[0x0][0x170], 0x1 ;  /* 0x00005c00060cda11 */ /* 0x000fe400078208ff */
[C---:B------:R-:W-:Y:S01]  /*17af0*/  @!P5 IADD3.X R10, R0.reuse, UR12, RZ, P0, !PT ;  /* 0x0000000c000adc10 */ /* 0x040fe200087fe4ff */
[----:B------:R-:W-:Y:S01]  /*17b00*/  @!PT LDS RZ, [RZ] ;  /* 0x00000000fffff984 */ /* 0x000fe20000000800 */
[----:B------:R-:W-:Y:S01]  /*17b10*/  @!PT LDS RZ, [RZ] ;  /* 0x00000000fffff984 */ /* 0x000fe20000000800 */
[----:B------:R-:W-:Y:S01]  /*17b20*/  @!PT LDS RZ, [RZ] ;  /* 0x00000000fffff984 */ /* 0x000fe20000000800 */
[----:B------:R1:W-:Y:S01]  /*17b30*/  @!P5 LDGSTS.E.BYPASS.LTC128B.128 [R243+0x8800], [R18.64] ;  /* 0x0880000012f3dfae */ /* 0x0003e2000b901d72 */
[----:B------:R-:W-:Y:S02]  /*17b40*/  @!P5 IADD3.X R21, R0, UR15, RZ, P6, !PT ;  /* 0x0000000f0015dc10 */ /* 0x000fe4000b7fe4ff */
[----:B------:R-:W-:Y:S02]  /*17b50*/  P2R R2, PR, RZ, 0x4 ;  /* 0x00000004ff027803 */ /* 0x000fe40000000000 */
[C---:B------:R-:W-:Y:S02]  /*17b60*/  @!P5 LEA R14, P2, R5.reuse, c[0x0][0x170], 0x1 ;  /* 0x00005c00050eda11 */ /* 0x040fe400078408ff */
[----:B------:R-:W-:Y:S01]  /*17b70*/  @!P5 LEA.HI.X R13, R6, c[0x0][0x174], R10, 0x1, P1 ;  /* 0x00005d00060dda11 */ /* 0x000fe200008f0c0a */
[----:B------:R-:W-:Y:S01]  /*17b80*/  @P5 STS.128 [R243+0x9000], RZ ;  /* 0x009000fff3005388 */ /* 0x000fe20000000c00 */
[----:B------:R-:W-:Y:S02]  /*17b90*/  @!P5 LEA.HI.X R15, R5, c[0x0][0x174], R8, 0x1, P2 ;  /* 0x00005d00050fda11 */ /* 0x000fe400010f0c08 */
[----:B------:R-:W-:Y:S02]  /*17ba0*/  ISETP.NE.AND P3, PT, R2, RZ, PT ;  /* 0x000000ff0200720c */ /* 0x000fe40003f65270 */
[----:B------:R-:W-:Y:S02]  /*17bb0*/  @!P5 LEA R8, P2, R9, c[0x0][0x170], 0x1 ;  /* 0x00005c000908da11 */ /* 0x000fe400078408ff */
[----:B------:R-:W-:Y:S01]  /*17bc0*/  @!P5 IADD3.X R5, R0, UR13, RZ, P3, !PT ;  /* 0x0000000d0005dc10 */ /* 0x000fe20009ffe4ff */
[----:B------:R-:W-:Y:S01]  /*17bd0*/  @!PT LDS RZ, [RZ] ;  /* 0x00000000fffff984 */ /* 0x000fe20000000800 */
[----:B------:R-:W-:Y:S01]  /*17be0*/  @!PT LDS RZ, [RZ] ;  /* 0x00000000fffff984 */ /* 0x000fe20000000800 */
[----:B------:R-:W-:Y:S01]  /*17bf0*/  @!PT LDS RZ, [RZ] ;  /* 0x00000000fffff984 */ /* 0x000fe20000000800 */
[----:B------:R2:W-:Y:S01]  /*17c00*/  @!P5 LDGSTS.E.BYPASS.LTC128B.128 [R243+0x9000], [R14.64] ;  /* 0x090000000ef3dfae */ /* 0x0005e2000b901d72 */
[----:B------:R-:W-:Y:S02]  /*17c10*/  @!P5 LEA R10, P3, R7, c[0x0][0x170], 0x1 ;  /* 0x00005c00070ada11 */ /* 0x000fe400078608ff */
[----:B------:R-:W-:Y:S02]  /*17c20*/  @!P5 LEA.HI.X R9, R9, c[0x0][0x174], R21, 0x1, P2 ;  /* 0x00005d000909da11 */ /* 0x000fe400010f0c15 */
[----:B------:R-:W-:Y:S02]  /*17c30*/  @!P5 LEA.HI.X R11, R7, c[0x0][0x174], R5, 0x1, P3 ;  /* 0x00005d00070bda11 */ /* 0x000fe400018f0c05 */
[C---:B------:R-:W-:Y:S01]  /*17c40*/  @!P5 IADD3 R20, P4, R4.reuse, UR46, RZ ;  /* 0x0000002e0414dc10 */ /* 0x040fe2000ff9e0ff */
[----:B------:R-:W-:Y:S01]  /*17c50*/  @P5 STS.128 [R243+0x9800], RZ ;  /* 0x009800fff3005388 */ /* 0x000fe20000000c00 */
[----:B------:R-:W-:Y:S02]  /*17c60*/  @!P5 IADD3 R2, P0, R4, UR44, RZ ;  /* 0x0000002c0402dc10 */ /* 0x000fe4000ff1e0ff */
[----:B------:R-:W-:Y:S02]  /*17c70*/  @!P5 LEA R6, P1, R20, c[0x0][0x170], 0x1 ;  /* 0x00005c001406da11 */ /* 0x000fe400078208ff */
[C---:B------:R-:W-:Y:S02]  /*17c80*/  @!P5 IADD3.X R22, R0.reuse, UR16, RZ, P4, !PT ;  /* 0x000000100016dc10 */ /* 0x040fe4000a7fe4ff */
[----:B------:R-:W-:Y:S01]  /*17c90*/  @!P5 IADD3.X R0, R0, UR17, RZ, P0, !PT ;  /* 0x000000110000dc10 */ /* 0x000fe200087fe4ff */
[----:B------:R-:W-:Y:S01]  /*17ca0*/  @!PT LDS RZ, [RZ] ;  /* 0x00000000fffff984 */ /* 0x000fe20000000800 */
[----:B------:R-:W-:Y:S01]  /*17cb0*/  @!PT LDS RZ, [RZ] ;  /* 0x00000000fffff984 */ /* 0x000fe20000000800 */
[----:B------:R-:W-:Y:S01]  /*17cc0*/  @!PT LDS RZ, [RZ] ;  /* 0x00000000fffff984 */ /* 0x000fe20000000800 */
[----:B------:R2:W-:Y:S01]  /*17cd0*/  @!P5 LDGSTS.E.BYPASS.LTC128B.128 [R243+0x9800], [R12.64] ;  /* 0x098000000cf3dfae */ /* 0x0005e2000b901d72 */
[----:B------:R-:W-:Y:S02]  /*17ce0*/  @!P5 LEA.HI.X R7, R20, c[0x0][0x174], R22, 0x1, P1 ;  /* 0x00005d001407da11 */ /* 0x000fe400008f0c16 */
[C---:B------:R-:W-:Y:S04]  /*17cf0*/  @!P5 LEA R4, P0, R2.reuse, c[0x0][0x170], 0x1 ;  /* 0x00005c000204da11 */ /* 0x040fe800078008ff */
[----:B------:R-:W-:Y:S01]  /*17d00*/  @!P5 LEA.HI.X R5, R2, c[0x0][0x174], R0, 0x1, P0 ;  /* 0x00005d000205da11 */ /* 0x000fe200000f0c00 */
[----:B------:R-:W-:Y:S01]  /*17d10*/  @P5 STS.128 [R243+0xa000], RZ ;  /* 0x00a000fff3005388 */ /* 0x000fe20000000c00 */
[----:B------:R-:W-:Y:S07]  /*17d20*/  PLOP3.LUT P0, PT, PT, PT, UP0, 0x80, 0x0 ;  /* 0x000000000000781c */ /* 0x000fee0003f0f008 */
        /* <DEDUP_REMOVED lines=19> */
[----:B-----5:R-:W-:Y:S08]  /*17e60*/  LDSM.16.M88.4 R128, [R222] ;  /* 0x00000000de80783b */ /* 0x020ff00000000200 */
[----:B-1----:R-:W4:Y:S08]  /*17e70*/  LDSM.16.M88.4 R16, [R135+0x4000] ;  /* 0x004000008710783b */ /* 0x002f300000000200 */
[----:B------:R-:W3:Y:S08]  /*17e80*/  LDSM.16.M88.4 R124, [R222+0x2000] ;  /* 0x00200000de7c783b */ /* 0x000ef00000000200 */
[----:B------:R-:W1:Y:S08]  /*17e90*/  LDSM.16.M88.4 R32, [R135+0x4800] ;  /* 0x004800008720783b */ /* 0x000e700000000200 */
[----:B------:R-:W1:Y:S08]  /*17ea0*/  LDSM.16.M88.4 R48, [R135+0x5000] ;  /* 0x005000008730783b */ /* 0x000e700000000200 */
[----:B------:R-:W1:Y:S01]  /*17eb0*/  LDSM.16.M88.4 R64, [R135+0x5800] ;  /* 0x005800008740783b */ /* 0x000e620000000200 */
[-C--:B----4-:R-:W-:Y:S07]  /*17ec0*/  HMMA.16816.F32 R4, R128, R16.reuse, RZ ;  /* 0x000000108004723c */ /* 0x090fee00000018ff */
[----:B------:R-:W4:Y:S01]  /*17ed0*/  LDSM.16.M88.4 R80, [R135+0x6000] ;  /* 0x006000008750783b */ /* 0x000f220000000200 */
[C---:B---3--:R-:W-:Y:S07]  /*17ee0*/  HMMA.16816.F32 R8, R124.reuse, R16, RZ ;  /* 0x000000107c08723c */ /* 0x048fee00000018ff */
[----:B------:R-:W3:Y:S01]  /*17ef0*/  LDSM.16.M88.4 R96, [R135+0x6800] ;  /* 0x006800008760783b */ /* 0x000ee20000000200 */
[-C--:B--2---:R-:W-:Y:S07]  /*17f00*/  HMMA.16816.F32 R12, R124, R18.reuse, RZ ;  /* 0x000000127c0c723c */ /* 0x084fee00000018ff */
[----:B------:R-:W2:Y:S01]  /*17f10*/  LDSM.16.M88.4 R112, [R135+0x7000] ;  /* 0x007000008770783b */ /* 0x000ea20000000200 */
[C---:B------:R-:W-:Y:S07]  /*17f20*/  HMMA.16816.F32 R16, R128.reuse, R18, RZ ;  /* 0x000000128010723c */ /* 0x040fee00000018ff */
[----:B------:R-:W2:Y:S01]  /*17f30*/  LDSM.16.M88.4 R200, [R135+0x7800] ;  /* 0x0078000087c8783b */ /* 0x000ea20000000200 */
[-C--:B-1----:R-:W-:Y:S07]  /*17f40*/  HMMA.16816.F32 R20, R128, R32.reuse, RZ ;  /* 0x000000208014723c */ /* 0x082fee00000018ff */
[----:B------:R-:W-:Y:S01]  /*17f50*/  LDSM.16.M88.4 R204, [R225] ;  /* 0x00000000e1cc783b */ /* 0x000fe20000000200 */
[C---:B------:R-:W-:Y:S07]  /*17f60*/  HMMA.16816.F32 R24, R124.reuse, R32, RZ ;  /* 0x000000207c18723c */ /* 0x040fee00000018ff */
[----:B------:R-:W1:Y:S01]  /*17f70*/  LDSM.16.M88.4 R208, [R221+0x4000] ;  /* 0x00400000ddd0783b */ /* 0x000e620000000200 */
[-C--:B------:R-:W-:Y:S07]  /*17f80*/  HMMA.16816.F32 R28, R124, R34.reuse, RZ ;  /* 0x000000227c1c723c */ /* 0x080fee00000018ff */
[----:B------:R-:W1:Y:S01]  /*17f90*/  LDSM.16.M88.4 R212, [R225+0x2000] ;  /* 0x00200000e1d4783b */ /* 0x000e620000000200 */
[C---:B------:R-:W-:Y:S07]  /*17fa0*/  HMMA.16816.F32 R32, R128.reuse, R34, RZ ;  /* 0x000000228020723c */ /* 0x040fee00000018ff */
[----:B------:R-:W0:Y:S01]  /*17fb0*/  LDGDEPBAR ;  /* 0x00000000000079af */ /* 0x000e220000000000 */
        /* <DEDUP_REMOVED lines=65> */
[----:B------:R-:W2:Y:S08]  /*183d0*/  LDSM.16.M88.4 R200, [R223+0x2000] ;  /* 0x00200000dfc8783b */ /* 0x000eb00000000200 */
        /* <DEDUP_REMOVED lines=41> */
[----:B------:R-:W2:Y:S07]  /*18670*/  LDSM.16.M88.4 R204, [R224+0x2000] ;  /* 0x00200000e0cc783b */ /* 0x000eae0000000200 */
        /* <DEDUP_REMOVED lines=19> */
[----:B-1----:R1:W-:Y:S01]  /*187b0*/  STL [R1], R2 ;  /* 0x0000000201007387 */ /* 0x0023e20000100800 */
[----:B------:R-:W-:Y:S02]  /*187c0*/  FMUL.FTZ R17, R17, c[0x0][0x2ec] ;  /* 0x0000bb0011117a20 */ /* 0x000fe40000410000 */
[----:B------:R-:W-:Y:S02]  /*187d0*/  FMUL.FTZ R18, R18, c[0x0][0x2ec] ;  /* 0x0000bb0012127a20 */ /* 0x000fe40000410000 */
[----:B------:R-:W-:Y:S01]  /*187e0*/  FMUL.FTZ R19, R19, c[0x0][0x2ec] ;  /* 0x0000bb0013137a20 */ /* 0x000fe20000410000 */
[----:B------:R-:W-:Y:S01]  /*187f0*/  MUFU.TANH R252, R10 ;  /* 0x0000000a00fc7308 */ /* 0x000fe20000002400 */
[----:B------:R-:W-:Y:S01]  /*18800*/  FMUL.FTZ R16, R16, c[0x0][0x2ec] ;  /* 0x0000bb0010107a20 */ /* 0x000fe20000410000 */
[----:B--2---:R2:W-:Y:S08]  /*18810*/  STL [R1+0x10], R0 ;  /* 0x0000100001007387 */ /* 0x0045f00000100800 */
[----:B------:R-:W-:Y:S10]  /*18820*/  MUFU.TANH R247, R16 ;  /* 0x0000001000f77308 */ /* 0x000ff40000002400 */
[----:B-1----:R1:W3:Y:S10]  /*18830*/  MUFU.TANH R2, R7 ;  /* 0x0000000700027308 */ /* 0x0022f40000002400 */
[----:B--2---:R-:W2:Y:S10]  /*18840*/  MUFU.TANH R0, R8 ;  /* 0x0000000800007308 */ /* 0x004eb40000002400 */
[----:B------:R-:W-:Y:S01]  /*18850*/  MUFU.TANH R211, R17 ;  /* 0x0000001100d37308 */ /* 0x000fe20000002400 */
[----:B-1----:R-:W1:Y:S09]  /*18860*/  LDSM.16.M88.4 R4, [R220+0x800] ;  /* 0x00080000dc04783b */ /* 0x002e720000000200 */
[----:B------:R-:W-:Y:S01]  /*18870*/  MUFU.TANH R249, R18 ;  /* 0x0000001200f97308 */ /* 0x000fe20000002400 */
[----:B---3--:R3:W-:Y:S04]  /*18880*/  STL [R1+0x14], R2 ;  /* 0x0000140201007387 */ /* 0x0087e80000100800 */
[----:B--2---:R2:W-:Y:S05]  /*18890*/  STL [R1+0x4], R0 ;  /* 0x0000040001007387 */ /* 0x0045ea0000100800 */
[----:B------:R-:W-:Y:S10]  /*188a0*/  MUFU.TANH R248, R19 ;  /* 0x0000001300f87308 */ /* 0x000ff40000002400 */
[----:B---3--:R-:W-:Y:S01]  /*188b0*/  MUFU.TANH R2, R12 ;  /* 0x0000000c00027308 */ /* 0x008fe20000002400 */
[-C--:B-1----:R-:W-:Y:S09]  /*188c0*/  HMMA.16816.F32 R20, R212, R4.reuse, R20 ;  /* 0x00000004d414723c */ /* 0x082ff20000001814 */
[----:B--2---:R-:W1:Y:S01]  /*188d0*/  MUFU.TANH R0, R9 ;  /* 0x0000000900007308 */ /* 0x004e620000002400 */
[C---:B------:R-:W-:Y:S08]  /*188e0*/  HMMA.16816.F32 R24, R204.reuse, R4, R24 ;  /* 0x00000004cc18723c */ /* 0x040ff00000001818 */
[-C--:B------:R-:W-:Y:S08]  /*188f0*/  HMMA.16816.F32 R28, R204, R6.reuse, R28 ;  /* 0x00000006cc1c723c */ /* 0x080ff0000000181c */
[C---:B------:R-:W-:Y:S01]  /*18900*/  HMMA.16816.F32 R32, R212.reuse, R6, R32 ;  /* 0x00000006d420723c */ /* 0x040fe20000001820 */
[----:B------:R-:W-:Y:S03]  /*18910*/  LDSM.16.M88.4 R4, [R220+0x1800] ;  /* 0x00180000dc04783b */ /* 0x000fe60000000200 */
[----:B------:R-:W-:Y:S02]  /*18920*/  FMUL.FTZ R21, R21, c[0x0][0x2ec] ;  /* 0x0000bb0015157a20 */ /* 0x000fe40000410000 */
[----:B------:R-:W-:Y:S02]  /*18930*/  FMUL.FTZ R23, R23, c[0x0][0x2ec] ;  /* 0x0000bb0017177a20 */ /* 0x000fe40000410000 */
[----:B------:R-:W-:Y:S01]  /*18940*/  MUFU.TANH R209, R21 ;  /* 0x0000001500d17308 */ /* 0x000fe20000002400 */
[----:B-1----:R1:W-:Y:S03]  /*18950*/  STL [R1+0x1c], R0 ;  /* 0x00001c0001007387 */ /* 0x0023e60000100800 */
[----:B------:R-:W-:Y:S02]  /*18960*/  FMUL.FTZ R25, R25, c[0x0][0x2ec] ;  /* 0x0000bb0019197a20 */ /* 0x000fe40000410000 */
[----:B------:R-:W-:Y:S02]  /*18970*/  FMUL.FTZ R26, R26, c[0x0][0x2ec] ;  /* 0x0000bb001a1a7a20 */ /* 0x000fe40000410000 */
[----:B------:R-:W-:Y:S02]  /*18980*/  FMUL.FTZ R27, R27, c[0x0][0x2ec] ;  /* 0x0000bb001b1b7a20 */ /* 0x000fe40000410000 */
[----:B------:R-:W-:Y:S01]  /*18990*/  MUFU.TANH R246, R23 ;  /* 0x0000001700f67308 */ /* 0x000fe20000002400 */
[----:B------:R-:W-:Y:S02]  /*189a0*/  FMUL.FTZ R29, R29, c[0x0][0x2ec] ;  /* 0x0000bb001d1d7a20 */ /* 0x000fe40000410000 */
[----:B------:R-:W-:Y:S02]  /*189b0*/  FMUL.FTZ R30, R30, c[0x0][0x2ec] ;  /* 0x0000bb001e1e7a20 */ /* 0x000fe40000410000 */
        /* <DEDUP_REMOVED lines=8> */
[----:B------:R-:W-:Y:S01]  /*18a40*/  FMUL.FTZ R33, R33, c[0x0][0x2ec] ;  /* 0x0000bb0021217a20 */ /* 0x000fe20000410000 */
[----:B-1----:R1:W2:Y:S01]  /*18a50*/  MUFU.TANH R0, R11 ;  /* 0x0000000b00007308 */ /* 0x0022a20000002400 */
[----:B------:R-:W-:Y:S09]  /*18a60*/  FMUL.FTZ R34, R34, c[0x0][0x2ec] ;  /* 0x0000bb0022227a20 */ /* 0x000ff20000410000 */
[----:B------:R-:W-:Y:S10]  /*18a70*/  MUFU.TANH R210, R20 ;  /* 0x0000001400d27308 */ /* 0x000ff40000002400 */
[----:B------:R-:W-:Y:S01]  /*18a80*/  MUFU.TANH R244, R22 ;  /* 0x0000001600f47308 */ /* 0x000fe20000002400 */
[----:B-1----:R-:W1:Y:S09]  /*18a90*/  LDSM.16.M88.4 R8, [R220+0x1000] ;  /* 0x00100000dc08783b */ /* 0x002e720000000200 */
[----:B------:R-:W-:Y:S01]  /*18aa0*/  MUFU.TANH R251, R28 ;  /* 0x0000001c00fb7308 */ /* 0x000fe20000002400 */
[----:B--2---:R2:W-:Y:S04]  /*18ab0*/  STL [R1+0x7c], R0 ;  /* 0x00007c0001007387 */ /* 0x0045e80000100800 */
[----:B------:R3:W-:Y:S05]  /*18ac0*/  STL [R1+0x18], R2 ;  /* 0x0000180201007387 */ /* 0x0007ea0000100800 */
[----:B------:R-:W-:Y:S10]  /*18ad0*/  MUFU.TANH R22, R32 ;  /* 0x0000002000167308 */ /* 0x000ff40000002400 */
[----:B------:R-:W-:Y:S10]  /*18ae0*/  MUFU.TANH R20, R33 ;  /* 0x0000002100147308 */ /* 0x000ff40000002400 */
[----:B--2---:R-:W2:Y:S01]  /*18af0*/  MUFU.TANH R0, R13 ;  /* 0x0000000d00007308 */ /* 0x004ea20000002400 */
[-C--:B-1----:R-:W-:Y:S09]  /*18b00*/  HMMA.16816.F32 R36, R212, R8.reuse, R36 ;  /* 0x00000008d424723c */ /* 0x082ff20000001824 */
[----:B---3--:R-:W1:Y:S01]  /*18b10*/  MUFU.TANH R2, R14 ;  /* 0x0000000e00027308 */ /* 0x008e620000002400 */
[C---:B------:R-:W-:Y:S09]  /*18b20*/  HMMA.16816.F32 R40, R204.reuse, R8, R40 ;  /* 0x00000008cc28723c */ /* 0x040ff20000001828 */
[----:B------:R-:W-:Y:S01]  /*18b30*/  MUFU.TANH R202, R34 ;  /* 0x0000002200ca7308 */ /* 0x000fe20000002400 */
[-C--:B------:R-:W-:Y:S01]  /*18b40*/  HMMA.16816.F32 R44, R204, R10.reuse, R44 ;  /* 0x0000000acc2c723c */ /* 0x080fe2000000182c */
[----:B--2---:R2:W-:Y:S03]  /*18b50*/  STL [R1+0x5c], R0 ;  /* 0x00005c0001007387 */ /* 0x0045e60000100800 */
[----:B------:R-:W-:Y:S04]  /*18b60*/  FMUL.FTZ R36, R36, c[0x0][0x2ec] ;  /* 0x0000bb0024247a20 */ /* 0x000fe80000410000 */
[C---:B------:R-:W-:Y:S01]  /*18b70*/  HMMA.16816.F32 R48, R212.reuse, R10, R48 ;  /* 0x0000000ad430723c */ /* 0x040fe20000001830 */
[----:B------:R-:W-:Y:S01]  /*18b80*/  MUFU.TANH R35, R35 ;  /* 0x0000002300237308 */ /* 0x000fe20000002400 */
[----:B------:R-:W3:Y:S02]  /*18b90*/  LDSM.16.M88.4 R8, [R220+0x2000] ;  /* 0x00200000dc08783b */ /* 0x000ee40000000200 */
[----:B------:R-:W-:Y:S02]  /*18ba0*/  FMUL.FTZ R37, R37, c[0x0][0x2ec] ;  /* 0x0000bb0025257a20 */ /* 0x000fe40000410000 */
[----:B------:R-:W-:Y:S02]  /*18bb0*/  FMUL.FTZ R38, R38, c[0x0][0x2ec] ;  /* 0x0000bb0026267a20 */ /* 0x000fe40000410000 */
[-C--:B------:R-:W-:Y:S02]  /*18bc0*/  HMMA.16816.F32 R52, R212, R4.reuse, R52 ;  /* 0x00000004d434723c */ /* 0x080fe40000001834 */
[----:B-1----:R1:W-:Y:S01]  /*18bd0*/  STL [R1+0x64], R2 ;  /* 0x0000640201007387 */ /* 0x0023e20000100800 */
[----:B------:R-:W-:Y:S01]  /*18be0*/  MUFU.TANH R36, R36 ;  /* 0x0000002400247308 */ /* 0x000fe20000002400 */
[----:B------:R-:W-:Y:S02]  /*18bf0*/  FMUL.FTZ R41, R41, c[0x0][0x2ec] ;  /* 0x0000bb0029297a20 */ /* 0x000fe40000410000 */
[----:B------:R-:W-:Y:S02]  /*18c00*/  FMUL.FTZ R42, R42, c[0x0][0x2ec] ;  /* 0x0000bb002a2a7a20 */ /* 0x000fe40000410000 */
[C---:B------:R-:W-:Y:S04]  /*18c10*/  HMMA.16816.F32 R56, R204.reuse, R4, R56 ;  /* 0x00000004cc38723c */ /* 0x040fe80000001838 */
[----:B------:R-:W-:Y:S01]  /*18c20*/  FMUL.FTZ R43, R43, c[0x0][0x2ec] ;  /* 0x0000bb002b2b7a20 */ /* 0x000fe20000410000 */
[----:B--2---:R-:W2:Y:S01]  /*18c30*/  MUFU.TANH R0, R15 ;  /* 0x0000000f00007308 */ /* 0x004ea20000002400 */
[----:B------:R-:W-:Y:S02]  /*18c40*/  FMUL.FTZ R45, R45, c[0x0][0x2ec] ;  /* 0x0000bb002d2d7a20 */ /* 0x000fe40000410000 */
[-C--:B------:R-:W-:Y:S04]  /*18c50*/  HMMA.16816.F32 R60, R204, R6.reuse, R60 ;  /* 0x00000006cc3c723c */ /* 0x080fe8000000183c */
[----:B------:R-:W-:Y:S02]  /*18c60*/  FMUL.FTZ R46, R46, c[0x0][0x2ec] ;  /* 0x0000bb002e2e7a20 */ /* 0x000fe40000410000 */
[----:B------:R-:W-:Y:S01]  /*18c70*/  FMUL.FTZ R47, R47, c[0x0][0x2ec] ;  /* 0x0000bb002f2f7a20 */ /* 0x000fe20000410000 */
[----:B------:R-:W-:Y:S01]  /*18c80*/  MUFU.TANH R37, R37 ;  /* 0x0000002500257308 */ /* 0x000fe20000002400 */
[C---:B------:R-:W-:Y:S01]  /*18c90*/  HMMA.16816.F32 R64, R212.reuse, R6, R64 ;  /* 0x00000006d440723c */ /* 0x040fe20000001840 */
[----:B------:R-:W4:Y:S03]  /*18ca0*/  LDSM.16.M88.4 R4, [R220+0x2800] ;  /* 0x00280000dc04783b */ /* 0x000f260000000200 */
[----:B------:R-:W-:Y:S02]  /*18cb0*/  FMUL.FTZ R40, R40, c[0x0][0x2ec] ;  /* 0x0000bb0028287a20 */ /* 0x000fe40000410000 */
[----:B------:R-:W-:Y:S02]  /*18cc0*/  FMUL.FTZ R44, R44, c[0x0][0x2ec] ;  /* 0x0000bb002c2c7a20 */ /* 0x000fe40000410000 */
[----:B------:R-:W-:Y:S01]  /*18cd0*/  FMUL.FTZ R58, R58, c[0x0][0x2ec] ;  /* 0x0000bb003a3a7a20 */ /* 0x000fe20000410000 */
[----:B-1----:R-:W-:Y:S01]  /*18ce0*/  MUFU.TANH R2, R26 ;  /* 0x0000001a00027308 */ /* 0x002fe20000002400 */
[-C--:B---3--:R-:W-:Y:S01]  /*18cf0*/  HMMA.16816.F32 R68, R212, R8.reuse, R68 ;  /* 0x00000008d444723c */ /* 0x088fe20000001844 */
[----:B--2---:R1:W-:Y:S02]  /*18d00*/  STL [R1+0x78], R0 ;  /* 0x0000780001007387 */ /* 0x0043e40000100800 */
[----:B------:R-:W-:Y:S03]  /*18d10*/  FMUL.FTZ R59, R59, c[0x0][0x2ec] ;  /* 0x0000bb003b3b7a20 */ /* 0x000fe60000410000 */
[----:B------:R-:W-:Y:S02]  /*18d20*/  FMUL.FTZ R62, R62, c[0x0][0x2ec] ;  /* 0x0000bb003e3e7a20 */ /* 0x000fe40000410000 */
[C---:B------:R-:W-:Y:S01]  /*18d30*/  HMMA.16816.F32 R72, R204.reuse, R8, R72 ;  /* 0x00000008cc48723c */ /* 0x040fe20000001848 */
[----:B------:R-:W-:Y:S03]  /*18d40*/  MUFU.TANH R19, R38 ;  /* 0x0000002600137308 */ /* 0x000fe60000002400 */
[----:B------:R-:W-:Y:S02]  /*18d50*/  FMUL.FTZ R63, R63, c[0x0][0x2ec] ;  /* 0x0000bb003f3f7a20 */ /* 0x000fe40000410000 */
[----:B------:R-:W-:Y:S02]  /*18d60*/  FMUL.FTZ R48, R48, c[0x0][0x2ec] ;  /* 0x0000bb0030307a20 */ /* 0x000fe40000410000 */
[-C--:B------:R-:W-:Y:S03]  /*18d70*/  HMMA.16816.F32 R76, R204, R10.reuse, R76 ;  /* 0x0000000acc4c723c */ /* 0x080fe6000000184c */
[----:B------:R-:W-:Y:S01]  /*18d80*/  MUFU.TANH R245, R40 ;  /* 0x0000002800f57308 */ /* 0x000fe20000002400 */
[----:B------:R-:W-:Y:S02]  /*18d90*/  FMUL.FTZ R49, R49, c[0x0][0x2ec] ;  /* 0x0000bb0031317a20 */ /* 0x000fe40000410000 */
[----:B------:R-:W-:Y:S02]  /*18da0*/  FMUL.FTZ R50, R50, c[0x0][0x2ec] ;  /* 0x0000bb0032327a20 */ /* 0x000fe40000410000 */
[C---:B------:R-:W-:Y:S01]  /*18db0*/  HMMA.16816.F32 R80, R212.reuse, R10, R80 ;  /* 0x0000000ad450723c */ /* 0x040fe20000001850 */
[----:B------:R-:W2:Y:S03]  /*18dc0*/  LDSM.16.M88.4 R8, [R220+0x3000] ;  /* 0x00300000dc08783b */ /* 0x000ea60000000200 */
[----:B------:R-:W-:Y:S01]  /*18dd0*/  FMUL.FTZ R51, R51, c[0x0][0x2ec] ;  /* 0x0000bb0033337a20 */ /* 0x000fe20000410000 */
[----:B-1----:R-:W1:Y:S01]  /*18de0*/  MUFU.TANH R0, R25 ;  /* 0x0000001900007308 */ /* 0x002e620000002400 */
[----:B------:R-:W-:Y:S02]  /*18df0*/  FMUL.FTZ R52, R52, c[0x0][0x2ec] ;  /* 0x0000bb0034347a20 */ /* 0x000fe40000410000 */
[-C--:B----4-:R-:W-:Y:S04]  /*18e00*/  HMMA.16816.F32 R84, R212, R4.reuse, R84 ;  /* 0x00000004d454723c */ /* 0x090fe80000001854 */
[----:B------:R-:W-:Y:S02]  /*18e10*/  FMUL.FTZ R53, R53, c[0x0][0x2ec] ;  /* 0x0000bb0035357a20 */ /* 0x000fe40000410000 */
[----:B------:R-:W-:Y:S01]  /*18e20*/  FMUL.FTZ R54, R54, c[0x0][0x2ec] ;  /* 0x0000bb0036367a20 */ /* 0x000fe20000410000 */
[----:B------:R-:W-:Y:S01]  /*18e30*/  MUFU.TANH R208, R44 ;  /* 0x0000002c00d07308 */ /* 0x000fe20000002400 */
[C---:B------:R-:W-:Y:S04]  /*18e40*/  HMMA.16816.F32 R88, R204.reuse, R4, R88 ;  /* 0x00000004cc58723c */ /* 0x040fe80000001858 */
[----:B------:R-:W-:Y:S02]  /*18e50*/  FMUL.FTZ R55, R55, c[0x0][0x2ec] ;  /* 0x0000bb0037377a20 */ /* 0x000fe40000410000 */
[----:B------:R-:W-:Y:S02]  /*18e60*/  FMUL.FTZ R56, R56, c[0x0][0x2ec] ;  /* 0x0000bb0038387a20 */ /* 0x000fe40000410000 */
[-C--:B------:R-:W-:Y:S01]  /*18e70*/  HMMA.16816.F32 R92, R204, R6.reuse, R92 ;  /* 0x00000006cc5c723c */ /* 0x080fe2000000185c */
[----:B------:R-:W-:Y:S03]  /*18e80*/  MUFU.TANH R17, R48 ;  /* 0x0000003000117308 */ /* 0x000fe60000002400 */
[----:B------:R-:W-:Y:S01]  /*18e90*/  FMUL.FTZ R57, R57, c[0x0][0x2ec] ;  /* 0x0000bb0039397a20 */ /* 0x000fe20000410000 */
[----:B-1----:R1:W-:Y:S01]  /*18ea0*/  STL [R1+0x8], R0 ;  /* 0x0000080001007387 */ /* 0x0023e20000100800 */
[----:B------:R-:W-:Y:S02]  /*18eb0*/  FMUL.FTZ R60, R60, c[0x0][0x2ec] ;  /* 0x0000bb003c3c7a20 */ /* 0x000fe40000410000 */
[C---:B------:R-:W-:Y:S01]  /*18ec0*/  HMMA.16816.F32 R96, R212.reuse, R6, R96 ;  /* 0x00000006d460723c */ /* 0x040fe20000001860 */
[----:B------:R-:W3:Y:S01]  /*18ed0*/  LDSM.16.M88.4 R4, [R220+0x3800] ;  /* 0x00380000dc04783b */ /* 0x000ee20000000200 */
[----:B------:R-:W-:Y:S04]  /*18ee0*/  DEPBAR.LE SB0, 0x0 ;  /* 0x000080000000791a */ /* 0x000fe80000000000 */
[----:B------:R-:W-:Y:S01]  /*18ef0*/  MUFU.TANH R49, R49 ;  /* 0x0000003100317308 */ /* 0x000fe20000002400 */
[----:B------:R-:W-:Y:S02]  /*18f00*/  FMUL.FTZ R61, R61, c[0x0][0x2ec] ;  /* 0x0000bb003d3d7a20 */ /* 0x000fe40000410000 */
[----:B------:R4:W-:Y:S01]  /*18f10*/  STL [R1+0x60], R2 ;  /* 0x0000600201007387 */ /* 0x0009e20000100800 */
[-C--:B--2---:R-:W-:Y:S05]  /*18f20*/  HMMA.16816.F32 R100, R212, R8.reuse, R100 ;  /* 0x00000008d464723c */ /* 0x084fea0000001864 */
[----:B------:R-:W-:Y:S01]  /*18f30*/  FMUL.FTZ R64, R64, c[0x0][0x2ec] ;  /* 0x0000bb0040407a20 */ /* 0x000fe20000410000 */
[----:B------:R-:W-:Y:S01]  /*18f40*/  MUFU.TANH R50, R50 ;  /* 0x0000003200327308 */ /* 0x000fe20000002400 */
[----:B------:R-:W-:Y:S01]  /*18f50*/  BAR.SYNC.DEFER_BLOCKING 0x0 ;  /* 0x0000000000007b1d */ /* 0x000fe20000010000 */
[----:B------:R-:W-:Y:S01]  /*18f60*/  FMUL.FTZ R95, R95, c[0x0][0x2ec] ;  /* 0x0000bb005f5f7a20 */ /* 0x000fe20000410000 */
[C---:B------:R-:W-:Y:S04]  /*18f70*/  HMMA.16816.F32 R104, R204.reuse, R8, R104 ;  /* 0x00000008cc68723c */ /* 0x040fe80000001868 */
[----:B------:R-:W-:Y:S02]  /*18f80*/  FMUL.FTZ R65, R65, c[0x0][0x2ec] ;  /* 0x0000bb0041417a20 */ /* 0x000fe40000410000 */
[----:B------:R-:W-:Y:S01]  /*18f90*/  FMUL.FTZ R66, R66, c[0x0][0x2ec] ;  /* 0x0000bb0042427a20 */ /* 0x000fe20000410000 */
[----:B-1----:R-:W1:Y:S01]  /*18fa0*/  MUFU.TANH R0, R27 ;  /* 0x0000001b00007308 */ /* 0x002e620000002400 */
[-C--:B------:R-:W-:Y:S04]  /*18fb0*/  HMMA.16816.F32 R108, R204, R10.reuse, R108 ;  /* 0x0000000acc6c723c */ /* 0x080fe8000000186c */
[----:B------:R-:W-:Y:S02]  /*18fc0*/  FMUL.FTZ R67, R67, c[0x0][0x2ec] ;  /* 0x0000bb0043437a20 */ /* 0x000fe40000410000 */
[----:B------:R-:W-:Y:S02]  /*18fd0*/  FMUL.FTZ R68, R68, c[0x0][0x2ec] ;  /* 0x0000bb0044447a20 */ /* 0x000fe40000410000 */
[C---:B------:R-:W-:Y:S01]  /*18fe0*/  HMMA.16816.F32 R112, R212.reuse, R10, R112 ;  /* 0x0000000ad470723c */ /* 0x040fe20000001870 */
[----:B----4-:R-:W-:Y:S03]  /*18ff0*/  MUFU.TANH R2, R30 ;  /* 0x0000001e00027308 */ /* 0x010fe60000002400 */
[----:B------:R-:W-:Y:S02]  /*19000*/  FMUL.FTZ R69, R69, c[0x0][0x2ec] ;  /* 0x0000bb0045457a20 */ /* 0x000fe40000410000 */
[----:B------:R-:W-:Y:S02]  /*19010*/  FMUL.FTZ R70, R70, c[0x0][0x2ec] ;  /* 0x0000bb0046467a20 */ /* 0x000fe40000410000 */
[-C--:B---3--:R-:W-:Y:S03]  /*19020*/  HMMA.16816.F32 R116, R212, R4.reuse, R116 ;  /* 0x00000004d474723c */ /* 0x088fe60000001874 */
[----:B------:R-:W-:Y:S01]  /*19030*/  MUFU.TANH R51, R51 ;  /* 0x0000003300337308 */ /* 0x000fe20000002400 */
[----:B------:R-:W-:Y:S02]  /*19040*/  FMUL.FTZ R71, R71, c[0x0][0x2ec] ;  /* 0x0000bb0047477a20 */ /* 0x000fe40000410000 */
[----:B------:R-:W-:Y:S01]  /*19050*/  FMUL.FTZ R72, R72, c[0x0][0x2ec] ;  /* 0x0000bb0048487a20 */ /* 0x000fe20000410000 */
[----:B-1----:R1:W-:Y:S01]  /*19060*/  STL [R1+0x6c], R0 ;  /* 0x00006c0001007387 */ /* 0x0023e20000100800 */
        /* <DEDUP_REMOVED lines=8> */
[----:B------:R-:W-:Y:S04]  /*190f0*/  HMMA.16816.F32 R128, R212, R6, R128 ;  /* 0x00000006d480723c */ /* 0x000fe80000001880 */
[----:B------:R-:W-:Y:S02]  /*19100*/  FMUL.FTZ R77, R77, c[0x0][0x2ec] ;  /* 0x0000bb004d4d7a20 */ /* 0x000fe40000410000 */
[----:B------:R-:W-:Y:S02]  /*19110*/  FMUL.FTZ R78, R78, c[0x0][0x2ec] ;  /* 0x0000bb004e4e7a20 */ /* 0x000fe40000410000 */
[----:B------:R-:W-:Y:S01]  /*19120*/  FMUL.FTZ R79, R79, c[0x0][0x2ec] ;  /* 0x0000bb004f4f7a20 */ /* 0x000fe20000410000 */
[----:B-1----:R-:W1:Y:S03]  /*19130*/  MUFU.TANH R0, R29 ;  /* 0x0000001d00007308 */ /* 0x002e660000002400 */
        /* <DEDUP_REMOVED lines=16> */
[----:B------:R2:W-:Y:S01]  /*19240*/  STL [R1+0x58], R2 ;  /* 0x0000580201007387 */ /* 0x0005e20000100800 */
        /* <DEDUP_REMOVED lines=19> */
[----:B--2---:R-:W-:Y:S01]  /*19380*/  MUFU.TANH R2, R42 ;  /* 0x0000002a00027308 */ /* 0x004fe20000002400 */
        /* <DEDUP_REMOVED lines=27> */
[----:B------:R-:W-:Y:S05]  /*19540*/  FMUL.FTZ R127, R127, c[0x0][0x2ec] ;  /* 0x0000bb007f7f7a20 */ /* 0x000fea0000410000 */
[----:B------:R-:W-:Y:S10]  /*19550*/  MUFU.TANH R64, R64 ;  /* 0x0000004000407308 */ /* 0x000ff40000002400 */
[----:B------:R-:W-:Y:S01]  /*19560*/  MUFU.TANH R65, R65 ;  /* 0x0000004100417308 */ /* 0x000fe20000002400 */
[----:B-1----:R1:W-:Y:S04]  /*19570*/  STL [R1+0x4c], R0 ;  /* 0x00004c0001007387 */ /* 0x0023e80000100800 */
[----:B------:R2:W-:Y:S05]  /*19580*/  STL [R1+0x54], R2 ;  /* 0x0000540201007387 */ /* 0x0005ea0000100800 */
[----:B------:R-:W-:Y:S10]  /*19590*/  MUFU.TANH R66, R66 ;  /* 0x0000004200427308 */ /* 0x000ff40000002400 */
[----:B------:R-:W-:Y:S10]  /*195a0*/  MUFU.TANH R67, R67 ;  /* 0x0000004300437308 */ /* 0x000ff40000002400 */
[----:B-1----:R-:W1:Y:S10]  /*195b0*/  MUFU.TANH R0, R43 ;  /* 0x0000002b00007308 */ /* 0x002e740000002400 */
[----:B--2---:R-:W-:Y:S10]  /*195c0*/  MUFU.TANH R2, R46 ;  /* 0x0000002e00027308 */ /* 0x004ff40000002400 */
[----:B------:R-:W-:Y:S01]  /*195d0*/  MUFU.TANH R68, R68 ;  /* 0x0000004400447308 */ /* 0x000fe20000002400 */
[----:B-1----:R1:W-:Y:S09]  /*195e0*/  STL [R1+0x70], R0 ;  /* 0x0000700001007387 */ /* 0x0023f20000100800 */
[----:B------:R-:W-:Y:S10]  /*195f0*/  MUFU.TANH R69, R69 ;  /* 0x0000004500457308 */ /* 0x000ff40000002400 */
[----:B------:R-:W-:Y:S10]  /*19600*/  MUFU.TANH R70, R70 ;  /* 0x0000004600467308 */ /* 0x000ff40000002400 */
[----:B-1----:R-:W1:Y:S10]  /*19610*/  MUFU.TANH R0, R45 ;  /* 0x0000002d00007308 */ /* 0x002e740000002400 */
[----:B------:R-:W-:Y:S10]  /*19620*/  MUFU.TANH R71, R71 ;  /* 0x0000004700477308 */ /* 0x000ff40000002400 */
[----:B------:R-:W-:Y:S01]  /*19630*/  MUFU.TANH R72, R72 ;  /* 0x0000004800487308 */ /* 0x000fe20000002400 */
[----:B-1----:R1:W-:Y:S04]  /*19640*/  STL [R1+0x44], R0 ;  /* 0x0000440001007387 */ /* 0x0023e80000100800 */
[----:B------:R2:W-:Y:S05]  /*19650*/  STL [R1+0x50], R2 ;  /* 0x0000500201007387 */ /* 0x0005ea0000100800 */
[----:B------:R-:W-:Y:S10]  /*19660*/  MUFU.TANH R73, R73 ;  /* 0x0000004900497308 */ /* 0x000ff40000002400 */
[----:B------:R-:W-:Y:S10]  /*19670*/  MUFU.TANH R57, R74 ;  /* 0x0000004a00397308 */ /* 0x000ff40000002400 */
[----:B-1----:R-:W1:Y:S10]  /*19680*/  MUFU.TANH R0, R47 ;  /* 0x0000002f00007308 */ /* 0x002e740000002400 */
[----:B--2---:R-:W2:Y:S10]  /*19690*/  MUFU.TANH R2, R58 ;  /* 0x0000003a00027308 */ /* 0x004eb40000002400 */
[----:B------:R-:W-:Y:S01]  /*196a0*/  MUFU.TANH R75, R75 ;  /* 0x0000004b004b7308 */ /* 0x000fe20000002400 */
[----:B-1----:R1:W-:Y:S09]  /*196b0*/  STL [R1+0x68], R0 ;  /* 0x0000680001007387 */ /* 0x0023f20000100800 */
[----:B------:R-:W-:Y:S01]  /*196c0*/  MUFU.TANH R76, R76 ;  /* 0x0000004c004c7308 */ /* 0x000fe20000002400 */
[----:B--2---:R2:W-:Y:S09]  /*196d0*/  STL [R1+0x38], R2 ;  /* 0x0000380201007387 */ /* 0x0045f20000100800 */
[----:B------:R-:W-:Y:S10]  /*196e0*/  MUFU.TANH R77, R77 ;  /* 0x0000004d004d7308 */ /* 0x000ff40000002400 */
[----:B-1----:R-:W1:Y:S10]  /*196f0*/  MUFU.TANH R0, R59 ;  /* 0x0000003b00007308 */ /* 0x002e740000002400 */
[----:B--2---:R-:W2:Y:S10]  /*19700*/  MUFU.TANH R2, R62 ;  /* 0x0000003e00027308 */ /* 0x004eb40000002400 */
[----:B------:R-:W-:Y:S01]  /*19710*/  MUFU.TANH R78, R78 ;  /* 0x0000004e004e7308 */ /* 0x000fe20000002400 */
[----:B-1----:R1:W-:Y:S09]  /*19720*/  STL [R1+0x3c], R0 ;  /* 0x00003c0001007387 */ /* 0x0023f20000100800 */
[----:B------:R-:W-:Y:S01]  /*19730*/  MUFU.TANH R79, R79 ;  /* 0x0000004f004f7308 */ /* 0x000fe20000002400 */
[----:B--2---:R-:W-:Y:S09]  /*19740*/  STL [R1+0x2c], R2 ;  /* 0x00002c0201007387 */ /* 0x004ff20000100800 */
[----:B------:R-:W-:Y:S10]  /*19750*/  MUFU.TANH R80, R80 ;  /* 0x0000005000507308 */ /* 0x000ff40000002400 */
[----:B-1----:R-:W1:Y:S10]  /*19760*/  MUFU.TANH R0, R63 ;  /* 0x0000003f00007308 */ /* 0x002e740000002400 */
        /* <DEDUP_REMOVED lines=52> */
[----:B------:R-:W1:Y:S02]  /*19ab0*/  MUFU.TANH R23, R23 ;  /* 0x0000001700177308 */ /* 0x000e640000002400 */
[----:B-1234-:R-:W-:-:S05]  /*19ac0*/  @P0 BRA `(.L_x_740) ;  /* 0xffffd8d000000947 */ /* 0x01efca000383ffff */
.L_x_739:
[----:B------:R-:W-:Y:S01]  /*19ad0*/  LOP3.LUT R234, R234, 0xfff7ffff, RZ, 0xc0, !PT ;  /* 0xfff7ffffeaea7812 */ /* 0x000fe200078ec0ff */
[----:B-1----:R-:W2:Y:S01]  /*19ae0*/  LDL.LU R8, [R1+0x10] ;  /* 0x0000100001087983 */ /* 0x002ea20000300800 */
[----:B------:R-:W-:Y:S01]  /*19af0*/  IMAD.U32 R0, RZ, RZ, UR7 ;  /* 0x00000007ff007e24 */ /* 0x000fe2000f8e00ff */
[----:B------:R-:W-:Y:S01]  /*19b00*/  UISETP.GT.AND UP0, UPT, UR7, UR8, UPT ;  /* 0x000000080700728c */ /* 0x000fe2000bf04270 */
[----:B------:R-:W-:Y:S01]  /*19b10*/  @P5 LOP3.LUT R234, R234, 0x80000, RZ, 0xfc, !PT ;  /* 0x00080000eaea5812 */ /* 0x000fe200078efcff */
[----:B------:R-:W3:Y:S01]  /*19b20*/  LDL.LU R2, [R1+0x4] ;  /* 0x0000040001027983 */ /* 0x000ee20000300800 */
[----:B------:R-:W-:Y:S01]  /*19b30*/  IMAD.MOV.U32 R4, RZ, RZ, R21 ;  /* 0x000000ffff047224 */ /* 0x000fe200078e0015 */
[----:B------:R-:W-:Y:S01]  /*19b40*/  UMOV UR9, UR7 ;  /* 0x0000000700097c82 */ /* 0x000fe20008000000 */
[----:B------:R-:W-:Y:S01]  /*19b50*/  LOP3.LUT R234, R234, 0xffffff7f, RZ, 0xc0, !PT ;  /* 0xffffff7feaea7812 */ /* 0x000fe200078ec0ff */
[----:B------:R-:W4:Y:S01]  /*19b60*/  LDL.LU R5, [R1+0x18] ;  /* 0x0000180001057983 */ /* 0x000f220000300800 */
[----:B------:R-:W-:Y:S03]  /*19b70*/  IMAD.MOV.U32 R34, RZ, RZ, R4 ;  /* 0x000000ffff227224 */ /* 0x000fe600078e0004 */
[----:B------:R-:W4:Y:S01]  /*19b80*/  LDL.LU R6, [R1+0x5c] ;  /* 0x00005c0001067983 */ /* 0x000f220000300800 */
[----:B------:R-:W-:Y:S03]  /*19b90*/  IMAD.MOV.U32 R87, RZ, RZ, R34 ;  /* 0x000000ffff577224 */ /* 0x000fe600078e0022 */
        /* <DEDUP_REMOVED lines=17> */
[----:B------:R-:W4:Y:S04]  /*19cb0*/  LDL.LU R30, [R1+0x14] ;  /* 0x00001400011e7983 */ /* 0x000f280000300800 */
[----:B------:R-:W4:Y:S04]  /*19cc0*/  LDL.LU R86, [R1+0x1c] ;  /* 0x00001c0001567983 */ /* 0x000f280000300800 */
[----:B------:R-:W1:Y:S02]  /*19cd0*/  S2R R9, SR_TID.X ;  /* 0x0000000000097919 */ /* 0x000e640000002100 */
[----:B-1----:R-:W-:Y:S05]  /*19ce0*/  IMAD.SHL.U32 R9, R9, 0x2, RZ ;  /* 0x0000000209097824 */ /* 0x002fea00078e00ff */
[----:B------:R-:W-:Y:S05]  /*19cf0*/  LOP3.LUT R9, R9, 0x6, RZ, 0xc0, !PT ;  /* 0x0000000609097812 */ /* 0x000fea00078ec0ff */
[----:B------:R-:W-:Y:S05]  /*19d00*/  IMAD R0, R0, 0x80, R9 ;  /* 0x0000008000007824 */ /* 0x000fea00078e0209 */
[C---:B------:R-:W-:Y:S02]  /*19d10*/  ISETP.GE.AND P1, PT, R0.reuse, R238, PT ;  /* 0x000000ee0000720c */ /* 0x040fe40003f26270 */
[C---:B------:R-:W-:Y:S02]  /*19d20*/  ISETP.GE.AND P0, PT, R0.reuse, R237, PT ;  /* 0x000000ed0000720c */ /* 0x040fe40003f06270 */
[C---:B------:R-:W-:Y:S02]  /*19d30*/  ISETP.GE.OR P1, PT, R0.reuse, R242, !P1 ;  /* 0x000000f20000720c */ /* 0x040fe40004f26670 */
[C---:B------:R-:W-:Y:S02]  /*19d40*/  ISETP.GE.OR P0, PT, R0.reuse, R241, !P0 ;  /* 0x000000f10000720c */ /* 0x040fe40004706670 */
[----:B------:R-:W-:Y:S02]  /*19d50*/  IADD3 R10, R0, 0x8, RZ ;  /* 0x00000008000a7810 */ /* 0x000fe40007ffe0ff */
[----:B------:R-:W-:Y:S02]  /*19d60*/  FSEL R28, R250, -INF , !P0 ;  /* 0xff800000fa1c7808 */ /* 0x000fe40004000000 */
[C---:B------:R-:W-:Y:S02]  /*19d70*/  IADD3 R12, R0.reuse, 0x29, RZ ;  /* 0x00000029000c7810 */ /* 0x040fe40007ffe0ff */
[C---:B------:R-:W-:Y:S02]  /*19d80*/  ISETP.GE.AND P0, PT, R0.reuse, R235, PT ;  /* 0x000000eb0000720c */ /* 0x040fe40003f06270 */
[C---:B------:R-:W-:Y:S02]  /*19d90*/  IADD3 R9, R0.reuse, 0x9, RZ ;  /* 0x0000000900097810 */ /* 0x040fe40007ffe0ff */
[C---:B------:R-:W-:Y:S02]  /*19da0*/  ISETP.GE.OR P0, PT, R0.reuse, R239, !P0 ;  /* 0x000000ef0000720c */ /* 0x040fe40004706670 */
[----:B------:R-:W-:Y:S02]  /*19db0*/  IADD3 R4, R0, 0x20, RZ ;  /* 0x0000002000047810 */ /* 0x000fe40007ffe0ff */
[----:B------:R-:W-:Y:S02]  /*19dc0*/  FSEL R39, R252, -INF , !P0 ;  /* 0xff800000fc277808 */ /* 0x000fe40004000000 */
[C---:B------:R-:W-:Y:S02]  /*19dd0*/  IADD3 R11, R0.reuse, 0x28, RZ ;  /* 0x00000028000b7810 */ /* 0x040fe40007ffe0ff */
[C---:B------:R-:W-:Y:S01]  /*19de0*/  IADD3 R14, R0.reuse, 0x30, RZ ;  /* 0x00000030000e7810 */ /* 0x040fe20007ffe0ff */
[----:B--2---:R-:W-:Y:S01]  /*19df0*/  IMAD.MOV.U32 R16, RZ, RZ, R8 ;  /* 0x000000ffff107224 */ /* 0x004fe200078e0008 */
[C---:B------:R-:W-:Y:S01]  /*19e00*/  IADD3 R8, R0.reuse, 0x10, RZ ;  /* 0x0000001000087810 */ /* 0x040fe20007ffe0ff */
[----:B---3--:R-:W-:Y:S01]  /*19e10*/  IMAD.MOV.U32 R21, RZ, RZ, R2 ;  /* 0x000000ffff157224 */ /* 0x008fe200078e0002 */
[----:B------:R-:W-:Y:S02]  /*19e20*/  IADD3 R2, R0, 0x1, RZ ;  /* 0x0000000100027810 */ /* 0x000fe40007ffe0ff */
[----:B------:R-:W-:Y:S01]  /*19e30*/  ISETP.GE.AND P0, PT, R8, R238, PT ;  /* 0x000000ee0800720c */ /* 0x000fe20003f06270 */
[----:B----4-:R-:W-:Y:S01]  /*19e40*/  IMAD.MOV.U32 R15, RZ, RZ, R5 ;  /* 0x000000ffff0f7224 */ /* 0x010fe200078e0005 */
[----:B------:R-:W-:Y:S02]  /*19e50*/  ISETP.GE.AND P2, PT, R2, R235, PT ;  /* 0x000000eb0200720c */ /* 0x000fe40003f46270 */
[----:B------:R-:W-:Y:S01]  /*19e60*/  ISETP.GE.OR P0, PT, R8, R242, !P0 ;  /* 0x000000f20800720c */ /* 0x000fe20004706670 */
[----:B------:R-:W-:Y:S01]  /*19e70*/  IMAD.MOV.U32 R13, RZ, RZ, R6 ;  /* 0x000000ffff0d7224 */ /* 0x000fe200078e0006 */
[C---:B------:R-:W-:Y:S01]  /*19e80*/  ISETP.GE.OR P2, PT, R2.reuse, R239, !P2 ;  /* 0x000000ef0200720c */ /* 0x040fe20005746670 */
[----:B------:R-:W-:Y:S01]  /*19e90*/  IMAD.MOV.U32 R89, RZ, RZ, R15 ;  /* 0x000000ffff597224 */ /* 0x000fe200078e000f */
[-C--:B------:R-:W-:Y:S02]  /*19ea0*/  ISETP.GE.AND P3, PT, R2, R236.reuse, PT ;  /* 0x000000ec0200720c */ /* 0x080fe40003f66270 */
[----:B------:R-:W-:Y:S02]  /*19eb0*/  FSEL R27, R7, -INF , !P1 ;  /* 0xff800000071b7808 */ /* 0x000fe40004800000 */
[C---:B------:R-:W-:Y:S02]  /*19ec0*/  ISETP.GE.AND P1, PT, R0.reuse, R236, PT ;  /* 0x000000ec0000720c */ /* 0x040fe40003f26270 */
[C---:B------:R-:W-:Y:S02]  /*19ed0*/  IADD3 R7, R0.reuse, 0x11, RZ ;  /* 0x0000001100077810 */ /* 0x040fe40007ffe0ff */
[C---:B------:R-:W-:Y:S02]  /*19ee0*/  ISETP.GE.OR P1, PT, R0.reuse, R240, !P1 ;  /* 0x000000f00000720c */ /* 0x040fe40004f26670 */
[----:B------:R-:W-:Y:S02]  /*19ef0*/  IADD3 R6, R0, 0x18, RZ ;  /* 0x0000001800067810 */ /* 0x000fe40007ffe0ff */
[----:B------:R-:W-:Y:S02]  /*19f00*/  @P2 LOP3.LUT R234, R234, 0x80, RZ, 0xfc, !PT ;  /* 0x00000080eaea2812 */ /* 0x000fe400078efcff */
[CC--:B------:R-:W-:Y:S02]  /*19f10*/  ISETP.GE.AND P2, PT, R10.reuse, R238.reuse, PT ;  /* 0x000000ee0a00720c */ /* 0x0c0fe40003f46270 */
[----:B------:R-:W-:Y:S02]  /*19f20*/  FSEL R33, R21, -INF , !P1 ;  /* 0xff80000015217808 */ /* 0x000fe40004800000 */
[C---:B------:R-:W-:Y:S02]  /*19f30*/  ISETP.GE.AND P1, PT, R9.reuse, R238, PT ;  /* 0x000000ee0900720c */ /* 0x040fe40003f26270 */
[-C--:B------:R-:W-:Y:S02]  /*19f40*/  ISETP.GE.OR P2, PT, R10, R242.reuse, !P2 ;  /* 0x000000f20a00720c */ /* 0x080fe40005746670 */
[----:B------:R-:W-:Y:S02]  /*19f50*/  ISETP.GE.OR P1, PT, R9, R242, !P1 ;  /* 0x000000f20900720c */ /* 0x000fe40004f26670 */
[----:B------:R-:W-:Y:S02]  /*19f60*/  FSEL R31, R247, -INF , !P2 ;  /* 0xff800000f71f7808 */ /* 0x000fe40005000000 */
[-C--:B------:R-:W-:Y:S02]  /*19f70*/  ISETP.GE.AND P2, PT, R7, R238.reuse, PT ;  /* 0x000000ee0700720c */ /* 0x080fe40003f46270 */
[----:B------:R-:W-:Y:S02]  /*19f80*/  IADD3 R5, R0, 0x19, RZ ;  /* 0x0000001900057810 */ /* 0x000fe40007ffe0ff */
[CC--:B------:R-:W-:Y:S02]  /*19f90*/  ISETP.GE.AND P6, PT, R2.reuse, R238.reuse, PT ;  /* 0x000000ee0200720c */ /* 0x0c0fe40003fc6270 */
[----:B------:R-:W-:Y:S02]  /*19fa0*/  ISETP.GE.AND P4, PT, R2, R237, PT ;  /* 0x000000ed0200720c */ /* 0x000fe40003f86270 */
[----:B------:R-:W-:Y:S02]  /*19fb0*/  FSEL R32, R211, -INF , !P1 ;  /* 0xff800000d3207808 */ /* 0x000fe40004800000 */
[-C--:B------:R-:W-:Y:S02]  /*19fc0*/  ISETP.GE.AND P1, PT, R6, R238.reuse, PT ;  /* 0x000000ee0600720c */ /* 0x080fe40003f26270 */
[----:B------:R-:W-:Y:S02]  /*19fd0*/  FSEL R88, R210, -INF , !P0 ;  /* 0xff800000d2587808 */ /* 0x000fe40004000000 */
[----:B------:R-:W-:Y:S02]  /*19fe0*/  ISETP.GE.AND P0, PT, R5, R238, PT ;  /* 0x000000ee0500720c */ /* 0x000fe40003f06270 */
[C---:B------:R-:W-:Y:S02]  /*19ff0*/  ISETP.GE.OR P5, PT, R2.reuse, R240, !P3 ;  /* 0x000000f00200720c */ /* 0x040fe40005fa6670 */
[-C--:B------:R-:W-:Y:S02]  /*1a000*/  ISETP.GE.OR P3, PT, R7, R242.reuse, !P2 ;  /* 0x000000f20700720c */ /* 0x080fe40005766670 */
[CC--:B------:R-:W-:Y:S02]  /*1a010*/  ISETP.GE.OR P6, PT, R2.reuse, R242.reuse, !P6 ;  /* 0x000000f20200720c */ /* 0x0c0fe400077c6670 */
[----:B------:R-:W-:Y:S02]  /*1a020*/  ISETP.GE.OR P4, PT, R2, R241, !P4 ;  /* 0x000000f10200720c */ /* 0x000fe40006786670 */
[-C--:B------:R-:W-:Y:S02]  /*1a030*/  ISETP.GE.OR P2, PT, R6, R242.reuse, !P1 ;  /* 0x000000f20600720c */ /* 0x080fe40004f46670 */
[----:B------:R-:W-:Y:S02]  /*1a040*/  ISETP.GE.OR P1, PT, R5, R242, !P0 ;  /* 0x000000f20500720c */ /* 0x000fe40004726670 */
[----:B------:R-:W-:Y:S02]  /*1a050*/  FSEL R90, R209, -INF , !P3 ;  /* 0xff800000d15a7808 */ /* 0x000fe40005800000 */
[-C--:B------:R-:W-:Y:S02]  /*1a060*/  ISETP.GE.AND P3, PT, R4, R238.reuse, PT ;  /* 0x000000ee0400720c */ /* 0x080fe40003f66270 */
[----:B------:R-:W-:Y:S02]  /*1a070*/  ISETP.GE.AND P0, PT, R10, R237, PT ;  /* 0x000000ed0a00720c */ /* 0x000fe40003f06270 */
[----:B------:R-:W-:Y:S02]  /*1a080*/  IADD3 R2, R0, 0x21, RZ ;  /* 0x0000002100027810 */ /* 0x000fe40007ffe0ff */
[----:B------:R-:W-:Y:S02]  /*1a090*/  FSEL R106, R22, -INF , !P2 ;  /* 0xff800000166a7808 */ /* 0x000fe40005000000 */
[----:B------:R-:W-:Y:S02]  /*1a0a0*/  FSEL R107, R20, -INF , !P1 ;  /* 0xff800000146b7808 */ /* 0x000fe40004800000 */
[----:B------:R-:W-:Y:S02]  /*1a0b0*/  ISETP.GE.AND P1, PT, R2, R238, PT ;  /* 0x000000ee0200720c */ /* 0x000fe40003f26270 */
[-C--:B------:R-:W-:Y:S02]  /*1a0c0*/  ISETP.GE.OR P2, PT, R4, R242.reuse, !P3 ;  /* 0x000000f20400720c */ /* 0x080fe40005f46670 */
[----:B------:R-:W-:Y:S02]  /*1a0d0*/  ISETP.GE.OR P0, PT, R10, R241, !P0 ;  /* 0x000000f10a00720c */ /* 0x000fe40004706670 */
[-C--:B------:R-:W-:Y:S02]  /*1a0e0*/  ISETP.GE.AND P3, PT, R9, R237.reuse, PT ;  /* 0x000000ed0900720c */ /* 0x080fe40003f66270 */
[----:B------:R-:W-:Y:S02]  /*1a0f0*/  FSEL R111, R36, -INF , !P2 ;  /* 0xff800000246f7808 */ /* 0x000fe40005000000 */
[----:B------:R-:W-:Y:S02]  /*1a100*/  ISETP.GE.OR P2, PT, R2, R242, !P1 ;  /* 0x000000f20200720c */ /* 0x000fe40004f46670 */
[----:B------:R-:W-:Y:S02]  /*1a110*/  FSEL R30, R30, -INF , !P4 ;  /* 0xff8000001e1e7808 */ /* 0x000fe40006000000 */
[-C--:B------:R-:W-:Y:S02]  /*1a120*/  ISETP.GE.AND P4, PT, R11, R238.reuse, PT ;  /* 0x000000ee0b00720c */ /* 0x080fe40003f86270 */
[----:B------:R-:W-:Y:S02]  /*1a130*/  FSEL R34, R249, -INF , !P0 ;  /* 0xff800000f9227808 */ /* 0x000fe40004000000 */
[----:B------:R-:W-:Y:S02]  /*1a140*/  ISETP.GE.AND P0, PT, R8, R237, PT ;  /* 0x000000ed0800720c */ /* 0x000fe40003f06270 */
[----:B------:R-:W-:Y:S02]  /*1a150*/  ISETP.GE.OR P1, PT, R9, R241, !P3 ;  /* 0x000000f10900720c */ /* 0x000fe40005f26670 */
[----:B------:R-:W-:Y:S02]  /*1a160*/  FSEL R211, R37, -INF , !P2 ;  /* 0xff80000025d37808 */ /* 0x000fe40005000000 */
[----:B------:R-:W-:Y:S02]  /*1a170*/  ISETP.GE.AND P2, PT, R12, R238, PT ;  /* 0x000000ee0c00720c */ /* 0x000fe40003f46270 */
[----:B------:R-:W-:Y:S02]  /*1a180*/  ISETP.GE.OR P3, PT, R11, R242, !P4 ;  /* 0x000000f20b00720c */ /* 0x000fe40006766670 */
[----:B------:R-:W-:Y:S02]  /*1a190*/  ISETP.GE.AND P4, PT, R7, R237, PT ;  /* 0x000000ed0700720c */ /* 0x000fe40003f86270 */
[----:B------:R-:W-:Y:S02]  /*1a1a0*/  ISETP.GE.OR P0, PT, R8, R241, !P0 ;  /* 0x000000f10800720c */ /* 0x000fe40004706670 */
[----:B------:R-:W-:Y:S02]  /*1a1b0*/  FSEL R38, R248, -INF , !P1 ;  /* 0xff800000f8267808 */ /* 0x000fe40004800000 */
[----:B------:R-:W-:Y:S02]  /*1a1c0*/  FSEL R29, R16, -INF , !P6 ;  /* 0xff800000101d7808 */ /* 0x000fe40007000000 */
[----:B------:R-:W-:Y:S02]  /*1a1d0*/  FSEL R214, R17, -INF , !P3 ;  /* 0xff80000011d67808 */ /* 0x000fe40005800000 */
[----:B------:R-:W-:Y:S02]  /*1a1e0*/  ISETP.GE.AND P3, PT, R14, R238, PT ;  /* 0x000000ee0e00720c */ /* 0x000fe40003f66270 */
[----:B------:R-:W-:Y:S02]  /*1a1f0*/  ISETP.GE.OR P2, PT, R12, R242, !P2 ;  /* 0x000000f20c00720c */ /* 0x000fe40005746670 */
[----:B------:R-:W-:Y:S02]  /*1a200*/  FSEL R94, R244, -INF , !P0 ;  /* 0xff800000f45e7808 */ /* 0x000fe40004000000 */
[----:B------:R-:W-:Y:S02]  /*1a210*/  ISETP.GE.AND P1, PT, R6, R237, PT ;  /* 0x000000ed0600720c */ /* 0x000fe40003f26270 */
[----:B------:R-:W-:Y:S02]  /*1a220*/  ISETP.GE.OR P0, PT, R7, R241, !P4 ;  /* 0x000000f10700720c */ /* 0x000fe40006706670 */
[C---:B------:R-:W-:Y:S02]  /*1a230*/  IADD3 R16, R0.reuse, 0x31, RZ ;  /* 0x0000003100107810 */ /* 0x040fe40007ffe0ff */
[----:B------:R-:W-:Y:S02]  /*1a240*/  IADD3 R21, R0, 0x38, RZ ;  /* 0x0000003800157810 */ /* 0x000fe40007ffe0ff */
[----:B------:R-:W-:Y:S02]  /*1a250*/  FSEL R244, R49, -INF , !P2 ;  /* 0xff80000031f47808 */ /* 0x000fe40005000000 */
[----:B------:R-:W-:Y:S02]  /*1a260*/  ISETP.GE.AND P2, PT, R16, R238, PT ;  /* 0x000000ee1000720c */ /* 0x000fe40003f46270 */
[-C--:B------:R-:W-:Y:S02]  /*1a270*/  ISETP.GE.OR P3, PT, R14, R242.reuse, !P3 ;  /* 0x000000f20e00720c */ /* 0x080fe40005f66670 */
[----:B------:R-:W-:Y:S02]  /*1a280*/  FSEL R95, R246, -INF , !P0 ;  /* 0xff800000f65f7808 */ /* 0x000fe40004000000 */
[C---:B------:R-:W-:Y:S02]  /*1a290*/  ISETP.GE.AND P0, PT, R5.reuse, R237, PT ;  /* 0x000000ed0500720c */ /* 0x040fe40003f06270 */
[-C--:B------:R-:W-:Y:S02]  /*1a2a0*/  ISETP.GE.OR P1, PT, R6, R241.reuse, !P1 ;  /* 0x000000f10600720c */ /* 0x080fe40004f26670 */
[----:B------:R-:W-:Y:S02]  /*1a2b0*/  FSEL R247, R52, -INF , !P3 ;  /* 0xff80000034f77808 */ /* 0x000fe40005800000 */
[----:B------:R-:W-:Y:S02]  /*1a2c0*/  ISETP.GE.OR P3, PT, R16, R242, !P2 ;  /* 0x000000f21000720c */ /* 0x000fe40005766670 */
[----:B------:R-:W-:Y:S02]  /*1a2d0*/  ISETP.GE.OR P2, PT, R5, R241, !P0 ;  /* 0x000000f10500720c */ /* 0x000fe40004746670 */
[----:B------:R-:W-:Y:S02]  /*1a2e0*/  FSEL R109, R202, -INF , !P1 ;  /* 0xff800000ca6d7808 */ /* 0x000fe40004800000 */
[----:B------:R-:W-:Y:S02]  /*1a2f0*/  ISETP.GE.AND P1, PT, R21, R238, PT ;  /* 0x000000ee1500720c */ /* 0x000fe40003f26270 */
[----:B------:R-:W-:Y:S02]  /*1a300*/  ISETP.GE.AND P0, PT, R10, R235, PT ;  /* 0x000000eb0a00720c */ /* 0x000fe40003f06270 */
[----:B------:R-:W-:Y:S02]  /*1a310*/  FSEL R250, R53, -INF , !P3 ;  /* 0xff80000035fa7808 */ /* 0x000fe40005800000 */
[----:B------:R-:W-:Y:S02]  /*1a320*/  IADD3 R20, R0, 0x39, RZ ;  /* 0x0000003900147810 */ /* 0x000fe40007ffe0ff */
[----:B------:R-:W-:Y:S02]  /*1a330*/  ISETP.GE.OR P3, PT, R10, R239, !P0 ;  /* 0x000000ef0a00720c */ /* 0x000fe40004766670 */
[----:B------:R-:W-:Y:S02]  /*1a340*/  ISETP.GE.OR P0, PT, R21, R242, !P1 ;  /* 0x000000f21500720c */ /* 0x000fe40004f06670 */
[----:B------:R-:W-:Y:S02]  /*1a350*/  FSEL R110, R35, -INF , !P2 ;  /* 0xff800000236e7808 */ /* 0x000fe40005000000 */
[-C--:B------:R-:W-:Y:S02]  /*1a360*/  ISETP.GE.AND P2, PT, R4, R237.reuse, PT ;  /* 0x000000ed0400720c */ /* 0x080fe40003f46270 */
[----:B------:R-:W-:Y:S02]  /*1a370*/  FSEL R249, R64, -INF , !P0 ;  /* 0xff80000040f97808 */ /* 0x000fe40004000000 */
[----:B------:R-:W-:Y:S02]  /*1a380*/  ISETP.GE.AND P1, PT, R20, R238, PT ;  /* 0x000000ee1400720c */ /* 0x000fe40003f26270 */
[----:B------:R-:W-:Y:S02]  /*1a390*/  ISETP.GE.AND P0, PT, R2, R237, PT ;  /* 0x000000ed0200720c */ /* 0x000fe40003f06270 */
[-C--:B------:R-:W-:Y:S02]  /*1a3a0*/  ISETP.GE.OR P2, PT, R4, R241.reuse, !P2 ;  /* 0x000000f10400720c */ /* 0x080fe40005746670 */
[----:B------:R-:W-:Y:S02]  /*1a3b0*/  ISETP.GE.OR P1, PT, R20, R242, !P1 ;  /* 0x000000f21400720c */ /* 0x000fe40004f26670 */
[----:B------:R-:W-:Y:S02]  /*1a3c0*/  ISETP.GE.OR P0, PT, R2, R241, !P0 ;  /* 0x000000f10200720c */ /* 0x000fe40004706670 */
[----:B------:R-:W-:Y:S02]  /*1a3d0*/  FSEL R220, R19, -INF , !P2 ;  /* 0xff80000013dc7808 */ /* 0x000fe40005000000 */
[----:B------:R-:W-:Y:S02]  /*1a3e0*/  FSEL R52, R18, -INF , !P0 ;  /* 0xff80000012347808 */ /* 0x000fe40004000000 */
[----:B------:R-:W-:Y:S02]  /*1a3f0*/  FSEL R221, R65, -INF , !P1 ;  /* 0xff80000041dd7808 */ /* 0x000fe40004800000 */
[----:B------:R-:W-:Y:S02]  /*1a400*/  IADD3 R19, R0, 0x40, RZ ;  /* 0x0000004000137810 */ /* 0x000fe40007ffe0ff */
[C---:B------:R-:W-:Y:S02]  /*1a410*/  ISETP.GE.AND P1, PT, R9.reuse, R236, PT ;  /* 0x000000ec0900720c */ /* 0x040fe40003f26270 */
[C---:B------:R-:W-:Y:S02]  /*1a420*/  ISETP.GE.AND P0, PT, R9.reuse, R235, PT ;  /* 0x000000eb0900720c */ /* 0x040fe40003f06270 */
[----:B------:R-:W-:Y:S02]  /*1a430*/  LOP3.LUT R234, R234, 0xffffffbf, RZ, 0xc0, !PT ;  /* 0xffffffbfeaea7812 */ /* 0x000fe400078ec0ff */
[----:B------:R-:W-:Y:S02]  /*1a440*/  IADD3 R18, R0, 0x41, RZ ;  /* 0x0000004100127810 */ /* 0x000fe40007ffe0ff */
[----:B------:R-:W-:Y:S02]  /*1a450*/  @P3 LOP3.LUT R234, R234, 0x40, RZ, 0xfc, !PT ;  /* 0x00000040eaea3812 */ /* 0x000fe400078efcff */
[C---:B------:R-:W-:Y:S02]  /*1a460*/  ISETP.GE.OR P3, PT, R9.reuse, R240, !P1 ;  /* 0x000000f00900720c */ /* 0x040fe40004f66670 */
[----:B------:R-:W-:Y:S02]  /*1a470*/  ISETP.GE.OR P1, PT, R9, R239, !P0 ;  /* 0x000000ef0900720c */ /* 0x000fe40004726670 */
[C---:B------:R-:W-:Y:S02]  /*1a480*/  ISETP.GE.AND P0, PT, R19.reuse, R238, PT ;  /* 0x000000ee1300720c */ /* 0x040fe40003f06270 */
[----:B------:R-:W-:Y:S02]  /*1a490*/  LOP3.LUT R234, R234, 0xffff7fff, RZ, 0xc0, !PT ;  /* 0xffff7fffeaea7812 */ /* 0x000fe400078ec0ff */
[----:B------:R-:W-:Y:S02]  /*1a4a0*/  ISETP.GE.OR P0, PT, R19, R242, !P0 ;  /* 0x000000f21300720c */ /* 0x000fe40004706670 */
[----:B------:R-:W-:Y:S02]  /*1a4b0*/  IADD3 R22, R0, 0x48, RZ ;  /* 0x0000004800167810 */ /* 0x000fe40007ffe0ff */
[----:B------:R-:W-:Y:S02]  /*1a4c0*/  FSEL R49, R68, -INF , !P0 ;  /* 0xff80000044317808 */ /* 0x000fe40004000000 */
[C---:B------:R-:W-:Y:S02]  /*1a4d0*/  ISETP.GE.AND P0, PT, R11.reuse, R237, PT ;  /* 0x000000ed0b00720c */ /* 0x040fe40003f06270 */
[----:B------:R-:W-:Y:S02]  /*1a4e0*/  @P1 LOP3.LUT R234, R234, 0x8000, RZ, 0xfc, !PT ;  /* 0x00008000eaea1812 */ /* 0x000fe400078efcff */
[----:B------:R-:W-:Y:S02]  /*1a4f0*/  ISETP.GE.OR P0, PT, R11, R241, !P0 ;  /* 0x000000f10b00720c */ /* 0x000fe40004706670 */
[----:B------:R-:W-:Y:S02]  /*1a500*/  LOP3.LUT R234, R234, 0xfffdffff, RZ, 0xc0, !PT ;  /* 0xfffdffffeaea7812 */ /* 0x000fe400078ec0ff */
[----:B------:R-:W-:Y:S02]  /*1a510*/  FSEL R207, R50, -INF , !P0 ;  /* 0xff80000032cf7808 */ /* 0x000fe40004000000 */
[-C--:B------:R-:W-:Y:S02]  /*1a520*/  ISETP.GE.AND P0, PT, R8, R236.reuse, PT ;  /* 0x000000ec0800720c */ /* 0x080fe40003f06270 */
[----:B------:R-:W-:Y:S01]  /*1a530*/  ISETP.GE.AND P4, PT, R10, R236, PT ;  /* 0x000000ec0a00720c */ /* 0x000fe20003f86270 */
[----:B------:R-:W-:Y:S01]  /*1a540*/  STL [R1+0x30], R207 ;  /* 0x000030cf01007387 */ /* 0x000fe20000100800 */
[CC--:B------:R-:W-:Y:S02]  /*1a550*/  ISETP.GE.OR P2, PT, R8.reuse, R240.reuse, !P0 ;  /* 0x000000f00800720c */ /* 0x0c0fe40004746670 */
[----:B------:R-:W-:Y:S02]  /*1a560*/  ISETP.GE.AND P0, PT, R8, R235, PT ;  /* 0x000000eb0800720c */ /* 0x000fe40003f06270 */
[----:B------:R-:W-:Y:S02]  /*1a570*/  ISETP.GE.OR P6, PT, R10, R240, !P4 ;  /* 0x000000f00a00720c */ /* 0x000fe400067c6670 */
[----:B------:R-:W-:Y:S02]  /*1a580*/  ISETP.GE.OR P1, PT, R8, R239, !P0 ;  /* 0x000000ef0800720c */ /* 0x000fe40004726670 */
[----:B------:R-:W-:Y:S02]  /*1a590*/  ISETP.GE.AND P0, PT, R18, R238, PT ;  /* 0x000000ee1200720c */ /* 0x000fe40003f06270 */
[----:B------:R-:W-:Y:S02]  /*1a5a0*/  IADD3 R17, R0, 0x49, RZ ;  /* 0x0000004900117810 */ /* 0x000fe40007ffe0ff */
[----:B------:R-:W-:Y:S02]  /*1a5b0*/  ISETP.GE.OR P0, PT, R18, R242, !P0 ;  /* 0x000000f21200720c */ /* 0x000fe40004706670 */
[----:B------:R-:W-:Y:S02]  /*1a5c0*/  IADD3 R15, R0, 0x50, RZ ;  /* 0x00000050000f7810 */ /* 0x000fe40007ffe0ff */
[----:B------:R-:W-:Y:S02]  /*1a5d0*/  FSEL R252, R69, -INF , !P0 ;  /* 0xff80000045fc7808 */ /* 0x000fe40004000000 */
[----:B------:R-:W-:Y:S02]  /*1a5e0*/  ISETP.GE.AND P0, PT, R12, R237, PT ;  /* 0x000000ed0c00720c */ /* 0x000fe40003f06270 */
[----:B------:R-:W-:Y:S02]  /*1a5f0*/  @P1 LOP3.LUT R234, R234, 0x20000, RZ, 0xfc, !PT ;  /* 0x00020000eaea1812 */ /* 0x000fe400078efcff */
[----:B------:R-:W-:Y:S02]  /*1a600*/  ISETP.GE.OR P0, PT, R12, R241, !P0 ;  /* 0x000000f10c00720c */ /* 0x000fe40004706670 */
[----:B------:R-:W-:Y:S02]  /*1a610*/  LOP3.LUT R234, R234, 0xfffbffff, RZ, 0xc0, !PT ;  /* 0xfffbffffeaea7812 */ /* 0x000fe400078ec0ff */
[----:B------:R-:W-:Y:S02]  /*1a620*/  FSEL R135, R51, -INF , !P0 ;  /* 0xff80000033877808 */ /* 0x000fe40004000000 */
[C---:B------:R-:W-:Y:S02]  /*1a630*/  ISETP.GE.AND P0, PT, R7.reuse, R236, PT ;  /* 0x000000ec0700720c */ /* 0x040fe40003f06270 */
[----:B------:R-:W-:Y:S01]  /*1a640*/  FSEL R35, R86, -INF , !P5 ;  /* 0xff80000056237808 */ /* 0x000fe20006800000 */
[----:B------:R-:W-:Y:S01]  /*1a650*/  IMAD.MOV.U32 R86, RZ, RZ, R13 ;  /* 0x000000ffff567224 */ /* 0x000fe200078e000d */
[C---:B------:R-:W-:Y:S02]  /*1a660*/  ISETP.GE.OR P1, PT, R7.reuse, R240, !P0 ;  /* 0x000000f00700720c */ /* 0x040fe40004726670 */
[C---:B------:R-:W-:Y:S02]  /*1a670*/  ISETP.GE.AND P0, PT, R7.reuse, R235, PT ;  /* 0x000000eb0700720c */ /* 0x040fe40003f06270 */
[----:B------:R-:W-:Y:S02]  /*1a680*/  IADD3 R13, R0, 0x51, RZ ;  /* 0x00000051000d7810 */ /* 0x000fe40007ffe0ff */
[----:B------:R-:W-:Y:S02]  /*1a690*/  ISETP.GE.OR P4, PT, R7, R239, !P0 ;  /* 0x000000ef0700720c */ /* 0x000fe40004786670 */
[C---:B------:R-:W-:Y:S02]  /*1a6a0*/  ISETP.GE.AND P0, PT, R22.reuse, R238, PT ;  /* 0x000000ee1600720c */ /* 0x040fe40003f06270 */
[----:B------:R-:W-:Y:S02]  /*1a6b0*/  FSEL R36, R89, -INF , !P6 ;  /* 0xff80000059247808 */ /* 0x000fe40007000000 */
        /* <DEDUP_REMOVED lines=8> */
[----:B------:R-:W-:Y:S02]  /*1a740*/  ISETP.GE.AND P0, PT, R6, R236, PT ;  /* 0x000000ec0600720c */ /* 0x000fe40003f06270 */
[----:B------:R-:W-:Y:S01]  /*1a750*/  FSEL R37, R86, -INF , !P3 ;  /* 0xff80000056257808 */ /* 0x000fe20005800000 */
[----:B------:R-:W-:Y:S01]  /*1a760*/  STL [R1+0x24], R128 ;  /* 0x0000248001007387 */ /* 0x000fe20000100800 */
[C---:B------:R-:W-:Y:S02]  /*1a770*/  ISETP.GE.OR P4, PT, R6.reuse, R240, !P0 ;  /* 0x000000f00600720c */ /* 0x040fe40004786670 */
[----:B------:R-:W-:Y:S02]  /*1a780*/  ISETP.GE.AND P0, PT, R6, R235, PT ;  /* 0x000000eb0600720c */ /* 0x000fe40003f06270 */
[----:B------:R-:W-:Y:S02]  /*1a790*/  IADD3 R9, R0, 0x59, RZ ;  /* 0x0000005900097810 */ /* 0x000fe40007ffe0ff */
[----:B------:R-:W-:Y:S02]  /*1a7a0*/  ISETP.GE.OR P0, PT, R6, R239, !P0 ;  /* 0x000000ef0600720c */ /* 0x000fe40004706670 */
[----:B------:R-:W-:Y:S02]  /*1a7b0*/  FSEL R87, R87, -INF , !P2 ;  /* 0xff80000057577808 */ /* 0x000fe40005000000 */
[C---:B------:R-:W-:Y:S02]  /*1a7c0*/  IADD3 R8, R0.reuse, 0x60, RZ ;  /* 0x0000006000087810 */ /* 0x040fe40007ffe0ff */
[C---:B------:R-:W-:Y:S02]  /*1a7d0*/  IADD3 R7, R0.reuse, 0x61, RZ ;  /* 0x0000006100077810 */ /* 0x040fe40007ffe0ff */
[----:B------:R-:W-:Y:S02]  /*1a7e0*/  IADD3 R6, R0, 0x68, RZ ;  /* 0x0000006800067810 */ /* 0x000fe40007ffe0ff */
[----:B------:R-:W-:Y:S03]  /*1a7f0*/  FSEL R91, R251, -INF , !P4 ;  /* 0xff800000fb5b7808 */ /* 0x000fe60006000000 */
        /* <DEDUP_REMOVED lines=8> */
[C---:B------:R-:W-:Y:S03]  /*1a880*/  ISETP.GE.AND P0, PT, R5.reuse, R236, PT ;  /* 0x000000ec0500720c */ /* 0x040fe60003f06270 */
[----:B------:R-:W-:Y:S01]  /*1a890*/  STL [R1+0x20], R127 ;  /* 0x0000207f01007387 */ /* 0x000fe20000100800 */
[C---:B------:R-:W-:Y:S11]  /*1a8a0*/  ISETP.GE.OR P0, PT, R5.reuse, R240, !P0 ;  /* 0x000000f00500720c */ /* 0x040ff60004706670 */
[----:B------:R-:W-:Y:S02]  /*1a8b0*/  @!UPT UIADD3 URZ, URZ, URZ, URZ ;  /* 0x0000003f3f3ff290 */ /* 0x000fe4000fffe03f */
[----:B------:R-:W-:Y:S02]  /*1a8c0*/  @P0 LOP3.LUT R234, R234, 0x2, RZ, 0xfc, !PT ;  /* 0x00000002eaea0812 */ /* 0x000fe400078efcff */
[C---:B------:R-:W-:Y:S02]  /*1a8d0*/  ISETP.GE.AND P0, PT, R5.reuse, R235, PT ;  /* 0x000000eb0500720c */ /* 0x040fe40003f06270 */
[----:B------:R-:W-:Y:S02]  /*1a8e0*/  LOP3.LUT R234, R234, 0xffffbfff, RZ, 0xc0, !PT ;  /* 0xffffbfffeaea7812 */ /* 0x000fe400078ec0ff */
        /* <DEDUP_REMOVED lines=12> */
[C---:B------:R-:W-:Y:S02]  /*1a9b0*/  ISETP.GE.OR P5, PT, R4.reuse, R240, !P0 ;  /* 0x000000f00400720c */ /* 0x040fe400047a6670 */
[----:B------:R-:W-:Y:S01]  /*1a9c0*/  ISETP.GE.AND P0, PT, R4, R235, PT ;  /* 0x000000eb0400720c */ /* 0x000fe20003f06270 */
[----:B------:R-:W2:Y:S10]  /*1a9d0*/  LDL.LU R86, [R1+0x8] ;  /* 0x0000080001567983 */ /* 0x000eb40000300800 */
[----:B------:R-:W-:Y:S02]  /*1a9e0*/  @P5 LOP3.LUT R234, R234, 0x4, RZ, 0xfc, !PT ;  /* 0x00000004eaea5812 */ /* 0x000fe400078efcff */
[----:B------:R-:W-:Y:S02]  /*1a9f0*/  ISETP.GE.OR P5, PT, R4, R239, !P0 ;  /* 0x000000ef0400720c */ /* 0x000fe400047a6670 */
[C---:B------:R-:W-:Y:S02]  /*1aa00*/  ISETP.GE.AND P0, PT, R13.reuse, R238, PT ;  /* 0x000000ee0d00720c */ /* 0x040fe40003f06270 */
[----:B------:R-:W-:Y:S02]  /*1aa10*/  LOP3.LUT R234, R234, 0xffffdfff, RZ, 0xc0, !PT ;  /* 0xffffdfffeaea7812 */ /* 0x000fe400078ec0ff */
        /* <DEDUP_REMOVED lines=8> */
[C---:B------:R-:W-:Y:S04]  /*1aaa0*/  ISETP.GE.AND P0, PT, R2.reuse, R236, PT ;  /* 0x000000ec0200720c */ /* 0x040fe80003f06270 */
[C---:B------:R-:W-:Y:S02]  /*1aab0*/  ISETP.GE.OR P6, PT, R2.reuse, R240, !P0 ;  /* 0x000000f00200720c */ /* 0x040fe400047c6670 */
[C---:B------:R-:W-:Y:S04]  /*1aac0*/  ISETP.GE.AND P0, PT, R2.reuse, R235, PT ;  /* 0x000000eb0200720c */ /* 0x040fe80003f06270 */
[----:B------:R-:W-:Y:S02]  /*1aad0*/  ISETP.GE.OR P5, PT, R2, R239, !P0 ;  /* 0x000000ef0200720c */ /* 0x000fe400047a6670 */
[----:B------:R-:W-:Y:S02]  /*1aae0*/  ISETP.GE.AND P0, PT, R10, R238, PT ;  /* 0x000000ee0a00720c */ /* 0x000fe40003f06270 */
[----:B------:R-:W-:Y:S02]  /*1aaf0*/  IADD3 R2, R0, 0x71, RZ ;  /* 0x0000007100027810 */ /* 0x000fe40007ffe0ff */
[----:B------:R-:W-:Y:S02]  /*1ab00*/  ISETP.GE.OR P0, PT, R10, R242, !P0 ;  /* 0x000000f20a00720c */ /* 0x000fe40004706670 */
[----:B------:R-:W-:Y:S02]  /*1ab10*/  @P6 LOP3.LUT R234, R234, 0x8, RZ, 0xfc, !PT ;  /* 0x00000008eaea6812 */ /* 0x000fe400078efcff */
[----:B------:R-:W-:Y:S02]  /*1ab20*/  FSEL R126, R96, -INF , !P0 ;  /* 0xff800000607e7808 */ /* 0x000fe40004000000 */
[C---:B------:R-:W-:Y:S02]  /*1ab30*/  ISETP.GE.AND P0, PT, R19.reuse, R237, PT ;  /* 0x000000ed1300720c */ /* 0x040fe40003f06270 */
[----:B------:R-:W-:Y:S02]  /*1ab40*/  LOP3.LUT R234, R234, 0xffffefff, RZ, 0xc0, !PT ;  /* 0xffffefffeaea7812 */ /* 0x000fe400078ec0ff */
[----:B------:R-:W-:Y:S02]  /*1ab50*/  ISETP.GE.OR P0, PT, R19, R241, !P0 ;  /* 0x000000f11300720c */ /* 0x000fe40004706670 */
[----:B------:R-:W-:Y:S02]  /*1ab60*/  @P5 LOP3.LUT R234, R234, 0x1000, RZ, 0xfc, !PT ;  /* 0x00001000eaea5812 */ /* 0x000fe400078efcff */
[----:B------:R-:W-:Y:S02]  /*1ab70*/  FSEL R67, R70, -INF , !P0 ;  /* 0xff80000046437808 */ /* 0x000fe40004000000 */
[C---:B------:R-:W-:Y:S02]  /*1ab80*/  ISETP.GE.AND P0, PT, R11.reuse, R236, PT ;  /* 0x000000ec0b00720c */ /* 0x040fe40003f06270 */
[----:B------:R-:W-:Y:S01]  /*1ab90*/  LOP3.LUT R234, R234, 0xfffff7ff, RZ, 0xc0, !PT ;  /* 0xfffff7ffeaea7812 */ /* 0x000fe200078ec0ff */
[----:B------:R-:W-:Y:S01]  /*1aba0*/  STL [R1+0x14], R67 ;  /* 0x0000144301007387 */ /* 0x000fe20000100800 */
[C---:B------:R-:W-:Y:S02]  /*1abb0*/  ISETP.GE.OR P5, PT, R11.reuse, R240, !P0 ;  /* 0x000000f00b00720c */ /* 0x040fe400047a6670 */
[C---:B------:R-:W-:Y:S02]  /*1abc0*/  ISETP.GE.AND P0, PT, R11.reuse, R235, PT ;  /* 0x000000eb0b00720c */ /* 0x040fe40003f06270 */
[----:B------:R-:W-:Y:S02]  /*1abd0*/  FSEL R80, R208, -INF , !P5 ;  /* 0xff800000d0507808 */ /* 0x000fe40006800000 */
[----:B------:R-:W-:Y:S02]  /*1abe0*/  ISETP.GE.OR P3, PT, R11, R239, !P0 ;  /* 0x000000ef0b00720c */ /* 0x000fe40004766670 */
[C---:B------:R-:W-:Y:S02]  /*1abf0*/  ISETP.GE.AND P0, PT, R9.reuse, R238, PT ;  /* 0x000000ee0900720c */ /* 0x040fe40003f06270 */
[C---:B------:R-:W-:Y:S02]  /*1ac00*/  IADD3 R11, R0.reuse, 0x78, RZ ;  /* 0x00000078000b7810 */ /* 0x040fe40007ffe0ff */
        /* <DEDUP_REMOVED lines=10> */
[C---:B------:R-:W-:Y:S02]  /*1acb0*/  ISETP.GE.OR P2, PT, R12.reuse, R240, !P0 ;  /* 0x000000f00c00720c */ /* 0x040fe40004746670 */
[C---:B------:R-:W-:Y:S01]  /*1acc0*/  ISETP.GE.AND P0, PT, R12.reuse, R235, PT ;  /* 0x000000eb0c00720c */ /* 0x040fe20003f06270 */
[----:B------:R-:W3:Y:S03]  /*1acd0*/  LDL.LU R122, [R1+0x7c] ;  /* 0x00007c00017a7983 */ /* 0x000ee60000300800 */
[----:B------:R-:W-:Y:S01]  /*1ace0*/  ISETP.GE.OR P0, PT, R12, R239, !P0 ;  /* 0x000000ef0c00720c */ /* 0x000fe20004706670 */
[----:B------:R-:W4:Y:S04]  /*1acf0*/  LDL.LU R89, [R1+0x48] ;  /* 0x0000480001597983 */ /* 0x000f280000300800 */
[----:B------:R-:W4:Y:S02]  /*1ad00*/  LDL.LU R93, [R1+0x64] ;  /* 0x00006400015d7983 */ /* 0x000f240000300800 */
[----:B------:R-:W-:Y:S04]  /*1ad10*/  @P2 LOP3.LUT R234, R234, 0x20, RZ, 0xfc, !PT ;  /* 0x00000020eaea2812 */ /* 0x000fe800078efcff */
[C---:B------:R-:W-:Y:S02]  /*1ad20*/  LOP3.LUT P2, RZ, R234.reuse, 0x80, RZ, 0xc0, !PT ;  /* 0x00000080eaff7812 */ /* 0x040fe4000784c0ff */
[----:B------:R-:W-:Y:S04]  /*1ad30*/  LOP3.LUT R234, R234, 0xfffffbff, RZ, 0xc0, !PT ;  /* 0xfffffbffeaea7812 */ /* 0x000fe800078ec0ff */
[----:B------:R-:W-:Y:S02]  /*1ad40*/  @P0 LOP3.LUT R234, R234, 0x400, RZ, 0xfc, !PT ;  /* 0x00000400eaea0812 */ /* 0x000fe400078efcff */
[C---:B------:R-:W-:Y:S04]  /*1ad50*/  ISETP.GE.AND P0, PT, R8.reuse, R238, PT ;  /* 0x000000ee0800720c */ /* 0x040fe80003f06270 */
[----:B------:R-:W-:Y:S04]  /*1ad60*/  ISETP.GE.OR P0, PT, R8, R242, !P0 ;  /* 0x000000f20800720c */ /* 0x000fe80004706670 */
[----:B------:R-:W-:Y:S02]  /*1ad70*/  FSEL R209, R100, -INF , !P0 ;  /* 0xff80000064d17808 */ /* 0x000fe40004000000 */
[C---:B------:R-:W-:Y:S04]  /*1ad80*/  ISETP.GE.AND P0, PT, R22.reuse, R237, PT ;  /* 0x000000ed1600720c */ /* 0x040fe80003f06270 */
[----:B------:R-:W-:Y:S04]  /*1ad90*/  ISETP.GE.OR P0, PT, R22, R241, !P0 ;  /* 0x000000f11600720c */ /* 0x000fe80004706670 */
[----:B------:R-:W-:Y:S01]  /*1ada0*/  FSEL R65, R82, -INF , !P0 ;  /* 0xff80000052417808 */ /* 0x000fe20004000000 */
[----:B------:R-:W-:Y:S01]  /*1adb0*/  IMAD.MOV.U32 R82, RZ, RZ, R220 ;  /* 0x000000ffff527224 */ /* 0x000fe200078e00dc */
[C---:B------:R-:W-:Y:S03]  /*1adc0*/  ISETP.GE.AND P0, PT, R14.reuse, R236, PT ;  /* 0x000000ec0e00720c */ /* 0x040fe60003f06270 */
[----:B------:R-:W-:Y:S01]  /*1add0*/  STL [R1+0xc], R65 ;  /* 0x00000c4101007387 */ /* 0x000fe20000100800 */
[C---:B------:R-:W-:Y:S02]  /*1ade0*/  ISETP.GE.OR P3, PT, R14.reuse, R240, !P0 ;  /* 0x000000f00e00720c */ /* 0x040fe40004766670 */
[C---:B------:R-:W-:Y:S04]  /*1adf0*/  ISETP.GE.AND P0, PT, R14.reuse, R235, PT ;  /* 0x000000eb0e00720c */ /* 0x040fe80003f06270 */
[----:B------:R-:W-:Y:S02]  /*1ae00*/  ISETP.GE.OR P0, PT, R14, R239, !P0 ;  /* 0x000000ef0e00720c */ /* 0x000fe40004706670 */
[----:B------:R-:W-:Y:S04]  /*1ae10*/  FMNMX.FTZ R14, R27, R3, !PT ;  /* 0x000000031b0e7209 */ /* 0x000fe80007810000 */
[----:B------:R-:W-:Y:S04]  /*1ae20*/  FMNMX.FTZ R14, R29, R14, !PT ;  /* 0x0000000e1d0e7209 */ /* 0x000fe80007810000 */
[----:B------:R-:W-:Y:S04]  /*1ae30*/  FMNMX.FTZ R14, R31, R14, !PT ;  /* 0x0000000e1f0e7209 */ /* 0x000fe80007810000 */
[----:B------:R-:W-:Y:S04]  /*1ae40*/  FMNMX.FTZ R14, R32, R14, !PT ;  /* 0x0000000e200e7209 */ /* 0x000fe80007810000 */
[----:B------:R-:W-:Y:S04]  /*1ae50*/  FMNMX.FTZ R14, R88, R14, !PT ;  /* 0x0000000e580e7209 */ /* 0x000fe80007810000 */
[----:B------:R-:W-:Y:S04]  /*1ae60*/  FMNMX.FTZ R14, R90, R14, !PT ;  /* 0x0000000e5a0e7209 */ /* 0x000fe80007810000 */
[----:B------:R-:W-:Y:S02]  /*1ae70*/  FMNMX.FTZ R14, R106, R14, !PT ;  /* 0x0000000e6a0e7209 */ /* 0x000fe40007810000 */
[----:B--2---:R-:W-:Y:S02]  /*1ae80*/  FSEL R86, R86, -INF , !P1 ;  /* 0xff80000056567808 */ /* 0x004fe40004800000 */
[C---:B------:R-:W-:Y:S02]  /*1ae90*/  LOP3.LUT P1, RZ, R234.reuse, 0x2, RZ, 0xc0, !PT ;  /* 0x00000002eaff7812 */ /* 0x040fe4000782c0ff */
[----:B------:R-:W-:Y:S04]  /*1aea0*/  LOP3.LUT R234, R234, 0xfffffffe, RZ, 0xc0, !PT ;  /* 0xfffffffeeaea7812 */ /* 0x000fe800078ec0ff */
[----:B------:R-:W-:Y:S04]  /*1aeb0*/  @P3 LOP3.LUT R234, R234, 0x1, RZ, 0xfc, !PT ;  /* 0x00000001eaea3812 */ /* 0x000fe800078efcff */
[C---:B------:R-:W-:Y:S02]  /*1aec0*/  LOP3.LUT P3, RZ, R234.reuse, 0x4, RZ, 0xc0, !PT ;  /* 0x00000004eaff7812 */ /* 0x040fe4000786c0ff */
[----:B------:R-:W-:Y:S02]  /*1aed0*/  LOP3.LUT R234, R234, 0xfffffdff, RZ, 0xc0, !PT ;  /* 0xfffffdffeaea7812 */ /* 0x000fe400078ec0ff */
[----:B------:R-:W-:Y:S02]  /*1aee0*/  FSEL R51, R245, -INF , !P3 ;  /* 0xff800000f5337808 */ /* 0x000fe40005800000 */
[----:B------:R-:W-:Y:S02]  /*1aef0*/  @P0 LOP3.LUT R234, R234, 0x200, RZ, 0xfc, !PT ;  /* 0x00000200eaea0812 */ /* 0x000fe400078efcff */
[C---:B------:R-:W-:Y:S02]  /*1af00*/  ISETP.GE.AND P0, PT, R7.reuse, R238, PT ;  /* 0x000000ee0700720c */ /* 0x040fe40003f06270 */
[----:B------:R-:W-:Y:S02]  /*1af10*/  LOP3.LUT R234, R234, 0xffefffff, RZ, 0xc0, !PT ;  /* 0xffefffffeaea7812 */ /* 0x000fe400078ec0ff */
[----:B------:R-:W-:Y:S04]  /*1af20*/  ISETP.GE.OR P0, PT, R7, R242, !P0 ;  /* 0x000000f20700720c */ /* 0x000fe80004706670 */
[----:B------:R-:W-:Y:S01]  /*1af30*/  FSEL R130, R101, -INF , !P0 ;  /* 0xff80000065827808 */ /* 0x000fe20004000000 */
[----:B------:R-:W-:Y:S01]  /*1af40*/  IMAD.MOV.U32 R101, RZ, RZ, R221 ;  /* 0x000000ffff657224 */ /* 0x000fe200078e00dd */
[C---:B------:R-:W-:Y:S04]  /*1af50*/  ISETP.GE.AND P0, PT, R17.reuse, R237, PT ;  /* 0x000000ed1100720c */ /* 0x040fe80003f06270 */
[----:B------:R-:W-:Y:S04]  /*1af60*/  ISETP.GE.OR P0, PT, R17, R241, !P0 ;  /* 0x000000f11100720c */ /* 0x000fe80004706670 */
[----:B------:R-:W-:Y:S02]  /*1af70*/  FSEL R64, R83, -INF , !P0 ;  /* 0xff80000053407808 */ /* 0x000fe40004000000 */
[C---:B------:R-:W-:Y:S03]  /*1af80*/  ISETP.GE.AND P0, PT, R16.reuse, R236, PT ;  /* 0x000000ec1000720c */ /* 0x040fe60003f06270 */
[----:B------:R-:W-:Y:S01]  /*1af90*/  STL [R1+0x8], R64 ;  /* 0x0000084001007387 */ /* 0x000fe20000100800 */
[C---:B------:R-:W-:Y:S02]  /*1afa0*/  ISETP.GE.OR P6, PT, R16.reuse, R240, !P0 ;  /* 0x000000f01000720c */ /* 0x040fe400047c6670 */
[C---:B------:R-:W-:Y:S01]  /*1afb0*/  ISETP.GE.AND P0, PT, R16.reuse, R235, PT ;  /* 0x000000eb1000720c */ /* 0x040fe20003f06270 */
[----:B------:R-:W2:Y:S03]  /*1afc0*/  LDL.LU R204, [R1+0x78] ;  /* 0x0000780001cc7983 */ /* 0x000ea60000300800 */
[----:B------:R-:W-:Y:S02]  /*1afd0*/  ISETP.GE.OR P4, PT, R16, R239, !P0 ;  /* 0x000000ef1000720c */ /* 0x000fe40004786670 */
[C---:B------:R-:W-:Y:S04]  /*1afe0*/  ISETP.GE.AND P0, PT, R6.reuse, R238, PT ;  /* 0x000000ee0600720c */ /* 0x040fe80003f06270 */
        /* <DEDUP_REMOVED lines=9> */
[----:B------:R-:W-:Y:S02]  /*1b080*/  LOP3.LUT P6, RZ, R234, 0x8000, RZ, 0xc0, !PT ;  /* 0x00008000eaff7812 */ /* 0x000fe400078cc0ff */
[C---:B------:R-:W-:Y:S02]  /*1b090*/  ISETP.GE.OR P4, PT, R21.reuse, R240, !P0 ;  /* 0x000000f01500720c */ /* 0x040fe40004786670 */
[C---:B------:R-:W-:Y:S04]  /*1b0a0*/  ISETP.GE.AND P0, PT, R21.reuse, R235, PT ;  /* 0x000000eb1500720c */ /* 0x040fe80003f06270 */
[----:B------:R-:W-:Y:S02]  /*1b0b0*/  ISETP.GE.OR P0, PT, R21, R239, !P0 ;  /* 0x000000ef1500720c */ /* 0x000fe40004706670 */
[----:B---3--:R-:W-:Y:S02]  /*1b0c0*/  FSEL R16, R122, -INF , !P2 ;  /* 0xff8000007a107808 */ /* 0x008fe40005000000 */
[C---:B------:R-:W-:Y:S02]  /*1b0d0*/  LOP3.LUT P2, RZ, R234.reuse, 0x8, RZ, 0xc0, !PT ;  /* 0x00000008eaff7812 */ /* 0x040fe4000784c0ff */
[----:B----4-:R-:W-:Y:S02]  /*1b0e0*/  FSEL R96, R89, -INF , !P1 ;  /* 0xff80000059607808 */ /* 0x010fe40004800000 */
[----:B------:R-:W3:Y:S01]  /*1b0f0*/  LDL.LU R89, [R1+0x4c] ;  /* 0x00004c0001597983 */ /* 0x000ee20000300800 */
[----:B------:R-:W-:Y:S04]  /*1b100*/  LOP3.LUT R234, R234, 0xffdfffff, RZ, 0xc0, !PT ;  /* 0xffdfffffeaea7812 */ /* 0x000fe800078ec0ff */
[----:B------:R-:W-:Y:S04]  /*1b110*/  @P4 LOP3.LUT R234, R234, 0x200000, RZ, 0xfc, !PT ;  /* 0x00200000eaea4812 */ /* 0x000fe800078efcff */
[C---:B------:R-:W-:Y:S02]  /*1b120*/  LOP3.LUT P4, RZ, R234.reuse, 0x40, RZ, 0xc0, !PT ;  /* 0x00000040eaff7812 */ /* 0x040fe4000788c0ff */
[C---:B------:R-:W-:Y:S02]  /*1b130*/  LOP3.LUT P1, RZ, R234.reuse, 0x20000, RZ, 0xc0, !PT ;  /* 0x00020000eaff7812 */ /* 0x040fe4000782c0ff */
[----:B------:R-:W-:Y:S02]  /*1b140*/  FSEL R21, R93, -INF , !P4 ;  /* 0xff8000005d157808 */ /* 0x000fe40006000000 */
[----:B------:R-:W4:Y:S01]  /*1b150*/  LDL.LU R93, [R1+0x60] ;  /* 0x00006000015d7983 */ /* 0x000f220000300800 */
[----:B------:R-:W-:Y:S04]  /*1b160*/  LOP3.LUT R234, R234, 0xffffff7f, RZ, 0xc0, !PT ;  /* 0xffffff7feaea7812 */ /* 0x000fe800078ec0ff */
[----:B------:R-:W-:Y:S02]  /*1b170*/  @P0 LOP3.LUT R234, R234, 0x80, RZ, 0xfc, !PT ;  /* 0x00000080eaea0812 */ /* 0x000fe400078efcff */
[C---:B------:R-:W-:Y:S02]  /*1b180*/  ISETP.GE.AND P0, PT, R5.reuse, R238, PT ;  /* 0x000000ee0500720c */ /* 0x040fe40003f06270 */
[C---:B------:R-:W-:Y:S02]  /*1b190*/  LOP3.LUT P4, RZ, R234.reuse, 0x40000, RZ, 0xc0, !PT ;  /* 0x00040000eaff7812 */ /* 0x040fe4000788c0ff */
        /* <DEDUP_REMOVED lines=15> */
[C---:B------:R-:W-:Y:S04]  /*1b290*/  ISETP.GE.AND P0, PT, R10.reuse, R237, PT ;  /* 0x000000ed0a00720c */ /* 0x040fe80003f06270 */
[----:B------:R-:W-:Y:S04]  /*1b2a0*/  ISETP.GE.OR P0, PT, R10, R241, !P0 ;  /* 0x000000f10a00720c */ /* 0x000fe80004706670 */
[----:B------:R-:W-:Y:S02]  /*1b2b0*/  FSEL R212, R98, -INF , !P0 ;  /* 0xff80000062d47808 */ /* 0x000fe40004000000 */
[----:B------:R-:W-:Y:S02]  /*1b2c0*/  ISETP.GE.AND P0, PT, R19, R236, PT ;  /* 0x000000ec1300720c */ /* 0x000fe40003f06270 */
[----:B--2---:R-:W-:Y:S02]  /*1b2d0*/  FSEL R40, R204, -INF , !P6 ;  /* 0xff800000cc287808 */ /* 0x004fe40007000000 */
[C---:B------:R-:W-:Y:S02]  /*1b2e0*/  LOP3.LUT P6, RZ, R234.reuse, 0x10000, RZ, 0xc0, !PT ;  /* 0x00010000eaff7812 */ /* 0x040fe400078cc0ff */
[----:B------:R-:W-:Y:S02]  /*1b2f0*/  LOP3.LUT R234, R234, 0xfffffffb, RZ, 0xc0, !PT ;  /* 0xfffffffbeaea7812 */ /* 0x000fe400078ec0ff */
[----:B---3--:R-:W-:Y:S02]  /*1b300*/  FSEL R53, R89, -INF , !P2 ;  /* 0xff80000059357808 */ /* 0x008fe40005000000 */
[----:B------:R-:W2:Y:S01]  /*1b310*/  LDL.LU R89, [R1+0x6c] ;  /* 0x00006c0001597983 */ /* 0x000ea20000300800 */
[C---:B------:R-:W-:Y:S02]  /*1b320*/  ISETP.GE.OR P2, PT, R19.reuse, R240, !P0 ;  /* 0x000000f01300720c */ /* 0x040fe40004746670 */
[C---:B------:R-:W-:Y:S01]  /*1b330*/  ISETP.GE.AND P0, PT, R19.reuse, R235, PT ;  /* 0x000000eb1300720c */ /* 0x040fe20003f06270 */
[----:B------:R-:W3:Y:S03]  /*1b340*/  LDL.LU R243, [R1+0x44] ;  /* 0x0000440001f37983 */ /* 0x000ee60000300800 */
[----:B------:R-:W-:Y:S01]  /*1b350*/  ISETP.GE.OR P0, PT, R19, R239, !P0 ;  /* 0x000000ef1300720c */ /* 0x000fe20004706670 */
[----:B------:R-:W3:Y:S01]  /*1b360*/  LDL.LU R206, [R1+0x58] ;  /* 0x0000580001ce7983 */ /* 0x000ee20000300800 */
[----:B------:R-:W-:Y:S02]  /*1b370*/  FSEL R19, R61, -INF , !P3 ;  /* 0xff8000003d137808 */ /* 0x000fe40005800000 */
[----:B------:R-:W-:Y:S01]  /*1b380*/  FSEL R61, R72, -INF , !P2 ;  /* 0xff800000483d7808 */ /* 0x000fe20005000000 */
[----:B------:R-:W3:Y:S01]  /*1b390*/  LDL.LU R205, [R1+0x74] ;  /* 0x0000740001cd7983 */ /* 0x000ee20000300800 */
[----:B----4-:R-:W-:Y:S03]  /*1b3a0*/  FSEL R93, R93, -INF , !P1 ;  /* 0xff8000005d5d7808 */ /* 0x010fe60004800000 */
[----:B------:R-:W4:Y:S04]  /*1b3b0*/  LDL.LU R204, [R1+0x54] ;  /* 0x0000540001cc7983 */ /* 0x000f280000300800 */
[----:B------:R-:W4:Y:S01]  /*1b3c0*/  LDL.LU R232, [R1+0x70] ;  /* 0x0000700001e87983 */ /* 0x000f220000300800 */
[----:B------:R-:W-:Y:S02]  /*1b3d0*/  @P0 LOP3.LUT R234, R234, 0x4, RZ, 0xfc, !PT ;  /* 0x00000004eaea0812 */ /* 0x000fe400078efcff */
[----:B------:R-:W-:Y:S01]  /*1b3e0*/  ISETP.GE.AND P0, PT, R2, R238, PT ;  /* 0x000000ee0200720c */ /* 0x000fe20003f06270 */
[----:B------:R-:W-:Y:S01]  /*1b3f0*/  STL [R1+0x118], R238 ;  /* 0x000118ee01007387 */ /* 0x000fe20000100800 */
[----:B------:R-:W-:Y:S02]  /*1b400*/  LOP3.LUT P2, RZ, R234, 0x400, RZ, 0xc0, !PT ;  /* 0x00000400eaff7812 */ /* 0x000fe4000784c0ff */
[----:B------:R-:W-:Y:S01]  /*1b410*/  ISETP.GE.OR P0, PT, R2, R242, !P0 ;  /* 0x000000f20200720c */ /* 0x000fe20004706670 */
[----:B------:R-:W-:Y:S01]  /*1b420*/  STL [R1+0x11c], R242 ;  /* 0x00011cf201007387 */ /* 0x000fe20000100800 */
[----:B------:R-:W-:Y:S02]  /*1b430*/  LOP3.LUT P3, RZ, R234, 0x80, RZ, 0xc0, !PT ;  /* 0x00000080eaff7812 */ /* 0x000fe4000786c0ff */
[----:B------:R-:W-:Y:S01]  /*1b440*/  FSEL R113, R117, -INF , !P0 ;  /* 0xff80000075717808 */ /* 0x000fe20004000000 */
[----:B------:R-:W4:Y:S01]  /*1b450*/  LDL.LU R233, [R1+0x50] ;  /* 0x0000500001e97983 */ /* 0x000f220000300800 */
        /* <DEDUP_REMOVED lines=9> */
[----:B------:R-:W-:Y:S02]  /*1b4f0*/  ISETP.GE.AND P1, PT, R22, R235, PT ;  /* 0x000000eb1600720c */ /* 0x000fe40003f26270 */
[----:B------:R-:W-:Y:S04]  /*1b500*/  ISETP.GE.OR P0, PT, R11, R242, !P0 ;  /* 0x000000f20b00720c */ /* 0x000fe80004706670 */
[----:B------:R-:W-:Y:S02]  /*1b510*/  FSEL R112, R26, -INF , !P0 ;  /* 0xff8000001a707808 */ /* 0x000fe40004000000 */
[C---:B------:R-:W-:Y:S02]  /*1b520*/  LOP3.LUT P0, RZ, R234.reuse, 0x20, RZ, 0xc0, !PT ;  /* 0x00000020eaff7812 */ /* 0x040fe4000780c0ff */
[----:B--2---:R-:W-:Y:S02]  /*1b530*/  FSEL R89, R89, -INF , !P4 ;  /* 0xff80000059597808 */ /* 0x004fe40006000000 */
[----:B------:R-:W-:Y:S02]  /*1b540*/  LOP3.LUT P4, RZ, R234, 0x200000, RZ, 0xc0, !PT ;  /* 0x00200000eaff7812 */ /* 0x000fe4000788c0ff */
[----:B---3--:R-:W-:Y:S02]  /*1b550*/  FSEL R81, R243, -INF , !P0 ;  /* 0xff800000f3517808 */ /* 0x008fe40004000000 */
[----:B------:R-:W-:Y:S01]  /*1b560*/  ISETP.GE.AND P0, PT, R8, R237, PT ;  /* 0x000000ed0800720c */ /* 0x000fe20003f06270 */
[----:B------:R-:W2:Y:S01]  /*1b570*/  LDL.LU R243, [R1+0x68] ;  /* 0x0000680001f37983 */ /* 0x000ea20000300800 */
[----:B------:R-:W-:Y:S02]  /*1b580*/  FSEL R98, R206, -INF , !P6 ;  /* 0xff800000ce627808 */ /* 0x000fe40007000000 */
[----:B------:R-:W-:Y:S02]  /*1b590*/  ISETP.GE.OR P0, PT, R8, R241, !P0 ;  /* 0x000000f10800720c */ /* 0x000fe40004706670 */
[----:B------:R-:W-:Y:S02]  /*1b5a0*/  LOP3.LUT P6, RZ, R234, 0x100000, RZ, 0xc0, !PT ;  /* 0x00100000eaff7812 */ /* 0x000fe400078cc0ff */
[----:B------:R-:W-:Y:S01]  /*1b5b0*/  FSEL R208, R102, -INF , !P0 ;  /* 0xff80000066d07808 */ /* 0x000fe20004000000 */
[----:B------:R-:W-:Y:S01]  /*1b5c0*/  IMAD.MOV.U32 R102, RZ, RZ, R135 ;  /* 0x000000ffff667224 */ /* 0x000fe200078e0087 */
[C---:B------:R-:W-:Y:S02]  /*1b5d0*/  ISETP.GE.AND P0, PT, R0.reuse, R238, PT ;  /* 0x000000ee0000720c */ /* 0x040fe40003f06270 */
[----:B------:R-:W-:Y:S02]  /*1b5e0*/  FSEL R26, R201, -INF , !P6 ;  /* 0xff800000c91a7808 */ /* 0x000fe40007000000 */
[----:B------:R-:W-:Y:S02]  /*1b5f0*/  ISETP.GE.OR P0, PT, R0, R242, !P0 ;  /* 0x000000f20000720c */ /* 0x000fe40004706670 */
[C---:B------:R-:W-:Y:S01]  /*1b600*/  LOP3.LUT P6, RZ, R234.reuse, 0x2000, RZ, 0xc0, !PT ;  /* 0x00002000eaff7812 */ /* 0x040fe200078cc0ff */
[----:B------:R-:W-:Y:S01]  /*1b610*/  STL [R1+0x88], R26 ;  /* 0x0000881a01007387 */ /* 0x000fe20000100800 */
[----:B------:R-:W-:Y:S02]  /*1b620*/  FSEL R99, R25, -INF , !P0 ;  /* 0xff80000019637808 */ /* 0x000fe40004000000 */
[----:B------:R-:W-:Y:S01]  /*1b630*/  LOP3.LUT P0, RZ, R234, 0x1, RZ, 0xc0, !PT ;  /* 0x00000001eaff7812 */ /* 0x000fe2000780c0ff */
[----:B------:R-:W3:Y:S01]  /*1b640*/  LDL.LU R231, [R1+0x38] ;  /* 0x0000380001e77983 */ /* 0x000ee20000300800 */
[----:B----4-:R-:W-:Y:S02]  /*1b650*/  FSEL R20, R204, -INF , !P6 ;  /* 0xff800000cc147808 */ /* 0x010fe40007000000 */
[----:B------:R-:W-:Y:S02]  /*1b660*/  FSEL R41, R203, -INF , !P0 ;  /* 0xff800000cb297808 */ /* 0x000fe40004000000 */
[C---:B------:R-:W-:Y:S01]  /*1b670*/  ISETP.GE.AND P0, PT, R7.reuse, R237, PT ;  /* 0x000000ed0700720c */ /* 0x040fe20003f06270 */
[----:B------:R-:W-:Y:S01]  /*1b680*/  STL [R1+0x58], R20 ;  /* 0x0000581401007387 */ /* 0x000fe20000100800 */
[----:B------:R-:W-:Y:S02]  /*1b690*/  FSEL R54, R200, -INF , !P4 ;  /* 0xff800000c8367808 */ /* 0x000fe40006000000 */
[----:B------:R-:W-:Y:S02]  /*1b6a0*/  ISETP.GE.OR P0, PT, R7, R241, !P0 ;  /* 0x000000f10700720c */ /* 0x000fe40004706670 */
[C---:B------:R-:W-:Y:S02]  /*1b6b0*/  LOP3.LUT P4, RZ, R234.reuse, 0x200, RZ, 0xc0, !PT ;  /* 0x00000200eaff7812 */ /* 0x040fe4000788c0ff */
[----:B------:R-:W-:Y:S01]  /*1b6c0*/  FSEL R206, R103, -INF , !P0 ;  /* 0xff80000067ce7808 */ /* 0x000fe20004000000 */
[----:B------:R-:W-:Y:S01]  /*1b6d0*/  IMAD.MOV.U32 R103, RZ, RZ, R41 ;  /* 0x000000ffff677224 */ /* 0x000fe200078e0029 */
[C---:B------:R-:W-:Y:S02]  /*1b6e0*/  LOP3.LUT P0, RZ, R234.reuse, 0x4000, RZ, 0xc0, !PT ;  /* 0x00004000eaff7812 */ /* 0x040fe4000780c0ff */
[----:B------:R-:W-:Y:S02]  /*1b6f0*/  LOP3.LUT P6, RZ, R234, 0x100, RZ, 0xc0, !PT ;  /* 0x00000100eaff7812 */ /* 0x000fe400078cc0ff */
        /* <DEDUP_REMOVED lines=9> */
[C---:B------:R-:W-:Y:S01]  /*1b790*/  ISETP.GE.AND P0, PT, R4.reuse, R237, PT ;  /* 0x000000ed0400720c */ /* 0x040fe20003f06270 */
[----:B------:R-:W4:Y:S03]  /*1b7a0*/  LDL.LU R232, [R1+0x3c] ;  /* 0x00003c0001e87983 */ /* 0x000f260000300800 */
[----:B------:R-:W-:Y:S01]  /*1b7b0*/  ISETP.GE.OR P0, PT, R4, R241, !P0 ;  /* 0x000000f10400720c */ /* 0x000fe20004706670 */
[----:B------:R-:W-:Y:S03]  /*1b7c0*/  STL [R1+0x84], R19 ;  /* 0x0000841301007387 */ /* 0x000fe60000100800 */
[----:B------:R-:W-:Y:S02]  /*1b7d0*/  FSEL R203, R118, -INF , !P0 ;  /* 0xff80000076cb7808 */ /* 0x000fe40004000000 */
[----:B------:R-:W-:Y:S04]  /*1b7e0*/  LOP3.LUT P0, RZ, R234, 0x800, RZ, 0xc0, !PT ;  /* 0x00000800eaff7812 */ /* 0x000fe8000780c0ff */
[----:B------:R-:W-:Y:S02]  /*1b7f0*/  FSEL R12, R233, -INF , !P0 ;  /* 0xff800000e90c7808 */ /* 0x000fe40004000000 */
[----:B------:R-:W4:Y:S01]  /*1b800*/  LDL.LU R233, [R1+0x2c] ;  /* 0x00002c0001e97983 */ /* 0x000f220000300800 */
[C---:B------:R-:W-:Y:S03]  /*1b810*/  ISETP.GE.AND P0, PT, R2.reuse, R237, PT ;  /* 0x000000ed0200720c */ /* 0x040fe60003f06270 */
[----:B------:R1:W-:Y:S01]  /*1b820*/  STL [R1+0x50], R12 ;  /* 0x0000500c01007387 */ /* 0x0003e20000100800 */
        /* <DEDUP_REMOVED lines=8> */
[----:B------:R-:W-:Y:S02]  /*1b8b0*/  ISETP.GE.AND P0, PT, R0, R237, PT ;  /* 0x000000ed0000720c */ /* 0x000fe40003f06270 */
[----:B-1----:R-:W-:Y:S02]  /*1b8c0*/  FMNMX.FTZ R12, R28, R132, !PT ;  /* 0x000000841c0c7209 */ /* 0x002fe40007810000 */
[----:B------:R-:W-:Y:S02]  /*1b8d0*/  ISETP.GE.OR P0, PT, R0, R241, !P0 ;  /* 0x000000f10000720c */ /* 0x000fe40004706670 */
[----:B------:R-:W-:Y:S02]  /*1b8e0*/  FMNMX.FTZ R12, R30, R12, !PT ;  /* 0x0000000c1e0c7209 */ /* 0x000fe40007810000 */
[----:B------:R-:W-:Y:S02]  /*1b8f0*/  FSEL R114, R23, -INF , !P0 ;  /* 0xff80000017727808 */ /* 0x000fe40004000000 */
[C---:B------:R-:W-:Y:S02]  /*1b900*/  ISETP.GE.AND P0, PT, R17.reuse, R236, PT ;  /* 0x000000ec1100720c */ /* 0x040fe40003f06270 */
[----:B------:R-:W-:Y:S02]  /*1b910*/  FMNMX.FTZ R12, R34, R12, !PT ;  /* 0x0000000c220c7209 */ /* 0x000fe40007810000 */
        /* <DEDUP_REMOVED lines=19> */
[----:B------:R-:W-:Y:S01]  /*1ba50*/  FSEL R45, R105, -INF , !P0 ;  /* 0xff800000692d7808 */ /* 0x000fe20004000000 */
[----:B------:R-:W-:Y:S01]  /*1ba60*/  IMAD.MOV.U32 R105, RZ, RZ, R69 ;  /* 0x000000ffff697224 */ /* 0x000fe200078e0045 */
[C---:B------:R-:W-:Y:S04]  /*1ba70*/  ISETP.GE.AND P0, PT, R6.reuse, R236, PT ;  /* 0x000000ec0600720c */ /* 0x040fe80003f06270 */
[----:B------:R-:W-:Y:S04]  /*1ba80*/  ISETP.GE.OR P0, PT, R6, R240, !P0 ;  /* 0x000000f00600720c */ /* 0x000fe80004706670 */
[----:B------:R-:W-:Y:S02]  /*1ba90*/  FSEL R228, R108, -INF , !P0 ;  /* 0xff8000006ce47808 */ /* 0x000fe40004000000 */
[----:B------:R-:W-:Y:S02]  /*1baa0*/  ISETP.GE.AND P0, PT, R6, R235, PT ;  /* 0x000000eb0600720c */ /* 0x000fe40003f06270 */
[----:B--2---:R-:W-:Y:S02]  /*1bab0*/  FSEL R83, R243, -INF , !P2 ;  /* 0xff800000f3537808 */ /* 0x004fe40005000000 */
[----:B------:R-:W2:Y:S01]  /*1bac0*/  LDL.LU R243, [R1+0x34] ;  /* 0x0000340001f37983 */ /* 0x000ea20000300800 */
[C---:B------:R-:W-:Y:S02]  /*1bad0*/  LOP3.LUT P2, RZ, R234.reuse, 0x40, RZ, 0xc0, !PT ;  /* 0x00000040eaff7812 */ /* 0x040fe4000784c0ff */
[----:B---3--:R-:W-:Y:S02]  /*1bae0*/  FSEL R18, R231, -INF , !P4 ;  /* 0xff800000e7127808 */ /* 0x008fe40006000000 */
[C---:B------:R-:W-:Y:S02]  /*1baf0*/  LOP3.LUT P4, RZ, R234.reuse, 0x4, RZ, 0xc0, !PT ;  /* 0x00000004eaff7812 */ /* 0x040fe4000788c0ff */
[----:B------:R-:W-:Y:S01]  /*1bb00*/  LOP3.LUT R234, R234, 0xfffffff7, RZ, 0xc0, !PT ;  /* 0xfffffff7eaea7812 */ /* 0x000fe200078ec0ff */
[----:B------:R-:W-:Y:S01]  /*1bb10*/  STL [R1+0x80], R18 ;  /* 0x0000801201007387 */ /* 0x000fe20000100800 */
[----:B------:R-:W-:Y:S02]  /*1bb20*/  FSEL R55, R57, -INF , !P4 ;  /* 0xff80000039377808 */ /* 0x000fe40006000000 */
[----:B------:R-:W-:Y:S01]  /*1bb30*/  FSEL R231, R75, -INF , !P5 ;  /* 0xff8000004be77808 */ /* 0x000fe20006800000 */
[----:B------:R-:W-:Y:S04]  /*1bb40*/  STL [R1+0x120], R237 ;  /* 0x000120ed01007387 */ /* 0x000fe80000100800 */
[----:B------:R4:W-:Y:S04]  /*1bb50*/  STL [R1+0x124], R241 ;  /* 0x000124f101007387 */ /* 0x0009e80000100800 */
[----:B------:R-:W-:Y:S04]  /*1bb60*/  STL [R1+0x12c], R105 ;  /* 0x00012c6901007387 */ /* 0x000fe80000100800 */
[----:B------:R1:W-:Y:S01]  /*1bb70*/  STL [R1+0x130], R251 ;  /* 0x000130fb01007387 */ /* 0x0003e20000100800 */
[----:B----4-:R-:W-:Y:S02]  /*1bb80*/  FSEL R241, R232, -INF , !P6 ;  /* 0xff800000e8f17808 */ /* 0x010fe40007000000 */
[----:B------:R-:W-:Y:S02]  /*1bb90*/  ISETP.GE.OR P6, PT, R22, R239, !P1 ;  /* 0x000000ef1600720c */ /* 0x000fe40004fc6670 */
[----:B------:R-:W-:Y:S02]  /*1bba0*/  ISETP.GE.AND P1, PT, R17, R235, PT ;  /* 0x000000eb1100720c */ /* 0x000fe40003f26270 */
[----:B------:R-:W-:Y:S02]  /*1bbb0*/  FSEL R230, R78, -INF , !P6 ;  /* 0xff8000004ee67808 */ /* 0x000fe40007000000 */
[----:B------:R-:W-:Y:S02]  /*1bbc0*/  FSEL R237, R233, -INF , !P3 ;  /* 0xff800000e9ed7808 */ /* 0x000fe40005800000 */
[----:B------:R-:W-:Y:S02]  /*1bbd0*/  ISETP.GE.OR P3, PT, R17, R239, !P1 ;  /* 0x000000ef1100720c */ /* 0x000fe40004f66670 */
[----:B------:R-:W-:Y:S02]  /*1bbe0*/  ISETP.GE.AND P1, PT, R13, R235, PT ;  /* 0x000000eb0d00720c */ /* 0x000fe40003f26270 */
[----:B------:R-:W-:Y:S02]  /*1bbf0*/  FSEL R229, R79, -INF , !P3 ;  /* 0xff8000004fe57808 */ /* 0x000fe40005800000 */
[----:B------:R-:W-:Y:S02]  /*1bc00*/  ISETP.GE.OR P4, PT, R13, R239, !P1 ;  /* 0x000000ef0d00720c */ /* 0x000fe40004f86670 */
[C---:B------:R-:W-:Y:S02]  /*1bc10*/  ISETP.GE.AND P1, PT, R10.reuse, R235, PT ;  /* 0x000000eb0a00720c */ /* 0x040fe40003f26270 */
        /* <DEDUP_REMOVED lines=8> */
[----:B------:R-:W-:Y:S02]  /*1bca0*/  @P1 LOP3.LUT R234, R234, 0x8, RZ, 0xfc, !PT ;  /* 0x00000008eaea1812 */ /* 0x000fe400078efcff */
[C---:B------:R-:W-:Y:S02]  /*1bcb0*/  ISETP.GE.AND P1, PT, R9.reuse, R235, PT ;  /* 0x000000eb0900720c */ /* 0x040fe40003f26270 */
[----:B------:R-:W-:Y:S02]  /*1bcc0*/  LOP3.LUT R234, R234, 0xfffffffb, RZ, 0xc0, !PT ;  /* 0xfffffffbeaea7812 */ /* 0x000fe400078ec0ff */
        /* <DEDUP_REMOVED lines=9> */
[----:B------:R-:W-:Y:S02]  /*1bd60*/  FMNMX.FTZ R10, R249, R10, !PT ;  /* 0x0000000af90a7209 */ /* 0x000fe40007810000 */
[----:B------:R-:W-:Y:S02]  /*1bd70*/  ISETP.GE.OR P1, PT, R8, R239, !P1 ;  /* 0x000000ef0800720c */ /* 0x000fe40004f26670 */
[----:B------:R-:W-:Y:S02]  /*1bd80*/  FMNMX.FTZ R8, R52, R9, !PT ;  /* 0x0000000934087209 */ /* 0x000fe40007810000 */
[----:B------:R-:W-:Y:S02]  /*1bd90*/  FMNMX.FTZ R10, R101, R10, !PT ;  /* 0x0000000a650a7209 */ /* 0x000fe40007810000 */
[----:B------:R-:W-:Y:S02]  /*1bda0*/  FMNMX.FTZ R8, R207, R8, !PT ;  /* 0x00000008cf087209 */ /* 0x000fe40007810000 */
[----:B------:R-:W-:Y:S02]  /*1bdb0*/  LOP3.LUT R234, R234, 0xfffffffd, RZ, 0xc0, !PT ;  /* 0xfffffffdeaea7812 */ /* 0x000fe400078ec0ff */
[----:B------:R-:W-:Y:S02]  /*1bdc0*/  FMNMX.FTZ R8, R102, R8, !PT ;  /* 0x0000000866087209 */ /* 0x000fe40007810000 */
[----:B------:R-:W-:Y:S02]  /*1bdd0*/  FMNMX.FTZ R9, R49, R10, !PT ;  /* 0x0000000a31097209 */ /* 0x000fe40007810000 */
[----:B------:R-:W-:Y:S02]  /*1bde0*/  FMNMX.FTZ R8, R128, R8, !PT ;  /* 0x0000000880087209 */ /* 0x000fe40007810000 */
[----:B------:R-:W-:Y:S02]  /*1bdf0*/  @P1 LOP3.LUT R234, R234, 0x2, RZ, 0xfc, !PT ;  /* 0x00000002eaea1812 */ /* 0x000fe400078efcff */
        /* <DEDUP_REMOVED lines=15> */
[----:B-1----:R-:W3:Y:S01]  /*1bef0*/  LDL.LU R251, [R1+0x50] ;  /* 0x0000500001fb7983 */ /* 0x002ee20000300800 */
[----:B------:R-:W-:Y:S02]  /*1bf00*/  ISETP.GE.OR P3, PT, R6, R239, !P0 ;  /* 0x000000ef0600720c */ /* 0x000fe40004766670 */
[----:B------:R-:W-:Y:S01]  /*1bf10*/  FMNMX.FTZ R6, R36, R7, !PT ;  /* 0x0000000724067209 */ /* 0x000fe20007810000 */
[----:B------:R-:W4:Y:S01]  /*1bf20*/  LDL.LU R127, [R1+0x40] ;  /* 0x00004000017f7983 */ /* 0x000f220000300800 */
        /* <DEDUP_REMOVED lines=30> */
[----:B------:R-:W-:Y:S02]  /*1c110*/  FMNMX.FTZ R7, R103, R7, !PT ;  /* 0x0000000767077209 */ /* 0x000fe40007810000 */
[----:B------:R-:W-:Y:S02]  /*1c120*/  FMNMX.FTZ R6, R97, R6, !PT ;  /* 0x0000000661067209 */ /* 0x000fe40007810000 */
[C---:B------:R-:W-:Y:S02]  /*1c130*/  ISETP.GE.OR P0, PT, R5.reuse, R240, !P0 ;  /* 0x000000f00500720c */ /* 0x040fe40004706670 */
[----:B------:R-:W-:Y:S02]  /*1c140*/  FMNMX.FTZ R8, R210, R8, !PT ;  /* 0x00000008d2087209 */ /* 0x000fe40007810000 */
[----:B------:R-:W-:Y:S02]  /*1c150*/  FMNMX.FTZ R73, R112, R73, !PT ;  /* 0x0000004970497209 */ /* 0x000fe40007810000 */
[----:B------:R-:W-:Y:S02]  /*1c160*/  FMNMX.FTZ R6, R20, R6, !PT ;  /* 0x0000000614067209 */ /* 0x000fe40007810000 */
[----:B------:R-:W-:Y:S02]  /*1c170*/  FMNMX.FTZ R7, R26, R7, !PT ;  /* 0x000000071a077209 */ /* 0x000fe40007810000 */
[----:B------:R-:W-:Y:S02]  /*1c180*/  FSEL R41, R44, -INF , !P0 ;  /* 0xff8000002c297808 */ /* 0x000fe40004000000 */
[----:B------:R-:W-:Y:S02]  /*1c190*/  ISETP.GE.AND P0, PT, R5, R235, PT ;  /* 0x000000eb0500720c */ /* 0x000fe40003f06270 */
[----:B------:R-:W-:Y:S02]  /*1c1a0*/  FMNMX.FTZ R8, R208, R8, !PT ;  /* 0x00000008d0087209 */ /* 0x000fe40007810000 */
[----:B------:R-:W-:Y:S02]  /*1c1b0*/  FMNMX.FTZ R73, R99, R73, !PT ;  /* 0x0000004963497209 */ /* 0x000fe40007810000 */
[----:B------:R-:W-:Y:S02]  /*1c1c0*/  FMNMX.FTZ R7, R54, R7, !PT ;  /* 0x0000000736077209 */ /* 0x000fe40007810000 */
[----:B------:R-:W-:Y:S02]  /*1c1d0*/  ISETP.GE.OR P6, PT, R5, R239, !P0 ;  /* 0x000000ef0500720c */ /* 0x000fe400047c6670 */
[----:B------:R-:W-:Y:S02]  /*1c1e0*/  FMNMX.FTZ R5, R50, R6, !PT ;  /* 0x0000000632057209 */ /* 0x000fe40007810000 */
[----:B------:R-:W-:Y:S02]  /*1c1f0*/  FMNMX.FTZ R72, R206, R8, !PT ;  /* 0x00000008ce487209 */ /* 0x000fe40007810000 */
[----:B------:R-:W-:Y:S01]  /*1c200*/  FMNMX.FTZ R6, R19, R7, !PT ;  /* 0x0000000713067209 */ /* 0x000fe20007810000 */
[----:B------:R-:W1:Y:S01]  /*1c210*/  SHFL.BFLY PT, R8, R73, 0x2, 0x1f ;  /* 0x0c401f0049087f89 */ /* 0x000e6200000e0000 */
[C---:B------:R-:W-:Y:S02]  /*1c220*/  ISETP.GE.AND P0, PT, R4.reuse, R236, PT ;  /* 0x000000ec0400720c */ /* 0x040fe40003f06270 */
[----:B------:R-:W-:Y:S02]  /*1c230*/  FMNMX.FTZ R6, R61, R6, !PT ;  /* 0x000000063d067209 */ /* 0x000fe40007810000 */
[----:B------:R-:W-:Y:S02]  /*1c240*/  ISETP.GE.OR P0, PT, R4, R240, !P0 ;  /* 0x000000f00400720c */ /* 0x000fe40004706670 */
[----:B------:R-:W-:Y:S02]  /*1c250*/  LOP3.LUT P1, RZ, R234, 0x8, RZ, 0xc0, !PT ;  /* 0x00000008eaff7812 */ /* 0x000fe4000782c0ff */
[----:B------:R-:W-:Y:S02]  /*1c260*/  FSEL R207, R120, -INF , !P0 ;  /* 0xff80000078cf7808 */ /* 0x000fe40004000000 */
[C---:B------:R-:W-:Y:S02]  /*1c270*/  ISETP.GE.AND P0, PT, R2.reuse, R236, PT ;  /* 0x000000ec0200720c */ /* 0x040fe40003f06270 */
[----:B------:R-:W-:Y:S02]  /*1c280*/  FSEL R108, R63, -INF , !P1 ;  /* 0xff8000003f6c7808 */ /* 0x000fe40004800000 */
[----:B------:R-:W-:Y:S02]  /*1c290*/  ISETP.GE.OR P0, PT, R2, R240, !P0 ;  /* 0x000000f00200720c */ /* 0x000fe40004706670 */
[-C--:B------:R-:W-:Y:S02]  /*1c2a0*/  ISETP.GE.AND P1, PT, R4, R235.reuse, PT ;  /* 0x000000eb0400720c */ /* 0x080fe40003f26270 */
[----:B------:R-:W-:Y:S02]  /*1c2b0*/  FSEL R200, R121, -INF , !P0 ;  /* 0xff80000079c87808 */ /* 0x000fe40004000000 */
[-C--:B------:R-:W-:Y:S02]  /*1c2c0*/  ISETP.GE.AND P0, PT, R2, R235.reuse, PT ;  /* 0x000000eb0200720c */ /* 0x080fe40003f06270 */
[----:B--2---:R-:W-:Y:S02]  /*1c2d0*/  FSEL R242, R243, -INF , !P2 ;  /* 0xff800000f3f27808 */ /* 0x004fe40005000000 */
[----:B------:R-:W-:Y:S02]  /*1c2e0*/  ISETP.GE.AND P2, PT, R15, R235, PT ;  /* 0x000000eb0f00720c */ /* 0x000fe40003f46270 */
[----:B-1----:R-:W-:Y:S02]  /*1c2f0*/  FMNMX.FTZ R73, R73, R8, !PT ;  /* 0x0000000849497209 */ /* 0x002fe40007810000 */
[-C--:B------:R-:W-:Y:S02]  /*1c300*/  ISETP.GE.OR P2, PT, R15, R239.reuse, !P2 ;  /* 0x000000ef0f00720c */ /* 0x080fe40005746670 */
[----:B------:R-:W-:Y:S02]  /*1c310*/  FSEL R10, R56, -INF , !P4 ;  /* 0xff800000380a7808 */ /* 0x000fe40006000000 */
[----:B------:R-:W-:Y:S02]  /*1c320*/  ISETP.GE.OR P4, PT, R4, R239, !P1 ;  /* 0x000000ef0400720c */ /* 0x000fe40004f86670 */
[----:B------:R-:W-:Y:S01]  /*1c330*/  FSEL R25, R47, -INF , !P2 ;  /* 0xff8000002f197808 */ /* 0x000fe20005000000 */
[----:B------:R-:W-:Y:S01]  /*1c340*/  IMAD.MOV.U32 R120, RZ, RZ, R10 ;  /* 0x000000ffff787224 */ /* 0x000fe200078e000a */
[C---:B------:R-:W-:Y:S02]  /*1c350*/  LOP3.LUT P2, RZ, R234.reuse, 0x4, RZ, 0xc0, !PT ;  /* 0x00000004eaff7812 */ /* 0x040fe4000784c0ff */
[----:B------:R-:W-:Y:S02]  /*1c360*/  LOP3.LUT P1, RZ, R234, 0x2, RZ, 0xc0, !PT ;  /* 0x00000002eaff7812 */ /* 0x000fe4000782c0ff */
[----:B------:R-:W-:Y:S02]  /*1c370*/  FMNMX.FTZ R72, R205, R72, !PT ;  /* 0x00000048cd487209 */ /* 0x000fe40007810000 */
[----:B------:R-:W-:Y:S02]  /*1c380*/  FSEL R56, R58, -INF , !P1 ;  /* 0xff8000003a387808 */ /* 0x000fe40004800000 */
[----:B------:R-:W-:Y:S02]  /*1c390*/  FSEL R47, R62, -INF , !P5 ;  /* 0xff8000003e2f7808 */ /* 0x000fe40006800000 */
[----:B------:R-:W-:Y:S02]  /*1c3a0*/  FSEL R59, R59, -INF , !P3 ;  /* 0xff8000003b3b7808 */ /* 0x000fe40005800000 */
[----:B------:R-:W-:Y:S02]  /*1c3b0*/  FMNMX.FTZ R72, R204, R72, !PT ;  /* 0x00000048cc487209 */ /* 0x000fe40007810000 */
[----:B------:R-:W-:Y:S02]  /*1c3c0*/  FSEL R57, R60, -INF , !P6 ;  /* 0xff8000003c397808 */ /* 0x000fe40007000000 */
[----:B------:R-:W-:Y:S02]  /*1c3d0*/  FMNMX.FTZ R72, R203, R72, !PT ;  /* 0x00000048cb487209 */ /* 0x000fe40007810000 */
[----:B------:R-:W-:Y:S02]  /*1c3e0*/  ISETP.GE.AND P1, PT, R11, R235, PT ;  /* 0x000000eb0b00720c */ /* 0x000fe40003f26270 */
[----:B------:R-:W-:Y:S02]  /*1c3f0*/  FMNMX.FTZ R72, R202, R72, !PT ;  /* 0x00000048ca487209 */ /* 0x000fe40007810000 */
[----:B------:R-:W-:Y:S02]  /*1c400*/  FSEL R48, R48, -INF , !P4 ;  /* 0xff80000030307808 */ /* 0x000fe40006000000 */
[----:B------:R-:W-:Y:S02]  /*1c410*/  FMNMX.FTZ R72, R201, R72, !PT ;  /* 0x00000048c9487209 */ /* 0x000fe40007810000 */
[----:B------:R-:W-:Y:S02]  /*1c420*/  ISETP.GE.OR P1, PT, R11, R239, !P1 ;  /* 0x000000ef0b00720c */ /* 0x000fe40004f26670 */
[----:B------:R-:W-:Y:S02]  /*1c430*/  FMNMX.FTZ R72, R114, R72, !PT ;  /* 0x0000004872487209 */ /* 0x000fe40007810000 */
[----:B------:R-:W-:Y:S02]  /*1c440*/  LOP3.LUT P5, RZ, R234, 0x80000, RZ, 0xc0, !PT ;  /* 0x00080000eaff7812 */ /* 0x000fe400078ac0ff */
[----:B---3--:R-:W-:Y:S04]  /*1c450*/  FMNMX.FTZ R5, R251, R5, !PT ;  /* 0x00000005fb057209 */ /* 0x008fe80007810000 */
[----:B------:R-:W-:Y:S02]  /*1c460*/  FMNMX.FTZ R7, R83, R5, !PT ;  /* 0x0000000553077209 */ /* 0x000fe40007810000 */
[----:B------:R-:W-:Y:S02]  /*1c470*/  FMNMX.FTZ R5, R226, R6, !PT ;  /* 0x00000006e2057209 */ /* 0x000fe40007810000 */
[----:B------:R-:W-:Y:S01]  /*1c480*/  FMNMX.FTZ R7, R18, R7, !PT ;  /* 0x0000000712077209 */ /* 0x000fe20007810000 */
[----:B------:R-:W-:Y:S01]  /*1c490*/  SHFL.BFLY PT, R6, R72, 0x2, 0x1f ;  /* 0x0c401f0048067f89 */ /* 0x000fe200000e0000 */
[----:B------:R-:W-:Y:S02]  /*1c4a0*/  FMNMX.FTZ R71, R225, R5, !PT ;  /* 0x00000005e1477209 */ /* 0x000fe40007810000 */
[----:B------:R-:W-:Y:S02]  /*1c4b0*/  FMNMX.FTZ R5, R241, R7, !PT ;  /* 0x00000007f1057209 */ /* 0x000fe40007810000 */
[----:B----4-:R-:W-:Y:S02]  /*1c4c0*/  FSEL R117, R127, -INF , !P2 ;  /* 0xff8000007f757808 */ /* 0x010fe40005000000 */
[----:B------:R-:W-:Y:S01]  /*1c4d0*/  FMNMX.FTZ R5, R237, R5, !PT ;  /* 0x00000005ed057209 */ /* 0x000fe20007810000 */
[----:B------:R-:W1:Y:S01]  /*1c4e0*/  SHFL.BFLY PT, R7, R73, 0x1, 0x1f ;  /* 0x0c201f0049077f89 */ /* 0x000e6200000e0000 */
[----:B------:R-:W-:Y:S02]  /*1c4f0*/  ISETP.GE.OR P2, PT, R2, R239, !P0 ;  /* 0x000000ef0200720c */ /* 0x000fe40004746670 */
[----:B------:R-:W-:Y:S02]  /*1c500*/  FMNMX.FTZ R5, R242, R5, !PT ;  /* 0x00000005f2057209 */ /* 0x000fe40007810000 */
[----:B------:R-:W-:Y:S02]  /*1c510*/  ISETP.GE.AND P0, PT, R11, R236, PT ;  /* 0x000000ec0b00720c */ /* 0x000fe40003f06270 */
[----:B------:R-:W-:Y:S02]  /*1c520*/  FMNMX.FTZ R5, R55, R5, !PT ;  /* 0x0000000537057209 */ /* 0x000fe40007810000 */
[----:B------:R-:W-:Y:S02]  /*1c530*/  ISETP.GE.OR P0, PT, R11, R240, !P0 ;  /* 0x000000f00b00720c */ /* 0x000fe40004706670 */
[----:B------:R-:W-:Y:S02]  /*1c540*/  FMNMX.FTZ R5, R231, R5, !PT ;  /* 0x00000005e7057209 */ /* 0x000fe40007810000 */
[----:B------:R-:W-:Y:S02]  /*1c550*/  FSEL R128, R124, -INF , !P0 ;  /* 0xff8000007c807808 */ /* 0x000fe40004000000 */
[----:B------:R-:W-:Y:S02]  /*1c560*/  FMNMX.FTZ R4, R230, R5, !PT ;  /* 0x00000005e6047209 */ /* 0x000fe40007810000 */
[C---:B------:R-:W-:Y:S02]  /*1c570*/  ISETP.GE.AND P0, PT, R0.reuse, R236, PT ;  /* 0x000000ec0000720c */ /* 0x040fe40003f06270 */
[----:B------:R-:W-:Y:S02]  /*1c580*/  FMNMX.FTZ R2, R229, R4, !PT ;  /* 0x00000004e5027209 */ /* 0x000fe40007810000 */
[----:B------:R-:W-:Y:S02]  /*1c590*/  ISETP.GE.OR P0, PT, R0, R240, !P0 ;  /* 0x000000f00000720c */ /* 0x000fe40004706670 */
[----:B------:R-:W-:Y:S02]  /*1c5a0*/  FMNMX.FTZ R2, R25, R2, !PT ;  /* 0x0000000219027209 */ /* 0x000fe40007810000 */
[----:B-1----:R-:W-:Y:S02]  /*1c5b0*/  FMNMX.FTZ R73, R73, R7, !PT ;  /* 0x0000000749497209 */ /* 0x002fe40007810000 */
[----:B------:R-:W-:Y:S02]  /*1c5c0*/  FMNMX.FTZ R2, R120, R2, !PT ;  /* 0x0000000278027209 */ /* 0x000fe40007810000 */
[----:B------:R-:W-:Y:S01]  /*1c5d0*/  FMNMX.FTZ R71, R224, R71, !PT ;  /* 0x00000047e0477209 */ /* 0x000fe20007810000 */
[C---:B------:R-:W-:Y:S01]  /*1c5e0*/  FMUL.FTZ R84, R73.reuse, c[0x0][0x23c] ;  /* 0x00008f0049547a20 */ /* 0x040fe20000410000 */
[----:B------:R-:W-:Y:S02]  /*1c5f0*/  FMNMX.FTZ R2, R108, R2, !PT ;  /* 0x000000026c027209 */ /* 0x000fe40007810000 */
[----:B------:R-:W-:Y:S02]  /*1c600*/  FSETP.NEU.FTZ.AND P3, PT, R73, -INF , PT ;  /* 0xff8000004900780b */ /* 0x000fe40003f7d000 */
[----:B------:R-:W-:Y:S02]  /*1c610*/  FMNMX.FTZ R2, R117, R2, !PT ;  /* 0x0000000275027209 */ /* 0x000fe40007810000 */
[----:B------:R-:W-:Y:S02]  /*1c620*/  FSEL R84, R84, RZ, P3 ;  /* 0x000000ff54547208 */ /* 0x000fe40001800000 */
[----:B------:R-:W-:Y:S02]  /*1c630*/  FMNMX.FTZ R2, R56, R2, !PT ;  /* 0x0000000238027209 */ /* 0x000fe40007810000 */
[----:B------:R-:W-:Y:S01]  /*1c640*/  FSEL R127, R125, -INF , !P0 ;  /* 0xff8000007d7f7808 */ /* 0x000fe20004000000 */
[--C-:B------:R-:W-:Y:S01]  /*1c650*/  FFMA.FTZ R101, R101, c[0x0][0x23c], -R84.reuse ;  /* 0x00008f0065657a23 */ /* 0x100fe20000010854 */
[----:B------:R-:W-:Y:S01]  /*1c660*/  FMNMX.FTZ R2, R47, R2, !PT ;  /* 0x000000022f027209 */ /* 0x000fe20007810000 */
[--C-:B------:R-:W-:Y:S01]  /*1c670*/  FFMA.FTZ R126, R126, c[0x0][0x23c], -R84.reuse ;  /* 0x00008f007e7e7a23 */ /* 0x100fe20000010854 */
[C---:B------:R-:W-:Y:S01]  /*1c680*/  ISETP.GE.AND P0, PT, R0.reuse, R235, PT ;  /* 0x000000eb0000720c */ /* 0x040fe20003f06270 */
[--C-:B------:R-:W-:Y:S01]  /*1c690*/  FFMA.FTZ R131, R131, c[0x0][0x23c], -R84.reuse ;  /* 0x00008f0083837a23 */ /* 0x100fe20000010854 */
[----:B------:R-:W-:Y:S01]  /*1c6a0*/  FMNMX.FTZ R2, R59, R2, !PT ;  /* 0x000000023b027209 */ /* 0x000fe20007810000 */
[--C-:B------:R-:W-:Y:S01]  /*1c6b0*/  FFMA.FTZ R209, R209, c[0x0][0x23c], -R84.reuse ;  /* 0x00008f00d1d17a23 */ /* 0x100fe20000010854 */
[----:B------:R-:W-:Y:S02]  /*1c6c0*/  ISETP.GE.OR P0, PT, R0, R239, !P0 ;  /* 0x000000ef0000720c */ /* 0x000fe40004706670 */
[----:B------:R-:W-:Y:S01]  /*1c6d0*/  FMNMX.FTZ R0, R57, R2, !PT ;  /* 0x0000000239007209 */ /* 0x000fe20007810000 */
[--C-:B------:R-:W-:Y:S01]  /*1c6e0*/  FFMA.FTZ R2, R27, c[0x0][0x23c], -R84.reuse ;  /* 0x00008f001b027a23 */ /* 0x100fe20000010854 */
[----:B------:R-:W-:Y:S02]  /*1c6f0*/  FMNMX.FTZ R71, R223, R71, !PT ;  /* 0x00000047df477209 */ /* 0x000fe40007810000 */
[----:B------:R-:W-:Y:S01]  /*1c700*/  FMNMX.FTZ R72, R72, R6, !PT ;  /* 0x0000000648487209 */ /* 0x000fe20007810000 */
[----:B------:R1:W-:Y:S01]  /*1c710*/  MUFU.EX2 R85, R2 ;  /* 0x0000000200557308 */ /* 0x0003e20000000800 */
[----:B------:R-:W-:Y:S02]  /*1c720*/  FMNMX.FTZ R71, R43, R71, !PT ;  /* 0x000000472b477209 */ /* 0x000fe40007810000 */
[----:B------:R-:W-:Y:S01]  /*1c730*/  FSEL R227, R123, -INF , !P2 ;  /* 0xff8000007be37808 */ /* 0x000fe20005000000 */
[----:B------:R-:W2:Y:S01]  /*1c740*/  SHFL.BFLY PT, R4, R72, 0x1, 0x1f ;  /* 0x0c201f0048047f89 */ /* 0x000ea200000e0000 */
[----:B------:R-:W-:Y:S02]  /*1c750*/  FMNMX.FTZ R71, R221, R71, !PT ;  /* 0x00000047dd477209 */ /* 0x000fe40007810000 */
[----:B------:R-:W-:Y:S02]  /*1c760*/  FSEL R226, R46, -INF , !P1 ;  /* 0xff8000002ee27808 */ /* 0x000fe40004800000 */
        /* <DEDUP_REMOVED lines=8> */
[--C-:B-1----:R-:W-:Y:S01]  /*1c7f0*/  FFMA.FTZ R2, R29, c[0x0][0x23c], -R84.reuse ;  /* 0x00008f001d027a23 */ /* 0x102fe20000010854 */
[----:B------:R-:W-:Y:S02]  /*1c800*/  FMNMX.FTZ R71, R41, R71, !PT ;  /* 0x0000004729477209 */ /* 0x000fe40007810000 */
[----:B------:R-:W-:Y:S01]  /*1c810*/  FMNMX.FTZ R0, R74, R0, !PT ;  /* 0x000000004a007209 */ /* 0x000fe20007810000 */
[----:B------:R-:W1:Y:S01]  /*1c820*/  MUFU.EX2 R124, R2 ;  /* 0x00000002007c7308 */ /* 0x000e620000000800 */
[----:B------:R-:W-:Y:S02]  /*1c830*/  FMNMX.FTZ R71, R207, R71, !PT ;  /* 0x00000047cf477209 */ /* 0x000fe40007810000 */
[----:B--2---:R-:W-:Y:S02]  /*1c840*/  FMNMX.FTZ R72, R72, R4, !PT ;  /* 0x0000000448487209 */ /* 0x004fe40007810000 */
[----:B------:R-:W-:Y:S02]  /*1c850*/  FMNMX.FTZ R71, R200, R71, !PT ;  /* 0x00000047c8477209 */ /* 0x000fe40007810000 */
[C---:B------:R-:W-:Y:S01]  /*1c860*/  FSETP.NEU.FTZ.AND P2, PT, R72.reuse, -INF , PT ;  /* 0xff8000004800780b */ /* 0x040fe20003f5d000 */
[----:B------:R-:W-:Y:S01]  /*1c870*/  FMUL.FTZ R75, R72, c[0x0][0x23c] ;  /* 0x00008f00484b7a20 */ /* 0x000fe20000410000 */
[----:B------:R-:W-:Y:S04]  /*1c880*/  FMNMX.FTZ R71, R128, R71, !PT ;  /* 0x0000004780477209 */ /* 0x000fe80007810000 */
[----:B------:R-:W-:Y:S02]  /*1c890*/  FMNMX.FTZ R71, R127, R71, !PT ;  /* 0x000000477f477209 */ /* 0x000fe40007810000 */
[----:B------:R-:W-:Y:S03]  /*1c8a0*/  FSEL R75, R75, RZ, P2 ;  /* 0x000000ff4b4b7208 */ /* 0x000fe60001000000 */
[----:B------:R-:W2:Y:S02]  /*1c8b0*/  SHFL.BFLY PT, R5, R71, 0x2, 0x1f ;  /* 0x0c401f0047057f89 */ /* 0x000ea400000e0000 */
[--C-:B------:R-:W-:Y:S02]  /*1c8c0*/  FFMA.FTZ R4, R28, c[0x0][0x23c], -R75.reuse ;  /* 0x00008f001c047a23 */ /* 0x100fe4000001084b */
[--C-:B------:R-:W-:Y:S02]  /*1c8d0*/  FFMA.FTZ R208, R208, c[0x0][0x23c], -R75.reuse ;  /* 0x00008f00d0d07a23 */ /* 0x100fe4000001084b */
[----:B------:R3:W-:Y:S01]  /*1c8e0*/  MUFU.EX2 R119, R4 ;  /* 0x0000000400777308 */ /* 0x0007e20000000800 */
[----:B-1----:R-:W-:Y:S01]  /*1c8f0*/  F2FP.PACK_AB R76, R124, R85 ;  /* 0x000000557c4c723e */ /* 0x002fe200000000ff */
[----:B------:R-:W1:Y:S01]  /*1c900*/  SHFL.BFLY PT, R2, R0, 0x2, 0x1f ;  /* 0x0c401f0000027f89 */ /* 0x000e6200000e0000 */
[----:B--2---:R-:W-:Y:S07]  /*1c910*/  FMNMX.FTZ R71, R71, R5, !PT ;  /* 0x0000000547477209 */ /* 0x004fee0007810000 */
[----:B------:R-:W2:Y:S01]  /*1c920*/  SHFL.BFLY PT, R5, R71, 0x1, 0x1f ;  /* 0x0c201f0047057f89 */ /* 0x000ea200000e0000 */
[--C-:B---3--:R-:W-:Y:S01]  /*1c930*/  FFMA.FTZ R4, R30, c[0x0][0x23c], -R75.reuse ;  /* 0x00008f001e047a23 */ /* 0x108fe2000001084b */
[----:B-1----:R-:W-:Y:S01]  /*1c940*/  FMNMX.FTZ R0, R0, R2, !PT ;  /* 0x0000000200007209 */ /* 0x002fe20007810000 */
[--C-:B------:R-:W-:Y:S02]  /*1c950*/  FFMA.FTZ R2, R34, c[0x0][0x23c], -R75.reuse ;  /* 0x00008f0022027a23 */ /* 0x100fe4000001084b */
[----:B------:R-:W1:Y:S10]  /*1c960*/  MUFU.EX2 R243, R4 ;  /* 0x0000000400f37308 */ /* 0x000e740000000800 */
[----:B------:R3:W-:Y:S01]  /*1c970*/  MUFU.EX2 R232, R2 ;  /* 0x0000000200e87308 */ /* 0x0007e20000000800 */
[----:B--2---:R-:W-:Y:S04]  /*1c980*/  FMNMX.FTZ R71, R71, R5, !PT ;  /* 0x0000000547477209 */ /* 0x004fe80007810000 */
[C---:B------:R-:W-:Y:S01]  /*1c990*/  FSETP.NEU.FTZ.AND P1, PT, R71.reuse, -INF , PT ;  /* 0xff8000004700780b */ /* 0x040fe20003f3d000 */
[----:B------:R-:W-:Y:S01]  /*1c9a0*/  FMUL.FTZ R92, R71, c[0x0][0x23c] ;  /* 0x00008f00475c7a20 */ /* 0x000fe20000410000 */
[----:B-1----:R-:W-:Y:S01]  /*1c9b0*/  F2FP.PACK_AB R77, R243, R119 ;  /* 0x00000077f34d723e */ /* 0x002fe200000000ff */
[----:B------:R-:W-:Y:S03]  /*1c9c0*/  FFMA.FTZ R4, R31, c[0x0][0x23c], -R84 ;  /* 0x00008f001f047a23 */ /* 0x000fe60000010854 */
[----:B------:R-:W-:Y:S01]  /*1c9d0*/  FSEL R92, R92, RZ, P1 ;  /* 0x000000ff5c5c7208 */ /* 0x000fe20000800000 */
[----:B------:R1:W-:Y:S04]  /*1c9e0*/  MUFU.EX2 R222, R4 ;  /* 0x0000000400de7308 */ /* 0x0003e80000000800 */
[--C-:B------:R-:W-:Y:S01]  /*1c9f0*/  FFMA.FTZ R207, R207, c[0x0][0x23c], -R92.reuse ;  /* 0x00008f00cfcf7a23 */ /* 0x100fe2000001085c */
[----:B---3--:R-:W2:Y:S01]  /*1ca00*/  SHFL.BFLY PT, R2, R0, 0x1, 0x1f ;  /* 0x0c201f0000027f89 */ /* 0x008ea200000e0000 */
[----:B------:R-:W-:Y:S02]  /*1ca10*/  FFMA.FTZ R200, R200, c[0x0][0x23c], -R92 ;  /* 0x00008f00c8c87a23 */ /* 0x000fe4000001085c */
[----:B-1----:R-:W-:Y:S04]  /*1ca20*/  FFMA.FTZ R4, R32, c[0x0][0x23c], -R84 ;  /* 0x00008f0020047a23 */ /* 0x002fe80000010854 */
[----:B------:R1:W3:Y:S01]  /*1ca30*/  MUFU.EX2 R118, R4 ;  /* 0x0000000400767308 */ /* 0x0002e20000000800 */
[----:B--2---:R-:W-:Y:S01]  /*1ca40*/  FMNMX.FTZ R70, R0, R2, !PT ;  /* 0x0000000200467209 */ /* 0x004fe20007810000 */
[----:B------:R-:W-:Y:S03]  /*1ca50*/  FFMA.FTZ R0, R36, c[0x0][0x23c], -R92 ;  /* 0x00008f0024007a23 */ /* 0x000fe6000001085c */
[C---:B------:R-:W-:Y:S01]  /*1ca60*/  FSETP.NEU.FTZ.AND P0, PT, R70.reuse, -INF , PT ;  /* 0xff8000004600780b */ /* 0x040fe20003f1d000 */
[----:B------:R-:W-:Y:S04]  /*1ca70*/  FMUL.FTZ R100, R70, c[0x0][0x23c] ;  /* 0x00008f0046647a20 */ /* 0x000fe80000410000 */
[----:B------:R2:W-:Y:S01]  /*1ca80*/  MUFU.EX2 R238, R0 ;  /* 0x0000000000ee7308 */ /* 0x0005e20000000800 */
[----:B------:R-:W-:Y:S05]  /*1ca90*/  FSEL R100, R100, RZ, P0 ;  /* 0x000000ff64647208 */ /* 0x000fea0000000000 */
[----:B------:R-:W-:Y:S02]  /*1caa0*/  FFMA.FTZ R2, R21, c[0x0][0x23c], -R100 ;  /* 0x00008f0015027a23 */ /* 0x000fe40000010864 */
[----:B------:R-:W4:Y:S02]  /*1cab0*/  LDSM.16.MT88.4 R20, [R216+0x8000] ;  /* 0x00800000d814783b */ /* 0x000f240000004200 */
[----:B------:R2:W-:Y:S01]  /*1cac0*/  MUFU.EX2 R233, R2 ;  /* 0x0000000200e97308 */ /* 0x0005e20000000800 */
[----:B-1----:R-:W-:Y:S01]  /*1cad0*/  FFMA.FTZ R4, R38, c[0x0][0x23c], -R75 ;  /* 0x00008f0026047a23 */ /* 0x002fe2000001084b */
[----:B---3--:R-:W-:Y:S08]  /*1cae0*/  F2FP.PACK_AB R78, R118, R222 ;  /* 0x000000de764e723e */ /* 0x008ff000000000ff */
[----:B------:R1:W3:Y:S01]  /*1caf0*/  MUFU.EX2 R104, R4 ;  /* 0x0000000400687308 */ /* 0x0002e20000000800 */
[--C-:B--2---:R-:W-:Y:S09]  /*1cb00*/  FFMA.FTZ R0, R37, c[0x0][0x23c], -R92.reuse ;  /* 0x00008f0025007a23 */ /* 0x104ff2000001085c */
[----:B------:R2:W2:Y:S01]  /*1cb10*/  MUFU.EX2 R105, R0 ;  /* 0x0000000000697308 */ /* 0x0004a20000000800 */
[----:B------:R-:W-:Y:S01]  /*1cb20*/  FSEL R2, R72, RZ, P2 ;  /* 0x000000ff48027208 */ /* 0x000fe20001000000 */
[----:B-1----:R-:W-:Y:S01]  /*1cb30*/  FFMA.FTZ R4, R33, c[0x0][0x23c], -R92 ;  /* 0x00008f0021047a23 */ /* 0x002fe2000001085c */
[----:B---3--:R-:W-:Y:S07]  /*1cb40*/  F2FP.PACK_AB R79, R104, R232 ;  /* 0x000000e8684f723e */ /* 0x008fee00000000ff */
[----:B------:R1:W-:Y:S01]  /*1cb50*/  MUFU.EX2 R115, R4 ;  /* 0x0000000400737308 */ /* 0x0003e20000000800 */
[----:B--2---:R-:W-:Y:S01]  /*1cb60*/  FFMA.FTZ R0, R39, c[0x0][0x23c], -R100 ;  /* 0x00008f0027007a23 */ /* 0x004fe20000010864 */
[----:B------:R-:W-:Y:S01]  /*1cb70*/  F2FP.PACK_AB R66, R105, R238 ;  /* 0x000000ee6942723e */ /* 0x000fe200000000ff */
[----:B------:R-:W2:Y:S07]  /*1cb80*/  LDSM.16.MT88.4 R36, [R219+0x8000] ;  /* 0x00800000db24783b */ /* 0x000eae0000004200 */
[----:B------:R3:W-:Y:S01]  /*1cb90*/  MUFU.EX2 R24, R0 ;  /* 0x0000000000187308 */ /* 0x0007e20000000800 */
[----:B-1----:R-:W-:Y:S09]  /*1cba0*/  FFMA.FTZ R4, R35, c[0x0][0x23c], -R92 ;  /* 0x00008f0023047a23 */ /* 0x002ff2000001085c */
[----:B------:R-:W1:Y:S01]  /*1cbb0*/  MUFU.EX2 R63, R4 ;  /* 0x00000004003f7308 */ /* 0x000e620000000800 */
[----:B---3--:R-:W-:Y:S09]  /*1cbc0*/  FFMA.FTZ R0, R16, c[0x0][0x23c], -R100 ;  /* 0x00008f0010007a23 */ /* 0x008ff20000010864 */
[----:B------:R3:W2:Y:S01]  /*1cbd0*/  MUFU.EX2 R42, R0 ;  /* 0x00000000002a7308 */ /* 0x0006a20000000800 */
[----:B-1----:R-:W-:Y:S02]  /*1cbe0*/  F2FP.PACK_AB R64, R63, R115 ;  /* 0x000000733f40723e */ /* 0x002fe400000000ff */
[----:B---3--:R-:W-:Y:S02]  /*1cbf0*/  FSEL R0, R73, RZ, P3 ;  /* 0x000000ff49007208 */ /* 0x008fe40001800000 */
[----:B--2---:R-:W-:Y:S03]  /*1cc00*/  F2FP.PACK_AB R65, R42, R24 ;  /* 0x000000182a41723e */ /* 0x004fe600000000ff */
[----:B------:R-:W-:Y:S04]  /*1cc10*/  FADD.FTZ R0, -R0, R3 ;  /* 0x0000000300007221 */ /* 0x000fe80000010100 */
[----:B------:R-:W-:Y:S04]  /*1cc20*/  FMUL.FTZ R0, R0, c[0x0][0x23c] ;  /* 0x00008f0000007a20 */ /* 0x000fe80000410000 */
[----:B------:R1:W2:Y:S02]  /*1cc30*/  MUFU.EX2 R3, R0 ;  /* 0x0000000000037308 */ /* 0x0002a40000000800 */
[----:B-1----:R-:W-:Y:S01]  /*1cc40*/  FADD.FTZ R0, -R2, R132 ;  /* 0x0000008402007221 */ /* 0x002fe20000010100 */
[----:B------:R-:W-:Y:S01]  /*1cc50*/  FSEL R2, R71, RZ, P1 ;  /* 0x000000ff47027208 */ /* 0x000fe20000800000 */
[C---:B--2---:R-:W-:Y:S02]  /*1cc60*/  FMUL.FTZ R4, R3.reuse, R140 ;  /* 0x0000008c03047220 */ /* 0x044fe40000410000 */
[----:B------:R-:W-:Y:S02]  /*1cc70*/  FMUL.FTZ R0, R0, c[0x0][0x23c] ;  /* 0x00008f0000007a20 */ /* 0x000fe40000410000 */
[C---:B------:R-:W-:Y:S02]  /*1cc80*/  FMUL.FTZ R5, R3.reuse, R141 ;  /* 0x0000008d03057220 */ /* 0x040fe40000410000 */
[C---:B------:R-:W-:Y:S01]  /*1cc90*/  FMUL.FTZ R16, R3.reuse, R144 ;  /* 0x0000009003107220 */ /* 0x040fe20000410000 */
[----:B------:R1:W2:Y:S01]  /*1cca0*/  MUFU.EX2 R69, R0 ;  /* 0x0000000000457308 */ /* 0x0002a20000000800 */
[C---:B------:R-:W-:Y:S01]  /*1ccb0*/  FMUL.FTZ R17, R3.reuse, R145 ;  /* 0x0000009103117220 */ /* 0x040fe20000410000 */
[----:B------:R-:W-:Y:S01]  /*1ccc0*/  MOV R145, R54 ;  /* 0x0000003600917202 */ /* 0x000fe20000000f00 */
[----:B------:R-:W-:Y:S02]  /*1ccd0*/  IMAD.MOV.U32 R144, RZ, RZ, R55 ;  /* 0x000000ffff907224 */ /* 0x000fe400078e0037 */
[C---:B------:R-:W-:Y:S02]  /*1cce0*/  FMUL.FTZ R32, R3.reuse, R160 ;  /* 0x000000a003207220 */ /* 0x040fe40000410000 */
[----:B------:R-:W-:Y:S02]  /*1ccf0*/  FMUL.FTZ R33, R3, R161 ;  /* 0x000000a103217220 */ /* 0x000fe40000410000 */
[----:B------:R-:W-:Y:S02]  /*1cd00*/  IMAD.MOV.U32 R161, RZ, RZ, R83 ;  /* 0x000000ffffa17224 */ /* 0x000fe400078e0053 */
[----:B------:R-:W-:Y:S02]  /*1cd10*/  IMAD.MOV.U32 R141, RZ, RZ, R56 ;  /* 0x000000ffff8d7224 */ /* 0x000fe400078e0038 */
[----:B------:R-:W-:Y:S02]  /*1cd20*/  IMAD.MOV.U32 R160, RZ, RZ, R102 ;  /* 0x000000ffffa07224 */ /* 0x000fe400078e0066 */
[----:B------:R-:W-:Y:S02]  /*1cd30*/  IMAD.MOV.U32 R132, RZ, RZ, R103 ;  /* 0x000000ffff847224 */ /* 0x000fe400078e0067 */
[--C-:B------:R-:W-:Y:S02]  /*1cd40*/  FFMA.FTZ R103, R250, c[0x0][0x23c], -R84.reuse ;  /* 0x00008f00fa677a23 */ /* 0x100fe40000010854 */
[----:B------:R-:W-:Y:S02]  /*1cd50*/  FFMA.FTZ R102, R249, c[0x0][0x23c], -R84 ;  /* 0x00008f00f9667a23 */ /* 0x000fe40000010854 */
[----:B-1----:R-:W-:Y:S01]  /*1cd60*/  FADD.FTZ R0, -R2, R133 ;  /* 0x0000008502007221 */ /* 0x002fe20000010100 */
[----:B------:R-:W-:Y:S01]  /*1cd70*/  FSEL R2, R70, RZ, P0 ;  /* 0x000000ff46027208 */ /* 0x000fe20000000000 */
[C---:B--2---:R-:W-:Y:S01]  /*1cd80*/  FMUL.FTZ R6, R69.reuse, R142 ;  /* 0x0000008e45067220 */ /* 0x044fe20000410000 */
[----:B------:R-:W-:Y:S01]  /*1cd90*/  PLOP3.LUT P0, PT, PT, PT, UP0, 0x80, 0x0 ;  /* 0x000000000000781c */ /* 0x000fe20003f0f008 */
[----:B------:R-:W-:Y:S02]  /*1cda0*/  FMUL.FTZ R0, R0, c[0x0][0x23c] ;  /* 0x00008f0000007a20 */ /* 0x000fe40000410000 */
[C---:B------:R-:W-:Y:S02]  /*1cdb0*/  FMUL.FTZ R7, R69.reuse, R143 ;  /* 0x0000008f45077220 */ /* 0x040fe40000410000 */
[C---:B------:R-:W-:Y:S01]  /*1cdc0*/  FMUL.FTZ R18, R69.reuse, R146 ;  /* 0x0000009245127220 */ /* 0x040fe20000410000 */
[----:B------:R1:W2:Y:S01]  /*1cdd0*/  MUFU.EX2 R68, R0 ;  /* 0x0000000000447308 */ /* 0x0002a20000000800 */
[C---:B------:R-:W-:Y:S02]  /*1cde0*/  FMUL.FTZ R19, R69.reuse, R147 ;  /* 0x0000009345137220 */ /* 0x040fe40000410000 */
[C---:B------:R-:W-:Y:S01]  /*1cdf0*/  FMUL.FTZ R35, R69.reuse, R163 ;  /* 0x000000a345237220 */ /* 0x040fe20000410000 */
[-C--:B----4-:R-:W-:Y:S01]  /*1ce00*/  HMMA.16816.F32 R4, R76, R20.reuse, R4 ;  /* 0x000000144c04723c */ /* 0x090fe20000001804 */
[----:B------:R-:W-:Y:S02]  /*1ce10*/  IMAD.MOV.U32 R163, RZ, RZ, R52 ;  /* 0x000000ffffa37224 */ /* 0x000fe400078e0034 */
[----:B------:R-:W-:Y:S02]  /*1ce20*/  FMUL.FTZ R34, R69, R162 ;  /* 0x000000a245227220 */ /* 0x000fe40000410000 */
[----:B------:R-:W-:Y:S02]  /*1ce30*/  IMAD.MOV.U32 R162, RZ, RZ, R82 ;  /* 0x000000ffffa27224 */ /* 0x000fe400078e0052 */
[----:B------:R-:W-:Y:S02]  /*1ce40*/  IMAD.MOV.U32 R142, RZ, RZ, R81 ;  /* 0x000000ffff8e7224 */ /* 0x000fe400078e0051 */
[----:B------:R-:W-:Y:S03]  /*1ce50*/  IMAD.MOV.U32 R133, RZ, RZ, R48 ;  /* 0x000000ffff857224 */ /* 0x000fe600078e0030 */
[----:B------:R-:W-:Y:S02]  /*1ce60*/  FMUL.FTZ R48, R3, R176 ;  /* 0x000000b003307220 */ /* 0x000fe40000410000 */
[----:B------:R-:W-:Y:S02]  /*1ce70*/  IMAD.MOV.U32 R146, RZ, RZ, R61 ;  /* 0x000000ffff927224 */ /* 0x000fe400078e003d */
        /* <DEDUP_REMOVED lines=9> */
[C---:B------:R-:W-:Y:S02]  /*1cf10*/  FMUL.FTZ R28, R68.reuse, R164 ;  /* 0x000000a4441c7220 */ /* 0x040fe40000410000 */
[C---:B------:R-:W-:Y:S01]  /*1cf20*/  FMUL.FTZ R29, R68.reuse, R165 ;  /* 0x000000a5441d7220 */ /* 0x040fe20000410000 */
[----:B------:R-:W2:Y:S01]  /*1cf30*/  MUFU.EX2 R0, R0 ;  /* 0x0000000000007308 */ /* 0x000ea20000000800 */
[----:B------:R-:W-:Y:S02]  /*1cf40*/  IMAD.MOV.U32 R134, RZ, RZ, R41 ;  /* 0x000000ffff867224 */ /* 0x000fe400078e0029 */
[C---:B------:R-:W-:Y:S02]  /*1cf50*/  FMUL.FTZ R40, R68.reuse, R168 ;  /* 0x000000a844287220 */ /* 0x040fe40000410000 */
[C---:B------:R-:W-:Y:S02]  /*1cf60*/  FMUL.FTZ R41, R68.reuse, R169 ;  /* 0x000000a944297220 */ /* 0x040fe40000410000 */
[----:B------:R-:W-:Y:S02]  /*1cf70*/  IMAD.MOV.U32 R148, RZ, RZ, R45 ;  /* 0x000000ffff947224 */ /* 0x000fe400078e002d */
[----:B------:R-:W-:Y:S02]  /*1cf80*/  FMUL.FTZ R45, R68, R181 ;  /* 0x000000b5442d7220 */ /* 0x000fe40000410000 */
[----:B------:R-:W-:Y:S02]  /*1cf90*/  IMAD.MOV.U32 R149, RZ, RZ, R50 ;  /* 0x000000ffff957224 */ /* 0x000fe400078e0032 */
[----:B------:R-:W-:Y:S01]  /*1cfa0*/  FMUL.FTZ R50, R69, R178 ;  /* 0x000000b245327220 */ /* 0x000fe20000410000 */
[----:B-1----:R-:W-:Y:S01]  /*1cfb0*/  F2FP.PACK_AB R67, R44, R233 ;  /* 0x000000e92c43723e */ /* 0x002fe200000000ff */
[----:B------:R-:W-:Y:S02]  /*1cfc0*/  FFMA.FTZ R2, R88, c[0x0][0x23c], -R84 ;  /* 0x00008f0058027a23 */ /* 0x000fe40000010854 */
[----:B------:R-:W-:Y:S02]  /*1cfd0*/  IMAD.MOV.U32 R165, RZ, RZ, R59 ;  /* 0x000000ffffa57224 */ /* 0x000fe400078e003b */
[C---:B------:R-:W-:Y:S02]  /*1cfe0*/  FMUL.FTZ R56, R68.reuse, R184 ;  /* 0x000000b844387220 */ /* 0x040fe40000410000 */
[----:B------:R-:W-:Y:S02]  /*1cff0*/  IMAD.MOV.U32 R164, RZ, RZ, R63 ;  /* 0x000000ffffa47224 */ /* 0x000fe400078e003f */
[----:B------:R-:W-:Y:S02]  /*1d000*/  FMUL.FTZ R60, R68, R192 ;  /* 0x000000c0443c7220 */ /* 0x000fe40000410000 */
[C---:B--2---:R-:W-:Y:S02]  /*1d010*/  FMUL.FTZ R30, R0.reuse, R166 ;  /* 0x000000a6001e7220 */ /* 0x044fe40000410000 */
[----:B------:R-:W-:Y:S02]  /*1d020*/  IMAD.MOV.U32 R166, RZ, RZ, R120 ;  /* 0x000000ffffa67224 */ /* 0x000fe400078e0078 */
[C---:B------:R-:W-:Y:S01]  /*1d030*/  FMUL.FTZ R10, R0.reuse, R138 ;  /* 0x0000008a000a7220 */ /* 0x040fe20000410000 */
[----:B------:R1:W-:Y:S01]  /*1d040*/  MUFU.EX2 R120, R2 ;  /* 0x0000000200787308 */ /* 0x0003e20000000800 */
[C---:B------:R-:W-:Y:S02]  /*1d050*/  FMUL.FTZ R11, R0.reuse, R139 ;  /* 0x0000008b000b7220 */ /* 0x040fe40000410000 */
[C---:B------:R-:W-:Y:S02]  /*1d060*/  FMUL.FTZ R14, R0.reuse, R150 ;  /* 0x00000096000e7220 */ /* 0x040fe40000410000 */
[C---:B------:R-:W-:Y:S02]  /*1d070*/  FMUL.FTZ R15, R0.reuse, R151 ;  /* 0x00000097000f7220 */ /* 0x040fe40000410000 */
[C---:B------:R-:W-:Y:S01]  /*1d080*/  FMUL.FTZ R26, R0.reuse, R154 ;  /* 0x0000009a001a7220 */ /* 0x040fe20000410000 */
[C---:B------:R-:W-:Y:S01]  /*1d090*/  HMMA.16816.F32 R8, R64.reuse, R20, R8 ;  /* 0x000000144008723c */ /* 0x040fe20000001808 */
[C---:B------:R-:W-:Y:S02]  /*1d0a0*/  FMUL.FTZ R27, R0.reuse, R155 ;  /* 0x0000009b001b7220 */ /* 0x040fe40000410000 */
[----:B------:R-:W-:Y:S02]  /*1d0b0*/  FMUL.FTZ R31, R0, R167 ;  /* 0x000000a7001f7220 */ /* 0x000fe40000410000 */
[----:B------:R-:W-:Y:S02]  /*1d0c0*/  IMAD.MOV.U32 R151, RZ, RZ, R80 ;  /* 0x000000ffff977224 */ /* 0x000fe400078e0050 */
[C---:B------:R-:W-:Y:S01]  /*1d0d0*/  FMUL.FTZ R20, R3.reuse, R156 ;  /* 0x0000009c03147220 */ /* 0x040fe20000410000 */
[----:B------:R-:W-:Y:S01]  /*1d0e0*/  LDSM.16.MT88.4 R80, [R218+0x8000] ;  /* 0x00800000da50783b */ /* 0x000fe20000004200 */
[----:B------:R-:W-:Y:S01]  /*1d0f0*/  FMUL.FTZ R21, R3, R157 ;  /* 0x0000009d03157220 */ /* 0x000fe20000410000 */
[-C--:B------:R-:W-:Y:S02]  /*1d100*/  HMMA.16816.F32 R12, R64, R22.reuse, R12 ;  /* 0x00000016400c723c */ /* 0x080fe4000000180c */
[----:B------:R-:W-:Y:S02]  /*1d110*/  IMAD.MOV.U32 R157, RZ, RZ, R25 ;  /* 0x000000ffff9d7224 */ /* 0x000fe400078e0019 */
[----:B------:R-:W-:Y:S02]  /*1d120*/  FMUL.FTZ R25, R68, R153 ;  /* 0x0000009944197220 */ /* 0x000fe40000410000 */
[----:B-1----:R-:W-:Y:S02]  /*1d130*/  FFMA.FTZ R2, R90, c[0x0][0x23c], -R84 ;  /* 0x00008f005a027a23 */ /* 0x002fe40000010854 */
[----:B------:R-:W-:Y:S01]  /*1d140*/  IMAD.MOV.U32 R153, RZ, RZ, R42 ;  /* 0x000000ffff997224 */ /* 0x000fe200078e002a */
[C---:B------:R-:W-:Y:S01]  /*1d150*/  HMMA.16816.F32 R16, R76.reuse, R22, R16 ;  /* 0x000000164c10723c */ /* 0x040fe20000001810 */
[----:B------:R1:W-:Y:S02]  /*1d160*/  MUFU.EX2 R125, R2 ;  /* 0x00000002007d7308 */ /* 0x0003e40000000800 */
[----:B------:R-:W-:Y:S02]  /*1d170*/  IMAD.MOV.U32 R154, RZ, RZ, R43 ;  /* 0x000000ffff9a7224 */ /* 0x000fe400078e002b */
[----:B------:R-:W-:Y:S02]  /*1d180*/  FMUL.FTZ R42, R0, R170 ;  /* 0x000000aa002a7220 */ /* 0x000fe40000410000 */
[C---:B------:R-:W-:Y:S02]  /*1d190*/  FMUL.FTZ R22, R69.reuse, R158 ;  /* 0x0000009e45167220 */ /* 0x040fe40000410000 */
[----:B------:R-:W-:Y:S03]  /*1d1a0*/  FMUL.FTZ R23, R69, R159 ;  /* 0x0000009f45177220 */ /* 0x000fe60000410000 */
[----:B------:R-:W-:Y:S02]  /*1d1b0*/  IMAD.MOV.U32 R159, RZ, RZ, R24 ;  /* 0x000000ffff9f7224 */ /* 0x000fe400078e0018 */
[----:B------:R-:W-:Y:S02]  /*1d1c0*/  FMUL.FTZ R24, R68, R152 ;  /* 0x0000009844187220 */ /* 0x000fe40000410000 */
[----:B------:R-:W-:Y:S01]  /*1d1d0*/  IMAD.MOV.U32 R152, RZ, RZ, R53 ;  /* 0x000000ffff987224 */ /* 0x000fe200078e0035 */
[-C--:B------:R-:W-:Y:S01]  /*1d1e0*/  HMMA.16816.F32 R20, R76, R36.reuse, R20 ;  /* 0x000000244c14723c */ /* 0x080fe20000001814 */
[----:B------:R-:W-:Y:S01]  /*1d1f0*/  FMUL.FTZ R43, R0, R171 ;  /* 0x000000ab002b7220 */ /* 0x000fe20000410000 */
[----:B------:R-:W2:Y:S01]  /*1d200*/  LDSM.16.MT88.4 R52, [R217+0x8000] ;  /* 0x00800000d934783b */ /* 0x000ea20000004200 */
[----:B------:R-:W-:Y:S02]  /*1d210*/  IMAD.MOV.U32 R150, RZ, RZ, R47 ;  /* 0x000000ffff967224 */ /* 0x000fe400078e002f */
[----:B------:R-:W-:Y:S02]  /*1d220*/  IMAD.MOV.U32 R156, RZ, RZ, R44 ;  /* 0x000000ffff9c7224 */ /* 0x000fe400078e002c */
[----:B------:R-:W-:Y:S01]  /*1d230*/  FMUL.FTZ R44, R68, R180 ;  /* 0x000000b4442c7220 */ /* 0x000fe20000410000 */
[C---:B------:R-:W-:Y:S01]  /*1d240*/  HMMA.16816.F32 R24, R64.reuse, R36, R24 ;  /* 0x000000244018723c */ /* 0x040fe20000001818 */
[----:B-1----:R-:W-:Y:S03]  /*1d250*/  FFMA.FTZ R2, R94, c[0x0][0x23c], -R75 ;  /* 0x00008f005e027a23 */ /* 0x002fe6000001084b */
[C---:B------:R-:W-:Y:S01]  /*1d260*/  FMUL.FTZ R46, R0.reuse, R182 ;  /* 0x000000b6002e7220 */ /* 0x040fe20000410000 */
[----:B------:R1:W-:Y:S01]  /*1d270*/  MUFU.EX2 R121, R2 ;  /* 0x0000000200797308 */ /* 0x0003e20000000800 */
[----:B------:R-:W-:Y:S02]  /*1d280*/  FMUL.FTZ R47, R0, R183 ;  /* 0x000000b7002f7220 */ /* 0x000fe40000410000 */
[C---:B------:R-:W-:Y:S01]  /*1d290*/  FMUL.FTZ R36, R3.reuse, R172 ;  /* 0x000000ac03247220 */ /* 0x040fe20000410000 */
[-C--:B------:R-:W-:Y:S03]  /*1d2a0*/  HMMA.16816.F32 R28, R64, R38.reuse, R28 ;  /* 0x00000026401c723c */ /* 0x080fe6000000181c */
[C---:B------:R-:W-:Y:S02]  /*1d2b0*/  FMUL.FTZ R37, R3.reuse, R173 ;  /* 0x000000ad03257220 */ /* 0x040fe40000410000 */
[----:B------:R-:W-:Y:S02]  /*1d2c0*/  IMAD.MOV.U32 R155, RZ, RZ, R51 ;  /* 0x000000ffff9b7224 */ /* 0x000fe400078e0033 */
[----:B------:R-:W-:Y:S01]  /*1d2d0*/  IMAD.MOV.U32 R172, RZ, RZ, R49 ;  /* 0x000000ffffac7224 */ /* 0x000fe200078e0031 */
[C---:B------:R-:W-:Y:S01]  /*1d2e0*/  HMMA.16816.F32 R32, R76.reuse, R38, R32 ;  /* 0x000000264c20723c */ /* 0x040fe20000001820 */
[----:B------:R-:W-:Y:S03]  /*1d2f0*/  FMUL.FTZ R49, R3, R177 ;  /* 0x000000b103317220 */ /* 0x000fe60000410000 */
[C---:B------:R-:W-:Y:S02]  /*1d300*/  FMUL.FTZ R51, R69.reuse, R179 ;  /* 0x000000b345337220 */ /* 0x040fe40000410000 */
[----:B------:R-:W-:Y:S02]  /*1d310*/  IMAD.MOV.U32 R158, RZ, RZ, R57 ;  /* 0x000000ffff9e7224 */ /* 0x000fe400078e0039 */
[----:B------:R-:W-:Y:S04]  /*1d320*/  FMUL.FTZ R38, R69, R174 ;  /* 0x000000ae45267220 */ /* 0x000fe80000410000 */
[----:B-1----:R-:W-:Y:S02]  /*1d330*/  FFMA.FTZ R2, R95, c[0x0][0x23c], -R75 ;  /* 0x00008f005f027a23 */ /* 0x002fe4000001084b */
[----:B------:R-:W-:Y:S02]  /*1d340*/  FMUL.FTZ R39, R69, R175 ;  /* 0x000000af45277220 */ /* 0x000fe40000410000 */
[----:B------:R-:W-:Y:S01]  /*1d350*/  FMUL.FTZ R57, R68, R185 ;  /* 0x000000b944397220 */ /* 0x000fe20000410000 */
[----:B------:R1:W-:Y:S01]  /*1d360*/  MUFU.EX2 R138, R2 ;  /* 0x00000002008a7308 */ /* 0x0003e20000000800 */
[C---:B------:R-:W-:Y:S02]  /*1d370*/  FMUL.FTZ R58, R0.reuse, R186 ;  /* 0x000000ba003a7220 */ /* 0x040fe40000410000 */
[----:B------:R-:W-:Y:S01]  /*1d380*/  FMUL.FTZ R59, R0, R187 ;  /* 0x000000bb003b7220 */ /* 0x000fe20000410000 */
[-C--:B--2---:R-:W-:Y:S01]  /*1d390*/  HMMA.16816.F32 R36, R76, R52.reuse, R36 ;  /* 0x000000344c24723c */ /* 0x084fe20000001824 */
[----:B------:R-:W-:Y:S02]  /*1d3a0*/  FMUL.FTZ R61, R68, R193 ;  /* 0x000000c1443d7220 */ /* 0x000fe40000410000 */
[C---:B------:R-:W-:Y:S02]  /*1d3b0*/  FMUL.FTZ R62, R0.reuse, R194 ;  /* 0x000000c2003e7220 */ /* 0x040fe40000410000 */
[----:B------:R-:W-:Y:S02]  /*1d3c0*/  FMUL.FTZ R63, R0, R195 ;  /* 0x000000c3003f7220 */ /* 0x000fe40000410000 */
[----:B------:R-:W-:Y:S01]  /*1d3d0*/  IMAD.MOV.U32 R167, RZ, RZ, R104 ;  /* 0x000000ffffa77224 */ /* 0x000fe200078e0068 */
[C---:B------:R-:W-:Y:S01]  /*1d3e0*/  HMMA.16816.F32 R40, R64.reuse, R52, R40 ;  /* 0x000000344028723c */ /* 0x040fe20000001828 */
[----:B------:R-:W-:Y:S03]  /*1d3f0*/  IMAD.MOV.U32 R171, RZ, RZ, R162 ;  /* 0x000000ffffab7224 */ /* 0x000fe600078e00a2 */
[----:B------:R-:W-:Y:S02]  /*1d400*/  IMAD.MOV.U32 R168, RZ, RZ, R160 ;  /* 0x000000ffffa87224 */ /* 0x000fe400078e00a0 */
[----:B------:R-:W-:Y:S02]  /*1d410*/  IMAD.MOV.U32 R174, RZ, RZ, R167 ;  /* 0x000000ffffae7224 */ /* 0x000fe400078e00a7 */
[----:B------:R-:W-:Y:S01]  /*1d420*/  FMUL.FTZ R52, R3, R188 ;  /* 0x000000bc03347220 */ /* 0x000fe20000410000 */
[-C--:B------:R-:W-:Y:S03]  /*1d430*/  HMMA.16816.F32 R44, R64, R54.reuse, R44 ;  /* 0x00000036402c723c */ /* 0x080fe6000000182c */
[----:B-1----:R-:W-:Y:S02]  /*1d440*/  FFMA.FTZ R2, R109, c[0x0][0x23c], -R75 ;  /* 0x00008f006d027a23 */ /* 0x002fe4000001084b */
[----:B------:R-:W-:Y:S02]  /*1d450*/  FMUL.FTZ R53, R3, R189 ;  /* 0x000000bd03357220 */ /* 0x000fe40000410000 */
[----:B------:R-:W-:Y:S01]  /*1d460*/  FFMA.FTZ R109, R172, c[0x0][0x23c], -R84 ;  /* 0x00008f00ac6d7a23 */ /* 0x000fe20000010854 */
[----:B------:R1:W-:Y:S01]  /*1d470*/  MUFU.EX2 R139, R2 ;  /* 0x00000002008b7308 */ /* 0x0003e20000000800 */
[----:B------:R-:W-:Y:S01]  /*1d480*/  IMAD.MOV.U32 R173, RZ, RZ, R165 ;  /* 0x000000ffffad7224 */ /* 0x000fe200078e00a5 */
[C---:B------:R-:W-:Y:S02]  /*1d490*/  HMMA.16816.F32 R48, R76.reuse, R54, R48 ;  /* 0x000000364c30723c */ /* 0x040fe40000001830 */
[----:B------:R-:W-:Y:S02]  /*1d4a0*/  IMAD.MOV.U32 R172, RZ, RZ, R159 ;  /* 0x000000ffffac7224 */ /* 0x000fe400078e009f */
[----:B------:R-:W-:Y:S02]  /*1d4b0*/  IMAD.MOV.U32 R162, RZ, RZ, R157 ;  /* 0x000000ffffa27224 */ /* 0x000fe400078e009d */
[----:B------:R-:W-:Y:S02]  /*1d4c0*/  IMAD.MOV.U32 R160, RZ, RZ, R118 ;  /* 0x000000ffffa07224 */ /* 0x000fe400078e0076 */
[C---:B------:R-:W-:Y:S04]  /*1d4d0*/  FMUL.FTZ R54, R69.reuse, R190 ;  /* 0x000000be45367220 */ /* 0x040fe80000410000 */
[----:B------:R-:W-:Y:S02]  /*1d4e0*/  FMUL.FTZ R55, R69, R191 ;  /* 0x000000bf45377220 */ /* 0x000fe40000410000 */
[----:B------:R-:W-:Y:S02]  /*1d4f0*/  IMAD.MOV.U32 R167, RZ, RZ, R117 ;  /* 0x000000ffffa77224 */ /* 0x000fe400078e0075 */
[----:B------:R-:W-:Y:S02]  /*1d500*/  IMAD.MOV.U32 R165, RZ, RZ, R108 ;  /* 0x000000ffffa57224 */ /* 0x000fe400078e006c */
[----:B------:R-:W-:Y:S01]  /*1d510*/  IMAD.MOV.U32 R170, RZ, RZ, R163 ;  /* 0x000000ffffaa7224 */ /* 0x000fe200078e00a3 */
[-C--:B------:R-:W-:Y:S01]  /*1d520*/  HMMA.16816.F32 R52, R76, R80.reuse, R52 ;  /* 0x000000504c34723c */ /* 0x080fe20000001834 */
[--C-:B------:R-:W-:Y:S02]  /*1d530*/  FFMA.FTZ R108, R252, c[0x0][0x23c], -R84.reuse ;  /* 0x00008f00fc6c7a23 */ /* 0x100fe40000010854 */
[----:B-1----:R-:W-:Y:S02]  /*1d540*/  FFMA.FTZ R2, R110, c[0x0][0x23c], -R75 ;  /* 0x00008f006e027a23 */ /* 0x002fe4000001084b */
[--C-:B------:R-:W-:Y:S02]  /*1d550*/  FFMA.FTZ R179, R99, c[0x0][0x23c], -R84.reuse ;  /* 0x00008f0063b37a23 */ /* 0x100fe40000010854 */
[--C-:B------:R-:W-:Y:S01]  /*1d560*/  FFMA.FTZ R178, R112, c[0x0][0x23c], -R84.reuse ;  /* 0x00008f0070b27a23 */ /* 0x100fe20000010854 */
[----:B------:R1:W2:Y:S01]  /*1d570*/  MUFU.EX2 R147, R2 ;  /* 0x0000000200937308 */ /* 0x0002a20000000800 */
[--C-:B------:R-:W-:Y:S01]  /*1d580*/  FFMA.FTZ R95, R211, c[0x0][0x23c], -R84.reuse ;  /* 0x00008f00d35f7a23 */ /* 0x100fe20000010854 */
[C---:B------:R-:W-:Y:S02]  /*1d590*/  HMMA.16816.F32 R56, R64.reuse, R80, R56 ;  /* 0x000000504038723c */ /* 0x040fe40000001838 */
[--C-:B------:R-:W-:Y:S02]  /*1d5a0*/  FFMA.FTZ R94, R214, c[0x0][0x23c], -R84.reuse ;  /* 0x00008f00d65e7a23 */ /* 0x100fe40000010854 */
[----:B------:R-:W-:Y:S02]  /*1d5b0*/  FFMA.FTZ R104, R247, c[0x0][0x23c], -R84 ;  /* 0x00008f00f7687a23 */ /* 0x000fe40000010854 */
[----:B------:R-:W-:Y:S02]  /*1d5c0*/  IMAD.MOV.U32 R163, RZ, RZ, R161 ;  /* 0x000000ffffa37224 */ /* 0x000fe400078e00a1 */
[----:B------:R-:W-:Y:S01]  /*1d5d0*/  IMAD.MOV.U32 R175, RZ, RZ, R166 ;  /* 0x000000ffffaf7224 */ /* 0x000fe200078e00a6 */
[-C--:B------:R-:W-:Y:S01]  /*1d5e0*/  HMMA.16816.F32 R60, R64, R82.reuse, R60 ;  /* 0x00000052403c723c */ /* 0x080fe2000000183c */
[----:B------:R-:W-:Y:S02]  /*1d5f0*/  MUFU.EX2 R214, R102 ;  /* 0x0000006600d67308 */ /* 0x000fe40000000800 */
[--C-:B------:R-:W-:Y:S02]  /*1d600*/  FFMA.FTZ R110, R248, c[0x0][0x23c], -R84.reuse ;  /* 0x00008f00f86e7a23 */ /* 0x100fe40000010854 */
[--C-:B------:R-:W-:Y:S02]  /*1d610*/  FFMA.FTZ R118, R215, c[0x0][0x23c], -R84.reuse ;  /* 0x00008f00d7767a23 */ /* 0x100fe40000010854 */
[--C-:B------:R-:W-:Y:S02]  /*1d620*/  FFMA.FTZ R64, R106, c[0x0][0x23c], -R84.reuse ;  /* 0x00008f006a407a23 */ /* 0x100fe40000010854 */
[----:B------:R-:W-:Y:S02]  /*1d630*/  FFMA.FTZ R66, R107, c[0x0][0x23c], -R84 ;  /* 0x00008f006b427a23 */ /* 0x000fe40000010854 */
[----:B------:R3:W-:Y:S01]  /*1d640*/  MUFU.EX2 R140, R64 ;  /* 0x00000040008c7308 */ /* 0x0007e20000000800 */
[----:B------:R-:W-:Y:S02]  /*1d650*/  FMUL.FTZ R65, R3, R197 ;  /* 0x000000c503417220 */ /* 0x000fe40000410000 */
[----:B-1----:R-:W-:Y:S02]  /*1d660*/  FFMA.FTZ R2, R87, c[0x0][0x23c], -R92 ;  /* 0x00008f0057027a23 */ /* 0x002fe4000001085c */
[----:B------:R-:W-:Y:S02]  /*1d670*/  FMUL.FTZ R67, R69, R199 ;  /* 0x000000c745437220 */ /* 0x000fe40000410000 */
[--C-:B------:R-:W-:Y:S02]  /*1d680*/  FFMA.FTZ R117, R213, c[0x0][0x23c], -R84.reuse ;  /* 0x00008f00d5757a23 */ /* 0x100fe40000010854 */
[--C-:B------:R-:W-:Y:S01]  /*1d690*/  FFMA.FTZ R157, R130, c[0x0][0x23c], -R84.reuse ;  /* 0x00008f00829d7a23 */ /* 0x100fe20000010854 */
[----:B------:R1:W-:Y:S01]  /*1d6a0*/  MUFU.EX2 R123, R2 ;  /* 0x00000002007b7308 */ /* 0x0003e20000000800 */
[--C-:B------:R-:W-:Y:S02]  /*1d6b0*/  FFMA.FTZ R159, R129, c[0x0][0x23c], -R84.reuse ;  /* 0x00008f00819f7a23 */ /* 0x100fe40000010854 */
[--C-:B------:R-:W-:Y:S02]  /*1d6c0*/  FFMA.FTZ R161, R122, c[0x0][0x23c], -R84.reuse ;  /* 0x00008f007aa17a23 */ /* 0x100fe40000010854 */
[----:B------:R-:W-:Y:S02]  /*1d6d0*/  FFMA.FTZ R166, R116, c[0x0][0x23c], -R84 ;  /* 0x00008f0074a67a23 */ /* 0x000fe40000010854 */
[----:B------:R-:W-:Y:S02]  /*1d6e0*/  IMAD.MOV.U32 R187, RZ, RZ, R155 ;  /* 0x000000ffffbb7224 */ /* 0x000fe400078e009b */
[----:B------:R-:W-:Y:S01]  /*1d6f0*/  FFMA.FTZ R90, R171, c[0x0][0x23c], -R75 ;  /* 0x00008f00ab5a7a23 */ /* 0x000fe2000001084b */
[----:B------:R4:W2:Y:S01]  /*1d700*/  MUFU.EX2 R143, R66 ;  /* 0x00000042008f7308 */ /* 0x0008a20000000800 */
[----:B------:R-:W-:Y:S02]  /*1d710*/  IMAD.MOV.U32 R188, RZ, RZ, R163 ;  /* 0x000000ffffbc7224 */ /* 0x000fe400078e00a3 */
[----:B------:R-:W-:Y:S02]  /*1d720*/  IMAD.MOV.U32 R186, RZ, RZ, R152 ;  /* 0x000000ffffba7224 */ /* 0x000fe400078e0098 */
[----:B---3--:R-:W-:Y:S02]  /*1d730*/  FMUL.FTZ R64, R3, R196 ;  /* 0x000000c403407220 */ /* 0x008fe40000410000 */
[----:B------:R-:W-:Y:S01]  /*1d740*/  IMAD.MOV.U32 R185, RZ, RZ, R151 ;  /* 0x000000ffffb97224 */ /* 0x000fe200078e0097 */
[----:B------:R-:W-:Y:S01]  /*1d750*/  MOV R151, R150 ;  /* 0x0000009600977202 */ /* 0x000fe20000000f00 */
[----:B------:R-:W-:Y:S01]  /*1d760*/  IMAD.MOV.U32 R184, RZ, RZ, R142 ;  /* 0x000000ffffb87224 */ /* 0x000fe200078e008e */
[----:B------:R-:W-:Y:S01]  /*1d770*/  MUFU.EX2 R215, R101 ;  /* 0x0000006500d77308 */ /* 0x000fe20000000800 */
[----:B------:R-:W-:Y:S02]  /*1d780*/  IMAD.MOV.U32 R152, RZ, RZ, R156 ;  /* 0x000000ffff987224 */ /* 0x000fe400078e009c */
[----:B------:R-:W-:Y:S02]  /*1d790*/  IMAD.MOV.U32 R163, RZ, RZ, R144 ;  /* 0x000000ffffa37224 */ /* 0x000fe400078e0090 */
[--C-:B-1----:R-:W-:Y:S02]  /*1d7a0*/  FFMA.FTZ R2, R86, c[0x0][0x23c], -R92.reuse ;  /* 0x00008f0056027a23 */ /* 0x102fe4000001085c */
[--C-:B------:R-:W-:Y:S02]  /*1d7b0*/  FFMA.FTZ R122, R245, c[0x0][0x23c], -R75.reuse ;  /* 0x00008f00f57a7a23 */ /* 0x100fe4000001084b */
[--C-:B------:R-:W-:Y:S01]  /*1d7c0*/  FFMA.FTZ R129, R212, c[0x0][0x23c], -R75.reuse ;  /* 0x00008f00d4817a23 */ /* 0x100fe2000001084b */
[----:B------:R1:W-:Y:S01]  /*1d7d0*/  MUFU.EX2 R136, R2 ;  /* 0x0000000200887308 */ /* 0x0003e20000000800 */
[--C-:B------:R-:W-:Y:S02]  /*1d7e0*/  FFMA.FTZ R130, R210, c[0x0][0x23c], -R75.reuse ;  /* 0x00008f00d2827a23 */ /* 0x100fe4000001084b */
[----:B------:R-:W-:Y:S02]  /*1d7f0*/  FFMA.FTZ R177, R201, c[0x0][0x23c], -R75 ;  /* 0x00008f00c9b17a23 */ /* 0x000fe4000001084b */
[----:B----4-:R-:W-:Y:S02]  /*1d800*/  FMUL.FTZ R66, R69, R198 ;  /* 0x000000c645427220 */ /* 0x010fe40000410000 */
[----:B------:R-:W-:Y:S03]  /*1d810*/  IMAD.MOV.U32 R150, RZ, RZ, R141 ;  /* 0x000000ffff967224 */ /* 0x000fe600078e008d */
[----:B------:R-:W-:Y:S02]  /*1d820*/  MUFU.EX2 R141, R90 ;  /* 0x0000005a008d7308 */ /* 0x000fe40000000800 */
[----:B------:R-:W-:Y:S01]  /*1d830*/  HMMA.16816.F32 R64, R76, R82, R64 ;  /* 0x000000524c40723c */ /* 0x000fe20000001840 */
[----:B------:R-:W3:Y:S06]  /*1d840*/  LDSM.16.MT88.4 R80, [R216+0x8800] ;  /* 0x00880000d850783b */ /* 0x000eec0000004200 */
[----:B------:R-:W-:Y:S01]  /*1d850*/  FFMA.FTZ R77, R96, c[0x0][0x23c], -R92 ;  /* 0x00008f00604d7a23 */ /* 0x000fe2000001085c */
[----:B--2---:R-:W-:Y:S01]  /*1d860*/  F2FP.PACK_AB R79, R147, R139 ;  /* 0x0000008b934f723e */ /* 0x004fe200000000ff */
[----:B------:R-:W-:Y:S02]  /*1d870*/  FFMA.FTZ R76, R93, c[0x0][0x23c], -R100 ;  /* 0x00008f005d4c7a23 */ /* 0x000fe40000010864 */
[----:B------:R-:W2:Y:S01]  /*1d880*/  MUFU.EX2 R169, R77 ;  /* 0x0000004d00a97308 */ /* 0x000ea20000000800 */
[----:B-1----:R-:W-:Y:S01]  /*1d890*/  FFMA.FTZ R2, R91, c[0x0][0x23c], -R92 ;  /* 0x00008f005b027a23 */ /* 0x002fe2000001085c */
[----:B------:R-:W-:Y:S01]  /*1d8a0*/  F2FP.PACK_AB R78, R143, R140 ;  /* 0x0000008c8f4e723e */ /* 0x000fe200000000ff */
[--C-:B------:R-:W-:Y:S02]  /*1d8b0*/  FFMA.FTZ R96, R111, c[0x0][0x23c], -R84.reuse ;  /* 0x00008f006f607a23 */ /* 0x100fe40000010854 */
[--C-:B------:R-:W-:Y:S02]  /*1d8c0*/  FFMA.FTZ R93, R244, c[0x0][0x23c], -R84.reuse ;  /* 0x00008f00f45d7a23 */ /* 0x100fe40000010854 */
[----:B------:R-:W-:Y:S03]  /*1d8d0*/  FFMA.FTZ R111, R246, c[0x0][0x23c], -R84 ;  /* 0x00008f00f66f7a23 */ /* 0x000fe60000010854 */
[----:B------:R-:W1:Y:S10]  /*1d8e0*/  MUFU.EX2 R137, R2 ;  /* 0x0000000200897308 */ /* 0x000e740000000800 */
[----:B------:R4:W-:Y:S01]  /*1d8f0*/  MUFU.EX2 R197, R76 ;  /* 0x0000004c00c57308 */ /* 0x0009e20000000800 */
[----:B--2---:R-:W-:Y:S01]  /*1d900*/  IMAD.MOV.U32 R252, RZ, RZ, R169 ;  /* 0x000000fffffc7224 */ /* 0x004fe200078e00a9 */
[----:B------:R-:W-:Y:S01]  /*1d910*/  F2FP.PACK_AB R77, R138, R121 ;  /* 0x000000798a4d723e */ /* 0x000fe200000000ff */
[----:B------:R-:W-:Y:S02]  /*1d920*/  IMAD.MOV.U32 R169, RZ, RZ, R168 ;  /* 0x000000ffffa97224 */ /* 0x000fe400078e00a8 */
[----:B------:R-:W-:Y:S02]  /*1d930*/  IMAD.MOV.U32 R168, RZ, RZ, R173 ;  /* 0x000000ffffa87224 */ /* 0x000fe400078e00ad */
[----:B------:R-:W-:Y:S03]  /*1d940*/  IMAD.MOV.U32 R173, RZ, RZ, R172 ;  /* 0x000000ffffad7224 */ /* 0x000fe600078e00ac */
        /* <DEDUP_REMOVED lines=8> */
[----:B------:R-:W-:Y:S01]  /*1d9d0*/  IMAD.MOV.U32 R164, RZ, RZ, R149 ;  /* 0x000000ffffa47224 */ /* 0x000fe200078e0095 */
[----:B------:R-:W-:Y:S01]  /*1d9e0*/  MOV R149, R251 ;  /* 0x000000fb00957202 */ /* 0x000fe20000000f00 */
[--C-:B------:R-:W-:Y:S01]  /*1d9f0*/  FFMA.FTZ R2, R89, c[0x0][0x23c], -R100.reuse ;  /* 0x00008f0059027a23 */ /* 0x100fe20000010864 */
[----:B------:R-:W2:Y:S01]  /*1da00*/  LDL.LU R251, [R1+0x130] ;  /* 0x0001300001fb7983 */ /* 0x000ea20000300800 */
[----:B------:R-:W-:Y:S02]  /*1da10*/  FFMA.FTZ R89, R170, c[0x0][0x23c], -R75 ;  /* 0x00008f00aa597a23 */ /* 0x000fe4000001084b */
[----:B----4-:R-:W-:Y:S01]  /*1da20*/  FFMA.FTZ R76, R98, c[0x0][0x23c], -R100 ;  /* 0x00008f00624c7a23 */ /* 0x010fe20000010864 */
[----:B------:R-:W4:Y:S01]  /*1da30*/  LDL.LU R170, [R1+0x30] ;  /* 0x0000300001aa7983 */ /* 0x000f220000300800 */
[----:B------:R-:W-:Y:S01]  /*1da40*/  IMAD.MOV.U32 R171, RZ, RZ, R160 ;  /* 0x000000ffffab7224 */ /* 0x000fe200078e00a0 */
[----:B------:R-:W-:Y:S01]  /*1da50*/  MUFU.EX2 R144, R89 ;  /* 0x0000005900907308 */ /* 0x000fe20000000800 */
[----:B------:R-:W-:Y:S02]  /*1da60*/  IMAD.MOV.U32 R190, RZ, RZ, R164 ;  /* 0x000000ffffbe7224 */ /* 0x000fe400078e00a4 */
[----:B------:R-:W-:Y:S02]  /*1da70*/  IMAD.MOV.U32 R164, RZ, RZ, R153 ;  /* 0x000000ffffa47224 */ /* 0x000fe400078e0099 */
[----:B------:R-:W-:Y:S05]  /*1da80*/  FFMA.FTZ R160, R204, c[0x0][0x23c], -R75 ;  /* 0x00008f00cca07a23 */ /* 0x000fea000001084b */
[----:B------:R1:W-:Y:S10]  /*1da90*/  MUFU.EX2 R194, R2 ;  /* 0x0000000200c27308 */ /* 0x0003f40000000800 */
[----:B------:R3:W-:Y:S01]  /*1daa0*/  MUFU.EX2 R195, R76 ;  /* 0x0000004c00c37308 */ /* 0x0007e20000000800 */
[----:B-1----:R-:W-:Y:S09]  /*1dab0*/  FFMA.FTZ R2, R97, c[0x0][0x23c], -R100 ;  /* 0x00008f0061027a23 */ /* 0x002ff20000010864 */
[----:B------:R1:W1:Y:S01]  /*1dac0*/  MUFU.EX2 R196, R2 ;  /* 0x0000000200c47308 */ /* 0x0002620000000800 */
[----:B---3--:R-:W-:Y:S07]  /*1dad0*/  F2FP.PACK_AB R76, R125, R120 ;  /* 0x000000787d4c723e */ /* 0x008fee00000000ff */
[-C--:B------:R-:W-:Y:S01]  /*1dae0*/  HMMA.16816.F32 R4, R76, R80.reuse, R4 ;  /* 0x000000504c04723c */ /* 0x080fe20000001804 */
[----:B-1----:R-:W-:Y:S01]  /*1daf0*/  FFMA.FTZ R2, R187, c[0x0][0x23c], -R92 ;  /* 0x00008f00bb027a23 */ /* 0x002fe2000001085c */
[----:B------:R-:W-:Y:S01]  /*1db00*/  F2FP.PACK_AB R87, R196, R195 ;  /* 0x000000c3c457723e */ /* 0x000fe200000000ff */
[----:B------:R-:W-:Y:S02]  /*1db10*/  IMAD.MOV.U32 R187, RZ, RZ, R186 ;  /* 0x000000ffffbb7224 */ /* 0x000fe400078e00ba */
[----:B------:R-:W-:Y:S01]  /*1db20*/  IMAD.MOV.U32 R186, RZ, RZ, R185 ;  /* 0x000000ffffba7224 */ /* 0x000fe200078e00b9 */
[----:B------:R1:W-:Y:S01]  /*1db30*/  MUFU.EX2 R193, R2 ;  /* 0x0000000200c17308 */ /* 0x0003e20000000800 */
[----:B------:R-:W-:Y:S02]  /*1db40*/  IMAD.MOV.U32 R185, RZ, RZ, R184 ;  /* 0x000000ffffb97224 */ /* 0x000fe400078e00b8 */
[----:B-1----:R-:W-:Y:S03]  /*1db50*/  FFMA.FTZ R2, R187, c[0x0][0x23c], -R92 ;  /* 0x00008f00bb027a23 */ /* 0x002fe6000001085c */
[----:B------:R-:W-:Y:S02]  /*1db60*/  IMAD.MOV.U32 R187, RZ, RZ, R186 ;  /* 0x000000ffffbb7224 */ /* 0x000fe400078e00ba */
[----:B------:R-:W-:Y:S02]  /*1db70*/  IMAD.MOV.U32 R186, RZ, RZ, R185 ;  /* 0x000000ffffba7224 */ /* 0x000fe400078e00b9 */
[----:B------:R-:W-:Y:S01]  /*1db80*/  MUFU.EX2 R249, R2 ;  /* 0x0000000200f97308 */ /* 0x000fe20000000800 */
[--C-:B--2---:R-:W-:Y:S02]  /*1db90*/  FFMA.FTZ R116, R251, c[0x0][0x23c], -R75.reuse ;  /* 0x00008f00fb747a23 */ /* 0x104fe4000001084b */
[----:B----4-:R-:W-:Y:S02]  /*1dba0*/  FFMA.FTZ R88, R170, c[0x0][0x23c], -R75 ;  /* 0x00008f00aa587a23 */ /* 0x010fe4000001084b */
[----:B------:R-:W-:Y:S02]  /*1dbb0*/  IMAD.MOV.U32 R170, RZ, RZ, R169 ;  /* 0x000000ffffaa7224 */ /* 0x000fe400078e00a9 */
[----:B------:R-:W-:Y:S03]  /*1dbc0*/  IMAD.MOV.U32 R169, RZ, RZ, R173 ;  /* 0x000000ffffa97224 */ /* 0x000fe600078e00ad */
[----:B------:R1:W-:Y:S01]  /*1dbd0*/  MUFU.EX2 R153, R88 ;  /* 0x0000005800997308 */ /* 0x0003e20000000800 */
[----:B------:R-:W-:Y:S02]  /*1dbe0*/  IMAD.MOV.U32 R173, RZ, RZ, R172 ;  /* 0x000000ffffad7224 */ /* 0x000fe400078e00ac */
[----:B------:R-:W-:Y:S02]  /*1dbf0*/  IMAD.MOV.U32 R172, RZ, RZ, R162 ;  /* 0x000000ffffac7224 */ /* 0x000fe400078e00a2 */
[----:B------:R-:W-:Y:S02]  /*1dc00*/  IMAD.MOV.U32 R162, RZ, RZ, R149 ;  /* 0x000000ffffa27224 */ /* 0x000fe400078e0095 */
[----:B------:R-:W-:Y:S02]  /*1dc10*/  IMAD.MOV.U32 R149, RZ, RZ, R105 ;  /* 0x000000ffff957224 */ /* 0x000fe400078e0069 */
[----:B------:R-:W-:Y:S01]  /*1dc20*/  FFMA.FTZ R91, R170, c[0x0][0x23c], -R75 ;  /* 0x00008f00aa5b7a23 */ /* 0x000fe2000001084b */
[----:B------:R-:W2:Y:S01]  /*1dc30*/  LDL.LU R105, [R1+0x12c] ;  /* 0x00012c0001697983 */ /* 0x000ea20000300800 */
[----:B------:R-:W-:Y:S02]  /*1dc40*/  IMAD.MOV.U32 R182, RZ, RZ, R169 ;  /* 0x000000ffffb67224 */ /* 0x000fe400078e00a9 */
[----:B------:R-:W-:Y:S01]  /*1dc50*/  IMAD.MOV.U32 R181, RZ, RZ, R173 ;  /* 0x000000ffffb57224 */ /* 0x000fe200078e00ad */
[----:B------:R-:W3:Y:S01]  /*1dc60*/  LDL.LU R170, [R1+0x24] ;  /* 0x0000240001aa7983 */ /* 0x000ee20000300800 */
        /* <DEDUP_REMOVED lines=10> */
[----:B-1----:R-:W-:Y:S01]  /*1dd10*/  FFMA.FTZ R88, R187, c[0x0][0x23c], -R92 ;  /* 0x00008f00bb587a23 */ /* 0x002fe2000001085c */
[----:B------:R1:W-:Y:S01]  /*1dd20*/  MUFU.EX2 R145, R95 ;  /* 0x0000005f00917308 */ /* 0x0003e20000000800 */
[----:B------:R-:W-:Y:S02]  /*1dd30*/  IMAD.MOV.U32 R187, RZ, RZ, R186 ;  /* 0x000000ffffbb7224 */ /* 0x000fe400078e00ba */
[----:B------:R-:W-:Y:S02]  /*1dd40*/  IMAD.MOV.U32 R172, RZ, RZ, R158 ;  /* 0x000000ffffac7224 */ /* 0x000fe400078e009e */
[--C-:B------:R-:W-:Y:S02]  /*1dd50*/  FFMA.FTZ R146, R206, c[0x0][0x23c], -R75.reuse ;  /* 0x00008f00ce927a23 */ /* 0x100fe4000001084b */
[--C-:B------:R-:W-:Y:S02]  /*1dd60*/  FFMA.FTZ R158, R205, c[0x0][0x23c], -R75.reuse ;  /* 0x00008f00cd9e7a23 */ /* 0x100fe4000001084b */
[----:B------:R-:W-:Y:S01]  /*1dd70*/  FFMA.FTZ R165, R203, c[0x0][0x23c], -R75 ;  /* 0x00008f00cba57a23 */ /* 0x000fe2000001084b */
[----:B------:R4:W-:Y:S01]  /*1dd80*/  MUFU.EX2 R248, R88 ;  /* 0x0000005800f87308 */ /* 0x0009e20000000800 */
[----:B-1----:R-:W-:Y:S02]  /*1dd90*/  IMAD.MOV.U32 R95, RZ, RZ, R134 ;  /* 0x000000ffff5f7224 */ /* 0x002fe400078e0086 */
[----:B------:R-:W-:Y:S02]  /*1dda0*/  IMAD.MOV.U32 R134, RZ, RZ, R227 ;  /* 0x000000ffff867224 */ /* 0x000fe400078e00e3 */
[----:B------:R-:W-:Y:S04]  /*1ddb0*/  IMAD.MOV.U32 R102, RZ, RZ, R95 ;  /* 0x000000ffff667224 */ /* 0x000fe800078e005f */
[----:B------:R-:W-:Y:S01]  /*1ddc0*/  IMAD.MOV.U32 R101, RZ, RZ, R102 ;  /* 0x000000ffff657224 */ /* 0x000fe200078e0066 */
[----:B----4-:R-:W-:Y:S01]  /*1ddd0*/  LDSM.16.MT88.4 R88, [R219+0x9000] ;  /* 0x00900000db58783b */ /* 0x010fe20000004200 */
[--C-:B--2---:R-:W-:Y:S02]  /*1dde0*/  FFMA.FTZ R105, R105, c[0x0][0x23c], -R75.reuse ;  /* 0x00008f0069697a23 */ /* 0x104fe4000001084b */
[----:B---3--:R-:W-:Y:S02]  /*1ddf0*/  FFMA.FTZ R99, R170, c[0x0][0x23c], -R75 ;  /* 0x00008f00aa637a23 */ /* 0x008fe4000001084b */
[----:B------:R1:W-:Y:S03]  /*1de00*/  MUFU.EX2 R212, R105 ;  /* 0x0000006900d47308 */ /* 0x0003e60000000800 */
[----:B------:R-:W2:Y:S01]  /*1de10*/  LDL.LU R170, [R1+0x20] ;  /* 0x0000200001aa7983 */ /* 0x000ea20000300800 */
[----:B-1----:R-:W-:Y:S02]  /*1de20*/  IMAD.MOV.U32 R105, RZ, RZ, R101 ;  /* 0x000000ffff697224 */ /* 0x002fe400078e0065 */
[--C-:B------:R-:W-:Y:S02]  /*1de30*/  FFMA.FTZ R101, R220, c[0x0][0x23c], -R92.reuse ;  /* 0x00008f00dc657a23 */ /* 0x100fe4000001085c */
[--C-:B------:R-:W-:Y:S02]  /*1de40*/  FFMA.FTZ R105, R105, c[0x0][0x23c], -R92.reuse ;  /* 0x00008f0069697a23 */ /* 0x100fe4000001085c */
[--C-:B--2---:R-:W-:Y:S02]  /*1de50*/  FFMA.FTZ R98, R170, c[0x0][0x23c], -R75.reuse ;  /* 0x00008f00aa627a23 */ /* 0x104fe4000001084b */
[----:B------:R-:W2:Y:S02]  /*1de60*/  LDL.LU R170, [R1+0x1c] ;  /* 0x00001c0001aa7983 */ /* 0x000ea40000300800 */
[--C-:B--2---:R-:W-:Y:S02]  /*1de70*/  FFMA.FTZ R97, R170, c[0x0][0x23c], -R75.reuse ;  /* 0x00008f00aa617a23 */ /* 0x104fe4000001084b */
[----:B------:R-:W2:Y:S02]  /*1de80*/  LDL.LU R170, [R1+0x14] ;  /* 0x0000140001aa7983 */ /* 0x000ea40000300800 */
[----:B------:R1:W-:Y:S02]  /*1de90*/  MUFU.EX2 R213, R97 ;  /* 0x0000006100d57308 */ /* 0x0003e40000000800 */
[----:B-1----:R-:W-:Y:S02]  /*1dea0*/  FFMA.FTZ R97, R223, c[0x0][0x23c], -R92 ;  /* 0x00008f00df617a23 */ /* 0x002fe4000001085c */
[--C-:B--2---:R-:W-:Y:S02]  /*1deb0*/  FFMA.FTZ R107, R170, c[0x0][0x23c], -R75.reuse ;  /* 0x00008f00aa6b7a23 */ /* 0x104fe4000001084b */
[----:B------:R-:W2:Y:S02]  /*1dec0*/  LDL.LU R170, [R1+0x10] ;  /* 0x0000100001aa7983 */ /* 0x000ea40000300800 */
[--C-:B--2---:R-:W-:Y:S02]  /*1ded0*/  FFMA.FTZ R106, R170, c[0x0][0x23c], -R75.reuse ;  /* 0x00008f00aa6a7a23 */ /* 0x104fe4000001084b */
[----:B------:R-:W2:Y:S02]  /*1dee0*/  LDL.LU R170, [R1+0xc] ;  /* 0x00000c0001aa7983 */ /* 0x000ea40000300800 */
[--C-:B--2---:R-:W-:Y:S02]  /*1def0*/  FFMA.FTZ R112, R170, c[0x0][0x23c], -R75.reuse ;  /* 0x00008f00aa707a23 */ /* 0x104fe4000001084b */
[----:B------:R-:W2:Y:S04]  /*1df00*/  LDL.LU R170, [R1+0x8] ;  /* 0x0000080001aa7983 */ /* 0x000ea80000300800 */
[----:B------:R-:W3:Y:S04]  /*1df10*/  LDL.LU R84, [R1+0x9c] ;  /* 0x00009c0001547983 */ /* 0x000ee80000300800 */
[----:B------:R-:W4:Y:S01]  /*1df20*/  LDL.LU R191, [R1+0x58] ;  /* 0x0000580001bf7983 */ /* 0x000f220000300800 */
[----:B--2---:R-:W-:Y:S02]  /*1df30*/  FFMA.FTZ R113, R170, c[0x0][0x23c], -R75 ;  /* 0x00008f00aa717a23 */ /* 0x004fe4000001084b */
[----:B------:R-:W-:Y:S02]  /*1df40*/  IMAD.MOV.U32 R170, RZ, RZ, R167 ;  /* 0x000000ffffaa7224 */ /* 0x000fe400078e00a7 */
[----:B------:R-:W-:Y:S02]  /*1df50*/  FFMA.FTZ R167, R202, c[0x0][0x23c], -R75 ;  /* 0x00008f00caa77a23 */ /* 0x000fe4000001084b */
[----:B------:R-:W-:Y:S02]  /*1df60*/  IMAD.MOV.U32 R171, RZ, RZ, R170 ;  /* 0x000000ffffab7224 */ /* 0x000fe400078e00aa */
[----:B------:R-:W-:Y:S02]  /*1df70*/  IMAD.MOV.U32 R170, RZ, RZ, R169 ;  /* 0x000000ffffaa7224 */ /* 0x000fe400078e00a9 */
[----:B------:R-:W-:Y:S02]  /*1df80*/  IMAD.MOV.U32 R169, RZ, RZ, R173 ;  /* 0x000000ffffa97224 */ /* 0x000fe400078e00ad */
[----:B------:R-:W-:Y:S02]  /*1df90*/  IMAD.MOV.U32 R173, RZ, RZ, R154 ;  /* 0x000000ffffad7224 */ /* 0x000fe400078e009a */
[----:B----4-:R-:W-:Y:S01]  /*1dfa0*/  IMAD.MOV.U32 R184, RZ, RZ, R191 ;  /* 0x000000ffffb87224 */ /* 0x010fe200078e00bf */
        /* <DEDUP_REMOVED lines=18> */
[----:B------:R-:W4:Y:S01]  /*1e0d0*/  LDL.LU R173, [R1+0x88] ;  /* 0x0000880001ad7983 */ /* 0x000f220000300800 */
[----:B------:R-:W-:Y:S02]  /*1e0e0*/  IMAD.MOV.U32 R186, RZ, RZ, R185 ;  /* 0x000000ffffba7224 */ /* 0x000fe400078e00b9 */
[----:B------:R-:W-:Y:S02]  /*1e0f0*/  IMAD.MOV.U32 R185, RZ, RZ, R184 ;  /* 0x000000ffffb97224 */ /* 0x000fe400078e00b8 */
[----:B------:R-:W-:Y:S02]  /*1e100*/  IMAD.MOV.U32 R184, RZ, RZ, R191 ;  /* 0x000000ffffb87224 */ /* 0x000fe400078e00bf */
[----:B------:R-:W-:Y:S02]  /*1e110*/  IMAD.MOV.U32 R191, RZ, RZ, R190 ;  /* 0x000000ffffbf7224 */ /* 0x000fe400078e00be */
[----:B------:R-:W-:Y:S02]  /*1e120*/  IMAD.MOV.U32 R190, RZ, RZ, R168 ;  /* 0x000000ffffbe7224 */ /* 0x000fe400078e00a8 */
[----:B------:R-:W-:Y:S02]  /*1e130*/  IMAD.MOV.U32 R168, RZ, RZ, R175 ;  /* 0x000000ffffa87224 */ /* 0x000fe400078e00af */
[----:B------:R-:W-:Y:S02]  /*1e140*/  IMAD.MOV.U32 R175, RZ, RZ, R174 ;  /* 0x000000ffffaf7224 */ /* 0x000fe400078e00ae */
[----:B------:R-:W-:Y:S02]  /*1e150*/  FFMA.FTZ R75, R114, c[0x0][0x23c], -R75 ;  /* 0x00008f00724b7a23 */ /* 0x000fe4000001084b */
[----:B---3--:R-:W-:Y:S01]  /*1e160*/  FFMA.FTZ R114, R3, R84, R85 ;  /* 0x0000005403727223 */ /* 0x008fe20000010055 */
[----:B------:R-:W-:Y:S01]  /*1e170*/  F2FP.PACK_AB R84, R136, R123 ;  /* 0x0000007b8854723e */ /* 0x000fe200000000ff */
[----:B------:R-:W-:Y:S01]  /*1e180*/  FFMA.FTZ R3, R187, c[0x0][0x23c], -R92 ;  /* 0x00008f00bb037a23 */ /* 0x000fe2000001085c */
[----:B------:R-:W-:Y:S01]  /*1e190*/  F2FP.PACK_AB R85, R194, R197 ;  /* 0x000000c5c255723e */ /* 0x000fe200000000ff */
[----:B------:R-:W-:Y:S02]  /*1e1a0*/  IMAD.MOV.U32 R187, RZ, RZ, R186 ;  /* 0x000000ffffbb7224 */ /* 0x000fe400078e00ba */
[----:B------:R-:W-:Y:S01]  /*1e1b0*/  IMAD.MOV.U32 R186, RZ, RZ, R185 ;  /* 0x000000ffffba7224 */ /* 0x000fe200078e00b9 */
[----:B------:R-:W-:Y:S01]  /*1e1c0*/  MUFU.EX2 R250, R3 ;  /* 0x0000000300fa7308 */ /* 0x000fe20000000800 */
[----:B------:R-:W-:Y:S02]  /*1e1d0*/  IMAD.MOV.U32 R185, RZ, RZ, R184 ;  /* 0x000000ffffb97224 */ /* 0x000fe400078e00b8 */
[C---:B------:R-:W-:Y:S01]  /*1e1e0*/  HMMA.16816.F32 R8, R84.reuse, R80, R8 ;  /* 0x000000505408723c */ /* 0x040fe20000001808 */
[----:B------:R-:W-:Y:S02]  /*1e1f0*/  IMAD.MOV.U32 R184, RZ, RZ, R191 ;  /* 0x000000ffffb87224 */ /* 0x000fe400078e00bf */
[----:B------:R-:W-:Y:S02]  /*1e200*/  IMAD.MOV.U32 R191, RZ, RZ, R168 ;  /* 0x000000ffffbf7224 */ /* 0x000fe400078e00a8 */
[----:B------:R-:W-:Y:S02]  /*1e210*/  IMAD.MOV.U32 R168, RZ, RZ, R175 ;  /* 0x000000ffffa87224 */ /* 0x000fe400078e00af */
[----:B------:R-:W-:Y:S01]  /*1e220*/  FFMA.FTZ R2, R187, c[0x0][0x23c], -R100 ;  /* 0x00008f00bb027a23 */ /* 0x000fe20000010864 */
[-C--:B------:R-:W-:Y:S01]  /*1e230*/  HMMA.16816.F32 R12, R84, R82.reuse, R12 ;  /* 0x00000052540c723c */ /* 0x080fe2000000180c */
[----:B------:R-:W-:Y:S02]  /*1e240*/  IMAD.MOV.U32 R187, RZ, RZ, R186 ;  /* 0x000000ffffbb7224 */ /* 0x000fe400078e00ba */
[----:B------:R1:W-:Y:S01]  /*1e250*/  MUFU.EX2 R192, R2 ;  /* 0x0000000200c07308 */ /* 0x0003e20000000800 */
[----:B------:R-:W-:Y:S02]  /*1e260*/  IMAD.MOV.U32 R186, RZ, RZ, R185 ;  /* 0x000000ffffba7224 */ /* 0x000fe400078e00b9 */
[----:B------:R-:W-:Y:S02]  /*1e270*/  IMAD.MOV.U32 R185, RZ, RZ, R184 ;  /* 0x000000ffffb97224 */ /* 0x000fe400078e00b8 */
[C---:B------:R-:W-:Y:S01]  /*1e280*/  HMMA.16816.F32 R16, R76.reuse, R82, R16 ;  /* 0x000000524c10723c */ /* 0x040fe20000001810 */
[----:B------:R-:W-:Y:S01]  /*1e290*/  IMAD.MOV.U32 R184, RZ, RZ, R191 ;  /* 0x000000ffffb87224 */ /* 0x000fe200078e00bf */
[----:B------:R-:W3:Y:S02]  /*1e2a0*/  LDSM.16.MT88.4 R80, [R219+0x8800] ;  /* 0x00880000db50783b */ /* 0x000ee40000004200 */
[----:B-1----:R-:W-:Y:S02]  /*1e2b0*/  FFMA.FTZ R2, R187, c[0x0][0x23c], -R100 ;  /* 0x00008f00bb027a23 */ /* 0x002fe40000010864 */
[----:B------:R-:W-:Y:S02]  /*1e2c0*/  IMAD.MOV.U32 R187, RZ, RZ, R186 ;  /* 0x000000ffffbb7224 */ /* 0x000fe400078e00ba */
[----:B------:R1:W1:Y:S01]  /*1e2d0*/  MUFU.EX2 R199, R2 ;  /* 0x0000000200c77308 */ /* 0x0002620000000800 */
[----:B------:R-:W-:Y:S03]  /*1e2e0*/  IMAD.MOV.U32 R186, RZ, RZ, R185 ;  /* 0x000000ffffba7224 */ /* 0x000fe600078e00b9 */
[----:B------:R-:W-:Y:S02]  /*1e2f0*/  IMAD.MOV.U32 R185, RZ, RZ, R184 ;  /* 0x000000ffffb97224 */ /* 0x000fe400078e00b8 */
[----:B------:R-:W-:Y:S01]  /*1e300*/  IMAD.MOV.U32 R198, RZ, RZ, R186 ;  /* 0x000000ffffc67224 */ /* 0x000fe200078e00ba */
[-C--:B---3--:R-:W-:Y:S01]  /*1e310*/  HMMA.16816.F32 R20, R76, R80.reuse, R20 ;  /* 0x000000504c14723c */ /* 0x088fe20000001814 */
[----:B-1----:R-:W-:Y:S02]  /*1e320*/  FFMA.FTZ R2, R187, c[0x0][0x23c], -R100 ;  /* 0x00008f00bb027a23 */ /* 0x002fe40000010864 */
[----:B------:R-:W-:Y:S05]  /*1e330*/  IMAD.MOV.U32 R187, RZ, RZ, R185 ;  /* 0x000000ffffbb7224 */ /* 0x000fea00078e00b9 */
[C---:B------:R-:W-:Y:S01]  /*1e340*/  HMMA.16816.F32 R24, R84.reuse, R80, R24 ;  /* 0x000000505418723c */ /* 0x040fe20000001818 */
[----:B------:R-:W-:Y:S07]  /*1e350*/  IMAD.MOV.U32 R251, RZ, RZ, R187 ;  /* 0x000000fffffb7224 */ /* 0x000fee00078e00bb */
        /* <DEDUP_REMOVED lines=9> */
[C---:B------:R-:W-:Y:S07]  /*1e3f0*/  HMMA.16816.F32 R56, R84.reuse, R80, R56 ;  /* 0x000000505438723c */ /* 0x040fee0000001838 */
[----:B------:R-:W-:Y:S01]  /*1e400*/  F2FP.PACK_AB R81, R199, R192 ;  /* 0x000000c0c751723e */ /* 0x000fe200000000ff */
[-C--:B------:R-:W-:Y:S01]  /*1e410*/  HMMA.16816.F32 R60, R84, R82.reuse, R60 ;  /* 0x00000052543c723c */ /* 0x080fe2000000183c */
[----:B------:R-:W1:Y:S07]  /*1e420*/  LDSM.16.MT88.4 R84, [R216+0x9000] ;  /* 0x00900000d854783b */ /* 0x000e6e0000004200 */
[----:B------:R-:W-:Y:S07]  /*1e430*/  HMMA.16816.F32 R64, R76, R82, R64 ;  /* 0x000000524c40723c */ /* 0x000fee0000001840 */
[----:B------:R-:W-:Y:S02]  /*1e440*/  F2FP.PACK_AB R77, R144, R141 ;  /* 0x0000008d904d723e */ /* 0x000fe400000000ff */
[----:B------:R-:W-:Y:S03]  /*1e450*/  F2FP.PACK_AB R78, R156, R154 ;  /* 0x0000009a9c4e723e */ /* 0x000fe600000000ff */
[----:B------:R-:W-:Y:S02]  /*1e460*/  F2FP.PACK_AB R79, R155, R153 ;  /* 0x000000999b4f723e */ /* 0x000fe400000000ff */
[----:B------:R-:W-:Y:S02]  /*1e470*/  F2FP.PACK_AB R82, R250, R248 ;  /* 0x000000f8fa52723e */ /* 0x000fe400000000ff */
[----:B----4-:R-:W-:Y:S01]  /*1e480*/  MOV R174, R173 ;  /* 0x000000ad00ae7202 */ /* 0x010fe20000000f00 */
        /* <DEDUP_REMOVED lines=13> */
[----:B------:R-:W-:Y:S03]  /*1e560*/  MOV R191, R174 ;  /* 0x000000ae00bf7202 */ /* 0x000fe60000000f00 */
[----:B------:R-:W-:Y:S02]  /*1e570*/  IMAD.MOV.U32 R186, RZ, RZ, R184 ;  /* 0x000000ffffba7224 */ /* 0x000fe400078e00b8 */
[----:B------:R-:W-:Y:S02]  /*1e580*/  IMAD.MOV.U32 R185, RZ, RZ, R191 ;  /* 0x000000ffffb97224 */ /* 0x000fe400078e00bf */
[----:B------:R-:W-:Y:S02]  /*1e590*/  IMAD.MOV.U32 R246, RZ, RZ, R186 ;  /* 0x000000fffff67224 */ /* 0x000fe400078e00ba */
[----:B------:R-:W-:Y:S02]  /*1e5a0*/  IMAD.MOV.U32 R244, RZ, RZ, R185 ;  /* 0x000000fffff47224 */ /* 0x000fe400078e00b9 */
[----:B------:R-:W-:Y:S02]  /*1e5b0*/  IMAD.MOV.U32 R245, RZ, RZ, R246 ;  /* 0x000000fffff57224 */ /* 0x000fe400078e00f6 */
[----:B---3--:R-:W-:Y:S02]  /*1e5c0*/  IMAD.MOV.U32 R162, RZ, RZ, R152 ;  /* 0x000000ffffa27224 */ /* 0x008fe400078e0098 */
[----:B------:R-:W-:Y:S02]  /*1e5d0*/  IMAD.MOV.U32 R152, RZ, RZ, R151 ;  /* 0x000000ffff987224 */ /* 0x000fe400078e0097 */
[----:B------:R-:W3:Y:S01]  /*1e5e0*/  LDL.LU R151, [R1+0x80] ;  /* 0x0000800001977983 */ /* 0x000ee20000300800 */
[----:B------:R-:W-:Y:S02]  /*1e5f0*/  IMAD.MOV.U32 R163, RZ, RZ, R162 ;  /* 0x000000ffffa37224 */ /* 0x000fe400078e00a2 */
[----:B------:R-:W-:Y:S02]  /*1e600*/  IMAD.MOV.U32 R162, RZ, RZ, R152 ;  /* 0x000000ffffa27224 */ /* 0x000fe400078e0098 */
[----:B------:R-:W-:Y:S02]  /*1e610*/  IMAD.MOV.U32 R174, RZ, RZ, R163 ;  /* 0x000000ffffae7224 */ /* 0x000fe400078e00a3 */
[----:B------:R-:W-:Y:S02]  /*1e620*/  IMAD.MOV.U32 R163, RZ, RZ, R162 ;  /* 0x000000ffffa37224 */ /* 0x000fe400078e00a2 */
[----:B------:R-:W-:Y:S04]  /*1e630*/  IMAD.MOV.U32 R184, RZ, RZ, R174 ;  /* 0x000000ffffb87224 */ /* 0x000fe800078e00ae */
[----:B------:R-:W-:Y:S02]  /*1e640*/  IMAD.MOV.U32 R211, RZ, RZ, R184 ;  /* 0x000000ffffd37224 */ /* 0x000fe400078e00b8 */
[----:B------:R-:W-:Y:S02]  /*1e650*/  IMAD.MOV.U32 R184, RZ, RZ, R149 ;  /* 0x000000ffffb87224 */ /* 0x000fe400078e0095 */
[----:B------:R-:W-:Y:S01]  /*1e660*/  MUFU.EX2 R149, R99 ;  /* 0x0000006300957308 */ /* 0x000fe20000000800 */
[----:B------:R-:W-:Y:S02]  /*1e670*/  IMAD.MOV.U32 R246, RZ, RZ, R211 ;  /* 0x000000fffff67224 */ /* 0x000fe400078e00d3 */
[----:B---3--:R-:W-:Y:S02]  /*1e680*/  IMAD.MOV.U32 R152, RZ, RZ, R151 ;  /* 0x000000ffff987224 */ /* 0x008fe400078e0097 */
        /* <DEDUP_REMOVED lines=8> */
[----:B------:R-:W-:Y:S01]  /*1e710*/  IMAD.MOV.U32 R174, RZ, RZ, R151 ;  /* 0x000000ffffae7224 */ /* 0x000fe200078e0097 */
[----:B------:R3:W5:Y:S01]  /*1e720*/  LDL.LU R237, [R1+0x120] ;  /* 0x0001200001ed7983 */ /* 0x0007620000300800 */
[----:B------:R-:W-:Y:S02]  /*1e730*/  IMAD.MOV.U32 R151, RZ, RZ, R148 ;  /* 0x000000ffff977224 */ /* 0x000fe400078e0094 */
[----:B------:R4:W-:Y:S01]  /*1e740*/  MUFU.EX2 R148, R2 ;  /* 0x0000000200947308 */ /* 0x0009e20000000800 */
[----:B------:R-:W-:Y:S02]  /*1e750*/  IMAD.MOV.U32 R191, RZ, RZ, R162 ;  /* 0x000000ffffbf7224 */ /* 0x000fe400078e00a2 */
[----:B------:R-:W-:Y:S02]  /*1e760*/  IMAD.MOV.U32 R162, RZ, RZ, R152 ;  /* 0x000000ffffa27224 */ /* 0x000fe400078e0098 */
[----:B------:R-:W-:Y:S02]  /*1e770*/  IMAD.MOV.U32 R152, RZ, RZ, R150 ;  /* 0x000000ffff987224 */ /* 0x000fe400078e0096 */
[----:B------:R-:W-:Y:S02]  /*1e780*/  IMAD.MOV.U32 R150, RZ, RZ, R242 ;  /* 0x000000ffff967224 */ /* 0x000fe400078e00f2 */
        /* <DEDUP_REMOVED lines=11> */
[----:B----4-:R-:W-:Y:S02]  /*1e840*/  FFMA.FTZ R2, R198, c[0x0][0x23c], -R100 ;  /* 0x00008f00c6027a23 */ /* 0x010fe40000010864 */
[----:B------:R-:W-:Y:S02]  /*1e850*/  IMAD.MOV.U32 R198, RZ, RZ, R191 ;  /* 0x000000ffffc67224 */ /* 0x000fe400078e00bf */
[----:B------:R-:W-:Y:S02]  /*1e860*/  IMAD.MOV.U32 R191, RZ, RZ, R238 ;  /* 0x000000ffffbf7224 */ /* 0x000fe400078e00ee */
[----:B------:R3:W5:Y:S01]  /*1e870*/  LDL.LU R238, [R1+0x118] ;  /* 0x0001180001ee7983 */ /* 0x0007620000300800 */
[----:B------:R-:W4:Y:S01]  /*1e880*/  MUFU.EX2 R247, R2 ;  /* 0x0000000200f77308 */ /* 0x000f220000000800 */
        /* <DEDUP_REMOVED lines=12> */
[----:B------:R-:W-:Y:S01]  /*1e950*/  IMAD.MOV.U32 R169, RZ, RZ, R243 ;  /* 0x000000ffffa97224 */ /* 0x000fe200078e00f3 */
[----:B----4-:R-:W-:Y:S01]  /*1e960*/  F2FP.PACK_AB R83, R247, R148 ;  /* 0x00000094f753723e */ /* 0x010fe200000000ff */
[----:B------:R-:W-:Y:S01]  /*1e970*/  FFMA.FTZ R2, R251, c[0x0][0x23c], -R92 ;  /* 0x00008f00fb027a23 */ /* 0x000fe2000001085c */
[----:B------:R3:W5:Y:S01]  /*1e980*/  LDL.LU R243, [R1+0x114] ;  /* 0x0001140001f37983 */ /* 0x0007620000300800 */
[----:B------:R-:W-:Y:S01]  /*1e990*/  IMAD.MOV.U32 R251, RZ, RZ, R244 ;  /* 0x000000fffffb7224 */ /* 0x000fe200078e00f4 */
[----:B------:R-:W-:Y:S02]  /*1e9a0*/  MOV R244, R198 ;  /* 0x000000c600f47202 */ /* 0x000fe40000000f00 */
        /* <DEDUP_REMOVED lines=13> */
[----:B----4-:R-:W-:Y:S02]  /*1ea80*/  FFMA.FTZ R2, R245, c[0x0][0x23c], -R92 ;  /* 0x00008f00f5027a23 */ /* 0x010fe4000001085c */
        /* <DEDUP_REMOVED lines=23> */
[--C-:B----4-:R-:W-:Y:S02]  /*1ec00*/  FFMA.FTZ R2, R210, c[0x0][0x23c], -R92.reuse ;  /* 0x00008f00d2027a23 */ /* 0x110fe4000001085c */
[----:B------:R-:W-:Y:S02]  /*1ec10*/  IMAD.MOV.U32 R210, RZ, RZ, R251 ;  /* 0x000000ffffd27224 */ /* 0x000fe400078e00fb */
[----:B------:R4:W-:Y:S01]  /*1ec20*/  MUFU.EX2 R175, R2 ;  /* 0x0000000200af7308 */ /* 0x0009e20000000800 */
[----:B------:R-:W-:Y:S02]  /*1ec30*/  FFMA.FTZ R3, R206, c[0x0][0x23c], -R92 ;  /* 0x00008f00ce037a23 */ /* 0x000fe4000001085c */
        /* <DEDUP_REMOVED lines=8> */
[----:B------:R-:W-:Y:S02]  /*1ecc0*/  IMAD.MOV.U32 R251, RZ, RZ, R244 ;  /* 0x000000fffffb7224 */ /* 0x000fe400078e00f4 */
[----:B------:R-:W-:Y:S02]  /*1ecd0*/  IMAD.MOV.U32 R244, RZ, RZ, R187 ;  /* 0x000000fffff47224 */ /* 0x000fe400078e00bb */
[----:B------:R-:W-:Y:S02]  /*1ece0*/  IMAD.MOV.U32 R187, RZ, RZ, R184 ;  /* 0x000000ffffbb7224 */ /* 0x000fe400078e00b8 */
[----:B------:R-:W-:Y:S02]  /*1ecf0*/  IMAD.MOV.U32 R184, RZ, RZ, R190 ;  /* 0x000000ffffb87224 */ /* 0x000fe400078e00be */
[----:B----4-:R-:W-:Y:S02]  /*1ed00*/  FFMA.FTZ R2, R205, c[0x0][0x23c], -R100 ;  /* 0x00008f00cd027a23 */ /* 0x010fe40000010864 */
[----:B------:R-:W-:Y:S02]  /*1ed10*/  IMAD.MOV.U32 R190, RZ, RZ, R180 ;  /* 0x000000ffffbe7224 */ /* 0x000fe400078e00b4 */
[----:B------:R4:W-:Y:S01]  /*1ed20*/  MUFU.EX2 R246, R2 ;  /* 0x0000000200f67308 */ /* 0x0009e20000000800 */
        /* <DEDUP_REMOVED lines=51> */
[----:B----4-:R-:W-:Y:S02]  /*1f060*/  FFMA.FTZ R2, R203, c[0x0][0x23c], -R100 ;  /* 0x00008f00cb027a23 */ /* 0x010fe40000010864 */
        /* <DEDUP_REMOVED lines=8> */
[----:B------:R3:W5:Y:S01]  /*1f0f0*/  LDL.LU R229, [R1+0x100] ;  /* 0x0001000001e57983 */ /* 0x0007620000300800 */
[----:B--2---:R-:W-:Y:S02]  /*1f100*/  FFMA.FTZ R3, R226, c[0x0][0x23c], -R92 ;  /* 0x00008f00e2037a23 */ /* 0x004fe4000001085c */
[----:B------:R-:W-:Y:S01]  /*1f110*/  IMAD.MOV.U32 R103, RZ, RZ, R205 ;  /* 0x000000ffff677224 */ /* 0x000fe200078e00cd */
[----:B------:R3:W5:Y:S01]  /*1f120*/  LDL.LU R228, [R1+0xfc] ;  /* 0x0000fc0001e47983 */ /* 0x0007620000300800 */
[----:B------:R-:W-:Y:S01]  /*1f130*/  IMAD.MOV.U32 R93, RZ, RZ, R210 ;  /* 0x000000ffff5d7224 */ /* 0x000fe200078e00d2 */
[----:B------:R-:W-:Y:S01]  /*1f140*/  MUFU.EX2 R205, R109 ;  /* 0x0000006d00cd7308 */ /* 0x000fe20000000800 */
[----:B------:R-:W-:Y:S01]  /*1f150*/  IMAD.MOV.U32 R104, RZ, RZ, R206 ;  /* 0x000000ffff687224 */ /* 0x000fe200078e00ce */
[----:B------:R3:W5:Y:S01]  /*1f160*/  LDL.LU R227, [R1+0xf8] ;  /* 0x0000f80001e37983 */ /* 0x0007620000300800 */
[----:B------:R-:W-:Y:S02]  /*1f170*/  IMAD.MOV.U32 R96, RZ, RZ, R204 ;  /* 0x000000ffff607224 */ /* 0x000fe400078e00cc */
[----:B------:R-:W-:Y:S01]  /*1f180*/  IMAD.MOV.U32 R201, RZ, RZ, R203 ;  /* 0x000000ffffc97224 */ /* 0x000fe200078e00cb */
[----:B------:R3:W5:Y:S01]  /*1f190*/  LDL.LU R226, [R1+0xf4] ;  /* 0x0000f40001e27983 */ /* 0x0007620000300800 */
[----:B------:R-:W-:Y:S01]  /*1f1a0*/  IMAD.MOV.U32 R95, RZ, RZ, R96 ;  /* 0x000000ffff5f7224 */ /* 0x000fe200078e0060 */
[----:B------:R-:W-:Y:S01]  /*1f1b0*/  MOV R96, R185 ;  /* 0x000000b900607202 */ /* 0x000fe20000000f00 */
[----:B----4-:R-:W-:Y:S01]  /*1f1c0*/  FFMA.FTZ R2, R202, c[0x0][0x23c], -R100 ;  /* 0x00008f00ca027a23 */ /* 0x010fe20000010864 */
[----:B------:R2:W-:Y:S01]  /*1f1d0*/  MUFU.EX2 R206, R108 ;  /* 0x0000006c00ce7308 */ /* 0x0005e20000000800 */
[----:B------:R-:W-:Y:S09]  /*1f1e0*/  IMAD.MOV.U32 R185, RZ, RZ, R222 ;  /* 0x000000ffffb97224 */ /* 0x000ff200078e00de */
[----:B------:R4:W1:Y:S10]  /*1f1f0*/  MUFU.EX2 R251, R2 ;  /* 0x0000000200fb7308 */ /* 0x0008740000000800 */
[----:B------:R-:W-:Y:S01]  /*1f200*/  MUFU.EX2 R210, R106 ;  /* 0x0000006a00d27308 */ /* 0x000fe20000000800 */
[----:B--2---:R-:W-:Y:S02]  /*1f210*/  IMAD.MOV.U32 R108, RZ, RZ, R245 ;  /* 0x000000ffff6c7224 */ /* 0x004fe400078e00f5 */
[----:B------:R-:W-:Y:S02]  /*1f220*/  IMAD.MOV.U32 R245, RZ, RZ, R180 ;  /* 0x000000fffff57224 */ /* 0x000fe400078e00b4 */
[----:B------:R-:W-:Y:S05]  /*1f230*/  IMAD.MOV.U32 R180, RZ, RZ, R170 ;  /* 0x000000ffffb47224 */ /* 0x000fea00078e00aa */
[----:B------:R2:W-:Y:S01]  /*1f240*/  MUFU.EX2 R204, R107 ;  /* 0x0000006b00cc7308 */ /* 0x0005e20000000800 */
[----:B------:R-:W-:Y:S02]  /*1f250*/  IMAD.MOV.U32 R170, RZ, RZ, R162 ;  /* 0x000000ffffaa7224 */ /* 0x000fe400078e00a2 */
[--C-:B------:R-:W-:Y:S02]  /*1f260*/  FFMA.FTZ R162, R128, c[0x0][0x23c], -R92.reuse ;  /* 0x00008f0080a27a23 */ /* 0x100fe4000001085c */
[----:B----4-:R-:W-:Y:S02]  /*1f270*/  FFMA.FTZ R2, R103, c[0x0][0x23c], -R92 ;  /* 0x00008f0067027a23 */ /* 0x010fe4000001085c */
[----:B------:R-:W-:Y:S02]  /*1f280*/  IMAD.MOV.U32 R103, RZ, RZ, R104 ;  /* 0x000000ffff677224 */ /* 0x000fe400078e0068 */
[----:B------:R-:W-:Y:S01]  /*1f290*/  IMAD.MOV.U32 R104, RZ, RZ, R93 ;  /* 0x000000ffff687224 */ /* 0x000fe200078e005d */
[----:B------:R4:W-:Y:S01]  /*1f2a0*/  MUFU.EX2 R202, R111 ;  /* 0x0000006f00ca7308 */ /* 0x0009e20000000800 */
[----:B------:R-:W-:Y:S02]  /*1f2b0*/  FFMA.FTZ R93, R225, c[0x0][0x23c], -R92 ;  /* 0x00008f00e15d7a23 */ /* 0x000fe4000001085c */
[----:B------:R3:W5:Y:S01]  /*1f2c0*/  LDL.LU R225, [R1+0xf0] ;  /* 0x0000f00001e17983 */ /* 0x0007620000300800 */
[----:B------:R-:W-:Y:S02]  /*1f2d0*/  IMAD.MOV.U32 R99, RZ, RZ, R103 ;  /* 0x000000ffff637224 */ /* 0x000fe400078e0067 */
[----:B------:R-:W-:Y:S02]  /*1f2e0*/  IMAD.MOV.U32 R103, RZ, RZ, R104 ;  /* 0x000000ffff677224 */ /* 0x000fe400078e0068 */
[----:B------:R-:W-:Y:S02]  /*1f2f0*/  IMAD.MOV.U32 R104, RZ, RZ, R94 ;  /* 0x000000ffff687224 */ /* 0x000fe400078e005e */
[----:B------:R-:W-:Y:S01]  /*1f300*/  FFMA.FTZ R94, R224, c[0x0][0x23c], -R92 ;  /* 0x00008f00e05e7a23 */ /* 0x000fe2000001085c */
[----:B------:R1:W-:Y:S01]  /*1f310*/  MUFU.EX2 R203, R110 ;  /* 0x0000006e00cb7308 */ /* 0x0003e20000000800 */
[----:B------:R3:W5:Y:S01]  /*1f320*/  LDL.LU R224, [R1+0xec] ;  /* 0x0000ec0001e07983 */ /* 0x0007620000300800 */
[----:B------:R-:W-:Y:S02]  /*1f330*/  IMAD.MOV.U32 R98, RZ, RZ, R99 ;  /* 0x000000ffff627224 */ /* 0x000fe400078e0063 */
[----:B------:R-:W-:Y:S01]  /*1f340*/  IMAD.MOV.U32 R99, RZ, RZ, R201 ;  /* 0x000000ffff637224 */ /* 0x000fe200078e00c9 */
[----:B------:R3:W5:Y:S01]  /*1f350*/  LDL.LU R223, [R1+0xe8] ;  /* 0x0000e80001df7983 */ /* 0x0007620000300800 */
[----:B--2---:R-:W-:Y:S02]  /*1f360*/  IMAD.MOV.U32 R107, RZ, RZ, R96 ;  /* 0x000000ffff6b7224 */ /* 0x004fe400078e0060 */
[----:B------:R-:W-:Y:S01]  /*1f370*/  IMAD.MOV.U32 R102, RZ, RZ, R99 ;  /* 0x000000ffff667224 */ /* 0x000fe200078e0063 */
[----:B------:R3:W5:Y:S01]  /*1f380*/  LDL.LU R222, [R1+0xe4] ;  /* 0x0000e40001de7983 */ /* 0x0007620000300800 */
[----:B------:R-:W-:Y:S01]  /*1f390*/  FFMA.FTZ R99, R221, c[0x0][0x23c], -R92 ;  /* 0x00008f00dd637a23 */ /* 0x000fe2000001085c */
[----:B------:R2:W-:Y:S01]  /*1f3a0*/  MUFU.EX2 R201, R112 ;  /* 0x0000007000c97308 */ /* 0x0005e20000000800 */
[----:B------:R-:W-:Y:S01]  /*1f3b0*/  IMAD.MOV.U32 R109, RZ, RZ, R102 ;  /* 0x000000ffff6d7224 */ /* 0x000fe200078e0066 */
[----:B------:R3:W5:Y:S01]  /*1f3c0*/  LDL.LU R221, [R1+0xe0] ;  /* 0x0000e00001dd7983 */ /* 0x0007620000300800 */
[----:B------:R-:W-:Y:S02]  /*1f3d0*/  FFMA.FTZ R102, R135, c[0x0][0x23c], -R92 ;  /* 0x00008f0087667a23 */ /* 0x000fe4000001085c */
[----:B------:R-:W-:Y:S01]  /*1f3e0*/  IMAD.MOV.U32 R106, RZ, RZ, R109 ;  /* 0x000000ffff6a7224 */ /* 0x000fe200078e006d */
[----:B------:R3:W5:Y:S01]  /*1f3f0*/  LDL.LU R220, [R1+0xdc] ;  /* 0x0000dc0001dc7983 */ /* 0x0007620000300800 */
[----:B------:R-:W-:Y:S02]  /*1f400*/  IMAD.MOV.U32 R96, RZ, RZ, R190 ;  /* 0x000000ffff607224 */ /* 0x000fe400078e00be */
[----:B------:R-:W-:Y:S01]  /*1f410*/  IMAD.MOV.U32 R190, RZ, RZ, R171 ;  /* 0x000000ffffbe7224 */ /* 0x000fe200078e00ab */
[----:B------:R3:W5:Y:S01]  /*1f420*/  LDL.LU R135, [R1+0xd8] ;  /* 0x0000d80001877983 */ /* 0x0007620000300800 */
[----:B----4-:R-:W-:Y:S02]  /*1f430*/  IMAD.MOV.U32 R111, RZ, RZ, R107 ;  /* 0x000000ffff6f7224 */ /* 0x010fe400078e006b */
[----:B------:R-:W-:Y:S01]  /*1f440*/  IMAD.MOV.U32 R107, RZ, RZ, R245 ;  /* 0x000000ffff6b7224 */ /* 0x000fe200078e00f5 */
[----:B------:R-:W4:Y:S01]  /*1f450*/  LDL.LU R76, [R1+0xa0] ;  /* 0x0000a000014c7983 */ /* 0x000f220000300800 */
[----:B------:R-:W-:Y:S02]  /*1f460*/  IMAD.MOV.U32 R245, RZ, RZ, R190 ;  /* 0x000000fffff57224 */ /* 0x000fe400078e00be */
[----:B------:R-:W-:Y:S01]  /*1f470*/  IMAD.MOV.U32 R128, RZ, RZ, R170 ;  /* 0x000000ffff807224 */ /* 0x000fe200078e00aa */
[----:B------:R-:W3:Y:S01]  /*1f480*/  LDL.LU R80, [R1+0xa4] ;  /* 0x0000a40001507983 */ /* 0x000ee20000300800 */
[----:B------:R-:W-:Y:S01]  /*1f490*/  IMAD.MOV.U32 R109, RZ, RZ, R191 ;  /* 0x000000ffff6d7224 */ /* 0x000fe200078e00bf */
[----:B------:R-:W-:Y:S01]  /*1f4a0*/  MUFU.EX2 R170, R93 ;  /* 0x0000005d00aa7308 */ /* 0x000fe20000000800 */
[----:B------:R-:W-:Y:S02]  /*1f4b0*/  IMAD.MOV.U32 R171, RZ, RZ, R163 ;  /* 0x000000ffffab7224 */ /* 0x000fe400078e00a3 */
[----:B-1----:R-:W-:Y:S02]  /*1f4c0*/  IMAD.MOV.U32 R110, RZ, RZ, R109 ;  /* 0x000000ffff6e7224 */ /* 0x002fe400078e006d */
[----:B--2---:R-:W-:Y:S02]  /*1f4d0*/  IMAD.MOV.U32 R112, RZ, RZ, R106 ;  /* 0x000000ffff707224 */ /* 0x004fe400078e006a */
[----:B------:R-:W-:Y:S02]  /*1f4e0*/  IMAD.MOV.U32 R106, RZ, RZ, R180 ;  /* 0x000000ffff6a7224 */ /* 0x000fe400078e00b4 */
[----:B------:R-:W-:Y:S01]  /*1f4f0*/  IMAD.MOV.U32 R180, RZ, RZ, R172 ;  /* 0x000000ffffb47224 */ /* 0x000fe200078e00ac */
[----:B------:R1:W-:Y:S01]  /*1f500*/  MUFU.EX2 R191, R113 ;  /* 0x0000007100bf7308 */ /* 0x0003e20000000800 */
[----:B------:R-:W-:Y:S02]  /*1f510*/  IMAD.MOV.U32 R109, RZ, RZ, R171 ;  /* 0x000000ffff6d7224 */ /* 0x000fe400078e00ab */
[--C-:B------:R-:W-:Y:S01]  /*1f520*/  FFMA.FTZ R163, R127, c[0x0][0x23c], -R92.reuse ;  /* 0x00008f007fa37a23 */ /* 0x100fe2000001085c */
[----:B------:R-:W-:Y:S01]  /*1f530*/  MOV R127, R186 ;  /* 0x000000ba007f7202 */ /* 0x000fe20000000f00 */
[--C-:B------:R-:W-:Y:S02]  /*1f540*/  FFMA.FTZ R98, R98, c[0x0][0x23c], -R92.reuse ;  /* 0x00008f0062627a23 */ /* 0x100fe4000001085c */
[--C-:B------:R-:W-:Y:S02]  /*1f550*/  FFMA.FTZ R103, R103, c[0x0][0x23c], -R92.reuse ;  /* 0x00008f0067677a23 */ /* 0x100fe4000001085c */
[----:B------:R-:W-:Y:S01]  /*1f560*/  FFMA.FTZ R104, R104, c[0x0][0x23c], -R92 ;  /* 0x00008f0068687a23 */ /* 0x000fe2000001085c */
[----:B------:R2:W-:Y:S10]  /*1f570*/  MUFU.EX2 R172, R2 ;  /* 0x0000000200ac7308 */ /* 0x0005f40000000800 */
[----:B------:R2:W2:Y:S01]  /*1f580*/  MUFU.EX2 R171, R3 ;  /* 0x0000000300ab7308 */ /* 0x0004a20000000800 */
[----:B-1----:R-:W-:Y:S02]  /*1f590*/  IMAD.MOV.U32 R113, RZ, RZ, R108 ;  /* 0x000000ffff717224 */ /* 0x002fe400078e006c */
[----:B------:R-:W-:Y:S02]  /*1f5a0*/  IMAD.MOV.U32 R108, RZ, RZ, R96 ;  /* 0x000000ffff6c7224 */ /* 0x000fe400078e0060 */
[----:B------:R-:W-:Y:S02]  /*1f5b0*/  FADD.FTZ R96, R124, R114 ;  /* 0x000000727c607221 */ /* 0x000fe40000010000 */
[----:B------:R-:W-:Y:S03]  /*1f5c0*/  IMAD.MOV.U32 R114, RZ, RZ, R189 ;  /* 0x000000ffff727224 */ /* 0x000fe600078e00bd */
[----:B------:R-:W-:Y:S01]  /*1f5d0*/  MUFU.EX2 R186, R131 ;  /* 0x0000008300ba7308 */ /* 0x000fe20000000800 */
[----:B------:R-:W-:Y:S02]  /*1f5e0*/  IMAD.MOV.U32 R124, RZ, RZ, R112 ;  /* 0x000000ffff7c7224 */ /* 0x000fe400078e0070 */
[----:B--2---:R-:W-:Y:S02]  /*1f5f0*/  FFMA.FTZ R2, R181, c[0x0][0x23c], -R100 ;  /* 0x00008f00b5027a23 */ /* 0x004fe40000010864 */
[----:B------:R-:W-:Y:S02]  /*1f600*/  IMAD.MOV.U32 R181, RZ, RZ, R168 ;  /* 0x000000ffffb57224 */ /* 0x000fe400078e00a8 */
[----:B------:R-:W-:Y:S03]  /*1f610*/  IMAD.MOV.U32 R112, RZ, RZ, R187 ;  /* 0x000000ffff707224 */ /* 0x000fe600078e00bb */
[----:B------:R1:W-:Y:S01]  /*1f620*/  MUFU.EX2 R168, R2 ;  /* 0x0000000200a87308 */ /* 0x0003e20000000800 */
[----:B------:R-:W-:Y:S02]  /*1f630*/  IMAD.MOV.U32 R3, RZ, RZ, R113 ;  /* 0x000000ffff037224 */ /* 0x000fe400078e0071 */
[----:B------:R-:W-:Y:S07]  /*1f640*/  IMAD.MOV.U32 R113, RZ, RZ, R95 ;  /* 0x000000ffff717224 */ /* 0x000fee00078e005f */
[----:B------:R-:W-:Y:S10]  /*1f650*/  MUFU.EX2 R189, R117 ;  /* 0x0000007500bd7308 */ /* 0x000ff40000000800 */
[----:B------:R2:W2:Y:S01]  /*1f660*/  MUFU.EX2 R190, R94 ;  /* 0x0000005e00be7308 */ /* 0x0004a20000000800 */
[--C-:B-1----:R-:W-:Y:S09]  /*1f670*/  FFMA.FTZ R2, R245, c[0x0][0x23c], -R100.reuse ;  /* 0x00008f00f5027a23 */ /* 0x102ff20000010864 */
[----:B------:R1:W1:Y:S10]  /*1f680*/  MUFU.EX2 R245, R2 ;  /* 0x0000000200f57308 */ /* 0x0002740000000800 */
[----:B------:R-:W-:Y:S01]  /*1f690*/  MUFU.EX2 R187, R126 ;  /* 0x0000007e00bb7308 */ /* 0x000fe20000000800 */
[----:B--2---:R-:W-:Y:S09]  /*1f6a0*/  LDSM.16.MT88.4 R92, [R219+0x9800] ;  /* 0x00980000db5c783b */ /* 0x004ff20000004200 */
[----:B------:R-:W-:Y:S01]  /*1f6b0*/  MUFU.EX2 R126, R208 ;  /* 0x000000d0007e7308 */ /* 0x000fe20000000800 */
[--C-:B-1----:R-:W-:Y:S09]  /*1f6c0*/  FFMA.FTZ R2, R169, c[0x0][0x23c], -R100.reuse ;  /* 0x00008f00a9027a23 */ /* 0x102ff20000010864 */
[----:B------:R1:W-:Y:S02]  /*1f6d0*/  MUFU.EX2 R169, R2 ;  /* 0x0000000200a97308 */ /* 0x0003e40000000800 */
[----:B-1----:R-:W-:Y:S02]  /*1f6e0*/  FFMA.FTZ R2, R128, c[0x0][0x23c], -R100 ;  /* 0x00008f0080027a23 */ /* 0x002fe40000010864 */
[----:B------:R-:W-:Y:S06]  /*1f6f0*/  IMAD.MOV.U32 R128, RZ, RZ, R188 ;  /* 0x000000ffff807224 */ /* 0x000fec00078e00bc */
[----:B------:R-:W-:Y:S10]  /*1f700*/  MUFU.EX2 R188, R122 ;  /* 0x0000007a00bc7308 */ /* 0x000ff40000000800 */
[----:B------:R-:W-:Y:S01]  /*1f710*/  MUFU.EX2 R122, R161 ;  /* 0x000000a1007a7308 */ /* 0x000fe20000000800 */
[----:B----4-:R-:W-:Y:S01]  /*1f720*/  FFMA.FTZ R69, R69, R76, R119 ;  /* 0x0000004c45457223 */ /* 0x010fe20000010077 */
[----:B------:R-:W-:Y:S01]  /*1f730*/  F2FP.PACK_AB R76, R145, R142 ;  /* 0x0000008e914c723e */ /* 0x000fe200000000ff */
[----:B------:R-:W-:Y:S02]  /*1f740*/  IMAD.MOV.U32 R119, RZ, RZ, R244 ;  /* 0x000000ffff777224 */ /* 0x000fe400078e00f4 */
[----:B------:R-:W-:Y:S05]  /*1f750*/  IMAD.MOV.U32 R244, RZ, RZ, R182 ;  /* 0x000000fffff47224 */ /* 0x000fea00078e00b6 */
[----:B------:R1:W2:Y:S01]  /*1f760*/  MUFU.EX2 R182, R2 ;  /* 0x0000000200b67308 */ /* 0x0002a20000000800 */
[----:B---3--:R-:W-:Y:S01]  /*1f770*/  FFMA.FTZ R68, R68, R80, R115 ;  /* 0x0000005044447223 */ /* 0x008fe20000010073 */
[-C--:B------:R-:W-:Y:S01]  /*1f780*/  HMMA.16816.F32 R4, R76, R84.reuse, R4 ;  /* 0x000000544c04723c */ /* 0x080fe20000001804 */
[----:B------:R-:W-:Y:S01]  /*1f790*/  F2FP.PACK_AB R80, R249, R193 ;  /* 0x000000c1f950723e */ /* 0x000fe200000000ff */
[----:B------:R-:W-:Y:S02]  /*1f7a0*/  IMAD.MOV.U32 R115, RZ, RZ, R184 ;  /* 0x000000ffff737224 */ /* 0x000fe400078e00b8 */
[----:B------:R-:W-:Y:S02]  /*1f7b0*/  FADD.FTZ R3, R3, R69 ;  /* 0x0000004503037221 */ /* 0x000fe40000010000 */
[----:B------:R-:W-:Y:S02]  /*1f7c0*/  IMAD.MOV.U32 R117, RZ, RZ, R115 ;  /* 0x000000ffff757224 */ /* 0x000fe400078e0073 */
[C---:B------:R-:W-:Y:S01]  /*1f7d0*/  HMMA.16816.F32 R8, R80.reuse, R84, R8 ;  /* 0x000000545008723c */ /* 0x040fe20000001808 */
[----:B------:R-:W-:Y:S03]  /*1f7e0*/  MUFU.EX2 R184, R129 ;  /* 0x0000008100b87308 */ /* 0x000fe60000000800 */
[----:B------:R-:W-:Y:S02]  /*1f7f0*/  IMAD.MOV.U32 R115, RZ, RZ, R106 ;  /* 0x000000ffff737224 */ /* 0x000fe400078e006a */
[----:B------:R-:W-:Y:S02]  /*1f800*/  IMAD.MOV.U32 R106, RZ, RZ, R132 ;  /* 0x000000ffff6a7224 */ /* 0x000fe400078e0084 */
[-C--:B------:R-:W-:Y:S03]  /*1f810*/  HMMA.16816.F32 R12, R80, R86.reuse, R12 ;  /* 0x00000056500c723c */ /* 0x080fe6000000180c */
[----:B------:R-:W-:Y:S01]  /*1f820*/  MUFU.EX2 R132, R101 ;  /* 0x0000006500847308 */ /* 0x000fe20000000800 */
[----:B-1----:R-:W-:Y:S04]  /*1f830*/  IMAD.MOV.U32 R2, RZ, RZ, R183 ;  /* 0x000000ffff027224 */ /* 0x002fe800078e00b7 */
[C---:B------:R-:W-:Y:S01]  /*1f840*/  HMMA.16816.F32 R16, R76.reuse, R86, R16 ;  /* 0x000000564c10723c */ /* 0x040fe20000001810 */
[----:B------:R-:W1:Y:S03]  /*1f850*/  LDSM.16.MT88.4 R84, [R217+0x9000] ;  /* 0x00900000d954783b */ /* 0x000e660000004200 */
[----:B------:R-:W-:Y:S01]  /*1f860*/  FADD.FTZ R2, R2, R68 ;  /* 0x0000004402027221 */ /* 0x000fe20000010000 */
[----:B------:R3:W-:Y:S01]  /*1f870*/  MUFU.EX2 R183, R118 ;  /* 0x0000007600b77308 */ /* 0x0007e20000000800 */
[----:B------:R-:W-:Y:S02]  /*1f880*/  FADD.FTZ R68, R185, R96 ;  /* 0x00000060b9447221 */ /* 0x000fe40000010000 */
[-C--:B------:R-:W-:Y:S04]  /*1f890*/  HMMA.16816.F32 R20, R76, R88.reuse, R20 ;  /* 0x000000584c14723c */ /* 0x080fe80000001814 */
[----:B------:R-:W-:Y:S02]  /*1f8a0*/  FADD.FTZ R68, R114, R68 ;  /* 0x0000004472447221 */ /* 0x000fe40000010000 */
[----:B------:R-:W-:Y:S01]  /*1f8b0*/  IMAD.MOV.U32 R114, RZ, RZ, R111 ;  /* 0x000000ffff727224 */ /* 0x000fe200078e006f */
[----:B------:R-:W-:Y:S01]  /*1f8c0*/  MUFU.EX2 R185, R130 ;  /* 0x0000008200b97308 */ /* 0x000fe20000000800 */
[C---:B------:R-:W-:Y:S01]  /*1f8d0*/  HMMA.16816.F32 R24, R80.reuse, R88, R24 ;  /* 0x000000585018723c */ /* 0x040fe20000001818 */
[----:B------:R-:W-:Y:S03]  /*1f8e0*/  IMAD.MOV.U32 R111, RZ, RZ, R133 ;  /* 0x000000ffff6f7224 */ /* 0x000fe600078e0085 */
[----:B------:R-:W-:Y:S04]  /*1f8f0*/  FADD.FTZ R68, R120, R68 ;  /* 0x0000004478447221 */ /* 0x000fe80000010000 */
[-C--:B------:R-:W-:Y:S01]  /*1f900*/  HMMA.16816.F32 R28, R80, R90.reuse, R28 ;  /* 0x0000005a501c723c */ /* 0x080fe2000000181c */
[----:B------:R-:W-:Y:S03]  /*1f910*/  MUFU.EX2 R133, R99 ;  /* 0x0000006300857308 */ /* 0x000fe60000000800 */
[----:B------:R-:W-:Y:S02]  /*1f920*/  FADD.FTZ R68, R125, R68 ;  /* 0x000000447d447221 */ /* 0x000fe40000010000 */
[----:B---3--:R-:W-:Y:S02]  /*1f930*/  IMAD.MOV.U32 R118, RZ, RZ, R181 ;  /* 0x000000ffff767224 */ /* 0x008fe400078e00b5 */
[C---:B------:R-:W-:Y:S01]  /*1f940*/  HMMA.16816.F32 R32, R76.reuse, R90, R32 ;  /* 0x0000005a4c20723c */ /* 0x040fe20000001820 */
[----:B------:R-:W3:Y:S02]  /*1f950*/  LDSM.16.MT88.4 R88, [R218+0x9000] ;  /* 0x00900000da58783b */ /* 0x000ee40000004200 */
[----:B------:R-:W-:Y:S01]  /*1f960*/  MUFU.EX2 R120, R160 ;  /* 0x000000a000787308 */ /* 0x000fe20000000800 */
[----:B------:R-:W-:Y:S02]  /*1f970*/  FADD.FTZ R69, R118, R3 ;  /* 0x0000000376457221 */ /* 0x000fe40000010000 */
[----:B------:R-:W-:Y:S02]  /*1f980*/  FADD.FTZ R3, R124, R2 ;  /* 0x000000027c037221 */ /* 0x000fe40000010000 */
[----:B------:R-:W-:Y:S01]  /*1f990*/  FFMA.FTZ R2, R117, c[0x0][0x23c], -R100 ;  /* 0x00008f0075027a23 */ /* 0x000fe20000010864 */
[-C--:B-1----:R-:W-:Y:S03]  /*1f9a0*/  HMMA.16816.F32 R36, R76, R84.reuse, R36 ;  /* 0x000000544c24723c */ /* 0x082fe60000001824 */
[----:B------:R-:W-:Y:S01]  /*1f9b0*/  IMAD.MOV.U32 R118, RZ, RZ, R119 ;  /* 0x000000ffff767224 */ /* 0x000fe200078e0077 */
[----:B------:R1:W-:Y:S01]  /*1f9c0*/  MUFU.EX2 R131, R2 ;  /* 0x0000000200837308 */ /* 0x0003e20000000800 */
[----:B------:R-:W-:Y:S02]  /*1f9d0*/  FADD.FTZ R68, R140, R68 ;  /* 0x000000448c447221 */ /* 0x000fe40000010000 */
[----:B------:R-:W-:Y:S01]  /*1f9e0*/  IMAD.MOV.U32 R124, RZ, RZ, R113 ;  /* 0x000000ffff7c7224 */ /* 0x000fe200078e0071 */
[C---:B------:R-:W-:Y:S01]  /*1f9f0*/  HMMA.16816.F32 R40, R80.reuse, R84, R40 ;  /* 0x000000545028723c */ /* 0x040fe20000001828 */
[----:B------:R-:W-:Y:S03]  /*1fa00*/  FADD.FTZ R68, R143, R68 ;  /* 0x000000448f447221 */ /* 0x000fe60000010000 */
[----:B------:R-:W-:Y:S02]  /*1fa10*/  IMAD.MOV.U32 R113, RZ, RZ, R110 ;  /* 0x000000ffff717224 */ /* 0x000fe400078e006e */
[----:B------:R-:W-:Y:S01]  /*1fa20*/  IMAD.MOV.U32 R110, RZ, RZ, R134 ;  /* 0x000000ffff6e7224 */ /* 0x000fe200078e0086 */
[----:B------:R-:W-:Y:S01]  /*1fa30*/  MUFU.EX2 R181, R116 ;  /* 0x0000007400b57308 */ /* 0x000fe20000000800 */
[-C--:B------:R-:W-:Y:S01]  /*1fa40*/  HMMA.16816.F32 R44, R80, R86.reuse, R44 ;  /* 0x00000056502c723c */ /* 0x080fe2000000182c */
[----:B------:R-:W-:Y:S03]  /*1fa50*/  FADD.FTZ R68, R142, R68 ;  /* 0x000000448e447221 */ /* 0x000fe60000010000 */
[----:B------:R-:W-:Y:S02]  /*1fa60*/  IMAD.MOV.U32 R119, RZ, RZ, R109 ;  /* 0x000000ffff777224 */ /* 0x000fe400078e006d */
[----:B------:R-:W-:Y:S02]  /*1fa70*/  FADD.FTZ R68, R145, R68 ;  /* 0x0000004491447221 */ /* 0x000fe40000010000 */
[C---:B------:R-:W-:Y:S01]  /*1fa80*/  HMMA.16816.F32 R48, R76.reuse, R86, R48 ;  /* 0x000000564c30723c */ /* 0x040fe20000001830 */
[----:B------:R-:W4:Y:S01]  /*1fa90*/  LDSM.16.MT88.4 R84, [R216+0x9800] ;  /* 0x00980000d854783b */ /* 0x000f220000004200 */
[----:B------:R-:W-:Y:S02]  /*1faa0*/  MUFU.EX2 R134, R98 ;  /* 0x0000006200867308 */ /* 0x000fe40000000800 */
[----:B-1----:R-:W-:Y:S02]  /*1fab0*/  FFMA.FTZ R2, R118, c[0x0][0x23c], -R100 ;  /* 0x00008f0076027a23 */ /* 0x002fe40000010864 */
[----:B------:R-:W-:Y:S02]  /*1fac0*/  IMAD.MOV.U32 R118, RZ, RZ, R124 ;  /* 0x000000ffff767224 */ /* 0x000fe400078e007c */
[-C--:B---3--:R-:W-:Y:S01]  /*1fad0*/  HMMA.16816.F32 R52, R76, R88.reuse, R52 ;  /* 0x000000584c34723c */ /* 0x088fe20000001834 */
[----:B------:R-:W-:Y:S03]  /*1fae0*/  IMAD.MOV.U32 R109, RZ, RZ, R180 ;  /* 0x000000ffff6d7224 */ /* 0x000fe600078e00b4 */
[----:B------:R1:W-:Y:S01]  /*1faf0*/  MUFU.EX2 R130, R2 ;  /* 0x0000000200827308 */ /* 0x0003e20000000800 */
[----:B------:R-:W-:Y:S02]  /*1fb00*/  IMAD.MOV.U32 R124, RZ, RZ, R114 ;  /* 0x000000ffff7c7224 */ /* 0x000fe400078e0072 */
[----:B------:R-:W-:Y:S01]  /*1fb10*/  IMAD.MOV.U32 R114, RZ, RZ, R115 ;  /* 0x000000ffff727224 */ /* 0x000fe200078e0073 */
[C---:B------:R-:W-:Y:S01]  /*1fb20*/  HMMA.16816.F32 R56, R80.reuse, R88, R56 ;  /* 0x000000585038723c */ /* 0x040fe20000001838 */
[----:B------:R-:W-:Y:S03]  /*1fb30*/  FADD.FTZ R3, R124, R3 ;  /* 0x000000037c037221 */ /* 0x000fe60000010000 */
[----:B------:R-:W-:Y:S02]  /*1fb40*/  IMAD.MOV.U32 R115, RZ, RZ, R119 ;  /* 0x000000ffff737224 */ /* 0x000fe400078e0077 */
[----:B------:R3:W2:Y:S01]  /*1fb50*/  MUFU.EX2 R180, R97 ;  /* 0x0000006100b47308 */ /* 0x0006a20000000800 */
[----:B------:R-:W-:Y:S01]  /*1fb60*/  IMAD.MOV.U32 R119, RZ, RZ, R127 ;  /* 0x000000ffff777224 */ /* 0x000fe200078e007f */
[-C--:B------:R-:W-:Y:S01]  /*1fb70*/  HMMA.16816.F32 R60, R80, R90.reuse, R60 ;  /* 0x0000005a503c723c */ /* 0x080fe2000000183c */
[----:B------:R-:W-:Y:S06]  /*1fb80*/  IMAD.MOV.U32 R208, RZ, RZ, R113 ;  /* 0x000000ffffd07224 */ /* 0x000fec00078e0071 */
[----:B------:R-:W-:Y:S01]  /*1fb90*/  F2FP.PACK_AB R80, R164, R198 ;  /* 0x000000c6a450723e */ /* 0x000fe200000000ff */
[----:B------:R-:W-:Y:S01]  /*1fba0*/  HMMA.16816.F32 R64, R76, R90, R64 ;  /* 0x0000005a4c40723c */ /* 0x000fe20000001840 */
[----:B------:R-:W-:Y:S01]  /*1fbb0*/  F2FP.PACK_AB R82, R211, R175 ;  /* 0x000000afd352723e */ /* 0x000fe200000000ff */
[----:B------:R-:W2:Y:S01]  /*1fbc0*/  LDSM.16.MT88.4 R88, [R217+0x9800] ;  /* 0x00980000d958783b */ /* 0x000ea20000004200 */
[----:B------:R-:W-:Y:S01]  /*1fbd0*/  MUFU.EX2 R124, R146 ;  /* 0x00000092007c7308 */ /* 0x000fe20000000800 */
[--C-:B-1----:R-:W-:Y:S01]  /*1fbe0*/  FFMA.FTZ R2, R244, c[0x0][0x23c], -R100.reuse ;  /* 0x00008f00f4027a23 */ /* 0x102fe20000010864 */
[----:B------:R-:W-:Y:S02]  /*1fbf0*/  F2FP.PACK_AB R81, R173, R246 ;  /* 0x000000f6ad51723e */ /* 0x000fe400000000ff */
[----:B------:R-:W-:Y:S02]  /*1fc00*/  F2FP.PACK_AB R76, R152, R150 ;  /* 0x00000096984c723e */ /* 0x000fe400000000ff */
[----:B------:R-:W-:Y:S03]  /*1fc10*/  F2FP.PACK_AB R77, R151, R149 ;  /* 0x00000095974d723e */ /* 0x000fe600000000ff */
[----:B------:R-:W-:Y:S01]  /*1fc20*/  F2FP.PACK_AB R78, R215, R214 ;  /* 0x000000d6d74e723e */ /* 0x000fe200000000ff */
[----:B------:R1:W-:Y:S01]  /*1fc30*/  MUFU.EX2 R244, R2 ;  /* 0x0000000200f47308 */ /* 0x0003e20000000800 */
[----:B------:R-:W-:Y:S01]  /*1fc40*/  F2FP.PACK_AB R79, R212, R213 ;  /* 0x000000d5d44f723e */ /* 0x000fe200000000ff */
[----:B---3--:R-:W-:Y:S01]  /*1fc50*/  LDSM.16.MT88.4 R96, [R217+0xa000] ;  /* 0x00a00000d960783b */ /* 0x008fe20000004200 */
[----:B------:R-:W-:Y:S05]  /*1fc60*/  F2FP.PACK_AB R83, R251, R174 ;  /* 0x000000aefb53723e */ /* 0x000fea00000000ff */
[-C--:B----4-:R-:W-:Y:S02]  /*1fc70*/  HMMA.16816.F32 R4, R76, R84.reuse, R4 ;  /* 0x000000544c04723c */ /* 0x090fe40000001804 */
[----:B------:R3:W-:Y:S06]  /*1fc80*/  MUFU.EX2 R127, R157 ;  /* 0x0000009d007f7308 */ /* 0x0007ec0000000800 */
[C---:B------:R-:W-:Y:S04]  /*1fc90*/  HMMA.16816.F32 R8, R80.reuse, R84, R8 ;  /* 0x000000545008723c */ /* 0x040fe80000001808 */
[----:B------:R-:W-:Y:S04]  /*1fca0*/  MUFU.EX2 R116, R105 ;  /* 0x0000006900747308 */ /* 0x000fe80000000800 */
[-C--:B------:R-:W-:Y:S01]  /*1fcb0*/  HMMA.16816.F32 R12, R80, R86.reuse, R12 ;  /* 0x00000056500c723c */ /* 0x080fe2000000180c */
[----:B-1----:R-:W-:Y:S05]  /*1fcc0*/  FFMA.FTZ R2, R128, c[0x0][0x23c], -R100 ;  /* 0x00008f0080027a23 */ /* 0x002fea0000010864 */
[----:B------:R1:W4:Y:S02]  /*1fcd0*/  MUFU.EX2 R129, R2 ;  /* 0x0000000200817308 */ /* 0x0003240000000800 */
[C---:B------:R-:W-:Y:S01]  /*1fce0*/  HMMA.16816.F32 R16, R76.reuse, R86, R16 ;  /* 0x000000564c10723c */ /* 0x040fe20000001810 */
[----:B------:R-:W4:Y:S03]  /*1fcf0*/  LDSM.16.MT88.4 R84, [R218+0x9800] ;  /* 0x00980000da54783b */ /* 0x000f260000004200 */
[----:B---3--:R-:W-:Y:S04]  /*1fd00*/  IMAD.MOV.U32 R157, RZ, RZ, R111 ;  /* 0x000000ffff9d7224 */ /* 0x008fe800078e006f */
[-C--:B------:R-:W-:Y:S01]  /*1fd10*/  HMMA.16816.F32 R20, R76, R92.reuse, R20 ;  /* 0x0000005c4c14723c */ /* 0x080fe20000001814 */
[----:B------:R-:W-:Y:S07]  /*1fd20*/  MUFU.EX2 R111, R176 ;  /* 0x000000b0006f7308 */ /* 0x000fee0000000800 */
[C---:B------:R-:W-:Y:S03]  /*1fd30*/  HMMA.16816.F32 R24, R80.reuse, R92, R24 ;  /* 0x0000005c5018723c */ /* 0x040fe60000001818 */
[----:B------:R-:W-:Y:S01]  /*1fd40*/  MUFU.EX2 R105, R75 ;  /* 0x0000004b00697308 */ /* 0x000fe20000000800 */
[----:B-1----:R-:W-:Y:S04]  /*1fd50*/  FADD.FTZ R2, R118, R69 ;  /* 0x0000004576027221 */ /* 0x002fe80000010000 */
[-C--:B------:R-:W-:Y:S01]  /*1fd60*/  HMMA.16816.F32 R28, R80, R94.reuse, R28 ;  /* 0x0000005e501c723c */ /* 0x080fe2000000181c */
[----:B------:R-:W3:Y:S03]  /*1fd70*/  LDL.LU R69, [R1+0xa8] ;  /* 0x0000a80001457983 */ /* 0x000ee60000300800 */
[----:B------:R-:W-:Y:S01]  /*1fd80*/  FADD.FTZ R101, R121, R2 ;  /* 0x0000000279657221 */ /* 0x000fe20000010000 */
[----:B------:R1:W-:Y:S01]  /*1fd90*/  MUFU.EX2 R128, R209 ;  /* 0x000000d100807308 */ /* 0x0003e20000000800 */
[----:B------:R-:W-:Y:S02]  /*1fda0*/  FADD.FTZ R2, R123, R3 ;  /* 0x000000037b027221 */ /* 0x000fe40000010000 */
[C---:B------:R-:W-:Y:S01]  /*1fdb0*/  HMMA.16816.F32 R32, R76.reuse, R94, R32 ;  /* 0x0000005e4c20723c */ /* 0x040fe20000001820 */
[----:B------:R-:W4:Y:S03]  /*1fdc0*/  LDSM.16.MT88.4 R92, [R216+0xa000] ;  /* 0x00a00000d85c783b */ /* 0x000f260000004200 */
[----:B------:R-:W-:Y:S03]  /*1fdd0*/  FADD.FTZ R3, R138, R101 ;  /* 0x000000658a037221 */ /* 0x000fe60000010000 */
[----:B------:R-:W-:Y:S01]  /*1fde0*/  MUFU.EX2 R123, R159 ;  /* 0x0000009f007b7308 */ /* 0x000fe20000000800 */
[-C--:B--2---:R-:W-:Y:S01]  /*1fdf0*/  HMMA.16816.F32 R36, R76, R88.reuse, R36 ;  /* 0x000000584c24723c */ /* 0x084fe20000001824 */
[----:B------:R-:W-:Y:S04]  /*1fe00*/  FADD.FTZ R3, R139, R3 ;  /* 0x000000038b037221 */ /* 0x000fe80000010000 */
[----:B------:R-:W-:Y:S03]  /*1fe10*/  FADD.FTZ R3, R147, R3 ;  /* 0x0000000393037221 */ /* 0x000fe60000010000 */
[C---:B------:R-:W-:Y:S01]  /*1fe20*/  HMMA.16816.F32 R40, R80.reuse, R88, R40 ;  /* 0x000000585028723c */ /* 0x040fe20000001828 */
[----:B------:R-:W-:Y:S01]  /*1fe30*/  FADD.FTZ R3, R141, R3 ;  /* 0x000000038d037221 */ /* 0x000fe20000010000 */
[----:B------:R-:W-:Y:S02]  /*1fe40*/  MUFU.EX2 R121, R158 ;  /* 0x0000009e00797308 */ /* 0x000fe40000000800 */
[----:B-1----:R-:W-:Y:S04]  /*1fe50*/  IMAD.MOV.U32 R209, RZ, RZ, R119 ;  /* 0x000000ffffd17224 */ /* 0x002fe800078e0077 */
[-C--:B------:R-:W-:Y:S04]  /*1fe60*/  HMMA.16816.F32 R44, R80, R90.reuse, R44 ;  /* 0x0000005a502c723c */ /* 0x080fe8000000182c */
[----:B------:R1:W-:Y:S04]  /*1fe70*/  MUFU.EX2 R119, R102 ;  /* 0x0000006600777308 */ /* 0x0003e80000000800 */
[C---:B------:R-:W-:Y:S01]  /*1fe80*/  HMMA.16816.F32 R48, R76.reuse, R90, R48 ;  /* 0x0000005a4c30723c */ /* 0x040fe20000001830 */
[----:B------:R-:W2:Y:S05]  /*1fe90*/  LDSM.16.MT88.4 R88, [R219+0xa000] ;  /* 0x00a00000db58783b */ /* 0x000eaa0000004200 */
[----:B------:R-:W2:Y:S02]  /*1fea0*/  MUFU.EX2 R118, R103 ;  /* 0x0000006700767308 */ /* 0x000ea40000000800 */
[-C--:B----4-:R-:W-:Y:S08]  /*1feb0*/  HMMA.16816.F32 R52, R76, R84.reuse, R52 ;  /* 0x000000544c34723c */ /* 0x090ff00000001834 */
[C---:B------:R-:W-:Y:S01]  /*1fec0*/  HMMA.16816.F32 R56, R80.reuse, R84, R56 ;  /* 0x000000545038723c */ /* 0x040fe20000001838 */
[----:B------:R-:W4:Y:S03]  /*1fed0*/  MUFU.EX2 R117, R104 ;  /* 0x0000006800757308 */ /* 0x000f260000000800 */
[----:B-1----:R-:W-:Y:S04]  /*1fee0*/  FFMA.FTZ R102, R106, c[0x0][0x23c], -R100 ;  /* 0x00008f006a667a23 */ /* 0x002fe80000010864 */
[-C--:B------:R-:W-:Y:S03]  /*1fef0*/  HMMA.16816.F32 R60, R80, R86.reuse, R60 ;  /* 0x00000056503c723c */ /* 0x080fe6000000183c */
[----:B------:R-:W-:Y:S04]  /*1ff00*/  MUFU.EX2 R106, R177 ;  /* 0x000000b1006a7308 */ /* 0x000fe80000000800 */
[----:B------:R-:W-:Y:S01]  /*1ff10*/  F2FP.PACK_AB R80, R171, R172 ;  /* 0x000000acab50723e */ /* 0x000fe200000000ff */
[----:B------:R-:W-:Y:S01]  /*1ff20*/  HMMA.16816.F32 R64, R76, R86, R64 ;  /* 0x000000564c40723c */ /* 0x000fe20000001840 */
[----:B------:R-:W-:Y:S01]  /*1ff30*/  F2FP.PACK_AB R82, R190, R170 ;  /* 0x000000aabe52723e */ /* 0x000fe200000000ff */
[----:B------:R-:W1:Y:S02]  /*1ff40*/  LDSM.16.MT88.4 R84, [R218+0xa000] ;  /* 0x00a00000da54783b */ /* 0x000e640000004200 */
[----:B------:R-:W-:Y:S01]  /*1ff50*/  F2FP.PACK_AB R81, R245, R168 ;  /* 0x000000a8f551723e */ /* 0x000fe200000000ff */
[----:B------:R-:W-:Y:S01]  /*1ff60*/  MUFU.EX2 R75, R102 ;  /* 0x00000066004b7308 */ /* 0x000fe20000000800 */
[----:B------:R-:W-:Y:S02]  /*1ff70*/  F2FP.PACK_AB R83, R182, R169 ;  /* 0x000000a9b653723e */ /* 0x000fe400000000ff */
[----:B------:R-:W-:Y:S04]  /*1ff80*/  F2FP.PACK_AB R76, R206, R205 ;  /* 0x000000cdce4c723e */ /* 0x000fe800000000ff */
[----:B------:R-:W-:Y:S02]  /*1ff90*/  F2FP.PACK_AB R77, R210, R204 ;  /* 0x000000ccd24d723e */ /* 0x000fe400000000ff */
[----:B------:R-:W-:Y:S01]  /*1ffa0*/  F2FP.PACK_AB R78, R202, R203 ;  /* 0x000000cbca4e723e */ /* 0x000fe200000000ff */
[----:B------:R-:W-:Y:S01]  /*1ffb0*/  MUFU.EX2 R104, R207 ;  /* 0x000000cf00687308 */ /* 0x000fe20000000800 */
[----:B------:R-:W-:Y:S07]  /*1ffc0*/  F2FP.PACK_AB R79, R191, R201 ;  /* 0x000000c9bf4f723e */ /* 0x000fee00000000ff */
[-C--:B------:R-:W-:Y:S02]  /*1ffd0*/  HMMA.16816.F32 R4, R76, R92.reuse, R4 ;  /* 0x0000005c4c04723c */ /* 0x080fe40000001804 */
[----:B------:R-:W-:Y:S06]  /*1ffe0*/  MUFU.EX2 R103, R200 ;  /* 0x000000c800677308 */ /* 0x000fec0000000800 */
        /* <DEDUP_REMOVED lines=36> */
[----:B------:R-:W2:Y:S03]  /*20230*/  LDSM.16.MT88.4 R92, [R219+0xb000] ;  /* 0x00b00000db5c783b */ /* 0x000ea60000004200 */
[----:B---3--:R-:W-:Y:S04]  /*20240*/  FFMA.FTZ R69, R0, R69, R209 ;  /* 0x0000004500457223 */ /* 0x008fe800000100d1 */
[-C--:B------:R-:W-:Y:S01]  /*20250*/  HMMA.16816.F32 R36, R76, R96.reuse, R36 ;  /* 0x000000604c24723c */ /* 0x080fe20000001824 */
[----:B------:R-:W-:Y:S03]  /*20260*/  FADD.FTZ R0, R136, R2 ;  /* 0x0000000288007221 */ /* 0x000fe60000010000 */
[----:B------:R-:W-:Y:S02]  /*20270*/  FFMA.FTZ R2, R115, c[0x0][0x23c], -R100 ;  /* 0x00008f0073027a23 */ /* 0x000fe40000010864 */
[----:B------:R-:W-:Y:S02]  /*20280*/  IMAD.MOV.U32 R209, RZ, RZ, R110 ;  /* 0x000000ffffd17224 */ /* 0x000fe400078e006e */
[C---:B------:R-:W-:Y:S01]  /*20290*/  HMMA.16816.F32 R40, R80.reuse, R96, R40 ;  /* 0x000000605028723c */ /* 0x040fe20000001828 */
[----:B------:R3:W-:Y:S03]  /*202a0*/  MUFU.EX2 R115, R2 ;  /* 0x0000000200737308 */ /* 0x0007e60000000800 */
[----:B------:R-:W-:Y:S04]  /*202b0*/  FFMA.FTZ R101, R209, c[0x0][0x23c], -R100 ;  /* 0x00008f00d1657a23 */ /* 0x000fe80000010864 */
[-C--:B------:R-:W-:Y:S03]  /*202c0*/  HMMA.16816.F32 R44, R80, R98.reuse, R44 ;  /* 0x00000062502c723c */ /* 0x080fe6000000182c */
[----:B------:R-:W-:Y:S05]  /*202d0*/  MUFU.EX2 R110, R165 ;  /* 0x000000a5006e7308 */ /* 0x000fea0000000800 */
[C---:B------:R-:W-:Y:S01]  /*202e0*/  HMMA.16816.F32 R48, R76.reuse, R98, R48 ;  /* 0x000000624c30723c */ /* 0x040fe20000001830 */
[----:B------:R-:W2:Y:S04]  /*202f0*/  LDSM.16.MT88.4 R96, [R217+0xb000] ;  /* 0x00b00000d960783b */ /* 0x000ea80000004200 */
[----:B------:R-:W-:Y:S03]  /*20300*/  MUFU.EX2 R101, R101 ;  /* 0x0000006500657308 */ /* 0x000fe60000000800 */
[-C--:B-1----:R-:W-:Y:S01]  /*20310*/  HMMA.16816.F32 R52, R76, R84.reuse, R52 ;  /* 0x000000544c34723c */ /* 0x082fe20000001834 */
[----:B---3--:R-:W-:Y:S03]  /*20320*/  FADD.FTZ R2, R137, R0 ;  /* 0x0000000089027221 */ /* 0x008fe60000010000 */
[----:B------:R-:W-:Y:S02]  /*20330*/  FFMA.FTZ R0, R114, c[0x0][0x23c], -R100 ;  /* 0x00008f0072007a23 */ /* 0x000fe40000010864 */
[----:B------:R-:W-:Y:S02]  /*20340*/  FADD.FTZ R2, R252, R2 ;  /* 0x00000002fc027221 */ /* 0x000fe40000010000 */
[C---:B------:R-:W-:Y:S01]  /*20350*/  HMMA.16816.F32 R56, R80.reuse, R84, R56 ;  /* 0x000000545038723c */ /* 0x040fe20000001838 */
[----:B------:R1:W3:Y:S03]  /*20360*/  MUFU.EX2 R125, R0 ;  /* 0x00000000007d7308 */ /* 0x0002e60000000800 */
[----:B------:R-:W-:Y:S04]  /*20370*/  FADD.FTZ R2, R193, R2 ;  /* 0x00000002c1027221 */ /* 0x000fe80000010000 */
[-C--:B------:R-:W-:Y:S01]  /*20380*/  HMMA.16816.F32 R60, R80, R86.reuse, R60 ;  /* 0x00000056503c723c */ /* 0x080fe2000000183c */
[----:B------:R-:W-:Y:S06]  /*20390*/  FADD.FTZ R2, R249, R2 ;  /* 0x00000002f9027221 */ /* 0x000fec0000010000 */
[----:B------:R-:W-:Y:S01]  /*203a0*/  F2FP.PACK_AB R80, R118, R119 ;  /* 0x000000777650723e */ /* 0x000fe200000000ff */
[----:B------:R-:W-:Y:S01]  /*203b0*/  HMMA.16816.F32 R64, R76, R86, R64 ;  /* 0x000000564c40723c */ /* 0x000fe20000001840 */
[----:B----4-:R-:W-:Y:S01]  /*203c0*/  F2FP.PACK_AB R82, R116, R117 ;  /* 0x000000757452723e */ /* 0x010fe200000000ff */
[----:B------:R-:W4:Y:S05]  /*203d0*/  LDSM.16.MT88.4 R84, [R218+0xb000] ;  /* 0x00b00000da54783b */ /* 0x000f2a0000004200 */
[----:B------:R-:W-:Y:S01]  /*203e0*/  F2FP.PACK_AB R76, R127, R128 ;  /* 0x000000807f4c723e */ /* 0x000fe200000000ff */
[--C-:B-1----:R-:W-:Y:S02]  /*203f0*/  FFMA.FTZ R0, R112, c[0x0][0x23c], -R100.reuse ;  /* 0x00008f0070007a23 */ /* 0x102fe40000010864 */
[----:B------:R-:W-:Y:S02]  /*20400*/  MUFU.EX2 R112, R166 ;  /* 0x000000a600707308 */ /* 0x000fe40000000800 */
[----:B------:R-:W-:Y:S02]  /*20410*/  F2FP.PACK_AB R77, R124, R126 ;  /* 0x0000007e7c4d723e */ /* 0x000fe400000000ff */
[----:B------:R-:W-:Y:S02]  /*20420*/  F2FP.PACK_AB R78, R122, R123 ;  /* 0x0000007b7a4e723e */ /* 0x000fe400000000ff */
[----:B------:R-:W-:Y:S02]  /*20430*/  F2FP.PACK_AB R79, R120, R121 ;  /* 0x00000079784f723e */ /* 0x000fe400000000ff */
[----:B---3--:R-:W-:Y:S02]  /*20440*/  F2FP.PACK_AB R81, R125, R115 ;  /* 0x000000737d51723e */ /* 0x008fe400000000ff */
[----:B------:R1:W-:Y:S03]  /*20450*/  MUFU.EX2 R113, R0 ;  /* 0x0000000000717308 */ /* 0x0003e60000000800 */
[-C--:B--2---:R-:W-:Y:S01]  /*20460*/  HMMA.16816.F32 R4, R76, R88.reuse, R4 ;  /* 0x000000584c04723c */ /* 0x084fe20000001804 */
[--C-:B-1----:R-:W-:Y:S06]  /*20470*/  FFMA.FTZ R0, R109, c[0x0][0x23c], -R100.reuse ;  /* 0x00008f006d007a23 */ /* 0x102fec0000010864 */
[----:B------:R-:W-:Y:S10]  /*20480*/  MUFU.EX2 R109, R167 ;  /* 0x000000a7006d7308 */ /* 0x000ff40000000800 */
[----:B------:R-:W1:Y:S02]  /*20490*/  MUFU.EX2 R114, R0 ;  /* 0x0000000000727308 */ /* 0x000e640000000800 */
[----:B-1----:R-:W-:Y:S01]  /*204a0*/  F2FP.PACK_AB R83, R114, R113 ;  /* 0x000000717253723e */ /* 0x002fe200000000ff */
[----:B------:R-:W-:Y:S02]  /*204b0*/  FADD.FTZ R0, R208, R69 ;  /* 0x00000045d0007221 */ /* 0x000fe40000010000 */
[----:B------:R-:W-:Y:S02]  /*204c0*/  FFMA.FTZ R69, R157, c[0x0][0x23c], -R100 ;  /* 0x00008f009d457a23 */ /* 0x000fe40000010864 */
[----:B------:R-:W-:Y:S02]  /*204d0*/  FADD.FTZ R0, R108, R0 ;  /* 0x000000006c007221 */ /* 0x000fe40000010000 */
[C---:B------:R-:W-:Y:S01]  /*204e0*/  HMMA.16816.F32 R8, R80.reuse, R88, R8 ;  /* 0x000000585008723c */ /* 0x040fe20000001808 */
[----:B------:R-:W-:Y:S01]  /*204f0*/  MUFU.EX2 R89, R163 ;  /* 0x000000a300597308 */ /* 0x000fe20000000800 */
[----:B------:R-:W-:Y:S02]  /*20500*/  FFMA.FTZ R100, R74, c[0x0][0x23c], -R100 ;  /* 0x00008f004a647a23 */ /* 0x000fe40000010864 */
[----:B------:R-:W-:Y:S02]  /*20510*/  FADD.FTZ R74, R144, R3 ;  /* 0x00000003904a7221 */ /* 0x000fe40000010000 */
[----:B------:R-:W1:Y:S01]  /*20520*/  LDSM.16.MT88.4 R144, [R216+0xb800] ;  /* 0x00b80000d890783b */ /* 0x000e620000004200 */
[----:B------:R-:W-:Y:S01]  /*20530*/  FADD.FTZ R0, R107, R0 ;  /* 0x000000006b007221 */ /* 0x000fe20000010000 */
[-C--:B------:R-:W-:Y:S01]  /*20540*/  HMMA.16816.F32 R12, R80, R90.reuse, R12 ;  /* 0x0000005a500c723c */ /* 0x080fe2000000180c */
[----:B------:R-:W-:Y:S02]  /*20550*/  FADD.FTZ R3, R154, R68 ;  /* 0x000000449a037221 */ /* 0x000fe40000010000 */
[----:B------:R-:W-:Y:S01]  /*20560*/  MUFU.EX2 R108, R178 ;  /* 0x000000b2006c7308 */ /* 0x000fe20000000800 */
[----:B------:R-:W-:Y:S01]  /*20570*/  FADD.FTZ R0, R197, R0 ;  /* 0x00000000c5007221 */ /* 0x000fe20000010000 */
[----:B------:R-:W-:Y:S01]  /*20580*/  F2FP.PACK_AB R197, R109, R110 ;  /* 0x0000006e6dc5723e */ /* 0x000fe200000000ff */
[----:B------:R-:W-:Y:S02]  /*20590*/  FADD.FTZ R74, R153, R74 ;  /* 0x0000004a994a7221 */ /* 0x000fe40000010000 */
[C---:B------:R-:W-:Y:S01]  /*205a0*/  HMMA.16816.F32 R16, R76.reuse, R90, R16 ;  /* 0x0000005a4c10723c */ /* 0x040fe20000001810 */
[----:B------:R-:W-:Y:S03]  /*205b0*/  FADD.FTZ R0, R194, R0 ;  /* 0x00000000c2007221 */ /* 0x000fe60000010000 */
[----:B------:R-:W-:Y:S01]  /*205c0*/  FADD.FTZ R3, R156, R3 ;  /* 0x000000039c037221 */ /* 0x000fe20000010000 */
[----:B------:R2:W3:Y:S01]  /*205d0*/  MUFU.EX2 R90, R162 ;  /* 0x000000a2005a7308 */ /* 0x0004e20000000800 */
[----:B------:R-:W-:Y:S02]  /*205e0*/  FADD.FTZ R0, R195, R0 ;  /* 0x00000000c3007221 */ /* 0x000fe40000010000 */
[-C--:B------:R-:W-:Y:S01]  /*205f0*/  HMMA.16816.F32 R20, R76, R92.reuse, R20 ;  /* 0x0000005c4c14723c */ /* 0x080fe20000001814 */
[----:B------:R-:W-:Y:S03]  /*20600*/  FADD.FTZ R3, R150, R3 ;  /* 0x0000000396037221 */ /* 0x000fe60000010000 */
[----:B------:R-:W-:Y:S01]  /*20610*/  FADD.FTZ R0, R196, R0 ;  /* 0x00000000c4007221 */ /* 0x000fe20000010000 */
[----:B------:R-:W-:Y:S01]  /*20620*/  F2FP.PACK_AB R196, R111, R112 ;  /* 0x000000706fc4723e */ /* 0x000fe200000000ff */
[----:B------:R-:W-:Y:S01]  /*20630*/  FADD.FTZ R3, R152, R3 ;  /* 0x0000000398037221 */ /* 0x000fe20000010000 */
[----:B------:R1:W-:Y:S01]  /*20640*/  MUFU.EX2 R107, R179 ;  /* 0x000000b3006b7308 */ /* 0x0003e20000000800 */
[C---:B------:R-:W-:Y:S01]  /*20650*/  HMMA.16816.F32 R24, R80.reuse, R92, R24 ;  /* 0x0000005c5018723c */ /* 0x040fe20000001818 */
[----:B------:R-:W-:Y:S03]  /*20660*/  FADD.FTZ R0, R192, R0 ;  /* 0x00000000c0007221 */ /* 0x000fe60000010000 */
[----:B------:R-:W-:Y:S01]  /*20670*/  F2FP.PACK_AB R192, R103, R104 ;  /* 0x0000006867c0723e */ /* 0x000fe200000000ff */
[----:B------:R-:W-:Y:S01]  /*20680*/  FADD.FTZ R0, R199, R0 ;  /* 0x00000000c7007221 */ /* 0x000fe20000010000 */
[----:B------:R-:W-:Y:S01]  /*20690*/  F2FP.PACK_AB R199, R105, R106 ;  /* 0x0000006a69c7723e */ /* 0x000fe200000000ff */
[----:B------:R-:W-:Y:S01]  /*206a0*/  FADD.FTZ R3, R214, R3 ;  /* 0x00000003d6037221 */ /* 0x000fe20000010000 */
[-C--:B------:R-:W-:Y:S01]  /*206b0*/  HMMA.16816.F32 R28, R80, R94.reuse, R28 ;  /* 0x0000005e501c723c */ /* 0x080fe2000000181c */
[----:B------:R-:W4:Y:S03]  /*206c0*/  MUFU.EX2 R100, R100 ;  /* 0x0000006400647308 */ /* 0x000f260000000800 */
[----:B------:R-:W-:Y:S01]  /*206d0*/  FADD.FTZ R68, R148, R0 ;  /* 0x0000000094447221 */ /* 0x000fe20000010000 */
[----:B--2---:R-:W2:Y:S01]  /*206e0*/  LDSM.16.MT88.4 R160, [R219+0xb800] ;  /* 0x00b80000dba0783b */ /* 0x004ea20000004200 */
[----:B---3--:R-:W-:Y:S01]  /*206f0*/  F2FP.PACK_AB R194, R89, R90 ;  /* 0x0000005a59c2723e */ /* 0x008fe200000000ff */
[----:B------:R-:W-:Y:S01]  /*20700*/  FADD.FTZ R3, R215, R3 ;  /* 0x00000003d7037221 */ /* 0x000fe20000010000 */
[C---:B------:R-:W-:Y:S01]  /*20710*/  HMMA.16816.F32 R32, R76.reuse, R94, R32 ;  /* 0x0000005e4c20723c */ /* 0x040fe20000001820 */
[----:B------:R-:W-:Y:S02]  /*20720*/  FADD.FTZ R68, R247, R68 ;  /* 0x00000044f7447221 */ /* 0x000fe40000010000 */
[----:B------:R3:W3:Y:S01]  /*20730*/  MUFU.EX2 R88, R69 ;  /* 0x0000004500587308 */ /* 0x0006e20000000800 */
[----:B------:R-:W-:Y:S01]  /*20740*/  FADD.FTZ R3, R205, R3 ;  /* 0x00000003cd037221 */ /* 0x000fe20000010000 */
[----:B-1----:R-:W1:Y:S03]  /*20750*/  LDSM.16.MT88.4 R176, [R217+0xb800] ;  /* 0x00b80000d9b0783b */ /* 0x002e660000004200 */
[-C--:B------:R-:W-:Y:S08]  /*20760*/  HMMA.16816.F32 R36, R76, R96.reuse, R36 ;  /* 0x000000604c24723c */ /* 0x080ff00000001824 */
[C---:B------:R-:W-:Y:S01]  /*20770*/  HMMA.16816.F32 R40, R80.reuse, R96, R40 ;  /* 0x000000605028723c */ /* 0x040fe20000001828 */
[----:B----4-:R-:W-:Y:S07]  /*20780*/  F2FP.PACK_AB R195, R100, R75 ;  /* 0x0000004b64c3723e */ /* 0x010fee00000000ff */
[-C--:B------:R-:W-:Y:S01]  /*20790*/  HMMA.16816.F32 R44, R80, R98.reuse, R44 ;  /* 0x00000062502c723c */ /* 0x080fe2000000182c */
[----:B---3--:R-:W-:Y:S03]  /*207a0*/  FADD.FTZ R69, R248, R2 ;  /* 0x00000002f8457221 */ /* 0x008fe60000010000 */
[----:B------:R-:W-:Y:S01]  /*207b0*/  F2FP.PACK_AB R193, R101, R88 ;  /* 0x0000005865c1723e */ /* 0x000fe200000000ff */
[----:B------:R-:W-:Y:S03]  /*207c0*/  FADD.FTZ R2, R155, R74 ;  /* 0x0000004a9b027221 */ /* 0x000fe60000010000 */
[C---:B------:R-:W-:Y:S01]  /*207d0*/  HMMA.16816.F32 R48, R76.reuse, R98, R48 ;  /* 0x000000624c30723c */ /* 0x040fe20000001830 */
[----:B------:R-:W-:Y:S03]  /*207e0*/  FADD.FTZ R0, R250, R69 ;  /* 0x00000045fa007221 */ /* 0x000fe60000010000 */
[----:B------:R-:W-:Y:S02]  /*207f0*/  FADD.FTZ R2, R149, R2 ;  /* 0x0000000295027221 */ /* 0x000fe40000010000 */
[----:B------:R-:W-:Y:S01]  /*20800*/  FADD.FTZ R69, R198, R0 ;  /* 0x00000000c6457221 */ /* 0x000fe20000010000 */
[----:B------:R-:W-:Y:S01]  /*20810*/  F2FP.PACK_AB R198, R107, R108 ;  /* 0x0000006c6bc6723e */ /* 0x000fe200000000ff */
        /* <DEDUP_REMOVED lines=10> */
[----:B------:R-:W-:Y:S01]  /*208c0*/  HMMA.16816.F32 R64, R76, R86, R64 ;  /* 0x000000564c40723c */ /* 0x000fe20000001840 */
[----:B------:R-:W-:Y:S07]  /*208d0*/  FADD.FTZ R0, R245, R0 ;  /* 0x00000000f5007221 */ /* 0x000fee0000010000 */
[-C--:B------:R-:W-:Y:S07]  /*208e0*/  HMMA.16816.F32 R140, R196, R144.reuse, R4 ;  /* 0x00000090c48c723c */ /* 0x080fee0000001804 */
[----:B------:R-:W-:Y:S01]  /*208f0*/  FADD.FTZ R4, R164, R69 ;  /* 0x00000045a4047221 */ /* 0x000fe20000010000 */
[C---:B------:R-:W-:Y:S07]  /*20900*/  HMMA.16816.F32 R136, R192.reuse, R144, R8 ;  /* 0x00000090c088723c */ /* 0x040fee0000001808 */
[----:B------:R-:W-:Y:S01]  /*20910*/  FADD.FTZ R8, R175, R4 ;  /* 0x00000004af087221 */ /* 0x000fe20000010000 */
[-C--:B------:R-:W-:Y:S01]  /*20920*/  HMMA.16816.F32 R148, R192, R146.reuse, R12 ;  /* 0x00000092c094723c */ /* 0x080fe2000000180c */
[----:B------:R-:W-:Y:S01]  /*20930*/  FADD.FTZ R9, R212, R2 ;  /* 0x00000002d4097221 */ /* 0x000fe20000010000 */
[----:B------:R-:W3:Y:S02]  /*20940*/  LDSM.16.MT88.4 R4, [R218+0xb800] ;  /* 0x00b80000da04783b */ /* 0x000ee40000004200 */
        /* <DEDUP_REMOVED lines=43> */
[-C--:B---3--:R-:W-:Y:S01]  /*20c00*/  HMMA.16816.F32 R188, R196, R4.reuse, R52 ;  /* 0x00000004c4bc723c */ /* 0x088fe20000001834 */
        /* <DEDUP_REMOVED lines=29> */
[----:B------:R-:W-:Y:S02]  /*20de0*/  FADD.FTZ R0, R75, R0 ;  /* 0x000000004b007221 */ /* 0x000fe40000010000 */
[----:B------:R-:W-:Y:S01]  /*20df0*/  FADD.FTZ R2, R89, R2 ;  /* 0x0000000259027221 */ /* 0x000fe20000010000 */
[----:B------:R1:W-:Y:S01]  /*20e00*/  STL [R1+0xa0], R3 ;  /* 0x0000a00301007387 */ /* 0x0003e20000100800 */
[----:B------:R-:W-:Y:S02]  /*20e10*/  FADD.FTZ R0, R100, R0 ;  /* 0x0000000064007221 */ /* 0x000fe40000010000 */
[----:B------:R-:W-:Y:S01]  /*20e20*/  IMAD.MOV.U32 R134, RZ, RZ, R70 ;  /* 0x000000ffff867224 */ /* 0x000fe200078e0046 */
[----:B------:R2:W-:Y:S01]  /*20e30*/  STL [R1+0xa4], R2 ;  /* 0x0000a40201007387 */ /* 0x0005e20000100800 */
[----:B------:R-:W-:Y:S02]  /*20e40*/  IMAD.MOV.U32 R132, RZ, RZ, R72 ;  /* 0x000000ffff847224 */ /* 0x000fe400078e0048 */
[----:B------:R-:W-:Y:S01]  /*20e50*/  IMAD.MOV.U32 R133, RZ, RZ, R71 ;  /* 0x000000ffff857224 */ /* 0x000fe200078e0047 */
[----:B------:R2:W-:Y:S01]  /*20e60*/  STL [R1+0xa8], R0 ;  /* 0x0000a80001007387 */ /* 0x0005e20000100800 */
[----:B-1----:R-:W-:Y:S01]  /*20e70*/  IMAD.MOV.U32 R3, RZ, RZ, R73 ;  /* 0x000000ffff037224 */ /* 0x002fe200078e0049 */
[----:B--2--5:R-:W-:-:S05]  /*20e80*/  @P0 BRA `(.L_x_738) ;  /* 0xffff6a9000000947 */ /* 0x024fca000383ffff */
.L_x_737:
        /* <DEDUP_REMOVED lines=253> */
[----:B------:R2:W3:Y:S01]  /*21e60*/  LDS.128 R16, [R243] ;  /* 0x00000000f3107984 */ /* 0x0004e20000000c00 */
        /* <DEDUP_REMOVED lines=15> */
[----:B------:R-:W4:Y:S01]  /*21f60*/  S2R R3, SR_TID.X ;  /* 0x0000000000037919 */ /* 0x000f220000002100 */
[----:B------:R-:W-:-:S04]  /*21f70*/  SHF.R.S32.HI R2, RZ, 0x1f, R32 ;  /* 0x0000001fff027819 */ /* 0x000fc80000011420 */
[----:B------:R-:W-:-:S04]  /*21f80*/  LEA.HI R2, R2, R32, RZ, 0x2 ;  /* 0x0000002002027211 */ /* 0x000fc800078f10ff */
[----:B------:R-:W-:-:S05]  /*21f90*/  LOP3.LUT R2, R2, 0xffffffc, RZ, 0xc0, !PT ;  /* 0x0ffffffc02027812 */ /* 0x000fca00078ec0ff */
[----:B------:R-:W-:Y:S01]  /*21fa0*/  IMAD.IADD R2, R32, 0x1, -R2 ;  /* 0x0000000120027824 */ /* 0x000fe200078e0a02 */
[----:B----4-:R-:W-:-:S04]  /*21fb0*/  SHF.R.S32.HI R0, RZ, 0x1f, R3 ;  /* 0x0000001fff007819 */ /* 0x010fc80000011403 */
        /* <DEDUP_REMOVED lines=38> */
.L_x_742:
[----:B------:R-:W-:Y:S05]  /*22220*/  BSYNC B0 ;  /* 0x0000000000007941 */ /* 0x000fea0003800000 */
.L_x_741:
[----:B----4-:R-:W4:Y:S01]  /*22230*/  LDL.LU.64 R4, [R1+0xb8] ;  /* 0x0000b80001047983 */ /* 0x010f220000300a00 */
[----:B------:R-:W-:Y:S01]  /*22240*/  LEA.HI R12, R43, R42, RZ, 0x3 ;  /* 0x0000002a2b0c7211 */ /* 0x000fe200078f18ff */
[----:B------:R-:W-:Y:S01]  /*22250*/  UIMAD UR10, UR10, -0x80, UR35 ;  /* 0xffffff800a0a78a4 */ /* 0x000fe2000f8e0223 */
[----:B------:R-:W-:Y:S01]  /*22260*/  BSSY B0, `(.L_x_743) ;  /* 0x0000021000007945 */ /* 0x000fe20003800000 */
[----:B------:R-:W3:Y:S01]  /*22270*/  S2R R3, SR_TID.X ;  /* 0x0000000000037919 */ /* 0x000ee20000002100 */
[----:B------:R-:W-:Y:S02]  /*22280*/  USHF.R.S32.HI UR6, URZ, 0x1f, UR11 ;  /* 0x0000001f3f067899 */ /* 0x000fe4000801140b */
[----:B------:R-:W-:Y:S01]  /*22290*/  ULDC.64 UR4, c[0x0][0x1f0] ;  /* 0x00007c0000047ab9 */ /* 0x000fe20000000a00 */
[----:B------:R-:W2:Y:S01]  /*222a0*/  S2R R10, SR_CTAID.Z ;  /* 0x00000000000a7919 */ /* 0x000ea20000002700 */
[----:B------:R-:W-:-:S04]  /*222b0*/  UIMAD UR4, UR6, UR4, URZ ;  /* 0x00000004060472a4 */ /* 0x000fc8000f8e023f */
[----:B------:R-:W-:Y:S01]  /*222c0*/  UIMAD UR4, UR11, UR5, UR4 ;  /* 0x000000050b0472a4 */ /* 0x000fe2000f8e0204 */
[----:B---3--:R-:W-:-:S04]  /*222d0*/  SHF.R.S32.HI R2, RZ, 0x1f, R3 ;  /* 0x0000001fff027819 */ /* 0x008fc80000011403 */
        /* <DEDUP_REMOVED lines=13> */
[----:B--2---:R-:W-:-:S04]  /*223b0*/  IMAD.WIDE.U32 R10, R10, c[0x0][0x1f0], R4 ;  /* 0x00007c000a0a7a25 */ /* 0x004fc800078e0004 */
        /* <DEDUP_REMOVED lines=11> */
.L_x_744:
[----:B------:R-:W-:Y:S05]  /*22470*/  BSYNC B0 ;  /* 0x0000000000007941 */ /* 0x000fea0003800000 */
.L_x_743:
[----:B------:R-:W-:Y:S01]  /*22480*/  LEA.HI.SX32 R0, R12, 0x10, 0x1d ;  /* 0x000000100c007811 */ /* 0x000fe200078feaff */
[----:B------:R-:W-:Y:S03]  /*22490*/  BSSY B0, `(.L_x_745) ;  /* 0x000000e000007945 */ /* 0x000fe60003800000 */
[----:B------:R-:W-:-:S13]  /*224a0*/  ISETP.GE.OR P0, PT, R0, UR10, P1 ;  /* 0x0000000a00007c0c */ /* 0x000fda0008f06670 */
[----:B------:R-:W-:Y:S05]  /*224b0*/  @P0 BRA `(.L_x_746) ;  /* 0x000000b000000947 */ /* 0x000fea0003800000 */
[----:B--2---:R-:W-:Y:S01]  /*224c0*/  IADD3 R4, P0, R6, 0x10, RZ ;  /* 0x0000001006047810 */ /* 0x004fe20007f1e0ff */
        /* <DEDUP_REMOVED lines=10> */
.L_x_746:
[----:B------:R-:W-:Y:S05]  /*22570*/  BSYNC B0 ;  /* 0x0000000000007941 */ /* 0x000fea0003800000 */
.L_x_745:
        /* <DEDUP_REMOVED lines=15> */
.L_x_748:
[----:B------:R-:W-:Y:S05]  /*22670*/  BSYNC B0 ;  /* 0x0000000000007941 */ /* 0x000fea0003800000 */
.L_x_747:
        /* <DEDUP_REMOVED lines=15> */
.L_x_750:
[----:B------:R-:W-:Y:S05]  /*22770*/  BSYNC B0 ;  /* 0x0000000000007941 */ /* 0x000fea0003800000 */
.L_x_749:
[----:B------:R-:W-:Y:S01]  /*22780*/  LEA.HI.SX32 R0, R12, 0x40, 0x1d ;  /* 0x000000400c007811 */ /* 0x000fe200078feaff */
[----:B------:R-:W-:Y:S03]  /*22790*/  BSSY B0, `(.L_x_751) ;  /* 0x000000e000007945 */ /* 0x000fe60003800000 */
[----:B------:R-:W-:-:S13]  /*227a0*/  ISETP.GE.OR P0, PT, R0, UR10, P1 ;  /* 0x0000000a00007c0c */ /* 0x000fda0008f06670 */
[----:B------:R-:W-:Y:S05]  /*227b0*/  @P0 BRA `(.L_x_752) ;  /* 0x000000b000000947 */ /* 0x000fea0003800000 */
[----:B-12---:R-:W-:Y:S01]  /*227c0*/  IADD3 R4, P0, R6, 0x40, RZ ;  /* 0x0000004006047810 */ /* 0x006fe20007f1e0ff */
        /* <DEDUP_REMOVED lines=10> */
.L_x_752:
[----:B------:R-:W-:Y:S05]  /*22870*/  BSYNC B0 ;  /* 0x0000000000007941 */ /* 0x000fea0003800000 */
.L_x_751:
        /* <DEDUP_REMOVED lines=15> */
.L_x_754:
[----:B------:R-:W-:Y:S05]  /*22970*/  BSYNC B0 ;  /* 0x0000000000007941 */ /* 0x000fea0003800000 */
.L_x_753:
        /* <DEDUP_REMOVED lines=15> */
.L_x_756:
[----:B------:R-:W-:Y:S05]  /*22a70*/  BSYNC B0 ;  /* 0x0000000000007941 */ /* 0x000fea0003800000 */
.L_x_755:
[----:B------:R-:W-:-:S04]  /*22a80*/  LEA.HI.SX32 R0, R12, 0x70, 0x1d ;  /* 0x000000700c007811 */ /* 0x000fc800078feaff */
[----:B------:R-:W-:-:S13]  /*22a90*/  ISETP.GE.OR P0, PT, R0, UR10, P1 ;  /* 0x0000000a00007c0c */ /* 0x000fda0008f06670 */
[----:B------:R-:W-:Y:S05]  /*22aa0*/  @P0 EXIT ;  /* 0x000000000000094d */ /* 0x000fea0003800000 */
[----:B------:R-:W-:Y:S01]  /*22ab0*/  IADD3 R6, P0, R6, 0x70, RZ ;  /* 0x0000007006067810 */ /* 0x000fe20007f1e0ff */
        /* <DEDUP_REMOVED lines=11> */
.L_x_757:
        /* <DEDUP_REMOVED lines=9> */
.L_x_2123:


//--------------------- .text._ZN5flash16flash_fwd_kernelI23Flash_fwd_kernel_traitsILi64ELi128ELi128ELi4ELb0ELb0EN7cutlass6half_tE19Flash_kernel_traitsILi64ELi128ELi128ELi4ES3_EELb0ELb0ELb1ELb1ELb0ELb0ELb0ELb0EEEvNS_16Flash_fwd_paramsE --------------------------
	.section	.text._ZN5flash16flash_fwd_kernelI23Flash_fwd_kernel_traitsILi64ELi128ELi128ELi4ELb0ELb0EN7cutlass6half_tE19Flash_kernel_traitsILi64ELi128ELi128ELi4ES3_EELb0ELb0ELb1ELb1ELb0ELb0ELb0ELb0EEEvNS_16Flash_fwd_paramsE,"ax",@progbits
	.sectioninfo	@"SHI_REGISTERS=255"
	.align	128
        .global         _ZN5flash16flash_fwd_kernelI23Flash_fwd_kernel_traitsILi64ELi128ELi128ELi4ELb0ELb0EN7cutlass6half_tE19Flash_kernel_traitsILi64ELi128ELi128ELi4ES3_EELb0ELb0ELb1ELb1ELb0ELb0ELb0ELb0EEEvNS_16Flash_fwd_paramsE
        .type           _ZN5flash16flash_fwd_kernelI23Flash_fwd_kernel_traitsILi64ELi128ELi128ELi4ELb0ELb0EN7cutlass6half_tE19Flash_kernel_traitsILi64ELi128ELi128ELi4ES3_EELb0ELb0ELb1ELb1ELb0ELb0ELb0ELb0EEEvNS_16Flash_fwd_paramsE,@function
        .size           _ZN5flash16flash_fwd_kernelI23Flash_fwd_kernel_traitsILi64ELi128ELi128ELi4ELb0ELb0EN7cutlass6half_tE19Flash_kernel_traitsILi64ELi128ELi128ELi4ES3_EELb0ELb0ELb1ELb1ELb0ELb0ELb0ELb0EEEvNS_16Flash_fwd_paramsE,(.L_x_2124 - _ZN5flash16flash_fwd_kernelI23Flash_fwd_kernel_traitsILi64ELi128ELi128ELi4ELb0ELb0EN7cutlass6half_tE19Flash_kernel_traitsILi64ELi128ELi128ELi4ES3_EELb0ELb0ELb1ELb1ELb0ELb0ELb0ELb0EEEvNS_16Flash_fwd_paramsE)
        .other          _ZN5flash16flash_fwd_kernelI23Flash_fwd_kernel_traitsILi64ELi128ELi128ELi4ELb0ELb0EN7cutlass6half_tE19Flash_kernel_traitsILi64ELi128ELi128ELi4ES3_EELb0ELb0ELb1ELb1ELb0ELb0ELb0ELb0EEEvNS_16Flash_fwd_paramsE,@"STO_CUDA_ENTRY STV_DEFAULT"
_ZN5flash16flash_fwd_kernelI23Flash_fwd_kernel_traitsILi64ELi128ELi128ELi4ELb0ELb0EN7cutlass6half_tE19Flash_kernel_traitsILi64ELi128ELi128ELi4ES3_EELb0ELb0ELb1ELb1ELb0ELb0ELb0ELb0EEEvNS_16Flash_fwd_paramsE:
.text._ZN5flash16flash_fwd_kernelI23Flash_fwd_kernel_traitsILi64ELi128ELi128ELi4ELb0ELb0EN7cutlass6half_tE19Flash_kernel_traitsILi64ELi128ELi128ELi4ES3_EELb0ELb0ELb1ELb1ELb0ELb0ELb0ELb0EEEvNS_16Flash_fwd_paramsE:
        /* <DEDUP_REMOVED lines=56> */
.L_x_758:
[----:B-1----:R-:W-:Y:S02]  /*0380*/  ULDC UR7, c[0x0][0x218] ;  /* 0x0000860000077ab9 */ /* 0x002fe40000000800 */
.L_x_759:
        /* <DEDUP_REMOVED lines=49> */
[----:B------:R-:W-:Y:S01]  /*06a0*/  ULDC.U8 UR13, c[0x0][0x329] ;  /* 0x0000ca40000d7ab9 */ /* 0x000fe20000000000 */
[----:B------:R-:W-:Y:S01]  /*06b0*/  LEA.HI R4, R4, R26, RZ, 0x3 ;  /* 0x0000001a04047211 */ /* 0x000fe200078f18ff */
[----:B------:R-:W-:Y:S01]  /*06c0*/  USHF.R.S32.HI UR9, URZ, 0x1f, UR18 ;  /* 0x0000001f3f097899 */ /* 0x000fe20008011412 */
[----:B------:R-:W-:Y:S01]  /*06d0*/  BSSY B0, `(.L_x_761) ;  /* 0x0000041000007945 */ /* 0x000fe20003800000 */
[----:B------:R-:W-:Y:S01]  /*06e0*/  UISETP.NE.AND UP1, UPT, UR13, URZ, UPT ;  /* 0x0000003f0d00728c */ /* 0x000fe2000bf25270 */
[----:B------:R-:W-:Y:S01]  /*06f0*/  LOP3.LUT R0, R4, 0xfffffff8, RZ, 0xc0, !PT ;  /* 0xfffffff804007812 */ /* 0x000fe200078ec0ff */
[----:B------:R-:W-:Y:S01]  /*0700*/  ULDC.64 UR6, c[0x0][0x1e0] ;  /* 0x0000780000067ab9 */ /* 0x000fe20000000a00 */
[----:B------:R-:W-:Y:S01]  /*0710*/  SHF.R.S32.HI R4, RZ, 0x3, R4 ;  /* 0x00000003ff047819 */ /* 0x000fe20000011404 */
[----:B------:R-:W-:-:S02]  /*0720*/  @UP0 UIMAD.WIDE.U32 UR16, UR32, UR4, URZ ;  /* 0x00000004201002a5 */ /* 0x000fc4000f8e003f */
[----:B------:R-:W-:Y:S01]  /*0730*/  @!UP0 USHF.R.S32.HI UR10, URZ, 0x1f, UR12 ;  /* 0x0000001f3f0a8899 */ /* 0x000fe2000801140c */
[----:B------:R-:W-:Y:S01]  /*0740*/  IMAD.IADD R14, R26, 0x1, -R0 ;  /* 0x000000011a0e7824 */ /* 0x000fe200078e0a00 */
[----:B------:R-:W-:Y:S01]  /*0750*/  @UP0 UIMAD UR8, UR32, UR5, UR17 ;  /* 0x00000005200802a4 */ /* 0x000fe2000f8e0211 */
[----:B------:R-:W-:Y:S01]  /*0760*/  SHF.R.S32.HI R5, RZ, 0x1f, R4 ;  /* 0x0000001fff057819 */ /* 0x000fe20000011404 */
[----:B------:R-:W-:Y:S01]  /*0770*/  ULDC.U8 UR15, c[0x0][0x328] ;  /* 0x0000ca00000f7ab9 */ /* 0x000fe20000000000 */
[----:B------:R-:W-:Y:S01]  /*0780*/  IMAD.SHL.U32 R0, R14, 0x8, RZ ;  /* 0x000000080e007824 */ /* 0x000fe200078e00ff */
[----:B------:R-:W-:Y:S02]  /*0790*/  ULDC.64 UR4, c[0x0][0x1f0] ;  /* 0x00007c0000047ab9 */ /* 0x000fe40000000a00 */
[----:B------:R-:W-:Y:S02]  /*07a0*/  UIMAD UR4, UR9, UR4, URZ ;  /* 0x00000004090472a4 */ /* 0x000fe4000f8e023f */
[----:B------:R-:W-:Y:S01]  /*07b0*/  @!UP0 UIMAD UR9, UR10, UR6, URZ ;  /* 0x000000060a0982a4 */ /* 0x000fe2000f8e023f */
[----:B------:R-:W-:Y:S01]  /*07c0*/  ISETP.GE.AND P1, PT, R0, c[0x0][0x220], PT ;  /* 0x0000880000007a0c */ /* 0x000fe20003f26270 */
[----:B------:R-:W-:-:S02]  /*07d0*/  @!UP0 UIMAD.WIDE.U32 UR10, UR12, UR6, URZ ;  /* 0x000000060c0a82a5 */ /* 0x000fc4000f8e003f */
[----:B------:R-:W-:Y:S02]  /*07e0*/  UISETP.NE.AND UP2, UPT, UR15, URZ, UPT ;  /* 0x0000003f0f00728c */ /* 0x000fe4000bf45270 */
[----:B------:R-:W-:Y:S02]  /*07f0*/  @!UP0 UIMAD UR9, UR12, UR7, UR9 ;  /* 0x000000070c0982a4 */ /* 0x000fe4000f8e0209 */
[----:B------:R-:W-:Y:S02]  /*0800*/  UISETP.NE.OR UP3, UPT, UR13, URZ, !UP2 ;  /* 0x0000003f0d00728c */ /* 0x000fe4000d765670 */
[----:B------:R-:W-:Y:S02]  /*0810*/  ULDC UR7, c[0x0][0x214] ;  /* 0x0000850000077ab9 */ /* 0x000fe40000000800 */
[----:B------:R-:W-:Y:S02]  /*0820*/  @UP1 ULDC UR17, c[0x0][0x210] ;  /* 0x0000840000111ab9 */ /* 0x000fe40000000800 */
[----:B------:R-:W-:-:S02]  /*0830*/  ULDC UR6, c[0x0][0x234] ;  /* 0x00008d0000067ab9 */ /* 0x000fc40000000800 */
[----:B------:R-:W-:Y:S02]  /*0840*/  @!UP0 UMOV UR16, UR10 ;  /* 0x0000000a00108c82 */ /* 0x000fe40008000000 */
[----:B------:R-:W-:Y:S01]  /*0850*/  @UP1 UIMAD UR10, UR17, UR7, URZ ;  /* 0x00000007110a12a4 */ /* 0x000fe2000f8e023f */
[----:B------:R-:W-:Y:S01]  /*0860*/  IADD3 R2, P0, R0, UR16, RZ ;  /* 0x0000001000027c10 */ /* 0x000fe2000ff1e0ff */
[----:B------:R-:W-:Y:S02]  /*0870*/  @!UP1 USEL UR10, UR7, UR6, !UP2 ;  /* 0x00000006070a9287 */ /* 0x000fe4000d000000 */
[----:B------:R-:W-:Y:S02]  /*0880*/  UIMAD UR5, UR18, UR5, UR4 ;  /* 0x00000005120572a4 */ /* 0x000fe4000f8e0204 */
[----:B------:R-:W-:Y:S02]  /*0890*/  @UP1 UMOV UR13, 0x1 ;  /* 0x00000001000d1882 */ /* 0x000fe40000000000 */
[----:B------:R-:W-:-:S02]  /*08a0*/  ULDC UR4, c[0x0][0x1c0] ;  /* 0x0000700000047ab9 */ /* 0x000fc40000000800 */
[----:B------:R-:W-:Y:S02]  /*08b0*/  @!UP1 UIMAD UR13, UR10, UR4, URZ ;  /* 0x000000040a0d92a4 */ /* 0x000fe4000f8e023f */
[----:B------:R-:W-:Y:S02]  /*08c0*/  @!UP0 UIADD3 UR8, UR11, UR9, URZ ;  /* 0x000000090b088290 */ /* 0x000fe4000fffe03f */
[----:B------:R-:W-:Y:S02]  /*08d0*/  UIADD3 UR36, -UR14, UR36, URZ ;  /* 0x000000240e247290 */ /* 0x000fe4000fffe13f */
[----:B------:R-:W-:Y:S02]  /*08e0*/  @!UP3 UIMAD UR17, UR12, UR7, URZ ;  /* 0x000000070c11b2a4 */ /* 0x000fe4000f8e023f */
[----:B------:R-:W-:Y:S01]  /*08f0*/  UIMAD UR13, UR12, UR13, URZ ;  /* 0x0000000d0c0d72a4 */ /* 0x000fe2000f8e023f */
[----:B------:R-:W-:Y:S01]  /*0900*/  LEA.HI.X.SX32 R3, R0, UR8, 0x1, P0 ;  /* 0x0000000800037c11 */ /* 0x000fe200080f0eff */
[----:B------:R-:W-:Y:S01]  /*0910*/  @!UP3 USEL UR17, UR17, UR32, !UP0 ;  /* 0x000000201111b287 */ /* 0x000fe2000c000000 */
[C---:B------:R-:W-:Y:S01]  /*0920*/  ISETP.GE.OR P0, PT, R4.reuse, UR36, P1 ;  /* 0x0000002404007c0c */ /* 0x040fe20008f06670 */
[----:B------:R-:W-:Y:S01]  /*0930*/  USEL UR13, UR13, URZ, UP3 ;  /* 0x0000003f0d0d7287 */ /* 0x000fe20009800000 */
[----:B------:R-:W-:Y:S01]  /*0940*/  ISETP.GE.AND P4, PT, R4, UR36, PT ;  /* 0x0000002404007c0c */ /* 0x000fe2000bf86270 */
[----:B------:R-:W-:Y:S01]  /*0950*/  @UP1 ULDC UR15, c[0x0][0x210] ;  /* 0x00008400000f1ab9 */ /* 0x000fe20000000800 */
[----:B-1----:R-:W-:Y:S01]  /*0960*/  IMAD.WIDE.U32 R8, R8, c[0x0][0x1f0], R2 ;  /* 0x00007c0008087a25 */ /* 0x002fe200078e0002 */
[----:B------:R-:W-:-:S02]  /*0970*/  @!UP1 UMOV UR15, 0x1 ;  /* 0x00000001000f9882 */ /* 0x000fc40000000000 */
[----:B------:R-:W-:Y:S01]  /*0980*/  UIMAD UR13, UR18, UR10, UR13 ;  /* 0x0000000a120d72a4 */ /* 0x000fe2000f8e020d */
[----:B------:R-:W-:Y:S01]  /*0990*/  IMAD.U32 R2, RZ, RZ, UR33 ;  /* 0x00000021ff027e24 */ /* 0x000fe2000f8e00ff */
[----:B------:R-:W-:Y:S01]  /*09a0*/  UIMAD UR14, UR14, UR15, URZ ;  /* 0x0000000f0e0e72a4 */ /* 0x000fe2000f8e023f */
[----:B------:R-:W-:Y:S01]  /*09b0*/  IADD3 R7, R9, UR5, RZ ;  /* 0x0000000509077c10 */ /* 0x000fe2000fffe0ff */
[----:B------:R-:W-:Y:S01]  /*09c0*/  UMOV UR20, URZ ;  /* 0x0000003f00147c82 */ /* 0x000fe20008000000 */
[----:B------:R-:W-:Y:S01]  /*09d0*/  IMAD.WIDE R2, R2, 0x80, R4 ;  /* 0x0000008002027825 */ /* 0x000fe200078e0204 */
[----:B------:R-:W-:Y:S02]  /*09e0*/  @!UP3 UMOV UR20, UR17 ;  /* 0x000000110014bc82 */ /* 0x000fe40008000000 */
[----:B------:R-:W-:Y:S02]  /*09f0*/  UMOV UR21, URZ ;  /* 0x0000003f00157c82 */ /* 0x000fe40008000000 */
[----:B------:R-:W-:-:S02]  /*0a00*/  USHF.R.S32.HI UR6, URZ, 0x1f, UR13 ;  /* 0x0000001f3f067899 */ /* 0x000fc4000801140d */
        /* <DEDUP_REMOVED lines=13> */
.L_x_762:
[----:B------:R-:W-:Y:S05]  /*0ae0*/  BSYNC B0 ;  /* 0x0000000000007941 */ /* 0x000fea0003800000 */
.L_x_761:
        /* <DEDUP_REMOVED lines=16> */
.L_x_764:
[----:B------:R-:W-:Y:S05]  /*0bf0*/  BSYNC B0 ;  /* 0x0000000000007941 */ /* 0x000fea0003800000 */
.L_x_763:
        /* <DEDUP_REMOVED lines=17> */
.L_x_766:
[----:B------:R-:W-:Y:S05]  /*0d10*/  BSYNC B0 ;  /* 0x0000000000007941 */ /* 0x000fea0003800000 */
.L_x_765:
        /* <DEDUP_REMOVED lines=16> */
.L_x_768:
[----:B------:R-:W-:Y:S05]  /*0e20*/  BSYNC B0 ;  /* 0x0000000000007941 */ /* 0x000fea0003800000 */
.L_x_767:
        /* <DEDUP_REMOVED lines=17> */
.L_x_770:
[----:B------:R-:W-:Y:S05]  /*0f40*/  BSYNC B0 ;  /* 0x0000000000007941 */ /* 0x000fea0003800000 */
.L_x_769:
        /* <DEDUP_REMOVED lines=17> */
.L_x_772:
[----:B------:R-:W-:Y:S05]  /*1060*/  BSYNC B0 ;  /* 0x0000000000007941 */ /* 0x000fea0003800000 */
.L_x_771:
        /* <DEDUP_REMOVED lines=16> */
.L_x_774:
[----:B------:R-:W-:Y:S05]  /*1170*/  BSYNC B0 ;  /* 0x0000000000007941 */ /* 0x000fea0003800000 */
.L_x_773:
        /* <DEDUP_REMOVED lines=15> */
.L_x_776:
[----:B------:R-:W-:Y:S05]  /*1270*/  BSYNC B0 ;  /* 0x0000000000007941 */ /* 0x000fea0003800000 */
.L_x_775:
        /* <DEDUP_REMOVED lines=69> */
.L_x_760:
        /* <DEDUP_REMOVED lines=24> */
[----:B------:R-:W-:-:S02]  /*1850*/  UIMAD.WIDE.U32 UR20, UR6, UR4, URZ ;  /* 0x00000004061472a5 */ /* 0x000fc4000f8e003f */
[----:B------:R-:W-:Y:S02]  /*1860*/  UIMAD UR11, UR6, UR5, UR11 ;  /* 0x00000005060b72a4 */ /* 0x000fe4000f8e020b */
[----:B------:R-:W-:Y:S02]  /*1870*/  USHF.R.S32.HI UR10, URZ, 0x1f, UR12 ;  /* 0x0000001f3f0a7899 */ /* 0x000fe4000801140c */
[----:B------:R-:W-:Y:S02]  /*1880*/  ULDC.64 UR4, c[0x0][0x180] ;  /* 0x0000600000047ab9 */ /* 0x000fe40000000a00 */
[----:B------:R-:W-:Y:S02]  /*1890*/  UIADD3 UR21, UR21, UR11, URZ ;  /* 0x0000000b15157290 */ /* 0x000fe4000fffe03f */
[----:B------:R-:W-:Y:S02]  /*18a0*/  UIMAD UR10, UR10, UR4, URZ ;  /* 0x000000040a0a72a4 */ /* 0x000fe4000f8e023f */
[----:B------:R-:W-:-:S02]  /*18b0*/  UIMAD.WIDE.U32 UR20, UR12, UR4, UR20 ;  /* 0x000000040c1472a5 */ /* 0x000fc4000f8e0014 */
[----:B------:R-:W-:-:S04]  /*18c0*/  UIMAD UR10, UR12, UR5, UR10 ;  /* 0x000000050c0a72a4 */ /* 0x000fc8000f8e020a */
[----:B------:R-:W-:Y:S02]  /*18d0*/  UIADD3 UR10, UR21, UR10, URZ ;  /* 0x0000000a150a7290 */ /* 0x000fe4000fffe03f */
.L_x_777:
        /* <DEDUP_REMOVED lines=45> */
.L_x_778:
[----:B------:R-:W-:Y:S01]  /*1bb0*/  SHF.R.S32.HI R19, RZ, 0x1f, R26 ;  /* 0x0000001fff137819 */ /* 0x000fe2000001141a */
[----:B------:R-:W1:Y:S01]  /*1bc0*/  S2R R10, SR_CTAID.Z ;  /* 0x00000000000a7919 */ /* 0x000e620000002700 */
[----:B------:R-:W-:Y:S01]  /*1bd0*/  UIADD3 UR6, -UR14, UR36, URZ ;  /* 0x000000240e067290 */ /* 0x000fe2000fffe13f */
[----:B------:R-:W-:Y:S01]  /*1be0*/  IMAD.U32 R6, RZ, RZ, UR33 ;  /* 0x00000021ff067e24 */ /* 0x000fe2000f8e00ff */
[CC--:B------:R-:W-:Y:S01]  /*1bf0*/  LEA.HI R0, R19.reuse, R26.reuse, RZ, 0x3 ;  /* 0x0000001a13007211 */ /* 0x0c0fe200078f18ff */
[----:B------:R-:W-:Y:S01]  /*1c00*/  ULDC.64 UR4, c[0x0][0x1a8] ;  /* 0x00006a0000047ab9 */ /* 0x000fe20000000a00 */
[CC--:B------:R-:W-:Y:S01]  /*1c10*/  LEA.HI R4, R19.reuse, R26.reuse, RZ, 0x6 ;  /* 0x0000001a13047211 */ /* 0x0c0fe200078f30ff */
        /* <DEDUP_REMOVED lines=42> */
.L_x_780:
[----:B------:R-:W-:Y:S05]  /*1ec0*/  BSYNC B0 ;  /* 0x0000000000007941 */ /* 0x000fea0003800000 */
.L_x_779:
        /* <DEDUP_REMOVED lines=21> */
.L_x_782:
[----:B------:R-:W-:Y:S05]  /*2020*/  BSYNC B0 ;  /* 0x0000000000007941 */ /* 0x000fea0003800000 */
.L_x_781:
        /* <DEDUP_REMOVED lines=21> */
.L_x_784:
[----:B------:R-:W-:Y:S05]  /*2180*/  BSYNC B0 ;  /* 0x0000000000007941 */ /* 0x000fea0003800000 */
.L_x_783:
        /* <DEDUP_REMOVED lines=21> */
.L_x_786:
[----:B------:R-:W-:Y:S05]  /*22e0*/  BSYNC B0 ;  /* 0x0000000000007941 */ /* 0x000fea0003800000 */
.L_x_785:
        /* <DEDUP_REMOVED lines=21> */
.L_x_788:
[----:B------:R-:W-:Y:S05]  /*2440*/  BSYNC B0 ;  /* 0x0000000000007941 */ /* 0x000fea0003800000 */
.L_x_787:
        /* <DEDUP_REMOVED lines=21> */
.L_x_790:
[----:B------:R-:W-:Y:S05]  /*25a0*/  BSYNC B0 ;  /* 0x0000000000007941 */ /* 0x000fea0003800000 */
.L_x_789:
        /* <DEDUP_REMOVED lines=21> */
.L_x_792:
[----:B------:R-:W-:Y:S05]  /*2700*/  BSYNC B0 ;  /* 0x0000000000007941 */ /* 0x000fea0003800000 */
.L_x_791:
        /* <DEDUP_REMOVED lines=25> */
.L_x_794:
[----:B------:R-:W-:Y:S05]  /*28a0*/  BSYNC B0 ;  /* 0x0000000000007941 */ /* 0x000fea0003800000 */
.L_x_793:
        /* <DEDUP_REMOVED lines=12> */
[----:B------:R-:W-:Y:S01]  /*2970*/  IMAD R0, R14, c[0x0][0x1a4], R0 ;  /* 0x000069000e007a24 */ /* 0x000fe200078e0200 */
        /* <DEDUP_REMOVED lines=46> */
.L_x_796:
[----:B------:R-:W-:Y:S05]  /*2c60*/  BSYNC B0 ;  /* 0x0000000000007941 */ /* 0x000fea0003800000 */
.L_x_795:
        /* <DEDUP_REMOVED lines=17> */
.L_x_798:
[----:B------:R-:W-:Y:S05]  /*2d80*/  BSYNC B0 ;  /* 0x0000000000007941 */ /* 0x000fea0003800000 */
.L_x_797:
        /* <DEDUP_REMOVED lines=17> */
.L_x_800:
[----:B------:R-:W-:Y:S05]  /*2ea0*/  BSYNC B0 ;  /* 0x0000000000007941 */ /* 0x000fea0003800000 */
.L_x_799:
        /* <DEDUP_REMOVED lines=18> */
.L_x_802:
[----:B------:R-:W-:Y:S05]  /*2fd0*/  BSYNC B0 ;  /* 0x0000000000007941 */ /* 0x000fea0003800000 */
.L_x_801:
        /* <DEDUP_REMOVED lines=17> */
.L_x_804:
[----:B------:R-:W-:Y:S05]  /*30f0*/  BSYNC B0 ;  /* 0x0000000000007941 */ /* 0x000fea0003800000 */
.L_x_803:
        /* <DEDUP_REMOVED lines=19> */
.L_x_806:
[----:B------:R-:W-:Y:S05]  /*3230*/  BSYNC B0 ;  /* 0x0000000000007941 */ /* 0x000fea0003800000 */
.L_x_805:
        /* <DEDUP_REMOVED lines=19> */
.L_x_808:
[----:B------:R-:W-:Y:S05]  /*3370*/  BSYNC B0 ;  /* 0x0000000000007941 */ /* 0x000fea0003800000 */
.L_x_807:
        /* <DEDUP_REMOVED lines=18> */
.L_x_810:
[----:B------:R-:W-:Y:S05]  /*34a0*/  BSYNC B0 ;  /* 0x0000000000007941 */ /* 0x000fea0003800000 */
.L_x_809:
[----:B------:R-:W-:Y:S01]  /*34b0*/  ULDC.64 UR10, c[0x0][0x318] ;  /* 0x0000c600000a7ab9 */ /* 0x000fe20000000a00 */
[----:B------:R-:W0:Y:S01]  /*34c0*/  LDGDEPBAR ;  /* 0x00000000000079af */ /* 0x000e220000000000 */
[----:B------:R-:W-:Y:S01]  /*34d0*/  UISETP.NE.U32.AND UP1, UPT, URZ, UR10, UPT ;  /* 0x0000000a3f00728c */ /* 0x000fe2000bf25070 */
[----:B---3--:R-:W-:Y:S02]  /*34e0*/  IMAD.MOV.U32 R10, RZ, RZ, R32 ;  /* 0x000000ffff0a7224 */ /* 0x008fe400078e0020 */
[----:B------:R-:W-:Y:S01]  /*34f0*/  IMAD.MOV.U32 R11, RZ, RZ, R33 ;  /* 0x000000ffff0b7224 */ /* 0x000fe200078e0021 */
[----:B------:R-:W-:-:S03]  /*3500*/  UISETP.NE.AND.EX UP1, UPT, URZ, UR11, UPT, UP1 ;  /* 0x0000000b3f00728c */ /* 0x000fc6000bf25310 */
[----:B------:R-:W-:-:S03]  /*3510*/  ULDC.64 UR10, c[0x0][0x320] ;  /* 0x0000c800000a7ab9 */ /* 0x000fc60000000a00 */
        /* <DEDUP_REMOVED lines=8> */
[----:B------:R-:W-:Y:S02]  /*35a0*/  ULDC UR10, c[0x0][0x318] ;  /* 0x0000c600000a7ab9 */ /* 0x000fe40000000800 */
[----:B------:R-:W-:Y:S02]  /*35b0*/  @UP1 ULEA UR12, UP0, UR22, UR10, 0x2 ;  /* 0x0000000a160c1291 */ /* 0x000fe4000f80103f */
[----:B------:R-:W-:Y:S02]  /*35c0*/  @UP1 UIADD3 UR11, UR23, UR11, URZ ;  /* 0x0000000b170b1290 */ /* 0x000fe4000fffe03f */
[----:B------:R-:W-:Y:S02]  /*35d0*/  ULDC UR10, c[0x0][0x31c] ;  /* 0x0000c700000a7ab9 */ /* 0x000fe40000000800 */
[----:B------:R-:W-:Y:S01]  /*35e0*/  @UP1 ULEA.HI.X UR13, UR22, UR10, UR11, 0x2, UP0 ;  /* 0x0000000a160d1291 */ /* 0x000fe200080f140b */
[----:B-1----:R-:W-:-:S05]  /*35f0*/  IMAD.U32 R6, RZ, RZ, UR12 ;  /* 0x0000000cff067e24 */ /* 0x002fca000f8e00ff */
[----:B------:R-:W-:Y:S01]  /*3600*/  MOV R7, UR13 ;  /* 0x0000000d00077c02 */ /* 0x000fe20008000f00 */
[----:B------:R-:W1:Y:S01]  /*3610*/  @P0 MUFU.RCP R3, c[0x0][0x238] ;  /* 0x00008e0000030b08 */ /* 0x000e620000001000 */
[----:B------:R-:W-:Y:S01]  /*3620*/  ISETP.GE.AND P1, PT, R14, UR5, PT ;  /* 0x000000050e007c0c */ /* 0x000fe2000bf26270 */
[----:B------:R-:W-:Y:S02]  /*3630*/  ULDC.64 UR12, c[0x0][0x1a0] ;  /* 0x00006800000c7ab9 */ /* 0x000fe40000000a00 */
[----:B------:R3:W1:Y:S01]  /*3640*/  @P0 LDG.E R0, [R6.64] ;  /* 0x0000003406000981 */ /* 0x000662000c1e1900 */
[----:B------:R-:W-:Y:S01]  /*3650*/  MOV R10, R30 ;  /* 0x0000001e000a7202 */ /* 0x000fe20000000f00 */
[----:B------:R-:W-:Y:S01]  /*3660*/  USHF.L.U64.HI UR28, UR12, UR28, UR13 ;  /* 0x0000001c0c1c7299 */ /* 0x000fe2000801020d */
[----:B------:R-:W-:Y:S01]  /*3670*/  IMAD.SHL.U32 R26, R26, 0x2, RZ ;  /* 0x000000021a1a7824 */ /* 0x000fe200078e00ff */
[----:B------:R-:W-:Y:S01]  /*3680*/  BAR.SYNC.DEFER_BLOCKING 0x0 ;  /* 0x0000000000007b1d */ /* 0x000fe20000010000 */
[----:B------:R-:W-:-:S02]  /*3690*/  USHF.L.U32 UR29, UR12, 0x7, URZ ;  /* 0x000000070c1d7899 */ /* 0x000fc4000800063f */
[----:B------:R-:W-:Y:S01]  /*36a0*/  UIMAD UR11, UR28, UR9, URZ ;  /* 0x000000091c0b72a4 */ /* 0x000fe2000f8e023f */
[----:B------:R-:W-:Y:S02]  /*36b0*/  LOP3.LUT R244, R26, 0x6, RZ, 0xc0, !PT ;  /* 0x000000061af47812 */ /* 0x000fe400078ec0ff */
[----:B------:R2:W-:Y:S01]  /*36c0*/  STL.64 [R1+0x80], R10 ;  /* 0x0000800a01007387 */ /* 0x0005e20000100a00 */
[----:B------:R-:W-:Y:S01]  /*36d0*/  UIMAD UR19, UR19, UR29, UR11 ;  /* 0x0000001d131372a4 */ /* 0x000fe2000f8e020b */
[----:B------:R-:W-:Y:S01]  /*36e0*/  BSSY B0, `(.L_x_811) ;  /* 0x0000016000007945 */ /* 0x000fe20003800000 */
[----:B------:R-:W-:Y:S01]  /*36f0*/  UMOV UR35, URZ ;  /* 0x0000003f00237c82 */ /* 0x000fe20008000000 */
[----:B---3--:R-:W-:Y:S01]  /*3700*/  IMAD.U32 R6, RZ, RZ, UR9 ;  /* 0x00000009ff067e24 */ /* 0x008fe2000f8e00ff */
[----:B------:R2:W-:Y:S03]  /*3710*/  @P1 STS.128 [R246+0x8000], RZ ;  /* 0x008000fff6001388 */ /* 0x0005e60000000c00 */
[----:B------:R-:W-:-:S05]  /*3720*/  IMAD.WIDE.U32 R6, R6, UR29, R10 ;  /* 0x0000001d06067c25 */ /* 0x000fca000f8e000a */
[----:B------:R-:W-:Y:S01]  /*3730*/  IADD3 R9, R7, UR19, RZ ;  /* 0x0000001307097c10 */ /* 0x000fe2000fffe0ff */
[----:B-1----:R-:W-:-:S04]  /*3740*/  @P0 FMUL.FTZ R0, R0, R3 ;  /* 0x0000000300000220 */ /* 0x002fc80000410000 */
[----:B------:R1:W3:Y:S02]  /*3750*/  @P0 R2UR UR10, R0 ;  /* 0x00000000000a03c2 */ /* 0x0002e400000e0000 */
[----:B-1----:R-:W-:Y:S01]  /*3760*/  SHF.R.S32.HI R0, RZ, 0x1f, R5 ;  /* 0x0000001fff007819 */ /* 0x002fe20000011405 */
[----:B---3--:R-:W-:-:S03]  /*3770*/  @UP1 UMOV UR35, UR10 ;  /* 0x0000000a00231c82 */ /* 0x008fc60008000000 */
[----:B------:R-:W-:-:S04]  /*3780*/  LEA.HI R0, R0, R5, RZ, 0x2 ;  /* 0x0000000500007211 */ /* 0x000fc800078f10ff */
[----:B------:R-:W-:Y:S01]  /*3790*/  SHF.R.S32.HI R214, RZ, 0x2, R0 ;  /* 0x00000002ffd67819 */ /* 0x000fe20000011400 */
        /* <DEDUP_REMOVED lines=10> */
.L_x_812:
[----:B--2---:R-:W-:Y:S05]  /*3840*/  BSYNC B0 ;  /* 0x0000000000007941 */ /* 0x004fea0003800000 */
.L_x_811:
        /* <DEDUP_REMOVED lines=12> */
[----:B------:R-:W-:-:S04]  /*3910*/  LEA R10, P0, R0, c[0x0][0x170], 0x1 ;  /* 0x00005c00000a7a11 */ /* 0x000fc800078008ff */
[----:B------:R-:W-:-:S05]  /*3920*/  LEA.HI.X R11, R0, c[0x0][0x174], R3, 0x1, P0 ;  /* 0x00005d00000b7a11 */ /* 0x000fca00000f0c03 */
[----:B------:R-:W-:Y:S01]  /*3930*/  @!PT LDS RZ, [RZ] ;  /* 0x00000000fffff984 */ /* 0x000fe20000000800 */
[----:B------:R-:W-:Y:S01]  /*3940*/  @!PT LDS RZ, [RZ] ;  /* 0x00000000fffff984 */ /* 0x000fe20000000800 */
[----:B------:R-:W-:Y:S01]  /*3950*/  @!PT LDS RZ, [RZ] ;  /* 0x00000000fffff984 */ /* 0x000fe20000000800 */
[----:B------:R1:W-:Y:S04]  /*3960*/  LDGSTS.E.BYPASS.LTC128B.128 [R246+0x8800], [R10.64] ;  /* 0x088000000af67fae */ /* 0x0003e8000b901d74 */
.L_x_814:
[----:B------:R-:W-:Y:S05]  /*3970*/  BSYNC B0 ;  /* 0x0000000000007941 */ /* 0x000fea0003800000 */
.L_x_813:
        /* <DEDUP_REMOVED lines=18> */
.L_x_816:
[----:B------:R-:W-:Y:S05]  /*3aa0*/  BSYNC B0 ;  /* 0x0000000000007941 */ /* 0x000fea0003800000 */
.L_x_815:
        /* <DEDUP_REMOVED lines=19> */
.L_x_818:
[----:B------:R-:W-:Y:S05]  /*3be0*/  BSYNC B0 ;  /* 0x0000000000007941 */ /* 0x000fea0003800000 */
.L_x_817:
        /* <DEDUP_REMOVED lines=18> */
.L_x_820:
[----:B------:R-:W-:Y:S05]  /*3d10*/  BSYNC B0 ;  /* 0x0000000000007941 */ /* 0x000fea0003800000 */
.L_x_819:
        /* <DEDUP_REMOVED lines=20> */
.L_x_822:
[----:B------:R-:W-:Y:S05]  /*3e60*/  BSYNC B0 ;  /* 0x0000000000007941 */ /* 0x000fea0003800000 */
.L_x_821:
        /* <DEDUP_REMOVED lines=20> */
.L_x_824:
[----:B------:R-:W-:Y:S05]  /*3fb0*/  BSYNC B0 ;  /* 0x0000000000007941 */ /* 0x000fea0003800000 */
.L_x_823:
        /* <DEDUP_REMOVED lines=19> */
.L_x_826:
[----:B------:R-:W-:Y:S05]  /*40f0*/  BSYNC B0 ;  /* 0x0000000000007941 */ /* 0x000fea0003800000 */
.L_x_825:
[----:B-1----:R-:W-:Y:S01]  /*4100*/  SHF.R.S32.HI R7, RZ, 0x4, R19 ;  /* 0x00000004ff077819 */ /* 0x002fe20000011413 */
[C---:B------:R-:W-:Y:S01]  /*4110*/  IMAD.SHL.U32 R6, R48.reuse, 0x40, RZ ;  /* 0x0000004030067824 */ /* 0x040fe200078e00ff */
[----:B------:R-:W-:Y:S01]  /*4120*/  R2P PR, R48, 0x6 ;  /* 0x0000000630007804 */ /* 0x000fe20000000000 */
[----:B------:R-:W-:Y:S01]  /*4130*/  IMAD.SHL.U32 R3, R23, 0x40, RZ ;  /* 0x0000004017037824 */ /* 0x000fe200078e00ff */
[----:B------:R-:W-:Y:S01]  /*4140*/  LEA.HI R0, R19, R7, RZ, 0x1 ;  /* 0x0000000713007211 */ /* 0x000fe200078f08ff */
[----:B------:R-:W-:Y:S01]  /*4150*/  IMAD.SHL.U32 R5, R14, 0x8, RZ ;  /* 0x000000080e057824 */ /* 0x000fe200078e00ff */
[----:B------:R-:W-:Y:S01]  /*4160*/  UIADD3 UR5, UR15, -UR36, URZ ;  /* 0x800000240f057290 */ /* 0x000fe2000fffe03f */
[----:B------:R-:W0:Y:S01]  /*4170*/  LDGDEPBAR ;  /* 0x00000000000079af */ /* 0x000e220000000000 */
[----:B------:R-:W-:Y:S01]  /*4180*/  LOP3.LUT R0, R0, 0xfffffffe, RZ, 0xc0, !PT ;  /* 0xfffffffe00007812 */ /* 0x000fe200078ec0ff */
[----:B------:R-:W-:Y:S01]  /*4190*/  UIADD3 UR11, UR15, 0x1, -UR36 ;  /* 0x000000010f0b7890 */ /* 0x000fe2000fffe824 */
[----:B------:R-:W-:Y:S01]  /*41a0*/  LOP3.LUT R3, R3, 0x1c0, RZ, 0xc0, !PT ;  /* 0x000001c003037812 */ /* 0x000fe200078ec0ff */
[----:B------:R-:W-:-:S02]  /*41b0*/  ULDC UR10, c[0x0][0x2e8] ;  /* 0x0000ba00000a7ab9 */ /* 0x000fc40000000800 */
[----:B------:R-:W-:Y:S01]  /*41c0*/  IMAD.IADD R7, R7, 0x1, -R0 ;  /* 0x0000000107077824 */ /* 0x000fe200078e0a00 */
[----:B------:R-:W-:Y:S01]  /*41d0*/  LOP3.LUT R0, R6, 0x1c0, RZ, 0xc0, !PT ;  /* 0x000001c006007812 */ /* 0x000fe200078ec0ff */
[----:B------:R-:W-:Y:S02]  /*41e0*/  UIADD3 UR10, UR11, UR10, URZ ;  /* 0x0000000a0b0a7290 */ /* 0x000fe4000fffe03f */
[----:B------:R-:W-:Y:S01]  /*41f0*/  IMAD.SHL.U32 R6, R7, 0x8, RZ ;  /* 0x0000000807067824 */ /* 0x000fe200078e00ff */
[----:B------:R-:W-:Y:S01]  /*4200*/  LOP3.LUT R8, R0, 0x8, R5, 0xf8, !PT ;  /* 0x0000000800087812 */ /* 0x000fe200078ef805 */
[----:B------:R-:W-:Y:S01]  /*4210*/  UISETP.GT.AND UP0, UPT, UR9, UR8, UPT ;  /* 0x000000080900728c */ /* 0x000fe2000bf04270 */
        /* <DEDUP_REMOVED lines=20> */
[----:B------:R-:W-:-:S03]  /*4360*/  IMAD.U32 R3, RZ, RZ, UR9 ;  /* 0x00000009ff037e24 */ /* 0x000fc6000f8e00ff */
[----:B------:R-:W2:Y:S04]  /*4370*/  LDSM.16.M88.4 R28, [R212+0x7000] ;  /* 0x00700000d41c783b */ /* 0x000ea80000000200 */
[----:B------:R-:W3:Y:S04]  /*4380*/  LDSM.16.M88.4 R16, [R212+0x4000] ;  /* 0x00400000d410783b */ /* 0x000ee80000000200 */
[----:B------:R-:W4:Y:S04]  /*4390*/  LDSM.16.M88.4 R44, [R212+0x5000] ;  /* 0x00500000d42c783b */ /* 0x000f280000000200 */
[----:B------:R-:W2:Y:S04]  /*43a0*/  LDSM.16.M88.4 R40, [R212+0x5800] ;  /* 0x00580000d428783b */ /* 0x000ea80000000200 */
        /* <DEDUP_REMOVED lines=12> */
[----:B------:R-:W-:Y:S01]  /*4470*/  LDSM.16.M88.4 R100, [R218+0x5800] ;  /* 0x00580000da64783b */ /* 0x000fe20000000200 */
[C---:B------:R-:W-:Y:S03]  /*4480*/  HMMA.16816.F32 R180, R12.reuse, R22, RZ ;  /* 0x000000160cb4723c */ /* 0x040fe600000018ff */
[----:B------:R-:W-:Y:S05]  /*4490*/  LDSM.16.M88.4 R116, [R218+0x6000] ;  /* 0x00600000da74783b */ /* 0x000fea0000000200 */
[C---:B--2---:R-:W-:Y:S08]  /*44a0*/  HMMA.16816.F32 R20, R12.reuse, R28, RZ ;  /* 0x0000001c0c14723c */ /* 0x044ff000000018ff */
[-C--:B---3--:R-:W-:Y:S08]  /*44b0*/  HMMA.16816.F32 R188, R12, R16.reuse, RZ ;  /* 0x000000100cbc723c */ /* 0x088ff000000018ff */
[C---:B------:R-:W-:Y:S08]  /*44c0*/  HMMA.16816.F32 R104, R8.reuse, R16, RZ ;  /* 0x000000100868723c */ /* 0x040ff000000018ff */
[----:B------:R-:W-:Y:S01]  /*44d0*/  HMMA.16816.F32 R96, R8, R18, RZ ;  /* 0x000000120860723c */ /* 0x000fe200000018ff */
[----:B------:R-:W-:-:S02]  /*44e0*/  IMAD.MOV.U32 R217, RZ, RZ, R20 ;  /* 0x000000ffffd97224 */ /* 0x000fc400078e0014 */
[----:B------:R-:W-:Y:S02]  /*44f0*/  IMAD.MOV.U32 R7, RZ, RZ, R21 ;  /* 0x000000ffff077224 */ /* 0x000fe400078e0015 */
[----:B------:R-:W-:Y:S02]  /*4500*/  IMAD.MOV.U32 R6, RZ, RZ, R22 ;  /* 0x000000ffff067224 */ /* 0x000fe400078e0016 */
[----:B------:R-:W-:Y:S01]  /*4510*/  IMAD.MOV.U32 R5, RZ, RZ, R23 ;  /* 0x000000ffff057224 */ /* 0x000fe200078e0017 */
[----:B------:R-:W-:Y:S01]  /*4520*/  HMMA.16816.F32 R184, R12, R18, RZ ;  /* 0x000000120cb8723c */ /* 0x000fe200000018ff */
[----:B------:R-:W1:Y:S07]  /*4530*/  LDSM.16.M88.4 R16, [R222+0x2000] ;  /* 0x00200000de10783b */ /* 0x000e6e0000000200 */
[C---:B----4-:R-:W-:Y:S08]  /*4540*/  HMMA.16816.F32 R84, R8.reuse, R44, RZ ;  /* 0x0000002c0854723c */ /* 0x050ff000000018ff */
[C---:B------:R-:W-:Y:S08]  /*4550*/  HMMA.16816.F32 R80, R8.reuse, R46, RZ ;  /* 0x0000002e0850723c */ /* 0x040ff000000018ff */
[C---:B------:R-:W-:Y:S08]  /*4560*/  HMMA.16816.F32 R112, R8.reuse, R28, RZ ;  /* 0x0000001c0870723c */ /* 0x040ff000000018ff */
[----:B------:R-:W-:Y:S08]  /*4570*/  HMMA.16816.F32 R140, R8, R30, RZ ;  /* 0x0000001e088c723c */ /* 0x000ff000000018ff */
[C---:B------:R-:W-:Y:S08]  /*4580*/  HMMA.16816.F32 R192, R12.reuse, R44, RZ ;  /* 0x0000002c0cc0723c */ /* 0x040ff000000018ff */
[C---:B------:R-:W-:Y:S08]  /*4590*/  HMMA.16816.F32 R20, R12.reuse, R30, RZ ;  /* 0x0000001e0c14723c */ /* 0x040ff000000018ff */
[C---:B------:R-:W-:Y:S08]  /*45a0*/  HMMA.16816.F32 R44, R12.reuse, R46, RZ ;  /* 0x0000002e0c2c723c */ /* 0x040ff000000018ff */
[C---:B------:R-:W-:Y:S08]  /*45b0*/  HMMA.16816.F32 R196, R12.reuse, R40, RZ ;  /* 0x000000280cc4723c */ /* 0x040ff000000018ff */
[----:B------:R-:W-:Y:S01]  /*45c0*/  HMMA.16816.F32 R204, R12, R42, RZ ;  /* 0x0000002a0ccc723c */ /* 0x000fe200000018ff */
[----:B------:R-:W-:-:S02]  /*45d0*/  IMAD.MOV.U32 R252, RZ, RZ, R20 ;  /* 0x000000fffffc7224 */ /* 0x000fc400078e0014 */
[----:B------:R-:W-:Y:S02]  /*45e0*/  IMAD.MOV.U32 R247, RZ, RZ, R21 ;  /* 0x000000fffff77224 */ /* 0x000fe400078e0015 */
[----:B------:R-:W-:Y:S02]  /*45f0*/  IMAD.MOV.U32 R245, RZ, RZ, R22 ;  /* 0x000000fffff57224 */ /* 0x000fe400078e0016 */
[----:B------:R-:W-:Y:S01]  /*4600*/  IMAD.MOV.U32 R221, RZ, RZ, R23 ;  /* 0x000000ffffdd7224 */ /* 0x000fe200078e0017 */
        /* <DEDUP_REMOVED lines=8> */
[----:B------:R-:W-:-:S02]  /*4690*/  IMAD.MOV.U32 R23, RZ, RZ, R28 ;  /* 0x000000ffff177224 */ /* 0x000fc400078e001c */
[----:B------:R-:W-:Y:S02]  /*46a0*/  IMAD.MOV.U32 R22, RZ, RZ, R29 ;  /* 0x000000ffff167224 */ /* 0x000fe400078e001d */
[----:B------:R-:W-:Y:S02]  /*46b0*/  IMAD.MOV.U32 R21, RZ, RZ, R30 ;  /* 0x000000ffff157224 */ /* 0x000fe400078e001e */
[----:B------:R-:W-:Y:S01]  /*46c0*/  IMAD.MOV.U32 R20, RZ, RZ, R31 ;  /* 0x000000ffff147224 */ /* 0x000fe200078e001f */
[----:B------:R-:W-:Y:S01]  /*46d0*/  HMMA.16816.F32 R108, R8, R34, RZ ;  /* 0x00000022086c723c */ /* 0x000fe200000018ff */
[----:B------:R-:W-:Y:S01]  /*46e0*/  IMAD.MOV.U32 R27, RZ, RZ, R12 ;  /* 0x000000ffff1b7224 */ /* 0x000fe200078e000c */
[----:B------:R-:W-:Y:S01]  /*46f0*/  LDSM.16.M88.4 R28, [R223+0x1000] ;  /* 0x00100000df1c783b */ /* 0x000fe20000000200 */
[----:B------:R-:W-:Y:S02]  /*4700*/  IMAD.MOV.U32 R26, RZ, RZ, R13 ;  /* 0x000000ffff1a7224 */ /* 0x000fe400078e000d */
[----:B------:R-:W-:-:S02]  /*4710*/  IMAD.MOV.U32 R25, RZ, RZ, R14 ;  /* 0x000000ffff197224 */ /* 0x000fc400078e000e */
[----:B------:R-:W-:Y:S01]  /*4720*/  IMAD.MOV.U32 R24, RZ, RZ, R15 ;  /* 0x000000ffff187224 */ /* 0x000fe200078e000f */
[C---:B------:R-:W-:Y:S01]  /*4730*/  HMMA.16816.F32 R76, R8.reuse, R40, RZ ;  /* 0x00000028084c723c */ /* 0x040fe200000018ff */
[----:B------:R-:W2:Y:S07]  /*4740*/  LDSM.16.M88.4 R12, [R222] ;  /* 0x00000000de0c783b */ /* 0x000eae0000000200 */
[C---:B------:R-:W-:Y:S01]  /*4750*/  HMMA.16816.F32 R72, R8.reuse, R42, RZ ;  /* 0x0000002a0848723c */ /* 0x040fe200000018ff */
[----:B------:R-:W-:Y:S07]  /*4760*/  LDSM.16.M88.4 R40, [R223+0x2800] ;  /* 0x00280000df28783b */ /* 0x000fee0000000200 */
[C---:B------:R-:W-:Y:S08]  /*4770*/  HMMA.16816.F32 R68, R8.reuse, R36, RZ ;  /* 0x000000240844723c */ /* 0x040ff000000018ff */
[C---:B------:R-:W-:Y:S01]  /*4780*/  HMMA.16816.F32 R64, R8.reuse, R38, RZ ;  /* 0x000000260840723c */ /* 0x040fe200000018ff */
[----:B------:R-:W-:Y:S07]  /*4790*/  LDSM.16.M88.4 R36, [R223] ;  /* 0x00000000df24783b */ /* 0x000fee0000000200 */
[----:B------:R-:W-:Y:S01]  /*47a0*/  HMMA.16816.F32 R60, R8, R32, RZ ;  /* 0x00000020083c723c */ /* 0x000fe200000018ff */
[----:B------:R-:W-:Y:S06]  /*47b0*/  LDSM.16.M88.4 R32, [R223+0x800] ;  /* 0x00080000df20783b */ /* 0x000fec0000000200 */
[----:B------:R-:W-:Y:S01]  /*47c0*/  IMAD.MOV.U32 R11, RZ, RZ, R136 ;  /* 0x000000ffff0b7224 */ /* 0x000fe200078e0088 */
[----:B-1----:R-:W-:Y:S01]  /*47d0*/  HMMA.16816.F32 R224, R16, R54, R88 ;  /* 0x0000003610e0723c */ /* 0x002fe20000001858 */
        /* <DEDUP_REMOVED lines=8> */
[----:B------:R-:W1:Y:S01]  /*4860*/  LDSM.16.M88.4 R8, [R220+0x2000] ;  /* 0x00200000dc08783b */ /* 0x000e620000000200 */
[C---:B------:R-:W-:Y:S03]  /*4870*/  HMMA.16816.F32 R148, R16.reuse, R120, R60 ;  /* 0x000000781094723c */ /* 0x040fe6000000183c */
[----:B------:R-:W3:Y:S05]  /*4880*/  LDSM.16.M88.4 R60, [R223+0x3000] ;  /* 0x00300000df3c783b */ /* 0x000eea0000000200 */
[C---:B------:R-:W-:Y:S08]  /*4890*/  HMMA.16816.F32 R236, R16.reuse, R52, R92 ;  /* 0x0000003410ec723c */ /* 0x040ff0000000185c */
[----:B------:R-:W-:Y:S08]  /*48a0*/  HMMA.16816.F32 R240, R16, R58, R96 ;  /* 0x0000003a10f0723c */ /* 0x000ff00000001860 */
[-C--:B--2---:R-:W-:Y:S07]  /*48b0*/  HMMA.16816.F32 R92, R12, R56.reuse, R188 ;  /* 0x000000380c5c723c */ /* 0x084fee00000018bc */
        /* <DEDUP_REMOVED lines=12> */
[----:B------:R-:W-:Y:S01]  /*4980*/  IMAD.MOV.U32 R113, RZ, RZ, R26 ;  /* 0x000000ffff717224 */ /* 0x000fe200078e001a */
[----:B------:R-:W-:Y:S01]  /*4990*/  LDSM.16.M88.4 R20, [R223+0x2000] ;  /* 0x00200000df14783b */ /* 0x000fe20000000200 */
[----:B------:R-:W-:Y:S02]  /*49a0*/  IMAD.MOV.U32 R114, RZ, RZ, R25 ;  /* 0x000000ffff727224 */ /* 0x000fe400078e0019 */
[----:B------:R-:W-:Y:S02]  /*49b0*/  IMAD.MOV.U32 R115, RZ, RZ, R24 ;  /* 0x000000ffff737224 */ /* 0x000fe400078e0018 */
[----:B------:R-:W-:Y:S01]  /*49c0*/  IMAD.MOV.U32 R156, RZ, RZ, R252 ;  /* 0x000000ffff9c7224 */ /* 0x000fe200078e00fc */
[----:B------:R-:W-:Y:S01]  /*49d0*/  HMMA.16816.F32 R200, R16, R48, R84 ;  /* 0x0000003010c8723c */ /* 0x000fe20000001854 */
[----:B------:R-:W-:Y:S01]  /*49e0*/  IMAD.MOV.U32 R157, RZ, RZ, R247 ;  /* 0x000000ffff9d7224 */ /* 0x000fe200078e00f7 */
[----:B------:R-:W-:Y:S01]  /*49f0*/  LDSM.16.M88.4 R24, [R223+0x1800] ;  /* 0x00180000df18783b */ /* 0x000fe20000000200 */
[----:B------:R-:W-:-:S02]  /*4a00*/  IMAD.MOV.U32 R158, RZ, RZ, R245 ;  /* 0x000000ffff9e7224 */ /* 0x000fc400078e00f5 */
[----:B------:R-:W-:Y:S02]  /*4a10*/  IMAD.MOV.U32 R159, RZ, RZ, R221 ;  /* 0x000000ffff9f7224 */ /* 0x000fe400078e00dd */
[----:B------:R-:W-:Y:S01]  /*4a20*/  IMAD.IADD R217, R0, 0x1, R223 ;  /* 0x0000000100d97824 */ /* 0x000fe200078e02df */
[----:B------:R-:W-:Y:S01]  /*4a30*/  HMMA.16816.F32 R176, R16, R50, R80 ;  /* 0x0000003210b0723c */ /* 0x000fe20000001850 */
[----:B------:R-:W-:Y:S01]  /*4a40*/  LEA R0, R213, UR14, 0x4 ;  /* 0x0000000ed5007c11 */ /* 0x000fe2000f8e20ff */
[----:B------:R-:W-:-:S04]  /*4a50*/  IMAD R221, R2, 0x2, R220 ;  /* 0x0000000202dd7824 */ /* 0x000fc800078e02dc */
[----:B------:R-:W-:Y:S02]  /*4a60*/  IMAD.IADD R0, R214, 0x1, R0 ;  /* 0x00000001d6007824 */ /* 0x000fe400078e0200 */
[C---:B------:R-:W-:Y:S08]  /*4a70*/  HMMA.16816.F32 R168, R16.reuse, R100, R76 ;  /* 0x0000006410a8723c */ /* 0x040ff0000000184c */
[----:B------:R-:W-:Y:S08]  /*4a80*/  HMMA.16816.F32 R164, R16, R102, R72 ;  /* 0x0000006610a4723c */ /* 0x000ff00000001848 */
        /* <DEDUP_REMOVED lines=8> */
[C---:B------:R-:W-:Y:S01]  /*4b10*/  HMMA.16816.F32 R152, R16.reuse, R118, R64 ;  /* 0x000000761098723c */ /* 0x040fe20000001840 */
[----:B------:R-:W-:Y:S07]  /*4b20*/  LDSM.16.M88.4 R64, [R220] ;  /* 0x00000000dc40783b */ /* 0x000fee0000000200 */
[C---:B------:R-:W-:Y:S08]  /*4b30*/  HMMA.16816.F32 R132, R16.reuse, R124, R132 ;  /* 0x0000007c1084723c */ /* 0x040ff00000001884 */
[----:B------:R-:W-:Y:S01]  /*4b40*/  HMMA.16816.F32 R108, R16, R130, R140 ;  /* 0x00000082106c723c */ /* 0x000fe2000000188c */
[----:B------:R-:W2:Y:S07]  /*4b50*/  LDSM.16.M88.4 R140, [R223+0x3800] ;  /* 0x00380000df8c783b */ /* 0x000eae0000000200 */
        /* <DEDUP_REMOVED lines=8> */
[C---:B-1----:R-:W-:Y:S08]  /*4be0*/  HMMA.16816.F32 R12, R8.reuse, R42, R144 ;  /* 0x0000002a080c723c */ /* 0x042ff00000001890 */
[C---:B------:R-:W-:Y:S08]  /*4bf0*/  HMMA.16816.F32 R156, R8.reuse, R40, R148 ;  /* 0x00000028089c723c */ /* 0x040ff00000001894 */
        /* <DEDUP_REMOVED lines=10> */
[C---:B---3--:R-:W-:Y:S08]  /*4ca0*/  HMMA.16816.F32 R12, R8.reuse, R60, R136 ;  /* 0x0000003c080c723c */ /* 0x048ff00000001888 */
[C---:B------:R-:W-:Y:S07]  /*4cb0*/  HMMA.16816.F32 R120, R8.reuse, R32, R236 ;  /* 0x000000200878723c */ /* 0x040fee00000018ec */
[----:B------:R-:W-:Y:S01]  /*4cc0*/  IADD3 R236, R0, UR5, RZ ;  /* 0x0000000500ec7c10 */ /* 0x000fe2000fffe0ff */
[C---:B------:R-:W-:Y:S08]  /*4cd0*/  HMMA.16816.F32 R224, R8.reuse, R34, R224 ;  /* 0x0000002208e0723c */ /* 0x040ff000000018e0 */
[----:B------:R-:W-:Y:S01]  /*4ce0*/  IMAD.MOV.U32 R183, RZ, RZ, R14 ;  /* 0x000000ffffb77224 */ /* 0x000fe200078e000e */
[----:B------:R-:W-:Y:S01]  /*4cf0*/  HMMA.16816.F32 R200, R8, R28, R200 ;  /* 0x0000001c08c8723c */ /* 0x000fe200000018c8 */
[----:B------:R-:W-:-:S02]  /*4d00*/  IMAD.MOV.U32 R182, RZ, RZ, R15 ;  /* 0x000000ffffb67224 */ /* 0x000fc400078e000f */
[----:B------:R-:W-:Y:S02]  /*4d10*/  IMAD.MOV.U32 R150, RZ, RZ, R12 ;  /* 0x000000ffff967224 */ /* 0x000fe400078e000c */
[----:B------:R-:W-:-:S03]  /*4d20*/  IMAD.MOV.U32 R149, RZ, RZ, R13 ;  /* 0x000000ffff957224 */ /* 0x000fc600078e000d */
[C---:B--2---:R-:W-:Y:S08]  /*4d30*/  HMMA.16816.F32 R12, R8.reuse, R140, R132 ;  /* 0x0000008c080c723c */ /* 0x044ff00000001884 */
[C---:B------:R-:W-:Y:S08]  /*4d40*/  HMMA.16816.F32 R176, R8.reuse, R30, R176 ;  /* 0x0000001e08b0723c */ /* 0x040ff000000018b0 */
        /* <DEDUP_REMOVED lines=8> */
[----:B------:R-:W-:-:S07]  /*4dd0*/  IMAD.MOV.U32 R213, RZ, RZ, R184 ;  /* 0x000000ffffd57224 */ /* 0x000fce00078e00b8 */
[C---:B------:R-:W-:Y:S08]  /*4de0*/  HMMA.16816.F32 R152, R8.reuse, R22, R152 ;  /* 0x000000160898723c */ /* 0x040ff00000001898 */
[C---:B------:R-:W-:Y:S08]  /*4df0*/  HMMA.16816.F32 R12, R8.reuse, R62, R108 ;  /* 0x0000003e080c723c */ /* 0x040ff0000000186c */
[----:B------:R-:W-:Y:S08]  /*4e00*/  HMMA.16816.F32 R8, R8, R142, R96 ;  /* 0x0000008e0808723c */ /* 0x000ff00000001860 */
[C---:B------:R-:W-:Y:S08]  /*4e10*/  HMMA.16816.F32 R144, R64.reuse, R40, R68 ;  /* 0x000000284090723c */ /* 0x040ff00000001844 */
[----:B------:R-:W-:Y:S01]  /*4e20*/  IMAD.MOV.U32 R190, RZ, RZ, R12 ;  /* 0x000000ffffbe7224 */ /* 0x000fe200078e000c */
[----:B------:R-:W-:Y:S01]  /*4e30*/  HMMA.16816.F32 R92, R64, R36, R92 ;  /* 0x00000024405c723c */ /* 0x000fe2000000185c */
[----:B------:R-:W-:-:S02]  /*4e40*/  IMAD.MOV.U32 R189, RZ, RZ, R13 ;  /* 0x000000ffffbd7224 */ /* 0x000fc400078e000d */
[----:B------:R-:W-:Y:S02]  /*4e50*/  IMAD.MOV.U32 R188, RZ, RZ, R14 ;  /* 0x000000ffffbc7224 */ /* 0x000fe400078e000e */
[----:B------:R-:W-:Y:S02]  /*4e60*/  IMAD.MOV.U32 R175, RZ, RZ, R15 ;  /* 0x000000ffffaf7224 */ /* 0x000fe400078e000f */
[----:B------:R-:W-:Y:S01]  /*4e70*/  IMAD.MOV.U32 R252, RZ, RZ, R8 ;  /* 0x000000fffffc7224 */ /* 0x000fe200078e0008 */
[C---:B------:R-:W-:Y:S01]  /*4e80*/  HMMA.16816.F32 R84, R64.reuse, R38, R84 ;  /* 0x000000264054723c */ /* 0x040fe20000001854 */
[----:B------:R-:W-:Y:S01]  /*4e90*/  IMAD.MOV.U32 R230, RZ, RZ, R9 ;  /* 0x000000ffffe67224 */ /* 0x000fe200078e0009 */
[----:B------:R-:W-:Y:S01]  /*4ea0*/  LDSM.16.M88.4 R12, [R217] ;  /* 0x00000000d90c783b */ /* 0x000fe20000000200 */
[----:B------:R-:W-:Y:S02]  /*4eb0*/  IMAD.MOV.U32 R229, RZ, RZ, R10 ;  /* 0x000000ffffe57224 */ /* 0x000fe400078e000a */
[----:B------:R-:W-:Y:S01]  /*4ec0*/  IMAD.MOV.U32 R228, RZ, RZ, R11 ;  /* 0x000000ffffe47224 */ /* 0x000fe200078e000b */
[----:B------:R-:W-:Y:S02]  /*4ed0*/  LDSM.16.M88.4 R36, [R221] ;  /* 0x00000000dd24783b */ /* 0x000fe40000000200 */
[C---:B------:R-:W-:Y:S08]  /*4ee0*/  HMMA.16816.F32 R8, R64.reuse, R42, R88 ;  /* 0x0000002a4008723c */ /* 0x040ff00000001858 */
[C---:B------:R-:W-:Y:S01]  /*4ef0*/  HMMA.16816.F32 R132, R64.reuse, R20, R44 ;  /* 0x000000144084723c */ /* 0x040fe2000000182c */
[----:B------:R-:W1:Y:S07]  /*4f00*/  LDSM.16.M88.4 R44, [R221+0x2000] ;  /* 0x00200000dd2c783b */ /* 0x000e6e0000000200 */
[C---:B------:R-:W-:Y:S07]  /*4f10*/  HMMA.16816.F32 R76, R64.reuse, R34, R76 ;  /* 0x00000022404c723c */ /* 0x040fee000000184c */
[----:B------:R-:W-:Y:S01]  /*4f20*/  IMAD R35, R3, 0x80, R244 ;  /* 0x0000008003237824 */ /* 0x000fe200078e02f4 */
[----:B------:R-:W-:Y:S01]  /*4f30*/  HMMA.16816.F32 R136, R64, R22, R16 ;  /* 0x000000164088723c */ /* 0x000fe20000001810 */
[----:B------:R-:W-:-:S02]  /*4f40*/  IMAD.MOV.U32 R195, RZ, RZ, R11 ;  /* 0x000000ffffc37224 */ /* 0x000fc400078e000b */
[----:B------:R-:W-:Y:S01]  /*4f50*/  IMAD.MOV.U32 R194, RZ, RZ, R9 ;  /* 0x000000ffffc27224 */ /* 0x000fe200078e0009 */
[----:B------:R-:W-:Y:S01]  /*4f60*/  IADD3 R3, R35, 0x1, RZ ;  /* 0x0000000123037810 */ /* 0x000fe20007ffe0ff */
[----:B------:R-:W-:Y:S02]  /*4f70*/  IMAD.MOV.U32 R193, RZ, RZ, R10 ;  /* 0x000000ffffc17224 */ /* 0x000fe400078e000a */
[----:B------:R-:W-:Y:S01]  /*4f80*/  IMAD.MOV.U32 R192, RZ, RZ, R8 ;  /* 0x000000ffffc07224 */ /* 0x000fe200078e0008 */
[----:B------:R-:W-:Y:S01]  /*4f90*/  HMMA.16816.F32 R72, R64, R28, R72 ;  /* 0x0000001c4048723c */ /* 0x000fe20000001848 */
[C---:B------:R-:W-:Y:S02]  /*4fa0*/  IMAD.IADD R5, R236.reuse, 0x1, -R35 ;  /* 0x00000001ec057824 */ /* 0x040fe400078e0a23 */
[----:B------:R-:W-:-:S03]  /*4fb0*/  IMAD.IADD R7, R236, 0x1, -R3 ;  /* 0x00000001ec077824 */ /* 0x000fc600078e0a03 */
[----:B------:R-:W-:Y:S02]  /*4fc0*/  IABS R5, R5 ;  /* 0x0000000500057213 */ /* 0x000fe40000000000 */
[----:B------:R-:W-:Y:S03]  /*4fd0*/  HMMA.16816.F32 R8, R64, R60, R100 ;  /* 0x0000003c4008723c */ /* 0x000fe60000001864 */
[----:B------:R-:W-:Y:S01]  /*4fe0*/  IMAD.MOV.U32 R6, RZ, RZ, R5 ;  /* 0x000000ffff067224 */ /* 0x000fe200078e0005 */
[----:B------:R-:W-:-:S03]  /*4ff0*/  IABS R5, R7 ;  /* 0x0000000700057213 */ /* 0x000fc60000000000 */
[----:B------:R2:W-:Y:S01]  /*5000*/  I2F R18, R6 ;  /* 0x0000000600127306 */ /* 0x0005e20000201400 */
[C---:B------:R-:W-:Y:S07]  /*5010*/  HMMA.16816.F32 R108, R64.reuse, R24, R52 ;  /* 0x00000018406c723c */ /* 0x040fee0000001834 */
[----:B------:R3:W-:Y:S01]  /*5020*/  I2F R28, R5 ;  /* 0x00000005001c7306 */ /* 0x0007e20000201400 */
[----:B------:R-:W-:Y:S01]  /*5030*/  HMMA.16816.F32 R124, R64, R26, R48 ;  /* 0x0000001a407c723c */ /* 0x000fe20000001830 */
[----:B--2---:R-:W-:-:S07]  /*5040*/  IADD3 R6, R0, 0x48, RZ ;  /* 0x0000004800067810 */ /* 0x004fce0007ffe0ff */
[----:B------:R-:W-:Y:S01]  /*5050*/  IMAD.MOV.U32 R191, RZ, RZ, R10 ;  /* 0x000000ffffbf7224 */ /* 0x000fe200078e000a */
[----:B-1----:R-:W-:Y:S01]  /*5060*/  HMMA.16816.F32 R24, R44, R12, R112 ;  /* 0x0000000c2c18723c */ /* 0x002fe20000001870 */
[----:B------:R-:W-:Y:S01]  /*5070*/  IMAD.MOV.U32 R71, RZ, RZ, R11 ;  /* 0x000000ffff477224 */ /* 0x000fe200078e000b */
[----:B------:R-:W-:Y:S01]  /*5080*/  IADD3 R241, R6, UR5, RZ ;  /* 0x0000000506f17c10 */ /* 0x000fe2000fffe0ff */
[----:B------:R-:W-:Y:S02]  /*5090*/  IMAD.MOV.U32 R70, RZ, RZ, R8 ;  /* 0x000000ffff467224 */ /* 0x000fe400078e0008 */
[----:B------:R-:W-:-:S03]  /*50a0*/  IMAD.MOV.U32 R69, RZ, RZ, R9 ;  /* 0x000000ffff457224 */ /* 0x000fc600078e0009 */
[----:B------:R-:W-:Y:S08]  /*50b0*/  HMMA.16816.F32 R8, R64, R140, R104 ;  /* 0x0000008c4008723c */ /* 0x000ff00000001868 */
[C---:B------:R-:W-:Y:S08]  /*50c0*/  HMMA.16816.F32 R20, R36.reuse, R12, R92 ;  /* 0x0000000c2414723c */ /* 0x040ff0000000185c */
[-C--:B------:R-:W-:Y:S08]  /*50d0*/  HMMA.16816.F32 R48, R36, R14.reuse, R84 ;  /* 0x0000000e2430723c */ /* 0x080ff00000001854 */
[----:B------:R-:W-:Y:S01]  /*50e0*/  IMAD.MOV.U32 R141, RZ, RZ, R10 ;  /* 0x000000ffff8d7224 */ /* 0x000fe200078e000a */
[C---:B------:R-:W-:Y:S01]  /*50f0*/  IADD3 R10, R0.reuse, 0x8, RZ ;  /* 0x00000008000a7810 */ /* 0x040fe20007ffe0ff */
[----:B------:R-:W-:Y:S01]  /*5100*/  IMAD.MOV.U32 R151, RZ, RZ, R8 ;  /* 0x000000ffff977224 */ /* 0x000fe200078e0008 */
[----:B------:R-:W-:Y:S01]  /*5110*/  IADD3 R8, R0, 0x40, RZ ;  /* 0x0000004000087810 */ /* 0x000fe20007ffe0ff */
[----:B------:R-:W-:Y:S01]  /*5120*/  IMAD.MOV.U32 R148, RZ, RZ, R9 ;  /* 0x000000ffff947224 */ /* 0x000fe200078e0009 */
[----:B------:R-:W-:Y:S01]  /*5130*/  IADD3 R235, R10, UR5, RZ ;  /* 0x000000050aeb7c10 */ /* 0x000fe2000fffe0ff */
[----:B------:R-:W-:Y:S01]  /*5140*/  IMAD.MOV.U32 R140, RZ, RZ, R11 ;  /* 0x000000ffff8c7224 */ /* 0x000fe200078e000b */
[----:B------:R-:W-:Y:S01]  /*5150*/  IADD3 R234, R8, UR5, RZ ;  /* 0x0000000508ea7c10 */ /* 0x000fe2000fffe0ff */
[----:B------:R-:W-:Y:S01]  /*5160*/  HMMA.16816.F32 R52, R44, R14, R116 ;  /* 0x0000000e2c34723c */ /* 0x000fe20000001874 */
[----:B------:R-:W-:Y:S01]  /*5170*/  IADD3 R0, R0, UR10, RZ ;  /* 0x0000000a00007c10 */ /* 0x000fe2000fffe0ff */
[C---:B------:R-:W-:Y:S01]  /*5180*/  IMAD.IADD R7, R235.reuse, 0x1, -R35 ;  /* 0x00000001eb077824 */ /* 0x040fe200078e0a23 */
[----:B------:R-:W-:Y:S01]  /*5190*/  IADD3 R11, R10, UR10, RZ ;  /* 0x0000000a0a0b7c10 */ /* 0x000fe2000fffe0ff */
[----:B------:R-:W-:Y:S01]  /*51a0*/  IMAD.IADD R9, R235, 0x1, -R3 ;  /* 0x00000001eb097824 */ /* 0x000fe200078e0a03 */
[----:B------:R-:W-:Y:S01]  /*51b0*/  IMNMX R245, R0, UR15, PT ;  /* 0x0000000f00f57c17 */ /* 0x000fe2000b800200 */
[----:B---3--:R-:W-:Y:S01]  /*51c0*/  IMAD.IADD R5, R234, 0x1, -R35 ;  /* 0x00000001ea057824 */ /* 0x008fe200078e0a23 */
[----:B------:R-:W-:Y:S01]  /*51d0*/  IABS R7, R7 ;  /* 0x0000000700077213 */ /* 0x000fe20000000000 */
[----:B------:R-:W-:Y:S01]  /*51e0*/  HMMA.16816.F32 R80, R64, R32, R80 ;  /* 0x000000204050723c */ /* 0x000fe20000001850 */
[----:B------:R-:W-:-:S02]  /*51f0*/  IABS R0, R9 ;  /* 0x0000000900007213 */ /* 0x000fc40000000000 */
[----:B------:R1:W2:Y:S01]  /*5200*/  I2F R17, R7 ;  /* 0x0000000700117306 */ /* 0x0002a20000201400 */
[----:B------:R-:W-:Y:S01]  /*5210*/  IADD3 R10, R8, UR10, RZ ;  /* 0x0000000a080a7c10 */ /* 0x000fe2000fffe0ff */
[----:B------:R-:W-:Y:S01]  /*5220*/  IMAD.IADD R8, R234, 0x1, -R3 ;  /* 0x00000001ea087824 */ /* 0x000fe200078e0a03 */
[----:B------:R-:W-:Y:S02]  /*5230*/  IABS R5, R5 ;  /* 0x0000000500057213 */ /* 0x000fe40000000000 */
[----:B------:R-:W-:Y:S01]  /*5240*/  IADD3 R9, R6, UR10, RZ ;  /* 0x0000000a06097c10 */ /* 0x000fe2000fffe0ff */
[----:B------:R-:W-:Y:S01]  /*5250*/  HMMA.16816.F32 R96, R64, R30, R56 ;  /* 0x0000001e4060723c */ /* 0x000fe20000001838 */
[----:B------:R-:W-:Y:S01]  /*5260*/  IABS R6, R8 ;  /* 0x0000000800067213 */ /* 0x000fe20000000000 */
[----:B------:R-:W3:Y:S01]  /*5270*/  I2F R16, R5 ;  /* 0x0000000500107306 */ /* 0x000ee20000201400 */
[----:B------:R-:W-:Y:S02]  /*5280*/  IMNMX R244, R11, UR15, PT ;  /* 0x0000000f0bf47c17 */ /* 0x000fe4000b800200 */
[----:B------:R-:W-:-:S02]  /*5290*/  IMNMX R242, R9, UR15, PT ;  /* 0x0000000f09f27c17 */ /* 0x000fc4000b800200 */
[----:B------:R-:W-:Y:S01]  /*52a0*/  IMNMX R243, R10, UR15, PT ;  /* 0x0000000f0af37c17 */ /* 0x000fe2000b800200 */
[----:B------:R-:W-:Y:S01]  /*52b0*/  HMMA.16816.F32 R128, R64, R62, R128 ;  /* 0x0000003e4080723c */ /* 0x000fe20000001880 */
[----:B------:R-:W-:Y:S01]  /*52c0*/  ISETP.GE.AND P0, PT, R3, R242, PT ;  /* 0x000000f20300720c */ /* 0x000fe20003f06270 */
[----:B-1----:R-:W-:Y:S01]  /*52d0*/  IMAD.IADD R7, R241, 0x1, -R35 ;  /* 0x00000001f1077824 */ /* 0x002fe200078e0a23 */
[----:B------:R-:W-:Y:S01]  /*52e0*/  ISETP.GE.AND P1, PT, R3, R243, PT ;  /* 0x000000f30300720c */ /* 0x000fe20003f26270 */
[----:B--2---:R-:W-:Y:S01]  /*52f0*/  FFMA.FTZ R14, R17, -UR35, R22 ;  /* 0x80000023110e7c23 */ /* 0x004fe20008010016 */
[C---:B------:R-:W-:Y:S01]  /*5300*/  ISETP.GE.AND P3, PT, R3.reuse, R245, PT ;  /* 0x000000f50300720c */ /* 0x040fe20003f66270 */
[----:B------:R-:W-:Y:S01]  /*5310*/  FFMA.FTZ R17, R28, -UR35, R21 ;  /* 0x800000231c117c23 */ /* 0x000fe20008010015 */
[----:B------:R-:W-:Y:S02]  /*5320*/  IABS R7, R7 ;  /* 0x0000000700077213 */ /* 0x000fe40000000000 */
[----:B------:R-:W-:Y:S01]  /*5330*/  ISETP.GE.AND P2, PT, R3, R244, PT ;  /* 0x000000f40300720c */ /* 0x000fe20003f46270 */
[----:B---3--:R-:W-:Y:S01]  /*5340*/  FFMA.FTZ R15, R16, -UR35, R24 ;  /* 0x80000023100f7c23 */ /* 0x008fe20008010018 */
[----:B------:R1:W2:Y:S01]  /*5350*/  I2F R13, R7 ;  /* 0x00000007000d7306 */ /* 0x0002a20000201400 */
[----:B------:R-:W-:-:S05]  /*5360*/  IADD3 R5, R35, 0x8, RZ ;  /* 0x0000000823057810 */ /* 0x000fca0007ffe0ff */
[----:B------:R-:W-:-:S05]  /*5370*/  IMAD.IADD R8, R236, 0x1, -R5 ;  /* 0x00000001ec087824 */ /* 0x000fca00078e0a05 */
[----:B------:R-:W-:Y:S02]  /*5380*/  IABS R9, R8 ;  /* 0x0000000800097213 */ /* 0x000fe40000000000 */
[----:B------:R-:W-:Y:S01]  /*5390*/  IADD3 R8, R241, -c[0x0][0x2e4], RZ ;  /* 0x8000b900f1087a10 */ /* 0x000fe20007ffe0ff */
[----:B-1----:R-:W-:Y:S01]  /*53a0*/  IMAD.MOV.U32 R7, RZ, RZ, R0 ;  /* 0x000000ffff077224 */ /* 0x002fe200078e0000 */
[----:B------:R-:W-:Y:S01]  /*53b0*/  IADD3 R0, R236, -c[0x0][0x2e4], RZ ;  /* 0x8000b900ec007a10 */ /* 0x000fe20007ffe0ff */
[----:B--2---:R-:W-:Y:S01]  /*53c0*/  FFMA.FTZ R16, R13, -UR35, R26 ;  /* 0x800000230d107c23 */ /* 0x004fe2000801001a */
[----:B------:R-:W-:Y:S01]  /*53d0*/  IMNMX R237, RZ, R8, !PT ;  /* 0x00000008ffed7217 */ /* 0x000fe20007800200 */
[----:B------:R1:W2:Y:S01]  /*53e0*/  I2F R12, R7 ;  /* 0x00000007000c7306 */ /* 0x0002a20000201400 */
[----:B------:R-:W-:Y:S01]  /*53f0*/  IMNMX R240, RZ, R0, !PT ;  /* 0x00000000fff07217 */ /* 0x000fe20007800200 */
[----:B------:R-:W-:Y:S01]  /*5400*/  IMAD.MOV.U32 R0, RZ, RZ, R6 ;  /* 0x000000ffff007224 */ /* 0x000fe200078e0006 */
[C---:B------:R-:W-:Y:S01]  /*5410*/  ISETP.LT.OR P0, PT, R3.reuse, R237, P0 ;  /* 0x000000ed0300720c */ /* 0x040fe20000701670 */
[----:B------:R-:W-:Y:S01]  /*5420*/  FFMA.FTZ R8, R18, -UR35, R20 ;  /* 0x8000002312087c23 */ /* 0x000fe20008010014 */
[----:B------:R-:W-:Y:S01]  /*5430*/  ISETP.LT.OR P3, PT, R3, R240, P3 ;  /* 0x000000f00300720c */ /* 0x000fe20001f61670 */
[----:B------:R-:W-:Y:S01]  /*5440*/  IMAD.IADD R13, R234, 0x1, -R5 ;  /* 0x00000001ea0d7824 */ /* 0x000fe200078e0a05 */
[----:B------:R-:W-:Y:S01]  /*5450*/  P2R R18, PR, RZ, 0x1 ;  /* 0x00000001ff127803 */ /* 0x000fe20000000000 */
[----:B------:R-:W3:Y:S01]  /*5460*/  I2F R11, R0 ;  /* 0x00000000000b7306 */ /* 0x000ee20000201400 */
[----:B------:R-:W-:-:S02]  /*5470*/  ISETP.GE.AND P0, PT, R35, R244, PT ;  /* 0x000000f42300720c */ /* 0x000fc40003f06270 */
[----:B------:R-:W-:Y:S01]  /*5480*/  FSEL R103, R17, -INF , !P3 ;  /* 0xff80000011677808 */ /* 0x000fe20005800000 */
[----:B-1----:R-:W-:Y:S02]  /*5490*/  IMAD.IADD R7, R241, 0x1, -R3 ;  /* 0x00000001f1077824 */ /* 0x002fe400078e0a03 */
[----:B--2---:R-:W-:-:S03]  /*54a0*/  FFMA.FTZ R20, R12, -UR35, R23 ;  /* 0x800000230c147c23 */ /* 0x004fc60008010017 */
[----:B------:R-:W-:Y:S02]  /*54b0*/  IABS R6, R7 ;  /* 0x0000000700067213 */ /* 0x000fe40000000000 */
[----:B------:R-:W-:Y:S01]  /*54c0*/  IADD3 R7, R234, -c[0x0][0x2e4], RZ ;  /* 0x8000b900ea077a10 */ /* 0x000fe20007ffe0ff */
[----:B---3--:R-:W-:Y:S02]  /*54d0*/  FFMA.FTZ R21, R11, -UR35, R25 ;  /* 0x800000230b157c23 */ /* 0x008fe40008010019 */
[----:B------:R-:W-:Y:S01]  /*54e0*/  IMAD.MOV.U32 R0, RZ, RZ, R6 ;  /* 0x000000ffff007224 */ /* 0x000fe200078e0006 */
[----:B------:R-:W-:Y:S02]  /*54f0*/  IADD3 R6, R235, -c[0x0][0x2e4], RZ ;  /* 0x8000b900eb067a10 */ /* 0x000fe40007ffe0ff */
[----:B------:R-:W-:Y:S01]  /*5500*/  IMNMX R238, RZ, R7, !PT ;  /* 0x00000007ffee7217 */ /* 0x000fe20007800200 */
[----:B------:R1:W2:Y:S01]  /*5510*/  I2F R10, R0 ;  /* 0x00000000000a7306 */ /* 0x0002a20000201400 */
[----:B------:R-:W-:-:S02]  /*5520*/  IMNMX R239, RZ, R6, !PT ;  /* 0x00000006ffef7217 */ /* 0x000fc40007800200 */
[C---:B------:R-:W-:Y:S02]  /*5530*/  ISETP.LT.OR P1, PT, R3.reuse, R238, P1 ;  /* 0x000000ee0300720c */ /* 0x040fe40000f21670 */
[----:B------:R-:W-:Y:S02]  /*5540*/  ISETP.LT.OR P6, PT, R3, R239, P2 ;  /* 0x000000ef0300720c */ /* 0x000fe400017c1670 */
[----:B------:R-:W-:Y:S02]  /*5550*/  P2R R19, PR, RZ, 0x2 ;  /* 0x00000002ff137803 */ /* 0x000fe40000000000 */
[C---:B------:R-:W-:Y:S02]  /*5560*/  IADD3 R3, R35.reuse, 0x9, RZ ;  /* 0x0000000923037810 */ /* 0x040fe40007ffe0ff */
[C---:B------:R-:W-:Y:S02]  /*5570*/  ISETP.GE.AND P1, PT, R35.reuse, R245, PT ;  /* 0x000000f52300720c */ /* 0x040fe40003f26270 */
[----:B------:R-:W-:-:S02]  /*5580*/  ISETP.LT.OR P0, PT, R35, R239, P0 ;  /* 0x000000ef2300720c */ /* 0x000fc40000701670 */
[----:B------:R-:W-:Y:S01]  /*5590*/  ISETP.LT.OR P1, PT, R35, R240, P1 ;  /* 0x000000f02300720c */ /* 0x000fe20000f21670 */
[----:B-1----:R-:W-:Y:S01]  /*55a0*/  IMAD.MOV.U32 R0, RZ, RZ, R9 ;  /* 0x000000ffff007224 */ /* 0x002fe200078e0009 */
[----:B------:R-:W-:Y:S01]  /*55b0*/  FSEL R115, R14, -INF , !P0 ;  /* 0xff8000000e737808 */ /* 0x000fe20004000000 */
[----:B--2---:R-:W-:Y:S01]  /*55c0*/  FFMA.FTZ R22, R10, -UR35, R27 ;  /* 0x800000230a167c23 */ /* 0x004fe2000801001b */
[----:B------:R-:W-:Y:S01]  /*55d0*/  FSEL R105, R8, -INF , !P1 ;  /* 0xff80000008697808 */ /* 0x000fe20004800000 */
[----:B------:R-:W1:Y:S01]  /*55e0*/  I2F R6, R0 ;  /* 0x0000000000067306 */ /* 0x000e620000201400 */
[----:B------:R-:W-:Y:S01]  /*55f0*/  ISETP.GE.AND P2, PT, R5, R245, PT ;  /* 0x000000f50500720c */ /* 0x000fe20003f46270 */
[----:B------:R-:W2:Y:S01]  /*5600*/  LDSM.16.M88.4 R8, [R217+0x800] ;  /* 0x00080000d908783b */ /* 0x000ea20000000200 */
[C---:B------:R-:W-:Y:S02]  /*5610*/  ISETP.GE.AND P1, PT, R35.reuse, R243, PT ;  /* 0x000000f32300720c */ /* 0x040fe40003f26270 */
[----:B------:R-:W-:-:S02]  /*5620*/  ISETP.GE.AND P0, PT, R35, R242, PT ;  /* 0x000000f22300720c */ /* 0x000fc40003f06270 */
[----:B------:R-:W-:Y:S02]  /*5630*/  ISETP.LT.OR P2, PT, R5, R240, P2 ;  /* 0x000000f00500720c */ /* 0x000fe40001741670 */
[C---:B------:R-:W-:Y:S02]  /*5640*/  ISETP.LT.OR P1, PT, R35.reuse, R238, P1 ;  /* 0x000000ee2300720c */ /* 0x040fe40000f21670 */
[----:B------:R-:W-:Y:S02]  /*5650*/  ISETP.LT.OR P0, PT, R35, R237, P0 ;  /* 0x000000ed2300720c */ /* 0x000fe40000701670 */
[----:B------:R-:W-:Y:S02]  /*5660*/  P2R R14, PR, RZ, 0x4 ;  /* 0x00000004ff0e7803 */ /* 0x000fe40000000000 */
[----:B------:R-:W-:Y:S01]  /*5670*/  FSEL R118, R15, -INF , !P1 ;  /* 0xff8000000f767808 */ /* 0x000fe20004800000 */
[----:B-1----:R-:W-:Y:S01]  /*5680*/  FFMA.FTZ R23, R6, -UR35, R48 ;  /* 0x8000002306177c23 */ /* 0x002fe20008010030 */
[----:B------:R-:W-:Y:S01]  /*5690*/  IADD3 R0, R35, 0x10, RZ ;  /* 0x0000001023007810 */ /* 0x000fe20007ffe0ff */
[----:B------:R-:W-:Y:S01]  /*56a0*/  IMAD.IADD R6, R236, 0x1, -R3 ;  /* 0x00000001ec067824 */ /* 0x000fe200078e0a03 */
[----:B------:R-:W-:-:S02]  /*56b0*/  FSEL R119, R16, -INF , !P0 ;  /* 0xff80000010777808 */ /* 0x000fc40004000000 */
[C---:B------:R-:W-:Y:S01]  /*56c0*/  ISETP.GE.AND P2, PT, R5.reuse, R244, PT ;  /* 0x000000f40500720c */ /* 0x040fe20003f46270 */
[----:B------:R-:W-:Y:S01]  /*56d0*/  IMAD.IADD R7, R236, 0x1, -R0 ;  /* 0x00000001ec077824 */ /* 0x000fe200078e0a00 */
[----:B------:R-:W-:Y:S02]  /*56e0*/  IABS R6, R6 ;  /* 0x0000000600067213 */ /* 0x000fe40000000000 */
[----:B------:R-:W-:Y:S02]  /*56f0*/  ISETP.GE.AND P1, PT, R5, R243, PT ;  /* 0x000000f30500720c */ /* 0x000fe40003f26270 */
[----:B------:R-:W-:Y:S01]  /*5700*/  IABS R12, R7 ;  /* 0x00000007000c7213 */ /* 0x000fe20000000000 */
[----:B------:R-:W-:Y:S01]  /*5710*/  IMAD.IADD R7, R235, 0x1, -R5 ;  /* 0x00000001eb077824 */ /* 0x000fe200078e0a05 */
[----:B------:R1:W-:Y:S01]  /*5720*/  I2F R24, R6 ;  /* 0x0000000600187306 */ /* 0x0003e20000201400 */
[C---:B------:R-:W-:Y:S02]  /*5730*/  ISETP.GE.AND P0, PT, R5.reuse, R242, PT ;  /* 0x000000f20500720c */ /* 0x040fe40003f06270 */
[----:B------:R-:W-:-:S02]  /*5740*/  ISETP.LT.OR P5, PT, R5, R239, P2 ;  /* 0x000000ef0500720c */ /* 0x000fc400017a1670 */
[C---:B------:R-:W-:Y:S02]  /*5750*/  ISETP.LT.OR P4, PT, R5.reuse, R238, P1 ;  /* 0x000000ee0500720c */ /* 0x040fe40000f81670 */
[----:B------:R-:W-:Y:S02]  /*5760*/  ISETP.LT.OR P3, PT, R5, R237, P0 ;  /* 0x000000ed0500720c */ /* 0x000fe40000761670 */
[C---:B------:R-:W-:Y:S02]  /*5770*/  ISETP.GE.AND P0, PT, R3.reuse, R245, PT ;  /* 0x000000f50300720c */ /* 0x040fe40003f06270 */
[----:B------:R-:W-:Y:S02]  /*5780*/  FSEL R112, R20, -INF , !P6 ;  /* 0xff80000014707808 */ /* 0x000fe40007000000 */
[----:B------:R-:W-:Y:S01]  /*5790*/  ISETP.LT.OR P6, PT, R3, R240, P0 ;  /* 0x000000f00300720c */ /* 0x000fe200007c1670 */
[----:B--2---:R-:W-:Y:S01]  /*57a0*/  HMMA.16816.F32 R28, R36, R8, R80 ;  /* 0x00000008241c723c */ /* 0x004fe20000001850 */
[----:B------:R-:W-:-:S02]  /*57b0*/  ISETP.NE.AND P2, PT, R19, RZ, PT ;  /* 0x000000ff1300720c */ /* 0x000fc40003f45270 */
[----:B-1----:R-:W-:Y:S01]  /*57c0*/  IABS R6, R7 ;  /* 0x0000000700067213 */ /* 0x002fe20000000000 */
[----:B------:R-:W-:Y:S01]  /*57d0*/  IMAD.MOV.U32 R7, RZ, RZ, R12 ;  /* 0x000000ffff077224 */ /* 0x000fe200078e000c */
[----:B------:R-:W-:Y:S02]  /*57e0*/  IABS R12, R13 ;  /* 0x0000000d000c7213 */ /* 0x000fe40000000000 */
[----:B------:R1:W-:Y:S01]  /*57f0*/  I2F R13, R6 ;  /* 0x00000006000d7306 */ /* 0x0003e20000201400 */
[----:B------:R-:W-:Y:S01]  /*5800*/  ISETP.NE.AND P1, PT, R18, RZ, PT ;  /* 0x000000ff1200720c */ /* 0x000fe20003f25270 */
[C---:B------:R-:W-:Y:S01]  /*5810*/  HMMA.16816.F32 R40, R44.reuse, R8, R120 ;  /* 0x000000082c28723c */ /* 0x040fe20000001878 */
[----:B------:R-:W-:Y:S02]  /*5820*/  ISETP.NE.AND P0, PT, R14, RZ, PT ;  /* 0x000000ff0e00720c */ /* 0x000fe40003f05270 */
[----:B------:R-:W-:Y:S02]  /*5830*/  FSEL R114, R21, -INF , !P2 ;  /* 0xff80000015727808 */ /* 0x000fe40005000000 */
[----:B------:R-:W-:Y:S01]  /*5840*/  FSEL R117, R22, -INF , !P1 ;  /* 0xff80000016757808 */ /* 0x000fe20004800000 */
[----:B------:R2:W-:Y:S01]  /*5850*/  I2F R25, R7 ;  /* 0x0000000700197306 */ /* 0x0005e20000201400 */
[----:B------:R-:W-:Y:S01]  /*5860*/  FSEL R106, R23, -INF , !P0 ;  /* 0xff800000176a7808 */ /* 0x000fe20004000000 */
[----:B------:R-:W-:Y:S01]  /*5870*/  IMAD.IADD R8, R241, 0x1, -R0 ;  /* 0x00000001f1087824 */ /* 0x000fe200078e0a00 */
[C---:B------:R-:W-:Y:S01]  /*5880*/  ISETP.GE.AND P2, PT, R3.reuse, R244, PT ;  /* 0x000000f40300720c */ /* 0x040fe20003f46270 */
[-C--:B------:R-:W-:Y:S01]  /*5890*/  HMMA.16816.F32 R60, R44, R10.reuse, R224 ;  /* 0x0000000a2c3c723c */ /* 0x080fe200000018e0 */
[C---:B------:R-:W-:Y:S01]  /*58a0*/  ISETP.GE.AND P1, PT, R3.reuse, R243, PT ;  /* 0x000000f30300720c */ /* 0x040fe20003f26270 */
[----:B------:R-:W-:Y:S01]  /*58b0*/  IMAD.MOV.U32 R123, RZ, RZ, R186 ;  /* 0x000000ffff7b7224 */ /* 0x000fe200078e00ba */
[----:B------:R-:W-:Y:S01]  /*58c0*/  ISETP.GE.AND P0, PT, R3, R242, PT ;  /* 0x000000f20300720c */ /* 0x000fe20003f06270 */
[----:B-1----:R-:W-:Y:S01]  /*58d0*/  IMAD.IADD R6, R241, 0x1, -R5 ;  /* 0x00000001f1067824 */ /* 0x002fe200078e0a05 */
[C---:B------:R-:W-:Y:S01]  /*58e0*/  ISETP.LT.OR P2, PT, R3.reuse, R239, P2 ;  /* 0x000000ef0300720c */ /* 0x040fe20001741670 */
[----:B------:R-:W-:Y:S01]  /*58f0*/  IMAD.MOV.U32 R5, RZ, RZ, R12 ;  /* 0x000000ffff057224 */ /* 0x000fe200078e000c */
[C---:B------:R-:W-:Y:S01]  /*5900*/  ISETP.LT.OR P1, PT, R3.reuse, R238, P1 ;  /* 0x000000ee0300720c */ /* 0x040fe20000f21670 */
[----:B------:R-:W-:Y:S01]  /*5910*/  HMMA.16816.F32 R56, R36, R10, R76 ;  /* 0x0000000a2438723c */ /* 0x000fe2000000184c */
[----:B------:R-:W-:Y:S01]  /*5920*/  IABS R15, R6 ;  /* 0x00000006000f7213 */ /* 0x000fe20000000000 */
[----:B------:R1:W3:Y:S01]  /*5930*/  I2F R12, R5 ;  /* 0x00000005000c7306 */ /* 0x0002e20000201400 */
[--C-:B------:R-:W-:Y:S01]  /*5940*/  IMAD.IADD R6, R234, 0x1, -R3.reuse ;  /* 0x00000001ea067824 */ /* 0x100fe200078e0a03 */
[----:B------:R-:W-:Y:S01]  /*5950*/  ISETP.LT.OR P0, PT, R3, R237, P0 ;  /* 0x000000ed0300720c */ /* 0x000fe20000701670 */
[----:B--2---:R-:W-:Y:S01]  /*5960*/  IMAD.IADD R7, R235, 0x1, -R3 ;  /* 0x00000001eb077824 */ /* 0x004fe200078e0a03 */
[----:B------:R-:W-:Y:S01]  /*5970*/  P2R R18, PR, RZ, 0x4 ;  /* 0x00000004ff127803 */ /* 0x000fe20000000000 */
[----:B------:R-:W-:Y:S01]  /*5980*/  IMAD.MOV.U32 R226, RZ, RZ, R182 ;  /* 0x000000ffffe27224 */ /* 0x000fe200078e00b6 */
[----:B------:R-:W-:Y:S01]  /*5990*/  IABS R6, R6 ;  /* 0x0000000600067213 */ /* 0x000fe20000000000 */
[----:B------:R-:W-:Y:S01]  /*59a0*/  IMAD.MOV.U32 R225, RZ, RZ, R183 ;  /* 0x000000ffffe17224 */ /* 0x000fe200078e00b7 */
[----:B------:R-:W-:Y:S01]  /*59b0*/  P2R R17, PR, RZ, 0x2 ;  /* 0x00000002ff117803 */ /* 0x000fe20000000000 */
[----:B------:R-:W-:Y:S01]  /*59c0*/  IMAD.MOV.U32 R120, RZ, RZ, R189 ;  /* 0x000000ffff787224 */ /* 0x000fe200078e00bd */
[C---:B------:R-:W-:Y:S01]  /*59d0*/  ISETP.GE.AND P2, PT, R0.reuse, R244, PT ;  /* 0x000000f40000720c */ /* 0x040fe20003f46270 */
[----:B------:R-:W-:Y:S01]  /*59e0*/  IMAD.MOV.U32 R227, RZ, RZ, R190 ;  /* 0x000000ffffe37224 */ /* 0x000fe200078e00be */
[----:B------:R-:W-:Y:S01]  /*59f0*/  ISETP.GE.AND P1, PT, R0, R243, PT ;  /* 0x000000f30000720c */ /* 0x000fe20003f26270 */
[----:B------:R-:W-:-:S02]  /*5a00*/  IMAD.MOV.U32 R121, RZ, RZ, R188 ;  /* 0x000000ffff797224 */ /* 0x000fc400078e00bc */
[----:B------:R-:W-:Y:S01]  /*5a10*/  IMAD.MOV.U32 R224, RZ, RZ, R149 ;  /* 0x000000ffffe07224 */ /* 0x000fe200078e0095 */
[----:B-1----:R-:W-:Y:S01]  /*5a20*/  IABS R5, R7 ;  /* 0x0000000700057213 */ /* 0x002fe20000000000 */
[----:B------:R-:W-:Y:S01]  /*5a30*/  IMAD.MOV.U32 R7, RZ, RZ, R15 ;  /* 0x000000ffff077224 */ /* 0x000fe200078e000f */
[----:B------:R-:W-:Y:S01]  /*5a40*/  P2R R15, PR, RZ, 0x1 ;  /* 0x00000001ff0f7803 */ /* 0x000fe20000000000 */
[----:B---3--:R-:W-:Y:S01]  /*5a50*/  FFMA.FTZ R9, R12, -UR35, R52 ;  /* 0x800000230c097c23 */ /* 0x008fe20008010034 */
[----:B------:R1:W-:Y:S01]  /*5a60*/  I2F R19, R5 ;  /* 0x0000000500137306 */ /* 0x0003e20000201400 */
[C---:B------:R-:W-:Y:S01]  /*5a70*/  ISETP.GE.AND P0, PT, R0.reuse, R245, PT ;  /* 0x000000f50000720c */ /* 0x040fe20003f06270 */
[----:B------:R-:W-:Y:S02]  /*5a80*/  IMAD.MOV.U32 R122, RZ, RZ, R187 ;  /* 0x000000ffff7a7224 */ /* 0x000fe400078e00bb */
[----:B------:R-:W-:Y:S02]  /*5a90*/  FSEL R113, R9, -INF , !P4 ;  /* 0xff80000009717808 */ /* 0x000fe40006000000 */
[----:B------:R-:W-:-:S02]  /*5aa0*/  ISETP.LT.OR P0, PT, R0, R240, P0 ;  /* 0x000000f00000720c */ /* 0x000fc40000701670 */
[----:B------:R-:W2:Y:S01]  /*5ab0*/  I2F R7, R7 ;  /* 0x0000000700077306 */ /* 0x000ea20000201400 */
[C---:B------:R-:W-:Y:S02]  /*5ac0*/  ISETP.LT.OR P4, PT, R0.reuse, R238, P1 ;  /* 0x000000ee0000720c */ /* 0x040fe40000f81670 */
[----:B------:R-:W-:Y:S02]  /*5ad0*/  P2R R21, PR, RZ, 0x1 ;  /* 0x00000001ff157803 */ /* 0x000fe40000000000 */
[----:B------:R-:W-:Y:S02]  /*5ae0*/  ISETP.GE.AND P0, PT, R0, R242, PT ;  /* 0x000000f20000720c */ /* 0x000fe40003f06270 */
[----:B------:R-:W-:Y:S01]  /*5af0*/  ISETP.NE.AND P1, PT, R15, RZ, PT ;  /* 0x000000ff0f00720c */ /* 0x000fe20003f25270 */
[----:B-1----:R-:W-:Y:S02]  /*5b00*/  IMAD.IADD R5, R241, 0x1, -R3 ;  /* 0x00000001f1057824 */ /* 0x002fe400078e0a03 */
[----:B------:R-:W-:-:S02]  /*5b10*/  IMAD.MOV.U32 R3, RZ, RZ, R6 ;  /* 0x000000ffff037224 */ /* 0x000fc400078e0006 */
[----:B------:R-:W-:Y:S01]  /*5b20*/  FFMA.FTZ R6, R13, -UR35, R50 ;  /* 0x800000230d067c23 */ /* 0x000fe20008010032 */
[----:B------:R-:W-:Y:S01]  /*5b30*/  IABS R5, R5 ;  /* 0x0000000500057213 */ /* 0x000fe20000000000 */
[----:B------:R1:W3:Y:S01]  /*5b40*/  I2F R16, R3 ;  /* 0x0000000300107306 */ /* 0x0002e20000201400 */
[----:B------:R-:W-:Y:S02]  /*5b50*/  FFMA.FTZ R13, R24, -UR35, R49 ;  /* 0x80000023180d7c23 */ /* 0x000fe40008010031 */
[----:B--2---:R-:W-:Y:S01]  /*5b60*/  FFMA.FTZ R12, R7, -UR35, R54 ;  /* 0x80000023070c7c23 */ /* 0x004fe20008010036 */
[----:B------:R-:W-:Y:S01]  /*5b70*/  FSEL R107, R6, -INF , !P5 ;  /* 0xff800000066b7808 */ /* 0x000fe20006800000 */
[----:B------:R-:W-:Y:S01]  /*5b80*/  IMAD.MOV.U32 R7, RZ, RZ, R5 ;  /* 0x000000ffff077224 */ /* 0x000fe200078e0005 */
[----:B------:R-:W-:Y:S01]  /*5b90*/  IADD3 R5, R35, 0x11, RZ ;  /* 0x0000001123057810 */ /* 0x000fe20007ffe0ff */
[----:B------:R-:W-:Y:S01]  /*5ba0*/  FFMA.FTZ R10, R19, -UR35, R51 ;  /* 0x80000023130a7c23 */ /* 0x000fe20008010033 */
[----:B------:R-:W-:Y:S01]  /*5bb0*/  FSEL R116, R12, -INF , !P3 ;  /* 0xff8000000c747808 */ /* 0x000fe20005800000 */
[----:B------:R2:W4:Y:S01]  /*5bc0*/  I2F R20, R7 ;  /* 0x0000000700147306 */ /* 0x0005220000201400 */
[----:B------:R-:W-:-:S02]  /*5bd0*/  ISETP.LT.OR P5, PT, R0, R239, P2 ;  /* 0x000000ef0000720c */ /* 0x000fc400017a1670 */
[----:B------:R-:W-:Y:S02]  /*5be0*/  ISETP.LT.OR P3, PT, R0, R237, P0 ;  /* 0x000000ed0000720c */ /* 0x000fe40000761670 */
[----:B------:R-:W-:Y:S01]  /*5bf0*/  FSEL R100, R13, -INF , !P6 ;  /* 0xff8000000d647808 */ /* 0x000fe20007000000 */
[----:B------:R-:W-:Y:S01]  /*5c00*/  FFMA.FTZ R13, R25, -UR35, R28 ;  /* 0x80000023190d7c23 */ /* 0x000fe2000801001c */
[----:B------:R-:W-:Y:S01]  /*5c10*/  ISETP.NE.AND P6, PT, R18, RZ, PT ;  /* 0x000000ff1200720c */ /* 0x000fe20003fc5270 */
[----:B-1----:R-:W-:Y:S01]  /*5c20*/  IMAD.IADD R3, R235, 0x1, -R0 ;  /* 0x00000001eb037824 */ /* 0x002fe200078e0a00 */
[----:B------:R-:W-:Y:S01]  /*5c30*/  ISETP.GE.AND P0, PT, R5, R245, PT ;  /* 0x000000f50500720c */ /* 0x000fe20003f06270 */
[----:B---3--:R-:W-:Y:S01]  /*5c40*/  FFMA.FTZ R11, R16, -UR35, R53 ;  /* 0x80000023100b7c23 */ /* 0x008fe20008010035 */
[----:B------:R-:W-:Y:S01]  /*5c50*/  FSEL R95, R10, -INF , !P6 ;  /* 0xff8000000a5f7808 */ /* 0x000fe20007000000 */
[----:B------:R-:W1:Y:S01]  /*5c60*/  LDSM.16.M88.4 R24, [R217+0x1000] ;  /* 0x00100000d918783b */ /* 0x000e620000000200 */
[----:B------:R-:W-:-:S02]  /*5c70*/  IABS R3, R3 ;  /* 0x0000000300037213 */ /* 0x000fc40000000000 */
[----:B------:R-:W-:Y:S01]  /*5c80*/  ISETP.LT.OR P6, PT, R5, R240, P0 ;  /* 0x000000f00500720c */ /* 0x000fe200007c1670 */
[----:B--2---:R-:W-:Y:S01]  /*5c90*/  IMAD.IADD R7, R234, 0x1, -R0 ;  /* 0x00000001ea077824 */ /* 0x004fe200078e0a00 */
[----:B------:R-:W-:Y:S01]  /*5ca0*/  ISETP.NE.AND P2, PT, R17, RZ, PT ;  /* 0x000000ff1100720c */ /* 0x000fe20003f45270 */
[----:B------:R-:W-:Y:S01]  /*5cb0*/  IMAD.MOV.U32 R6, RZ, RZ, R3 ;  /* 0x000000ffff067224 */ /* 0x000fe200078e0003 */
[----:B------:R-:W-:Y:S01]  /*5cc0*/  ISETP.NE.AND P0, PT, R21, RZ, PT ;  /* 0x000000ff1500720c */ /* 0x000fe20003f05270 */
[----:B------:R-:W-:Y:S01]  /*5cd0*/  IMAD.IADD R0, R236, 0x1, -R5 ;  /* 0x00000001ec007824 */ /* 0x000fe200078e0a05 */
[----:B------:R-:W-:Y:S01]  /*5ce0*/  IABS R3, R7 ;  /* 0x0000000700037213 */ /* 0x000fe20000000000 */
[----:B------:R2:W3:Y:S01]  /*5cf0*/  I2F R14, R6 ;  /* 0x00000006000e7306 */ /* 0x0004e20000201400 */
[----:B----4-:R-:W-:Y:S01]  /*5d00*/  FFMA.FTZ R12, R20, -UR35, R55 ;  /* 0x80000023140c7c23 */ /* 0x010fe20008010037 */
[----:B------:R-:W-:Y:S02]  /*5d10*/  FSEL R102, R11, -INF , !P2 ;  /* 0xff8000000b667808 */ /* 0x000fe40005000000 */
[----:B------:R-:W-:-:S02]  /*5d20*/  IABS R0, R0 ;  /* 0x0000000000007213 */ /* 0x000fc40000000000 */
[----:B------:R-:W-:Y:S02]  /*5d30*/  FSEL R104, R12, -INF , !P1 ;  /* 0xff8000000c687808 */ /* 0x000fe40004800000 */
[----:B------:R-:W4:Y:S01]  /*5d40*/  I2F R15, R0 ;  /* 0x00000000000f7306 */ /* 0x000f220000201400 */
[----:B------:R-:W-:Y:S02]  /*5d50*/  FSEL R90, R13, -INF , !P0 ;  /* 0xff8000000d5a7808 */ /* 0x000fe40004000000 */
[C---:B------:R-:W-:Y:S02]  /*5d60*/  ISETP.GE.AND P2, PT, R5.reuse, R244, PT ;  /* 0x000000f40500720c */ /* 0x040fe40003f46270 */
[C---:B------:R-:W-:Y:S02]  /*5d70*/  ISETP.GE.AND P1, PT, R5.reuse, R243, PT ;  /* 0x000000f30500720c */ /* 0x040fe40003f26270 */
[----:B------:R-:W-:Y:S01]  /*5d80*/  ISETP.GE.AND P0, PT, R5, R242, PT ;  /* 0x000000f20500720c */ /* 0x000fe20003f06270 */
[----:B--2---:R-:W-:Y:S01]  /*5d90*/  IMAD.MOV.U32 R6, RZ, RZ, R3 ;  /* 0x000000ffff067224 */ /* 0x004fe200078e0003 */
[----:B------:R-:W-:Y:S01]  /*5da0*/  IABS R3, R8 ;  /* 0x0000000800037213 */ /* 0x000fe20000000000 */
[----:B------:R-:W-:Y:S01]  /*5db0*/  IMAD.IADD R8, R235, 0x1, -R5 ;  /* 0x00000001eb087824 */ /* 0x000fe200078e0a05 */
[C---:B------:R-:W-:Y:S01]  /*5dc0*/  ISETP.LT.OR P2, PT, R5.reuse, R239, P2 ;  /* 0x000000ef0500720c */ /* 0x040fe20001741670 */
[----:B------:R-:W2:Y:S01]  /*5dd0*/  I2F R7, R6 ;  /* 0x0000000600077306 */ /* 0x000ea20000201400 */
[C---:B------:R-:W-:Y:S01]  /*5de0*/  ISETP.LT.OR P1, PT, R5.reuse, R238, P1 ;  /* 0x000000ee0500720c */ /* 0x040fe20000f21670 */
[----:B---3--:R-:W-:Y:S01]  /*5df0*/  FFMA.FTZ R16, R14, -UR35, R30 ;  /* 0x800000230e107c23 */ /* 0x008fe2000801001e */
[----:B------:R-:W-:Y:S01]  /*5e00*/  ISETP.LT.OR P0, PT, R5, R237, P0 ;  /* 0x000000ed0500720c */ /* 0x000fe20000701670 */
[----:B----4-:R-:W-:Y:S01]  /*5e10*/  FFMA.FTZ R11, R15, -UR35, R29 ;  /* 0x800000230f0b7c23 */ /* 0x010fe2000801001d */
[----:B------:R-:W-:-:S02]  /*5e20*/  IADD3 R0, R35, 0x19, RZ ;  /* 0x0000001923007810 */ /* 0x000fc40007ffe0ff */
[----:B------:R-:W-:Y:S01]  /*5e30*/  P2R R12, PR, RZ, 0x1 ;  /* 0x00000001ff0c7803 */ /* 0x000fe20000000000 */
[----:B------:R3:W4:Y:S01]  /*5e40*/  I2F R9, R3 ;  /* 0x0000000300097306 */ /* 0x0007220000201400 */
[----:B------:R-:W-:Y:S01]  /*5e50*/  FSEL R92, R16, -INF , !P5 ;  /* 0xff800000105c7808 */ /* 0x000fe20006800000 */
[----:B-1----:R-:W-:Y:S01]  /*5e60*/  HMMA.16816.F32 R52, R44, R24, R200 ;  /* 0x000000182c34723c */ /* 0x002fe200000018c8 */
[----:B------:R-:W-:Y:S02]  /*5e70*/  P2R R14, PR, RZ, 0x4 ;  /* 0x00000004ff0e7803 */ /* 0x000fe40000000000 */
[----:B------:R-:W-:Y:S02]  /*5e80*/  P2R R13, PR, RZ, 0x2 ;  /* 0x00000002ff0d7803 */ /* 0x000fe40000000000 */
[----:B------:R-:W-:Y:S01]  /*5e90*/  FSEL R88, R11, -INF , !P6 ;  /* 0xff8000000b587808 */ /* 0x000fe20007000000 */
[----:B--2---:R-:W-:Y:S01]  /*5ea0*/  FFMA.FTZ R19, R7, -UR35, R40 ;  /* 0x8000002307137c23 */ /* 0x004fe20008010028 */
[----:B------:R-:W-:Y:S01]  /*5eb0*/  ISETP.NE.AND P6, PT, R14, RZ, PT ;  /* 0x000000ff0e00720c */ /* 0x000fe20003fc5270 */
[----:B------:R-:W-:Y:S03]  /*5ec0*/  HMMA.16816.F32 R48, R36, R26, R96 ;  /* 0x0000001a2430723c */ /* 0x000fe60000001860 */
[----:B------:R-:W-:-:S02]  /*5ed0*/  FSEL R94, R19, -INF , !P4 ;  /* 0xff800000135e7808 */ /* 0x000fc40006000000 */
[----:B---3--:R-:W-:Y:S01]  /*5ee0*/  IADD3 R3, R35, 0x18, RZ ;  /* 0x0000001823037810 */ /* 0x008fe20007ffe0ff */
[----:B----4-:R-:W-:Y:S02]  /*5ef0*/  FFMA.FTZ R18, R9, -UR35, R42 ;  /* 0x8000002309127c23 */ /* 0x010fe4000801002a */
[C---:B------:R-:W-:Y:S01]  /*5f00*/  IMAD.IADD R9, R236.reuse, 0x1, -R0 ;  /* 0x00000001ec097824 */ /* 0x040fe200078e0a00 */
[C---:B------:R-:W-:Y:S01]  /*5f10*/  ISETP.GE.AND P0, PT, R3.reuse, R245, PT ;  /* 0x000000f50300720c */ /* 0x040fe20003f06270 */
[----:B------:R-:W-:Y:S01]  /*5f20*/  IMAD.IADD R6, R236, 0x1, -R3 ;  /* 0x00000001ec067824 */ /* 0x000fe200078e0a03 */
[C---:B------:R-:W-:Y:S01]  /*5f30*/  ISETP.GE.AND P2, PT, R3.reuse, R244, PT ;  /* 0x000000f40300720c */ /* 0x040fe20003f46270 */
[----:B------:R-:W-:Y:S01]  /*5f40*/  IMAD.MOV.U32 R97, RZ, RZ, R191 ;  /* 0x000000ffff617224 */ /* 0x000fe200078e00bf */
[----:B------:R-:W-:Y:S01]  /*5f50*/  IABS R9, R9 ;  /* 0x0000000900097213 */ /* 0x000fe20000000000 */
[----:B------:R-:W-:Y:S01]  /*5f60*/  IMAD.MOV.U32 R98, RZ, RZ, R71 ;  /* 0x000000ffff627224 */ /* 0x000fe200078e0047 */
[----:B------:R-:W-:Y:S01]  /*5f70*/  IABS R6, R6 ;  /* 0x0000000600067213 */ /* 0x000fe20000000000 */
[----:B------:R-:W-:Y:S01]  /*5f80*/  IMAD.MOV.U32 R96, RZ, RZ, R69 ;  /* 0x000000ffff607224 */ /* 0x000fe200078e0045 */
[C---:B------:R-:W-:Y:S01]  /*5f90*/  ISETP.LT.OR P0, PT, R3.reuse, R240, P0 ;  /* 0x000000f00300720c */ /* 0x040fe20000701670 */
[----:B------:R-:W-:Y:S01]  /*5fa0*/  IMAD.MOV.U32 R99, RZ, RZ, R150 ;  /* 0x000000ffff637224 */ /* 0x000fe200078e0096 */
[----:B------:R-:W-:Y:S01]  /*5fb0*/  ISETP.GE.AND P1, PT, R3, R243, PT ;  /* 0x000000f30300720c */ /* 0x000fe20003f26270 */
[----:B------:R-:W-:Y:S01]  /*5fc0*/  IMAD.MOV.U32 R7, RZ, RZ, R6 ;  /* 0x000000ffff077224 */ /* 0x000fe200078e0006 */
[----:B------:R-:W-:-:S02]  /*5fd0*/  IABS R6, R8 ;  /* 0x0000000800067213 */ /* 0x000fc40000000000 */
[----:B------:R-:W-:Y:S01]  /*5fe0*/  P2R R15, PR, RZ, 0x1 ;  /* 0x00000001ff0f7803 */ /* 0x000fe20000000000 */
[----:B------:R1:W2:Y:S01]  /*5ff0*/  I2F R20, R7 ;  /* 0x0000000700147306 */ /* 0x0002a20000201400 */
[C---:B------:R-:W-:Y:S02]  /*6000*/  ISETP.GE.AND P0, PT, R3.reuse, R242, PT ;  /* 0x000000f20300720c */ /* 0x040fe40003f06270 */
[----:B------:R-:W-:Y:S02]  /*6010*/  FSEL R101, R18, -INF , !P3 ;  /* 0xff80000012657808 */ /* 0x000fe40005800000 */
[C---:B------:R-:W-:Y:S02]  /*6020*/  ISETP.LT.OR P5, PT, R3.reuse, R239, P2 ;  /* 0x000000ef0300720c */ /* 0x040fe400017a1670 */
[C---:B------:R-:W-:Y:S01]  /*6030*/  ISETP.LT.OR P4, PT, R3.reuse, R238, P1 ;  /* 0x000000ee0300720c */ /* 0x040fe20000f81670 */
[----:B------:R3:W4:Y:S01]  /*6040*/  I2F R8, R6 ;  /* 0x0000000600087306 */ /* 0x0007220000201400 */
[----:B------:R-:W-:-:S02]  /*6050*/  ISETP.LT.OR P3, PT, R3, R237, P0 ;  /* 0x000000ed0300720c */ /* 0x000fc40000761670 */
[----:B------:R-:W-:Y:S02]  /*6060*/  ISETP.GE.AND P0, PT, R0, R245, PT ;  /* 0x000000f50000720c */ /* 0x000fe40003f06270 */
[----:B------:R-:W-:Y:S02]  /*6070*/  ISETP.NE.AND P1, PT, R12, RZ, PT ;  /* 0x000000ff0c00720c */ /* 0x000fe40003f25270 */
[----:B------:R-:W-:Y:S01]  /*6080*/  ISETP.NE.AND P2, PT, R13, RZ, PT ;  /* 0x000000ff0d00720c */ /* 0x000fe20003f45270 */
[--C-:B-1----:R-:W-:Y:S02]  /*6090*/  IMAD.IADD R7, R234, 0x1, -R5.reuse ;  /* 0x00000001ea077824 */ /* 0x102fe400078e0a05 */
[----:B------:R-:W-:Y:S02]  /*60a0*/  IMAD.IADD R5, R241, 0x1, -R5 ;  /* 0x00000001f1057824 */ /* 0x000fe400078e0a05 */
[----:B--2---:R-:W-:Y:S01]  /*60b0*/  FFMA.FTZ R12, R20, -UR35, R56 ;  /* 0x80000023140c7c23 */ /* 0x004fe20008010038 */
[----:B---3--:R-:W-:Y:S01]  /*60c0*/  IABS R6, R7 ;  /* 0x0000000700067213 */ /* 0x008fe20000000000 */
[----:B------:R-:W-:Y:S01]  /*60d0*/  IMAD.MOV.U32 R7, RZ, RZ, R9 ;  /* 0x000000ffff077224 */ /* 0x000fe200078e0009 */
[----:B------:R-:W-:Y:S01]  /*60e0*/  IABS R9, R5 ;  /* 0x0000000500097213 */ /* 0x000fe20000000000 */
[----:B----4-:R-:W-:Y:S01]  /*60f0*/  FFMA.FTZ R17, R8, -UR35, R31 ;  /* 0x8000002308117c23 */ /* 0x010fe2000801001f */
[----:B------:R1:W2:Y:S01]  /*6100*/  I2F R10, R6 ;  /* 0x00000006000a7306 */ /* 0x0002a20000201400 */
[----:B------:R-:W-:Y:S02]  /*6110*/  HMMA.16816.F32 R28, R44, R26, R176 ;  /* 0x0000001a2c1c723c */ /* 0x000fe400000018b0 */
[----:B------:R-:W-:Y:S01]  /*6120*/  IMAD.MOV.U32 R8, RZ, RZ, R9 ;  /* 0x000000ffff087224 */ /* 0x000fe200078e0009 */
[----:B------:R-:W-:Y:S01]  /*6130*/  FSEL R89, R17, -INF , !P6 ;  /* 0xff80000011597808 */ /* 0x000fe20007000000 */
[----:B------:R-:W-:Y:S01]  /*6140*/  IMAD.IADD R9, R234, 0x1, -R3 ;  /* 0x00000001ea097824 */ /* 0x000fe200078e0a03 */
[----:B------:R-:W-:-:S02]  /*6150*/  ISETP.LT.OR P6, PT, R0, R240, P0 ;  /* 0x000000f00000720c */ /* 0x000fc400007c1670 */
[----:B------:R3:W-:Y:S01]  /*6160*/  I2F R23, R7 ;  /* 0x0000000700177306 */ /* 0x0007e20000201400 */
[----:B------:R-:W-:Y:S01]  /*6170*/  ISETP.NE.AND P0, PT, R15, RZ, PT ;  /* 0x000000ff0f00720c */ /* 0x000fe20003f05270 */
[----:B------:R-:W-:Y:S02]  /*6180*/  IMAD.MOV.U32 R176, RZ, RZ, R196 ;  /* 0x000000ffffb07224 */ /* 0x000fe400078e00c4 */
[----:B------:R-:W-:Y:S01]  /*6190*/  IMAD.MOV.U32 R178, RZ, RZ, R70 ;  /* 0x000000ffffb27224 */ /* 0x000fe200078e0046 */
[----:B------:R-:W-:Y:S01]  /*61a0*/  FSEL R85, R12, -INF , !P0 ;  /* 0xff8000000c557808 */ /* 0x000fe20004000000 */
[----:B------:R-:W-:Y:S01]  /*61b0*/  IMAD.MOV.U32 R179, RZ, RZ, R197 ;  /* 0x000000ffffb37224 */ /* 0x000fe200078e00c5 */
[----:B------:R-:W-:Y:S01]  /*61c0*/  ISETP.GE.AND P0, PT, R0, R242, PT ;  /* 0x000000f20000720c */ /* 0x000fe20003f06270 */
[----:B-1----:R-:W-:Y:S01]  /*61d0*/  IMAD.IADD R6, R235, 0x1, -R3 ;  /* 0x00000001eb067824 */ /* 0x002fe200078e0a03 */
[----:B------:R1:W4:Y:S01]  /*61e0*/  I2F R16, R8 ;  /* 0x0000000800107306 */ /* 0x0003220000201400 */
[----:B--2---:R-:W-:Y:S01]  /*61f0*/  FFMA.FTZ R10, R10, -UR35, R41 ;  /* 0x800000230a0a7c23 */ /* 0x004fe20008010029 */
[----:B------:R-:W-:Y:S01]  /*6200*/  ISETP.LT.OR P0, PT, R0, R237, P0 ;  /* 0x000000ed0000720c */ /* 0x000fe20000701670 */
[----:B------:R-:W-:-:S03]  /*6210*/  IMAD.MOV.U32 R177, RZ, RZ, R198 ;  /* 0x000000ffffb17224 */ /* 0x000fc600078e00c6 */
[----:B------:R-:W-:Y:S02]  /*6220*/  FSEL R91, R10, -INF , !P2 ;  /* 0xff8000000a5b7808 */ /* 0x000fe40005000000 */
[----:B---3--:R-:W-:Y:S02]  /*6230*/  IADD3 R7, R35, 0x20, RZ ;  /* 0x0000002023077810 */ /* 0x008fe40007ffe0ff */
[----:B------:R-:W-:Y:S02]  /*6240*/  ISETP.GE.AND P2, PT, R0, R244, PT ;  /* 0x000000f40000720c */ /* 0x000fe40003f46270 */
[----:B------:R-:W-:Y:S01]  /*6250*/  P2R R20, PR, RZ, 0x1 ;  /* 0x00000001ff147803 */ /* 0x000fe20000000000 */
[----:B------:R-:W-:Y:S01]  /*6260*/  IMAD.IADD R5, R236, 0x1, -R7 ;  /* 0x00000001ec057824 */ /* 0x000fe200078e0a07 */
[----:B------:R-:W-:Y:S02]  /*6270*/  ISETP.LT.OR P2, PT, R0, R239, P2 ;  /* 0x000000ef0000720c */ /* 0x000fe40001741670 */
[----:B-1----:R-:W-:Y:S01]  /*6280*/  IABS R8, R6 ;  /* 0x0000000600087213 */ /* 0x002fe20000000000 */
[----:B----4-:R-:W-:Y:S01]  /*6290*/  FFMA.FTZ R11, R16, -UR35, R43 ;  /* 0x80000023100b7c23 */ /* 0x010fe2000801002b */
[----:B------:R-:W-:Y:S01]  /*62a0*/  IABS R5, R5 ;  /* 0x0000000500057213 */ /* 0x000fe20000000000 */
[----:B------:R-:W-:Y:S01]  /*62b0*/  HMMA.16816.F32 R40, R36, R24, R72 ;  /* 0x000000182428723c */ /* 0x000fe20000001848 */
[----:B------:R-:W-:Y:S01]  /*62c0*/  IABS R6, R9 ;  /* 0x0000000900067213 */ /* 0x000fe20000000000 */
[----:B------:R-:W-:Y:S01]  /*62d0*/  IMAD.IADD R9, R241, 0x1, -R0 ;  /* 0x00000001f1097824 */ /* 0x000fe200078e0a00 */
[----:B------:R1:W2:Y:S01]  /*62e0*/  I2F R19, R5 ;  /* 0x0000000500137306 */ /* 0x0002a20000201400 */
[----:B------:R-:W-:-:S02]  /*62f0*/  FSEL R93, R11, -INF , !P1 ;  /* 0xff8000000b5d7808 */ /* 0x000fc40004800000 */
[C---:B------:R-:W-:Y:S02]  /*6300*/  ISETP.GE.AND P1, PT, R0.reuse, R243, PT ;  /* 0x000000f30000720c */ /* 0x040fe40003f26270 */
[C---:B------:R-:W-:Y:S02]  /*6310*/  ISETP.GE.AND P0, PT, R7.reuse, R245, PT ;  /* 0x000000f50700720c */ /* 0x040fe40003f06270 */
[----:B------:R-:W-:Y:S02]  /*6320*/  ISETP.LT.OR P1, PT, R0, R238, P1 ;  /* 0x000000ee0000720c */ /* 0x000fe40000f21670 */
[----:B------:R-:W-:Y:S02]  /*6330*/  ISETP.LT.OR P0, PT, R7, R240, P0 ;  /* 0x000000f00700720c */ /* 0x000fe40000701670 */
[----:B------:R-:W-:Y:S02]  /*6340*/  P2R R22, PR, RZ, 0x4 ;  /* 0x00000004ff167803 */ /* 0x000fe40000000000 */
[----:B------:R-:W-:-:S02]  /*6350*/  P2R R21, PR, RZ, 0x2 ;  /* 0x00000002ff157803 */ /* 0x000fc40000000000 */
[C---:B------:R-:W-:Y:S01]  /*6360*/  ISETP.GE.AND P2, PT, R7.reuse, R244, PT ;  /* 0x000000f40700720c */ /* 0x040fe20003f46270 */
[----:B-1----:R-:W-:Y:S01]  /*6370*/  IMAD.MOV.U32 R5, RZ, RZ, R8 ;  /* 0x000000ffff057224 */ /* 0x002fe200078e0008 */
[----:B------:R-:W-:Y:S01]  /*6380*/  ISETP.GE.AND P1, PT, R7, R243, PT ;  /* 0x000000f30700720c */ /* 0x000fe20003f26270 */
[----:B------:R-:W-:Y:S02]  /*6390*/  IMAD.IADD R8, R234, 0x1, -R0 ;  /* 0x00000001ea087824 */ /* 0x000fe400078e0a00 */
[----:B------:R1:W3:Y:S01]  /*63a0*/  I2F R18, R5 ;  /* 0x0000000500127306 */ /* 0x0002e20000201400 */
[----:B--2---:R-:W-:Y:S02]  /*63b0*/  FFMA.FTZ R19, R19, -UR35, R40 ;  /* 0x8000002313137c23 */ /* 0x004fe40008010028 */
[----:B-1----:R-:W-:Y:S02]  /*63c0*/  IMAD.IADD R5, R241, 0x1, -R3 ;  /* 0x00000001f1057824 */ /* 0x002fe400078e0a03 */
[----:B------:R-:W-:Y:S01]  /*63d0*/  IMAD.MOV.U32 R3, RZ, RZ, R6 ;  /* 0x000000ffff037224 */ /* 0x000fe200078e0006 */
[----:B------:R-:W-:Y:S01]  /*63e0*/  IADD3 R6, R35, 0x21, RZ ;  /* 0x0000002123067810 */ /* 0x000fe20007ffe0ff */
[----:B---3--:R-:W-:Y:S01]  /*63f0*/  FFMA.FTZ R12, R18, -UR35, R58 ;  /* 0x80000023120c7c23 */ /* 0x008fe2000801003a */
[----:B------:R-:W-:Y:S01]  /*6400*/  IABS R5, R5 ;  /* 0x0000000500057213 */ /* 0x000fe20000000000 */
[----:B------:R1:W2:Y:S03]  /*6410*/  I2F R14, R3 ;  /* 0x00000003000e7306 */ /* 0x0002a60000201400 */
[----:B------:R-:W-:-:S02]  /*6420*/  FSEL R83, R12, -INF , !P5 ;  /* 0xff8000000c537808 */ /* 0x000fc40006800000 */
[----:B------:R-:W-:Y:S02]  /*6430*/  ISETP.LT.OR P5, PT, R7, R239, P2 ;  /* 0x000000ef0700720c */ /* 0x000fe400017a1670 */
[----:B------:R-:W-:Y:S01]  /*6440*/  ISETP.NE.AND P2, PT, R21, RZ, PT ;  /* 0x000000ff1500720c */ /* 0x000fe20003f45270 */
[----:B------:R-:W3:Y:S01]  /*6450*/  I2F R17, R5 ;  /* 0x0000000500117306 */ /* 0x000ee20000201400 */
[----:B-1----:R-:W-:Y:S02]  /*6460*/  IMAD.IADD R3, R235, 0x1, -R0 ;  /* 0x00000001eb037824 */ /* 0x002fe400078e0a00 */
[----:B------:R-:W-:Y:S02]  /*6470*/  IMAD.IADD R0, R236, 0x1, -R6 ;  /* 0x00000001ec007824 */ /* 0x000fe400078e0a06 */
[----:B--2---:R-:W-:Y:S01]  /*6480*/  FFMA.FTZ R16, R14, -UR35, R60 ;  /* 0x800000230e107c23 */ /* 0x004fe2000801003c */
[----:B------:R-:W-:Y:S01]  /*6490*/  IABS R3, R3 ;  /* 0x0000000300037213 */ /* 0x000fe20000000000 */
[----:B------:R-:W-:Y:S01]  /*64a0*/  FFMA.FTZ R14, R23, -UR35, R57 ;  /* 0x80000023170e7c23 */ /* 0x000fe20008010039 */
[----:B------:R-:W-:Y:S01]  /*64b0*/  IABS R0, R0 ;  /* 0x0000000000007213 */ /* 0x000fe20000000000 */
[----:B---3--:R-:W-:Y:S01]  /*64c0*/  FFMA.FTZ R15, R17, -UR35, R62 ;  /* 0x80000023110f7c23 */ /* 0x008fe2000801003e */
[----:B------:R-:W-:Y:S01]  /*64d0*/  FSEL R84, R16, -INF , !P4 ;  /* 0xff80000010547808 */ /* 0x000fe20006000000 */
[----:B------:R-:W-:Y:S01]  /*64e0*/  IMAD.MOV.U32 R5, RZ, RZ, R3 ;  /* 0x000000ffff057224 */ /* 0x000fe200078e0003 */
[----:B------:R-:W-:Y:S01]  /*64f0*/  IABS R3, R8 ;  /* 0x0000000800037213 */ /* 0x000fe20000000000 */
[----:B------:R-:W-:Y:S01]  /*6500*/  IMAD.MOV.U32 R8, RZ, RZ, R0 ;  /* 0x000000ffff087224 */ /* 0x000fe200078e0000 */
[----:B------:R-:W-:Y:S01]  /*6510*/  IADD3 R0, R35, 0x29, RZ ;  /* 0x0000002923007810 */ /* 0x000fe20007ffe0ff */
[----:B------:R1:W2:Y:S01]  /*6520*/  I2F R13, R5 ;  /* 0x00000005000d7306 */ /* 0x0002a20000201400 */
[----:B------:R-:W-:-:S02]  /*6530*/  FSEL R86, R15, -INF , !P3 ;  /* 0xff8000000f567808 */ /* 0x000fc40005800000 */
[----:B------:R-:W-:Y:S02]  /*6540*/  FSEL R80, R14, -INF , !P6 ;  /* 0xff8000000e507808 */ /* 0x000fe40007000000 */
[----:B------:R-:W-:Y:S02]  /*6550*/  ISETP.LT.OR P4, PT, R7, R238, P1 ;  /* 0x000000ee0700720c */ /* 0x000fe40000f81670 */
[----:B------:R-:W-:Y:S01]  /*6560*/  ISETP.NE.AND P6, PT, R22, RZ, PT ;  /* 0x000000ff1600720c */ /* 0x000fe20003fc5270 */
[----:B------:R-:W3:Y:S01]  /*6570*/  I2F R11, R3 ;  /* 0x00000003000b7306 */ /* 0x000ee20000201400 */
[----:B------:R-:W-:Y:S02]  /*6580*/  ISETP.NE.AND P1, PT, R20, RZ, PT ;  /* 0x000000ff1400720c */ /* 0x000fe40003f25270 */
[----:B-1----:R-:W-:-:S05]  /*6590*/  IABS R5, R9 ;  /* 0x0000000900057213 */ /* 0x002fca0000000000 */
[----:B------:R1:W-:Y:S01]  /*65a0*/  I2F R24, R8 ;  /* 0x0000000800187306 */ /* 0x0003e20000201400 */
[----:B--2---:R-:W-:-:S05]  /*65b0*/  FFMA.FTZ R13, R13, -UR35, R59 ;  /* 0x800000230d0d7c23 */ /* 0x004fca000801003b */
[----:B------:R-:W-:Y:S01]  /*65c0*/  FSEL R81, R13, -INF , !P6 ;  /* 0xff8000000d517808 */ /* 0x000fe20007000000 */
[----:B---3--:R-:W-:Y:S01]  /*65d0*/  FFMA.FTZ R18, R11, -UR35, R61 ;  /* 0x800000230b127c23 */ /* 0x008fe2000801003d */
[----:B------:R-:W-:Y:S01]  /*65e0*/  IADD3 R3, R35, 0x28, RZ ;  /* 0x0000002823037810 */ /* 0x000fe20007ffe0ff */
[----:B------:R2:W3:Y:S01]  /*65f0*/  I2F R10, R5 ;  /* 0x00000005000a7306 */ /* 0x0004e20000201400 */
[----:B------:R-:W-:Y:S02]  /*6600*/  IMAD.IADD R11, R234, 0x1, -R7 ;  /* 0x00000001ea0b7824 */ /* 0x000fe400078e0a07 */
[----:B------:R-:W-:Y:S02]  /*6610*/  FSEL R82, R18, -INF , !P2 ;  /* 0xff80000012527808 */ /* 0x000fe40005000000 */
[----:B------:R-:W-:Y:S01]  /*6620*/  ISETP.GE.AND P2, PT, R6, R244, PT ;  /* 0x000000f40600720c */ /* 0x000fe20003f46270 */
[----:B-1----:R-:W-:-:S03]  /*6630*/  IMAD.IADD R8, R236, 0x1, -R0 ;  /* 0x00000001ec087824 */ /* 0x002fc600078e0a00 */
[----:B------:R-:W-:Y:S02]  /*6640*/  ISETP.LT.OR P2, PT, R6, R239, P2 ;  /* 0x000000ef0600720c */ /* 0x000fe40001741670 */
[----:B------:R-:W-:Y:S02]  /*6650*/  IABS R8, R8 ;  /* 0x0000000800087213 */ /* 0x000fe40000000000 */
[----:B------:R-:W-:Y:S01]  /*6660*/  P2R R21, PR, RZ, 0x4 ;  /* 0x00000004ff157803 */ /* 0x000fe20000000000 */
[----:B--2---:R-:W-:Y:S01]  /*6670*/  IMAD.IADD R5, R236, 0x1, -R3 ;  /* 0x00000001ec057824 */ /* 0x004fe200078e0a03 */
[----:B------:R-:W-:Y:S01]  /*6680*/  ISETP.GE.AND P2, PT, R3, R244, PT ;  /* 0x000000f40300720c */ /* 0x000fe20003f46270 */
[----:B---3--:R-:W-:-:S03]  /*6690*/  FFMA.FTZ R17, R10, -UR35, R63 ;  /* 0x800000230a117c23 */ /* 0x008fc6000801003f */
[----:B------:R-:W-:Y:S02]  /*66a0*/  IABS R5, R5 ;  /* 0x0000000500057213 */ /* 0x000fe40000000000 */
[----:B------:R-:W-:Y:S01]  /*66b0*/  FSEL R87, R17, -INF , !P1 ;  /* 0xff80000011577808 */ /* 0x000fe20004800000 */
[----:B------:R-:W-:Y:S01]  /*66c0*/  FFMA.FTZ R17, R24, -UR35, R41 ;  /* 0x8000002318117c23 */ /* 0x000fe20008010029 */
[C---:B------:R-:W-:Y:S01]  /*66d0*/  ISETP.GE.AND P1, PT, R6.reuse, R243, PT ;  /* 0x000000f30600720c */ /* 0x040fe20003f26270 */
[----:B------:R-:W-:Y:S01]  /*66e0*/  IMAD.MOV.U32 R9, RZ, RZ, R5 ;  /* 0x000000ffff097224 */ /* 0x000fe200078e0005 */
[----:B------:R-:W-:Y:S02]  /*66f0*/  IADD3 R5, R35, 0x30, RZ ;  /* 0x0000003023057810 */ /* 0x000fe40007ffe0ff */
[----:B------:R-:W-:Y:S01]  /*6700*/  ISETP.LT.OR P1, PT, R6, R238, P1 ;  /* 0x000000ee0600720c */ /* 0x000fe20000f21670 */
[----:B------:R1:W-:Y:S02]  /*6710*/  I2F R33, R9 ;  /* 0x0000000900217306 */ /* 0x0003e40000201400 */
[----:B------:R-:W-:Y:S01]  /*6720*/  IMAD.IADD R10, R236, 0x1, -R5 ;  /* 0x00000001ec0a7824 */ /* 0x000fe200078e0a05 */
[----:B------:R-:W-:-:S02]  /*6730*/  P2R R20, PR, RZ, 0x2 ;  /* 0x00000002ff147803 */ /* 0x000fc40000000000 */
[----:B------:R-:W-:Y:S01]  /*6740*/  ISETP.GE.AND P1, PT, R3, R243, PT ;  /* 0x000000f30300720c */ /* 0x000fe20003f26270 */
[----:B-1----:R-:W-:Y:S01]  /*6750*/  IMAD.MOV.U32 R9, RZ, RZ, R8 ;  /* 0x000000ffff097224 */ /* 0x002fe200078e0008 */
[----:B------:R-:W-:Y:S01]  /*6760*/  IABS R8, R10 ;  /* 0x0000000a00087213 */ /* 0x000fe20000000000 */
[----:B------:R-:W-:Y:S02]  /*6770*/  IMAD.IADD R10, R235, 0x1, -R7 ;  /* 0x00000001eb0a7824 */ /* 0x000fe400078e0a07 */
[----:B------:R1:W-:Y:S02]  /*6780*/  I2F R34, R9 ;  /* 0x0000000900227306 */ /* 0x0003e40000201400 */
[----:B-1----:R-:W-:Y:S01]  /*6790*/  IMAD.MOV.U32 R9, RZ, RZ, R8 ;  /* 0x000000ffff097224 */ /* 0x002fe200078e0008 */
[----:B------:R-:W-:Y:S02]  /*67a0*/  IABS R8, R10 ;  /* 0x0000000a00087213 */ /* 0x000fe40000000000 */
[----:B------:R-:W-:-:S03]  /*67b0*/  P2R R10, PR, RZ, 0x1 ;  /* 0x00000001ff0a7803 */ /* 0x000fc60000000000 */
[----:B------:R1:W-:Y:S01]  /*67c0*/  I2F R68, R9 ;  /* 0x0000000900447306 */ /* 0x0003e20000201400 */
[----:B------:R-:W-:-:S04]  /*67d0*/  ISETP.GE.AND P0, PT, R7, R242, PT ;  /* 0x000000f20700720c */ /* 0x000fc80003f06270 */
[----:B------:R-:W-:Y:S02]  /*67e0*/  ISETP.LT.OR P3, PT, R7, R237, P0 ;  /* 0x000000ed0700720c */ /* 0x000fe40000761670 */
[----:B------:R-:W-:-:S04]  /*67f0*/  ISETP.GE.AND P0, PT, R6, R245, PT ;  /* 0x000000f50600720c */ /* 0x000fc80003f06270 */
[----:B------:R-:W-:Y:S02]  /*6800*/  ISETP.LT.OR P6, PT, R6, R240, P0 ;  /* 0x000000f00600720c */ /* 0x000fe400007c1670 */
[----:B------:R-:W-:Y:S02]  /*6810*/  ISETP.NE.AND P0, PT, R10, RZ, PT ;  /* 0x000000ff0a00720c */ /* 0x000fe40003f05270 */
[----:B------:R-:W-:Y:S02]  /*6820*/  FSEL R247, R17, -INF , !P6 ;  /* 0xff80000011f77808 */ /* 0x000fe40007000000 */
[----:B-1----:R-:W-:Y:S02]  /*6830*/  IABS R9, R11 ;  /* 0x0000000b00097213 */ /* 0x002fe40000000000 */
[----:B------:R1:W-:Y:S01]  /*6840*/  I2F R11, R8 ;  /* 0x00000008000b7306 */ /* 0x0003e20000201400 */
[----:B------:R-:W-:Y:S02]  /*6850*/  FSEL R251, R19, -INF , !P0 ;  /* 0xff80000013fb7808 */ /* 0x000fe40004000000 */
[----:B------:R-:W-:-:S02]  /*6860*/  ISETP.GE.AND P0, PT, R6, R242, PT ;  /* 0x000000f20600720c */ /* 0x000fc40003f06270 */
[----:B------:R-:W-:Y:S02]  /*6870*/  ISETP.NE.AND P6, PT, R21, RZ, PT ;  /* 0x000000ff1500720c */ /* 0x000fe40003fc5270 */
[----:B------:R-:W-:-:S04]  /*6880*/  ISETP.LT.OR P0, PT, R6, R237, P0 ;  /* 0x000000ed0600720c */ /* 0x000fc80000701670 */
[----:B------:R-:W-:Y:S02]  /*6890*/  P2R R19, PR, RZ, 0x1 ;  /* 0x00000001ff137803 */ /* 0x000fe40000000000 */
[----:B------:R-:W-:Y:S01]  /*68a0*/  ISETP.GE.AND P0, PT, R3, R245, PT ;  /* 0x000000f50300720c */ /* 0x000fe20003f06270 */
[----:B-1----:R-:W-:-:S03]  /*68b0*/  IMAD.IADD R8, R241, 0x1, -R7 ;  /* 0x00000001f1087824 */ /* 0x002fc600078e0a07 */
[----:B------:R-:W-:Y:S01]  /*68c0*/  ISETP.LT.OR P0, PT, R3, R240, P0 ;  /* 0x000000f00300720c */ /* 0x000fe20000701670 */
[----:B------:R-:W-:Y:S01]  /*68d0*/  IMAD.MOV.U32 R7, RZ, RZ, R9 ;  /* 0x000000ffff077224 */ /* 0x000fe200078e0009 */
[----:B------:R-:W-:-:S03]  /*68e0*/  IABS R12, R8 ;  /* 0x00000008000c7213 */ /* 0x000fc60000000000 */
[----:B------:R1:W2:Y:S01]  /*68f0*/  I2F R9, R7 ;  /* 0x0000000700097306 */ /* 0x0002a20000201400 */
[----:B------:R-:W-:Y:S01]  /*6900*/  IMAD.IADD R8, R234, 0x1, -R6 ;  /* 0x00000001ea087824 */ /* 0x000fe200078e0a06 */
[----:B------:R-:W-:Y:S01]  /*6910*/  P2R R22, PR, RZ, 0x1 ;  /* 0x00000001ff167803 */ /* 0x000fe20000000000 */
[----:B------:R-:W-:Y:S01]  /*6920*/  IMAD.MOV.U32 R10, RZ, RZ, R12 ;  /* 0x000000ffff0a7224 */ /* 0x000fe200078e000c */
[----:B------:R-:W-:Y:S01]  /*6930*/  ISETP.GE.AND P0, PT, R3, R242, PT ;  /* 0x000000f20300720c */ /* 0x000fe20003f06270 */
[----:B------:R-:W3:Y:S01]  /*6940*/  LDSM.16.M88.4 R12, [R217+0x1800] ;  /* 0x00180000d90c783b */ /* 0x000ee20000000200 */
[----:B------:R-:W-:-:S03]  /*6950*/  IABS R8, R8 ;  /* 0x0000000800087213 */ /* 0x000fc60000000000 */
[----:B------:R-:W4:Y:S01]  /*6960*/  I2F R10, R10 ;  /* 0x0000000a000a7306 */ /* 0x000f220000201400 */
[----:B-1----:R-:W-:Y:S02]  /*6970*/  IMAD.IADD R7, R235, 0x1, -R6 ;  /* 0x00000001eb077824 */ /* 0x002fe400078e0a06 */
[----:B--2---:R-:W-:Y:S02]  /*6980*/  FFMA.FTZ R16, R9, -UR35, R52 ;  /* 0x8000002309107c23 */ /* 0x004fe40008010034 */
[----:B------:R-:W-:Y:S01]  /*6990*/  IMAD.IADD R9, R241, 0x1, -R3 ;  /* 0x00000001f1097824 */ /* 0x000fe200078e0a03 */
[----:B------:R-:W-:Y:S02]  /*69a0*/  IABS R7, R7 ;  /* 0x0000000700077213 */ /* 0x000fe40000000000 */
[----:B------:R-:W-:Y:S01]  /*69b0*/  FSEL R248, R16, -INF , !P4 ;  /* 0xff80000010f87808 */ /* 0x000fe20006000000 */
[----:B------:R-:W-:Y:S01]  /*69c0*/  FFMA.FTZ R16, R33, -UR35, R48 ;  /* 0x8000002321107c23 */ /* 0x000fe20008010030 */
[----:B------:R1:W-:Y:S01]  /*69d0*/  I2F R23, R7 ;  /* 0x0000000700177306 */ /* 0x0003e20000201400 */
[----:B------:R-:W-:Y:S01]  /*69e0*/  ISETP.LT.OR P4, PT, R3, R238, P1 ;  /* 0x000000ee0300720c */ /* 0x000fe20000f81670 */
[----:B------:R-:W-:Y:S01]  /*69f0*/  IMAD.MOV.U32 R33, RZ, RZ, R195 ;  /* 0x000000ffff217224 */ /* 0x000fe200078e00c3 */
[----:B------:R-:W-:Y:S01]  /*6a00*/  ISETP.NE.AND P1, PT, R19, RZ, PT ;  /* 0x000000ff1300720c */ /* 0x000fe20003f25270 */
[----:B-1----:R-:W-:-:S02]  /*6a10*/  IMAD.IADD R7, R241, 0x1, -R6 ;  /* 0x00000001f1077824 */ /* 0x002fc400078e0a06 */
[----:B------:R-:W-:Y:S02]  /*6a20*/  IMAD.MOV.U32 R6, RZ, RZ, R8 ;  /* 0x000000ffff067224 */ /* 0x000fe400078e0008 */
[----:B------:R-:W-:Y:S01]  /*6a30*/  FFMA.FTZ R8, R11, -UR35, R42 ;  /* 0x800000230b087c23 */ /* 0x000fe2000801002a */
[----:B------:R-:W-:Y:S01]  /*6a40*/  IABS R7, R7 ;  /* 0x0000000700077213 */ /* 0x000fe20000000000 */
[----:B------:R1:W2:Y:S01]  /*6a50*/  I2F R18, R6 ;  /* 0x0000000600127306 */ /* 0x0002a20000201400 */
[----:B----4-:R-:W-:Y:S01]  /*6a60*/  FFMA.FTZ R11, R10, -UR35, R54 ;  /* 0x800000230a0b7c23 */ /* 0x010fe20008010036 */
[-C--:B---3--:R-:W-:Y:S01]  /*6a70*/  HMMA.16816.F32 R60, R44, R14.reuse, R164 ;  /* 0x0000000e2c3c723c */ /* 0x088fe200000018a4 */
[----:B------:R-:W-:Y:S01]  /*6a80*/  FSEL R250, R8, -INF , !P5 ;  /* 0xff80000008fa7808 */ /* 0x000fe20006800000 */
[----:B------:R-:W-:Y:S01]  /*6a90*/  IMAD.IADD R8, R234, 0x1, -R3 ;  /* 0x00000001ea087824 */ /* 0x000fe200078e0a03 */
[----:B------:R-:W-:Y:S01]  /*6aa0*/  ISETP.LT.OR P5, PT, R3, R239, P2 ;  /* 0x000000ef0300720c */ /* 0x000fe200017a1670 */
[----:B------:R-:W-:Y:S01]  /*6ab0*/  IMAD.IADD R10, R235, 0x1, -R0 ;  /* 0x00000001eb0a7824 */ /* 0x000fe200078e0a00 */
[----:B------:R-:W-:Y:S01]  /*6ac0*/  FSEL R249, R11, -INF , !P3 ;  /* 0xff8000000bf97808 */ /* 0x000fe20005800000 */
[----:B------:R-:W3:Y:S01]  /*6ad0*/  I2F R25, R7 ;  /* 0x0000000700197306 */ /* 0x000ee20000201400 */
[----:B------:R-:W-:Y:S01]  /*6ae0*/  ISETP.LT.OR P3, PT, R3, R237, P0 ;  /* 0x000000ed0300720c */ /* 0x000fe20000761670 */
[----:B------:R-:W-:Y:S01]  /*6af0*/  HMMA.16816.F32 R56, R36, R14, R124 ;  /* 0x0000000e2438723c */ /* 0x000fe2000000187c */
[----:B------:R-:W-:-:S02]  /*6b00*/  ISETP.NE.AND P2, PT, R20, RZ, PT ;  /* 0x000000ff1400720c */ /* 0x000fc40003f45270 */
[----:B------:R-:W-:Y:S01]  /*6b10*/  ISETP.GE.AND P0, PT, R0, R245, PT ;  /* 0x000000f50000720c */ /* 0x000fe20003f06270 */
[----:B-1----:R-:W-:Y:S01]  /*6b20*/  IMAD.IADD R6, R235, 0x1, -R3 ;  /* 0x00000001eb067824 */ /* 0x002fe200078e0a03 */
[----:B------:R-:W-:Y:S01]  /*6b30*/  IABS R3, R10 ;  /* 0x0000000a00037213 */ /* 0x000fe20000000000 */
[----:B--2---:R-:W-:Y:S02]  /*6b40*/  FFMA.FTZ R11, R18, -UR35, R53 ;  /* 0x80000023120b7c23 */ /* 0x004fe40008010035 */
[----:B------:R-:W-:Y:S01]  /*6b50*/  IMAD.MOV.U32 R126, RZ, RZ, R173 ;  /* 0x000000ffff7e7224 */ /* 0x000fe200078e00ad */
[----:B------:R-:W-:Y:S01]  /*6b60*/  IABS R6, R6 ;  /* 0x0000000600067213 */ /* 0x000fe20000000000 */
[----:B------:R-:W-:Y:S01]  /*6b70*/  IMAD.MOV.U32 R124, RZ, RZ, R181 ;  /* 0x000000ffff7c7224 */ /* 0x000fe200078e00b5 */
[----:B------:R-:W-:Y:S01]  /*6b80*/  FSEL R207, R11, -INF , !P2 ;  /* 0xff8000000bcf7808 */ /* 0x000fe20005000000 */
[----:B---3--:R-:W-:Y:S01]  /*6b90*/  FFMA.FTZ R10, R25, -UR35, R55 ;  /* 0x80000023190a7c23 */ /* 0x008fe20008010037 */
[----:B------:R-:W-:Y:S01]  /*6ba0*/  ISETP.GE.AND P2, PT, R0, R244, PT ;  /* 0x000000f40000720c */ /* 0x000fe20003f46270 */
[----:B------:R-:W-:Y:S01]  /*6bb0*/  IMAD.MOV.U32 R7, RZ, RZ, R6 ;  /* 0x000000ffff077224 */ /* 0x000fe200078e0006 */
[----:B------:R-:W-:Y:S01]  /*6bc0*/  IABS R6, R8 ;  /* 0x0000000800067213 */ /* 0x000fe20000000000 */
[----:B------:R-:W-:Y:S01]  /*6bd0*/  FFMA.FTZ R8, R23, -UR35, R43 ;  /* 0x8000002317087c23 */ /* 0x000fe2000801002b */
[----:B------:R-:W-:Y:S01]  /*6be0*/  FSEL R209, R10, -INF , !P1 ;  /* 0xff8000000ad17808 */ /* 0x000fe20004800000 */
[----:B------:R1:W-:Y:S01]  /*6bf0*/  I2F R32, R7 ;  /* 0x0000000700207306 */ /* 0x0003e20000201400 */
[----:B------:R-:W-:Y:S01]  /*6c00*/  ISETP.GE.AND P1, PT, R0, R243, PT ;  /* 0x000000f30000720c */ /* 0x000fe20003f26270 */
[-C--:B------:R-:W-:Y:S01]  /*6c10*/  HMMA.16816.F32 R52, R44, R12.reuse, R168 ;  /* 0x0000000c2c34723c */ /* 0x080fe200000018a8 */
[----:B------:R-:W-:Y:S01]  /*6c20*/  FSEL R208, R8, -INF , !P6 ;  /* 0xff80000008d07808 */ /* 0x000fe20007000000 */
[----:B------:R-:W-:Y:S01]  /*6c30*/  IMAD.IADD R8, R235, 0x1, -R5 ;  /* 0x00000001eb087824 */ /* 0x000fe200078e0a05 */
[----:B------:R-:W-:Y:S01]  /*6c40*/  ISETP.LT.OR P6, PT, R0, R240, P0 ;  /* 0x000000f00000720c */ /* 0x000fe200007c1670 */
[----:B------:R-:W-:Y:S01]  /*6c50*/  IMAD.MOV.U32 R125, RZ, RZ, R174 ;  /* 0x000000ffff7d7224 */ /* 0x000fe200078e00ae */
[----:B------:R-:W-:Y:S01]  /*6c60*/  ISETP.NE.AND P0, PT, R22, RZ, PT ;  /* 0x000000ff1600720c */ /* 0x000fe20003f05270 */
[----:B------:R-:W-:Y:S01]  /*6c70*/  IMAD.MOV.U32 R127, RZ, RZ, R172 ;  /* 0x000000ffff7f7224 */ /* 0x000fe200078e00ac */
[----:B------:R-:W-:Y:S01]  /*6c80*/  ISETP.LT.OR P2, PT, R0, R239, P2 ;  /* 0x000000ef0000720c */ /* 0x000fe20001741670 */
[----:B------:R-:W-:Y:S01]  /*6c90*/  HMMA.16816.F32 R40, R36, R12, R108 ;  /* 0x0000000c2428723c */ /* 0x000fe2000000186c */
[----:B------:R-:W-:-:S02]  /*6ca0*/  FSEL R202, R16, -INF , !P0 ;  /* 0xff80000010ca7808 */ /* 0x000fc40004000000 */
[C---:B------:R-:W-:Y:S02]  /*6cb0*/  ISETP.GE.AND P0, PT, R0.reuse, R242, PT ;  /* 0x000000f20000720c */ /* 0x040fe40003f06270 */
[----:B------:R-:W-:Y:S01]  /*6cc0*/  ISETP.LT.OR P1, PT, R0, R238, P1 ;  /* 0x000000ee0000720c */ /* 0x000fe20000f21670 */
[----:B-1----:R-:W-:Y:S01]  /*6cd0*/  IMAD.MOV.U32 R7, RZ, RZ, R6 ;  /* 0x000000ffff077224 */ /* 0x002fe200078e0006 */
[----:B------:R-:W-:Y:S01]  /*6ce0*/  IABS R6, R9 ;  /* 0x0000000900067213 */ /* 0x000fe20000000000 */
[----:B------:R-:W-:Y:S01]  /*6cf0*/  IMAD.IADD R9, R234, 0x1, -R5 ;  /* 0x00000001ea097824 */ /* 0x000fe200078e0a05 */
[----:B------:R-:W-:Y:S01]  /*6d00*/  ISETP.LT.OR P0, PT, R0, R237, P0 ;  /* 0x000000ed0000720c */ /* 0x000fe20000701670 */
[----:B------:R1:W2:Y:S01]  /*6d10*/  I2F R24, R7 ;  /* 0x0000000700187306 */ /* 0x0002a20000201400 */
[----:B------:R-:W-:Y:S01]  /*6d20*/  P2R R17, PR, RZ, 0x4 ;  /* 0x00000004ff117803 */ /* 0x000fe20000000000 */
[----:B------:R-:W-:Y:S01]  /*6d30*/  IMAD.MOV.U32 R110, RZ, RZ, R194 ;  /* 0x000000ffff6e7224 */ /* 0x000fe200078e00c2 */
[----:B------:R-:W-:Y:S01]  /*6d40*/  P2R R13, PR, RZ, 0x1 ;  /* 0x00000001ff0d7803 */ /* 0x000fe20000000000 */
[----:B------:R-:W-:Y:S01]  /*6d50*/  IMAD.MOV.U32 R109, RZ, RZ, R192 ;  /* 0x000000ffff6d7224 */ /* 0x000fe200078e00c0 */
[C---:B------:R-:W-:Y:S01]  /*6d60*/  ISETP.GE.AND P0, PT, R5.reuse, R245, PT ;  /* 0x000000f50500720c */ /* 0x040fe20003f06270 */
[----:B------:R-:W-:Y:S01]  /*6d70*/  IMAD.MOV.U32 R111, RZ, RZ, R193 ;  /* 0x000000ffff6f7224 */ /* 0x000fe200078e00c1 */
[----:B------:R-:W-:Y:S01]  /*6d80*/  P2R R16, PR, RZ, 0x2 ;  /* 0x00000002ff107803 */ /* 0x000fe20000000000 */
[----:B------:R3:W4:Y:S01]  /*6d90*/  I2F R20, R6 ;  /* 0x0000000600147306 */ /* 0x0007220000201400 */
[C---:B------:R-:W-:Y:S01]  /*6da0*/  ISETP.LT.OR P0, PT, R5.reuse, R240, P0 ;  /* 0x000000f00500720c */ /* 0x040fe20000701670 */
[----:B------:R-:W-:Y:S01]  /*6db0*/  HMMA.16816.F32 R64, R64, R142, R124 ;  /* 0x0000008e4040723c */ /* 0x000fe2000000187c */
[C---:B------:R-:W-:Y:S01]  /*6dc0*/  ISETP.GE.AND P2, PT, R5.reuse, R244, PT ;  /* 0x000000f40500720c */ /* 0x040fe20003f46270 */
[----:B------:R-:W-:Y:S01]  /*6dd0*/  IMAD.MOV.U32 R108, RZ, RZ, R176 ;  /* 0x000000ffff6c7224 */ /* 0x000fe200078e00b0 */
[----:B------:R-:W-:Y:S01]  /*6de0*/  ISETP.GE.AND P1, PT, R5, R243, PT ;  /* 0x000000f30500720c */ /* 0x000fe20003f26270 */
[----:B-1----:R-:W-:-:S02]  /*6df0*/  IMAD.IADD R7, R234, 0x1, -R0 ;  /* 0x00000001ea077824 */ /* 0x002fc400078e0a00 */
[----:B--2---:R-:W-:Y:S02]  /*6e00*/  FFMA.FTZ R11, R24, -UR35, R28 ;  /* 0x80000023180b7c23 */ /* 0x004fe4000801001c */
[----:B------:R-:W-:Y:S02]  /*6e10*/  IMAD.MOV.U32 R124, RZ, RZ, R109 ;  /* 0x000000ffff7c7224 */ /* 0x000fe400078e006d */
[----:B------:R-:W-:Y:S01]  /*6e20*/  IMAD.MOV.U32 R125, RZ, RZ, R110 ;  /* 0x000000ffff7d7224 */ /* 0x000fe200078e006e */
[----:B------:R-:W-:Y:S01]  /*6e30*/  FSEL R194, R11, -INF , !P4 ;  /* 0xff8000000bc27808 */ /* 0x000fe20006000000 */
[----:B---3--:R-:W-:Y:S01]  /*6e40*/  IMAD.MOV.U32 R6, RZ, RZ, R3 ;  /* 0x000000ffff067224 */ /* 0x008fe200078e0003 */
[----:B------:R-:W-:Y:S01]  /*6e50*/  IABS R3, R7 ;  /* 0x0000000700037213 */ /* 0x000fe20000000000 */
[----:B------:R-:W-:Y:S01]  /*6e60*/  IMAD.IADD R7, R241, 0x1, -R0 ;  /* 0x00000001f1077824 */ /* 0x000fe200078e0a00 */
[----:B------:R-:W-:Y:S01]  /*6e70*/  IABS R0, R9 ;  /* 0x0000000900007213 */ /* 0x000fe20000000000 */
[----:B------:R1:W2:Y:S01]  /*6e80*/  I2F R23, R6 ;  /* 0x0000000600177306 */ /* 0x0002a20000201400 */
[----:B----4-:R-:W-:Y:S01]  /*6e90*/  FFMA.FTZ R9, R20, -UR35, R30 ;  /* 0x8000002314097c23 */ /* 0x010fe2000801001e */
[----:B------:R-:W-:Y:S01]  /*6ea0*/  P2R R20, PR, RZ, 0x1 ;  /* 0x00000001ff147803 */ /* 0x000fe20000000000 */
[----:B------:R-:W-:Y:S01]  /*6eb0*/  IMAD.MOV.U32 R126, RZ, RZ, R111 ;  /* 0x000000ffff7e7224 */ /* 0x000fe200078e006f */
[----:B------:R-:W-:Y:S01]  /*6ec0*/  ISETP.GE.AND P0, PT, R5, R242, PT ;  /* 0x000000f20500720c */ /* 0x000fe20003f06270 */
[----:B------:R-:W-:Y:S01]  /*6ed0*/  IMAD.MOV.U32 R127, RZ, RZ, R33 ;  /* 0x000000ffff7f7224 */ /* 0x000fe200078e0021 */
[----:B------:R-:W-:Y:S01]  /*6ee0*/  FSEL R195, R9, -INF , !P3 ;  /* 0xff80000009c37808 */ /* 0x000fe20005800000 */
[----:B------:R-:W-:Y:S01]  /*6ef0*/  IMAD.MOV.U32 R109, RZ, RZ, R177 ;  /* 0x000000ffff6d7224 */ /* 0x000fe200078e00b1 */
[C---:B------:R-:W-:Y:S01]  /*6f00*/  ISETP.LT.OR P4, PT, R5.reuse, R238, P1 ;  /* 0x000000ee0500720c */ /* 0x040fe20000f81670 */
[----:B------:R-:W-:Y:S01]  /*6f10*/  IMAD.MOV.U32 R110, RZ, RZ, R179 ;  /* 0x000000ffff6e7224 */ /* 0x000fe200078e00b3 */
[----:B------:R-:W-:Y:S01]  /*6f20*/  ISETP.LT.OR P3, PT, R5, R237, P0 ;  /* 0x000000ed0500720c */ /* 0x000fe20000761670 */
[----:B------:R-:W-:Y:S01]  /*6f30*/  IMAD.MOV.U32 R111, RZ, RZ, R180 ;  /* 0x000000ffff6f7224 */ /* 0x000fe200078e00b4 */
[----:B------:R-:W-:Y:S01]  /*6f40*/  ISETP.NE.AND P1, PT, R13, RZ, PT ;  /* 0x000000ff0d00720c */ /* 0x000fe20003f25270 */
[----:B-1----:R-:W-:Y:S01]  /*6f50*/  IMAD.MOV.U32 R6, RZ, RZ, R3 ;  /* 0x000000ffff067224 */ /* 0x002fe200078e0003 */
[----:B------:R-:W-:Y:S01]  /*6f60*/  IABS R3, R7 ;  /* 0x0000000700037213 */ /* 0x000fe20000000000 */
[----:B------:R-:W-:-:S02]  /*6f70*/  IMAD.IADD R7, R241, 0x1, -R5 ;  /* 0x00000001f1077824 */ /* 0x000fc400078e0a05 */
[----:B------:R1:W3:Y:S01]  /*6f80*/  I2F R21, R6 ;  /* 0x0000000600157306 */ /* 0x0002e20000201400 */
[----:B--2---:R-:W-:Y:S02]  /*6f90*/  FFMA.FTZ R9, R23, -UR35, R51 ;  /* 0x8000002317097c23 */ /* 0x004fe40008010033 */
[----:B-1----:R-:W-:Y:S01]  /*6fa0*/  IMAD.MOV.U32 R6, RZ, RZ, R3 ;  /* 0x000000ffff067224 */ /* 0x002fe200078e0003 */
[----:B------:R-:W-:Y:S01]  /*6fb0*/  IABS R3, R8 ;  /* 0x0000000800037213 */ /* 0x000fe20000000000 */
[----:B------:R-:W-:-:S03]  /*6fc0*/  FFMA.FTZ R8, R32, -UR35, R50 ;  /* 0x8000002320087c23 */ /* 0x000fc60008010032 */
[----:B------:R1:W2:Y:S01]  /*6fd0*/  I2F R19, R6 ;  /* 0x0000000600137306 */ /* 0x0002a20000201400 */
[----:B---3--:R-:W-:Y:S01]  /*6fe0*/  FFMA.FTZ R11, R21, -UR35, R29 ;  /* 0x80000023150b7c23 */ /* 0x008fe2000801001d */
[----:B------:R-:W-:Y:S01]  /*6ff0*/  FSEL R196, R8, -INF , !P5 ;  /* 0xff80000008c47808 */ /* 0x000fe20006800000 */
[----:B------:R-:W-:Y:S01]  /*7000*/  FFMA.FTZ R8, R34, -UR35, R49 ;  /* 0x8000002322087c23 */ /* 0x000fe20008010031 */
[----:B------:R-:W-:Y:S02]  /*7010*/  ISETP.LT.OR P5, PT, R5, R239, P2 ;  /* 0x000000ef0500720c */ /* 0x000fe400017a1670 */
[----:B------:R-:W-:Y:S02]  /*7020*/  ISETP.NE.AND P2, PT, R16, RZ, PT ;  /* 0x000000ff1000720c */ /* 0x000fe40003f45270 */
[----:B------:R-:W3:Y:S01]  /*7030*/  I2F R18, R3 ;  /* 0x0000000300127306 */ /* 0x000ee20000201400 */
[----:B------:R-:W-:Y:S02]  /*7040*/  FSEL R191, R8, -INF , !P6 ;  /* 0xff80000008bf7808 */ /* 0x000fe40007000000 */
[----:B------:R-:W-:Y:S01]  /*7050*/  ISETP.NE.AND P6, PT, R17, RZ, PT ;  /* 0x000000ff1100720c */ /* 0x000fe20003fc5270 */
[----:B------:R-:W-:Y:S01]  /*7060*/  FFMA.FTZ R17, R68, -UR35, R40 ;  /* 0x8000002344117c23 */ /* 0x000fe20008010028 */
[----:B------:R-:W-:-:S02]  /*7070*/  FSEL R173, R11, -INF , !P2 ;  /* 0xff8000000bad7808 */ /* 0x000fc40005000000 */
[----:B------:R-:W-:Y:S01]  /*7080*/  FSEL R182, R9, -INF , !P6 ;  /* 0xff80000009b67808 */ /* 0x000fe20007000000 */
[----:B-1----:R-:W-:Y:S01]  /*7090*/  IMAD.MOV.U32 R6, RZ, RZ, R0 ;  /* 0x000000ffff067224 */ /* 0x002fe200078e0000 */
[----:B------:R-:W-:Y:S01]  /*70a0*/  IABS R0, R7 ;  /* 0x0000000700007213 */ /* 0x000fe20000000000 */
[----:B--2---:R-:W-:Y:S02]  /*70b0*/  FFMA.FTZ R16, R19, -UR35, R31 ;  /* 0x8000002313107c23 */ /* 0x004fe4000801001f */
[----:B------:R1:W2:Y:S03]  /*70c0*/  I2F R12, R6 ;  /* 0x00000006000c7306 */ /* 0x0002a60000201400 */
[----:B------:R-:W-:Y:S01]  /*70d0*/  FSEL R183, R16, -INF , !P1 ;  /* 0xff80000010b77808 */ /* 0x000fe20004800000 */
[----:B---3--:R-:W-:Y:S01]  /*70e0*/  FFMA.FTZ R18, R18, -UR35, R42 ;  /* 0x8000002312127c23 */ /* 0x008fe2000801002a */
[----:B------:R-:W-:-:S04]  /*70f0*/  IADD3 R3, R35, 0x31, RZ ;  /* 0x0000003123037810 */ /* 0x000fc80007ffe0ff */
[C---:B------:R-:W-:Y:S01]  /*7100*/  ISETP.GE.AND P0, PT, R3.reuse, R245, PT ;  /* 0x000000f50300720c */ /* 0x040fe20003f06270 */
[----:B------:R-:W-:Y:S01]  /*7110*/  IMAD.IADD R7, R236, 0x1, -R3 ;  /* 0x00000001ec077824 */ /* 0x000fe200078e0a03 */
[C---:B------:R-:W-:Y:S02]  /*7120*/  ISETP.GE.AND P2, PT, R3.reuse, R244, PT ;  /* 0x000000f40300720c */ /* 0x040fe40003f46270 */
[----:B------:R-:W-:Y:S02]  /*7130*/  ISETP.LT.OR P6, PT, R3, R240, P0 ;  /* 0x000000f00300720c */ /* 0x000fe400007c1670 */
[----:B------:R-:W-:Y:S01]  /*7140*/  ISETP.NE.AND P0, PT, R20, RZ, PT ;  /* 0x000000ff1400720c */ /* 0x000fe20003f05270 */
[----:B-1----:R-:W-:Y:S01]  /*7150*/  IMAD.MOV.U32 R6, RZ, RZ, R0 ;  /* 0x000000ffff067224 */ /* 0x002fe200078e0000 */
[----:B------:R-:W-:Y:S01]  /*7160*/  IABS R0, R7 ;  /* 0x0000000700007213 */ /* 0x000fe20000000000 */
[----:B--2---:R-:W-:Y:S01]  /*7170*/  FFMA.FTZ R21, R12, -UR35, R52 ;  /* 0x800000230c157c23 */ /* 0x004fe20008010034 */
[----:B------:R-:W-:Y:S01]  /*7180*/  FSEL R231, R17, -INF , !P0 ;  /* 0xff80000011e77808 */ /* 0x000fe20004000000 */
[----:B------:R-:W1:Y:S01]  /*7190*/  LDSM.16.M88.4 R12, [R217+0x2000] ;  /* 0x00200000d90c783b */ /* 0x000e620000000200 */
[----:B------:R-:W2:Y:S01]  /*71a0*/  I2F R7, R0 ;  /* 0x0000000000077306 */ /* 0x000ea20000201400 */
[----:B------:R-:W-:-:S02]  /*71b0*/  ISETP.GE.AND P0, PT, R3, R242, PT ;  /* 0x000000f20300720c */ /* 0x000fc40003f06270 */
[C---:B------:R-:W-:Y:S02]  /*71c0*/  ISETP.GE.AND P1, PT, R3.reuse, R243, PT ;  /* 0x000000f30300720c */ /* 0x040fe40003f26270 */
[C---:B------:R-:W-:Y:S02]  /*71d0*/  ISETP.LT.OR P0, PT, R3.reuse, R237, P0 ;  /* 0x000000ed0300720c */ /* 0x040fe40000701670 */
[C---:B------:R-:W-:Y:S01]  /*71e0*/  ISETP.LT.OR P2, PT, R3.reuse, R239, P2 ;  /* 0x000000ef0300720c */ /* 0x040fe20001741670 */
[----:B------:R-:W3:Y:S01]  /*71f0*/  I2F R10, R6 ;  /* 0x00000006000a7306 */ /* 0x000ee20000201400 */
[----:B------:R-:W-:Y:S02]  /*7200*/  ISETP.LT.OR P1, PT, R3, R238, P1 ;  /* 0x000000ee0300720c */ /* 0x000fe40000f21670 */
[----:B------:R-:W-:Y:S02]  /*7210*/  FSEL R211, R18, -INF , !P5 ;  /* 0xff80000012d37808 */ /* 0x000fe40006800000 */
[----:B------:R-:W-:-:S02]  /*7220*/  P2R R11, PR, RZ, 0x4 ;  /* 0x00000004ff0b7803 */ /* 0x000fc40000000000 */
[----:B------:R-:W-:Y:S01]  /*7230*/  FSEL R210, R21, -INF , !P4 ;  /* 0xff80000015d27808 */ /* 0x000fe20006000000 */
[----:B--2---:R-:W-:Y:S01]  /*7240*/  FFMA.FTZ R22, R7, -UR35, R41 ;  /* 0x8000002307167c23 */ /* 0x004fe20008010029 */
[----:B------:R-:W-:-:S04]  /*7250*/  IADD3 R0, R35, 0x38, RZ ;  /* 0x0000003823007810 */ /* 0x000fc80007ffe0ff */
[----:B------:R-:W-:Y:S01]  /*7260*/  ISETP.GE.AND P2, PT, R0, R244, PT ;  /* 0x000000f40000720c */ /* 0x000fe20003f46270 */
[----:B------:R-:W-:Y:S01]  /*7270*/  IMAD.IADD R5, R236, 0x1, -R0 ;  /* 0x00000001ec057824 */ /* 0x000fe200078e0a00 */
[----:B------:R-:W-:Y:S01]  /*7280*/  FSEL R206, R22, -INF , !P6 ;  /* 0xff80000016ce7808 */ /* 0x000fe20007000000 */
[----:B---3--:R-:W-:Y:S01]  /*7290*/  FFMA.FTZ R19, R10, -UR35, R54 ;  /* 0x800000230a137c23 */ /* 0x008fe20008010036 */
[----:B------:R-:W-:Y:S02]  /*72a0*/  IADD3 R6, R35, 0x39, RZ ;  /* 0x0000003923067810 */ /* 0x000fe40007ffe0ff */
[----:B------:R-:W-:Y:S02]  /*72b0*/  IABS R5, R5 ;  /* 0x0000000500057213 */ /* 0x000fe40000000000 */
[----:B------:R-:W-:Y:S01]  /*72c0*/  P2R R10, PR, RZ, 0x2 ;  /* 0x00000002ff0a7803 */ /* 0x000fe20000000000 */
[----:B------:R-:W-:Y:S01]  /*72d0*/  IMAD.IADD R7, R236, 0x1, -R6 ;  /* 0x00000001ec077824 */ /* 0x000fe200078e0a06 */
[C---:B------:R-:W-:Y:S01]  /*72e0*/  ISETP.GE.AND P1, PT, R0.reuse, R243, PT ;  /* 0x000000f30000720c */ /* 0x040fe20003f26270 */
[----:B------:R-:W-:Y:S01]  /*72f0*/  IMAD.MOV.U32 R8, RZ, RZ, R5 ;  /* 0x000000ffff087224 */ /* 0x000fe200078e0005 */
[----:B------:R-:W-:Y:S01]  /*7300*/  FSEL R233, R19, -INF , !P3 ;  /* 0xff80000013e97808 */ /* 0x000fe20005800000 */
[----:B------:R-:W-:Y:S01]  /*7310*/  IMAD.IADD R5, R235, 0x1, -R3 ;  /* 0x00000001eb057824 */ /* 0x000fe200078e0a03 */
[----:B------:R-:W-:Y:S01]  /*7320*/  IABS R7, R7 ;  /* 0x0000000700077213 */ /* 0x000fe20000000000 */
[----:B------:R2:W3:Y:S01]  /*7330*/  I2F R23, R8 ;  /* 0x0000000800177306 */ /* 0x0004e20000201400 */
[----:B------:R-:W-:-:S02]  /*7340*/  ISETP.LT.OR P5, PT, R0, R239, P2 ;  /* 0x000000ef0000720c */ /* 0x000fc400017a1670 */
[----:B------:R-:W-:Y:S01]  /*7350*/  IABS R5, R5 ;  /* 0x0000000500057213 */ /* 0x000fe20000000000 */
[----:B-1----:R-:W-:Y:S01]  /*7360*/  HMMA.16816.F32 R48, R36, R12, R132 ;  /* 0x0000000c2430723c */ /* 0x002fe20000001884 */
[----:B------:R-:W-:Y:S02]  /*7370*/  ISETP.LT.OR P4, PT, R0, R238, P1 ;  /* 0x000000ee0000720c */ /* 0x000fe40000f81670 */
[----:B------:R-:W-:Y:S01]  /*7380*/  ISETP.NE.AND P6, PT, R11, RZ, PT ;  /* 0x000000ff0b00720c */ /* 0x000fe20003fc5270 */
[----:B------:R1:W-:Y:S01]  /*7390*/  I2F R16, R5 ;  /* 0x0000000500107306 */ /* 0x0003e20000201400 */
[----:B------:R-:W-:-:S03]  /*73a0*/  ISETP.NE.AND P2, PT, R10, RZ, PT ;  /* 0x000000ff0a00720c */ /* 0x000fc60003f45270 */
[----:B------:R-:W-:Y:S01]  /*73b0*/  HMMA.16816.F32 R68, R44, R12, R160 ;  /* 0x0000000c2c44723c */ /* 0x000fe200000018a0 */
[----:B--2---:R-:W-:-:S03]  /*73c0*/  IMAD.IADD R8, R234, 0x1, -R3 ;  /* 0x00000001ea087824 */ /* 0x004fc600078e0a03 */
[----:B------:R2:W4:Y:S01]  /*73d0*/  I2F R24, R7 ;  /* 0x0000000700187306 */ /* 0x0005220000201400 */
[----:B---3--:R-:W-:-:S03]  /*73e0*/  FFMA.FTZ R11, R23, -UR35, R56 ;  /* 0x80000023170b7c23 */ /* 0x008fc60008010038 */
[----:B------:R-:W-:Y:S01]  /*73f0*/  HMMA.16816.F32 R76, R44, R14, R152 ;  /* 0x0000000e2c4c723c */ /* 0x000fe20000001898 */
[----:B------:R-:W-:Y:S01]  /*7400*/  IABS R8, R8 ;  /* 0x0000000800087213 */ /* 0x000fe20000000000 */
[----:B-1----:R-:W-:-:S04]  /*7410*/  IMAD.IADD R5, R241, 0x1, -R3 ;  /* 0x00000001f1057824 */ /* 0x002fc800078e0a03 */
[----:B------:R-:W-:Y:S01]  /*7420*/  IMAD.MOV.U32 R3, RZ, RZ, R8 ;  /* 0x000000ffff037224 */ /* 0x000fe200078e0008 */
[----:B------:R-:W-:Y:S01]  /*7430*/  P2R R8, PR, RZ, 0x1 ;  /* 0x00000001ff087803 */ /* 0x000fe20000000000 */
[----:B------:R-:W-:Y:S01]  /*7440*/  HMMA.16816.F32 R72, R36, R14, R136 ;  /* 0x0000000e2448723c */ /* 0x000fe20000001888 */
[----:B------:R-:W-:Y:S01]  /*7450*/  ISETP.GE.AND P0, PT, R0, R245, PT ;  /* 0x000000f50000720c */ /* 0x000fe20003f06270 */
[----:B------:R-:W1:Y:S01]  /*7460*/  I2F R9, R3 ;  /* 0x0000000300097306 */ /* 0x000e620000201400 */
[----:B------:R-:W-:Y:S01]  /*7470*/  IABS R17, R5 ;  /* 0x0000000500117213 */ /* 0x000fe20000000000 */
[--C-:B------:R-:W-:Y:S01]  /*7480*/  IMAD.IADD R5, R234, 0x1, -R0.reuse ;  /* 0x00000001ea057824 */ /* 0x100fe200078e0a00 */
[----:B------:R-:W-:Y:S01]  /*7490*/  ISETP.LT.OR P0, PT, R0, R240, P0 ;  /* 0x000000f00000720c */ /* 0x000fe20000701670 */
[----:B--2---:R-:W-:Y:S01]  /*74a0*/  IMAD.IADD R7, R235, 0x1, -R0 ;  /* 0x00000001eb077824 */ /* 0x004fe200078e0a00 */
[----:B------:R-:W-:Y:S01]  /*74b0*/  ISETP.NE.AND P1, PT, R8, RZ, PT ;  /* 0x000000ff0800720c */ /* 0x000fe20003f25270 */
[----:B------:R-:W-:Y:S01]  /*74c0*/  IMAD.IADD R8, R241, 0x1, -R6 ;  /* 0x00000001f1087824 */ /* 0x000fe200078e0a06 */
[----:B------:R-:W-:Y:S01]  /*74d0*/  P2R R18, PR, RZ, 0x1 ;  /* 0x00000001ff127803 */ /* 0x000fe20000000000 */
[----:B----4-:R-:W-:Y:S01]  /*74e0*/  FFMA.FTZ R15, R24, -UR35, R57 ;  /* 0x80000023180f7c23 */ /* 0x010fe20008010039 */
[----:B------:R-:W-:Y:S01]  /*74f0*/  IABS R5, R5 ;  /* 0x0000000500057213 */ /* 0x000fe20000000000 */
[----:B------:R-:W2:Y:S01]  /*7500*/  LDSM.16.M88.4 R24, [R217+0x2800] ;  /* 0x00280000d918783b */ /* 0x000ea20000000200 */
[----:B------:R-:W-:-:S04]  /*7510*/  ISETP.GE.AND P0, PT, R0, R242, PT ;  /* 0x000000f20000720c */ /* 0x000fc80003f06270 */
[----:B------:R-:W-:Y:S01]  /*7520*/  ISETP.LT.OR P3, PT, R0, R237, P0 ;  /* 0x000000ed0000720c */ /* 0x000fe20000761670 */
[----:B-1----:R-:W-:Y:S01]  /*7530*/  FFMA.FTZ R9, R9, -UR35, R53 ;  /* 0x8000002309097c23 */ /* 0x002fe20008010035 */
[----:B------:R-:W-:Y:S01]  /*7540*/  IABS R3, R7 ;  /* 0x0000000700037213 */ /* 0x000fe20000000000 */
[----:B------:R-:W-:Y:S01]  /*7550*/  IMAD.MOV.U32 R7, RZ, RZ, R17 ;  /* 0x000000ffff077224 */ /* 0x000fe200078e0011 */
[C---:B------:R-:W-:Y:S02]  /*7560*/  ISETP.GE.AND P0, PT, R6.reuse, R245, PT ;  /* 0x000000f50600720c */ /* 0x040fe40003f06270 */
[----:B------:R1:W-:Y:S01]  /*7570*/  I2F R19, R3 ;  /* 0x0000000300137306 */ /* 0x0003e20000201400 */
[----:B------:R-:W-:Y:S02]  /*7580*/  FSEL R199, R9, -INF , !P2 ;  /* 0xff80000009c77808 */ /* 0x000fe40005000000 */
[----:B------:R-:W-:-:S04]  /*7590*/  ISETP.GE.AND P2, PT, R6, R244, PT ;  /* 0x000000f40600720c */ /* 0x000fc80003f46270 */
[----:B------:R-:W-:Y:S01]  /*75a0*/  ISETP.LT.OR P2, PT, R6, R239, P2 ;  /* 0x000000ef0600720c */ /* 0x000fe20001741670 */
[----:B------:R3:W4:Y:S01]  /*75b0*/  I2F R17, R7 ;  /* 0x0000000700117306 */ /* 0x0007220000201400 */
[----:B-1----:R-:W-:Y:S02]  /*75c0*/  IMAD.IADD R3, R241, 0x1, -R0 ;  /* 0x00000001f1037824 */ /* 0x002fe400078e0a00 */
[----:B------:R-:W-:Y:S01]  /*75d0*/  IMAD.MOV.U32 R0, RZ, RZ, R5 ;  /* 0x000000ffff007224 */ /* 0x000fe200078e0005 */
[----:B------:R-:W-:Y:S02]  /*75e0*/  IADD3 R5, R35, 0x40, RZ ;  /* 0x0000004023057810 */ /* 0x000fe40007ffe0ff */
[----:B------:R-:W-:Y:S02]  /*75f0*/  IABS R3, R3 ;  /* 0x0000000300037213 */ /* 0x000fe40000000000 */
[----:B------:R1:W5:Y:S01]  /*7600*/  I2F R13, R0 ;  /* 0x00000000000d7306 */ /* 0x0003620000201400 */
[----:B---3--:R-:W-:-:S02]  /*7610*/  FFMA.FTZ R7, R16, -UR35, R43 ;  /* 0x8000002310077c23 */ /* 0x008fc4000801002b */
[----:B----4-:R-:W-:-:S03]  /*7620*/  FFMA.FTZ R10, R17, -UR35, R55 ;  /* 0x80000023110a7c23 */ /* 0x010fc60008010037 */
[----:B------:R-:W-:Y:S01]  /*7630*/  FSEL R200, R7, -INF , !P6 ;  /* 0xff80000007c87808 */ /* 0x000fe20007000000 */
[----:B------:R-:W-:Y:S01]  /*7640*/  IMAD.IADD R7, R234, 0x1, -R6 ;  /* 0x00000001ea077824 */ /* 0x000fe200078e0a06 */
[----:B------:R-:W3:Y:S01]  /*7650*/  I2F R20, R3 ;  /* 0x0000000300147306 */ /* 0x000ee20000201400 */
[----:B------:R-:W-:Y:S01]  /*7660*/  ISETP.LT.OR P6, PT, R6, R240, P0 ;  /* 0x000000f00600720c */ /* 0x000fe200007c1670 */
[-C--:B--2---:R-:W-:Y:S01]  /*7670*/  HMMA.16816.F32 R40, R36, R24.reuse, R144 ;  /* 0x000000182428723c */ /* 0x084fe20000001890 */
[----:B------:R-:W-:Y:S02]  /*7680*/  ISETP.NE.AND P0, PT, R18, RZ, PT ;  /* 0x000000ff1200720c */ /* 0x000fe40003f05270 */
[----:B------:R-:W-:Y:S01]  /*7690*/  FSEL R201, R10, -INF , !P1 ;  /* 0xff8000000ac97808 */ /* 0x000fe20004800000 */
[----:B------:R-:W-:Y:S01]  /*76a0*/  FFMA.FTZ R10, R19, -UR35, R58 ;  /* 0x80000023130a7c23 */ /* 0x000fe2000801003a */
[----:B------:R-:W-:Y:S01]  /*76b0*/  FSEL R192, R11, -INF , !P0 ;  /* 0xff8000000bc07808 */ /* 0x000fe20004000000 */
[----:B-1----:R-:W-:Y:S01]  /*76c0*/  IMAD.IADD R0, R235, 0x1, -R6 ;  /* 0x00000001eb007824 */ /* 0x002fe200078e0a06 */
[C---:B------:R-:W-:Y:S01]  /*76d0*/  ISETP.GE.AND P1, PT, R6.reuse, R243, PT ;  /* 0x000000f30600720c */ /* 0x040fe20003f26270 */
[----:B-----5:R-:W-:Y:S01]  /*76e0*/  FFMA.FTZ R11, R13, -UR35, R60 ;  /* 0x800000230d0b7c23 */ /* 0x020fe2000801003c */
[----:B------:R-:W-:Y:S01]  /*76f0*/  ISETP.GE.AND P0, PT, R6, R242, PT ;  /* 0x000000f20600720c */ /* 0x000fe20003f06270 */
[----:B------:R-:W-:Y:S01]  /*7700*/  HMMA.16816.F32 R52, R44, R24, R156 ;  /* 0x000000182c34723c */ /* 0x000fe2000000189c */
[----:B------:R-:W-:-:S02]  /*7710*/  IABS R0, R0 ;  /* 0x0000000000007213 */ /* 0x000fc40000000000 */
[----:B------:R-:W-:Y:S01]  /*7720*/  ISETP.LT.OR P1, PT, R6, R238, P1 ;  /* 0x000000ee0600720c */ /* 0x000fe20000f21670 */
[----:B---3--:R-:W-:Y:S01]  /*7730*/  FFMA.FTZ R14, R20, -UR35, R62 ;  /* 0x80000023140e7c23 */ /* 0x008fe2000801003e */
[----:B------:R-:W-:Y:S01]  /*7740*/  ISETP.LT.OR P0, PT, R6, R237, P0 ;  /* 0x000000ed0600720c */ /* 0x000fe20000701670 */
[----:B------:R-:W-:Y:S01]  /*7750*/  IMAD.MOV.U32 R3, RZ, RZ, R0 ;  /* 0x000000ffff037224 */ /* 0x000fe200078e0000 */
[----:B------:R-:W-:Y:S01]  /*7760*/  IABS R0, R7 ;  /* 0x0000000700007213 */ /* 0x000fe20000000000 */
[----:B------:R-:W-:Y:S01]  /*7770*/  IMAD.IADD R6, R236, 0x1, -R5 ;  /* 0x00000001ec067824 */ /* 0x000fe200078e0a05 */
[----:B------:R-:W-:Y:S01]  /*7780*/  P2R R16, PR, RZ, 0x1 ;  /* 0x00000001ff107803 */ /* 0x000fe20000000000 */
[----:B------:R1:W2:Y:S01]  /*7790*/  I2F R12, R3 ;  /* 0x00000003000c7306 */ /* 0x0002a20000201400 */
[----:B------:R-:W-:Y:S02]  /*77a0*/  ISETP.GE.AND P0, PT, R5, R245, PT ;  /* 0x000000f50500720c */ /* 0x000fe40003f06270 */
[----:B------:R-:W-:-:S02]  /*77b0*/  P2R R18, PR, RZ, 0x4 ;  /* 0x00000004ff127803 */ /* 0x000fc40000000000 */
[C---:B------:R-:W-:Y:S02]  /*77c0*/  ISETP.LT.OR P0, PT, R5.reuse, R240, P0 ;  /* 0x000000f00500720c */ /* 0x040fe40000701670 */
[----:B------:R-:W-:Y:S02]  /*77d0*/  P2R R17, PR, RZ, 0x2 ;  /* 0x00000002ff117803 */ /* 0x000fe40000000000 */
[----:B------:R-:W-:Y:S02]  /*77e0*/  P2R R13, PR, RZ, 0x1 ;  /* 0x00000001ff0d7803 */ /* 0x000fe40000000000 */
[C---:B------:R-:W-:Y:S02]  /*77f0*/  ISETP.GE.AND P2, PT, R5.reuse, R244, PT ;  /* 0x000000f40500720c */ /* 0x040fe40003f46270 */
[C---:B------:R-:W-:Y:S02]  /*7800*/  ISETP.GE.AND P1, PT, R5.reuse, R243, PT ;  /* 0x000000f30500720c */ /* 0x040fe40003f26270 */
[----:B------:R-:W-:Y:S01]  /*7810*/  ISETP.GE.AND P0, PT, R5, R242, PT ;  /* 0x000000f20500720c */ /* 0x000fe20003f06270 */
[----:B-1----:R-:W-:Y:S01]  /*7820*/  IMAD.MOV.U32 R3, RZ, RZ, R0 ;  /* 0x000000ffff037224 */ /* 0x002fe200078e0000 */
[----:B------:R-:W-:Y:S01]  /*7830*/  IABS R0, R8 ;  /* 0x0000000800007213 */ /* 0x000fe20000000000 */
[----:B--2---:R-:W-:Y:S01]  /*7840*/  FFMA.FTZ R19, R12, -UR35, R59 ;  /* 0x800000230c137c23 */ /* 0x004fe2000801003b */
[----:B------:R-:W-:Y:S01]  /*7850*/  FSEL R184, R10, -INF , !P5 ;  /* 0xff8000000ab87808 */ /* 0x000fe20006800000 */
[----:B------:R-:W1:Y:S01]  /*7860*/  I2F R7, R3 ;  /* 0x0000000300077306 */ /* 0x000e620000201400 */
[----:B------:R-:W-:Y:S01]  /*7870*/  IMAD.IADD R8, R235, 0x1, -R5 ;  /* 0x00000001eb087824 */ /* 0x000fe200078e0a05 */
[----:B------:R-:W-:-:S02]  /*7880*/  FSEL R185, R11, -INF , !P4 ;  /* 0xff8000000bb97808 */ /* 0x000fc40006000000 */
[----:B------:R-:W-:Y:S02]  /*7890*/  FSEL R186, R14, -INF , !P3 ;  /* 0xff8000000eba7808 */ /* 0x000fe40005800000 */
[C---:B------:R-:W-:Y:S02]  /*78a0*/  ISETP.LT.OR P5, PT, R5.reuse, R239, P2 ;  /* 0x000000ef0500720c */ /* 0x040fe400017a1670 */
[----:B------:R-:W2:Y:S01]  /*78b0*/  I2F R9, R0 ;  /* 0x0000000000097306 */ /* 0x000ea20000201400 */
[C---:B------:R-:W-:Y:S02]  /*78c0*/  ISETP.LT.OR P4, PT, R5.reuse, R238, P1 ;  /* 0x000000ee0500720c */ /* 0x040fe40000f81670 */
[----:B------:R-:W-:Y:S02]  /*78d0*/  ISETP.LT.OR P3, PT, R5, R237, P0 ;  /* 0x000000ed0500720c */ /* 0x000fe40000761670 */
[----:B------:R-:W-:Y:S02]  /*78e0*/  ISETP.NE.AND P2, PT, R17, RZ, PT ;  /* 0x000000ff1100720c */ /* 0x000fe40003f45270 */
[----:B------:R-:W-:Y:S01]  /*78f0*/  FSEL R169, R15, -INF , !P6 ;  /* 0xff8000000fa97808 */ /* 0x000fe20007000000 */
[----:B-1----:R-:W-:Y:S01]  /*7900*/  FFMA.FTZ R21, R7, -UR35, R61 ;  /* 0x8000002307157c23 */ /* 0x002fe2000801003d */
[----:B------:R-:W-:-:S02]  /*7910*/  IADD3 R3, R35, 0x41, RZ ;  /* 0x0000004123037810 */ /* 0x000fc40007ffe0ff */
[----:B------:R-:W-:Y:S02]  /*7920*/  ISETP.NE.AND P6, PT, R18, RZ, PT ;  /* 0x000000ff1200720c */ /* 0x000fe40003fc5270 */
[----:B------:R-:W-:Y:S02]  /*7930*/  ISETP.GE.AND P0, PT, R3, R245, PT ;  /* 0x000000f50300720c */ /* 0x000fe40003f06270 */
[----:B------:R-:W-:Y:S01]  /*7940*/  FSEL R166, R19, -INF , !P6 ;  /* 0xff80000013a67808 */ /* 0x000fe20007000000 */
[----:B--2---:R-:W-:Y:S01]  /*7950*/  FFMA.FTZ R20, R9, -UR35, R63 ;  /* 0x8000002309147c23 */ /* 0x004fe2000801003f */
[----:B------:R-:W-:Y:S01]  /*7960*/  IABS R0, R6 ;  /* 0x0000000600007213 */ /* 0x000fe20000000000 */
[----:B------:R-:W-:Y:S01]  /*7970*/  IMAD.IADD R6, R236, 0x1, -R3 ;  /* 0x00000001ec067824 */ /* 0x000fe200078e0a03 */
[----:B------:R-:W-:Y:S02]  /*7980*/  ISETP.LT.OR P6, PT, R3, R240, P0 ;  /* 0x000000f00300720c */ /* 0x000fe400007c1670 */
[----:B------:R-:W1:Y:S01]  /*7990*/  I2F R12, R0 ;  /* 0x00000000000c7306 */ /* 0x000e620000201400 */
[----:B------:R-:W-:-:S02]  /*79a0*/  ISETP.NE.AND P1, PT, R16, RZ, PT ;  /* 0x000000ff1000720c */ /* 0x000fc40003f25270 */
[----:B------:R-:W-:Y:S02]  /*79b0*/  IABS R6, R6 ;  /* 0x0000000600067213 */ /* 0x000fe40000000000 */
[----:B------:R-:W-:Y:S02]  /*79c0*/  ISETP.NE.AND P0, PT, R13, RZ, PT ;  /* 0x000000ff0d00720c */ /* 0x000fe40003f05270 */
[----:B------:R-:W-:Y:S01]  /*79d0*/  FSEL R150, R21, -INF , !P2 ;  /* 0xff80000015967808 */ /* 0x000fe20005000000 */
[----:B------:R-:W-:Y:S01]  /*79e0*/  IMAD.MOV.U32 R7, RZ, RZ, R6 ;  /* 0x000000ffff077224 */ /* 0x000fe200078e0006 */
[----:B------:R-:W-:Y:S02]  /*79f0*/  IABS R6, R8 ;  /* 0x0000000800067213 */ /* 0x000fe40000000000 */
[----:B------:R-:W-:Y:S01]  /*7a00*/  FSEL R167, R20, -INF , !P1 ;  /* 0xff80000014a77808 */ /* 0x000fe20004800000 */
[----:B------:R2:W-:Y:S01]  /*7a10*/  I2F R22, R7 ;  /* 0x0000000700167306 */ /* 0x0005e20000201400 */
[----:B------:R-:W-:-:S02]  /*7a20*/  ISETP.GE.AND P2, PT, R3, R244, PT ;  /* 0x000000f40300720c */ /* 0x000fc40003f46270 */
[----:B------:R-:W-:Y:S01]  /*7a30*/  ISETP.GE.AND P1, PT, R3, R243, PT ;  /* 0x000000f30300720c */ /* 0x000fe20003f26270 */
[----:B-1----:R-:W-:Y:S01]  /*7a40*/  FFMA.FTZ R11, R12, -UR35, R48 ;  /* 0x800000230c0b7c23 */ /* 0x002fe20008010030 */
[----:B------:R-:W-:Y:S02]  /*7a50*/  IADD3 R0, R35, 0x48, RZ ;  /* 0x0000004823007810 */ /* 0x000fe40007ffe0ff */
[----:B------:R-:W-:Y:S01]  /*7a60*/  ISETP.LT.OR P2, PT, R3, R239, P2 ;  /* 0x000000ef0300720c */ /* 0x000fe20001741670 */
[----:B------:R-:W1:Y:S01]  /*7a70*/  I2F R8, R6 ;  /* 0x0000000600087306 */ /* 0x000e620000201400 */
[----:B------:R-:W-:Y:S01]  /*7a80*/  FSEL R205, R11, -INF , !P0 ;  /* 0xff8000000bcd7808 */ /* 0x000fe20004000000 */
[----:B------:R-:W-:Y:S01]  /*7a90*/  IMAD.IADD R9, R236, 0x1, -R0 ;  /* 0x00000001ec097824 */ /* 0x000fe200078e0a00 */
[C---:B------:R-:W-:Y:S02]  /*7aa0*/  ISETP.GE.AND P0, PT, R3.reuse, R242, PT ;  /* 0x000000f20300720c */ /* 0x040fe40003f06270 */
[----:B------:R-:W-:-:S02]  /*7ab0*/  ISETP.LT.OR P1, PT, R3, R238, P1 ;  /* 0x000000ee0300720c */ /* 0x000fc40000f21670 */
[----:B------:R-:W-:Y:S01]  /*7ac0*/  IABS R9, R9 ;  /* 0x0000000900097213 */ /* 0x000fe20000000000 */
[--C-:B--2---:R-:W-:Y:S01]  /*7ad0*/  IMAD.IADD R7, R234, 0x1, -R5.reuse ;  /* 0x00000001ea077824 */ /* 0x104fe200078e0a05 */
[----:B------:R-:W-:Y:S01]  /*7ae0*/  ISETP.LT.OR P0, PT, R3, R237, P0 ;  /* 0x000000ed0300720c */ /* 0x000fe20000701670 */
[----:B------:R-:W-:Y:S01]  /*7af0*/  IMAD.IADD R5, R241, 0x1, -R5 ;  /* 0x00000001f1057824 */ /* 0x000fe200078e0a05 */
[----:B------:R-:W-:Y:S02]  /*7b00*/  P2R R15, PR, RZ, 0x4 ;  /* 0x00000004ff0f7803 */ /* 0x000fe40000000000 */
[----:B------:R-:W-:Y:S02]  /*7b10*/  P2R R13, PR, RZ, 0x1 ;  /* 0x00000001ff0d7803 */ /* 0x000fe40000000000 */
[----:B------:R-:W-:Y:S01]  /*7b20*/  ISETP.GE.AND P0, PT, R0, R245, PT ;  /* 0x000000f50000720c */ /* 0x000fe20003f06270 */
[----:B-1----:R-:W-:Y:S01]  /*7b30*/  FFMA.FTZ R17, R8, -UR35, R50 ;  /* 0x8000002308117c23 */ /* 0x002fe20008010032 */
[----:B------:R-:W-:Y:S01]  /*7b40*/  IABS R6, R7 ;  /* 0x0000000700067213 */ /* 0x000fe20000000000 */
[----:B------:R-:W-:Y:S01]  /*7b50*/  IMAD.MOV.U32 R7, RZ, RZ, R9 ;  /* 0x000000ffff077224 */ /* 0x000fe200078e0009 */
[----:B------:R-:W-:-:S02]  /*7b60*/  IABS R9, R5 ;  /* 0x0000000500097213 */ /* 0x000fc40000000000 */
[----:B------:R1:W2:Y:S01]  /*7b70*/  I2F R10, R6 ;  /* 0x00000006000a7306 */ /* 0x0002a20000201400 */
[----:B------:R-:W-:Y:S02]  /*7b80*/  ISETP.LT.OR P0, PT, R0, R240, P0 ;  /* 0x000000f00000720c */ /* 0x000fe40000701670 */
[----:B------:R-:W-:Y:S01]  /*7b90*/  IMAD.MOV.U32 R8, RZ, RZ, R9 ;  /* 0x000000ffff087224 */ /* 0x000fe200078e0009 */
[----:B------:R-:W-:Y:S01]  /*7ba0*/  P2R R14, PR, RZ, 0x2 ;  /* 0x00000002ff0e7803 */ /* 0x000fe20000000000 */
[----:B------:R-:W-:Y:S01]  /*7bb0*/  IMAD.IADD R9, R234, 0x1, -R3 ;  /* 0x00000001ea097824 */ /* 0x000fe200078e0a03 */
[----:B------:R-:W-:Y:S02]  /*7bc0*/  P2R R20, PR, RZ, 0x1 ;  /* 0x00000001ff147803 */ /* 0x000fe40000000000 */
[----:B------:R3:W4:Y:S01]  /*7bd0*/  I2F R28, R7 ;  /* 0x00000007001c7306 */ /* 0x0007220000201400 */
[C---:B------:R-:W-:Y:S02]  /*7be0*/  ISETP.GE.AND P2, PT, R0.reuse, R244, PT ;  /* 0x000000f40000720c */ /* 0x040fe40003f46270 */
[----:B------:R-:W-:-:S02]  /*7bf0*/  ISETP.GE.AND P1, PT, R0, R243, PT ;  /* 0x000000f30000720c */ /* 0x000fc40003f26270 */
[----:B------:R-:W-:Y:S02]  /*7c00*/  ISETP.GE.AND P0, PT, R0, R242, PT ;  /* 0x000000f20000720c */ /* 0x000fe40003f06270 */
[----:B------:R-:W-:Y:S01]  /*7c10*/  FSEL R203, R17, -INF , !P5 ;  /* 0xff80000011cb7808 */ /* 0x000fe20006800000 */
[----:B-1----:R-:W-:Y:S01]  /*7c20*/  IMAD.IADD R6, R235, 0x1, -R3 ;  /* 0x00000001eb067824 */ /* 0x002fe200078e0a03 */
[----:B------:R1:W5:Y:S01]  /*7c30*/  I2F R12, R8 ;  /* 0x00000008000c7306 */ /* 0x0003620000201400 */
[----:B--2---:R-:W-:Y:S01]  /*7c40*/  FFMA.FTZ R10, R10, -UR35, R68 ;  /* 0x800000230a0a7c23 */ /* 0x004fe20008010044 */
[----:B------:R-:W-:Y:S02]  /*7c50*/  ISETP.LT.OR P5, PT, R0, R239, P2 ;  /* 0x000000ef0000720c */ /* 0x000fe400017a1670 */
[----:B------:R-:W-:Y:S02]  /*7c60*/  ISETP.NE.AND P2, PT, R14, RZ, PT ;  /* 0x000000ff0e00720c */ /* 0x000fe40003f45270 */
[----:B------:R-:W-:-:S02]  /*7c70*/  FSEL R204, R10, -INF , !P4 ;  /* 0xff8000000acc7808 */ /* 0x000fc40006000000 */
[----:B---3--:R-:W-:Y:S02]  /*7c80*/  IADD3 R7, R35, 0x49, RZ ;  /* 0x0000004923077810 */ /* 0x008fe40007ffe0ff */
[----:B------:R-:W-:Y:S02]  /*7c90*/  ISETP.LT.OR P4, PT, R0, R238, P1 ;  /* 0x000000ee0000720c */ /* 0x000fe40000f81670 */
[----:B------:R-:W-:Y:S01]  /*7ca0*/  ISETP.NE.AND P1, PT, R13, RZ, PT ;  /* 0x000000ff0d00720c */ /* 0x000fe20003f25270 */
[----:B------:R-:W-:Y:S02]  /*7cb0*/  IMAD.IADD R5, R236, 0x1, -R7 ;  /* 0x00000001ec057824 */ /* 0x000fe400078e0a07 */
[----:B----4-:R-:W-:Y:S01]  /*7cc0*/  FFMA.FTZ R13, R28, -UR35, R72 ;  /* 0x800000231c0d7c23 */ /* 0x010fe20008010048 */
[----:B-1----:R-:W-:Y:S01]  /*7cd0*/  IABS R8, R6 ;  /* 0x0000000600087213 */ /* 0x002fe20000000000 */
[----:B-----5:R-:W-:Y:S01]  /*7ce0*/  FFMA.FTZ R11, R12, -UR35, R70 ;  /* 0x800000230c0b7c23 */ /* 0x020fe20008010046 */
[----:B------:R-:W-:Y:S01]  /*7cf0*/  IABS R5, R5 ;  /* 0x0000000500057213 */ /* 0x000fe20000000000 */
[----:B------:R-:W-:Y:S01]  /*7d00*/  FFMA.FTZ R12, R22, -UR35, R49 ;  /* 0x80000023160c7c23 */ /* 0x000fe20008010031 */
[----:B------:R-:W-:Y:S01]  /*7d10*/  IABS R6, R9 ;  /* 0x0000000900067213 */ /* 0x000fe20000000000 */
[----:B------:R-:W-:Y:S01]  /*7d20*/  IMAD.IADD R9, R241, 0x1, -R0 ;  /* 0x00000001f1097824 */ /* 0x000fe200078e0a00 */
[----:B------:R1:W-:Y:S01]  /*7d30*/  I2F R23, R5 ;  /* 0x0000000500177306 */ /* 0x0003e20000201400 */
[----:B------:R-:W-:Y:S01]  /*7d40*/  FSEL R232, R11, -INF , !P3 ;  /* 0xff8000000be87808 */ /* 0x000fe20005800000 */
[----:B------:R-:W-:Y:S01]  /*7d50*/  HMMA.16816.F32 R28, R36, R26, R124 ;  /* 0x0000001a241c723c */ /* 0x000fe2000000187c */
[----:B------:R-:W-:-:S02]  /*7d60*/  ISETP.LT.OR P3, PT, R0, R237, P0 ;  /* 0x000000ed0000720c */ /* 0x000fc40000761670 */
[----:B------:R-:W-:Y:S02]  /*7d70*/  FSEL R197, R12, -INF , !P6 ;  /* 0xff8000000cc57808 */ /* 0x000fe40007000000 */
[----:B------:R-:W-:Y:S02]  /*7d80*/  ISETP.NE.AND P6, PT, R15, RZ, PT ;  /* 0x000000ff0f00720c */ /* 0x000fe40003fc5270 */
[----:B------:R-:W-:Y:S01]  /*7d90*/  ISETP.GE.AND P0, PT, R7, R245, PT ;  /* 0x000000f50700720c */ /* 0x000fe20003f06270 */
[----:B------:R-:W-:Y:S01]  /*7da0*/  HMMA.16816.F32 R24, R44, R26, R108 ;  /* 0x0000001a2c18723c */ /* 0x000fe2000000186c */
[----:B-1----:R-:W-:Y:S02]  /*7db0*/  IMAD.MOV.U32 R5, RZ, RZ, R8 ;  /* 0x000000ffff057224 */ /* 0x002fe400078e0008 */
[----:B------:R-:W-:Y:S02]  /*7dc0*/  IMAD.IADD R8, R234, 0x1, -R0 ;  /* 0x00000001ea087824 */ /* 0x000fe400078e0a00 */
[----:B------:R1:W2:Y:S02]  /*7dd0*/  I2F R18, R5 ;  /* 0x0000000500127306 */ /* 0x0002a40000201400 */
        /* <DEDUP_REMOVED lines=8> */
[----:B-1----:R-:W-:Y:S02]  /*7e60*/  IMAD.IADD R5, R241, 0x1, -R3 ;  /* 0x00000001f1057824 */ /* 0x002fe400078e0a03 */
[----:B------:R-:W-:Y:S01]  /*7e70*/  IMAD.MOV.U32 R3, RZ, RZ, R6 ;  /* 0x000000ffff037224 */ /* 0x000fe200078e0006 */
[----:B------:R-:W-:Y:S01]  /*7e80*/  IADD3 R6, R35, 0x50, RZ ;  /* 0x0000005023067810 */ /* 0x000fe20007ffe0ff */
[----:B--2---:R-:W-:Y:S01]  /*7e90*/  FFMA.FTZ R12, R18, -UR35, R51 ;  /* 0x80000023120c7c23 */ /* 0x004fe20008010033 */
[----:B------:R-:W-:Y:S01]  /*7ea0*/  IABS R5, R5 ;  /* 0x0000000500057213 */ /* 0x000fe20000000000 */
[----:B------:R1:W2:Y:S01]  /*7eb0*/  I2F R16, R3 ;  /* 0x0000000300107306 */ /* 0x0002a20000201400 */
[----:B------:R-:W-:Y:S02]  /*7ec0*/  IMAD.MOV.U32 R224, RZ, RZ, R227 ;  /* 0x000000ffffe07224 */ /* 0x000fe400078e00e3 */
[----:B------:R-:W-:Y:S01]  /*7ed0*/  FSEL R189, R12, -INF , !P6 ;  /* 0xff8000000cbd7808 */ /* 0x000fe20007000000 */
[----:B------:R-:W-:Y:S01]  /*7ee0*/  IMAD.MOV.U32 R227, RZ, RZ, R175 ;  /* 0x000000ffffe37224 */ /* 0x000fe200078e00af */
[----:B------:R-:W-:Y:S01]  /*7ef0*/  ISETP.LT.OR P6, PT, R7, R240, P0 ;  /* 0x000000f00700720c */ /* 0x000fe200007c1670 */
[----:B------:R-:W-:Y:S01]  /*7f00*/  IMAD.MOV.U32 R225, RZ, RZ, R120 ;  /* 0x000000ffffe17224 */ /* 0x000fe200078e0078 */
[----:B------:R-:W-:Y:S01]  /*7f10*/  ISETP.NE.AND P0, PT, R20, RZ, PT ;  /* 0x000000ff1400720c */ /* 0x000fe20003f05270 */
[----:B------:R-:W3:Y:S01]  /*7f20*/  I2F R19, R5 ;  /* 0x0000000500137306 */ /* 0x000ee20000201400 */
[----:B------:R-:W-:-:S02]  /*7f30*/  IMAD.MOV.U32 R226, RZ, RZ, R121 ;  /* 0x000000ffffe27224 */ /* 0x000fc400078e0079 */
[----:B------:R-:W-:Y:S01]  /*7f40*/  FSEL R181, R13, -INF , !P0 ;  /* 0xff8000000db57808 */ /* 0x000fe20004000000 */
[----:B------:R-:W-:Y:S01]  /*7f50*/  IMAD.MOV.U32 R120, RZ, RZ, R122 ;  /* 0x000000ffff787224 */ /* 0x000fe200078e007a */
[----:B------:R-:W-:Y:S01]  /*7f60*/  ISETP.GE.AND P0, PT, R7, R242, PT ;  /* 0x000000f20700720c */ /* 0x000fe20003f06270 */
[----:B------:R-:W-:Y:S02]  /*7f70*/  IMAD.MOV.U32 R121, RZ, RZ, R123 ;  /* 0x000000ffff797224 */ /* 0x000fe400078e007b */
[----:B-1----:R-:W-:Y:S01]  /*7f80*/  IMAD.IADD R3, R235, 0x1, -R0 ;  /* 0x00000001eb037824 */ /* 0x002fe200078e0a00 */
[----:B------:R-:W-:Y:S01]  /*7f90*/  ISETP.LT.OR P0, PT, R7, R237, P0 ;  /* 0x000000ed0700720c */ /* 0x000fe20000701670 */
[----:B------:R-:W-:Y:S02]  /*7fa0*/  IMAD.IADD R0, R236, 0x1, -R6 ;  /* 0x00000001ec007824 */ /* 0x000fe400078e0a06 */
[----:B--2---:R-:W-:Y:S01]  /*7fb0*/  FFMA.FTZ R15, R16, -UR35, R69 ;  /* 0x80000023100f7c23 */ /* 0x004fe20008010045 */
[----:B------:R-:W-:Y:S01]  /*7fc0*/  IABS R3, R3 ;  /* 0x0000000300037213 */ /* 0x000fe20000000000 */
[----:B------:R-:W-:Y:S01]  /*7fd0*/  IMAD.MOV.U32 R122, RZ, RZ, R214 ;  /* 0x000000ffff7a7224 */ /* 0x000fe200078e00d6 */
        /* <DEDUP_REMOVED lines=8> */
[----:B------:R-:W-:Y:S01]  /*8060*/  FSEL R198, R14, -INF , !P1 ;  /* 0xff8000000ec67808 */ /* 0x000fe20004800000 */
[----:B------:R-:W-:Y:S01]  /*8070*/  FFMA.FTZ R19, R23, -UR35, R73 ;  /* 0x8000002317137c23 */ /* 0x000fe20008010049 */
[C---:B------:R-:W-:Y:S01]  /*8080*/  ISETP.GE.AND P2, PT, R7.reuse, R244, PT ;  /* 0x000000f40700720c */ /* 0x040fe20003f46270 */
[----:B------:R-:W-:Y:S01]  /*8090*/  IMAD.MOV.U32 R123, RZ, RZ, R213 ;  /* 0x000000ffff7b7224 */ /* 0x000fe200078e00d5 */
[----:B------:R-:W-:-:S02]  /*80a0*/  ISETP.GE.AND P1, PT, R7, R243, PT ;  /* 0x000000f30700720c */ /* 0x000fc40003f26270 */
[C---:B------:R-:W-:Y:S01]  /*80b0*/  ISETP.LT.OR P2, PT, R7.reuse, R239, P2 ;  /* 0x000000ef0700720c */ /* 0x040fe20001741670 */
[----:B------:R3:W4:Y:S01]  /*80c0*/  I2F R11, R3 ;  /* 0x00000003000b7306 */ /* 0x0007220000201400 */
[----:B------:R-:W-:Y:S02]  /*80d0*/  ISETP.LT.OR P1, PT, R7, R238, P1 ;  /* 0x000000ee0700720c */ /* 0x000fe40000f21670 */
[----:B------:R-:W-:Y:S02]  /*80e0*/  P2R R12, PR, RZ, 0x4 ;  /* 0x00000004ff0c7803 */ /* 0x000fe40000000000 */
[----:B------:R-:W-:Y:S02]  /*80f0*/  ISETP.GE.AND P2, PT, R6, R244, PT ;  /* 0x000000f40600720c */ /* 0x000fe40003f46270 */
[----:B------:R-:W-:Y:S01]  /*8100*/  FSEL R168, R19, -INF , !P6 ;  /* 0xff80000013a87808 */ /* 0x000fe20007000000 */
[----:B------:R5:W5:Y:S01]  /*8110*/  I2F R21, R8 ;  /* 0x0000000800157306 */ /* 0x000b620000201400 */
[----:B-1----:R-:W-:Y:S01]  /*8120*/  IABS R5, R9 ;  /* 0x0000000900057213 */ /* 0x002fe20000000000 */
[----:B--2---:R-:W-:Y:S01]  /*8130*/  FFMA.FTZ R17, R17, -UR35, R74 ;  /* 0x8000002311117c23 */ /* 0x004fe2000801004a */
[----:B------:R-:W-:-:S04]  /*8140*/  ISETP.NE.AND P6, PT, R12, RZ, PT ;  /* 0x000000ff0c00720c */ /* 0x000fc80003fc5270 */
[----:B------:R-:W-:Y:S01]  /*8150*/  FSEL R174, R17, -INF , !P5 ;  /* 0xff80000011ae7808 */ /* 0x000fe20006800000 */
[----:B------:R1:W2:Y:S01]  /*8160*/  I2F R10, R5 ;  /* 0x00000005000a7306 */ /* 0x0002a20000201400 */
[----:B---3--:R-:W-:Y:S01]  /*8170*/  IADD3 R3, R35, 0x51, RZ ;  /* 0x0000005123037810 */ /* 0x008fe20007ffe0ff */
[----:B----4-:R-:W-:Y:S01]  /*8180*/  FFMA.FTZ R18, R11, -UR35, R76 ;  /* 0x800000230b127c23 */ /* 0x010fe2000801004c */
[----:B------:R-:W-:Y:S01]  /*8190*/  ISETP.LT.OR P5, PT, R6, R239, P2 ;  /* 0x000000ef0600720c */ /* 0x000fe200017a1670 */
[----:B------:R-:W-:-:S03]  /*81a0*/  IMAD.IADD R11, R234, 0x1, -R7 ;  /* 0x00000001ea0b7824 */ /* 0x000fc600078e0a07 */
[----:B------:R-:W-:Y:S01]  /*81b0*/  FSEL R188, R18, -INF , !P4 ;  /* 0xff80000012bc7808 */ /* 0x000fe20006000000 */
[----:B-----5:R-:W-:Y:S02]  /*81c0*/  IMAD.IADD R8, R236, 0x1, -R0 ;  /* 0x00000001ec087824 */ /* 0x020fe400078e0a00 */
[----:B------:R-:W-:-:S03]  /*81d0*/  FFMA.FTZ R12, R21, -UR35, R40 ;  /* 0x80000023150c7c23 */ /* 0x000fc60008010028 */
[----:B------:R-:W-:Y:S01]  /*81e0*/  IABS R8, R8 ;  /* 0x0000000800087213 */ /* 0x000fe20000000000 */
[----:B-1----:R-:W-:Y:S02]  /*81f0*/  IMAD.IADD R5, R236, 0x1, -R3 ;  /* 0x00000001ec057824 */ /* 0x002fe400078e0a03 */
[----:B--2---:R-:W-:-:S03]  /*8200*/  FFMA.FTZ R16, R10, -UR35, R78 ;  /* 0x800000230a107c23 */ /* 0x004fc6000801004e */
[----:B------:R-:W-:Y:S02]  /*8210*/  IABS R5, R5 ;  /* 0x0000000500057213 */ /* 0x000fe40000000000 */
[----:B------:R-:W-:-:S03]  /*8220*/  FSEL R193, R16, -INF , !P3 ;  /* 0xff80000010c17808 */ /* 0x000fc60005800000 */
[----:B------:R-:W-:Y:S01]  /*8230*/  IMAD.MOV.U32 R9, RZ, RZ, R5 ;  /* 0x000000ffff097224 */ /* 0x000fe200078e0005 */
[----:B------:R-:W-:-:S03]  /*8240*/  IADD3 R5, R35, 0x59, RZ ;  /* 0x0000005923057810 */ /* 0x000fc60007ffe0ff */
[----:B------:R1:W-:Y:S02]  /*8250*/  I2F R22, R9 ;  /* 0x0000000900167306 */ /* 0x0003e40000201400 */
[----:B------:R-:W-:Y:S02]  /*8260*/  IMAD.IADD R10, R236, 0x1, -R5 ;  /* 0x00000001ec0a7824 */ /* 0x000fe400078e0a05 */
[----:B-1----:R-:W-:-:S03]  /*8270*/  IMAD.MOV.U32 R9, RZ, RZ, R8 ;  /* 0x000000ffff097224 */ /* 0x002fc600078e0008 */
[----:B------:R-:W-:Y:S01]  /*8280*/  IABS R8, R10 ;  /* 0x0000000a00087213 */ /* 0x000fe20000000000 */
[----:B------:R-:W-:Y:S01]  /*8290*/  IMAD.IADD R10, R235, 0x1, -R7 ;  /* 0x00000001eb0a7824 */ /* 0x000fe200078e0a07 */
[----:B------:R1:W-:Y:S03]  /*82a0*/  I2F R48, R9 ;  /* 0x0000000900307306 */ /* 0x0003e60000201400 */
[----:B-1----:R-:W-:Y:S01]  /*82b0*/  IMAD.MOV.U32 R9, RZ, RZ, R8 ;  /* 0x000000ffff097224 */ /* 0x002fe200078e0008 */
[----:B------:R-:W-:Y:S02]  /*82c0*/  IABS R8, R10 ;  /* 0x0000000a00087213 */ /* 0x000fe40000000000 */
[----:B------:R-:W-:Y:S02]  /*82d0*/  P2R R10, PR, RZ, 0x2 ;  /* 0x00000002ff0a7803 */ /* 0x000fe40000000000 */
[----:B------:R1:W-:Y:S01]  /*82e0*/  I2F R49, R9 ;  /* 0x0000000900317306 */ /* 0x0003e20000201400 */
[----:B------:R-:W-:-:S02]  /*82f0*/  ISETP.GE.AND P1, PT, R6, R243, PT ;  /* 0x000000f30600720c */ /* 0x000fc40003f26270 */
[----:B------:R-:W-:Y:S02]  /*8300*/  ISETP.NE.AND P2, PT, R10, RZ, PT ;  /* 0x000000ff0a00720c */ /* 0x000fe40003f45270 */
[----:B------:R-:W-:-:S03]  /*8310*/  ISETP.LT.OR P4, PT, R6, R238, P1 ;  /* 0x000000ee0600720c */ /* 0x000fc60000f81670 */
[----:B------:R2:W-:Y:S01]  /*8320*/  I2F R13, R8 ;  /* 0x00000008000d7306 */ /* 0x0005e20000201400 */
[----:B-1----:R-:W-:Y:S01]  /*8330*/  IABS R9, R11 ;  /* 0x0000000b00097213 */ /* 0x002fe20000000000 */
[----:B--2---:R-:W-:-:S04]  /*8340*/  IMAD.IADD R8, R241, 0x1, -R7 ;  /* 0x00000001f1087824 */ /* 0x004fc800078e0a07 */
[----:B------:R-:W-:Y:S01]  /*8350*/  IMAD.MOV.U32 R7, RZ, RZ, R9 ;  /* 0x000000ffff077224 */ /* 0x000fe200078e0009 */
[----:B------:R-:W-:Y:S02]  /*8360*/  P2R R9, PR, RZ, 0x1 ;  /* 0x00000001ff097803 */ /* 0x000fe40000000000 */
[----:B------:R-:W-:Y:S01]  /*8370*/  ISETP.GE.AND P0, PT, R6, R245, PT ;  /* 0x000000f50600720c */ /* 0x000fe20003f06270 */
[----:B------:R1:W2:Y:S01]  /*8380*/  I2F R11, R7 ;  /* 0x00000007000b7306 */ /* 0x0002a20000201400 */
[----:B------:R-:W-:Y:S01]  /*8390*/  IABS R14, R8 ;  /* 0x00000008000e7213 */ /* 0x000fe20000000000 */
[----:B------:R-:W-:Y:S01]  /*83a0*/  IMAD.IADD R8, R234, 0x1, -R6 ;  /* 0x00000001ea087824 */ /* 0x000fe200078e0a06 */
[----:B------:R-:W-:Y:S02]  /*83b0*/  ISETP.LT.OR P0, PT, R6, R240, P0 ;  /* 0x000000f00600720c */ /* 0x000fe40000701670 */
[----:B------:R-:W-:Y:S01]  /*83c0*/  ISETP.NE.AND P1, PT, R9, RZ, PT ;  /* 0x000000ff0900720c */ /* 0x000fe20003f25270 */
[----:B------:R-:W-:Y:S01]  /*83d0*/  IMAD.IADD R9, R241, 0x1, -R3 ;  /* 0x00000001f1097824 */ /* 0x000fe200078e0a03 */
[----:B------:R-:W-:Y:S01]  /*83e0*/  P2R R15, PR, RZ, 0x1 ;  /* 0x00000001ff0f7803 */ /* 0x000fe20000000000 */
[----:B------:R-:W3:Y:S01]  /*83f0*/  I2F R14, R14 ;  /* 0x0000000e000e7306 */ /* 0x000ee20000201400 */
[----:B------:R-:W-:-:S02]  /*8400*/  IABS R8, R8 ;  /* 0x0000000800087213 */ /* 0x000fc40000000000 */
[----:B------:R-:W-:-:S04]  /*8410*/  ISETP.GE.AND P0, PT, R6, R242, PT ;  /* 0x000000f20600720c */ /* 0x000fc80003f06270 */
[----:B------:R-:W-:Y:S01]  /*8420*/  ISETP.LT.OR P3, PT, R6, R237, P0 ;  /* 0x000000ed0600720c */ /* 0x000fe20000761670 */
[----:B-1----:R-:W-:Y:S01]  /*8430*/  IMAD.IADD R7, R235, 0x1, -R6 ;  /* 0x00000001eb077824 */ /* 0x002fe200078e0a06 */
[----:B------:R-:W-:Y:S01]  /*8440*/  ISETP.GE.AND P0, PT, R3, R245, PT ;  /* 0x000000f50300720c */ /* 0x000fe20003f06270 */
[----:B--2---:R-:W-:-:S03]  /*8450*/  FFMA.FTZ R11, R11, -UR35, R77 ;  /* 0x800000230b0b7c23 */ /* 0x004fc6000801004d */
[----:B------:R-:W-:Y:S02]  /*8460*/  IABS R7, R7 ;  /* 0x0000000700077213 */ /* 0x000fe40000000000 */
[----:B------:R-:W-:Y:S01]  /*8470*/  FSEL R172, R11, -INF , !P2 ;  /* 0xff8000000bac7808 */ /* 0x000fe20005000000 */
[----:B---3--:R-:W-:Y:S01]  /*8480*/  FFMA.FTZ R10, R14, -UR35, R79 ;  /* 0x800000230e0a7c23 */ /* 0x008fe2000801004f */
[----:B------:R1:W-:Y:S01]  /*8490*/  I2F R16, R7 ;  /* 0x0000000700107306 */ /* 0x0003e20000201400 */
[----:B------:R-:W-:-:S03]  /*84a0*/  ISETP.GE.AND P2, PT, R3, R244, PT ;  /* 0x000000f40300720c */ /* 0x000fc60003f46270 */
[----:B------:R-:W-:Y:S02]  /*84b0*/  FSEL R187, R10, -INF , !P1 ;  /* 0xff8000000abb7808 */ /* 0x000fe40004800000 */
[C---:B------:R-:W-:Y:S02]  /*84c0*/  ISETP.GE.AND P1, PT, R3.reuse, R243, PT ;  /* 0x000000f30300720c */ /* 0x040fe40003f26270 */
[C---:B------:R-:W-:Y:S02]  /*84d0*/  ISETP.LT.OR P2, PT, R3.reuse, R239, P2 ;  /* 0x000000ef0300720c */ /* 0x040fe40001741670 */
[----:B------:R-:W-:Y:S02]  /*84e0*/  ISETP.LT.OR P1, PT, R3, R238, P1 ;  /* 0x000000ee0300720c */ /* 0x000fe40000f21670 */
[----:B------:R-:W-:Y:S02]  /*84f0*/  P2R R20, PR, RZ, 0x4 ;  /* 0x00000004ff147803 */ /* 0x000fe40000000000 */
[----:B------:R-:W-:Y:S01]  /*8500*/  ISETP.GE.AND P2, PT, R0, R244, PT ;  /* 0x000000f40000720c */ /* 0x000fe20003f46270 */
[----:B-1----:R-:W-:-:S02]  /*8510*/  IMAD.IADD R7, R241, 0x1, -R6 ;  /* 0x00000001f1077824 */ /* 0x002fc400078e0a06 */
[----:B------:R-:W-:Y:S02]  /*8520*/  IMAD.MOV.U32 R6, RZ, RZ, R8 ;  /* 0x000000ffff067224 */ /* 0x000fe400078e0008 */
[----:B------:R-:W-:Y:S01]  /*8530*/  FFMA.FTZ R8, R13, -UR35, R75 ;  /* 0x800000230d087c23 */ /* 0x000fe2000801004b */
[----:B------:R-:W-:Y:S01]  /*8540*/  IABS R7, R7 ;  /* 0x0000000700077213 */ /* 0x000fe20000000000 */
[----:B------:R1:W2:Y:S03]  /*8550*/  I2F R13, R6 ;  /* 0x00000006000d7306 */ /* 0x0002a60000201400 */
[----:B------:R-:W-:Y:S01]  /*8560*/  FSEL R149, R8, -INF , !P6 ;  /* 0xff80000008957808 */ /* 0x000fe20007000000 */
[----:B------:R-:W-:Y:S01]  /*8570*/  IMAD.IADD R8, R234, 0x1, -R3 ;  /* 0x00000001ea087824 */ /* 0x000fe200078e0a03 */
[----:B------:R-:W-:Y:S02]  /*8580*/  ISETP.LT.OR P6, PT, R3, R240, P0 ;  /* 0x000000f00300720c */ /* 0x000fe400007c1670 */
[----:B------:R-:W-:Y:S01]  /*8590*/  ISETP.NE.AND P0, PT, R15, RZ, PT ;  /* 0x000000ff0f00720c */ /* 0x000fe20003f05270 */
[----:B------:R-:W3:Y:S01]  /*85a0*/  I2F R17, R7 ;  /* 0x0000000700117306 */ /* 0x000ee20000201400 */
[----:B------:R-:W-:-:S02]  /*85b0*/  P2R R15, PR, RZ, 0x2 ;  /* 0x00000002ff0f7803 */ /* 0x000fc40000000000 */
[----:B------:R-:W-:Y:S01]  /*85c0*/  FSEL R138, R12, -INF , !P0 ;  /* 0xff8000000c8a7808 */ /* 0x000fe20004000000 */
[----:B------:R-:W-:Y:S01]  /*85d0*/  FFMA.FTZ R12, R22, -UR35, R41 ;  /* 0x80000023160c7c23 */ /* 0x000fe20008010029 */
[----:B------:R-:W-:Y:S02]  /*85e0*/  ISETP.GE.AND P0, PT, R3, R242, PT ;  /* 0x000000f20300720c */ /* 0x000fe40003f06270 */
[----:B------:R-:W-:Y:S01]  /*85f0*/  ISETP.GE.AND P1, PT, R0, R243, PT ;  /* 0x000000f30000720c */ /* 0x000fe20003f26270 */
[----:B-1----:R-:W-:Y:S01]  /*8600*/  IMAD.IADD R6, R235, 0x1, -R3 ;  /* 0x00000001eb067824 */ /* 0x002fe200078e0a03 */
[----:B------:R-:W-:Y:S01]  /*8610*/  ISETP.LT.OR P0, PT, R3, R237, P0 ;  /* 0x000000ed0300720c */ /* 0x000fe20000701670 */
[----:B------:R-:W-:Y:S01]  /*8620*/  IMAD.IADD R3, R235, 0x1, -R0 ;  /* 0x00000001eb037824 */ /* 0x000fe200078e0a00 */
[----:B------:R-:W-:Y:S01]  /*8630*/  FSEL R137, R12, -INF , !P6 ;  /* 0xff8000000c897808 */ /* 0x000fe20007000000 */
[----:B--2---:R-:W-:Y:S01]  /*8640*/  FFMA.FTZ R11, R13, -UR35, R52 ;  /* 0x800000230d0b7c23 */ /* 0x004fe20008010034 */
[----:B------:R-:W-:-:S02]  /*8650*/  IABS R6, R6 ;  /* 0x0000000600067213 */ /* 0x000fc40000000000 */
[----:B------:R-:W-:Y:S01]  /*8660*/  IABS R3, R3 ;  /* 0x0000000300037213 */ /* 0x000fe20000000000 */
[----:B---3--:R-:W-:Y:S01]  /*8670*/  FFMA.FTZ R10, R17, -UR35, R54 ;  /* 0x80000023110a7c23 */ /* 0x008fe20008010036 */
[----:B------:R-:W-:Y:S01]  /*8680*/  P2R R14, PR, RZ, 0x1 ;  /* 0x00000001ff0e7803 */ /* 0x000fe20000000000 */
[----:B------:R-:W-:Y:S01]  /*8690*/  IMAD.MOV.U32 R7, RZ, RZ, R6 ;  /* 0x000000ffff077224 */ /* 0x000fe200078e0006 */
[----:B------:R-:W-:Y:S01]  /*86a0*/  IABS R6, R8 ;  /* 0x0000000800067213 */ /* 0x000fe20000000000 */
[----:B------:R-:W-:Y:S01]  /*86b0*/  FFMA.FTZ R8, R16, -UR35, R42 ;  /* 0x8000002310087c23 */ /* 0x000fe2000801002a */
[C---:B------:R-:W-:Y:S01]  /*86c0*/  ISETP.GE.AND P0, PT, R0.reuse, R245, PT ;  /* 0x000000f50000720c */ /* 0x040fe20003f06270 */
[----:B------:R-:W1:Y:S01]  /*86d0*/  LDSM.16.M88.4 R16, [R217+0x3000] ;  /* 0x00300000d910783b */ /* 0x000e620000000200 */
[----:B------:R2:W-:Y:S01]  /*86e0*/  I2F R34, R7 ;  /* 0x0000000700227306 */ /* 0x0005e20000201400 */
[----:B------:R-:W-:Y:S02]  /*86f0*/  FSEL R179, R11, -INF , !P4 ;  /* 0xff8000000bb37808 */ /* 0x000fe40006000000 */
[----:B------:R-:W-:-:S02]  /*8700*/  ISETP.LT.OR P0, PT, R0, R240, P0 ;  /* 0x000000f00000720c */ /* 0x000fc40000701670 */
[----:B------:R-:W-:Y:S01]  /*8710*/  FSEL R170, R8, -INF , !P5 ;  /* 0xff80000008aa7808 */ /* 0x000fe20006800000 */
[----:B------:R-:W-:Y:S01]  /*8720*/  IMAD.IADD R8, R235, 0x1, -R5 ;  /* 0x00000001eb087824 */ /* 0x000fe200078e0a05 */
[----:B------:R-:W-:Y:S01]  /*8730*/  P2R R13, PR, RZ, 0x1 ;  /* 0x00000001ff0d7803 */ /* 0x000fe20000000000 */
[----:B------:R3:W4:Y:S01]  /*8740*/  I2F R23, R6 ;  /* 0x0000000600177306 */ /* 0x0007220000201400 */
[----:B------:R-:W-:Y:S02]  /*8750*/  ISETP.GE.AND P0, PT, R0, R242, PT ;  /* 0x000000f20000720c */ /* 0x000fe40003f06270 */
[----:B------:R-:W-:Y:S02]  /*8760*/  FSEL R180, R10, -INF , !P3 ;  /* 0xff8000000ab47808 */ /* 0x000fe40005800000 */
[C---:B------:R-:W-:Y:S02]  /*8770*/  ISETP.LT.OR P5, PT, R0.reuse, R239, P2 ;  /* 0x000000ef0000720c */ /* 0x040fe400017a1670 */
[----:B------:R-:W-:-:S02]  /*8780*/  ISETP.LT.OR P4, PT, R0, R238, P1 ;  /* 0x000000ee0000720c */ /* 0x000fc40000f81670 */
[----:B--2---:R-:W-:Y:S01]  /*8790*/  IABS R7, R9 ;  /* 0x0000000900077213 */ /* 0x004fe20000000000 */
[----:B------:R-:W-:Y:S01]  /*87a0*/  IMAD.IADD R9, R234, 0x1, -R5 ;  /* 0x00000001ea097824 */ /* 0x000fe200078e0a05 */
[----:B------:R-:W-:Y:S02]  /*87b0*/  ISETP.LT.OR P3, PT, R0, R237, P0 ;  /* 0x000000ed0000720c */ /* 0x000fe40000761670 */
[----:B------:R-:W-:Y:S02]  /*87c0*/  ISETP.NE.AND P6, PT, R20, RZ, PT ;  /* 0x000000ff1400720c */ /* 0x000fe40003fc5270 */
[----:B------:R-:W-:Y:S01]  /*87d0*/  ISETP.GE.AND P0, PT, R5, R245, PT ;  /* 0x000000f50500720c */ /* 0x000fe20003f06270 */
[----:B---3--:R-:W-:Y:S01]  /*87e0*/  IMAD.MOV.U32 R6, RZ, RZ, R7 ;  /* 0x000000ffff067224 */ /* 0x008fe200078e0007 */
[----:B------:R-:W-:Y:S01]  /*87f0*/  ISETP.NE.AND P2, PT, R15, RZ, PT ;  /* 0x000000ff0f00720c */ /* 0x000fe20003f45270 */
[----:B------:R-:W-:Y:S01]  /*8800*/  IMAD.IADD R7, R234, 0x1, -R0 ;  /* 0x00000001ea077824 */ /* 0x000fe200078e0a00 */
[----:B------:R-:W-:Y:S01]  /*8810*/  ISETP.NE.AND P1, PT, R14, RZ, PT ;  /* 0x000000ff0e00720c */ /* 0x000fe20003f25270 */
[----:B------:R2:W3:Y:S01]  /*8820*/  I2F R21, R6 ;  /* 0x0000000600157306 */ /* 0x0004e20000201400 */
[----:B----4-:R-:W-:-:S02]  /*8830*/  FFMA.FTZ R11, R23, -UR35, R53 ;  /* 0x80000023170b7c23 */ /* 0x010fc40008010035 */
[----:B------:R-:W-:-:S03]  /*8840*/  FFMA.FTZ R14, R49, -UR35, R29 ;  /* 0x80000023310e7c23 */ /* 0x000fc6000801001d */
[----:B------:R-:W-:Y:S02]  /*8850*/  FSEL R177, R11, -INF , !P2 ;  /* 0xff8000000bb17808 */ /* 0x000fe40005000000 */
[----:B------:R-:W-:-:S04]  /*8860*/  ISETP.GE.AND P2, PT, R5, R244, PT ;  /* 0x000000f40500720c */ /* 0x000fc80003f46270 */
[----:B------:R-:W-:Y:S01]  /*8870*/  ISETP.LT.OR P2, PT, R5, R239, P2 ;  /* 0x000000ef0500720c */ /* 0x000fe20001741670 */
[----:B--2---:R-:W-:Y:S01]  /*8880*/  IMAD.MOV.U32 R6, RZ, RZ, R3 ;  /* 0x000000ffff067224 */ /* 0x004fe200078e0003 */
[----:B------:R-:W-:Y:S01]  /*8890*/  IABS R3, R7 ;  /* 0x0000000700037213 */ /* 0x000fe20000000000 */
[----:B------:R-:W-:Y:S01]  /*88a0*/  IMAD.IADD R7, R241, 0x1, -R0 ;  /* 0x00000001f1077824 */ /* 0x000fe200078e0a00 */
[----:B------:R-:W-:Y:S01]  /*88b0*/  IABS R0, R9 ;  /* 0x0000000900007213 */ /* 0x000fe20000000000 */
[----:B------:R2:W4:Y:S01]  /*88c0*/  I2F R33, R6 ;  /* 0x0000000600217306 */ /* 0x0005220000201400 */
[----:B---3--:R-:W-:Y:S01]  /*88d0*/  FFMA.FTZ R9, R21, -UR35, R55 ;  /* 0x8000002315097c23 */ /* 0x008fe20008010037 */
[----:B------:R-:W-:Y:S01]  /*88e0*/  P2R R21, PR, RZ, 0x4 ;  /* 0x00000004ff157803 */ /* 0x000fe20000000000 */
[----:B-1----:R-:W-:Y:S03]  /*88f0*/  HMMA.16816.F32 R52, R44, R16, R96 ;  /* 0x000000102c34723c */ /* 0x002fe60000001860 */
[----:B------:R-:W-:-:S02]  /*8900*/  FSEL R178, R9, -INF , !P1 ;  /* 0xff80000009b27808 */ /* 0x000fc40004800000 */
[----:B------:R-:W-:-:S04]  /*8910*/  ISETP.GE.AND P1, PT, R5, R243, PT ;  /* 0x000000f30500720c */ /* 0x000fc80003f26270 */
[----:B------:R-:W-:Y:S01]  /*8920*/  ISETP.LT.OR P1, PT, R5, R238, P1 ;  /* 0x000000ee0500720c */ /* 0x000fe20000f21670 */
[----:B--2---:R-:W-:Y:S01]  /*8930*/  IMAD.MOV.U32 R6, RZ, RZ, R3 ;  /* 0x000000ffff067224 */ /* 0x004fe200078e0003 */
[----:B------:R-:W-:Y:S01]  /*8940*/  IABS R3, R7 ;  /* 0x0000000700037213 */ /* 0x000fe20000000000 */
[----:B------:R-:W-:Y:S02]  /*8950*/  IMAD.IADD R7, R241, 0x1, -R5 ;  /* 0x00000001f1077824 */ /* 0x000fe400078e0a05 */
[----:B------:R1:W2:Y:S01]  /*8960*/  I2F R32, R6 ;  /* 0x0000000600207306 */ /* 0x0002a20000201400 */
[----:B----4-:R-:W-:-:S05]  /*8970*/  FFMA.FTZ R9, R33, -UR35, R30 ;  /* 0x8000002321097c23 */ /* 0x010fca000801001e */
[----:B------:R-:W-:Y:S01]  /*8980*/  FSEL R153, R9, -INF , !P5 ;  /* 0xff80000009997808 */ /* 0x000fe20006800000 */
[----:B-1----:R-:W-:Y:S01]  /*8990*/  IMAD.MOV.U32 R6, RZ, RZ, R3 ;  /* 0x000000ffff067224 */ /* 0x002fe200078e0003 */
[----:B------:R-:W-:Y:S01]  /*89a0*/  IABS R3, R8 ;  /* 0x0000000800037213 */ /* 0x000fe20000000000 */
[----:B------:R-:W-:Y:S02]  /*89b0*/  FFMA.FTZ R8, R34, -UR35, R43 ;  /* 0x8000002322087c23 */ /* 0x000fe4000801002b */
[----:B------:R1:W3:Y:S01]  /*89c0*/  I2F R22, R6 ;  /* 0x0000000600167306 */ /* 0x0002e20000201400 */
[----:B------:R-:W-:Y:S01]  /*89d0*/  HMMA.16816.F32 R40, R36, R16, R108 ;  /* 0x000000102428723c */ /* 0x000fe2000000186c */
[----:B--2---:R-:W-:Y:S01]  /*89e0*/  FFMA.FTZ R11, R32, -UR35, R24 ;  /* 0x80000023200b7c23 */ /* 0x004fe20008010018 */
[----:B------:R-:W-:Y:S01]  /*89f0*/  FSEL R154, R8, -INF , !P6 ;  /* 0xff800000089a7808 */ /* 0x000fe20007000000 */
[----:B------:R-:W-:Y:S01]  /*8a00*/  FFMA.FTZ R8, R48, -UR35, R28 ;  /* 0x8000002330087c23 */ /* 0x000fe2000801001c */
[----:B------:R-:W-:-:S02]  /*8a10*/  ISETP.LT.OR P6, PT, R5, R240, P0 ;  /* 0x000000f00500720c */ /* 0x000fc400007c1670 */
[----:B------:R-:W-:Y:S01]  /*8a20*/  ISETP.NE.AND P0, PT, R13, RZ, PT ;  /* 0x000000ff0d00720c */ /* 0x000fe20003f05270 */
[----:B------:R-:W2:Y:S01]  /*8a30*/  I2F R20, R3 ;  /* 0x0000000300147306 */ /* 0x000ea20000201400 */
[----:B------:R-:W-:Y:S01]  /*8a40*/  P2R R16, PR, RZ, 0x2 ;  /* 0x00000002ff107803 */ /* 0x000fe20000000000 */
[-C--:B------:R-:W-:Y:S01]  /*8a50*/  HMMA.16816.F32 R48, R44, R18.reuse, R224 ;  /* 0x000000122c30723c */ /* 0x080fe200000018e0 */
[----:B------:R-:W-:Y:S02]  /*8a60*/  FSEL R136, R8, -INF , !P0 ;  /* 0xff80000008887808 */ /* 0x000fe40004000000 */
[----:B------:R-:W-:Y:S02]  /*8a70*/  ISETP.GE.AND P0, PT, R5, R242, PT ;  /* 0x000000f20500720c */ /* 0x000fe40003f06270 */
[----:B------:R-:W-:Y:S01]  /*8a80*/  FSEL R175, R11, -INF , !P4 ;  /* 0xff8000000baf7808 */ /* 0x000fe20006000000 */
[----:B-1----:R-:W-:Y:S01]  /*8a90*/  IMAD.MOV.U32 R6, RZ, RZ, R0 ;  /* 0x000000ffff067224 */ /* 0x002fe200078e0000 */
[----:B------:R-:W-:Y:S01]  /*8aa0*/  IABS R0, R7 ;  /* 0x0000000700007213 */ /* 0x000fe20000000000 */
[----:B---3--:R-:W-:Y:S01]  /*8ab0*/  FFMA.FTZ R13, R22, -UR35, R26 ;  /* 0x80000023160d7c23 */ /* 0x008fe2000801001a */
[----:B------:R-:W-:Y:S01]  /*8ac0*/  ISETP.LT.OR P0, PT, R5, R237, P0 ;  /* 0x000000ed0500720c */ /* 0x000fe20000701670 */
[----:B------:R1:W3:Y:S01]  /*8ad0*/  I2F R12, R6 ;  /* 0x00000006000c7306 */ /* 0x0002e20000201400 */
[C---:B------:R-:W-:Y:S01]  /*8ae0*/  IADD3 R5, R35.reuse, 0x68, RZ ;  /* 0x0000006823057810 */ /* 0x040fe20007ffe0ff */
[----:B------:R-:W-:Y:S01]  /*8af0*/  IMAD.MOV.U32 R224, RZ, RZ, R151 ;  /* 0x000000ffffe07224 */ /* 0x000fe200078e0097 */
[----:B------:R-:W-:Y:S01]  /*8b00*/  P2R R15, PR, RZ, 0x1 ;  /* 0x00000001ff0f7803 */ /* 0x000fe20000000000 */
[----:B--2---:R-:W-:Y:S01]  /*8b10*/  FFMA.FTZ R17, R20, -UR35, R31 ;  /* 0x8000002314117c23 */ /* 0x004fe2000801001f */
[----:B------:R-:W-:Y:S01]  /*8b20*/  IADD3 R3, R35, 0x60, RZ ;  /* 0x0000006023037810 */ /* 0x000fe20007ffe0ff */
[----:B------:R-:W-:Y:S01]  /*8b30*/  HMMA.16816.F32 R28, R36, R18, R128 ;  /* 0x00000012241c723c */ /* 0x000fe20000001880 */
[----:B------:R-:W-:Y:S01]  /*8b40*/  FSEL R176, R13, -INF , !P3 ;  /* 0xff8000000db07808 */ /* 0x000fe20005800000 */
[----:B------:R-:W-:Y:S01]  /*8b50*/  IMAD.MOV.U32 R225, RZ, RZ, R148 ;  /* 0x000000ffffe17224 */ /* 0x000fe200078e0094 */
[C---:B------:R-:W-:Y:S01]  /*8b60*/  ISETP.GE.AND P0, PT, R3.reuse, R245, PT ;  /* 0x000000f50300720c */ /* 0x040fe20003f06270 */
[----:B------:R-:W-:Y:S01]  /*8b70*/  IMAD.IADD R7, R236, 0x1, -R3 ;  /* 0x00000001ec077824 */ /* 0x000fe200078e0a03 */
[C---:B------:R-:W-:Y:S01]  /*8b80*/  ISETP.GE.AND P2, PT, R3.reuse, R244, PT ;  /* 0x000000f40300720c */ /* 0x040fe20003f46270 */
[----:B------:R-:W-:Y:S01]  /*8b90*/  IMAD.MOV.U32 R226, RZ, RZ, R141 ;  /* 0x000000ffffe27224 */ /* 0x000fe200078e008d */
[C---:B------:R-:W-:Y:S01]  /*8ba0*/  ISETP.LT.OR P0, PT, R3.reuse, R240, P0 ;  /* 0x000000f00300720c */ /* 0x040fe20000701670 */
[----:B------:R-:W-:Y:S01]  /*8bb0*/  IMAD.MOV.U32 R227, RZ, RZ, R140 ;  /* 0x000000ffffe37224 */ /* 0x000fe200078e008c */
[C---:B------:R-:W-:Y:S01]  /*8bc0*/  ISETP.GE.AND P1, PT, R3.reuse, R243, PT ;  /* 0x000000f30300720c */ /* 0x040fe20003f26270 */
[----:B-1----:R-:W-:Y:S01]  /*8bd0*/  IMAD.MOV.U32 R6, RZ, RZ, R0 ;  /* 0x000000ffff067224 */ /* 0x002fe200078e0000 */
[----:B------:R-:W-:Y:S01]  /*8be0*/  IABS R0, R7 ;  /* 0x0000000700007213 */ /* 0x000fe20000000000 */
[----:B---3--:R-:W-:Y:S01]  /*8bf0*/  FFMA.FTZ R22, R12, -UR35, R25 ;  /* 0x800000230c167c23 */ /* 0x008fe20008010019 */
[----:B------:R-:W-:Y:S01]  /*8c00*/  P2R R9, PR, RZ, 0x1 ;  /* 0x00000001ff097803 */ /* 0x000fe20000000000 */
[----:B------:R-:W1:Y:S01]  /*8c10*/  I2F R10, R6 ;  /* 0x00000006000a7306 */ /* 0x000e620000201400 */
[----:B------:R-:W-:-:S02]  /*8c20*/  ISETP.GE.AND P0, PT, R3, R242, PT ;  /* 0x000000f20300720c */ /* 0x000fc40003f06270 */
[C---:B------:R-:W-:Y:S02]  /*8c30*/  ISETP.LT.OR P5, PT, R3.reuse, R239, P2 ;  /* 0x000000ef0300720c */ /* 0x040fe400017a1670 */
[C---:B------:R-:W-:Y:S02]  /*8c40*/  ISETP.LT.OR P4, PT, R3.reuse, R238, P1 ;  /* 0x000000ee0300720c */ /* 0x040fe40000f81670 */
[----:B------:R-:W-:Y:S01]  /*8c50*/  ISETP.LT.OR P3, PT, R3, R237, P0 ;  /* 0x000000ed0300720c */ /* 0x000fe20000761670 */
[----:B------:R2:W3:Y:S01]  /*8c60*/  I2F R7, R0 ;  /* 0x0000000000077306 */ /* 0x0004e20000201400 */
[----:B------:R-:W-:Y:S02]  /*8c70*/  FSEL R75, R14, -INF , !P6 ;  /* 0xff8000000e4b7808 */ /* 0x000fe40007000000 */
[----:B------:R-:W-:Y:S02]  /*8c80*/  ISETP.NE.AND P6, PT, R21, RZ, PT ;  /* 0x000000ff1500720c */ /* 0x000fe40003fc5270 */
[----:B------:R-:W-:-:S02]  /*8c90*/  ISETP.NE.AND P2, PT, R16, RZ, PT ;  /* 0x000000ff1000720c */ /* 0x000fc40003f45270 */
[----:B------:R-:W-:Y:S01]  /*8ca0*/  FSEL R152, R17, -INF , !P6 ;  /* 0xff80000011987808 */ /* 0x000fe20007000000 */
[----:B-1----:R-:W-:Y:S01]  /*8cb0*/  FFMA.FTZ R12, R10, -UR35, R27 ;  /* 0x800000230a0c7c23 */ /* 0x002fe2000801001b */
[----:B------:R-:W-:Y:S01]  /*8cc0*/  ISETP.NE.AND P1, PT, R15, RZ, PT ;  /* 0x000000ff0f00720c */ /* 0x000fe20003f25270 */
[----:B------:R-:W1:Y:S01]  /*8cd0*/  LDSM.16.M88.4 R24, [R217+0x3800] ;  /* 0x00380000d918783b */ /* 0x000e620000000200 */
[----:B------:R-:W-:Y:S01]  /*8ce0*/  FSEL R163, R22, -INF , !P2 ;  /* 0xff80000016a37808 */ /* 0x000fe20005000000 */
[----:B------:R-:W-:-:S04]  /*8cf0*/  DEPBAR.LE SB0, 0x0 ;  /* 0x000080000000791a */ /* 0x000fc80000000000 */
[----:B--2---:R-:W-:Y:S01]  /*8d00*/  IADD3 R0, R35, 0x61, RZ ;  /* 0x0000006123007810 */ /* 0x004fe20007ffe0ff */
[----:B---3--:R-:W-:Y:S01]  /*8d10*/  FFMA.FTZ R20, R7, -UR35, R40 ;  /* 0x8000002307147c23 */ /* 0x008fe20008010028 */
[----:B------:R-:W-:Y:S01]  /*8d20*/  FSEL R171, R12, -INF , !P1 ;  /* 0xff8000000cab7808 */ /* 0x000fe20004800000 */
[C---:B------:R-:W-:Y:S01]  /*8d30*/  IMAD.IADD R7, R236.reuse, 0x1, -R5 ;  /* 0x00000001ec077824 */ /* 0x040fe200078e0a05 */
[----:B------:R-:W-:Y:S01]  /*8d40*/  BAR.SYNC.DEFER_BLOCKING 0x0 ;  /* 0x0000000000007b1d */ /* 0x000fe20000010000 */
[----:B------:R-:W-:Y:S01]  /*8d50*/  IMAD.IADD R6, R236, 0x1, -R0 ;  /* 0x00000001ec067824 */ /* 0x000fe200078e0a00 */
[----:B------:R-:W-:Y:S02]  /*8d60*/  ISETP.GE.AND P0, PT, R0, R245, PT ;  /* 0x000000f50000720c */ /* 0x000fe40003f06270 */
[----:B------:R-:W-:Y:S02]  /*8d70*/  IABS R7, R7 ;  /* 0x0000000700077213 */ /* 0x000fe40000000000 */
[----:B------:R-:W-:-:S02]  /*8d80*/  IABS R6, R6 ;  /* 0x0000000600067213 */ /* 0x000fc40000000000 */
[----:B------:R2:W-:Y:S01]  /*8d90*/  I2F R32, R7 ;  /* 0x0000000700207306 */ /* 0x0005e20000201400 */
[C---:B------:R-:W-:Y:S02]  /*8da0*/  ISETP.LT.OR P6, PT, R0.reuse, R240, P0 ;  /* 0x000000f00000720c */ /* 0x040fe400007c1670 */
[----:B------:R-:W-:Y:S01]  /*8db0*/  IMAD.MOV.U32 R8, RZ, RZ, R6 ;  /* 0x000000ffff087224 */ /* 0x000fe200078e0006 */
[----:B------:R-:W-:Y:S01]  /*8dc0*/  ISETP.NE.AND P0, PT, R9, RZ, PT ;  /* 0x000000ff0900720c */ /* 0x000fe20003f05270 */
[----:B------:R-:W-:Y:S01]  /*8dd0*/  IMAD.IADD R6, R235, 0x1, -R3 ;  /* 0x00000001eb067824 */ /* 0x000fe200078e0a03 */
[----:B------:R-:W-:Y:S02]  /*8de0*/  ISETP.GE.AND P2, PT, R0, R244, PT ;  /* 0x000000f40000720c */ /* 0x000fe40003f46270 */
[----:B------:R3:W4:Y:S01]  /*8df0*/  I2F R23, R8 ;  /* 0x0000000800177306 */ /* 0x0007220000201400 */
[----:B------:R-:W-:Y:S02]  /*8e00*/  FSEL R147, R20, -INF , !P0 ;  /* 0xff80000014937808 */ /* 0x000fe40004000000 */
[----:B------:R-:W-:-:S02]  /*8e10*/  IABS R6, R6 ;  /* 0x0000000600067213 */ /* 0x000fc40000000000 */
[C---:B------:R-:W-:Y:S02]  /*8e20*/  ISETP.GE.AND P1, PT, R0.reuse, R243, PT ;  /* 0x000000f30000720c */ /* 0x040fe40003f26270 */
[C---:B------:R-:W-:Y:S01]  /*8e30*/  ISETP.GE.AND P0, PT, R0.reuse, R242, PT ;  /* 0x000000f20000720c */ /* 0x040fe20003f06270 */
[----:B------:R5:W5:Y:S01]  /*8e40*/  I2F R10, R6 ;  /* 0x00000006000a7306 */ /* 0x000b620000201400 */
[----:B--2---:R-:W-:Y:S01]  /*8e50*/  IMAD.IADD R7, R235, 0x1, -R0 ;  /* 0x00000001eb077824 */ /* 0x004fe200078e0a00 */
[C---:B------:R-:W-:Y:S02]  /*8e60*/  ISETP.LT.OR P2, PT, R0.reuse, R239, P2 ;  /* 0x000000ef0000720c */ /* 0x040fe40001741670 */
[C---:B------:R-:W-:Y:S02]  /*8e70*/  ISETP.LT.OR P1, PT, R0.reuse, R238, P1 ;  /* 0x000000ee0000720c */ /* 0x040fe40000f21670 */
[----:B------:R-:W-:Y:S01]  /*8e80*/  ISETP.LT.OR P0, PT, R0, R237, P0 ;  /* 0x000000ed0000720c */ /* 0x000fe20000701670 */
[----:B-1----:R-:W-:Y:S01]  /*8e90*/  HMMA.16816.F32 R56, R36, R24, R224 ;  /* 0x000000182438723c */ /* 0x002fe200000018e0 */
[----:B---3--:R-:W-:Y:S01]  /*8ea0*/  IMAD.IADD R8, R234, 0x1, -R3 ;  /* 0x00000001ea087824 */ /* 0x008fe200078e0a03 */
[----:B------:R-:W-:Y:S01]  /*8eb0*/  P2R R20, PR, RZ, 0x4 ;  /* 0x00000004ff147803 */ /* 0x000fe20000000000 */
[----:B----4-:R-:W-:Y:S01]  /*8ec0*/  FFMA.FTZ R13, R23, -UR35, R41 ;  /* 0x80000023170d7c23 */ /* 0x010fe20008010029 */
[----:B------:R-:W-:-:S02]  /*8ed0*/  P2R R16, PR, RZ, 0x1 ;  /* 0x00000001ff107803 */ /* 0x000fc40000000000 */
[----:B------:R-:W-:Y:S02]  /*8ee0*/  IABS R8, R8 ;  /* 0x0000000800087213 */ /* 0x000fe40000000000 */
[----:B------:R-:W-:Y:S01]  /*8ef0*/  ISETP.GE.AND P0, PT, R5, R245, PT ;  /* 0x000000f50500720c */ /* 0x000fe20003f06270 */
[----:B-----5:R-:W-:Y:S01]  /*8f00*/  IMAD.IADD R6, R241, 0x1, -R3 ;  /* 0x00000001f1067824 */ /* 0x020fe200078e0a03 */
[----:B------:R-:W-:Y:S01]  /*8f10*/  P2R R17, PR, RZ, 0x2 ;  /* 0x00000002ff117803 */ /* 0x000fe20000000000 */
[----:B------:R-:W-:Y:S01]  /*8f20*/  IMAD.MOV.U32 R3, RZ, RZ, R8 ;  /* 0x000000ffff037224 */ /* 0x000fe200078e0008 */
[----:B------:R-:W-:Y:S01]  /*8f30*/  ISETP.LT.OR P0, PT, R5, R240, P0 ;  /* 0x000000f00500720c */ /* 0x000fe20000701670 */
[----:B------:R-:W-:Y:S01]  /*8f40*/  FFMA.FTZ R10, R10, -UR35, R42 ;  /* 0x800000230a0a7c23 */ /* 0x000fe2000801002a */
[----:B------:R-:W-:Y:S01]  /*8f50*/  IABS R11, R6 ;  /* 0x00000006000b7213 */ /* 0x000fe20000000000 */
[----:B------:R1:W2:Y:S01]  /*8f60*/  I2F R8, R3 ;  /* 0x0000000300087306 */ /* 0x0002a20000201400 */
[----:B------:R-:W-:Y:S01]  /*8f70*/  IMAD.IADD R6, R234, 0x1, -R0 ;  /* 0x00000001ea067824 */ /* 0x000fe200078e0a00 */
[----:B------:R-:W-:Y:S01]  /*8f80*/  P2R R18, PR, RZ, 0x1 ;  /* 0x00000001ff127803 */ /* 0x000fe20000000000 */
[----:B------:R-:W-:Y:S01]  /*8f90*/  HMMA.16816.F32 R60, R44, R24, R120 ;  /* 0x000000182c3c723c */ /* 0x000fe20000001878 */
[----:B------:R-:W-:-:S02]  /*8fa0*/  FSEL R151, R10, -INF , !P5 ;  /* 0xff8000000a977808 */ /* 0x000fc40006800000 */
[----:B------:R-:W-:Y:S02]  /*8fb0*/  IABS R6, R6 ;  /* 0x0000000600067213 */ /* 0x000fe40000000000 */
[C---:B------:R-:W-:Y:S02]  /*8fc0*/  ISETP.GE.AND P2, PT, R5.reuse, R244, PT ;  /* 0x000000f40500720c */ /* 0x040fe40003f46270 */
[C---:B------:R-:W-:Y:S01]  /*8fd0*/  ISETP.GE.AND P1, PT, R5.reuse, R243, PT ;  /* 0x000000f30500720c */ /* 0x040fe20003f26270 */
[----:B------:R-:W-:Y:S01]  /*8fe0*/  IMAD.MOV.U32 R120, RZ, RZ, R252 ;  /* 0x000000ffff787224 */ /* 0x000fe200078e00fc */
[C---:B------:R-:W-:Y:S01]  /*8ff0*/  ISETP.GE.AND P0, PT, R5.reuse, R242, PT ;  /* 0x000000f20500720c */ /* 0x040fe20003f06270 */
[----:B------:R-:W-:Y:S01]  /*9000*/  IMAD.MOV.U32 R121, RZ, RZ, R230 ;  /* 0x000000ffff797224 */ /* 0x000fe200078e00e6 */
[----:B------:R-:W-:Y:S01]  /*9010*/  ISETP.LT.OR P5, PT, R5, R239, P2 ;  /* 0x000000ef0500720c */ /* 0x000fe200017a1670 */
[----:B------:R-:W-:Y:S01]  /*9020*/  IMAD.MOV.U32 R122, RZ, RZ, R229 ;  /* 0x000000ffff7a7224 */ /* 0x000fe200078e00e5 */
[----:B-1----:R-:W-:Y:S01]  /*9030*/  IABS R3, R7 ;  /* 0x0000000700037213 */ /* 0x002fe20000000000 */
[----:B------:R-:W-:Y:S01]  /*9040*/  IMAD.MOV.U32 R7, RZ, RZ, R11 ;  /* 0x000000ffff077224 */ /* 0x000fe200078e000b */
[----:B------:R-:W-:Y:S01]  /*9050*/  FSEL R148, R13, -INF , !P6 ;  /* 0xff8000000d947808 */ /* 0x000fe20007000000 */
[----:B--2---:R-:W-:Y:S01]  /*9060*/  FFMA.FTZ R11, R8, -UR35, R52 ;  /* 0x80000023080b7c23 */ /* 0x004fe20008010034 */
[----:B------:R1:W-:Y:S01]  /*9070*/  I2F R21, R3 ;  /* 0x0000000300157306 */ /* 0x0003e20000201400 */
[----:B------:R-:W-:Y:S01]  /*9080*/  IMAD.IADD R8, R234, 0x1, -R5 ;  /* 0x00000001ea087824 */ /* 0x000fe200078e0a05 */
[----:B------:R-:W-:Y:S01]  /*9090*/  ISETP.NE.AND P2, PT, R17, RZ, PT ;  /* 0x000000ff1100720c */ /* 0x000fe20003f45270 */
[----:B------:R-:W-:Y:S01]  /*90a0*/  IMAD.MOV.U32 R123, RZ, RZ, R228 ;  /* 0x000000ffff7b7224 */ /* 0x000fe200078e00e4 */
[----:B------:R-:W-:-:S02]  /*90b0*/  FSEL R161, R11, -INF , !P4 ;  /* 0xff8000000ba17808 */ /* 0x000fc40006000000 */
[----:B------:R-:W-:Y:S02]  /*90c0*/  ISETP.LT.OR P4, PT, R5, R238, P1 ;  /* 0x000000ee0500720c */ /* 0x000fe40000f81670 */
[----:B------:R-:W2:Y:S01]  /*90d0*/  I2F R7, R7 ;  /* 0x0000000700077306 */ /* 0x000ea20000201400 */
[----:B------:R-:W-:Y:S02]  /*90e0*/  ISETP.NE.AND P6, PT, R20, RZ, PT ;  /* 0x000000ff1400720c */ /* 0x000fe40003fc5270 */
[----:B------:R-:W-:Y:S02]  /*90f0*/  ISETP.NE.AND P1, PT, R16, RZ, PT ;  /* 0x000000ff1000720c */ /* 0x000fe40003f25270 */
[C---:B------:R-:W-:Y:S02]  /*9100*/  IADD3 R230, R223.reuse, 0x800, RZ ;  /* 0x00000800dfe67810 */ /* 0x040fe40007ffe0ff */
[----:B------:R-:W-:Y:S01]  /*9110*/  IADD3 R229, R223, 0x1000, RZ ;  /* 0x00001000dfe57810 */ /* 0x000fe20007ffe0ff */
[----:B-1----:R-:W-:Y:S01]  /*9120*/  IMAD.IADD R3, R241, 0x1, -R0 ;  /* 0x00000001f1037824 */ /* 0x002fe200078e0a00 */
[C---:B------:R-:W-:Y:S01]  /*9130*/  IADD3 R228, R223.reuse, 0x1800, RZ ;  /* 0x00001800dfe47810 */ /* 0x040fe20007ffe0ff */
[----:B------:R-:W-:Y:S01]  /*9140*/  IMAD.MOV.U32 R0, RZ, RZ, R6 ;  /* 0x000000ffff007224 */ /* 0x000fe200078e0006 */
[----:B------:R-:W-:-:S02]  /*9150*/  IADD3 R227, R223, 0x2000, RZ ;  /* 0x00002000dfe37810 */ /* 0x000fc40007ffe0ff */
[----:B------:R-:W-:Y:S01]  /*9160*/  IABS R6, R3 ;  /* 0x0000000300067213 */ /* 0x000fe20000000000 */
[----:B------:R-:W-:Y:S01]  /*9170*/  IMAD.IADD R3, R235, 0x1, -R5 ;  /* 0x00000001eb037824 */ /* 0x000fe200078e0a05 */
[----:B------:R1:W3:Y:S01]  /*9180*/  I2F R15, R0 ;  /* 0x00000000000f7306 */ /* 0x0002e20000201400 */
[----:B--2---:R-:W-:Y:S01]  /*9190*/  FFMA.FTZ R12, R7, -UR35, R54 ;  /* 0x80000023070c7c23 */ /* 0x004fe20008010036 */
[----:B------:R-:W-:Y:S02]  /*91a0*/  IADD3 R226, R223, 0x2800, RZ ;  /* 0x00002800dfe27810 */ /* 0x000fe40007ffe0ff */
[----:B------:R-:W-:Y:S02]  /*91b0*/  IABS R3, R3 ;  /* 0x0000000300037213 */ /* 0x000fe40000000000 */
[----:B------:R-:W-:Y:S01]  /*91c0*/  FSEL R162, R12, -INF , !P3 ;  /* 0xff8000000ca27808 */ /* 0x000fe20005800000 */
[----:B------:R-:W-:Y:S01]  /*91d0*/  FFMA.FTZ R12, R21, -UR35, R43 ;  /* 0x80000023150c7c23 */ /* 0x000fe2000801002b */
[----:B------:R-:W2:Y:S01]  /*91e0*/  I2F R19, R6 ;  /* 0x0000000600137306 */ /* 0x000ea20000201400 */
[----:B------:R-:W-:Y:S01]  /*91f0*/  IMAD.MOV.U32 R7, RZ, RZ, R3 ;  /* 0x000000ffff077224 */ /* 0x000fe200078e0003 */
[----:B------:R-:W-:Y:S01]  /*9200*/  IABS R3, R8 ;  /* 0x0000000800037213 */ /* 0x000fe20000000000 */
[----:B------:R-:W-:Y:S01]  /*9210*/  IMAD.IADD R8, R241, 0x1, -R5 ;  /* 0x00000001f1087824 */ /* 0x000fe200078e0a05 */
[----:B------:R-:W-:-:S02]  /*9220*/  ISETP.LT.OR P3, PT, R5, R237, P0 ;  /* 0x000000ed0500720c */ /* 0x000fc40000761670 */
[----:B------:R-:W-:Y:S02]  /*9230*/  FSEL R144, R12, -INF , !P6 ;  /* 0xff8000000c907808 */ /* 0x000fe40007000000 */
[----:B-1----:R-:W-:Y:S01]  /*9240*/  IADD3 R0, R35, 0x69, RZ ;  /* 0x0000006923007810 */ /* 0x002fe20007ffe0ff */
[----:B------:R1:W4:Y:S01]  /*9250*/  I2F R14, R7 ;  /* 0x00000007000e7306 */ /* 0x0003220000201400 */
[----:B---3--:R-:W-:Y:S01]  /*9260*/  FFMA.FTZ R16, R15, -UR35, R53 ;  /* 0x800000230f107c23 */ /* 0x008fe20008010035 */
[----:B------:R-:W-:Y:S01]  /*9270*/  IADD3 R225, R223, 0x3000, RZ ;  /* 0x00003000dfe17810 */ /* 0x000fe20007ffe0ff */
[----:B------:R-:W-:Y:S01]  /*9280*/  FFMA.FTZ R15, R32, -UR35, R28 ;  /* 0x80000023200f7c23 */ /* 0x000fe2000801001c */
[----:B------:R-:W-:Y:S01]  /*9290*/  ISETP.GE.AND P0, PT, R0, R245, PT ;  /* 0x000000f50000720c */ /* 0x000fe20003f06270 */
[----:B------:R-:W-:Y:S01]  /*92a0*/  IMAD.IADD R9, R236, 0x1, -R0 ;  /* 0x00000001ec097824 */ /* 0x000fe200078e0a00 */
[----:B------:R-:W-:Y:S01]  /*92b0*/  FSEL R155, R16, -INF , !P2 ;  /* 0xff800000109b7808 */ /* 0x000fe20005000000 */
[----:B--2---:R-:W-:Y:S01]  /*92c0*/  FFMA.FTZ R13, R19, -UR35, R55 ;  /* 0x80000023130d7c23 */ /* 0x004fe20008010037 */
[----:B------:R-:W-:-:S02]  /*92d0*/  IADD3 R6, R35, 0x70, RZ ;  /* 0x0000007023067810 */ /* 0x000fc40007ffe0ff */
[----:B------:R-:W-:Y:S02]  /*92e0*/  IABS R9, R9 ;  /* 0x0000000900097213 */ /* 0x000fe40000000000 */
[----:B------:R-:W-:Y:S02]  /*92f0*/  ISETP.LT.OR P6, PT, R0, R240, P0 ;  /* 0x000000f00000720c */ /* 0x000fe400007c1670 */
[----:B------:R-:W-:Y:S01]  /*9300*/  ISETP.NE.AND P0, PT, R18, RZ, PT ;  /* 0x000000ff1200720c */ /* 0x000fe20003f05270 */
[----:B------:R-:W-:Y:S01]  /*9310*/  IMAD.MOV.U32 R5, RZ, RZ, R9 ;  /* 0x000000ffff057224 */ /* 0x000fe200078e0009 */
[----:B------:R-:W-:Y:S01]  /*9320*/  FSEL R159, R13, -INF , !P1 ;  /* 0xff8000000d9f7808 */ /* 0x000fe20004800000 */
[----:B-1----:R-:W-:Y:S01]  /*9330*/  IMAD.MOV.U32 R7, RZ, RZ, R3 ;  /* 0x000000ffff077224 */ /* 0x002fe200078e0003 */
[----:B------:R-:W-:Y:S01]  /*9340*/  IABS R3, R8 ;  /* 0x0000000800037213 */ /* 0x000fe20000000000 */
[----:B------:R1:W2:Y:S01]  /*9350*/  I2F R17, R5 ;  /* 0x0000000500117306 */ /* 0x0002a20000201400 */
[----:B------:R-:W-:Y:S01]  /*9360*/  IMAD.IADD R9, R234, 0x1, -R0 ;  /* 0x00000001ea097824 */ /* 0x000fe200078e0a00 */
[----:B------:R-:W-:Y:S01]  /*9370*/  FSEL R141, R15, -INF , !P0 ;  /* 0xff8000000f8d7808 */ /* 0x000fe20004000000 */
[----:B----4-:R-:W-:Y:S01]  /*9380*/  FFMA.FTZ R19, R14, -UR35, R30 ;  /* 0x800000230e137c23 */ /* 0x010fe2000801001e */
[----:B------:R-:W-:-:S02]  /*9390*/  ISETP.GE.AND P2, PT, R0, R244, PT ;  /* 0x000000f40000720c */ /* 0x000fc40003f46270 */
[C---:B------:R-:W-:Y:S02]  /*93a0*/  ISETP.GE.AND P1, PT, R0.reuse, R243, PT ;  /* 0x000000f30000720c */ /* 0x040fe40003f26270 */
[----:B------:R3:W4:Y:S01]  /*93b0*/  I2F R8, R3 ;  /* 0x0000000300087306 */ /* 0x0007220000201400 */
[C---:B------:R-:W-:Y:S02]  /*93c0*/  ISETP.GE.AND P0, PT, R0.reuse, R242, PT ;  /* 0x000000f20000720c */ /* 0x040fe40003f06270 */
[C---:B------:R-:W-:Y:S02]  /*93d0*/  ISETP.LT.OR P2, PT, R0.reuse, R239, P2 ;  /* 0x000000ef0000720c */ /* 0x040fe40001741670 */
[C---:B------:R-:W-:Y:S02]  /*93e0*/  ISETP.LT.OR P1, PT, R0.reuse, R238, P1 ;  /* 0x000000ee0000720c */ /* 0x040fe40000f21670 */
[----:B------:R-:W-:Y:S01]  /*93f0*/  ISETP.LT.OR P0, PT, R0, R237, P0 ;  /* 0x000000ed0000720c */ /* 0x000fe20000701670 */
[----:B------:R5:W5:Y:S01]  /*9400*/  I2F R10, R7 ;  /* 0x00000007000a7306 */ /* 0x000b620000201400 */
[----:B-1----:R-:W-:Y:S01]  /*9410*/  IADD3 R5, R35, 0x71, RZ ;  /* 0x0000007123057810 */ /* 0x002fe20007ffe0ff */
[----:B--2---:R-:W-:Y:S01]  /*9420*/  FFMA.FTZ R12, R17, -UR35, R29 ;  /* 0x80000023110c7c23 */ /* 0x004fe2000801001d */
[----:B------:R-:W-:-:S02]  /*9430*/  P2R R13, PR, RZ, 0x1 ;  /* 0x00000001ff0d7803 */ /* 0x000fc40000000000 */
[----:B------:R-:W-:Y:S02]  /*9440*/  ISETP.GE.AND P0, PT, R6, R245, PT ;  /* 0x000000f50600720c */ /* 0x000fe40003f06270 */
[----:B------:R-:W-:Y:S01]  /*9450*/  P2R R15, PR, RZ, 0x4 ;  /* 0x00000004ff0f7803 */ /* 0x000fe20000000000 */
[----:B---3--:R-:W-:Y:S01]  /*9460*/  IMAD.IADD R3, R236, 0x1, -R6 ;  /* 0x00000001ec037824 */ /* 0x008fe200078e0a06 */
[----:B------:R-:W-:Y:S01]  /*9470*/  ISETP.LT.OR P0, PT, R6, R240, P0 ;  /* 0x000000f00600720c */ /* 0x000fe20000701670 */
[----:B----4-:R-:W-:Y:S01]  /*9480*/  FFMA.FTZ R20, R8, -UR35, R50 ;  /* 0x8000002308147c23 */ /* 0x010fe20008010032 */
[----:B------:R-:W-:Y:S02]  /*9490*/  P2R R14, PR, RZ, 0x2 ;  /* 0x00000002ff0e7803 */ /* 0x000fe40000000000 */
[----:B------:R-:W-:Y:S02]  /*94a0*/  IABS R3, R3 ;  /* 0x0000000300037213 */ /* 0x000fe40000000000 */
[----:B------:R-:W-:Y:S01]  /*94b0*/  P2R R16, PR, RZ, 0x1 ;  /* 0x00000001ff107803 */ /* 0x000fe20000000000 */
[----:B-----5:R-:W-:Y:S01]  /*94c0*/  IMAD.IADD R7, R235, 0x1, -R0 ;  /* 0x00000001eb077824 */ /* 0x020fe200078e0a00 */
[----:B------:R1:W2:Y:S01]  /*94d0*/  I2F R22, R3 ;  /* 0x0000000300167306 */ /* 0x0002a20000201400 */
[----:B------:R-:W-:Y:S01]  /*94e0*/  FFMA.FTZ R21, R10, -UR35, R48 ;  /* 0x800000230a157c23 */ /* 0x000fe20008010030 */
[----:B------:R-:W-:Y:S01]  /*94f0*/  ISETP.GE.AND P2, PT, R6, R244, PT ;  /* 0x000000f40600720c */ /* 0x000fe20003f46270 */
[----:B------:R-:W-:Y:S01]  /*9500*/  IMAD.IADD R10, R236, 0x1, -R5 ;  /* 0x00000001ec0a7824 */ /* 0x000fe200078e0a05 */
[----:B------:R-:W-:-:S02]  /*9510*/  IABS R7, R7 ;  /* 0x0000000700077213 */ /* 0x000fc40000000000 */
[C---:B------:R-:W-:Y:S02]  /*9520*/  ISETP.GE.AND P1, PT, R6.reuse, R243, PT ;  /* 0x000000f30600720c */ /* 0x040fe40003f26270 */
[----:B------:R-:W-:Y:S01]  /*9530*/  ISETP.GE.AND P0, PT, R6, R242, PT ;  /* 0x000000f20600720c */ /* 0x000fe20003f06270 */
[----:B------:R-:W-:Y:S01]  /*9540*/  IMAD.MOV.U32 R8, RZ, RZ, R7 ;  /* 0x000000ffff087224 */ /* 0x000fe200078e0007 */
[----:B------:R-:W-:Y:S02]  /*9550*/  IABS R7, R9 ;  /* 0x0000000900077213 */ /* 0x000fe40000000000 */
[----:B------:R-:W-:Y:S01]  /*9560*/  FSEL R135, R12, -INF , !P6 ;  /* 0xff8000000c877808 */ /* 0x000fe20007000000 */
[----:B------:R3:W4:Y:S01]  /*9570*/  I2F R11, R8 ;  /* 0x00000008000b7306 */ /* 0x0007220000201400 */
[----:B------:R-:W-:Y:S02]  /*9580*/  ISETP.NE.AND P6, PT, R15, RZ, PT ;  /* 0x000000ff0f00720c */ /* 0x000fe40003fc5270 */
[----:B-1----:R-:W-:Y:S01]  /*9590*/  IADD3 R3, R35, 0x78, RZ ;  /* 0x0000007823037810 */ /* 0x002fe20007ffe0ff */
[----:B--2---:R-:W-:Y:S01]  /*95a0*/  FFMA.FTZ R12, R22, -UR35, R56 ;  /* 0x80000023160c7c23 */ /* 0x004fe20008010038 */
[----:B------:R-:W-:-:S02]  /*95b0*/  FSEL R140, R19, -INF , !P5 ;  /* 0xff800000138c7808 */ /* 0x000fc40006800000 */
[----:B------:R-:W-:Y:S01]  /*95c0*/  FSEL R143, R21, -INF , !P4 ;  /* 0xff800000158f7808 */ /* 0x000fe20006000000 */
[----:B------:R-:W-:Y:S01]  /*95d0*/  IMAD.IADD R9, R236, 0x1, -R3 ;  /* 0x00000001ec097824 */ /* 0x000fe200078e0a03 */
[----:B------:R-:W-:Y:S02]  /*95e0*/  FSEL R145, R20, -INF , !P3 ;  /* 0xff80000014917808 */ /* 0x000fe40005800000 */
[C---:B------:R-:W-:Y:S02]  /*95f0*/  ISETP.LT.OR P5, PT, R6.reuse, R239, P2 ;  /* 0x000000ef0600720c */ /* 0x040fe400017a1670 */
[----:B------:R-:W-:Y:S02]  /*9600*/  IABS R9, R9 ;  /* 0x0000000900097213 */ /* 0x000fe40000000000 */
[C---:B------:R-:W-:Y:S01]  /*9610*/  ISETP.LT.OR P4, PT, R6.reuse, R238, P1 ;  /* 0x000000ee0600720c */ /* 0x040fe20000f81670 */
[----:B---3--:R-:W-:Y:S01]  /*9620*/  IMAD.MOV.U32 R8, RZ, RZ, R7 ;  /* 0x000000ffff087224 */ /* 0x008fe200078e0007 */
[----:B------:R-:W-:Y:S01]  /*9630*/  IABS R7, R10 ;  /* 0x0000000a00077213 */ /* 0x000fe20000000000 */
[----:B----4-:R-:W-:Y:S01]  /*9640*/  FFMA.FTZ R17, R11, -UR35, R31 ;  /* 0x800000230b117c23 */ /* 0x010fe2000801001f */
[----:B------:R-:W-:Y:S01]  /*9650*/  ISETP.LT.OR P3, PT, R6, R237, P0 ;  /* 0x000000ed0600720c */ /* 0x000fe20000761670 */
[----:B------:R1:W2:Y:S01]  /*9660*/  I2F R10, R8 ;  /* 0x00000008000a7306 */ /* 0x0002a20000201400 */
[----:B------:R-:W-:Y:S01]  /*9670*/  ISETP.GE.AND P0, PT, R5, R245, PT ;  /* 0x000000f50500720c */ /* 0x000fe20003f06270 */
[----:B------:R-:W-:Y:S01]  /*9680*/  HMMA.16816.F32 R28, R36, R26, R64 ;  /* 0x0000001a241c723c */ /* 0x000fe20000001840 */
[----:B------:R-:W-:-:S02]  /*9690*/  FSEL R139, R17, -INF , !P6 ;  /* 0xff800000118b7808 */ /* 0x000fc40007000000 */
[----:B------:R-:W-:Y:S02]  /*96a0*/  ISETP.LT.OR P6, PT, R5, R240, P0 ;  /* 0x000000f00500720c */ /* 0x000fe400007c1670 */
[----:B------:R-:W-:Y:S01]  /*96b0*/  ISETP.NE.AND P2, PT, R14, RZ, PT ;  /* 0x000000ff0e00720c */ /* 0x000fe20003f45270 */
[----:B------:R3:W4:Y:S01]  /*96c0*/  I2F R23, R7 ;  /* 0x0000000700177306 */ /* 0x0007220000201400 */
[----:B------:R-:W-:Y:S02]  /*96d0*/  ISETP.NE.AND P1, PT, R13, RZ, PT ;  /* 0x000000ff0d00720c */ /* 0x000fe40003f25270 */
[----:B------:R-:W-:Y:S02]  /*96e0*/  ISETP.NE.AND P0, PT, R16, RZ, PT ;  /* 0x000000ff1000720c */ /* 0x000fe40003f05270 */
[----:B------:R-:W-:Y:S02]  /*96f0*/  IADD3 R224, R223, 0x3800, RZ ;  /* 0x00003800dfe07810 */ /* 0x000fe40007ffe0ff */
[----:B------:R-:W-:Y:S01]  /*9700*/  FSEL R132, R12, -INF , !P0 ;  /* 0xff8000000c847808 */ /* 0x000fe20004000000 */
[----:B-1----:R-:W-:Y:S01]  /*9710*/  IMAD.IADD R8, R241, 0x1, -R0 ;  /* 0x00000001f1087824 */ /* 0x002fe200078e0a00 */
[----:B------:R-:W-:Y:S01]  /*9720*/  IADD3 R0, R35, 0x79, RZ ;  /* 0x0000007923007810 */ /* 0x000fe20007ffe0ff */
[----:B--2---:R-:W-:Y:S01]  /*9730*/  FFMA.FTZ R18, R10, -UR35, R49 ;  /* 0x800000230a127c23 */ /* 0x004fe20008010031 */
[----:B------:R-:W-:Y:S01]  /*9740*/  ISETP.GE.AND P0, PT, R5, R242, PT ;  /* 0x000000f20500720c */ /* 0x000fe20003f06270 */
[----:B------:R-:W-:Y:S01]  /*9750*/  IMAD.IADD R10, R234, 0x1, -R6 ;  /* 0x00000001ea0a7824 */ /* 0x000fe200078e0a06 */
[----:B------:R-:W-:-:S02]  /*9760*/  IABS R8, R8 ;  /* 0x0000000800087213 */ /* 0x000fc40000000000 */
[----:B------:R-:W-:Y:S01]  /*9770*/  FSEL R142, R18, -INF , !P2 ;  /* 0xff800000128e7808 */ /* 0x000fe20005000000 */
[----:B---3--:R-:W-:Y:S01]  /*9780*/  IMAD.MOV.U32 R7, RZ, RZ, R9 ;  /* 0x000000ffff077224 */ /* 0x008fe200078e0009 */
[----:B------:R-:W1:Y:S01]  /*9790*/  I2F R11, R8 ;  /* 0x00000008000b7306 */ /* 0x000e620000201400 */
[----:B------:R-:W-:Y:S01]  /*97a0*/  IMAD.IADD R9, R235, 0x1, -R6 ;  /* 0x00000001eb097824 */ /* 0x000fe200078e0a06 */
[----:B------:R-:W-:Y:S01]  /*97b0*/  ISETP.GE.AND P2, PT, R5, R244, PT ;  /* 0x000000f40500720c */ /* 0x000fe20003f46270 */
[----:B----4-:R-:W-:Y:S01]  /*97c0*/  FFMA.FTZ R12, R23, -UR35, R57 ;  /* 0x80000023170c7c23 */ /* 0x010fe20008010039 */
[C---:B------:R-:W-:Y:S02]  /*97d0*/  ISETP.LT.OR P0, PT, R5.reuse, R237, P0 ;  /* 0x000000ed0500720c */ /* 0x040fe40000701670 */
[----:B------:R-:W-:Y:S02]  /*97e0*/  ISETP.LT.OR P2, PT, R5, R239, P2 ;  /* 0x000000ef0500720c */ /* 0x000fe40001741670 */
[----:B------:R2:W-:Y:S01]  /*97f0*/  I2F R24, R7 ;  /* 0x0000000700187306 */ /* 0x0005e20000201400 */
[----:B------:R-:W-:-:S02]  /*9800*/  P2R R14, PR, RZ, 0x1 ;  /* 0x00000001ff0e7803 */ /* 0x000fc40000000000 */
[C---:B------:R-:W-:Y:S02]  /*9810*/  ISETP.GE.AND P0, PT, R3.reuse, R245, PT ;  /* 0x000000f50300720c */ /* 0x040fe40003f06270 */
[----:B------:R-:W-:Y:S02]  /*9820*/  P2R R13, PR, RZ, 0x4 ;  /* 0x00000004ff0d7803 */ /* 0x000fe40000000000 */
[C---:B------:R-:W-:Y:S02]  /*9830*/  ISETP.LT.OR P0, PT, R3.reuse, R240, P0 ;  /* 0x000000f00300720c */ /* 0x040fe40000701670 */
[----:B------:R-:W-:Y:S02]  /*9840*/  ISETP.GE.AND P2, PT, R3, R244, PT ;  /* 0x000000f40300720c */ /* 0x000fe40003f46270 */
[----:B------:R-:W-:Y:S01]  /*9850*/  FSEL R74, R12, -INF , !P6 ;  /* 0xff8000000c4a7808 */ /* 0x000fe20007000000 */
[----:B--2---:R-:W-:-:S05]  /*9860*/  IMAD.IADD R7, R236, 0x1, -R0 ;  /* 0x00000001ec077824 */ /* 0x004fca00078e0a00 */
[----:B------:R-:W-:-:S05]  /*9870*/  IABS R7, R7 ;  /* 0x0000000700077213 */ /* 0x000fca0000000000 */
[----:B------:R-:W-:Y:S01]  /*9880*/  IMAD.MOV.U32 R8, RZ, RZ, R7 ;  /* 0x000000ffff087224 */ /* 0x000fe200078e0007 */
[----:B------:R-:W-:Y:S01]  /*9890*/  IABS R7, R9 ;  /* 0x0000000900077213 */ /* 0x000fe20000000000 */
[----:B------:R-:W-:Y:S02]  /*98a0*/  IMAD.IADD R9, R241, 0x1, -R5 ;  /* 0x00000001f1097824 */ /* 0x000fe400078e0a05 */
[----:B------:R2:W-:Y:S08]  /*98b0*/  I2F R25, R8 ;  /* 0x0000000800197306 */ /* 0x0005f00000201400 */
[----:B------:R3:W-:Y:S01]  /*98c0*/  I2F R15, R7 ;  /* 0x00000007000f7306 */ /* 0x0007e20000201400 */
[----:B--2---:R-:W-:Y:S01]  /*98d0*/  IABS R8, R10 ;  /* 0x0000000a00087213 */ /* 0x004fe20000000000 */
[----:B-1----:R-:W-:-:S05]  /*98e0*/  FFMA.FTZ R10, R11, -UR35, R51 ;  /* 0x800000230b0a7c23 */ /* 0x002fca0008010033 */
[----:B------:R-:W-:Y:S01]  /*98f0*/  FSEL R146, R10, -INF , !P1 ;  /* 0xff8000000a927808 */ /* 0x000fe20004800000 */
[----:B------:R-:W-:Y:S01]  /*9900*/  IMAD.IADD R10, R235, 0x1, -R0 ;  /* 0x00000001eb0a7824 */ /* 0x000fe200078e0a00 */
[----:B------:R-:W-:Y:S01]  /*9910*/  ISETP.GE.AND P1, PT, R5, R243, PT ;  /* 0x000000f30500720c */ /* 0x000fe20003f26270 */
[----:B---3--:R-:W-:Y:S02]  /*9920*/  IMAD.IADD R7, R241, 0x1, -R6 ;  /* 0x00000001f1077824 */ /* 0x008fe400078e0a06 */
[----:B------:R-:W-:Y:S01]  /*9930*/  IMAD.MOV.U32 R6, RZ, RZ, R8 ;  /* 0x000000ffff067224 */ /* 0x000fe200078e0008 */
[----:B------:R-:W-:Y:S01]  /*9940*/  ISETP.LT.OR P1, PT, R5, R238, P1 ;  /* 0x000000ee0500720c */ /* 0x000fe20000f21670 */
[----:B------:R-:W-:Y:S01]  /*9950*/  IMAD.IADD R8, R234, 0x1, -R5 ;  /* 0x00000001ea087824 */ /* 0x000fe200078e0a05 */
[----:B------:R-:W-:Y:S01]  /*9960*/  IABS R7, R7 ;  /* 0x0000000700077213 */ /* 0x000fe20000000000 */
[----:B------:R1:W2:Y:S01]  /*9970*/  I2F R11, R6 ;  /* 0x00000006000b7306 */ /* 0x0002a20000201400 */
[----:B------:R-:W-:-:S02]  /*9980*/  P2R R16, PR, RZ, 0x2 ;  /* 0x00000002ff107803 */ /* 0x000fc40000000000 */
[----:B------:R-:W-:-:S04]  /*9990*/  ISETP.GE.AND P1, PT, R3, R243, PT ;  /* 0x000000f30300720c */ /* 0x000fc80003f26270 */
[----:B------:R-:W-:Y:S01]  /*99a0*/  ISETP.LT.OR P6, PT, R3, R238, P1 ;  /* 0x000000ee0300720c */ /* 0x000fe20000fc1670 */
[----:B------:R3:W4:Y:S01]  /*99b0*/  I2F R17, R7 ;  /* 0x0000000700117306 */ /* 0x0007220000201400 */
[----:B------:R-:W-:Y:S01]  /*99c0*/  ISETP.NE.AND P1, PT, R16, RZ, PT ;  /* 0x000000ff1000720c */ /* 0x000fe20003f25270 */
[C---:B-1----:R-:W-:Y:S02]  /*99d0*/  IMAD.IADD R6, R235.reuse, 0x1, -R5 ;  /* 0x00000001eb067824 */ /* 0x042fe400078e0a05 */
[----:B------:R-:W-:-:S03]  /*99e0*/  IMAD.IADD R5, R235, 0x1, -R3 ;  /* 0x00000001eb057824 */ /* 0x000fc600078e0a03 */
[----:B------:R-:W-:Y:S02]  /*99f0*/  IABS R6, R6 ;  /* 0x0000000600067213 */ /* 0x000fe40000000000 */
[----:B------:R-:W-:-:S03]  /*9a00*/  IABS R5, R5 ;  /* 0x0000000500057213 */ /* 0x000fc60000000000 */
[----:B---3--:R-:W-:Y:S01]  /*9a10*/  IMAD.MOV.U32 R7, RZ, RZ, R6 ;  /* 0x000000ffff077224 */ /* 0x008fe200078e0006 */
[----:B------:R-:W-:Y:S01]  /*9a20*/  IABS R6, R8 ;  /* 0x0000000800067213 */ /* 0x000fe20000000000 */
[----:B------:R-:W-:Y:S02]  /*9a30*/  IMAD.IADD R8, R241, 0x1, -R3 ;  /* 0x00000001f1087824 */ /* 0x000fe400078e0a03 */
[----:B------:R1:W-:Y:S08]  /*9a40*/  I2F R22, R7 ;  /* 0x0000000700167306 */ /* 0x0003f00000201400 */
[----:B------:R3:W5:Y:S01]  /*9a50*/  I2F R20, R6 ;  /* 0x0000000600147306 */ /* 0x0007620000201400 */
[----:B-1----:R-:W-:Y:S01]  /*9a60*/  IABS R7, R9 ;  /* 0x0000000900077213 */ /* 0x002fe20000000000 */
[----:B--2---:R-:W-:-:S02]  /*9a70*/  FFMA.FTZ R9, R11, -UR35, R60 ;  /* 0x800000230b097c23 */ /* 0x004fc4000801003c */
[----:B----4-:R-:W-:-:S04]  /*9a80*/  FFMA.FTZ R11, R17, -UR35, R62 ;  /* 0x80000023110b7c23 */ /* 0x010fc8000801003e */
[----:B------:R1:W2:Y:S01]  /*9a90*/  I2F R23, R7 ;  /* 0x0000000700177306 */ /* 0x0002a20000201400 */
[----:B------:R-:W-:Y:S01]  /*9aa0*/  HMMA.16816.F32 R16, R44, R26, R120 ;  /* 0x0000001a2c10723c */ /* 0x000fe20000001878 */
[----:B------:R-:W-:Y:S01]  /*9ab0*/  FSEL R133, R9, -INF , !P4 ;  /* 0xff80000009857808 */ /* 0x000fe20006000000 */
[----:B---3--:R-:W-:Y:S01]  /*9ac0*/  FFMA.FTZ R6, R15, -UR35, R58 ;  /* 0x800000230f067c23 */ /* 0x008fe2000801003a */
[----:B------:R-:W-:Y:S01]  /*9ad0*/  ISETP.NE.AND P4, PT, R13, RZ, PT ;  /* 0x000000ff0d00720c */ /* 0x000fe20003f85270 */
[----:B-----5:R-:W-:Y:S01]  /*9ae0*/  FFMA.FTZ R9, R20, -UR35, R61 ;  /* 0x8000002314097c23 */ /* 0x020fe2000801003d */
[----:B------:R-:W-:Y:S02]  /*9af0*/  FSEL R134, R11, -INF , !P3 ;  /* 0xff8000000b867808 */ /* 0x000fe40005800000 */
[----:B------:R-:W-:Y:S01]  /*9b00*/  FSEL R131, R6, -INF , !P5 ;  /* 0xff80000006837808 */ /* 0x000fe20006800000 */
[----:B------:R-:W-:Y:S01]  /*9b10*/  IMAD.MOV.U32 R6, RZ, RZ, R5 ;  /* 0x000000ffff067224 */ /* 0x000fe200078e0005 */
[----:B------:R-:W-:-:S02]  /*9b20*/  ISETP.LT.OR P5, PT, R3, R239, P2 ;  /* 0x000000ef0300720c */ /* 0x000fc400017a1670 */
[----:B------:R-:W-:Y:S01]  /*9b30*/  ISETP.NE.AND P2, PT, R14, RZ, PT ;  /* 0x000000ff0e00720c */ /* 0x000fe20003f45270 */
[----:B------:R3:W-:Y:S01]  /*9b40*/  I2F R21, R6 ;  /* 0x0000000600157306 */ /* 0x0007e20000201400 */
[----:B------:R-:W-:Y:S01]  /*9b50*/  P2R R13, PR, RZ, 0x20 ;  /* 0x00000020ff0d7803 */ /* 0x000fe20000000000 */
[----:B-1----:R-:W-:Y:S01]  /*9b60*/  IMAD.IADD R7, R234, 0x1, -R3 ;  /* 0x00000001ea077824 */ /* 0x002fe200078e0a03 */
[----:B------:R-:W-:Y:S01]  /*9b70*/  FSEL R156, R9, -INF , !P1 ;  /* 0xff800000099c7808 */ /* 0x000fe20004800000 */
[----:B------:R-:W-:Y:S01]  /*9b80*/  FFMA.FTZ R9, R25, -UR35, R29 ;  /* 0x8000002319097c23 */ /* 0x000fe2000801001d */
[----:B------:R-:W-:Y:S02]  /*9b90*/  ISETP.GE.AND P1, PT, R0, R244, PT ;  /* 0x000000f40000720c */ /* 0x000fe40003f26270 */
[----:B------:R-:W-:Y:S02]  /*9ba0*/  IABS R5, R7 ;  /* 0x0000000700057213 */ /* 0x000fe40000000000 */
[----:B------:R-:W-:-:S02]  /*9bb0*/  P2R R7, PR, RZ, 0x1 ;  /* 0x00000001ff077803 */ /* 0x000fc40000000000 */
[----:B------:R-:W-:Y:S02]  /*9bc0*/  ISETP.GE.AND P0, PT, R3, R242, PT ;  /* 0x000000f20300720c */ /* 0x000fe40003f06270 */
[----:B------:R-:W-:Y:S01]  /*9bd0*/  ISETP.NE.AND P3, PT, R7, RZ, PT ;  /* 0x000000ff0700720c */ /* 0x000fe20003f65270 */
[----:B------:R-:W-:Y:S01]  /*9be0*/  FFMA.FTZ R7, R22, -UR35, R59 ;  /* 0x8000002316077c23 */ /* 0x000fe2000801003b */
[----:B------:R-:W-:Y:S01]  /*9bf0*/  ISETP.LT.OR P5, PT, R3, R237, P0 ;  /* 0x000000ed0300720c */ /* 0x000fe200007a1670 */
[----:B---3--:R-:W-:Y:S01]  /*9c00*/  IMAD.MOV.U32 R6, RZ, RZ, R5 ;  /* 0x000000ffff067224 */ /* 0x008fe200078e0005 */
[----:B------:R-:W-:Y:S01]  /*9c10*/  IABS R5, R8 ;  /* 0x0000000800057213 */ /* 0x000fe20000000000 */
[----:B--2---:R-:W-:Y:S01]  /*9c20*/  FFMA.FTZ R8, R23, -UR35, R63 ;  /* 0x8000002317087c23 */ /* 0x004fe2000801003f */
[----:B------:R-:W-:Y:S01]  /*9c30*/  IABS R3, R10 ;  /* 0x0000000a00037213 */ /* 0x000fe20000000000 */
[----:B------:R1:W2:Y:S01]  /*9c40*/  I2F R15, R6 ;  /* 0x00000006000f7306 */ /* 0x0002a20000201400 */
[----:B------:R-:W-:Y:S01]  /*9c50*/  ISETP.GE.AND P0, PT, R0, R245, PT ;  /* 0x000000f50000720c */ /* 0x000fe20003f06270 */
[----:B------:R-:W-:Y:S01]  /*9c60*/  FFMA.FTZ R10, R24, -UR35, R28 ;  /* 0x80000023180a7c23 */ /* 0x000fe2000801001c */
[----:B------:R-:W-:-:S02]  /*9c70*/  FSEL R130, R7, -INF , !P4 ;  /* 0xff80000007827808 */ /* 0x000fc40006000000 */
[----:B------:R-:W-:Y:S02]  /*9c80*/  ISETP.LT.OR P4, PT, R0, R240, P0 ;  /* 0x000000f00000720c */ /* 0x000fe40000781670 */
[----:B------:R-:W-:Y:S01]  /*9c90*/  FSEL R160, R8, -INF , !P2 ;  /* 0xff80000008a07808 */ /* 0x000fe20005000000 */
[----:B------:R3:W4:Y:S01]  /*9ca0*/  I2F R12, R5 ;  /* 0x00000005000c7306 */ /* 0x0007220000201400 */
[C---:B------:R-:W-:Y:S02]  /*9cb0*/  ISETP.GE.AND P0, PT, R0.reuse, R243, PT ;  /* 0x000000f30000720c */ /* 0x040fe40003f06270 */
[----:B------:R-:W-:Y:S02]  /*9cc0*/  ISETP.GE.AND P2, PT, R0, R242, PT ;  /* 0x000000f20000720c */ /* 0x000fe40003f46270 */
[----:B------:R-:W-:Y:S02]  /*9cd0*/  FSEL R69, R10, -INF , !P3 ;  /* 0xff8000000a457808 */ /* 0x000fe40005800000 */
[----:B------:R-:W-:Y:S01]  /*9ce0*/  ISETP.LT.OR P3, PT, R0, R239, P1 ;  /* 0x000000ef0000720c */ /* 0x000fe20000f61670 */
[----:B-1----:R-:W-:Y:S01]  /*9cf0*/  IMAD.IADD R6, R234, 0x1, -R0 ;  /* 0x00000001ea067824 */ /* 0x002fe200078e0a00 */
[C---:B------:R-:W-:Y:S01]  /*9d00*/  ISETP.LT.OR P1, PT, R0.reuse, R238, P0 ;  /* 0x000000ee0000720c */ /* 0x040fe20000721670 */
[----:B--2---:R-:W-:Y:S01]  /*9d10*/  FFMA.FTZ R10, R15, -UR35, R16 ;  /* 0x800000230f0a7c23 */ /* 0x004fe20008010010 */
[----:B------:R-:W-:-:S02]  /*9d20*/  ISETP.LT.OR P0, PT, R0, R237, P2 ;  /* 0x000000ed0000720c */ /* 0x000fc40001701670 */
[----:B------:R-:W-:Y:S02]  /*9d30*/  ISETP.NE.AND P2, PT, R13, RZ, PT ;  /* 0x000000ff0d00720c */ /* 0x000fe40003f45270 */
[----:B------:R-:W-:Y:S01]  /*9d40*/  FSEL R157, R10, -INF , !P6 ;  /* 0xff8000000a9d7808 */ /* 0x000fe20007000000 */
[----:B---3--:R-:W-:Y:S01]  /*9d50*/  IMAD.MOV.U32 R5, RZ, RZ, R3 ;  /* 0x000000ffff057224 */ /* 0x008fe200078e0003 */
[----:B------:R-:W-:Y:S01]  /*9d60*/  IABS R3, R6 ;  /* 0x0000000600037213 */ /* 0x000fe20000000000 */
[----:B------:R-:W-:Y:S01]  /*9d70*/  IMAD.IADD R6, R241, 0x1, -R0 ;  /* 0x00000001f1067824 */ /* 0x000fe200078e0a00 */
[----:B------:R-:W-:Y:S01]  /*9d80*/  FSEL R68, R9, -INF , !P4 ;  /* 0xff80000009447808 */ /* 0x000fe20006000000 */
[----:B------:R1:W2:Y:S01]  /*9d90*/  I2F R11, R5 ;  /* 0x00000005000b7306 */ /* 0x0002a20000201400 */
[----:B----4-:R-:W-:Y:S02]  /*9da0*/  FFMA.FTZ R8, R12, -UR35, R18 ;  /* 0x800000230c087c23 */ /* 0x010fe40008010012 */
[----:B------:R-:W-:-:S03]  /*9db0*/  IMAD.IADD R0, R216, 0x1, R215 ;  /* 0x00000001d8007824 */ /* 0x000fc600078e02d7 */
[----:B------:R-:W-:Y:S01]  /*9dc0*/  FSEL R164, R8, -INF , !P5 ;  /* 0xff80000008a47808 */ /* 0x000fe20006800000 */
[----:B-1----:R-:W-:Y:S01]  /*9dd0*/  IMAD.MOV.U32 R5, RZ, RZ, R3 ;  /* 0x000000ffff057224 */ /* 0x002fe200078e0003 */
[----:B------:R-:W-:Y:S01]  /*9de0*/  IABS R3, R6 ;  /* 0x0000000600037213 */ /* 0x000fe20000000000 */
[----:B--2---:R-:W-:Y:S02]  /*9df0*/  FFMA.FTZ R7, R11, -UR35, R31 ;  /* 0x800000230b077c23 */ /* 0x004fe4000801001f */
[----:B------:R-:W1:Y:S03]  /*9e00*/  I2F R6, R5 ;  /* 0x0000000500067306 */ /* 0x000e660000201400 */
[----:B------:R-:W-:-:S05]  /*9e10*/  FSEL R128, R7, -INF , !P3 ;  /* 0xff80000007807808 */ /* 0x000fca0005800000 */
[----:B------:R2:W3:Y:S01]  /*9e20*/  I2F R5, R3 ;  /* 0x0000000300057306 */ /* 0x0004e20000201400 */
[----:B-1----:R-:W-:-:S05]  /*9e30*/  FFMA.FTZ R6, R6, -UR35, R17 ;  /* 0x8000002306067c23 */ /* 0x002fca0008010011 */
[----:B------:R-:W-:Y:S01]  /*9e40*/  FSEL R158, R6, -INF , !P1 ;  /* 0xff800000069e7808 */ /* 0x000fe20004800000 */
[----:B--2---:R-:W-:Y:S02]  /*9e50*/  FFMA.FTZ R3, R21, -UR35, R30 ;  /* 0x8000002315037c23 */ /* 0x004fe4000801001e */
[----:B---3--:R-:W-:-:S03]  /*9e60*/  FFMA.FTZ R5, R5, -UR35, R19 ;  /* 0x8000002305057c23 */ /* 0x008fc60008010013 */
[----:B------:R-:W-:Y:S02]  /*9e70*/  FSEL R129, R3, -INF , !P2 ;  /* 0xff80000003817808 */ /* 0x000fe40005000000 */
[----:B------:R-:W-:Y:S02]  /*9e80*/  PLOP3.LUT P2, PT, PT, PT, UP0, 0x80, 0x0 ;  /* 0x000000000000781c */ /* 0x000fe40003f4f008 */
[----:B------:R-:W-:Y:S02]  /*9e90*/  FSEL R165, R5, -INF , !P0 ;  /* 0xff80000005a57808 */ /* 0x000fe40004000000 */
[----:B------:R-:W-:-:S04]  /*9ea0*/  P2R R3, PR, RZ, 0x4 ;  /* 0x00000004ff037803 */ /* 0x000fc80000000000 */
[----:B------:R-:W-:Y:S11]  /*9eb0*/  ISETP.NE.AND P6, PT, R3, RZ, PT ;  /* 0x000000ff0300720c */ /* 0x000ff60003fc5270 */
[----:B------:R-:W-:Y:S02]  /*9ec0*/  @!UPT UIADD3 URZ, URZ, URZ, URZ ;  /* 0x0000003f3f3ff290 */ /* 0x000fe4000fffe03f */
        /* <DEDUP_REMOVED lines=8> */
[----:B------:R-:W-:-:S02]  /*9f50*/  IMAD.U32 R5, RZ, RZ, UR4 ;  /* 0x00000004ff057e24 */ /* 0x000fc4000f8e00ff */
[----:B------:R-:W-:Y:S01]  /*9f60*/  IMAD.U32 R8, RZ, RZ, UR10 ;  /* 0x0000000aff087e24 */ /* 0x000fe2000f8e00ff */
[----:B------:R-:W-:Y:S01]  /*9f70*/  UIMAD UR10, UR16, UR10, URZ ;  /* 0x0000000a100a72a4 */ /* 0x000fe2000f8e023f */
[----:B------:R-:W-:Y:S02]  /*9f80*/  IMAD.U32 R13, RZ, RZ, UR4 ;  /* 0x00000004ff0d7e24 */ /* 0x000fe4000f8e00ff */
[----:B------:R-:W-:Y:S01]  /*9f90*/  IMAD.U32 R17, RZ, RZ, UR4 ;  /* 0x00000004ff117e24 */ /* 0x000fe2000f8e00ff */
[----:B------:R-:W-:Y:S01]  /*9fa0*/  UIMAD UR5, UR5, UR17, UR10 ;  /* 0x00000011050572a4 */ /* 0x000fe2000f8e020a */
        /* <DEDUP_REMOVED lines=92> */
.L_x_829:
[----:B------:R-:W-:Y:S05]  /*a570*/  BSYNC B0 ;  /* 0x0000000000007941 */ /* 0x000fea0003800000 */
.L_x_828:
[----:B------:R-:W0:Y:S02]  /*a580*/  LDGDEPBAR ;  /* 0x00000000000079af */ /* 0x000e240000000000 */
.L_x_827:
[----:B------:R-:W-:Y:S01]  /*a590*/  FMNMX.FTZ R3, R105, R103, !PT ;  /* 0x0000006769037209 */ /* 0x000fe20007810000 */
[----:B------:R-:W-:Y:S01]  /*a5a0*/  STL [R1+0xec], R236 ;  /* 0x0000ecec01007387 */ /* 0x000fe20000100800 */
[----:B------:R-:W-:Y:S02]  /*a5b0*/  SHF.L.U32 R213, R0, 0x1, RZ ;  /* 0x0000000100d57819 */ /* 0x000fe400000006ff */
[----:B------:R-:W-:Y:S01]  /*a5c0*/  FMNMX.FTZ R3, R106, R3, !PT ;  /* 0x000000036a037209 */ /* 0x000fe20007810000 */
[----:B------:R-:W-:Y:S02]  /*a5d0*/  STL [R1+0xe8], R235 ;  /* 0x0000e8eb01007387 */ /* 0x000fe40000100800 */
[--C-:B------:R-:W-:Y:S01]  /*a5e0*/  IMAD R214, R4, 0x2, R213.reuse ;  /* 0x0000000204d67824 */ /* 0x100fe200078e02d5 */
[----:B------:R-:W-:Y:S01]  /*a5f0*/  FMNMX.FTZ R3, R100, R3, !PT ;  /* 0x0000000364037209 */ /* 0x000fe20007810000 */
[----:B------:R-:W-:Y:S01]  /*a600*/  STL [R1+0xe4], R234 ;  /* 0x0000e4ea01007387 */ /* 0x000fe20000100800 */
[----:B------:R-:W-:-:S02]  /*a610*/  IMAD R216, R2, 0x2, R213 ;  /* 0x0000000202d87824 */ /* 0x000fc400078e02d5 */
        /* <DEDUP_REMOVED lines=48> */
[----:B-1----:R-:W-:Y:S01]  /*a920*/  LDSM.16.MT88.4 R28, [R214+0x8800] ;  /* 0x00880000d61c783b */ /* 0x002fe20000004200 */
        /* <DEDUP_REMOVED lines=64> */
[----:B------:R-:W-:Y:S01]  /*ad30*/  FMUL.FTZ R7, R73, c[0x0][0x23c] ;  /* 0x00008f0049077a20 */ /* 0x000fe20000410000 */
[----:B------:R-:W-:Y:S02]  /*ad40*/  FMNMX.FTZ R3, R209, R6, !PT ;  /* 0x00000006d1037209 */ /* 0x000fe40007810000 */
[----:B------:R-:W-:Y:S02]  /*ad50*/  FMNMX.FTZ R72, R128, R72, !PT ;  /* 0x0000004880487209 */ /* 0x000fe40007810000 */
[----:B------:R-:W-:Y:S02]  /*ad60*/  FMNMX.FTZ R5, R179, R5, !PT ;  /* 0x00000005b3057209 */ /* 0x000fe40007810000 */
[----:B------:R-:W-:Y:S01]  /*ad70*/  FSETP.NEU.FTZ.AND P0, PT, R73, -INF , PT ;  /* 0xff8000004900780b */ /* 0x000fe20003f1d000 */
[----:B--2---:R-:W1:Y:S01]  /*ad80*/  SHFL.BFLY PT, R8, R72, 0x2, 0x1f ;  /* 0x0c401f0048087f89 */ /* 0x004e6200000e0000 */
[----:B------:R-:W-:-:S02]  /*ad90*/  FMNMX.FTZ R3, R195, R3, !PT ;  /* 0x00000003c3037209 */ /* 0x000fc40007810000 */
        /* <DEDUP_REMOVED lines=15> */
[--C-:B------:R-:W-:Y:S01]  /*ae90*/  FFMA.FTZ R147, R147, c[0x0][0x23c], -R7.reuse ;  /* 0x00008f0093937a23 */ /* 0x100fe20000010807 */
[----:B-1----:R-:W-:Y:S01]  /*aea0*/  FMNMX.FTZ R72, R72, R8, !PT ;  /* 0x0000000848487209 */ /* 0x002fe20007810000 */
[--C-:B------:R-:W-:Y:S02]  /*aeb0*/  FFMA.FTZ R8, R100, c[0x0][0x23c], -R7.reuse ;  /* 0x00008f0064087a23 */ /* 0x100fe40000010807 */
[--C-:B------:R-:W-:Y:S02]  /*aec0*/  FFMA.FTZ R148, R148, c[0x0][0x23c], -R7.reuse ;  /* 0x00008f0094947a23 */ /* 0x100fe40000010807 */
[----:B------:R-:W1:Y:S01]  /*aed0*/  SHFL.BFLY PT, R9, R72, 0x1, 0x1f ;  /* 0x0c201f0048097f89 */ /* 0x000e6200000e0000 */
[----:B--2---:R-:W-:Y:S01]  /*aee0*/  FFMA.FTZ R6, R103, c[0x0][0x23c], -R7 ;  /* 0x00008f0067067a23 */ /* 0x004fe20000010807 */
[----:B------:R-:W-:Y:S08]  /*aef0*/  MUFU.EX2 R126, R8 ;  /* 0x00000008007e7308 */ /* 0x000ff00000000800 */
[----:B------:R2:W3:Y:S01]  /*af00*/  MUFU.EX2 R10, R6 ;  /* 0x00000006000a7308 */ /* 0x0004e20000000800 */
[----:B-1----:R-:W-:-:S02]  /*af10*/  FMNMX.FTZ R72, R72, R9, !PT ;  /* 0x0000000948487209 */ /* 0x002fc40007810000 */
[----:B--2---:R-:W-:Y:S01]  /*af20*/  FMNMX.FTZ R6, R155, R5, !PT ;  /* 0x000000059b067209 */ /* 0x004fe20007810000 */
[----:B---3--:R-:W-:Y:S01]  /*af30*/  IMAD.MOV.U32 R2, RZ, RZ, R10 ;  /* 0x000000ffff027224 */ /* 0x008fe200078e000a */
[----:B------:R-:W-:Y:S01]  /*af40*/  FMNMX.FTZ R5, R167, R3, !PT ;  /* 0x00000003a7057209 */ /* 0x000fe20007810000 */
[----:B------:R-:W-:Y:S01]  /*af50*/  FFMA.FTZ R3, R106, c[0x0][0x23c], -R7 ;  /* 0x00008f006a037a23 */ /* 0x000fe20000010807 */
[----:B------:R-:W-:Y:S02]  /*af60*/  FMNMX.FTZ R6, R143, R6, !PT ;  /* 0x000000068f067209 */ /* 0x000fe40007810000 */
[----:B------:R-:W-:Y:S01]  /*af70*/  FMNMX.FTZ R5, R232, R5, !PT ;  /* 0x00000005e8057209 */ /* 0x000fe20007810000 */
[----:B------:R1:W2:Y:S01]  /*af80*/  MUFU.EX2 R212, R3 ;  /* 0x0000000300d47308 */ /* 0x0002a20000000800 */
[----:B------:R-:W-:Y:S02]  /*af90*/  FMNMX.FTZ R6, R142, R6, !PT ;  /* 0x000000068e067209 */ /* 0x000fe40007810000 */
[----:B------:R-:W-:-:S02]  /*afa0*/  FSETP.NEU.FTZ.AND P0, PT, R72, -INF , PT ;  /* 0xff8000004800780b */ /* 0x000fc40003f1d000 */
[----:B------:R-:W-:Y:S02]  /*afb0*/  F2FP.PACK_AB R20, R2, R127 ;  /* 0x0000007f0214723e */ /* 0x000fe400000000ff */
[----:B-1----:R-:W-:Y:S02]  /*afc0*/  FMNMX.FTZ R3, R198, R5, !PT ;  /* 0x00000005c6037209 */ /* 0x002fe40007810000 */
[----:B------:R-:W-:Y:S01]  /*afd0*/  FMNMX.FTZ R5, R133, R6, !PT ;  /* 0x0000000685057209 */ /* 0x000fe20007810000 */
[----:B------:R-:W-:Y:S01]  /*afe0*/  FMUL.FTZ R6, R72, c[0x0][0x23c] ;  /* 0x00008f0048067a20 */ /* 0x000fe20000410000 */
[----:B------:R-:W-:Y:S02]  /*aff0*/  FMNMX.FTZ R3, R193, R3, !PT ;  /* 0x00000003c1037209 */ /* 0x000fe40007810000 */
        /* <DEDUP_REMOVED lines=8> */
[----:B------:R-:W-:Y:S01]  /*b080*/  FSEL R6, R6, RZ, P0 ;  /* 0x000000ff06067208 */ /* 0x000fe20000000000 */
[----:B------:R-:W3:Y:S01]  /*b090*/  SHFL.BFLY PT, R8, R71, 0x2, 0x1f ;  /* 0x0c401f0047087f89 */ /* 0x000ee200000e0000 */
[----:B------:R-:W-:Y:S02]  /*b0a0*/  FMNMX.FTZ R5, R176, R5, !PT ;  /* 0x00000005b0057209 */ /* 0x000fe40007810000 */
[----:B--2---:R-:W-:Y:S01]  /*b0b0*/  F2FP.PACK_AB R22, R126, R212 ;  /* 0x000000d47e16723e */ /* 0x004fe200000000ff */
[----:B------:R-:W-:Y:S01]  /*b0c0*/  FFMA.FTZ R151, R151, c[0x0][0x23c], -R6 ;  /* 0x00008f0097977a23 */ /* 0x000fe20000010806 */
[----:B------:R-:W-:Y:S01]  /*b0d0*/  FMNMX.FTZ R5, R171, R5, !PT ;  /* 0x00000005ab057209 */ /* 0x000fe20007810000 */
[----:B-1----:R-:W-:-:S04]  /*b0e0*/  FFMA.FTZ R3, R88, c[0x0][0x23c], -R7 ;  /* 0x00008f0058037a23 */ /* 0x002fc80000010807 */
[----:B------:R1:W2:Y:S01]  /*b0f0*/  MUFU.EX2 R124, R3 ;  /* 0x00000003007c7308 */ /* 0x0002a20000000800 */
[----:B---3--:R-:W-:Y:S01]  /*b100*/  FMNMX.FTZ R71, R71, R8, !PT ;  /* 0x0000000847477209 */ /* 0x008fe20007810000 */
[----:B-1----:R-:W-:Y:S01]  /*b110*/  FFMA.FTZ R3, R85, c[0x0][0x23c], -R7 ;  /* 0x00008f0055037a23 */ /* 0x002fe20000010807 */
[----:B--2---:R-:W-:-:S05]  /*b120*/  F2FP.PACK_AB R12, R124, R122 ;  /* 0x0000007a7c0c723e */ /* 0x004fca00000000ff */
[----:B------:R1:W-:Y:S02]  /*b130*/  MUFU.EX2 R217, R3 ;  /* 0x0000000300d97308 */ /* 0x0003e40000000800 */
[----:B-1----:R-:W-:Y:S01]  /*b140*/  FMNMX.FTZ R3, R162, R5, !PT ;  /* 0x00000005a2037209 */ /* 0x002fe20007810000 */
[----:B------:R-:W-:-:S03]  /*b150*/  FFMA.FTZ R5, R80, c[0x0][0x23c], -R7 ;  /* 0x00008f0050057a23 */ /* 0x000fc60000010807 */
[----:B------:R-:W-:Y:S02]  /*b160*/  FMNMX.FTZ R3, R159, R3, !PT ;  /* 0x000000039f037209 */ /* 0x000fe40007810000 */
[----:B------:R1:W2:Y:S02]  /*b170*/  MUFU.EX2 R224, R5 ;  /* 0x0000000500e07308 */ /* 0x0002a40000000800 */
[----:B------:R-:W-:-:S04]  /*b180*/  FMNMX.FTZ R3, R145, R3, !PT ;  /* 0x0000000391037209 */ /* 0x000fc80007810000 */
[----:B------:R-:W-:-:S04]  /*b190*/  FMNMX.FTZ R3, R146, R3, !PT ;  /* 0x0000000392037209 */ /* 0x000fc80007810000 */
[----:B------:R-:W-:Y:S01]  /*b1a0*/  FMNMX.FTZ R70, R134, R3, !PT ;  /* 0x0000000386467209 */ /* 0x000fe20007810000 */
[----:B------:R-:W-:-:S03]  /*b1b0*/  FFMA.FTZ R3, R112, c[0x0][0x23c], -R6 ;  /* 0x00008f0070037a23 */ /* 0x000fc60000010806 */
[----:B------:R-:W-:Y:S01]  /*b1c0*/  FMNMX.FTZ R70, R160, R70, !PT ;  /* 0x00000046a0467209 */ /* 0x000fe20007810000 */
[----:B-1----:R-:W-:Y:S01]  /*b1d0*/  FFMA.FTZ R5, R115, c[0x0][0x23c], -R6 ;  /* 0x00008f0073057a23 */ /* 0x002fe20000010806 */
[----:B------:R1:W3:Y:S01]  /*b1e0*/  MUFU.EX2 R11, R3 ;  /* 0x00000003000b7308 */ /* 0x0002e20000000800 */
[----:B--2---:R-:W-:Y:S02]  /*b1f0*/  F2FP.PACK_AB R14, R224, R217 ;  /* 0x000000d9e00e723e */ /* 0x004fe400000000ff */
[----:B------:R-:W-:-:S04]  /*b200*/  FMNMX.FTZ R70, R164, R70, !PT ;  /* 0x00000046a4467209 */ /* 0x000fc80007810000 */
[----:B------:R-:W-:Y:S01]  /*b210*/  FMNMX.FTZ R70, R165, R70, !PT ;  /* 0x00000046a5467209 */ /* 0x000fe20007810000 */
[----:B------:R2:W4:Y:S04]  /*b220*/  MUFU.EX2 R220, R5 ;  /* 0x0000000500dc7308 */ /* 0x0005280000000800 */
[----:B------:R-:W4:Y:S01]  /*b230*/  SHFL.BFLY PT, R8, R70, 0x2, 0x1f ;  /* 0x0c401f0046087f89 */ /* 0x000f2200000e0000 */
[----:B-1----:R-:W-:Y:S01]  /*b240*/  FFMA.FTZ R3, R107, c[0x0][0x23c], -R6 ;  /* 0x00008f006b037a23 */ /* 0x002fe20000010806 */
[----:B---3--:R-:W-:-:S03]  /*b250*/  MOV R4, R11 ;  /* 0x0000000b00047202 */ /* 0x008fc60000000f00 */
[----:B------:R1:W-:Y:S01]  /*b260*/  MUFU.EX2 R252, R3 ;  /* 0x0000000300fc7308 */ /* 0x0003e20000000800 */
[----:B--2---:R-:W2:Y:S01]  /*b270*/  SHFL.BFLY PT, R5, R71, 0x1, 0x1f ;  /* 0x0c201f0047057f89 */ /* 0x004ea200000e0000 */
[----:B----4-:R-:W-:Y:S01]  /*b280*/  F2FP.PACK_AB R21, R4, R220 ;  /* 0x000000dc0415723e */ /* 0x010fe200000000ff */
[----:B-1----:R-:W-:Y:S01]  /*b290*/  FFMA.FTZ R3, R95, c[0x0][0x23c], -R6 ;  /* 0x00008f005f037a23 */ /* 0x002fe20000010806 */
[----:B------:R-:W-:-:S04]  /*b2a0*/  FMNMX.FTZ R70, R70, R8, !PT ;  /* 0x0000000846467209 */ /* 0x000fc80007810000 */
[----:B------:R1:W3:Y:S01]  /*b2b0*/  MUFU.EX2 R121, R3 ;  /* 0x0000000300797308 */ /* 0x0002e20000000800 */
[----:B------:R-:W4:Y:S01]  /*b2c0*/  SHFL.BFLY PT, R8, R70, 0x1, 0x1f ;  /* 0x0c201f0046087f89 */ /* 0x000f2200000e0000 */
[----:B--2---:R-:W-:-:S04]  /*b2d0*/  FMNMX.FTZ R71, R71, R5, !PT ;  /* 0x0000000547477209 */ /* 0x004fc80007810000 */
[C---:B------:R-:W-:Y:S01]  /*b2e0*/  FSETP.NEU.FTZ.AND P0, PT, R71.reuse, -INF , PT ;  /* 0xff8000004700780b */ /* 0x040fe20003f1d000 */
[----:B------:R-:W-:Y:S02]  /*b2f0*/  FMUL.FTZ R5, R71, c[0x0][0x23c] ;  /* 0x00008f0047057a20 */ /* 0x000fe40000410000 */
[----:B-1----:R-:W-:Y:S01]  /*b300*/  FFMA.FTZ R3, R92, c[0x0][0x23c], -R6 ;  /* 0x00008f005c037a23 */ /* 0x002fe20000010806 */
[----:B---3--:R-:W-:Y:S02]  /*b310*/  F2FP.PACK_AB R23, R121, R252 ;  /* 0x000000fc7917723e */ /* 0x008fe400000000ff */
[----:B------:R-:W-:Y:S01]  /*b320*/  FSEL R5, R5, RZ, P0 ;  /* 0x000000ff05057208 */ /* 0x000fe20000000000 */
[----:B------:R1:W-:Y:S04]  /*b330*/  MUFU.EX2 R120, R3 ;  /* 0x0000000300787308 */ /* 0x0003e80000000800 */
[----:B------:R-:W-:Y:S01]  /*b340*/  HMMA.16816.F32 R60, R20, R32, RZ ;  /* 0x00000020143c723c */ /* 0x000fe200000018ff */
[--C-:B------:R-:W-:Y:S01]  /*b350*/  FFMA.FTZ R142, R142, c[0x0][0x23c], -R5.reuse ;  /* 0x00008f008e8e7a23 */ /* 0x100fe20000010805 */
[----:B----4-:R-:W-:Y:S01]  /*b360*/  FMNMX.FTZ R70, R70, R8, !PT ;  /* 0x0000000846467209 */ /* 0x010fe20007810000 */
[----:B------:R-:W-:-:S02]  /*b370*/  FFMA.FTZ R8, R84, c[0x0][0x23c], -R5 ;  /* 0x00008f0054087a23 */ /* 0x000fc40000010805 */
[--C-:B------:R-:W-:Y:S01]  /*b380*/  FFMA.FTZ R156, R156, c[0x0][0x23c], -R5.reuse ;  /* 0x00008f009c9c7a23 */ /* 0x100fe20000010805 */
[----:B------:R-:W-:Y:S01]  /*b390*/  FSETP.NEU.FTZ.AND P0, PT, R70, -INF , PT ;  /* 0xff8000004600780b */ /* 0x000fe20003f1d000 */
[----:B------:R2:W-:Y:S01]  /*b3a0*/  MUFU.EX2 R226, R8 ;  /* 0x0000000800e27308 */ /* 0x0005e20000000800 */
[----:B------:R-:W-:Y:S01]  /*b3b0*/  HMMA.16816.F32 R76, R20, R44, RZ ;  /* 0x0000002c144c723c */ /* 0x000fe200000018ff */
[--C-:B------:R-:W-:Y:S02]  /*b3c0*/  FFMA.FTZ R157, R157, c[0x0][0x23c], -R5.reuse ;  /* 0x00008f009d9d7a23 */ /* 0x100fe40000010805 */
[----:B------:R-:W-:Y:S02]  /*b3d0*/  FFMA.FTZ R158, R158, c[0x0][0x23c], -R5 ;  /* 0x00008f009e9e7a23 */ /* 0x000fe40000010805 */
[----:B-1----:R-:W-:-:S04]  /*b3e0*/  FFMA.FTZ R3, R89, c[0x0][0x23c], -R6 ;  /* 0x00008f0059037a23 */ /* 0x002fc80000010806 */
[----:B------:R1:W3:Y:S01]  /*b3f0*/  MUFU.EX2 R218, R3 ;  /* 0x0000000300da7308 */ /* 0x0002e20000000800 */
[----:B--2---:R-:W-:-:S07]  /*b400*/  FFMA.FTZ R8, R82, c[0x0][0x23c], -R5 ;  /* 0x00008f0052087a23 */ /* 0x004fce0000010805 */
[----:B------:R-:W2:Y:S01]  /*b410*/  MUFU.EX2 R222, R8 ;  /* 0x0000000800de7308 */ /* 0x000ea20000000800 */
[----:B-1----:R-:W-:Y:S01]  /*b420*/  FFMA.FTZ R3, R83, c[0x0][0x23c], -R6 ;  /* 0x00008f0053037a23 */ /* 0x002fe20000010806 */
[----:B---3--:R-:W-:-:S06]  /*b430*/  F2FP.PACK_AB R13, R218, R120 ;  /* 0x00000078da0d723e */ /* 0x008fcc00000000ff */
[----:B------:R1:W-:Y:S01]  /*b440*/  MUFU.EX2 R227, R3 ;  /* 0x0000000300e37308 */ /* 0x0003e20000000800 */
[----:B--2---:R-:W-:Y:S01]  /*b450*/  F2FP.PACK_AB R10, R222, R226 ;  /* 0x000000e2de0a723e */ /* 0x004fe200000000ff */
[----:B-1----:R-:W-:-:S06]  /*b460*/  FFMA.FTZ R3, R81, c[0x0][0x23c], -R6 ;  /* 0x00008f0051037a23 */ /* 0x002fcc0000010806 */
        /* <DEDUP_REMOVED lines=16> */
[----:B-1----:R-:W-:Y:S01]  /*b570*/  FMUL.FTZ R3, R70, c[0x0][0x23c] ;  /* 0x00008f0046037a20 */ /* 0x002fe20000410000 */
[----:B--2---:R-:W-:-:S04]  /*b580*/  F2FP.PACK_AB R8, R219, R100 ;  /* 0x00000064db08723e */ /* 0x004fc800000000ff */
[----:B------:R-:W-:-:S05]  /*b590*/  FSEL R3, R3, RZ, P0 ;  /* 0x000000ff03037208 */ /* 0x000fca0000000000 */
[--C-:B------:R-:W-:Y:S02]  /*b5a0*/  FFMA.FTZ R0, R119, c[0x0][0x23c], -R3.reuse ;  /* 0x00008f0077007a23 */ /* 0x100fe40000010803 */
[--C-:B------:R-:W-:Y:S02]  /*b5b0*/  FFMA.FTZ R145, R145, c[0x0][0x23c], -R3.reuse ;  /* 0x00008f0091917a23 */ /* 0x100fe40000010803 */
[----:B------:R1:W-:Y:S01]  /*b5c0*/  MUFU.EX2 R230, R0 ;  /* 0x0000000000e67308 */ /* 0x0003e20000000800 */
[--C-:B------:R-:W-:Y:S02]  /*b5d0*/  FFMA.FTZ R146, R146, c[0x0][0x23c], -R3.reuse ;  /* 0x00008f0092927a23 */ /* 0x100fe40000010803 */
[--C-:B------:R-:W-:Y:S02]  /*b5e0*/  FFMA.FTZ R160, R160, c[0x0][0x23c], -R3.reuse ;  /* 0x00008f00a0a07a23 */ /* 0x100fe40000010803 */
[--C-:B------:R-:W-:Y:S02]  /*b5f0*/  FFMA.FTZ R164, R164, c[0x0][0x23c], -R3.reuse ;  /* 0x00008f00a4a47a23 */ /* 0x100fe40000010803 */
[----:B------:R-:W-:-:S02]  /*b600*/  FFMA.FTZ R165, R165, c[0x0][0x23c], -R3 ;  /* 0x00008f00a5a57a23 */ /* 0x000fc40000010803 */
[----:B-1----:R-:W-:-:S04]  /*b610*/  FFMA.FTZ R0, R117, c[0x0][0x23c], -R3 ;  /* 0x00008f0075007a23 */ /* 0x002fc80000010803 */
[----:B------:R1:W2:Y:S02]  /*b620*/  MUFU.EX2 R234, R0 ;  /* 0x0000000000ea7308 */ /* 0x0002a40000000800 */
[----:B-1----:R-:W-:Y:S01]  /*b630*/  FFMA.FTZ R0, R116, c[0x0][0x23c], -R3 ;  /* 0x00008f0074007a23 */ /* 0x002fe20000010803 */
[----:B--2---:R-:W-:Y:S01]  /*b640*/  F2FP.PACK_AB R17, R234, R230 ;  /* 0x000000e6ea11723e */ /* 0x004fe200000000ff */
[----:B------:R-:W-:Y:S04]  /*b650*/  HMMA.16816.F32 R116, R12, R28, R76 ;  /* 0x0000001c0c74723c */ /* 0x000fe8000000184c */
[----:B------:R1:W-:Y:S03]  /*b660*/  MUFU.EX2 R228, R0 ;  /* 0x0000000000e47308 */ /* 0x0003e60000000800 */
[----:B------:R-:W-:Y:S01]  /*b670*/  IMAD.MOV.U32 R76, RZ, RZ, R123 ;  /* 0x000000ffff4c7224 */ /* 0x000fe200078e007b */
[----:B------:R-:W-:Y:S01]  /*b680*/  MOV R77, R124 ;  /* 0x0000007c004d7202 */ /* 0x000fe20000000f00 */
[----:B------:R-:W-:Y:S01]  /*b690*/  IMAD.MOV.U32 R78, RZ, RZ, R219 ;  /* 0x000000ffff4e7224 */ /* 0x000fe200078e00db */
[----:B------:R-:W-:Y:S01]  /*b6a0*/  MOV R79, R218 ;  /* 0x000000da004f7202 */ /* 0x000fe20000000f00 */
[----:B-1----:R-:W-:-:S04]  /*b6b0*/  FFMA.FTZ R0, R104, c[0x0][0x23c], -R3 ;  /* 0x00008f0068007a23 */ /* 0x002fc80000010803 */
[----:B------:R1:W2:Y:S02]  /*b6c0*/  MUFU.EX2 R103, R0 ;  /* 0x0000000000677308 */ /* 0x0002a40000000800 */
[----:B-1----:R-:W-:Y:S01]  /*b6d0*/  FFMA.FTZ R0, R101, c[0x0][0x23c], -R3 ;  /* 0x00008f0065007a23 */ /* 0x002fe20000010803 */
[----:B--2---:R-:W-:-:S05]  /*b6e0*/  F2FP.PACK_AB R19, R103, R228 ;  /* 0x000000e46713723e */ /* 0x004fca00000000ff */
[----:B------:R1:W-:Y:S02]  /*b6f0*/  MUFU.EX2 R125, R0 ;  /* 0x00000000007d7308 */ /* 0x0003e40000000800 */
[C---:B------:R-:W-:Y:S08]  /*b700*/  HMMA.16816.F32 R56, R16.reuse, R32, RZ ;  /* 0x000000201038723c */ /* 0x040ff000000018ff */
[----:B------:R-:W-:Y:S01]  /*b710*/  HMMA.16816.F32 R64, R16, R44, RZ ;  /* 0x0000002c1040723c */ /* 0x000fe200000018ff */
[----:B-1----:R-:W-:-:S04]  /*b720*/  FFMA.FTZ R0, R93, c[0x0][0x23c], -R3 ;  /* 0x00008f005d007a23 */ /* 0x002fc80000010803 */
[----:B------:R1:W2:Y:S03]  /*b730*/  MUFU.EX2 R88, R0 ;  /* 0x0000000000587308 */ /* 0x0002a60000000800 */
[----:B------:R-:W-:Y:S08]  /*b740*/  HMMA.16816.F32 R92, R12, R52, R60 ;  /* 0x000000340c5c723c */ /* 0x000ff0000000183c */
[----:B------:R-:W-:Y:S01]  /*b750*/  HMMA.16816.F32 R60, R20, R40, RZ ;  /* 0x00000028143c723c */ /* 0x000fe200000018ff */
[----:B-1----:R-:W-:Y:S01]  /*b760*/  FFMA.FTZ R0, R86, c[0x0][0x23c], -R3 ;  /* 0x00008f0056007a23 */ /* 0x002fe20000010803 */
[----:B--2---:R-:W-:-:S06]  /*b770*/  F2FP.PACK_AB R9, R88, R125 ;  /* 0x0000007d5809723e */ /* 0x004fcc00000000ff */
[----:B------:R-:W-:Y:S01]  /*b780*/  HMMA.16816.F32 R80, R16, R48, RZ ;  /* 0x000000301050723c */ /* 0x000fe200000018ff */
[----:B------:R1:W-:Y:S02]  /*b790*/  MUFU.EX2 R225, R0 ;  /* 0x0000000000e17308 */ /* 0x0003e40000000800 */
[----:B-1----:R-:W-:-:S05]  /*b7a0*/  FFMA.FTZ R0, R87, c[0x0][0x23c], -R3 ;  /* 0x00008f0057007a23 */ /* 0x002fca0000010803 */
[----:B------:R-:W-:Y:S01]  /*b7b0*/  HMMA.16816.F32 R84, R20, R48, RZ ;  /* 0x000000301454723c */ /* 0x000fe200000018ff */
[----:B------:R-:W1:Y:S02]  /*b7c0*/  MUFU.EX2 R221, R0 ;  /* 0x0000000000dd7308 */ /* 0x000e640000000800 */
[----:B-1----:R-:W-:Y:S01]  /*b7d0*/  F2FP.PACK_AB R11, R221, R225 ;  /* 0x000000e1dd0b723e */ /* 0x002fe200000000ff */
[----:B------:R-:W-:Y:S11]  /*b7e0*/  FFMA.FTZ R0, R251, c[0x0][0x23c], -R7 ;  /* 0x00008f00fb007a23 */ /* 0x000ff60000010807 */
[----:B------:R-:W-:Y:S09]  /*b7f0*/  @!UPT UIADD3 URZ, URZ, URZ, URZ ;  /* 0x0000003f3f3ff290 */ /* 0x000ff2000fffe03f */
[----:B------:R-:W-:Y:S08]  /*b800*/  HMMA.16816.F32 R108, R12, R36, R84 ;  /* 0x000000240c6c723c */ /* 0x000ff00000001854 */
[----:B------:R-:W-:Y:S07]  /*b810*/  HMMA.16816.F32 R96, R8, R52, R56 ;  /* 0x000000340860723c */ /* 0x000fee0000001838 */
[----:B------:R-:W-:Y:S01]  /*b820*/  IMAD.MOV.U32 R52, RZ, RZ, R127 ;  /* 0x000000ffff347224 */ /* 0x000fe200078e007f */
[----:B------:R-:W-:Y:S01]  /*b830*/  HMMA.16816.F32 R56, R16, R40, RZ ;  /* 0x000000281038723c */ /* 0x000fe200000018ff */
[----:B------:R-:W-:-:S06]  /*b840*/  MOV R53, R126 ;  /* 0x0000007e00357202 */ /* 0x000fcc0000000f00 */
[----:B------:R-:W-:Y:S01]  /*b850*/  IMAD.MOV.U32 R40, RZ, RZ, R122 ;  /* 0x000000ffff287224 */ /* 0x000fe200078e007a */
[----:B------:R-:W-:Y:S01]  /*b860*/  HMMA.16816.F32 R112, R8, R28, R64 ;  /* 0x0000001c0870723c */ /* 0x000fe20000001840 */
[----:B------:R-:W-:-:S06]  /*b870*/  MOV R41, R88 ;  /* 0x0000005800297202 */ /* 0x000fcc0000000f00 */
[----:B------:R-:W-:Y:S01]  /*b880*/  MOV R67, R121 ;  /* 0x0000007900437202 */ /* 0x000fe20000000f00 */
[----:B------:R-:W-:Y:S01]  /*b890*/  IMAD.MOV.U32 R66, RZ, RZ, R120 ;  /* 0x000000ffff427224 */ /* 0x000fe200078e0078 */
[C---:B------:R-:W-:Y:S07]  /*b8a0*/  HMMA.16816.F32 R104, R8.reuse, R36, R80 ;  /* 0x000000240868723c */ /* 0x040fee0000001850 */
[----:B------:R-:W-:Y:S01]  /*b8b0*/  IMAD.MOV.U32 R37, RZ, RZ, R125 ;  /* 0x000000ffff257224 */ /* 0x000fe200078e007d */
[----:B------:R-:W-:Y:S01]  /*b8c0*/  HMMA.16816.F32 R120, R8, R24, R56 ;  /* 0x000000180878723c */ /* 0x000fe20000001838 */
[----:B------:R-:W-:Y:S01]  /*b8d0*/  MOV R81, R212 ;  /* 0x000000d400517202 */ /* 0x000fe20000000f00 */
[----:B------:R-:W-:Y:S01]  /*b8e0*/  IMAD.MOV.U32 R82, RZ, RZ, R103 ;  /* 0x000000ffff527224 */ /* 0x000fe200078e0067 */
[----:B------:R-:W-:Y:S01]  /*b8f0*/  MOV R83, R100 ;  /* 0x0000006400537202 */ /* 0x000fe20000000f00 */
[----:B------:R-:W-:Y:S01]  /*b900*/  IMAD.MOV.U32 R80, RZ, RZ, R217 ;  /* 0x000000ffff507224 */ /* 0x000fe200078e00d9 */
[----:B------:R-:W-:-:S03]  /*b910*/  MOV R36, R220 ;  /* 0x000000dc00247202 */ /* 0x000fc60000000f00 */
[----:B------:R-:W-:Y:S08]  /*b920*/  HMMA.16816.F32 R56, R16, R50, RZ ;  /* 0x000000321038723c */ /* 0x000ff000000018ff */
[----:B------:R-:W-:Y:S08]  /*b930*/  HMMA.16816.F32 R124, R12, R24, R60 ;  /* 0x000000180c7c723c */ /* 0x000ff0000000183c */
[----:B------:R-:W-:Y:S08]  /*b940*/  HMMA.16816.F32 R60, R16, R34, RZ ;  /* 0x00000022103c723c */ /* 0x000ff000000018ff */
[----:B------:R-:W-:Y:S08]  /*b950*/  HMMA.16816.F32 R84, R8, R38, R56 ;  /* 0x000000260854723c */ /* 0x000ff00000001838 */
[C---:B------:R-:W-:Y:S08]  /*b960*/  HMMA.16816.F32 R56, R16.reuse, R46, RZ ;  /* 0x0000002e1038723c */ /* 0x040ff000000018ff */
[----:B------:R-:W-:Y:S08]  /*b970*/  HMMA.16816.F32 R16, R16, R42, RZ ;  /* 0x0000002a1010723c */ /* 0x000ff000000018ff */
[C---:B------:R-:W-:Y:S08]  /*b980*/  HMMA.16816.F32 R60, R8.reuse, R54, R60 ;  /* 0x00000036083c723c */ /* 0x040ff0000000183c */
[C---:B------:R-:W-:Y:S01]  /*b990*/  HMMA.16816.F32 R88, R8.reuse, R30, R56 ;  /* 0x0000001e0858723c */ /* 0x040fe20000001838 */
[----:B------:R1:W-:Y:S06]  /*b9a0*/  MUFU.EX2 R57, R0 ;  /* 0x0000000000397308 */ /* 0x0003ec0000000800 */
[----:B------:R-:W-:Y:S01]  /*b9b0*/  MOV R58, R78 ;  /* 0x0000004e003a7202 */ /* 0x000fe20000000f00 */
[----:B------:R-:W-:Y:S01]  /*b9c0*/  HMMA.16816.F32 R100, R8, R26, R16 ;  /* 0x0000001a0864723c */ /* 0x000fe20000001810 */
[----:B------:R-:W2:Y:S01]  /*b9d0*/  LDSM.16.MT88.4 R16, [R213+0x9000] ;  /* 0x00900000d510783b */ /* 0x000ea20000004200 */
[----:B------:R-:W-:-:S06]  /*b9e0*/  IMAD.MOV.U32 R59, RZ, RZ, R79 ;  /* 0x000000ffff3b7224 */ /* 0x000fcc00078e004f */
[----:B------:R-:W-:Y:S01]  /*b9f0*/  HMMA.16816.F32 R32, R20, R34, RZ ;  /* 0x000000221420723c */ /* 0x000fe200000018ff */
[----:B-1----:R-:W-:Y:S01]  /*ba00*/  FFMA.FTZ R0, R247, c[0x0][0x23c], -R7 ;  /* 0x00008f00f7007a23 */ /* 0x002fe20000010807 */
[----:B------:R-:W-:-:S03]  /*ba10*/  MOV R247, R52 ;  /* 0x0000003400f77202 */ /* 0x000fc60000000f00 */
[----:B------:R1:W-:Y:S03]  /*ba20*/  MUFU.EX2 R64, R0 ;  /* 0x0000000000407308 */ /* 0x0003e60000000800 */
[C---:B------:R-:W-:Y:S08]  /*ba30*/  HMMA.16816.F32 R48, R20.reuse, R50, RZ ;  /* 0x000000321430723c */ /* 0x040ff000000018ff */
[----:B------:R-:W-:Y:S01]  /*ba40*/  HMMA.16816.F32 R44, R20, R46, RZ ;  /* 0x0000002e142c723c */ /* 0x000fe200000018ff */
[----:B-1----:R-:W-:-:S07]  /*ba50*/  FFMA.FTZ R0, R202, c[0x0][0x23c], -R7 ;  /* 0x00008f00ca007a23 */ /* 0x002fce0000010807 */
[----:B------:R-:W-:Y:S01]  /*ba60*/  HMMA.16816.F32 R20, R20, R42, RZ ;  /* 0x0000002a1414723c */ /* 0x000fe200000018ff */
[----:B------:R1:W-:Y:S07]  /*ba70*/  MUFU.EX2 R219, R0 ;  /* 0x0000000000db7308 */ /* 0x0003ee0000000800 */
[C---:B------:R-:W-:Y:S07]  /*ba80*/  HMMA.16816.F32 R32, R12.reuse, R54, R32 ;  /* 0x000000360c20723c */ /* 0x040fee0000001820 */
[----:B------:R-:W-:Y:S01]  /*ba90*/  IMAD.MOV.U32 R54, RZ, RZ, R81 ;  /* 0x000000ffff367224 */ /* 0x000fe200078e0051 */
[----:B------:R-:W-:Y:S01]  /*baa0*/  HMMA.16816.F32 R48, R12, R38, R48 ;  /* 0x000000260c30723c */ /* 0x000fe20000001830 */
[----:B-1----:R-:W-:Y:S01]  /*bab0*/  FFMA.FTZ R0, R191, c[0x0][0x23c], -R7 ;  /* 0x00008f00bf007a23 */ /* 0x002fe20000010807 */
[----:B------:R-:W-:-:S03]  /*bac0*/  MOV R55, R82 ;  /* 0x0000005200377202 */ /* 0x000fc60000000f00 */
[----:B------:R1:W3:Y:S02]  /*bad0*/  MUFU.EX2 R212, R0 ;  /* 0x0000000000d47308 */ /* 0x0002e40000000800 */
[----:B------:R-:W-:Y:S01]  /*bae0*/  IMAD.MOV.U32 R202, RZ, RZ, R55 ;  /* 0x000000ffffca7224 */ /* 0x000fe200078e0037 */
[C---:B------:R-:W-:Y:S08]  /*baf0*/  HMMA.16816.F32 R44, R12.reuse, R30, R44 ;  /* 0x0000001e0c2c723c */ /* 0x040ff0000000182c */
[----:B------:R-:W-:Y:S01]  /*bb00*/  HMMA.16816.F32 R20, R12, R26, R20 ;  /* 0x0000001a0c14723c */ /* 0x000fe20000001814 */
[----:B-1----:R-:W-:-:S06]  /*bb10*/  FFMA.FTZ R0, R250, c[0x0][0x23c], -R6 ;  /* 0x00008f00fa007a23 */ /* 0x002fcc0000010806 */
[----:B---3--:R-:W-:Y:S01]  /*bb20*/  F2FP.PACK_AB R14, R212, R219 ;  /* 0x000000dbd40e723e */ /* 0x008fe200000000ff */
[----:B------:R1:W-:Y:S02]  /*bb30*/  MUFU.EX2 R29, R0 ;  /* 0x00000000001d7308 */ /* 0x0003e40000000800 */
[----:B-1----:R-:W-:Y:S02]  /*bb40*/  FFMA.FTZ R0, R208, c[0x0][0x23c], -R6 ;  /* 0x00008f00d0007a23 */ /* 0x002fe40000010806 */
[----:B------:R-:W-:-:S04]  /*bb50*/  IMAD.MOV.U32 R208, RZ, RZ, R36 ;  /* 0x000000ffffd07224 */ /* 0x000fc800078e0024 */
[----:B------:R1:W-:Y:S02]  /*bb60*/  MUFU.EX2 R28, R0 ;  /* 0x00000000001c7308 */ /* 0x0003e40000000800 */
[----:B-1----:R-:W-:Y:S01]  /*bb70*/  FFMA.FTZ R0, R196, c[0x0][0x23c], -R6 ;  /* 0x00008f00c4007a23 */ /* 0x002fe20000010806 */
[----:B------:R-:W-:-:S05]  /*bb80*/  MOV R196, R76 ;  /* 0x0000004c00c47202 */ /* 0x000fca0000000f00 */
[----:B------:R1:W-:Y:S02]  /*bb90*/  MUFU.EX2 R218, R0 ;  /* 0x0000000000da7308 */ /* 0x0003e40000000800 */
[----:B-1----:R-:W-:-:S06]  /*bba0*/  FFMA.FTZ R0, R182, c[0x0][0x23c], -R6 ;  /* 0x00008f00b6007a23 */ /* 0x002fcc0000010806 */
[----:B------:R1:W3:Y:S02]  /*bbb0*/  MUFU.EX2 R56, R0 ;  /* 0x0000000000387308 */ /* 0x0002e40000000800 */
[----:B-1----:R-:W-:Y:S01]  /*bbc0*/  FFMA.FTZ R0, R248, c[0x0][0x23c], -R5 ;  /* 0x00008f00f8007a23 */ /* 0x002fe20000010805 */
[----:B------:R-:W-:Y:S02]  /*bbd0*/  MOV R248, R64 ;  /* 0x0000004000f87202 */ /* 0x000fe40000000f00 */
[----:B---3--:R-:W-:-:S03]  /*bbe0*/  F2FP.PACK_AB R15, R56, R218 ;  /* 0x000000da380f723e */ /* 0x008fc600000000ff */
[----:B------:R1:W3:Y:S01]  /*bbf0*/  MUFU.EX2 R8, R0 ;  /* 0x0000000000087308 */ /* 0x0002e20000000800 */
[----:B------:R-:W-:Y:S01]  /*bc00*/  F2FP.PACK_AB R12, R248, R57 ;  /* 0x00000039f80c723e */ /* 0x000fe200000000ff */
[----:B-1----:R-:W-:Y:S02]  /*bc10*/  FFMA.FTZ R0, R207, c[0x0][0x23c], -R5 ;  /* 0x00008f00cf007a23 */ /* 0x002fe40000010805 */
[----:B------:R-:W-:-:S04]  /*bc20*/  IMAD.MOV.U32 R207, RZ, RZ, R77 ;  /* 0x000000ffffcf7224 */ /* 0x000fc800078e004d */
[----:B------:R1:W-:Y:S02]  /*bc30*/  MUFU.EX2 R220, R0 ;  /* 0x0000000000dc7308 */ /* 0x0003e40000000800 */
[----:B-1----:R-:W-:-:S06]  /*bc40*/  FFMA.FTZ R0, R194, c[0x0][0x23c], -R5 ;  /* 0x00008f00c2007a23 */ /* 0x002fcc0000010805 */
[----:B------:R1:W-:Y:S02]  /*bc50*/  MUFU.EX2 R217, R0 ;  /* 0x0000000000d97308 */ /* 0x0003e40000000800 */
[----:B-1----:R-:W-:Y:S02]  /*bc60*/  FFMA.FTZ R0, R173, c[0x0][0x23c], -R5 ;  /* 0x00008f00ad007a23 */ /* 0x002fe40000010805 */
[----:B------:R-:W-:Y:S01]  /*bc70*/  IMAD.MOV.U32 R173, RZ, RZ, R29 ;  /* 0x000000ffffad7224 */ /* 0x000fe200078e001d */
[----:B------:R-:W-:-:S03]  /*bc80*/  MOV R29, R80 ;  /* 0x00000050001d7202 */ /* 0x000fc60000000f00 */
[----:B------:R1:W4:Y:S01]  /*bc90*/  MUFU.EX2 R24, R0 ;  /* 0x0000000000187308 */ /* 0x0003220000000800 */
[----:B------:R-:W-:Y:S01]  /*bca0*/  MOV R251, R29 ;  /* 0x0000001d00fb7202 */ /* 0x000fe20000000f00 */
[----:B-1----:R-:W-:Y:S01]  /*bcb0*/  FFMA.FTZ R0, R249, c[0x0][0x23c], -R3 ;  /* 0x00008f00f9007a23 */ /* 0x002fe20000010803 */
[----:B---3--:R-:W-:Y:S02]  /*bcc0*/  MOV R249, R8 ;  /* 0x0000000800f97202 */ /* 0x008fe40000000f00 */
[----:B----4-:R-:W-:-:S03]  /*bcd0*/  F2FP.PACK_AB R10, R24, R217 ;  /* 0x000000d9180a723e */ /* 0x010fc600000000ff */
[----:B------:R1:W-:Y:S01]  /*bce0*/  MUFU.EX2 R182, R0 ;  /* 0x0000000000b67308 */ /* 0x0003e20000000800 */
[----:B------:R-:W-:Y:S01]  /*bcf0*/  F2FP.PACK_AB R8, R220, R249 ;  /* 0x000000f9dc08723e */ /* 0x000fe200000000ff */
[----:B-1----:R-:W-:Y:S02]  /*bd00*/  FFMA.FTZ R0, R209, c[0x0][0x23c], -R3 ;  /* 0x00008f00d1007a23 */ /* 0x002fe40000010803 */
[----:B------:R-:W-:-:S04]  /*bd10*/  IMAD.MOV.U32 R209, RZ, RZ, R28 ;  /* 0x000000ffffd17224 */ /* 0x000fc800078e001c */
[----:B------:R1:W3:Y:S01]  /*bd20*/  MUFU.EX2 R194, R0 ;  /* 0x0000000000c27308 */ /* 0x0002e20000000800 */
[----:B------:R-:W-:Y:S01]  /*bd30*/  IMAD.MOV.U32 R28, RZ, RZ, R83 ;  /* 0x000000ffff1c7224 */ /* 0x000fe200078e0053 */
[----:B------:R-:W-:-:S04]  /*bd40*/  F2FP.PACK_AB R13, R209, R173 ;  /* 0x000000add10d723e */ /* 0x000fc800000000ff */
[----:B------:R-:W-:-:S03]  /*bd50*/  MOV R250, R28 ;  /* 0x0000001c00fa7202 */ /* 0x000fc60000000f00 */
[----:B--2---:R-:W-:Y:S01]  /*bd60*/  HMMA.16816.F32 R76, R12, R16, R92 ;  /* 0x000000100c4c723c */ /* 0x004fe2000000185c */
[----:B-1----:R-:W-:Y:S01]  /*bd70*/  FFMA.FTZ R0, R195, c[0x0][0x23c], -R3 ;  /* 0x00008f00c3007a23 */ /* 0x002fe20000010803 */
[----:B---3--:R-:W-:-:S03]  /*bd80*/  F2FP.PACK_AB R9, R194, R182 ;  /* 0x000000b6c209723e */ /* 0x008fc600000000ff */
[----:B------:R1:W-:Y:S02]  /*bd90*/  MUFU.EX2 R195, R0 ;  /* 0x0000000000c37308 */ /* 0x0003e40000000800 */
[----:B-1----:R-:W-:-:S06]  /*bda0*/  FFMA.FTZ R0, R183, c[0x0][0x23c], -R3 ;  /* 0x00008f00b7007a23 */ /* 0x002fcc0000010803 */
[----:B------:R-:W1:Y:S02]  /*bdb0*/  MUFU.EX2 R25, R0 ;  /* 0x0000000000197308 */ /* 0x000e640000000800 */
[----:B-1----:R-:W-:Y:S01]  /*bdc0*/  F2FP.PACK_AB R11, R25, R195 ;  /* 0x000000c3190b723e */ /* 0x002fe200000000ff */
[----:B------:R-:W-:-:S05]  /*bdd0*/  FFMA.FTZ R0, R231, c[0x0][0x23c], -R7 ;  /* 0x00008f00e7007a23 */ /* 0x000fca0000010807 */
[----:B------:R1:W2:Y:S01]  /*bde0*/  MUFU.EX2 R191, R0 ;  /* 0x0000000000bf7308 */ /* 0x0002a20000000800 */
[C---:B------:R-:W-:Y:S07]  /*bdf0*/  HMMA.16816.F32 R80, R8.reuse, R16, R96 ;  /* 0x000000100850723c */ /* 0x040fee0000001860 */
[----:B------:R-:W-:Y:S01]  /*be00*/  MOV R99, R66 ;  /* 0x0000004200637202 */ /* 0x000fe20000000f00 */
[----:B------:R-:W-:Y:S01]  /*be10*/  IMAD.MOV.U32 R98, RZ, RZ, R67 ;  /* 0x000000ffff627224 */ /* 0x000fe200078e0043 */
[----:B------:R-:W-:Y:S01]  /*be20*/  MOV R97, R40 ;  /* 0x0000002800617202 */ /* 0x000fe20000000f00 */
[----:B------:R-:W-:Y:S01]  /*be30*/  IMAD.MOV.U32 R96, RZ, RZ, R41 ;  /* 0x000000ffff607224 */ /* 0x000fe200078e0029 */
[----:B------:R-:W-:Y:S01]  /*be40*/  HMMA.16816.F32 R64, R8, R18, R60 ;  /* 0x000000120840723c */ /* 0x000fe2000000183c */
[----:B-1----:R-:W-:Y:S01]  /*be50*/  FFMA.FTZ R0, R206, c[0x0][0x23c], -R7 ;  /* 0x00008f00ce007a23 */ /* 0x002fe20000010807 */
[----:B--2---:R-:W-:-:S06]  /*be60*/  MOV R206, R191 ;  /* 0x000000bf00ce7202 */ /* 0x004fcc0000000f00 */
[C---:B------:R-:W-:Y:S01]  /*be70*/  HMMA.16816.F32 R40, R12.reuse, R18, R32 ;  /* 0x000000120c28723c */ /* 0x040fe20000001820 */
[----:B------:R-:W1:Y:S07]  /*be80*/  LDSM.16.MT88.4 R16, [R216+0x9000] ;  /* 0x00900000d810783b */ /* 0x000e6e0000004200 */
[C---:B-1----:R-:W-:Y:S07]  /*be90*/  HMMA.16816.F32 R60, R12.reuse, R16, R108 ;  /* 0x000000100c3c723c */ /* 0x042fee000000186c */
[----:B------:R-:W-:Y:S01]  /*bea0*/  MOV R111, R56 ;  /* 0x00000038006f7202 */ /* 0x000fe20000000f00 */
[----:B------:R-:W-:Y:S01]  /*beb0*/  IMAD.MOV.U32 R110, RZ, RZ, R57 ;  /* 0x000000ffff6e7224 */ /* 0x000fe200078e0039 */
[----:B------:R-:W-:Y:S01]  /*bec0*/  MOV R109, R58 ;  /* 0x0000003a006d7202 */ /* 0x000fe20000000f00 */
[----:B------:R-:W-:Y:S01]  /*bed0*/  IMAD.MOV.U32 R108, RZ, RZ, R59 ;  /* 0x000000ffff6c7224 */ /* 0x000fe200078e003b */
[----:B------:R-:W-:Y:S08]  /*bee0*/  HMMA.16816.F32 R48, R12, R18, R48 ;  /* 0x000000120c30723c */ /* 0x000ff00000001830 */
[C---:B------:R-:W-:Y:S07]  /*bef0*/  HMMA.16816.F32 R56, R8.reuse, R16, R104 ;  /* 0x000000100838723c */ /* 0x040fee0000001868 */
[----:B------:R-:W-:Y:S01]  /*bf00*/  MOV R107, R54 ;  /* 0x00000036006b7202 */ /* 0x000fe20000000f00 */
[----:B------:R-:W-:Y:S01]  /*bf10*/  IMAD.MOV.U32 R104, RZ, RZ, R25 ;  /* 0x000000ffff687224 */ /* 0x000fe200078e0019 */
[----:B------:R-:W-:Y:S01]  /*bf20*/  MOV R106, R53 ;  /* 0x00000035006a7202 */ /* 0x000fe20000000f00 */
[----:B------:R-:W-:Y:S01]  /*bf30*/  IMAD.MOV.U32 R105, RZ, RZ, R24 ;  /* 0x000000ffff697224 */ /* 0x000fe200078e0018 */
[----:B------:R-:W-:Y:S01]  /*bf40*/  HMMA.16816.F32 R52, R8, R18, R84 ;  /* 0x000000120834723c */ /* 0x000fe20000001854 */
[----:B------:R-:W1:Y:S01]  /*bf50*/  LDSM.16.MT88.4 R16, [R214+0x9000] ;  /* 0x00900000d610783b */ /* 0x000e620000004200 */
[----:B------:R2:W3:Y:S05]  /*bf60*/  MUFU.EX2 R84, R0 ;  /* 0x0000000000547308 */ /* 0x0004ea0000000800 */
[----:B------:R-:W-:Y:S01]  /*bf70*/  IMAD.MOV.U32 R87, RZ, RZ, R37 ;  /* 0x000000ffff577224 */ /* 0x000fe200078e0025 */
[----:B------:R-:W-:-:S02]  /*bf80*/  MOV R86, R104 ;  /* 0x0000006800567202 */ /* 0x000fc40000000f00 */
        /* <DEDUP_REMOVED lines=9> */
[----:B--2---:R-:W-:Y:S01]  /*c020*/  FFMA.FTZ R0, R192, c[0x0][0x23c], -R7 ;  /* 0x00008f00c0007a23 */ /* 0x004fe20000010807 */
[----:B------:R-:W-:Y:S01]  /*c030*/  MOV R98, R207 ;  /* 0x000000cf00627202 */ /* 0x000fe20000000f00 */
[----:B------:R-:W-:-:S02]  /*c040*/  IMAD.MOV.U32 R109, RZ, RZ, R111 ;  /* 0x000000ffff6d7224 */ /* 0x000fc400078e006f */
[----:B------:R2:W-:Y:S01]  /*c050*/  MUFU.EX2 R183, R0 ;  /* 0x0000000000b77308 */ /* 0x0005e20000000800 */
[----:B------:R-:W-:Y:S02]  /*c060*/  IMAD.MOV.U32 R111, RZ, RZ, R97 ;  /* 0x000000ffff6f7224 */ /* 0x000fe400078e0061 */
[----:B------:R-:W-:Y:S02]  /*c070*/  IMAD.MOV.U32 R97, RZ, RZ, R99 ;  /* 0x000000ffff617224 */ /* 0x000fe400078e0063 */
[----:B------:R-:W-:Y:S02]  /*c080*/  IMAD.MOV.U32 R99, RZ, RZ, R196 ;  /* 0x000000ffff637224 */ /* 0x000fe400078e00c4 */
[----:B--2---:R-:W-:Y:S01]  /*c090*/  FFMA.FTZ R0, R169, c[0x0][0x23c], -R7 ;  /* 0x00008f00a9007a23 */ /* 0x004fe20000010807 */
[----:B-1----:R-:W-:Y:S01]  /*c0a0*/  HMMA.16816.F32 R36, R12, R16, R116 ;  /* 0x000000100c24723c */ /* 0x002fe20000001874 */
[----:B------:R-:W-:Y:S01]  /*c0b0*/  IMAD.MOV.U32 R169, RZ, RZ, R85 ;  /* 0x000000ffffa97224 */ /* 0x000fe200078e0055 */
[----:B------:R-:W-:-:S02]  /*c0c0*/  MOV R85, R87 ;  /* 0x0000005700557202 */ /* 0x000fc40000000f00 */
[----:B------:R-:W-:-:S04]  /*c0d0*/  MOV R87, R105 ;  /* 0x0000006900577202 */ /* 0x000fc80000000f00 */
[C---:B------:R-:W-:Y:S08]  /*c0e0*/  HMMA.16816.F32 R32, R8.reuse, R16, R112 ;  /* 0x000000100820723c */ /* 0x040ff00000001870 */
[-C--:B------:R-:W-:Y:S08]  /*c0f0*/  HMMA.16816.F32 R28, R8, R18.reuse, R88 ;  /* 0x00000012081c723c */ /* 0x080ff00000001858 */
[----:B------:R-:W-:Y:S01]  /*c100*/  HMMA.16816.F32 R44, R12, R18, R44 ;  /* 0x000000120c2c723c */ /* 0x000fe2000000182c */
[----:B------:R-:W1:Y:S07]  /*c110*/  LDSM.16.MT88.4 R16, [R215+0x9000] ;  /* 0x00900000d710783b */ /* 0x000e6e0000004200 */
[C---:B-1----:R-:W-:Y:S01]  /*c120*/  HMMA.16816.F32 R92, R8.reuse, R16, R120 ;  /* 0x00000010085c723c */ /* 0x042fe20000001878 */
[----:B------:R1:W2:Y:S06]  /*c130*/  MUFU.EX2 R123, R0 ;  /* 0x00000000007b7308 */ /* 0x0002ac0000000800 */
[----:B------:R-:W-:Y:S01]  /*c140*/  IMAD.MOV.U32 R122, RZ, RZ, R106 ;  /* 0x000000ffff7a7224 */ /* 0x000fe200078e006a */
[----:B------:R-:W-:Y:S01]  /*c150*/  HMMA.16816.F32 R88, R8, R18, R100 ;  /* 0x000000120858723c */ /* 0x000fe20000001864 */
[----:B------:R-:W-:Y:S01]  /*c160*/  IMAD.MOV.U32 R120, RZ, RZ, R98 ;  /* 0x000000ffff787224 */ /* 0x000fe200078e0062 */
[----:B------:R-:W-:-:S05]  /*c170*/  MOV R121, R99 ;  /* 0x0000006300797202 */ /* 0x000fca0000000f00 */
[----:B------:R-:W-:Y:S01]  /*c180*/  MOV R101, R107 ;  /* 0x0000006b00657202 */ /* 0x000fe20000000f00 */
[C---:B------:R-:W-:Y:S01]  /*c190*/  HMMA.16816.F32 R24, R12.reuse, R16, R124 ;  /* 0x000000100c18723c */ /* 0x040fe2000000187c */
[----:B-1----:R-:W-:Y:S01]  /*c1a0*/  FFMA.FTZ R0, R211, c[0x0][0x23c], -R6 ;  /* 0x00008f00d3007a23 */ /* 0x002fe20000010806 */
[----:B---3--:R-:W-:Y:S01]  /*c1b0*/  MOV R211, R84 ;  /* 0x0000005400d37202 */ /* 0x008fe20000000f00 */
[----:B------:R-:W-:Y:S01]  /*c1c0*/  IMAD.MOV.U32 R102, RZ, RZ, R96 ;  /* 0x000000ffff667224 */ /* 0x000fe200078e0060 */
[----:B------:R-:W-:Y:S01]  /*c1d0*/  MOV R103, R97 ;  /* 0x0000006100677202 */ /* 0x000fe20000000f00 */
[----:B------:R1:W-:Y:S02]  /*c1e0*/  MUFU.EX2 R84, R0 ;  /* 0x0000000000547308 */ /* 0x0003e40000000800 */
[----:B------:R-:W-:Y:S01]  /*c1f0*/  IMAD.MOV.U32 R127, RZ, RZ, R108 ;  /* 0x000000ffff7f7224 */ /* 0x000fe200078e006c */
[----:B------:R-:W-:Y:S01]  /*c200*/  HMMA.16816.F32 R20, R12, R18, R20 ;  /* 0x000000120c14723c */ /* 0x000fe20000001814 */
[----:B------:R-:W3:Y:S01]  /*c210*/  LDSM.16.MT88.4 R16, [R213+0x9800] ;  /* 0x00980000d510783b */ /* 0x000ee20000004200 */
[----:B------:R-:W-:Y:S01]  /*c220*/  MOV R126, R109 ;  /* 0x0000006d007e7202 */ /* 0x000fe20000000f00 */
[----:B------:R-:W-:Y:S01]  /*c230*/  IMAD.MOV.U32 R125, RZ, RZ, R110 ;  /* 0x000000ffff7d7224 */ /* 0x000fe200078e006e */
[----:B------:R-:W-:-:S03]  /*c240*/  MOV R124, R111 ;  /* 0x0000006f007c7202 */ /* 0x000fc60000000f00 */
[----:B------:R-:W-:Y:S02]  /*c250*/  F2FP.PACK_AB R12, R211, R206 ;  /* 0x000000ced30c723e */ /* 0x000fe400000000ff */
[----:B--2---:R-:W-:Y:S01]  /*c260*/  F2FP.PACK_AB R14, R123, R183 ;  /* 0x000000b77b0e723e */ /* 0x004fe200000000ff */
[----:B-1----:R-:W-:Y:S01]  /*c270*/  FFMA.FTZ R0, R200, c[0x0][0x23c], -R6 ;  /* 0x00008f00c8007a23 */ /* 0x002fe20000010806 */
[----:B------:R-:W-:-:S03]  /*c280*/  MOV R200, R121 ;  /* 0x0000007900c87202 */ /* 0x000fc60000000f00 */
[----:B------:R1:W-:Y:S02]  /*c290*/  MUFU.EX2 R8, R0 ;  /* 0x0000000000087308 */ /* 0x0003e40000000800 */
[----:B-1----:R-:W-:-:S06]  /*c2a0*/  FFMA.FTZ R0, R184, c[0x0][0x23c], -R6 ;  /* 0x00008f00b8007a23 */ /* 0x002fcc0000010806 */
[----:B------:R1:W-:Y:S02]  /*c2b0*/  MUFU.EX2 R207, R0 ;  /* 0x0000000000cf7308 */ /* 0x0003e40000000800 */
[----:B-1----:R-:W-:Y:S02]  /*c2c0*/  FFMA.FTZ R0, R166, c[0x0][0x23c], -R6 ;  /* 0x00008f00a6007a23 */ /* 0x002fe40000010806 */
[----:B------:R-:W-:-:S04]  /*c2d0*/  FFMA.FTZ R166, R132, c[0x0][0x23c], -R7 ;  /* 0x00008f0084a67a23 */ /* 0x000fc80000010807 */
[----:B------:R1:W2:Y:S02]  /*c2e0*/  MUFU.EX2 R100, R0 ;  /* 0x0000000000647308 */ /* 0x0002a40000000800 */
[----:B-1----:R-:W-:Y:S01]  /*c2f0*/  FFMA.FTZ R0, R210, c[0x0][0x23c], -R5 ;  /* 0x00008f00d2007a23 */ /* 0x002fe20000010805 */
[----:B--2---:R-:W-:-:S05]  /*c300*/  F2FP.PACK_AB R15, R100, R207 ;  /* 0x000000cf640f723e */ /* 0x004fca00000000ff */
[----:B------:R1:W-:Y:S02]  /*c310*/  MUFU.EX2 R196, R0 ;  /* 0x0000000000c47308 */ /* 0x0003e40000000800 */
[----:B-1----:R-:W-:-:S06]  /*c320*/  FFMA.FTZ R0, R199, c[0x0][0x23c], -R5 ;  /* 0x00008f00c7007a23 */ /* 0x002fcc0000010805 */
[----:B------:R1:W2:Y:S02]  /*c330*/  MUFU.EX2 R184, R0 ;  /* 0x0000000000b87308 */ /* 0x0002a40000000800 */
[----:B-1----:R-:W-:Y:S01]  /*c340*/  FFMA.FTZ R0, R185, c[0x0][0x23c], -R5 ;  /* 0x00008f00b9007a23 */ /* 0x002fe20000010805 */
[----:B------:R-:W-:Y:S02]  /*c350*/  MOV R185, R8 ;  /* 0x0000000800b97202 */ /* 0x000fe40000000f00 */
[----:B--2---:R-:W-:-:S03]  /*c360*/  F2FP.PACK_AB R8, R184, R196 ;  /* 0x000000c4b808723e */ /* 0x004fc600000000ff */
[----:B------:R1:W-:Y:S01]  /*c370*/  MUFU.EX2 R231, R0 ;  /* 0x0000000000e77308 */ /* 0x0003e20000000800 */
[----:B------:R-:W-:-:S07]  /*c380*/  F2FP.PACK_AB R13, R185, R84 ;  /* 0x00000054b90d723e */ /* 0x000fce00000000ff */
[----:B---3--:R-:W-:Y:S01]  /*c390*/  HMMA.16816.F32 R116, R12, R16, R76 ;  /* 0x000000100c74723c */ /* 0x008fe2000000184c */
[----:B-1----:R-:W-:Y:S02]  /*c3a0*/  FFMA.FTZ R0, R150, c[0x0][0x23c], -R5 ;  /* 0x00008f0096007a23 */ /* 0x002fe40000010805 */
[----:B------:R-:W-:Y:S02]  /*c3b0*/  FFMA.FTZ R150, R135, c[0x0][0x23c], -R7 ;  /* 0x00008f0087967a23 */ /* 0x000fe40000010807 */
        /* <DEDUP_REMOVED lines=8> */
[----:B--2---:R-:W-:-:S05]  /*c440*/  F2FP.PACK_AB R9, R192, R191 ;  /* 0x000000bfc009723e */ /* 0x004fca00000000ff */
[----:B------:R1:W-:Y:S02]  /*c450*/  MUFU.EX2 R233, R0 ;  /* 0x0000000000e97308 */ /* 0x0003e40000000800 */
[----:B-1----:R-:W-:Y:S02]  /*c460*/  FFMA.FTZ R0, R167, c[0x0][0x23c], -R3 ;  /* 0x00008f00a7007a23 */ /* 0x002fe40000010803 */
[----:B------:R-:W-:-:S04]  /*c470*/  IMAD.MOV.U32 R167, RZ, RZ, R86 ;  /* 0x000000ffffa77224 */ /* 0x000fc800078e0056 */
[----:B------:R-:W1:Y:S01]  /*c480*/  MUFU.EX2 R186, R0 ;  /* 0x0000000000ba7308 */ /* 0x000e620000000800 */
[----:B------:R-:W-:Y:S02]  /*c490*/  IMAD.MOV.U32 R86, RZ, RZ, R104 ;  /* 0x000000ffff567224 */ /* 0x000fe400078e0068 */
[----:B------:R-:W-:Y:S01]  /*c4a0*/  HMMA.16816.F32 R104, R12, R18, R40 ;  /* 0x000000120c68723c */ /* 0x000fe20000001828 */
[----:B-1----:R-:W-:Y:S01]  /*c4b0*/  F2FP.PACK_AB R11, R186, R233 ;  /* 0x000000e9ba0b723e */ /* 0x002fe200000000ff */
[----:B------:R-:W-:-:S06]  /*c4c0*/  FFMA.FTZ R0, R205, c[0x0][0x23c], -R7 ;  /* 0x00008f00cd007a23 */ /* 0x000fcc0000010807 */
[C---:B------:R-:W-:Y:S08]  /*c4d0*/  HMMA.16816.F32 R112, R8.reuse, R16, R80 ;  /* 0x000000100870723c */ /* 0x040ff00000001850 */
[----:B------:R-:W-:Y:S01]  /*c4e0*/  HMMA.16816.F32 R108, R8, R18, R64 ;  /* 0x00000012086c723c */ /* 0x000fe20000001840 */
[----:B------:R-:W1:Y:S07]  /*c4f0*/  LDSM.16.MT88.4 R16, [R216+0x9800] ;  /* 0x00980000d810783b */ /* 0x000e6e0000004200 */
[----:B-1----:R-:W-:Y:S07]  /*c500*/  HMMA.16816.F32 R96, R12, R16, R60 ;  /* 0x000000100c60723c */ /* 0x002fee000000183c */
[----:B------:R-:W-:Y:S01]  /*c510*/  IMAD.MOV.U32 R60, RZ, RZ, R206 ;  /* 0x000000ffff3c7224 */ /* 0x000fe200078e00ce */
[----:B------:R-:W-:Y:S01]  /*c520*/  MOV R61, R84 ;  /* 0x00000054003d7202 */ /* 0x000fe20000000f00 */
[----:B------:R-:W-:Y:S01]  /*c530*/  IMAD.MOV.U32 R62, RZ, RZ, R85 ;  /* 0x000000ffff3e7224 */ /* 0x000fe200078e0055 */
[----:B------:R-:W-:Y:S01]  /*c540*/  MOV R63, R86 ;  /* 0x00000056003f7202 */ /* 0x000fe20000000f00 */
[----:B------:R-:W-:Y:S01]  /*c550*/  IMAD.MOV.U32 R206, RZ, RZ, R87 ;  /* 0x000000ffffce7224 */ /* 0x000fe200078e0057 */
[C---:B------:R-:W-:Y:S08]  /*c560*/  HMMA.16816.F32 R80, R8.reuse, R18, R52 ;  /* 0x000000120850723c */ /* 0x040ff00000001834 */
[----:B------:R-:W-:Y:S07]  /*c570*/  HMMA.16816.F32 R84, R8, R16, R56 ;  /* 0x000000100854723c */ /* 0x000fee0000001838 */
[----:B------:R-:W-:Y:S01]  /*c580*/  IMAD.MOV.U32 R58, RZ, RZ, R120 ;  /* 0x000000ffff3a7224 */ /* 0x000fe200078e0078 */
[----:B------:R-:W-:Y:S01]  /*c590*/  HMMA.16816.F32 R76, R12, R18, R48 ;  /* 0x000000120c4c723c */ /* 0x000fe20000001830 */
[----:B------:R-:W1:Y:S01]  /*c5a0*/  LDSM.16.MT88.4 R16, [R214+0x9800] ;  /* 0x00980000d610783b */ /* 0x000e620000004200 */
[----:B------:R-:W-:Y:S01]  /*c5b0*/  IMAD.MOV.U32 R56, RZ, RZ, R122 ;  /* 0x000000ffff387224 */ /* 0x000fe200078e007a */
[----:B------:R-:W-:-:S02]  /*c5c0*/  MOV R57, R101 ;  /* 0x0000006500397202 */ /* 0x000fc40000000f00 */
[----:B------:R-:W-:Y:S02]  /*c5d0*/  MOV R59, R103 ;  /* 0x00000067003b7202 */ /* 0x000fe40000000f00 */
[----:B------:R-:W-:Y:S01]  /*c5e0*/  MOV R51, R123 ;  /* 0x0000007b00337202 */ /* 0x000fe20000000f00 */
[----:B------:R-:W-:Y:S01]  /*c5f0*/  IMAD.MOV.U32 R49, RZ, RZ, R100 ;  /* 0x000000ffff317224 */ /* 0x000fe200078e0064 */
[----:B------:R-:W-:Y:S02]  /*c600*/  MOV R50, R208 ;  /* 0x000000d000327202 */ /* 0x000fe40000000f00 */
[----:B------:R-:W-:Y:S02]  /*c610*/  MOV R208, R252 ;  /* 0x000000fc00d07202 */ /* 0x000fe40000000f00 */
[----:B------:R-:W-:Y:S01]  /*c620*/  MOV R48, R251 ;  /* 0x000000fb00307202 */ /* 0x000fe20000000f00 */
[-C--:B-1----:R-:W-:Y:S08]  /*c630*/  HMMA.16816.F32 R120, R12, R16.reuse, R36 ;  /* 0x000000100c78723c */ /* 0x082ff00000001824 */
[C---:B------:R-:W-:Y:S08]  /*c640*/  HMMA.16816.F32 R40, R8.reuse, R16, R32 ;  /* 0x000000100828723c */ /* 0x040ff00000001820 */
[-C--:B------:R-:W-:Y:S08]  /*c650*/  HMMA.16816.F32 R36, R8, R18.reuse, R28 ;  /* 0x000000120824723c */ /* 0x080ff0000000181c */
[----:B------:R-:W-:Y:S01]  /*c660*/  HMMA.16816.F32 R100, R12, R18, R44 ;  /* 0x000000120c64723c */ /* 0x000fe2000000182c */
[----:B------:R-:W1:Y:S01]  /*c670*/  LDSM.16.MT88.4 R16, [R215+0x9800] ;  /* 0x00980000d710783b */ /* 0x000e620000004200 */
[----:B------:R2:W3:Y:S05]  /*c680*/  MUFU.EX2 R44, R0 ;  /* 0x00000000002c7308 */ /* 0x0004ea0000000800 */
[----:B------:R-:W-:Y:S01]  /*c690*/  MOV R45, R51 ;  /* 0x00000033002d7202 */ /* 0x000fe20000000f00 */
[----:B------:R-:W-:Y:S01]  /*c6a0*/  IMAD.MOV.U32 R51, RZ, RZ, R250 ;  /* 0x000000ffff337224 */ /* 0x000fe200078e00fa */
[----:B------:R-:W-:-:S02]  /*c6b0*/  MOV R46, R56 ;  /* 0x00000038002e7202 */ /* 0x000fc40000000f00 */
[----:B------:R-:W-:Y:S01]  /*c6c0*/  MOV R56, R169 ;  /* 0x000000a900387202 */ /* 0x000fe20000000f00 */
[--C-:B------:R-:W-:Y:S02]  /*c6d0*/  FFMA.FTZ R169, R68, c[0x0][0x23c], -R7.reuse ;  /* 0x00008f0044a97a23 */ /* 0x100fe40000010807 */
[--C-:B------:R-:W-:Y:S02]  /*c6e0*/  FFMA.FTZ R68, R153, c[0x0][0x23c], -R6.reuse ;  /* 0x00008f0099447a23 */ /* 0x100fe40000010806 */
[----:B------:R-:W-:Y:S02]  /*c6f0*/  FFMA.FTZ R153, R140, c[0x0][0x23c], -R6 ;  /* 0x00008f008c997a23 */ /* 0x000fe40000010806 */
[----:B--2---:R-:W-:Y:S02]  /*c700*/  FFMA.FTZ R0, R197, c[0x0][0x23c], -R7 ;  /* 0x00008f00c5007a23 */ /* 0x004fe40000010807 */
[--C-:B------:R-:W-:Y:S02]  /*c710*/  FFMA.FTZ R140, R155, c[0x0][0x23c], -R5.reuse ;  /* 0x00008f009b8c7a23 */ /* 0x100fe40000010805 */
[----:B------:R2:W-:Y:S01]  /*c720*/  MUFU.EX2 R47, R0 ;  /* 0x00000000002f7308 */ /* 0x0005e20000000800 */
[----:B------:R-:W-:-:S02]  /*c730*/  FFMA.FTZ R155, R133, c[0x0][0x23c], -R5 ;  /* 0x00008f00859b7a23 */ /* 0x000fc40000010805 */
[----:B--2---:R-:W-:Y:S01]  /*c740*/  FFMA.FTZ R0, R181, c[0x0][0x23c], -R7 ;  /* 0x00008f00b5007a23 */ /* 0x004fe20000010807 */
[----:B---3--:R-:W-:Y:S01]  /*c750*/  MOV R181, R44 ;  /* 0x0000002c00b57202 */ /* 0x008fe20000000f00 */
[-C--:B-1----:R-:W-:Y:S03]  /*c760*/  HMMA.16816.F32 R64, R12, R16.reuse, R24 ;  /* 0x000000100c40723c */ /* 0x082fe60000001818 */
[----:B------:R1:W-:Y:S04]  /*c770*/  MUFU.EX2 R199, R0 ;  /* 0x0000000000c77308 */ /* 0x0003e80000000800 */
[----:B------:R-:W-:Y:S01]  /*c780*/  IMAD.MOV.U32 R26, RZ, RZ, R45 ;  /* 0x000000ffff1a7224 */ /* 0x000fe200078e002d */
[----:B------:R-:W-:Y:S01]  /*c790*/  HMMA.16816.F32 R32, R8, R16, R92 ;  /* 0x000000100820723c */ /* 0x000fe2000000185c */
[----:B------:R-:W-:Y:S01]  /*c7a0*/  MOV R45, R248 ;  /* 0x000000f8002d7202 */ /* 0x000fe20000000f00 */
[----:B------:R-:W-:-:S02]  /*c7b0*/  FFMA.FTZ R25, R179, c[0x0][0x23c], -R5 ;  /* 0x00008f00b3197a23 */ /* 0x000fc40000010805 */
[----:B------:R-:W-:Y:S02]  /*c7c0*/  FFMA.FTZ R24, R177, c[0x0][0x23c], -R5 ;  /* 0x00008f00b1187a23 */ /* 0x000fe40000010805 */
[----:B------:R-:W-:Y:S01]  /*c7d0*/  IMAD.MOV.U32 R177, RZ, RZ, R210 ;  /* 0x000000ffffb17224 */ /* 0x000fe200078e00d2 */
[----:B------:R-:W-:Y:S01]  /*c7e0*/  MOV R17, R247 ;  /* 0x000000f700117202 */ /* 0x000fe20000000f00 */
[-C--:B------:R-:W-:Y:S01]  /*c7f0*/  HMMA.16816.F32 R52, R12, R18.reuse, R20 ;  /* 0x000000120c34723c */ /* 0x080fe20000001814 */
[----:B-1----:R-:W-:Y:S01]  /*c800*/  FFMA.FTZ R0, R168, c[0x0][0x23c], -R7 ;  /* 0x00008f00a8007a23 */ /* 0x002fe20000010807 */
[----:B------:R-:W1:Y:S01]  /*c810*/  LDSM.16.MT88.4 R12, [R213+0xa000] ;  /* 0x00a00000d50c783b */ /* 0x000e620000004200 */
[----:B------:R-:W-:Y:S01]  /*c820*/  MOV R93, R233 ;  /* 0x000000e9005d7202 */ /* 0x000fe20000000f00 */
[----:B------:R-:W-:Y:S01]  /*c830*/  IMAD.MOV.U32 R92, RZ, RZ, R231 ;  /* 0x000000ffff5c7224 */ /* 0x000fe200078e00e7 */
[----:B------:R2:W-:Y:S01]  /*c840*/  MUFU.EX2 R27, R0 ;  /* 0x00000000001b7308 */ /* 0x0005e20000000800 */
[----:B------:R-:W-:Y:S01]  /*c850*/  MOV R16, R2 ;  /* 0x0000000200107202 */ /* 0x000fe20000000f00 */
[----:B------:R-:W-:Y:S01]  /*c860*/  FFMA.FTZ R2, R193, c[0x0][0x23c], -R3 ;  /* 0x00008f00c1027a23 */ /* 0x000fe20000010803 */
[----:B------:R-:W-:Y:S01]  /*c870*/  MOV R95, R46 ;  /* 0x0000002e005f7202 */ /* 0x000fe20000000f00 */
[----:B------:R-:W-:Y:S01]  /*c880*/  FFMA.FTZ R168, R69, c[0x0][0x23c], -R7 ;  /* 0x00008f0045a87a23 */ /* 0x000fe20000010807 */
[----:B------:R-:W-:Y:S01]  /*c890*/  MOV R46, R173 ;  /* 0x000000ad002e7202 */ /* 0x000fe20000000f00 */
[--C-:B------:R-:W-:Y:S01]  /*c8a0*/  FFMA.FTZ R69, R154, c[0x0][0x23c], -R6.reuse ;  /* 0x00008f009a457a23 */ /* 0x100fe20000010806 */
[----:B------:R-:W-:Y:S01]  /*c8b0*/  HMMA.16816.F32 R28, R8, R18, R88 ;  /* 0x00000012081c723c */ /* 0x000fe20000001858 */
[----:B------:R-:W-:-:S02]  /*c8c0*/  FFMA.FTZ R154, R139, c[0x0][0x23c], -R6 ;  /* 0x00008f008b9a7a23 */ /* 0x000fc40000010806 */
[----:B------:R-:W-:Y:S02]  /*c8d0*/  FFMA.FTZ R139, R143, c[0x0][0x23c], -R5 ;  /* 0x00008f008f8b7a23 */ /* 0x000fe40000010805 */
[----:B------:R-:W-:Y:S02]  /*c8e0*/  FFMA.FTZ R143, R162, c[0x0][0x23c], -R3 ;  /* 0x00008f00a28f7a23 */ /* 0x000fe40000010803 */
[--C-:B------:R-:W-:Y:S02]  /*c8f0*/  FFMA.FTZ R23, R175, c[0x0][0x23c], -R5.reuse ;  /* 0x00008f00af177a23 */ /* 0x100fe40000010805 */
[--C-:B--2---:R-:W-:Y:S01]  /*c900*/  FFMA.FTZ R0, R203, c[0x0][0x23c], -R6.reuse ;  /* 0x00008f00cb007a23 */ /* 0x104fe20000010806 */
[----:B------:R-:W-:Y:S01]  /*c910*/  MOV R203, R45 ;  /* 0x0000002d00cb7202 */ /* 0x000fe20000000f00 */
[----:B------:R-:W-:Y:S01]  /*c920*/  FFMA.FTZ R173, R129, c[0x0][0x23c], -R6 ;  /* 0x00008f0081ad7a23 */ /* 0x000fe20000010806 */
[----:B------:R-:W-:Y:S01]  /*c930*/  MUFU.EX2 R210, R23 ;  /* 0x0000001700d27308 */ /* 0x000fe20000000800 */
[----:B------:R-:W-:-:S02]  /*c940*/  FFMA.FTZ R22, R163, c[0x0][0x23c], -R5 ;  /* 0x00008f00a3167a23 */ /* 0x000fc40000010805 */
[--C-:B------:R-:W-:Y:S02]  /*c950*/  FFMA.FTZ R20, R178, c[0x0][0x23c], -R3.reuse ;  /* 0x00008f00b2147a23 */ /* 0x100fe40000010803 */
[----:B------:R-:W-:Y:S02]  /*c960*/  IMAD.MOV.U32 R178, RZ, RZ, R92 ;  /* 0x000000ffffb27224 */ /* 0x000fe400078e005c */
[----:B------:R-:W-:Y:S01]  /*c970*/  IMAD.MOV.U32 R45, RZ, RZ, R56 ;  /* 0x000000ffff2d7224 */ /* 0x000fe200078e0038 */
[----:B------:R2:W-:Y:S01]  /*c980*/  MUFU.EX2 R252, R0 ;  /* 0x0000000000fc7308 */ /* 0x0005e20000000800 */
[----:B------:R-:W-:-:S07]  /*c990*/  FFMA.FTZ R21, R180, c[0x0][0x23c], -R3 ;  /* 0x00008f00b4157a23 */ /* 0x000fce0000010803 */
[----:B------:R-:W-:Y:S01]  /*c9a0*/  MUFU.EX2 R205, R20 ;  /* 0x0000001400cd7308 */ /* 0x000fe20000000800 */
[----:B--2---:R-:W-:-:S07]  /*c9b0*/  FFMA.FTZ R0, R189, c[0x0][0x23c], -R6 ;  /* 0x00008f00bd007a23 */ /* 0x004fce0000010806 */
[----:B------:R2:W3:Y:S02]  /*c9c0*/  MUFU.EX2 R189, R0 ;  /* 0x0000000000bd7308 */ /* 0x0004e40000000800 */
[--C-:B--2---:R-:W-:Y:S01]  /*c9d0*/  FFMA.FTZ R0, R174, c[0x0][0x23c], -R6.reuse ;  /* 0x00008f00ae007a23 */ /* 0x104fe20000010806 */
[----:B---3--:R-:W-:Y:S01]  /*c9e0*/  F2FP.PACK_AB R9, R189, R252 ;  /* 0x000000fcbd09723e */ /* 0x008fe200000000ff */
[----:B------:R-:W-:-:S04]  /*c9f0*/  FFMA.FTZ R174, R128, c[0x0][0x23c], -R6 ;  /* 0x00008f0080ae7a23 */ /* 0x000fc80000010806 */
[----:B------:R2:W-:Y:S02]  /*ca00*/  MUFU.EX2 R197, R0 ;  /* 0x0000000000c57308 */ /* 0x0005e40000000800 */
[----:B--2---:R-:W-:Y:S02]  /*ca10*/  FFMA.FTZ R0, R149, c[0x0][0x23c], -R6 ;  /* 0x00008f0095007a23 */ /* 0x004fe40000010806 */
[----:B------:R-:W-:-:S04]  /*ca20*/  FFMA.FTZ R149, R141, c[0x0][0x23c], -R7 ;  /* 0x00008f008d957a23 */ /* 0x000fc80000010807 */
[----:B------:R2:W3:Y:S01]  /*ca30*/  MUFU.EX2 R94, R0 ;  /* 0x00000000005e7308 */ /* 0x0004e20000000800 */
[--C-:B------:R-:W-:Y:S02]  /*ca40*/  FFMA.FTZ R141, R161, c[0x0][0x23c], -R5.reuse ;  /* 0x00008f00a18d7a23 */ /* 0x100fe40000010805 */
[----:B--2---:R-:W-:Y:S02]  /*ca50*/  FFMA.FTZ R0, R204, c[0x0][0x23c], -R5 ;  /* 0x00008f00cc007a23 */ /* 0x004fe40000010805 */
[----:B---3--:R-:W-:Y:S01]  /*ca60*/  IMAD.MOV.U32 R175, RZ, RZ, R94 ;  /* 0x000000ffffaf7224 */ /* 0x008fe200078e005e */
[----:B------:R-:W-:Y:S02]  /*ca70*/  MOV R94, R26 ;  /* 0x0000001a005e7202 */ /* 0x000fe40000000f00 */
[----:B------:R2:W-:Y:S01]  /*ca80*/  MUFU.EX2 R251, R0 ;  /* 0x0000000000fb7308 */ /* 0x0005e20000000800 */
[----:B------:R-:W-:Y:S01]  /*ca90*/  FFMA.FTZ R26, R171, c[0x0][0x23c], -R3 ;  /* 0x00008f00ab1a7a23 */ /* 0x000fe20000010803 */
[----:B------:R-:W-:-:S02]  /*caa0*/  F2FP.PACK_AB R11, R175, R197 ;  /* 0x000000c5af0b723e */ /* 0x000fc400000000ff */
[----:B------:R-:W-:Y:S01]  /*cab0*/  MOV R161, R94 ;  /* 0x0000005e00a17202 */ /* 0x000fe20000000f00 */
[----:B------:R-:W-:Y:S01]  /*cac0*/  IMAD.MOV.U32 R94, RZ, RZ, R49 ;  /* 0x000000ffff5e7224 */ /* 0x000fe200078e0031 */
[----:B------:R-:W-:Y:S02]  /*cad0*/  MOV R49, R62 ;  /* 0x0000003e00317202 */ /* 0x000fe40000000f00 */
[----:B------:R-:W-:Y:S02]  /*cae0*/  MUFU.EX2 R204, R21 ;  /* 0x0000001500cc7308 */ /* 0x000fe40000000800 */
[----:B------:R-:W-:Y:S01]  /*caf0*/  MOV R163, R94 ;  /* 0x0000005e00a37202 */ /* 0x000fe20000000f00 */
[----:B------:R-:W-:Y:S02]  /*cb00*/  IMAD.MOV.U32 R171, RZ, RZ, R49 ;  /* 0x000000ffffab7224 */ /* 0x000fe400078e0031 */
[----:B--2---:R-:W-:Y:S02]  /*cb10*/  FFMA.FTZ R0, R190, c[0x0][0x23c], -R5 ;  /* 0x00008f00be007a23 */ /* 0x004fe40000010805 */
[----:B------:R-:W-:-:S02]  /*cb20*/  IMAD.MOV.U32 R190, RZ, RZ, R47 ;  /* 0x000000ffffbe7224 */ /* 0x000fc400078e002f */
[----:B------:R-:W-:Y:S01]  /*cb30*/  IMAD.MOV.U32 R47, RZ, RZ, R57 ;  /* 0x000000ffff2f7224 */ /* 0x000fe200078e0039 */
[----:B------:R2:W3:Y:S01]  /*cb40*/  MUFU.EX2 R250, R0 ;  /* 0x0000000000fa7308 */ /* 0x0004e20000000800 */
[----:B------:R-:W-:Y:S01]  /*cb50*/  MOV R57, R167 ;  /* 0x000000a700397202 */ /* 0x000fe20000000f00 */
[----:B------:R-:W-:Y:S01]  /*cb60*/  FFMA.FTZ R167, R74, c[0x0][0x23c], -R7 ;  /* 0x00008f004aa77a23 */ /* 0x000fe20000010807 */
[----:B------:R-:W-:Y:S01]  /*cb70*/  F2FP.PACK_AB R8, R190, R181 ;  /* 0x000000b5be08723e */ /* 0x000fe200000000ff */
[--C-:B------:R-:W-:Y:S01]  /*cb80*/  FFMA.FTZ R74, R170, c[0x0][0x23c], -R6.reuse ;  /* 0x00008f00aa4a7a23 */ /* 0x100fe20000010806 */
[----:B------:R-:W-:Y:S01]  /*cb90*/  MOV R44, R47 ;  /* 0x0000002f002c7202 */ /* 0x000fe20000000f00 */
[----:B------:R-:W-:Y:S02]  /*cba0*/  IMAD.MOV.U32 R47, RZ, RZ, R249 ;  /* 0x000000ffff2f7224 */ /* 0x000fe400078e00f9 */
[----:B------:R-:W-:Y:S01]  /*cbb0*/  FFMA.FTZ R170, R131, c[0x0][0x23c], -R6 ;  /* 0x00008f0083aa7a23 */ /* 0x000fe20000010806 */
[----:B------:R-:W-:-:S02]  /*cbc0*/  MOV R162, R44 ;  /* 0x0000002c00a27202 */ /* 0x000fc40000000f00 */
[----:B------:R-:W-:Y:S01]  /*cbd0*/  MOV R44, R51 ;  /* 0x00000033002c7202 */ /* 0x000fe20000000f00 */
[----:B------:R-:W-:Y:S01]  /*cbe0*/  IMAD.MOV.U32 R51, RZ, RZ, R211 ;  /* 0x000000ffff337224 */ /* 0x000fe200078e00d3 */
[----:B------:R-:W-:Y:S02]  /*cbf0*/  MOV R211, R4 ;  /* 0x0000000400d37202 */ /* 0x000fe40000000f00 */
[----:B------:R-:W-:Y:S01]  /*cc00*/  MOV R92, R47 ;  /* 0x0000002f005c7202 */ /* 0x000fe20000000f00 */
[----:B--2---:R-:W-:Y:S01]  /*cc10*/  FFMA.FTZ R0, R188, c[0x0][0x23c], -R5 ;  /* 0x00008f00bc007a23 */ /* 0x004fe20000010805 */
[----:B------:R-:W-:Y:S01]  /*cc20*/  MOV R188, R27 ;  /* 0x0000001b00bc7202 */ /* 0x000fe20000000f00 */
[--C-:B------:R-:W-:Y:S01]  /*cc30*/  FFMA.FTZ R27, R152, c[0x0][0x23c], -R6.reuse ;  /* 0x00008f00981b7a23 */ /* 0x100fe20000010806 */
[----:B---3--:R-:W-:Y:S01]  /*cc40*/  F2FP.PACK_AB R4, R250, R251 ;  /* 0x000000fbfa04723e */ /* 0x008fe200000000ff */
[----:B------:R2:W-:Y:S01]  /*cc50*/  MUFU.EX2 R249, R0 ;  /* 0x0000000000f97308 */ /* 0x0005e20000000800 */
[----:B------:R-:W-:Y:S01]  /*cc60*/  FFMA.FTZ R152, R144, c[0x0][0x23c], -R6 ;  /* 0x00008f0090987a23 */ /* 0x000fe20000010806 */
[----:B------:R-:W-:Y:S01]  /*cc70*/  F2FP.PACK_AB R10, R188, R199 ;  /* 0x000000c7bc0a723e */ /* 0x000fe200000000ff */
[--C-:B------:R-:W-:Y:S01]  /*cc80*/  FFMA.FTZ R144, R159, c[0x0][0x23c], -R3.reuse ;  /* 0x00008f009f907a23 */ /* 0x100fe20000010803 */
[----:B------:R-:W-:Y:S01]  /*cc90*/  MOV R47, R60 ;  /* 0x0000003c002f7202 */ /* 0x000fe20000000f00 */
[----:B------:R-:W-:Y:S01]  /*cca0*/  FFMA.FTZ R159, R134, c[0x0][0x23c], -R3 ;  /* 0x00008f00869f7a23 */ /* 0x000fe20000010803 */
[----:B------:R-:W-:-:S03]  /*ccb0*/  MOV R179, R51 ;  /* 0x0000003300b37202 */ /* 0x000fc60000000f00 */
[C---:B-1----:R-:W-:Y:S01]  /*ccc0*/  HMMA.16816.F32 R132, R8.reuse, R12, R116 ;  /* 0x0000000c0884723c */ /* 0x042fe20000001874 */
[----:B--2---:R-:W-:Y:S02]  /*ccd0*/  FFMA.FTZ R0, R172, c[0x0][0x23c], -R5 ;  /* 0x00008f00ac007a23 */ /* 0x004fe40000010805 */
[----:B------:R-:W-:Y:S02]  /*cce0*/  FFMA.FTZ R172, R130, c[0x0][0x23c], -R6 ;  /* 0x00008f0082ac7a23 */ /* 0x000fe40000010806 */
[----:B------:R1:W2:Y:S03]  /*ccf0*/  MUFU.EX2 R248, R0 ;  /* 0x0000000000f87308 */ /* 0x0002a60000000800 */
[----:B------:R-:W-:Y:S01]  /*cd00*/  HMMA.16816.F32 R128, R8, R14, R104 ;  /* 0x0000000e0880723c */ /* 0x000fe20000001868 */
[----:B-1----:R-:W-:Y:S01]  /*cd10*/  FFMA.FTZ R0, R232, c[0x0][0x23c], -R3 ;  /* 0x00008f00e8007a23 */ /* 0x002fe20000010803 */
[----:B--2---:R-:W-:-:S03]  /*cd20*/  F2FP.PACK_AB R6, R248, R249 ;  /* 0x000000f9f806723e */ /* 0x004fc600000000ff */
[----:B------:R1:W-:Y:S08]  /*cd30*/  MUFU.EX2 R232, R2 ;  /* 0x0000000200e87308 */ /* 0x0003f00000000800 */
[----:B------:R2:W-:Y:S01]  /*cd40*/  MUFU.EX2 R247, R0 ;  /* 0x0000000000f77308 */ /* 0x0005e20000000800 */
[----:B-1----:R-:W-:Y:S02]  /*cd50*/  FFMA.FTZ R2, R176, c[0x0][0x23c], -R3 ;  /* 0x00008f00b0027a23 */ /* 0x002fe40000010803 */
[----:B------:R-:W-:Y:S01]  /*cd60*/  IMAD.MOV.U32 R176, RZ, RZ, R95 ;  /* 0x000000ffffb07224 */ /* 0x000fe200078e005f */
[----:B------:R-:W-:-:S02]  /*cd70*/  MOV R95, R50 ;  /* 0x00000032005f7202 */ /* 0x000fc40000000f00 */
[----:B------:R-:W-:Y:S01]  /*cd80*/  MOV R50, R63 ;  /* 0x0000003f00327202 */ /* 0x000fe20000000f00 */
[----:B--2---:R-:W-:Y:S01]  /*cd90*/  FFMA.FTZ R0, R198, c[0x0][0x23c], -R3 ;  /* 0x00008f00c6007a23 */ /* 0x004fe20000010803 */
[----:B------:R-:W-:Y:S02]  /*cda0*/  MOV R198, R93 ;  /* 0x0000005d00c67202 */ /* 0x000fe40000000f00 */
[----:B------:R-:W-:Y:S01]  /*cdb0*/  MOV R93, R48 ;  /* 0x00000030005d7202 */ /* 0x000fe20000000f00 */
[----:B------:R1:W2:Y:S01]  /*cdc0*/  MUFU.EX2 R233, R0 ;  /* 0x0000000000e97308 */ /* 0x0002a20000000800 */
[----:B------:R-:W-:-:S05]  /*cdd0*/  IMAD.MOV.U32 R48, RZ, RZ, R61 ;  /* 0x000000ffff307224 */ /* 0x000fca00078e003d */
[----:B------:R-:W-:Y:S01]  /*cde0*/  MOV R193, R48 ;  /* 0x0000003000c17202 */ /* 0x000fe20000000f00 */
[----:B-1----:R-:W-:Y:S01]  /*cdf0*/  FFMA.FTZ R0, R187, c[0x0][0x23c], -R3 ;  /* 0x00008f00bb007a23 */ /* 0x002fe20000010803 */
[----:B--2---:R-:W-:Y:S01]  /*ce00*/  F2FP.PACK_AB R5, R233, R247 ;  /* 0x000000f7e905723e */ /* 0x004fe200000000ff */
[----:B------:R-:W-:Y:S01]  /*ce10*/  IMAD.MOV.U32 R3, RZ, RZ, R95 ;  /* 0x000000ffff037224 */ /* 0x000fe200078e005f */
[----:B------:R-:W-:Y:S01]  /*ce20*/  MOV R187, R47 ;  /* 0x0000002f00bb7202 */ /* 0x000fe20000000f00 */
[----:B------:R-:W1:Y:S02]  /*ce30*/  MUFU.EX2 R231, R0 ;  /* 0x0000000000e77308 */ /* 0x000e640000000800 */
[----:B-1----:R-:W-:Y:S01]  /*ce40*/  F2FP.PACK_AB R7, R231, R232 ;  /* 0x000000e8e707723e */ /* 0x002fe200000000ff */
[----:B------:R-:W-:Y:S02]  /*ce50*/  FADD.FTZ R0, R17, R16 ;  /* 0x0000001011007221 */ /* 0x000fe40000010000 */
[----:B------:R-:W-:Y:S01]  /*ce60*/  IMAD.MOV.U32 R17, RZ, RZ, R46 ;  /* 0x000000ffff117224 */ /* 0x000fe200078e002e */
[----:B------:R-:W-:-:S03]  /*ce70*/  MOV R46, R57 ;  /* 0x00000039002e7202 */ /* 0x000fc60000000f00 */
[----:B------:R-:W-:Y:S02]  /*ce80*/  HMMA.16816.F32 R60, R4, R12, R112 ;  /* 0x0000000c043c723c */ /* 0x000fe40000001870 */
[----:B------:R-:W-:-:S05]  /*ce90*/  IMAD.MOV.U32 R180, RZ, RZ, R46 ;  /* 0x000000ffffb47224 */ /* 0x000fca00078e002e */
[----:B------:R-:W-:Y:S01]  /*cea0*/  MOV R113, R58 ;  /* 0x0000003a00717202 */ /* 0x000fe20000000f00 */
[----:B------:R-:W-:Y:S01]  /*ceb0*/  IMAD.MOV.U32 R112, RZ, RZ, R59 ;  /* 0x000000ffff707224 */ /* 0x000fe200078e003b */
[----:B------:R-:W-:Y:S01]  /*cec0*/  MOV R115, R44 ;  /* 0x0000002c00737202 */ /* 0x000fe20000000f00 */
[----:B------:R-:W-:Y:S01]  /*ced0*/  HMMA.16816.F32 R56, R4, R14, R108 ;  /* 0x0000000e0438723c */ /* 0x000fe2000000186c */
[----:B------:R-:W1:Y:S01]  /*cee0*/  LDSM.16.MT88.4 R12, [R216+0xa000] ;  /* 0x00a00000d80c783b */ /* 0x000e620000004200 */
[----:B------:R-:W-:-:S05]  /*cef0*/  MOV R114, R45 ;  /* 0x0000002d00727202 */ /* 0x000fca0000000f00 */
[----:B------:R-:W-:Y:S01]  /*cf00*/  MOV R111, R124 ;  /* 0x0000007c006f7202 */ /* 0x000fe20000000f00 */
[----:B------:R-:W-:Y:S01]  /*cf10*/  IMAD.MOV.U32 R109, RZ, RZ, R126 ;  /* 0x000000ffff6d7224 */ /* 0x000fe200078e007e */
[----:B------:R-:W-:Y:S02]  /*cf20*/  MOV R110, R125 ;  /* 0x0000007d006e7202 */ /* 0x000fe40000000f00 */
[----:B------:R-:W-:Y:S02]  /*cf30*/  MOV R108, R127 ;  /* 0x0000007f006c7202 */ /* 0x000fe40000000f00 */
[----:B-1----:R-:W-:Y:S07]  /*cf40*/  HMMA.16816.F32 R124, R8, R12, R96 ;  /* 0x0000000c087c723c */ /* 0x002fee0000001860 */
[----:B------:R-:W-:Y:S01]  /*cf50*/  MOV R99, R17 ;  /* 0x0000001100637202 */ /* 0x000fe20000000f00 */
[----:B------:R-:W-:Y:S01]  /*cf60*/  HMMA.16816.F32 R44, R4, R14, R80 ;  /* 0x0000000e042c723c */ /* 0x000fe20000001850 */
[----:B------:R-:W1:Y:S01]  /*cf70*/  LDSM.16.MT88.4 R16, [R214+0xa000] ;  /* 0x00a00000d610783b */ /* 0x000e620000004200 */
[----:B------:R-:W-:Y:S01]  /*cf80*/  MOV R96, R50 ;  /* 0x0000003200607202 */ /* 0x000fe20000000f00 */
[----:B------:R-:W-:Y:S01]  /*cf90*/  IMAD.MOV.U32 R98, RZ, RZ, R92 ;  /* 0x000000ffff627224 */ /* 0x000fe200078e005c */
[----:B------:R-:W-:-:S04]  /*cfa0*/  MOV R97, R93 ;  /* 0x0000005d00617202 */ /* 0x000fc80000000f00 */
[----:B------:R-:W-:Y:S07]  /*cfb0*/  HMMA.16816.F32 R48, R4, R12, R84 ;  /* 0x0000000c0430723c */ /* 0x000fee0000001854 */
[----:B------:R-:W-:Y:S01]  /*cfc0*/  MOV R85, R211 ;  /* 0x000000d300557202 */ /* 0x000fe20000000f00 */
[----:B------:R-:W-:Y:S01]  /*cfd0*/  HMMA.16816.F32 R116, R8, R14, R76 ;  /* 0x0000000e0874723c */ /* 0x000fe2000000184c */
[----:B------:R-:W2:Y:S01]  /*cfe0*/  LDSM.16.MT88.4 R12, [R215+0xa000] ;  /* 0x00a00000d70c783b */ /* 0x000ea20000004200 */
[----:B------:R3:W4:Y:S01]  /*cff0*/  MUFU.EX2 R211, R22 ;  /* 0x0000001600d37308 */ /* 0x0007220000000800 */
[----:B------:R-:W-:Y:S01]  /*d000*/  MOV R86, R206 ;  /* 0x000000ce00567202 */ /* 0x000fe20000000f00 */
[----:B------:R-:W-:-:S02]  /*d010*/  IMAD.MOV.U32 R87, RZ, RZ, R208 ;  /* 0x000000ffff577224 */ /* 0x000fc400078e00d0 */
[----:B------:R-:W-:Y:S02]  /*d020*/  FADD.FTZ R3, R3, R85 ;  /* 0x0000005503037221 */ /* 0x000fe40000010000 */
[----:B------:R-:W-:Y:S01]  /*d030*/  FADD.FTZ R0, R86, R0 ;  /* 0x0000000056007221 */ /* 0x000fe20000010000 */
[----:B------:R-:W-:Y:S01]  /*d040*/  MOV R85, R87 ;  /* 0x0000005700557202 */ /* 0x000fe20000000f00 */
[----:B---3--:R-:W3:Y:S01]  /*d050*/  LDSM.16.MT88.4 R20, [R213+0xa800] ;  /* 0x00a80000d514783b */ /* 0x008ee20000004200 */
[C---:B-1----:R-:W-:Y:S08]  /*d060*/  HMMA.16816.F32 R40, R4.reuse, R16, R40 ;  /* 0x000000100428723c */ /* 0x042ff00000001828 */
[----:B------:R-:W-:Y:S08]  /*d070*/  HMMA.16816.F32 R36, R4, R18, R36 ;  /* 0x000000120424723c */ /* 0x000ff00000001824 */
[C---:B------:R-:W-:Y:S08]  /*d080*/  HMMA.16816.F32 R104, R8.reuse, R16, R120 ;  /* 0x000000100868723c */ /* 0x040ff00000001878 */
[----:B------:R-:W-:Y:S01]  /*d090*/  HMMA.16816.F32 R100, R8, R18, R100 ;  /* 0x000000120864723c */ /* 0x000fe20000001864 */
[----:B------:R-:W1:Y:S01]  /*d0a0*/  LDSM.16.MT88.4 R16, [R216+0xa800] ;  /* 0x00a80000d810783b */ /* 0x000e620000004200 */
        /* <DEDUP_REMOVED lines=9> */
[C---:B--2---:R-:W-:Y:S01]  /*d140*/  HMMA.16816.F32 R32, R4.reuse, R12, R32 ;  /* 0x0000000c0420723c */ /* 0x044fe20000001820 */
[----:B------:R-:W-:Y:S01]  /*d150*/  MOV R110, R112 ;  /* 0x00000070006e7202 */ /* 0x000fe20000000f00 */
[----:B------:R-:W-:Y:S01]  /*d160*/  IMAD.MOV.U32 R112, RZ, RZ, R162 ;  /* 0x000000ffff707224 */ /* 0x000fe200078e00a2 */
[----:B------:R-:W-:Y:S01]  /*d170*/  MOV R111, R113 ;  /* 0x00000071006f7202 */ /* 0x000fe20000000f00 */
[----:B------:R-:W-:Y:S01]  /*d180*/  IMAD.MOV.U32 R162, RZ, RZ, R207 ;  /* 0x000000ffffa27224 */ /* 0x000fe200078e00cf */
[----:B------:R-:W-:Y:S01]  /*d190*/  MOV R113, R176 ;  /* 0x000000b000717202 */ /* 0x000fe20000000f00 */
[----:B------:R-:W2:Y:S01]  /*d1a0*/  MUFU.EX2 R208, R24 ;  /* 0x0000001800d07308 */ /* 0x000ea20000000800 */
[----:B------:R-:W-:Y:S01]  /*d1b0*/  MOV R176, R209 ;  /* 0x000000d100b07202 */ /* 0x000fe20000000f00 */
[----:B------:R-:W-:Y:S06]  /*d1c0*/  HMMA.16816.F32 R28, R4, R14, R28 ;  /* 0x0000000e041c723c */ /* 0x000fec000000181c */
[----:B------:R1:W-:Y:S01]  /*d1d0*/  MUFU.EX2 R207, R2 ;  /* 0x0000000200cf7308 */ /* 0x0003e20000000800 */
[----:B------:R-:W-:Y:S01]  /*d1e0*/  FADD.FTZ R4, R235, R236 ;  /* 0x000000eceb047221 */ /* 0x000fe20000010000 */
[C---:B------:R-:W-:Y:S06]  /*d1f0*/  HMMA.16816.F32 R92, R8.reuse, R12, R64 ;  /* 0x0000000c085c723c */ /* 0x040fec0000001840 */
[----:B------:R-:W3:Y:S02]  /*d200*/  MUFU.EX2 R209, R26 ;  /* 0x0000001a00d17308 */ /* 0x000ee40000000800 */
[----:B------:R-:W-:Y:S01]  /*d210*/  HMMA.16816.F32 R88, R8, R14, R52 ;  /* 0x0000000e0858723c */ /* 0x000fe20000001834 */
[----:B------:R-:W3:Y:S04]  /*d220*/  LDSM.16.MT88.4 R12, [R214+0xa800] ;  /* 0x00a80000d60c783b */ /* 0x000ee80000004200 */
[----:B------:R-:W3:Y:S01]  /*d230*/  LDSM.16.MT88.4 R8, [R215+0xa800] ;  /* 0x00a80000d708783b */ /* 0x000ee20000004200 */
[----:B------:R-:W-:-:S02]  /*d240*/  FADD.FTZ R5, R230, R234 ;  /* 0x000000eae6057221 */ /* 0x000fc40000010000 */
[----:B-1----:R-:W-:Y:S01]  /*d250*/  FADD.FTZ R2, R85, R3 ;  /* 0x0000000355027221 */ /* 0x002fe20000010000 */
[----:B----4-:R-:W-:Y:S01]  /*d260*/  F2FP.PACK_AB R6, R211, R210 ;  /* 0x000000d2d306723e */ /* 0x010fe200000000ff */
[----:B------:R-:W-:Y:S01]  /*d270*/  FADD.FTZ R3, R229, R4 ;  /* 0x00000004e5037221 */ /* 0x000fe20000010000 */
[----:B--2---:R-:W-:Y:S01]  /*d280*/  F2FP.PACK_AB R4, R208, R206 ;  /* 0x000000ced004723e */ /* 0x004fe200000000ff */
[----:B------:R-:W-:Y:S01]  /*d290*/  FADD.FTZ R24, R228, R5 ;  /* 0x00000005e4187221 */ /* 0x000fe20000010000 */
[----:B------:R-:W-:Y:S01]  /*d2a0*/  F2FP.PACK_AB R5, R205, R204 ;  /* 0x000000cccd05723e */ /* 0x000fe200000000ff */
[----:B------:R-:W-:Y:S01]  /*d2b0*/  FADD.FTZ R0, R86, R0 ;  /* 0x0000000056007221 */ /* 0x000fe20000010000 */
[----:B---3--:R-:W-:Y:S01]  /*d2c0*/  F2FP.PACK_AB R7, R209, R207 ;  /* 0x000000cfd107723e */ /* 0x008fe200000000ff */
[----:B------:R-:W-:Y:S01]  /*d2d0*/  IMAD.MOV.U32 R85, RZ, RZ, R109 ;  /* 0x000000ffff557224 */ /* 0x000fe200078e006d */
[----:B------:R-:W-:Y:S01]  /*d2e0*/  MOV R55, R87 ;  /* 0x0000005700377202 */ /* 0x000fe20000000f00 */
[----:B------:R-:W-:Y:S01]  /*d2f0*/  MUFU.EX2 R122, R138 ;  /* 0x0000008a007a7308 */ /* 0x000fe20000000800 */
[----:B------:R-:W-:Y:S01]  /*d300*/  MOV R86, R110 ;  /* 0x0000006e00567202 */ /* 0x000fe20000000f00 */
[----:B------:R1:W5:Y:S01]  /*d310*/  LDL.LU R236, [R1+0xec] ;  /* 0x0000ec0001ec7983 */ /* 0x0003620000300800 */
[----:B------:R-:W-:-:S02]  /*d320*/  MOV R54, R108 ;  /* 0x0000006c00367202 */ /* 0x000fc40000000f00 */
[----:B------:R-:W-:-:S03]  /*d330*/  MOV R87, R111 ;  /* 0x0000006f00577202 */ /* 0x000fc60000000f00 */
[----:B------:R2:W-:Y:S01]  /*d340*/  MUFU.EX2 R120, R74 ;  /* 0x0000004a00787308 */ /* 0x0005e20000000800 */
[----:B------:R-:W-:Y:S07]  /*d350*/  HMMA.16816.F32 R108, R4, R22, R56 ;  /* 0x00000016046c723c */ /* 0x000fee0000001838 */
[----:B------:R-:W3:Y:S01]  /*d360*/  MUFU.EX2 R121, R69 ;  /* 0x0000004500797308 */ /* 0x000ee20000000800 */
[----:B------:R-:W-:Y:S01]  /*d370*/  MOV R56, R96 ;  /* 0x0000006000387202 */ /* 0x000fe20000000f00 */
[----:B------:R-:W-:Y:S01]  /*d380*/  IMAD.MOV.U32 R58, RZ, RZ, R98 ;  /* 0x000000ffff3a7224 */ /* 0x000fe200078e0062 */
[----:B------:R-:W-:-:S05]  /*d390*/  MOV R57, R97 ;  /* 0x0000006100397202 */ /* 0x000fca0000000f00 */
[----:B------:R-:W-:Y:S01]  /*d3a0*/  MUFU.EX2 R123, R68 ;  /* 0x00000044007b7308 */ /* 0x000fe20000000800 */
[----:B------:R-:W-:Y:S01]  /*d3b0*/  MOV R59, R99 ;  /* 0x00000063003b7202 */ /* 0x000fe20000000f00 */
[----:B------:R-:W-:Y:S01]  /*d3c0*/  IMAD.MOV.U32 R53, RZ, RZ, R112 ;  /* 0x000000ffff357224 */ /* 0x000fe200078e0070 */
[----:B------:R-:W-:Y:S01]  /*d3d0*/  HMMA.16816.F32 R96, R4, R16, R48 ;  /* 0x000000100460723c */ /* 0x000fe20000001830 */
[----:B------:R-:W-:Y:S01]  /*d3e0*/  MOV R52, R113 ;  /* 0x0000007100347202 */ /* 0x000fe20000000f00 */
[----:B------:R-:W-:Y:S01]  /*d3f0*/  IMAD.MOV.U32 R26, RZ, RZ, R115 ;  /* 0x000000ffff1a7224 */ /* 0x000fe200078e0073 */
[----:B------:R-:W-:Y:S01]  /*d400*/  MOV R25, R114 ;  /* 0x0000007200197202 */ /* 0x000fe20000000f00 */
[----:B------:R1:W5:Y:S03]  /*d410*/  LDL.LU R235, [R1+0xe8] ;  /* 0x0000e80001eb7983 */ /* 0x0003660000300800 */
[----:B------:R-:W-:Y:S01]  /*d420*/  MOV R48, R85 ;  /* 0x0000005500307202 */ /* 0x000fe20000000f00 */
[----:B------:R-:W-:Y:S01]  /*d430*/  IMAD.MOV.U32 R49, RZ, RZ, R86 ;  /* 0x000000ffff317224 */ /* 0x000fe200078e0056 */
[----:B------:R-:W-:-:S02]  /*d440*/  MOV R50, R87 ;  /* 0x0000005700327202 */ /* 0x000fc40000000f00 */
[----:B------:R-:W-:Y:S01]  /*d450*/  MOV R51, R203 ;  /* 0x000000cb00337202 */ /* 0x000fe20000000f00 */
[C---:B------:R-:W-:Y:S01]  /*d460*/  HMMA.16816.F32 R84, R4.reuse, R18, R44 ;  /* 0x000000120454723c */ /* 0x040fe2000000182c */
[----:B------:R4:W-:Y:S07]  /*d470*/  MUFU.EX2 R203, R75 ;  /* 0x0000004b00cb7308 */ /* 0x0009ee0000000800 */
[----:B------:R-:W-:Y:S01]  /*d480*/  HMMA.16816.F32 R80, R4, R12, R40 ;  /* 0x0000000c0450723c */ /* 0x000fe20000001828 */
[----:B------:R-:W-:Y:S01]  /*d490*/  IMAD.MOV.U32 R45, RZ, RZ, R201 ;  /* 0x000000ffff2d7224 */ /* 0x000fe200078e00c9 */
[----:B------:R-:W-:Y:S01]  /*d4a0*/  MOV R46, R200 ;  /* 0x000000c8002e7202 */ /* 0x000fe20000000f00 */
[----:B------:R-:W-:Y:S01]  /*d4b0*/  MUFU.EX2 R201, R27 ;  /* 0x0000001b00c97308 */ /* 0x000fe20000000800 */
[----:B------:R-:W-:-:S04]  /*d4c0*/  MOV R47, R202 ;  /* 0x000000ca002f7202 */ /* 0x000fc80000000f00 */
[C---:B------:R-:W-:Y:S08]  /*d4d0*/  HMMA.16816.F32 R76, R4.reuse, R14, R36 ;  /* 0x0000000e044c723c */ /* 0x040ff00000001824 */
[C---:B------:R-:W-:Y:S01]  /*d4e0*/  HMMA.16816.F32 R64, R4.reuse, R8, R32 ;  /* 0x000000080440723c */ /* 0x040fe20000001820 */
[----:B------:R1:W-:Y:S01]  /*d4f0*/  MUFU.EX2 R200, R137 ;  /* 0x0000008900c87308 */ /* 0x0003e20000000800 */
[----:B--2---:R-:W-:Y:S01]  /*d500*/  IMAD.MOV.U32 R74, RZ, RZ, R58 ;  /* 0x000000ffff4a7224 */ /* 0x004fe200078e003a */
[----:B------:R-:W-:Y:S01]  /*d510*/  MOV R138, R59 ;  /* 0x0000003b008a7202 */ /* 0x000fe20000000f00 */
[----:B------:R2:W5:Y:S04]  /*d520*/  LDL.LU R234, [R1+0xe4] ;  /* 0x0000e40001ea7983 */ /* 0x0005680000300800 */
[----:B------:R-:W-:Y:S01]  /*d530*/  HMMA.16816.F32 R112, R4, R20, R60 ;  /* 0x000000140470723c */ /* 0x000fe2000000183c */
[----:B------:R-:W2:Y:S01]  /*d540*/  MUFU.EX2 R202, R136 ;  /* 0x0000008800ca7308 */ /* 0x000ea20000000800 */
[----:B------:R-:W-:-:S02]  /*d550*/  FADD.FTZ R3, R46, R3 ;  /* 0x000000032e037221 */ /* 0x000fc40000010000 */
[----:B------:R-:W-:Y:S01]  /*d560*/  FADD.FTZ R0, R48, R0 ;  /* 0x0000000030007221 */ /* 0x000fe20000010000 */
[----:B----4-:R-:W-:Y:S01]  /*d570*/  MOV R75, R57 ;  /* 0x00000039004b7202 */ /* 0x010fe20000000f00 */
[----:B------:R4:W5:Y:S02]  /*d580*/  LDL.LU R230, [R1+0xe0] ;  /* 0x0000e00001e67983 */ /* 0x0009640000300800 */
[----:B------:R-:W-:Y:S01]  /*d590*/  HMMA.16816.F32 R60, R4, R10, R28 ;  /* 0x0000000a043c723c */ /* 0x000fe2000000181c */
[----:B------:R-:W-:Y:S01]  /*d5a0*/  FADD.FTZ R26, R26, R3 ;  /* 0x000000031a1a7221 */ /* 0x000fe20000010000 */
[----:B------:R-:W-:Y:S01]  /*d5b0*/  MOV R68, R54 ;  /* 0x0000003600447202 */ /* 0x000fe20000000f00 */
[----:B-1----:R-:W-:Y:S01]  /*d5c0*/  IMAD.MOV.U32 R137, RZ, RZ, R51 ;  /* 0x000000ffff897224 */ /* 0x002fe200078e0033 */
[----:B------:R-:W-:Y:S01]  /*d5d0*/  MOV R69, R55 ;  /* 0x0000003700457202 */ /* 0x000fe20000000f00 */
[----:B------:R4:W5:Y:S02]  /*d5e0*/  LDL.LU R229, [R1+0xdc] ;  /* 0x0000dc0001e57983 */ /* 0x0009640000300800 */
[----:B------:R-:W-:Y:S01]  /*d5f0*/  FADD.FTZ R4, R45, R2 ;  /* 0x000000022d047221 */ /* 0x000fe20000010000 */
[----:B---3--:R-:W-:Y:S01]  /*d600*/  F2FP.PACK_AB R5, R121, R120 ;  /* 0x000000787905723e */ /* 0x008fe200000000ff */
[----:B------:R-:W-:Y:S01]  /*d610*/  FADD.FTZ R2, R47, R24 ;  /* 0x000000182f027221 */ /* 0x000fe20000010000 */
[----:B--2---:R-:W-:Y:S01]  /*d620*/  F2FP.PACK_AB R6, R203, R202 ;  /* 0x000000cacb06723e */ /* 0x004fe200000000ff */
[----:B------:R-:W-:Y:S01]  /*d630*/  FADD.FTZ R27, R49, R4 ;  /* 0x00000004311b7221 */ /* 0x000fe20000010000 */
[----:B------:R-:W-:-:S02]  /*d640*/  F2FP.PACK_AB R4, R200, R122 ;  /* 0x0000007ac804723e */ /* 0x000fc400000000ff */
[----:B------:R-:W-:Y:S01]  /*d650*/  F2FP.PACK_AB R7, R201, R123 ;  /* 0x0000007bc907723e */ /* 0x000fe200000000ff */
[----:B------:R-:W-:Y:S01]  /*d660*/  FADD.FTZ R25, R25, R2 ;  /* 0x0000000219197221 */ /* 0x000fe20000010000 */
[----:B------:R-:W-:Y:S01]  /*d670*/  MOV R136, R56 ;  /* 0x0000003800887202 */ /* 0x000fe20000000f00 */
[----:B------:R-:W-:Y:S01]  /*d680*/  FADD.FTZ R24, R50, R0 ;  /* 0x0000000032187221 */ /* 0x000fe20000010000 */
[----:B------:R-:W-:Y:S01]  /*d690*/  MOV R3, R52 ;  /* 0x0000003400037202 */ /* 0x000fe20000000f00 */
[----:B------:R-:W-:Y:S01]  /*d6a0*/  IMAD.MOV.U32 R2, RZ, RZ, R53 ;  /* 0x000000ffff027224 */ /* 0x000fe200078e0035 */
[----:B------:R4:W5:Y:S01]  /*d6b0*/  LDL.LU R228, [R1+0xd8] ;  /* 0x0000d80001e47983 */ /* 0x0009620000300800 */
[----:B------:R-:W-:Y:S01]  /*d6c0*/  HMMA.16816.F32 R56, R4, R20, R132 ;  /* 0x000000140438723c */ /* 0x000fe20000001884 */
[----:B------:R-:W-:Y:S02]  /*d6d0*/  FADD.FTZ R0, R68, R25 ;  /* 0x0000001944007221 */ /* 0x000fe40000010000 */
[----:B------:R-:W-:-:S02]  /*d6e0*/  FADD.FTZ R3, R3, R27 ;  /* 0x0000001b03037221 */ /* 0x000fc40000010000 */
[----:B------:R-:W-:Y:S02]  /*d6f0*/  FADD.FTZ R2, R2, R26 ;  /* 0x0000001a02027221 */ /* 0x000fe40000010000 */
[----:B------:R-:W-:Y:S01]  /*d700*/  FADD.FTZ R3, R227, R3 ;  /* 0x00000003e3037221 */ /* 0x000fe20000010000 */
[C---:B------:R-:W-:Y:S01]  /*d710*/  HMMA.16816.F32 R48, R4.reuse, R22, R128 ;  /* 0x000000160430723c */ /* 0x040fe20000001880 */
[----:B------:R-:W1:Y:S07]  /*d720*/  LDSM.16.MT88.4 R20, [R213+0xb000] ;  /* 0x00b00000d514783b */ /* 0x000e6e0000004200 */
[C---:B------:R-:W-:Y:S08]  /*d730*/  HMMA.16816.F32 R40, R4.reuse, R16, R124 ;  /* 0x000000100428723c */ /* 0x040ff0000000187c */
[C---:B------:R-:W-:Y:S01]  /*d740*/  HMMA.16816.F32 R36, R4.reuse, R18, R116 ;  /* 0x000000120424723c */ /* 0x040fe20000001874 */
[----:B------:R-:W2:Y:S01]  /*d750*/  LDSM.16.MT88.4 R16, [R216+0xb000] ;  /* 0x00b00000d810783b */ /* 0x000ea20000004200 */
[----:B------:R-:W-:Y:S06]  /*d760*/  MUFU.EX2 R116, R141 ;  /* 0x0000008d00747308 */ /* 0x000fec0000000800 */
[C---:B------:R-:W-:Y:S08]  /*d770*/  HMMA.16816.F32 R28, R4.reuse, R12, R104 ;  /* 0x0000000c041c723c */ /* 0x040ff00000001868 */
[C---:B------:R-:W-:Y:S01]  /*d780*/  HMMA.16816.F32 R32, R4.reuse, R14, R100 ;  /* 0x0000000e0420723c */ /* 0x040fe20000001864 */
[----:B------:R-:W3:Y:S01]  /*d790*/  LDSM.16.MT88.4 R12, [R214+0xb000] ;  /* 0x00b00000d60c783b */ /* 0x000ee20000004200 */
[----:B------:R-:W-:Y:S06]  /*d7a0*/  MUFU.EX2 R117, R140 ;  /* 0x0000008c00757308 */ /* 0x000fec0000000800 */
[C---:B------:R-:W-:Y:S08]  /*d7b0*/  HMMA.16816.F32 R52, R4.reuse, R8, R92 ;  /* 0x000000080434723c */ /* 0x040ff0000000185c */
[----:B------:R-:W-:Y:S01]  /*d7c0*/  HMMA.16816.F32 R44, R4, R10, R88 ;  /* 0x0000000a042c723c */ /* 0x000fe20000001858 */
[----:B------:R-:W1:Y:S01]  /*d7d0*/  LDSM.16.MT88.4 R8, [R215+0xb000] ;  /* 0x00b00000d708783b */ /* 0x000e620000004200 */
[----:B------:R-:W-:Y:S01]  /*d7e0*/  MUFU.EX2 R118, R139 ;  /* 0x0000008b00767308 */ /* 0x000fe20000000800 */
[----:B------:R-:W-:-:S02]  /*d7f0*/  FADD.FTZ R2, R226, R2 ;  /* 0x00000002e2027221 */ /* 0x000fc40000010000 */
[----:B------:R-:W-:Y:S01]  /*d800*/  FADD.FTZ R0, R225, R0 ;  /* 0x00000000e1007221 */ /* 0x000fe20000010000 */
[----:B------:R-:W-:Y:S01]  /*d810*/  MOV R132, R198 ;  /* 0x000000c600847202 */ /* 0x000fe20000000f00 */
[----:B------:R-:W-:Y:S01]  /*d820*/  FADD.FTZ R4, R69, R24 ;  /* 0x0000001845047221 */ /* 0x000fe20000010000 */
[----:B------:R-:W-:Y:S01]  /*d830*/  MOV R134, R163 ;  /* 0x000000a300867202 */ /* 0x000fe20000000f00 */
[----:B------:R-:W-:Y:S01]  /*d840*/  IMAD.MOV.U32 R133, RZ, RZ, R161 ;  /* 0x000000ffff857224 */ /* 0x000fe200078e00a1 */
[----:B------:R-:W1:Y:S01]  /*d850*/  MUFU.EX2 R104, R142 ;  /* 0x0000008e00687308 */ /* 0x000e620000000800 */
[----:B------:R-:W-:Y:S01]  /*d860*/  IMAD.MOV.U32 R69, RZ, RZ, R74 ;  /* 0x000000ffff457224 */ /* 0x000fe200078e004a */
[----:B------:R-:W-:Y:S01]  /*d870*/  MOV R135, R177 ;  /* 0x000000b100877202 */ /* 0x000fe20000000f00 */
[----:B------:R4:W5:Y:S05]  /*d880*/  LDL.LU R227, [R1+0xd4] ;  /* 0x0000d40001e37983 */ /* 0x00096a0000300800 */
[----:B------:R-:W-:Y:S01]  /*d890*/  MUFU.EX2 R102, R143 ;  /* 0x0000008f00667308 */ /* 0x000fe20000000800 */
[----:B------:R-:W-:-:S07]  /*d8a0*/  MOV R74, R75 ;  /* 0x0000004b004a7202 */ /* 0x000fce0000000f00 */
[----:B------:R-:W1:Y:S08]  /*d8b0*/  MUFU.EX2 R101, R144 ;  /* 0x0000009000657308 */ /* 0x000e700000000800 */
[----:B------:R-:W-:Y:S08]  /*d8c0*/  MUFU.EX2 R95, R145 ;  /* 0x00000091005f7308 */ /* 0x000ff00000000800 */
[----:B------:R-:W1:Y:S01]  /*d8d0*/  MUFU.EX2 R100, R146 ;  /* 0x0000009200647308 */ /* 0x000e620000000800 */
[----:B------:R-:W-:-:S07]  /*d8e0*/  FADD.FTZ R24, R224, R4 ;  /* 0x00000004e0187221 */ /* 0x000fce0000010000 */
[----:B------:R1:W-:Y:S08]  /*d8f0*/  MUFU.EX2 R94, R147 ;  /* 0x00000093005e7308 */ /* 0x0003f00000000800 */
[----:B------:R-:W1:Y:S08]  /*d900*/  MUFU.EX2 R93, R148 ;  /* 0x00000094005d7308 */ /* 0x000e700000000800 */
[----:B------:R-:W-:Y:S08]  /*d910*/  MUFU.EX2 R92, R149 ;  /* 0x00000095005c7308 */ /* 0x000ff00000000800 */
[----:B------:R-:W-:Y:S08]  /*d920*/  MUFU.EX2 R91, R150 ;  /* 0x00000096005b7308 */ /* 0x000ff00000000800 */
[----:B------:R-:W-:Y:S08]  /*d930*/  MUFU.EX2 R90, R151 ;  /* 0x00000097005a7308 */ /* 0x000ff00000000800 */
[----:B------:R-:W2:Y:S08]  /*d940*/  MUFU.EX2 R89, R152 ;  /* 0x0000009800597308 */ /* 0x000eb00000000800 */
[----:B------:R-:W-:Y:S01]  /*d950*/  MUFU.EX2 R88, R153 ;  /* 0x0000009900587308 */ /* 0x000fe20000000800 */
[----:B-1----:R-:W-:Y:S01]  /*d960*/  F2FP.PACK_AB R6, R104, R118 ;  /* 0x000000766806723e */ /* 0x002fe200000000ff */
[----:B------:R-:W-:-:S02]  /*d970*/  FADD.FTZ R26, R223, R3 ;  /* 0x00000003df1a7221 */ /* 0x000fc40000010000 */
[----:B------:R-:W-:Y:S01]  /*d980*/  IMAD.MOV.U32 R131, RZ, RZ, R176 ;  /* 0x000000ffff837224 */ /* 0x000fe200078e00b0 */
[----:B------:R-:W-:Y:S01]  /*d990*/  MOV R107, R171 ;  /* 0x000000ab006b7202 */ /* 0x000fe20000000f00 */
[----:B------:R-:W-:Y:S01]  /*d9a0*/  IMAD.MOV.U32 R106, RZ, RZ, R138 ;  /* 0x000000ffff6a7224 */ /* 0x000fe200078e008a */
[----:B------:R-:W-:Y:S01]  /*d9b0*/  MOV R140, R180 ;  /* 0x000000b4008c7202 */ /* 0x000fe20000000f00 */
[----:B------:R-:W1:Y:S01]  /*d9c0*/  MUFU.EX2 R75, R154 ;  /* 0x0000009a004b7308 */ /* 0x000e620000000800 */
[----:B------:R-:W-:Y:S01]  /*d9d0*/  F2FP.PACK_AB R4, R117, R116 ;  /* 0x000000747504723e */ /* 0x000fe200000000ff */
        /* <DEDUP_REMOVED lines=10> */
[C---:B------:R-:W-:Y:S01]  /*da80*/  HMMA.16816.F32 R112, R4.reuse, R20, R112 ;  /* 0x000000140470723c */ /* 0x040fe20000001870 */
[----:B------:R-:W-:Y:S01]  /*da90*/  FADD.FTZ R26, R74, R26 ;  /* 0x0000001a4a1a7221 */ /* 0x000fe20000010000 */
[----:B------:R-:W-:Y:S01]  /*daa0*/  MOV R127, R183 ;  /* 0x000000b7007f7202 */ /* 0x000fe20000000f00 */
[----:B------:R-:W-:Y:S01]  /*dab0*/  FADD.FTZ R25, R136, R3 ;  /* 0x0000000388197221 */ /* 0x000fe20000010000 */
[----:B------:R-:W-:Y:S01]  /*dac0*/  MOV R129, R181 ;  /* 0x000000b500817202 */ /* 0x000fe20000000f00 */
[----:B------:R-:W-:Y:S01]  /*dad0*/  IMAD.MOV.U32 R198, RZ, RZ, R179 ;  /* 0x000000ffffc67224 */ /* 0x000fe200078e00b3 */
[----:B------:R-:W-:Y:S01]  /*dae0*/  MUFU.EX2 R68, R157 ;  /* 0x0000009d00447308 */ /* 0x000fe20000000800 */
[----:B------:R-:W-:Y:S01]  /*daf0*/  IMAD.MOV.U32 R128, RZ, RZ, R186 ;  /* 0x000000ffff807224 */ /* 0x000fe200078e00ba */
[----:B------:R-:W-:Y:S01]  /*db00*/  HMMA.16816.F32 R108, R4, R22, R108 ;  /* 0x00000016046c723c */ /* 0x000fe2000000186c */
[----:B------:R-:W-:Y:S01]  /*db10*/  FADD.FTZ R24, R182, R2 ;  /* 0x00000002b6187221 */ /* 0x000fe20000010000 */
[----:B------:R-:W1:Y:S01]  /*db20*/  LDSM.16.MT88.4 R144, [R213+0xb800] ;  /* 0x00b80000d590783b */ /* 0x000e620000004200 */
[----:B------:R-:W-:-:S03]  /*db30*/  FADD.FTZ R27, R137, R0 ;  /* 0x00000000891b7221 */ /* 0x000fc60000010000 */
[----:B------:R4:W5:Y:S02]  /*db40*/  LDL.LU R226, [R1+0xd0] ;  /* 0x0000d00001e27983 */ /* 0x0009640000300800 */
[----:B--2---:R-:W-:Y:S01]  /*db50*/  HMMA.16816.F32 R96, R4, R16, R96 ;  /* 0x000000100460723c */ /* 0x004fe20000001860 */
[----:B------:R-:W-:-:S07]  /*db60*/  FADD.FTZ R3, R131, R26 ;  /* 0x0000001a83037221 */ /* 0x000fce0000010000 */
[----:B------:R-:W-:Y:S01]  /*db70*/  HMMA.16816.F32 R84, R4, R18, R84 ;  /* 0x000000120454723c */ /* 0x000fe20000001854 */
[----:B------:R-:W-:-:S07]  /*db80*/  FADD.FTZ R2, R220, R25 ;  /* 0x00000019dc027221 */ /* 0x000fce0000010000 */
[C---:B---3--:R-:W-:Y:S08]  /*db90*/  HMMA.16816.F32 R80, R4.reuse, R12, R80 ;  /* 0x0000000c0450723c */ /* 0x048ff00000001850 */
[C---:B------:R-:W-:Y:S08]  /*dba0*/  HMMA.16816.F32 R76, R4.reuse, R14, R76 ;  /* 0x0000000e044c723c */ /* 0x040ff0000000184c */
[C---:B------:R-:W-:Y:S08]  /*dbb0*/  HMMA.16816.F32 R64, R4.reuse, R8, R64 ;  /* 0x000000080440723c */ /* 0x040ff00000001840 */
[----:B------:R-:W-:Y:S01]  /*dbc0*/  HMMA.16816.F32 R60, R4, R10, R60 ;  /* 0x0000000a043c723c */ /* 0x000fe2000000183c */
[----:B------:R-:W-:Y:S01]  /*dbd0*/  FADD.FTZ R0, R194, R24 ;  /* 0x00000018c2007221 */ /* 0x000fe20000010000 */
[----:B------:R-:W-:Y:S01]  /*dbe0*/  MOV R137, R162 ;  /* 0x000000a200897202 */ /* 0x000fe20000000f00 */
[----:B------:R-:W-:Y:S01]  /*dbf0*/  IMAD.MOV.U32 R103, RZ, RZ, R125 ;  /* 0x000000ffff677224 */ /* 0x000fe200078e007d */
[----:B------:R-:W-:-:S02]  /*dc00*/  MOV R136, R178 ;  /* 0x000000b200887202 */ /* 0x000fc40000000f00 */
[----:B------:R-:W-:Y:S01]  /*dc10*/  MOV R105, R126 ;  /* 0x0000007e00697202 */ /* 0x000fe20000000f00 */
[----:B------:R-:W-:Y:S01]  /*dc20*/  MUFU.EX2 R74, R155 ;  /* 0x0000009b004a7308 */ /* 0x000fe20000000800 */
[----:B------:R-:W-:Y:S01]  /*dc30*/  F2FP.PACK_AB R4, R93, R94 ;  /* 0x0000005e5d04723e */ /* 0x000fe200000000ff */
[----:B------:R4:W5:Y:S01]  /*dc40*/  LDL.LU R225, [R1+0xcc] ;  /* 0x0000cc0001e17983 */ /* 0x0009620000300800 */
[----:B------:R-:W-:Y:S02]  /*dc50*/  F2FP.PACK_AB R5, R89, R90 ;  /* 0x0000005a5905723e */ /* 0x000fe400000000ff */
[----:B------:R-:W-:Y:S02]  /*dc60*/  F2FP.PACK_AB R6, R91, R92 ;  /* 0x0000005c5b06723e */ /* 0x000fe400000000ff */
[----:B-1----:R-:W-:Y:S01]  /*dc70*/  F2FP.PACK_AB R7, R75, R88 ;  /* 0x000000584b07723e */ /* 0x002fe200000000ff */
[----:B------:R-:W-:Y:S02]  /*dc80*/  FADD.FTZ R3, R218, R3 ;  /* 0x00000003da037221 */ /* 0x000fe40000010000 */
[----:B------:R-:W-:-:S02]  /*dc90*/  FADD.FTZ R2, R217, R2 ;  /* 0x00000002d9027221 */ /* 0x000fc40000010000 */
[----:B------:R-:W-:Y:S01]  /*dca0*/  FADD.FTZ R0, R195, R0 ;  /* 0x00000000c3007221 */ /* 0x000fe20000010000 */
[----:B------:R-:W-:Y:S01]  /*dcb0*/  MOV R130, R137 ;  /* 0x0000008900827202 */ /* 0x000fe20000000f00 */
[C---:B------:R-:W-:Y:S01]  /*dcc0*/  HMMA.16816.F32 R56, R4.reuse, R20, R56 ;  /* 0x000000140438723c */ /* 0x040fe20000001838 */
[----:B------:R-:W-:Y:S01]  /*dcd0*/  FADD.FTZ R3, R106, R3 ;  /* 0x000000036a037221 */ /* 0x000fe20000010000 */
[----:B------:R-:W-:Y:S01]  /*dce0*/  MOV R26, R124 ;  /* 0x0000007c001a7202 */ /* 0x000fe20000000f00 */
[----:B------:R-:W-:Y:S01]  /*dcf0*/  IMAD.MOV.U32 R125, RZ, RZ, R133 ;  /* 0x000000ffff7d7224 */ /* 0x000fe200078e0085 */
[----:B------:R-:W-:Y:S01]  /*dd00*/  MOV R131, R136 ;  /* 0x0000008800837202 */ /* 0x000fe20000000f00 */
[----:B------:R-:W-:Y:S01]  /*dd10*/  MUFU.EX2 R69, R156 ;  /* 0x0000009c00457308 */ /* 0x000fe20000000800 */
[----:B------:R-:W-:Y:S01]  /*dd20*/  MOV R126, R134 ;  /* 0x00000086007e7202 */ /* 0x000fe20000000f00 */
[----:B------:R-:W-:Y:S01]  /*dd30*/  LDSM.16.MT88.4 R176, [R214+0xb800] ;  /* 0x00b80000d6b0783b */ /* 0x000fe20000004200 */
[----:B------:R-:W-:Y:S01]  /*dd40*/  HMMA.16816.F32 R48, R4, R22, R48 ;  /* 0x000000160430723c */ /* 0x000fe20000001830 */
[----:B------:R-:W-:-:S02]  /*dd50*/  FADD.FTZ R2, R107, R2 ;  /* 0x000000026b027221 */ /* 0x000fc40000010000 */
[----:B------:R4:W5:Y:S05]  /*dd60*/  LDL.LU R224, [R1+0xc8] ;  /* 0x0000c80001e07983 */ /* 0x00096a0000300800 */
        /* <DEDUP_REMOVED lines=11> */
[----:B------:R-:W-:Y:S01]  /*de20*/  FADD.FTZ R4, R219, R27 ;  /* 0x0000001bdb047221 */ /* 0x000fe20000010000 */
[----:B------:R-:W-:Y:S01]  /*de30*/  MOV R134, R188 ;  /* 0x000000bc00867202 */ /* 0x000fe20000000f00 */
[----:B------:R-:W1:Y:S01]  /*de40*/  MUFU.EX2 R18, R166 ;  /* 0x000000a600127308 */ /* 0x000e620000000800 */
[----:B------:R-:W-:Y:S01]  /*de50*/  LDSM.16.MT88.4 R12, [R215+0xb800] ;  /* 0x00b80000d70c783b */ /* 0x000fe20000004200 */
[----:B------:R-:W-:Y:S02]  /*de60*/  FADD.FTZ R4, R212, R4 ;  /* 0x00000004d4047221 */ /* 0x000fe40000010000 */
        /* <DEDUP_REMOVED lines=14> */
[----:B------:R4:W5:Y:S01]  /*df50*/  LDL.LU R222, [R1+0xc0] ;  /* 0x0000c00001de7983 */ /* 0x0009620000300800 */
[----:B------:R-:W-:-:S02]  /*df60*/  FADD.FTZ R5, R106, R4 ;  /* 0x000000046a057221 */ /* 0x000fc40000010000 */
[----:B------:R-:W-:Y:S01]  /*df70*/  FADD.FTZ R4, R107, R2 ;  /* 0x000000026b047221 */ /* 0x000fe20000010000 */
[----:B------:R4:W5:Y:S01]  /*df80*/  LDL.LU R221, [R1+0xbc] ;  /* 0x0000bc0001dd7983 */ /* 0x0009620000300800 */
[----:B------:R-:W-:Y:S02]  /*df90*/  FADD.FTZ R2, R119, R0 ;  /* 0x0000000077027221 */ /* 0x000fe40000010000 */
[----:B------:R-:W-:Y:S01]  /*dfa0*/  FADD.FTZ R0, R124, R3 ;  /* 0x000000037c007221 */ /* 0x000fe20000010000 */
[----:B------:R-:W3:Y:S01]  /*dfb0*/  MUFU.EX2 R22, R159 ;  /* 0x0000009f00167308 */ /* 0x000ee20000000800 */
        /* <DEDUP_REMOVED lines=8> */
[----:B------:R-:W-:Y:S01]  /*e040*/  IMAD.MOV.U32 R131, RZ, RZ, R189 ;  /* 0x000000ffff837224 */ /* 0x000fe200078e00bd */
        /* <DEDUP_REMOVED lines=10> */
[----:B------:R-:W-:Y:S02]  /*e0f0*/  FADD.FTZ R2, R250, R2 ;  /* 0x00000002fa027221 */ /* 0x000fe40000010000 */
[----:B------:R-:W-:Y:S02]  /*e100*/  FADD.FTZ R4, R132, R4 ;  /* 0x0000000484047221 */ /* 0x000fe40000010000 */
[----:B------:R-:W-:Y:S02]  /*e110*/  IMAD.MOV.U32 R135, RZ, RZ, R175 ;  /* 0x000000ffff877224 */ /* 0x000fe400078e00af */
        /* <DEDUP_REMOVED lines=28> */
[----:B------:R1:W1:Y:S01]  /*e2e0*/  MUFU.EX2 R21, R160 ;  /* 0x000000a000157308 */ /* 0x0002620000000800 */
[----:B------:R-:W-:Y:S02]  /*e2f0*/  FADD.FTZ R3, R89, R3 ;  /* 0x0000000359037221 */ /* 0x000fe40000010000 */
[----:B------:R-:W-:Y:S02]  /*e300*/  FADD.FTZ R0, R101, R0 ;  /* 0x0000000065007221 */ /* 0x000fe40000010000 */
[----:B------:R-:W-:Y:S02]  /*e310*/  FADD.FTZ R2, R117, R2 ;  /* 0x0000000275027221 */ /* 0x000fe40000010000 */
[----:B------:R-:W-:Y:S01]  /*e320*/  FADD.FTZ R4, R92, R4 ;  /* 0x000000045c047221 */ /* 0x000fe20000010000 */
[----:B------:R-:W2:Y:S01]  /*e330*/  MUFU.EX2 R16, R168 ;  /* 0x000000a800107308 */ /* 0x000ea20000000800 */
[----:B------:R-:W-:-:S02]  /*e340*/  FADD.FTZ R3, R88, R3 ;  /* 0x0000000358037221 */ /* 0x000fc40000010000 */
[----:B------:R-:W-:Y:S02]  /*e350*/  FADD.FTZ R0, R95, R0 ;  /* 0x000000005f007221 */ /* 0x000fe40000010000 */
[----:B------:R-:W-:-:S03]  /*e360*/  FADD.FTZ R2, R118, R2 ;  /* 0x0000000276027221 */ /* 0x000fc60000010000 */
[----:B------:R-:W2:Y:S01]  /*e370*/  MUFU.EX2 R8, R173 ;  /* 0x000000ad00087308 */ /* 0x000ea20000000800 */
[----:B-1----:R-:W1:Y:S01]  /*e380*/  LDSM.16.MT88.4 R160, [R216+0xb800] ;  /* 0x00b80000d8a0783b */ /* 0x002e620000004200 */
[----:B------:R-:W-:Y:S02]  /*e390*/  FADD.FTZ R4, R91, R4 ;  /* 0x000000045b047221 */ /* 0x000fe40000010000 */
[----:B------:R-:W-:-:S04]  /*e3a0*/  FADD.FTZ R3, R75, R3 ;  /* 0x000000034b037221 */ /* 0x000fc80000010000 */
[----:B------:R-:W1:Y:S01]  /*e3b0*/  MUFU.EX2 R20, R164 ;  /* 0x000000a400147308 */ /* 0x000e620000000800 */
[----:B------:R-:W-:Y:S02]  /*e3c0*/  FADD.FTZ R0, R100, R0 ;  /* 0x0000000064007221 */ /* 0x000fe40000010000 */
[----:B------:R-:W-:-:S05]  /*e3d0*/  FADD.FTZ R2, R104, R2 ;  /* 0x0000000268027221 */ /* 0x000fca0000010000 */
[----:B------:R-:W1:Y:S01]  /*e3e0*/  MUFU.EX2 R11, R169 ;  /* 0x000000a9000b7308 */ /* 0x000e620000000800 */
[----:B------:R-:W-:Y:S02]  /*e3f0*/  FADD.FTZ R4, R18, R4 ;  /* 0x0000000412047221 */ /* 0x000fe40000010000 */
[----:B--2---:R-:W-:-:S05]  /*e400*/  FADD.FTZ R3, R10, R3 ;  /* 0x000000030a037221 */ /* 0x004fca0000010000 */
[----:B------:R-:W2:Y:S01]  /*e410*/  MUFU.EX2 R7, R174 ;  /* 0x000000ae00077308 */ /* 0x000ea20000000800 */
[----:B---3--:R-:W-:Y:S02]  /*e420*/  FADD.FTZ R0, R22, R0 ;  /* 0x0000000016007221 */ /* 0x008fe40000010000 */
[----:B------:R-:W-:-:S05]  /*e430*/  FADD.FTZ R2, R74, R2 ;  /* 0x000000024a027221 */ /* 0x000fca0000010000 */
[----:B------:R-:W3:Y:S01]  /*e440*/  MUFU.EX2 R19, R165 ;  /* 0x000000a500137308 */ /* 0x000ee20000000800 */
[----:B------:R-:W-:-:S07]  /*e450*/  FADD.FTZ R4, R17, R4 ;  /* 0x0000000411047221 */ /* 0x000fce0000010000 */
[----:B------:R-:W2:Y:S01]  /*e460*/  MUFU.EX2 R23, R158 ;  /* 0x0000009e00177308 */ /* 0x000ea20000000800 */
[----:B------:R-:W-:Y:S02]  /*e470*/  FADD.FTZ R3, R9, R3 ;  /* 0x0000000309037221 */ /* 0x000fe40000010000 */
[----:B------:R-:W-:Y:S02]  /*e480*/  FADD.FTZ R0, R21, R0 ;  /* 0x0000000015007221 */ /* 0x000fe40000010000 */
[----:B------:R-:W-:Y:S02]  /*e490*/  FADD.FTZ R2, R69, R2 ;  /* 0x0000000245027221 */ /* 0x000fe40000010000 */
[----:B------:R-:W-:Y:S02]  /*e4a0*/  FADD.FTZ R4, R16, R4 ;  /* 0x0000000410047221 */ /* 0x000fe40000010000 */
[----:B------:R-:W-:Y:S02]  /*e4b0*/  FADD.FTZ R3, R8, R3 ;  /* 0x0000000308037221 */ /* 0x000fe40000010000 */
[----:B-1----:R-:W-:-:S02]  /*e4c0*/  FADD.FTZ R0, R20, R0 ;  /* 0x0000000014007221 */ /* 0x002fc40000010000 */
[----:B------:R-:W-:Y:S02]  /*e4d0*/  FADD.FTZ R2, R68, R2 ;  /* 0x0000000244027221 */ /* 0x000fe40000010000 */
[----:B------:R-:W-:Y:S02]  /*e4e0*/  FADD.FTZ R4, R11, R4 ;  /* 0x000000040b047221 */ /* 0x000fe40000010000 */
[----:B--2---:R-:W-:Y:S02]  /*e4f0*/  FADD.FTZ R3, R7, R3 ;  /* 0x0000000307037221 */ /* 0x004fe40000010000 */
[----:B---3--:R-:W-:Y:S02]  /*e500*/  FADD.FTZ R0, R19, R0 ;  /* 0x0000000013007221 */ /* 0x008fe40000010000 */
        /* <DEDUP_REMOVED lines=30> */
[----:B----4-:R-:W2:Y:S04]  /*e6f0*/  LDL.64 R132, [R1+0x88] ;  /* 0x0000880001847983 */ /* 0x010ea80000100a00 */
        /* <DEDUP_REMOVED lines=73> */
[----:B------:R-:W-:Y:S01]  /*eb90*/  LOP3.LUT R231, R231, 0xfffffff7, RZ, 0xc0, !PT ;  /* 0xfffffff7e7e77812 */ /* 0x000fe200078ec0ff */
[----:B------:R-:W-:Y:S01]  /*eba0*/  @!P4 IMAD.WIDE.U32 R8, R8, 0x30, R2 ;  /* 0x000000300808c825 */ /* 0x000fe200078e0002 */
[----:B------:R-:W-:Y:S01]  /*ebb0*/  @!PT LDS RZ, [RZ] ;  /* 0x00000000fffff984 */ /* 0x000fe20000000800 */
[----:B------:R-:W-:Y:S01]  /*ebc0*/  @!PT LDS RZ, [RZ] ;  /* 0x00000000fffff984 */ /* 0x000fe20000000800 */
[----:B------:R-:W-:Y:S01]  /*ebd0*/  @!PT LDS RZ, [RZ] ;  /* 0x00000000fffff984 */ /* 0x000fe20000000800 */
[----:B------:R1:W-:Y:S01]  /*ebe0*/  @!P4 LDGSTS.E.BYPASS.LTC128B.128 [R246+0x8000], [R10.64] ;  /* 0x080000000af6cfae */ /* 0x0003e2000b901d74 */
[----:B------:R-:W-:Y:S02]  /*ebf0*/  @P4 LOP3.LUT R233, R233, 0x1000000, RZ, 0xfc, !PT ;  /* 0x01000000e9e94812 */ /* 0x000fe400078efcff */
        /* <DEDUP_REMOVED lines=56> */
[----:B-----5:R-:W-:Y:S04]  /*ef80*/  LDSM.16.M88.4 R48, [R212+0x4000] ;  /* 0x00400000d430783b */ /* 0x020fe80000000200 */
[----:B------:R-:W-:Y:S04]  /*ef90*/  LDSM.16.M88.4 R40, [R212+0x4800] ;  /* 0x00480000d428783b */ /* 0x000fe80000000200 */
[----:B---3--:R-:W2:Y:S04]  /*efa0*/  LDSM.16.M88.4 R16, [R219] ;  /* 0x00000000db10783b */ /* 0x008ea80000000200 */
[----:B------:R-:W-:Y:S04]  /*efb0*/  LDSM.16.M88.4 R32, [R218+0x4000] ;  /* 0x00400000da20783b */ /* 0x000fe80000000200 */
[----:B-1----:R-:W1:Y:S04]  /*efc0*/  LDSM.16.M88.4 R12, [R219+0x2000] ;  /* 0x00200000db0c783b */ /* 0x002e680000000200 */
[----:B------:R-:W3:Y:S04]  /*efd0*/  LDSM.16.M88.4 R4, [R222+0x2000] ;  /* 0x00200000de04783b */ /* 0x000ee80000000200 */
[----:B------:R-:W3:Y:S04]  /*efe0*/  LDSM.16.M88.4 R24, [R218+0x4800] ;  /* 0x00480000da18783b */ /* 0x000ee80000000200 */
[----:B----4-:R-:W4:Y:S04]  /*eff0*/  LDSM.16.M88.4 R8, [R222] ;  /* 0x00000000de08783b */ /* 0x010f280000000200 */
[----:B------:R-:W3:Y:S04]  /*f000*/  LDSM.16.M88.4 R64, [R212+0x7000] ;  /* 0x00700000d440783b */ /* 0x000ee80000000200 */
[----:B------:R-:W3:Y:S04]  /*f010*/  LDSM.16.M88.4 R60, [R212+0x7800] ;  /* 0x00780000d43c783b */ /* 0x000ee80000000200 */
[----:B------:R-:W3:Y:S04]  /*f020*/  LDSM.16.M88.4 R88, [R212+0x5000] ;  /* 0x00500000d458783b */ /* 0x000ee80000000200 */
[----:B------:R-:W4:Y:S01]  /*f030*/  LDSM.16.M88.4 R84, [R212+0x5800] ;  /* 0x00580000d454783b */ /* 0x000f220000000200 */
[----:B--2---:R-:W-:Y:S03]  /*f040*/  HMMA.16816.F32 R20, R16, R40, RZ ;  /* 0x000000281014723c */ /* 0x004fe600000018ff */
[----:B------:R-:W2:Y:S04]  /*f050*/  LDSM.16.M88.4 R80, [R212+0x6000] ;  /* 0x00600000d450783b */ /* 0x000ea80000000200 */
[----:B------:R-:W2:Y:S01]  /*f060*/  LDSM.16.M88.4 R76, [R212+0x6800] ;  /* 0x00680000d44c783b */ /* 0x000ea20000000200 */
[C---:B-1----:R-:W-:Y:S03]  /*f070*/  HMMA.16816.F32 R28, R12.reuse, R48, RZ ;  /* 0x000000300c1c723c */ /* 0x042fe600000018ff */
[----:B------:R-:W-:Y:S04]  /*f080*/  LDSM.16.M88.4 R56, [R218+0x5000] ;  /* 0x00500000da38783b */ /* 0x000fe80000000200 */
[----:B------:R-:W0:Y:S01]  /*f090*/  LDGDEPBAR ;  /* 0x00000000000079af */ /* 0x000e220000000000 */
[----:B------:R-:W-:Y:S08]  /*f0a0*/  HMMA.16816.F32 R36, R12, R40, RZ ;  /* 0x000000280c24723c */ /* 0x000ff000000018ff */
[----:B------:R-:W-:Y:S08]  /*f0b0*/  HMMA.16816.F32 R44, R16, R48, RZ ;  /* 0x00000030102c723c */ /* 0x000ff000000018ff */
[C---:B---3--:R-:W-:Y:S01]  /*f0c0*/  HMMA.16816.F32 R208, R4.reuse, R32, R28 ;  /* 0x0000002004d0723c */ /* 0x048fe2000000181c */
[----:B------:R-:W1:Y:S07]  /*f0d0*/  LDSM.16.M88.4 R28, [R218+0x7000] ;  /* 0x00700000da1c783b */ /* 0x000e6e0000000200 */
[-C--:B------:R-:W-:Y:S01]  /*f0e0*/  HMMA.16816.F32 R52, R4, R24.reuse, R36 ;  /* 0x000000180434723c */ /* 0x080fe20000001824 */
[----:B------:R-:W-:Y:S07]  /*f0f0*/  LDSM.16.M88.4 R36, [R218+0x6800] ;  /* 0x00680000da24783b */ /* 0x000fee0000000200 */
[----:B----4-:R-:W-:Y:S01]  /*f100*/  HMMA.16816.F32 R68, R8, R24, R20 ;  /* 0x000000180844723c */ /* 0x010fe20000001814 */
[----:B------:R-:W3:Y:S07]  /*f110*/  LDSM.16.M88.4 R20, [R218+0x7800] ;  /* 0x00780000da14783b */ /* 0x000eee0000000200 */
[-C--:B------:R-:W-:Y:S08]  /*f120*/  HMMA.16816.F32 R104, R16, R64.reuse, RZ ;  /* 0x000000401068723c */ /* 0x080ff000000018ff */
[----:B------:R-:W-:Y:S01]  /*f130*/  HMMA.16816.F32 R100, R12, R64, RZ ;  /* 0x000000400c64723c */ /* 0x000fe200000018ff */
[----:B------:R-:W-:-:S02]  /*f140*/  IMAD.MOV.U32 R75, RZ, RZ, R53 ;  /* 0x000000ffff4b7224 */ /* 0x000fc400078e0035 */
[----:B------:R-:W-:Y:S02]  /*f150*/  IMAD.MOV.U32 R74, RZ, RZ, R54 ;  /* 0x000000ffff4a7224 */ /* 0x000fe400078e0036 */
[----:B------:R-:W-:Y:S02]  /*f160*/  IMAD.MOV.U32 R73, RZ, RZ, R55 ;  /* 0x000000ffff497224 */ /* 0x000fe400078e0037 */
[----:B------:R-:W-:Y:S01]  /*f170*/  IMAD.MOV.U32 R72, RZ, RZ, R52 ;  /* 0x000000ffff487224 */ /* 0x000fe200078e0034 */
[----:B------:R-:W-:Y:S01]  /*f180*/  HMMA.16816.F32 R96, R16, R60, RZ ;  /* 0x0000003c1060723c */ /* 0x000fe200000018ff */
[----:B------:R-:W4:Y:S07]  /*f190*/  LDSM.16.M88.4 R52, [R218+0x5800] ;  /* 0x00580000da34783b */ /* 0x000f2e0000000200 */
[----:B------:R-:W-:Y:S01]  /*f1a0*/  HMMA.16816.F32 R204, R8, R32, R44 ;  /* 0x0000002008cc723c */ /* 0x000fe2000000182c */
[----:B------:R-:W1:Y:S07]  /*f1b0*/  LDSM.16.M88.4 R44, [R218+0x6000] ;  /* 0x00600000da2c783b */ /* 0x000e6e0000000200 */
[----:B------:R-:W-:Y:S08]  /*f1c0*/  HMMA.16816.F32 R132, R12, R88, RZ ;  /* 0x000000580c84723c */ /* 0x000ff000000018ff */
[-C--:B------:R-:W-:Y:S08]  /*f1d0*/  HMMA.16816.F32 R128, R16, R84.reuse, RZ ;  /* 0x000000541080723c */ /* 0x080ff000000018ff */
[----:B------:R-:W-:Y:S08]  /*f1e0*/  HMMA.16816.F32 R124, R12, R84, RZ ;  /* 0x000000540c7c723c */ /* 0x000ff000000018ff */
[C---:B--2---:R-:W-:Y:S08]  /*f1f0*/  HMMA.16816.F32 R120, R16.reuse, R80, RZ ;  /* 0x000000501078723c */ /* 0x044ff000000018ff */
[-C--:B------:R-:W-:Y:S08]  /*f200*/  HMMA.16816.F32 R112, R16, R76.reuse, RZ ;  /* 0x0000004c1070723c */ /* 0x080ff000000018ff */
[----:B------:R-:W-:Y:S08]  /*f210*/  HMMA.16816.F32 R108, R12, R76, RZ ;  /* 0x0000004c0c6c723c */ /* 0x000ff000000018ff */
[----:B-1----:R-:W-:Y:S08]  /*f220*/  HMMA.16816.F32 R104, R8, R28, R104 ;  /* 0x0000001c0868723c */ /* 0x002ff00000001868 */
[C---:B------:R-:W-:Y:S08]  /*f230*/  HMMA.16816.F32 R116, R12.reuse, R80, RZ ;  /* 0x000000500c74723c */ /* 0x040ff000000018ff */
[----:B------:R-:W-:Y:S08]  /*f240*/  HMMA.16816.F32 R92, R12, R60, RZ ;  /* 0x0000003c0c5c723c */ /* 0x000ff000000018ff */
[----:B------:R-:W-:Y:S01]  /*f250*/  HMMA.16816.F32 R100, R4, R28, R100 ;  /* 0x0000001c0464723c */ /* 0x000fe20000001864 */
[----:B------:R-:W-:-:S02]  /*f260*/  IMAD.MOV.U32 R143, RZ, RZ, R104 ;  /* 0x000000ffff8f7224 */ /* 0x000fc400078e0068 */
[----:B------:R-:W-:Y:S02]  /*f270*/  IMAD.MOV.U32 R142, RZ, RZ, R105 ;  /* 0x000000ffff8e7224 */ /* 0x000fe400078e0069 */
[----:B------:R-:W-:Y:S02]  /*f280*/  IMAD.MOV.U32 R252, RZ, RZ, R106 ;  /* 0x000000fffffc7224 */ /* 0x000fe400078e006a */
[----:B------:R-:W-:Y:S01]  /*f290*/  IMAD.MOV.U32 R247, RZ, RZ, R107 ;  /* 0x000000fffff77224 */ /* 0x000fe200078e006b */
[----:B---3--:R-:W-:Y:S08]  /*f2a0*/  HMMA.16816.F32 R96, R8, R20, R96 ;  /* 0x000000140860723c */ /* 0x008ff00000001860 */
[----:B------:R-:W-:Y:S08]  /*f2b0*/  HMMA.16816.F32 R132, R4, R56, R132 ;  /* 0x000000380484723c */ /* 0x000ff00000001884 */
[----:B----4-:R-:W-:Y:S01]  /*f2c0*/  HMMA.16816.F32 R128, R8, R52, R128 ;  /* 0x000000340880723c */ /* 0x010fe20000001880 */
[----:B------:R-:W-:-:S02]  /*f2d0*/  IMAD.MOV.U32 R41, RZ, RZ, R102 ;  /* 0x000000ffff297224 */ /* 0x000fc400078e0066 */
[----:B------:R-:W-:-:S05]  /*f2e0*/  IMAD.MOV.U32 R40, RZ, RZ, R103 ;  /* 0x000000ffff287224 */ /* 0x000fca00078e0067 */
        /* <DEDUP_REMOVED lines=55> */
[----:B------:R-:W-:-:S03]  /*f660*/  IMAD.MOV.U32 R107, RZ, RZ, R40 ;  /* 0x000000ffff6b7224 */ /* 0x000fc600078e0028 */
[C---:B------:R-:W-:Y:S08]  /*f670*/  HMMA.16816.F32 R112, R12.reuse, R42, RZ ;  /* 0x0000002a0c70723c */ /* 0x040ff000000018ff */
[C---:B------:R-:W-:Y:S08]  /*f680*/  HMMA.16816.F32 R108, R12.reuse, R90, RZ ;  /* 0x0000005a0c6c723c */ /* 0x040ff000000018ff */
[----:B------:R-:W-:Y:S08]  /*f690*/  HMMA.16816.F32 R92, R12, R66, RZ ;  /* 0x000000420c5c723c */ /* 0x000ff000000018ff */
[----:B------:R-:W-:Y:S08]  /*f6a0*/  HMMA.16816.F32 R132, R4, R46, R100 ;  /* 0x0000002e0484723c */ /* 0x000ff00000001864 */
[----:B------:R-:W-:Y:S08]  /*f6b0*/  HMMA.16816.F32 R136, R8, R56, R200 ;  /* 0x000000380888723c */ /* 0x000ff000000018c8 */
[----:B------:R-:W-:Y:S08]  /*f6c0*/  HMMA.16816.F32 R100, R4, R38, R96 ;  /* 0x000000260464723c */ /* 0x000ff00000001860 */
        /* <DEDUP_REMOVED lines=20> */
[C---:B------:R-:W-:Y:S08]  /*f810*/  HMMA.16816.F32 R80, R16.reuse, R82, RZ ;  /* 0x000000521050723c */ /* 0x040ff000000018ff */
[C---:B------:R-:W-:Y:S08]  /*f820*/  HMMA.16816.F32 R76, R16.reuse, R78, RZ ;  /* 0x0000004e104c723c */ /* 0x040ff000000018ff */
[----:B------:R-:W-:Y:S08]  /*f830*/  HMMA.16816.F32 R64, R16, R66, RZ ;  /* 0x000000421040723c */ /* 0x000ff000000018ff */
[-C--:B------:R-:W-:Y:S08]  /*f840*/  HMMA.16816.F32 R12, R12, R62.reuse, RZ ;  /* 0x0000003e0c0c723c */ /* 0x080ff000000018ff */
[----:B------:R-:W-:Y:S07]  /*f850*/  HMMA.16816.F32 R16, R16, R62, RZ ;  /* 0x0000003e1010723c */ /* 0x000fee00000018ff */
[----:B------:R-:W-:Y:S01]  /*f860*/  IMAD.MOV.U32 R62, RZ, RZ, R121 ;  /* 0x000000ffff3e7224 */ /* 0x000fe200078e0079 */
[----:B------:R-:W-:Y:S01]  /*f870*/  HMMA.16816.F32 R116, R4, R34, R116 ;  /* 0x000000220474723c */ /* 0x000fe20000001874 */
[----:B------:R-:W-:-:S02]  /*f880*/  IMAD.MOV.U32 R63, RZ, RZ, R120 ;  /* 0x000000ffff3f7224 */ /* 0x000fc400078e0078 */
[----:B------:R-:W-:Y:S02]  /*f890*/  IMAD.MOV.U32 R120, RZ, RZ, R126 ;  /* 0x000000ffff787224 */ /* 0x000fe400078e007e */
[----:B------:R-:W-:-:S03]  /*f8a0*/  IMAD.MOV.U32 R121, RZ, RZ, R127 ;  /* 0x000000ffff797224 */ /* 0x000fc600078e007f */
[C---:B------:R-:W-:Y:S08]  /*f8b0*/  HMMA.16816.F32 R112, R4.reuse, R26, R112 ;  /* 0x0000001a0470723c */ /* 0x040ff00000001870 */
[C---:B------:R-:W-:Y:S08]  /*f8c0*/  HMMA.16816.F32 R108, R4.reuse, R58, R108 ;  /* 0x0000003a046c723c */ /* 0x040ff0000000186c */
[C---:B------:R-:W-:Y:S08]  /*f8d0*/  HMMA.16816.F32 R100, R4.reuse, R30, R92 ;  /* 0x0000001e0464723c */ /* 0x040ff0000000185c */
[----:B------:R-:W-:Y:S01]  /*f8e0*/  HMMA.16816.F32 R136, R4, R22, R12 ;  /* 0x000000160488723c */ /* 0x000fe2000000180c */
[----:B------:R-:W-:Y:S04]  /*f8f0*/  LDSM.16.M88.4 R4, [R220+0x2000] ;  /* 0x00200000dc04783b */ /* 0x000fe80000000200 */
[----:B------:R-:W1:Y:S03]  /*f900*/  LDSM.16.M88.4 R12, [R223] ;  /* 0x00000000df0c783b */ /* 0x000e660000000200 */
        /* <DEDUP_REMOVED lines=8> */
[----:B------:R-:W2:Y:S01]  /*f990*/  LDSM.16.M88.4 R8, [R220] ;  /* 0x00000000dc08783b */ /* 0x000ea20000000200 */
[----:B------:R-:W-:-:S02]  /*f9a0*/  IMAD.MOV.U32 R126, RZ, RZ, R155 ;  /* 0x000000ffff7e7224 */ /* 0x000fc400078e009b */
[----:B------:R-:W-:Y:S02]  /*f9b0*/  IMAD.MOV.U32 R127, RZ, RZ, R154 ;  /* 0x000000ffff7f7224 */ /* 0x000fe400078e009a */
[----:B------:R-:W-:Y:S02]  /*f9c0*/  IMAD.MOV.U32 R93, RZ, RZ, R102 ;  /* 0x000000ffff5d7224 */ /* 0x000fe400078e0066 */
[C---:B-1----:R-:W-:Y:S01]  /*f9d0*/  HMMA.16816.F32 R208, R4.reuse, R12, R208 ;  /* 0x0000000c04d0723c */ /* 0x042fe200000018d0 */
        /* <DEDUP_REMOVED lines=9> */
[----:B------:R-:W-:Y:S02]  /*fa70*/  IMAD.MOV.U32 R47, RZ, RZ, R96 ;  /* 0x000000ffff2f7224 */ /* 0x000fe400078e0060 */
[----:B------:R-:W-:Y:S02]  /*fa80*/  IMAD.MOV.U32 R58, RZ, RZ, R21 ;  /* 0x000000ffff3a7224 */ /* 0x000fe400078e0015 */
[----:B------:R-:W-:Y:S01]  /*fa90*/  IMAD.MOV.U32 R59, RZ, RZ, R20 ;  /* 0x000000ffff3b7224 */ /* 0x000fe200078e0014 */
[C---:B--2---:R-:W-:Y:S08]  /*faa0*/  HMMA.16816.F32 R72, R8.reuse, R12, R204 ;  /* 0x0000000c0848723c */ /* 0x044ff000000018cc */
[----:B------:R-:W-:Y:S01]  /*fab0*/  HMMA.16816.F32 R200, R8, R14, R48 ;  /* 0x0000000e08c8723c */ /* 0x000fe20000001830 */
[----:B------:R-:W1:Y:S06]  /*fac0*/  LDSM.16.M88.4 R12, [R230] ;  /* 0x00000000e60c783b */ /* 0x000e6c0000000200 */
[----:B------:R-:W-:-:S02]  /*fad0*/  IMAD.MOV.U32 R48, RZ, RZ, R125 ;  /* 0x000000ffff307224 */ /* 0x000fc400078e007d */
[----:B------:R-:W-:Y:S02]  /*fae0*/  IMAD.MOV.U32 R49, RZ, RZ, R124 ;  /* 0x000000ffff317224 */ /* 0x000fe400078e007c */
[----:B------:R-:W-:Y:S02]  /*faf0*/  IMAD.MOV.U32 R50, RZ, RZ, R123 ;  /* 0x000000ffff327224 */ /* 0x000fe400078e007b */
[----:B------:R-:W-:Y:S02]  /*fb00*/  IMAD.MOV.U32 R51, RZ, RZ, R122 ;  /* 0x000000ffff337224 */ /* 0x000fe400078e007a */
[----:B------:R-:W-:Y:S01]  /*fb10*/  IMAD.MOV.U32 R122, RZ, RZ, R159 ;  /* 0x000000ffff7a7224 */ /* 0x000fe200078e009f */
[-C--:B-1----:R-:W-:Y:S08]  /*fb20*/  HMMA.16816.F32 R204, R4, R12.reuse, R132 ;  /* 0x0000000c04cc723c */ /* 0x082ff00000001884 */
[C---:B------:R-:W-:Y:S08]  /*fb30*/  HMMA.16816.F32 R68, R8.reuse, R12, R68 ;  /* 0x0000000c0844723c */ /* 0x040ff00000001844 */
[----:B------:R-:W-:Y:S01]  /*fb40*/  HMMA.16816.F32 R116, R8, R14, R40 ;  /* 0x0000000e0874723c */ /* 0x000fe20000001828 */
[----:B------:R-:W-:Y:S01]  /*fb50*/  IMAD.MOV.U32 R123, RZ, RZ, R158 ;  /* 0x000000ffff7b7224 */ /* 0x000fe200078e009e */
[----:B------:R1:W5:Y:S01]  /*fb60*/  LDL.LU R159, [R1+0x114] ;  /* 0x00011400019f7983 */ /* 0x0003620000300800 */
[----:B------:R-:W-:-:S02]  /*fb70*/  IMAD.MOV.U32 R124, RZ, RZ, R157 ;  /* 0x000000ffff7c7224 */ /* 0x000fc400078e009d */
[----:B------:R-:W-:Y:S01]  /*fb80*/  IMAD.MOV.U32 R125, RZ, RZ, R156 ;  /* 0x000000ffff7d7224 */ /* 0x000fe200078e009c */
[----:B------:R1:W5:Y:S02]  /*fb90*/  LDL.LU R158, [R1+0x110] ;  /* 0x00011000019e7983 */ /* 0x0003640000300800 */
[----:B------:R-:W-:Y:S02]  /*fba0*/  HMMA.16816.F32 R132, R4, R14, R112 ;  /* 0x0000000e0484723c */ /* 0x000fe40000001870 */
[----:B------:R-:W2:Y:S01]  /*fbb0*/  LDSM.16.M88.4 R12, [R229] ;  /* 0x00000000e50c783b */ /* 0x000ea20000000200 */
[----:B------:R-:W-:Y:S02]  /*fbc0*/  IMAD.MOV.U32 R34, RZ, RZ, R93 ;  /* 0x000000ffff227224 */ /* 0x000fe400078e005d */
[----:B------:R-:W-:Y:S01]  /*fbd0*/  IMAD.MOV.U32 R35, RZ, RZ, R92 ;  /* 0x000000ffff237224 */ /* 0x000fe200078e005c */
[----:B------:R1:W5:Y:S01]  /*fbe0*/  LDL.LU R157, [R1+0x10c] ;  /* 0x00010c00019d7983 */ /* 0x0003620000300800 */
[----:B------:R-:W-:-:S02]  /*fbf0*/  IMAD.MOV.U32 R104, RZ, RZ, R153 ;  /* 0x000000ffff687224 */ /* 0x000fc400078e0099 */
[----:B------:R-:W-:Y:S01]  /*fc00*/  IMAD.MOV.U32 R105, RZ, RZ, R152 ;  /* 0x000000ffff697224 */ /* 0x000fe200078e0098 */
[----:B------:R1:W5:Y:S01]  /*fc10*/  LDL.LU R156, [R1+0x108] ;  /* 0x00010800019c7983 */ /* 0x0003620000300800 */
[----:B------:R-:W-:Y:S02]  /*fc20*/  IMAD.MOV.U32 R106, RZ, RZ, R151 ;  /* 0x000000ffff6a7224 */ /* 0x000fe400078e0097 */
[----:B------:R-:W-:Y:S01]  /*fc30*/  IMAD.MOV.U32 R107, RZ, RZ, R150 ;  /* 0x000000ffff6b7224 */ /* 0x000fe200078e0096 */
[----:B------:R1:W5:Y:S01]  /*fc40*/  LDL.LU R155, [R1+0x104] ;  /* 0x00010400019b7983 */ /* 0x0003620000300800 */
        /* <DEDUP_REMOVED lines=12> */
[-C--:B--2---:R-:W-:Y:S08]  /*fd10*/  HMMA.16816.F32 R124, R8, R12.reuse, R124 ;  /* 0x0000000c087c723c */ /* 0x084ff0000000187c */
[C---:B------:R-:W-:Y:S08]  /*fd20*/  HMMA.16816.F32 R120, R4.reuse, R12, R120 ;  /* 0x0000000c0478723c */ /* 0x040ff00000001878 */
[-C--:B------:R-:W-:Y:S08]  /*fd30*/  HMMA.16816.F32 R112, R4, R14.reuse, R108 ;  /* 0x0000000e0470723c */ /* 0x080ff0000000186c */
[----:B------:R-:W-:Y:S01]  /*fd40*/  HMMA.16816.F32 R92, R8, R14, R88 ;  /* 0x0000000e085c723c */ /* 0x000fe20000001858 */
[----:B------:R-:W2:Y:S01]  /*fd50*/  LDSM.16.M88.4 R12, [R228] ;  /* 0x00000000e40c783b */ /* 0x000ea20000000200 */
        /* <DEDUP_REMOVED lines=12> */
[----:B------:R-:W-:-:S03]  /*fe20*/  IMAD.U32 R0, RZ, RZ, UR9 ;  /* 0x00000009ff007e24 */ /* 0x000fc6000f8e00ff */
[----:B------:R1:W5:Y:S04]  /*fe30*/  LDL.LU R146, [R1+0xe0] ;  /* 0x0000e00001927983 */ /* 0x0003680000300800 */
[----:B------:R1:W5:Y:S04]  /*fe40*/  LDL.LU R145, [R1+0xdc] ;  /* 0x0000dc0001917983 */ /* 0x0003680000300800 */
[----:B------:R1:W5:Y:S04]  /*fe50*/  LDL.LU R144, [R1+0xd8] ;  /* 0x0000d80001907983 */ /* 0x0003680000300800 */
[----:B------:R1:W5:Y:S04]  /*fe60*/  LDL.LU R143, [R1+0xd4] ;  /* 0x0000d400018f7983 */ /* 0x0003680000300800 */
[----:B------:R1:W5:Y:S01]  /*fe70*/  LDL.LU R142, [R1+0xd0] ;  /* 0x0000d000018e7983 */ /* 0x0003620000300800 */
        /* <DEDUP_REMOVED lines=23> */
[----:B------:R-:W-:Y:S07]  /*fff0*/  LDSM.16.M88.4 R4, [R221+0x2000] ;  /* 0x00200000dd04783b */ /* 0x000fee0000000200 */
[----:B------:R-:W-:Y:S01]  /*10000*/  HMMA.16816.F32 R16, R8, R14, R16 ;  /* 0x0000000e0810723c */ /* 0x000fe20000001810 */
[----:B------:R-:W2:Y:S04]  /*10010*/  LDSM.16.M88.4 R12, [R217] ;  /* 0x00000000d90c783b */ /* 0x000ea80000000200 */
[----:B------:R-:W3:Y:S03]  /*10020*/  LDSM.16.M88.4 R8, [R221] ;  /* 0x00000000dd08783b */ /* 0x000ee60000000200 */
[-C--:B--2---:R-:W-:Y:S08]  /*10030*/  HMMA.16816.F32 R128, R4, R12.reuse, R208 ;  /* 0x0000000c0480723c */ /* 0x084ff000000018d0 */
[----:B---3--:R-:W-:Y:S08]  /*10040*/  HMMA.16816.F32 R108, R8, R12, R72 ;  /* 0x0000000c086c723c */ /* 0x008ff00000001848 */
        /* <DEDUP_REMOVED lines=26> */
[----:B------:R-:W-:Y:S11]  /*101f0*/  HMMA.16816.F32 R12, R8, R14, R76 ;  /* 0x0000000e080c723c */ /* 0x000ff6000000184c */
[----:B------:R-:W-:Y:S05]  /*10200*/  @!UPT UIADD3 URZ, URZ, URZ, URZ ;  /* 0x0000003f3f3ff290 */ /* 0x000fea000fffe03f */
[----:B------:R-:W-:Y:S02]  /*10210*/  IMAD.MOV.U32 R139, RZ, RZ, R47 ;  /* 0x000000ffff8b7224 */ /* 0x000fe400078e002f */
[----:B------:R-:W2:Y:S01]  /*10220*/  S2R R47, SR_TID.X ;  /* 0x00000000002f7919 */ /* 0x000ea20000002100 */
[----:B------:R-:W-:Y:S02]  /*10230*/  IMAD.MOV.U32 R2, RZ, RZ, R46 ;  /* 0x000000ffff027224 */ /* 0x000fe400078e002e */
[----:B------:R-:W-:Y:S02]  /*10240*/  IMAD.MOV.U32 R3, RZ, RZ, R44 ;  /* 0x000000ffff037224 */ /* 0x000fe400078e002c */
[----:B------:R-:W-:Y:S02]  /*10250*/  IMAD.MOV.U32 R140, RZ, RZ, R45 ;  /* 0x000000ffff8c7224 */ /* 0x000fe400078e002d */
[----:B------:R-:W-:Y:S02]  /*10260*/  IMAD.MOV.U32 R252, RZ, RZ, R14 ;  /* 0x000000fffffc7224 */ /* 0x000fe400078e000e */
[----:B------:R-:W-:-:S02]  /*10270*/  IMAD.MOV.U32 R247, RZ, RZ, R13 ;  /* 0x000000fffff77224 */ /* 0x000fc400078e000d */
[----:B------:R-:W-:Y:S02]  /*10280*/  IMAD.MOV.U32 R232, RZ, RZ, R12 ;  /* 0x000000ffffe87224 */ /* 0x000fe400078e000c */
[----:B------:R-:W-:Y:S02]  /*10290*/  IMAD.MOV.U32 R141, RZ, RZ, R15 ;  /* 0x000000ffff8d7224 */ /* 0x000fe400078e000f */
[----:B------:R-:W3:Y:S01]  /*102a0*/  LDSM.16.M88.4 R12, [R217+0x3000] ;  /* 0x00300000d90c783b */ /* 0x000ee20000000200 */
[----:B--2---:R-:W-:-:S05]  /*102b0*/  IMAD.SHL.U32 R47, R47, 0x2, RZ ;  /* 0x000000022f2f7824 */ /* 0x004fca00078e00ff */
[----:B------:R-:W-:-:S05]  /*102c0*/  LOP3.LUT R47, R47, 0x6, RZ, 0xc0, !PT ;  /* 0x000000062f2f7812 */ /* 0x000fca00078ec0ff */
[----:B------:R-:W-:Y:S01]  /*102d0*/  IMAD R0, R0, 0x80, R47 ;  /* 0x0000008000007824 */ /* 0x000fe200078e022f */
[-C--:B---3--:R-:W-:Y:S08]  /*102e0*/  HMMA.16816.F32 R40, R8, R12.reuse, R40 ;  /* 0x0000000c0828723c */ /* 0x088ff00000001828 */
[C---:B------:R-:W-:Y:S08]  /*102f0*/  HMMA.16816.F32 R36, R4.reuse, R12, R36 ;  /* 0x0000000c0424723c */ /* 0x040ff00000001824 */
[-C--:B------:R-:W-:Y:S08]  /*10300*/  HMMA.16816.F32 R32, R4, R14.reuse, R32 ;  /* 0x0000000e0420723c */ /* 0x080ff00000001820 */
[----:B------:R-:W-:Y:S01]  /*10310*/  HMMA.16816.F32 R64, R8, R14, R64 ;  /* 0x0000000e0840723c */ /* 0x000fe20000001840 */
[----:B------:R-:W2:Y:S01]  /*10320*/  LDSM.16.M88.4 R12, [R217+0x3800] ;  /* 0x00380000d90c783b */ /* 0x000ea20000000200 */
[----:B------:R-:W-:Y:S01]  /*10330*/  UISETP.GT.AND UP0, UPT, UR9, UR8, UPT ;  /* 0x000000080900728c */ /* 0x000fe2000bf04270 */
[----:B------:R-:W-:Y:S11]  /*10340*/  DEPBAR.LE SB0, 0x0 ;  /* 0x000080000000791a */ /* 0x000ff60000000000 */
[----:B------:R-:W-:Y:S02]  /*10350*/  @!UPT UIADD3 URZ, URZ, URZ, URZ ;  /* 0x0000003f3f3ff290 */ /* 0x000fe4000fffe03f */
[----:B------:R-:W-:Y:S02]  /*10360*/  IMAD.MOV.U32 R74, RZ, RZ, R35 ;  /* 0x000000ffff4a7224 */ /* 0x000fe400078e0023 */
[----:B------:R-:W-:Y:S02]  /*10370*/  IMAD.MOV.U32 R35, RZ, RZ, R2 ;  /* 0x000000ffff237224 */ /* 0x000fe400078e0002 */
[----:B------:R-:W-:Y:S02]  /*10380*/  IMAD.IADD R2, R236, 0x1, -R0 ;  /* 0x00000001ec027824 */ /* 0x000fe400078e0a00 */
[----:B------:R-:W-:Y:S02]  /*10390*/  IMAD.MOV.U32 R136, RZ, RZ, R33 ;  /* 0x000000ffff887224 */ /* 0x000fe400078e0021 */
[----:B------:R-:W-:Y:S01]  /*103a0*/  IMAD.MOV.U32 R33, RZ, RZ, R3 ;  /* 0x000000ffff217224 */ /* 0x000fe200078e0003 */
[----:B------:R-:W-:Y:S01]  /*103b0*/  IABS R2, R2 ;  /* 0x0000000200027213 */ /* 0x000fe20000000000 */
[----:B------:R-:W-:-:S02]  /*103c0*/  IMAD.MOV.U32 R138, RZ, RZ, R32 ;  /* 0x000000ffff8a7224 */ /* 0x000fc400078e0020 */
[----:B------:R-:W-:Y:S02]  /*103d0*/  IMAD.MOV.U32 R137, RZ, RZ, R34 ;  /* 0x000000ffff897224 */ /* 0x000fe400078e0022 */
[----:B------:R-:W-:Y:S02]  /*103e0*/  IMAD.MOV.U32 R3, RZ, RZ, R2 ;  /* 0x000000ffff037224 */ /* 0x000fe400078e0002 */
[----:B------:R-:W-:-:S05]  /*103f0*/  IMAD.IADD R2, R235, 0x1, -R0 ;  /* 0x00000001eb027824 */ /* 0x000fca00078e0a00 */
[----:B------:R-:W-:Y:S01]  /*10400*/  IABS R2, R2 ;  /* 0x0000000200027213 */ /* 0x000fe20000000000 */
[C---:B--2---:R-:W-:Y:S08]  /*10410*/  HMMA.16816.F32 R24, R4.reuse, R12, R24 ;  /* 0x0000000c0418723c */ /* 0x044ff00000001818 */
[-C--:B------:R-:W-:Y:S08]  /*10420*/  HMMA.16816.F32 R20, R4, R14.reuse, R20 ;  /* 0x0000000e0414723c */ /* 0x080ff00000001814 */
[C---:B------:R-:W-:Y:S08]  /*10430*/  HMMA.16816.F32 R4, R8.reuse, R14, R16 ;  /* 0x0000000e0804723c */ /* 0x040ff00000001810 */
[----:B------:R-:W-:Y:S08]  /*10440*/  HMMA.16816.F32 R28, R8, R12, R28 ;  /* 0x0000000c081c723c */ /* 0x000ff0000000181c */
[----:B------:R-:W-:-:S02]  /*10450*/  IMAD.MOV.U32 R70, RZ, RZ, R21 ;  /* 0x000000ffff467224 */ /* 0x000fc400078e0015 */
[----:B------:R-:W-:Y:S02]  /*10460*/  IMAD.MOV.U32 R68, RZ, RZ, R20 ;  /* 0x000000ffff447224 */ /* 0x000fe400078e0014 */
[----:B------:R-:W-:-:S04]  /*10470*/  IMAD.MOV.U32 R73, RZ, RZ, R22 ;  /* 0x000000ffff497224 */ /* 0x000fc800078e0016 */
[----:B------:R-:W-:Y:S02]  /*10480*/  IMAD.MOV.U32 R69, RZ, RZ, R4 ;  /* 0x000000ffff457224 */ /* 0x000fe400078e0004 */
[----:B------:R-:W-:Y:S02]  /*10490*/  IMAD.IADD R4, R234, 0x1, -R0 ;  /* 0x00000001ea047824 */ /* 0x000fe400078e0a00 */
[----:B------:R-:W-:Y:S02]  /*104a0*/  IMAD.MOV.U32 R72, RZ, RZ, R5 ;  /* 0x000000ffff487224 */ /* 0x000fe400078e0005 */
[----:B------:R2:W3:Y:S01]  /*104b0*/  I2F R5, R3 ;  /* 0x0000000300057306 */ /* 0x0004e20000201400 */
[----:B------:R-:W-:Y:S02]  /*104c0*/  IMAD.MOV.U32 R75, RZ, RZ, R6 ;  /* 0x000000ffff4b7224 */ /* 0x000fe400078e0006 */
[----:B------:R-:W-:Y:S02]  /*104d0*/  IMAD.MOV.U32 R71, RZ, RZ, R7 ;  /* 0x000000ffff477224 */ /* 0x000fe400078e0007 */
[----:B--2---:R-:W-:Y:S01]  /*104e0*/  IMAD.MOV.U32 R3, RZ, RZ, R2 ;  /* 0x000000ffff037224 */ /* 0x004fe200078e0002 */
[----:B------:R-:W-:Y:S01]  /*104f0*/  IABS R2, R4 ;  /* 0x0000000400027213 */ /* 0x000fe20000000000 */
[----:B---3--:R-:W-:-:S02]  /*10500*/  FFMA.FTZ R13, R5, -UR35, R108 ;  /* 0x80000023050d7c23 */ /* 0x008fc4000801006c */
[----:B------:R-:W-:Y:S02]  /*10510*/  IMAD.MOV.U32 R108, RZ, RZ, R33 ;  /* 0x000000ffff6c7224 */ /* 0x000fe400078e0021 */
[----:B------:R-:W2:Y:S08]  /*10520*/  I2F R3, R3 ;  /* 0x0000000300037306 */ /* 0x000eb00000201400 */
[----:B------:R-:W3:Y:S01]  /*10530*/  I2F R2, R2 ;  /* 0x0000000200027306 */ /* 0x000ee20000201400 */
[----:B--2---:R-:W-:-:S02]  /*10540*/  FFMA.FTZ R12, R3, -UR35, R110 ;  /* 0x80000023030c7c23 */ /* 0x004fc4000801006e */
[----:B------:R-:W-:Y:S02]  /*10550*/  IMAD.IADD R3, R241, 0x1, -R0 ;  /* 0x00000001f1037824 */ /* 0x000fe400078e0a00 */
[----:B------:R-:W-:-:S03]  /*10560*/  IMAD.MOV.U32 R110, RZ, RZ, R35 ;  /* 0x000000ffff6e7224 */ /* 0x000fc600078e0023 */
[----:B------:R-:W-:Y:S01]  /*10570*/  IABS R3, R3 ;  /* 0x0000000300037213 */ /* 0x000fe20000000000 */
[----:B---3--:R-:W-:Y:S01]  /*10580*/  FFMA.FTZ R11, R2, -UR35, R128 ;  /* 0x80000023020b7c23 */ /* 0x008fe20008010080 */
[----:B------:R-:W-:-:S03]  /*10590*/  IADD3 R2, R0, 0x1, RZ ;  /* 0x0000000100027810 */ /* 0x000fc60007ffe0ff */
[----:B------:R-:W-:Y:S01]  /*105a0*/  IMAD.MOV.U32 R4, RZ, RZ, R3 ;  /* 0x000000ffff047224 */ /* 0x000fe200078e0003 */
[----:B------:R-:W-:Y:S01]  /*105b0*/  BAR.SYNC.DEFER_BLOCKING 0x0 ;  /* 0x0000000000007b1d */ /* 0x000fe20000010000 */
[--C-:B------:R-:W-:Y:S01]  /*105c0*/  IMAD.IADD R5, R236, 0x1, -R2.reuse ;  /* 0x00000001ec057824 */ /* 0x100fe200078e0a02 */
[C---:B------:R-:W-:Y:S02]  /*105d0*/  ISETP.GE.AND P1, PT, R2.reuse, R243, PT ;  /* 0x000000f30200720c */ /* 0x040fe40003f26270 */
[C---:B------:R-:W-:Y:S02]  /*105e0*/  ISETP.GE.AND P3, PT, R2.reuse, R245, PT ;  /* 0x000000f50200720c */ /* 0x040fe40003f66270 */
[----:B------:R-:W-:Y:S01]  /*105f0*/  IABS R3, R5 ;  /* 0x0000000500037213 */ /* 0x000fe20000000000 */
[----:B------:R2:W-:Y:S01]  /*10600*/  I2F R10, R4 ;  /* 0x00000004000a7306 */ /* 0x0005e20000201400 */
[----:B------:R-:W-:Y:S01]  /*10610*/  ISETP.LT.OR P1, PT, R2, R238, P1 ;  /* 0x000000ee0200720c */ /* 0x000fe20000f21670 */
[----:B------:R-:W-:Y:S01]  /*10620*/  IMAD.IADD R5, R234, 0x1, -R2 ;  /* 0x00000001ea057824 */ /* 0x000fe200078e0a02 */
[----:B------:R-:W-:-:S02]  /*10630*/  ISETP.GE.AND P2, PT, R2, R244, PT ;  /* 0x000000f40200720c */ /* 0x000fc40003f46270 */
[C---:B------:R-:W-:Y:S02]  /*10640*/  ISETP.GE.AND P0, PT, R2.reuse, R242, PT ;  /* 0x000000f20200720c */ /* 0x040fe40003f06270 */
[C---:B------:R-:W-:Y:S02]  /*10650*/  ISETP.LT.OR P6, PT, R2.reuse, R240, P3 ;  /* 0x000000f00200720c */ /* 0x040fe40001fc1670 */
[C---:B------:R-:W-:Y:S02]  /*10660*/  ISETP.LT.OR P5, PT, R2.reuse, R239, P2 ;  /* 0x000000ef0200720c */ /* 0x040fe400017a1670 */
[----:B------:R-:W-:-:S03]  /*10670*/  ISETP.LT.OR P0, PT, R2, R237, P0 ;  /* 0x000000ed0200720c */ /* 0x000fc60000701670 */
[----:B------:R-:W-:Y:S01]  /*10680*/  @P1 LOP3.LUT R231, R231, 0x8, RZ, 0xfc, !PT ;  /* 0x00000008e7e71812 */ /* 0x000fe200078efcff */
[----:B--2---:R-:W-:Y:S01]  /*10690*/  IMAD.MOV.U32 R4, RZ, RZ, R3 ;  /* 0x000000ffff047224 */ /* 0x004fe200078e0003 */
[C---:B------:R-:W-:Y:S01]  /*106a0*/  ISETP.GE.AND P1, PT, R0.reuse, R245, PT ;  /* 0x000000f50000720c */ /* 0x040fe20003f26270 */
[----:B------:R-:W-:Y:S01]  /*106b0*/  IMAD.IADD R3, R235, 0x1, -R2 ;  /* 0x00000001eb037824 */ /* 0x000fe200078e0a02 */
[----:B------:R-:W-:Y:S01]  /*106c0*/  LOP3.LUT R231, R231, 0xfffffffb, RZ, 0xc0, !PT ;  /* 0xfffffffbe7e77812 */ /* 0x000fe200078ec0ff */
[----:B------:R2:W-:Y:S01]  /*106d0*/  I2F R9, R4 ;  /* 0x0000000400097306 */ /* 0x0005e20000201400 */
[----:B------:R-:W-:Y:S02]  /*106e0*/  ISETP.LT.OR P1, PT, R0, R240, P1 ;  /* 0x000000f00000720c */ /* 0x000fe40000f21670 */
[----:B------:R-:W-:Y:S02]  /*106f0*/  IABS R3, R3 ;  /* 0x0000000300037213 */ /* 0x000fe40000000000 */
[----:B------:R-:W-:-:S02]  /*10700*/  @P0 LOP3.LUT R231, R231, 0x4, RZ, 0xfc, !PT ;  /* 0x00000004e7e70812 */ /* 0x000fc400078efcff */
[C---:B------:R-:W-:Y:S02]  /*10710*/  ISETP.GE.AND P0, PT, R0.reuse, R244, PT ;  /* 0x000000f40000720c */ /* 0x040fe40003f06270 */
[----:B------:R-:W-:Y:S02]  /*10720*/  FSEL R16, R13, -INF , !P1 ;  /* 0xff8000000d107808 */ /* 0x000fe40004800000 */
[C---:B------:R-:W-:Y:S02]  /*10730*/  ISETP.LT.OR P0, PT, R0.reuse, R239, P0 ;  /* 0x000000ef0000720c */ /* 0x040fe40000701670 */
[----:B------:R-:W-:Y:S02]  /*10740*/  ISETP.GE.AND P1, PT, R0, R243, PT ;  /* 0x000000f30000720c */ /* 0x000fe40003f26270 */
[----:B------:R-:W-:Y:S01]  /*10750*/  FSEL R17, R12, -INF , !P0 ;  /* 0xff8000000c117808 */ /* 0x000fe20004000000 */
[----:B--2---:R-:W-:Y:S01]  /*10760*/  IMAD.MOV.U32 R4, RZ, RZ, R3 ;  /* 0x000000ffff047224 */ /* 0x004fe200078e0003 */
[----:B------:R-:W-:-:S02]  /*10770*/  IABS R3, R5 ;  /* 0x0000000500037213 */ /* 0x000fc40000000000 */
[C---:B------:R-:W-:Y:S01]  /*10780*/  ISETP.GE.AND P0, PT, R0.reuse, R242, PT ;  /* 0x000000f20000720c */ /* 0x040fe20003f06270 */
[----:B------:R2:W3:Y:S01]  /*10790*/  I2F R6, R4 ;  /* 0x0000000400067306 */ /* 0x0004e20000201400 */
[C---:B------:R-:W-:Y:S02]  /*107a0*/  ISETP.LT.OR P1, PT, R0.reuse, R238, P1 ;  /* 0x000000ee0000720c */ /* 0x040fe40000f21670 */
[----:B------:R-:W-:Y:S02]  /*107b0*/  ISETP.LT.OR P0, PT, R0, R237, P0 ;  /* 0x000000ed0000720c */ /* 0x000fe40000701670 */
[----:B------:R-:W-:-:S03]  /*107c0*/  FSEL R19, R11, -INF , !P1 ;  /* 0xff8000000b137808 */ /* 0x000fc60004800000 */
[----:B------:R4:W1:Y:S01]  /*107d0*/  I2F R8, R3 ;  /* 0x0000000300087306 */ /* 0x0008620000201400 */
[----:B--2---:R-:W-:Y:S01]  /*107e0*/  IMAD.IADD R4, R241, 0x1, -R2 ;  /* 0x00000001f1047824 */ /* 0x004fe200078e0a02 */
[----:B------:R-:W-:Y:S01]  /*107f0*/  IADD3 R2, R0, 0x8, RZ ;  /* 0x0000000800027810 */ /* 0x000fe20007ffe0ff */
[----:B---3--:R-:W-:Y:S02]  /*10800*/  FFMA.FTZ R6, R6, -UR35, R111 ;  /* 0x8000002306067c23 */ /* 0x008fe4000801006f */
[----:B------:R-:W-:Y:S01]  /*10810*/  IMAD.MOV.U32 R111, RZ, RZ, R252 ;  /* 0x000000ffff6f7224 */ /* 0x000fe200078e00fc */
[----:B------:R-:W-:Y:S01]  /*10820*/  IABS R4, R4 ;  /* 0x0000000400047213 */ /* 0x000fe20000000000 */
[--C-:B------:R-:W-:Y:S01]  /*10830*/  IMAD.IADD R5, R235, 0x1, -R2.reuse ;  /* 0x00000001eb057824 */ /* 0x100fe200078e0a02 */
[----:B------:R-:W-:Y:S01]  /*10840*/  ISETP.GE.AND P3, PT, R2, R245, PT ;  /* 0x000000f50200720c */ /* 0x000fe20003f66270 */
[----:B----4-:R-:W-:Y:S01]  /*10850*/  IMAD.IADD R3, R236, 0x1, -R2 ;  /* 0x00000001ec037824 */ /* 0x010fe200078e0a02 */
[----:B------:R2:W3:Y:S01]  /*10860*/  I2F R14, R4 ;  /* 0x00000004000e7306 */ /* 0x0004e20000201400 */
[----:B------:R-:W-:Y:S01]  /*10870*/  ISETP.GE.AND P2, PT, R2, R244, PT ;  /* 0x000000f40200720c */ /* 0x000fe20003f46270 */
[----:B-1----:R-:W-:Y:S01]  /*10880*/  FFMA.FTZ R8, R8, -UR35, R129 ;  /* 0x8000002308087c23 */ /* 0x002fe20008010081 */
[----:B------:R-:W-:-:S02]  /*10890*/  ISETP.GE.AND P1, PT, R2, R243, PT ;  /* 0x000000f30200720c */ /* 0x000fc40003f26270 */
[----:B------:R-:W-:Y:S02]  /*108a0*/  IABS R3, R3 ;  /* 0x0000000300037213 */ /* 0x000fe40000000000 */
[----:B------:R-:W-:Y:S02]  /*108b0*/  FSEL R32, R6, -INF , !P5 ;  /* 0xff80000006207808 */ /* 0x000fe40006800000 */
[C---:B------:R-:W-:Y:S02]  /*108c0*/  ISETP.LT.OR P5, PT, R2.reuse, R239, P2 ;  /* 0x000000ef0200720c */ /* 0x040fe400017a1670 */
[----:B------:R-:W-:Y:S02]  /*108d0*/  ISETP.LT.OR P1, PT, R2, R238, P1 ;  /* 0x000000ee0200720c */ /* 0x000fe40000f21670 */
[----:B------:R-:W-:Y:S01]  /*108e0*/  LOP3.LUT P2, RZ, R231, 0x4, RZ, 0xc0, !PT ;  /* 0x00000004e7ff7812 */ /* 0x000fe2000784c0ff */
[----:B--2---:R-:W-:Y:S01]  /*108f0*/  IMAD.MOV.U32 R4, RZ, RZ, R3 ;  /* 0x000000ffff047224 */ /* 0x004fe200078e0003 */
[----:B------:R-:W-:Y:S01]  /*10900*/  IABS R3, R5 ;  /* 0x0000000500037213 */ /* 0x000fe20000000000 */
[----:B------:R-:W-:-:S02]  /*10910*/  FFMA.FTZ R5, R9, -UR35, R109 ;  /* 0x8000002309057c23 */ /* 0x000fc4000801006d */
[----:B------:R-:W1:Y:S01]  /*10920*/  I2F R7, R4 ;  /* 0x0000000400077306 */ /* 0x000e620000201400 */
[----:B---3--:R-:W-:Y:S02]  /*10930*/  FFMA.FTZ R9, R14, -UR35, R131 ;  /* 0x800000230e097c23 */ /* 0x008fe40008010083 */
[----:B------:R-:W-:Y:S01]  /*10940*/  FSEL R20, R5, -INF , !P6 ;  /* 0xff80000005147808 */ /* 0x000fe20007000000 */
[----:B------:R-:W-:Y:S01]  /*10950*/  IMAD.MOV.U32 R109, RZ, RZ, R108 ;  /* 0x000000ffff6d7224 */ /* 0x000fe200078e006c */
[----:B------:R-:W-:Y:S01]  /*10960*/  ISETP.LT.OR P6, PT, R2, R240, P3 ;  /* 0x000000f00200720c */ /* 0x000fe20001fc1670 */
[----:B------:R-:W-:Y:S01]  /*10970*/  IMAD.MOV.U32 R108, RZ, RZ, R247 ;  /* 0x000000ffff6c7224 */ /* 0x000fe200078e00f7 */
[C---:B------:R-:W-:Y:S01]  /*10980*/  LOP3.LUT P3, RZ, R231.reuse, 0x8, RZ, 0xc0, !PT ;  /* 0x00000008e7ff7812 */ /* 0x040fe2000786c0ff */
[----:B------:R2:W3:Y:S01]  /*10990*/  I2F R4, R3 ;  /* 0x0000000300047306 */ /* 0x0004e20000201400 */
[----:B------:R-:W-:Y:S02]  /*109a0*/  LOP3.LUT R231, R231, 0xfffffffd, RZ, 0xc0, !PT ;  /* 0xfffffffde7e77812 */ /* 0x000fe400078ec0ff */
[----:B------:R-:W-:-:S02]  /*109b0*/  FSEL R77, R8, -INF , !P3 ;  /* 0xff800000084d7808 */ /* 0x000fc40005800000 */
[----:B------:R-:W-:Y:S02]  /*109c0*/  @P1 LOP3.LUT R231, R231, 0x2, RZ, 0xfc, !PT ;  /* 0x00000002e7e71812 */ /* 0x000fe400078efcff */
[----:B------:R-:W-:Y:S01]  /*109d0*/  FSEL R78, R9, -INF , !P2 ;  /* 0xff800000094e7808 */ /* 0x000fe20005000000 */
[----:B-1----:R-:W-:-:S05]  /*109e0*/  FFMA.FTZ R7, R7, -UR35, R200 ;  /* 0x8000002307077c23 */ /* 0x002fca00080100c8 */
[----:B------:R-:W-:Y:S01]  /*109f0*/  FSEL R18, R7, -INF , !P6 ;  /* 0xff80000007127808 */ /* 0x000fe20007000000 */
[----:B--2---:R-:W-:Y:S02]  /*10a00*/  FFMA.FTZ R3, R10, -UR35, R130 ;  /* 0x800000230a037c23 */ /* 0x004fe40008010082 */
[----:B---3--:R-:W-:Y:S02]  /*10a10*/  FFMA.FTZ R10, R4, -UR35, R202 ;  /* 0x80000023040a7c23 */ /* 0x008fe400080100ca */
[--C-:B------:R-:W-:Y:S01]  /*10a20*/  IMAD.IADD R4, R241, 0x1, -R2.reuse ;  /* 0x00000001f1047824 */ /* 0x100fe200078e0a02 */
[----:B------:R-:W-:Y:S01]  /*10a30*/  FSEL R21, R3, -INF , !P0 ;  /* 0xff80000003157808 */ /* 0x000fe20004000000 */
[----:B------:R-:W-:Y:S01]  /*10a40*/  IMAD.IADD R3, R234, 0x1, -R2 ;  /* 0x00000001ea037824 */ /* 0x000fe200078e0a02 */
[----:B------:R-:W-:Y:S02]  /*10a50*/  ISETP.GE.AND P0, PT, R2, R242, PT ;  /* 0x000000f20200720c */ /* 0x000fe40003f06270 */
[----:B------:R-:W-:-:S02]  /*10a60*/  IABS R4, R4 ;  /* 0x0000000400047213 */ /* 0x000fc40000000000 */
[----:B------:R-:W-:Y:S02]  /*10a70*/  ISETP.LT.OR P4, PT, R2, R237, P0 ;  /* 0x000000ed0200720c */ /* 0x000fe40000781670 */
[----:B------:R-:W-:Y:S01]  /*10a80*/  IABS R3, R3 ;  /* 0x0000000300037213 */ /* 0x000fe20000000000 */
[----:B------:R-:W-:Y:S01]  /*10a90*/  I2F R11, R4 ;  /* 0x00000004000b7306 */ /* 0x000fe20000201400 */
[----:B------:R-:W-:Y:S02]  /*10aa0*/  IADD3 R2, R0, 0x9, RZ ;  /* 0x0000000900027810 */ /* 0x000fe40007ffe0ff */
[----:B------:R-:W-:Y:S02]  /*10ab0*/  FSEL R22, R10, -INF , !P5 ;  /* 0xff8000000a167808 */ /* 0x000fe40006800000 */
[C---:B------:R-:W-:Y:S02]  /*10ac0*/  ISETP.GE.AND P3, PT, R2.reuse, R245, PT ;  /* 0x000000f50200720c */ /* 0x040fe40003f66270 */
[C---:B------:R-:W-:Y:S01]  /*10ad0*/  ISETP.GE.AND P2, PT, R2.reuse, R244, PT ;  /* 0x000000f40200720c */ /* 0x040fe20003f46270 */
[----:B------:R1:W-:Y:S01]  /*10ae0*/  I2F R5, R3 ;  /* 0x0000000300057306 */ /* 0x0003e20000201400 */
[----:B------:R-:W-:-:S02]  /*10af0*/  ISETP.GE.AND P1, PT, R2, R243, PT ;  /* 0x000000f30200720c */ /* 0x000fc40003f26270 */
[C---:B------:R-:W-:Y:S02]  /*10b00*/  ISETP.GE.AND P0, PT, R2.reuse, R242, PT ;  /* 0x000000f20200720c */ /* 0x040fe40003f06270 */
[C---:B------:R-:W-:Y:S02]  /*10b10*/  ISETP.LT.OR P6, PT, R2.reuse, R240, P3 ;  /* 0x000000f00200720c */ /* 0x040fe40001fc1670 */
[C---:B------:R-:W-:Y:S02]  /*10b20*/  ISETP.LT.OR P5, PT, R2.reuse, R239, P2 ;  /* 0x000000ef0200720c */ /* 0x040fe400017a1670 */
[C---:B------:R-:W-:Y:S02]  /*10b30*/  ISETP.LT.OR P1, PT, R2.reuse, R238, P1 ;  /* 0x000000ee0200720c */ /* 0x040fe40000f21670 */
[----:B------:R-:W-:Y:S02]  /*10b40*/  ISETP.LT.OR P0, PT, R2, R237, P0 ;  /* 0x000000ed0200720c */ /* 0x000fe40000701670 */
[----:B------:R-:W-:-:S02]  /*10b50*/  LOP3.LUT P3, RZ, R231, 0x2, RZ, 0xc0, !PT ;  /* 0x00000002e7ff7812 */ /* 0x000fc4000786c0ff */
[----:B------:R-:W-:Y:S01]  /*10b60*/  LOP3.LUT R231, R231, 0xfffffff7, RZ, 0xc0, !PT ;  /* 0xfffffff7e7e77812 */ /* 0x000fe200078ec0ff */
[----:B-1----:R-:W-:-:S05]  /*10b70*/  IMAD.IADD R3, R236, 0x1, -R2 ;  /* 0x00000001ec037824 */ /* 0x002fca00078e0a02 */
[----:B------:R-:W-:Y:S02]  /*10b80*/  IABS R3, R3 ;  /* 0x0000000300037213 */ /* 0x000fe40000000000 */
[----:B------:R-:W-:-:S03]  /*10b90*/  @P1 LOP3.LUT R231, R231, 0x8, RZ, 0xfc, !PT ;  /* 0x00000008e7e71812 */ /* 0x000fc600078efcff */
[----:B------:R-:W-:Y:S01]  /*10ba0*/  IMAD.MOV.U32 R4, RZ, RZ, R3 ;  /* 0x000000ffff047224 */ /* 0x000fe200078e0003 */
[----:B------:R-:W-:Y:S01]  /*10bb0*/  LOP3.LUT R231, R231, 0xfffffffb, RZ, 0xc0, !PT ;  /* 0xfffffffbe7e77812 */ /* 0x000fe200078ec0ff */
[----:B------:R-:W-:Y:S02]  /*10bc0*/  IMAD.IADD R3, R235, 0x1, -R2 ;  /* 0x00000001eb037824 */ /* 0x000fe400078e0a02 */
[----:B------:R1:W2:Y:S01]  /*10bd0*/  I2F R6, R4 ;  /* 0x0000000400067306 */ /* 0x0002a20000201400 */
[----:B------:R-:W-:Y:S02]  /*10be0*/  @P0 LOP3.LUT R231, R231, 0x4, RZ, 0xfc, !PT ;  /* 0x00000004e7e70812 */ /* 0x000fe400078efcff */
[----:B------:R-:W-:-:S05]  /*10bf0*/  IABS R3, R3 ;  /* 0x0000000300037213 */ /* 0x000fca0000000000 */
[----:B-1----:R-:W-:Y:S02]  /*10c00*/  IMAD.MOV.U32 R4, RZ, RZ, R3 ;  /* 0x000000ffff047224 */ /* 0x002fe400078e0003 */
[----:B------:R-:W-:Y:S02]  /*10c10*/  IMAD.IADD R3, R234, 0x1, -R2 ;  /* 0x00000001ea037824 */ /* 0x000fe400078e0a02 */
[----:B------:R1:W3:Y:S01]  /*10c20*/  I2F R8, R4 ;  /* 0x0000000400087306 */ /* 0x0002e20000201400 */
[----:B--2---:R-:W-:Y:S02]  /*10c30*/  FFMA.FTZ R6, R6, -UR35, R201 ;  /* 0x8000002306067c23 */ /* 0x004fe400080100c9 */
[----:B------:R-:W-:-:S03]  /*10c40*/  IABS R3, R3 ;  /* 0x0000000300037213 */ /* 0x000fc60000000000 */
[----:B------:R-:W-:Y:S02]  /*10c50*/  FSEL R15, R6, -INF , !P6 ;  /* 0xff800000060f7808 */ /* 0x000fe40007000000 */
[----:B------:R2:W-:Y:S01]  /*10c60*/  I2F R7, R3 ;  /* 0x0000000300077306 */ /* 0x0005e20000201400 */
[----:B-1----:R-:W-:Y:S01]  /*10c70*/  IMAD.IADD R4, R241, 0x1, -R2 ;  /* 0x00000001f1047824 */ /* 0x002fe200078e0a02 */
[----:B------:R-:W-:Y:S01]  /*10c80*/  IADD3 R2, R0, 0x10, RZ ;  /* 0x0000001000027810 */ /* 0x000fe20007ffe0ff */
[----:B---3--:R-:W-:-:S03]  /*10c90*/  FFMA.FTZ R8, R8, -UR35, R203 ;  /* 0x8000002308087c23 */ /* 0x008fc600080100cb */
[----:B------:R-:W-:Y:S02]  /*10ca0*/  IABS R4, R4 ;  /* 0x0000000400047213 */ /* 0x000fe40000000000 */
[----:B------:R-:W-:Y:S01]  /*10cb0*/  ISETP.GE.AND P2, PT, R2, R244, PT ;  /* 0x000000f40200720c */ /* 0x000fe20003f46270 */
[----:B--2---:R-:W-:Y:S01]  /*10cc0*/  IMAD.IADD R3, R236, 0x1, -R2 ;  /* 0x00000001ec037824 */ /* 0x004fe200078e0a02 */
[----:B------:R1:W2:Y:S01]  /*10cd0*/  I2F R9, R4 ;  /* 0x0000000400097306 */ /* 0x0002a20000201400 */
[C---:B------:R-:W-:Y:S02]  /*10ce0*/  ISETP.GE.AND P1, PT, R2.reuse, R243, PT ;  /* 0x000000f30200720c */ /* 0x040fe40003f26270 */
[----:B------:R-:W-:Y:S02]  /*10cf0*/  ISETP.GE.AND P0, PT, R2, R242, PT ;  /* 0x000000f20200720c */ /* 0x000fe40003f06270 */
[----:B------:R-:W-:Y:S02]  /*10d00*/  IABS R3, R3 ;  /* 0x0000000300037213 */ /* 0x000fe40000000000 */
[----:B------:R-:W-:-:S02]  /*10d10*/  FSEL R44, R8, -INF , !P5 ;  /* 0xff800000082c7808 */ /* 0x000fc40006800000 */
[C---:B------:R-:W-:Y:S02]  /*10d20*/  ISETP.LT.OR P5, PT, R2.reuse, R239, P2 ;  /* 0x000000ef0200720c */ /* 0x040fe400017a1670 */
[----:B------:R-:W3:Y:S01]  /*10d30*/  I2F R3, R3 ;  /* 0x0000000300037306 */ /* 0x000ee20000201400 */
[----:B------:R-:W-:Y:S02]  /*10d40*/  ISETP.LT.OR P1, PT, R2, R238, P1 ;  /* 0x000000ee0200720c */ /* 0x000fe40000f21670 */
[----:B------:R-:W-:Y:S01]  /*10d50*/  LOP3.LUT P2, RZ, R231, 0x4, RZ, 0xc0, !PT ;  /* 0x00000004e7ff7812 */ /* 0x000fe2000784c0ff */
[----:B-1----:R-:W-:Y:S02]  /*10d60*/  FFMA.FTZ R4, R5, -UR35, R248 ;  /* 0x8000002305047c23 */ /* 0x002fe400080100f8 */
[----:B------:R-:W-:Y:S02]  /*10d70*/  FFMA.FTZ R5, R11, -UR35, R250 ;  /* 0x800000230b057c23 */ /* 0x000fe400080100fa */
[----:B--2---:R-:W-:Y:S01]  /*10d80*/  FFMA.FTZ R13, R9, -UR35, R251 ;  /* 0x80000023090d7c23 */ /* 0x004fe200080100fb */
[----:B------:R-:W-:Y:S01]  /*10d90*/  FSEL R47, R4, -INF , !P3 ;  /* 0xff800000042f7808 */ /* 0x000fe20005800000 */
[----:B------:R-:W-:Y:S01]  /*10da0*/  FFMA.FTZ R11, R7, -UR35, R249 ;  /* 0x80000023070b7c23 */ /* 0x000fe200080100f9 */
[----:B------:R-:W-:-:S02]  /*10db0*/  ISETP.GE.AND P3, PT, R2, R245, PT ;  /* 0x000000f50200720c */ /* 0x000fc40003f66270 */
[----:B------:R-:W-:Y:S01]  /*10dc0*/  FSEL R76, R5, -INF , !P4 ;  /* 0xff800000054c7808 */ /* 0x000fe20006000000 */
[----:B---3--:R-:W-:Y:S01]  /*10dd0*/  FFMA.FTZ R12, R3, -UR35, R208 ;  /* 0x80000023030c7c23 */ /* 0x008fe200080100d0 */
[C---:B------:R-:W-:Y:S01]  /*10de0*/  ISETP.LT.OR P6, PT, R2.reuse, R240, P3 ;  /* 0x000000f00200720c */ /* 0x040fe20001fc1670 */
[----:B------:R-:W-:Y:S01]  /*10df0*/  IMAD.IADD R3, R235, 0x1, -R2 ;  /* 0x00000001eb037824 */ /* 0x000fe200078e0a02 */
[----:B------:R-:W-:Y:S02]  /*10e00*/  ISETP.LT.OR P4, PT, R2, R237, P0 ;  /* 0x000000ed0200720c */ /* 0x000fe40000781670 */
[C---:B------:R-:W-:Y:S02]  /*10e10*/  LOP3.LUT P3, RZ, R231.reuse, 0x8, RZ, 0xc0, !PT ;  /* 0x00000008e7ff7812 */ /* 0x040fe4000786c0ff */
[----:B------:R-:W-:Y:S02]  /*10e20*/  IABS R3, R3 ;  /* 0x0000000300037213 */ /* 0x000fe40000000000 */
[----:B------:R-:W-:-:S02]  /*10e30*/  LOP3.LUT R231, R231, 0xfffffffd, RZ, 0xc0, !PT ;  /* 0xfffffffde7e77812 */ /* 0x000fc400078ec0ff */
[----:B------:R-:W-:Y:S01]  /*10e40*/  FSEL R45, R11, -INF , !P3 ;  /* 0xff8000000b2d7808 */ /* 0x000fe20005800000 */
[----:B------:R-:W-:Y:S01]  /*10e50*/  IMAD.MOV.U32 R4, RZ, RZ, R3 ;  /* 0x000000ffff047224 */ /* 0x000fe200078e0003 */
[----:B------:R-:W-:Y:S01]  /*10e60*/  @P1 LOP3.LUT R231, R231, 0x2, RZ, 0xfc, !PT ;  /* 0x00000002e7e71812 */ /* 0x000fe200078efcff */
[----:B------:R-:W-:Y:S01]  /*10e70*/  IMAD.IADD R3, R234, 0x1, -R2 ;  /* 0x00000001ea037824 */ /* 0x000fe200078e0a02 */
[----:B------:R-:W-:Y:S01]  /*10e80*/  FSEL R46, R13, -INF , !P2 ;  /* 0xff8000000d2e7808 */ /* 0x000fe20005000000 */
[----:B------:R1:W-:Y:S01]  /*10e90*/  I2F R10, R4 ;  /* 0x00000004000a7306 */ /* 0x0003e20000201400 */
[----:B------:R-:W-:Y:S02]  /*10ea0*/  FSEL R79, R12, -INF , !P6 ;  /* 0xff8000000c4f7808 */ /* 0x000fe40007000000 */
[----:B------:R-:W-:-:S05]  /*10eb0*/  IABS R3, R3 ;  /* 0x0000000300037213 */ /* 0x000fca0000000000 */
[----:B------:R2:W-:Y:S01]  /*10ec0*/  I2F R9, R3 ;  /* 0x0000000300097306 */ /* 0x0005e20000201400 */
[----:B-1----:R-:W-:Y:S01]  /*10ed0*/  IMAD.IADD R4, R241, 0x1, -R2 ;  /* 0x00000001f1047824 */ /* 0x002fe200078e0a02 */
[----:B------:R-:W-:-:S04]  /*10ee0*/  IADD3 R2, R0, 0x11, RZ ;  /* 0x0000001100027810 */ /* 0x000fc80007ffe0ff */
[----:B------:R-:W-:Y:S01]  /*10ef0*/  IABS R4, R4 ;  /* 0x0000000400047213 */ /* 0x000fe20000000000 */
[--C-:B------:R-:W-:Y:S01]  /*10f00*/  IMAD.IADD R5, R235, 0x1, -R2.reuse ;  /* 0x00000001eb057824 */ /* 0x100fe200078e0a02 */
[----:B------:R-:W-:Y:S01]  /*10f10*/  ISETP.GE.AND P3, PT, R2, R245, PT ;  /* 0x000000f50200720c */ /* 0x000fe20003f66270 */
[----:B--2---:R-:W-:Y:S01]  /*10f20*/  IMAD.IADD R3, R236, 0x1, -R2 ;  /* 0x00000001ec037824 */ /* 0x004fe200078e0a02 */
[----:B------:R1:W-:Y:S01]  /*10f30*/  I2F R14, R4 ;  /* 0x00000004000e7306 */ /* 0x0003e20000201400 */
[C---:B------:R-:W-:Y:S02]  /*10f40*/  ISETP.GE.AND P2, PT, R2.reuse, R244, PT ;  /* 0x000000f40200720c */ /* 0x040fe40003f46270 */
[C---:B------:R-:W-:Y:S02]  /*10f50*/  ISETP.GE.AND P1, PT, R2.reuse, R243, PT ;  /* 0x000000f30200720c */ /* 0x040fe40003f26270 */
[----:B------:R-:W-:Y:S02]  /*10f60*/  IABS R3, R3 ;  /* 0x0000000300037213 */ /* 0x000fe40000000000 */
[----:B------:R-:W-:-:S02]  /*10f70*/  ISETP.GE.AND P0, PT, R2, R242, PT ;  /* 0x000000f20200720c */ /* 0x000fc40003f06270 */
[C---:B------:R-:W-:Y:S02]  /*10f80*/  ISETP.LT.OR P6, PT, R2.reuse, R240, P3 ;  /* 0x000000f00200720c */ /* 0x040fe40001fc1670 */
[C---:B------:R-:W-:Y:S02]  /*10f90*/  ISETP.LT.OR P1, PT, R2.reuse, R238, P1 ;  /* 0x000000ee0200720c */ /* 0x040fe40000f21670 */
[----:B------:R-:W-:Y:S02]  /*10fa0*/  ISETP.LT.OR P0, PT, R2, R237, P0 ;  /* 0x000000ed0200720c */ /* 0x000fe40000701670 */
[----:B------:R-:W-:Y:S01]  /*10fb0*/  LOP3.LUT P3, RZ, R231, 0x2, RZ, 0xc0, !PT ;  /* 0x00000002e7ff7812 */ /* 0x000fe2000786c0ff */
[----:B-1----:R-:W-:Y:S01]  /*10fc0*/  IMAD.MOV.U32 R4, RZ, RZ, R3 ;  /* 0x000000ffff047224 */ /* 0x002fe200078e0003 */
[----:B------:R-:W-:Y:S01]  /*10fd0*/  IABS R3, R5 ;  /* 0x0000000500037213 */ /* 0x000fe20000000000 */
[----:B------:R-:W-:Y:S01]  /*10fe0*/  IMAD.IADD R5, R241, 0x1, -R2 ;  /* 0x00000001f1057824 */ /* 0x000fe200078e0a02 */
[----:B------:R-:W-:Y:S01]  /*10ff0*/  LOP3.LUT R231, R231, 0xfffffff7, RZ, 0xc0, !PT ;  /* 0xfffffff7e7e77812 */ /* 0x000fe200078ec0ff */
[----:B------:R1:W2:Y:S04]  /*11000*/  I2F R7, R4 ;  /* 0x0000000400077306 */ /* 0x0002a80000201400 */
[----:B------:R-:W-:-:S04]  /*11010*/  @P1 LOP3.LUT R231, R231, 0x8, RZ, 0xfc, !PT ;  /* 0x00000008e7e71812 */ /* 0x000fc800078efcff */
[----:B------:R-:W-:-:S04]  /*11020*/  LOP3.LUT R231, R231, 0xfffffffb, RZ, 0xc0, !PT ;  /* 0xfffffffbe7e77812 */ /* 0x000fc800078ec0ff */
[----:B------:R-:W-:Y:S01]  /*11030*/  @P0 LOP3.LUT R231, R231, 0x4, RZ, 0xfc, !PT ;  /* 0x00000004e7e70812 */ /* 0x000fe200078efcff */
[----:B-1----:R-:W-:Y:S02]  /*11040*/  IMAD.MOV.U32 R4, RZ, RZ, R3 ;  /* 0x000000ffff047224 */ /* 0x002fe400078e0003 */
[----:B------:R-:W-:Y:S02]  /*11050*/  IMAD.IADD R3, R234, 0x1, -R2 ;  /* 0x00000001ea037824 */ /* 0x000fe400078e0a02 */
[----:B------:R1:W3:Y:S01]  /*11060*/  I2F R8, R4 ;  /* 0x0000000400087306 */ /* 0x0002e20000201400 */
[----:B--2---:R-:W-:Y:S02]  /*11070*/  FFMA.FTZ R7, R7, -UR35, R209 ;  /* 0x8000002307077c23 */ /* 0x004fe400080100d1 */
[----:B------:R-:W-:-:S05]  /*11080*/  IABS R3, R3 ;  /* 0x0000000300037213 */ /* 0x000fca0000000000 */
[----:B-1----:R-:W-:Y:S01]  /*11090*/  IMAD.MOV.U32 R4, RZ, RZ, R3 ;  /* 0x000000ffff047224 */ /* 0x002fe200078e0003 */
[----:B------:R-:W-:Y:S01]  /*110a0*/  IABS R3, R5 ;  /* 0x0000000500037213 */ /* 0x000fe20000000000 */
[----:B------:R-:W-:Y:S02]  /*110b0*/  FFMA.FTZ R5, R9, -UR35, R204 ;  /* 0x8000002309057c23 */ /* 0x000fe400080100cc */
[----:B------:R1:W2:Y:S01]  /*110c0*/  I2F R6, R4 ;  /* 0x0000000400067306 */ /* 0x0002a20000201400 */
[----:B---3--:R-:W-:Y:S02]  /*110d0*/  FFMA.FTZ R8, R8, -UR35, R211 ;  /* 0x8000002308087c23 */ /* 0x008fe400080100d3 */
[----:B------:R-:W-:Y:S02]  /*110e0*/  FSEL R202, R5, -INF , !P3 ;  /* 0xff80000005ca7808 */ /* 0x000fe40005800000 */
[----:B------:R-:W-:-:S03]  /*110f0*/  FSEL R5, R7, -INF , !P6 ;  /* 0xff80000007057808 */ /* 0x000fc60007000000 */
[----:B------:R-:W3:Y:S01]  /*11100*/  I2F R3, R3 ;  /* 0x0000000300037306 */ /* 0x000ee20000201400 */
[----:B-1----:R-:W-:Y:S02]  /*11110*/  FFMA.FTZ R4, R10, -UR35, R210 ;  /* 0x800000230a047c23 */ /* 0x002fe400080100d2 */
[----:B--2---:R-:W-:-:S03]  /*11120*/  FFMA.FTZ R13, R6, -UR35, R205 ;  /* 0x80000023060d7c23 */ /* 0x004fc600080100cd */
[----:B------:R-:W-:Y:S01]  /*11130*/  FSEL R34, R4, -INF , !P5 ;  /* 0xff80000004227808 */ /* 0x000fe20006800000 */
[----:B------:R-:W-:Y:S01]  /*11140*/  FFMA.FTZ R4, R14, -UR35, R206 ;  /* 0x800000230e047c23 */ /* 0x000fe200080100ce */
[----:B------:R-:W-:Y:S01]  /*11150*/  ISETP.LT.OR P5, PT, R2, R239, P2 ;  /* 0x000000ef0200720c */ /* 0x000fe200017a1670 */
[----:B---3--:R-:W-:Y:S01]  /*11160*/  FFMA.FTZ R11, R3, -UR35, R207 ;  /* 0x80000023030b7c23 */ /* 0x008fe200080100cf */
[----:B------:R-:W-:Y:S02]  /*11170*/  IADD3 R2, R0, 0x18, RZ ;  /* 0x0000001800027810 */ /* 0x000fe40007ffe0ff */
[----:B------:R-:W-:Y:S02]  /*11180*/  FSEL R4, R4, -INF , !P4 ;  /* 0xff80000004047808 */ /* 0x000fe40006000000 */
[----:B------:R-:W-:Y:S01]  /*11190*/  ISETP.GE.AND P3, PT, R2, R245, PT ;  /* 0x000000f50200720c */ /* 0x000fe20003f66270 */
[----:B------:R-:W-:Y:S01]  /*111a0*/  IMAD.IADD R3, R236, 0x1, -R2 ;  /* 0x00000001ec037824 */ /* 0x000fe200078e0a02 */
[C---:B------:R-:W-:Y:S01]  /*111b0*/  ISETP.GE.AND P2, PT, R2.reuse, R244, PT ;  /* 0x000000f40200720c */ /* 0x040fe20003f46270 */
[----:B------:R1:W-:Y:S01]  /*111c0*/  STL [R1+0x6c], R4 ;  /* 0x00006c0401007387 */ /* 0x0003e20000100800 */
[----:B------:R-:W-:-:S02]  /*111d0*/  ISETP.GE.AND P1, PT, R2, R243, PT ;  /* 0x000000f30200720c */ /* 0x000fc40003f26270 */
[----:B------:R-:W-:Y:S01]  /*111e0*/  IABS R3, R3 ;  /* 0x0000000300037213 */ /* 0x000fe20000000000 */
[----:B------:R2:W-:Y:S01]  /*111f0*/  STL [R1+0x60], R5 ;  /* 0x0000600501007387 */ /* 0x0005e20000100800 */
[----:B------:R-:W-:Y:S02]  /*11200*/  ISETP.GE.AND P0, PT, R2, R242, PT ;  /* 0x000000f20200720c */ /* 0x000fe40003f06270 */
[----:B------:R-:W-:Y:S02]  /*11210*/  FSEL R33, R8, -INF , !P5 ;  /* 0xff80000008217808 */ /* 0x000fe40006800000 */
[C---:B------:R-:W-:Y:S02]  /*11220*/  ISETP.LT.OR P6, PT, R2.reuse, R240, P3 ;  /* 0x000000f00200720c */ /* 0x040fe40001fc1670 */
[C---:B------:R-:W-:Y:S02]  /*11230*/  ISETP.LT.OR P5, PT, R2.reuse, R239, P2 ;  /* 0x000000ef0200720c */ /* 0x040fe400017a1670 */
[----:B------:R-:W-:-:S02]  /*11240*/  ISETP.LT.OR P1, PT, R2, R238, P1 ;  /* 0x000000ee0200720c */ /* 0x000fc40000f21670 */
[----:B------:R-:W-:Y:S02]  /*11250*/  ISETP.LT.OR P4, PT, R2, R237, P0 ;  /* 0x000000ed0200720c */ /* 0x000fe40000781670 */
[C---:B------:R-:W-:Y:S02]  /*11260*/  LOP3.LUT P2, RZ, R231.reuse, 0x4, RZ, 0xc0, !PT ;  /* 0x00000004e7ff7812 */ /* 0x040fe4000784c0ff */
[C---:B------:R-:W-:Y:S02]  /*11270*/  LOP3.LUT P3, RZ, R231.reuse, 0x8, RZ, 0xc0, !PT ;  /* 0x00000008e7ff7812 */ /* 0x040fe4000786c0ff */
[----:B------:R-:W-:Y:S02]  /*11280*/  LOP3.LUT R231, R231, 0xfffffffd, RZ, 0xc0, !PT ;  /* 0xfffffffde7e77812 */ /* 0x000fe400078ec0ff */
[----:B------:R-:W-:Y:S01]  /*11290*/  FSEL R201, R13, -INF , !P3 ;  /* 0xff8000000dc97808 */ /* 0x000fe20005800000 */
[----:B-1----:R-:W-:Y:S02]  /*112a0*/  IMAD.MOV.U32 R4, RZ, RZ, R3 ;  /* 0x000000ffff047224 */ /* 0x002fe400078e0003 */
[----:B------:R-:W-:Y:S01]  /*112b0*/  @P1 LOP3.LUT R231, R231, 0x2, RZ, 0xfc, !PT ;  /* 0x00000002e7e71812 */ /* 0x000fe200078efcff */
[----:B------:R-:W-:Y:S01]  /*112c0*/  IMAD.IADD R3, R235, 0x1, -R2 ;  /* 0x00000001eb037824 */ /* 0x000fe200078e0a02 */
[----:B------:R1:W-:Y:S04]  /*112d0*/  I2F R10, R4 ;  /* 0x00000004000a7306 */ /* 0x0003e80000201400 */
[----:B------:R-:W-:-:S05]  /*112e0*/  IABS R3, R3 ;  /* 0x0000000300037213 */ /* 0x000fca0000000000 */
[----:B-1----:R-:W-:Y:S02]  /*112f0*/  IMAD.MOV.U32 R4, RZ, RZ, R3 ;  /* 0x000000ffff047224 */ /* 0x002fe400078e0003 */
[----:B------:R-:W-:Y:S02]  /*11300*/  IMAD.IADD R3, R234, 0x1, -R2 ;  /* 0x00000001ea037824 */ /* 0x000fe400078e0a02 */
[----:B------:R1:W-:Y:S03]  /*11310*/  I2F R8, R4 ;  /* 0x0000000400087306 */ /* 0x0003e60000201400 */
[----:B------:R-:W-:-:S05]  /*11320*/  IABS R3, R3 ;  /* 0x0000000300037213 */ /* 0x000fca0000000000 */
[----:B------:R3:W4:Y:S01]  /*11330*/  I2F R7, R3 ;  /* 0x0000000300077306 */ /* 0x0007220000201400 */
[----:B-1----:R-:W-:Y:S01]  /*11340*/  IMAD.IADD R4, R241, 0x1, -R2 ;  /* 0x00000001f1047824 */ /* 0x002fe200078e0a02 */
[----:B------:R-:W-:-:S04]  /*11350*/  IADD3 R2, R0, 0x19, RZ ;  /* 0x0000001900027810 */ /* 0x000fc80007ffe0ff */
[----:B------:R-:W-:Y:S01]  /*11360*/  IABS R4, R4 ;  /* 0x0000000400047213 */ /* 0x000fe20000000000 */
[--C-:B--2---:R-:W-:Y:S01]  /*11370*/  IMAD.IADD R5, R234, 0x1, -R2.reuse ;  /* 0x00000001ea057824 */ /* 0x104fe200078e0a02 */
[----:B------:R-:W-:Y:S01]  /*11380*/  ISETP.GE.AND P3, PT, R2, R245, PT ;  /* 0x000000f50200720c */ /* 0x000fe20003f66270 */
[----:B---3--:R-:W-:Y:S01]  /*11390*/  IMAD.IADD R3, R236, 0x1, -R2 ;  /* 0x00000001ec037824 */ /* 0x008fe200078e0a02 */
[----:B------:R1:W-:Y:S01]  /*113a0*/  I2F R12, R4 ;  /* 0x00000004000c7306 */ /* 0x0003e20000201400 */
[C---:B------:R-:W-:Y:S01]  /*113b0*/  ISETP.GE.AND P1, PT, R2.reuse, R243, PT ;  /* 0x000000f30200720c */ /* 0x040fe20003f26270 */
[----:B----4-:R-:W-:Y:S01]  /*113c0*/  FFMA.FTZ R7, R7, -UR35, R132 ;  /* 0x8000002307077c23 */ /* 0x010fe20008010084 */
[C---:B------:R-:W-:Y:S02]  /*113d0*/  ISETP.GE.AND P0, PT, R2.reuse, R242, PT ;  /* 0x000000f20200720c */ /* 0x040fe40003f06270 */
[----:B------:R-:W-:Y:S02]  /*113e0*/  IABS R3, R3 ;  /* 0x0000000300037213 */ /* 0x000fe40000000000 */
[----:B------:R-:W-:-:S02]  /*113f0*/  ISETP.LT.OR P1, PT, R2, R238, P1 ;  /* 0x000000ee0200720c */ /* 0x000fc40000f21670 */
[----:B------:R-:W-:Y:S01]  /*11400*/  ISETP.LT.OR P0, PT, R2, R237, P0 ;  /* 0x000000ed0200720c */ /* 0x000fe20000701670 */
[----:B-1----:R-:W-:Y:S02]  /*11410*/  IMAD.MOV.U32 R4, RZ, RZ, R3 ;  /* 0x000000ffff047224 */ /* 0x002fe400078e0003 */
[----:B------:R-:W-:Y:S02]  /*11420*/  IMAD.IADD R3, R235, 0x1, -R2 ;  /* 0x00000001eb037824 */ /* 0x000fe400078e0a02 */
[----:B------:R1:W2:Y:S03]  /*11430*/  I2F R9, R4 ;  /* 0x0000000400097306 */ /* 0x0002a60000201400 */
[----:B------:R-:W-:-:S05]  /*11440*/  IABS R3, R3 ;  /* 0x0000000300037213 */ /* 0x000fca0000000000 */
[----:B-1----:R-:W-:Y:S01]  /*11450*/  IMAD.MOV.U32 R4, RZ, RZ, R3 ;  /* 0x000000ffff047224 */ /* 0x002fe200078e0003 */
[----:B------:R-:W-:Y:S01]  /*11460*/  IABS R3, R5 ;  /* 0x0000000500037213 */ /* 0x000fe20000000000 */
[----:B------:R-:W-:Y:S02]  /*11470*/  FFMA.FTZ R5, R10, -UR35, R116 ;  /* 0x800000230a057c23 */ /* 0x000fe40008010074 */
[----:B------:R1:W3:Y:S01]  /*11480*/  I2F R6, R4 ;  /* 0x0000000400067306 */ /* 0x0002e20000201400 */
[----:B--2---:R-:W-:Y:S02]  /*11490*/  FFMA.FTZ R9, R9, -UR35, R117 ;  /* 0x8000002309097c23 */ /* 0x004fe40008010075 */
[----:B------:R-:W-:-:S05]  /*114a0*/  IMAD.MOV.U32 R116, RZ, RZ, R232 ;  /* 0x000000ffff747224 */ /* 0x000fca00078e00e8 */
[----:B------:R-:W2:Y:S01]  /*114b0*/  I2F R3, R3 ;  /* 0x0000000300037306 */ /* 0x000ea20000201400 */
[----:B-1----:R-:W-:Y:S02]  /*114c0*/  FFMA.FTZ R4, R8, -UR35, R118 ;  /* 0x8000002308047c23 */ /* 0x002fe40008010076 */
[----:B------:R-:W-:Y:S02]  /*114d0*/  FFMA.FTZ R8, R12, -UR35, R134 ;  /* 0x800000230c087c23 */ /* 0x000fe40008010086 */
[----:B---3--:R-:W-:Y:S01]  /*114e0*/  FFMA.FTZ R6, R6, -UR35, R119 ;  /* 0x8000002306067c23 */ /* 0x008fe20008010077 */
[----:B------:R-:W-:Y:S01]  /*114f0*/  FSEL R117, R4, -INF , !P5 ;  /* 0xff80000004757808 */ /* 0x000fe20006800000 */
[----:B--2---:R-:W-:Y:S01]  /*11500*/  FFMA.FTZ R12, R3, -UR35, R133 ;  /* 0x80000023030c7c23 */ /* 0x004fe20008010085 */
[----:B------:R-:W-:Y:S02]  /*11510*/  FSEL R3, R11, -INF , !P2 ;  /* 0xff8000000b037808 */ /* 0x000fe40005000000 */
[----:B------:R-:W-:-:S03]  /*11520*/  ISETP.GE.AND P2, PT, R2, R244, PT ;  /* 0x000000f40200720c */ /* 0x000fc60003f46270 */
[----:B------:R1:W-:Y:S01]  /*11530*/  STL [R1+0x68], R3 ;  /* 0x0000680301007387 */ /* 0x0003e20000100800 */
[C---:B------:R-:W-:Y:S02]  /*11540*/  ISETP.LT.OR P5, PT, R2.reuse, R239, P2 ;  /* 0x000000ef0200720c */ /* 0x040fe400017a1670 */
[----:B-1----:R-:W-:Y:S02]  /*11550*/  FSEL R3, R5, -INF , !P6 ;  /* 0xff80000005037808 */ /* 0x002fe40007000000 */
[----:B------:R-:W-:Y:S02]  /*11560*/  ISETP.LT.OR P6, PT, R2, R240, P3 ;  /* 0x000000f00200720c */ /* 0x000fe40001fc1670 */
[C---:B------:R-:W-:Y:S01]  /*11570*/  LOP3.LUT P3, RZ, R231.reuse, 0x2, RZ, 0xc0, !PT ;  /* 0x00000002e7ff7812 */ /* 0x040fe2000786c0ff */
[----:B------:R1:W-:Y:S01]  /*11580*/  STL [R1+0x4c], R3 ;  /* 0x00004c0301007387 */ /* 0x0003e20000100800 */
[----:B------:R-:W-:Y:S02]  /*11590*/  LOP3.LUT R231, R231, 0xfffffff7, RZ, 0xc0, !PT ;  /* 0xfffffff7e7e77812 */ /* 0x000fe400078ec0ff */
[----:B------:R-:W-:-:S02]  /*115a0*/  FSEL R203, R7, -INF , !P3 ;  /* 0xff80000007cb7808 */ /* 0x000fc40005800000 */
[----:B------:R-:W-:-:S04]  /*115b0*/  @P1 LOP3.LUT R231, R231, 0x8, RZ, 0xfc, !PT ;  /* 0x00000008e7e71812 */ /* 0x000fc800078efcff */
[----:B------:R-:W-:-:S04]  /*115c0*/  LOP3.LUT R231, R231, 0xfffffffb, RZ, 0xc0, !PT ;  /* 0xfffffffbe7e77812 */ /* 0x000fc800078ec0ff */
[----:B------:R-:W-:Y:S01]  /*115d0*/  @P0 LOP3.LUT R231, R231, 0x4, RZ, 0xfc, !PT ;  /* 0x00000004e7e70812 */ /* 0x000fe200078efcff */
[----:B-1----:R-:W-:Y:S01]  /*115e0*/  IMAD.IADD R3, R241, 0x1, -R2 ;  /* 0x00000001f1037824 */ /* 0x002fe200078e0a02 */
[----:B------:R-:W-:-:S04]  /*115f0*/  IADD3 R2, R0, 0x20, RZ ;  /* 0x0000002000027810 */ /* 0x000fc80007ffe0ff */
[----:B------:R-:W-:Y:S01]  /*11600*/  IABS R3, R3 ;  /* 0x0000000300037213 */ /* 0x000fe20000000000 */
[--C-:B------:R-:W-:Y:S01]  /*11610*/  IMAD.IADD R5, R235, 0x1, -R2.reuse ;  /* 0x00000001eb057824 */ /* 0x100fe200078e0a02 */
[C---:B------:R-:W-:Y:S02]  /*11620*/  ISETP.GE.AND P3, PT, R2.reuse, R245, PT ;  /* 0x000000f50200720c */ /* 0x040fe40003f66270 */
[C---:B------:R-:W-:Y:S01]  /*11630*/  ISETP.GE.AND P2, PT, R2.reuse, R244, PT ;  /* 0x000000f40200720c */ /* 0x040fe20003f46270 */
[----:B------:R-:W-:Y:S01]  /*11640*/  IMAD.MOV.U32 R4, RZ, RZ, R3 ;  /* 0x000000ffff047224 */ /* 0x000fe200078e0003 */
[----:B------:R-:W-:Y:S01]  /*11650*/  ISETP.GE.AND P1, PT, R2, R243, PT ;  /* 0x000000f30200720c */ /* 0x000fe20003f26270 */
[----:B------:R-:W-:Y:S01]  /*11660*/  IMAD.IADD R3, R236, 0x1, -R2 ;  /* 0x00000001ec037824 */ /* 0x000fe200078e0a02 */
[C---:B------:R-:W-:Y:S01]  /*11670*/  ISETP.GE.AND P0, PT, R2.reuse, R242, PT ;  /* 0x000000f20200720c */ /* 0x040fe20003f06270 */
[----:B------:R1:W-:Y:S01]  /*11680*/  I2F R11, R4 ;  /* 0x00000004000b7306 */ /* 0x0003e20000201400 */
[----:B------:R-:W-:-:S02]  /*11690*/  ISETP.LT.OR P1, PT, R2, R238, P1 ;  /* 0x000000ee0200720c */ /* 0x000fc40000f21670 */
[----:B------:R-:W-:Y:S02]  /*116a0*/  IABS R3, R3 ;  /* 0x0000000300037213 */ /* 0x000fe40000000000 */
[----:B-1----:R-:W-:Y:S02]  /*116b0*/  FSEL R4, R8, -INF , !P4 ;  /* 0xff80000008047808 */ /* 0x002fe40006000000 */
[----:B------:R-:W-:-:S03]  /*116c0*/  ISETP.LT.OR P4, PT, R2, R237, P0 ;  /* 0x000000ed0200720c */ /* 0x000fc60000781670 */
[----:B------:R1:W-:Y:S02]  /*116d0*/  STL [R1+0x64], R4 ;  /* 0x0000640401007387 */ /* 0x0003e40000100800 */
[----:B-1----:R-:W-:Y:S01]  /*116e0*/  IMAD.MOV.U32 R4, RZ, RZ, R3 ;  /* 0x000000ffff047224 */ /* 0x002fe200078e0003 */
[----:B------:R-:W-:Y:S02]  /*116f0*/  IABS R3, R5 ;  /* 0x0000000500037213 */ /* 0x000fe40000000000 */
[----:B------:R-:W-:Y:S02]  /*11700*/  FSEL R5, R9, -INF , !P6 ;  /* 0xff80000009057808 */ /* 0x000fe40007000000 */
[----:B------:R1:W-:Y:S01]  /*11710*/  I2F R9, R4 ;  /* 0x0000000400097306 */ /* 0x0003e20000201400 */
[----:B------:R-:W-:Y:S02]  /*11720*/  ISETP.LT.OR P6, PT, R2, R240, P3 ;  /* 0x000000f00200720c */ /* 0x000fe40001fc1670 */
[----:B------:R2:W-:Y:S01]  /*11730*/  STL [R1+0x48], R5 ;  /* 0x0000480501007387 */ /* 0x0005e20000100800 */
[----:B------:R-:W-:Y:S01]  /*11740*/  LOP3.LUT P3, RZ, R231, 0x8, RZ, 0xc0, !PT ;  /* 0x00000008e7ff7812 */ /* 0x000fe2000786c0ff */
[----:B-1----:R-:W-:-:S02]  /*11750*/  IMAD.MOV.U32 R4, RZ, RZ, R3 ;  /* 0x000000ffff047224 */ /* 0x002fc400078e0003 */
[----:B------:R-:W-:-:S05]  /*11760*/  IMAD.IADD R3, R234, 0x1, -R2 ;  /* 0x00000001ea037824 */ /* 0x000fca00078e0a02 */
[----:B------:R-:W-:-:S04]  /*11770*/  IABS R3, R3 ;  /* 0x0000000300037213 */ /* 0x000fc80000000000 */
[----:B------:R-:W1:Y:S01]  /*11780*/  I2F R8, R3 ;  /* 0x0000000300087306 */ /* 0x000e620000201400 */
[----:B--2---:R-:W-:Y:S02]  /*11790*/  FSEL R5, R6, -INF , !P5 ;  /* 0xff80000006057808 */ /* 0x004fe40006800000 */
[----:B------:R-:W-:Y:S02]  /*117a0*/  ISETP.LT.OR P5, PT, R2, R239, P2 ;  /* 0x000000ef0200720c */ /* 0x000fe400017a1670 */
[C---:B------:R-:W-:Y:S01]  /*117b0*/  LOP3.LUT P2, RZ, R231.reuse, 0x4, RZ, 0xc0, !PT ;  /* 0x00000004e7ff7812 */ /* 0x040fe2000784c0ff */
[----:B------:R2:W-:Y:S01]  /*117c0*/  STL [R1+0x54], R5 ;  /* 0x0000540501007387 */ /* 0x0005e20000100800 */
[----:B------:R-:W-:Y:S01]  /*117d0*/  LOP3.LUT R231, R231, 0xfffffffd, RZ, 0xc0, !PT ;  /* 0xfffffffde7e77812 */ /* 0x000fe200078ec0ff */
[----:B------:R3:W4:Y:S03]  /*117e0*/  I2F R6, R4 ;  /* 0x0000000400067306 */ /* 0x0007260000201400 */
[----:B------:R-:W-:Y:S01]  /*117f0*/  @P1 LOP3.LUT R231, R231, 0x2, RZ, 0xfc, !PT ;  /* 0x00000002e7e71812 */ /* 0x000fe200078efcff */
[----:B-1----:R-:W-:-:S02]  /*11800*/  FFMA.FTZ R8, R8, -UR35, R120 ;  /* 0x8000002308087c23 */ /* 0x002fc40008010078 */
[----:B---3--:R-:W-:Y:S01]  /*11810*/  IMAD.IADD R4, R241, 0x1, -R2 ;  /* 0x00000001f1047824 */ /* 0x008fe200078e0a02 */
[----:B------:R-:W-:Y:S01]  /*11820*/  IADD3 R2, R0, 0x21, RZ ;  /* 0x0000002100027810 */ /* 0x000fe20007ffe0ff */
[----:B----4-:R-:W-:-:S03]  /*11830*/  FFMA.FTZ R6, R6, -UR35, R126 ;  /* 0x8000002306067c23 */ /* 0x010fc6000801007e */
[----:B------:R-:W-:Y:S01]  /*11840*/  IABS R4, R4 ;  /* 0x0000000400047213 */ /* 0x000fe20000000000 */
[--C-:B------:R-:W-:Y:S01]  /*11850*/  IMAD.IADD R3, R236, 0x1, -R2.reuse ;  /* 0x00000001ec037824 */ /* 0x100fe200078e0a02 */
[C---:B------:R-:W-:Y:S01]  /*11860*/  ISETP.GE.AND P1, PT, R2.reuse, R243, PT ;  /* 0x000000f30200720c */ /* 0x040fe20003f26270 */
[----:B--2---:R-:W-:Y:S01]  /*11870*/  IMAD.IADD R5, R235, 0x1, -R2 ;  /* 0x00000001eb057824 */ /* 0x004fe200078e0a02 */
[----:B------:R1:W2:Y:S01]  /*11880*/  I2F R10, R4 ;  /* 0x00000004000a7306 */ /* 0x0002a20000201400 */
[C---:B------:R-:W-:Y:S02]  /*11890*/  ISETP.GE.AND P0, PT, R2.reuse, R242, PT ;  /* 0x000000f20200720c */ /* 0x040fe40003f06270 */
[----:B------:R-:W-:Y:S02]  /*118a0*/  IABS R3, R3 ;  /* 0x0000000300037213 */ /* 0x000fe40000000000 */
[C---:B------:R-:W-:Y:S02]  /*118b0*/  ISETP.LT.OR P1, PT, R2.reuse, R238, P1 ;  /* 0x000000ee0200720c */ /* 0x040fe40000f21670 */
[----:B------:R-:W-:Y:S01]  /*118c0*/  ISETP.LT.OR P0, PT, R2, R237, P0 ;  /* 0x000000ed0200720c */ /* 0x000fe20000701670 */
[----:B-1----:R-:W-:Y:S01]  /*118d0*/  IMAD.MOV.U32 R4, RZ, RZ, R3 ;  /* 0x000000ffff047224 */ /* 0x002fe200078e0003 */
[----:B------:R-:W-:Y:S01]  /*118e0*/  IABS R3, R5 ;  /* 0x0000000500037213 */ /* 0x000fe20000000000 */
[----:B------:R-:W-:-:S02]  /*118f0*/  FFMA.FTZ R5, R9, -UR35, R124 ;  /* 0x8000002309057c23 */ /* 0x000fc4000801007c */
[----:B------:R-:W1:Y:S01]  /*11900*/  I2F R7, R4 ;  /* 0x0000000400077306 */ /* 0x000e620000201400 */
[----:B--2---:R-:W-:-:S05]  /*11910*/  FFMA.FTZ R9, R10, -UR35, R122 ;  /* 0x800000230a097c23 */ /* 0x004fca000801007a */
[----:B------:R-:W-:Y:S02]  /*11920*/  FSEL R35, R9, -INF , !P4 ;  /* 0xff80000009237808 */ /* 0x000fe40006000000 */
[----:B------:R-:W2:Y:S01]  /*11930*/  I2F R4, R3 ;  /* 0x0000000300047306 */ /* 0x000ea20000201400 */
[----:B-1----:R-:W-:Y:S02]  /*11940*/  FFMA.FTZ R7, R7, -UR35, R125 ;  /* 0x8000002307077c23 */ /* 0x002fe4000801007d */
[----:B--2---:R-:W-:Y:S01]  /*11950*/  FFMA.FTZ R10, R4, -UR35, R127 ;  /* 0x80000023040a7c23 */ /* 0x004fe2000801007f */
[----:B------:R-:W-:Y:S01]  /*11960*/  FSEL R4, R12, -INF , !P3 ;  /* 0xff8000000c047808 */ /* 0x000fe20005800000 */
[----:B------:R-:W-:Y:S01]  /*11970*/  FFMA.FTZ R3, R11, -UR35, R135 ;  /* 0x800000230b037c23 */ /* 0x000fe20008010087 */
[----:B------:R-:W-:-:S03]  /*11980*/  ISETP.GE.AND P3, PT, R2, R245, PT ;  /* 0x000000f50200720c */ /* 0x000fc60003f66270 */
[----:B------:R1:W-:Y:S01]  /*11990*/  STL [R1+0x50], R4 ;  /* 0x0000500401007387 */ /* 0x0003e20000100800 */
[----:B------:R-:W-:Y:S01]  /*119a0*/  FSEL R200, R3, -INF , !P2 ;  /* 0xff80000003c87808 */ /* 0x000fe20005000000 */
[----:B------:R-:W-:Y:S01]  /*119b0*/  IMAD.IADD R3, R234, 0x1, -R2 ;  /* 0x00000001ea037824 */ /* 0x000fe200078e0a02 */
[----:B------:R-:W-:-:S04]  /*119c0*/  ISETP.GE.AND P2, PT, R2, R244, PT ;  /* 0x000000f40200720c */ /* 0x000fc80003f46270 */
[----:B------:R-:W-:Y:S02]  /*119d0*/  IABS R3, R3 ;  /* 0x0000000300037213 */ /* 0x000fe40000000000 */
[----:B-1----:R-:W-:Y:S02]  /*119e0*/  FSEL R4, R5, -INF , !P6 ;  /* 0xff80000005047808 */ /* 0x002fe40007000000 */
[----:B------:R-:W-:Y:S01]  /*119f0*/  ISETP.LT.OR P6, PT, R2, R240, P3 ;  /* 0x000000f00200720c */ /* 0x000fe20001fc1670 */
[----:B------:R1:W-:Y:S01]  /*11a00*/  I2F R5, R3 ;  /* 0x0000000300057306 */ /* 0x0003e20000201400 */
[C---:B------:R-:W-:Y:S01]  /*11a10*/  LOP3.LUT P3, RZ, R231.reuse, 0x2, RZ, 0xc0, !PT ;  /* 0x00000002e7ff7812 */ /* 0x040fe2000786c0ff */
[----:B------:R2:W-:Y:S01]  /*11a20*/  STL [R1+0x34], R4 ;  /* 0x0000340401007387 */ /* 0x0005e20000100800 */
[----:B------:R-:W-:-:S04]  /*11a30*/  LOP3.LUT R231, R231, 0xfffffff7, RZ, 0xc0, !PT ;  /* 0xfffffff7e7e77812 */ /* 0x000fc800078ec0ff */
[----:B------:R-:W-:-:S04]  /*11a40*/  @P1 LOP3.LUT R231, R231, 0x8, RZ, 0xfc, !PT ;  /* 0x00000008e7e71812 */ /* 0x000fc800078efcff */
[----:B------:R-:W-:-:S04]  /*11a50*/  LOP3.LUT R231, R231, 0xfffffffb, RZ, 0xc0, !PT ;  /* 0xfffffffbe7e77812 */ /* 0x000fc800078ec0ff */
[----:B------:R-:W-:Y:S02]  /*11a60*/  @P0 LOP3.LUT R231, R231, 0x4, RZ, 0xfc, !PT ;  /* 0x00000004e7e70812 */ /* 0x000fe400078efcff */
[----:B--2---:R-:W-:Y:S02]  /*11a70*/  FSEL R4, R6, -INF , !P5 ;  /* 0xff80000006047808 */ /* 0x004fe40006800000 */
[----:B------:R-:W-:Y:S02]  /*11a80*/  ISETP.LT.OR P5, PT, R2, R239, P2 ;  /* 0x000000ef0200720c */ /* 0x000fe400017a1670 */
[----:B------:R-:W-:Y:S01]  /*11a90*/  FSEL R6, R8, -INF , !P3 ;  /* 0xff80000008067808 */ /* 0x000fe20005800000 */
[----:B------:R2:W-:Y:S04]  /*11aa0*/  STL [R1+0x3c], R4 ;  /* 0x00003c0401007387 */ /* 0x0005e80000100800 */
[----:B------:R3:W-:Y:S01]  /*11ab0*/  STL [R1+0x44], R6 ;  /* 0x0000440601007387 */ /* 0x0007e20000100800 */
[----:B--2---:R-:W-:Y:S01]  /*11ac0*/  IMAD.IADD R4, R241, 0x1, -R2 ;  /* 0x00000001f1047824 */ /* 0x004fe200078e0a02 */
[----:B------:R-:W-:-:S02]  /*11ad0*/  IADD3 R2, R0, 0x28, RZ ;  /* 0x0000002800027810 */ /* 0x000fc40007ffe0ff */
[----:B---3--:R-:W-:-:S03]  /*11ae0*/  FSEL R6, R7, -INF , !P6 ;  /* 0xff80000007067808 */ /* 0x008fc60007000000 */
[----:B-1----:R-:W-:Y:S01]  /*11af0*/  IMAD.IADD R3, R236, 0x1, -R2 ;  /* 0x00000001ec037824 */ /* 0x002fe200078e0a02 */
[----:B------:R-:W-:Y:S01]  /*11b00*/  IABS R4, R4 ;  /* 0x0000000400047213 */ /* 0x000fe20000000000 */
[----:B------:R1:W-:Y:S01]  /*11b10*/  STL [R1+0x28], R6 ;  /* 0x0000280601007387 */ /* 0x0003e20000100800 */
[C---:B------:R-:W-:Y:S02]  /*11b20*/  ISETP.GE.AND P3, PT, R2.reuse, R245, PT ;  /* 0x000000f50200720c */ /* 0x040fe40003f66270 */
[----:B------:R2:W-:Y:S01]  /*11b30*/  I2F R11, R4 ;  /* 0x00000004000b7306 */ /* 0x0005e20000201400 */
[----:B------:R-:W-:Y:S02]  /*11b40*/  IABS R3, R3 ;  /* 0x0000000300037213 */ /* 0x000fe40000000000 */
[C---:B------:R-:W-:Y:S02]  /*11b50*/  ISETP.GE.AND P2, PT, R2.reuse, R244, PT ;  /* 0x000000f40200720c */ /* 0x040fe40003f46270 */
[----:B------:R-:W-:-:S02]  /*11b60*/  ISETP.GE.AND P1, PT, R2, R243, PT ;  /* 0x000000f30200720c */ /* 0x000fc40003f26270 */
[C---:B------:R-:W-:Y:S02]  /*11b70*/  ISETP.GE.AND P0, PT, R2.reuse, R242, PT ;  /* 0x000000f20200720c */ /* 0x040fe40003f06270 */
[C---:B------:R-:W-:Y:S02]  /*11b80*/  ISETP.LT.OR P6, PT, R2.reuse, R240, P3 ;  /* 0x000000f00200720c */ /* 0x040fe40001fc1670 */
[C---:B------:R-:W-:Y:S02]  /*11b90*/  ISETP.LT.OR P1, PT, R2.reuse, R238, P1 ;  /* 0x000000ee0200720c */ /* 0x040fe40000f21670 */
[----:B------:R-:W-:Y:S02]  /*11ba0*/  ISETP.LT.OR P4, PT, R2, R237, P0 ;  /* 0x000000ed0200720c */ /* 0x000fe40000781670 */
[----:B------:R-:W-:Y:S01]  /*11bb0*/  LOP3.LUT P3, RZ, R231, 0x8, RZ, 0xc0, !PT ;  /* 0x00000008e7ff7812 */ /* 0x000fe2000786c0ff */
[----:B--2---:R-:W-:Y:S02]  /*11bc0*/  IMAD.MOV.U32 R4, RZ, RZ, R3 ;  /* 0x000000ffff047224 */ /* 0x004fe400078e0003 */
[----:B------:R-:W-:-:S02]  /*11bd0*/  IMAD.IADD R3, R235, 0x1, -R2 ;  /* 0x00000001eb037824 */ /* 0x000fc400078e0a02 */
[----:B-1----:R1:W2:Y:S03]  /*11be0*/  I2F R6, R4 ;  /* 0x0000000400067306 */ /* 0x0022a60000201400 */
[----:B------:R-:W-:Y:S02]  /*11bf0*/  IABS R3, R3 ;  /* 0x0000000300037213 */ /* 0x000fe40000000000 */
[----:B-1----:R-:W-:Y:S01]  /*11c00*/  FSEL R4, R10, -INF , !P5 ;  /* 0xff8000000a047808 */ /* 0x002fe20006800000 */
[----:B--2---:R-:W-:Y:S01]  /*11c10*/  FFMA.FTZ R6, R6, -UR35, R92 ;  /* 0x8000002306067c23 */ /* 0x004fe2000801005c */
[----:B------:R-:W-:Y:S02]  /*11c20*/  ISETP.LT.OR P5, PT, R2, R239, P2 ;  /* 0x000000ef0200720c */ /* 0x000fe400017a1670 */
[C---:B------:R-:W-:Y:S01]  /*11c30*/  LOP3.LUT P2, RZ, R231.reuse, 0x4, RZ, 0xc0, !PT ;  /* 0x00000004e7ff7812 */ /* 0x040fe2000784c0ff */
[----:B------:R1:W-:Y:S01]  /*11c40*/  STL [R1+0x38], R4 ;  /* 0x0000380401007387 */ /* 0x0003e20000100800 */
[----:B------:R-:W-:-:S04]  /*11c50*/  LOP3.LUT R231, R231, 0xfffffffd, RZ, 0xc0, !PT ;  /* 0xfffffffde7e77812 */ /* 0x000fc800078ec0ff */
[----:B------:R-:W-:Y:S01]  /*11c60*/  @P1 LOP3.LUT R231, R231, 0x2, RZ, 0xfc, !PT ;  /* 0x00000002e7e71812 */ /* 0x000fe200078efcff */
[----:B-1----:R-:W-:Y:S02]  /*11c70*/  IMAD.MOV.U32 R4, RZ, RZ, R3 ;  /* 0x000000ffff047224 */ /* 0x002fe400078e0003 */
[----:B------:R-:W-:Y:S02]  /*11c80*/  IMAD.IADD R3, R234, 0x1, -R2 ;  /* 0x00000001ea037824 */ /* 0x000fe400078e0a02 */
[----:B------:R1:W2:Y:S03]  /*11c90*/  I2F R8, R4 ;  /* 0x0000000400087306 */ /* 0x0002a60000201400 */
[----:B------:R-:W-:-:S05]  /*11ca0*/  IABS R3, R3 ;  /* 0x0000000300037213 */ /* 0x000fca0000000000 */
[----:B------:R3:W-:Y:S01]  /*11cb0*/  I2F R7, R3 ;  /* 0x0000000300077306 */ /* 0x0007e20000201400 */
[----:B-1----:R-:W-:Y:S01]  /*11cc0*/  IMAD.IADD R4, R241, 0x1, -R2 ;  /* 0x00000001f1047824 */ /* 0x002fe200078e0a02 */
[----:B------:R-:W-:Y:S01]  /*11cd0*/  IADD3 R2, R0, 0x29, RZ ;  /* 0x0000002900027810 */ /* 0x000fe20007ffe0ff */
[----:B--2---:R-:W-:-:S03]  /*11ce0*/  FFMA.FTZ R8, R8, -UR35, R94 ;  /* 0x8000002308087c23 */ /* 0x004fc6000801005e */
[----:B------:R-:W-:Y:S02]  /*11cf0*/  IABS R4, R4 ;  /* 0x0000000400047213 */ /* 0x000fe40000000000 */
[----:B------:R-:W-:Y:S01]  /*11d00*/  ISETP.GE.AND P1, PT, R2, R243, PT ;  /* 0x000000f30200720c */ /* 0x000fe20003f26270 */
[----:B---3--:R-:W-:Y:S01]  /*11d10*/  IMAD.IADD R3, R236, 0x1, -R2 ;  /* 0x00000001ec037824 */ /* 0x008fe200078e0a02 */
[----:B------:R1:W2:Y:S01]  /*11d20*/  I2F R9, R4 ;  /* 0x0000000400097306 */ /* 0x0002a20000201400 */
[C---:B------:R-:W-:Y:S02]  /*11d30*/  ISETP.GE.AND P0, PT, R2.reuse, R242, PT ;  /* 0x000000f20200720c */ /* 0x040fe40003f06270 */
[C---:B------:R-:W-:Y:S02]  /*11d40*/  ISETP.LT.OR P1, PT, R2.reuse, R238, P1 ;  /* 0x000000ee0200720c */ /* 0x040fe40000f21670 */
[----:B------:R-:W-:Y:S02]  /*11d50*/  IABS R3, R3 ;  /* 0x0000000300037213 */ /* 0x000fe40000000000 */
[----:B------:R-:W-:-:S04]  /*11d60*/  ISETP.LT.OR P0, PT, R2, R237, P0 ;  /* 0x000000ed0200720c */ /* 0x000fc80000701670 */
[----:B------:R-:W3:Y:S01]  /*11d70*/  I2F R3, R3 ;  /* 0x0000000300037306 */ /* 0x000ee20000201400 */
[----:B-1----:R-:W-:Y:S02]  /*11d80*/  FFMA.FTZ R4, R5, -UR35, R121 ;  /* 0x8000002305047c23 */ /* 0x002fe40008010079 */
[----:B------:R-:W-:Y:S02]  /*11d90*/  FFMA.FTZ R5, R11, -UR35, R123 ;  /* 0x800000230b057c23 */ /* 0x000fe4000801007b */
[----:B--2---:R-:W-:Y:S01]  /*11da0*/  FFMA.FTZ R13, R9, -UR35, R114 ;  /* 0x80000023090d7c23 */ /* 0x004fe20008010072 */
[----:B------:R-:W-:Y:S01]  /*11db0*/  FSEL R4, R4, -INF , !P3 ;  /* 0xff80000004047808 */ /* 0x000fe20005800000 */
[----:B------:R-:W-:Y:S01]  /*11dc0*/  FFMA.FTZ R11, R7, -UR35, R112 ;  /* 0x80000023070b7c23 */ /* 0x000fe20008010070 */
[----:B------:R-:W-:-:S03]  /*11dd0*/  ISETP.GE.AND P3, PT, R2, R245, PT ;  /* 0x000000f50200720c */ /* 0x000fc60003f66270 */
[----:B------:R1:W-:Y:S01]  /*11de0*/  STL [R1+0x30], R4 ;  /* 0x0000300401007387 */ /* 0x0003e20000100800 */
[----:B---3--:R-:W-:Y:S02]  /*11df0*/  FFMA.FTZ R12, R3, -UR35, R93 ;  /* 0x80000023030c7c23 */ /* 0x008fe4000801005d */
[----:B------:R-:W-:-:S05]  /*11e00*/  IMAD.IADD R3, R235, 0x1, -R2 ;  /* 0x00000001eb037824 */ /* 0x000fca00078e0a02 */
[----:B------:R-:W-:Y:S02]  /*11e10*/  IABS R3, R3 ;  /* 0x0000000300037213 */ /* 0x000fe40000000000 */
[----:B-1----:R-:W-:Y:S02]  /*11e20*/  FSEL R4, R5, -INF , !P2 ;  /* 0xff80000005047808 */ /* 0x002fe40005000000 */
[----:B------:R-:W-:Y:S02]  /*11e30*/  FSEL R5, R6, -INF , !P6 ;  /* 0xff80000006057808 */ /* 0x000fe40007000000 */
[C---:B------:R-:W-:Y:S01]  /*11e40*/  ISETP.GE.AND P2, PT, R2.reuse, R244, PT ;  /* 0x000000f40200720c */ /* 0x040fe20003f46270 */
[----:B------:R1:W-:Y:S01]  /*11e50*/  STL [R1+0x40], R4 ;  /* 0x0000400401007387 */ /* 0x0003e20000100800 */
[----:B------:R-:W-:Y:S02]  /*11e60*/  ISETP.LT.OR P6, PT, R2, R240, P3 ;  /* 0x000000f00200720c */ /* 0x000fe40001fc1670 */
[C---:B------:R-:W-:Y:S01]  /*11e70*/  LOP3.LUT P3, RZ, R231.reuse, 0x2, RZ, 0xc0, !PT ;  /* 0x00000002e7ff7812 */ /* 0x040fe2000786c0ff */
[----:B------:R2:W-:Y:S01]  /*11e80*/  STL [R1+0x18], R5 ;  /* 0x0000180501007387 */ /* 0x0005e20000100800 */
[----:B------:R-:W-:-:S02]  /*11e90*/  LOP3.LUT R231, R231, 0xfffffff7, RZ, 0xc0, !PT ;  /* 0xfffffff7e7e77812 */ /* 0x000fc400078ec0ff */
[----:B------:R-:W-:Y:S02]  /*11ea0*/  FSEL R93, R11, -INF , !P3 ;  /* 0xff8000000b5d7808 */ /* 0x000fe40005800000 */
[----:B------:R-:W-:-:S04]  /*11eb0*/  @P1 LOP3.LUT R231, R231, 0x8, RZ, 0xfc, !PT ;  /* 0x00000008e7e71812 */ /* 0x000fc800078efcff */
[----:B------:R-:W-:-:S04]  /*11ec0*/  LOP3.LUT R231, R231, 0xfffffffb, RZ, 0xc0, !PT ;  /* 0xfffffffbe7e77812 */ /* 0x000fc800078ec0ff */
[----:B------:R-:W-:Y:S01]  /*11ed0*/  @P0 LOP3.LUT R231, R231, 0x4, RZ, 0xfc, !PT ;  /* 0x00000004e7e70812 */ /* 0x000fe200078efcff */
[----:B-1----:R-:W-:Y:S02]  /*11ee0*/  IMAD.MOV.U32 R4, RZ, RZ, R3 ;  /* 0x000000ffff047224 */ /* 0x002fe400078e0003 */
[--C-:B------:R-:W-:Y:S01]  /*11ef0*/  IMAD.IADD R3, R234, 0x1, -R2.reuse ;  /* 0x00000001ea037824 */ /* 0x100fe200078e0a02 */
[----:B--2---:R-:W-:Y:S01]  /*11f00*/  FSEL R5, R8, -INF , !P5 ;  /* 0xff80000008057808 */ /* 0x004fe20006800000 */
[----:B------:R1:W-:Y:S01]  /*11f10*/  I2F R10, R4 ;  /* 0x00000004000a7306 */ /* 0x0003e20000201400 */
[----:B------:R-:W-:Y:S02]  /*11f20*/  ISETP.LT.OR P5, PT, R2, R239, P2 ;  /* 0x000000ef0200720c */ /* 0x000fe400017a1670 */
[----:B------:R-:W-:Y:S01]  /*11f30*/  IABS R3, R3 ;  /* 0x0000000300037213 */ /* 0x000fe20000000000 */
[----:B------:R2:W-:Y:S04]  /*11f40*/  STL [R1+0x20], R5 ;  /* 0x0000200501007387 */ /* 0x0005e80000100800 */
[----:B------:R3:W-:Y:S01]  /*11f50*/  I2F R9, R3 ;  /* 0x0000000300097306 */ /* 0x0007e20000201400 */
[----:B-1----:R-:W-:Y:S01]  /*11f60*/  IMAD.IADD R4, R241, 0x1, -R2 ;  /* 0x00000001f1047824 */ /* 0x002fe200078e0a02 */
[----:B------:R-:W-:-:S04]  /*11f70*/  IADD3 R2, R0, 0x30, RZ ;  /* 0x0000003000027810 */ /* 0x000fc80007ffe0ff */
[----:B------:R-:W-:Y:S02]  /*11f80*/  IABS R4, R4 ;  /* 0x0000000400047213 */ /* 0x000fe40000000000 */
[----:B------:R-:W-:Y:S01]  /*11f90*/  ISETP.GE.AND P3, PT, R2, R245, PT ;  /* 0x000000f50200720c */ /* 0x000fe20003f66270 */
[--C-:B---3--:R-:W-:Y:S01]  /*11fa0*/  IMAD.IADD R3, R236, 0x1, -R2.reuse ;  /* 0x00000001ec037824 */ /* 0x108fe200078e0a02 */
[----:B------:R1:W-:Y:S01]  /*11fb0*/  I2F R14, R4 ;  /* 0x00000004000e7306 */ /* 0x0003e20000201400 */
[C---:B------:R-:W-:Y:S02]  /*11fc0*/  ISETP.GE.AND P2, PT, R2.reuse, R244, PT ;  /* 0x000000f40200720c */ /* 0x040fe40003f46270 */
[C---:B------:R-:W-:Y:S01]  /*11fd0*/  ISETP.GE.AND P1, PT, R2.reuse, R243, PT ;  /* 0x000000f30200720c */ /* 0x040fe20003f26270 */
[----:B--2---:R-:W-:Y:S01]  /*11fe0*/  IMAD.IADD R5, R235, 0x1, -R2 ;  /* 0x00000001eb057824 */ /* 0x004fe200078e0a02 */
[----:B------:R-:W-:Y:S02]  /*11ff0*/  IABS R3, R3 ;  /* 0x0000000300037213 */ /* 0x000fe40000000000 */
[----:B------:R-:W-:-:S02]  /*12000*/  ISETP.GE.AND P0, PT, R2, R242, PT ;  /* 0x000000f20200720c */ /* 0x000fc40003f06270 */
[----:B------:R-:W-:Y:S01]  /*12010*/  ISETP.LT.OR P1, PT, R2, R238, P1 ;  /* 0x000000ee0200720c */ /* 0x000fe20000f21670 */
[----:B-1----:R-:W-:Y:S01]  /*12020*/  IMAD.MOV.U32 R4, RZ, RZ, R3 ;  /* 0x000000ffff047224 */ /* 0x002fe200078e0003 */
[----:B------:R-:W-:Y:S01]  /*12030*/  IABS R3, R5 ;  /* 0x0000000500037213 */ /* 0x000fe20000000000 */
[--C-:B------:R-:W-:Y:S02]  /*12040*/  IMAD.IADD R5, R241, 0x1, -R2.reuse ;  /* 0x00000001f1057824 */ /* 0x100fe400078e0a02 */
[----:B------:R1:W2:Y:S02]  /*12050*/  I2F R7, R4 ;  /* 0x0000000400077306 */ /* 0x0002a40000201400 */
[----:B-1----:R-:W-:Y:S02]  /*12060*/  IMAD.MOV.U32 R4, RZ, RZ, R3 ;  /* 0x000000ffff047224 */ /* 0x002fe400078e0003 */
[----:B------:R-:W-:-:S04]  /*12070*/  IMAD.IADD R3, R234, 0x1, -R2 ;  /* 0x00000001ea037824 */ /* 0x000fc800078e0a02 */
[----:B------:R1:W3:Y:S01]  /*12080*/  I2F R8, R4 ;  /* 0x0000000400087306 */ /* 0x0002e20000201400 */
[----:B--2---:R-:W-:Y:S01]  /*12090*/  FFMA.FTZ R7, R7, -UR35, R104 ;  /* 0x8000002307077c23 */ /* 0x004fe20008010068 */
[----:B------:R-:W-:-:S05]  /*120a0*/  IABS R3, R3 ;  /* 0x0000000300037213 */ /* 0x000fca0000000000 */
[----:B-1----:R-:W-:Y:S01]  /*120b0*/  IMAD.MOV.U32 R4, RZ, RZ, R3 ;  /* 0x000000ffff047224 */ /* 0x002fe200078e0003 */
[----:B------:R-:W-:Y:S01]  /*120c0*/  IABS R3, R5 ;  /* 0x0000000500037213 */ /* 0x000fe20000000000 */
[----:B---3--:R-:W-:Y:S01]  /*120d0*/  FFMA.FTZ R8, R8, -UR35, R106 ;  /* 0x8000002308087c23 */ /* 0x008fe2000801006a */
[----:B------:R-:W-:Y:S01]  /*120e0*/  FSEL R5, R13, -INF , !P4 ;  /* 0xff8000000d057808 */ /* 0x000fe20006000000 */
[----:B------:R1:W2:Y:S01]  /*120f0*/  I2F R6, R4 ;  /* 0x0000000400067306 */ /* 0x0002a20000201400 */
[----:B------:R-:W-:-:S03]  /*12100*/  ISETP.LT.OR P4, PT, R2, R237, P0 ;  /* 0x000000ed0200720c */ /* 0x000fc60000781670 */
[----:B------:R3:W-:Y:S04]  /*12110*/  STL [R1+0x2c], R5 ;  /* 0x00002c0501007387 */ /* 0x0007e80000100800 */
[----:B------:R-:W4:Y:S01]  /*12120*/  I2F R3, R3 ;  /* 0x0000000300037306 */ /* 0x000f220000201400 */
[----:B-1----:R-:W-:Y:S02]  /*12130*/  FFMA.FTZ R4, R10, -UR35, R95 ;  /* 0x800000230a047c23 */ /* 0x002fe4000801005f */
[----:B--2---:R-:W-:-:S03]  /*12140*/  FFMA.FTZ R13, R6, -UR35, R100 ;  /* 0x80000023060d7c23 */ /* 0x004fc60008010064 */
[----:B------:R-:W-:Y:S02]  /*12150*/  FSEL R4, R4, -INF , !P5 ;  /* 0xff80000004047808 */ /* 0x000fe40006800000 */
[----:B------:R-:W-:Y:S01]  /*12160*/  ISETP.LT.OR P5, PT, R2, R239, P2 ;  /* 0x000000ef0200720c */ /* 0x000fe200017a1670 */
[----:B----4-:R-:W-:Y:S01]  /*12170*/  FFMA.FTZ R11, R3, -UR35, R102 ;  /* 0x80000023030b7c23 */ /* 0x010fe20008010066 */
[----:B------:R-:W-:Y:S02]  /*12180*/  LOP3.LUT P2, RZ, R231, 0x4, RZ, 0xc0, !PT ;  /* 0x00000004e7ff7812 */ /* 0x000fe4000784c0ff */
[----:B------:R-:W-:Y:S02]  /*12190*/  FSEL R104, R8, -INF , !P5 ;  /* 0xff80000008687808 */ /* 0x000fe40006800000 */
[----:B---3--:R-:W-:Y:S02]  /*121a0*/  FSEL R5, R12, -INF , !P6 ;  /* 0xff8000000c057808 */ /* 0x008fe40007000000 */
[----:B------:R-:W-:-:S02]  /*121b0*/  ISETP.LT.OR P6, PT, R2, R240, P3 ;  /* 0x000000f00200720c */ /* 0x000fc40001fc1670 */
[----:B------:R-:W-:Y:S01]  /*121c0*/  IADD3 R2, R0, 0x31, RZ ;  /* 0x0000003100027810 */ /* 0x000fe20007ffe0ff */
[----:B------:R1:W-:Y:S01]  /*121d0*/  STL [R1+0xc], R5 ;  /* 0x00000c0501007387 */ /* 0x0003e20000100800 */
[C---:B------:R-:W-:Y:S02]  /*121e0*/  LOP3.LUT P3, RZ, R231.reuse, 0x8, RZ, 0xc0, !PT ;  /* 0x00000008e7ff7812 */ /* 0x040fe4000786c0ff */
[----:B------:R-:W-:Y:S01]  /*121f0*/  LOP3.LUT R231, R231, 0xfffffffd, RZ, 0xc0, !PT ;  /* 0xfffffffde7e77812 */ /* 0x000fe200078ec0ff */
[----:B------:R-:W-:Y:S01]  /*12200*/  IMAD.IADD R3, R236, 0x1, -R2 ;  /* 0x00000001ec037824 */ /* 0x000fe200078e0a02 */
[----:B------:R2:W-:Y:S01]  /*12210*/  STL [R1+0x14], R4 ;  /* 0x0000140401007387 */ /* 0x0005e20000100800 */
[----:B------:R-:W-:Y:S02]  /*12220*/  ISETP.GE.AND P0, PT, R2, R242, PT ;  /* 0x000000f20200720c */ /* 0x000fe40003f06270 */
[----:B------:R-:W-:Y:S02]  /*12230*/  @P1 LOP3.LUT R231, R231, 0x2, RZ, 0xfc, !PT ;  /* 0x00000002e7e71812 */ /* 0x000fe400078efcff */
[----:B------:R-:W-:-:S02]  /*12240*/  IABS R3, R3 ;  /* 0x0000000300037213 */ /* 0x000fc40000000000 */
[C---:B------:R-:W-:Y:S02]  /*12250*/  ISETP.GE.AND P1, PT, R2.reuse, R243, PT ;  /* 0x000000f30200720c */ /* 0x040fe40003f26270 */
[----:B------:R-:W-:Y:S02]  /*12260*/  FSEL R92, R7, -INF , !P6 ;  /* 0xff800000075c7808 */ /* 0x000fe40007000000 */
[C---:B------:R-:W-:Y:S02]  /*12270*/  ISETP.LT.OR P1, PT, R2.reuse, R238, P1 ;  /* 0x000000ee0200720c */ /* 0x040fe40000f21670 */
[----:B------:R-:W-:Y:S01]  /*12280*/  ISETP.LT.OR P0, PT, R2, R237, P0 ;  /* 0x000000ed0200720c */ /* 0x000fe20000701670 */
[----:B-1----:R-:W-:Y:S02]  /*12290*/  FFMA.FTZ R5, R9, -UR35, R113 ;  /* 0x8000002309057c23 */ /* 0x002fe40008010071 */
[----:B--2---:R-:W-:-:S03]  /*122a0*/  FFMA.FTZ R4, R14, -UR35, R115 ;  /* 0x800000230e047c23 */ /* 0x004fc60008010073 */
[----:B------:R-:W-:Y:S02]  /*122b0*/  FSEL R94, R5, -INF , !P3 ;  /* 0xff800000055e7808 */ /* 0x000fe40005800000 */
[----:B------:R-:W-:Y:S02]  /*122c0*/  ISETP.GE.AND P3, PT, R2, R245, PT ;  /* 0x000000f50200720c */ /* 0x000fe40003f66270 */
[----:B------:R-:W-:Y:S01]  /*122d0*/  FSEL R106, R4, -INF , !P2 ;  /* 0xff800000046a7808 */ /* 0x000fe20005000000 */
[----:B------:R-:W-:Y:S01]  /*122e0*/  IMAD.MOV.U32 R4, RZ, RZ, R3 ;  /* 0x000000ffff047224 */ /* 0x000fe200078e0003 */
[C---:B------:R-:W-:Y:S01]  /*122f0*/  ISETP.GE.AND P2, PT, R2.reuse, R244, PT ;  /* 0x000000f40200720c */ /* 0x040fe20003f46270 */
[----:B------:R-:W-:Y:S01]  /*12300*/  IMAD.IADD R3, R235, 0x1, -R2 ;  /* 0x00000001eb037824 */ /* 0x000fe200078e0a02 */
[C---:B------:R-:W-:Y:S01]  /*12310*/  ISETP.LT.OR P6, PT, R2.reuse, R240, P3 ;  /* 0x000000f00200720c */ /* 0x040fe20001fc1670 */
[----:B------:R1:W-:Y:S01]  /*12320*/  I2F R10, R4 ;  /* 0x00000004000a7306 */ /* 0x0003e20000201400 */
[----:B------:R-:W-:-:S02]  /*12330*/  ISETP.LT.OR P5, PT, R2, R239, P2 ;  /* 0x000000ef0200720c */ /* 0x000fc400017a1670 */
[----:B------:R-:W-:Y:S02]  /*12340*/  IABS R3, R3 ;  /* 0x0000000300037213 */ /* 0x000fe40000000000 */
[C---:B------:R-:W-:Y:S02]  /*12350*/  LOP3.LUT P3, RZ, R231.reuse, 0x2, RZ, 0xc0, !PT ;  /* 0x00000002e7ff7812 */ /* 0x040fe4000786c0ff */
[----:B------:R-:W-:Y:S02]  /*12360*/  LOP3.LUT R231, R231, 0xfffffff7, RZ, 0xc0, !PT ;  /* 0xfffffff7e7e77812 */ /* 0x000fe400078ec0ff */
[----:B------:R-:W-:Y:S02]  /*12370*/  FSEL R95, R13, -INF , !P3 ;  /* 0xff8000000d5f7808 */ /* 0x000fe40005800000 */
[----:B------:R-:W-:-:S04]  /*12380*/  @P1 LOP3.LUT R231, R231, 0x8, RZ, 0xfc, !PT ;  /* 0x00000008e7e71812 */ /* 0x000fc800078efcff */
[----:B------:R-:W-:Y:S01]  /*12390*/  LOP3.LUT R231, R231, 0xfffffffb, RZ, 0xc0, !PT ;  /* 0xfffffffbe7e77812 */ /* 0x000fe200078ec0ff */
[----:B-1----:R-:W-:Y:S02]  /*123a0*/  IMAD.MOV.U32 R4, RZ, RZ, R3 ;  /* 0x000000ffff047224 */ /* 0x002fe400078e0003 */
[----:B------:R-:W-:Y:S01]  /*123b0*/  IMAD.IADD R3, R234, 0x1, -R2 ;  /* 0x00000001ea037824 */ /* 0x000fe200078e0a02 */
[----:B------:R-:W-:Y:S01]  /*123c0*/  @P0 LOP3.LUT R231, R231, 0x4, RZ, 0xfc, !PT ;  /* 0x00000004e7e70812 */ /* 0x000fe200078efcff */
[----:B------:R1:W-:Y:S03]  /*123d0*/  I2F R8, R4 ;  /* 0x0000000400087306 */ /* 0x0003e60000201400 */
[----:B------:R-:W-:-:S05]  /*123e0*/  IABS R3, R3 ;  /* 0x0000000300037213 */ /* 0x000fca0000000000 */
[----:B------:R2:W3:Y:S01]  /*123f0*/  I2F R7, R3 ;  /* 0x0000000300077306 */ /* 0x0004e20000201400 */
[----:B-1----:R-:W-:Y:S01]  /*12400*/  IMAD.IADD R4, R241, 0x1, -R2 ;  /* 0x00000001f1047824 */ /* 0x002fe200078e0a02 */
[----:B------:R-:W-:-:S04]  /*12410*/  IADD3 R2, R0, 0x38, RZ ;  /* 0x0000003800027810 */ /* 0x000fc80007ffe0ff */
[----:B------:R-:W-:Y:S01]  /*12420*/  IABS R4, R4 ;  /* 0x0000000400047213 */ /* 0x000fe20000000000 */
[--C-:B------:R-:W-:Y:S01]  /*12430*/  IMAD.IADD R5, R234, 0x1, -R2.reuse ;  /* 0x00000001ea057824 */ /* 0x100fe200078e0a02 */
[----:B------:R-:W-:Y:S01]  /*12440*/  ISETP.GE.AND P3, PT, R2, R245, PT ;  /* 0x000000f50200720c */ /* 0x000fe20003f66270 */
[----:B--2---:R-:W-:Y:S01]  /*12450*/  IMAD.IADD R3, R236, 0x1, -R2 ;  /* 0x00000001ec037824 */ /* 0x004fe200078e0a02 */
[----:B------:R1:W-:Y:S01]  /*12460*/  I2F R12, R4 ;  /* 0x00000004000c7306 */ /* 0x0003e20000201400 */
[C---:B------:R-:W-:Y:S01]  /*12470*/  ISETP.GE.AND P2, PT, R2.reuse, R244, PT ;  /* 0x000000f40200720c */ /* 0x040fe20003f46270 */
[----:B---3--:R-:W-:Y:S01]  /*12480*/  FFMA.FTZ R7, R7, -UR35, R101 ;  /* 0x8000002307077c23 */ /* 0x008fe20008010065 */
[C---:B------:R-:W-:Y:S02]  /*12490*/  ISETP.GE.AND P1, PT, R2.reuse, R243, PT ;  /* 0x000000f30200720c */ /* 0x040fe40003f26270 */
[----:B------:R-:W-:Y:S02]  /*124a0*/  IABS R3, R3 ;  /* 0x0000000300037213 */ /* 0x000fe40000000000 */
[----:B------:R-:W-:-:S02]  /*124b0*/  ISETP.GE.AND P0, PT, R2, R242, PT ;  /* 0x000000f20200720c */ /* 0x000fc40003f06270 */
[----:B------:R-:W-:Y:S01]  /*124c0*/  ISETP.LT.OR P1, PT, R2, R238, P1 ;  /* 0x000000ee0200720c */ /* 0x000fe20000f21670 */
[----:B-1----:R-:W-:Y:S02]  /*124d0*/  IMAD.MOV.U32 R4, RZ, RZ, R3 ;  /* 0x000000ffff047224 */ /* 0x002fe400078e0003 */
[----:B------:R-:W-:Y:S02]  /*124e0*/  IMAD.IADD R3, R235, 0x1, -R2 ;  /* 0x00000001eb037824 */ /* 0x000fe400078e0a02 */
[----:B------:R1:W2:Y:S03]  /*124f0*/  I2F R9, R4 ;  /* 0x0000000400097306 */ /* 0x0002a60000201400 */
[----:B------:R-:W-:-:S05]  /*12500*/  IABS R3, R3 ;  /* 0x0000000300037213 */ /* 0x000fca0000000000 */
[----:B-1----:R-:W-:Y:S01]  /*12510*/  IMAD.MOV.U32 R4, RZ, RZ, R3 ;  /* 0x000000ffff047224 */ /* 0x002fe200078e0003 */
[----:B------:R-:W-:Y:S01]  /*12520*/  IABS R3, R5 ;  /* 0x0000000500037213 */ /* 0x000fe20000000000 */
[----:B------:R-:W-:Y:S01]  /*12530*/  FFMA.FTZ R5, R10, -UR35, R105 ;  /* 0x800000230a057c23 */ /* 0x000fe20008010069 */
[----:B------:R-:W-:Y:S01]  /*12540*/  FSEL R105, R11, -INF , !P4 ;  /* 0xff8000000b697808 */ /* 0x000fe20006000000 */
[----:B------:R1:W3:Y:S01]  /*12550*/  I2F R6, R4 ;  /* 0x0000000400067306 */ /* 0x0002e20000201400 */
[C---:B------:R-:W-:Y:S01]  /*12560*/  ISETP.LT.OR P4, PT, R2.reuse, R237, P0 ;  /* 0x000000ed0200720c */ /* 0x040fe20000781670 */
[----:B--2---:R-:W-:Y:S01]  /*12570*/  FFMA.FTZ R9, R9, -UR35, R84 ;  /* 0x8000002309097c23 */ /* 0x004fe20008010054 */
[----:B------:R-:W-:Y:S02]  /*12580*/  FSEL R135, R5, -INF , !P6 ;  /* 0xff80000005877808 */ /* 0x000fe40007000000 */
[----:B------:R-:W-:Y:S02]  /*12590*/  ISETP.LT.OR P6, PT, R2, R240, P3 ;  /* 0x000000f00200720c */ /* 0x000fe40001fc1670 */
[----:B------:R-:W-:Y:S01]  /*125a0*/  LOP3.LUT P3, RZ, R231, 0x8, RZ, 0xc0, !PT ;  /* 0x00000008e7ff7812 */ /* 0x000fe2000786c0ff */
[----:B------:R-:W2:Y:S01]  /*125b0*/  I2F R3, R3 ;  /* 0x0000000300037306 */ /* 0x000ea20000201400 */
[----:B------:R-:W-:-:S02]  /*125c0*/  FSEL R134, R9, -INF , !P6 ;  /* 0xff80000009867808 */ /* 0x000fc40007000000 */
[----:B------:R-:W-:Y:S01]  /*125d0*/  FSEL R252, R7, -INF , !P3 ;  /* 0xff80000007fc7808 */ /* 0x000fe20005800000 */
[----:B-1----:R-:W-:Y:S02]  /*125e0*/  FFMA.FTZ R4, R8, -UR35, R107 ;  /* 0x8000002308047c23 */ /* 0x002fe4000801006b */
[----:B------:R-:W-:Y:S02]  /*125f0*/  FFMA.FTZ R8, R12, -UR35, R103 ;  /* 0x800000230c087c23 */ /* 0x000fe40008010067 */
[----:B---3--:R-:W-:Y:S01]  /*12600*/  FFMA.FTZ R6, R6, -UR35, R86 ;  /* 0x8000002306067c23 */ /* 0x008fe20008010056 */
[----:B------:R-:W-:Y:S02]  /*12610*/  FSEL R250, R4, -INF , !P5 ;  /* 0xff80000004fa7808 */ /* 0x000fe40006800000 */
[----:B------:R-:W-:Y:S01]  /*12620*/  ISETP.LT.OR P5, PT, R2, R239, P2 ;  /* 0x000000ef0200720c */ /* 0x000fe200017a1670 */
[----:B--2---:R-:W-:Y:S01]  /*12630*/  FFMA.FTZ R12, R3, -UR35, R96 ;  /* 0x80000023030c7c23 */ /* 0x004fe20008010060 */
[----:B------:R-:W-:Y:S01]  /*12640*/  LOP3.LUT P2, RZ, R231, 0x4, RZ, 0xc0, !PT ;  /* 0x00000004e7ff7812 */ /* 0x000fe2000784c0ff */
[----:B------:R-:W-:Y:S01]  /*12650*/  IMAD.IADD R3, R241, 0x1, -R2 ;  /* 0x00000001f1037824 */ /* 0x000fe200078e0a02 */
[----:B------:R-:W-:-:S02]  /*12660*/  IADD3 R2, R0, 0x39, RZ ;  /* 0x0000003900027810 */ /* 0x000fc40007ffe0ff */
[----:B------:R-:W-:Y:S02]  /*12670*/  LOP3.LUT R231, R231, 0xfffffffd, RZ, 0xc0, !PT ;  /* 0xfffffffde7e77812 */ /* 0x000fe400078ec0ff */
[----:B------:R-:W-:Y:S01]  /*12680*/  IABS R3, R3 ;  /* 0x0000000300037213 */ /* 0x000fe20000000000 */
[--C-:B------:R-:W-:Y:S01]  /*12690*/  IMAD.IADD R5, R235, 0x1, -R2.reuse ;  /* 0x00000001eb057824 */ /* 0x100fe200078e0a02 */
[----:B------:R-:W-:Y:S02]  /*126a0*/  @P1 LOP3.LUT R231, R231, 0x2, RZ, 0xfc, !PT ;  /* 0x00000002e7e71812 */ /* 0x000fe400078efcff */
[----:B------:R-:W-:Y:S01]  /*126b0*/  FSEL R107, R8, -INF , !P2 ;  /* 0xff800000086b7808 */ /* 0x000fe20005000000 */
[----:B------:R-:W-:Y:S01]  /*126c0*/  IMAD.MOV.U32 R4, RZ, RZ, R3 ;  /* 0x000000ffff047224 */ /* 0x000fe200078e0003 */
[----:B------:R-:W-:Y:S01]  /*126d0*/  ISETP.GE.AND P3, PT, R2, R245, PT ;  /* 0x000000f50200720c */ /* 0x000fe20003f66270 */
[----:B------:R-:W-:Y:S01]  /*126e0*/  IMAD.IADD R3, R236, 0x1, -R2 ;  /* 0x00000001ec037824 */ /* 0x000fe200078e0a02 */
[C---:B------:R-:W-:Y:S01]  /*126f0*/  ISETP.GE.AND P2, PT, R2.reuse, R244, PT ;  /* 0x000000f40200720c */ /* 0x040fe20003f46270 */
[----:B------:R1:W-:Y:S01]  /*12700*/  I2F R11, R4 ;  /* 0x00000004000b7306 */ /* 0x0003e20000201400 */
[----:B------:R-:W-:-:S02]  /*12710*/  ISETP.GE.AND P1, PT, R2, R243, PT ;  /* 0x000000f30200720c */ /* 0x000fc40003f26270 */
[----:B------:R-:W-:Y:S02]  /*12720*/  IABS R3, R3 ;  /* 0x0000000300037213 */ /* 0x000fe40000000000 */
[----:B------:R-:W-:Y:S02]  /*12730*/  ISETP.GE.AND P0, PT, R2, R242, PT ;  /* 0x000000f20200720c */ /* 0x000fe40003f06270 */
[----:B------:R-:W-:Y:S02]  /*12740*/  FSEL R248, R6, -INF , !P5 ;  /* 0xff80000006f87808 */ /* 0x000fe40006800000 */
[C---:B------:R-:W-:Y:S02]  /*12750*/  ISETP.LT.OR P6, PT, R2.reuse, R240, P3 ;  /* 0x000000f00200720c */ /* 0x040fe40001fc1670 */
[C---:B------:R-:W-:Y:S02]  /*12760*/  ISETP.LT.OR P5, PT, R2.reuse, R239, P2 ;  /* 0x000000ef0200720c */ /* 0x040fe400017a1670 */
[----:B------:R-:W-:-:S02]  /*12770*/  ISETP.LT.OR P1, PT, R2, R238, P1 ;  /* 0x000000ee0200720c */ /* 0x000fc40000f21670 */
[----:B------:R-:W-:Y:S01]  /*12780*/  ISETP.LT.OR P0, PT, R2, R237, P0 ;  /* 0x000000ed0200720c */ /* 0x000fe20000701670 */
[----:B-1----:R-:W-:Y:S01]  /*12790*/  IMAD.MOV.U32 R4, RZ, RZ, R3 ;  /* 0x000000ffff047224 */ /* 0x002fe200078e0003 */
[----:B------:R-:W-:Y:S02]  /*127a0*/  IABS R3, R5 ;  /* 0x0000000500037213 */ /* 0x000fe40000000000 */
[C---:B------:R-:W-:Y:S01]  /*127b0*/  LOP3.LUT P3, RZ, R231.reuse, 0x2, RZ, 0xc0, !PT ;  /* 0x00000002e7ff7812 */ /* 0x040fe2000786c0ff */
[----:B------:R1:W-:Y:S01]  /*127c0*/  I2F R9, R4 ;  /* 0x0000000400097306 */ /* 0x0003e20000201400 */
[----:B------:R-:W-:Y:S02]  /*127d0*/  LOP3.LUT R231, R231, 0xfffffff7, RZ, 0xc0, !PT ;  /* 0xfffffff7e7e77812 */ /* 0x000fe400078ec0ff */
[----:B------:R-:W-:-:S03]  /*127e0*/  FSEL R247, R12, -INF , !P3 ;  /* 0xff8000000cf77808 */ /* 0x000fc60005800000 */
[----:B------:R-:W-:-:S04]  /*127f0*/  @P1 LOP3.LUT R231, R231, 0x8, RZ, 0xfc, !PT ;  /* 0x00000008e7e71812 */ /* 0x000fc800078efcff */
[----:B------:R-:W-:-:S04]  /*12800*/  LOP3.LUT R231, R231, 0xfffffffb, RZ, 0xc0, !PT ;  /* 0xfffffffbe7e77812 */ /* 0x000fc800078ec0ff */
[----:B------:R-:W-:Y:S01]  /*12810*/  @P0 LOP3.LUT R231, R231, 0x4, RZ, 0xfc, !PT ;  /* 0x00000004e7e70812 */ /* 0x000fe200078efcff */
[----:B-1----:R-:W-:Y:S02]  /*12820*/  IMAD.MOV.U32 R4, RZ, RZ, R3 ;  /* 0x000000ffff047224 */ /* 0x002fe400078e0003 */
[----:B------:R-:W-:Y:S02]  /*12830*/  IMAD.IADD R3, R234, 0x1, -R2 ;  /* 0x00000001ea037824 */ /* 0x000fe400078e0a02 */
[----:B------:R1:W2:Y:S03]  /*12840*/  I2F R6, R4 ;  /* 0x0000000400067306 */ /* 0x0002a60000201400 */
[----:B------:R-:W-:-:S05]  /*12850*/  IABS R3, R3 ;  /* 0x0000000300037213 */ /* 0x000fca0000000000 */
[----:B------:R3:W4:Y:S01]  /*12860*/  I2F R8, R3 ;  /* 0x0000000300087306 */ /* 0x0007220000201400 */
[----:B-1----:R-:W-:Y:S01]  /*12870*/  IMAD.IADD R4, R241, 0x1, -R2 ;  /* 0x00000001f1047824 */ /* 0x002fe200078e0a02 */
[----:B------:R-:W-:Y:S01]  /*12880*/  IADD3 R2, R0, 0x40, RZ ;  /* 0x0000004000027810 */ /* 0x000fe20007ffe0ff */
[----:B--2---:R-:W-:-:S03]  /*12890*/  FFMA.FTZ R6, R6, -UR35, R87 ;  /* 0x8000002306067c23 */ /* 0x004fc60008010057 */
[----:B------:R-:W-:Y:S01]  /*128a0*/  IABS R4, R4 ;  /* 0x0000000400047213 */ /* 0x000fe20000000000 */
[--C-:B------:R-:W-:Y:S01]  /*128b0*/  IMAD.IADD R5, R235, 0x1, -R2.reuse ;  /* 0x00000001eb057824 */ /* 0x100fe200078e0a02 */
[----:B------:R-:W-:Y:S01]  /*128c0*/  ISETP.GE.AND P3, PT, R2, R245, PT ;  /* 0x000000f50200720c */ /* 0x000fe20003f66270 */
[----:B---3--:R-:W-:Y:S01]  /*128d0*/  IMAD.IADD R3, R236, 0x1, -R2 ;  /* 0x00000001ec037824 */ /* 0x008fe200078e0a02 */
[----:B------:R1:W2:Y:S01]  /*128e0*/  I2F R10, R4 ;  /* 0x00000004000a7306 */ /* 0x0002a20000201400 */
[----:B------:R-:W-:Y:S01]  /*128f0*/  ISETP.GE.AND P2, PT, R2, R244, PT ;  /* 0x000000f40200720c */ /* 0x000fe20003f46270 */
[----:B----4-:R-:W-:Y:S01]  /*12900*/  FFMA.FTZ R8, R8, -UR35, R97 ;  /* 0x8000002308087c23 */ /* 0x010fe20008010061 */
[C---:B------:R-:W-:Y:S02]  /*12910*/  ISETP.GE.AND P1, PT, R2.reuse, R243, PT ;  /* 0x000000f30200720c */ /* 0x040fe40003f26270 */
[----:B------:R-:W-:Y:S02]  /*12920*/  IABS R3, R3 ;  /* 0x0000000300037213 */ /* 0x000fe40000000000 */
[----:B------:R-:W-:-:S02]  /*12930*/  ISETP.GE.AND P0, PT, R2, R242, PT ;  /* 0x000000f20200720c */ /* 0x000fc40003f06270 */
[----:B------:R-:W-:Y:S02]  /*12940*/  FSEL R210, R6, -INF , !P5 ;  /* 0xff80000006d27808 */ /* 0x000fe40006800000 */
[C---:B------:R-:W-:Y:S02]  /*12950*/  ISETP.LT.OR P5, PT, R2.reuse, R239, P2 ;  /* 0x000000ef0200720c */ /* 0x040fe400017a1670 */
[----:B------:R-:W-:Y:S02]  /*12960*/  ISETP.LT.OR P1, PT, R2, R238, P1 ;  /* 0x000000ee0200720c */ /* 0x000fe40000f21670 */
[----:B------:R-:W-:Y:S01]  /*12970*/  LOP3.LUT P2, RZ, R231, 0x4, RZ, 0xc0, !PT ;  /* 0x00000004e7ff7812 */ /* 0x000fe2000784c0ff */
[----:B-1----:R-:W-:Y:S01]  /*12980*/  IMAD.MOV.U32 R4, RZ, RZ, R3 ;  /* 0x000000ffff047224 */ /* 0x002fe200078e0003 */
[----:B------:R-:W-:Y:S01]  /*12990*/  IABS R3, R5 ;  /* 0x0000000500037213 */ /* 0x000fe20000000000 */
[----:B------:R-:W-:Y:S02]  /*129a0*/  FFMA.FTZ R5, R9, -UR35, R85 ;  /* 0x8000002309057c23 */ /* 0x000fe40008010055 */
[----:B------:R-:W1:Y:S01]  /*129b0*/  I2F R7, R4 ;  /* 0x0000000400077306 */ /* 0x000e620000201400 */
[----:B--2---:R-:W-:-:S02]  /*129c0*/  FFMA.FTZ R9, R10, -UR35, R99 ;  /* 0x800000230a097c23 */ /* 0x004fc40008010063 */
[----:B------:R-:W-:Y:S02]  /*129d0*/  FSEL R133, R5, -INF , !P6 ;  /* 0xff80000005857808 */ /* 0x000fe40007000000 */
[----:B------:R-:W-:Y:S02]  /*129e0*/  ISETP.LT.OR P6, PT, R2, R240, P3 ;  /* 0x000000f00200720c */ /* 0x000fe40001fc1670 */
[C---:B------:R-:W-:Y:S01]  /*129f0*/  LOP3.LUT P3, RZ, R231.reuse, 0x8, RZ, 0xc0, !PT ;  /* 0x00000008e7ff7812 */ /* 0x040fe2000786c0ff */
[----:B------:R2:W3:Y:S01]  /*12a00*/  I2F R4, R3 ;  /* 0x0000000300047306 */ /* 0x0004e20000201400 */
[----:B------:R-:W-:Y:S02]  /*12a10*/  LOP3.LUT R231, R231, 0xfffffffd, RZ, 0xc0, !PT ;  /* 0xfffffffde7e77812 */ /* 0x000fe400078ec0ff */
[----:B------:R-:W-:Y:S02]  /*12a20*/  FSEL R232, R8, -INF , !P3 ;  /* 0xff80000008e87808 */ /* 0x000fe40005800000 */
[----:B------:R-:W-:-:S02]  /*12a30*/  @P1 LOP3.LUT R231, R231, 0x2, RZ, 0xfc, !PT ;  /* 0x00000002e7e71812 */ /* 0x000fc400078efcff */
        /* <DEDUP_REMOVED lines=8> */
[----:B------:R-:W-:Y:S02]  /*12ac0*/  ISETP.LT.OR P4, PT, R2, R237, P0 ;  /* 0x000000ed0200720c */ /* 0x000fe40000781670 */
[----:B------:R-:W-:-:S02]  /*12ad0*/  IADD3 R2, R0, 0x41, RZ ;  /* 0x0000004100027810 */ /* 0x000fc40007ffe0ff */
[----:B------:R-:W-:Y:S02]  /*12ae0*/  IABS R3, R3 ;  /* 0x0000000300037213 */ /* 0x000fe40000000000 */
[----:B------:R-:W-:Y:S02]  /*12af0*/  IABS R4, R4 ;  /* 0x0000000400047213 */ /* 0x000fe40000000000 */
[----:B------:R1:W-:Y:S01]  /*12b00*/  I2F R5, R3 ;  /* 0x0000000300057306 */ /* 0x0003e20000201400 */
[C---:B------:R-:W-:Y:S02]  /*12b10*/  ISETP.GE.AND P3, PT, R2.reuse, R245, PT ;  /* 0x000000f50200720c */ /* 0x040fe40003f66270 */
[C---:B------:R-:W-:Y:S02]  /*12b20*/  ISETP.GE.AND P2, PT, R2.reuse, R244, PT ;  /* 0x000000f40200720c */ /* 0x040fe40003f46270 */
[C---:B------:R-:W-:Y:S02]  /*12b30*/  ISETP.GE.AND P1, PT, R2.reuse, R243, PT ;  /* 0x000000f30200720c */ /* 0x040fe40003f26270 */
[----:B------:R-:W-:Y:S01]  /*12b40*/  ISETP.GE.AND P0, PT, R2, R242, PT ;  /* 0x000000f20200720c */ /* 0x000fe20003f06270 */
[----:B------:R2:W-:Y:S01]  /*12b50*/  I2F R11, R4 ;  /* 0x00000004000b7306 */ /* 0x0005e20000201400 */
[----:B------:R-:W-:-:S02]  /*12b60*/  FSEL R209, R10, -INF , !P5 ;  /* 0xff8000000ad17808 */ /* 0x000fc40006800000 */
[C---:B------:R-:W-:Y:S02]  /*12b70*/  ISETP.LT.OR P6, PT, R2.reuse, R240, P3 ;  /* 0x000000f00200720c */ /* 0x040fe40001fc1670 */
[C---:B------:R-:W-:Y:S02]  /*12b80*/  ISETP.LT.OR P5, PT, R2.reuse, R239, P2 ;  /* 0x000000ef0200720c */ /* 0x040fe400017a1670 */
[----:B------:R-:W-:Y:S01]  /*12b90*/  ISETP.LT.OR P1, PT, R2, R238, P1 ;  /* 0x000000ee0200720c */ /* 0x000fe20000f21670 */
[----:B-1----:R-:W-:Y:S01]  /*12ba0*/  IMAD.IADD R3, R236, 0x1, -R2 ;  /* 0x00000001ec037824 */ /* 0x002fe200078e0a02 */
[----:B------:R-:W-:Y:S02]  /*12bb0*/  ISETP.LT.OR P0, PT, R2, R237, P0 ;  /* 0x000000ed0200720c */ /* 0x000fe40000701670 */
[----:B------:R-:W-:Y:S02]  /*12bc0*/  LOP3.LUT P3, RZ, R231, 0x2, RZ, 0xc0, !PT ;  /* 0x00000002e7ff7812 */ /* 0x000fe4000786c0ff */
[----:B------:R-:W-:-:S02]  /*12bd0*/  IABS R3, R3 ;  /* 0x0000000300037213 */ /* 0x000fc40000000000 */
[----:B------:R-:W-:-:S03]  /*12be0*/  LOP3.LUT R231, R231, 0xfffffff7, RZ, 0xc0, !PT ;  /* 0xfffffff7e7e77812 */ /* 0x000fc600078ec0ff */
[----:B--2---:R-:W-:Y:S02]  /*12bf0*/  IMAD.MOV.U32 R4, RZ, RZ, R3 ;  /* 0x000000ffff047224 */ /* 0x004fe400078e0003 */
[----:B------:R-:W-:Y:S01]  /*12c00*/  IMAD.IADD R3, R235, 0x1, -R2 ;  /* 0x00000001eb037824 */ /* 0x000fe200078e0a02 */
[----:B------:R-:W-:Y:S01]  /*12c10*/  @P1 LOP3.LUT R231, R231, 0x8, RZ, 0xfc, !PT ;  /* 0x00000008e7e71812 */ /* 0x000fe200078efcff */
[----:B------:R1:W2:Y:S03]  /*12c20*/  I2F R6, R4 ;  /* 0x0000000400067306 */ /* 0x0002a60000201400 */
[----:B------:R-:W-:Y:S02]  /*12c30*/  IABS R3, R3 ;  /* 0x0000000300037213 */ /* 0x000fe40000000000 */
[----:B------:R-:W-:-:S04]  /*12c40*/  LOP3.LUT R231, R231, 0xfffffffb, RZ, 0xc0, !PT ;  /* 0xfffffffbe7e77812 */ /* 0x000fc800078ec0ff */
[----:B------:R-:W-:Y:S01]  /*12c50*/  @P0 LOP3.LUT R231, R231, 0x4, RZ, 0xfc, !PT ;  /* 0x00000004e7e70812 */ /* 0x000fe200078efcff */
        /* <DEDUP_REMOVED lines=74> */
[----:B-1----:R-:W-:Y:S01]  /*13100*/  IMAD.MOV.U32 R4, RZ, RZ, R3 ;  /* 0x000000ffff047224 */ /* 0x002fe200078e0003 */
[----:B------:R-:W-:Y:S01]  /*13110*/  IABS R3, R5 ;  /* 0x0000000500037213 */ /* 0x000fe20000000000 */
[----:B------:R-:W-:Y:S02]  /*13120*/  FFMA.FTZ R5, R9, -UR35, R56 ;  /* 0x8000002309057c23 */ /* 0x000fe40008010038 */
[----:B------:R1:W2:Y:S01]  /*13130*/  I2F R6, R4 ;  /* 0x0000000400067306 */ /* 0x0002a20000201400 */
[----:B---3--:R-:W-:Y:S02]  /*13140*/  FFMA.FTZ R8, R8, -UR35, R83 ;  /* 0x8000002308087c23 */ /* 0x008fe40008010053 */
[----:B------:R-:W-:-:S05]  /*13150*/  FSEL R131, R5, -INF , !P3 ;  /* 0xff80000005837808 */ /* 0x000fca0005800000 */
        /* <DEDUP_REMOVED lines=11> */
[----:B------:R-:W-:-:S02]  /*13210*/  ISETP.GE.AND P2, PT, R2, R244, PT ;  /* 0x000000f40200720c */ /* 0x000fc40003f46270 */
[C---:B------:R-:W-:Y:S02]  /*13220*/  ISETP.GE.AND P1, PT, R2.reuse, R243, PT ;  /* 0x000000f30200720c */ /* 0x040fe40003f26270 */
[----:B------:R-:W-:Y:S02]  /*13230*/  IABS R3, R3 ;  /* 0x0000000300037213 */ /* 0x000fe40000000000 */
[----:B------:R-:W-:Y:S02]  /*13240*/  ISETP.GE.AND P0, PT, R2, R242, PT ;  /* 0x000000f20200720c */ /* 0x000fe40003f06270 */
[----:B------:R-:W-:Y:S01]  /*13250*/  FSEL R127, R8, -INF , !P5 ;  /* 0xff800000087f7808 */ /* 0x000fe20006800000 */
[----:B------:R-:W-:Y:S01]  /*13260*/  IMAD.MOV.U32 R4, RZ, RZ, R3 ;  /* 0x000000ffff047224 */ /* 0x000fe200078e0003 */
[C---:B------:R-:W-:Y:S01]  /*13270*/  ISETP.LT.OR P6, PT, R2.reuse, R240, P3 ;  /* 0x000000f00200720c */ /* 0x040fe20001fc1670 */
[----:B------:R-:W-:Y:S01]  /*13280*/  IMAD.IADD R3, R235, 0x1, -R2 ;  /* 0x00000001eb037824 */ /* 0x000fe200078e0a02 */
[C---:B------:R-:W-:Y:S01]  /*13290*/  ISETP.LT.OR P5, PT, R2.reuse, R239, P2 ;  /* 0x000000ef0200720c */ /* 0x040fe200017a1670 */
[----:B------:R1:W-:Y:S01]  /*132a0*/  I2F R10, R4 ;  /* 0x00000004000a7306 */ /* 0x0003e20000201400 */
[----:B------:R-:W-:-:S02]  /*132b0*/  ISETP.LT.OR P1, PT, R2, R238, P1 ;  /* 0x000000ee0200720c */ /* 0x000fc40000f21670 */
[----:B------:R-:W-:Y:S02]  /*132c0*/  IABS R3, R3 ;  /* 0x0000000300037213 */ /* 0x000fe40000000000 */
[----:B------:R-:W-:Y:S02]  /*132d0*/  ISETP.LT.OR P4, PT, R2, R237, P0 ;  /* 0x000000ed0200720c */ /* 0x000fe40000781670 */
[C---:B------:R-:W-:Y:S02]  /*132e0*/  LOP3.LUT P3, RZ, R231.reuse, 0x8, RZ, 0xc0, !PT ;  /* 0x00000008e7ff7812 */ /* 0x040fe4000786c0ff */
[C---:B------:R-:W-:Y:S02]  /*132f0*/  LOP3.LUT P2, RZ, R231.reuse, 0x4, RZ, 0xc0, !PT ;  /* 0x00000004e7ff7812 */ /* 0x040fe4000784c0ff */
[----:B------:R-:W-:Y:S02]  /*13300*/  LOP3.LUT R231, R231, 0xfffffffd, RZ, 0xc0, !PT ;  /* 0xfffffffde7e77812 */ /* 0x000fe400078ec0ff */
[----:B------:R-:W-:-:S02]  /*13310*/  FSEL R126, R13, -INF , !P3 ;  /* 0xff8000000d7e7808 */ /* 0x000fc40005800000 */
[----:B------:R-:W-:Y:S01]  /*13320*/  @P1 LOP3.LUT R231, R231, 0x2, RZ, 0xfc, !PT ;  /* 0x00000002e7e71812 */ /* 0x000fe200078efcff */
[----:B-1----:R-:W-:Y:S01]  /*13330*/  IMAD.MOV.U32 R4, RZ, RZ, R3 ;  /* 0x000000ffff047224 */ /* 0x002fe200078e0003 */
[----:B------:R-:W-:Y:S01]  /*13340*/  FSEL R129, R11, -INF , !P2 ;  /* 0xff8000000b817808 */ /* 0x000fe20005000000 */
[----:B------:R-:W-:Y:S02]  /*13350*/  IMAD.IADD R3, R234, 0x1, -R2 ;  /* 0x00000001ea037824 */ /* 0x000fe400078e0a02 */
        /* <DEDUP_REMOVED lines=15> */
[C---:B------:R-:W-:Y:S02]  /*13450*/  ISETP.LT.OR P1, PT, R2.reuse, R238, P1 ;  /* 0x000000ee0200720c */ /* 0x040fe40000f21670 */
        /* <DEDUP_REMOVED lines=10> */
[----:B------:R-:W-:Y:S02]  /*13500*/  FSEL R103, R5, -INF , !P6 ;  /* 0xff80000005677808 */ /* 0x000fe40007000000 */
[----:B------:R-:W-:Y:S02]  /*13510*/  ISETP.LT.OR P6, PT, R2, R240, P3 ;  /* 0x000000f00200720c */ /* 0x000fe40001fc1670 */
[C---:B------:R-:W-:Y:S01]  /*13520*/  LOP3.LUT P3, RZ, R231.reuse, 0x2, RZ, 0xc0, !PT ;  /* 0x00000002e7ff7812 */ /* 0x040fe2000786c0ff */
[----:B------:R-:W2:Y:S01]  /*13530*/  I2F R3, R3 ;  /* 0x0000000300037306 */ /* 0x000ea20000201400 */
[----:B------:R-:W-:-:S02]  /*13540*/  LOP3.LUT R231, R231, 0xfffffff7, RZ, 0xc0, !PT ;  /* 0xfffffff7e7e77812 */ /* 0x000fc400078ec0ff */
[----:B------:R-:W-:Y:S02]  /*13550*/  FSEL R102, R9, -INF , !P6 ;  /* 0xff80000009667808 */ /* 0x000fe40007000000 */
[----:B------:R-:W-:Y:S02]  /*13560*/  @P1 LOP3.LUT R231, R231, 0x8, RZ, 0xfc, !PT ;  /* 0x00000008e7e71812 */ /* 0x000fe400078efcff */
[----:B------:R-:W-:Y:S01]  /*13570*/  FSEL R125, R7, -INF , !P3 ;  /* 0xff800000077d7808 */ /* 0x000fe20005800000 */
[----:B-1----:R-:W-:Y:S01]  /*13580*/  FFMA.FTZ R4, R8, -UR35, R54 ;  /* 0x8000002308047c23 */ /* 0x002fe20008010036 */
[----:B------:R-:W-:Y:S01]  /*13590*/  LOP3.LUT R231, R231, 0xfffffffb, RZ, 0xc0, !PT ;  /* 0xfffffffbe7e77812 */ /* 0x000fe200078ec0ff */
[----:B------:R-:W-:Y:S02]  /*135a0*/  FFMA.FTZ R8, R12, -UR35, R50 ;  /* 0x800000230c087c23 */ /* 0x000fe40008010032 */
[----:B---3--:R-:W-:Y:S01]  /*135b0*/  FFMA.FTZ R6, R6, -UR35, R55 ;  /* 0x8000002306067c23 */ /* 0x008fe20008010037 */
[----:B------:R-:W-:-:S02]  /*135c0*/  FSEL R113, R4, -INF , !P5 ;  /* 0xff80000004717808 */ /* 0x000fc40006800000 */
[----:B------:R-:W-:Y:S01]  /*135d0*/  ISETP.LT.OR P5, PT, R2, R239, P2 ;  /* 0x000000ef0200720c */ /* 0x000fe200017a1670 */
[----:B--2---:R-:W-:Y:S01]  /*135e0*/  FFMA.FTZ R12, R3, -UR35, R49 ;  /* 0x80000023030c7c23 */ /* 0x004fe20008010031 */
[----:B------:R-:W-:Y:S01]  /*135f0*/  @P0 LOP3.LUT R231, R231, 0x4, RZ, 0xfc, !PT ;  /* 0x00000004e7e70812 */ /* 0x000fe200078efcff */
[----:B------:R-:W-:Y:S01]  /*13600*/  IMAD.IADD R3, R241, 0x1, -R2 ;  /* 0x00000001f1037824 */ /* 0x000fe200078e0a02 */
[----:B------:R-:W-:Y:S02]  /*13610*/  IADD3 R2, R0, 0x58, RZ ;  /* 0x0000005800027810 */ /* 0x000fe40007ffe0ff */
[----:B------:R-:W-:Y:S02]  /*13620*/  FSEL R112, R6, -INF , !P5 ;  /* 0xff80000006707808 */ /* 0x000fe40006800000 */
[----:B------:R-:W-:Y:S01]  /*13630*/  IABS R3, R3 ;  /* 0x0000000300037213 */ /* 0x000fe20000000000 */
[----:B------:R-:W-:Y:S01]  /*13640*/  IMAD.IADD R5, R235, 0x1, -R2 ;  /* 0x00000001eb057824 */ /* 0x000fe200078e0a02 */
[----:B------:R-:W-:-:S02]  /*13650*/  ISETP.GE.AND P3, PT, R2, R245, PT ;  /* 0x000000f50200720c */ /* 0x000fc40003f66270 */
[C---:B------:R-:W-:Y:S01]  /*13660*/  ISETP.GE.AND P2, PT, R2.reuse, R244, PT ;  /* 0x000000f40200720c */ /* 0x040fe20003f46270 */
[----:B------:R-:W-:Y:S01]  /*13670*/  IMAD.MOV.U32 R4, RZ, RZ, R3 ;  /* 0x000000ffff047224 */ /* 0x000fe200078e0003 */
[----:B------:R-:W-:Y:S01]  /*13680*/  ISETP.GE.AND P1, PT, R2, R243, PT ;  /* 0x000000f30200720c */ /* 0x000fe20003f26270 */
[----:B------:R-:W-:Y:S01]  /*13690*/  IMAD.IADD R3, R236, 0x1, -R2 ;  /* 0x00000001ec037824 */ /* 0x000fe200078e0a02 */
[----:B------:R-:W-:Y:S01]  /*136a0*/  ISETP.GE.AND P0, PT, R2, R242, PT ;  /* 0x000000f20200720c */ /* 0x000fe20003f06270 */
[----:B------:R1:W-:Y:S01]  /*136b0*/  I2F R11, R4 ;  /* 0x00000004000b7306 */ /* 0x0003e20000201400 */
[----:B------:R-:W-:Y:S02]  /*136c0*/  FSEL R128, R8, -INF , !P4 ;  /* 0xff80000008807808 */ /* 0x000fe40006000000 */
[----:B------:R-:W-:Y:S02]  /*136d0*/  IABS R3, R3 ;  /* 0x0000000300037213 */ /* 0x000fe40000000000 */
[----:B------:R-:W-:-:S02]  /*136e0*/  ISETP.LT.OR P6, PT, R2, R240, P3 ;  /* 0x000000f00200720c */ /* 0x000fc40001fc1670 */
[C---:B------:R-:W-:Y:S02]  /*136f0*/  ISETP.LT.OR P5, PT, R2.reuse, R239, P2 ;  /* 0x000000ef0200720c */ /* 0x040fe400017a1670 */
[C---:B------:R-:W-:Y:S02]  /*13700*/  ISETP.LT.OR P1, PT, R2.reuse, R238, P1 ;  /* 0x000000ee0200720c */ /* 0x040fe40000f21670 */
[----:B------:R-:W-:Y:S02]  /*13710*/  ISETP.LT.OR P4, PT, R2, R237, P0 ;  /* 0x000000ed0200720c */ /* 0x000fe40000781670 */
[C---:B------:R-:W-:Y:S02]  /*13720*/  LOP3.LUT P3, RZ, R231.reuse, 0x8, RZ, 0xc0, !PT ;  /* 0x00000008e7ff7812 */ /* 0x040fe4000786c0ff */
[----:B------:R-:W-:Y:S01]  /*13730*/  LOP3.LUT P2, RZ, R231, 0x4, RZ, 0xc0, !PT ;  /* 0x00000004e7ff7812 */ /* 0x000fe2000784c0ff */
[----:B-1----:R-:W-:Y:S01]  /*13740*/  IMAD.MOV.U32 R4, RZ, RZ, R3 ;  /* 0x000000ffff047224 */ /* 0x002fe200078e0003 */
[----:B------:R-:W-:-:S02]  /*13750*/  IABS R3, R5 ;  /* 0x0000000500037213 */ /* 0x000fc40000000000 */
[----:B------:R-:W-:Y:S01]  /*13760*/  LOP3.LUT R231, R231, 0xfffffffd, RZ, 0xc0, !PT ;  /* 0xfffffffde7e77812 */ /* 0x000fe200078ec0ff */
[----:B------:R1:W-:Y:S01]  /*13770*/  I2F R9, R4 ;  /* 0x0000000400097306 */ /* 0x0003e20000201400 */
[----:B------:R-:W-:Y:S02]  /*13780*/  FSEL R115, R12, -INF , !P3 ;  /* 0xff8000000c737808 */ /* 0x000fe40005800000 */
        /* <DEDUP_REMOVED lines=10> */
[--C-:B------:R-:W-:Y:S02]  /*13830*/  IMAD.IADD R5, R235, 0x1, -R2.reuse ;  /* 0x00000001eb057824 */ /* 0x100fe400078e0a02 */
[----:B---3--:R-:W-:Y:S01]  /*13840*/  IMAD.IADD R3, R236, 0x1, -R2 ;  /* 0x00000001ec037824 */ /* 0x008fe200078e0a02 */
[----:B------:R1:W2:Y:S01]  /*13850*/  I2F R10, R4 ;  /* 0x00000004000a7306 */ /* 0x0002a20000201400 */
[----:B----4-:R-:W-:-:S03]  /*13860*/  FFMA.FTZ R8, R8, -UR35, R109 ;  /* 0x8000002308087c23 */ /* 0x010fc6000801006d */
[----:B------:R-:W-:-:S05]  /*13870*/  IABS R3, R3 ;  /* 0x0000000300037213 */ /* 0x000fca0000000000 */
[----:B-1----:R-:W-:Y:S01]  /*13880*/  IMAD.MOV.U32 R4, RZ, RZ, R3 ;  /* 0x000000ffff047224 */ /* 0x002fe200078e0003 */
[----:B------:R-:W-:Y:S01]  /*13890*/  IABS R3, R5 ;  /* 0x0000000500037213 */ /* 0x000fe20000000000 */
[----:B------:R-:W-:Y:S02]  /*138a0*/  FFMA.FTZ R5, R9, -UR35, R116 ;  /* 0x8000002309057c23 */ /* 0x000fe40008010074 */
[----:B------:R-:W1:Y:S01]  /*138b0*/  I2F R7, R4 ;  /* 0x0000000400077306 */ /* 0x000e620000201400 */
[----:B------:R-:W-:Y:S01]  /*138c0*/  ISETP.GE.AND P3, PT, R2, R245, PT ;  /* 0x000000f50200720c */ /* 0x000fe20003f66270 */
[----:B--2---:R-:W-:-:S06]  /*138d0*/  FFMA.FTZ R9, R10, -UR35, R110 ;  /* 0x800000230a097c23 */ /* 0x004fcc000801006e */
[----:B------:R2:W3:Y:S01]  /*138e0*/  I2F R4, R3 ;  /* 0x0000000300047306 */ /* 0x0004e20000201400 */
[C---:B------:R-:W-:Y:S02]  /*138f0*/  ISETP.GE.AND P1, PT, R2.reuse, R243, PT ;  /* 0x000000f30200720c */ /* 0x040fe40003f26270 */
[----:B------:R-:W-:Y:S02]  /*13900*/  ISETP.GE.AND P0, PT, R2, R242, PT ;  /* 0x000000f20200720c */ /* 0x000fe40003f06270 */
[----:B------:R-:W-:Y:S02]  /*13910*/  FSEL R101, R5, -INF , !P6 ;  /* 0xff80000005657808 */ /* 0x000fe40007000000 */
[----:B------:R-:W-:Y:S01]  /*13920*/  FSEL R111, R6, -INF , !P5 ;  /* 0xff800000066f7808 */ /* 0x000fe20006800000 */
[----:B-1----:R-:W-:Y:S02]  /*13930*/  FFMA.FTZ R7, R7, -UR35, R108 ;  /* 0x8000002307077c23 */ /* 0x002fe4000801006c */
[----:B--2---:R-:W-:-:S02]  /*13940*/  FFMA.FTZ R3, R11, -UR35, R51 ;  /* 0x800000230b037c23 */ /* 0x004fc40008010033 */
[----:B---3--:R-:W-:-:S03]  /*13950*/  FFMA.FTZ R10, R4, -UR35, R141 ;  /* 0x80000023040a7c23 */ /* 0x008fc6000801008d */
[----:B------:R-:W-:Y:S01]  /*13960*/  FSEL R124, R3, -INF , !P2 ;  /* 0xff800000037c7808 */ /* 0x000fe20005000000 */
[--C-:B------:R-:W-:Y:S01]  /*13970*/  IMAD.IADD R3, R234, 0x1, -R2.reuse ;  /* 0x00000001ea037824 */ /* 0x100fe200078e0a02 */
[C---:B------:R-:W-:Y:S01]  /*13980*/  ISETP.GE.AND P2, PT, R2.reuse, R244, PT ;  /* 0x000000f40200720c */ /* 0x040fe20003f46270 */
[----:B------:R-:W-:Y:S01]  /*13990*/  IMAD.IADD R4, R241, 0x1, -R2 ;  /* 0x00000001f1047824 */ /* 0x000fe200078e0a02 */
[C---:B------:R-:W-:Y:S01]  /*139a0*/  ISETP.LT.OR P6, PT, R2.reuse, R240, P3 ;  /* 0x000000f00200720c */ /* 0x040fe20001fc1670 */
[----:B------:R-:W-:Y:S01]  /*139b0*/  IMAD.MOV.U32 R88, RZ, RZ, R69 ;  /* 0x000000ffff587224 */ /* 0x000fe200078e0045 */
[C---:B------:R-:W-:Y:S01]  /*139c0*/  ISETP.LT.OR P5, PT, R2.reuse, R239, P2 ;  /* 0x000000ef0200720c */ /* 0x040fe200017a1670 */
[----:B------:R1:W5:Y:S01]  /*139d0*/  LDL.LU R141, [R1+0xcc] ;  /* 0x0000cc00018d7983 */ /* 0x0003620000300800 */
[C---:B------:R-:W-:Y:S02]  /*139e0*/  ISETP.LT.OR P1, PT, R2.reuse, R238, P1 ;  /* 0x000000ee0200720c */ /* 0x040fe40000f21670 */
[----:B------:R-:W-:-:S02]  /*139f0*/  ISETP.LT.OR P0, PT, R2, R237, P0 ;  /* 0x000000ed0200720c */ /* 0x000fc40000701670 */
[----:B------:R-:W-:Y:S02]  /*13a00*/  IABS R3, R3 ;  /* 0x0000000300037213 */ /* 0x000fe40000000000 */
[----:B------:R-:W-:Y:S02]  /*13a10*/  IADD3 R2, R0, 0x60, RZ ;  /* 0x0000006000027810 */ /* 0x000fe40007ffe0ff */
[----:B------:R2:W-:Y:S01]  /*13a20*/  I2F R5, R3 ;  /* 0x0000000300057306 */ /* 0x0005e20000201400 */
[----:B------:R-:W-:Y:S02]  /*13a30*/  IABS R4, R4 ;  /* 0x0000000400047213 */ /* 0x000fe40000000000 */
[C---:B------:R-:W-:Y:S02]  /*13a40*/  LOP3.LUT P3, RZ, R231.reuse, 0x2, RZ, 0xc0, !PT ;  /* 0x00000002e7ff7812 */ /* 0x040fe4000786c0ff */
[----:B------:R-:W-:Y:S02]  /*13a50*/  LOP3.LUT R231, R231, 0xfffffff7, RZ, 0xc0, !PT ;  /* 0xfffffff7e7e77812 */ /* 0x000fe400078ec0ff */
[----:B------:R-:W-:Y:S01]  /*13a60*/  FSEL R114, R8, -INF , !P3 ;  /* 0xff80000008727808 */ /* 0x000fe20005800000 */
[----:B------:R3:W-:Y:S01]  /*13a70*/  I2F R11, R4 ;  /* 0x00000004000b7306 */ /* 0x0007e20000201400 */
[----:B------:R-:W-:-:S02]  /*13a80*/  @P1 LOP3.LUT R231, R231, 0x8, RZ, 0xfc, !PT ;  /* 0x00000008e7e71812 */ /* 0x000fc400078efcff */
[C---:B------:R-:W-:Y:S02]  /*13a90*/  ISETP.GE.AND P3, PT, R2.reuse, R245, PT ;  /* 0x000000f50200720c */ /* 0x040fe40003f66270 */
[----:B------:R-:W-:Y:S02]  /*13aa0*/  LOP3.LUT R231, R231, 0xfffffffb, RZ, 0xc0, !PT ;  /* 0xfffffffbe7e77812 */ /* 0x000fe400078ec0ff */
[----:B------:R-:W-:Y:S01]  /*13ab0*/  ISETP.GE.AND P2, PT, R2, R244, PT ;  /* 0x000000f40200720c */ /* 0x000fe20003f46270 */
[----:B--2---:R-:W-:Y:S01]  /*13ac0*/  IMAD.IADD R3, R236, 0x1, -R2 ;  /* 0x00000001ec037824 */ /* 0x004fe200078e0a02 */
[----:B------:R-:W-:Y:S02]  /*13ad0*/  @P0 LOP3.LUT R231, R231, 0x4, RZ, 0xfc, !PT ;  /* 0x00000004e7e70812 */ /* 0x000fe400078efcff */
[----:B------:R-:W-:Y:S02]  /*13ae0*/  ISETP.GE.AND P1, PT, R2, R243, PT ;  /* 0x000000f30200720c */ /* 0x000fe40003f26270 */
[----:B------:R-:W-:-:S02]  /*13af0*/  IABS R3, R3 ;  /* 0x0000000300037213 */ /* 0x000fc40000000000 */
[----:B------:R-:W-:Y:S02]  /*13b00*/  ISETP.GE.AND P0, PT, R2, R242, PT ;  /* 0x000000f20200720c */ /* 0x000fe40003f06270 */
[----:B------:R-:W-:Y:S01]  /*13b10*/  FSEL R120, R9, -INF , !P4 ;  /* 0xff80000009787808 */ /* 0x000fe20006000000 */
[----:B---3--:R-:W-:Y:S01]  /*13b20*/  IMAD.MOV.U32 R4, RZ, RZ, R3 ;  /* 0x000000ffff047224 */ /* 0x008fe200078e0003 */
[----:B------:R-:W-:Y:S01]  /*13b30*/  FSEL R100, R7, -INF , !P6 ;  /* 0xff80000007647808 */ /* 0x000fe20007000000 */
[----:B------:R-:W-:Y:S01]  /*13b40*/  IMAD.IADD R3, R235, 0x1, -R2 ;  /* 0x00000001eb037824 */ /* 0x000fe200078e0a02 */
[----:B------:R-:W-:Y:S01]  /*13b50*/  FSEL R109, R10, -INF , !P5 ;  /* 0xff8000000a6d7808 */ /* 0x000fe20006800000 */
[----:B------:R2:W3:Y:S01]  /*13b60*/  I2F R6, R4 ;  /* 0x0000000400067306 */ /* 0x0004e20000201400 */
[----:B------:R-:W-:Y:S02]  /*13b70*/  ISETP.LT.OR P6, PT, R2, R240, P3 ;  /* 0x000000f00200720c */ /* 0x000fe40001fc1670 */
[----:B------:R-:W-:-:S02]  /*13b80*/  IABS R3, R3 ;  /* 0x0000000300037213 */ /* 0x000fc40000000000 */
[C---:B------:R-:W-:Y:S02]  /*13b90*/  ISETP.LT.OR P5, PT, R2.reuse, R239, P2 ;  /* 0x000000ef0200720c */ /* 0x040fe400017a1670 */
[C---:B------:R-:W-:Y:S02]  /*13ba0*/  ISETP.LT.OR P1, PT, R2.reuse, R238, P1 ;  /* 0x000000ee0200720c */ /* 0x040fe40000f21670 */
[----:B------:R-:W-:Y:S02]  /*13bb0*/  ISETP.LT.OR P4, PT, R2, R237, P0 ;  /* 0x000000ed0200720c */ /* 0x000fe40000781670 */
[C---:B------:R-:W-:Y:S02]  /*13bc0*/  LOP3.LUT P3, RZ, R231.reuse, 0x8, RZ, 0xc0, !PT ;  /* 0x00000008e7ff7812 */ /* 0x040fe4000786c0ff */
[C---:B------:R-:W-:Y:S02]  /*13bd0*/  LOP3.LUT P2, RZ, R231.reuse, 0x4, RZ, 0xc0, !PT ;  /* 0x00000004e7ff7812 */ /* 0x040fe4000784c0ff */
[----:B------:R-:W-:Y:S01]  /*13be0*/  LOP3.LUT R231, R231, 0xfffffffd, RZ, 0xc0, !PT ;  /* 0xfffffffde7e77812 */ /* 0x000fe200078ec0ff */
[----:B--2---:R-:W-:-:S02]  /*13bf0*/  IMAD.MOV.U32 R4, RZ, RZ, R3 ;  /* 0x000000ffff047224 */ /* 0x004fc400078e0003 */
[----:B------:R-:W-:Y:S02]  /*13c00*/  IMAD.IADD R3, R234, 0x1, -R2 ;  /* 0x00000001ea037824 */ /* 0x000fe400078e0a02 */
[----:B------:R2:W4:Y:S01]  /*13c10*/  I2F R8, R4 ;  /* 0x0000000400087306 */ /* 0x0005220000201400 */
[----:B---3--:R-:W-:Y:S01]  /*13c20*/  FFMA.FTZ R6, R6, -UR35, R40 ;  /* 0x8000002306067c23 */ /* 0x008fe20008010028 */
[----:B------:R-:W-:Y:S02]  /*13c30*/  @P1 LOP3.LUT R231, R231, 0x2, RZ, 0xfc, !PT ;  /* 0x00000002e7e71812 */ /* 0x000fe400078efcff */
[----:B------:R-:W-:-:S04]  /*13c40*/  IABS R3, R3 ;  /* 0x0000000300037213 */ /* 0x000fc80000000000 */
[----:B------:R3:W-:Y:S01]  /*13c50*/  I2F R7, R3 ;  /* 0x0000000300077306 */ /* 0x0007e20000201400 */
[----:B--2---:R-:W-:Y:S01]  /*13c60*/  IMAD.IADD R4, R241, 0x1, -R2 ;  /* 0x00000001f1047824 */ /* 0x004fe200078e0a02 */
[----:B------:R-:W-:-:S04]  /*13c70*/  IADD3 R2, R0, 0x61, RZ ;  /* 0x0000006100027810 */ /* 0x000fc80007ffe0ff */
[----:B------:R-:W-:Y:S01]  /*13c80*/  IABS R4, R4 ;  /* 0x0000000400047213 */ /* 0x000fe20000000000 */
[----:B---3--:R-:W-:-:S03]  /*13c90*/  IMAD.IADD R3, R236, 0x1, -R2 ;  /* 0x00000001ec037824 */ /* 0x008fc600078e0a02 */
[----:B------:R2:W-:Y:S02]  /*13ca0*/  I2F R9, R4 ;  /* 0x0000000400097306 */ /* 0x0005e40000201400 */
[----:B------:R-:W-:-:S06]  /*13cb0*/  IABS R3, R3 ;  /* 0x0000000300037213 */ /* 0x000fcc0000000000 */
[----:B------:R-:W3:Y:S01]  /*13cc0*/  I2F R3, R3 ;  /* 0x0000000300037306 */ /* 0x000ee20000201400 */
[----:B----4-:R-:W-:Y:S02]  /*13cd0*/  FFMA.FTZ R8, R8, -UR35, R42 ;  /* 0x8000002308087c23 */ /* 0x010fe4000801002a */
[----:B--2---:R-:W-:Y:S02]  /*13ce0*/  FFMA.FTZ R4, R5, -UR35, R140 ;  /* 0x8000002305047c23 */ /* 0x004fe4000801008c */
[----:B------:R-:W-:Y:S02]  /*13cf0*/  FFMA.FTZ R5, R11, -UR35, R139 ;  /* 0x800000230b057c23 */ /* 0x000fe4000801008b */
[----:B---3--:R-:W-:Y:S01]  /*13d00*/  FFMA.FTZ R12, R3, -UR35, R41 ;  /* 0x80000023030c7c23 */ /* 0x008fe20008010029 */
[----:B------:R-:W-:Y:S01]  /*13d10*/  ISETP.GE.AND P1, PT, R2, R243, PT ;  /* 0x000000f30200720c */ /* 0x000fe20003f26270 */
[----:B------:R-:W-:Y:S01]  /*13d20*/  IMAD.IADD R3, R235, 0x1, -R2 ;  /* 0x00000001eb037824 */ /* 0x000fe200078e0a02 */
[----:B------:R-:W-:-:S02]  /*13d30*/  FSEL R110, R4, -INF , !P3 ;  /* 0xff800000046e7808 */ /* 0x000fc40005800000 */
[----:B------:R-:W-:Y:S02]  /*13d40*/  ISETP.GE.AND P0, PT, R2, R242, PT ;  /* 0x000000f20200720c */ /* 0x000fe40003f06270 */
[----:B------:R-:W-:Y:S01]  /*13d50*/  FSEL R98, R6, -INF , !P6 ;  /* 0xff80000006627808 */ /* 0x000fe20007000000 */
[----:B------:R-:W-:Y:S01]  /*13d60*/  FFMA.FTZ R13, R9, -UR35, R38 ;  /* 0x80000023090d7c23 */ /* 0x000fe20008010026 */
[----:B------:R-:W-:Y:S01]  /*13d70*/  IABS R3, R3 ;  /* 0x0000000300037213 */ /* 0x000fe20000000000 */
[----:B------:R1:W5:Y:S01]  /*13d80*/  LDL.LU R140, [R1+0xc8] ;  /* 0x0000c800018c7983 */ /* 0x0003620000300800 */
[----:B------:R-:W-:Y:S02]  /*13d90*/  FSEL R119, R5, -INF , !P2 ;  /* 0xff80000005777808 */ /* 0x000fe40005000000 */
[C---:B------:R-:W-:Y:S01]  /*13da0*/  ISETP.GE.AND P3, PT, R2.reuse, R245, PT ;  /* 0x000000f50200720c */ /* 0x040fe20003f66270 */
[----:B------:R-:W-:Y:S01]  /*13db0*/  IMAD.MOV.U32 R4, RZ, RZ, R3 ;  /* 0x000000ffff047224 */ /* 0x000fe200078e0003 */
[----:B------:R-:W-:Y:S01]  /*13dc0*/  ISETP.GE.AND P2, PT, R2, R244, PT ;  /* 0x000000f40200720c */ /* 0x000fe20003f46270 */
[----:B------:R-:W-:Y:S01]  /*13dd0*/  IMAD.IADD R3, R234, 0x1, -R2 ;  /* 0x00000001ea037824 */ /* 0x000fe200078e0a02 */
[----:B------:R-:W-:Y:S01]  /*13de0*/  FSEL R108, R8, -INF , !P5 ;  /* 0xff800000086c7808 */ /* 0x000fe20006800000 */
[----:B------:R2:W-:Y:S01]  /*13df0*/  I2F R10, R4 ;  /* 0x00000004000a7306 */ /* 0x0005e20000201400 */
[C---:B------:R-:W-:Y:S01]  /*13e00*/  ISETP.LT.OR P6, PT, R2.reuse, R240, P3 ;  /* 0x000000f00200720c */ /* 0x040fe20001fc1670 */
[----:B------:R-:W-:Y:S01]  /*13e10*/  FFMA.FTZ R11, R7, -UR35, R36 ;  /* 0x80000023070b7c23 */ /* 0x000fe20008010024 */
[C---:B------:R-:W-:Y:S01]  /*13e20*/  ISETP.LT.OR P5, PT, R2.reuse, R239, P2 ;  /* 0x000000ef0200720c */ /* 0x040fe200017a1670 */
[----:B------:R1:W5:Y:S01]  /*13e30*/  LDL.LU R139, [R1+0xc4] ;  /* 0x0000c400018b7983 */ /* 0x0003620000300800 */
[----:B------:R-:W-:-:S02]  /*13e40*/  ISETP.LT.OR P1, PT, R2, R238, P1 ;  /* 0x000000ee0200720c */ /* 0x000fc40000f21670 */
[----:B------:R-:W-:Y:S02]  /*13e50*/  ISETP.LT.OR P0, PT, R2, R237, P0 ;  /* 0x000000ed0200720c */ /* 0x000fe40000701670 */
[----:B------:R-:W-:Y:S02]  /*13e60*/  IABS R3, R3 ;  /* 0x0000000300037213 */ /* 0x000fe40000000000 */
[C---:B------:R-:W-:Y:S02]  /*13e70*/  LOP3.LUT P3, RZ, R231.reuse, 0x2, RZ, 0xc0, !PT ;  /* 0x00000002e7ff7812 */ /* 0x040fe4000786c0ff */
[----:B------:R3:W-:Y:S01]  /*13e80*/  I2F R9, R3 ;  /* 0x0000000300097306 */ /* 0x0007e20000201400 */
[----:B------:R-:W-:Y:S01]  /*13e90*/  LOP3.LUT R231, R231, 0xfffffff7, RZ, 0xc0, !PT ;  /* 0xfffffff7e7e77812 */ /* 0x000fe200078ec0ff */
[----:B--2---:R-:W-:Y:S01]  /*13ea0*/  IMAD.IADD R4, R241, 0x1, -R2 ;  /* 0x00000001f1047824 */ /* 0x004fe200078e0a02 */
[----:B------:R-:W-:Y:S02]  /*13eb0*/  IADD3 R2, R0, 0x68, RZ ;  /* 0x0000006800027810 */ /* 0x000fe40007ffe0ff */
[----:B------:R-:W-:-:S02]  /*13ec0*/  @P1 LOP3.LUT R231, R231, 0x8, RZ, 0xfc, !PT ;  /* 0x00000008e7e71812 */ /* 0x000fc400078efcff */
[----:B------:R-:W-:Y:S01]  /*13ed0*/  IABS R4, R4 ;  /* 0x0000000400047213 */ /* 0x000fe20000000000 */
[--C-:B------:R-:W-:Y:S01]  /*13ee0*/  IMAD.IADD R5, R235, 0x1, -R2.reuse ;  /* 0x00000001eb057824 */ /* 0x100fe200078e0a02 */
[----:B------:R-:W-:Y:S02]  /*13ef0*/  LOP3.LUT R231, R231, 0xfffffffb, RZ, 0xc0, !PT ;  /* 0xfffffffbe7e77812 */ /* 0x000fe400078ec0ff */
[----:B------:R2:W-:Y:S01]  /*13f00*/  I2F R14, R4 ;  /* 0x00000004000e7306 */ /* 0x0005e20000201400 */
[----:B------:R-:W-:Y:S02]  /*13f10*/  FSEL R99, R11, -INF , !P3 ;  /* 0xff8000000b637808 */ /* 0x000fe40005800000 */
[----:B------:R-:W-:Y:S01]  /*13f20*/  @P0 LOP3.LUT R231, R231, 0x4, RZ, 0xfc, !PT ;  /* 0x00000004e7e70812 */ /* 0x000fe200078efcff */
[----:B---3--:R-:W-:Y:S01]  /*13f30*/  IMAD.IADD R3, R236, 0x1, -R2 ;  /* 0x00000001ec037824 */ /* 0x008fe200078e0a02 */
[C---:B------:R-:W-:Y:S02]  /*13f40*/  ISETP.GE.AND P3, PT, R2.reuse, R245, PT ;  /* 0x000000f50200720c */ /* 0x040fe40003f66270 */
[----:B------:R-:W-:-:S02]  /*13f50*/  ISETP.GE.AND P2, PT, R2, R244, PT ;  /* 0x000000f40200720c */ /* 0x000fc40003f46270 */
[----:B------:R-:W-:Y:S02]  /*13f60*/  IABS R3, R3 ;  /* 0x0000000300037213 */ /* 0x000fe40000000000 */
[C---:B------:R-:W-:Y:S02]  /*13f70*/  ISETP.GE.AND P1, PT, R2.reuse, R243, PT ;  /* 0x000000f30200720c */ /* 0x040fe40003f26270 */
[----:B------:R-:W-:Y:S02]  /*13f80*/  ISETP.GE.AND P0, PT, R2, R242, PT ;  /* 0x000000f20200720c */ /* 0x000fe40003f06270 */
[----:B------:R-:W-:Y:S01]  /*13f90*/  FSEL R118, R13, -INF , !P4 ;  /* 0xff8000000d767808 */ /* 0x000fe20006000000 */
[----:B--2---:R-:W-:Y:S01]  /*13fa0*/  IMAD.MOV.U32 R4, RZ, RZ, R3 ;  /* 0x000000ffff047224 */ /* 0x004fe200078e0003 */
[----:B------:R-:W-:Y:S01]  /*13fb0*/  IABS R3, R5 ;  /* 0x0000000500037213 */ /* 0x000fe20000000000 */
[----:B------:R-:W-:Y:S01]  /*13fc0*/  IMAD.IADD R5, R241, 0x1, -R2 ;  /* 0x00000001f1057824 */ /* 0x000fe200078e0a02 */
[----:B------:R-:W-:Y:S01]  /*13fd0*/  FSEL R86, R12, -INF , !P6 ;  /* 0xff8000000c567808 */ /* 0x000fe20007000000 */
[----:B------:R2:W3:Y:S01]  /*13fe0*/  I2F R7, R4 ;  /* 0x0000000400077306 */ /* 0x0004e20000201400 */
[----:B------:R-:W-:-:S02]  /*13ff0*/  ISETP.LT.OR P6, PT, R2, R240, P3 ;  /* 0x000000f00200720c */ /* 0x000fc40001fc1670 */
[C---:B------:R-:W-:Y:S02]  /*14000*/  ISETP.LT.OR P1, PT, R2.reuse, R238, P1 ;  /* 0x000000ee0200720c */ /* 0x040fe40000f21670 */
[----:B------:R-:W-:Y:S02]  /*14010*/  ISETP.LT.OR P4, PT, R2, R237, P0 ;  /* 0x000000ed0200720c */ /* 0x000fe40000781670 */
[----:B------:R-:W-:Y:S01]  /*14020*/  LOP3.LUT P3, RZ, R231, 0x8, RZ, 0xc0, !PT ;  /* 0x00000008e7ff7812 */ /* 0x000fe2000786c0ff */
[----:B--2---:R-:W-:Y:S02]  /*14030*/  IMAD.MOV.U32 R4, RZ, RZ, R3 ;  /* 0x000000ffff047224 */ /* 0x004fe400078e0003 */
[----:B------:R-:W-:Y:S02]  /*14040*/  IMAD.IADD R3, R234, 0x1, -R2 ;  /* 0x00000001ea037824 */ /* 0x000fe400078e0a02 */
[----:B------:R2:W4:Y:S01]  /*14050*/  I2F R8, R4 ;  /* 0x0000000400087306 */ /* 0x0005220000201400 */
[----:B---3--:R-:W-:-:S02]  /*14060*/  FFMA.FTZ R7, R7, -UR35, R64 ;  /* 0x8000002307077c23 */ /* 0x008fc40008010040 */
[----:B------:R-:W-:-:S05]  /*14070*/  IABS R3, R3 ;  /* 0x0000000300037213 */ /* 0x000fca0000000000 */
[----:B--2---:R-:W-:Y:S01]  /*14080*/  IMAD.MOV.U32 R4, RZ, RZ, R3 ;  /* 0x000000ffff047224 */ /* 0x004fe200078e0003 */
[----:B------:R-:W-:Y:S01]  /*14090*/  IABS R3, R5 ;  /* 0x0000000500037213 */ /* 0x000fe20000000000 */
[----:B------:R-:W-:Y:S02]  /*140a0*/  FFMA.FTZ R5, R9, -UR35, R37 ;  /* 0x8000002309057c23 */ /* 0x000fe40008010025 */
[----:B------:R2:W3:Y:S01]  /*140b0*/  I2F R6, R4 ;  /* 0x0000000400067306 */ /* 0x0004e20000201400 */
[----:B----4-:R-:W-:-:S07]  /*140c0*/  FFMA.FTZ R8, R8, -UR35, R66 ;  /* 0x8000002308087c23 */ /* 0x010fce0008010042 */
[----:B------:R-:W4:Y:S01]  /*140d0*/  I2F R3, R3 ;  /* 0x0000000300037306 */ /* 0x000f220000201400 */
[----:B--2---:R-:W-:Y:S01]  /*140e0*/  FFMA.FTZ R4, R10, -UR35, R43 ;  /* 0x800000230a047c23 */ /* 0x004fe2000801002b */
[----:B------:R-:W-:Y:S01]  /*140f0*/  FSEL R97, R5, -INF , !P3 ;  /* 0xff80000005617808 */ /* 0x000fe20005800000 */
[----:B---3--:R-:W-:Y:S01]  /*14100*/  FFMA.FTZ R13, R6, -UR35, R138 ;  /* 0x80000023060d7c23 */ /* 0x008fe2000801008a */
[----:B------:R-:W-:Y:S01]  /*14110*/  FSEL R83, R7, -INF , !P6 ;  /* 0xff80000007537808 */ /* 0x000fe20007000000 */
[----:B------:R1:W5:Y:S01]  /*14120*/  LDL.LU R138, [R1+0xc0] ;  /* 0x0000c000018a7983 */ /* 0x0003620000300800 */
[----:B------:R-:W-:Y:S01]  /*14130*/  FSEL R96, R4, -INF , !P5 ;  /* 0xff80000004607808 */ /* 0x000fe20006800000 */
[----:B------:R-:W-:Y:S01]  /*14140*/  FFMA.FTZ R4, R14, -UR35, R39 ;  /* 0x800000230e047c23 */ /* 0x000fe20008010027 */
[----:B------:R-:W-:Y:S02]  /*14150*/  ISETP.LT.OR P5, PT, R2, R239, P2 ;  /* 0x000000ef0200720c */ /* 0x000fe400017a1670 */
[----:B------:R-:W-:Y:S01]  /*14160*/  IADD3 R2, R0, 0x69, RZ ;  /* 0x0000006900027810 */ /* 0x000fe20007ffe0ff */
[----:B----4-:R-:W-:Y:S01]  /*14170*/  FFMA.FTZ R11, R3, -UR35, R137 ;  /* 0x80000023030b7c23 */ /* 0x010fe20008010089 */
[C---:B------:R-:W-:Y:S01]  /*14180*/  LOP3.LUT P2, RZ, R231.reuse, 0x4, RZ, 0xc0, !PT ;  /* 0x00000004e7ff7812 */ /* 0x040fe2000784c0ff */
[----:B------:R1:W5:Y:S01]  /*14190*/  LDL.LU R137, [R1+0xbc] ;  /* 0x0000bc0001897983 */ /* 0x0003620000300800 */
[----:B------:R-:W-:Y:S01]  /*141a0*/  LOP3.LUT R231, R231, 0xfffffffd, RZ, 0xc0, !PT ;  /* 0xfffffffde7e77812 */ /* 0x000fe200078ec0ff */
[----:B------:R-:W-:Y:S01]  /*141b0*/  IMAD.IADD R3, R236, 0x1, -R2 ;  /* 0x00000001ec037824 */ /* 0x000fe200078e0a02 */
[----:B------:R-:W-:-:S02]  /*141c0*/  FSEL R116, R4, -INF , !P2 ;  /* 0xff80000004747808 */ /* 0x000fc40005000000 */
[----:B------:R-:W-:Y:S02]  /*141d0*/  @P1 LOP3.LUT R231, R231, 0x2, RZ, 0xfc, !PT ;  /* 0x00000002e7e71812 */ /* 0x000fe400078efcff */
[----:B------:R-:W-:-:S05]  /*141e0*/  IABS R3, R3 ;  /* 0x0000000300037213 */ /* 0x000fca0000000000 */
[----:B------:R-:W-:Y:S02]  /*141f0*/  IMAD.MOV.U32 R4, RZ, RZ, R3 ;  /* 0x000000ffff047224 */ /* 0x000fe400078e0003 */
[----:B------:R-:W-:-:S05]  /*14200*/  IMAD.IADD R3, R235, 0x1, -R2 ;  /* 0x00000001eb037824 */ /* 0x000fca00078e0a02 */
[----:B------:R-:W-:Y:S01]  /*14210*/  IABS R3, R3 ;  /* 0x0000000300037213 */ /* 0x000fe20000000000 */
[----:B------:R2:W3:Y:S01]  /*14220*/  I2F R10, R4 ;  /* 0x00000004000a7306 */ /* 0x0004e20000201400 */
[C---:B------:R-:W-:Y:S02]  /*14230*/  ISETP.GE.AND P3, PT, R2.reuse, R245, PT ;  /* 0x000000f50200720c */ /* 0x040fe40003f66270 */
[C---:B------:R-:W-:Y:S02]  /*14240*/  ISETP.GE.AND P2, PT, R2.reuse, R244, PT ;  /* 0x000000f40200720c */ /* 0x040fe40003f46270 */
[C---:B------:R-:W-:Y:S02]  /*14250*/  ISETP.GE.AND P1, PT, R2.reuse, R243, PT ;  /* 0x000000f30200720c */ /* 0x040fe40003f26270 */
[----:B------:R-:W-:Y:S02]  /*14260*/  ISETP.GE.AND P0, PT, R2, R242, PT ;  /* 0x000000f20200720c */ /* 0x000fe40003f06270 */
[----:B------:R-:W-:-:S02]  /*14270*/  FSEL R85, R8, -INF , !P5 ;  /* 0xff80000008557808 */ /* 0x000fc40006800000 */
[----:B------:R-:W-:Y:S01]  /*14280*/  ISETP.LT.OR P6, PT, R2, R240, P3 ;  /* 0x000000f00200720c */ /* 0x000fe20001fc1670 */
[----:B--2---:R-:W-:Y:S02]  /*14290*/  IMAD.MOV.U32 R4, RZ, RZ, R3 ;  /* 0x000000ffff047224 */ /* 0x004fe400078e0003 */
[----:B------:R-:W-:Y:S01]  /*142a0*/  IMAD.IADD R3, R234, 0x1, -R2 ;  /* 0x00000001ea037824 */ /* 0x000fe200078e0a02 */
[C---:B------:R-:W-:Y:S01]  /*142b0*/  ISETP.LT.OR P5, PT, R2.reuse, R239, P2 ;  /* 0x000000ef0200720c */ /* 0x040fe200017a1670 */
[----:B------:R2:W4:Y:S01]  /*142c0*/  I2F R8, R4 ;  /* 0x0000000400087306 */ /* 0x0005220000201400 */
[C---:B------:R-:W-:Y:S02]  /*142d0*/  ISETP.LT.OR P1, PT, R2.reuse, R238, P1 ;  /* 0x000000ee0200720c */ /* 0x040fe40000f21670 */
[----:B------:R-:W-:Y:S02]  /*142e0*/  ISETP.LT.OR P0, PT, R2, R237, P0 ;  /* 0x000000ed0200720c */ /* 0x000fe40000701670 */
[----:B------:R-:W-:-:S04]  /*142f0*/  IABS R3, R3 ;  /* 0x0000000300037213 */ /* 0x000fc80000000000 */
[----:B------:R1:W-:Y:S01]  /*14300*/  I2F R7, R3 ;  /* 0x0000000300077306 */ /* 0x0003e20000201400 */
[----:B--2---:R-:W-:Y:S01]  /*14310*/  IMAD.IADD R4, R241, 0x1, -R2 ;  /* 0x00000001f1047824 */ /* 0x004fe200078e0a02 */
[----:B------:R-:W-:-:S05]  /*14320*/  IADD3 R2, R0, 0x70, RZ ;  /* 0x0000007000027810 */ /* 0x000fca0007ffe0ff */
[----:B-1----:R-:W-:Y:S01]  /*14330*/  IMAD.IADD R3, R236, 0x1, -R2 ;  /* 0x00000001ec037824 */ /* 0x002fe200078e0a02 */
[----:B------:R-:W-:-:S04]  /*14340*/  IABS R4, R4 ;  /* 0x0000000400047213 */ /* 0x000fc80000000000 */
[----:B------:R-:W-:Y:S01]  /*14350*/  IABS R3, R3 ;  /* 0x0000000300037213 */ /* 0x000fe20000000000 */
[----:B------:R1:W2:Y:S01]  /*14360*/  I2F R12, R4 ;  /* 0x00000004000c7306 */ /* 0x0002a20000201400 */
[----:B------:R-:W-:-:S03]  /*14370*/  IMAD.IADD R5, R234, 0x1, -R2 ;  /* 0x00000001ea057824 */ /* 0x000fc600078e0a02 */
[----:B-1----:R-:W-:Y:S02]  /*14380*/  IMAD.MOV.U32 R4, RZ, RZ, R3 ;  /* 0x000000ffff047224 */ /* 0x002fe400078e0003 */
[----:B------:R-:W-:-:S05]  /*14390*/  IMAD.IADD R3, R235, 0x1, -R2 ;  /* 0x00000001eb037824 */ /* 0x000fca00078e0a02 */
[----:B------:R-:W-:Y:S01]  /*143a0*/  IABS R3, R3 ;  /* 0x0000000300037213 */ /* 0x000fe20000000000 */
[----:B------:R1:W-:Y:S01]  /*143b0*/  I2F R9, R4 ;  /* 0x0000000400097306 */ /* 0x0003e20000201400 */
[C---:B------:R-:W-:Y:S02]  /*143c0*/  LOP3.LUT P3, RZ, R231.reuse, 0x2, RZ, 0xc0, !PT ;  /* 0x00000002e7ff7812 */ /* 0x040fe4000786c0ff */
[----:B------:R-:W-:Y:S01]  /*143d0*/  LOP3.LUT R231, R231, 0xfffffff7, RZ, 0xc0, !PT ;  /* 0xfffffff7e7e77812 */ /* 0x000fe200078ec0ff */
[----:B-1----:R-:W-:Y:S01]  /*143e0*/  IMAD.MOV.U32 R4, RZ, RZ, R3 ;  /* 0x000000ffff047224 */ /* 0x002fe200078e0003 */
[----:B------:R-:W-:-:S06]  /*143f0*/  IABS R3, R5 ;  /* 0x0000000500037213 */ /* 0x000fcc0000000000 */
[----:B------:R-:W1:Y:S01]  /*14400*/  I2F R3, R3 ;  /* 0x0000000300037306 */ /* 0x000e620000201400 */
[----:B------:R-:W-:Y:S01]  /*14410*/  @P1 LOP3.LUT R231, R231, 0x8, RZ, 0xfc, !PT ;  /* 0x00000008e7e71812 */ /* 0x000fe200078efcff */
[----:B---3--:R-:W-:-:S03]  /*14420*/  FFMA.FTZ R5, R10, -UR35, R65 ;  /* 0x800000230a057c23 */ /* 0x008fc60008010041 */
[----:B------:R-:W-:-:S03]  /*14430*/  LOP3.LUT R231, R231, 0xfffffffb, RZ, 0xc0, !PT ;  /* 0xfffffffbe7e77812 */ /* 0x000fc600078ec0ff */
[----:B------:R4:W3:Y:S01]  /*14440*/  I2F R6, R4 ;  /* 0x0000000400067306 */ /* 0x0008e20000201400 */
[----:B------:R-:W-:Y:S02]  /*14450*/  @P0 LOP3.LUT R231, R231, 0x4, RZ, 0xfc, !PT ;  /* 0x00000004e7e70812 */ /* 0x000fe400078efcff */
[----:B------:R-:W-:Y:S02]  /*14460*/  FSEL R82, R13, -INF , !P3 ;  /* 0xff8000000d527808 */ /* 0x000fe40005800000 */
[C---:B------:R-:W-:Y:S02]  /*14470*/  ISETP.GE.AND P3, PT, R2.reuse, R245, PT ;  /* 0x000000f50200720c */ /* 0x040fe40003f66270 */
[C---:B------:R-:W-:Y:S02]  /*14480*/  ISETP.GE.AND P2, PT, R2.reuse, R244, PT ;  /* 0x000000f40200720c */ /* 0x040fe40003f46270 */
[C---:B------:R-:W-:Y:S02]  /*14490*/  ISETP.GE.AND P1, PT, R2.reuse, R243, PT ;  /* 0x000000f30200720c */ /* 0x040fe40003f26270 */
[----:B------:R-:W-:Y:S01]  /*144a0*/  ISETP.GE.AND P0, PT, R2, R242, PT ;  /* 0x000000f20200720c */ /* 0x000fe20003f06270 */
[----:B----4-:R-:W-:-:S02]  /*144b0*/  FFMA.FTZ R4, R8, -UR35, R67 ;  /* 0x8000002308047c23 */ /* 0x010fc40008010043 */
[----:B--2---:R-:W-:Y:S02]  /*144c0*/  FFMA.FTZ R8, R12, -UR35, R74 ;  /* 0x800000230c087c23 */ /* 0x004fe4000801004a */
[----:B-1----:R-:W-:Y:S02]  /*144d0*/  FFMA.FTZ R12, R3, -UR35, R24 ;  /* 0x80000023030c7c23 */ /* 0x002fe40008010018 */
[----:B------:R-:W-:Y:S01]  /*144e0*/  IMAD.IADD R3, R241, 0x1, -R2 ;  /* 0x00000001f1037824 */ /* 0x000fe200078e0a02 */
[----:B------:R-:W-:Y:S02]  /*144f0*/  FSEL R87, R11, -INF , !P4 ;  /* 0xff8000000b577808 */ /* 0x000fe40006000000 */
[----:B------:R-:W-:Y:S02]  /*14500*/  FSEL R74, R5, -INF , !P6 ;  /* 0xff800000054a7808 */ /* 0x000fe40007000000 */
[----:B------:R-:W-:Y:S02]  /*14510*/  FSEL R80, R4, -INF , !P5 ;  /* 0xff80000004507808 */ /* 0x000fe40006800000 */
[----:B------:R-:W-:-:S02]  /*14520*/  ISETP.LT.OR P6, PT, R2, R240, P3 ;  /* 0x000000f00200720c */ /* 0x000fc40001fc1670 */
[C---:B------:R-:W-:Y:S02]  /*14530*/  ISETP.LT.OR P5, PT, R2.reuse, R239, P2 ;  /* 0x000000ef0200720c */ /* 0x040fe400017a1670 */
[C---:B------:R-:W-:Y:S02]  /*14540*/  ISETP.LT.OR P1, PT, R2.reuse, R238, P1 ;  /* 0x000000ee0200720c */ /* 0x040fe40000f21670 */
[----:B------:R-:W-:Y:S02]  /*14550*/  ISETP.LT.OR P4, PT, R2, R237, P0 ;  /* 0x000000ed0200720c */ /* 0x000fe40000781670 */
[----:B------:R-:W-:Y:S02]  /*14560*/  IABS R3, R3 ;  /* 0x0000000300037213 */ /* 0x000fe40000000000 */
[----:B------:R-:W-:-:S03]  /*14570*/  IADD3 R2, R0, 0x71, RZ ;  /* 0x0000007100027810 */ /* 0x000fc60007ffe0ff */
[----:B------:R-:W-:Y:S02]  /*14580*/  IMAD.MOV.U32 R4, RZ, RZ, R3 ;  /* 0x000000ffff047224 */ /* 0x000fe400078e0003 */
[--C-:B------:R-:W-:Y:S02]  /*14590*/  IMAD.IADD R3, R236, 0x1, -R2.reuse ;  /* 0x00000001ec037824 */ /* 0x100fe400078e0a02 */
[----:B------:R-:W-:-:S03]  /*145a0*/  IMAD.IADD R5, R235, 0x1, -R2 ;  /* 0x00000001eb057824 */ /* 0x000fc600078e0a02 */
[----:B------:R-:W-:Y:S01]  /*145b0*/  IABS R3, R3 ;  /* 0x0000000300037213 */ /* 0x000fe20000000000 */
[----:B------:R1:W-:Y:S01]  /*145c0*/  I2F R13, R4 ;  /* 0x00000004000d7306 */ /* 0x0003e20000201400 */
[----:B------:R-:W-:Y:S01]  /*145d0*/  FFMA.FTZ R7, R7, -UR35, R136 ;  /* 0x8000002307077c23 */ /* 0x000fe20008010088 */
[----:B------:R-:W-:Y:S01]  /*145e0*/  LOP3.LUT P3, RZ, R231, 0x8, RZ, 0xc0, !PT ;  /* 0x00000008e7ff7812 */ /* 0x000fe2000786c0ff */
[----:B------:R-:W-:Y:S01]  /*145f0*/  FFMA.FTZ R9, R9, -UR35, R28 ;  /* 0x8000002309097c23 */ /* 0x000fe2000801001c */
[C---:B------:R-:W-:Y:S01]  /*14600*/  LOP3.LUT P2, RZ, R231.reuse, 0x4, RZ, 0xc0, !PT ;  /* 0x00000004e7ff7812 */ /* 0x040fe2000784c0ff */
[----:B---3--:R-:W-:Y:S01]  /*14610*/  FFMA.FTZ R6, R6, -UR35, R30 ;  /* 0x8000002306067c23 */ /* 0x008fe2000801001e */
[----:B------:R-:W-:Y:S01]  /*14620*/  LOP3.LUT R231, R231, 0xfffffffd, RZ, 0xc0, !PT ;  /* 0xfffffffde7e77812 */ /* 0x000fe200078ec0ff */
[----:B------:R2:W5:Y:S01]  /*14630*/  LDL.LU R136, [R1+0xb8] ;  /* 0x0000b80001887983 */ /* 0x0005620000300800 */
[----:B------:R-:W-:Y:S02]  /*14640*/  FSEL R81, R7, -INF , !P3 ;  /* 0xff80000007517808 */ /* 0x000fe40005800000 */
[----:B------:R-:W-:Y:S01]  /*14650*/  @P1 LOP3.LUT R231, R231, 0x2, RZ, 0xfc, !PT ;  /* 0x00000002e7e71812 */ /* 0x000fe200078efcff */
[----:B-1----:R-:W-:Y:S01]  /*14660*/  IMAD.MOV.U32 R4, RZ, RZ, R3 ;  /* 0x000000ffff047224 */ /* 0x002fe200078e0003 */
[----:B------:R-:W-:-:S02]  /*14670*/  IABS R3, R5 ;  /* 0x0000000500037213 */ /* 0x000fc40000000000 */
[----:B------:R-:W-:Y:S01]  /*14680*/  FSEL R84, R8, -INF , !P2 ;  /* 0xff80000008547808 */ /* 0x000fe20005000000 */
[----:B------:R1:W-:Y:S01]  /*14690*/  I2F R10, R4 ;  /* 0x00000004000a7306 */ /* 0x0003e20000201400 */
[C---:B------:R-:W-:Y:S02]  /*146a0*/  ISETP.GE.AND P3, PT, R2.reuse, R245, PT ;  /* 0x000000f50200720c */ /* 0x040fe40003f66270 */
[C---:B------:R-:W-:Y:S02]  /*146b0*/  ISETP.GE.AND P2, PT, R2.reuse, R244, PT ;  /* 0x000000f40200720c */ /* 0x040fe40003f46270 */
[C---:B------:R-:W-:Y:S02]  /*146c0*/  ISETP.GE.AND P1, PT, R2.reuse, R243, PT ;  /* 0x000000f30200720c */ /* 0x040fe40003f26270 */
[----:B------:R-:W-:Y:S02]  /*146d0*/  ISETP.GE.AND P0, PT, R2, R242, PT ;  /* 0x000000f20200720c */ /* 0x000fe40003f06270 */
[----:B------:R-:W-:-:S02]  /*146e0*/  FSEL R67, R9, -INF , !P6 ;  /* 0xff80000009437808 */ /* 0x000fc40007000000 */
[----:B------:R-:W-:Y:S01]  /*146f0*/  FSEL R69, R6, -INF , !P5 ;  /* 0xff80000006457808 */ /* 0x000fe20006800000 */
[----:B-1----:R-:W-:Y:S02]  /*14700*/  IMAD.MOV.U32 R4, RZ, RZ, R3 ;  /* 0x000000ffff047224 */ /* 0x002fe400078e0003 */
[----:B------:R-:W-:Y:S01]  /*14710*/  IMAD.IADD R3, R234, 0x1, -R2 ;  /* 0x00000001ea037824 */ /* 0x000fe200078e0a02 */
[C---:B------:R-:W-:Y:S01]  /*14720*/  ISETP.LT.OR P6, PT, R2.reuse, R240, P3 ;  /* 0x000000f00200720c */ /* 0x040fe20001fc1670 */
[----:B------:R1:W3:Y:S01]  /*14730*/  I2F R9, R4 ;  /* 0x0000000400097306 */ /* 0x0002e20000201400 */
[C---:B------:R-:W-:Y:S02]  /*14740*/  ISETP.LT.OR P5, PT, R2.reuse, R239, P2 ;  /* 0x000000ef0200720c */ /* 0x040fe400017a1670 */
[C---:B------:R-:W-:Y:S02]  /*14750*/  ISETP.LT.OR P1, PT, R2.reuse, R238, P1 ;  /* 0x000000ee0200720c */ /* 0x040fe40000f21670 */
[----:B------:R-:W-:-:S02]  /*14760*/  ISETP.LT.OR P0, PT, R2, R237, P0 ;  /* 0x000000ed0200720c */ /* 0x000fc40000701670 */
[----:B------:R-:W-:-:S04]  /*14770*/  IABS R3, R3 ;  /* 0x0000000300037213 */ /* 0x000fc80000000000 */
[----:B------:R4:W-:Y:S01]  /*14780*/  I2F R8, R3 ;  /* 0x0000000300087306 */ /* 0x0009e20000201400 */
[----:B-1----:R-:W-:Y:S01]  /*14790*/  IMAD.IADD R4, R241, 0x1, -R2 ;  /* 0x00000001f1047824 */ /* 0x002fe200078e0a02 */
[----:B------:R-:W-:-:S04]  /*147a0*/  IADD3 R2, R0, 0x78, RZ ;  /* 0x0000007800027810 */ /* 0x000fc80007ffe0ff */
[----:B------:R-:W-:Y:S01]  /*147b0*/  IABS R4, R4 ;  /* 0x0000000400047213 */ /* 0x000fe20000000000 */
[--C-:B----4-:R-:W-:Y:S02]  /*147c0*/  IMAD.IADD R3, R236, 0x1, -R2.reuse ;  /* 0x00000001ec037824 */ /* 0x110fe400078e0a02 */
[----:B------:R-:W-:-:S03]  /*147d0*/  IMAD.IADD R5, R235, 0x1, -R2 ;  /* 0x00000001eb057824 */ /* 0x000fc600078e0a02 */
[----:B------:R-:W-:Y:S01]  /*147e0*/  IABS R3, R3 ;  /* 0x0000000300037213 */ /* 0x000fe20000000000 */
[----:B------:R1:W-:Y:S01]  /*147f0*/  I2F R11, R4 ;  /* 0x00000004000b7306 */ /* 0x0003e20000201400 */
[C---:B------:R-:W-:Y:S02]  /*14800*/  LOP3.LUT P3, RZ, R231.reuse, 0x2, RZ, 0xc0, !PT ;  /* 0x00000002e7ff7812 */ /* 0x040fe4000786c0ff */
[----:B------:R-:W-:Y:S01]  /*14810*/  LOP3.LUT R231, R231, 0xfffffff7, RZ, 0xc0, !PT ;  /* 0xfffffff7e7e77812 */ /* 0x000fe200078ec0ff */
[----:B-1----:R-:W-:Y:S01]  /*14820*/  IMAD.MOV.U32 R4, RZ, RZ, R3 ;  /* 0x000000ffff047224 */ /* 0x002fe200078e0003 */
[----:B------:R-:W-:-:S03]  /*14830*/  IABS R3, R5 ;  /* 0x0000000500037213 */ /* 0x000fc60000000000 */
[----:B------:R-:W-:Y:S01]  /*14840*/  I2F R7, R4 ;  /* 0x0000000400077306 */ /* 0x000fe20000201400 */
[----:B------:R-:W-:-:S07]  /*14850*/  @P1 LOP3.LUT R231, R231, 0x8, RZ, 0xfc, !PT ;  /* 0x00000008e7e71812 */ /* 0x000fce00078efcff */
[----:B------:R1:W4:Y:S01]  /*14860*/  I2F R4, R3 ;  /* 0x0000000300047306 */ /* 0x0003220000201400 */
[----:B------:R-:W-:Y:S01]  /*14870*/  LOP3.LUT R231, R231, 0xfffffffb, RZ, 0xc0, !PT ;  /* 0xfffffffbe7e77812 */ /* 0x000fe200078ec0ff */
[----:B---3--:R-:W-:Y:S01]  /*14880*/  FFMA.FTZ R5, R9, -UR35, R31 ;  /* 0x8000002309057c23 */ /* 0x008fe2000801001f */
[----:B------:R-:W-:Y:S02]  /*14890*/  FSEL R66, R12, -INF , !P3 ;  /* 0xff8000000c427808 */ /* 0x000fe40005800000 */
[----:B------:R-:W-:Y:S02]  /*148a0*/  @P0 LOP3.LUT R231, R231, 0x4, RZ, 0xfc, !PT ;  /* 0x00000004e7e70812 */ /* 0x000fe400078efcff */
[----:B------:R-:W-:Y:S01]  /*148b0*/  ISETP.GE.AND P3, PT, R2, R245, PT ;  /* 0x000000f50200720c */ /* 0x000fe20003f66270 */
[----:B------:R-:W-:Y:S01]  /*148c0*/  FFMA.FTZ R6, R10, -UR35, R29 ;  /* 0x800000230a067c23 */ /* 0x000fe2000801001d */
[C---:B------:R-:W-:Y:S02]  /*148d0*/  ISETP.GE.AND P2, PT, R2.reuse, R244, PT ;  /* 0x000000f40200720c */ /* 0x040fe40003f46270 */
[----:B------:R-:W-:-:S02]  /*148e0*/  ISETP.GE.AND P1, PT, R2, R243, PT ;  /* 0x000000f30200720c */ /* 0x000fc40003f26270 */
[----:B------:R-:W-:Y:S01]  /*148f0*/  ISETP.GE.AND P0, PT, R2, R242, PT ;  /* 0x000000f20200720c */ /* 0x000fe20003f06270 */
[----:B-1----:R-:W-:Y:S01]  /*14900*/  FFMA.FTZ R3, R13, -UR35, R26 ;  /* 0x800000230d037c23 */ /* 0x002fe2000801001a */
[----:B------:R-:W-:Y:S01]  /*14910*/  FSEL R30, R5, -INF , !P5 ;  /* 0xff800000051e7808 */ /* 0x000fe20006800000 */
[----:B----4-:R-:W-:Y:S01]  /*14920*/  FFMA.FTZ R10, R4, -UR35, R75 ;  /* 0x80000023040a7c23 */ /* 0x010fe2000801004b */
[----:B------:R-:W-:Y:S02]  /*14930*/  ISETP.LT.OR P5, PT, R2, R240, P3 ;  /* 0x000000f00200720c */ /* 0x000fe40001fa1670 */
[----:B------:R-:W-:Y:S01]  /*14940*/  FSEL R75, R3, -INF , !P4 ;  /* 0xff800000034b7808 */ /* 0x000fe20006000000 */
[----:B------:R-:W-:Y:S01]  /*14950*/  IMAD.IADD R3, R234, 0x1, -R2 ;  /* 0x00000001ea037824 */ /* 0x000fe200078e0a02 */
[C---:B------:R-:W-:Y:S02]  /*14960*/  ISETP.LT.OR P3, PT, R2.reuse, R239, P2 ;  /* 0x000000ef0200720c */ /* 0x040fe40001761670 */
[----:B------:R-:W-:-:S02]  /*14970*/  ISETP.LT.OR P1, PT, R2, R238, P1 ;  /* 0x000000ee0200720c */ /* 0x000fc40000f21670 */
[----:B------:R-:W-:Y:S01]  /*14980*/  ISETP.LT.OR P4, PT, R2, R237, P0 ;  /* 0x000000ed0200720c */ /* 0x000fe20000781670 */
[----:B------:R-:W-:Y:S01]  /*14990*/  IMAD.IADD R2, R241, 0x1, -R2 ;  /* 0x00000001f1027824 */ /* 0x000fe200078e0a02 */
[----:B------:R-:W-:-:S04]  /*149a0*/  IADD3 R0, R0, 0x79, RZ ;  /* 0x0000007900007810 */ /* 0x000fc80007ffe0ff */
[----:B------:R-:W-:Y:S02]  /*149b0*/  IABS R2, R2 ;  /* 0x0000000200027213 */ /* 0x000fe40000000000 */
[----:B------:R-:W-:-:S03]  /*149c0*/  IABS R3, R3 ;  /* 0x0000000300037213 */ /* 0x000fc60000000000 */
[----:B------:R-:W-:Y:S02]  /*149d0*/  IMAD.MOV.U32 R5, RZ, RZ, R2 ;  /* 0x000000ffff057224 */ /* 0x000fe400078e0002 */
[--C-:B------:R-:W-:Y:S01]  /*149e0*/  IMAD.IADD R2, R236, 0x1, -R0.reuse ;  /* 0x00000001ec027824 */ /* 0x100fe200078e0a00 */
[----:B------:R1:W-:Y:S01]  /*149f0*/  I2F R4, R3 ;  /* 0x0000000300047306 */ /* 0x0003e20000201400 */
[----:B------:R-:W-:Y:S01]  /*14a00*/  FSEL R29, R6, -INF , !P6 ;  /* 0xff800000061d7808 */ /* 0x000fe20007000000 */
[----:B------:R-:W-:Y:S01]  /*14a10*/  FFMA.FTZ R8, R8, -UR35, R25 ;  /* 0x8000002308087c23 */ /* 0x000fe20008010019 */
[C---:B------:R-:W-:Y:S02]  /*14a20*/  LOP3.LUT P6, RZ, R231.reuse, 0x4, RZ, 0xc0, !PT ;  /* 0x00000004e7ff7812 */ /* 0x040fe400078cc0ff */
[----:B------:R-:W-:Y:S02]  /*14a30*/  LOP3.LUT P2, RZ, R231, 0x8, RZ, 0xc0, !PT ;  /* 0x00000008e7ff7812 */ /* 0x000fe4000784c0ff */
[----:B-1----:R-:W-:Y:S01]  /*14a40*/  IABS R3, R2 ;  /* 0x0000000200037213 */ /* 0x002fe20000000000 */
[----:B------:R-:W-:-:S05]  /*14a50*/  IMAD.IADD R2, R235, 0x1, -R0 ;  /* 0x00000001eb027824 */ /* 0x000fca00078e0a00 */
[----:B------:R-:W-:Y:S01]  /*14a60*/  IABS R2, R2 ;  /* 0x0000000200027213 */ /* 0x000fe20000000000 */
[----:B------:R1:W3:Y:S01]  /*14a70*/  I2F R6, R3 ;  /* 0x0000000300067306 */ /* 0x0002e20000201400 */
[----:B------:R-:W-:Y:S01]  /*14a80*/  LOP3.LUT R231, R231, 0xfffffffd, RZ, 0xc0, !PT ;  /* 0xfffffffde7e77812 */ /* 0x000fe200078ec0ff */
[----:B------:R-:W-:Y:S01]  /*14a90*/  FFMA.FTZ R9, R11, -UR35, R27 ;  /* 0x800000230b097c23 */ /* 0x000fe2000801001b */
[----:B------:R-:W-:Y:S01]  /*14aa0*/  FSEL R31, R8, -INF , !P2 ;  /* 0xff800000081f7808 */ /* 0x000fe20005000000 */
[----:B------:R-:W-:Y:S01]  /*14ab0*/  FFMA.FTZ R7, R7, -UR35, R88 ;  /* 0x8000002307077c23 */ /* 0x000fe20008010058 */
[----:B------:R-:W-:Y:S02]  /*14ac0*/  @P1 LOP3.LUT R231, R231, 0x2, RZ, 0xfc, !PT ;  /* 0x00000002e7e71812 */ /* 0x000fe400078efcff */
[C---:B------:R-:W-:Y:S02]  /*14ad0*/  ISETP.GE.AND P2, PT, R0.reuse, R245, PT ;  /* 0x000000f50000720c */ /* 0x040fe40003f46270 */
[----:B------:R-:W-:-:S02]  /*14ae0*/  ISETP.GE.AND P1, PT, R0, R244, PT ;  /* 0x000000f40000720c */ /* 0x000fc40003f26270 */
[----:B------:R-:W-:Y:S01]  /*14af0*/  FSEL R28, R10, -INF , !P3 ;  /* 0xff8000000a1c7808 */ /* 0x000fe20005800000 */
[----:B-1----:R-:W-:Y:S02]  /*14b00*/  IMAD.MOV.U32 R3, RZ, RZ, R2 ;  /* 0x000000ffff037224 */ /* 0x002fe400078e0002 */
[----:B------:R-:W-:Y:S01]  /*14b10*/  IMAD.IADD R2, R234, 0x1, -R0 ;  /* 0x00000001ea027824 */ /* 0x000fe200078e0a00 */
[C---:B------:R-:W-:Y:S01]  /*14b20*/  ISETP.GE.AND P0, PT, R0.reuse, R243, PT ;  /* 0x000000f30000720c */ /* 0x040fe20003f06270 */
[----:B------:R-:W-:Y:S01]  /*14b30*/  IMAD.MOV.U32 R88, RZ, RZ, R68 ;  /* 0x000000ffff587224 */ /* 0x000fe200078e0044 */
[----:B------:R-:W-:Y:S02]  /*14b40*/  ISETP.GE.AND P3, PT, R0, R242, PT ;  /* 0x000000f20000720c */ /* 0x000fe40003f66270 */
[----:B------:R-:W-:Y:S01]  /*14b50*/  IABS R2, R2 ;  /* 0x0000000200027213 */ /* 0x000fe20000000000 */
[----:B------:R-:W1:Y:S01]  /*14b60*/  I2F R8, R5 ;  /* 0x0000000500087306 */ /* 0x000e620000201400 */
[----:B------:R-:W-:-:S02]  /*14b70*/  FSEL R68, R9, -INF , !P6 ;  /* 0xff80000009447808 */ /* 0x000fc40007000000 */
[----:B------:R-:W-:Y:S02]  /*14b80*/  FSEL R27, R7, -INF , !P5 ;  /* 0xff800000071b7808 */ /* 0x000fe40006800000 */
[C---:B------:R-:W-:Y:S02]  /*14b90*/  ISETP.LT.OR P6, PT, R0.reuse, R240, P2 ;  /* 0x000000f00000720c */ /* 0x040fe400017c1670 */
[C---:B------:R-:W-:Y:S01]  /*14ba0*/  ISETP.LT.OR P5, PT, R0.reuse, R239, P1 ;  /* 0x000000ef0000720c */ /* 0x040fe20000fa1670 */
[----:B------:R4:W1:Y:S01]  /*14bb0*/  I2F R5, R3 ;  /* 0x0000000300057306 */ /* 0x0008620000201400 */
[C---:B------:R-:W-:Y:S02]  /*14bc0*/  ISETP.LT.OR P2, PT, R0.reuse, R238, P0 ;  /* 0x000000ee0000720c */ /* 0x040fe40000741670 */
[----:B------:R-:W-:Y:S01]  /*14bd0*/  ISETP.LT.OR P1, PT, R0, R237, P3 ;  /* 0x000000ed0000720c */ /* 0x000fe20001f21670 */
[----:B----4-:R-:W-:Y:S02]  /*14be0*/  IMAD.IADD R3, R241, 0x1, -R0 ;  /* 0x00000001f1037824 */ /* 0x010fe400078e0a00 */
[----:B------:R-:W-:-:S06]  /*14bf0*/  IMAD.MOV.U32 R0, RZ, RZ, R2 ;  /* 0x000000ffff007224 */ /* 0x000fcc00078e0002 */
[----:B------:R-:W4:Y:S01]  /*14c00*/  I2F R0, R0 ;  /* 0x0000000000007306 */ /* 0x000f220000201400 */
[----:B------:R-:W-:Y:S01]  /*14c10*/  IABS R3, R3 ;  /* 0x0000000300037213 */ /* 0x000fe20000000000 */
[----:B---3--:R-:W-:-:S04]  /*14c20*/  FFMA.FTZ R6, R6, -UR35, R72 ;  /* 0x8000002306067c23 */ /* 0x008fc80008010048 */
[----:B------:R-:W-:Y:S02]  /*14c30*/  IMAD.MOV.U32 R7, RZ, RZ, R3 ;  /* 0x000000ffff077224 */ /* 0x000fe400078e0003 */
[----:B-1----:R-:W-:Y:S02]  /*14c40*/  FFMA.FTZ R3, R8, -UR35, R73 ;  /* 0x8000002308037c23 */ /* 0x002fe40008010049 */
[----:B------:R2:W5:Y:S01]  /*14c50*/  LDL.LU R73, [R1+0xb4] ;  /* 0x0000b40001497983 */ /* 0x0005620000300800 */
[----:B------:R-:W-:-:S03]  /*14c60*/  FFMA.FTZ R5, R5, -UR35, R71 ;  /* 0x8000002305057c23 */ /* 0x000fc60008010047 */
[----:B------:R2:W5:Y:S01]  /*14c70*/  LDL.LU R72, [R1+0xb0] ;  /* 0x0000b00001487983 */ /* 0x0005620000300800 */
[----:B----4-:R-:W-:-:S03]  /*14c80*/  FFMA.FTZ R2, R0, -UR35, R70 ;  /* 0x8000002300027c23 */ /* 0x010fc60008010046 */
[----:B------:R2:W5:Y:S04]  /*14c90*/  LDL.LU R71, [R1+0xac] ;  /* 0x0000ac0001477983 */ /* 0x0005680000300800 */
[----:B------:R2:W5:Y:S01]  /*14ca0*/  LDL.LU R70, [R1+0xa8] ;  /* 0x0000a80001467983 */ /* 0x0005620000300800 */
[----:B------:R-:W-:Y:S01]  /*14cb0*/  FFMA.FTZ R4, R4, -UR35, R88 ;  /* 0x8000002304047c23 */ /* 0x000fe20008010058 */
[----:B------:R-:W1:Y:S01]  /*14cc0*/  I2F R7, R7 ;  /* 0x0000000700077306 */ /* 0x000e620000201400 */
[----:B------:R-:W-:-:S04]  /*14cd0*/  LOP3.LUT P0, RZ, R231, 0x2, RZ, 0xc0, !PT ;  /* 0x00000002e7ff7812 */ /* 0x000fc8000780c0ff */
[----:B------:R-:W-:Y:S02]  /*14ce0*/  FSEL R26, R4, -INF , !P0 ;  /* 0xff800000041a7808 */ /* 0x000fe40004000000 */
[----:B------:R-:W-:Y:S02]  /*14cf0*/  PLOP3.LUT P0, PT, PT, PT, UP0, 0x80, 0x0 ;  /* 0x000000000000781c */ /* 0x000fe40003f0f008 */
[----:B------:R-:W-:Y:S02]  /*14d00*/  FSEL R65, R3, -INF , !P4 ;  /* 0xff80000003417808 */ /* 0x000fe40006000000 */
[----:B------:R-:W-:Y:S01]  /*14d10*/  LOP3.LUT P4, RZ, R233, 0x1000000, RZ, 0xc0, !PT ;  /* 0x01000000e9ff7812 */ /* 0x000fe2000788c0ff */
[----:B-1----:R-:W-:Y:S01]  /*14d20*/  FFMA.FTZ R0, R7, -UR35, R23 ;  /* 0x8000002307007c23 */ /* 0x002fe20008010017 */
[----:B------:R-:W-:Y:S02]  /*14d30*/  FSEL R23, R6, -INF , !P6 ;  /* 0xff80000006177808 */ /* 0x000fe40007000000 */
[----:B------:R-:W-:-:S02]  /*14d40*/  FSEL R24, R5, -INF , !P5 ;  /* 0xff80000005187808 */ /* 0x000fc40006800000 */
[----:B------:R-:W-:Y:S02]  /*14d50*/  FSEL R25, R2, -INF , !P2 ;  /* 0xff80000002197808 */ /* 0x000fe40005000000 */
[----:B------:R-:W-:Y:S01]  /*14d60*/  FSEL R64, R0, -INF , !P1 ;  /* 0xff80000000407808 */ /* 0x000fe20004800000 */
[----:B------:R-:W-:Y:S05]  /*14d70*/  @!P0 BRA `(.L_x_831) ;  /* 0x000006d000008947 */ /* 0x000fea0003800000 */
[----:B--2---:R-:W2:Y:S04]  /*14d80*/  LDL.64 R90, [R1+0x98] ;  /* 0x00009800015a7983 */ /* 0x004ea80000100a00 */
[----:B------:R-:W3:Y:S01]  /*14d90*/  LDL.64 R88, [R1+0x90] ;  /* 0x0000900001587983 */ /* 0x000ee20000100a00 */
[----:B------:R-:W-:Y:S01]  /*14da0*/  UIADD3 UR7, UR7, -0x3, URZ ;  /* 0xfffffffd07077890 */ /* 0x000fe2000fffe03f */
[----:B------:R-:W-:Y:S01]  /*14db0*/  BSSY B0, `(.L_x_832) ;  /* 0x0000068000007945 */ /* 0x000fe20003800000 */
[----:B------:R-:W-:Y:S01]  /*14dc0*/  ULDC.64 UR10, c[0x0][0x198] ;  /* 0x00006600000a7ab9 */ /* 0x000fe20000000a00 */
[----:B------:R1:W-:Y:S01]  /*14dd0*/  @P4 STS.128 [R246+0x4000], RZ ;  /* 0x004000fff6004388 */ /* 0x0003e20000000c00 */
[----:B------:R-:W-:-:S02]  /*14de0*/  USHF.R.S32.HI UR5, URZ, 0x1f, UR7 ;  /* 0x0000001f3f057899 */ /* 0x000fc40008011407 */
[----:B------:R-:W-:Y:S02]  /*14df0*/  UIMAD.WIDE.U32 UR14, UR7, UR10, URZ ;  /* 0x0000000a070e72a5 */ /* 0x000fe4000f8e003f */
[----:B------:R-:W-:-:S04]  /*14e00*/  UIMAD UR5, UR5, UR10, URZ ;  /* 0x0000000a050572a4 */ /* 0x000fc8000f8e023f */
[----:B------:R-:W-:Y:S01]  /*14e10*/  UIMAD UR5, UR7, UR11, UR5 ;  /* 0x0000000b070572a4 */ /* 0x000fe2000f8e0205 */
[----:B------:R-:W-:Y:S02]  /*14e20*/  IMAD.U32 R2, RZ, RZ, UR14 ;  /* 0x0000000eff027e24 */ /* 0x000fe4000f8e00ff */
[----:B------:R-:W-:Y:S01]  /*14e30*/  IMAD.U32 R3, RZ, RZ, UR14 ;  /* 0x0000000eff037e24 */ /* 0x000fe2000f8e00ff */
[----:B------:R-:W-:-:S06]  /*14e40*/  UIADD3 UR5, UR15, UR5, URZ ;  /* 0x000000050f057290 */ /* 0x000fcc000fffe03f */
[----:B------:R-:W-:Y:S01]  /*14e50*/  IMAD.U32 R0, RZ, RZ, UR5 ;  /* 0x00000005ff007e24 */ /* 0x000fe2000f8e00ff */
[----:B--2---:R-:W-:-:S04]  /*14e60*/  LEA R2, P0, R2, R90, 0x7 ;  /* 0x0000005a02027211 */ /* 0x004fc800078038ff */
[----:B---3--:R-:W-:Y:S02]  /*14e70*/  LEA.HI.X R3, R3, R89, R0, 0x7, P0 ;  /* 0x0000005903037211 */ /* 0x008fe400000f3c00 */
[----:B------:R-:W-:-:S04]  /*14e80*/  @!P4 IADD3 R0, P1, R2, UR27, RZ ;  /* 0x0000001b0200cc10 */ /* 0x000fc8000ff3e0ff */
[----:B------:R-:W-:Y:S02]  /*14e90*/  @!P4 LEA R4, P0, R0, c[0x0][0x168], 0x1 ;  /* 0x00005a000004ca11 */ /* 0x000fe400078008ff */
[----:B------:R-:W-:-:S04]  /*14ea0*/  @!P4 IADD3.X R5, R3, UR26, RZ, P1, !PT ;  /* 0x0000001a0305cc10 */ /* 0x000fc80008ffe4ff */
[----:B------:R-:W-:Y:S01]  /*14eb0*/  @!P4 LEA.HI.X R5, R0, c[0x0][0x16c], R5, 0x1, P0 ;  /* 0x00005b000005ca11 */ /* 0x000fe200000f0c05 */
[----:B------:R-:W-:Y:S01]  /*14ec0*/  IMAD.U32 R0, RZ, RZ, UR4 ;  /* 0x00000004ff007e24 */ /* 0x000fe2000f8e00ff */
[----:B------:R-:W-:-:S04]  /*14ed0*/  @!P4 LEA R6, P0, R2, c[0x0][0x168], 0x1 ;  /* 0x00005a000206ca11 */ /* 0x000fc800078008ff */
[----:B------:R-:W-:Y:S02]  /*14ee0*/  @!P4 LEA.HI.X R7, R2, c[0x0][0x16c], R3, 0x1, P0 ;  /* 0x00005b000207ca11 */ /* 0x000fe400000f0c03 */
[----:B------:R-:W-:-:S03]  /*14ef0*/  @!P4 LEA R0, P0, R0, R2, 0x5 ;  /* 0x000000020000c211 */ /* 0x000fc600078028ff */
        /* <DEDUP_REMOVED lines=10> */
[----:B--2---:R-:W-:-:S02]  /*14fa0*/  @!P4 IMAD.MOV.U32 R6, RZ, RZ, c[0x0][0x19c] ;  /* 0x00006700ff06c624 */ /* 0x004fc400078e00ff */
[----:B------:R-:W-:-:S04]  /*14fb0*/  @!P4 IMAD.MOV.U32 R7, RZ, RZ, c[0x0][0x19c] ;  /* 0x00006700ff07c624 */ /* 0x000fc800078e00ff */
[----:B------:R-:W-:Y:S01]  /*14fc0*/  @!P4 IMAD R7, R7, 0x30, RZ ;  /* 0x000000300707c824 */ /* 0x000fe200078e02ff */
[----:B---3--:R-:W-:-:S04]  /*14fd0*/  MOV R4, UR4 ;  /* 0x0000000400047c02 */ /* 0x008fc80008000f00 */
[C---:B------:R-:W-:Y:S01]  /*14fe0*/  @!P4 LEA.HI.X R6, R4.reuse, R3, R6, 0x5, P0 ;  /* 0x000000030406c211 */ /* 0x040fe200000f2c06 */
[----:B------:R-:W-:Y:S01]  /*14ff0*/  @!P4 IMAD.WIDE.U32 R4, R4, 0x30, R2 ;  /* 0x000000300404c825 */ /* 0x000fe200078e0002 */
[----:B------:R-:W-:-:S04]  /*15000*/  @!P4 LEA R8, P0, R0, c[0x0][0x168], 0x1 ;  /* 0x00005a000008ca11 */ /* 0x000fc800078008ff */
[----:B------:R-:W-:Y:S01]  /*15010*/  @!P4 LEA.HI.X R9, R0, c[0x0][0x16c], R6, 0x1, P0 ;  /* 0x00005b000009ca11 */ /* 0x000fe200000f0c06 */
[----:B------:R-:W-:Y:S01]  /*15020*/  @!P4 IMAD.IADD R0, R7, 0x1, R5 ;  /* 0x000000010700c824 */ /* 0x000fe200078e0205 */
[C---:B------:R-:W-:Y:S02]  /*15030*/  @!P4 LEA R6, P0, R4.reuse, c[0x0][0x168], 0x1 ;  /* 0x00005a000406ca11 */ /* 0x040fe400078008ff */
[----:B------:R-:W-:Y:S01]  /*15040*/  @!P4 MOV R5, R3 ;  /* 0x000000030005c202 */ /* 0x000fe20000000f00 */
        /* <DEDUP_REMOVED lines=12> */
[----:B------:R3:W-:Y:S04]  /*15110*/  @!P4 LDGSTS.E.BYPASS.LTC128B.128 [R246+0x5800], [R6.64] ;  /* 0x0580000006f6cfae */ /* 0x0007e8000b901d74 */
[----:B------:R1:W-:Y:S01]  /*15120*/  @P4 STS.128 [R246+0x6000], RZ ;  /* 0x006000fff6004388 */ /* 0x0003e20000000c00 */
[----:B--2---:R-:W-:-:S04]  /*15130*/  @!P4 IMAD.MOV.U32 R8, RZ, RZ, c[0x0][0x19c] ;  /* 0x00006700ff08c624 */ /* 0x004fc800078e00ff */
[----:B------:R-:W-:Y:S02]  /*15140*/  @!P4 IMAD R8, R8, 0x50, RZ ;  /* 0x000000500808c824 */ /* 0x000fe400078e02ff */
[----:B---3--:R-:W-:Y:S02]  /*15150*/  @!P4 IMAD.MOV.U32 R7, RZ, RZ, c[0x0][0x19c] ;  /* 0x00006700ff07c624 */ /* 0x008fe400078e00ff */
        /* <DEDUP_REMOVED lines=8> */
[----:B------:R-:W-:Y:S02]  /*151e0*/  @!P4 IMAD.MOV.U32 R5, RZ, RZ, R3 ;  /* 0x000000ffff05c224 */ /* 0x000fe400078e0003 */
[----:B------:R-:W-:Y:S01]  /*151f0*/  @!PT LDS RZ, [RZ] ;  /* 0x00000000fffff984 */ /* 0x000fe20000000800 */
[----:B------:R-:W-:Y:S01]  /*15200*/  @!PT LDS RZ, [RZ] ;  /* 0x00000000fffff984 */ /* 0x000fe20000000800 */
[----:B------:R-:W-:Y:S01]  /*15210*/  @!PT LDS RZ, [RZ] ;  /* 0x00000000fffff984 */ /* 0x000fe20000000800 */
[----:B------:R2:W-:Y:S01]  /*15220*/  @!P4 LDGSTS.E.BYPASS.LTC128B.128 [R246+0x6000], [R6.64] ;  /* 0x0600000006f6cfae */ /* 0x0005e2000b901d74 */
[----:B------:R-:W-:Y:S01]  /*15230*/  @!P4 LEA.HI.X R9, R4, c[0x0][0x16c], R0, 0x1, P0 ;  /* 0x00005b000409ca11 */ /* 0x000fe200000f0c00 */
[----:B------:R-:W-:Y:S01]  /*15240*/  @!P4 IMAD.MOV.U32 R0, RZ, RZ, c[0x0][0x19c] ;  /* 0x00006700ff00c624 */ /* 0x000fe200078e00ff */
[----:B------:R-:W-:Y:S01]  /*15250*/  @!P4 MOV R4, R2 ;  /* 0x000000020004c202 */ /* 0x000fe20000000f00 */
[----:B------:R1:W-:Y:S02]  /*15260*/  @P4 STS.128 [R246+0x6800], RZ ;  /* 0x006800fff6004388 */ /* 0x0003e40000000c00 */
[----:B------:R-:W-:-:S02]  /*15270*/  @!P4 IMAD R0, R0, 0x60, RZ ;  /* 0x000000600000c824 */ /* 0x000fc400078e02ff */
[----:B------:R-:W-:Y:S01]  /*15280*/  @!PT LDS RZ, [RZ] ;  /* 0x00000000fffff984 */ /* 0x000fe20000000800 */
[----:B------:R-:W-:Y:S01]  /*15290*/  @!PT LDS RZ, [RZ] ;  /* 0x00000000fffff984 */ /* 0x000fe20000000800 */
[----:B------:R-:W-:Y:S01]  /*152a0*/  @!PT LDS RZ, [RZ] ;  /* 0x00000000fffff984 */ /* 0x000fe20000000800 */
[----:B------:R1:W-:Y:S04]  /*152b0*/  @!P4 LDGSTS.E.BYPASS.LTC128B.128 [R246+0x6800], [R8.64] ;  /* 0x0680000008f6cfae */ /* 0x0003e8000b901d74 */
[----:B------:R1:W-:Y:S01]  /*152c0*/  @P4 STS.128 [R246+0x7000], RZ ;  /* 0x007000fff6004388 */ /* 0x0003e20000000c00 */
[----:B--2---:R-:W-:-:S04]  /*152d0*/  IMAD.U32 R6, RZ, RZ, UR4 ;  /* 0x00000004ff067e24 */ /* 0x004fc8000f8e00ff */
[----:B------:R-:W-:-:S04]  /*152e0*/  @!P4 IMAD.WIDE.U32 R4, R6, 0x60, R4 ;  /* 0x000000600604c825 */ /* 0x000fc800078e0004 */
[----:B------:R-:W-:Y:S01]  /*152f0*/  @!P4 IMAD.IADD R0, R0, 0x1, R5 ;  /* 0x000000010000c824 */ /* 0x000fe200078e0205 */
[----:B------:R-:W-:-:S04]  /*15300*/  @!P4 LEA R6, P0, R4, c[0x0][0x168], 0x1 ;  /* 0x00005a000406ca11 */ /* 0x000fc800078008ff */
[----:B------:R-:W-:-:S05]  /*15310*/  @!P4 LEA.HI.X R7, R4, c[0x0][0x16c], R0, 0x1, P0 ;  /* 0x00005b000407ca11 */ /* 0x000fca00000f0c00 */
[----:B------:R-:W-:Y:S01]  /*15320*/  @!PT LDS RZ, [RZ] ;  /* 0x00000000fffff984 */ /* 0x000fe20000000800 */
[----:B------:R-:W-:Y:S01]  /*15330*/  @!PT LDS RZ, [RZ] ;  /* 0x00000000fffff984 */ /* 0x000fe20000000800 */
[----:B------:R-:W-:Y:S01]  /*15340*/  @!PT LDS RZ, [RZ] ;  /* 0x00000000fffff984 */ /* 0x000fe20000000800 */
[----:B------:R1:W-:Y:S04]  /*15350*/  @!P4 LDGSTS.E.BYPASS.LTC128B.128 [R246+0x7000], [R6.64] ;  /* 0x0700000006f6cfae */ /* 0x0003e8000b901d74 */
[----:B------:R1:W-:Y:S01]  /*15360*/  @P4 STS.128 [R246+0x7800], RZ ;  /* 0x007800fff6004388 */ /* 0x0003e20000000c00 */
[----:B------:R-:W-:Y:S05]  /*15370*/  @P4 BRA `(.L_x_833) ;  /* 0x000000b000004947 */ /* 0x000fea0003800000 */
[----:B------:R-:W-:Y:S01]  /*15380*/  IMAD.U32 R4, RZ, RZ, UR4 ;  /* 0x00000004ff047e24 */ /* 0x000fe2000f8e00ff */
        /* <DEDUP_REMOVED lines=10> */
.L_x_833:
[----:B------:R-:W-:Y:S05]  /*15430*/  BSYNC B0 ;  /* 0x0000000000007941 */ /* 0x000fea0003800000 */
.L_x_832:
[----:B------:R-:W0:Y:S02]  /*15440*/  LDGDEPBAR ;  /* 0x00000000000079af */ /* 0x000e240000000000 */
.L_x_831:
[----:B--2---:R-:W-:Y:S04]  /*15450*/  STL [R1+0x110], R243 ;  /* 0x000110f301007387 */ /* 0x004fe80000100800 */
[----:B------:R-:W-:Y:S04]  /*15460*/  STL [R1+0x10c], R242 ;  /* 0x00010cf201007387 */ /* 0x000fe80000100800 */
[----:B------:R2:W-:Y:S04]  /*15470*/  STL [R1+0x108], R241 ;  /* 0x000108f101007387 */ /* 0x0005e80000100800 */
[----:B------:R3:W-:Y:S04]  /*15480*/  STL [R1+0x104], R240 ;  /* 0x000104f001007387 */ /* 0x0007e80000100800 */
[----:B------:R-:W-:Y:S04]  /*15490*/  STL [R1+0x100], R239 ;  /* 0x000100ef01007387 */ /* 0x000fe80000100800 */
[----:B------:R-:W-:Y:S04]  /*154a0*/  STL [R1+0xfc], R238 ;  /* 0x0000fcee01007387 */ /* 0x000fe80000100800 */
[----:B------:R-:W-:Y:S04]  /*154b0*/  STL [R1+0xf8], R237 ;  /* 0x0000f8ed01007387 */ /* 0x000fe80000100800 */
[----:B------:R-:W-:Y:S04]  /*154c0*/  STL [R1+0xf4], R236 ;  /* 0x0000f4ec01007387 */ /* 0x000fe80000100800 */
[----:B------:R-:W-:Y:S01]  /*154d0*/  STL [R1+0xf0], R235 ;  /* 0x0000f0eb01007387 */ /* 0x000fe20000100800 */
[----:B--2---:R-:W-:-:S03]  /*154e0*/  MOV R241, R107 ;  /* 0x0000006b00f17202 */ /* 0x004fc60000000f00 */
[----:B------:R-:W-:Y:S01]  /*154f0*/  STL [R1+0xec], R234 ;  /* 0x0000ecea01007387 */ /* 0x000fe20000100800 */
[----:B---3--:R-:W-:-:S03]  /*15500*/  MOV R240, R105 ;  /* 0x0000006900f07202 */ /* 0x008fc60000000f00 */
[----:B------:R-:W-:Y:S04]  /*15510*/  STL [R1+0xe8], R233 ;  /* 0x0000e8e901007387 */ /* 0x000fe80000100800 */
[----:B------:R-:W-:Y:S04]  /*15520*/  STL [R1+0xe4], R231 ;  /* 0x0000e4e701007387 */ /* 0x000fe80000100800 */
[----:B------:R-:W-:Y:S04]  /*15530*/  STL [R1+0xe0], R230 ;  /* 0x0000e0e601007387 */ /* 0x000fe80000100800 */
[----:B------:R2:W-:Y:S04]  /*15540*/  STL [R1+0xdc], R229 ;  /* 0x0000dce501007387 */ /* 0x0005e80000100800 */
[----:B------:R-:W3:Y:S04]  /*15550*/  LDL.LU R10, [R1+0x30] ;  /* 0x00003000010a7983 */ /* 0x000ee80000300800 */
[----:B-1----:R-:W4:Y:S04]  /*15560*/  LDL.LU R9, [R1+0x44] ;  /* 0x0000440001097983 */ /* 0x002f280000300800 */
[----:B------:R1:W-:Y:S01]  /*15570*/  STL [R1+0xd8], R228 ;  /* 0x0000d8e401007387 */ /* 0x0003e20000100800 */
[----:B------:R-:W-:Y:S01]  /*15580*/  IMAD.MOV.U32 R2, RZ, RZ, R104 ;  /* 0x000000ffff027224 */ /* 0x000fe200078e0068 */
[----:B--2---:R-:W-:-:S02]  /*15590*/  MOV R229, R106 ;  /* 0x0000006a00e57202 */ /* 0x004fc40000000f00 */
[----:B-1----:R-:W2:Y:S04]  /*155a0*/  LDL.LU R228, [R1+0x2c] ;  /* 0x00002c0001e47983 */ /* 0x002ea80000300800 */
[----:B------:R-:W2:Y:S04]  /*155b0*/  LDL.LU R8, [R1+0x64] ;  /* 0x0000640001087983 */ /* 0x000ea80000300800 */
[----:B------:R-:W2:Y:S04]  /*155c0*/  LDL.LU R0, [R1+0x54] ;  /* 0x0000540001007983 */ /* 0x000ea80000300800 */
[----:B------:R-:W3:Y:S04]  /*155d0*/  LDL.LU R7, [R1+0x50] ;  /* 0x0000500001077983 */ /* 0x000ee80000300800 */
[----:B------:R-:W3:Y:S04]  /*155e0*/  LDL.LU R6, [R1+0x14] ;  /* 0x0000140001067983 */ /* 0x000ee80000300800 */
[----:B------:R-:W3:Y:S04]  /*155f0*/  LDL.LU R5, [R1+0x20] ;  /* 0x0000200001057983 */ /* 0x000ee80000300800 */
[----:B------:R-:W3:Y:S04]  /*15600*/  LDL.LU R4, [R1+0x38] ;  /* 0x0000380001047983 */ /* 0x000ee80000300800 */
[----:B------:R-:W3:Y:S04]  /*15610*/  LDL.LU R3, [R1+0x3c] ;  /* 0x00003c0001037983 */ /* 0x000ee80000300800 */
[----:B------:R-:W-:Y:S04]  /*15620*/  STL [R1+0xd4], R227 ;  /* 0x0000d4e301007387 */ /* 0x000fe80000100800 */
[----:B------:R-:W-:Y:S04]  /*15630*/  STL [R1+0xd0], R226 ;  /* 0x0000d0e201007387 */ /* 0x000fe80000100800 */
[----:B------:R-:W-:Y:S04]  /*15640*/  STL [R1+0xcc], R225 ;  /* 0x0000cce101007387 */ /* 0x000fe80000100800 */
[----:B------:R1:W-:Y:S04]  /*15650*/  STL [R1+0xc8], R224 ;  /* 0x0000c8e001007387 */ /* 0x0003e80000100800 */
[----:B-1----:R-:W3:Y:S04]  /*15660*/  LDL.LU R224, [R1+0x40] ;  /* 0x0000400001e07983 */ /* 0x002ee80000300800 */
[----:B------:R-:W3:Y:S04]  /*15670*/  LDL.LU R11, [R1+0x60] ;  /* 0x00006000010b7983 */ /* 0x000ee80000300800 */
[----:B------:R-:W4:Y:S04]  /*15680*/  LDL.LU R235, [R1+0x68] ;  /* 0x0000680001eb7983 */ /* 0x000f280000300800 */
[----:B------:R-:W4:Y:S04]  /*15690*/  LDL.LU R14, [R1+0x4c] ;  /* 0x00004c00010e7983 */ /* 0x000f280000300800 */
[----:B------:R-:W4:Y:S04]  /*156a0*/  LDL.LU R234, [R1+0x6c] ;  /* 0x00006c0001ea7983 */ /* 0x000f280000300800 */
[----:B------:R-:W4:Y:S04]  /*156b0*/  LDL.LU R48, [R1+0x48] ;  /* 0x0000480001307983 */ /* 0x000f280000300800 */
[----:B------:R-:W4:Y:S04]  /*156c0*/  LDL.LU R107, [R1+0x34] ;  /* 0x00003400016b7983 */ /* 0x000f280000300800 */
[----:B------:R-:W4:Y:S04]  /*156d0*/  LDL.LU R106, [R1+0x28] ;  /* 0x00002800016a7983 */ /* 0x000f280000300800 */
[----:B------:R-:W4:Y:S04]  /*156e0*/  LDL.LU R105, [R1+0x18] ;  /* 0x0000180001697983 */ /* 0x000f280000300800 */
[----:B------:R-:W4:Y:S04]  /*156f0*/  LDL.LU R104, [R1+0xc] ;  /* 0x00000c0001687983 */ /* 0x000f280000300800 */
[----:B------:R-:W-:Y:S04]  /*15700*/  STL [R1+0xc4], R223 ;  /* 0x0000c4df01007387 */ /* 0x000fe80000100800 */
[----:B------:R1:W-:Y:S04]  /*15710*/  STL [R1+0xc0], R222 ;  /* 0x0000c0de01007387 */ /* 0x0003e80000100800 */
[----:B------:R2:W-:Y:S04]  /*15720*/  STL [R1+0xbc], R221 ;  /* 0x0000bcdd01007387 */ /* 0x0005e80000100800 */
[----:B------:R1:W-:Y:S01]  /*15730*/  STL [R1+0xb8], R220 ;  /* 0x0000b8dc01007387 */ /* 0x0003e20000100800 */
[----:B------:R-:W-:-:S03]  /*15740*/  MOV R55, R33 ;  /* 0x0000002100377202 */ /* 0x000fc60000000f00 */
[----:B------:R-:W-:Y:S04]  /*15750*/  STL [R1+0xb4], R219 ;  /* 0x0000b4db01007387 */ /* 0x000fe80000100800 */
[----:B------:R-:W-:Y:S04]  /*15760*/  STL [R1+0xb0], R218 ;  /* 0x0000b0da01007387 */ /* 0x000fe80000100800 */
[----:B------:R2:W-:Y:S04]  /*15770*/  STL [R1+0xac], R217 ;  /* 0x0000acd901007387 */ /* 0x0005e80000100800 */
[----:B------:R-:W-:Y:S04]  /*15780*/  STL [R1+0xa8], R212 ;  /* 0x0000a8d401007387 */ /* 0x000fe80000100800 */
[----:B------:R-:W4:Y:S04]  /*15790*/  LDL.LU R33, [R1+0x70] ;  /* 0x0000700001217983 */ /* 0x000f280000300800 */
[----:B------:R-:W4:Y:S04]  /*157a0*/  LDL.LU R57, [R1+0x7c] ;  /* 0x00007c0001397983 */ /* 0x000f280000300800 */
[----:B------:R-:W4:Y:S01]  /*157b0*/  LDL.LU R56, [R1+0x74] ;  /* 0x0000740001387983 */ /* 0x000f220000300800 */
[----:B-1----:R-:W-:-:S02]  /*157c0*/  MOV R222, R2 ;  /* 0x0000000200de7202 */ /* 0x002fc40000000f00 */
[----:B-----5:R-:W-:-:S04]  /*157d0*/  FMNMX.FTZ R2, R72, R17, !PT ;  /* 0x0000001148027209 */ /* 0x020fc80007810000 */
[----:B------:R-:W-:-:S04]  /*157e0*/  FMNMX.FTZ R2, R32, R2, !PT ;  /* 0x0000000220027209 */ /* 0x000fc80007810000 */
[----:B------:R-:W-:Y:S02]  /*157f0*/  FMNMX.FTZ R2, R22, R2, !PT ;  /* 0x0000000216027209 */ /* 0x000fe40007810000 */
[----:B------:R-:W-:Y:S02]  /*15800*/  MOV R54, R34 ;  /* 0x0000002200367202 */ /* 0x000fe40000000f00 */
[----:B------:R-:W-:Y:S02]  /*15810*/  FMNMX.FTZ R2, R44, R2, !PT ;  /* 0x000000022c027209 */ /* 0x000fe40007810000 */
[----:B--2---:R-:W-:Y:S02]  /*15820*/  MOV R221, R0 ;  /* 0x0000000000dd7202 */ /* 0x004fe40000000f00 */
[----:B------:R-:W-:-:S04]  /*15830*/  FMNMX.FTZ R0, R73, R16, !PT ;  /* 0x0000001049007209 */ /* 0x000fc80007810000 */
[----:B------:R-:W-:-:S04]  /*15840*/  FMNMX.FTZ R0, R20, R0, !PT ;  /* 0x0000000014007209 */ /* 0x000fc80007810000 */
[----:B------:R-:W-:-:S04]  /*15850*/  FMNMX.FTZ R0, R18, R0, !PT ;  /* 0x0000000012007209 */ /* 0x000fc80007810000 */
[----:B------:R-:W-:-:S04]  /*15860*/  FMNMX.FTZ R0, R15, R0, !PT ;  /* 0x000000000f007209 */ /* 0x000fc80007810000 */
[----:B------:R-:W-:-:S04]  /*15870*/  FMNMX.FTZ R0, R79, R0, !PT ;  /* 0x000000004f007209 */ /* 0x000fc80007810000 */
[----:B---3--:R-:W-:-:S04]  /*15880*/  FMNMX.FTZ R0, R11, R0, !PT ;  /* 0x000000000b007209 */ /* 0x008fc80007810000 */
[----:B----4-:R-:W-:-:S04]  /*15890*/  FMNMX.FTZ R0, R14, R0, !PT ;  /* 0x000000000e007209 */ /* 0x010fc80007810000 */
        /* <DEDUP_REMOVED lines=25> */
[----:B------:R-:W-:-:S03]  /*15a30*/  MOV R237, R4 ;  /* 0x0000000400ed7202 */ /* 0x000fc60000000f00 */
[----:B------:R-:W1:Y:S01]  /*15a40*/  SHFL.BFLY PT, R4, R0, 0x2, 0x1f ;  /* 0x0c401f0000047f89 */ /* 0x000e6200000e0000 */
[----:B------:R-:W-:Y:S01]  /*15a50*/  IMAD.MOV.U32 R236, RZ, RZ, R3 ;  /* 0x000000ffffec7224 */ /* 0x000fe200078e0003 */
[----:B------:R-:W-:Y:S02]  /*15a60*/  FMNMX.FTZ R3, R54, R2, !PT ;  /* 0x0000000236037209 */ /* 0x000fe40007810000 */
[----:B------:R-:W-:Y:S02]  /*15a70*/  FMNMX.FTZ R2, R71, R19, !PT ;  /* 0x0000001347027209 */ /* 0x000fe40007810000 */
[----:B------:R-:W-:Y:S02]  /*15a80*/  MOV R220, R117 ;  /* 0x0000007500dc7202 */ /* 0x000fe40000000f00 */
[----:B------:R-:W-:Y:S02]  /*15a90*/  FMNMX.FTZ R2, R77, R2, !PT ;  /* 0x000000024d027209 */ /* 0x000fe40007810000 */
[----:B------:R-:W-:-:S02]  /*15aa0*/  FMNMX.FTZ R3, R55, R3, !PT ;  /* 0x0000000337037209 */ /* 0x000fc40007810000 */
[----:B------:R-:W-:Y:S02]  /*15ab0*/  MOV R217, R8 ;  /* 0x0000000800d97202 */ /* 0x000fe40000000f00 */
[----:B------:R-:W-:Y:S02]  /*15ac0*/  FMNMX.FTZ R2, R47, R2, !PT ;  /* 0x000000022f027209 */ /* 0x000fe40007810000 */
[----:B------:R-:W-:Y:S02]  /*15ad0*/  FMNMX.FTZ R3, R220, R3, !PT ;  /* 0x00000003dc037209 */ /* 0x000fe40007810000 */
[----:B------:R-:W-:Y:S02]  /*15ae0*/  MOV R51, R202 ;  /* 0x000000ca00337202 */ /* 0x000fe40000000f00 */
[----:B------:R-:W-:Y:S02]  /*15af0*/  FMNMX.FTZ R2, R45, R2, !PT ;  /* 0x000000022d027209 */ /* 0x000fe40007810000 */
[----:B-1----:R-:W-:-:S02]  /*15b00*/  FMNMX.FTZ R8, R0, R4, !PT ;  /* 0x0000000400087209 */ /* 0x002fc40007810000 */
[----:B------:R-:W-:Y:S02]  /*15b10*/  FMNMX.FTZ R0, R70, R21, !PT ;  /* 0x0000001546007209 */ /* 0x000fe40007810000 */
[----:B------:R-:W-:Y:S02]  /*15b20*/  FMNMX.FTZ R4, R221, R3, !PT ;  /* 0x00000003dd047209 */ /* 0x000fe40007810000 */
[----:B------:R-:W-:Y:S02]  /*15b30*/  FMNMX.FTZ R0, R78, R0, !PT ;  /* 0x000000004e007209 */ /* 0x000fe40007810000 */
[----:B------:R-:W-:Y:S02]  /*15b40*/  MOV R50, R201 ;  /* 0x000000c900327202 */ /* 0x000fe40000000f00 */
[----:B------:R-:W-:Y:S02]  /*15b50*/  FMNMX.FTZ R2, R51, R2, !PT ;  /* 0x0000000233027209 */ /* 0x000fe40007810000 */
[----:B------:R-:W-:Y:S01]  /*15b60*/  FMNMX.FTZ R0, R76, R0, !PT ;  /* 0x000000004c007209 */ /* 0x000fe20007810000 */
[----:B------:R-:W-:Y:S01]  /*15b70*/  IMAD.MOV.U32 R49, RZ, RZ, R203 ;  /* 0x000000ffff317224 */ /* 0x000fe200078e00cb */
[----:B------:R-:W-:-:S02]  /*15b80*/  FMNMX.FTZ R4, R236, R4, !PT ;  /* 0x00000004ec047209 */ /* 0x000fc40007810000 */
[----:B------:R-:W-:Y:S02]  /*15b90*/  FMNMX.FTZ R2, R50, R2, !PT ;  /* 0x0000000232027209 */ /* 0x000fe40007810000 */
[----:B------:R-:W-:Y:S01]  /*15ba0*/  FMNMX.FTZ R0, R46, R0, !PT ;  /* 0x000000002e007209 */ /* 0x000fe20007810000 */
[----:B------:R-:W-:Y:S01]  /*15bb0*/  IMAD.MOV.U32 R212, RZ, RZ, R7 ;  /* 0x000000ffffd47224 */ /* 0x000fe200078e0007 */
[----:B------:R-:W-:Y:S02]  /*15bc0*/  MOV R238, R5 ;  /* 0x0000000500ee7202 */ /* 0x000fe40000000f00 */
[----:B------:R-:W-:Y:S02]  /*15bd0*/  FMNMX.FTZ R4, R237, R4, !PT ;  /* 0x00000004ed047209 */ /* 0x000fe40007810000 */
[----:B------:R-:W-:Y:S02]  /*15be0*/  FMNMX.FTZ R2, R49, R2, !PT ;  /* 0x0000000231027209 */ /* 0x000fe40007810000 */
[----:B------:R-:W-:-:S02]  /*15bf0*/  FMNMX.FTZ R0, R234, R0, !PT ;  /* 0x00000000ea007209 */ /* 0x000fc40007810000 */
[----:B------:R-:W-:Y:S02]  /*15c00*/  MOV R239, R6 ;  /* 0x0000000600ef7202 */ /* 0x000fe40000000f00 */
[----:B------:R-:W-:Y:S02]  /*15c10*/  FMNMX.FTZ R4, R238, R4, !PT ;  /* 0x00000004ee047209 */ /* 0x000fe40007810000 */
        /* <DEDUP_REMOVED lines=8> */
[----:B------:R-:W-:Y:S01]  /*15ca0*/  FMNMX.FTZ R4, R222, R4, !PT ;  /* 0x00000004de047209 */ /* 0x000fe20007810000 */
[----:B------:R-:W-:Y:S01]  /*15cb0*/  IMAD.MOV.U32 R53, RZ, RZ, R35 ;  /* 0x000000ffff357224 */ /* 0x000fe200078e0023 */
        /* <DEDUP_REMOVED lines=58> */
[----:B------:R-:W1:Y:S01]  /*16060*/  SHFL.BFLY PT, R7, R8, 0x1, 0x1f ;  /* 0x0c201f0008077f89 */ /* 0x000e6200000e0000 */
[----:B------:R-:W-:-:S03]  /*16070*/  FMNMX.FTZ R2, R87, R2, !PT ;  /* 0x0000000257027209 */ /* 0x000fc60007810000 */
[----:B------:R-:W2:Y:S01]  /*16080*/  SHFL.BFLY PT, R4, R0, 0x2, 0x1f ;  /* 0x0c401f0000047f89 */ /* 0x000ea200000e0000 */
[----:B------:R-:W-:Y:S02]  /*16090*/  FMNMX.FTZ R3, R31, R3, !PT ;  /* 0x000000031f037209 */ /* 0x000fe40007810000 */
[----:B------:R-:W-:Y:S02]  /*160a0*/  FMNMX.FTZ R2, R84, R2, !PT ;  /* 0x0000000254027209 */ /* 0x000fe40007810000 */
[----:B------:R-:W-:Y:S02]  /*160b0*/  FMNMX.FTZ R3, R26, R3, !PT ;  /* 0x000000031a037209 */ /* 0x000fe40007810000 */
[----:B------:R-:W-:Y:S02]  /*160c0*/  FMNMX.FTZ R5, R75, R2, !PT ;  /* 0x000000024b057209 */ /* 0x000fe40007810000 */
[----:B------:R-:W-:Y:S02]  /*160d0*/  FMNMX.FTZ R2, R25, R3, !PT ;  /* 0x0000000319027209 */ /* 0x000fe40007810000 */
[----:B------:R-:W-:-:S03]  /*160e0*/  FMNMX.FTZ R5, R68, R5, !PT ;  /* 0x0000000544057209 */ /* 0x000fc60007810000 */
[----:B------:R-:W3:Y:S01]  /*160f0*/  SHFL.BFLY PT, R6, R2, 0x2, 0x1f ;  /* 0x0c401f0002067f89 */ /* 0x000ee200000e0000 */
[----:B------:R-:W-:-:S04]  /*16100*/  FMNMX.FTZ R5, R65, R5, !PT ;  /* 0x0000000541057209 */ /* 0x000fc80007810000 */
[----:B------:R-:W-:Y:S02]  /*16110*/  FMNMX.FTZ R5, R64, R5, !PT ;  /* 0x0000000540057209 */ /* 0x000fe40007810000 */
[----:B-1----:R-:W-:Y:S02]  /*16120*/  FMNMX.FTZ R203, R8, R7, !PT ;  /* 0x0000000708cb7209 */ /* 0x002fe40007810000 */
[----:B--2---:R-:W-:Y:S01]  /*16130*/  FMNMX.FTZ R3, R0, R4, !PT ;  /* 0x0000000400037209 */ /* 0x004fe20007810000 */
[----:B------:R-:W-:Y:S04]  /*16140*/  SHFL.BFLY PT, R7, R5, 0x2, 0x1f ;  /* 0x0c401f0005077f89 */ /* 0x000fe800000e0000 */
[----:B------:R-:W1:Y:S01]  /*16150*/  SHFL.BFLY PT, R8, R3, 0x1, 0x1f ;  /* 0x0c201f0003087f89 */ /* 0x000e6200000e0000 */
[C---:B------:R-:W-:Y:S01]  /*16160*/  FMUL.FTZ R4, R203.reuse, c[0x0][0x23c] ;  /* 0x00008f00cb047a20 */ /* 0x040fe20000410000 */
[----:B------:R-:W-:-:S04]  /*16170*/  FSETP.NEU.FTZ.AND P2, PT, R203, -INF , PT ;  /* 0xff800000cb00780b */ /* 0x000fc80003f5d000 */
[----:B------:R-:W-:Y:S02]  /*16180*/  FSEL R4, R4, RZ, P2 ;  /* 0x000000ff04047208 */ /* 0x000fe40001000000 */
[----:B---3--:R-:W-:-:S03]  /*16190*/  FMNMX.FTZ R2, R2, R6, !PT ;  /* 0x0000000602027209 */ /* 0x008fc60007810000 */
[--C-:B------:R-:W-:Y:S02]  /*161a0*/  FFMA.FTZ R0, R16, c[0x0][0x23c], -R4.reuse ;  /* 0x00008f0010007a23 */ /* 0x100fe40000010804 */
[----:B------:R-:W2:Y:S02]  /*161b0*/  SHFL.BFLY PT, R9, R2, 0x1, 0x1f ;  /* 0x0c201f0002097f89 */ /* 0x000ea400000e0000 */
[----:B------:R3:W-:Y:S01]  /*161c0*/  MUFU.EX2 R12, R0 ;  /* 0x00000000000c7308 */ /* 0x0007e20000000800 */
[----:B------:R-:W-:-:S07]  /*161d0*/  FFMA.FTZ R6, R20, c[0x0][0x23c], -R4 ;  /* 0x00008f0014067a23 */ /* 0x000fce0000010804 */
[----:B------:R4:W-:Y:S01]  /*161e0*/  MUFU.EX2 R243, R6 ;  /* 0x0000000600f37308 */ /* 0x0009e20000000800 */
[----:B-1----:R-:W-:Y:S01]  /*161f0*/  FMNMX.FTZ R202, R3, R8, !PT ;  /* 0x0000000803ca7209 */ /* 0x002fe20007810000 */
[----:B------:R-:W-:Y:S01]  /*16200*/  FFMA.FTZ R3, R18, c[0x0][0x23c], -R4 ;  /* 0x00008f0012037a23 */ /* 0x000fe20000010804 */
[----:B---3--:R-:W-:-:S05]  /*16210*/  FMNMX.FTZ R0, R5, R7, !PT ;  /* 0x0000000705007209 */ /* 0x008fca0007810000 */
[----:B------:R1:W-:Y:S01]  /*16220*/  MUFU.EX2 R233, R3 ;  /* 0x0000000300e97308 */ /* 0x0003e20000000800 */
[C---:B------:R-:W-:Y:S01]  /*16230*/  FSETP.NEU.FTZ.AND P1, PT, R202.reuse, -INF , PT ;  /* 0xff800000ca00780b */ /* 0x040fe20003f3d000 */
[----:B----4-:R-:W3:Y:S01]  /*16240*/  SHFL.BFLY PT, R6, R0, 0x1, 0x1f ;  /* 0x0c201f0000067f89 */ /* 0x010ee200000e0000 */
[----:B-1----:R-:W-:Y:S01]  /*16250*/  FMUL.FTZ R3, R202, c[0x0][0x23c] ;  /* 0x00008f00ca037a20 */ /* 0x002fe20000410000 */
[----:B--2---:R-:W-:-:S04]  /*16260*/  FMNMX.FTZ R201, R2, R9, !PT ;  /* 0x0000000902c97209 */ /* 0x004fc80007810000 */
[----:B------:R-:W-:-:S05]  /*16270*/  FSEL R3, R3, RZ, P1 ;  /* 0x000000ff03037208 */ /* 0x000fca0000800000 */
[----:B------:R-:W-:Y:S01]  /*16280*/  FFMA.FTZ R2, R17, c[0x0][0x23c], -R3 ;  /* 0x00008f0011027a23 */ /* 0x000fe20000010803 */
[----:B------:R-:W-:Y:S01]  /*16290*/  FSETP.NEU.FTZ.AND P0, PT, R201, -INF , PT ;  /* 0xff800000c900780b */ /* 0x000fe20003f1d000 */
[----:B------:R-:W-:Y:S02]  /*162a0*/  FFMA.FTZ R5, R15, c[0x0][0x23c], -R4 ;  /* 0x00008f000f057a23 */ /* 0x000fe40000010804 */
[----:B------:R1:W-:Y:S01]  /*162b0*/  MUFU.EX2 R13, R2 ;  /* 0x00000002000d7308 */ /* 0x0003e20000000800 */
[----:B---3--:R-:W-:Y:S02]  /*162c0*/  FMNMX.FTZ R200, R0, R6, !PT ;  /* 0x0000000600c87209 */ /* 0x008fe40007810000 */
[----:B------:R-:W-:-:S05]  /*162d0*/  FSEL R0, R201, RZ, P0 ;  /* 0x000000ffc9007208 */ /* 0x000fca0000000000 */
[----:B------:R2:W-:Y:S01]  /*162e0*/  MUFU.EX2 R230, R5 ;  /* 0x0000000500e67308 */ /* 0x0005e20000000800 */
[----:B-1----:R-:W-:-:S05]  /*162f0*/  FMUL.FTZ R2, R201, c[0x0][0x23c] ;  /* 0x00008f00c9027a20 */ /* 0x002fca0000410000 */
[----:B------:R-:W-:Y:S01]  /*16300*/  FSEL R2, R2, RZ, P0 ;  /* 0x000000ff02027208 */ /* 0x000fe20000000000 */
[--C-:B--2---:R-:W-:Y:S02]  /*16310*/  FFMA.FTZ R5, R32, c[0x0][0x23c], -R3.reuse ;  /* 0x00008f0020057a23 */ /* 0x104fe40000010803 */
[----:B------:R-:W-:Y:S02]  /*16320*/  FADD.FTZ R0, R71, -R0 ;  /* 0x8000000047007221 */ /* 0x000fe40000010000 */
[----:B------:R1:W-:Y:S01]  /*16330*/  MUFU.EX2 R242, R5 ;  /* 0x0000000500f27308 */ /* 0x0003e20000000800 */
[----:B------:R-:W-:Y:S01]  /*16340*/  FSETP.NEU.FTZ.AND P0, PT, R200, -INF , PT ;  /* 0xff800000c800780b */ /* 0x000fe20003f1d000 */
[----:B------:R-:W-:-:S03]  /*16350*/  FFMA.FTZ R6, R22, c[0x0][0x23c], -R3 ;  /* 0x00008f0016067a23 */ /* 0x000fc60000010803 */
[----:B------:R-:W-:Y:S01]  /*16360*/  FSEL R7, R200, RZ, P0 ;  /* 0x000000ffc8077208 */ /* 0x000fe20000000000 */
[----:B-1----:R-:W-:Y:S02]  /*16370*/  FFMA.FTZ R5, R19, c[0x0][0x23c], -R2 ;  /* 0x00008f0013057a23 */ /* 0x002fe40000010802 */
[----:B------:R-:W-:Y:S02]  /*16380*/  MUFU.EX2 R231, R6 ;  /* 0x0000000600e77308 */ /* 0x000fe40000000800 */
[----:B------:R-:W-:Y:S01]  /*16390*/  FADD.FTZ R8, R70, -R7 ;  /* 0x8000000746087221 */ /* 0x000fe20000010000 */
[----:B------:R-:W1:Y:S05]  /*163a0*/  LDSM.16.MT88.4 R16, [R213+0x8000] ;  /* 0x00800000d510783b */ /* 0x000e6a0000004200 */
[----:B------:R2:W-:Y:S01]  /*163b0*/  MUFU.EX2 R10, R5 ;  /* 0x00000005000a7308 */ /* 0x0005e20000000800 */
[----:B------:R-:W-:Y:S01]  /*163c0*/  FSEL R7, R203, RZ, P2 ;  /* 0x000000ffcb077208 */ /* 0x000fe20001000000 */
[----:B--2---:R-:W-:-:S02]  /*163d0*/  FMUL.FTZ R5, R0, c[0x0][0x23c] ;  /* 0x00008f0000057a20 */ /* 0x004fc40000410000 */
[----:B------:R-:W-:-:S04]  /*163e0*/  FMUL.FTZ R0, R200, c[0x0][0x23c] ;  /* 0x00008f00c8007a20 */ /* 0x000fc80000410000 */
[----:B------:R-:W2:Y:S01]  /*163f0*/  MUFU.EX2 R5, R5 ;  /* 0x0000000500057308 */ /* 0x000ea20000000800 */
[----:B------:R-:W-:-:S05]  /*16400*/  FSEL R0, R0, RZ, P0 ;  /* 0x000000ff00007208 */ /* 0x000fca0000000000 */
[----:B------:R-:W-:-:S04]  /*16410*/  FFMA.FTZ R6, R21, c[0x0][0x23c], -R0 ;  /* 0x00008f0015067a23 */ /* 0x000fc80000010800 */
[----:B------:R3:W-:Y:S01]  /*16420*/  MUFU.EX2 R9, R6 ;  /* 0x0000000600097308 */ /* 0x0007e20000000800 */
[-C--:B--2---:R-:W-:Y:S02]  /*16430*/  FFMA.FTZ R22, R33, R5.reuse, R10 ;  /* 0x0000000521167223 */ /* 0x084fe4000001000a */
[----:B------:R-:W-:Y:S02]  /*16440*/  FMUL.FTZ R136, R136, R5 ;  /* 0x0000000588887220 */ /* 0x000fe40000410000 */
[----:B---3--:R-:W-:-:S04]  /*16450*/  FADD.FTZ R6, R73, -R7 ;  /* 0x8000000749067221 */ /* 0x008fc80000010000 */
[----:B------:R-:W-:Y:S02]  /*16460*/  FMUL.FTZ R7, R6, c[0x0][0x23c] ;  /* 0x00008f0006077a20 */ /* 0x000fe40000410000 */
        /* <DEDUP_REMOVED lines=15> */
[----:B------:R-:W2:Y:S02]  /*16560*/  MUFU.EX2 R5, R7 ;  /* 0x0000000700057308 */ /* 0x000ea40000000800 */
[----:B--2---:R-:W-:-:S02]  /*16570*/  FFMA.FTZ R21, R56, R5, R12 ;  /* 0x0000000538157223 */ /* 0x004fc4000001000c */
[----:B------:R-:W2:Y:S01]  /*16580*/  LDL.LU R56, [R1+0x78] ;  /* 0x0000780001387983 */ /* 0x000ea20000300800 */
[----:B------:R-:W-:-:S04]  /*16590*/  FMUL.FTZ R8, R8, c[0x0][0x23c] ;  /* 0x00008f0008087a20 */ /* 0x000fc80000410000 */
[----:B------:R-:W3:Y:S01]  /*165a0*/  MUFU.EX2 R6, R8 ;  /* 0x0000000800067308 */ /* 0x000ee20000000800 */
[-C--:B------:R-:W-:Y:S02]  /*165b0*/  FMUL.FTZ R140, R140, R5.reuse ;  /* 0x000000058c8c7220 */ /* 0x080fe40000410000 */
[-C--:B------:R-:W-:Y:S02]  /*165c0*/  FMUL.FTZ R141, R141, R5.reuse ;  /* 0x000000058d8d7220 */ /* 0x080fe40000410000 */
[-C--:B------:R-:W-:Y:S02]  /*165d0*/  FMUL.FTZ R144, R144, R5.reuse ;  /* 0x0000000590907220 */ /* 0x080fe40000410000 */
[-C--:B------:R-:W-:Y:S02]  /*165e0*/  FMUL.FTZ R145, R145, R5.reuse ;  /* 0x0000000591917220 */ /* 0x080fe40000410000 */
[----:B------:R-:W-:Y:S02]  /*165f0*/  FMUL.FTZ R156, R156, R5 ;  /* 0x000000059c9c7220 */ /* 0x000fe40000410000 */
[----:B---3--:R-:W-:-:S02]  /*16600*/  FMUL.FTZ R138, R138, R6 ;  /* 0x000000068a8a7220 */ /* 0x008fc40000410000 */
        /* <DEDUP_REMOVED lines=15> */
[----:B------:R-:W-:Y:S02]  /*16700*/  FFMA.FTZ R117, R57, R6, R9 ;  /* 0x0000000639757223 */ /* 0x000fe40000010009 */
[----:B------:R-:W-:Y:S02]  /*16710*/  FFMA.FTZ R6, R44, c[0x0][0x23c], -R3 ;  /* 0x00008f002c067a23 */ /* 0x000fe40000010803 */
[----:B------:R-:W-:-:S02]  /*16720*/  FMUL.FTZ R157, R157, R5 ;  /* 0x000000059d9d7220 */ /* 0x000fc40000410000 */
[----:B------:R3:W-:Y:S01]  /*16730*/  MUFU.EX2 R227, R6 ;  /* 0x0000000600e37308 */ /* 0x0007e20000000800 */
[-C--:B------:R-:W-:Y:S02]  /*16740*/  FMUL.FTZ R160, R160, R5.reuse ;  /* 0x00000005a0a07220 */ /* 0x080fe40000410000 */
[-C--:B------:R-:W-:Y:S02]  /*16750*/  FMUL.FTZ R161, R161, R5.reuse ;  /* 0x00000005a1a17220 */ /* 0x080fe40000410000 */
[-C--:B------:R-:W-:Y:S02]  /*16760*/  FMUL.FTZ R172, R172, R5.reuse ;  /* 0x00000005acac7220 */ /* 0x080fe40000410000 */
[-C--:B------:R-:W-:Y:S02]  /*16770*/  FMUL.FTZ R173, R173, R5.reuse ;  /* 0x00000005adad7220 */ /* 0x080fe40000410000 */
[-C--:B------:R-:W-:Y:S02]  /*16780*/  FMUL.FTZ R176, R176, R5.reuse ;  /* 0x00000005b0b07220 */ /* 0x080fe40000410000 */
[----:B------:R-:W-:-:S02]  /*16790*/  FMUL.FTZ R177, R177, R5 ;  /* 0x00000005b1b17220 */ /* 0x000fc40000410000 */
[-C--:B------:R-:W-:Y:S02]  /*167a0*/  FMUL.FTZ R188, R188, R5.reuse ;  /* 0x00000005bcbc7220 */ /* 0x080fe40000410000 */
[-C--:B------:R-:W-:Y:S01]  /*167b0*/  FMUL.FTZ R189, R189, R5.reuse ;  /* 0x00000005bdbd7220 */ /* 0x080fe20000410000 */
[----:B---3--:R-:W-:Y:S01]  /*167c0*/  FSEL R6, R202, RZ, P1 ;  /* 0x000000ffca067208 */ /* 0x008fe20000800000 */
[-C--:B------:R-:W-:Y:S02]  /*167d0*/  FMUL.FTZ R196, R196, R5.reuse ;  /* 0x00000005c4c47220 */ /* 0x080fe40000410000 */
[----:B------:R-:W-:Y:S02]  /*167e0*/  FMUL.FTZ R197, R197, R5 ;  /* 0x00000005c5c57220 */ /* 0x000fe40000410000 */
[----:B------:R-:W-:Y:S02]  /*167f0*/  FFMA.FTZ R5, R47, c[0x0][0x23c], -R2 ;  /* 0x00008f002f057a23 */ /* 0x000fe40000010802 */
[----:B------:R-:W-:-:S02]  /*16800*/  FADD.FTZ R6, R72, -R6 ;  /* 0x8000000648067221 */ /* 0x000fc40000010000 */
[----:B------:R3:W-:Y:S02]  /*16810*/  MUFU.EX2 R73, R5 ;  /* 0x0000000500497308 */ /* 0x0007e40000000800 */
[----:B------:R-:W-:Y:S02]  /*16820*/  FMUL.FTZ R6, R6, c[0x0][0x23c] ;  /* 0x00008f0006067a20 */ /* 0x000fe40000410000 */
[----:B---3--:R-:W-:-:S04]  /*16830*/  FFMA.FTZ R5, R45, c[0x0][0x23c], -R2 ;  /* 0x00008f002d057a23 */ /* 0x008fc80000010802 */
[----:B------:R-:W-:Y:S08]  /*16840*/  MUFU.EX2 R225, R5 ;  /* 0x0000000500e17308 */ /* 0x000ff00000000800 */
[----:B------:R3:W-:Y:S01]  /*16850*/  MUFU.EX2 R5, R6 ;  /* 0x0000000600057308 */ /* 0x0007e20000000800 */
[----:B------:R-:W-:Y:S02]  /*16860*/  FFMA.FTZ R7, R77, c[0x0][0x23c], -R2 ;  /* 0x00008f004d077a23 */ /* 0x000fe40000010802 */
[----:B---3--:R-:W-:-:S05]  /*16870*/  FFMA.FTZ R6, R78, c[0x0][0x23c], -R0 ;  /* 0x00008f004e067a23 */ /* 0x008fca0000010800 */
[----:B------:R3:W-:Y:S08]  /*16880*/  MUFU.EX2 R71, R6 ;  /* 0x0000000600477308 */ /* 0x0007f00000000800 */
[----:B------:R-:W4:Y:S01]  /*16890*/  MUFU.EX2 R70, R7 ;  /* 0x0000000700467308 */ /* 0x000f220000000800 */
[----:B---3--:R-:W-:-:S07]  /*168a0*/  FFMA.FTZ R6, R76, c[0x0][0x23c], -R0 ;  /* 0x00008f004c067a23 */ /* 0x008fce0000010800 */
[----:B------:R3:W-:Y:S02]  /*168b0*/  MUFU.EX2 R226, R6 ;  /* 0x0000000600e27308 */ /* 0x0007e40000000800 */
[----:B---3--:R-:W-:-:S06]  /*168c0*/  FFMA.FTZ R6, R46, c[0x0][0x23c], -R0 ;  /* 0x00008f002e067a23 */ /* 0x008fcc0000010800 */
[----:B------:R-:W3:Y:S01]  /*168d0*/  MUFU.EX2 R223, R6 ;  /* 0x0000000600df7308 */ /* 0x000ee20000000800 */
[----:B------:R-:W-:Y:S01]  /*168e0*/  MOV R186, R14 ;  /* 0x0000000e00ba7202 */ /* 0x000fe20000000f00 */
[----:B------:R-:W-:Y:S01]  /*168f0*/  IMAD.MOV.U32 R187, RZ, RZ, R11 ;  /* 0x000000ffffbb7224 */ /* 0x000fe200078e000b */
[----:B----4-:R-:W-:Y:S01]  /*16900*/  F2FP.PACK_AB R8, R70, R10 ;  /* 0x0000000a4608723e */ /* 0x010fe200000000ff */
[-C--:B------:R-:W-:Y:S01]  /*16910*/  FMUL.FTZ R142, R142, R5.reuse ;  /* 0x000000058e8e7220 */ /* 0x080fe20000410000 */
[----:B------:R-:W-:Y:S01]  /*16920*/  F2FP.PACK_AB R12, R243, R12 ;  /* 0x0000000cf30c723e */ /* 0x000fe200000000ff */
[----:B------:R-:W-:Y:S01]  /*16930*/  FMUL.FTZ R143, R143, R5 ;  /* 0x000000058f8f7220 */ /* 0x000fe20000410000 */
[----:B------:R-:W-:Y:S01]  /*16940*/  F2FP.PACK_AB R14, R230, R233 ;  /* 0x000000e9e60e723e */ /* 0x000fe200000000ff */
[----:B------:R-:W-:Y:S01]  /*16950*/  FMUL.FTZ R146, R146, R5 ;  /* 0x0000000592927220 */ /* 0x000fe20000410000 */
[----:B------:R-:W-:Y:S01]  /*16960*/  F2FP.PACK_AB R15, R227, R231 ;  /* 0x000000e7e30f723e */ /* 0x000fe200000000ff */
[----:B------:R-:W-:Y:S01]  /*16970*/  FMUL.FTZ R147, R147, R5 ;  /* 0x0000000593937220 */ /* 0x000fe20000410000 */
[----:B------:R-:W-:-:S02]  /*16980*/  F2FP.PACK_AB R9, R71, R9 ;  /* 0x000000094709723e */ /* 0x000fc400000000ff */
[----:B------:R-:W-:Y:S02]  /*16990*/  F2FP.PACK_AB R10, R225, R73 ;  /* 0x00000049e10a723e */ /* 0x000fe400000000ff */
[----:B---3--:R-:W-:Y:S01]  /*169a0*/  F2FP.PACK_AB R11, R223, R226 ;  /* 0x000000e2df0b723e */ /* 0x008fe200000000ff */
[----:B------:R-:W-:Y:S01]  /*169b0*/  IMAD.MOV.U32 R180, RZ, RZ, R54 ;  /* 0x000000ffffb47224 */ /* 0x000fe200078e0036 */
[----:B------:R-:W-:Y:S02]  /*169c0*/  MOV R168, R55 ;  /* 0x0000003700a87202 */ /* 0x000fe40000000f00 */
[----:B------:R-:W-:Y:S02]  /*169d0*/  MOV R184, R53 ;  /* 0x0000003500b87202 */ /* 0x000fe40000000f00 */
[----:B------:R-:W-:Y:S02]  /*169e0*/  MOV R193, R52 ;  /* 0x0000003400c17202 */ /* 0x000fe40000000f00 */
[----:B-1----:R-:W-:Y:S01]  /*169f0*/  HMMA.16816.F32 R52, R8, R18, R148 ;  /* 0x000000120834723c */ /* 0x002fe20000001894 */
[----:B------:R-:W-:-:S02]  /*16a00*/  FMUL.FTZ R158, R158, R5 ;  /* 0x000000059e9e7220 */ /* 0x000fc40000410000 */
[-C--:B------:R-:W-:Y:S02]  /*16a10*/  FMUL.FTZ R159, R159, R5.reuse ;  /* 0x000000059f9f7220 */ /* 0x080fe40000410000 */
[-C--:B------:R-:W-:Y:S02]  /*16a20*/  FMUL.FTZ R162, R162, R5.reuse ;  /* 0x00000005a2a27220 */ /* 0x080fe40000410000 */
[----:B------:R-:W-:Y:S01]  /*16a30*/  FMUL.FTZ R163, R163, R5 ;  /* 0x00000005a3a37220 */ /* 0x000fe20000410000 */
[----:B------:R-:W-:Y:S01]  /*16a40*/  MOV R170, R51 ;  /* 0x0000003300aa7202 */ /* 0x000fe20000000f00 */
[----:B------:R-:W-:Y:S01]  /*16a50*/  IMAD.MOV.U32 R181, RZ, RZ, R49 ;  /* 0x000000ffffb57224 */ /* 0x000fe200078e0031 */
[----:B------:R-:W-:Y:S02]  /*16a60*/  MOV R171, R50 ;  /* 0x0000003200ab7202 */ /* 0x000fe40000000f00 */
[----:B------:R-:W-:Y:S02]  /*16a70*/  MOV R183, R48 ;  /* 0x0000003000b77202 */ /* 0x000fe40000000f00 */
[----:B------:R-:W-:Y:S01]  /*16a80*/  MOV R194, R79 ;  /* 0x0000004f00c27202 */ /* 0x000fe20000000f00 */
[----:B------:R-:W-:-:S02]  /*16a90*/  FMUL.FTZ R174, R174, R5 ;  /* 0x00000005aeae7220 */ /* 0x000fc40000410000 */
[-C--:B------:R-:W-:Y:S02]  /*16aa0*/  FMUL.FTZ R175, R175, R5.reuse ;  /* 0x00000005afaf7220 */ /* 0x080fe40000410000 */
[-C--:B------:R-:W-:Y:S02]  /*16ab0*/  FMUL.FTZ R178, R178, R5.reuse ;  /* 0x00000005b2b27220 */ /* 0x080fe40000410000 */
[-C--:B------:R-:W-:Y:S02]  /*16ac0*/  FMUL.FTZ R179, R179, R5.reuse ;  /* 0x00000005b3b37220 */ /* 0x080fe40000410000 */
[----:B--2---:R-:W-:Y:S01]  /*16ad0*/  FFMA.FTZ R20, R56, R5, R13 ;  /* 0x0000000538147223 */ /* 0x004fe2000001000d */
[----:B------:R-:W-:Y:S01]  /*16ae0*/  F2FP.PACK_AB R13, R242, R13 ;  /* 0x0000000df20d723e */ /* 0x000fe200000000ff */
[-C--:B------:R-:W-:Y:S08]  /*16af0*/  HMMA.16816.F32 R56, R8, R16.reuse, R136 ;  /* 0x000000100838723c */ /* 0x080ff00000001888 */
[C---:B------:R-:W-:Y:S08]  /*16b00*/  HMMA.16816.F32 R140, R12.reuse, R16, R140 ;  /* 0x000000100c8c723c */ /* 0x040ff0000000188c */
[C---:B------:R-:W-:Y:S01]  /*16b10*/  HMMA.16816.F32 R144, R12.reuse, R18, R144 ;  /* 0x000000120c90723c */ /* 0x040fe20000001890 */
[----:B------:R-:W1:Y:S07]  /*16b20*/  LDSM.16.MT88.4 R16, [R216+0x8000] ;  /* 0x00800000d810783b */ /* 0x000e6e0000004200 */
[-C--:B-1----:R-:W-:Y:S08]  /*16b30*/  HMMA.16816.F32 R76, R12, R16.reuse, R156 ;  /* 0x000000100c4c723c */ /* 0x082ff0000000189c */
[C---:B------:R-:W-:Y:S08]  /*16b40*/  HMMA.16816.F32 R48, R8.reuse, R16, R152 ;  /* 0x000000100830723c */ /* 0x040ff00000001898 */
[-C--:B------:R-:W-:Y:S08]  /*16b50*/  HMMA.16816.F32 R44, R8, R18.reuse, R164 ;  /* 0x00000012082c723c */ /* 0x080ff000000018a4 */
[----:B------:R-:W-:Y:S01]  /*16b60*/  HMMA.16816.F32 R88, R12, R18, R160 ;  /* 0x000000120c58723c */ /* 0x000fe200000018a0 */
[----:B------:R-:W1:Y:S01]  /*16b70*/  LDSM.16.MT88.4 R16, [R214+0x8000] ;  /* 0x00800000d610783b */ /* 0x000e620000004200 */
[----:B------:R-:W-:Y:S01]  /*16b80*/  MOV R169, R95 ;  /* 0x0000005f00a97202 */ /* 0x000fe20000000f00 */
[----:B------:R-:W-:Y:S01]  /*16b90*/  IMAD.MOV.U32 R192, RZ, RZ, R93 ;  /* 0x000000ffffc07224 */ /* 0x000fe200078e005d */
[----:B------:R-:W-:-:S02]  /*16ba0*/  MOV R185, R94 ;  /* 0x0000005e00b97202 */ /* 0x000fc40000000f00 */
[----:B------:R-:W-:Y:S01]  /*16bb0*/  MOV R182, R92 ;  /* 0x0000005c00b67202 */ /* 0x000fe20000000f00 */
[-C--:B------:R-:W-:Y:S01]  /*16bc0*/  FMUL.FTZ R190, R190, R5.reuse ;  /* 0x00000005bebe7220 */ /* 0x080fe20000410000 */
[-C--:B-1----:R-:W-:Y:S08]  /*16bd0*/  HMMA.16816.F32 R92, R12, R16.reuse, R172 ;  /* 0x000000100c5c723c */ /* 0x082ff000000018ac */
[C---:B------:R-:W-:Y:S08]  /*16be0*/  HMMA.16816.F32 R40, R8.reuse, R16, R40 ;  /* 0x000000100828723c */ /* 0x040ff00000001828 */
[-C--:B------:R-:W-:Y:S08]  /*16bf0*/  HMMA.16816.F32 R36, R8, R18.reuse, R36 ;  /* 0x000000120824723c */ /* 0x080ff00000001824 */
[----:B------:R-:W-:Y:S01]  /*16c00*/  HMMA.16816.F32 R176, R12, R18, R176 ;  /* 0x000000120cb0723c */ /* 0x000fe200000018b0 */
[----:B------:R-:W1:Y:S01]  /*16c10*/  LDSM.16.MT88.4 R16, [R215+0x8000] ;  /* 0x00800000d710783b */ /* 0x000e620000004200 */
[----:B------:R-:W-:-:S02]  /*16c20*/  FMUL.FTZ R191, R191, R5 ;  /* 0x00000005bfbf7220 */ /* 0x000fc40000410000 */
[-C--:B------:R-:W-:Y:S02]  /*16c30*/  FMUL.FTZ R198, R198, R5.reuse ;  /* 0x00000005c6c67220 */ /* 0x080fe40000410000 */
[----:B------:R-:W-:Y:S02]  /*16c40*/  FMUL.FTZ R199, R199, R5 ;  /* 0x00000005c7c77220 */ /* 0x000fe40000410000 */
        /* <DEDUP_REMOVED lines=16> */
[C---:B-1----:R-:W-:Y:S08]  /*16d50*/  HMMA.16816.F32 R188, R12.reuse, R16, R188 ;  /* 0x000000100cbc723c */ /* 0x042ff000000018bc */
[----:B------:R-:W-:Y:S01]  /*16d60*/  HMMA.16816.F32 R196, R12, R18, R196 ;  /* 0x000000120cc4723c */ /* 0x000fe200000018c4 */
[----:B------:R-:W1:Y:S01]  /*16d70*/  MUFU.EX2 R12, R6 ;  /* 0x00000006000c7308 */ /* 0x000e620000000800 */
[----:B------:R-:W-:Y:S01]  /*16d80*/  MOV R185, R184 ;  /* 0x000000b800b97202 */ /* 0x000fe20000000f00 */
[--C-:B------:R-:W-:Y:S01]  /*16d90*/  FFMA.FTZ R107, R107, c[0x0][0x23c], -R4.reuse ;  /* 0x00008f006b6b7a23 */ /* 0x100fe20000010804 */
[----:B------:R-:W-:Y:S01]  /*16da0*/  MOV R186, R222 ;  /* 0x000000de00ba7202 */ /* 0x000fe20000000f00 */
[----:B------:R-:W-:-:S03]  /*16db0*/  FFMA.FTZ R106, R106, c[0x0][0x23c], -R4 ;  /* 0x00008f006a6a7a23 */ /* 0x000fc60000010804 */
[----:B------:R-:W-:Y:S01]  /*16dc0*/  HMMA.16816.F32 R60, R8, R16, R60 ;  /* 0x00000010083c723c */ /* 0x000fe2000000183c */
[--C-:B------:R-:W-:Y:S01]  /*16dd0*/  FFMA.FTZ R105, R105, c[0x0][0x23c], -R4.reuse ;  /* 0x00008f0069697a23 */ /* 0x100fe20000010804 */
[----:B------:R-:W-:Y:S01]  /*16de0*/  MUFU.EX2 R72, R5 ;  /* 0x0000000500487308 */ /* 0x000fe20000000800 */
[--C-:B------:R-:W-:Y:S02]  /*16df0*/  FFMA.FTZ R104, R104, c[0x0][0x23c], -R4.reuse ;  /* 0x00008f0068687a23 */ /* 0x100fe40000010804 */
[----:B------:R-:W-:-:S03]  /*16e00*/  FFMA.FTZ R135, R135, c[0x0][0x23c], -R4 ;  /* 0x00008f0087877a23 */ /* 0x000fc60000010804 */
[----:B------:R-:W-:Y:S01]  /*16e10*/  HMMA.16816.F32 R32, R8, R18, R32 ;  /* 0x000000120820723c */ /* 0x000fe20000001820 */
[----:B-1----:R-:W-:Y:S01]  /*16e20*/  MOV R130, R12 ;  /* 0x0000000c00827202 */ /* 0x002fe20000000f00 */
[----:B------:R1:W-:Y:S01]  /*16e30*/  MUFU.EX2 R11, R7 ;  /* 0x00000007000b7308 */ /* 0x0003e20000000800 */
[----:B------:R-:W2:Y:S01]  /*16e40*/  LDSM.16.MT88.4 R12, [R213+0x8800] ;  /* 0x00880000d50c783b */ /* 0x000ea20000004200 */
[----:B------:R-:W-:-:S03]  /*16e50*/  FFMA.FTZ R134, R134, c[0x0][0x23c], -R4 ;  /* 0x00008f0086867a23 */ /* 0x000fc60000010804 */
        /* <DEDUP_REMOVED lines=18> */
[--C-:B-1----:R-:W-:Y:S01]  /*16f80*/  FFMA.FTZ R7, R136, c[0x0][0x23c], -R3.reuse ;  /* 0x00008f0088077a23 */ /* 0x102fe20000010803 */
        /* <DEDUP_REMOVED lines=16> */
[----:B------:R1:W3:Y:S01]  /*17090*/  MUFU.EX2 R10, R6 ;  /* 0x00000006000a7308 */ /* 0x0002e20000000800 */
[----:B------:R-:W-:-:S02]  /*170a0*/  IMAD.MOV.U32 R171, RZ, RZ, R217 ;  /* 0x000000ffffab7224 */ /* 0x000fc400078e00d9 */
        /* <DEDUP_REMOVED lines=8> */
[----:B------:R4:W-:Y:S01]  /*17130*/  MUFU.EX2 R127, R5 ;  /* 0x00000005007f7308 */ /* 0x0009e20000000800 */
        /* <DEDUP_REMOVED lines=11> */
[--C-:B-1----:R-:W-:Y:S02]  /*171f0*/  FFMA.FTZ R6, R136, c[0x0][0x23c], -R2.reuse ;  /* 0x00008f0088067a23 */ /* 0x102fe40000010802 */
[--C-:B------:R-:W-:Y:S01]  /*17200*/  FFMA.FTZ R29, R139, c[0x0][0x23c], -R2.reuse ;  /* 0x00008f008b1d7a23 */ /* 0x100fe20000010802 */
[----:B------:R-:W-:Y:S01]  /*17210*/  MOV R139, R194 ;  /* 0x000000c2008b7202 */ /* 0x000fe20000000f00 */
[--C-:B----4-:R-:W-:Y:S02]  /*17220*/  FFMA.FTZ R5, R149, c[0x0][0x23c], -R2.reuse ;  /* 0x00008f0095057a23 */ /* 0x110fe40000010802 */
[--C-:B------:R-:W-:Y:S02]  /*17230*/  FFMA.FTZ R4, R150, c[0x0][0x23c], -R2.reuse ;  /* 0x00008f0096047a23 */ /* 0x100fe40000010802 */
[----:B------:R-:W-:Y:S02]  /*17240*/  FFMA.FTZ R3, R151, c[0x0][0x23c], -R2 ;  /* 0x00008f0097037a23 */ /* 0x000fe40000010802 */
[----:B------:R-:W-:-:S02]  /*17250*/  IMAD.MOV.U32 R151, RZ, RZ, R195 ;  /* 0x000000ffff977224 */ /* 0x000fc400078e00c3 */
[--C-:B------:R-:W-:Y:S01]  /*17260*/  FFMA.FTZ R27, R192, c[0x0][0x23c], -R2.reuse ;  /* 0x00008f00c01b7a23 */ /* 0x100fe20000010802 */
[----:B------:R-:W-:Y:S01]  /*17270*/  MOV R192, R185 ;  /* 0x000000b900c07202 */ /* 0x000fe20000000f00 */
[--C-:B------:R-:W-:Y:S01]  /*17280*/  FFMA.FTZ R30, R137, c[0x0][0x23c], -R2.reuse ;  /* 0x00008f00891e7a23 */ /* 0x100fe20000010802 */
[----:B------:R-:W-:Y:S01]  /*17290*/  MUFU.EX2 R9, R7 ;  /* 0x0000000700097308 */ /* 0x000fe20000000800 */
[--C-:B------:R-:W-:Y:S01]  /*172a0*/  FFMA.FTZ R28, R170, c[0x0][0x23c], -R2.reuse ;  /* 0x00008f00aa1c7a23 */ /* 0x100fe20000010802 */
[----:B------:R-:W-:Y:S01]  /*172b0*/  MOV R185, R224 ;  /* 0x000000e000b97202 */ /* 0x000fe20000000f00 */
[--C-:B------:R-:W-:Y:S02]  /*172c0*/  FFMA.FTZ R109, R169, c[0x0][0x23c], -R2.reuse ;  /* 0x00008f00a96d7a23 */ /* 0x100fe40000010802 */
[--C-:B------:R-:W-:Y:S02]  /*172d0*/  FFMA.FTZ R113, R252, c[0x0][0x23c], -R2.reuse ;  /* 0x00008f00fc717a23 */ /* 0x100fe40000010802 */
[--C-:B------:R-:W-:Y:S01]  /*172e0*/  FFMA.FTZ R111, R232, c[0x0][0x23c], -R2.reuse ;  /* 0x00008f00e86f7a23 */ /* 0x100fe20000010802 */
[----:B------:R1:W-:Y:S01]  /*172f0*/  MUFU.EX2 R195, R5 ;  /* 0x0000000500c37308 */ /* 0x0003e20000000800 */
[----:B------:R-:W-:-:S02]  /*17300*/  FFMA.FTZ R137, R208, c[0x0][0x23c], -R2 ;  /* 0x00008f00d0897a23 */ /* 0x000fc40000010802 */
[--C-:B------:R-:W-:Y:S02]  /*17310*/  FFMA.FTZ R112, R247, c[0x0][0x23c], -R2.reuse ;  /* 0x00008f00f7707a23 */ /* 0x100fe40000010802 */
[--C-:B------:R-:W-:Y:S02]  /*17320*/  FFMA.FTZ R136, R204, c[0x0][0x23c], -R2.reuse ;  /* 0x00008f00cc887a23 */ /* 0x100fe40000010802 */
[--C-:B------:R-:W-:Y:S01]  /*17330*/  FFMA.FTZ R148, R131, c[0x0][0x23c], -R2.reuse ;  /* 0x00008f0083947a23 */ /* 0x100fe20000010802 */
[----:B------:R4:W-:Y:S01]  /*17340*/  MUFU.EX2 R194, R4 ;  /* 0x0000000400c27308 */ /* 0x0009e20000000800 */
        /* <DEDUP_REMOVED lines=14> */
[----:B------:R-:W2:Y:S01]  /*17430*/  MUFU.EX2 R6, R6 ;  /* 0x0000000600067308 */ /* 0x000ea20000000800 */
[----:B------:R-:W-:Y:S02]  /*17440*/  FFMA.FTZ R224, R25, c[0x0][0x23c], -R2 ;  /* 0x00008f0019e07a23 */ /* 0x000fe40000010802 */
[--C-:B------:R-:W-:Y:S02]  /*17450*/  FFMA.FTZ R2, R151, c[0x0][0x23c], -R0.reuse ;  /* 0x00008f0097027a23 */ /* 0x100fe40000010800 */
[----:B-1----:R-:W-:-:S02]  /*17460*/  FFMA.FTZ R5, R139, c[0x0][0x23c], -R0 ;  /* 0x00008f008b057a23 */ /* 0x002fc40000010800 */
[--C-:B----4-:R-:W-:Y:S02]  /*17470*/  FFMA.FTZ R4, R171, c[0x0][0x23c], -R0.reuse ;  /* 0x00008f00ab047a23 */ /* 0x110fe40000010800 */
[--C-:B------:R-:W-:Y:S02]  /*17480*/  FFMA.FTZ R3, R193, c[0x0][0x23c], -R0.reuse ;  /* 0x00008f00c1037a23 */ /* 0x100fe40000010800 */
[--C-:B------:R-:W-:Y:S01]  /*17490*/  FFMA.FTZ R173, R116, c[0x0][0x23c], -R0.reuse ;  /* 0x00008f0074ad7a23 */ /* 0x100fe20000010800 */
[----:B------:R-:W-:Y:S01]  /*174a0*/  MUFU.EX2 R193, R2 ;  /* 0x0000000200c17308 */ /* 0x000fe20000000800 */
[--C-:B------:R-:W-:Y:S02]  /*174b0*/  FFMA.FTZ R139, R211, c[0x0][0x23c], -R0.reuse ;  /* 0x00008f00d38b7a23 */ /* 0x100fe40000010800 */
[----:B------:R-:W-:Y:S02]  /*174c0*/  FFMA.FTZ R151, R206, c[0x0][0x23c], -R0 ;  /* 0x00008f00ce977a23 */ /* 0x000fe40000010800 */
[----:B------:R-:W-:-:S03]  /*174d0*/  FADD.FTZ R116, R243, R21 ;  /* 0x00000015f3747221 */ /* 0x000fc60000010000 */
[----:B------:R-:W1:Y:S08]  /*174e0*/  MUFU.EX2 R211, R5 ;  /* 0x0000000500d37308 */ /* 0x000e700000000800 */
[----:B------:R4:W-:Y:S08]  /*174f0*/  MUFU.EX2 R206, R4 ;  /* 0x0000000400ce7308 */ /* 0x0009f00000000800 */
[----:B------:R-:W1:Y:S01]  /*17500*/  MUFU.EX2 R243, R3 ;  /* 0x0000000300f37308 */ /* 0x000e620000000800 */
[----:B------:R-:W-:Y:S01]  /*17510*/  FFMA.FTZ R164, R119, c[0x0][0x23c], -R0 ;  /* 0x00008f0077a47a23 */ /* 0x000fe20000010800 */
[----:B---3--:R-:W-:Y:S01]  /*17520*/  MOV R131, R10 ;  /* 0x0000000a00837202 */ /* 0x008fe20000000f00 */
[----:B------:R-:W-:-:S02]  /*17530*/  IMAD.MOV.U32 R126, RZ, RZ, R11 ;  /* 0x000000ffff7e7224 */ /* 0x000fc400078e000b */
[--C-:B------:R-:W-:Y:S01]  /*17540*/  FFMA.FTZ R152, R129, c[0x0][0x23c], -R0.reuse ;  /* 0x00008f0081987a23 */ /* 0x100fe20000010800 */
[----:B--2---:R-:W-:Y:S01]  /*17550*/  MOV R129, R6 ;  /* 0x0000000600817202 */ /* 0x004fe20000000f00 */
[--C-:B------:R-:W-:Y:S01]  /*17560*/  FFMA.FTZ R154, R128, c[0x0][0x23c], -R0.reuse ;  /* 0x00008f00809a7a23 */ /* 0x100fe20000010800 */
[----:B------:R-:W-:Y:S01]  /*17570*/  MOV R128, R9 ;  /* 0x0000000900807202 */ /* 0x000fe20000000f00 */
[----:B------:R-:W-:Y:S01]  /*17580*/  FFMA.FTZ R157, R124, c[0x0][0x23c], -R0 ;  /* 0x00008f007c9d7a23 */ /* 0x000fe20000010800 */
[----:B------:R-:W-:Y:S01]  /*17590*/  MOV R124, R8 ;  /* 0x00000008007c7202 */ /* 0x000fe20000000f00 */
[----:B------:R-:W-:Y:S01]  /*175a0*/  IMAD.MOV.U32 R119, RZ, RZ, R7 ;  /* 0x000000ffff777224 */ /* 0x000fe200078e0007 */
[----:B------:R-:W-:Y:S02]  /*175b0*/  F2FP.PACK_AB R8, R130, R126 ;  /* 0x0000007e8208723e */ /* 0x000fe400000000ff */
[----:B------:R-:W-:Y:S02]  /*175c0*/  F2FP.PACK_AB R9, R127, R131 ;  /* 0x000000837f09723e */ /* 0x000fe400000000ff */
[----:B------:R-:W-:-:S02]  /*175d0*/  F2FP.PACK_AB R10, R124, R72 ;  /* 0x000000487c0a723e */ /* 0x000fc400000000ff */
[----:B------:R-:W-:Y:S02]  /*175e0*/  F2FP.PACK_AB R11, R128, R67 ;  /* 0x00000043800b723e */ /* 0x000fe400000000ff */
[----:B----4-:R-:W-:Y:S02]  /*175f0*/  F2FP.PACK_AB R4, R194, R195 ;  /* 0x000000c3c204723e */ /* 0x010fe400000000ff */
[----:B-1----:R-:W-:Y:S02]  /*17600*/  F2FP.PACK_AB R5, R211, R193 ;  /* 0x000000c1d305723e */ /* 0x002fe400000000ff */
[----:B------:R-:W-:Y:S02]  /*17610*/  F2FP.PACK_AB R6, R129, R119 ;  /* 0x000000778106723e */ /* 0x000fe400000000ff */
[----:B------:R-:W-:Y:S01]  /*17620*/  F2FP.PACK_AB R7, R243, R206 ;  /* 0x000000cef307723e */ /* 0x000fe200000000ff */
[--C-:B------:R-:W-:Y:S02]  /*17630*/  FFMA.FTZ R26, R192, c[0x0][0x23c], -R0.reuse ;  /* 0x00008f00c01a7a23 */ /* 0x100fe40000010800 */
[----:B------:R-:W-:-:S02]  /*17640*/  FFMA.FTZ R25, R185, c[0x0][0x23c], -R0 ;  /* 0x00008f00b9197a23 */ /* 0x000fc40000010800 */
[--C-:B------:R-:W-:Y:S02]  /*17650*/  FFMA.FTZ R114, R251, c[0x0][0x23c], -R0.reuse ;  /* 0x00008f00fb727a23 */ /* 0x100fe40000010800 */
[--C-:B------:R-:W-:Y:S02]  /*17660*/  FFMA.FTZ R115, R249, c[0x0][0x23c], -R0.reuse ;  /* 0x00008f00f9737a23 */ /* 0x100fe40000010800 */
[--C-:B------:R-:W-:Y:S01]  /*17670*/  FFMA.FTZ R171, R118, c[0x0][0x23c], -R0.reuse ;  /* 0x00008f0076ab7a23 */ /* 0x100fe20000010800 */
[----:B------:R-:W-:Y:S01]  /*17680*/  MOV R118, R16 ;  /* 0x0000001000767202 */ /* 0x000fe20000000f00 */
[--C-:B------:R-:W-:Y:S01]  /*17690*/  FFMA.FTZ R24, R228, c[0x0][0x23c], -R0.reuse ;  /* 0x00008f00e4187a23 */ /* 0x100fe20000010800 */
[----:B------:R-:W-:Y:S01]  /*176a0*/  HMMA.16816.F32 R140, R8, R12, R140 ;  /* 0x0000000c088c723c */ /* 0x000fe2000000188c */
[--C-:B------:R-:W-:Y:S01]  /*176b0*/  FFMA.FTZ R31, R229, c[0x0][0x23c], -R0.reuse ;  /* 0x00008f00e51f7a23 */ /* 0x100fe20000010800 */
[----:B------:R-:W1:Y:S01]  /*176c0*/  LDSM.16.MT88.4 R16, [R214+0x8800] ;  /* 0x00880000d610783b */ /* 0x000e620000004200 */
[----:B------:R-:W-:-:S02]  /*176d0*/  FFMA.FTZ R108, R240, c[0x0][0x23c], -R0 ;  /* 0x00008f00f06c7a23 */ /* 0x000fc40000010800 */
[--C-:B------:R-:W-:Y:S02]  /*176e0*/  FFMA.FTZ R110, R241, c[0x0][0x23c], -R0.reuse ;  /* 0x00008f00f16e7a23 */ /* 0x100fe40000010800 */
[--C-:B------:R-:W-:Y:S01]  /*176f0*/  FFMA.FTZ R149, R207, c[0x0][0x23c], -R0.reuse ;  /* 0x00008f00cf957a23 */ /* 0x100fe20000010800 */
[C---:B------:R-:W-:Y:S01]  /*17700*/  HMMA.16816.F32 R56, R4.reuse, R12, R56 ;  /* 0x0000000c0438723c */ /* 0x040fe20000001838 */
[--C-:B------:R-:W-:Y:S02]  /*17710*/  FFMA.FTZ R163, R120, c[0x0][0x23c], -R0.reuse ;  /* 0x00008f0078a37a23 */ /* 0x100fe40000010800 */
[--C-:B------:R-:W-:Y:S02]  /*17720*/  FFMA.FTZ R185, R87, c[0x0][0x23c], -R0.reuse ;  /* 0x00008f0057b97a23 */ /* 0x100fe40000010800 */
[--C-:B------:R-:W-:Y:S02]  /*17730*/  FFMA.FTZ R192, R84, c[0x0][0x23c], -R0.reuse ;  /* 0x00008f0054c07a23 */ /* 0x100fe40000010800 */
[--C-:B------:R-:W-:Y:S01]  /*17740*/  FFMA.FTZ R205, R75, c[0x0][0x23c], -R0.reuse ;  /* 0x00008f004bcd7a23 */ /* 0x100fe20000010800 */
[----:B------:R-:W-:Y:S01]  /*17750*/  HMMA.16816.F32 R52, R4, R14, R52 ;  /* 0x0000000e0434723c */ /* 0x000fe20000001834 */
[----:B------:R-:W-:-:S02]  /*17760*/  FFMA.FTZ R210, R68, c[0x0][0x23c], -R0 ;  /* 0x00008f0044d27a23 */ /* 0x000fc40000010800 */
[--C-:B------:R-:W-:Y:S02]  /*17770*/  FFMA.FTZ R249, R65, c[0x0][0x23c], -R0.reuse ;  /* 0x00008f0041f97a23 */ /* 0x100fe40000010800 */
[----:B------:R-:W-:Y:S02]  /*17780*/  FFMA.FTZ R251, R64, c[0x0][0x23c], -R0 ;  /* 0x00008f0040fb7a23 */ /* 0x000fe40000010800 */
[----:B------:R-:W-:Y:S01]  /*17790*/  FADD.FTZ R2, R242, R20 ;  /* 0x00000014f2027221 */ /* 0x000fe20000010000 */
[----:B------:R-:W-:Y:S01]  /*177a0*/  HMMA.16816.F32 R144, R8, R14, R144 ;  /* 0x0000000e0890723c */ /* 0x000fe20000001890 */
[----:B------:R-:W-:Y:S01]  /*177b0*/  FADD.FTZ R0, R70, R22 ;  /* 0x0000001646007221 */ /* 0x000fe20000010000 */
[----:B------:R-:W-:Y:S04]  /*177c0*/  LDSM.16.MT88.4 R12, [R215+0x8800] ;  /* 0x00880000d70c783b */ /* 0x000fe80000004200 */
[----:B------:R-:W2:Y:S02]  /*177d0*/  LDSM.16.MT88.4 R20, [R216+0x8800] ;  /* 0x00880000d814783b */ /* 0x000ea40000004200 */
[C---:B-1----:R-:W-:Y:S08]  /*177e0*/  HMMA.16816.F32 R40, R4.reuse, R16, R40 ;  /* 0x000000100428723c */ /* 0x042ff00000001828 */
[----:B------:R-:W-:Y:S08]  /*177f0*/  HMMA.16816.F32 R36, R4, R18, R36 ;  /* 0x000000120424723c */ /* 0x000ff00000001824 */
[C---:B------:R-:W-:Y:S08]  /*17800*/  HMMA.16816.F32 R92, R8.reuse, R16, R92 ;  /* 0x00000010085c723c */ /* 0x040ff0000000185c */
[----:B------:R-:W-:Y:S01]  /*17810*/  HMMA.16816.F32 R176, R8, R18, R176 ;  /* 0x0000001208b0723c */ /* 0x000fe200000018b0 */
[----:B------:R-:W1:Y:S07]  /*17820*/  LDSM.16.MT88.4 R16, [R216+0x9000] ;  /* 0x00900000d810783b */ /* 0x000e6e0000004200 */
[C---:B--2---:R-:W-:Y:S08]  /*17830*/  HMMA.16816.F32 R48, R4.reuse, R20, R48 ;  /* 0x000000140430723c */ /* 0x044ff00000001830 */
[C---:B------:R-:W-:Y:S08]  /*17840*/  HMMA.16816.F32 R44, R4.reuse, R22, R44 ;  /* 0x00000016042c723c */ /* 0x040ff0000000182c */
[C---:B------:R-:W-:Y:S08]  /*17850*/  HMMA.16816.F32 R60, R4.reuse, R12, R60 ;  /* 0x0000000c043c723c */ /* 0x040ff0000000183c */
[----:B------:R-:W-:Y:S08]  /*17860*/  HMMA.16816.F32 R32, R4, R14, R32 ;  /* 0x0000000e0420723c */ /* 0x000ff00000001820 */
[C---:B------:R-:W-:Y:S08]  /*17870*/  HMMA.16816.F32 R76, R8.reuse, R20, R76 ;  /* 0x00000014084c723c */ /* 0x040ff0000000184c */
[C---:B------:R-:W-:Y:S01]  /*17880*/  HMMA.16816.F32 R88, R8.reuse, R22, R88 ;  /* 0x000000160858723c */ /* 0x040fe20000001858 */
[----:B------:R-:W2:Y:S07]  /*17890*/  LDSM.16.MT88.4 R20, [R213+0x9000] ;  /* 0x00900000d514783b */ /* 0x000eae0000004200 */
[C---:B------:R-:W-:Y:S08]  /*178a0*/  HMMA.16816.F32 R188, R8.reuse, R12, R188 ;  /* 0x0000000c08bc723c */ /* 0x040ff000000018bc */
[----:B------:R-:W-:Y:S01]  /*178b0*/  HMMA.16816.F32 R196, R8, R14, R196 ;  /* 0x0000000e08c4723c */ /* 0x000fe200000018c4 */
[----:B------:R-:W3:Y:S04]  /*178c0*/  LDSM.16.MT88.4 R12, [R214+0x9000] ;  /* 0x00900000d60c783b */ /* 0x000ee80000004200 */
[----:B------:R-:W4:Y:S01]  /*178d0*/  LDSM.16.MT88.4 R8, [R215+0x9000] ;  /* 0x00900000d708783b */ /* 0x000f220000004200 */
[----:B------:R1:W-:Y:S01]  /*178e0*/  MUFU.EX2 R229, R28 ;  /* 0x0000001c00e57308 */ /* 0x0003e20000000800 */
[----:B------:R-:W-:-:S02]  /*178f0*/  MOV R125, R223 ;  /* 0x000000df007d7202 */ /* 0x000fc40000000f00 */
[----:B------:R-:W-:-:S05]  /*17900*/  MOV R3, R233 ;  /* 0x000000e900037202 */ /* 0x000fca0000000f00 */
[----:B------:R-:W-:Y:S01]  /*17910*/  MUFU.EX2 R242, R30 ;  /* 0x0000001e00f27308 */ /* 0x000fe20000000800 */
[----:B-1----:R-:W-:-:S07]  /*17920*/  MOV R28, R225 ;  /* 0x000000e1001c7202 */ /* 0x002fce0000000f00 */
[----:B------:R-:W1:Y:S08]  /*17930*/  MUFU.EX2 R240, R29 ;  /* 0x0000001d00f07308 */ /* 0x000e700000000800 */
[----:B------:R1:W-:Y:S08]  /*17940*/  MUFU.EX2 R225, R27 ;  /* 0x0000001b00e17308 */ /* 0x0003f00000000800 */
[----:B------:R1:W-:Y:S08]  /*17950*/  MUFU.EX2 R241, R26 ;  /* 0x0000001a00f17308 */ /* 0x0003f00000000800 */
[----:B------:R-:W1:Y:S08]  /*17960*/  MUFU.EX2 R233, R25 ;  /* 0x0000001900e97308 */ /* 0x000e700000000800 */
[----:B------:R2:W-:Y:S08]  /*17970*/  MUFU.EX2 R228, R24 ;  /* 0x0000001800e47308 */ /* 0x0005f00000000800 */
[----:B------:R-:W3:Y:S01]  /*17980*/  MUFU.EX2 R223, R31 ;  /* 0x0000001f00df7308 */ /* 0x000ee20000000800 */
[----:B-1----:R-:W-:Y:S01]  /*17990*/  IMAD.MOV.U32 R27, RZ, RZ, R227 ;  /* 0x000000ffff1b7224 */ /* 0x002fe200078e00e3 */
[----:B------:R-:W-:-:S02]  /*179a0*/  MOV R26, R230 ;  /* 0x000000e6001a7202 */ /* 0x000fc40000000f00 */
[----:B------:R-:W-:Y:S02]  /*179b0*/  MOV R120, R226 ;  /* 0x000000e200787202 */ /* 0x000fe40000000f00 */
[----:B--2---:R-:W-:Y:S02]  /*179c0*/  MOV R24, R231 ;  /* 0x000000e700187202 */ /* 0x004fe40000000f00 */
[----:B------:R-:W-:Y:S01]  /*179d0*/  MUFU.EX2 R209, R107 ;  /* 0x0000006b00d17308 */ /* 0x000fe20000000800 */
[----:B------:R-:W-:Y:S02]  /*179e0*/  F2FP.PACK_AB R4, R240, R242 ;  /* 0x000000f2f004723e */ /* 0x000fe400000000ff */
[----:B------:R-:W-:Y:S02]  /*179f0*/  F2FP.PACK_AB R5, R233, R241 ;  /* 0x000000f1e905723e */ /* 0x000fe400000000ff */
[----:B------:R-:W-:-:S03]  /*17a00*/  F2FP.PACK_AB R6, R225, R229 ;  /* 0x000000e5e106723e */ /* 0x000fc600000000ff */
[----:B------:R-:W-:Y:S01]  /*17a10*/  MUFU.EX2 R247, R106 ;  /* 0x0000006a00f77308 */ /* 0x000fe20000000800 */
[----:B---3--:R-:W-:-:S07]  /*17a20*/  F2FP.PACK_AB R7, R223, R228 ;  /* 0x000000e4df07723e */ /* 0x008fce00000000ff */
[----:B------:R-:W-:Y:S01]  /*17a30*/  MUFU.EX2 R231, R105 ;  /* 0x0000006900e77308 */ /* 0x000fe20000000800 */
[----:B------:R-:W-:-:S07]  /*17a40*/  MOV R31, R71 ;  /* 0x00000047001f7202 */ /* 0x000fce0000000f00 */
[----:B------:R-:W-:Y:S08]  /*17a50*/  MUFU.EX2 R227, R104 ;  /* 0x0000006800e37308 */ /* 0x000ff00000000800 */
[----:B------:R-:W-:Y:S08]  /*17a60*/  MUFU.EX2 R204, R103 ;  /* 0x0000006700cc7308 */ /* 0x000ff00000000800 */
[----:B------:R-:W1:Y:S08]  /*17a70*/  MUFU.EX2 R207, R102 ;  /* 0x0000006600cf7308 */ /* 0x000e700000000800 */
[----:B------:R-:W-:Y:S08]  /*17a80*/  MUFU.EX2 R230, R101 ;  /* 0x0000006500e67308 */ /* 0x000ff00000000800 */
[----:B------:R-:W2:Y:S01]  /*17a90*/  MUFU.EX2 R226, R100 ;  /* 0x0000006400e27308 */ /* 0x000ea20000000800 */
[----:B------:R-:W-:Y:S01]  /*17aa0*/  MOV R30, R67 ;  /* 0x00000043001e7202 */ /* 0x000fe20000000f00 */
[----:B------:R-:W-:Y:S01]  /*17ab0*/  IMAD.MOV.U32 R25, RZ, RZ, R73 ;  /* 0x000000ffff197224 */ /* 0x000fe200078e0049 */
[----:B------:R-:W-:Y:S01]  /*17ac0*/  MOV R29, R72 ;  /* 0x00000048001d7202 */ /* 0x000fe20000000f00 */
[C---:B------:R-:W-:Y:S08]  /*17ad0*/  HMMA.16816.F32 R80, R4.reuse, R16, R48 ;  /* 0x000000100450723c */ /* 0x040ff00000001830 */
[C---:B------:R-:W-:Y:S08]  /*17ae0*/  HMMA.16816.F32 R96, R4.reuse, R20, R56 ;  /* 0x000000140460723c */ /* 0x040ff00000001838 */
[C---:B------:R-:W-:Y:S08]  /*17af0*/  HMMA.16816.F32 R84, R4.reuse, R22, R52 ;  /* 0x000000160454723c */ /* 0x040ff00000001834 */
[C---:B------:R-:W-:Y:S08]  /*17b00*/  HMMA.16816.F32 R72, R4.reuse, R18, R44 ;  /* 0x000000120448723c */ /* 0x040ff0000000182c */
[C---:B------:R-:W-:Y:S08]  /*17b10*/  HMMA.16816.F32 R68, R4.reuse, R12, R40 ;  /* 0x0000000c0444723c */ /* 0x040ff00000001828 */
[C---:B------:R-:W-:Y:S08]  /*17b20*/  HMMA.16816.F32 R64, R4.reuse, R14, R36 ;  /* 0x0000000e0440723c */ /* 0x040ff00000001824 */
[C---:B----4-:R-:W-:Y:S08]  /*17b30*/  HMMA.16816.F32 R60, R4.reuse, R8, R60 ;  /* 0x00000008043c723c */ /* 0x050ff0000000183c */
[----:B------:R-:W-:Y:S07]  /*17b40*/  HMMA.16816.F32 R48, R4, R10, R32 ;  /* 0x0000000a0430723c */ /* 0x000fee0000001820 */
[----:B------:R-:W-:Y:S01]  /*17b50*/  FADD.FTZ R4, R31, R117 ;  /* 0x000000751f047221 */ /* 0x000fe20000010000 */
[----:B-1----:R-:W-:-:S02]  /*17b60*/  F2FP.PACK_AB R5, R207, R204 ;  /* 0x000000cccf05723e */ /* 0x002fc400000000ff */
[----:B------:R-:W-:Y:S01]  /*17b70*/  F2FP.PACK_AB R6, R227, R231 ;  /* 0x000000e7e306723e */ /* 0x000fe200000000ff */
[----:B------:R-:W-:Y:S01]  /*17b80*/  FADD.FTZ R120, R120, R4 ;  /* 0x0000000478787221 */ /* 0x000fe20000010000 */
[----:B------:R-:W-:Y:S02]  /*17b90*/  F2FP.PACK_AB R4, R247, R209 ;  /* 0x000000d1f704723e */ /* 0x000fe400000000ff */
[----:B--2---:R-:W-:Y:S01]  /*17ba0*/  F2FP.PACK_AB R7, R226, R230 ;  /* 0x000000e6e207723e */ /* 0x004fe200000000ff */
[----:B------:R-:W-:Y:S02]  /*17bb0*/  FADD.FTZ R0, R25, R0 ;  /* 0x0000000019007221 */ /* 0x000fe40000010000 */
[----:B------:R-:W-:Y:S02]  /*17bc0*/  FADD.FTZ R3, R3, R116 ;  /* 0x0000007403037221 */ /* 0x000fe40000010000 */
[----:B------:R-:W-:Y:S02]  /*17bd0*/  FADD.FTZ R2, R24, R2 ;  /* 0x0000000218027221 */ /* 0x000fe40000010000 */
[----:B------:R-:W-:Y:S01]  /*17be0*/  HMMA.16816.F32 R40, R4, R16, R76 ;  /* 0x000000100428723c */ /* 0x000fe2000000184c */
[----:B------:R-:W-:-:S02]  /*17bf0*/  FADD.FTZ R0, R28, R0 ;  /* 0x000000001c007221 */ /* 0x000fc40000010000 */
[----:B------:R-:W-:Y:S02]  /*17c00*/  FADD.FTZ R3, R26, R3 ;  /* 0x000000031a037221 */ /* 0x000fe40000010000 */
[----:B------:R-:W-:Y:S02]  /*17c10*/  FADD.FTZ R2, R27, R2 ;  /* 0x000000021b027221 */ /* 0x000fe40000010000 */
[----:B------:R-:W-:Y:S01]  /*17c20*/  MOV R79, R29 ;  /* 0x0000001d004f7202 */ /* 0x000fe20000000f00 */
[C---:B------:R-:W-:Y:S01]  /*17c30*/  HMMA.16816.F32 R56, R4.reuse, R20, R140 ;  /* 0x000000140438723c */ /* 0x040fe2000000188c */
[----:B------:R-:W-:Y:S01]  /*17c40*/  MOV R78, R30 ;  /* 0x0000001e004e7202 */ /* 0x000fe20000000f00 */
[----:B------:R-:W-:Y:S06]  /*17c50*/  LDSM.16.MT88.4 R24, [R215+0x9800] ;  /* 0x00980000d718783b */ /* 0x000fec0000004200 */
[C---:B------:R-:W-:Y:S08]  /*17c60*/  HMMA.16816.F32 R52, R4.reuse, R22, R144 ;  /* 0x000000160434723c */ /* 0x040ff00000001890 */
[C---:B------:R-:W-:Y:S01]  /*17c70*/  HMMA.16816.F32 R36, R4.reuse, R18, R88 ;  /* 0x000000120424723c */ /* 0x040fe20000001858 */
[----:B------:R-:W-:Y:S07]  /*17c80*/  LDSM.16.MT88.4 R16, [R213+0x9800] ;  /* 0x00980000d510783b */ /* 0x000fee0000004200 */
[C---:B------:R-:W-:Y:S08]  /*17c90*/  HMMA.16816.F32 R32, R4.reuse, R12, R92 ;  /* 0x0000000c0420723c */ /* 0x040ff0000000185c */
[C---:B------:R-:W-:Y:S01]  /*17ca0*/  HMMA.16816.F32 R20, R4.reuse, R14, R176 ;  /* 0x0000000e0414723c */ /* 0x040fe200000018b0 */
[----:B------:R-:W1:Y:S07]  /*17cb0*/  LDSM.16.MT88.4 R12, [R216+0x9800] ;  /* 0x00980000d80c783b */ /* 0x000e6e0000004200 */
[C---:B------:R-:W-:Y:S08]  /*17cc0*/  HMMA.16816.F32 R28, R4.reuse, R8, R188 ;  /* 0x00000008041c723c */ /* 0x040ff000000018bc */
[----:B------:R-:W-:Y:S01]  /*17cd0*/  HMMA.16816.F32 R44, R4, R10, R196 ;  /* 0x0000000a042c723c */ /* 0x000fe200000018c4 */
[----:B------:R-:W2:Y:S01]  /*17ce0*/  LDSM.16.MT88.4 R8, [R214+0x9800] ;  /* 0x00980000d608783b */ /* 0x000ea20000004200 */
        /* <DEDUP_REMOVED lines=8> */
[----:B---3--:R-:W-:-:S02]  /*17d70*/  F2FP.PACK_AB R4, R177, R147 ;  /* 0x00000093b104723e */ /* 0x008fc400000000ff */
[----:B----4-:R-:W-:-:S05]  /*17d80*/  F2FP.PACK_AB R5, R189, R176 ;  /* 0x000000b0bd05723e */ /* 0x010fca00000000ff */
[----:B------:R-:W-:Y:S01]  /*17d90*/  MUFU.EX2 R140, R138 ;  /* 0x0000008a008c7308 */ /* 0x000fe20000000800 */
[----:B------:R-:W-:-:S07]  /*17da0*/  F2FP.PACK_AB R6, R144, R76 ;  /* 0x0000004c9006723e */ /* 0x000fce00000000ff */
[----:B------:R-:W-:Y:S01]  /*17db0*/  MUFU.EX2 R143, R135 ;  /* 0x00000087008f7308 */ /* 0x000fe20000000800 */
[----:B-1----:R-:W-:-:S07]  /*17dc0*/  F2FP.PACK_AB R7, R146, R178 ;  /* 0x000000b29207723e */ /* 0x002fce00000000ff */
[----:B------:R-:W-:Y:S01]  /*17dd0*/  MUFU.EX2 R188, R134 ;  /* 0x0000008600bc7308 */ /* 0x000fe20000000800 */
[----:B------:R-:W-:-:S07]  /*17de0*/  IMAD.MOV.U32 R197, RZ, RZ, R125 ;  /* 0x000000ffffc57224 */ /* 0x000fce00078e007d */
[----:B------:R-:W-:Y:S08]  /*17df0*/  MUFU.EX2 R179, R133 ;  /* 0x0000008500b37308 */ /* 0x000ff00000000800 */
[----:B------:R-:W-:Y:S08]  /*17e00*/  MUFU.EX2 R138, R132 ;  /* 0x00000084008a7308 */ /* 0x000ff00000000800 */
[----:B------:R-:W1:Y:S08]  /*17e10*/  MUFU.EX2 R141, R123 ;  /* 0x0000007b008d7308 */ /* 0x000e700000000800 */
[----:B------:R-:W-:Y:S08]  /*17e20*/  MUFU.EX2 R142, R122 ;  /* 0x0000007a008e7308 */ /* 0x000ff00000000800 */
[----:B------:R-:W3:Y:S01]  /*17e30*/  MUFU.EX2 R145, R121 ;  /* 0x0000007900917308 */ /* 0x000ee20000000800 */
        /* <DEDUP_REMOVED lines=8> */
[----:B------:R-:W-:Y:S02]  /*17ec0*/  MOV R191, R131 ;  /* 0x0000008300bf7202 */ /* 0x000fe40000000f00 */
[----:B------:R-:W-:Y:S02]  /*17ed0*/  MOV R89, R127 ;  /* 0x0000007f00597202 */ /* 0x000fe40000000f00 */
[----:B------:R-:W-:-:S03]  /*17ee0*/  MOV R88, R130 ;  /* 0x0000008200587202 */ /* 0x000fc60000000f00 */
[----:B------:R-:W-:Y:S01]  /*17ef0*/  HMMA.16816.F32 R128, R4, R16, R96 ;  /* 0x000000100480723c */ /* 0x000fe20000001860 */
[----:B------:R-:W-:-:S07]  /*17f00*/  FADD.FTZ R3, R199, R3 ;  /* 0x00000003c7037221 */ /* 0x000fce0000010000 */
[C---:B------:R-:W-:Y:S08]  /*17f10*/  HMMA.16816.F32 R124, R4.reuse, R18, R84 ;  /* 0x00000012047c723c */ /* 0x040ff00000001854 */
[C---:B--2---:R-:W-:Y:S08]  /*17f20*/  HMMA.16816.F32 R108, R4.reuse, R8, R68 ;  /* 0x00000008046c723c */ /* 0x044ff00000001844 */
        /* <DEDUP_REMOVED lines=8> */
[----:B---3--:R-:W-:Y:S01]  /*17fb0*/  F2FP.PACK_AB R7, R145, R142 ;  /* 0x0000008e9107723e */ /* 0x008fe200000000ff */
[----:B------:R-:W-:Y:S02]  /*17fc0*/  FADD.FTZ R2, R191, R2 ;  /* 0x00000002bf027221 */ /* 0x000fe40000010000 */
[----:B------:R-:W-:Y:S01]  /*17fd0*/  FADD.FTZ R0, R195, R0 ;  /* 0x00000000c3007221 */ /* 0x000fe20000010000 */
[----:B------:R1:W-:Y:S01]  /*17fe0*/  MUFU.EX2 R191, R136 ;  /* 0x0000008800bf7308 */ /* 0x0003e20000000800 */
[----:B------:R-:W-:Y:S02]  /*17ff0*/  FADD.FTZ R96, R88, R3 ;  /* 0x0000000358607221 */ /* 0x000fe40000010000 */
[----:B------:R-:W-:Y:S01]  /*18000*/  FADD.FTZ R3, R89, R2 ;  /* 0x0000000259037221 */ /* 0x000fe20000010000 */
[----:B------:R-:W-:Y:S01]  /*18010*/  HMMA.16816.F32 R132, R4, R16, R56 ;  /* 0x000000100484723c */ /* 0x000fe20000001838 */
[----:B------:R-:W-:-:S07]  /*18020*/  IMAD.MOV.U32 R195, RZ, RZ, R90 ;  /* 0x000000ffffc37224 */ /* 0x000fce00078e005a */
[----:B------:R-:W-:Y:S01]  /*18030*/  HMMA.16816.F32 R120, R4, R18, R52 ;  /* 0x000000120478723c */ /* 0x000fe20000001834 */
[----:B------:R-:W-:Y:S01]  /*18040*/  LDSM.16.MT88.4 R16, [R215+0xa000] ;  /* 0x00a00000d710783b */ /* 0x000fe20000004200 */
[----:B-1----:R-:W-:-:S06]  /*18050*/  MOV R136, R91 ;  /* 0x0000005b00887202 */ /* 0x002fcc0000000f00 */
[C---:B------:R-:W-:Y:S08]  /*18060*/  HMMA.16816.F32 R88, R4.reuse, R12, R40 ;  /* 0x0000000c0458723c */ /* 0x040ff00000001828 */
[C---:B------:R-:W-:Y:S01]  /*18070*/  HMMA.16816.F32 R80, R4.reuse, R14, R36 ;  /* 0x0000000e0450723c */ /* 0x040fe20000001824 */
[----:B------:R-:W1:Y:S07]  /*18080*/  LDSM.16.MT88.4 R12, [R213+0xa000] ;  /* 0x00a00000d50c783b */ /* 0x000e6e0000004200 */
[C---:B------:R-:W-:Y:S08]  /*18090*/  HMMA.16816.F32 R32, R4.reuse, R8, R32 ;  /* 0x000000080420723c */ /* 0x040ff00000001820 */
[----:B------:R-:W-:Y:S01]  /*180a0*/  HMMA.16816.F32 R84, R4, R10, R20 ;  /* 0x0000000a0454723c */ /* 0x000fe20000001814 */
[----:B------:R-:W2:Y:S04]  /*180b0*/  LDSM.16.MT88.4 R8, [R216+0xa000] ;  /* 0x00a00000d808783b */ /* 0x000ea80000004200 */
[----:B------:R-:W3:Y:S01]  /*180c0*/  LDSM.16.MT88.4 R20, [R214+0xa000] ;  /* 0x00a00000d614783b */ /* 0x000ee20000004200 */
[----:B------:R-:W4:Y:S01]  /*180d0*/  MUFU.EX2 R199, R137 ;  /* 0x0000008900c77308 */ /* 0x000f220000000800 */
[----:B------:R-:W-:-:S02]  /*180e0*/  MOV R39, R198 ;  /* 0x000000c600277202 */ /* 0x000fc40000000f00 */
[----:B------:R-:W-:-:S05]  /*180f0*/  MOV R38, R190 ;  /* 0x000000be00267202 */ /* 0x000fca0000000f00 */
[----:B------:R-:W-:Y:S08]  /*18100*/  MUFU.EX2 R148, R148 ;  /* 0x0000009400947308 */ /* 0x000ff00000000800 */
[----:B------:R-:W-:Y:S08]  /*18110*/  MUFU.EX2 R150, R150 ;  /* 0x0000009600967308 */ /* 0x000ff00000000800 */
[----:B------:R1:W-:Y:S08]  /*18120*/  MUFU.EX2 R198, R139 ;  /* 0x0000008b00c67308 */ /* 0x0003f00000000800 */
[----:B------:R-:W1:Y:S08]  /*18130*/  MUFU.EX2 R190, R149 ;  /* 0x0000009500be7308 */ /* 0x000e700000000800 */
[----:B------:R-:W-:Y:S08]  /*18140*/  MUFU.EX2 R193, R151 ;  /* 0x0000009700c17308 */ /* 0x000ff00000000800 */
[----:B------:R-:W2:Y:S01]  /*18150*/  MUFU.EX2 R137, R152 ;  /* 0x0000009800897308 */ /* 0x000ea20000000800 */
[----:B------:R-:W-:Y:S01]  /*18160*/  FADD.FTZ R2, R194, R0 ;  /* 0x00000000c2027221 */ /* 0x000fe20000010000 */
[----:B------:R-:W-:Y:S01]  /*18170*/  MOV R99, R76 ;  /* 0x0000004c00637202 */ /* 0x000fe20000000f00 */
[----:B------:R-:W-:-:S05]  /*18180*/  IMAD.MOV.U32 R98, RZ, RZ, R77 ;  /* 0x000000ffff627224 */ /* 0x000fca00078e004d */
[----:B------:R-:W2:Y:S01]  /*18190*/  MUFU.EX2 R0, R162 ;  /* 0x000000a200007308 */ /* 0x000ea20000000800 */
[----:B------:R-:W-:Y:S01]  /*181a0*/  MOV R36, R78 ;  /* 0x0000004e00247202 */ /* 0x000fe20000000f00 */
[----:B------:R-:W-:Y:S01]  /*181b0*/  HMMA.16816.F32 R44, R4, R26, R44 ;  /* 0x0000001a042c723c */ /* 0x000fe2000000182c */
[----:B-1----:R-:W-:-:S05]  /*181c0*/  MOV R139, R79 ;  /* 0x0000004f008b7202 */ /* 0x002fca0000000f00 */
[----:B------:R-:W-:Y:S02]  /*181d0*/  MUFU.EX2 R152, R168 ;  /* 0x000000a800987308 */ /* 0x000fe40000000800 */
[----:B------:R-:W-:Y:S06]  /*181e0*/  HMMA.16816.F32 R76, R4, R24, R28 ;  /* 0x00000018044c723c */ /* 0x000fec000000181c */
[----:B------:R-:W-:Y:S01]  /*181f0*/  MUFU.EX2 R197, R167 ;  /* 0x000000a700c57308 */ /* 0x000fe20000000800 */
[----:B----4-:R-:W-:-:S07]  /*18200*/  F2FP.PACK_AB R4, R191, R199 ;  /* 0x000000c7bf04723e */ /* 0x010fce00000000ff */
[----:B------:R-:W-:Y:S01]  /*18210*/  MUFU.EX2 R166, R166 ;  /* 0x000000a600a67308 */ /* 0x000fe20000000800 */
[----:B------:R-:W-:-:S07]  /*18220*/  F2FP.PACK_AB R5, R190, R198 ;  /* 0x000000c6be05723e */ /* 0x000fce00000000ff */
[----:B------:R-:W-:Y:S01]  /*18230*/  MUFU.EX2 R165, R165 ;  /* 0x000000a500a57308 */ /* 0x000fe20000000800 */
[----:B------:R-:W-:-:S07]  /*18240*/  F2FP.PACK_AB R6, R150, R148 ;  /* 0x000000949606723e */ /* 0x000fce00000000ff */
[----:B------:R-:W1:Y:S01]  /*18250*/  MUFU.EX2 R196, R161 ;  /* 0x000000a100c47308 */ /* 0x000e620000000800 */
[----:B--2---:R-:W-:-:S07]  /*18260*/  F2FP.PACK_AB R7, R137, R193 ;  /* 0x000000c18907723e */ /* 0x004fce00000000ff */
[----:B------:R-:W-:Y:S08]  /*18270*/  MUFU.EX2 R151, R160 ;  /* 0x000000a000977308 */ /* 0x000ff00000000800 */
[----:B------:R2:W4:Y:S01]  /*18280*/  MUFU.EX2 R194, R159 ;  /* 0x0000009f00c27308 */ /* 0x0005220000000800 */
[C---:B------:R-:W-:Y:S01]  /*18290*/  HMMA.16816.F32 R72, R4.reuse, R12, R128 ;  /* 0x0000000c0448723c */ /* 0x040fe20000001880 */
[----:B------:R-:W-:Y:S01]  /*182a0*/  FADD.FTZ R3, R36, R3 ;  /* 0x0000000324037221 */ /* 0x000fe20000010000 */
[----:B------:R-:W-:Y:S04]  /*182b0*/  LDSM.16.MT88.4 R24, [R216+0xa800] ;  /* 0x00a80000d818783b */ /* 0x000fe80000004200 */
[----:B------:R-:W-:Y:S02]  /*182c0*/  LDSM.16.MT88.4 R28, [R215+0xa800] ;  /* 0x00a80000d71c783b */ /* 0x000fe40000004200 */
[C---:B------:R-:W-:Y:S08]  /*182d0*/  HMMA.16816.F32 R68, R4.reuse, R14, R124 ;  /* 0x0000000e0444723c */ /* 0x040ff0000000187c */
[----:B------:R-:W-:Y:S01]  /*182e0*/  HMMA.16816.F32 R64, R4, R8, R116 ;  /* 0x000000080440723c */ /* 0x000fe20000001874 */
[----:B--2---:R-:W-:-:S07]  /*182f0*/  MOV R159, R0 ;  /* 0x00000000009f7202 */ /* 0x004fce0000000f00 */
[C---:B------:R-:W-:Y:S08]  /*18300*/  HMMA.16816.F32 R60, R4.reuse, R10, R112 ;  /* 0x0000000a043c723c */ /* 0x040ff00000001870 */
[C---:B---3--:R-:W-:Y:S08]  /*18310*/  HMMA.16816.F32 R56, R4.reuse, R20, R108 ;  /* 0x000000140438723c */ /* 0x048ff0000000186c */
        /* <DEDUP_REMOVED lines=8> */
[----:B----4-:R-:W-:-:S07]  /*183a0*/  F2FP.PACK_AB R7, R194, R151 ;  /* 0x00000097c207723e */ /* 0x010fce00000000ff */
[C---:B------:R-:W-:Y:S08]  /*183b0*/  HMMA.16816.F32 R92, R4.reuse, R12, R132 ;  /* 0x0000000c045c723c */ /* 0x040ff00000001884 */
[C---:B------:R-:W-:Y:S08]  /*183c0*/  HMMA.16816.F32 R12, R4.reuse, R14, R120 ;  /* 0x0000000e040c723c */ /* 0x040ff00000001878 */
[C---:B------:R-:W-:Y:S08]  /*183d0*/  HMMA.16816.F32 R108, R4.reuse, R8, R88 ;  /* 0x00000008046c723c */ /* 0x040ff00000001858 */
[C---:B------:R-:W-:Y:S01]  /*183e0*/  HMMA.16816.F32 R120, R4.reuse, R10, R80 ;  /* 0x0000000a0478723c */ /* 0x040fe20000001850 */
[----:B------:R-:W1:Y:S07]  /*183f0*/  LDSM.16.MT88.4 R8, [R213+0xa800] ;  /* 0x00a80000d508783b */ /* 0x000e6e0000004200 */
[----:B------:R-:W-:Y:S01]  /*18400*/  HMMA.16816.F32 R116, R4, R20, R32 ;  /* 0x000000140474723c */ /* 0x000fe20000001820 */
[----:B------:R-:W2:Y:S01]  /*18410*/  LDSM.16.MT88.4 R32, [R214+0xa800] ;  /* 0x00a80000d620783b */ /* 0x000ea20000004200 */
[----:B------:R-:W-:Y:S01]  /*18420*/  FADD.FTZ R2, R38, R2 ;  /* 0x0000000226027221 */ /* 0x000fe20000010000 */
[----:B------:R-:W-:Y:S08]  /*18430*/  MUFU.EX2 R37, R153 ;  /* 0x0000009900257308 */ /* 0x000ff00000000800 */
[----:B------:R-:W-:Y:S08]  /*18440*/  MUFU.EX2 R38, R155 ;  /* 0x0000009b00267308 */ /* 0x000ff00000000800 */
[----:B------:R-:W3:Y:S08]  /*18450*/  MUFU.EX2 R39, R157 ;  /* 0x0000009d00277308 */ /* 0x000ef00000000800 */
[----:B------:R-:W-:Y:S08]  /*18460*/  MUFU.EX2 R155, R156 ;  /* 0x0000009c009b7308 */ /* 0x000ff00000000800 */
[----:B------:R-:W-:Y:S08]  /*18470*/  MUFU.EX2 R158, R158 ;  /* 0x0000009e009e7308 */ /* 0x000ff00000000800 */
[----:B------:R-:W4:Y:S08]  /*18480*/  MUFU.EX2 R139, R154 ;  /* 0x0000009a008b7308 */ /* 0x000f300000000800 */
[----:B------:R-:W-:Y:S08]  /*18490*/  MUFU.EX2 R153, R163 ;  /* 0x000000a300997308 */ /* 0x000ff00000000800 */
[----:B------:R3:W1:Y:S01]  /*184a0*/  MUFU.EX2 R156, R164 ;  /* 0x000000a4009c7308 */ /* 0x0006620000000800 */
[----:B------:R-:W-:-:S02]  /*184b0*/  FADD.FTZ R0, R211, R97 ;  /* 0x00000061d3007221 */ /* 0x000fc40000010000 */
[----:B------:R-:W-:Y:S01]  /*184c0*/  FADD.FTZ R3, R136, R3 ;  /* 0x0000000388037221 */ /* 0x000fe20000010000 */
[----:B------:R-:W-:Y:S01]  /*184d0*/  MOV R136, R99 ;  /* 0x0000006300887202 */ /* 0x000fe20000000f00 */
[----:B------:R-:W-:-:S03]  /*184e0*/  FADD.FTZ R2, R195, R2 ;  /* 0x00000002c3027221 */ /* 0x000fc60000010000 */
[----:B------:R1:W-:Y:S01]  /*184f0*/  MUFU.EX2 R211, R180 ;  /* 0x000000b400d37308 */ /* 0x0003e20000000800 */
[----:B------:R-:W-:Y:S01]  /*18500*/  FADD.FTZ R0, R206, R0 ;  /* 0x00000000ce007221 */ /* 0x000fe20000010000 */
[----:B------:R-:W-:Y:S01]  /*18510*/  MOV R195, R98 ;  /* 0x0000006200c37202 */ /* 0x000fe20000000f00 */
[C---:B------:R-:W-:Y:S01]  /*18520*/  HMMA.16816.F32 R112, R4.reuse, R22, R84 ;  /* 0x000000160470723c */ /* 0x040fe20000001854 */
[----:B------:R-:W2:Y:S04]  /*18530*/  LDSM.16.MT88.4 R20, [R213+0xb000] ;  /* 0x00b00000d514783b */ /* 0x000ea80000004200 */
[----:B------:R4:W-:Y:S01]  /*18540*/  MUFU.EX2 R135, R184 ;  /* 0x000000b800877308 */ /* 0x0009e20000000800 */
[----:B---3--:R-:W-:Y:S01]  /*18550*/  MOV R164, R39 ;  /* 0x0000002700a47202 */ /* 0x008fe20000000f00 */
[----:B------:R-:W-:Y:S01]  /*18560*/  IMAD.MOV.U32 R168, RZ, RZ, R148 ;  /* 0x000000ffffa87224 */ /* 0x000fe200078e0094 */
[----:B------:R-:W-:Y:S05]  /*18570*/  HMMA.16816.F32 R104, R4, R16, R76 ;  /* 0x000000100468723c */ /* 0x000fea000000184c */
[----:B------:R-:W-:Y:S01]  /*18580*/  MUFU.EX2 R134, R187 ;  /* 0x000000bb00867308 */ /* 0x000fe20000000800 */
[----:B-1----:R-:W-:-:S07]  /*18590*/  IMAD.MOV.U32 R180, RZ, RZ, R38 ;  /* 0x000000ffffb47224 */ /* 0x002fce00078e0026 */
[----:B------:R-:W-:Y:S01]  /*185a0*/  MUFU.EX2 R133, R174 ;  /* 0x000000ae00857308 */ /* 0x000fe20000000800 */
[----:B----4-:R-:W-:Y:S01]  /*185b0*/  MOV R184, R37 ;  /* 0x0000002500b87202 */ /* 0x010fe20000000f00 */
[----:B------:R-:W-:Y:S01]  /*185c0*/  HMMA.16816.F32 R96, R4, R18, R44 ;  /* 0x000000120460723c */ /* 0x000fe2000000182c */
[----:B------:R-:W1:Y:S05]  /*185d0*/  LDSM.16.MT88.4 R16, [R216+0xb000] ;  /* 0x00b00000d810783b */ /* 0x000e6a0000004200 */
[----:B------:R-:W3:Y:S01]  /*185e0*/  MUFU.EX2 R132, R181 ;  /* 0x000000b500847308 */ /* 0x000ee20000000800 */
[----:B------:R-:W-:Y:S01]  /*185f0*/  F2FP.PACK_AB R4, R180, R184 ;  /* 0x000000b8b404723e */ /* 0x000fe200000000ff */
[----:B------:R-:W-:Y:S01]  /*18600*/  LDSM.16.MT88.4 R160, [R216+0xb800] ;  /* 0x00b80000d8a0783b */ /* 0x000fe20000004200 */
[----:B------:R-:W-:-:S02]  /*18610*/  F2FP.PACK_AB R5, R164, R139 ;  /* 0x0000008ba405723e */ /* 0x000fc400000000ff */
[----:B------:R-:W-:Y:S02]  /*18620*/  F2FP.PACK_AB R6, R158, R155 ;  /* 0x0000009b9e06723e */ /* 0x000fe400000000ff */
[----:B------:R-:W-:Y:S01]  /*18630*/  F2FP.PACK_AB R7, R156, R153 ;  /* 0x000000999c07723e */ /* 0x000fe200000000ff */
[----:B------:R-:W4:Y:S08]  /*18640*/  MUFU.EX2 R206, R183 ;  /* 0x000000b700ce7308 */ /* 0x000f300000000800 */
[----:B------:R-:W-:Y:S08]  /*18650*/  MUFU.EX2 R131, R182 ;  /* 0x000000b600837308 */ /* 0x000ff00000000800 */
[----:B------:R-:W1:Y:S01]  /*18660*/  MUFU.EX2 R130, R186 ;  /* 0x000000ba00827308 */ /* 0x000e620000000800 */
[C---:B------:R-:W-:Y:S08]  /*18670*/  HMMA.16816.F32 R100, R4.reuse, R8, R72 ;  /* 0x000000080464723c */ /* 0x040ff00000001848 */
[C---:B------:R-:W-:Y:S08]  /*18680*/  HMMA.16816.F32 R88, R4.reuse, R10, R68 ;  /* 0x0000000a0458723c */ /* 0x040ff00000001844 */
[C---:B--2---:R-:W-:Y:S08]  /*18690*/  HMMA.16816.F32 R72, R4.reuse, R34, R52 ;  /* 0x000000220448723c */ /* 0x044ff00000001834 */
[C---:B------:R-:W-:Y:S08]  /*186a0*/  HMMA.16816.F32 R84, R4.reuse, R24, R64 ;  /* 0x000000180454723c */ /* 0x040ff00000001840 */
[C---:B------:R-:W-:Y:S08]  /*186b0*/  HMMA.16816.F32 R80, R4.reuse, R26, R60 ;  /* 0x0000001a0450723c */ /* 0x040ff0000000183c */
[C---:B------:R-:W-:Y:S08]  /*186c0*/  HMMA.16816.F32 R76, R4.reuse, R32, R56 ;  /* 0x00000020044c723c */ /* 0x040ff00000001838 */
[C---:B------:R-:W-:Y:S08]  /*186d0*/  HMMA.16816.F32 R68, R4.reuse, R28, R48 ;  /* 0x0000001c0444723c */ /* 0x040ff00000001830 */
[----:B------:R-:W-:Y:S07]  /*186e0*/  HMMA.16816.F32 R52, R4, R30, R40 ;  /* 0x0000001e0434723c */ /* 0x000fee0000001828 */
[----:B------:R-:W-:Y:S01]  /*186f0*/  FADD.FTZ R4, R209, R36 ;  /* 0x00000024d1047221 */ /* 0x000fe20000010000 */
[----:B---3--:R-:W-:-:S02]  /*18700*/  F2FP.PACK_AB R5, R132, R133 ;  /* 0x000000858405723e */ /* 0x008fc400000000ff */
[----:B------:R-:W-:Y:S01]  /*18710*/  F2FP.PACK_AB R6, R134, R135 ;  /* 0x000000878606723e */ /* 0x000fe200000000ff */
[----:B------:R-:W-:Y:S01]  /*18720*/  FADD.FTZ R40, R247, R4 ;  /* 0x00000004f7287221 */ /* 0x000fe20000010000 */
[----:B----4-:R-:W-:Y:S02]  /*18730*/  F2FP.PACK_AB R4, R206, R211 ;  /* 0x000000d3ce04723e */ /* 0x010fe400000000ff */
[----:B-1----:R-:W-:-:S07]  /*18740*/  F2FP.PACK_AB R7, R130, R131 ;  /* 0x000000838207723e */ /* 0x002fce00000000ff */
[C---:B------:R-:W-:Y:S08]  /*18750*/  HMMA.16816.F32 R60, R4.reuse, R8, R92 ;  /* 0x00000008043c723c */ /* 0x040ff0000000185c */
[C---:B------:R-:W-:Y:S01]  /*18760*/  HMMA.16816.F32 R56, R4.reuse, R10, R12 ;  /* 0x0000000a0438723c */ /* 0x040fe2000000180c */
[----:B------:R-:W1:Y:S04]  /*18770*/  LDSM.16.MT88.4 R12, [R214+0xb000] ;  /* 0x00b00000d60c783b */ /* 0x000e680000004200 */
[----:B------:R-:W2:Y:S01]  /*18780*/  LDSM.16.MT88.4 R8, [R215+0xb000] ;  /* 0x00b00000d708783b */ /* 0x000ea20000004200 */
[----:B------:R-:W-:Y:S02]  /*18790*/  MUFU.EX2 R129, R169 ;  /* 0x000000a900817308 */ /* 0x000fe40000000800 */
[C---:B------:R-:W-:Y:S06]  /*187a0*/  HMMA.16816.F32 R48, R4.reuse, R24, R108 ;  /* 0x000000180430723c */ /* 0x040fec000000186c */
        /* <DEDUP_REMOVED lines=8> */
[----:B------:R-:W-:-:S06]  /*18830*/  FADD.FTZ R0, R243, R0 ;  /* 0x00000000f3007221 */ /* 0x000fcc0000010000 */
[----:B------:R-:W-:Y:S01]  /*18840*/  MUFU.EX2 R43, R250 ;  /* 0x000000fa002b7308 */ /* 0x000fe20000000800 */
[----:B------:R-:W-:Y:S01]  /*18850*/  HMMA.16816.F32 R64, R4, R28, R104 ;  /* 0x0000001c0440723c */ /* 0x000fe20000001868 */
[----:B------:R-:W-:-:S06]  /*18860*/  FADD.FTZ R0, R241, R0 ;  /* 0x00000000f1007221 */ /* 0x000fcc0000010000 */
[----:B------:R-:W-:Y:S01]  /*18870*/  MUFU.EX2 R42, R235 ;  /* 0x000000eb002a7308 */ /* 0x000fe20000000800 */
[C---:B------:R-:W-:Y:S07]  /*18880*/  HMMA.16816.F32 R44, R4.reuse, R26, R120 ;  /* 0x0000001a042c723c */ /* 0x040fee0000001878 */
[----:B------:R-:W-:Y:S01]  /*18890*/  MUFU.EX2 R41, R234 ;  /* 0x000000ea00297308 */ /* 0x000fe20000000800 */
[----:B------:R-:W-:Y:S01]  /*188a0*/  HMMA.16816.F32 R32, R4, R34, R112 ;  /* 0x000000220420723c */ /* 0x000fe20000001870 */
[----:B------:R-:W-:-:S02]  /*188b0*/  FADD.FTZ R3, R204, R3 ;  /* 0x00000003cc037221 */ /* 0x000fc40000010000 */
[----:B------:R-:W-:Y:S01]  /*188c0*/  FADD.FTZ R2, R242, R2 ;  /* 0x00000002f2027221 */ /* 0x000fe20000010000 */
[----:B------:R-:W-:Y:S01]  /*188d0*/  MOV R187, R139 ;  /* 0x0000008b00bb7202 */ /* 0x000fe20000000f00 */
[----:B------:R-:W-:Y:S01]  /*188e0*/  IMAD.MOV.U32 R174, RZ, RZ, R136 ;  /* 0x000000ffffae7224 */ /* 0x000fe200078e0088 */
[----:B------:R-:W-:Y:S01]  /*188f0*/  MOV R183, R137 ;  /* 0x0000008900b77202 */ /* 0x000fe20000000f00 */
[----:B------:R-:W-:Y:S01]  /*18900*/  MUFU.EX2 R95, R238 ;  /* 0x000000ee005f7308 */ /* 0x000fe20000000800 */
[----:B------:R-:W-:Y:S01]  /*18910*/  HMMA.16816.F32 R28, R4, R30, R96 ;  /* 0x0000001e041c723c */ /* 0x000fe20000001860 */
[----:B------:R-:W-:Y:S02]  /*18920*/  MOV R167, R193 ;  /* 0x000000c100a77202 */ /* 0x000fe40000000f00 */
[----:B------:R-:W-:Y:S02]  /*18930*/  MOV R149, R178 ;  /* 0x000000b200957202 */ /* 0x000fe40000000f00 */
[----:B------:R-:W-:-:S02]  /*18940*/  MOV R157, R150 ;  /* 0x00000096009d7202 */ /* 0x000fc40000000f00 */
[----:B------:R-:W-:Y:S01]  /*18950*/  MOV R154, R194 ;  /* 0x000000c2009a7202 */ /* 0x000fe20000000f00 */
[----:B------:R-:W-:Y:S01]  /*18960*/  MUFU.EX2 R96, R239 ;  /* 0x000000ef00607308 */ /* 0x000fe20000000800 */
[----:B---3--:R-:W-:Y:S02]  /*18970*/  F2FP.PACK_AB R4, R128, R129 ;  /* 0x000000818004723e */ /* 0x008fe400000000ff */
[----:B------:R-:W-:Y:S02]  /*18980*/  MOV R148, R145 ;  /* 0x0000009100947202 */ /* 0x000fe40000000f00 */
[----:B------:R-:W-:Y:S01]  /*18990*/  MOV R181, R168 ;  /* 0x000000a800b57202 */ /* 0x000fe20000000f00 */
[----:B------:R-:W-:Y:S02]  /*189a0*/  IMAD.MOV.U32 R186, RZ, RZ, R165 ;  /* 0x000000ffffba7224 */ /* 0x000fe400078e00a5 */
[----:B------:R-:W-:Y:S01]  /*189b0*/  MUFU.EX2 R94, R237 ;  /* 0x000000ed005e7308 */ /* 0x000fe20000000800 */
[----:B----4-:R-:W-:Y:S01]  /*189c0*/  F2FP.PACK_AB R5, R124, R125 ;  /* 0x0000007d7c05723e */ /* 0x010fe200000000ff */
[----:B------:R3:W5:Y:S01]  /*189d0*/  LDL.LU R243, [R1+0x110] ;  /* 0x0001100001f37983 */ /* 0x0007620000300800 */
[----:B------:R-:W-:-:S02]  /*189e0*/  F2FP.PACK_AB R6, R126, R127 ;  /* 0x0000007f7e06723e */ /* 0x000fc400000000ff */
[----:B-1----:R-:W-:-:S03]  /*189f0*/  F2FP.PACK_AB R7, R108, R109 ;  /* 0x0000006d6c07723e */ /* 0x002fc600000000ff */
[----:B------:R-:W-:Y:S08]  /*18a00*/  MUFU.EX2 R93, R236 ;  /* 0x000000ec005d7308 */ /* 0x000ff00000000800 */
[----:B------:R-:W1:Y:S01]  /*18a10*/  MUFU.EX2 R92, R248 ;  /* 0x000000f8005c7308 */ /* 0x000e620000000800 */
[C---:B------:R-:W-:Y:S01]  /*18a20*/  HMMA.16816.F32 R100, R4.reuse, R20, R100 ;  /* 0x000000140464723c */ /* 0x040fe20000001864 */
[----:B------:R-:W-:Y:S01]  /*18a30*/  FADD.FTZ R0, R233, R0 ;  /* 0x00000000e9007221 */ /* 0x000fe20000010000 */
[----:B------:R-:W-:Y:S01]  /*18a40*/  MOV R139, R179 ;  /* 0x000000b3008b7202 */ /* 0x000fe20000000f00 */
[----:B------:R-:W-:Y:S01]  /*18a50*/  FADD.FTZ R3, R207, R3 ;  /* 0x00000003cf037221 */ /* 0x000fe20000010000 */
[----:B------:R-:W-:Y:S01]  /*18a60*/  MOV R193, R176 ;  /* 0x000000b000c17202 */ /* 0x000fe20000000f00 */
[----:B------:R-:W-:Y:S01]  /*18a70*/  FADD.FTZ R2, R240, R2 ;  /* 0x00000002f0027221 */ /* 0x000fe20000010000 */
[----:B------:R-:W-:Y:S01]  /*18a80*/  MOV R247, R174 ;  /* 0x000000ae00f77202 */ /* 0x000fe20000000f00 */
[----:B------:R-:W-:Y:S01]  /*18a90*/  IMAD.MOV.U32 R150, RZ, RZ, R144 ;  /* 0x000000ffff967224 */ /* 0x000fe200078e0090 */
[C---:B------:R-:W-:Y:S01]  /*18aa0*/  HMMA.16816.F32 R88, R4.reuse, R22, R88 ;  /* 0x000000160458723c */ /* 0x040fe20000001858 */
[----:B------:R-:W-:Y:S01]  /*18ab0*/  FADD.FTZ R24, R228, R0 ;  /* 0x00000000e4187221 */ /* 0x000fe20000010000 */
[----:B------:R-:W-:Y:S01]  /*18ac0*/  MOV R209, R184 ;  /* 0x000000b800d17202 */ /* 0x000fe20000000f00 */
[----:B------:R-:W-:Y:S01]  /*18ad0*/  IMAD.MOV.U32 R204, RZ, RZ, R187 ;  /* 0x000000ffffcc7224 */ /* 0x000fe200078e00bb */
[----:B------:R-:W-:Y:S01]  /*18ae0*/  MOV R172, R183 ;  /* 0x000000b700ac7202 */ /* 0x000fe20000000f00 */
[----:B------:R4:W-:Y:S01]  /*18af0*/  MUFU.EX2 R27, R208 ;  /* 0x000000d0001b7308 */ /* 0x0009e20000000800 */
[----:B------:R-:W-:Y:S01]  /*18b00*/  MOV R182, R167 ;  /* 0x000000a700b67202 */ /* 0x000fe20000000f00 */
[----:B------:R-:W-:Y:S01]  /*18b10*/  IMAD.MOV.U32 R104, RZ, RZ, R199 ;  /* 0x000000ffff687224 */ /* 0x000fe200078e00c7 */
[C---:B------:R-:W-:Y:S01]  /*18b20*/  HMMA.16816.F32 R84, R4.reuse, R16, R84 ;  /* 0x000000100454723c */ /* 0x040fe20000001854 */
[----:B------:R-:W-:Y:S01]  /*18b30*/  MOV R194, R177 ;  /* 0x000000b100c27202 */ /* 0x000fe20000000f00 */
[----:B------:R3:W5:Y:S06]  /*18b40*/  LDL.LU R242, [R1+0x10c] ;  /* 0x00010c0001f27983 */ /* 0x00076c0000300800 */
[C---:B------:R-:W-:Y:S08]  /*18b50*/  HMMA.16816.F32 R80, R4.reuse, R18, R80 ;  /* 0x000000120450723c */ /* 0x040ff00000001850 */
[C---:B------:R-:W-:Y:S08]  /*18b60*/  HMMA.16816.F32 R76, R4.reuse, R12, R76 ;  /* 0x0000000c044c723c */ /* 0x040ff0000000184c */
[C---:B------:R-:W-:Y:S08]  /*18b70*/  HMMA.16816.F32 R72, R4.reuse, R14, R72 ;  /* 0x0000000e0448723c */ /* 0x040ff00000001848 */
[C---:B--2---:R-:W-:Y:S08]  /*18b80*/  HMMA.16816.F32 R68, R4.reuse, R8, R68 ;  /* 0x000000080444723c */ /* 0x044ff00000001844 */
        /* <DEDUP_REMOVED lines=8> */
[----:B-1----:R-:W-:-:S02]  /*18c10*/  F2FP.PACK_AB R5, R43, R92 ;  /* 0x0000005c2b05723e */ /* 0x002fc400000000ff */
[----:B------:R-:W-:Y:S01]  /*18c20*/  MOV R167, R193 ;  /* 0x000000c100a77202 */ /* 0x000fe20000000f00 */
[----:B------:R-:W-:Y:S01]  /*18c30*/  FADD.FTZ R0, R227, R4 ;  /* 0x00000004e3007221 */ /* 0x000fe20000010000 */
[----:B------:R-:W-:Y:S02]  /*18c40*/  F2FP.PACK_AB R4, R95, R96 ;  /* 0x000000605f04723e */ /* 0x000fe400000000ff */
        /* <DEDUP_REMOVED lines=10> */
[----:B------:R-:W-:-:S02]  /*18cf0*/  MOV R136, R147 ;  /* 0x0000009300887202 */ /* 0x000fc40000000f00 */
[----:B------:R-:W-:Y:S01]  /*18d00*/  MOV R118, R247 ;  /* 0x000000f700767202 */ /* 0x000fe20000000f00 */
[C---:B------:R-:W-:Y:S01]  /*18d10*/  HMMA.16816.F32 R60, R4.reuse, R20, R60 ;  /* 0x00000014043c723c */ /* 0x040fe2000000183c */
[----:B------:R-:W-:Y:S01]  /*18d20*/  MOV R154, R150 ;  /* 0x00000096009a7202 */ /* 0x000fe20000000f00 */
[----:B------:R-:W-:Y:S01]  /*18d30*/  IMAD.MOV.U32 R247, RZ, RZ, R183 ;  /* 0x000000fffff77224 */ /* 0x000fe200078e00b7 */
[----:B------:R-:W-:Y:S01]  /*18d40*/  MOV R111, R181 ;  /* 0x000000b5006f7202 */ /* 0x000fe20000000f00 */
[----:B------:R-:W-:Y:S01]  /*18d50*/  IMAD.MOV.U32 R122, RZ, RZ, R209 ;  /* 0x000000ffff7a7224 */ /* 0x000fe200078e00d1 */
[----:B------:R-:W-:Y:S01]  /*18d60*/  MOV R173, R174 ;  /* 0x000000ae00ad7202 */ /* 0x000fe20000000f00 */
[----:B------:R-:W-:Y:S01]  /*18d70*/  LDSM.16.MT88.4 R176, [R214+0xb800] ;  /* 0x00b80000d6b0783b */ /* 0x000fe20000004200 */
[----:B------:R-:W-:Y:S01]  /*18d80*/  MOV R165, R137 ;  /* 0x0000008900a57202 */ /* 0x000fe20000000f00 */
[----:B------:R-:W-:Y:S01]  /*18d90*/  HMMA.16816.F32 R56, R4, R22, R56 ;  /* 0x000000160438723c */ /* 0x000fe20000001838 */
[----:B------:R-:W-:-:S02]  /*18da0*/  MOV R207, R184 ;  /* 0x000000b800cf7202 */ /* 0x000fc40000000f00 */
[----:B------:R-:W-:Y:S02]  /*18db0*/  MOV R105, R198 ;  /* 0x000000c600697202 */ /* 0x000fe40000000f00 */
[----:B------:R-:W-:Y:S02]  /*18dc0*/  MOV R106, R197 ;  /* 0x000000c5006a7202 */ /* 0x000fe40000000f00 */
[----:B------:R-:W-:Y:S01]  /*18dd0*/  MOV R107, R196 ;  /* 0x000000c4006b7202 */ /* 0x000fe20000000f00 */
[----:B------:R-:W-:Y:S01]  /*18de0*/  HMMA.16816.F32 R48, R4, R16, R48 ;  /* 0x000000100430723c */ /* 0x000fe20000001830 */
[----:B------:R-:W-:Y:S01]  /*18df0*/  MOV R112, R167 ;  /* 0x000000a700707202 */ /* 0x000fe20000000f00 */
[----:B------:R-:W-:Y:S01]  /*18e00*/  MUFU.EX2 R26, R232 ;  /* 0x000000e8001a7308 */ /* 0x000fe20000000800 */
[----:B------:R-:W-:Y:S01]  /*18e10*/  MOV R123, R204 ;  /* 0x000000cc007b7202 */ /* 0x000fe20000000f00 */
[----:B------:R3:W5:Y:S01]  /*18e20*/  LDL.LU R241, [R1+0x108] ;  /* 0x0001080001f17983 */ /* 0x0007620000300800 */
[----:B------:R-:W-:-:S02]  /*18e30*/  MOV R121, R172 ;  /* 0x000000ac00797202 */ /* 0x000fc40000000f00 */
[----:B------:R-:W-:Y:S01]  /*18e40*/  MOV R175, R187 ;  /* 0x000000bb00af7202 */ /* 0x000fe20000000f00 */
[----:B------:R-:W-:Y:S01]  /*18e50*/  HMMA.16816.F32 R44, R4, R18, R44 ;  /* 0x00000012042c723c */ /* 0x000fe2000000182c */
[----:B------:R-:W-:Y:S01]  /*18e60*/  MOV R185, R186 ;  /* 0x000000ba00b97202 */ /* 0x000fe20000000f00 */
[----:B------:R-:W-:Y:S01]  /*18e70*/  FADD.FTZ R3, R138, R3 ;  /* 0x000000038a037221 */ /* 0x000fe20000010000 */
[----:B------:R-:W-:Y:S01]  /*18e80*/  MOV R204, R180 ;  /* 0x000000b400cc7202 */ /* 0x000fe20000000f00 */
[----:B------:R-:W-:Y:S01]  /*18e90*/  IMAD.MOV.U32 R174, RZ, RZ, R155 ;  /* 0x000000ffffae7224 */ /* 0x000fe200078e009b */
[----:B------:R-:W-:-:S03]  /*18ea0*/  MOV R209, R164 ;  /* 0x000000a400d17202 */ /* 0x000fc60000000f00 */
        /* <DEDUP_REMOVED lines=8> */
[----:B------:R-:W-:Y:S01]  /*18f30*/  IMAD.MOV.U32 R115, RZ, RZ, R173 ;  /* 0x000000ffff737224 */ /* 0x000fe200078e00ad */
[----:B------:R-:W-:-:S05]  /*18f40*/  MOV R117, R110 ;  /* 0x0000006e00757202 */ /* 0x000fca0000000f00 */
[----:B------:R-:W-:Y:S01]  /*18f50*/  HMMA.16816.F32 R64, R4, R8, R64 ;  /* 0x000000080440723c */ /* 0x000fe20000001840 */
[----:B------:R-:W-:-:S07]  /*18f60*/  MOV R111, R207 ;  /* 0x000000cf006f7202 */ /* 0x000fce0000000f00 */
[----:B------:R-:W-:Y:S01]  /*18f70*/  HMMA.16816.F32 R28, R4, R10, R28 ;  /* 0x0000000a041c723c */ /* 0x000fe2000000181c */
[----:B------:R-:W-:Y:S01]  /*18f80*/  MOV R110, R175 ;  /* 0x000000af006e7202 */ /* 0x000fe20000000f00 */
[----:B------:R-:W-:Y:S01]  /*18f90*/  FADD.FTZ R3, R141, R3 ;  /* 0x000000038d037221 */ /* 0x000fe20000010000 */
[----:B------:R-:W-:Y:S01]  /*18fa0*/  MOV R173, R247 ;  /* 0x000000f700ad7202 */ /* 0x000fe20000000f00 */
[----:B------:R-:W-:Y:S01]  /*18fb0*/  FADD.FTZ R2, R113, R2 ;  /* 0x0000000271027221 */ /* 0x000fe20000010000 */
[----:B------:R-:W-:Y:S01]  /*18fc0*/  MOV R114, R118 ;  /* 0x0000007600727202 */ /* 0x000fe20000000f00 */
[----:B------:R-:W1:Y:S01]  /*18fd0*/  LDSM.16.MT88.4 R144, [R213+0xb800] ;  /* 0x00b80000d590783b */ /* 0x000e620000004200 */
[----:B------:R-:W-:Y:S02]  /*18fe0*/  FADD.FTZ R4, R223, R24 ;  /* 0x00000018df047221 */ /* 0x000fe40000010000 */
        /* <DEDUP_REMOVED lines=8> */
[----:B------:R-:W-:Y:S01]  /*19070*/  IMAD.MOV.U32 R174, RZ, RZ, R184 ;  /* 0x000000ffffae7224 */ /* 0x000fe200078e00b8 */
[----:B----4-:R-:W-:Y:S01]  /*19080*/  MOV R208, R111 ;  /* 0x0000006f00d07202 */ /* 0x010fe20000000f00 */
        /* <DEDUP_REMOVED lines=21> */
[----:B------:R-:W2:Y:S01]  /*191e0*/  LDSM.16.MT88.4 R12, [R215+0xb800] ;  /* 0x00b80000d70c783b */ /* 0x000ea20000004200 */
[----:B------:R-:W-:Y:S01]  /*191f0*/  FADD.FTZ R2, R99, R2 ;  /* 0x0000000263027221 */ /* 0x000fe20000010000 */
[----:B------:R-:W-:Y:S01]  /*19200*/  MOV R114, R110 ;  /* 0x0000006e00727202 */ /* 0x000fe20000000f00 */
[----:B------:R-:W-:Y:S01]  /*19210*/  FADD.FTZ R0, R104, R5 ;  /* 0x0000000568007221 */ /* 0x000fe20000010000 */
[----:B------:R-:W-:Y:S01]  /*19220*/  MUFU.EX2 R22, R205 ;  /* 0x000000cd00167308 */ /* 0x000fe20000000800 */
[----:B------:R-:W-:Y:S01]  /*19230*/  IMAD.MOV.U32 R113, RZ, RZ, R190 ;  /* 0x000000ffff717224 */ /* 0x000fe200078e00be */
[----:B------:R-:W-:Y:S01]  /*19240*/  MOV R166, R195 ;  /* 0x000000c300a67202 */ /* 0x000fe20000000f00 */
        /* <DEDUP_REMOVED lines=9> */
[----:B------:R-:W-:Y:S02]  /*192e0*/  FADD.FTZ R5, R114, R5 ;  /* 0x0000000572057221 */ /* 0x000fe40000010000 */
[----:B------:R-:W-:Y:S01]  /*192f0*/  IMAD.MOV.U32 R111, RZ, RZ, R207 ;  /* 0x000000ffff6f7224 */ /* 0x000fe200078e00cf */
[----:B------:R-:W-:Y:S01]  /*19300*/  MOV R204, R158 ;  /* 0x0000009e00cc7202 */ /* 0x000fe20000000f00 */
[----:B------:R-:W-:Y:S01]  /*19310*/  FADD.FTZ R3, R115, R4 ;  /* 0x0000000473037221 */ /* 0x000fe20000010000 */
[----:B------:R-:W4:Y:S01]  /*19320*/  MUFU.EX2 R18, R222 ;  /* 0x000000de00127308 */ /* 0x000f220000000800 */
        /* <DEDUP_REMOVED lines=53> */
[----:B------:R-:W-:Y:S01]  /*19680*/  FADD.FTZ R2, R127, R2 ;  /* 0x000000027f027221 */ /* 0x000fe20000010000 */
[----:B------:R-:W1:Y:S01]  /*19690*/  MUFU.EX2 R25, R252 ;  /* 0x000000fc00197308 */ /* 0x000e620000000800 */
[----:B------:R-:W-:Y:S01]  /*196a0*/  FADD.FTZ R0, R109, R0 ;  /* 0x000000006d007221 */ /* 0x000fe20000010000 */
[----:B------:R3:W5:Y:S01]  /*196b0*/  LDL.LU R226, [R1+0xd0] ;  /* 0x0000d00001e27983 */ /* 0x0007620000300800 */
[----:B------:R-:W-:-:S02]  /*196c0*/  FADD.FTZ R4, R93, R4 ;  /* 0x000000045d047221 */ /* 0x000fc40000010000 */
[----:B------:R-:W-:Y:S01]  /*196d0*/  FADD.FTZ R3, R41, R3 ;  /* 0x0000000329037221 */ /* 0x000fe20000010000 */
[----:B------:R3:W5:Y:S02]  /*196e0*/  LDL.LU R225, [R1+0xcc] ;  /* 0x0000cc0001e17983 */ /* 0x0007640000300800 */
[----:B------:R-:W2:Y:S01]  /*196f0*/  MUFU.EX2 R20, R249 ;  /* 0x000000f900147308 */ /* 0x000ea20000000800 */
[----:B------:R-:W-:Y:S02]  /*19700*/  FADD.FTZ R2, R126, R2 ;  /* 0x000000027e027221 */ /* 0x000fe40000010000 */
[----:B------:R-:W-:-:S05]  /*19710*/  FADD.FTZ R0, R108, R0 ;  /* 0x000000006c007221 */ /* 0x000fca0000010000 */
[----:B------:R-:W2:Y:S01]  /*19720*/  MUFU.EX2 R11, R166 ;  /* 0x000000a6000b7308 */ /* 0x000ea20000000800 */
[----:B----4-:R-:W-:Y:S02]  /*19730*/  FADD.FTZ R4, R18, R4 ;  /* 0x0000000412047221 */ /* 0x010fe40000010000 */
[----:B-1----:R-:W-:-:S05]  /*19740*/  FADD.FTZ R3, R10, R3 ;  /* 0x000000030a037221 */ /* 0x002fca0000010000 */
[----:B------:R1:W-:Y:S01]  /*19750*/  MUFU.EX2 R23, R224 ;  /* 0x000000e000177308 */ /* 0x0003e20000000800 */
[----:B------:R-:W-:-:S07]  /*19760*/  FADD.FTZ R2, R27, R2 ;  /* 0x000000021b027221 */ /* 0x000fce0000010000 */
[----:B------:R-:W-:Y:S01]  /*19770*/  MUFU.EX2 R19, R251 ;  /* 0x000000fb00137308 */ /* 0x000fe20000000800 */
[----:B------:R-:W-:-:S07]  /*19780*/  FADD.FTZ R0, R22, R0 ;  /* 0x0000000016007221 */ /* 0x000fce0000010000 */
[----:B------:R-:W4:Y:S01]  /*19790*/  MUFU.EX2 R7, R212 ;  /* 0x000000d400077308 */ /* 0x000f220000000800 */
[----:B------:R-:W-:Y:S01]  /*197a0*/  FADD.FTZ R4, R17, R4 ;  /* 0x0000000411047221 */ /* 0x000fe20000010000 */
[----:B-1----:R3:W5:Y:S01]  /*197b0*/  LDL.LU R224, [R1+0xc8] ;  /* 0x0000c80001e07983 */ /* 0x0027620000300800 */
[----:B------:R-:W-:Y:S02]  /*197c0*/  FADD.FTZ R3, R9, R3 ;  /* 0x0000000309037221 */ /* 0x000fe40000010000 */
        /* <DEDUP_REMOVED lines=8> */
[----:B--2---:R-:W-:Y:S01]  /*19850*/  FADD.FTZ R0, R20, R0 ;  /* 0x0000000014007221 */ /* 0x004fe20000010000 */
[----:B------:R-:W-:Y:S01]  /*19860*/  F2FP.PACK_AB R192, R26, R27 ;  /* 0x0000001b1ac0723e */ /* 0x000fe200000000ff */
[----:B------:R-:W-:Y:S01]  /*19870*/  FADD.FTZ R4, R11, R4 ;  /* 0x000000040b047221 */ /* 0x000fe20000010000 */
[----:B------:R3:W5:Y:S01]  /*19880*/  LDL.LU R220, [R1+0xb8] ;  /* 0x0000b80001dc7983 */ /* 0x0007620000300800 */
[----:B------:R-:W-:Y:S01]  /*19890*/  F2FP.PACK_AB R193, R21, R22 ;  /* 0x0000001615c1723e */ /* 0x000fe200000000ff */
[----:B----4-:R-:W-:Y:S01]  /*198a0*/  FADD.FTZ R3, R7, R3 ;  /* 0x0000000307037221 */ /* 0x010fe20000010000 */
[----:B------:R-:W-:Y:S01]  /*198b0*/  F2FP.PACK_AB R194, R23, R25 ;  /* 0x0000001917c2723e */ /* 0x000fe200000000ff */
[----:B------:R3:W5:Y:S01]  /*198c0*/  LDL.LU R219, [R1+0xb4] ;  /* 0x0000b40001db7983 */ /* 0x0007620000300800 */
[----:B------:R-:W-:Y:S01]  /*198d0*/  F2FP.PACK_AB R195, R19, R20 ;  /* 0x0000001413c3723e */ /* 0x000fe200000000ff */
[----:B------:R-:W-:Y:S01]  /*198e0*/  FADD.FTZ R2, R23, R2 ;  /* 0x0000000217027221 */ /* 0x000fe20000010000 */
[----:B------:R-:W-:Y:S01]  /*198f0*/  F2FP.PACK_AB R196, R17, R18 ;  /* 0x0000001211c4723e */ /* 0x000fe200000000ff */
[----:B------:R3:W5:Y:S01]  /*19900*/  LDL.LU R218, [R1+0xb0] ;  /* 0x0000b00001da7983 */ /* 0x0007620000300800 */
[----:B------:R-:W-:-:S02]  /*19910*/  F2FP.PACK_AB R197, R9, R10 ;  /* 0x0000000a09c5723e */ /* 0x000fc400000000ff */
[----:B------:R-:W-:Y:S01]  /*19920*/  F2FP.PACK_AB R198, R11, R16 ;  /* 0x000000100bc6723e */ /* 0x000fe200000000ff */
[----:B------:R3:W5:Y:S01]  /*19930*/  LDL.LU R217, [R1+0xac] ;  /* 0x0000ac0001d97983 */ /* 0x0007620000300800 */
[----:B------:R-:W-:Y:S01]  /*19940*/  F2FP.PACK_AB R199, R7, R8 ;  /* 0x0000000807c7723e */ /* 0x000fe200000000ff */
[----:B------:R-:W-:Y:S02]  /*19950*/  FADD.FTZ R0, R19, R0 ;  /* 0x0000000013007221 */ /* 0x000fe40000010000 */
[----:B------:R3:W5:Y:S01]  /*19960*/  LDL.LU R212, [R1+0xa8] ;  /* 0x0000a80001d47983 */ /* 0x0007620000300800 */
[C---:B------:R-:W-:Y:S03]  /*19970*/  HMMA.16816.F32 R136, R192.reuse, R144, R100 ;  /* 0x00000090c088723c */ /* 0x040fe60000001864 */
[----:B------:R3:W-:Y:S04]  /*19980*/  STL [R1+0x74], R4 ;  /* 0x0000740401007387 */ /* 0x0007e80000100800 */
[----:B------:R3:W-:Y:S01]  /*19990*/  STL [R1+0x78], R3 ;  /* 0x0000780301007387 */ /* 0x0007e20000100800 */
[C---:B------:R-:W-:Y:S03]  /*199a0*/  HMMA.16816.F32 R148, R192.reuse, R146, R88 ;  /* 0x00000092c094723c */ /* 0x040fe60000001858 */
[----:B------:R3:W-:Y:S04]  /*199b0*/  STL [R1+0x70], R2 ;  /* 0x0000700201007387 */ /* 0x0007e80000100800 */
[----:B------:R3:W-:Y:S01]  /*199c0*/  STL [R1+0x7c], R0 ;  /* 0x00007c0001007387 */ /* 0x0007e20000100800 */
        /* <DEDUP_REMOVED lines=14> */
[----:B------:R-:W-:-:S02]  /*19ab0*/  MOV R72, R202 ;  /* 0x000000ca00487202 */ /* 0x000fc40000000f00 */
[----:B------:R-:W-:Y:S02]  /*19ac0*/  MOV R73, R203 ;  /* 0x000000cb00497202 */ /* 0x000fe40000000f00 */
[----:B------:R-:W-:Y:S02]  /*19ad0*/  MOV R70, R200 ;  /* 0x000000c800467202 */ /* 0x000fe40000000f00 */
[----:B------:R-:W-:Y:S02]  /*19ae0*/  MOV R71, R201 ;  /* 0x000000c900477202 */ /* 0x000fe40000000f00 */
.L_x_830:
[----:B---34-:R-:W-:-:S06]  /*19af0*/  UISETP.GT.AND UP0, UPT, UR9, UR8, UPT ;  /* 0x000000080900728c */ /* 0x018fcc000bf04270 */
        /* <DEDUP_REMOVED lines=47> */
.L_x_837:
        /* <DEDUP_REMOVED lines=17> */
[----:B------:R-:W-:Y:S02]  /*19f00*/  @!P4 LEA.HI.X R201, R0, c[0x0][0x16c], R2, 0x1, P1 ;  /* 0x00005b0000c9ca11 */ /* 0x000fe400008f0c02 */
[C---:B------:R-:W-:Y:S02]  /*19f10*/  @!P4 LEA R202, P0, R3.reuse, c[0x0][0x168], 0x1 ;  /* 0x00005a0003caca11 */ /* 0x040fe400078008ff */
[----:B------:R-:W-:Y:S01]  /*19f20*/  @!P4 IADD3.X R203, R2, UR26, RZ, P2, !PT ;  /* 0x0000001a02cbcc10 */ /* 0x000fe200097fe4ff */
[----:B------:R-:W-:Y:S01]  /*19f30*/  @!PT LDS RZ, [RZ] ;  /* 0x00000000fffff984 */ /* 0x000fe20000000800 */
[----:B------:R-:W-:Y:S01]  /*19f40*/  @!PT LDS RZ, [RZ] ;  /* 0x00000000fffff984 */ /* 0x000fe20000000800 */
[----:B------:R-:W-:Y:S01]  /*19f50*/  @!PT LDS RZ, [RZ] ;  /* 0x00000000fffff984 */ /* 0x000fe20000000800 */
[----:B------:R2:W-:Y:S01]  /*19f60*/  @!P4 LDGSTS.E.BYPASS.LTC128B.128 [R246+0x4000], [R200.64] ;  /* 0x04000000c8f6cfae */ /* 0x0005e2000b901d74 */
[C---:B------:R-:W-:Y:S02]  /*19f70*/  @!P4 IADD3 R204, P1, R0.reuse, UR44, RZ ;  /* 0x0000002c00cccc10 */ /* 0x040fe4000ff3e0ff */
[----:B------:R-:W-:Y:S01]  /*19f80*/  @!P4 LEA.HI.X R203, R3, c[0x0][0x16c], R203, 0x1, P0 ;  /* 0x00005b0003cbca11 */ /* 0x000fe200000f0ccb */
[----:B------:R1:W-:Y:S01]  /*19f90*/  @P4 STS.128 [R246+0x4800], RZ ;  /* 0x004800fff6004388 */ /* 0x0003e20000000c00 */
[----:B------:R-:W-:Y:S02]  /*19fa0*/  @!P4 IADD3 R3, P3, R0, UR19, RZ ;  /* 0x000000130003cc10 */ /* 0x000fe4000ff7e0ff */
[----:B------:R-:W-:Y:S01]  /*19fb0*/  @!P4 LEA R208, P0, R204, c[0x0][0x168], 0x1 ;  /* 0x00005a00ccd0ca11 */ /* 0x000fe200078008ff */
[----:B------:R-:W-:Y:S01]  /*19fc0*/  @!PT LDS RZ, [RZ] ;  /* 0x00000000fffff984 */ /* 0x000fe20000000800 */
[----:B------:R-:W-:Y:S01]  /*19fd0*/  @!PT LDS RZ, [RZ] ;  /* 0x00000000fffff984 */ /* 0x000fe20000000800 */
[----:B------:R-:W-:Y:S01]  /*19fe0*/  @!PT LDS RZ, [RZ] ;  /* 0x00000000fffff984 */ /* 0x000fe20000000800 */
[----:B------:R3:W-:Y:S01]  /*19ff0*/  @!P4 LDGSTS.E.BYPASS.LTC128B.128 [R246+0x4800], [R202.64] ;  /* 0x04800000caf6cfae */ /* 0x0007e2000b901d74 */
[----:B------:R-:W-:Y:S03]  /*1a000*/  @!P4 IADD3.X R205, R2, UR20, RZ, P1, !PT ;  /* 0x0000001402cdcc10 */ /* 0x000fe60008ffe4ff */
[----:B------:R1:W-:Y:S01]  /*1a010*/  @P4 STS.128 [R246+0x5000], RZ ;  /* 0x005000fff6004388 */ /* 0x0003e20000000c00 */
[----:B------:R-:W-:Y:S02]  /*1a020*/  @!P4 LEA.HI.X R209, R204, c[0x0][0x16c], R205, 0x1, P0 ;  /* 0x00005b00ccd1ca11 */ /* 0x000fe400000f0ccd */
[C---:B--2---:R-:W-:Y:S02]  /*1a030*/  @!P4 LEA R200, P2, R3.reuse, c[0x0][0x168], 0x1 ;  /* 0x00005a0003c8ca11 */ /* 0x044fe400078408ff */
[----:B------:R-:W-:Y:S04]  /*1a040*/  @!P4 IADD3.X R201, R2, UR18, RZ, P3, !PT ;  /* 0x0000001202c9cc10 */ /* 0x000fe80009ffe4ff */
[----:B------:R-:W-:Y:S02]  /*1a050*/  @!P4 LEA.HI.X R201, R3, c[0x0][0x16c], R201, 0x1, P2 ;  /* 0x00005b0003c9ca11 */ /* 0x000fe400010f0cc9 */
[C---:B------:R-:W-:Y:S02]  /*1a060*/  @!P4 IADD3 R3, P3, R0.reuse, UR22, RZ ;  /* 0x000000160003cc10 */ /* 0x040fe4000ff7e0ff */
[----:B---3--:R-:W-:Y:S01]  /*1a070*/  @!P4 IADD3 R202, P1, R0, UR42, RZ ;  /* 0x0000002a00cacc10 */ /* 0x008fe2000ff3e0ff */
[----:B------:R-:W-:Y:S01]  /*1a080*/  @!PT LDS RZ, [RZ] ;  /* 0x00000000fffff984 */ /* 0x000fe20000000800 */
[----:B------:R-:W-:Y:S01]  /*1a090*/  @!PT LDS RZ, [RZ] ;  /* 0x00000000fffff984 */ /* 0x000fe20000000800 */
[----:B------:R-:W-:Y:S01]  /*1a0a0*/  @!PT LDS RZ, [RZ] ;  /* 0x00000000fffff984 */ /* 0x000fe20000000800 */
[----:B------:R2:W-:Y:S01]  /*1a0b0*/  @!P4 LDGSTS.E.BYPASS.LTC128B.128 [R246+0x5000], [R200.64] ;  /* 0x05000000c8f6cfae */ /* 0x0005e2000b901d74 */
[C---:B------:R-:W-:Y:S02]  /*1a0c0*/  @!P4 LEA R206, P2, R3.reuse, c[0x0][0x168], 0x1 ;  /* 0x00005a0003ceca11 */ /* 0x040fe400078408ff */
[----:B------:R-:W-:Y:S01]  /*1a0d0*/  @!P4 LEA R204, P0, R202, c[0x0][0x168], 0x1 ;  /* 0x00005a00caccca11 */ /* 0x000fe200078008ff */
[----:B------:R1:W-:Y:S04]  /*1a0e0*/  @P4 STS.128 [R246+0x5800], RZ ;  /* 0x005800fff6004388 */ /* 0x0003e80000000c00 */
[----:B------:R-:W-:Y:S01]  /*1a0f0*/  @!PT LDS RZ, [RZ] ;  /* 0x00000000fffff984 */ /* 0x000fe20000000800 */
[----:B------:R-:W-:Y:S01]  /*1a100*/  @!PT LDS RZ, [RZ] ;  /* 0x00000000fffff984 */ /* 0x000fe20000000800 */
[----:B------:R-:W-:Y:S01]  /*1a110*/  @!PT LDS RZ, [RZ] ;  /* 0x00000000fffff984 */ /* 0x000fe20000000800 */
[----:B------:R1:W-:Y:S04]  /*1a120*/  @!P4 LDGSTS.E.BYPASS.LTC128B.128 [R246+0x5800], [R208.64] ;  /* 0x05800000d0f6cfae */ /* 0x0003e8000b901d74 */
[----:B------:R1:W-:Y:S01]  /*1a130*/  @P4 STS.128 [R246+0x6000], RZ ;  /* 0x006000fff6004388 */ /* 0x0003e20000000c00 */
[C---:B--2---:R-:W-:Y:S02]  /*1a140*/  @!P4 IADD3.X R200, R2.reuse, UR21, RZ, P3, !PT ;  /* 0x0000001502c8cc10 */ /* 0x044fe40009ffe4ff */
        /* <DEDUP_REMOVED lines=11> */
[----:B------:R-:W-:Y:S02]  /*1a200*/  @!P4 IADD3.X R201, R2, UR24, RZ, P3, !PT ;  /* 0x0000001802c9cc10 */ /* 0x000fe40009ffe4ff */
        /* <DEDUP_REMOVED lines=20> */
.L_x_835:
        /* <DEDUP_REMOVED lines=32> */
[C---:B------:R-:W-:Y:S02]  /*1a550*/  @!P4 LEA R10, P1, R5.reuse, c[0x0][0x170], 0x1 ;  /* 0x00005c00050aca11 */ /* 0x040fe400078208ff */
        /* <DEDUP_REMOVED lines=14> */
[C---:B------:R-:W-:Y:S02]  /*1a640*/  @!P4 LEA R8, P3, R7.reuse, c[0x0][0x170], 0x1 ;  /* 0x00005c000708ca11 */ /* 0x040fe400078608ff */
[----:B------:R-:W-:Y:S01]  /*1a650*/  @!P4 IADD3 R19, P5, R2, UR48, RZ ;  /* 0x000000300213cc10 */ /* 0x000fe2000ffbe0ff */
[----:B------:R-:W-:Y:S01]  /*1a660*/  @P4 STS.128 [R246+0x9800], RZ ;  /* 0x009800fff6004388 */ /* 0x000fe20000000c00 */
[----:B------:R-:W-:Y:S02]  /*1a670*/  @!P4 LEA.HI.X R9, R7, c[0x0][0x174], R5, 0x1, P3 ;  /* 0x00005d000709ca11 */ /* 0x000fe400018f0c05 */
[----:B------:R-:W-:Y:S02]  /*1a680*/  @!P4 LEA.HI.X R7, R18, c[0x0][0x174], R20, 0x1, P2 ;  /* 0x00005d001207ca11 */ /* 0x000fe400010f0c14 */
[C---:B------:R-:W-:Y:S01]  /*1a690*/  @!P4 LEA R4, P1, R19.reuse, c[0x0][0x170], 0x1 ;  /* 0x00005c001304ca11 */ /* 0x040fe200078208ff */
[----:B------:R-:W-:Y:S01]  /*1a6a0*/  @!PT LDS RZ, [RZ] ;  /* 0x00000000fffff984 */ /* 0x000fe20000000800 */
[----:B------:R-:W-:Y:S01]  /*1a6b0*/  @!PT LDS RZ, [RZ] ;  /* 0x00000000fffff984 */ /* 0x000fe20000000800 */
[----:B------:R-:W-:Y:S01]  /*1a6c0*/  @!PT LDS RZ, [RZ] ;  /* 0x00000000fffff984 */ /* 0x000fe20000000800 */
[----:B------:R3:W-:Y:S01]  /*1a6d0*/  @!P4 LDGSTS.E.BYPASS.LTC128B.128 [R246+0x9800], [R10.64] ;  /* 0x098000000af6cfae */ /* 0x0007e2000b901d74 */
[----:B------:R-:W-:Y:S02]  /*1a6e0*/  @!P4 IADD3.X R21, R0, UR16, RZ, P5, !PT ;  /* 0x000000100015cc10 */ /* 0x000fe4000affe4ff */
[----:B------:R-:W-:Y:S02]  /*1a6f0*/  @!P4 IADD3 R3, P0, R2, UR46, RZ ;  /* 0x0000002e0203cc10 */ /* 0x000fe4000ff1e0ff */
[----:B------:R-:W-:Y:S01]  /*1a700*/  @!P4 LEA.HI.X R5, R19, c[0x0][0x174], R21, 0x1, P1 ;  /* 0x00005d001305ca11 */ /* 0x000fe200008f0c15 */
[----:B------:R-:W-:Y:S01]  /*1a710*/  @P4 STS.128 [R246+0xa000], RZ ;  /* 0x00a000fff6004388 */ /* 0x000fe20000000c00 */
[----:B------:R-:W-:Y:S02]  /*1a720*/  @!P4 IADD3.X R0, R0, UR17, RZ, P0, !PT ;  /* 0x000000110000cc10 */ /* 0x000fe400087fe4ff */
        /* <DEDUP_REMOVED lines=22> */
[----:B-----5:R-:W-:Y:S06]  /*1a890*/  LDSM.16.M88.4 R128, [R219] ;  /* 0x00000000db80783b */ /* 0x020fec0000000200 */
[----:B--2---:R-:W4:Y:S06]  /*1a8a0*/  LDSM.16.M88.4 R16, [R212+0x4000] ;  /* 0x00400000d410783b */ /* 0x004f2c0000000200 */
[----:B------:R-:W3:Y:S06]  /*1a8b0*/  LDSM.16.M88.4 R124, [R219+0x2000] ;  /* 0x00200000db7c783b */ /* 0x000eec0000000200 */
[----:B------:R-:W2:Y:S06]  /*1a8c0*/  LDSM.16.M88.4 R32, [R212+0x4800] ;  /* 0x00480000d420783b */ /* 0x000eac0000000200 */
[----:B------:R-:W0:Y:S06]  /*1a8d0*/  LDGDEPBAR ;  /* 0x00000000000079af */ /* 0x000e2c0000000000 */
[----:B------:R-:W2:Y:S06]  /*1a8e0*/  LDSM.16.M88.4 R48, [R212+0x5000] ;  /* 0x00500000d430783b */ /* 0x000eac0000000200 */
[----:B------:R-:W2:Y:S06]  /*1a8f0*/  LDSM.16.M88.4 R64, [R212+0x5800] ;  /* 0x00580000d440783b */ /* 0x000eac0000000200 */
[----:B------:R-:W2:Y:S01]  /*1a900*/  LDSM.16.M88.4 R80, [R212+0x6000] ;  /* 0x00600000d450783b */ /* 0x000ea20000000200 */
[-C--:B----4-:R-:W-:Y:S05]  /*1a910*/  HMMA.16816.F32 R4, R128, R16.reuse, RZ ;  /* 0x000000108004723c */ /* 0x090fea00000018ff */
[----:B------:R-:W4:Y:S03]  /*1a920*/  LDSM.16.M88.4 R96, [R212+0x6800] ;  /* 0x00680000d460783b */ /* 0x000f260000000200 */
[C---:B---3--:R-:W-:Y:S03]  /*1a930*/  HMMA.16816.F32 R8, R124.reuse, R16, RZ ;  /* 0x000000107c08723c */ /* 0x048fe600000018ff */
[----:B------:R-:W3:Y:S06]  /*1a940*/  LDSM.16.M88.4 R112, [R212+0x7000] ;  /* 0x00700000d470783b */ /* 0x000eec0000000200 */
[----:B------:R-:W3:Y:S01]  /*1a950*/  LDSM.16.M88.4 R200, [R212+0x7800] ;  /* 0x00780000d4c8783b */ /* 0x000ee20000000200 */
[-C--:B-1----:R-:W-:Y:S05]  /*1a960*/  HMMA.16816.F32 R12, R124, R18.reuse, RZ ;  /* 0x000000127c0c723c */ /* 0x082fea00000018ff */
[----:B------:R-:W-:Y:S03]  /*1a970*/  LDSM.16.M88.4 R204, [R222] ;  /* 0x00000000decc783b */ /* 0x000fe60000000200 */
[C---:B------:R-:W-:Y:S03]  /*1a980*/  HMMA.16816.F32 R16, R128.reuse, R18, RZ ;  /* 0x000000128010723c */ /* 0x040fe600000018ff */
[----:B------:R-:W1:Y:S05]  /*1a990*/  LDSM.16.M88.4 R208, [R218+0x4000] ;  /* 0x00400000dad0783b */ /* 0x000e6a0000000200 */
[-C--:B--2---:R-:W-:Y:S08]  /*1a9a0*/  HMMA.16816.F32 R20, R128, R32.reuse, RZ ;  /* 0x000000208014723c */ /* 0x084ff000000018ff */
        /* <DEDUP_REMOVED lines=29> */
[C---:B--2---:R-:W-:Y:S08]  /*1ab80*/  HMMA.16816.F32 R8, R200.reuse, R208, R8 ;  /* 0x000000d0c808723c */ /* 0x044ff00000001808 */
        /* <DEDUP_REMOVED lines=36> */
[----:B------:R-:W-:Y:S07]  /*1add0*/  LDSM.16.M88.4 R200, [R220] ;  /* 0x00000000dcc8783b */ /* 0x000fee0000000200 */
[----:B------:R-:W-:Y:S01]  /*1ade0*/  HMMA.16816.F32 R128, R204, R210, R128 ;  /* 0x000000d2cc80723c */ /* 0x000fe20000001880 */
[----:B------:R-:W1:Y:S06]  /*1adf0*/  LDSM.16.M88.4 R204, [R223] ;  /* 0x00000000dfcc783b */ /* 0x000e6c0000000200 */
[----:B------:R-:W2:Y:S01]  /*1ae00*/  LDSM.16.M88.4 R208, [R220+0x2000] ;  /* 0x00200000dcd0783b */ /* 0x000ea20000000200 */
[-C--:B-1----:R-:W-:Y:S08]  /*1ae10*/  HMMA.16816.F32 R4, R200, R204.reuse, R4 ;  /* 0x000000ccc804723c */ /* 0x082ff00000001804 */
[C---:B--2---:R-:W-:Y:S08]  /*1ae20*/  HMMA.16816.F32 R8, R208.reuse, R204, R8 ;  /* 0x000000ccd008723c */ /* 0x044ff00000001808 */
        /* <DEDUP_REMOVED lines=82> */
.L_x_836:
[----:B------:R-:W2:Y:S01]  /*1b350*/  S2R R2, SR_TID.X ;  /* 0x0000000000027919 */ /* 0x000ea20000002100 */
[----:B------:R-:W-:Y:S01]  /*1b360*/  IMAD.U32 R0, RZ, RZ, UR7 ;  /* 0x00000007ff007e24 */ /* 0x000fe2000f8e00ff */
[----:B------:R-:W-:Y:S01]  /*1b370*/  LOP3.LUT R232, R232, 0xfeffffff, RZ, 0xc0, !PT ;  /* 0xfeffffffe8e87812 */ /* 0x000fe200078ec0ff */
[----:B------:R-:W-:Y:S01]  /*1b380*/  UISETP.GT.AND UP0, UPT, UR7, UR8, UPT ;  /* 0x000000080700728c */ /* 0x000fe2000bf04270 */
[----:B------:R-:W-:Y:S01]  /*1b390*/  LOP3.LUT R231, R231, 0x7fffffff, RZ, 0xc0, !PT ;  /* 0x7fffffffe7e77812 */ /* 0x000fe200078ec0ff */
[----:B------:R-:W-:Y:S01]  /*1b3a0*/  UMOV UR9, UR7 ;  /* 0x0000000700097c82 */ /* 0x000fe20008000000 */
[----:B------:R-:W-:Y:S02]  /*1b3b0*/  @P4 LOP3.LUT R232, R232, 0x1000000, RZ, 0xfc, !PT ;  /* 0x01000000e8e84812 */ /* 0x000fe400078efcff */
[----:B------:R3:W-:Y:S01]  /*1b3c0*/  STL [R1+0x128], R197 ;  /* 0x000128c501007387 */ /* 0x0007e20000100800 */
[----:B------:R-:W-:Y:S02]  /*1b3d0*/  LOP3.LUT R233, R233, 0xfffffffd, RZ, 0xc0, !PT ;  /* 0xfffffffde9e97812 */ /* 0x000fe400078ec0ff */
[----:B------:R-:W-:Y:S01]  /*1b3e0*/  LOP3.LUT R232, R232, 0xff7fffff, RZ, 0xc0, !PT ;  /* 0xff7fffffe8e87812 */ /* 0x000fe200078ec0ff */
[----:B------:R-:W-:Y:S04]  /*1b3f0*/  STL [R1+0x124], R198 ;  /* 0x000124c601007387 */ /* 0x000fe80000100800 */
[----:B------:R-:W-:Y:S04]  /*1b400*/  STL [R1+0x120], R199 ;  /* 0x000120c701007387 */ /* 0x000fe80000100800 */
[----:B------:R4:W-:Y:S01]  /*1b410*/  STL [R1+0xe4], R246 ;  /* 0x0000e4f601007387 */ /* 0x0009e20000100800 */
[----:B--2---:R-:W-:Y:S03]  /*1b420*/  IMAD.SHL.U32 R2, R2, 0x2, RZ ;  /* 0x0000000202027824 */ /* 0x004fe600078e00ff */
[----:B------:R2:W-:Y:S02]  /*1b430*/  STL [R1+0xe0], R230 ;  /* 0x0000e0e601007387 */ /* 0x0005e40000100800 */
[----:B------:R-:W-:Y:S02]  /*1b440*/  LOP3.LUT R2, R2, 0x6, RZ, 0xc0, !PT ;  /* 0x0000000602027812 */ /* 0x000fe400078ec0ff */
[----:B------:R-:W-:Y:S03]  /*1b450*/  STL [R1+0xdc], R229 ;  /* 0x0000dce501007387 */ /* 0x000fe60000100800 */
[----:B------:R-:W-:Y:S01]  /*1b460*/  IMAD R0, R0, 0x80, R2 ;  /* 0x0000008000007824 */ /* 0x000fe200078e0202 */
[----:B------:R1:W-:Y:S03]  /*1b470*/  STL [R1+0xd8], R228 ;  /* 0x0000d8e401007387 */ /* 0x0003e60000100800 */
[--C-:B------:R-:W-:Y:S01]  /*1b480*/  IMAD.IADD R2, R236, 0x1, -R0.reuse ;  /* 0x00000001ec027824 */ /* 0x100fe200078e0a00 */
[----:B-1----:R-:W-:Y:S01]  /*1b490*/  IADD3 R207, R0, 0x9, RZ ;  /* 0x0000000900cf7810 */ /* 0x002fe20007ffe0ff */
[--C-:B------:R-:W-:Y:S01]  /*1b4a0*/  IMAD.IADD R3, R235, 0x1, -R0.reuse ;  /* 0x00000001eb037824 */ /* 0x100fe200078e0a00 */
[----:B------:R1:W-:Y:S02]  /*1b4b0*/  STL [R1+0xd4], R227 ;  /* 0x0000d4e301007387 */ /* 0x0003e40000100800 */
[----:B------:R-:W-:Y:S02]  /*1b4c0*/  IABS R2, R2 ;  /* 0x0000000200027213 */ /* 0x000fe40000000000 */
[----:B------:R-:W-:Y:S02]  /*1b4d0*/  STL [R1+0xd0], R226 ;  /* 0x0000d0e201007387 */ /* 0x000fe40000100800 */
[----:B------:R1:W1:Y:S02]  /*1b4e0*/  I2F R206, R2 ;  /* 0x0000000200ce7306 */ /* 0x0002640000201400 */
[----:B------:R-:W-:Y:S04]  /*1b4f0*/  STL [R1+0xcc], R225 ;  /* 0x0000cce101007387 */ /* 0x000fe80000100800 */
[----:B------:R-:W-:Y:S04]  /*1b500*/  STL [R1+0xc8], R224 ;  /* 0x0000c8e001007387 */ /* 0x000fe80000100800 */
[----:B------:R-:W-:Y:S04]  /*1b510*/  STL [R1+0xc4], R223 ;  /* 0x0000c4df01007387 */ /* 0x000fe80000100800 */
[----:B------:R-:W-:Y:S04]  /*1b520*/  STL [R1+0xc0], R222 ;  /* 0x0000c0de01007387 */ /* 0x000fe80000100800 */
[----:B------:R-:W-:Y:S04]  /*1b530*/  STL [R1+0xbc], R221 ;  /* 0x0000bcdd01007387 */ /* 0x000fe80000100800 */
[----:B------:R-:W-:Y:S01]  /*1b540*/  STL [R1+0xb8], R220 ;  /* 0x0000b8dc01007387 */ /* 0x000fe20000100800 */
[----:B-1----:R-:W-:Y:S01]  /*1b550*/  IABS R2, R3 ;  /* 0x0000000300027213 */ /* 0x002fe20000000000 */
[----:B------:R-:W-:Y:S02]  /*1b560*/  IMAD.IADD R3, R234, 0x1, -R0 ;  /* 0x00000001ea037824 */ /* 0x000fe400078e0a00 */
[----:B------:R1:W-:Y:S01]  /*1b570*/  STL [R1+0xb4], R219 ;  /* 0x0000b4db01007387 */ /* 0x0003e20000100800 */
[----:B------:R-:W-:Y:S01]  /*1b580*/  FFMA.FTZ R4, R206, -UR35, R4 ;  /* 0x80000023ce047c23 */ /* 0x000fe20008010004 */
[----:B------:R1:W1:Y:S01]  /*1b590*/  I2F R204, R2 ;  /* 0x0000000200cc7306 */ /* 0x0002620000201400 */
[----:B------:R-:W-:Y:S01]  /*1b5a0*/  IADD3 R206, R0, 0x10, RZ ;  /* 0x0000001000ce7810 */ /* 0x000fe20007ffe0ff */
[----:B------:R2:W-:Y:S04]  /*1b5b0*/  STL [R1+0xb0], R218 ;  /* 0x0000b0da01007387 */ /* 0x0005e80000100800 */
[----:B------:R2:W-:Y:S04]  /*1b5c0*/  STL [R1+0xac], R217 ;  /* 0x0000acd901007387 */ /* 0x0005e80000100800 */
[----:B------:R2:W-:Y:S04]  /*1b5d0*/  STL [R1+0xa8], R212 ;  /* 0x0000a8d401007387 */ /* 0x0005e80000100800 */
[----:B------:R-:W-:Y:S04]  /*1b5e0*/  STL [R1+0xe8], R236 ;  /* 0x0000e8ec01007387 */ /* 0x000fe80000100800 */
[----:B------:R-:W-:Y:S04]  /*1b5f0*/  STL [R1+0xec], R240 ;  /* 0x0000ecf001007387 */ /* 0x000fe80000100800 */
[----:B------:R-:W-:Y:S01]  /*1b600*/  STL [R1+0xf0], R245 ;  /* 0x0000f0f501007387 */ /* 0x000fe20000100800 */
[----:B-1----:R-:W-:Y:S01]  /*1b610*/  IABS R2, R3 ;  /* 0x0000000300027213 */ /* 0x002fe20000000000 */
[----:B------:R-:W-:Y:S02]  /*1b620*/  FFMA.FTZ R6, R204, -UR35, R6 ;  /* 0x80000023cc067c23 */ /* 0x000fe40008010006 */
[----:B------:R-:W-:Y:S01]  /*1b630*/  IMAD.IADD R3, R241, 0x1, -R0 ;  /* 0x00000001f1037824 */ /* 0x000fe200078e0a00 */
[----:B------:R1:W1:Y:S04]  /*1b640*/  I2F R202, R2 ;  /* 0x0000000200ca7306 */ /* 0x0002680000201400 */
[----:B------:R-:W-:Y:S06]  /*1b650*/  IABS R3, R3 ;  /* 0x0000000300037213 */ /* 0x000fec0000000000 */
[----:B------:R-:W2:Y:S01]  /*1b660*/  I2F R203, R3 ;  /* 0x0000000300cb7306 */ /* 0x000ea20000201400 */
[----:B-1----:R-:W-:Y:S01]  /*1b670*/  IADD3 R2, R0, 0x1, RZ ;  /* 0x0000000100027810 */ /* 0x002fe20007ffe0ff */
[----:B------:R-:W-:Y:S03]  /*1b680*/  FFMA.FTZ R8, R202, -UR35, R8 ;  /* 0x80000023ca087c23 */ /* 0x000fe60008010008 */
[----:B------:R-:W-:Y:S01]  /*1b690*/  ISETP.GE.AND P1, PT, R2, R238, PT ;  /* 0x000000ee0200720c */ /* 0x000fe20003f26270 */
[----:B------:R-:W-:Y:S01]  /*1b6a0*/  IMAD.IADD R200, R236, 0x1, -R2 ;  /* 0x00000001ecc87824 */ /* 0x000fe200078e0a02 */
[C---:B------:R-:W-:Y:S02]  /*1b6b0*/  ISETP.GE.AND P3, PT, R2.reuse, R240, PT ;  /* 0x000000f00200720c */ /* 0x040fe40003f66270 */
[----:B------:R-:W-:Y:S02]  /*1b6c0*/  ISETP.GE.AND P2, PT, R2, R239, PT ;  /* 0x000000ef0200720c */ /* 0x000fe40003f46270 */
[----:B------:R-:W-:Y:S01]  /*1b6d0*/  IABS R200, R200 ;  /* 0x000000c800c87213 */ /* 0x000fe20000000000 */
[----:B--2---:R-:W-:Y:S01]  /*1b6e0*/  FFMA.FTZ R10, R203, -UR35, R10 ;  /* 0x80000023cb0a7c23 */ /* 0x004fe2000801000a */
[----:B------:R-:W-:Y:S02]  /*1b6f0*/  IADD3 R3, R0, 0x8, RZ ;  /* 0x0000000800037810 */ /* 0x000fe40007ffe0ff */
[----:B------:R-:W1:Y:S01]  /*1b700*/  I2F R205, R200 ;  /* 0x000000c800cd7306 */ /* 0x000e620000201400 */
[----:B------:R-:W-:Y:S02]  /*1b710*/  ISETP.GE.AND P0, PT, R2, R237, PT ;  /* 0x000000ed0200720c */ /* 0x000fe40003f06270 */
[----:B------:R-:W-:Y:S01]  /*1b720*/  IMAD.IADD R201, R236, 0x1, -R3 ;  /* 0x00000001ecc97824 */ /* 0x000fe200078e0a03 */
[C---:B------:R-:W-:Y:S02]  /*1b730*/  ISETP.GE.OR P3, PT, R2.reuse, R245, !P3 ;  /* 0x000000f50200720c */ /* 0x040fe40005f66670 */
[C---:B------:R-:W-:Y:S02]  /*1b740*/  ISETP.GE.OR P4, PT, R2.reuse, R244, !P2 ;  /* 0x000000f40200720c */ /* 0x040fe40005786670 */
[C---:B------:R-:W-:Y:S02]  /*1b750*/  ISETP.GE.OR P1, PT, R2.reuse, R243, !P1 ;  /* 0x000000f30200720c */ /* 0x040fe40004f26670 */
[----:B------:R-:W-:Y:S02]  /*1b760*/  ISETP.GE.OR P0, PT, R2, R242, !P0 ;  /* 0x000000f20200720c */ /* 0x000fe40004706670 */
[CC--:B------:R-:W-:Y:S04]  /*1b770*/  ISETP.GE.AND P2, PT, R3.reuse, R240.reuse, PT ;  /* 0x000000f00300720c */ /* 0x0c0fe80003f46270 */
[----:B------:R-:W-:Y:S05]  /*1b780*/  ISETP.GE.OR P2, PT, R3, R245, !P2 ;  /* 0x000000f50300720c */ /* 0x000fea0005746670 */
[----:B------:R-:W-:Y:S02]  /*1b790*/  @P1 LOP3.LUT R232, R232, 0x800000, RZ, 0xfc, !PT ;  /* 0x00800000e8e81812 */ /* 0x000fe400078efcff */
[C---:B------:R-:W-:Y:S01]  /*1b7a0*/  ISETP.GE.AND P1, PT, R0.reuse, R240, PT ;  /* 0x000000f00000720c */ /* 0x040fe20003f26270 */
[----:B-1----:R-:W-:Y:S01]  /*1b7b0*/  FFMA.FTZ R5, R205, -UR35, R5 ;  /* 0x80000023cd057c23 */ /* 0x002fe20008010005 */
[----:B------:R-:W-:Y:S02]  /*1b7c0*/  IABS R200, R201 ;  /* 0x000000c900c87213 */ /* 0x000fe40000000000 */
[----:B------:R-:W-:Y:S02]  /*1b7d0*/  IADD3 R205, R0, 0x11, RZ ;  /* 0x0000001100cd7810 */ /* 0x000fe40007ffe0ff */
[----:B------:R-:W-:Y:S01]  /*1b7e0*/  LOP3.LUT R232, R232, 0xffbfffff, RZ, 0xc0, !PT ;  /* 0xffbfffffe8e87812 */ /* 0x000fe200078ec0ff */
[----:B------:R-:W-:Y:S01]  /*1b7f0*/  IMAD.MOV.U32 R201, RZ, RZ, R200 ;  /* 0x000000ffffc97224 */ /* 0x000fe200078e00c8 */
[----:B------:R-:W-:Y:S01]  /*1b800*/  ISETP.GE.OR P1, PT, R0, R245, !P1 ;  /* 0x000000f50000720c */ /* 0x000fe20004f26670 */
[----:B------:R-:W-:Y:S01]  /*1b810*/  IMAD.IADD R200, R236, 0x1, -R207 ;  /* 0x00000001ecc87824 */ /* 0x000fe200078e0acf */
[----:B------:R-:W-:Y:S01]  /*1b820*/  @P0 LOP3.LUT R232, R232, 0x400000, RZ, 0xfc, !PT ;  /* 0x00400000e8e80812 */ /* 0x000fe200078efcff */
[----:B------:R1:W2:Y:S01]  /*1b830*/  I2F R208, R201 ;  /* 0x000000c900d07306 */ /* 0x0002a20000201400 */
[C---:B------:R-:W-:Y:S02]  /*1b840*/  ISETP.GE.AND P0, PT, R0.reuse, R239, PT ;  /* 0x000000ef0000720c */ /* 0x040fe40003f06270 */
[----:B------:R-:W-:Y:S02]  /*1b850*/  IABS R200, R200 ;  /* 0x000000c800c87213 */ /* 0x000fe40000000000 */
[----:B------:R-:W-:Y:S02]  /*1b860*/  ISETP.GE.OR P0, PT, R0, R244, !P0 ;  /* 0x000000f40000720c */ /* 0x000fe40004706670 */
[----:B------:R-:W-:Y:S02]  /*1b870*/  FSEL R250, R4, -INF , !P1 ;  /* 0xff80000004fa7808 */ /* 0x000fe40004800000 */
[----:B------:R-:W-:Y:S01]  /*1b880*/  ISETP.GE.AND P1, PT, R0, R238, PT ;  /* 0x000000ee0000720c */ /* 0x000fe20003f26270 */
[----:B------:R-:W2:Y:S01]  /*1b890*/  I2F R204, R200 ;  /* 0x000000c800cc7306 */ /* 0x000ea20000201400 */
[----:B---3--:R-:W-:Y:S02]  /*1b8a0*/  FSEL R197, R6, -INF , !P0 ;  /* 0xff80000006c57808 */ /* 0x008fe40004000000 */
[C---:B------:R-:W-:Y:S02]  /*1b8b0*/  ISETP.GE.AND P0, PT, R0.reuse, R237, PT ;  /* 0x000000ed0000720c */ /* 0x040fe40003f06270 */
[C---:B------:R-:W-:Y:S02]  /*1b8c0*/  ISETP.GE.OR P1, PT, R0.reuse, R243, !P1 ;  /* 0x000000f30000720c */ /* 0x040fe40004f26670 */
[----:B------:R-:W-:Y:S02]  /*1b8d0*/  ISETP.GE.OR P0, PT, R0, R242, !P0 ;  /* 0x000000f20000720c */ /* 0x000fe40004706670 */
[----:B----4-:R-:W-:Y:S02]  /*1b8e0*/  FSEL R246, R8, -INF , !P1 ;  /* 0xff80000008f67808 */ /* 0x010fe40004800000 */
[----:B------:R-:W-:Y:S02]  /*1b8f0*/  FSEL R230, R10, -INF , !P0 ;  /* 0xff8000000ae67808 */ /* 0x000fe40004000000 */
[CC--:B------:R-:W-:Y:S01]  /*1b900*/  ISETP.GE.AND P1, PT, R207.reuse, R240.reuse, PT ;  /* 0x000000f0cf00720c */ /* 0x0c0fe20003f26270 */
[----:B-1----:R-:W-:Y:S01]  /*1b910*/  IMAD.IADD R201, R236, 0x1, -R206 ;  /* 0x00000001ecc97824 */ /* 0x002fe200078e0ace */
[-C--:B------:R-:W-:Y:S01]  /*1b920*/  ISETP.GE.AND P0, PT, R206, R240.reuse, PT ;  /* 0x000000f0ce00720c */ /* 0x080fe20003f06270 */
[----:B--2---:R-:W-:Y:S01]  /*1b930*/  FFMA.FTZ R16, R208, -UR35, R16 ;  /* 0x80000023d0107c23 */ /* 0x004fe20008010010 */
[-C--:B------:R-:W-:Y:S02]  /*1b940*/  ISETP.GE.OR P1, PT, R207, R245.reuse, !P1 ;  /* 0x000000f5cf00720c */ /* 0x080fe40004f26670 */
[----:B------:R-:W-:Y:S02]  /*1b950*/  ISETP.GE.OR P0, PT, R206, R245, !P0 ;  /* 0x000000f5ce00720c */ /* 0x000fe40004706670 */
[----:B------:R-:W-:Y:S02]  /*1b960*/  FSEL R198, R16, -INF , !P2 ;  /* 0xff80000010c67808 */ /* 0x000fe40005000000 */
[----:B------:R-:W-:Y:S01]  /*1b970*/  ISETP.GE.AND P2, PT, R205, R240, PT ;  /* 0x000000f0cd00720c */ /* 0x000fe20003f46270 */
[----:B------:R-:W-:Y:S01]  /*1b980*/  FFMA.FTZ R17, R204, -UR35, R17 ;  /* 0x80000023cc117c23 */ /* 0x000fe20008010011 */
[----:B------:R-:W-:Y:S01]  /*1b990*/  IABS R200, R201 ;  /* 0x000000c900c87213 */ /* 0x000fe20000000000 */
[----:B------:R-:W-:Y:S01]  /*1b9a0*/  IMAD.IADD R201, R235, 0x1, -R2 ;  /* 0x00000001ebc97824 */ /* 0x000fe200078e0a02 */
[----:B------:R-:W-:Y:S02]  /*1b9b0*/  ISETP.GE.OR P2, PT, R205, R245, !P2 ;  /* 0x000000f5cd00720c */ /* 0x000fe40005746670 */
[----:B------:R1:W2:Y:S01]  /*1b9c0*/  I2F R203, R200 ;  /* 0x000000c800cb7306 */ /* 0x0002a20000201400 */
[----:B------:R-:W-:Y:S02]  /*1b9d0*/  FSEL R199, R17, -INF , !P1 ;  /* 0xff80000011c77808 */ /* 0x000fe40004800000 */
[C---:B------:R-:W-:Y:S02]  /*1b9e0*/  IADD3 R17, R0.reuse, 0x31, RZ ;  /* 0x0000003100117810 */ /* 0x040fe40007ffe0ff */
[C---:B------:R-:W-:Y:S02]  /*1b9f0*/  IADD3 R16, R0.reuse, 0x38, RZ ;  /* 0x0000003800107810 */ /* 0x040fe40007ffe0ff */
[C---:B------:R-:W-:Y:S02]  /*1ba00*/  IADD3 R10, R0.reuse, 0x39, RZ ;  /* 0x00000039000a7810 */ /* 0x040fe40007ffe0ff */
[----:B------:R-:W-:Y:S02]  /*1ba10*/  IADD3 R8, R0, 0x40, RZ ;  /* 0x0000004000087810 */ /* 0x000fe40007ffe0ff */
[----:B------:R-:W-:Y:S02]  /*1ba20*/  LOP3.LUT R232, R232, 0xffdfffff, RZ, 0xc0, !PT ;  /* 0xffdfffffe8e87812 */ /* 0x000fe400078ec0ff */
[C---:B------:R-:W-:Y:S02]  /*1ba30*/  IADD3 R6, R0.reuse, 0x41, RZ ;  /* 0x0000004100067810 */ /* 0x040fe40007ffe0ff */
[----:B------:R-:W-:Y:S02]  /*1ba40*/  FSEL R249, R5, -INF , !P3 ;  /* 0xff80000005f97808 */ /* 0x000fe40005800000 */
[----:B------:R-:W-:Y:S02]  /*1ba50*/  IADD3 R5, R0, 0x48, RZ ;  /* 0x0000004800057810 */ /* 0x000fe40007ffe0ff */
[----:B-1----:R-:W-:Y:S01]  /*1ba60*/  IABS R200, R201 ;  /* 0x000000c900c87213 */ /* 0x002fe20000000000 */
[----:B--2---:R-:W-:Y:S04]  /*1ba70*/  FFMA.FTZ R20, R203, -UR35, R20 ;  /* 0x80000023cb147c23 */ /* 0x004fe80008010014 */
[----:B------:R-:W-:Y:S01]  /*1ba80*/  IMAD.MOV.U32 R201, RZ, RZ, R200 ;  /* 0x000000ffffc97224 */ /* 0x000fe200078e00c8 */
[----:B------:R-:W-:Y:S01]  /*1ba90*/  FSEL R228, R20, -INF , !P0 ;  /* 0xff80000014e47808 */ /* 0x000fe20004000000 */
[----:B------:R-:W-:Y:S02]  /*1baa0*/  IMAD.IADD R200, R236, 0x1, -R205 ;  /* 0x00000001ecc87824 */ /* 0x000fe400078e0acd */
[----:B------:R1:W2:Y:S03]  /*1bab0*/  I2F R202, R201 ;  /* 0x000000c900ca7306 */ /* 0x0002a60000201400 */
[----:B------:R-:W-:Y:S07]  /*1bac0*/  IABS R200, R200 ;  /* 0x000000c800c87213 */ /* 0x000fee0000000000 */
[----:B------:R3:W4:Y:S01]  /*1bad0*/  I2F R204, R200 ;  /* 0x000000c800cc7306 */ /* 0x0007220000201400 */
[C---:B-1----:R-:W-:Y:S02]  /*1bae0*/  IMAD.IADD R201, R235.reuse, 0x1, -R3 ;  /* 0x00000001ebc97824 */ /* 0x042fe400078e0a03 */
[----:B--2---:R-:W-:Y:S03]  /*1baf0*/  FFMA.FTZ R7, R202, -UR35, R7 ;  /* 0x80000023ca077c23 */ /* 0x004fe60008010007 */
[----:B---3--:R-:W-:Y:S01]  /*1bb00*/  IABS R200, R201 ;  /* 0x000000c900c87213 */ /* 0x008fe20000000000 */
[----:B------:R-:W-:Y:S02]  /*1bb10*/  IMAD.IADD R201, R235, 0x1, -R207 ;  /* 0x00000001ebc97824 */ /* 0x000fe400078e0acf */
[----:B----4-:R-:W-:Y:S01]  /*1bb20*/  FFMA.FTZ R21, R204, -UR35, R21 ;  /* 0x80000023cc157c23 */ /* 0x010fe20008010015 */
[----:B------:R1:W2:Y:S01]  /*1bb30*/  I2F R208, R200 ;  /* 0x000000c800d07306 */ /* 0x0002a20000201400 */
[----:B------:R-:W-:Y:S03]  /*1bb40*/  IADD3 R204, R0, 0x18, RZ ;  /* 0x0000001800cc7810 */ /* 0x000fe60007ffe0ff */
[----:B------:R-:W-:Y:S02]  /*1bb50*/  FSEL R227, R21, -INF , !P2 ;  /* 0xff80000015e37808 */ /* 0x000fe40005000000 */
[C---:B------:R-:W-:Y:S04]  /*1bb60*/  ISETP.GE.AND P1, PT, R204.reuse, R240, PT ;  /* 0x000000f0cc00720c */ /* 0x040fe80003f26270 */
[----:B------:R-:W-:Y:S02]  /*1bb70*/  ISETP.GE.OR P1, PT, R204, R245, !P1 ;  /* 0x000000f5cc00720c */ /* 0x000fe40004f26670 */
[----:B-1----:R-:W-:Y:S01]  /*1bb80*/  IABS R200, R201 ;  /* 0x000000c900c87213 */ /* 0x002fe20000000000 */
[C---:B------:R-:W-:Y:S02]  /*1bb90*/  IMAD.IADD R201, R235.reuse, 0x1, -R206 ;  /* 0x00000001ebc97824 */ /* 0x040fe400078e0ace */
[----:B--2---:R-:W-:Y:S01]  /*1bba0*/  FFMA.FTZ R18, R208, -UR35, R18 ;  /* 0x80000023d0127c23 */ /* 0x004fe20008010012 */
[----:B------:R1:W2:Y:S02]  /*1bbb0*/  I2F R202, R200 ;  /* 0x000000c800ca7306 */ /* 0x0002a40000201400 */
[----:B-1----:R-:W-:Y:S01]  /*1bbc0*/  IABS R200, R201 ;  /* 0x000000c900c87213 */ /* 0x002fe20000000000 */
[----:B------:R-:W-:Y:S02]  /*1bbd0*/  IMAD.IADD R201, R235, 0x1, -R205 ;  /* 0x00000001ebc97824 */ /* 0x000fe400078e0acd */
[----:B--2---:R-:W-:Y:S05]  /*1bbe0*/  FFMA.FTZ R19, R202, -UR35, R19 ;  /* 0x80000023ca137c23 */ /* 0x004fea0008010013 */
[----:B------:R1:W2:Y:S02]  /*1bbf0*/  I2F R203, R200 ;  /* 0x000000c800cb7306 */ /* 0x0002a40000201400 */
[----:B-1----:R-:W-:Y:S02]  /*1bc00*/  IMAD.IADD R200, R236, 0x1, -R204 ;  /* 0x00000001ecc87824 */ /* 0x002fe400078e0acc */
[----:B--2---:R-:W-:Y:S03]  /*1bc10*/  FFMA.FTZ R22, R203, -UR35, R22 ;  /* 0x80000023cb167c23 */ /* 0x004fe60008010016 */
[----:B------:R-:W-:Y:S04]  /*1bc20*/  IABS R200, R200 ;  /* 0x000000c800c87213 */ /* 0x000fe80000000000 */
[----:B------:R1:W2:Y:S02]  /*1bc30*/  I2F R208, R200 ;  /* 0x000000c800d07306 */ /* 0x0002a40000201400 */
[----:B-1----:R-:W-:Y:S01]  /*1bc40*/  IABS R200, R201 ;  /* 0x000000c900c87213 */ /* 0x002fe20000000000 */
[--C-:B------:R-:W-:Y:S02]  /*1bc50*/  IMAD.IADD R201, R234, 0x1, -R2.reuse ;  /* 0x00000001eac97824 */ /* 0x100fe400078e0a02 */
[----:B------:R-:W-:Y:S05]  /*1bc60*/  IMAD.IADD R2, R241, 0x1, -R2 ;  /* 0x00000001f1027824 */ /* 0x000fea00078e0a02 */
[----:B------:R1:W3:Y:S01]  /*1bc70*/  I2F R203, R200 ;  /* 0x000000c800cb7306 */ /* 0x0002e20000201400 */
[----:B--2---:R-:W-:Y:S05]  /*1bc80*/  FFMA.FTZ R32, R208, -UR35, R32 ;  /* 0x80000023d0207c23 */ /* 0x004fea0008010020 */
[----:B------:R-:W-:Y:S02]  /*1bc90*/  FSEL R219, R32, -INF , !P1 ;  /* 0xff80000020db7808 */ /* 0x000fe40004800000 */
[----:B-1----:R-:W-:Y:S01]  /*1bca0*/  IABS R200, R201 ;  /* 0x000000c900c87213 */ /* 0x002fe20000000000 */
[----:B---3--:R-:W-:Y:S02]  /*1bcb0*/  FFMA.FTZ R23, R203, -UR35, R23 ;  /* 0x80000023cb177c23 */ /* 0x008fe40008010017 */
[----:B------:R-:W-:Y:S01]  /*1bcc0*/  IMAD.IADD R201, R234, 0x1, -R3 ;  /* 0x00000001eac97824 */ /* 0x000fe200078e0a03 */
[----:B------:R1:W2:Y:S02]  /*1bcd0*/  I2F R202, R200 ;  /* 0x000000c800ca7306 */ /* 0x0002a40000201400 */
[----:B-1----:R-:W-:Y:S02]  /*1bce0*/  IMAD.IADD R200, R235, 0x1, -R204 ;  /* 0x00000001ebc87824 */ /* 0x002fe400078e0acc */
[----:B--2---:R-:W-:Y:S03]  /*1bcf0*/  FFMA.FTZ R9, R202, -UR35, R9 ;  /* 0x80000023ca097c23 */ /* 0x004fe60008010009 */
[----:B------:R-:W-:Y:S04]  /*1bd00*/  IABS R200, R200 ;  /* 0x000000c800c87213 */ /* 0x000fe80000000000 */
[----:B------:R1:W2:Y:S02]  /*1bd10*/  I2F R203, R200 ;  /* 0x000000c800cb7306 */ /* 0x0002a40000201400 */
[----:B-1----:R-:W-:Y:S01]  /*1bd20*/  IABS R200, R201 ;  /* 0x000000c900c87213 */ /* 0x002fe20000000000 */
[----:B------:R-:W-:Y:S02]  /*1bd30*/  IMAD.IADD R201, R234, 0x1, -R207 ;  /* 0x00000001eac97824 */ /* 0x000fe400078e0acf */
[----:B--2---:R-:W-:Y:S05]  /*1bd40*/  FFMA.FTZ R34, R203, -UR35, R34 ;  /* 0x80000023cb227c23 */ /* 0x004fea0008010022 */
[----:B------:R1:W2:Y:S01]  /*1bd50*/  I2F R202, R200 ;  /* 0x000000c800ca7306 */ /* 0x0002a20000201400 */
[----:B------:R-:W-:Y:S04]  /*1bd60*/  IADD3 R203, R0, 0x19, RZ ;  /* 0x0000001900cb7810 */ /* 0x000fe80007ffe0ff */
[C---:B------:R-:W-:Y:S04]  /*1bd70*/  ISETP.GE.AND P0, PT, R203.reuse, R240, PT ;  /* 0x000000f0cb00720c */ /* 0x040fe80003f06270 */
[----:B------:R-:W-:Y:S02]  /*1bd80*/  ISETP.GE.OR P0, PT, R203, R245, !P0 ;  /* 0x000000f5cb00720c */ /* 0x000fe40004706670 */
[----:B-1----:R-:W-:Y:S01]  /*1bd90*/  IABS R200, R201 ;  /* 0x000000c900c87213 */ /* 0x002fe20000000000 */
[----:B--2---:R-:W-:Y:S03]  /*1bda0*/  FFMA.FTZ R12, R202, -UR35, R12 ;  /* 0x80000023ca0c7c23 */ /* 0x004fe6000801000c */
[----:B------:R1:W2:Y:S02]  /*1bdb0*/  I2F R201, R200 ;  /* 0x000000c800c97306 */ /* 0x0002a40000201400 */
[----:B-1----:R-:W-:Y:S02]  /*1bdc0*/  IMAD.IADD R200, R236, 0x1, -R203 ;  /* 0x00000001ecc87824 */ /* 0x002fe400078e0acb */
[----:B--2---:R-:W-:Y:S02]  /*1bdd0*/  FFMA.FTZ R13, R201, -UR35, R13 ;  /* 0x80000023c90d7c23 */ /* 0x004fe4000801000d */
[----:B------:R-:W-:Y:S01]  /*1bde0*/  IMAD.IADD R201, R234, 0x1, -R206 ;  /* 0x00000001eac97824 */ /* 0x000fe200078e0ace */
[----:B------:R-:W-:Y:S04]  /*1bdf0*/  IABS R200, R200 ;  /* 0x000000c800c87213 */ /* 0x000fe80000000000 */
[----:B------:R1:W2:Y:S02]  /*1be00*/  I2F R202, R200 ;  /* 0x000000c800ca7306 */ /* 0x0002a40000201400 */
[----:B-1----:R-:W-:Y:S01]  /*1be10*/  IABS R200, R201 ;  /* 0x000000c900c87213 */ /* 0x002fe20000000000 */
[----:B--2---:R-:W-:Y:S07]  /*1be20*/  FFMA.FTZ R33, R202, -UR35, R33 ;  /* 0x80000023ca217c23 */ /* 0x004fee0008010021 */
[----:B------:R1:W2:Y:S01]  /*1be30*/  I2F R201, R200 ;  /* 0x000000c800c97306 */ /* 0x0002a20000201400 */
[----:B------:R-:W-:Y:S02]  /*1be40*/  FSEL R226, R33, -INF , !P0 ;  /* 0xff80000021e27808 */ /* 0x000fe40004000000 */
[----:B------:R-:W-:Y:S01]  /*1be50*/  FSEL R33, R7, -INF , !P4 ;  /* 0xff80000007217808 */ /* 0x000fe20006000000 */
[----:B-1----:R-:W-:Y:S02]  /*1be60*/  IMAD.IADD R200, R235, 0x1, -R203 ;  /* 0x00000001ebc87824 */ /* 0x002fe400078e0acb */
[----:B--2---:R-:W-:Y:S02]  /*1be70*/  FFMA.FTZ R24, R201, -UR35, R24 ;  /* 0x80000023c9187c23 */ /* 0x004fe40008010018 */
[----:B------:R-:W-:Y:S01]  /*1be80*/  IMAD.IADD R201, R234, 0x1, -R205 ;  /* 0x00000001eac97824 */ /* 0x000fe200078e0acd */
[----:B------:R-:W-:Y:S04]  /*1be90*/  IABS R200, R200 ;  /* 0x000000c800c87213 */ /* 0x000fe80000000000 */
[----:B------:R1:W2:Y:S02]  /*1bea0*/  I2F R202, R200 ;  /* 0x000000c800ca7306 */ /* 0x0002a40000201400 */
[----:B-1----:R-:W-:Y:S01]  /*1beb0*/  IABS R200, R201 ;  /* 0x000000c900c87213 */ /* 0x002fe20000000000 */
[----:B--2---:R-:W-:Y:S01]  /*1bec0*/  FFMA.FTZ R35, R202, -UR35, R35 ;  /* 0x80000023ca237c23 */ /* 0x004fe20008010023 */
[----:B------:R-:W-:Y:S02]  /*1bed0*/  IABS R201, R2 ;  /* 0x0000000200c97213 */ /* 0x000fe40000000000 */
[----:B------:R-:W-:Y:S04]  /*1bee0*/  IADD3 R202, R0, 0x20, RZ ;  /* 0x0000002000ca7810 */ /* 0x000fe80007ffe0ff */
[----:B------:R-:W1:Y:S01]  /*1bef0*/  I2F R200, R200 ;  /* 0x000000c800c87306 */ /* 0x000e620000201400 */
[----:B------:R-:W-:Y:S01]  /*1bf00*/  ISETP.GE.AND P2, PT, R202, R240, PT ;  /* 0x000000f0ca00720c */ /* 0x000fe20003f46270 */
[----:B------:R-:W-:Y:S03]  /*1bf10*/  IMAD.IADD R2, R236, 0x1, -R202 ;  /* 0x00000001ec027824 */ /* 0x000fe600078e0aca */
[----:B------:R-:W-:Y:S02]  /*1bf20*/  ISETP.GE.OR P2, PT, R202, R245, !P2 ;  /* 0x000000f5ca00720c */ /* 0x000fe40005746670 */
[----:B------:R-:W-:Y:S03]  /*1bf30*/  IABS R2, R2 ;  /* 0x0000000200027213 */ /* 0x000fe60000000000 */
[----:B------:R-:W2:Y:S01]  /*1bf40*/  I2F R201, R201 ;  /* 0x000000c900c97306 */ /* 0x000ea20000201400 */
[----:B-1----:R-:W-:Y:S02]  /*1bf50*/  FFMA.FTZ R25, R200, -UR35, R25 ;  /* 0x80000023c8197c23 */ /* 0x002fe40008010019 */
[----:B------:R-:W-:Y:S02]  /*1bf60*/  IMAD.IADD R200, R234, 0x1, -R204 ;  /* 0x00000001eac87824 */ /* 0x000fe400078e0acc */
[----:B--2---:R-:W-:Y:S05]  /*1bf70*/  FFMA.FTZ R11, R201, -UR35, R11 ;  /* 0x80000023c90b7c23 */ /* 0x004fea000801000b */
[----:B------:R1:W2:Y:S02]  /*1bf80*/  I2F R201, R2 ;  /* 0x0000000200c97306 */ /* 0x0002a40000201400 */
[----:B-1----:R-:W-:Y:S01]  /*1bf90*/  IABS R2, R200 ;  /* 0x000000c800027213 */ /* 0x002fe20000000000 */
[----:B--2---:R-:W-:Y:S07]  /*1bfa0*/  FFMA.FTZ R36, R201, -UR35, R36 ;  /* 0x80000023c9247c23 */ /* 0x004fee0008010024 */
[----:B------:R1:W2:Y:S01]  /*1bfb0*/  I2F R200, R2 ;  /* 0x0000000200c87306 */ /* 0x0002a20000201400 */
[----:B------:R-:W-:Y:S02]  /*1bfc0*/  FSEL R225, R36, -INF , !P2 ;  /* 0xff80000024e17808 */ /* 0x000fe40005000000 */
[C---:B------:R-:W-:Y:S04]  /*1bfd0*/  ISETP.GE.AND P2, PT, R3.reuse, R239, PT ;  /* 0x000000ef0300720c */ /* 0x040fe80003f46270 */
[----:B------:R-:W-:Y:S04]  /*1bfe0*/  ISETP.GE.OR P6, PT, R3, R244, !P2 ;  /* 0x000000f40300720c */ /* 0x000fe800057c6670 */
        /* <DEDUP_REMOVED lines=8> */
[C---:B------:R-:W-:Y:S02]  /*1c070*/  IADD3 R201, R0.reuse, 0x21, RZ ;  /* 0x0000002100c97810 */ /* 0x040fe40007ffe0ff */
[----:B------:R-:W-:Y:S04]  /*1c080*/  IADD3 R200, R0, 0x28, RZ ;  /* 0x0000002800c87810 */ /* 0x000fe80007ffe0ff */
[----:B------:R-:W1:Y:S01]  /*1c090*/  I2F R2, R2 ;  /* 0x0000000200027306 */ /* 0x000e620000201400 */
[CC--:B------:R-:W-:Y:S02]  /*1c0a0*/  ISETP.GE.AND P1, PT, R201.reuse, R240.reuse, PT ;  /* 0x000000f0c900720c */ /* 0x0c0fe40003f26270 */
[C---:B------:R-:W-:Y:S02]  /*1c0b0*/  ISETP.GE.AND P0, PT, R200.reuse, R240, PT ;  /* 0x000000f0c800720c */ /* 0x040fe40003f06270 */
[-C--:B------:R-:W-:Y:S02]  /*1c0c0*/  ISETP.GE.OR P1, PT, R201, R245.reuse, !P1 ;  /* 0x000000f5c900720c */ /* 0x080fe40004f26670 */
[----:B------:R-:W-:Y:S01]  /*1c0d0*/  ISETP.GE.OR P0, PT, R200, R245, !P0 ;  /* 0x000000f5c800720c */ /* 0x000fe20004706670 */
[----:B-1----:R-:W-:Y:S02]  /*1c0e0*/  FFMA.FTZ R14, R2, -UR35, R14 ;  /* 0x80000023020e7c23 */ /* 0x002fe4000801000e */
[----:B------:R-:W-:Y:S05]  /*1c0f0*/  IMAD.IADD R2, R236, 0x1, -R201 ;  /* 0x00000001ec027824 */ /* 0x000fea00078e0ac9 */
[----:B------:R-:W-:Y:S06]  /*1c100*/  IABS R2, R2 ;  /* 0x0000000200027213 */ /* 0x000fec0000000000 */
[----:B------:R-:W1:Y:S02]  /*1c110*/  I2F R2, R2 ;  /* 0x0000000200027306 */ /* 0x000e640000201400 */
[----:B-1----:R-:W-:Y:S02]  /*1c120*/  FFMA.FTZ R37, R2, -UR35, R37 ;  /* 0x8000002302257c23 */ /* 0x002fe40008010025 */
[----:B------:R-:W-:Y:S03]  /*1c130*/  IMAD.IADD R2, R235, 0x1, -R201 ;  /* 0x00000001eb027824 */ /* 0x000fe600078e0ac9 */
[----:B------:R-:W-:Y:S02]  /*1c140*/  FSEL R224, R37, -INF , !P1 ;  /* 0xff80000025e07808 */ /* 0x000fe40004800000 */
[----:B------:R-:W-:Y:S02]  /*1c150*/  IABS R2, R2 ;  /* 0x0000000200027213 */ /* 0x000fe40000000000 */
[C---:B------:R-:W-:Y:S04]  /*1c160*/  ISETP.GE.AND P1, PT, R3.reuse, R238, PT ;  /* 0x000000ee0300720c */ /* 0x040fe80003f26270 */
[----:B------:R-:W1:Y:S01]  /*1c170*/  I2F R2, R2 ;  /* 0x0000000200027306 */ /* 0x000e620000201400 */
[C---:B------:R-:W-:Y:S11]  /*1c180*/  ISETP.GE.OR P1, PT, R3.reuse, R243, !P1 ;  /* 0x000000f30300720c */ /* 0x040ff60004f26670 */
[----:B------:R-:W-:Y:S02]  /*1c190*/  @!UPT UIADD3 URZ, URZ, URZ, URZ ;  /* 0x0000003f3f3ff290 */ /* 0x000fe4000fffe03f */
[----:B------:R-:W-:Y:S04]  /*1c1a0*/  @P1 LOP3.LUT R232, R232, 0x200000, RZ, 0xfc, !PT ;  /* 0x00200000e8e81812 */ /* 0x000fe800078efcff */
[----:B------:R-:W-:Y:S01]  /*1c1b0*/  LOP3.LUT R232, R232, 0xffefffff, RZ, 0xc0, !PT ;  /* 0xffefffffe8e87812 */ /* 0x000fe200078ec0ff */
        /* <DEDUP_REMOVED lines=10> */
[----:B------:R-:W-:Y:S02]  /*1c260*/  ISETP.GE.OR P0, PT, R3, R242, !P0 ;  /* 0x000000f20300720c */ /* 0x000fe40004706670 */
[----:B------:R-:W-:Y:S11]  /*1c270*/  IADD3 R3, R0, 0x29, RZ ;  /* 0x0000002900037810 */ /* 0x000ff60007ffe0ff */
[----:B------:R-:W-:Y:S02]  /*1c280*/  @P0 LOP3.LUT R232, R232, 0x100000, RZ, 0xfc, !PT ;  /* 0x00100000e8e80812 */ /* 0x000fe400078efcff */
[C---:B------:R-:W-:Y:S02]  /*1c290*/  ISETP.GE.AND P0, PT, R3.reuse, R240, PT ;  /* 0x000000f00300720c */ /* 0x040fe40003f06270 */
[----:B------:R-:W-:Y:S02]  /*1c2a0*/  LOP3.LUT R232, R232, 0xfffbffff, RZ, 0xc0, !PT ;  /* 0xfffbffffe8e87812 */ /* 0x000fe400078ec0ff */
[----:B------:R-:W-:Y:S01]  /*1c2b0*/  ISETP.GE.OR P0, PT, R3, R245, !P0 ;  /* 0x000000f50300720c */ /* 0x000fe20004706670 */
[----:B-1----:R-:W-:Y:S02]  /*1c2c0*/  FFMA.FTZ R29, R2, -UR35, R29 ;  /* 0x80000023021d7c23 */ /* 0x002fe4000801001d */
[----:B------:R-:W-:Y:S05]  /*1c2d0*/  IMAD.IADD R2, R241, 0x1, -R207 ;  /* 0x00000001f1027824 */ /* 0x000fea00078e0acf */
[----:B------:R-:W-:Y:S06]  /*1c2e0*/  IABS R2, R2 ;  /* 0x0000000200027213 */ /* 0x000fec0000000000 */
[----:B------:R-:W1:Y:S02]  /*1c2f0*/  I2F R2, R2 ;  /* 0x0000000200027306 */ /* 0x000e640000201400 */
        /* <DEDUP_REMOVED lines=14> */
[C---:B------:R-:W-:Y:S02]  /*1c3e0*/  ISETP.GE.OR P2, PT, R207.reuse, R244, !P0 ;  /* 0x000000f4cf00720c */ /* 0x040fe40004746670 */
[C---:B------:R-:W-:Y:S04]  /*1c3f0*/  ISETP.GE.AND P0, PT, R207.reuse, R238, PT ;  /* 0x000000eecf00720c */ /* 0x040fe80003f06270 */
[C---:B------:R-:W-:Y:S02]  /*1c400*/  ISETP.GE.OR P1, PT, R207.reuse, R243, !P0 ;  /* 0x000000f3cf00720c */ /* 0x040fe40004726670 */
[C---:B------:R-:W-:Y:S04]  /*1c410*/  ISETP.GE.AND P0, PT, R207.reuse, R237, PT ;  /* 0x000000edcf00720c */ /* 0x040fe80003f06270 */
[----:B------:R-:W-:Y:S02]  /*1c420*/  ISETP.GE.OR P0, PT, R207, R242, !P0 ;  /* 0x000000f2cf00720c */ /* 0x000fe40004706670 */
[----:B------:R-:W-:Y:S04]  /*1c430*/  @P2 LOP3.LUT R232, R232, 0x40000, RZ, 0xfc, !PT ;  /* 0x00040000e8e82812 */ /* 0x000fe800078efcff */
[----:B------:R-:W-:Y:S04]  /*1c440*/  LOP3.LUT R232, R232, 0xfff7ffff, RZ, 0xc0, !PT ;  /* 0xfff7ffffe8e87812 */ /* 0x000fe800078ec0ff */
[----:B------:R-:W-:Y:S01]  /*1c450*/  @P1 LOP3.LUT R232, R232, 0x80000, RZ, 0xfc, !PT ;  /* 0x00080000e8e81812 */ /* 0x000fe200078efcff */
[----:B-1----:R-:W-:Y:S02]  /*1c460*/  FFMA.FTZ R40, R2, -UR35, R40 ;  /* 0x8000002302287c23 */ /* 0x002fe40008010028 */
[----:B------:R-:W-:Y:S01]  /*1c470*/  IMAD.IADD R2, R241, 0x1, -R206 ;  /* 0x00000001f1027824 */ /* 0x000fe200078e0ace */
[----:B------:R-:W-:Y:S04]  /*1c480*/  LOP3.LUT R232, R232, 0xfffdffff, RZ, 0xc0, !PT ;  /* 0xfffdffffe8e87812 */ /* 0x000fe800078ec0ff */
[----:B------:R-:W-:Y:S02]  /*1c490*/  IABS R2, R2 ;  /* 0x0000000200027213 */ /* 0x000fe40000000000 */
[----:B------:R-:W-:Y:S04]  /*1c4a0*/  @P0 LOP3.LUT R232, R232, 0x20000, RZ, 0xfc, !PT ;  /* 0x00020000e8e80812 */ /* 0x000fe800078efcff */
[----:B------:R-:W1:Y:S01]  /*1c4b0*/  I2F R2, R2 ;  /* 0x0000000200027306 */ /* 0x000e620000201400 */
[----:B------:R-:W-:Y:S01]  /*1c4c0*/  LOP3.LUT R232, R232, 0xfffeffff, RZ, 0xc0, !PT ;  /* 0xfffeffffe8e87812 */ /* 0x000fe200078ec0ff */
[----:B-1----:R-:W-:Y:S02]  /*1c4d0*/  FFMA.FTZ R26, R2, -UR35, R26 ;  /* 0x80000023021a7c23 */ /* 0x002fe4000801001a */
[----:B------:R-:W-:Y:S05]  /*1c4e0*/  IMAD.IADD R2, R235, 0x1, -R3 ;  /* 0x00000001eb027824 */ /* 0x000fea00078e0a03 */
[----:B------:R-:W-:Y:S06]  /*1c4f0*/  IABS R2, R2 ;  /* 0x0000000200027213 */ /* 0x000fec0000000000 */
[----:B------:R-:W1:Y:S02]  /*1c500*/  I2F R2, R2 ;  /* 0x0000000200027306 */ /* 0x000e640000201400 */
[----:B-1----:R-:W-:Y:S01]  /*1c510*/  FFMA.FTZ R51, R2, -UR35, R51 ;  /* 0x8000002302337c23 */ /* 0x002fe20008010033 */
[----:B------:R-:W-:Y:S04]  /*1c520*/  IADD3 R2, R0, 0x30, RZ ;  /* 0x0000003000027810 */ /* 0x000fe80007ffe0ff */
[----:B------:R-:W-:Y:S01]  /*1c530*/  ISETP.GE.AND P0, PT, R2, R240, PT ;  /* 0x000000f00200720c */ /* 0x000fe20003f06270 */
[----:B------:R-:W-:Y:S03]  /*1c540*/  IMAD.IADD R4, R236, 0x1, -R2 ;  /* 0x00000001ec047824 */ /* 0x000fe600078e0a02 */
[----:B------:R-:W-:Y:S02]  /*1c550*/  ISETP.GE.OR P0, PT, R2, R245, !P0 ;  /* 0x000000f50200720c */ /* 0x000fe40004706670 */
        /* <DEDUP_REMOVED lines=20> */
[----:B------:R-:W-:Y:S02]  /*1c6a0*/  @P0 LOP3.LUT R232, R232, 0x4000, RZ, 0xfc, !PT ;  /* 0x00004000e8e80812 */ /* 0x000fe400078efcff */
[C---:B------:R-:W-:Y:S02]  /*1c6b0*/  ISETP.GE.AND P0, PT, R17.reuse, R240, PT ;  /* 0x000000f01100720c */ /* 0x040fe40003f06270 */
[----:B------:R-:W1:Y:S01]  /*1c6c0*/  I2F R4, R4 ;  /* 0x0000000400047306 */ /* 0x000e620000201400 */
        /* <DEDUP_REMOVED lines=29> */
[----:B------:R-:W-:Y:S02]  /*1c8a0*/  ISETP.GE.AND P0, PT, R16, R240, PT ;  /* 0x000000f01000720c */ /* 0x000fe40003f06270 */
        /* <DEDUP_REMOVED lines=120> */
[----:B------:R-:W-:Y:S02]  /*1d030*/  @P0 LOP3.LUT R232, R232, 0x8, RZ, 0xfc, !PT ;  /* 0x00000008e8e80812 */ /* 0x000fe400078efcff */
[C---:B------:R-:W-:Y:S02]  /*1d040*/  ISETP.GE.AND P0, PT, R5.reuse, R240, PT ;  /* 0x000000f00500720c */ /* 0x040fe40003f06270 */
[----:B------:R-:W-:Y:S02]  /*1d050*/  IABS R4, R4 ;  /* 0x0000000400047213 */ /* 0x000fe40000000000 */
[----:B------:R-:W-:Y:S02]  /*1d060*/  ISETP.GE.OR P0, PT, R5, R245, !P0 ;  /* 0x000000f50500720c */ /* 0x000fe40004706670 */
[----:B------:R-:W-:Y:S02]  /*1d070*/  LOP3.LUT R232, R232, 0xfffffffe, RZ, 0xc0, !PT ;  /* 0xfffffffee8e87812 */ /* 0x000fe400078ec0ff */
[----:B------:R-:W1:Y:S01]  /*1d080*/  I2F R4, R4 ;  /* 0x0000000400047306 */ /* 0x000e620000201400 */
[----:B------:R-:W-:Y:S01]  /*1d090*/  LOP3.LUT R231, R231, 0xf7ffffff, RZ, 0xc0, !PT ;  /* 0xf7ffffffe7e77812 */ /* 0x000fe200078ec0ff */
        /* <DEDUP_REMOVED lines=25> */
[----:B------:R-:W-:Y:S02]  /*1d230*/  LOP3.LUT R231, R231, 0xffbfffff, RZ, 0xc0, !PT ;  /* 0xffbfffffe7e77812 */ /* 0x000fe400078ec0ff */
[----:B------:R-:W-:Y:S02]  /*1d240*/  IABS R4, R4 ;  /* 0x0000000400047213 */ /* 0x000fe40000000000 */
[----:B------:R-:W-:Y:S04]  /*1d250*/  LOP3.LUT R232, R232, 0xbfffffff, RZ, 0xc0, !PT ;  /* 0xbfffffffe8e87812 */ /* 0x000fe800078ec0ff */
[----:B------:R-:W1:Y:S02]  /*1d260*/  I2F R4, R4 ;  /* 0x0000000400047306 */ /* 0x000e640000201400 */
        /* <DEDUP_REMOVED lines=11> */
[----:B-1----:R-:W-:Y:S05]  /*1d320*/  FFMA.FTZ R81, R20, -UR35, R81 ;  /* 0x8000002314517c23 */ /* 0x002fea0008010051 */
[----:B------:R-:W-:Y:S02]  /*1d330*/  FSEL R81, R81, -INF , !P0 ;  /* 0xff80000051517808 */ /* 0x000fe40004000000 */
[C---:B------:R-:W-:Y:S04]  /*1d340*/  ISETP.GE.AND P0, PT, R3.reuse, R239, PT ;  /* 0x000000ef0300720c */ /* 0x040fe80003f06270 */
[C---:B------:R-:W-:Y:S02]  /*1d350*/  ISETP.GE.OR P2, PT, R3.reuse, R244, !P0 ;  /* 0x000000f40300720c */ /* 0x040fe40004746670 */
[C---:B------:R-:W-:Y:S04]  /*1d360*/  ISETP.GE.AND P0, PT, R3.reuse, R238, PT ;  /* 0x000000ee0300720c */ /* 0x040fe80003f06270 */
[C---:B------:R-:W-:Y:S02]  /*1d370*/  ISETP.GE.OR P1, PT, R3.reuse, R243, !P0 ;  /* 0x000000f30300720c */ /* 0x040fe40004726670 */
[C---:B------:R-:W-:Y:S04]  /*1d380*/  ISETP.GE.AND P0, PT, R3.reuse, R237, PT ;  /* 0x000000ed0300720c */ /* 0x040fe80003f06270 */
[----:B------:R-:W-:Y:S01]  /*1d390*/  ISETP.GE.OR P0, PT, R3, R242, !P0 ;  /* 0x000000f20300720c */ /* 0x000fe20004706670 */
[----:B------:R-:W-:Y:S01]  /*1d3a0*/  IMAD.IADD R3, R234, 0x1, -R8 ;  /* 0x00000001ea037824 */ /* 0x000fe200078e0a08 */
[----:B------:R-:W-:Y:S04]  /*1d3b0*/  @P2 LOP3.LUT R231, R231, 0x400000, RZ, 0xfc, !PT ;  /* 0x00400000e7e72812 */ /* 0x000fe800078efcff */
[----:B------:R-:W-:Y:S02]  /*1d3c0*/  IABS R3, R3 ;  /* 0x0000000300037213 */ /* 0x000fe40000000000 */
[----:B------:R-:W-:Y:S04]  /*1d3d0*/  LOP3.LUT R231, R231, 0xfeffffff, RZ, 0xc0, !PT ;  /* 0xfeffffffe7e77812 */ /* 0x000fe800078ec0ff */
[----:B------:R-:W1:Y:S01]  /*1d3e0*/  I2F R3, R3 ;  /* 0x0000000300037306 */ /* 0x000e620000201400 */
[----:B------:R-:W-:Y:S04]  /*1d3f0*/  @P1 LOP3.LUT R231, R231, 0x1000000, RZ, 0xfc, !PT ;  /* 0x01000000e7e71812 */ /* 0x000fe800078efcff */
[----:B------:R-:W-:Y:S04]  /*1d400*/  LOP3.LUT R231, R231, 0xbfffffff, RZ, 0xc0, !PT ;  /* 0xbfffffffe7e77812 */ /* 0x000fe800078ec0ff */
[----:B------:R-:W-:Y:S04]  /*1d410*/  @P0 LOP3.LUT R231, R231, 0x40000000, RZ, 0xfc, !PT ;  /* 0x40000000e7e70812 */ /* 0x000fe800078efcff */
        /* <DEDUP_REMOVED lines=9> */
[----:B-1----:R-:W-:Y:S01]  /*1d4b0*/  FFMA.FTZ R83, R3, -UR35, R83 ;  /* 0x8000002303537c23 */ /* 0x002fe20008010053 */
[----:B------:R-:W-:Y:S04]  /*1d4c0*/  IADD3 R3, R0, 0x50, RZ ;  /* 0x0000005000037810 */ /* 0x000fe80007ffe0ff */
[C---:B------:R-:W-:Y:S01]  /*1d4d0*/  ISETP.GE.AND P0, PT, R3.reuse, R240, PT ;  /* 0x000000f00300720c */ /* 0x040fe20003f06270 */
        /* <DEDUP_REMOVED lines=207> */
[----:B------:R-:W-:Y:S02]  /*1e1d0*/  @P1 LOP3.LUT R231, R231, 0x10, RZ, 0xfc, !PT ;  /* 0x00000010e7e71812 */ /* 0x000fe400078efcff */
[----:B------:R-:W-:Y:S02]  /*1e1e0*/  LOP3.LUT R233, R233, 0xfffffffe, RZ, 0xc0, !PT ;  /* 0xfffffffee9e97812 */ /* 0x000fe400078ec0ff */
[----:B------:R-:W1:Y:S01]  /*1e1f0*/  I2F R5, R5 ;  /* 0x0000000500057306 */ /* 0x000e620000201400 */
        /* <DEDUP_REMOVED lines=61> */
[C---:B------:R-:W-:Y:S02]  /*1e5d0*/  LOP3.LUT P3, RZ, R232.reuse, 0x10000, RZ, 0xc0, !PT ;  /* 0x00010000e8ff7812 */ /* 0x040fe4000786c0ff */
[C---:B------:R-:W-:Y:S02]  /*1e5e0*/  LOP3.LUT P5, RZ, R232.reuse, 0x2000, RZ, 0xc0, !PT ;  /* 0x00002000e8ff7812 */ /* 0x040fe400078ac0ff */
[----:B------:R-:W1:Y:S01]  /*1e5f0*/  I2F R3, R3 ;  /* 0x0000000300037306 */ /* 0x000e620000201400 */
[----:B------:R-:W-:Y:S02]  /*1e600*/  @P1 LOP3.LUT R231, R231, 0x2, RZ, 0xfc, !PT ;  /* 0x00000002e7e71812 */ /* 0x000fe400078efcff */
[C---:B------:R-:W-:Y:S02]  /*1e610*/  LOP3.LUT P2, RZ, R232.reuse, 0x40000, RZ, 0xc0, !PT ;  /* 0x00040000e8ff7812 */ /* 0x040fe4000784c0ff */
[----:B------:R-:W-:Y:S02]  /*1e620*/  LOP3.LUT R231, R231, 0xfffffdff, RZ, 0xc0, !PT ;  /* 0xfffffdffe7e77812 */ /* 0x000fe400078ec0ff */
[----:B------:R-:W-:Y:S02]  /*1e630*/  LOP3.LUT R232, R232, 0xdfffffff, RZ, 0xc0, !PT ;  /* 0xdfffffffe8e87812 */ /* 0x000fe400078ec0ff */
[----:B------:R-:W-:Y:S02]  /*1e640*/  @P0 LOP3.LUT R231, R231, 0x200, RZ, 0xfc, !PT ;  /* 0x00000200e7e70812 */ /* 0x000fe400078efcff */
[----:B------:R-:W-:Y:S02]  /*1e650*/  FSEL R23, R23, -INF , !P5 ;  /* 0xff80000017177808 */ /* 0x000fe40006800000 */
[----:B------:R-:W-:Y:S02]  /*1e660*/  FSEL R19, R19, -INF , !P2 ;  /* 0xff80000013137808 */ /* 0x000fe40005000000 */
[----:B------:R-:W-:Y:S01]  /*1e670*/  FSEL R22, R22, -INF , !P3 ;  /* 0xff80000016167808 */ /* 0x000fe20005800000 */
        /* <DEDUP_REMOVED lines=24> */
[----:B------:R-:W-:Y:S02]  /*1e800*/  @P1 LOP3.LUT R232, R232, 0x20000000, RZ, 0xfc, !PT ;  /* 0x20000000e8e81812 */ /* 0x000fe400078efcff */
[----:B------:R-:W-:Y:S02]  /*1e810*/  LOP3.LUT P1, RZ, R231, 0x8000000, RZ, 0xc0, !PT ;  /* 0x08000000e7ff7812 */ /* 0x000fe4000782c0ff */
[----:B------:R-:W-:Y:S02]  /*1e820*/  IABS R2, R2 ;  /* 0x0000000200027213 */ /* 0x000fe40000000000 */
[----:B------:R-:W-:Y:S04]  /*1e830*/  LOP3.LUT R232, R232, 0xfdffffff, RZ, 0xc0, !PT ;  /* 0xfdffffffe8e87812 */ /* 0x000fe800078ec0ff */
[----:B------:R-:W1:Y:S01]  /*1e840*/  I2F R2, R2 ;  /* 0x0000000200027306 */ /* 0x000e620000201400 */
[----:B------:R-:W-:Y:S04]  /*1e850*/  @P6 LOP3.LUT R232, R232, 0x2000000, RZ, 0xfc, !PT ;  /* 0x02000000e8e86812 */ /* 0x000fe800078efcff */
[----:B------:R-:W-:Y:S02]  /*1e860*/  @P1 LOP3.LUT R233, R233, 0x2000, RZ, 0xfc, !PT ;  /* 0x00002000e9e91812 */ /* 0x000fe400078efcff */
[----:B------:R-:W-:Y:S02]  /*1e870*/  LOP3.LUT R232, R232, 0xfbffffff, RZ, 0xc0, !PT ;  /* 0xfbffffffe8e87812 */ /* 0x000fe400078ec0ff */
[----:B------:R-:W-:Y:S02]  /*1e880*/  LOP3.LUT R233, R233, 0xfffffbff, RZ, 0xc0, !PT ;  /* 0xfffffbffe9e97812 */ /* 0x000fe400078ec0ff */
[----:B------:R-:W-:Y:S02]  /*1e890*/  @P4 LOP3.LUT R232, R232, 0x4000000, RZ, 0xfc, !PT ;  /* 0x04000000e8e84812 */ /* 0x000fe400078efcff */
[----:B------:R-:W-:Y:S02]  /*1e8a0*/  LOP3.LUT P4, RZ, R231, 0x1, RZ, 0xc0, !PT ;  /* 0x00000001e7ff7812 */ /* 0x000fe4000788c0ff */
[C---:B------:R-:W-:Y:S02]  /*1e8b0*/  LOP3.LUT P5, RZ, R232.reuse, 0x100, RZ, 0xc0, !PT ;  /* 0x00000100e8ff7812 */ /* 0x040fe400078ac0ff */
[C---:B------:R-:W-:Y:S02]  /*1e8c0*/  LOP3.LUT P2, RZ, R232.reuse, 0x4, RZ, 0xc0, !PT ;  /* 0x00000004e8ff7812 */ /* 0x040fe4000784c0ff */
[----:B------:R-:W-:Y:S02]  /*1e8d0*/  LOP3.LUT P6, RZ, R232, 0x400, RZ, 0xc0, !PT ;  /* 0x00000400e8ff7812 */ /* 0x000fe400078cc0ff */
[----:B------:R-:W-:Y:S02]  /*1e8e0*/  FSEL R38, R38, -INF , !P2 ;  /* 0xff80000026267808 */ /* 0x000fe40005000000 */
[----:B------:R-:W-:Y:S01]  /*1e8f0*/  LOP3.LUT P2, RZ, R232, 0x2, RZ, 0xc0, !PT ;  /* 0x00000002e8ff7812 */ /* 0x000fe2000784c0ff */
[----:B-1----:R-:W-:Y:S01]  /*1e900*/  FFMA.FTZ R108, R2, -UR35, R108 ;  /* 0x80000023026c7c23 */ /* 0x002fe2000801006c */
[----:B------:R-:W-:Y:S01]  /*1e910*/  LOP3.LUT P3, RZ, R232, 0x40, RZ, 0xc0, !PT ;  /* 0x00000040e8ff7812 */ /* 0x000fe2000786c0ff */
[----:B------:R-:W-:Y:S01]  /*1e920*/  IMAD.IADD R2, R241, 0x1, -R17 ;  /* 0x00000001f1027824 */ /* 0x000fe200078e0a11 */
[----:B------:R-:W-:Y:S02]  /*1e930*/  LOP3.LUT P1, RZ, R231, 0x80000000, RZ, 0xc0, !PT ;  /* 0x80000000e7ff7812 */ /* 0x000fe4000782c0ff */
[----:B------:R-:W-:Y:S02]  /*1e940*/  FSEL R34, R34, -INF , !P6 ;  /* 0xff80000022227808 */ /* 0x000fe40007000000 */
[----:B------:R-:W-:Y:S02]  /*1e950*/  IABS R2, R2 ;  /* 0x0000000200027213 */ /* 0x000fe40000000000 */
[----:B------:R-:W-:Y:S02]  /*1e960*/  FSEL R39, R39, -INF , !P1 ;  /* 0xff80000027277808 */ /* 0x000fe40004800000 */
[----:B------:R-:W-:Y:S02]  /*1e970*/  FSEL R35, R35, -INF , !P3 ;  /* 0xff80000023237808 */ /* 0x000fe40005800000 */
[----:B------:R-:W1:Y:S01]  /*1e980*/  I2F R2, R2 ;  /* 0x0000000200027306 */ /* 0x000e620000201400 */
[C---:B------:R-:W-:Y:S02]  /*1e990*/  LOP3.LUT P3, RZ, R232.reuse, 0x100000, RZ, 0xc0, !PT ;  /* 0x00100000e8ff7812 */ /* 0x040fe4000786c0ff */
[----:B------:R-:W-:Y:S04]  /*1e9a0*/  LOP3.LUT P6, RZ, R232, 0x20, RZ, 0xc0, !PT ;  /* 0x00000020e8ff7812 */ /* 0x000fe800078cc0ff */
[----:B------:R-:W-:Y:S02]  /*1e9b0*/  FSEL R206, R29, -INF , !P6 ;  /* 0xff8000001dce7808 */ /* 0x000fe40007000000 */
[----:B------:R-:W-:Y:S04]  /*1e9c0*/  LOP3.LUT P6, RZ, R231, 0x40000, RZ, 0xc0, !PT ;  /* 0x00040000e7ff7812 */ /* 0x000fe800078cc0ff */
[----:B------:R-:W-:Y:S02]  /*1e9d0*/  FSEL R57, R57, -INF , !P6 ;  /* 0xff80000039397808 */ /* 0x000fe40007000000 */
[----:B------:R-:W-:Y:S01]  /*1e9e0*/  LOP3.LUT P6, RZ, R231, 0x800000, RZ, 0xc0, !PT ;  /* 0x00800000e7ff7812 */ /* 0x000fe200078cc0ff */
[----:B-1----:R-:W-:Y:S02]  /*1e9f0*/  FFMA.FTZ R94, R2, -UR35, R94 ;  /* 0x80000023025e7c23 */ /* 0x002fe4000801005e */
[----:B------:R-:W-:Y:S05]  /*1ea00*/  IMAD.IADD R2, R235, 0x1, -R3 ;  /* 0x00000001eb027824 */ /* 0x000fea00078e0a03 */
[----:B------:R-:W-:Y:S06]  /*1ea10*/  IABS R2, R2 ;  /* 0x0000000200027213 */ /* 0x000fec0000000000 */
[----:B------:R-:W1:Y:S02]  /*1ea20*/  I2F R2, R2 ;  /* 0x0000000200027306 */ /* 0x000e640000201400 */
[----:B-1----:R-:W-:Y:S01]  /*1ea30*/  FFMA.FTZ R119, R2, -UR35, R119 ;  /* 0x8000002302777c23 */ /* 0x002fe20008010077 */
[C---:B------:R-:W-:Y:S02]  /*1ea40*/  IADD3 R2, R0.reuse, 0x78, RZ ;  /* 0x0000007800027810 */ /* 0x040fe40007ffe0ff */
[----:B------:R-:W-:Y:S02]  /*1ea50*/  IADD3 R0, R0, 0x79, RZ ;  /* 0x0000007900007810 */ /* 0x000fe40007ffe0ff */
[-C--:B------:R-:W-:Y:S01]  /*1ea60*/  ISETP.GE.AND P0, PT, R2, R240.reuse, PT ;  /* 0x000000f00200720c */ /* 0x080fe20003f06270 */
        /* <DEDUP_REMOVED lines=10> */
[----:B------:R-:W-:Y:S01]  /*1eb10*/  ISETP.GE.OR P0, PT, R0, R245, !P0 ;  /* 0x000000f50000720c */ /* 0x000fe20004706670 */
[----:B-1----:R-:W-:Y:S02]  /*1eb20*/  FFMA.FTZ R130, R7, -UR35, R130 ;  /* 0x8000002307827c23 */ /* 0x002fe40008010082 */
[--C-:B------:R-:W-:Y:S05]  /*1eb30*/  IMAD.IADD R7, R236, 0x1, -R0.reuse ;  /* 0x00000001ec077824 */ /* 0x100fea00078e0a00 */
[----:B------:R-:W-:Y:S06]  /*1eb40*/  IABS R7, R7 ;  /* 0x0000000700077213 */ /* 0x000fec0000000000 */
[----:B------:R-:W1:Y:S02]  /*1eb50*/  I2F R7, R7 ;  /* 0x0000000700077306 */ /* 0x000e640000201400 */
[----:B-1----:R-:W-:Y:S02]  /*1eb60*/  FFMA.FTZ R129, R7, -UR35, R129 ;  /* 0x8000002307817c23 */ /* 0x002fe40008010081 */
[----:B------:R-:W-:Y:S03]  /*1eb70*/  IMAD.IADD R7, R235, 0x1, -R0 ;  /* 0x00000001eb077824 */ /* 0x000fe600078e0a00 */
[----:B------:R-:W-:Y:S02]  /*1eb80*/  FSEL R129, R129, -INF , !P0 ;  /* 0xff80000081817808 */ /* 0x000fe40004000000 */
[----:B------:R-:W-:Y:S02]  /*1eb90*/  LOP3.LUT P0, RZ, R231, 0x8000, RZ, 0xc0, !PT ;  /* 0x00008000e7ff7812 */ /* 0x000fe4000780c0ff */
[----:B------:R-:W-:Y:S06]  /*1eba0*/  IABS R7, R7 ;  /* 0x0000000700077213 */ /* 0x000fec0000000000 */
[----:B------:R-:W1:Y:S05]  /*1ebb0*/  I2F R7, R7 ;  /* 0x0000000700077306 */ /* 0x000e6a0000201400 */
[----:B------:R-:W-:Y:S02]  /*1ebc0*/  @P0 LOP3.LUT R233, R233, 0x400, RZ, 0xfc, !PT ;  /* 0x00000400e9e90812 */ /* 0x000fe400078efcff */
[C---:B------:R-:W-:Y:S02]  /*1ebd0*/  LOP3.LUT P0, RZ, R232.reuse, 0x800000, RZ, 0xc0, !PT ;  /* 0x00800000e8ff7812 */ /* 0x040fe4000780c0ff */
[----:B------:R-:W-:Y:S11]  /*1ebe0*/  LOP3.LUT R233, R233, 0xfffff7ff, RZ, 0xc0, !PT ;  /* 0xfffff7ffe9e97812 */ /* 0x000ff600078ec0ff */
[----:B------:R-:W-:Y:S02]  /*1ebf0*/  @P0 LOP3.LUT R233, R233, 0x800, RZ, 0xfc, !PT ;  /* 0x00000800e9e90812 */ /* 0x000fe400078efcff */
[----:B------:R-:W-:Y:S02]  /*1ec00*/  LOP3.LUT P0, RZ, R231, 0x80000, RZ, 0xc0, !PT ;  /* 0x00080000e7ff7812 */ /* 0x000fe4000780c0ff */
[----:B------:R-:W-:Y:S01]  /*1ec10*/  LOP3.LUT R233, R233, 0xffffefff, RZ, 0xc0, !PT ;  /* 0xffffefffe9e97812 */ /* 0x000fe200078ec0ff */
[----:B-1----:R-:W-:Y:S10]  /*1ec20*/  FFMA.FTZ R131, R7, -UR35, R131 ;  /* 0x8000002307837c23 */ /* 0x002ff40008010083 */
[----:B------:R-:W-:Y:S02]  /*1ec30*/  @P0 LOP3.LUT R233, R233, 0x1000, RZ, 0xfc, !PT ;  /* 0x00001000e9e90812 */ /* 0x000fe400078efcff */
[----:B------:R-:W-:Y:S02]  /*1ec40*/  LOP3.LUT P0, RZ, R231, 0x400000, RZ, 0xc0, !PT ;  /* 0x00400000e7ff7812 */ /* 0x000fe4000780c0ff */
[----:B------:R-:W-:Y:S02]  /*1ec50*/  LOP3.LUT R233, R233, 0xfffffff7, RZ, 0xc0, !PT ;  /* 0xfffffff7e9e97812 */ /* 0x000fe400078ec0ff */
[----:B------:R-:W-:Y:S02]  /*1ec60*/  FSEL R51, R51, -INF , !P0 ;  /* 0xff80000033337808 */ /* 0x000fe40004000000 */
[----:B------:R-:W-:Y:S02]  /*1ec70*/  @P4 LOP3.LUT R233, R233, 0x8, RZ, 0xfc, !PT ;  /* 0x00000008e9e94812 */ /* 0x000fe400078efcff */
[C---:B------:R-:W-:Y:S02]  /*1ec80*/  LOP3.LUT P4, RZ, R232.reuse, 0x1000, RZ, 0xc0, !PT ;  /* 0x00001000e8ff7812 */ /* 0x040fe4000788c0ff */
        /* <DEDUP_REMOVED lines=18> */
[----:B------:R-:W-:Y:S02]  /*1edb0*/  LOP3.LUT R233, R233, 0xfffffffb, RZ, 0xc0, !PT ;  /* 0xfffffffbe9e97812 */ /* 0x000fe400078ec0ff */
[----:B------:R-:W-:Y:S02]  /*1edc0*/  FSEL R12, R12, -INF , !P4 ;  /* 0xff8000000c0c7808 */ /* 0x000fe40006000000 */
[----:B------:R-:W-:Y:S02]  /*1edd0*/  @P5 LOP3.LUT R233, R233, 0x4, RZ, 0xfc, !PT ;  /* 0x00000004e9e95812 */ /* 0x000fe400078efcff */
[C---:B------:R-:W-:Y:S02]  /*1ede0*/  LOP3.LUT P5, RZ, R232.reuse, 0x400000, RZ, 0xc0, !PT ;  /* 0x00400000e8ff7812 */ /* 0x040fe400078ac0ff */
[C---:B------:R-:W-:Y:S01]  /*1edf0*/  LOP3.LUT P0, RZ, R233.reuse, 0x1000, RZ, 0xc0, !PT ;  /* 0x00001000e9ff7812 */ /* 0x040fe2000780c0ff */
[----:B------:R-:W-:Y:S01]  /*1ee00*/  STL [R1+0xf4], R233 ;  /* 0x0000f4e901007387 */ /* 0x000fe20000100800 */
[----:B------:R-:W-:Y:S02]  /*1ee10*/  LOP3.LUT R232, R232, 0x7fffffff, RZ, 0xc0, !PT ;  /* 0x7fffffffe8e87812 */ /* 0x000fe400078ec0ff */
[----:B------:R-:W-:Y:S02]  /*1ee20*/  FSEL R54, R54, -INF , !P0 ;  /* 0xff80000036367808 */ /* 0x000fe40004000000 */
[C---:B------:R-:W-:Y:S02]  /*1ee30*/  LOP3.LUT P0, RZ, R233.reuse, 0x800, RZ, 0xc0, !PT ;  /* 0x00000800e9ff7812 */ /* 0x040fe4000780c0ff */
[----:B------:R-:W-:Y:S02]  /*1ee40*/  LOP3.LUT P1, RZ, R233, 0x2000, RZ, 0xc0, !PT ;  /* 0x00002000e9ff7812 */ /* 0x000fe4000782c0ff */
[----:B------:R-:W-:Y:S02]  /*1ee50*/  FSEL R18, R9, -INF , !P0 ;  /* 0xff80000009127808 */ /* 0x000fe40004000000 */
[----:B------:R-:W-:Y:S02]  /*1ee60*/  LOP3.LUT P0, RZ, R233, 0x400, RZ, 0xc0, !PT ;  /* 0x00000400e9ff7812 */ /* 0x000fe4000780c0ff */
[----:B------:R-:W-:Y:S02]  /*1ee70*/  @P2 LOP3.LUT R232, R232, 0x80000000, RZ, 0xfc, !PT ;  /* 0x80000000e8e82812 */ /* 0x000fe400078efcff */
[----:B------:R-:W-:Y:S02]  /*1ee80*/  FSEL R55, R55, -INF , !P0 ;  /* 0xff80000037377808 */ /* 0x000fe40004000000 */
[----:B------:R-:W-:Y:S02]  /*1ee90*/  LOP3.LUT P0, RZ, R231, 0x4000000, RZ, 0xc0, !PT ;  /* 0x04000000e7ff7812 */ /* 0x000fe4000780c0ff */
[----:B------:R-:W-:Y:S02]  /*1eea0*/  FSEL R50, R50, -INF , !P1 ;  /* 0xff80000032327808 */ /* 0x000fe40004800000 */
[C---:B------:R-:W-:Y:S02]  /*1eeb0*/  LOP3.LUT P2, RZ, R232.reuse, 0x20000, RZ, 0xc0, !PT ;  /* 0x00020000e8ff7812 */ /* 0x040fe4000784c0ff */
[C---:B------:R-:W-:Y:S02]  /*1eec0*/  LOP3.LUT P1, RZ, R232.reuse, 0x4000, RZ, 0xc0, !PT ;  /* 0x00004000e8ff7812 */ /* 0x040fe4000782c0ff */
[----:B------:R-:W-:Y:S02]  /*1eed0*/  LOP3.LUT R232, R232, 0xefffffff, RZ, 0xc0, !PT ;  /* 0xefffffffe8e87812 */ /* 0x000fe400078ec0ff */
[----:B------:R-:W-:Y:S02]  /*1eee0*/  LOP3.LUT P4, RZ, R233, 0x200, RZ, 0xc0, !PT ;  /* 0x00000200e9ff7812 */ /* 0x000fe4000788c0ff */
[----:B------:R-:W-:Y:S02]  /*1eef0*/  FSEL R15, R15, -INF , !P2 ;  /* 0xff8000000f0f7808 */ /* 0x000fe40005000000 */
[----:B------:R-:W-:Y:S02]  /*1ef00*/  @P0 LOP3.LUT R232, R232, 0x10000000, RZ, 0xfc, !PT ;  /* 0x10000000e8e80812 */ /* 0x000fe400078efcff */
[----:B------:R-:W-:Y:S02]  /*1ef10*/  FSEL R66, R66, -INF , !P4 ;  /* 0xff80000042427808 */ /* 0x000fe40006000000 */
[----:B------:R-:W-:Y:S02]  /*1ef20*/  LOP3.LUT P4, RZ, R233, 0x100, RZ, 0xc0, !PT ;  /* 0x00000100e9ff7812 */ /* 0x000fe4000788c0ff */
[----:B------:R-:W-:Y:S02]  /*1ef30*/  LOP3.LUT P2, RZ, R232, 0x80000000, RZ, 0xc0, !PT ;  /* 0x80000000e8ff7812 */ /* 0x000fe4000784c0ff */
[----:B------:R-:W-:Y:S02]  /*1ef40*/  FSEL R13, R13, -INF , !P4 ;  /* 0xff8000000d0d7808 */ /* 0x000fe40006000000 */
        /* <DEDUP_REMOVED lines=13> */
[----:B------:R-:W-:Y:S02]  /*1f020*/  LOP3.LUT P0, RZ, R232, 0x800, RZ, 0xc0, !PT ;  /* 0x00000800e8ff7812 */ /* 0x000fe4000780c0ff */
[----:B------:R-:W-:Y:S02]  /*1f030*/  FSEL R204, R25, -INF , !P4 ;  /* 0xff80000019cc7808 */ /* 0x000fe40006000000 */
[C---:B------:R-:W-:Y:S02]  /*1f040*/  LOP3.LUT P4, RZ, R233.reuse, 0x8, RZ, 0xc0, !PT ;  /* 0x00000008e9ff7812 */ /* 0x040fe4000788c0ff */
[----:B------:R-:W-:Y:S02]  /*1f050*/  FSEL R25, R14, -INF , !P3 ;  /* 0xff8000000e197808 */ /* 0x000fe40005800000 */
[----:B------:R-:W-:Y:S02]  /*1f060*/  LOP3.LUT P3, RZ, R233, 0x1, RZ, 0xc0, !PT ;  /* 0x00000001e9ff7812 */ /* 0x000fe4000786c0ff */
[----:B------:R-:W-:Y:S02]  /*1f070*/  FSEL R21, R71, -INF , !P4 ;  /* 0xff80000047157808 */ /* 0x000fe40006000000 */
[----:B------:R-:W-:Y:S02]  /*1f080*/  FSEL R83, R83, -INF , !P3 ;  /* 0xff80000053537808 */ /* 0x000fe40005800000 */
[----:B------:R-:W-:Y:S02]  /*1f090*/  LOP3.LUT P4, RZ, R232, 0x80, RZ, 0xc0, !PT ;  /* 0x00000080e8ff7812 */ /* 0x000fe4000788c0ff */
[----:B------:R-:W-:Y:S02]  /*1f0a0*/  FSEL R207, R26, -INF , !P1 ;  /* 0xff8000001acf7808 */ /* 0x000fe40004800000 */
[C---:B------:R-:W-:Y:S02]  /*1f0b0*/  LOP3.LUT P3, RZ, R232.reuse, 0x200, RZ, 0xc0, !PT ;  /* 0x00000200e8ff7812 */ /* 0x040fe4000786c0ff */
[C---:B------:R-:W-:Y:S02]  /*1f0c0*/  LOP3.LUT P1, RZ, R232.reuse, 0x20000000, RZ, 0xc0, !PT ;  /* 0x20000000e8ff7812 */ /* 0x040fe4000782c0ff */
[----:B------:R-:W-:Y:S02]  /*1f0d0*/  LOP3.LUT R232, R232, 0xf7ffffff, RZ, 0xc0, !PT ;  /* 0xf7ffffffe8e87812 */ /* 0x000fe400078ec0ff */
[----:B------:R-:W-:Y:S02]  /*1f0e0*/  FSEL R211, R27, -INF , !P0 ;  /* 0xff8000001bd37808 */ /* 0x000fe40004000000 */
[----:B------:R-:W-:Y:S02]  /*1f0f0*/  @P2 LOP3.LUT R232, R232, 0x8000000, RZ, 0xfc, !PT ;  /* 0x08000000e8e82812 */ /* 0x000fe400078efcff */
[----:B------:R-:W-:Y:S02]  /*1f100*/  FSEL R20, R11, -INF , !P5 ;  /* 0xff8000000b147808 */ /* 0x000fe40006800000 */
[----:B------:R-:W-:Y:S02]  /*1f110*/  LOP3.LUT P0, RZ, R232, 0x10000000, RZ, 0xc0, !PT ;  /* 0x10000000e8ff7812 */ /* 0x000fe4000780c0ff */
[----:B------:R-:W-:Y:S02]  /*1f120*/  LOP3.LUT P5, RZ, R233, 0x4, RZ, 0xc0, !PT ;  /* 0x00000004e9ff7812 */ /* 0x000fe400078ac0ff */
[----:B------:R-:W-:Y:S02]  /*1f130*/  FSEL R100, R44, -INF , !P0 ;  /* 0xff8000002c647808 */ /* 0x000fe40004000000 */
[CC--:B------:R-:W-:Y:S02]  /*1f140*/  ISETP.GE.AND P0, PT, R17.reuse, R239.reuse, PT ;  /* 0x000000ef1100720c */ /* 0x0c0fe40003f06270 */
[----:B------:R-:W-:Y:S01]  /*1f150*/  FSEL R205, R28, -INF , !P5 ;  /* 0xff8000001ccd7808 */ /* 0x000fe20006800000 */
[----:B------:R-:W-:Y:S01]  /*1f160*/  STL [R1+0x24], R100 ;  /* 0x0000246401007387 */ /* 0x000fe20000100800 */
[-C--:B------:R-:W-:Y:S02]  /*1f170*/  ISETP.GE.OR P0, PT, R17, R244.reuse, !P0 ;  /* 0x000000f41100720c */ /* 0x080fe40004706670 */
[----:B------:R-:W-:Y:S02]  /*1f180*/  LOP3.LUT P5, RZ, R233, 0x2, RZ, 0xc0, !PT ;  /* 0x00000002e9ff7812 */ /* 0x000fe400078ac0ff */
[----:B------:R-:W-:Y:S02]  /*1f190*/  FSEL R98, R98, -INF , !P0 ;  /* 0xff80000062627808 */ /* 0x000fe40004000000 */
[----:B------:R-:W-:Y:S02]  /*1f1a0*/  LOP3.LUT P0, RZ, R231, 0x1000000, RZ, 0xc0, !PT ;  /* 0x01000000e7ff7812 */ /* 0x000fe4000780c0ff */
[----:B------:R-:W-:Y:S02]  /*1f1b0*/  FSEL R82, R82, -INF , !P5 ;  /* 0xff80000052527808 */ /* 0x000fe40006800000 */
[----:B------:R-:W-:Y:S02]  /*1f1c0*/  FSEL R45, R45, -INF , !P0 ;  /* 0xff8000002d2d7808 */ /* 0x000fe40004000000 */
[CC--:B------:R-:W-:Y:S02]  /*1f1d0*/  ISETP.GE.AND P0, PT, R16.reuse, R239.reuse, PT ;  /* 0x000000ef1000720c */ /* 0x0c0fe40003f06270 */
[----:B------:R-:W-:Y:S01]  /*1f1e0*/  LOP3.LUT P5, RZ, R231, 0x200000, RZ, 0xc0, !PT ;  /* 0x00200000e7ff7812 */ /* 0x000fe200078ac0ff */
[----:B------:R-:W-:Y:S01]  /*1f1f0*/  STL [R1+0x20], R45 ;  /* 0x0000202d01007387 */ /* 0x000fe20000100800 */
[-C--:B------:R-:W-:Y:S02]  /*1f200*/  ISETP.GE.OR P0, PT, R16, R244.reuse, !P0 ;  /* 0x000000f41000720c */ /* 0x080fe40004706670 */
[----:B------:R-:W-:Y:S02]  /*1f210*/  FSEL R56, R56, -INF , !P5 ;  /* 0xff80000038387808 */ /* 0x000fe40006800000 */
[----:B------:R-:W-:Y:S02]  /*1f220*/  FSEL R99, R99, -INF , !P0 ;  /* 0xff80000063637808 */ /* 0x000fe40004000000 */
[CC--:B------:R-:W-:Y:S01]  /*1f230*/  ISETP.GE.AND P0, PT, R10.reuse, R239.reuse, PT ;  /* 0x000000ef0a00720c */ /* 0x0c0fe20003f06270 */
[----:B------:R-:W-:Y:S01]  /*1f240*/  STL [R1+0x1c], R56 ;  /* 0x00001c3801007387 */ /* 0x000fe20000100800 */
[----:B------:R-:W-:Y:S02]  /*1f250*/  LOP3.LUT P5, RZ, R231, 0x10, RZ, 0xc0, !PT ;  /* 0x00000010e7ff7812 */ /* 0x000fe400078ac0ff */
[-C--:B------:R-:W-:Y:S01]  /*1f260*/  ISETP.GE.OR P0, PT, R10, R244.reuse, !P0 ;  /* 0x000000f40a00720c */ /* 0x080fe20004706670 */
[----:B------:R-:W-:Y:S01]  /*1f270*/  STL [R1+0x18], R57 ;  /* 0x0000183901007387 */ /* 0x000fe20000100800 */
[----:B------:R-:W-:Y:S02]  /*1f280*/  FSEL R76, R76, -INF , !P5 ;  /* 0xff8000004c4c7808 */ /* 0x000fe40006800000 */
[----:B------:R-:W-:Y:S02]  /*1f290*/  FSEL R102, R102, -INF , !P0 ;  /* 0xff80000066667808 */ /* 0x000fe40004000000 */
[----:B------:R-:W-:Y:S02]  /*1f2a0*/  LOP3.LUT P0, RZ, R232, 0x10, RZ, 0xc0, !PT ;  /* 0x00000010e8ff7812 */ /* 0x000fe4000780c0ff */
[----:B------:R-:W-:Y:S02]  /*1f2b0*/  FSEL R87, R87, -INF , !P1 ;  /* 0xff80000057577808 */ /* 0x000fe40004800000 */
[----:B------:R-:W-:Y:S02]  /*1f2c0*/  FSEL R42, R42, -INF , !P0 ;  /* 0xff8000002a2a7808 */ /* 0x000fe40004000000 */
[-C--:B------:R-:W-:Y:S02]  /*1f2d0*/  ISETP.GE.AND P0, PT, R8, R239.reuse, PT ;  /* 0x000000ef0800720c */ /* 0x080fe40003f06270 */
[----:B------:R-:W-:Y:S02]  /*1f2e0*/  LOP3.LUT P1, RZ, R232, 0x1, RZ, 0xc0, !PT ;  /* 0x00000001e8ff7812 */ /* 0x000fe4000782c0ff */
[-C--:B------:R-:W-:Y:S02]  /*1f2f0*/  ISETP.GE.OR P0, PT, R8, R244.reuse, !P0 ;  /* 0x000000f40800720c */ /* 0x080fe40004706670 */
[----:B------:R-:W-:Y:S02]  /*1f300*/  FSEL R210, R30, -INF , !P3 ;  /* 0xff8000001ed27808 */ /* 0x000fe40005800000 */
[----:B------:R-:W-:Y:S02]  /*1f310*/  FSEL R103, R103, -INF , !P0 ;  /* 0xff80000067677808 */ /* 0x000fe40004000000 */
[C---:B------:R-:W-:Y:S02]  /*1f320*/  LOP3.LUT P0, RZ, R231.reuse, 0x10000, RZ, 0xc0, !PT ;  /* 0x00010000e7ff7812 */ /* 0x040fe4000780c0ff */
[C---:B------:R-:W-:Y:S02]  /*1f330*/  LOP3.LUT P3, RZ, R231.reuse, 0x40000000, RZ, 0xc0, !PT ;  /* 0x40000000e7ff7812 */ /* 0x040fe4000786c0ff */
[----:B------:R-:W-:Y:S02]  /*1f340*/  FSEL R218, R60, -INF , !P0 ;  /* 0xff8000003cda7808 */ /* 0x000fe40004000000 */
[-C--:B------:R-:W-:Y:S02]  /*1f350*/  ISETP.GE.AND P0, PT, R6, R239.reuse, PT ;  /* 0x000000ef0600720c */ /* 0x080fe40003f06270 */
[----:B------:R-:W-:Y:S02]  /*1f360*/  FSEL R46, R46, -INF , !P1 ;  /* 0xff8000002e2e7808 */ /* 0x000fe40004800000 */
[-C--:B------:R-:W-:Y:S02]  /*1f370*/  ISETP.GE.OR P0, PT, R6, R244.reuse, !P0 ;  /* 0x000000f40600720c */ /* 0x080fe40004706670 */
[----:B------:R-:W-:Y:S02]  /*1f380*/  LOP3.LUT P1, RZ, R231, 0x2, RZ, 0xc0, !PT ;  /* 0x00000002e7ff7812 */ /* 0x000fe4000782c0ff */
[----:B------:R-:W-:Y:S02]  /*1f390*/  FSEL R114, R114, -INF , !P0 ;  /* 0xff80000072727808 */ /* 0x000fe40004000000 */
[CC--:B------:R-:W-:Y:S02]  /*1f3a0*/  ISETP.GE.AND P0, PT, R5.reuse, R239.reuse, PT ;  /* 0x000000ef0500720c */ /* 0x0c0fe40003f06270 */
[----:B------:R-:W-:Y:S02]  /*1f3b0*/  FSEL R217, R88, -INF , !P1 ;  /* 0xff80000058d97808 */ /* 0x000fe40004800000 */
[-C--:B------:R-:W-:Y:S02]  /*1f3c0*/  ISETP.GE.OR P0, PT, R5, R244.reuse, !P0 ;  /* 0x000000f40500720c */ /* 0x080fe40004706670 */
[----:B------:R-:W-:Y:S02]  /*1f3d0*/  FSEL R47, R47, -INF , !P3 ;  /* 0xff8000002f2f7808 */ /* 0x000fe40005800000 */
[----:B------:R-:W-:Y:S02]  /*1f3e0*/  FSEL R115, R115, -INF , !P0 ;  /* 0xff80000073737808 */ /* 0x000fe40004000000 */
[C---:B------:R-:W-:Y:S02]  /*1f3f0*/  LOP3.LUT P0, RZ, R231.reuse, 0x400, RZ, 0xc0, !PT ;  /* 0x00000400e7ff7812 */ /* 0x040fe4000780c0ff */
        /* <DEDUP_REMOVED lines=11> */
[C---:B------:R-:W-:Y:S02]  /*1f4b0*/  ISETP.GE.AND P0, PT, R3.reuse, R239, PT ;  /* 0x000000ef0300720c */ /* 0x040fe40003f06270 */
[----:B------:R-:W-:Y:S01]  /*1f4c0*/  LOP3.LUT P2, RZ, R232, 0x8000000, RZ, 0xc0, !PT ;  /* 0x08000000e8ff7812 */ /* 0x000fe2000784c0ff */
[----:B------:R-:W-:Y:S01]  /*1f4d0*/  STL [R1+0xc], R97 ;  /* 0x00000c6101007387 */ /* 0x000fe20000100800 */
[-C--:B------:R-:W-:Y:S02]  /*1f4e0*/  ISETP.GE.OR P0, PT, R3, R244.reuse, !P0 ;  /* 0x000000f40300720c */ /* 0x080fe40004706670 */
[----:B------:R-:W-:Y:S01]  /*1f4f0*/  FSEL R212, R61, -INF , !P2 ;  /* 0xff8000003dd47808 */ /* 0x000fe20005000000 */
[----:B------:R-:W-:Y:S01]  /*1f500*/  STL [R1+0x8], R76 ;  /* 0x0000084c01007387 */ /* 0x000fe20000100800 */
[----:B------:R-:W-:Y:S02]  /*1f510*/  FSEL R119, R119, -INF , !P0 ;  /* 0xff80000077777808 */ /* 0x000fe40004000000 */
[----:B------:R-:W-:Y:S01]  /*1f520*/  LOP3.LUT P0, RZ, R231, 0x2000000, RZ, 0xc0, !PT ;  /* 0x02000000e7ff7812 */ /* 0x000fe2000780c0ff */
[----:B------:R-:W-:Y:S01]  /*1f530*/  STL [R1+0xf8], R235 ;  /* 0x0000f8eb01007387 */ /* 0x000fe20000100800 */
[----:B------:R-:W-:Y:S02]  /*1f540*/  ISETP.GE.AND P1, PT, R17, R237, PT ;  /* 0x000000ed1100720c */ /* 0x000fe40003f26270 */
[----:B------:R-:W-:Y:S02]  /*1f550*/  FSEL R59, R59, -INF , !P0 ;  /* 0xff8000003b3b7808 */ /* 0x000fe40004000000 */
[CC--:B------:R-:W-:Y:S02]  /*1f560*/  ISETP.GE.AND P0, PT, R2.reuse, R239.reuse, PT ;  /* 0x000000ef0200720c */ /* 0x0c0fe40003f06270 */
[C---:B------:R-:W-:Y:S02]  /*1f570*/  LOP3.LUT P2, RZ, R231.reuse, 0x20000, RZ, 0xc0, !PT ;  /* 0x00020000e7ff7812 */ /* 0x040fe4000784c0ff */
[----:B------:R-:W-:Y:S02]  /*1f580*/  ISETP.GE.OR P0, PT, R2, R244, !P0 ;  /* 0x000000f40200720c */ /* 0x000fe40004706670 */
[----:B------:R-:W-:Y:S02]  /*1f590*/  FSEL R44, R74, -INF , !P2 ;  /* 0xff8000004a2c7808 */ /* 0x000fe40005000000 */
[----:B------:R-:W-:Y:S02]  /*1f5a0*/  FSEL R130, R130, -INF , !P0 ;  /* 0xff80000082827808 */ /* 0x000fe40004000000 */
[----:B------:R-:W-:Y:S02]  /*1f5b0*/  LOP3.LUT P0, RZ, R231, 0x8, RZ, 0xc0, !PT ;  /* 0x00000008e7ff7812 */ /* 0x000fe4000780c0ff */
[----:B------:R-:W-:Y:S02]  /*1f5c0*/  ISETP.GE.OR P2, PT, R17, R242, !P1 ;  /* 0x000000f21100720c */ /* 0x000fe40004f46670 */
[----:B------:R-:W-:Y:S02]  /*1f5d0*/  FSEL R229, R77, -INF , !P0 ;  /* 0xff8000004de57808 */ /* 0x000fe40004000000 */
[----:B------:R-:W-:Y:S02]  /*1f5e0*/  ISETP.GE.AND P0, PT, R0, R239, PT ;  /* 0x000000ef0000720c */ /* 0x000fe40003f06270 */
[----:B------:R-:W-:Y:S01]  /*1f5f0*/  ISETP.GE.AND P1, PT, R16, R237, PT ;  /* 0x000000ed1000720c */ /* 0x000fe20003f26270 */
[----:B------:R-:W-:Y:S01]  /*1f600*/  STL [R1+0x4], R229 ;  /* 0x000004e501007387 */ /* 0x000fe20000100800 */
[----:B------:R-:W-:Y:S02]  /*1f610*/  ISETP.GE.OR P0, PT, R0, R244, !P0 ;  /* 0x000000f40000720c */ /* 0x000fe40004706670 */
[----:B------:R-:W-:Y:S01]  /*1f620*/  ISETP.GE.OR P3, PT, R16, R242, !P1 ;  /* 0x000000f21000720c */ /* 0x000fe20004f66670 */
[----:B------:R-:W-:Y:S01]  /*1f630*/  STL [R1+0xfc], R239 ;  /* 0x0000fcef01007387 */ /* 0x000fe20000100800 */
[----:B------:R-:W-:Y:S02]  /*1f640*/  FSEL R131, R131, -INF , !P0 ;  /* 0xff80000083837808 */ /* 0x000fe40004000000 */
[----:B------:R-:W-:Y:S01]  /*1f650*/  LOP3.LUT P0, RZ, R231, 0x100000, RZ, 0xc0, !PT ;  /* 0x00100000e7ff7812 */ /* 0x000fe2000780c0ff */
[----:B------:R-:W-:Y:S01]  /*1f660*/  STL [R1+0x100], R244 ;  /* 0x000100f401007387 */ /* 0x000fe20000100800 */
[----:B------:R-:W-:Y:S02]  /*1f670*/  FMNMX.FTZ R9, R250, R132, !PT ;  /* 0x00000084fa097209 */ /* 0x000fe40007810000 */
[----:B------:R-:W-:Y:S01]  /*1f680*/  FSEL R63, R63, -INF , !P0 ;  /* 0xff8000003f3f7808 */ /* 0x000fe20004000000 */
[----:B------:R-:W-:Y:S01]  /*1f690*/  STL [R1], R217 ;  /* 0x000000d901007387 */ /* 0x000fe20000100800 */
[-C--:B------:R-:W-:Y:S02]  /*1f6a0*/  ISETP.GE.AND P0, PT, R17, R238.reuse, PT ;  /* 0x000000ee1100720c */ /* 0x080fe40003f06270 */
[----:B------:R-:W-:Y:S01]  /*1f6b0*/  FMNMX.FTZ R9, R249, R9, !PT ;  /* 0x00000009f9097209 */ /* 0x000fe20007810000 */
[----:B------:R1:W-:Y:S01]  /*1f6c0*/  STL [R1+0x5c], R7 ;  /* 0x00005c0701007387 */ /* 0x0003e20000100800 */
[----:B------:R-:W-:Y:S02]  /*1f6d0*/  ISETP.GE.OR P0, PT, R17, R243, !P0 ;  /* 0x000000f31100720c */ /* 0x000fe40004706670 */
[----:B------:R-:W-:Y:S02]  /*1f6e0*/  FMNMX.FTZ R9, R198, R9, !PT ;  /* 0x00000009c6097209 */ /* 0x000fe40007810000 */
[----:B------:R-:W-:Y:S02]  /*1f6f0*/  FSEL R251, R92, -INF , !P0 ;  /* 0xff8000005cfb7808 */ /* 0x000fe40004000000 */
[C---:B------:R-:W-:Y:S02]  /*1f700*/  ISETP.GE.AND P0, PT, R16.reuse, R238, PT ;  /* 0x000000ee1000720c */ /* 0x040fe40003f06270 */
[----:B------:R-:W-:Y:S02]  /*1f710*/  FMNMX.FTZ R9, R199, R9, !PT ;  /* 0x00000009c7097209 */ /* 0x000fe40007810000 */
[----:B------:R-:W-:Y:S01]  /*1f720*/  ISETP.GE.OR P0, PT, R16, R243, !P0 ;  /* 0x000000f31000720c */ /* 0x000fe20004706670 */
[----:B------:R-:W-:Y:S01]  /*1f730*/  IMAD.IADD R16, R241, 0x1, -R16 ;  /* 0x00000001f1107824 */ /* 0x000fe200078e0a10 */
[----:B------:R-:W-:Y:S01]  /*1f740*/  FSEL R28, R62, -INF , !P6 ;  /* 0xff8000003e1c7808 */ /* 0x000fe20007000000 */
[----:B------:R-:W-:Y:S01]  /*1f750*/  IMAD.MOV.U32 R62, RZ, RZ, R59 ;  /* 0x000000ffff3e7224 */ /* 0x000fe200078e003b */
[----:B------:R-:W-:Y:S02]  /*1f760*/  LOP3.LUT P6, RZ, R232, 0x2000000, RZ, 0xc0, !PT ;  /* 0x02000000e8ff7812 */ /* 0x000fe400078cc0ff */
[----:B------:R-:W-:Y:S02]  /*1f770*/  LOP3.LUT P5, RZ, R231, 0x1000, RZ, 0xc0, !PT ;  /* 0x00001000e7ff7812 */ /* 0x000fe400078ac0ff */
[----:B------:R-:W-:Y:S02]  /*1f780*/  FSEL R252, R89, -INF , !P6 ;  /* 0xff80000059fc7808 */ /* 0x000fe40007000000 */
[----:B------:R-:W-:Y:S02]  /*1f790*/  ISETP.GE.AND P1, PT, R10, R237, PT ;  /* 0x000000ed0a00720c */ /* 0x000fe40003f26270 */
[C---:B------:R-:W-:Y:S01]  /*1f7a0*/  LOP3.LUT P6, RZ, R231.reuse, 0x800, RZ, 0xc0, !PT ;  /* 0x00000800e7ff7812 */ /* 0x040fe200078cc0ff */
[----:B-1----:R-:W-:Y:S01]  /*1f7b0*/  IMAD.IADD R7, R234, 0x1, -R5 ;  /* 0x00000001ea077824 */ /* 0x002fe200078e0a05 */
[----:B------:R-:W-:Y:S02]  /*1f7c0*/  FSEL R29, R78, -INF , !P5 ;  /* 0xff8000004e1d7808 */ /* 0x000fe40006800000 */
[----:B------:R-:W-:Y:S02]  /*1f7d0*/  LOP3.LUT P5, RZ, R231, 0x200, RZ, 0xc0, !PT ;  /* 0x00000200e7ff7812 */ /* 0x000fe400078ac0ff */
[----:B------:R-:W-:Y:S01]  /*1f7e0*/  IABS R7, R7 ;  /* 0x0000000700077213 */ /* 0x000fe20000000000 */
[----:B------:R-:W-:Y:S01]  /*1f7f0*/  STL [R1+0x58], R29 ;  /* 0x0000581d01007387 */ /* 0x000fe20000100800 */
[----:B------:R-:W-:Y:S02]  /*1f800*/  FSEL R244, R90, -INF , !P5 ;  /* 0xff8000005af47808 */ /* 0x000fe40006800000 */
[----:B------:R-:W-:Y:S01]  /*1f810*/  FSEL R27, R79, -INF , !P6 ;  /* 0xff8000004f1b7808 */ /* 0x000fe20007000000 */
[----:B------:R-:W-:Y:S01]  /*1f820*/  STL [R1+0x104], R234 ;  /* 0x000104ea01007387 */ /* 0x000fe20000100800 */
[----:B------:R-:W1:Y:S01]  /*1f830*/  I2F R7, R7 ;  /* 0x0000000700077306 */ /* 0x000e620000201400 */
[----:B------:R-:W-:Y:S02]  /*1f840*/  ISETP.GE.OR P6, PT, R10, R242, !P1 ;  /* 0x000000f20a00720c */ /* 0x000fe40004fc6670 */
[-C--:B------:R-:W-:Y:S02]  /*1f850*/  ISETP.GE.AND P1, PT, R8, R237.reuse, PT ;  /* 0x000000ed0800720c */ /* 0x080fe40003f26270 */
[----:B------:R-:W-:Y:S02]  /*1f860*/  FSEL R248, R93, -INF , !P0 ;  /* 0xff8000005df87808 */ /* 0x000fe40004000000 */
[----:B------:R-:W-:Y:S02]  /*1f870*/  ISETP.GE.AND P0, PT, R10, R238, PT ;  /* 0x000000ee0a00720c */ /* 0x000fe40003f06270 */
[-C--:B------:R-:W-:Y:S02]  /*1f880*/  ISETP.GE.OR P5, PT, R8, R242.reuse, !P1 ;  /* 0x000000f20800720c */ /* 0x080fe40004fa6670 */
[----:B------:R-:W-:Y:S02]  /*1f890*/  ISETP.GE.AND P1, PT, R6, R237, PT ;  /* 0x000000ed0600720c */ /* 0x000fe40003f26270 */
[-C--:B------:R-:W-:Y:S01]  /*1f8a0*/  ISETP.GE.OR P0, PT, R10, R243.reuse, !P0 ;  /* 0x000000f30a00720c */ /* 0x080fe20004706670 */
[----:B------:R-:W-:Y:S01]  /*1f8b0*/  IMAD.IADD R10, R241, 0x1, -R10 ;  /* 0x00000001f10a7824 */ /* 0x000fe200078e0a0a */
[----:B------:R-:W-:Y:S02]  /*1f8c0*/  ISETP.GE.OR P1, PT, R6, R242, !P1 ;  /* 0x000000f20600720c */ /* 0x000fe40004f26670 */
[----:B------:R-:W-:Y:S02]  /*1f8d0*/  FSEL R247, R104, -INF , !P0 ;  /* 0xff80000068f77808 */ /* 0x000fe40004000000 */
[----:B------:R-:W-:Y:S02]  /*1f8e0*/  IABS R10, R10 ;  /* 0x0000000a000a7213 */ /* 0x000fe40000000000 */
[C---:B------:R-:W-:Y:S02]  /*1f8f0*/  ISETP.GE.AND P0, PT, R8.reuse, R238, PT ;  /* 0x000000ee0800720c */ /* 0x040fe40003f06270 */
[----:B------:R-:W-:Y:S01]  /*1f900*/  FSEL R209, R31, -INF , !P4 ;  /* 0xff8000001fd17808 */ /* 0x000fe20006000000 */
[----:B-1----:R-:W-:Y:S01]  /*1f910*/  FFMA.FTZ R109, R7, -UR35, R109 ;  /* 0x80000023076d7c23 */ /* 0x002fe2000801006d */
[----:B------:R-:W-:Y:S01]  /*1f920*/  IABS R7, R16 ;  /* 0x0000001000077213 */ /* 0x000fe20000000000 */
[----:B------:R-:W-:Y:S01]  /*1f930*/  IMAD.MOV.U32 R31, RZ, RZ, R220 ;  /* 0x000000ffff1f7224 */ /* 0x000fe200078e00dc */
[----:B------:R-:W-:Y:S01]  /*1f940*/  ISETP.GE.OR P0, PT, R8, R243, !P0 ;  /* 0x000000f30800720c */ /* 0x000fe20004706670 */
[----:B------:R-:W-:Y:S01]  /*1f950*/  IMAD.IADD R8, R241, 0x1, -R8 ;  /* 0x00000001f1087824 */ /* 0x000fe200078e0a08 */
[C---:B------:R-:W-:Y:S02]  /*1f960*/  LOP3.LUT P4, RZ, R231.reuse, 0x10000000, RZ, 0xc0, !PT ;  /* 0x10000000e7ff7812 */ /* 0x040fe4000788c0ff */
[----:B------:R-:W1:Y:S01]  /*1f970*/  I2F R7, R7 ;  /* 0x0000000700077306 */ /* 0x000e620000201400 */
[----:B------:R-:W-:Y:S02]  /*1f980*/  LOP3.LUT R231, R231, 0xfffffffd, RZ, 0xc0, !PT ;  /* 0xfffffffde7e77812 */ /* 0x000fe400078ec0ff */
[----:B------:R-:W-:Y:S02]  /*1f990*/  IABS R8, R8 ;  /* 0x0000000800087213 */ /* 0x000fe40000000000 */
[----:B------:R-:W-:Y:S02]  /*1f9a0*/  @P1 LOP3.LUT R231, R231, 0x2, RZ, 0xfc, !PT ;  /* 0x00000002e7e71812 */ /* 0x000fe400078efcff */
[----:B------:R-:W-:Y:S02]  /*1f9b0*/  FSEL R208, R105, -INF , !P0 ;  /* 0xff80000069d07808 */ /* 0x000fe40004000000 */
[CC--:B------:R-:W-:Y:S01]  /*1f9c0*/  ISETP.GE.AND P0, PT, R6.reuse, R238.reuse, PT ;  /* 0x000000ee0600720c */ /* 0x0c0fe20003f06270 */
[----:B------:R-:W-:Y:S01]  /*1f9d0*/  STL [R1+0x108], R231 ;  /* 0x000108e701007387 */ /* 0x000fe20000100800 */
[C---:B------:R-:W-:Y:S02]  /*1f9e0*/  ISETP.GE.AND P1, PT, R5.reuse, R237, PT ;  /* 0x000000ed0500720c */ /* 0x040fe40003f26270 */
[-C--:B------:R-:W-:Y:S01]  /*1f9f0*/  ISETP.GE.OR P0, PT, R6, R243.reuse, !P0 ;  /* 0x000000f30600720c */ /* 0x080fe20004706670 */
[----:B------:R2:W-:Y:S01]  /*1fa00*/  STL [R1+0x10c], R238 ;  /* 0x00010cee01007387 */ /* 0x0005e20000100800 */
[----:B------:R-:W-:Y:S02]  /*1fa10*/  FSEL R60, R58, -INF , !P4 ;  /* 0xff8000003a3c7808 */ /* 0x000fe40006000000 */
[----:B------:R-:W-:Y:S02]  /*1fa20*/  FSEL R202, R108, -INF , !P0 ;  /* 0xff8000006cca7808 */ /* 0x000fe40004000000 */
[CC--:B------:R-:W-:Y:S02]  /*1fa30*/  ISETP.GE.AND P0, PT, R5.reuse, R238.reuse, PT ;  /* 0x000000ee0500720c */ /* 0x0c0fe40003f06270 */
[----:B------:R-:W-:Y:S02]  /*1fa40*/  LOP3.LUT P4, RZ, R232, 0x4000000, RZ, 0xc0, !PT ;  /* 0x04000000e8ff7812 */ /* 0x000fe4000788c0ff */
[----:B------:R-:W-:Y:S01]  /*1fa50*/  ISETP.GE.OR P0, PT, R5, R243, !P0 ;  /* 0x000000f30500720c */ /* 0x000fe20004706670 */
[----:B-1----:R-:W-:Y:S01]  /*1fa60*/  FFMA.FTZ R95, R7, -UR35, R95 ;  /* 0x80000023075f7c23 */ /* 0x002fe2000801005f */
[----:B------:R-:W-:Y:S01]  /*1fa70*/  FSEL R220, R91, -INF , !P4 ;  /* 0xff8000005bdc7808 */ /* 0x000fe20006000000 */
[----:B------:R-:W-:Y:S01]  /*1fa80*/  IMAD.IADD R7, R234, 0x1, -R4 ;  /* 0x00000001ea077824 */ /* 0x000fe200078e0a04 */
[----:B------:R-:W-:Y:S02]  /*1fa90*/  FSEL R201, R109, -INF , !P0 ;  /* 0xff8000006dc97808 */ /* 0x000fe40004000000 */
[C---:B------:R-:W-:Y:S02]  /*1faa0*/  ISETP.GE.AND P0, PT, R4.reuse, R238, PT ;  /* 0x000000ee0400720c */ /* 0x040fe40003f06270 */
[----:B------:R-:W-:Y:S02]  /*1fab0*/  IABS R7, R7 ;  /* 0x0000000700077213 */ /* 0x000fe40000000000 */
[----:B------:R-:W-:Y:S02]  /*1fac0*/  FSEL R221, R95, -INF , !P3 ;  /* 0xff8000005fdd7808 */ /* 0x000fe40005800000 */
[----:B------:R-:W1:Y:S01]  /*1fad0*/  I2F R11, R7 ;  /* 0x00000007000b7306 */ /* 0x000e620000201400 */
[----:B------:R-:W-:Y:S02]  /*1fae0*/  ISETP.GE.OR P4, PT, R5, R242, !P1 ;  /* 0x000000f20500720c */ /* 0x000fe40004f86670 */
[C---:B------:R-:W-:Y:S02]  /*1faf0*/  ISETP.GE.OR P1, PT, R4.reuse, R243, !P0 ;  /* 0x000000f30400720c */ /* 0x040fe40004726670 */
[C---:B------:R-:W-:Y:S02]  /*1fb00*/  ISETP.GE.AND P0, PT, R3.reuse, R238, PT ;  /* 0x000000ee0300720c */ /* 0x040fe40003f06270 */
[----:B------:R-:W-:Y:S02]  /*1fb10*/  ISETP.GE.AND P3, PT, R4, R237, PT ;  /* 0x000000ed0400720c */ /* 0x000fe40003f66270 */
[C---:B------:R-:W-:Y:S02]  /*1fb20*/  ISETP.GE.OR P0, PT, R3.reuse, R243, !P0 ;  /* 0x000000f30300720c */ /* 0x040fe40004706670 */
[----:B------:R-:W-:Y:S02]  /*1fb30*/  FSEL R58, R94, -INF , !P2 ;  /* 0xff8000005e3a7808 */ /* 0x000fe40005000000 */
[----:B------:R-:W-:Y:S01]  /*1fb40*/  ISETP.GE.AND P2, PT, R3, R237, PT ;  /* 0x000000ed0300720c */ /* 0x000fe20003f46270 */
[----:B-1----:R-:W-:Y:S01]  /*1fb50*/  FFMA.FTZ R120, R11, -UR35, R120 ;  /* 0x800000230b787c23 */ /* 0x002fe20008010078 */
[----:B------:R-:W-:Y:S01]  /*1fb60*/  FMNMX.FTZ R7, R228, R9, !PT ;  /* 0x00000009e4077209 */ /* 0x000fe20007810000 */
[----:B------:R-:W-:Y:S02]  /*1fb70*/  IMAD.MOV.U32 R11, RZ, RZ, R10 ;  /* 0x000000ffff0b7224 */ /* 0x000fe400078e000a */
[----:B------:R-:W-:Y:S01]  /*1fb80*/  IMAD.IADD R10, R234, 0x1, -R3 ;  /* 0x00000001ea0a7824 */ /* 0x000fe200078e0a03 */
[----:B------:R-:W-:Y:S01]  /*1fb90*/  FMNMX.FTZ R7, R227, R7, !PT ;  /* 0x00000007e3077209 */ /* 0x000fe20007810000 */
[----:B------:R-:W1:Y:S01]  /*1fba0*/  I2F R14, R11 ;  /* 0x0000000b000e7306 */ /* 0x000e620000201400 */
[----:B------:R-:W-:Y:S02]  /*1fbb0*/  FSEL R200, R120, -INF , !P1 ;  /* 0xff80000078c87808 */ /* 0x000fe40004800000 */
[----:B------:R-:W-:Y:S02]  /*1fbc0*/  FMNMX.FTZ R7, R219, R7, !PT ;  /* 0x00000007db077209 */ /* 0x000fe40007810000 */
[----:B------:R-:W-:Y:S02]  /*1fbd0*/  ISETP.GE.AND P1, PT, R2, R237, PT ;  /* 0x000000ed0200720c */ /* 0x000fe40003f26270 */
[----:B------:R-:W-:Y:S03]  /*1fbe0*/  FMNMX.FTZ R7, R226, R7, !PT ;  /* 0x00000007e2077209 */ /* 0x000fe60007810000 */
[----:B------:R-:W3:Y:S01]  /*1fbf0*/  I2F R11, R8 ;  /* 0x00000008000b7306 */ /* 0x000ee20000201400 */
[----:B------:R-:W-:Y:S04]  /*1fc00*/  FMNMX.FTZ R7, R225, R7, !PT ;  /* 0x00000007e1077209 */ /* 0x000fe80007810000 */
[----:B------:R-:W-:Y:S04]  /*1fc10*/  FMNMX.FTZ R7, R224, R7, !PT ;  /* 0x00000007e0077209 */ /* 0x000fe80007810000 */
[----:B------:R-:W-:Y:S04]  /*1fc20*/  FMNMX.FTZ R7, R223, R7, !PT ;  /* 0x00000007df077209 */ /* 0x000fe80007810000 */
[----:B------:R-:W-:Y:S01]  /*1fc30*/  FMNMX.FTZ R9, R49, R7, !PT ;  /* 0x0000000731097209 */ /* 0x000fe20007810000 */
[----:B-1----:R-:W-:Y:S01]  /*1fc40*/  FFMA.FTZ R106, R14, -UR35, R106 ;  /* 0x800000230e6a7c23 */ /* 0x002fe2000801006a */
[----:B------:R-:W-:Y:S02]  /*1fc50*/  IABS R7, R10 ;  /* 0x0000000a00077213 */ /* 0x000fe40000000000 */
[----:B------:R-:W-:Y:S02]  /*1fc60*/  FMNMX.FTZ R9, R52, R9, !PT ;  /* 0x0000000934097209 */ /* 0x000fe40007810000 */
[----:B------:R-:W1:Y:S01]  /*1fc70*/  I2F R10, R7 ;  /* 0x00000007000a7306 */ /* 0x000e620000201400 */
[----:B------:R-:W-:Y:S02]  /*1fc80*/  FSEL R40, R106, -INF , !P6 ;  /* 0xff8000006a287808 */ /* 0x000fe40007000000 */
[----:B------:R-:W-:Y:S01]  /*1fc90*/  FMNMX.FTZ R9, R53, R9, !PT ;  /* 0x0000000935097209 */ /* 0x000fe20007810000 */
[----:B---3--:R-:W-:Y:S01]  /*1fca0*/  FFMA.FTZ R107, R11, -UR35, R107 ;  /* 0x800000230b6b7c23 */ /* 0x008fe2000801006b */
[----:B------:R-:W-:Y:S01]  /*1fcb0*/  LOP3.LUT P6, RZ, R231, 0x2, RZ, 0xc0, !PT ;  /* 0x00000002e7ff7812 */ /* 0x000fe200078cc0ff */
[----:B------:R-:W-:Y:S03]  /*1fcc0*/  IMAD.IADD R8, R234, 0x1, -R2 ;  /* 0x00000001ea087824 */ /* 0x000fe600078e0a02 */
[----:B------:R-:W-:Y:S02]  /*1fcd0*/  FSEL R26, R107, -INF , !P5 ;  /* 0xff8000006b1a7808 */ /* 0x000fe40006800000 */
[-C--:B------:R-:W-:Y:S02]  /*1fce0*/  ISETP.GE.OR P5, PT, R4, R242.reuse, !P3 ;  /* 0x000000f20400720c */ /* 0x080fe40005fa6670 */
[-C--:B------:R-:W-:Y:S02]  /*1fcf0*/  ISETP.GE.OR P3, PT, R3, R242.reuse, !P2 ;  /* 0x000000f20300720c */ /* 0x080fe40005766670 */
[----:B------:R-:W-:Y:S02]  /*1fd00*/  ISETP.GE.OR P2, PT, R2, R242, !P1 ;  /* 0x000000f20200720c */ /* 0x000fe40004f46670 */
[C---:B------:R-:W-:Y:S04]  /*1fd10*/  ISETP.GE.AND P1, PT, R0.reuse, R238, PT ;  /* 0x000000ee0000720c */ /* 0x040fe80003f26270 */
[----:B------:R-:W-:Y:S01]  /*1fd20*/  ISETP.GE.OR P1, PT, R0, R243, !P1 ;  /* 0x000000f30000720c */ /* 0x000fe20004f26670 */
[----:B-1----:R-:W-:Y:S01]  /*1fd30*/  FFMA.FTZ R121, R10, -UR35, R121 ;  /* 0x800000230a797c23 */ /* 0x002fe20008010079 */
[----:B------:R-:W-:Y:S02]  /*1fd40*/  FMNMX.FTZ R7, R64, R9, !PT ;  /* 0x0000000940077209 */ /* 0x000fe40007810000 */
[----:B------:R-:W-:Y:S01]  /*1fd50*/  IABS R9, R8 ;  /* 0x0000000800097213 */ /* 0x000fe20000000000 */
[----:B------:R-:W-:Y:S01]  /*1fd60*/  IMAD.IADD R8, R241, 0x1, -R6 ;  /* 0x00000001f1087824 */ /* 0x000fe200078e0a06 */
[----:B------:R-:W-:Y:S02]  /*1fd70*/  FSEL R121, R121, -INF , !P0 ;  /* 0xff80000079797808 */ /* 0x000fe40004000000 */
[----:B------:R-:W-:Y:S02]  /*1fd80*/  ISETP.GE.AND P0, PT, R2, R238, PT ;  /* 0x000000ee0200720c */ /* 0x000fe40003f06270 */
[----:B--2---:R-:W2:Y:S01]  /*1fd90*/  LDL.LU R238, [R1+0x5c] ;  /* 0x00005c0001ee7983 */ /* 0x004ea20000300800 */
[----:B------:R-:W-:Y:S02]  /*1fda0*/  FMNMX.FTZ R7, R65, R7, !PT ;  /* 0x0000000741077209 */ /* 0x000fe40007810000 */
[----:B------:R-:W-:Y:S01]  /*1fdb0*/  IABS R8, R8 ;  /* 0x0000000800087213 */ /* 0x000fe20000000000 */
[----:B------:R-:W-:Y:S01]  /*1fdc0*/  STL [R1+0x110], R237 ;  /* 0x000110ed01007387 */ /* 0x000fe20000100800 */
[----:B------:R-:W-:Y:S02]  /*1fdd0*/  FMNMX.FTZ R7, R68, R7, !PT ;  /* 0x0000000744077209 */ /* 0x000fe40007810000 */
[----:B------:R-:W1:Y:S01]  /*1fde0*/  I2F R11, R8 ;  /* 0x00000008000b7306 */ /* 0x000e620000201400 */
[----:B------:R-:W-:Y:S01]  /*1fdf0*/  ISETP.GE.OR P0, PT, R2, R243, !P0 ;  /* 0x000000f30200720c */ /* 0x000fe20004706670 */
[----:B------:R-:W-:Y:S01]  /*1fe00*/  STL [R1+0x118], R252 ;  /* 0x000118fc01007387 */ /* 0x000fe20000100800 */
[----:B------:R-:W-:Y:S03]  /*1fe10*/  FMNMX.FTZ R7, R69, R7, !PT ;  /* 0x0000000745077209 */ /* 0x000fe60007810000 */
[----:B------:R-:W-:Y:S01]  /*1fe20*/  STL [R1+0x114], R243 ;  /* 0x000114f301007387 */ /* 0x000fe20000100800 */
[----:B------:R-:W-:Y:S04]  /*1fe30*/  FMNMX.FTZ R7, R80, R7, !PT ;  /* 0x0000000750077209 */ /* 0x000fe80007810000 */
[----:B------:R-:W-:Y:S04]  /*1fe40*/  FMNMX.FTZ R7, R81, R7, !PT ;  /* 0x0000000751077209 */ /* 0x000fe80007810000 */
[----:B------:R-:W-:Y:S04]  /*1fe50*/  FMNMX.FTZ R7, R84, R7, !PT ;  /* 0x0000000754077209 */ /* 0x000fe80007810000 */
[----:B------:R-:W-:Y:S04]  /*1fe60*/  FMNMX.FTZ R7, R85, R7, !PT ;  /* 0x0000000755077209 */ /* 0x000fe80007810000 */
[----:B------:R-:W-:Y:S01]  /*1fe70*/  FMNMX.FTZ R7, R96, R7, !PT ;  /* 0x0000000760077209 */ /* 0x000fe20007810000 */
[----:B-1----:R-:W-:Y:S01]  /*1fe80*/  FFMA.FTZ R110, R11, -UR35, R110 ;  /* 0x800000230b6e7c23 */ /* 0x002fe2000801006e */
[----:B------:R-:W-:Y:S02]  /*1fe90*/  FMNMX.FTZ R8, R197, R133, !PT ;  /* 0x00000085c5087209 */ /* 0x000fe40007810000 */
[----:B------:R-:W-:Y:S01]  /*1fea0*/  FMNMX.FTZ R6, R48, R7, !PT ;  /* 0x0000000730067209 */ /* 0x000fe20007810000 */
[----:B------:R-:W-:Y:S01]  /*1feb0*/  IMAD.MOV.U32 R7, RZ, RZ, R9 ;  /* 0x000000ffff077224 */ /* 0x000fe200078e0009 */
[----:B------:R-:W-:Y:S02]  /*1fec0*/  FSEL R16, R110, -INF , !P6 ;  /* 0xff8000006e107808 */ /* 0x000fe40007000000 */
[----:B------:R-:W-:Y:S01]  /*1fed0*/  FMNMX.FTZ R6, R37, R6, !PT ;  /* 0x0000000625067209 */ /* 0x000fe20007810000 */
[----:B------:R1:W3:Y:S03]  /*1fee0*/  I2F R10, R7 ;  /* 0x00000007000a7306 */ /* 0x0002e60000201400 */
[----:B------:R-:W-:Y:S04]  /*1fef0*/  FMNMX.FTZ R6, R36, R6, !PT ;  /* 0x0000000624067209 */ /* 0x000fe80007810000 */
[----:B------:R-:W-:Y:S04]  /*1ff00*/  FMNMX.FTZ R6, R112, R6, !PT ;  /* 0x0000000670067209 */ /* 0x000fe80007810000 */
[----:B------:R-:W-:Y:S04]  /*1ff10*/  FMNMX.FTZ R6, R113, R6, !PT ;  /* 0x0000000671067209 */ /* 0x000fe80007810000 */
[----:B------:R-:W-:Y:S01]  /*1ff20*/  FMNMX.FTZ R9, R116, R6, !PT ;  /* 0x0000000674097209 */ /* 0x000fe20007810000 */
[----:B------:R-:W-:Y:S01]  /*1ff30*/  IMAD.IADD R6, R241, 0x1, -R5 ;  /* 0x00000001f1067824 */ /* 0x000fe200078e0a05 */
[----:B------:R-:W-:Y:S02]  /*1ff40*/  FMNMX.FTZ R5, R33, R8, !PT ;  /* 0x0000000821057209 */ /* 0x000fe40007810000 */
[----:B------:R-:W-:Y:S02]  /*1ff50*/  FMNMX.FTZ R8, R117, R9, !PT ;  /* 0x0000000975087209 */ /* 0x000fe40007810000 */
[----:B------:R-:W-:Y:S02]  /*1ff60*/  IABS R6, R6 ;  /* 0x0000000600067213 */ /* 0x000fe40000000000 */
[----:B------:R-:W-:Y:S01]  /*1ff70*/  FMNMX.FTZ R5, R32, R5, !PT ;  /* 0x0000000520057209 */ /* 0x000fe20007810000 */
[----:B-1----:R-:W-:Y:S02]  /*1ff80*/  IMAD.IADD R7, R234, 0x1, -R0 ;  /* 0x00000001ea077824 */ /* 0x002fe400078e0a00 */
[----:B---3--:R-:W-:Y:S03]  /*1ff90*/  FFMA.FTZ R124, R10, -UR35, R124 ;  /* 0x800000230a7c7c23 */ /* 0x008fe6000801007c */
[----:B------:R-:W-:Y:S02]  /*1ffa0*/  IABS R7, R7 ;  /* 0x0000000700077213 */ /* 0x000fe40000000000 */
[----:B------:R-:W-:Y:S02]  /*1ffb0*/  FSEL R124, R124, -INF , !P0 ;  /* 0xff8000007c7c7808 */ /* 0x000fe40004000000 */
[----:B------:R-:W1:Y:S01]  /*1ffc0*/  I2F R9, R7 ;  /* 0x0000000700097306 */ /* 0x000e620000201400 */
[C---:B------:R-:W-:Y:S04]  /*1ffd0*/  ISETP.GE.AND P0, PT, R0.reuse, R237, PT ;  /* 0x000000ed0000720c */ /* 0x040fe80003f06270 */
[----:B------:R-:W-:Y:S01]  /*1ffe0*/  ISETP.GE.OR P0, PT, R0, R242, !P0 ;  /* 0x000000f20000720c */ /* 0x000fe20004706670 */
[----:B-1----:R-:W-:Y:S01]  /*1fff0*/  FFMA.FTZ R125, R9, -UR35, R125 ;  /* 0x80000023097d7c23 */ /* 0x002fe2000801007d */
[----:B------:R-:W-:Y:S01]  /*20000*/  FMNMX.FTZ R7, R128, R8, !PT ;  /* 0x0000000880077209 */ /* 0x000fe20007810000 */
[----:B------:R-:W-:Y:S01]  /*20010*/  IMAD.MOV.U32 R8, RZ, RZ, R6 ;  /* 0x000000ffff087224 */ /* 0x000fe200078e0006 */
[----:B------:R-:W-:Y:S01]  /*20020*/  FMNMX.FTZ R6, R19, R5, !PT ;  /* 0x0000000513067209 */ /* 0x000fe20007810000 */
[----:B------:R-:W-:Y:S01]  /*20030*/  IMAD.IADD R9, R241, 0x1, -R2 ;  /* 0x00000001f1097824 */ /* 0x000fe200078e0a02 */
[----:B------:R-:W-:Y:S02]  /*20040*/  FMNMX.FTZ R5, R129, R7, !PT ;  /* 0x0000000781057209 */ /* 0x000fe40007810000 */
[----:B------:R-:W-:Y:S01]  /*20050*/  FMNMX.FTZ R6, R22, R6, !PT ;  /* 0x0000000616067209 */ /* 0x000fe20007810000 */
[----:B------:R-:W1:Y:S01]  /*20060*/  I2F R8, R8 ;  /* 0x0000000800087306 */ /* 0x000e620000201400 */
[----:B------:R-:W-:Y:S01]  /*20070*/  FSEL R125, R125, -INF , !P1 ;  /* 0xff8000007d7d7808 */ /* 0x000fe20004800000 */
[----:B------:R-:W3:Y:S01]  /*20080*/  SHFL.BFLY PT, R7, R5, 0x2, 0x1f ;  /* 0x0c401f0005077f89 */ /* 0x000ee200000e0000 */
[----:B------:R-:W-:Y:S04]  /*20090*/  FMNMX.FTZ R6, R23, R6, !PT ;  /* 0x0000000617067209 */ /* 0x000fe80007810000 */
[----:B------:R-:W-:Y:S04]  /*200a0*/  FMNMX.FTZ R6, R34, R6, !PT ;  /* 0x0000000622067209 */ /* 0x000fe80007810000 */
[----:B------:R-:W-:Y:S04]  /*200b0*/  FMNMX.FTZ R6, R35, R6, !PT ;  /* 0x0000000623067209 */ /* 0x000fe80007810000 */
[----:B------:R-:W-:Y:S04]  /*200c0*/  FMNMX.FTZ R6, R38, R6, !PT ;  /* 0x0000000626067209 */ /* 0x000fe80007810000 */
[----:B------:R-:W-:Y:S04]  /*200d0*/  FMNMX.FTZ R6, R39, R6, !PT ;  /* 0x0000000627067209 */ /* 0x000fe80007810000 */
[----:B------:R-:W-:Y:S01]  /*200e0*/  FMNMX.FTZ R6, R50, R6, !PT ;  /* 0x0000000632067209 */ /* 0x000fe20007810000 */
[----:B-1----:R-:W-:Y:S02]  /*200f0*/  FFMA.FTZ R111, R8, -UR35, R111 ;  /* 0x80000023086f7c23 */ /* 0x002fe4000801006f */
[----:B------:R-:W-:Y:S01]  /*20100*/  IMAD.IADD R8, R241, 0x1, -R4 ;  /* 0x00000001f1087824 */ /* 0x000fe200078e0a04 */
[----:B------:R-:W-:Y:S02]  /*20110*/  FMNMX.FTZ R6, R51, R6, !PT ;  /* 0x0000000633067209 */ /* 0x000fe40007810000 */
[----:B---3--:R-:W-:Y:S02]  /*20120*/  FMNMX.FTZ R73, R5, R7, !PT ;  /* 0x0000000705497209 */ /* 0x008fe40007810000 */
        /* <DEDUP_REMOVED lines=16> */
[----:B------:R-:W-:Y:S01]  /*20230*/  IMAD.IADD R7, R241, 0x1, -R3 ;  /* 0x00000001f1077824 */ /* 0x000fe200078e0a03 */
        /* <DEDUP_REMOVED lines=14> */
[----:B------:R-:W-:Y:S02]  /*20320*/  IABS R3, R8 ;  /* 0x0000000800037213 */ /* 0x000fe40000000000 */
[----:B------:R-:W-:Y:S02]  /*20330*/  FMNMX.FTZ R2, R42, R2, !PT ;  /* 0x000000022a027209 */ /* 0x000fe40007810000 */
[----:B------:R-:W-:Y:S01]  /*20340*/  FMNMX.FTZ R5, R103, R5, !PT ;  /* 0x0000000567057209 */ /* 0x000fe20007810000 */
[----:B------:R-:W1:Y:S01]  /*20350*/  I2F R11, R3 ;  /* 0x00000003000b7306 */ /* 0x000e620000201400 */
[----:B------:R-:W-:Y:S02]  /*20360*/  IABS R6, R7 ;  /* 0x0000000700067213 */ /* 0x000fe40000000000 */
[----:B------:R-:W-:Y:S01]  /*20370*/  FMNMX.FTZ R4, R222, R4, !PT ;  /* 0x00000004de047209 */ /* 0x000fe20007810000 */
[----:B------:R-:W-:Y:S01]  /*20380*/  SHFL.BFLY PT, R7, R73, 0x1, 0x1f ;  /* 0x0c201f0049077f89 */ /* 0x000fe200000e0000 */
[----:B------:R-:W-:Y:S02]  /*20390*/  FMNMX.FTZ R2, R43, R2, !PT ;  /* 0x000000022b027209 */ /* 0x000fe40007810000 */
[----:B------:R-:W-:Y:S02]  /*203a0*/  FMNMX.FTZ R5, R114, R5, !PT ;  /* 0x0000000572057209 */ /* 0x000fe40007810000 */
[----:B------:R-:W-:Y:S01]  /*203b0*/  FMNMX.FTZ R2, R46, R2, !PT ;  /* 0x000000022e027209 */ /* 0x000fe20007810000 */
[----:B------:R-:W3:Y:S01]  /*203c0*/  I2F R10, R6 ;  /* 0x00000006000a7306 */ /* 0x000ee20000201400 */
[----:B------:R-:W-:Y:S02]  /*203d0*/  FMNMX.FTZ R4, R100, R4, !PT ;  /* 0x0000000464047209 */ /* 0x000fe40007810000 */
[----:B------:R-:W-:Y:S02]  /*203e0*/  FMNMX.FTZ R5, R115, R5, !PT ;  /* 0x0000000573057209 */ /* 0x000fe40007810000 */
[----:B------:R-:W-:Y:S02]  /*203f0*/  FMNMX.FTZ R2, R47, R2, !PT ;  /* 0x000000022f027209 */ /* 0x000fe40007810000 */
[----:B------:R-:W-:Y:S02]  /*20400*/  FMNMX.FTZ R4, R45, R4, !PT ;  /* 0x000000042d047209 */ /* 0x000fe40007810000 */
[----:B------:R-:W-:Y:S02]  /*20410*/  FMNMX.FTZ R5, R118, R5, !PT ;  /* 0x0000000576057209 */ /* 0x000fe40007810000 */
[----:B------:R-:W-:Y:S02]  /*20420*/  FMNMX.FTZ R4, R56, R4, !PT ;  /* 0x0000000438047209 */ /* 0x000fe40007810000 */
[----:B------:R-:W-:Y:S01]  /*20430*/  FMNMX.FTZ R2, R60, R2, !PT ;  /* 0x000000023c027209 */ /* 0x000fe20007810000 */
[----:B-1----:R-:W-:Y:S01]  /*20440*/  FFMA.FTZ R122, R11, -UR35, R122 ;  /* 0x800000230b7a7c23 */ /* 0x002fe2000801007a */
[----:B------:R-:W-:Y:S02]  /*20450*/  FMNMX.FTZ R5, R119, R5, !PT ;  /* 0x0000000577057209 */ /* 0x000fe40007810000 */
[----:B------:R-:W-:Y:S02]  /*20460*/  FMNMX.FTZ R4, R57, R4, !PT ;  /* 0x0000000439047209 */ /* 0x000fe40007810000 */
[----:B------:R-:W-:Y:S02]  /*20470*/  FMNMX.FTZ R2, R62, R2, !PT ;  /* 0x000000023e027209 */ /* 0x000fe40007810000 */
[----:B------:R-:W-:Y:S02]  /*20480*/  FMNMX.FTZ R5, R130, R5, !PT ;  /* 0x0000000582057209 */ /* 0x000fe40007810000 */
[----:B------:R-:W-:Y:S01]  /*20490*/  FMNMX.FTZ R4, R218, R4, !PT ;  /* 0x00000004da047209 */ /* 0x000fe20007810000 */
[----:B---3--:R-:W-:Y:S01]  /*204a0*/  FFMA.FTZ R123, R10, -UR35, R123 ;  /* 0x800000230a7b7c23 */ /* 0x008fe2000801007b */
[----:B------:R-:W-:Y:S02]  /*204b0*/  FMNMX.FTZ R3, R28, R2, !PT ;  /* 0x000000021c037209 */ /* 0x000fe40007810000 */
[----:B------:R-:W-:Y:S02]  /*204c0*/  FMNMX.FTZ R2, R131, R5, !PT ;  /* 0x0000000583027209 */ /* 0x000fe40007810000 */
[----:B------:R-:W-:Y:S02]  /*204d0*/  FMNMX.FTZ R4, R212, R4, !PT ;  /* 0x00000004d4047209 */ /* 0x000fe40007810000 */
[----:B------:R-:W-:Y:S01]  /*204e0*/  IABS R5, R9 ;  /* 0x0000000900057213 */ /* 0x000fe20000000000 */
[----:B------:R-:W1:Y:S01]  /*204f0*/  SHFL.BFLY PT, R6, R2, 0x2, 0x1f ;  /* 0x0c401f0002067f89 */ /* 0x000e6200000e0000 */
[----:B------:R-:W-:Y:S02]  /*20500*/  FMNMX.FTZ R4, R72, R4, !PT ;  /* 0x0000000448047209 */ /* 0x000fe40007810000 */
[----:B------:R3:W4:Y:S01]  /*20510*/  I2F R8, R5 ;  /* 0x0000000500087306 */ /* 0x0007220000201400 */
[----:B------:R-:W-:Y:S02]  /*20520*/  FMNMX.FTZ R3, R63, R3, !PT ;  /* 0x000000033f037209 */ /* 0x000fe40007810000 */
[----:B------:R-:W-:Y:S02]  /*20530*/  FMNMX.FTZ R4, R97, R4, !PT ;  /* 0x0000000461047209 */ /* 0x000fe40007810000 */
[----:B------:R-:W-:Y:S02]  /*20540*/  FMNMX.FTZ R3, R44, R3, !PT ;  /* 0x000000032c037209 */ /* 0x000fe40007810000 */
[----:B------:R-:W-:Y:S02]  /*20550*/  FMNMX.FTZ R4, R76, R4, !PT ;  /* 0x000000044c047209 */ /* 0x000fe40007810000 */
[----:B------:R-:W-:Y:S02]  /*20560*/  FSEL R59, R122, -INF , !P5 ;  /* 0xff8000007a3b7808 */ /* 0x000fe40006800000 */
[----:B------:R-:W-:Y:S02]  /*20570*/  FMNMX.FTZ R4, R229, R4, !PT ;  /* 0x00000004e5047209 */ /* 0x000fe40007810000 */
[----:B------:R-:W-:Y:S02]  /*20580*/  FSEL R229, R111, -INF , !P4 ;  /* 0xff8000006fe57808 */ /* 0x000fe40006000000 */
[----:B------:R-:W-:Y:S02]  /*20590*/  FMNMX.FTZ R4, R217, R4, !PT ;  /* 0x00000004d9047209 */ /* 0x000fe40007810000 */
[----:B------:R-:W-:Y:S02]  /*205a0*/  FSEL R14, R123, -INF , !P3 ;  /* 0xff8000007b0e7808 */ /* 0x000fe40005800000 */
[----:B------:R-:W-:Y:S02]  /*205b0*/  FMNMX.FTZ R4, R252, R4, !PT ;  /* 0x00000004fc047209 */ /* 0x000fe40007810000 */
[----:B-1----:R-:W-:Y:S02]  /*205c0*/  FMNMX.FTZ R2, R2, R6, !PT ;  /* 0x0000000602027209 */ /* 0x002fe40007810000 */
[----:B------:R-:W-:Y:S01]  /*205d0*/  FMNMX.FTZ R4, R251, R4, !PT ;  /* 0x00000004fb047209 */ /* 0x000fe20007810000 */
[----:B---3--:R-:W-:Y:S01]  /*205e0*/  IMAD.IADD R5, R241, 0x1, -R0 ;  /* 0x00000001f1057824 */ /* 0x008fe200078e0a00 */
[----:B------:R-:W-:Y:S01]  /*205f0*/  FMNMX.FTZ R73, R73, R7, !PT ;  /* 0x0000000749497209 */ /* 0x000fe20007810000 */
[----:B----4-:R-:W-:Y:S01]  /*20600*/  FFMA.FTZ R126, R8, -UR35, R126 ;  /* 0x80000023087e7c23 */ /* 0x010fe2000801007e */
[----:B------:R-:W1:Y:S01]  /*20610*/  SHFL.BFLY PT, R72, R2, 0x1, 0x1f ;  /* 0x0c201f0002487f89 */ /* 0x000e6200000e0000 */
[----:B------:R-:W-:Y:S02]  /*20620*/  FMNMX.FTZ R4, R248, R4, !PT ;  /* 0x00000004f8047209 */ /* 0x000fe40007810000 */
[----:B------:R-:W-:Y:S01]  /*20630*/  FMUL.FTZ R6, R73, c[0x0][0x23c] ;  /* 0x00008f0049067a20 */ /* 0x000fe20000410000 */
[----:B------:R-:W-:Y:S02]  /*20640*/  IABS R5, R5 ;  /* 0x0000000500057213 */ /* 0x000fe40000000000 */
[----:B------:R-:W-:Y:S02]  /*20650*/  FMNMX.FTZ R4, R247, R4, !PT ;  /* 0x00000004f7047209 */ /* 0x000fe40007810000 */
[----:B------:R-:W-:Y:S02]  /*20660*/  FSETP.NEU.FTZ.AND P1, PT, R73, -INF , PT ;  /* 0xff8000004900780b */ /* 0x000fe40003f3d000 */
[----:B------:R-:W-:Y:S02]  /*20670*/  FSEL R217, R126, -INF , !P2 ;  /* 0xff8000007ed97808 */ /* 0x000fe40005000000 */
[----:B------:R-:W-:Y:S02]  /*20680*/  FSEL R6, R6, RZ, P1 ;  /* 0x000000ff06067208 */ /* 0x000fe40000800000 */
[----:B------:R-:W-:Y:S03]  /*20690*/  LOP3.LUT P4, RZ, R232, 0x1000000, RZ, 0xc0, !PT ;  /* 0x01000000e8ff7812 */ /* 0x000fe6000788c0ff */
[--C-:B------:R-:W-:Y:S02]  /*206a0*/  FFMA.FTZ R240, R69, c[0x0][0x23c], -R6.reuse ;  /* 0x00008f0045f07a23 */ /* 0x100fe40000010806 */
[--C-:B------:R-:W-:Y:S02]  /*206b0*/  FFMA.FTZ R237, R68, c[0x0][0x23c], -R6.reuse ;  /* 0x00008f0044ed7a23 */ /* 0x100fe40000010806 */
[--C-:B------:R-:W-:Y:S02]  /*206c0*/  FFMA.FTZ R94, R219, c[0x0][0x23c], -R6.reuse ;  /* 0x00008f00db5e7a23 */ /* 0x100fe40000010806 */
[--C-:B------:R-:W-:Y:S01]  /*206d0*/  FFMA.FTZ R97, R228, c[0x0][0x23c], -R6.reuse ;  /* 0x00008f00e4617a23 */ /* 0x100fe20000010806 */
[----:B-1----:R-:W-:Y:S01]  /*206e0*/  FMNMX.FTZ R72, R2, R72, !PT ;  /* 0x0000004802487209 */ /* 0x002fe20007810000 */
[--C-:B------:R-:W-:Y:S01]  /*206f0*/  FFMA.FTZ R2, R250, c[0x0][0x23c], -R6.reuse ;  /* 0x00008f00fa027a23 */ /* 0x100fe20000010806 */
[----:B------:R-:W-:Y:S01]  /*20700*/  MUFU.EX2 R105, R94 ;  /* 0x0000005e00697308 */ /* 0x000fe20000000800 */
[--C-:B------:R-:W-:Y:S01]  /*20710*/  FFMA.FTZ R93, R227, c[0x0][0x23c], -R6.reuse ;  /* 0x00008f00e35d7a23 */ /* 0x100fe20000010806 */
[----:B--2---:R-:W-:Y:S01]  /*20720*/  FMNMX.FTZ R3, R238, R3, !PT ;  /* 0x00000003ee037209 */ /* 0x004fe20007810000 */
[----:B------:R-:W-:Y:S01]  /*20730*/  FMUL.FTZ R7, R72, c[0x0][0x23c] ;  /* 0x00008f0048077a20 */ /* 0x000fe20000410000 */
[----:B------:R1:W-:Y:S01]  /*20740*/  STL [R1+0x11c], R238 ;  /* 0x00011cee01007387 */ /* 0x0003e20000100800 */
[--C-:B------:R-:W-:Y:S01]  /*20750*/  FFMA.FTZ R92, R226, c[0x0][0x23c], -R6.reuse ;  /* 0x00008f00e25c7a23 */ /* 0x100fe20000010806 */
[----:B------:R-:W-:Y:S01]  /*20760*/  FMNMX.FTZ R3, R29, R3, !PT ;  /* 0x000000031d037209 */ /* 0x000fe20007810000 */
[--C-:B------:R-:W-:Y:S02]  /*20770*/  FFMA.FTZ R109, R225, c[0x0][0x23c], -R6.reuse ;  /* 0x00008f00e16d7a23 */ /* 0x100fe40000010806 */
[--C-:B------:R-:W-:Y:S01]  /*20780*/  FFMA.FTZ R126, R224, c[0x0][0x23c], -R6.reuse ;  /* 0x00008f00e07e7a23 */ /* 0x100fe20000010806 */
[----:B------:R-:W-:Y:S01]  /*20790*/  FMNMX.FTZ R3, R27, R3, !PT ;  /* 0x000000031b037209 */ /* 0x000fe20007810000 */
[--C-:B------:R-:W-:Y:S01]  /*207a0*/  FFMA.FTZ R123, R223, c[0x0][0x23c], -R6.reuse ;  /* 0x00008f00df7b7a23 */ /* 0x100fe20000010806 */
[----:B------:R-:W-:Y:S01]  /*207b0*/  MUFU.EX2 R90, R2 ;  /* 0x00000002005a7308 */ /* 0x000fe20000000800 */
[--C-:B------:R-:W-:Y:S01]  /*207c0*/  FFMA.FTZ R122, R49, c[0x0][0x23c], -R6.reuse ;  /* 0x00008f00317a7a23 */ /* 0x100fe20000010806 */
[----:B------:R-:W-:Y:S01]  /*207d0*/  FMNMX.FTZ R0, R244, R3, !PT ;  /* 0x00000003f4007209 */ /* 0x000fe20007810000 */
[--C-:B------:R-:W-:Y:S01]  /*207e0*/  FFMA.FTZ R250, R53, c[0x0][0x23c], -R6.reuse ;  /* 0x00008f0035fa7a23 */ /* 0x100fe20000010806 */
[----:B------:R-:W-:Y:S01]  /*207f0*/  FMNMX.FTZ R3, R208, R4, !PT ;  /* 0x00000004d0037209 */ /* 0x000fe20007810000 */
[----:B------:R-:W-:Y:S01]  /*20800*/  IMAD.MOV.U32 R4, RZ, RZ, R5 ;  /* 0x000000ffff047224 */ /* 0x000fe200078e0005 */
[----:B------:R-:W-:Y:S01]  /*20810*/  FMNMX.FTZ R0, R220, R0, !PT ;  /* 0x00000000dc007209 */ /* 0x000fe20007810000 */
[--C-:B------:R-:W-:Y:S01]  /*20820*/  FFMA.FTZ R41, R80, c[0x0][0x23c], -R6.reuse ;  /* 0x00008f0050297a23 */ /* 0x100fe20000010806 */
[----:B------:R-:W-:Y:S01]  /*20830*/  FMNMX.FTZ R3, R202, R3, !PT ;  /* 0x00000003ca037209 */ /* 0x000fe20007810000 */
[--C-:B------:R-:W-:Y:S01]  /*20840*/  FFMA.FTZ R29, R84, c[0x0][0x23c], -R6.reuse ;  /* 0x00008f00541d7a23 */ /* 0x100fe20000010806 */
[----:B------:R-:W-:Y:S01]  /*20850*/  FMNMX.FTZ R0, R58, R0, !PT ;  /* 0x000000003a007209 */ /* 0x000fe20007810000 */
[--C-:B------:R-:W-:Y:S01]  /*20860*/  FFMA.FTZ R225, R85, c[0x0][0x23c], -R6.reuse ;  /* 0x00008f0055e17a23 */ /* 0x100fe20000010806 */
[----:B------:R-:W2:Y:S01]  /*20870*/  I2F R5, R4 ;  /* 0x0000000400057306 */ /* 0x000ea20000201400 */
        /* <DEDUP_REMOVED lines=8> */
[--C-:B-1----:R-:W-:Y:S01]  /*20900*/  FFMA.FTZ R238, R96, c[0x0][0x23c], -R6.reuse ;  /* 0x00008f0060ee7a23 */ /* 0x102fe20000010806 */
[----:B------:R-:W-:Y:S01]  /*20910*/  FMNMX.FTZ R0, R26, R0, !PT ;  /* 0x000000001a007209 */ /* 0x000fe20007810000 */
[--C-:B------:R-:W-:Y:S01]  /*20920*/  FFMA.FTZ R61, R112, c[0x0][0x23c], -R6.reuse ;  /* 0x00008f00703d7a23 */ /* 0x100fe20000010806 */
[----:B------:R-:W1:Y:S01]  /*20930*/  MUFU.EX2 R101, R3 ;  /* 0x0000000300657308 */ /* 0x000e620000000800 */
        /* <DEDUP_REMOVED lines=11> */
[----:B--2---:R-:W-:Y:S01]  /*209f0*/  FFMA.FTZ R127, R5, -UR35, R127 ;  /* 0x80000023057f7c23 */ /* 0x004fe2000801007f */
[----:B------:R-:W-:Y:S02]  /*20a00*/  FMNMX.FTZ R71, R125, R71, !PT ;  /* 0x000000477d477209 */ /* 0x000fe40007810000 */
[----:B------:R-:W-:Y:S02]  /*20a10*/  FMNMX.FTZ R0, R14, R0, !PT ;  /* 0x000000000e007209 */ /* 0x000fe40007810000 */
[----:B------:R-:W-:Y:S01]  /*20a20*/  FSEL R74, R127, -INF , !P0 ;  /* 0xff8000007f4a7808 */ /* 0x000fe20004000000 */
[----:B------:R-:W2:Y:S01]  /*20a30*/  SHFL.BFLY PT, R4, R71, 0x2, 0x1f ;  /* 0x0c401f0047047f89 */ /* 0x000ea200000e0000 */
[----:B------:R-:W-:Y:S02]  /*20a40*/  FMNMX.FTZ R0, R217, R0, !PT ;  /* 0x00000000d9007209 */ /* 0x000fe40007810000 */
[----:B------:R-:W-:Y:S01]  /*20a50*/  FSETP.NEU.FTZ.AND P0, PT, R72, -INF , PT ;  /* 0xff8000004800780b */ /* 0x000fe20003f1d000 */
[----:B------:R-:W-:Y:S01]  /*20a60*/  MUFU.EX2 R110, R92 ;  /* 0x0000005c006e7308 */ /* 0x000fe20000000800 */
[----:B------:R-:W-:Y:S02]  /*20a70*/  FMNMX.FTZ R0, R74, R0, !PT ;  /* 0x000000004a007209 */ /* 0x000fe40007810000 */
[----:B------:R-:W-:Y:S02]  /*20a80*/  FSEL R7, R7, RZ, P0 ;  /* 0x000000ff07077208 */ /* 0x000fe40000000000 */
[----:B-1----:R-:W-:Y:S01]  /*20a90*/  F2FP.PACK_AB R76, R101, R90 ;  /* 0x0000005a654c723e */ /* 0x002fe200000000ff */
[----:B------:R-:W1:Y:S02]  /*20aa0*/  SHFL.BFLY PT, R2, R0, 0x2, 0x1f ;  /* 0x0c401f0000027f89 */ /* 0x000e6400000e0000 */
[--C-:B------:R-:W-:Y:S02]  /*20ab0*/  FFMA.FTZ R3, R197, c[0x0][0x23c], -R7.reuse ;  /* 0x00008f00c5037a23 */ /* 0x100fe40000010807 */
[--C-:B------:R-:W-:Y:S01]  /*20ac0*/  FFMA.FTZ R89, R22, c[0x0][0x23c], -R7.reuse ;  /* 0x00008f0016597a23 */ /* 0x100fe20000010807 */
[----:B------:R-:W-:Y:S01]  /*20ad0*/  MUFU.EX2 R109, R109 ;  /* 0x0000006d006d7308 */ /* 0x000fe20000000800 */
[--C-:B------:R-:W-:Y:S02]  /*20ae0*/  FFMA.FTZ R88, R23, c[0x0][0x23c], -R7.reuse ;  /* 0x00008f0017587a23 */ /* 0x100fe40000010807 */
[--C-:B------:R-:W-:Y:S01]  /*20af0*/  FFMA.FTZ R128, R21, c[0x0][0x23c], -R7.reuse ;  /* 0x00008f0015807a23 */ /* 0x100fe20000010807 */
[----:B------:R-:W2:Y:S01]  /*20b00*/  LDL.LU R197, [R1+0x128] ;  /* 0x0001280001c57983 */ /* 0x000ea20000300800 */
[--C-:B------:R-:W-:Y:S02]  /*20b10*/  FFMA.FTZ R85, R34, c[0x0][0x23c], -R7.reuse ;  /* 0x00008f0022557a23 */ /* 0x100fe40000010807 */
[--C-:B------:R-:W-:Y:S02]  /*20b20*/  FFMA.FTZ R84, R35, c[0x0][0x23c], -R7.reuse ;  /* 0x00008f0023547a23 */ /* 0x100fe40000010807 */
[--C-:B------:R-:W-:Y:S01]  /*20b30*/  FFMA.FTZ R111, R38, c[0x0][0x23c], -R7.reuse ;  /* 0x00008f00266f7a23 */ /* 0x100fe20000010807 */
[----:B------:R4:W-:Y:S01]  /*20b40*/  MUFU.EX2 R95, R3 ;  /* 0x00000003005f7308 */ /* 0x0009e20000000800 */
[--C-:B------:R-:W-:Y:S01]  /*20b50*/  FFMA.FTZ R106, R39, c[0x0][0x23c], -R7.reuse ;  /* 0x00008f00276a7a23 */ /* 0x100fe20000010807 */
[----:B--2---:R-:W-:Y:S01]  /*20b60*/  FMNMX.FTZ R71, R71, R4, !PT ;  /* 0x0000000447477209 */ /* 0x004fe20007810000 */
[--C-:B------:R-:W-:Y:S02]  /*20b70*/  FFMA.FTZ R104, R50, c[0x0][0x23c], -R7.reuse ;  /* 0x00008f0032687a23 */ /* 0x100fe40000010807 */
[--C-:B------:R-:W-:Y:S02]  /*20b80*/  FFMA.FTZ R96, R51, c[0x0][0x23c], -R7.reuse ;  /* 0x00008f0033607a23 */ /* 0x100fe40000010807 */
[--C-:B------:R-:W-:Y:S01]  /*20b90*/  FFMA.FTZ R117, R54, c[0x0][0x23c], -R7.reuse ;  /* 0x00008f0036757a23 */ /* 0x100fe20000010807 */
[----:B------:R-:W2:Y:S01]  /*20ba0*/  SHFL.BFLY PT, R5, R71, 0x1, 0x1f ;  /* 0x0c201f0047057f89 */ /* 0x000ea200000e0000 */
[--C-:B------:R-:W-:Y:S01]  /*20bb0*/  FFMA.FTZ R116, R55, c[0x0][0x23c], -R7.reuse ;  /* 0x00008f0037747a23 */ /* 0x100fe20000010807 */
[----:B-1----:R-:W-:Y:S01]  /*20bc0*/  FMNMX.FTZ R0, R0, R2, !PT ;  /* 0x0000000200007209 */ /* 0x002fe20007810000 */
[----:B------:R-:W-:Y:S01]  /*20bd0*/  FFMA.FTZ R2, R199, c[0x0][0x23c], -R6 ;  /* 0x00008f00c7027a23 */ /* 0x000fe20000010806 */
[----:B------:R-:W-:Y:S01]  /*20be0*/  MUFU.EX2 R111, R111 ;  /* 0x0000006f006f7308 */ /* 0x000fe20000000800 */
[--C-:B------:R-:W-:Y:S02]  /*20bf0*/  FFMA.FTZ R113, R66, c[0x0][0x23c], -R7.reuse ;  /* 0x00008f0042717a23 */ /* 0x100fe40000010807 */
[--C-:B------:R-:W-:Y:S01]  /*20c00*/  FFMA.FTZ R112, R67, c[0x0][0x23c], -R7.reuse ;  /* 0x00008f0043707a23 */ /* 0x100fe20000010807 */
[----:B------:R-:W1:Y:S01]  /*20c10*/  SHFL.BFLY PT, R4, R0, 0x1, 0x1f ;  /* 0x0c201f0000047f89 */ /* 0x000e6200000e0000 */
[--C-:B------:R-:W-:Y:S02]  /*20c20*/  FFMA.FTZ R129, R24, c[0x0][0x23c], -R7.reuse ;  /* 0x00008f0018817a23 */ /* 0x100fe40000010807 */
[--C-:B------:R-:W-:Y:S02]  /*20c30*/  FFMA.FTZ R127, R82, c[0x0][0x23c], -R7.reuse ;  /* 0x00008f00527f7a23 */ /* 0x100fe40000010807 */
[--C-:B------:R-:W-:Y:S01]  /*20c40*/  FFMA.FTZ R224, R86, c[0x0][0x23c], -R7.reuse ;  /* 0x00008f0056e07a23 */ /* 0x100fe20000010807 */
[----:B------:R1:W-:Y:S01]  /*20c50*/  MUFU.EX2 R120, R2 ;  /* 0x0000000200787308 */ /* 0x0003e20000000800 */
[--C-:B------:R-:W-:Y:S02]  /*20c60*/  FFMA.FTZ R243, R98, c[0x0][0x23c], -R7.reuse ;  /* 0x00008f0062f37a23 */ /* 0x100fe40000010807 */
[--C-:B----4-:R-:W-:Y:S02]  /*20c70*/  FFMA.FTZ R3, R33, c[0x0][0x23c], -R7.reuse ;  /* 0x00008f0021037a23 */ /* 0x110fe40000010807 */
[--C-:B------:R-:W-:Y:S02]  /*20c80*/  FFMA.FTZ R33, R87, c[0x0][0x23c], -R7.reuse ;  /* 0x00008f0057217a23 */ /* 0x100fe40000010807 */
[----:B------:R-:W-:Y:S02]  /*20c90*/  IMAD.MOV.U32 R87, RZ, RZ, R218 ;  /* 0x000000ffff577224 */ /* 0x000fe400078e00da */
[--C-:B------:R-:W-:Y:S01]  /*20ca0*/  FFMA.FTZ R48, R99, c[0x0][0x23c], -R7.reuse ;  /* 0x00008f0063307a23 */ /* 0x100fe20000010807 */
[----:B------:R-:W4:Y:S01]  /*20cb0*/  MUFU.EX2 R239, R3 ;  /* 0x0000000300ef7308 */ /* 0x000f220000000800 */
[----:B------:R-:W-:Y:S01]  /*20cc0*/  IMAD.MOV.U32 R99, RZ, RZ, R222 ;  /* 0x000000ffff637224 */ /* 0x000fe200078e00de */
[----:B--2---:R-:W-:Y:S01]  /*20cd0*/  FMNMX.FTZ R71, R71, R5, !PT ;  /* 0x0000000547477209 */ /* 0x004fe20007810000 */
[--C-:B------:R-:W-:Y:S02]  /*20ce0*/  FFMA.FTZ R102, R102, c[0x0][0x23c], -R7.reuse ;  /* 0x00008f0066667a23 */ /* 0x100fe40000010807 */
[--C-:B------:R-:W-:Y:S01]  /*20cf0*/  FFMA.FTZ R222, R103, c[0x0][0x23c], -R7.reuse ;  /* 0x00008f0067de7a23 */ /* 0x100fe20000010807 */
[C---:B------:R-:W-:Y:S01]  /*20d00*/  FSETP.NEU.FTZ.AND P2, PT, R71.reuse, -INF , PT ;  /* 0xff8000004700780b */ /* 0x040fe20003f5d000 */
[----:B------:R-:W-:Y:S01]  /*20d10*/  FMUL.FTZ R75, R71, c[0x0][0x23c] ;  /* 0x00008f00474b7a20 */ /* 0x000fe20000410000 */
[----:B-1----:R-:W-:Y:S01]  /*20d20*/  FMNMX.FTZ R70, R0, R4, !PT ;  /* 0x0000000400467209 */ /* 0x002fe20007810000 */
[--C-:B------:R-:W-:Y:S01]  /*20d30*/  FFMA.FTZ R245, R114, c[0x0][0x23c], -R7.reuse ;  /* 0x00008f0072f57a23 */ /* 0x100fe20000010807 */
[----:B------:R-:W-:Y:S01]  /*20d40*/  MUFU.EX2 R103, R93 ;  /* 0x0000005d00677308 */ /* 0x000fe20000000800 */
[--C-:B------:R-:W-:Y:S01]  /*20d50*/  FFMA.FTZ R115, R115, c[0x0][0x23c], -R7.reuse ;  /* 0x00008f0073737a23 */ /* 0x100fe20000010807 */
[----:B------:R-:W-:Y:S01]  /*20d60*/  FSEL R75, R75, RZ, P2 ;  /* 0x000000ff4b4b7208 */ /* 0x000fe20001000000 */
[----:B------:R-:W-:Y:S02]  /*20d70*/  FMUL.FTZ R100, R70, c[0x0][0x23c] ;  /* 0x00008f0046647a20 */ /* 0x000fe40000410000 */
[----:B------:R-:W-:Y:S02]  /*20d80*/  FFMA.FTZ R2, R32, c[0x0][0x23c], -R7 ;  /* 0x00008f0020027a23 */ /* 0x000fe40000010807 */
[--C-:B------:R-:W-:Y:S02]  /*20d90*/  FFMA.FTZ R5, R246, c[0x0][0x23c], -R75.reuse ;  /* 0x00008f00f6057a23 */ /* 0x100fe4000001084b */
[--C-:B------:R-:W-:Y:S01]  /*20da0*/  FFMA.FTZ R10, R12, c[0x0][0x23c], -R75.reuse ;  /* 0x00008f000c0a7a23 */ /* 0x100fe2000001084b */
[----:B------:R1:W-:Y:S01]  /*20db0*/  MUFU.EX2 R107, R2 ;  /* 0x00000002006b7308 */ /* 0x0003e20000000800 */
[--C-:B------:R-:W-:Y:S02]  /*20dc0*/  FFMA.FTZ R246, R81, c[0x0][0x23c], -R6.reuse ;  /* 0x00008f0051f67a23 */ /* 0x100fe40000010806 */
[----:B------:R-:W-:Y:S01]  /*20dd0*/  FFMA.FTZ R9, R13, c[0x0][0x23c], -R75 ;  /* 0x00008f000d097a23 */ /* 0x000fe2000001084b */
[----:B----4-:R-:W-:Y:S01]  /*20de0*/  F2FP.PACK_AB R77, R239, R95 ;  /* 0x0000005fef4d723e */ /* 0x010fe200000000ff */
[----:B------:R-:W-:Y:S02]  /*20df0*/  FFMA.FTZ R3, R198, c[0x0][0x23c], -R6 ;  /* 0x00008f00c6037a23 */ /* 0x000fe40000010806 */
[--C-:B------:R-:W-:Y:S01]  /*20e00*/  FFMA.FTZ R227, R118, c[0x0][0x23c], -R7.reuse ;  /* 0x00008f0076e37a23 */ /* 0x100fe20000010807 */
[----:B------:R-:W2:Y:S01]  /*20e10*/  LDL.LU R198, [R1+0x124] ;  /* 0x0001240001c67983 */ /* 0x000ea20000300800 */
[--C-:B------:R-:W-:Y:S01]  /*20e20*/  FFMA.FTZ R228, R119, c[0x0][0x23c], -R7.reuse ;  /* 0x00008f0077e47a23 */ /* 0x100fe20000010807 */
[----:B------:R4:W4:Y:S01]  /*20e30*/  MUFU.EX2 R108, R3 ;  /* 0x00000003006c7308 */ /* 0x0009220000000800 */
[----:B------:R-:W-:Y:S01]  /*20e40*/  FFMA.FTZ R234, R130, c[0x0][0x23c], -R7 ;  /* 0x00008f0082ea7a23 */ /* 0x000fe20000010807 */
[----:B------:R-:W2:Y:S01]  /*20e50*/  LDL.LU R199, [R1+0x120] ;  /* 0x0001200001c77983 */ /* 0x000ea20000300800 */
[----:B------:R-:W-:Y:S02]  /*20e60*/  IMAD.MOV.U32 R118, RZ, RZ, R14 ;  /* 0x000000ffff767224 */ /* 0x000fe400078e000e */
[----:B------:R-:W-:Y:S02]  /*20e70*/  IMAD.MOV.U32 R86, RZ, RZ, R16 ;  /* 0x000000ffff567224 */ /* 0x000fe400078e0010 */
[----:B------:R-:W-:Y:S02]  /*20e80*/  IMAD.MOV.U32 R130, RZ, RZ, R57 ;  /* 0x000000ffff827224 */ /* 0x000fe400078e0039 */
[--C-:B------:R-:W-:Y:S01]  /*20e90*/  FFMA.FTZ R247, R247, c[0x0][0x23c], -R75.reuse ;  /* 0x00008f00f7f77a23 */ /* 0x100fe2000001084b */
[----:B------:R4:W-:Y:S01]  /*20ea0*/  MUFU.EX2 R91, R5 ;  /* 0x00000005005b7308 */ /* 0x0009e20000000800 */
[--C-:B------:R-:W-:Y:S02]  /*20eb0*/  FFMA.FTZ R201, R201, c[0x0][0x23c], -R75.reuse ;  /* 0x00008f00c9c97a23 */ /* 0x100fe4000001084b */
[----:B------:R-:W-:Y:S02]  /*20ec0*/  FFMA.FTZ R200, R200, c[0x0][0x23c], -R75 ;  /* 0x00008f00c8c87a23 */ /* 0x000fe4000001084b */
[----:B-1----:R-:W-:Y:S05]  /*20ed0*/  FFMA.FTZ R2, R19, c[0x0][0x23c], -R7 ;  /* 0x00008f0013027a23 */ /* 0x002fea0000010807 */
[----:B------:R1:W1:Y:S01]  /*20ee0*/  MUFU.EX2 R45, R2 ;  /* 0x00000002002d7308 */ /* 0x0002620000000800 */
[----:B----4-:R-:W-:Y:S02]  /*20ef0*/  FSEL R3, R73, RZ, P1 ;  /* 0x000000ff49037208 */ /* 0x010fe40000800000 */
[----:B------:R-:W-:Y:S07]  /*20f00*/  F2FP.PACK_AB R78, R120, R108 ;  /* 0x0000006c784e723e */ /* 0x000fee00000000ff */
[----:B------:R4:W-:Y:S01]  /*20f10*/  MUFU.EX2 R219, R10 ;  /* 0x0000000a00db7308 */ /* 0x0009e20000000800 */
[----:B------:R-:W-:Y:S02]  /*20f20*/  FADD.FTZ R5, -R3, R132 ;  /* 0x0000008403057221 */ /* 0x000fe40000010100 */
[----:B------:R-:W-:Y:S02]  /*20f30*/  FFMA.FTZ R3, R18, c[0x0][0x23c], -R75 ;  /* 0x00008f0012037a23 */ /* 0x000fe4000001084b */
[----:B------:R-:W-:Y:S02]  /*20f40*/  IMAD.MOV.U32 R132, RZ, RZ, R212 ;  /* 0x000000ffff847224 */ /* 0x000fe400078e00d4 */
[----:B------:R-:W-:Y:S03]  /*20f50*/  FFMA.FTZ R212, R131, c[0x0][0x23c], -R7 ;  /* 0x00008f0083d47a23 */ /* 0x000fe60000010807 */
[----:B------:R4:W4:Y:S01]  /*20f60*/  MUFU.EX2 R11, R3 ;  /* 0x00000003000b7308 */ /* 0x0009220000000800 */
[----:B------:R-:W-:Y:S01]  /*20f70*/  IMAD.MOV.U32 R131, RZ, RZ, R47 ;  /* 0x000000ffff837224 */ /* 0x000fe200078e002f */
[----:B-1----:R-:W-:Y:S02]  /*20f80*/  FSEL R2, R72, RZ, P0 ;  /* 0x000000ff48027208 */ /* 0x002fe40000000000 */
[----:B------:R-:W-:Y:S02]  /*20f90*/  FSETP.NEU.FTZ.AND P0, PT, R70, -INF , PT ;  /* 0xff8000004600780b */ /* 0x000fe40003f1d000 */
[----:B------:R-:W-:Y:S01]  /*20fa0*/  F2FP.PACK_AB R79, R45, R107 ;  /* 0x0000006b2d4f723e */ /* 0x000fe200000000ff */
[----:B------:R-:W-:Y:S01]  /*20fb0*/  FADD.FTZ R4, -R2, R133 ;  /* 0x0000008502047221 */ /* 0x000fe20000010100 */
[----:B------:R-:W-:Y:S01]  /*20fc0*/  FSEL R0, R70, RZ, P0 ;  /* 0x000000ff46007208 */ /* 0x000fe20000000000 */
[----:B------:R-:W-:Y:S01]  /*20fd0*/  FFMA.FTZ R133, R83, c[0x0][0x23c], -R7 ;  /* 0x00008f0053857a23 */ /* 0x000fe20000010807 */
[----:B------:R-:W-:Y:S01]  /*20fe0*/  FSEL R100, R100, RZ, P0 ;  /* 0x000000ff64647208 */ /* 0x000fe20000000000 */
[----:B------:R-:W-:Y:S01]  /*20ff0*/  LDSM.16.MT88.4 R80, [R215+0x8000] ;  /* 0x00800000d750783b */ /* 0x000fe20000004200 */
[----:B----4-:R-:W-:Y:S01]  /*21000*/  FFMA.FTZ R10, R37, c[0x0][0x23c], -R6 ;  /* 0x00008f00250a7a23 */ /* 0x010fe20000010806 */
[----:B------:R-:W-:Y:S01]  /*21010*/  FSEL R2, R71, RZ, P2 ;  /* 0x000000ff47027208 */ /* 0x000fe20001000000 */
[----:B------:R-:W1:Y:S01]  /*21020*/  MUFU.EX2 R56, R9 ;  /* 0x0000000900387308 */ /* 0x000e620000000800 */
[----:B------:R-:W-:Y:S01]  /*21030*/  FFMA.FTZ R8, R230, c[0x0][0x23c], -R100 ;  /* 0x00008f00e6087a23 */ /* 0x000fe20000010864 */
[----:B------:R-:W-:Y:S01]  /*21040*/  PLOP3.LUT P0, PT, PT, PT, UP0, 0x80, 0x0 ;  /* 0x000000000000781c */ /* 0x000fe20003f0f008 */
[----:B------:R-:W-:Y:S02]  /*21050*/  IMAD.MOV.U32 R119, RZ, RZ, R10 ;  /* 0x000000ffff777224 */ /* 0x000fe400078e000a */
[----:B------:R-:W-:Y:S01]  /*21060*/  LDSM.16.MT88.4 R36, [R216+0x8000] ;  /* 0x00800000d824783b */ /* 0x000fe20000004200 */
[----:B------:R-:W-:Y:S04]  /*21070*/  FADD.FTZ R3, -R2, R134 ;  /* 0x0000008602037221 */ /* 0x000fe80000010100 */
[----:B------:R-:W-:Y:S01]  /*21080*/  MUFU.EX2 R230, R8 ;  /* 0x0000000800e67308 */ /* 0x000fe20000000800 */
[----:B------:R-:W-:Y:S02]  /*21090*/  FADD.FTZ R2, -R0, R135 ;  /* 0x0000008700027221 */ /* 0x000fe40000010100 */
[----:B------:R-:W-:Y:S02]  /*210a0*/  FFMA.FTZ R0, R20, c[0x0][0x23c], -R100 ;  /* 0x00008f0014007a23 */ /* 0x000fe40000010864 */
[--C-:B------:R-:W-:Y:S01]  /*210b0*/  FFMA.FTZ R134, R52, c[0x0][0x23c], -R6.reuse ;  /* 0x00008f0034867a23 */ /* 0x100fe20000010806 */
[----:B------:R-:W4:Y:S01]  /*210c0*/  LDSM.16.MT88.4 R20, [R213+0x8000] ;  /* 0x00800000d514783b */ /* 0x000f220000004200 */
[----:B------:R-:W-:Y:S02]  /*210d0*/  FFMA.FTZ R135, R65, c[0x0][0x23c], -R6 ;  /* 0x00008f0041877a23 */ /* 0x000fe40000010806 */
[----:B------:R-:W-:Y:S01]  /*210e0*/  IMAD.MOV.U32 R98, RZ, RZ, R11 ;  /* 0x000000ffff627224 */ /* 0x000fe200078e000b */
[----:B------:R4:W4:Y:S04]  /*210f0*/  MUFU.EX2 R236, R0 ;  /* 0x0000000000ec7308 */ /* 0x0009280000000800 */
[----:B------:R-:W2:Y:S01]  /*21100*/  LDSM.16.MT88.4 R52, [R214+0x8000] ;  /* 0x00800000d634783b */ /* 0x000ea20000004200 */
[----:B-1----:R-:W-:Y:S02]  /*21110*/  F2FP.PACK_AB R66, R56, R219 ;  /* 0x000000db3842723e */ /* 0x002fe400000000ff */
[----:B------:R-:W-:Y:S03]  /*21120*/  F2FP.PACK_AB R64, R98, R91 ;  /* 0x0000005b6240723e */ /* 0x000fe600000000ff */
[----:B------:R-:W-:Y:S10]  /*21130*/  MUFU.EX2 R114, R89 ;  /* 0x0000005900727308 */ /* 0x000ff40000000800 */
[----:B------:R-:W-:Y:S01]  /*21140*/  MUFU.EX2 R250, R250 ;  /* 0x000000fa00fa7308 */ /* 0x000fe20000000800 */
[----:B----4-:R-:W-:Y:S01]  /*21150*/  FMUL.FTZ R0, R5, c[0x0][0x23c] ;  /* 0x00008f0005007a20 */ /* 0x010fe20000410000 */
[----:B------:R-:W-:Y:S08]  /*21160*/  F2FP.PACK_AB R65, R236, R230 ;  /* 0x000000e6ec41723e */ /* 0x000ff000000000ff */
[----:B------:R1:W4:Y:S10]  /*21170*/  MUFU.EX2 R69, R0 ;  /* 0x0000000000457308 */ /* 0x0003340000000800 */
[----:B------:R-:W-:Y:S01]  /*21180*/  MUFU.EX2 R249, R249 ;  /* 0x000000f900f97308 */ /* 0x000fe20000000800 */
[----:B-1----:R-:W-:Y:S02]  /*21190*/  FMUL.FTZ R0, R4, c[0x0][0x23c] ;  /* 0x00008f0004007a20 */ /* 0x002fe40000410000 */
[C---:B----4-:R-:W-:Y:S02]  /*211a0*/  FMUL.FTZ R5, R69.reuse, R141 ;  /* 0x0000008d45057220 */ /* 0x050fe40000410000 */
[C---:B------:R-:W-:Y:S05]  /*211b0*/  FMUL.FTZ R4, R69.reuse, R140 ;  /* 0x0000008c45047220 */ /* 0x040fea0000410000 */
[----:B------:R1:W4:Y:S01]  /*211c0*/  MUFU.EX2 R68, R0 ;  /* 0x0000000000447308 */ /* 0x0003220000000800 */
[C---:B------:R-:W-:Y:S02]  /*211d0*/  FMUL.FTZ R16, R69.reuse, R144 ;  /* 0x0000009045107220 */ /* 0x040fe40000410000 */
[C---:B------:R-:W-:Y:S02]  /*211e0*/  FMUL.FTZ R17, R69.reuse, R145 ;  /* 0x0000009145117220 */ /* 0x040fe40000410000 */
[----:B------:R-:W-:Y:S02]  /*211f0*/  IMAD.MOV.U32 R145, RZ, RZ, R27 ;  /* 0x000000ffff917224 */ /* 0x000fe400078e001b */
[----:B------:R-:W-:Y:S02]  /*21200*/  IMAD.MOV.U32 R140, RZ, RZ, R40 ;  /* 0x000000ffff8c7224 */ /* 0x000fe400078e0028 */
[C---:B------:R-:W-:Y:S01]  /*21210*/  FMUL.FTZ R32, R69.reuse, R160 ;  /* 0x000000a045207220 */ /* 0x040fe20000410000 */
[----:B------:R-:W-:Y:S01]  /*21220*/  MUFU.EX2 R144, R85 ;  /* 0x0000005500907308 */ /* 0x000fe20000000800 */
[----:B------:R-:W-:Y:S02]  /*21230*/  IMAD.MOV.U32 R160, RZ, RZ, R61 ;  /* 0x000000ffffa07224 */ /* 0x000fe400078e003d */
[----:B------:R-:W-:Y:S02]  /*21240*/  FMUL.FTZ R49, R69, R177 ;  /* 0x000000b145317220 */ /* 0x000fe40000410000 */
[----:B-1----:R-:W-:Y:S02]  /*21250*/  FMUL.FTZ R0, R3, c[0x0][0x23c] ;  /* 0x00008f0003007a20 */ /* 0x002fe40000410000 */
[C---:B----4-:R-:W-:Y:S02]  /*21260*/  FMUL.FTZ R6, R68.reuse, R142 ;  /* 0x0000008e44067220 */ /* 0x050fe40000410000 */
[C---:B------:R-:W-:Y:S01]  /*21270*/  FMUL.FTZ R19, R68.reuse, R147 ;  /* 0x0000009344137220 */ /* 0x040fe20000410000 */
[----:B------:R1:W4:Y:S01]  /*21280*/  MUFU.EX2 R3, R0 ;  /* 0x0000000000037308 */ /* 0x0003220000000800 */
[C---:B------:R-:W-:Y:S02]  /*21290*/  FMUL.FTZ R7, R68.reuse, R143 ;  /* 0x0000008f44077220 */ /* 0x040fe40000410000 */
[C---:B------:R-:W-:Y:S02]  /*212a0*/  FMUL.FTZ R18, R68.reuse, R146 ;  /* 0x0000009244127220 */ /* 0x040fe40000410000 */
[C---:B------:R-:W-:Y:S02]  /*212b0*/  FMUL.FTZ R34, R68.reuse, R162 ;  /* 0x000000a244227220 */ /* 0x040fe40000410000 */
[----:B------:R-:W-:Y:S01]  /*212c0*/  IMAD.MOV.U32 R162, RZ, RZ, R60 ;  /* 0x000000ffffa27224 */ /* 0x000fe200078e003c */
[-C--:B------:R-:W-:Y:S01]  /*212d0*/  HMMA.16816.F32 R4, R76, R20.reuse, R4 ;  /* 0x000000144c04723c */ /* 0x080fe20000001804 */
[----:B------:R-:W-:Y:S01]  /*212e0*/  IMAD.MOV.U32 R146, RZ, RZ, R42 ;  /* 0x000000ffff927224 */ /* 0x000fe200078e002a */
[----:B------:R-:W-:Y:S01]  /*212f0*/  MUFU.EX2 R143, R88 ;  /* 0x00000058008f7308 */ /* 0x000fe20000000800 */
[C---:B------:R-:W-:Y:S02]  /*21300*/  FMUL.FTZ R35, R68.reuse, R163 ;  /* 0x000000a344237220 */ /* 0x040fe40000410000 */
[C---:B------:R-:W-:Y:S02]  /*21310*/  FMUL.FTZ R50, R68.reuse, R178 ;  /* 0x000000b244327220 */ /* 0x040fe40000410000 */
[----:B------:R-:W-:Y:S02]  /*21320*/  FMUL.FTZ R51, R68, R179 ;  /* 0x000000b344337220 */ /* 0x000fe40000410000 */
[----:B------:R-:W-:Y:S03]  /*21330*/  IMAD.MOV.U32 R163, RZ, RZ, R59 ;  /* 0x000000ffffa37224 */ /* 0x000fe600078e003b */
[----:B------:R-:W-:Y:S01]  /*21340*/  MUFU.EX2 R178, R96 ;  /* 0x0000006000b27308 */ /* 0x000fe20000000800 */
[----:B-1----:R-:W-:Y:S02]  /*21350*/  FMUL.FTZ R0, R2, c[0x0][0x23c] ;  /* 0x00008f0002007a20 */ /* 0x002fe40000410000 */
[----:B------:R-:W-:Y:S02]  /*21360*/  FFMA.FTZ R2, R25, c[0x0][0x23c], -R100 ;  /* 0x00008f0019027a23 */ /* 0x000fe40000010864 */
[C---:B----4-:R-:W-:Y:S02]  /*21370*/  FMUL.FTZ R12, R3.reuse, R148 ;  /* 0x00000094030c7220 */ /* 0x050fe40000410000 */
[C---:B------:R-:W-:Y:S03]  /*21380*/  FMUL.FTZ R8, R3.reuse, R136 ;  /* 0x0000008803087220 */ /* 0x040fe60000410000 */
[----:B------:R1:W-:Y:S01]  /*21390*/  MUFU.EX2 R231, R2 ;  /* 0x0000000200e77308 */ /* 0x0003e20000000800 */
[C---:B------:R-:W-:Y:S02]  /*213a0*/  FMUL.FTZ R9, R3.reuse, R137 ;  /* 0x0000008903097220 */ /* 0x040fe40000410000 */
[C---:B------:R-:W-:Y:S02]  /*213b0*/  FMUL.FTZ R25, R3.reuse, R153 ;  /* 0x0000009903197220 */ /* 0x040fe40000410000 */
[----:B------:R-:W-:Y:S02]  /*213c0*/  IMAD.MOV.U32 R153, RZ, RZ, R26 ;  /* 0x000000ffff997224 */ /* 0x000fe400078e001a */
[C---:B------:R-:W-:Y:S02]  /*213d0*/  FMUL.FTZ R13, R3.reuse, R149 ;  /* 0x00000095030d7220 */ /* 0x040fe40000410000 */
[C---:B------:R-:W-:Y:S01]  /*213e0*/  FMUL.FTZ R24, R3.reuse, R152 ;  /* 0x0000009803187220 */ /* 0x040fe20000410000 */
[----:B------:R-:W4:Y:S01]  /*213f0*/  MUFU.EX2 R0, R0 ;  /* 0x0000000000007308 */ /* 0x000f220000000800 */
[----:B------:R-:W-:Y:S02]  /*21400*/  IMAD.MOV.U32 R152, RZ, RZ, R28 ;  /* 0x000000ffff987224 */ /* 0x000fe400078e001c */
[C---:B------:R-:W-:Y:S02]  /*21410*/  FMUL.FTZ R28, R3.reuse, R164 ;  /* 0x000000a4031c7220 */ /* 0x040fe40000410000 */
[----:B------:R-:W-:Y:S02]  /*21420*/  IMAD.MOV.U32 R164, RZ, RZ, R29 ;  /* 0x000000ffffa47224 */ /* 0x000fe400078e001d */
[C---:B------:R-:W-:Y:S02]  /*21430*/  FMUL.FTZ R29, R3.reuse, R165 ;  /* 0x000000a5031d7220 */ /* 0x040fe40000410000 */
[----:B------:R-:W-:Y:S01]  /*21440*/  IMAD.MOV.U32 R165, RZ, RZ, R30 ;  /* 0x000000ffffa57224 */ /* 0x000fe200078e001e */
[----:B------:R-:W-:Y:S01]  /*21450*/  MUFU.EX2 R149, R84 ;  /* 0x0000005400957308 */ /* 0x000fe20000000800 */
[----:B------:R-:W-:Y:S02]  /*21460*/  IMAD.MOV.U32 R137, RZ, RZ, R46 ;  /* 0x000000ffff897224 */ /* 0x000fe400078e002e */
[----:B------:R-:W-:Y:S02]  /*21470*/  FMUL.FTZ R40, R3, R168 ;  /* 0x000000a803287220 */ /* 0x000fe40000410000 */
[----:B-1----:R-:W-:Y:S02]  /*21480*/  FFMA.FTZ R2, R15, c[0x0][0x23c], -R100 ;  /* 0x00008f000f027a23 */ /* 0x002fe40000010864 */
[C---:B------:R-:W-:Y:S02]  /*21490*/  FMUL.FTZ R57, R3.reuse, R185 ;  /* 0x000000b903397220 */ /* 0x040fe40000410000 */
[C---:B------:R-:W-:Y:S01]  /*214a0*/  FMUL.FTZ R60, R3.reuse, R192 ;  /* 0x000000c0033c7220 */ /* 0x040fe20000410000 */
[----:B------:R-:W1:Y:S01]  /*214b0*/  MUFU.EX2 R218, R2 ;  /* 0x0000000200da7308 */ /* 0x000e620000000800 */
[----:B------:R-:W-:Y:S02]  /*214c0*/  FMUL.FTZ R61, R3, R193 ;  /* 0x000000c1033d7220 */ /* 0x000fe40000410000 */
[----:B------:R-:W-:Y:S02]  /*214d0*/  IMAD.MOV.U32 R136, RZ, RZ, R31 ;  /* 0x000000ffff887224 */ /* 0x000fe400078e001f */
[C---:B----4-:R-:W-:Y:S02]  /*214e0*/  FMUL.FTZ R10, R0.reuse, R138 ;  /* 0x0000008a000a7220 */ /* 0x050fe40000410000 */
[C---:B------:R-:W-:Y:S02]  /*214f0*/  FMUL.FTZ R11, R0.reuse, R139 ;  /* 0x0000008b000b7220 */ /* 0x040fe40000410000 */
[C---:B------:R-:W-:Y:S01]  /*21500*/  FMUL.FTZ R26, R0.reuse, R154 ;  /* 0x0000009a001a7220 */ /* 0x040fe20000410000 */
[----:B------:R-:W-:Y:S01]  /*21510*/  MUFU.EX2 R192, R113 ;  /* 0x0000007100c07308 */ /* 0x000fe20000000800 */
[C---:B------:R-:W-:Y:S02]  /*21520*/  FMUL.FTZ R14, R0.reuse, R150 ;  /* 0x00000096000e7220 */ /* 0x040fe40000410000 */
[C---:B------:R-:W-:Y:S02]  /*21530*/  FMUL.FTZ R15, R0.reuse, R151 ;  /* 0x00000097000f7220 */ /* 0x040fe40000410000 */
[C---:B------:R-:W-:Y:S02]  /*21540*/  FMUL.FTZ R27, R0.reuse, R155 ;  /* 0x0000009b001b7220 */ /* 0x040fe40000410000 */
[----:B------:R-:W-:Y:S02]  /*21550*/  FMUL.FTZ R30, R0, R166 ;  /* 0x000000a6001e7220 */ /* 0x000fe40000410000 */
[----:B------:R-:W-:Y:S02]  /*21560*/  IMAD.MOV.U32 R166, RZ, RZ, R33 ;  /* 0x000000ffffa67224 */ /* 0x000fe400078e0021 */
[----:B------:R-:W-:Y:S02]  /*21570*/  FMUL.FTZ R33, R69, R161 ;  /* 0x000000a145217220 */ /* 0x000fe40000410000 */
[----:B------:R-:W-:Y:S01]  /*21580*/  IMAD.MOV.U32 R161, RZ, RZ, R56 ;  /* 0x000000ffffa17224 */ /* 0x000fe200078e0038 */
[----:B-1----:R-:W-:Y:S01]  /*21590*/  F2FP.PACK_AB R67, R218, R231 ;  /* 0x000000e7da43723e */ /* 0x002fe200000000ff */
[----:B------:R-:W-:Y:S02]  /*215a0*/  FFMA.FTZ R2, R203, c[0x0][0x23c], -R75 ;  /* 0x00008f00cb027a23 */ /* 0x000fe4000001084b */
[----:B------:R-:W-:Y:S02]  /*215b0*/  IMAD.MOV.U32 R150, RZ, RZ, R43 ;  /* 0x000000ffff967224 */ /* 0x000fe400078e002b */
[----:B------:R-:W-:Y:S01]  /*215c0*/  IMAD.MOV.U32 R139, RZ, RZ, R41 ;  /* 0x000000ffff8b7224 */ /* 0x000fe200078e0029 */
[----:B------:R1:W-:Y:S01]  /*215d0*/  MUFU.EX2 R141, R2 ;  /* 0x00000002008d7308 */ /* 0x0003e20000000800 */
[----:B------:R-:W-:Y:S01]  /*215e0*/  FMUL.FTZ R41, R3, R169 ;  /* 0x000000a903297220 */ /* 0x000fe20000410000 */
[C---:B------:R-:W-:Y:S01]  /*215f0*/  HMMA.16816.F32 R8, R64.reuse, R20, R8 ;  /* 0x000000144008723c */ /* 0x040fe20000001808 */
[----:B------:R-:W-:Y:S02]  /*21600*/  FMUL.FTZ R43, R0, R171 ;  /* 0x000000ab002b7220 */ /* 0x000fe40000410000 */
[----:B------:R-:W-:Y:S02]  /*21610*/  IMAD.MOV.U32 R171, RZ, RZ, R99 ;  /* 0x000000ffffab7224 */ /* 0x000fe400078e0063 */
[----:B------:R-:W-:Y:S02]  /*21620*/  IMAD.MOV.U32 R169, RZ, RZ, R132 ;  /* 0x000000ffffa97224 */ /* 0x000fe400078e0084 */
[C---:B------:R-:W-:Y:S01]  /*21630*/  FMUL.FTZ R21, R69.reuse, R157 ;  /* 0x0000009d45157220 */ /* 0x040fe20000410000 */
[-C--:B------:R-:W-:Y:S01]  /*21640*/  HMMA.16816.F32 R12, R64, R22.reuse, R12 ;  /* 0x00000016400c723c */ /* 0x080fe2000000180c */
[----:B------:R-:W-:Y:S01]  /*21650*/  FMUL.FTZ R20, R69, R156 ;  /* 0x0000009c45147220 */ /* 0x000fe20000410000 */
[----:B------:R-:W-:Y:S02]  /*21660*/  MUFU.EX2 R132, R126 ;  /* 0x0000007e00847308 */ /* 0x000fe40000000800 */
[----:B------:R-:W-:Y:S02]  /*21670*/  IMAD.MOV.U32 R151, RZ, RZ, R44 ;  /* 0x000000ffff977224 */ /* 0x000fe400078e002c */
[C---:B------:R-:W-:Y:S02]  /*21680*/  FMUL.FTZ R44, R3.reuse, R180 ;  /* 0x000000b4032c7220 */ /* 0x040fe40000410000 */
[C---:B------:R-:W-:Y:S01]  /*21690*/  FMUL.FTZ R56, R3.reuse, R184 ;  /* 0x000000b803387220 */ /* 0x040fe20000410000 */
[C---:B------:R-:W-:Y:S03]  /*216a0*/  HMMA.16816.F32 R16, R76.reuse, R22, R16 ;  /* 0x000000164c10723c */ /* 0x040fe60000001810 */
[----:B------:R-:W-:Y:S02]  /*216b0*/  IMAD.MOV.U32 R180, RZ, RZ, R136 ;  /* 0x000000ffffb47224 */ /* 0x000fe400078e0088 */
[----:B-1----:R-:W-:Y:S01]  /*216c0*/  FFMA.FTZ R2, R204, c[0x0][0x23c], -R75 ;  /* 0x00008f00cc027a23 */ /* 0x002fe2000001084b */
[----:B------:R-:W-:Y:S01]  /*216d0*/  MUFU.EX2 R136, R123 ;  /* 0x0000007b00887308 */ /* 0x000fe20000000800 */
[C---:B------:R-:W-:Y:S02]  /*216e0*/  FMUL.FTZ R22, R68.reuse, R158 ;  /* 0x0000009e44167220 */ /* 0x040fe40000410000 */
[----:B------:R-:W-:Y:S03]  /*216f0*/  FMUL.FTZ R23, R68, R159 ;  /* 0x0000009f44177220 */ /* 0x000fe60000410000 */
[----:B------:R-:W-:Y:S02]  /*21700*/  IMAD.MOV.U32 R158, RZ, RZ, R45 ;  /* 0x000000ffff9e7224 */ /* 0x000fe400078e002d */
[----:B------:R-:W-:Y:S02]  /*21710*/  FMUL.FTZ R45, R3, R181 ;  /* 0x000000b5032d7220 */ /* 0x000fe40000410000 */
[----:B------:R-:W-:Y:S01]  /*21720*/  IMAD.MOV.U32 R181, RZ, RZ, R171 ;  /* 0x000000ffffb57224 */ /* 0x000fe200078e00ab */
[----:B------:R1:W4:Y:S01]  /*21730*/  MUFU.EX2 R142, R2 ;  /* 0x00000002008e7308 */ /* 0x0003220000000800 */
[----:B------:R-:W-:Y:S01]  /*21740*/  IMAD.MOV.U32 R171, RZ, RZ, R169 ;  /* 0x000000ffffab7224 */ /* 0x000fe200078e00a9 */
[-C--:B------:R-:W-:Y:S01]  /*21750*/  HMMA.16816.F32 R20, R76, R36.reuse, R20 ;  /* 0x000000244c14723c */ /* 0x080fe20000001814 */
[----:B------:R-:W-:Y:S02]  /*21760*/  IMAD.MOV.U32 R169, RZ, RZ, R161 ;  /* 0x000000ffffa97224 */ /* 0x000fe400078e00a1 */
[----:B------:R-:W-:Y:S02]  /*21770*/  IMAD.MOV.U32 R161, RZ, RZ, R158 ;  /* 0x000000ffffa17224 */ /* 0x000fe400078e009e */
[----:B------:R-:W-:Y:S02]  /*21780*/  IMAD.MOV.U32 R158, RZ, RZ, R150 ;  /* 0x000000ffff9e7224 */ /* 0x000fe400078e0096 */
[----:B------:R-:W-:Y:S01]  /*21790*/  IMAD.MOV.U32 R150, RZ, RZ, R139 ;  /* 0x000000ffff967224 */ /* 0x000fe200078e008b */
[C---:B------:R-:W-:Y:S01]  /*217a0*/  HMMA.16816.F32 R24, R64.reuse, R36, R24 ;  /* 0x000000244018723c */ /* 0x040fe20000001818 */
[----:B------:R-:W-:Y:S03]  /*217b0*/  IMAD.MOV.U32 R139, RZ, RZ, R137 ;  /* 0x000000ffff8b7224 */ /* 0x000fe600078e0089 */
[----:B------:R-:W-:Y:S02]  /*217c0*/  IMAD.MOV.U32 R137, RZ, RZ, R140 ;  /* 0x000000ffff897224 */ /* 0x000fe400078e008c */
[----:B------:R-:W-:Y:S02]  /*217d0*/  IMAD.MOV.U32 R140, RZ, RZ, R131 ;  /* 0x000000ffff8c7224 */ /* 0x000fe400078e0083 */
[C---:B------:R-:W-:Y:S02]  /*217e0*/  FMUL.FTZ R37, R69.reuse, R173 ;  /* 0x000000ad45257220 */ /* 0x040fe40000410000 */
[----:B------:R-:W3:Y:S02]  /*217f0*/  LDL.LU R173, [R1+0x74] ;  /* 0x0000740001ad7983 */ /* 0x000ee40000300800 */
[----:B------:R-:W-:Y:S02]  /*21800*/  FMUL.FTZ R36, R69, R172 ;  /* 0x000000ac45247220 */ /* 0x000fe40000410000 */
[----:B-1----:R-:W-:Y:S01]  /*21810*/  FFMA.FTZ R2, R205, c[0x0][0x23c], -R75 ;  /* 0x00008f00cd027a23 */ /* 0x002fe2000001084b */
[----:B----4-:R-:W-:Y:S01]  /*21820*/  F2FP.PACK_AB R84, R142, R141 ;  /* 0x0000008d8e54723e */ /* 0x010fe200000000ff */
[----:B------:R-:W-:Y:S02]  /*21830*/  IMAD.MOV.U32 R172, RZ, RZ, R58 ;  /* 0x000000ffffac7224 */ /* 0x000fe400078e003a */
[----:B------:R-:W-:Y:S01]  /*21840*/  IMAD.MOV.U32 R131, RZ, RZ, R238 ;  /* 0x000000ffff837224 */ /* 0x000fe200078e00ee */
[----:B------:R1:W-:Y:S01]  /*21850*/  MUFU.EX2 R147, R2 ;  /* 0x0000000200937308 */ /* 0x0003e20000000800 */
[----:B------:R-:W-:Y:S02]  /*21860*/  IMAD.MOV.U32 R168, RZ, RZ, R172 ;  /* 0x000000ffffa87224 */ /* 0x000fe400078e00ac */
[----:B------:R-:W-:Y:S02]  /*21870*/  IMAD.MOV.U32 R172, RZ, RZ, R165 ;  /* 0x000000ffffac7224 */ /* 0x000fe400078e00a5 */
[----:B------:R-:W-:Y:S02]  /*21880*/  IMAD.MOV.U32 R165, RZ, RZ, R145 ;  /* 0x000000ffffa57224 */ /* 0x000fe400078e0091 */
[----:B------:R-:W-:Y:S02]  /*21890*/  IMAD.MOV.U32 R159, RZ, RZ, R48 ;  /* 0x000000ffff9f7224 */ /* 0x000fe400078e0030 */
[C---:B------:R-:W-:Y:S02]  /*218a0*/  FMUL.FTZ R42, R0.reuse, R170 ;  /* 0x000000aa002a7220 */ /* 0x040fe40000410000 */
[----:B------:R-:W-:Y:S02]  /*218b0*/  IMAD.MOV.U32 R170, RZ, RZ, R87 ;  /* 0x000000ffffaa7224 */ /* 0x000fe400078e0057 */
[C---:B------:R-:W-:Y:S02]  /*218c0*/  FMUL.FTZ R31, R0.reuse, R167 ;  /* 0x000000a7001f7220 */ /* 0x040fe40000410000 */
[C---:B------:R-:W-:Y:S02]  /*218d0*/  FMUL.FTZ R46, R0.reuse, R182 ;  /* 0x000000b6002e7220 */ /* 0x040fe40000410000 */
[C---:B------:R-:W-:Y:S02]  /*218e0*/  FMUL.FTZ R47, R0.reuse, R183 ;  /* 0x000000b7002f7220 */ /* 0x040fe40000410000 */
[----:B------:R-:W-:Y:S01]  /*218f0*/  FMUL.FTZ R48, R69, R176 ;  /* 0x000000b045307220 */ /* 0x000fe20000410000 */
[-C--:B------:R-:W-:Y:S01]  /*21900*/  HMMA.16816.F32 R28, R64, R38.reuse, R28 ;  /* 0x00000026401c723c */ /* 0x080fe2000000181c */
[C---:B------:R-:W-:Y:S02]  /*21910*/  FMUL.FTZ R58, R0.reuse, R186 ;  /* 0x000000ba003a7220 */ /* 0x040fe40000410000 */
[----:B------:R-:W-:Y:S02]  /*21920*/  FMUL.FTZ R59, R0, R187 ;  /* 0x000000bb003b7220 */ /* 0x000fe40000410000 */
[----:B-1----:R-:W-:Y:S02]  /*21930*/  FFMA.FTZ R2, R206, c[0x0][0x23c], -R75 ;  /* 0x00008f00ce027a23 */ /* 0x002fe4000001084b */
[----:B------:R-:W-:Y:S01]  /*21940*/  IMAD.MOV.U32 R138, RZ, RZ, R63 ;  /* 0x000000ffff8a7224 */ /* 0x000fe200078e003f */
[C---:B------:R-:W-:Y:S01]  /*21950*/  HMMA.16816.F32 R32, R76.reuse, R38, R32 ;  /* 0x000000264c20723c */ /* 0x040fe20000001820 */
[----:B------:R-:W-:Y:S01]  /*21960*/  IMAD.MOV.U32 R167, RZ, RZ, R62 ;  /* 0x000000ffffa77224 */ /* 0x000fe200078e003e */
[----:B------:R1:W4:Y:S02]  /*21970*/  MUFU.EX2 R148, R2 ;  /* 0x0000000200947308 */ /* 0x0003240000000800 */
[C---:B------:R-:W-:Y:S02]  /*21980*/  FMUL.FTZ R62, R0.reuse, R194 ;  /* 0x000000c2003e7220 */ /* 0x040fe40000410000 */
[----:B------:R-:W-:Y:S02]  /*21990*/  FMUL.FTZ R63, R0, R195 ;  /* 0x000000c3003f7220 */ /* 0x000fe40000410000 */
[C---:B------:R-:W-:Y:S04]  /*219a0*/  FMUL.FTZ R38, R68.reuse, R174 ;  /* 0x000000ae44267220 */ /* 0x040fe80000410000 */
[----:B------:R-:W-:Y:S02]  /*219b0*/  FMUL.FTZ R39, R68, R175 ;  /* 0x000000af44277220 */ /* 0x000fe40000410000 */
[----:B------:R-:W-:Y:S02]  /*219c0*/  IMAD.MOV.U32 R99, RZ, RZ, R86 ;  /* 0x000000ffff637224 */ /* 0x000fe400078e0056 */
[----:B------:R-:W-:Y:S02]  /*219d0*/  IMAD.MOV.U32 R174, RZ, RZ, R160 ;  /* 0x000000ffffae7224 */ /* 0x000fe400078e00a0 */
[----:B------:R-:W-:Y:S01]  /*219e0*/  IMAD.MOV.U32 R160, RZ, RZ, R153 ;  /* 0x000000ffffa07224 */ /* 0x000fe200078e0099 */
[-C--:B--2---:R-:W-:Y:S01]  /*219f0*/  HMMA.16816.F32 R36, R76, R52.reuse, R36 ;  /* 0x000000344c24723c */ /* 0x084fe20000001824 */
[----:B------:R-:W-:Y:S01]  /*21a00*/  IMAD.MOV.U32 R175, RZ, RZ, R162 ;  /* 0x000000ffffaf7224 */ /* 0x000fe200078e00a2 */
[----:B------:R2:W-:Y:S01]  /*21a10*/  MUFU.EX2 R153, R104 ;  /* 0x0000006800997308 */ /* 0x0005e20000000800 */
[----:B------:R-:W-:Y:S02]  /*21a20*/  IMAD.MOV.U32 R162, RZ, RZ, R164 ;  /* 0x000000ffffa27224 */ /* 0x000fe400078e00a4 */
[----:B------:R-:W-:Y:S02]  /*21a30*/  IMAD.MOV.U32 R164, RZ, RZ, R138 ;  /* 0x000000ffffa47224 */ /* 0x000fe400078e008a */
[--C-:B-1----:R-:W-:Y:S01]  /*21a40*/  FFMA.FTZ R2, R207, c[0x0][0x23c], -R100.reuse ;  /* 0x00008f00cf027a23 */ /* 0x102fe20000010864 */
[C---:B------:R-:W-:Y:S01]  /*21a50*/  HMMA.16816.F32 R40, R64.reuse, R52, R40 ;  /* 0x000000344028723c */ /* 0x040fe20000001828 */
[----:B------:R-:W-:Y:S03]  /*21a60*/  IMAD.MOV.U32 R194, RZ, RZ, R137 ;  /* 0x000000ffffc27224 */ /* 0x000fe600078e0089 */
[----:B------:R1:W-:Y:S01]  /*21a70*/  MUFU.EX2 R157, R2 ;  /* 0x00000002009d7308 */ /* 0x0003e20000000800 */
[----:B----4-:R-:W-:Y:S02]  /*21a80*/  F2FP.PACK_AB R86, R148, R147 ;  /* 0x000000939456723e */ /* 0x010fe400000000ff */
[C---:B------:R-:W-:Y:S01]  /*21a90*/  FMUL.FTZ R52, R69.reuse, R188 ;  /* 0x000000bc45347220 */ /* 0x040fe20000410000 */
[-C--:B------:R-:W-:Y:S01]  /*21aa0*/  HMMA.16816.F32 R44, R64, R54.reuse, R44 ;  /* 0x00000036402c723c */ /* 0x080fe2000000182c */
[----:B------:R-:W-:Y:S05]  /*21ab0*/  FMUL.FTZ R53, R69, R189 ;  /* 0x000000bd45357220 */ /* 0x000fea0000410000 */
[----:B------:R-:W-:Y:S02]  /*21ac0*/  MUFU.EX2 R138, R122 ;  /* 0x0000007a008a7308 */ /* 0x000fe40000000800 */
[C---:B------:R-:W-:Y:S01]  /*21ad0*/  HMMA.16816.F32 R48, R76.reuse, R54, R48 ;  /* 0x000000364c30723c */ /* 0x040fe20000001830 */
[----:B--2---:R-:W-:Y:S06]  /*21ae0*/  FFMA.FTZ R104, R251, c[0x0][0x23c], -R75 ;  /* 0x00008f00fb687a23 */ /* 0x004fec000001084b */
[C---:B------:R-:W-:Y:S01]  /*21af0*/  FMUL.FTZ R54, R68.reuse, R190 ;  /* 0x000000be44367220 */ /* 0x040fe20000410000 */
[----:B------:R-:W-:Y:S01]  /*21b00*/  MUFU.EX2 R137, R134 ;  /* 0x0000008600897308 */ /* 0x000fe20000000800 */
[C---:B------:R-:W-:Y:S03]  /*21b10*/  FMUL.FTZ R55, R68.reuse, R191 ;  /* 0x000000bf44377220 */ /* 0x040fe60000410000 */
[--C-:B-1----:R-:W-:Y:S04]  /*21b20*/  FFMA.FTZ R2, R211, c[0x0][0x23c], -R100.reuse ;  /* 0x00008f00d3027a23 */ /* 0x102fe80000010864 */
[-C--:B------:R-:W-:Y:S02]  /*21b30*/  HMMA.16816.F32 R52, R76, R80.reuse, R52 ;  /* 0x000000504c34723c */ /* 0x080fe40000001834 */
[----:B------:R1:W2:Y:S06]  /*21b40*/  MUFU.EX2 R154, R2 ;  /* 0x00000002009a7308 */ /* 0x0002ac0000000800 */
[C---:B------:R-:W-:Y:S04]  /*21b50*/  HMMA.16816.F32 R56, R64.reuse, R80, R56 ;  /* 0x000000504038723c */ /* 0x040fe80000001838 */
[----:B------:R-:W-:Y:S04]  /*21b60*/  MUFU.EX2 R211, R129 ;  /* 0x0000008100d37308 */ /* 0x000fe80000000800 */
[-C--:B------:R-:W-:Y:S07]  /*21b70*/  HMMA.16816.F32 R60, R64, R82.reuse, R60 ;  /* 0x00000052403c723c */ /* 0x080fee000000183c */
[C---:B------:R-:W-:Y:S02]  /*21b80*/  FMUL.FTZ R66, R68.reuse, R198 ;  /* 0x000000c644427220 */ /* 0x040fe40000410000 */
[----:B------:R-:W-:Y:S03]  /*21b90*/  FMUL.FTZ R67, R68, R199 ;  /* 0x000000c744437220 */ /* 0x000fe60000410000 */
[--C-:B-1----:R-:W-:Y:S01]  /*21ba0*/  FFMA.FTZ R2, R210, c[0x0][0x23c], -R100.reuse ;  /* 0x00008f00d2027a23 */ /* 0x102fe20000010864 */
[----:B--2---:R-:W-:Y:S01]  /*21bb0*/  F2FP.PACK_AB R85, R154, R157 ;  /* 0x0000009d9a55723e */ /* 0x004fe200000000ff */
[C---:B------:R-:W-:Y:S02]  /*21bc0*/  FMUL.FTZ R64, R69.reuse, R196 ;  /* 0x000000c445407220 */ /* 0x040fe40000410000 */
[----:B------:R-:W-:Y:S01]  /*21bd0*/  FMUL.FTZ R65, R69, R197 ;  /* 0x000000c545417220 */ /* 0x000fe20000410000 */
[----:B------:R1:W-:Y:S06]  /*21be0*/  MUFU.EX2 R156, R2 ;  /* 0x00000002009c7308 */ /* 0x0003ec0000000800 */
[----:B------:R-:W-:Y:S01]  /*21bf0*/  HMMA.16816.F32 R64, R76, R82, R64 ;  /* 0x000000524c40723c */ /* 0x000fe20000001840 */
[----:B------:R-:W2:Y:S06]  /*21c00*/  LDSM.16.MT88.4 R80, [R213+0x8800] ;  /* 0x00880000d550783b */ /* 0x000eac0000004200 */
[----:B------:R-:W-:Y:S02]  /*21c10*/  F2FP.PACK_AB R76, R103, R97 ;  /* 0x00000061674c723e */ /* 0x000fe400000000ff */
[----:B------:R-:W-:Y:S03]  /*21c20*/  F2FP.PACK_AB R79, R149, R144 ;  /* 0x00000090954f723e */ /* 0x000fe600000000ff */
[----:B------:R-:W-:Y:S02]  /*21c30*/  F2FP.PACK_AB R77, R143, R114 ;  /* 0x000000728f4d723e */ /* 0x000fe400000000ff */
[----:B------:R-:W-:Y:S01]  /*21c40*/  F2FP.PACK_AB R78, R110, R105 ;  /* 0x000000696e4e723e */ /* 0x000fe200000000ff */
[----:B-1----:R-:W-:Y:S04]  /*21c50*/  FFMA.FTZ R2, R209, c[0x0][0x23c], -R100 ;  /* 0x00008f00d1027a23 */ /* 0x002fe80000010864 */
[----:B------:R1:W4:Y:S02]  /*21c60*/  MUFU.EX2 R155, R2 ;  /* 0x00000002009b7308 */ /* 0x0003240000000800 */
[-C--:B--2---:R-:W-:Y:S01]  /*21c70*/  HMMA.16816.F32 R4, R76, R80.reuse, R4 ;  /* 0x000000504c04723c */ /* 0x084fe20000001804 */
[----:B-1----:R-:W2:Y:S01]  /*21c80*/  LDL.LU R2, [R1+0x78] ;  /* 0x0000780001027983 */ /* 0x002ea20000300800 */
[----:B----4-:R-:W-:Y:S07]  /*21c90*/  F2FP.PACK_AB R87, R155, R156 ;  /* 0x0000009c9b57723e */ /* 0x010fee00000000ff */
        /* <DEDUP_REMOVED lines=8> */
[----:B------:R-:W1:Y:S03]  /*21d20*/  LDSM.16.MT88.4 R80, [R214+0x8800] ;  /* 0x00880000d650783b */ /* 0x000e660000004200 */
[----:B---3--:R-:W-:Y:S02]  /*21d30*/  FFMA.FTZ R90, R69, R173, R90 ;  /* 0x000000ad455a7223 */ /* 0x008fe4000001005a */
[----:B------:R-:W-:Y:S02]  /*21d40*/  IMAD.MOV.U32 R173, RZ, RZ, R167 ;  /* 0x000000ffffad7224 */ /* 0x000fe400078e00a7 */
[----:B------:R-:W-:Y:S02]  /*21d50*/  IMAD.MOV.U32 R167, RZ, RZ, R152 ;  /* 0x000000ffffa77224 */ /* 0x000fe400078e0098 */
[----:B------:R3:W4:Y:S01]  /*21d60*/  MUFU.EX2 R152, R106 ;  /* 0x0000006a00987308 */ /* 0x0007220000000800 */
[-C--:B-1----:R-:W-:Y:S08]  /*21d70*/  HMMA.16816.F32 R36, R76, R80.reuse, R36 ;  /* 0x000000504c24723c */ /* 0x082ff00000001824 */
[C---:B------:R-:W-:Y:S08]  /*21d80*/  HMMA.16816.F32 R40, R84.reuse, R80, R40 ;  /* 0x000000505428723c */ /* 0x040ff00000001828 */
[-C--:B------:R-:W-:Y:S01]  /*21d90*/  HMMA.16816.F32 R44, R84, R82.reuse, R44 ;  /* 0x00000052542c723c */ /* 0x080fe2000000182c */
[----:B---3--:R-:W-:Y:S02]  /*21da0*/  FFMA.FTZ R106, R248, c[0x0][0x23c], -R75 ;  /* 0x00008f00f86a7a23 */ /* 0x008fe4000001084b */
[----:B------:R-:W-:Y:S05]  /*21db0*/  MUFU.EX2 R248, R128 ;  /* 0x0000008000f87308 */ /* 0x000fea0000000800 */
[C---:B------:R-:W-:Y:S01]  /*21dc0*/  HMMA.16816.F32 R48, R76.reuse, R82, R48 ;  /* 0x000000524c30723c */ /* 0x040fe20000001830 */
[----:B------:R-:W1:Y:S07]  /*21dd0*/  LDSM.16.MT88.4 R80, [R215+0x8800] ;  /* 0x00880000d750783b */ /* 0x000e6e0000004200 */
[-C--:B-1----:R-:W-:Y:S08]  /*21de0*/  HMMA.16816.F32 R52, R76, R80.reuse, R52 ;  /* 0x000000504c34723c */ /* 0x082ff00000001834 */
[C---:B------:R-:W-:Y:S08]  /*21df0*/  HMMA.16816.F32 R56, R84.reuse, R80, R56 ;  /* 0x000000505438723c */ /* 0x040ff00000001838 */
[-C--:B------:R-:W-:Y:S01]  /*21e00*/  HMMA.16816.F32 R60, R84, R82.reuse, R60 ;  /* 0x00000052543c723c */ /* 0x080fe2000000183c */
[----:B------:R-:W-:Y:S07]  /*21e10*/  LDSM.16.MT88.4 R84, [R216+0x9000] ;  /* 0x00900000d854783b */ /* 0x000fee0000004200 */
[----:B------:R-:W-:Y:S07]  /*21e20*/  HMMA.16816.F32 R64, R76, R82, R64 ;  /* 0x000000524c40723c */ /* 0x000fee0000001840 */
[----:B------:R-:W-:Y:S02]  /*21e30*/  F2FP.PACK_AB R79, R178, R153 ;  /* 0x00000099b24f723e */ /* 0x000fe400000000ff */
[----:B------:R-:W-:Y:S03]  /*21e40*/  F2FP.PACK_AB R76, R132, R109 ;  /* 0x0000006d844c723e */ /* 0x000fe600000000ff */
[----:B----4-:R-:W-:Y:S02]  /*21e50*/  F2FP.PACK_AB R77, R152, R111 ;  /* 0x0000006f984d723e */ /* 0x010fe400000000ff */
[----:B------:R-:W-:Y:S01]  /*21e60*/  F2FP.PACK_AB R78, R138, R136 ;  /* 0x000000888a4e723e */ /* 0x000fe200000000ff */
[----:B--2---:R-:W-:Y:S02]  /*21e70*/  FFMA.FTZ R95, R68, R2, R95 ;  /* 0x00000002445f7223 */ /* 0x004fe4000001005f */
[----:B------:R-:W2:Y:S04]  /*21e80*/  LDL.LU R2, [R1+0x70] ;  /* 0x0000700001027983 */ /* 0x000ea80000300800 */
[----:B------:R-:W3:Y:S04]  /*21e90*/  LDL.LU R145, [R1+0x58] ;  /* 0x0000580001917983 */ /* 0x000ee80000300800 */
[----:B------:R-:W4:Y:S01]  /*21ea0*/  LDL.LU R238, [R1+0x11c] ;  /* 0x00011c0001ee7983 */ /* 0x000f220000300800 */
[----:B--2---:R-:W-:Y:S02]  /*21eb0*/  FFMA.FTZ R91, R3, R2, R91 ;  /* 0x00000002035b7223 */ /* 0x004fe4000001005b */
[--C-:B------:R-:W-:Y:S02]  /*21ec0*/  FFMA.FTZ R3, R181, c[0x0][0x23c], -R75.reuse ;  /* 0x00008f00b5037a23 */ /* 0x100fe4000001084b */
[----:B------:R-:W-:Y:S01]  /*21ed0*/  FFMA.FTZ R2, R180, c[0x0][0x23c], -R75 ;  /* 0x00008f00b4027a23 */ /* 0x000fe2000001084b */
[----:B------:R-:W2:Y:S01]  /*21ee0*/  LDL.LU R181, [R1+0x24] ;  /* 0x0000240001b57983 */ /* 0x000ea20000300800 */
[----:B------:R-:W-:Y:S02]  /*21ef0*/  IMAD.MOV.U32 R180, RZ, RZ, R170 ;  /* 0x000000ffffb47224 */ /* 0x000fe400078e00aa */
[----:B------:R-:W-:Y:S02]  /*21f00*/  IMAD.MOV.U32 R170, RZ, RZ, R159 ;  /* 0x000000ffffaa7224 */ /* 0x000fe400078e009f */
[----:B------:R-:W-:Y:S02]  /*21f10*/  IMAD.MOV.U32 R159, RZ, RZ, R146 ;  /* 0x000000ffff9f7224 */ /* 0x000fe400078e0092 */
[----:B------:R-:W-:Y:S02]  /*21f20*/  IMAD.MOV.U32 R146, RZ, RZ, R151 ;  /* 0x000000ffff927224 */ /* 0x000fe400078e0097 */
[----:B------:R-:W-:Y:S01]  /*21f30*/  FFMA.FTZ R69, R180, c[0x0][0x23c], -R75 ;  /* 0x00008f00b4457a23 */ /* 0x000fe2000001084b */
[----:B------:R-:W-:Y:S01]  /*21f40*/  MUFU.EX2 R151, R2 ;  /* 0x0000000200977308 */ /* 0x000fe20000000800 */
[----:B------:R-:W-:Y:S02]  /*21f50*/  IMAD.MOV.U32 R180, RZ, RZ, R159 ;  /* 0x000000ffffb47224 */ /* 0x000fe400078e009f */
[----:B------:R-:W-:Y:S02]  /*21f60*/  IMAD.MOV.U32 R159, RZ, RZ, R150 ;  /* 0x000000ffff9f7224 */ /* 0x000fe400078e0096 */
[----:B------:R-:W-:Y:S05]  /*21f70*/  FADD.FTZ R98, R98, R91 ;  /* 0x0000005b62627221 */ /* 0x000fea0000010000 */
[----:B------:R-:W1:Y:S10]  /*21f80*/  MUFU.EX2 R150, R3 ;  /* 0x0000000300967308 */ /* 0x000e740000000800 */
[----:B------:R-:W-:Y:S01]  /*21f90*/  MUFU.EX2 R251, R69 ;  /* 0x0000004500fb7308 */ /* 0x000fe20000000800 */
[----:B-1----:R-:W-:Y:S01]  /*21fa0*/  F2FP.PACK_AB R80, R150, R151 ;  /* 0x000000979650723e */ /* 0x002fe200000000ff */
[--C-:B--2---:R-:W-:Y:S02]  /*21fb0*/  FFMA.FTZ R2, R181, c[0x0][0x23c], -R75.reuse ;  /* 0x00008f00b5027a23 */ /* 0x104fe4000001084b */
[----:B------:R-:W2:Y:S06]  /*21fc0*/  LDL.LU R181, [R1+0x20] ;  /* 0x0000200001b57983 */ /* 0x000eac0000300800 */
[----:B------:R-:W-:Y:S01]  /*21fd0*/  MUFU.EX2 R177, R2 ;  /* 0x0000000200b17308 */ /* 0x000fe20000000800 */
[--C-:B--2---:R-:W-:Y:S02]  /*21fe0*/  FFMA.FTZ R68, R181, c[0x0][0x23c], -R75.reuse ;  /* 0x00008f00b5447a23 */ /* 0x104fe4000001084b */
[----:B------:R-:W2:Y:S07]  /*21ff0*/  LDL.LU R181, [R1+0x1c] ;  /* 0x00001c0001b57983 */ /* 0x000eae0000300800 */
[----:B------:R1:W1:Y:S02]  /*22000*/  MUFU.EX2 R176, R68 ;  /* 0x0000004400b07308 */ /* 0x0002640000000800 */
[----:B-1----:R-:W-:Y:S01]  /*22010*/  FADD.FTZ R68, R101, R90 ;  /* 0x0000005a65447221 */ /* 0x002fe20000010000 */
[----:B------:R-:W-:Y:S03]  /*22020*/  F2FP.PACK_AB R82, R176, R177 ;  /* 0x000000b1b052723e */ /* 0x000fe600000000ff */
[----:B------:R-:W-:Y:S02]  /*22030*/  FADD.FTZ R69, R108, R68 ;  /* 0x000000446c457221 */ /* 0x000fe40000010000 */
[--C-:B--2---:R-:W-:Y:S02]  /*22040*/  FFMA.FTZ R89, R181, c[0x0][0x23c], -R75.reuse ;  /* 0x00008f00b5597a23 */ /* 0x104fe4000001084b */
[----:B------:R-:W2:Y:S02]  /*22050*/  LDL.LU R181, [R1+0x18] ;  /* 0x0000180001b57983 */ /* 0x000ea40000300800 */
[----:B--2---:R-:W-:Y:S02]  /*22060*/  FFMA.FTZ R88, R181, c[0x0][0x23c], -R75 ;  /* 0x00008f00b5587a23 */ /* 0x004fe4000001084b */
        /* <DEDUP_REMOVED lines=10> */
[--C-:B------:R-:W-:Y:S01]  /*22110*/  FFMA.FTZ R3, R181, c[0x0][0x23c], -R75.reuse ;  /* 0x00008f00b5037a23 */ /* 0x100fe2000001084b */
[----:B------:R-:W2:Y:S04]  /*22120*/  LDL.LU R252, [R1+0x118] ;  /* 0x0001180001fc7983 */ /* 0x000ea80000300800 */
[----:B------:R-:W2:Y:S02]  /*22130*/  LDL.LU R181, [R1+0x10] ;  /* 0x0000100001b57983 */ /* 0x000ea40000300800 */
[--C-:B--2---:R-:W-:Y:S02]  /*22140*/  FFMA.FTZ R92, R181, c[0x0][0x23c], -R75.reuse ;  /* 0x00008f00b55c7a23 */ /* 0x104fe4000001084b */
[----:B------:R-:W2:Y:S02]  /*22150*/  LDL.LU R181, [R1+0xc] ;  /* 0x00000c0001b57983 */ /* 0x000ea40000300800 */
[----:B------:R-:W-:Y:S01]  /*22160*/  MUFU.EX2 R209, R92 ;  /* 0x0000005c00d17308 */ /* 0x000fe20000000800 */
[--C-:B--2---:R-:W-:Y:S02]  /*22170*/  FFMA.FTZ R93, R181, c[0x0][0x23c], -R75.reuse ;  /* 0x00008f00b55d7a23 */ /* 0x104fe4000001084b */
[----:B------:R-:W2:Y:S02]  /*22180*/  LDL.LU R181, [R1+0x8] ;  /* 0x0000080001b57983 */ /* 0x000ea40000300800 */
        /* <DEDUP_REMOVED lines=14> */
[----:B------:R-:W2:Y:S01]  /*22270*/  LDL.LU R99, [R1] ;  /* 0x0000000001637983 */ /* 0x000ea20000300800 */
[----:B------:R-:W-:Y:S02]  /*22280*/  IMAD.MOV.U32 R189, RZ, RZ, R180 ;  /* 0x000000ffffbd7224 */ /* 0x000fe400078e00b4 */
[----:B------:R-:W-:Y:S02]  /*22290*/  IMAD.MOV.U32 R179, RZ, RZ, R158 ;  /* 0x000000ffffb37224 */ /* 0x000fe400078e009e */
[----:B------:R-:W-:Y:S02]  /*222a0*/  IMAD.MOV.U32 R182, RZ, RZ, R118 ;  /* 0x000000ffffb67224 */ /* 0x000fe400078e0076 */
[----:B------:R-:W-:Y:S02]  /*222b0*/  IMAD.MOV.U32 R180, RZ, RZ, R243 ;  /* 0x000000ffffb47224 */ /* 0x000fe400078e00f3 */
[----:B------:R-:W-:Y:S01]  /*222c0*/  FFMA.FTZ R2, R190, c[0x0][0x23c], -R100 ;  /* 0x00008f00be027a23 */ /* 0x000fe20000010864 */
        /* <DEDUP_REMOVED lines=11> */
[----:B---3--:R-:W-:Y:S02]  /*22380*/  IMAD.MOV.U32 R165, RZ, RZ, R145 ;  /* 0x000000ffffa57224 */ /* 0x008fe400078e0091 */
        /* <DEDUP_REMOVED lines=27> */
[----:B------:R-:W3:Y:S01]  /*22540*/  MUFU.EX2 R146, R2 ;  /* 0x0000000200927308 */ /* 0x000ee20000000800 */
        /* <DEDUP_REMOVED lines=12> */
[----:B---3--:R-:W-:Y:S01]  /*22610*/  F2FP.PACK_AB R81, R146, R145 ;  /* 0x000000919251723e */ /* 0x008fe200000000ff */
[----:B------:R-:W-:Y:S02]  /*22620*/  FFMA.FTZ R2, R184, c[0x0][0x23c], -R100 ;  /* 0x00008f00b8027a23 */ /* 0x000fe40000010864 */
        /* <DEDUP_REMOVED lines=26> */
[----:B---3--:R-:W-:Y:S02]  /*227d0*/  FFMA.FTZ R2, R185, c[0x0][0x23c], -R100 ;  /* 0x00008f00b9027a23 */ /* 0x008fe40000010864 */
        /* <DEDUP_REMOVED lines=17> */
[----:B------:R-:W-:Y:S01]  /*228f0*/  IMAD.MOV.U32 R180, RZ, RZ, R169 ;  /* 0x000000ffffb47224 */ /* 0x000fe200078e00a9 */
[----:B------:R1:W5:Y:S01]  /*22900*/  LDL.LU R237, [R1+0x110] ;  /* 0x0001100001ed7983 */ /* 0x0003620000300800 */
[----:B------:R-:W-:Y:S01]  /*22910*/  IMAD.MOV.U32 R167, RZ, RZ, R164 ;  /* 0x000000ffffa77224 */ /* 0x000fe200078e00a4 */
[----:B---3--:R-:W-:Y:S01]  /*22920*/  F2FP.PACK_AB R83, R165, R159 ;  /* 0x0000009fa553723e */ /* 0x008fe200000000ff */
[----:B------:R-:W-:Y:S02]  /*22930*/  FFMA.FTZ R2, R205, c[0x0][0x23c], -R100 ;  /* 0x00008f00cd027a23 */ /* 0x000fe40000010864 */
[----:B------:R-:W-:Y:S02]  /*22940*/  IMAD.MOV.U32 R205, RZ, RZ, R203 ;  /* 0x000000ffffcd7224 */ /* 0x000fe400078e00cb */
[----:B------:R-:W-:Y:S01]  /*22950*/  IMAD.MOV.U32 R203, RZ, RZ, R187 ;  /* 0x000000ffffcb7224 */ /* 0x000fe200078e00bb */
[----:B------:R3:W-:Y:S01]  /*22960*/  MUFU.EX2 R158, R2 ;  /* 0x00000002009e7308 */ /* 0x0007e20000000800 */
[----:B------:R-:W-:Y:S02]  /*22970*/  IMAD.MOV.U32 R187, RZ, RZ, R191 ;  /* 0x000000ffffbb7224 */ /* 0x000fe400078e00bf */
[----:B------:R-:W-:Y:S02]  /*22980*/  IMAD.MOV.U32 R191, RZ, RZ, R188 ;  /* 0x000000ffffbf7224 */ /* 0x000fe400078e00bc */
[----:B------:R-:W-:Y:S02]  /*22990*/  IMAD.MOV.U32 R188, RZ, RZ, R244 ;  /* 0x000000ffffbc7224 */ /* 0x000fe400078e00f4 */
[----:B----4-:R-:W-:Y:S02]  /*229a0*/  IMAD.MOV.U32 R164, RZ, RZ, R238 ;  /* 0x000000ffffa47224 */ /* 0x010fe400078e00ee */
[----:B------:R-:W-:Y:S01]  /*229b0*/  IMAD.MOV.U32 R169, RZ, RZ, R160 ;  /* 0x000000ffffa97224 */ /* 0x000fe200078e00a0 */
[----:B------:R1:W5:Y:S01]  /*229c0*/  LDL.LU R238, [R1+0x10c] ;  /* 0x00010c0001ee7983 */ /* 0x0003620000300800 */
[----:B------:R-:W-:Y:S01]  /*229d0*/  IMAD.MOV.U32 R162, RZ, RZ, R167 ;  /* 0x000000ffffa27224 */ /* 0x000fe200078e00a7 */
[----:B------:R-:W4:Y:S01]  /*229e0*/  MUFU.EX2 R160, R3 ;  /* 0x0000000300a07308 */ /* 0x000f220000000800 */
[----:B------:R-:W-:Y:S02]  /*229f0*/  IMAD.MOV.U32 R167, RZ, RZ, R164 ;  /* 0x000000ffffa77224 */ /* 0x000fe400078e00a4 */
[----:B------:R-:W-:Y:S02]  /*22a00*/  IMAD.MOV.U32 R164, RZ, RZ, R231 ;  /* 0x000000ffffa47224 */ /* 0x000fe400078e00e7 */
[----:B------:R-:W-:Y:S01]  /*22a10*/  FFMA.FTZ R139, R121, c[0x0][0x23c], -R75 ;  /* 0x00008f00798b7a23 */ /* 0x000fe2000001084b */
[----:B------:R1:W5:Y:S01]  /*22a20*/  LDL.LU R231, [R1+0x108] ;  /* 0x0001080001e77983 */ /* 0x0003620000300800 */
[----:B------:R-:W-:Y:S02]  /*22a30*/  IMAD.MOV.U32 R121, RZ, RZ, R169 ;  /* 0x000000ffff797224 */ /* 0x000fe400078e00a9 */
[----:B------:R-:W-:Y:S01]  /*22a40*/  IMAD.MOV.U32 R168, RZ, RZ, R164 ;  /* 0x000000ffffa87224 */ /* 0x000fe200078e00a4 */
[----:B------:R-:W-:Y:S01]  /*22a50*/  MUFU.EX2 R180, R180 ;  /* 0x000000b400b47308 */ /* 0x000fe20000000800 */
[----:B------:R-:W-:Y:S02]  /*22a60*/  IMAD.MOV.U32 R182, RZ, RZ, R167 ;  /* 0x000000ffffb67224 */ /* 0x000fe400078e00a7 */
[----:B---3--:R-:W-:Y:S02]  /*22a70*/  FFMA.FTZ R2, R206, c[0x0][0x23c], -R100 ;  /* 0x00008f00ce027a23 */ /* 0x008fe40000010864 */
        /* <DEDUP_REMOVED lines=24> */
[----:B---3--:R-:W3:Y:S01]  /*22c00*/  LDSM.16.MT88.4 R88, [R213+0x9000] ;  /* 0x00900000d558783b */ /* 0x008ee20000004200 */
[----:B------:R-:W-:Y:S02]  /*22c10*/  IMAD.MOV.U32 R183, RZ, RZ, R235 ;  /* 0x000000ffffb77224 */ /* 0x000fe400078e00eb */
[--C-:B------:R-:W-:Y:S02]  /*22c20*/  FFMA.FTZ R118, R202, c[0x0][0x23c], -R75.reuse ;  /* 0x00008f00ca767a23 */ /* 0x100fe4000001084b */
[----:B------:R-:W-:Y:S01]  /*22c30*/  IMAD.MOV.U32 R202, RZ, RZ, R182 ;  /* 0x000000ffffca7224 */ /* 0x000fe200078e00b6 */
[----:B------:R-:W-:Y:S01]  /*22c40*/  MUFU.EX2 R188, R188 ;  /* 0x000000bc00bc7308 */ /* 0x000fe20000000800 */
[----:B------:R-:W-:Y:S02]  /*22c50*/  FFMA.FTZ R140, R124, c[0x0][0x23c], -R75 ;  /* 0x00008f007c8c7a23 */ /* 0x000fe4000001084b */
[----:B------:R-:W-:Y:S02]  /*22c60*/  IMAD.MOV.U32 R124, RZ, RZ, R202 ;  /* 0x000000ffff7c7224 */ /* 0x000fe400078e00ca */
[----:B-1----:R-:W-:Y:S02]  /*22c70*/  FFMA.FTZ R2, R196, c[0x0][0x23c], -R100 ;  /* 0x00008f00c4027a23 */ /* 0x002fe40000010864 */
        /* <DEDUP_REMOVED lines=15> */
[--C-:B------:R-:W-:Y:S02]  /*22d70*/  FFMA.FTZ R119, R208, c[0x0][0x23c], -R75.reuse ;  /* 0x00008f00d0777a23 */ /* 0x100fe4000001084b */
[----:B--2---:R-:W-:Y:S01]  /*22d80*/  FFMA.FTZ R99, R99, c[0x0][0x23c], -R75 ;  /* 0x00008f0063637a23 */ /* 0x004fe2000001084b */
[-C--:B---3--:R-:W-:Y:S01]  /*22d90*/  HMMA.16816.F32 R4, R76, R88.reuse, R4 ;  /* 0x000000584c04723c */ /* 0x088fe20000001804 */
[----:B-1----:R-:W-:Y:S02]  /*22da0*/  FFMA.FTZ R2, R196, c[0x0][0x23c], -R100 ;  /* 0x00008f00c4027a23 */ /* 0x002fe40000010864 */
[----:B------:R-:W-:Y:S02]  /*22db0*/  IMAD.MOV.U32 R196, RZ, RZ, R206 ;  /* 0x000000ffffc47224 */ /* 0x000fe400078e00ce */
[----:B------:R-:W-:Y:S01]  /*22dc0*/  IMAD.MOV.U32 R206, RZ, RZ, R191 ;  /* 0x000000ffffce7224 */ /* 0x000fe200078e00bf */
[----:B------:R1:W-:Y:S01]  /*22dd0*/  MUFU.EX2 R170, R2 ;  /* 0x0000000200aa7308 */ /* 0x0003e20000000800 */
[----:B------:R-:W-:Y:S01]  /*22de0*/  IMAD.MOV.U32 R191, RZ, RZ, R183 ;  /* 0x000000ffffbf7224 */ /* 0x000fe200078e00b7 */
[C---:B------:R-:W-:Y:S01]  /*22df0*/  HMMA.16816.F32 R8, R80.reuse, R88, R8 ;  /* 0x000000585008723c */ /* 0x040fe20000001808 */
[----:B------:R-:W-:Y:S03]  /*22e00*/  IMAD.MOV.U32 R183, RZ, RZ, R245 ;  /* 0x000000ffffb77224 */ /* 0x000fe600078e00f5 */
[----:B------:R-:W-:Y:S02]  /*22e10*/  IMAD.MOV.U32 R198, RZ, RZ, R206 ;  /* 0x000000ffffc67224 */ /* 0x000fe400078e00ce */
[----:B------:R-:W-:Y:S02]  /*22e20*/  IMAD.MOV.U32 R206, RZ, RZ, R193 ;  /* 0x000000ffffce7224 */ /* 0x000fe400078e00c1 */
[-C--:B------:R-:W-:Y:S01]  /*22e30*/  HMMA.16816.F32 R12, R80, R90.reuse, R12 ;  /* 0x0000005a500c723c */ /* 0x080fe2000000180c */
[----:B------:R-:W-:Y:S01]  /*22e40*/  IMAD.MOV.U32 R193, RZ, RZ, R191 ;  /* 0x000000ffffc17224 */ /* 0x000fe200078e00bf */
[----:B------:R-:W-:Y:S02]  /*22e50*/  MUFU.EX2 R208, R93 ;  /* 0x0000005d00d07308 */ /* 0x000fe40000000800 */
[----:B------:R-:W-:Y:S02]  /*22e60*/  IMAD.MOV.U32 R191, RZ, RZ, R189 ;  /* 0x000000ffffbf7224 */ /* 0x000fe400078e00bd */
[----:B------:R-:W-:Y:S02]  /*22e70*/  IMAD.MOV.U32 R189, RZ, RZ, R183 ;  /* 0x000000ffffbd7224 */ /* 0x000fe400078e00b7 */
[C---:B------:R-:W-:Y:S01]  /*22e80*/  HMMA.16816.F32 R16, R76.reuse, R90, R16 ;  /* 0x0000005a4c10723c */ /* 0x040fe20000001810 */
[----:B------:R-:W-:Y:S01]  /*22e90*/  IMAD.MOV.U32 R183, RZ, RZ, R172 ;  /* 0x000000ffffb77224 */ /* 0x000fe200078e00ac */
[----:B------:R-:W2:Y:S02]  /*22ea0*/  LDSM.16.MT88.4 R88, [R214+0x9000] ;  /* 0x00900000d658783b */ /* 0x000ea40000004200 */
[----:B------:R-:W-:Y:S01]  /*22eb0*/  IMAD.MOV.U32 R199, RZ, RZ, R206 ;  /* 0x000000ffffc77224 */ /* 0x000fe200078e00ce */
[----:B------:R-:W-:Y:S01]  /*22ec0*/  MUFU.EX2 R172, R240 ;  /* 0x000000f000ac7308 */ /* 0x000fe20000000800 */
[----:B------:R-:W-:Y:S02]  /*22ed0*/  IMAD.MOV.U32 R206, RZ, RZ, R193 ;  /* 0x000000ffffce7224 */ /* 0x000fe400078e00c1 */
[-C--:B------:R-:W-:Y:S01]  /*22ee0*/  HMMA.16816.F32 R20, R76, R84.reuse, R20 ;  /* 0x000000544c14723c */ /* 0x080fe20000001814 */
[----:B------:R-:W-:Y:S03]  /*22ef0*/  IMAD.MOV.U32 R193, RZ, RZ, R191 ;  /* 0x000000ffffc17224 */ /* 0x000fe600078e00bf */
[----:B------:R-:W-:Y:S02]  /*22f00*/  IMAD.MOV.U32 R191, RZ, RZ, R183 ;  /* 0x000000ffffbf7224 */ /* 0x000fe400078e00b7 */
[----:B------:R-:W-:Y:S01]  /*22f10*/  IMAD.MOV.U32 R207, RZ, RZ, R206 ;  /* 0x000000ffffcf7224 */ /* 0x000fe200078e00ce */
[----:B------:R-:W-:Y:S01]  /*22f20*/  MUFU.EX2 R106, R212 ;  /* 0x000000d4006a7308 */ /* 0x000fe20000000800 */
[C---:B------:R-:W-:Y:S01]  /*22f30*/  HMMA.16816.F32 R24, R80.reuse, R84, R24 ;  /* 0x000000545018723c */ /* 0x040fe20000001818 */
[----:B------:R-:W-:Y:S03]  /*22f40*/  IMAD.MOV.U32 R206, RZ, RZ, R193 ;  /* 0x000000ffffce7224 */ /* 0x000fe600078e00c1 */
[----:B------:R-:W-:Y:S02]  /*22f50*/  IMAD.MOV.U32 R193, RZ, RZ, R191 ;  /* 0x000000ffffc17224 */ /* 0x000fe400078e00bf */
[----:B------:R-:W-:Y:S02]  /*22f60*/  IMAD.MOV.U32 R126, RZ, RZ, R207 ;  /* 0x000000ffff7e7224 */ /* 0x000fe400078e00cf */
[-C--:B------:R-:W-:Y:S01]  /*22f70*/  HMMA.16816.F32 R28, R80, R86.reuse, R28 ;  /* 0x00000056501c723c */ /* 0x080fe2000000181c */
[----:B------:R-:W-:Y:S01]  /*22f80*/  IMAD.MOV.U32 R122, RZ, RZ, R193 ;  /* 0x000000ffff7a7224 */ /* 0x000fe200078e00c1 */
[----:B------:R-:W-:Y:S02]  /*22f90*/  MUFU.EX2 R191, R246 ;  /* 0x000000f600bf7308 */ /* 0x000fe40000000800 */
[----:B-1----:R-:W-:Y:S02]  /*22fa0*/  FFMA.FTZ R2, R121, c[0x0][0x23c], -R100 ;  /* 0x00008f0079027a23 */ /* 0x002fe40000010864 */
[----:B------:R-:W-:Y:S02]  /*22fb0*/  IMAD.MOV.U32 R121, RZ, RZ, R122 ;  /* 0x000000ffff797224 */ /* 0x000fe400078e007a */
[C---:B------:R-:W-:Y:S01]  /*22fc0*/  HMMA.16816.F32 R32, R76.reuse, R86, R32 ;  /* 0x000000564c20723c */ /* 0x040fe20000001820 */
[----:B------:R-:W-:Y:S01]  /*22fd0*/  IMAD.MOV.U32 R122, RZ, RZ, R126 ;  /* 0x000000ffff7a7224 */ /* 0x000fe200078e007e */
[----:B------:R-:W1:Y:S02]  /*22fe0*/  LDSM.16.MT88.4 R84, [R215+0x9000] ;  /* 0x00900000d754783b */ /* 0x000e640000004200 */
[----:B------:R-:W-:Y:S01]  /*22ff0*/  IMAD.MOV.U32 R126, RZ, RZ, R198 ;  /* 0x000000ffff7e7224 */ /* 0x000fe200078e00c6 */
[----:B------:R-:W-:Y:S01]  /*23000*/  MUFU.EX2 R207, R94 ;  /* 0x0000005e00cf7308 */ /* 0x000fe20000000800 */
[----:B------:R-:W-:Y:S02]  /*23010*/  IMAD.MOV.U32 R198, RZ, RZ, R196 ;  /* 0x000000ffffc67224 */ /* 0x000fe400078e00c4 */
[----:B------:R-:W-:Y:S01]  /*23020*/  IMAD.MOV.U32 R196, RZ, RZ, R204 ;  /* 0x000000ffffc47224 */ /* 0x000fe200078e00cc */
[-C--:B--2---:R-:W-:Y:S03]  /*23030*/  HMMA.16816.F32 R36, R76, R88.reuse, R36 ;  /* 0x000000584c24723c */ /* 0x084fe60000001824 */
[----:B------:R-:W-:Y:S02]  /*23040*/  IMAD.MOV.U32 R204, RZ, RZ, R194 ;  /* 0x000000ffffcc7224 */ /* 0x000fe400078e00c2 */
[----:B------:R-:W-:Y:S01]  /*23050*/  IMAD.MOV.U32 R194, RZ, RZ, R168 ;  /* 0x000000ffffc27224 */ /* 0x000fe200078e00a8 */
[----:B------:R-:W-:Y:S01]  /*23060*/  MUFU.EX2 R187, R187 ;  /* 0x000000bb00bb7308 */ /* 0x000fe20000000800 */
[--C-:B------:R-:W-:Y:S01]  /*23070*/  FFMA.FTZ R102, R252, c[0x0][0x23c], -R75.reuse ;  /* 0x00008f00fc667a23 */ /* 0x100fe2000001084b */
[C---:B------:R-:W-:Y:S01]  /*23080*/  HMMA.16816.F32 R40, R80.reuse, R88, R40 ;  /* 0x000000585028723c */ /* 0x040fe20000001828 */
[----:B------:R-:W-:Y:S03]  /*23090*/  FFMA.FTZ R75, R125, c[0x0][0x23c], -R75 ;  /* 0x00008f007d4b7a23 */ /* 0x000fe6000001084b */
        /* <DEDUP_REMOVED lines=9> */
[----:B------:R-:W3:Y:S01]  /*23130*/  MUFU.EX2 R252, R112 ;  /* 0x0000007000fc7308 */ /* 0x000ee20000000800 */
[----:B------:R-:W3:Y:S01]  /*23140*/  LDSM.16.MT88.4 R88, [R213+0x9800] ;  /* 0x00980000d558783b */ /* 0x000ee20000004200 */
[----:B------:R-:W-:Y:S02]  /*23150*/  IMAD.MOV.U32 R123, RZ, RZ, R206 ;  /* 0x000000ffff7b7224 */ /* 0x000fe400078e00ce */
[----:B------:R-:W-:Y:S02]  /*23160*/  IMAD.MOV.U32 R183, RZ, RZ, R236 ;  /* 0x000000ffffb77224 */ /* 0x000fe400078e00ec */
[-C--:B-1----:R-:W-:Y:S01]  /*23170*/  HMMA.16816.F32 R52, R76, R84.reuse, R52 ;  /* 0x000000544c34723c */ /* 0x082fe20000001834 */
[----:B------:R-:W-:Y:S03]  /*23180*/  IMAD.MOV.U32 R202, RZ, RZ, R123 ;  /* 0x000000ffffca7224 */ /* 0x000fe600078e007b */
[----:B------:R-:W-:Y:S01]  /*23190*/  IMAD.MOV.U32 R123, RZ, RZ, R197 ;  /* 0x000000ffff7b7224 */ /* 0x000fe200078e00c5 */
[----:B------:R-:W-:Y:S01]  /*231a0*/  MUFU.EX2 R206, R96 ;  /* 0x0000006000ce7308 */ /* 0x000fe20000000800 */
[----:B------:R-:W-:Y:S02]  /*231b0*/  IMAD.MOV.U32 R197, RZ, RZ, R205 ;  /* 0x000000ffffc57224 */ /* 0x000fe400078e00cd */
[C---:B------:R-:W-:Y:S01]  /*231c0*/  HMMA.16816.F32 R56, R80.reuse, R84, R56 ;  /* 0x000000545038723c */ /* 0x040fe20000001838 */
[----:B--2---:R-:W-:Y:S03]  /*231d0*/  FFMA.FTZ R2, R124, c[0x0][0x23c], -R100 ;  /* 0x00008f007c027a23 */ /* 0x004fe60000010864 */
[----:B------:R-:W-:Y:S02]  /*231e0*/  IMAD.MOV.U32 R205, RZ, RZ, R195 ;  /* 0x000000ffffcd7224 */ /* 0x000fe400078e00c3 */
[----:B------:R-:W-:Y:S01]  /*231f0*/  IMAD.MOV.U32 R195, RZ, RZ, R229 ;  /* 0x000000ffffc37224 */ /* 0x000fe200078e00e5 */
[----:B------:R1:W-:Y:S01]  /*23200*/  MUFU.EX2 R169, R2 ;  /* 0x0000000200a97308 */ /* 0x0003e20000000800 */
[-C--:B------:R-:W-:Y:S01]  /*23210*/  HMMA.16816.F32 R60, R80, R86.reuse, R60 ;  /* 0x00000056503c723c */ /* 0x080fe2000000183c */
[----:B------:R-:W-:Y:S03]  /*23220*/  IMAD.MOV.U32 R124, RZ, RZ, R202 ;  /* 0x000000ffff7c7224 */ /* 0x000fe600078e00ca */
[----:B------:R-:W-:Y:S02]  /*23230*/  IMAD.MOV.U32 R202, RZ, RZ, R123 ;  /* 0x000000ffffca7224 */ /* 0x000fe400078e007b */
[----:B------:R-:W-:Y:S01]  /*23240*/  IMAD.MOV.U32 R123, RZ, RZ, R197 ;  /* 0x000000ffff7b7224 */ /* 0x000fe200078e00c5 */
[----:B----4-:R-:W-:Y:S01]  /*23250*/  F2FP.PACK_AB R82, R160, R251 ;  /* 0x000000fba052723e */ /* 0x010fe200000000ff */
[----:B------:R-:W-:Y:S01]  /*23260*/  HMMA.16816.F32 R64, R76, R86, R64 ;  /* 0x000000564c40723c */ /* 0x000fe20000001840 */
[----:B------:R-:W-:Y:S01]  /*23270*/  IMAD.MOV.U32 R197, RZ, RZ, R205 ;  /* 0x000000ffffc57224 */ /* 0x000fe200078e00cd */
[----:B------:R-:W-:Y:S01]  /*23280*/  LDSM.16.MT88.4 R84, [R214+0x9800] ;  /* 0x00980000d654783b */ /* 0x000fe20000004200 */
[----:B------:R-:W-:Y:S01]  /*23290*/  MUFU.EX2 R185, R185 ;  /* 0x000000b900b97308 */ /* 0x000fe20000000800 */
[----:B------:R-:W-:Y:S01]  /*232a0*/  IMAD.MOV.U32 R205, RZ, RZ, R195 ;  /* 0x000000ffffcd7224 */ /* 0x000fe200078e00c3 */
[----:B------:R-:W-:Y:S01]  /*232b0*/  F2FP.PACK_AB R80, R174, R164 ;  /* 0x000000a4ae50723e */ /* 0x000fe200000000ff */
[----:B------:R-:W-:Y:S01]  /*232c0*/  IMAD.MOV.U32 R193, RZ, RZ, R183 ;  /* 0x000000ffffc17224 */ /* 0x000fe200078e00b7 */
[----:B------:R-:W-:Y:S01]  /*232d0*/  F2FP.PACK_AB R76, R250, R137 ;  /* 0x00000089fa4c723e */ /* 0x000fe200000000ff */
[----:B------:R-:W-:Y:S01]  /*232e0*/  IMAD.MOV.U32 R101, RZ, RZ, R124 ;  /* 0x000000ffff657224 */ /* 0x000fe200078e007c */
[----:B------:R-:W-:Y:S03]  /*232f0*/  F2FP.PACK_AB R77, R175, R167 ;  /* 0x000000a7af4d723e */ /* 0x000fe600000000ff */
[----:B------:R-:W-:Y:S01]  /*23300*/  IMAD.MOV.U32 R124, RZ, RZ, R202 ;  /* 0x000000ffff7c7224 */ /* 0x000fe200078e00ca */
[----:B------:R-:W2:Y:S01]  /*23310*/  MUFU.EX2 R183, R127 ;  /* 0x0000007f00b77308 */ /* 0x000ea20000000800 */
[----:B------:R-:W-:Y:S01]  /*23320*/  IMAD.MOV.U32 R202, RZ, RZ, R123 ;  /* 0x000000ffffca7224 */ /* 0x000fe200078e007b */
[----:B------:R-:W-:Y:S01]  /*23330*/  F2FP.PACK_AB R78, R173, R249 ;  /* 0x000000f9ad4e723e */ /* 0x000fe200000000ff */
[----:B-1----:R-:W-:Y:S01]  /*23340*/  FFMA.FTZ R2, R125, c[0x0][0x23c], -R100 ;  /* 0x00008f007d027a23 */ /* 0x002fe20000010864 */
[----:B---3--:R-:W-:Y:S01]  /*23350*/  F2FP.PACK_AB R79, R252, R192 ;  /* 0x000000c0fc4f723e */ /* 0x008fe200000000ff */
[----:B------:R-:W-:Y:S01]  /*23360*/  IMAD.MOV.U32 R125, RZ, RZ, R122 ;  /* 0x000000ffff7d7224 */ /* 0x000fe200078e007a */
[----:B------:R-:W-:Y:S01]  /*23370*/  F2FP.PACK_AB R81, R166, R158 ;  /* 0x0000009ea651723e */ /* 0x000fe200000000ff */
[----:B------:R-:W-:Y:S01]  /*23380*/  IMAD.MOV.U32 R122, RZ, RZ, R198 ;  /* 0x000000ffff7a7224 */ /* 0x000fe200078e00c6 */
[----:B------:R-:W-:Y:S01]  /*23390*/  F2FP.PACK_AB R83, R170, R210 ;  /* 0x000000d2aa53723e */ /* 0x000fe200000000ff */
[----:B------:R-:W-:Y:S01]  /*233a0*/  IMAD.MOV.U32 R198, RZ, RZ, R196 ;  /* 0x000000ffffc67224 */ /* 0x000fe200078e00c4 */
[----:B------:R-:W-:Y:S01]  /*233b0*/  MUFU.EX2 R119, R119 ;  /* 0x0000007700777308 */ /* 0x000fe20000000800 */
[-C--:B------:R-:W-:Y:S01]  /*233c0*/  HMMA.16816.F32 R4, R76, R88.reuse, R4 ;  /* 0x000000584c04723c */ /* 0x080fe20000001804 */
[----:B------:R-:W-:Y:S02]  /*233d0*/  IMAD.MOV.U32 R196, RZ, RZ, R204 ;  /* 0x000000ffffc47224 */ /* 0x000fe400078e00cc */
[----:B------:R-:W-:Y:S02]  /*233e0*/  IMAD.MOV.U32 R123, RZ, RZ, R197 ;  /* 0x000000ffff7b7224 */ /* 0x000fe400078e00c5 */
[----:B------:R-:W-:Y:S02]  /*233f0*/  IMAD.MOV.U32 R197, RZ, RZ, R205 ;  /* 0x000000ffffc57224 */ /* 0x000fe400078e00cd */
[----:B------:R-:W-:Y:S01]  /*23400*/  IMAD.MOV.U32 R205, RZ, RZ, R193 ;  /* 0x000000ffffcd7224 */ /* 0x000fe200078e00c1 */
[C---:B------:R-:W-:Y:S01]  /*23410*/  HMMA.16816.F32 R8, R80.reuse, R88, R8 ;  /* 0x000000585008723c */ /* 0x040fe20000001808 */
[----:B------:R1:W-:Y:S03]  /*23420*/  MUFU.EX2 R204, R2 ;  /* 0x0000000200cc7308 */ /* 0x0003e60000000800 */
[----:B------:R-:W-:Y:S02]  /*23430*/  IMAD.MOV.U32 R134, RZ, RZ, R202 ;  /* 0x000000ffff867224 */ /* 0x000fe400078e00ca */
[----:B------:R-:W-:Y:S02]  /*23440*/  IMAD.MOV.U32 R202, RZ, RZ, R123 ;  /* 0x000000ffffca7224 */ /* 0x000fe400078e007b */
[-C--:B------:R-:W-:Y:S01]  /*23450*/  HMMA.16816.F32 R12, R80, R90.reuse, R12 ;  /* 0x0000005a500c723c */ /* 0x080fe2000000180c */
[----:B------:R-:W-:Y:S02]  /*23460*/  IMAD.MOV.U32 R123, RZ, RZ, R197 ;  /* 0x000000ffff7b7224 */ /* 0x000fe400078e00c5 */
[----:B------:R-:W-:Y:S01]  /*23470*/  MUFU.EX2 R118, R118 ;  /* 0x0000007600767308 */ /* 0x000fe20000000800 */
[----:B------:R-:W-:Y:S02]  /*23480*/  IMAD.MOV.U32 R117, RZ, RZ, R134 ;  /* 0x000000ffff757224 */ /* 0x000fe400078e0086 */
[----:B------:R-:W-:Y:S02]  /*23490*/  FADD.FTZ R3, R239, R95 ;  /* 0x0000005fef037221 */ /* 0x000fe40000010000 */
[C---:B------:R-:W-:Y:S01]  /*234a0*/  HMMA.16816.F32 R16, R76.reuse, R90, R16 ;  /* 0x0000005a4c10723c */ /* 0x040fe20000001810 */
[----:B------:R-:W-:Y:S01]  /*234b0*/  IMAD.MOV.U32 R116, RZ, RZ, R117 ;  /* 0x000000ffff747224 */ /* 0x000fe200078e0075 */
[----:B------:R-:W3:Y:S02]  /*234c0*/  LDSM.16.MT88.4 R92, [R216+0x9800] ;  /* 0x00980000d85c783b */ /* 0x000ee40000004200 */
[----:B------:R-:W-:Y:S02]  /*234d0*/  FADD.FTZ R68, R107, R3 ;  /* 0x000000036b447221 */ /* 0x000fe40000010000 */
[----:B------:R-:W-:Y:S02]  /*234e0*/  IMAD.MOV.U32 R135, RZ, RZ, R116 ;  /* 0x000000ffff877224 */ /* 0x000fe400078e0074 */
[----:B------:R-:W-:Y:S02]  /*234f0*/  FADD.FTZ R3, R120, R69 ;  /* 0x0000004578037221 */ /* 0x000fe40000010000 */
[----:B------:R-:W4:Y:S01]  /*23500*/  LDSM.16.MT88.4 R88, [R215+0x9800] ;  /* 0x00980000d758783b */ /* 0x000f220000004200 */
[----:B------:R-:W-:Y:S01]  /*23510*/  MUFU.EX2 R120, R247 ;  /* 0x000000f700787308 */ /* 0x000fe20000000800 */
[----:B-1----:R-:W-:Y:S02]  /*23520*/  FFMA.FTZ R2, R101, c[0x0][0x23c], -R100 ;  /* 0x00008f0065027a23 */ /* 0x002fe40000010864 */
        /* <DEDUP_REMOVED lines=29> */
[----:B------:R-:W-:Y:S01]  /*23700*/  IMAD.MOV.U32 R113, RZ, RZ, R135 ;  /* 0x000000ffff717224 */ /* 0x000fe200078e0087 */
[----:B------:R-:W3:Y:S02]  /*23710*/  LDSM.16.MT88.4 R92, [R213+0xa000] ;  /* 0x00a00000d55c783b */ /* 0x000ee40000004200 */
[----:B------:R-:W-:Y:S02]  /*23720*/  IMAD.MOV.U32 R135, RZ, RZ, R116 ;  /* 0x000000ffff877224 */ /* 0x000fe400078e0074 */
[----:B------:R-:W-:Y:S02]  /*23730*/  IMAD.MOV.U32 R116, RZ, RZ, R134 ;  /* 0x000000ffff747224 */ /* 0x000fe400078e0086 */
[-C--:B------:R-:W-:Y:S01]  /*23740*/  HMMA.16816.F32 R36, R76, R84.reuse, R36 ;  /* 0x000000544c24723c */ /* 0x080fe20000001824 */
[----:B------:R-:W-:Y:S03]  /*23750*/  IMAD.MOV.U32 R134, RZ, RZ, R124 ;  /* 0x000000ffff867224 */ /* 0x000fe600078e007c */
[----:B------:R-:W-:Y:S02]  /*23760*/  IMAD.MOV.U32 R129, RZ, RZ, R112 ;  /* 0x000000ffff817224 */ /* 0x000fe400078e0070 */
[----:B------:R-:W-:Y:S02]  /*23770*/  IMAD.MOV.U32 R112, RZ, RZ, R113 ;  /* 0x000000ffff707224 */ /* 0x000fe400078e0071 */
[C---:B------:R-:W-:Y:S01]  /*23780*/  HMMA.16816.F32 R40, R80.reuse, R84, R40 ;  /* 0x000000545028723c */ /* 0x040fe20000001828 */
[----:B------:R-:W-:Y:S03]  /*23790*/  IMAD.MOV.U32 R113, RZ, RZ, R135 ;  /* 0x000000ffff717224 */ /* 0x000fe600078e0087 */
[----:B------:R-:W-:Y:S02]  /*237a0*/  IMAD.MOV.U32 R135, RZ, RZ, R134 ;  /* 0x000000ffff877224 */ /* 0x000fe400078e0086 */
[----:B-1----:R-:W-:Y:S02]  /*237b0*/  FADD.FTZ R2, R219, R98 ;  /* 0x00000062db027221 */ /* 0x002fe40000010000 */
[-C--:B------:R-:W-:Y:S01]  /*237c0*/  HMMA.16816.F32 R44, R80, R86.reuse, R44 ;  /* 0x00000056502c723c */ /* 0x080fe2000000182c */
[----:B------:R-:W-:Y:S03]  /*237d0*/  FADD.FTZ R68, R129, R68 ;  /* 0x0000004481447221 */ /* 0x000fe60000010000 */
[----:B------:R-:W-:Y:S02]  /*237e0*/  IMAD.MOV.U32 R129, RZ, RZ, R135 ;  /* 0x000000ffff817224 */ /* 0x000fe400078e0087 */
[----:B------:R-:W-:Y:S01]  /*237f0*/  IMAD.MOV.U32 R124, RZ, RZ, R126 ;  /* 0x000000ffff7c7224 */ /* 0x000fe200078e007e */
[----:B------:R-:W-:Y:S01]  /*23800*/  MUFU.EX2 R135, R102 ;  /* 0x0000006600877308 */ /* 0x000fe20000000800 */
[C---:B------:R-:W-:Y:S01]  /*23810*/  HMMA.16816.F32 R48, R76.reuse, R86, R48 ;  /* 0x000000564c30723c */ /* 0x040fe20000001830 */
[----:B------:R-:W-:Y:S01]  /*23820*/  IMAD.MOV.U32 R126, RZ, RZ, R221 ;  /* 0x000000ffff7e7224 */ /* 0x000fe200078e00dd */
[----:B------:R-:W1:Y:S02]  /*23830*/  LDSM.16.MT88.4 R84, [R216+0xa000] ;  /* 0x00a00000d854783b */ /* 0x000e640000004200 */
[----:B------:R-:W-:Y:S02]  /*23840*/  FADD.FTZ R69, R112, R2 ;  /* 0x0000000270457221 */ /* 0x000fe40000010000 */
[----:B------:R-:W-:Y:S02]  /*23850*/  FFMA.FTZ R2, R129, c[0x0][0x23c], -R100 ;  /* 0x00008f0081027a23 */ /* 0x000fe40000010864 */
[-C--:B----4-:R-:W-:Y:S01]  /*23860*/  HMMA.16816.F32 R52, R76, R88.reuse, R52 ;  /* 0x000000584c34723c */ /* 0x090fe20000001834 */
[----:B------:R-:W-:Y:S01]  /*23870*/  IMAD.MOV.U32 R129, RZ, RZ, R126 ;  /* 0x000000ffff817224 */ /* 0x000fe200078e007e */
[----:B------:R-:W-:Y:S02]  /*23880*/  MUFU.EX2 R124, R124 ;  /* 0x0000007c007c7308 */ /* 0x000fe40000000800 */
[----:B------:R-:W-:Y:S02]  /*23890*/  IMAD.MOV.U32 R126, RZ, RZ, R131 ;  /* 0x000000ffff7e7224 */ /* 0x000fe400078e0083 */
[----:B------:R-:W-:Y:S02]  /*238a0*/  IMAD.MOV.U32 R134, RZ, RZ, R101 ;  /* 0x000000ffff867224 */ /* 0x000fe400078e0065 */
[C---:B------:R-:W-:Y:S01]  /*238b0*/  HMMA.16816.F32 R56, R80.reuse, R88, R56 ;  /* 0x000000585038723c */ /* 0x040fe20000001838 */
[----:B------:R-:W-:Y:S03]  /*238c0*/  IMAD.MOV.U32 R101, RZ, RZ, R220 ;  /* 0x000000ffff657224 */ /* 0x000fe600078e00dc */
[----:B------:R4:W-:Y:S01]  /*238d0*/  MUFU.EX2 R131, R2 ;  /* 0x0000000200837308 */ /* 0x0009e20000000800 */
[----:B------:R-:W-:Y:S02]  /*238e0*/  IMAD.MOV.U32 R128, RZ, RZ, R101 ;  /* 0x000000ffff807224 */ /* 0x000fe400078e0065 */
[----:B------:R-:W-:Y:S01]  /*238f0*/  IMAD.MOV.U32 R112, RZ, RZ, R113 ;  /* 0x000000ffff707224 */ /* 0x000fe200078e0071 */
[-C--:B------:R-:W-:Y:S01]  /*23900*/  HMMA.16816.F32 R60, R80, R90.reuse, R60 ;  /* 0x0000005a503c723c */ /* 0x080fe2000000183c */
[----:B------:R-:W-:Y:S03]  /*23910*/  IMAD.MOV.U32 R113, RZ, RZ, R134 ;  /* 0x000000ffff717224 */ /* 0x000fe600078e0086 */
[----:B------:R-:W-:Y:S02]  /*23920*/  IMAD.MOV.U32 R171, RZ, RZ, R162 ;  /* 0x000000ffffab7224 */ /* 0x000fe400078e00a2 */
[----:B------:R-:W-:Y:S01]  /*23930*/  IMAD.MOV.U32 R162, RZ, RZ, R234 ;  /* 0x000000ffffa27224 */ /* 0x000fe200078e00ea */
[----:B------:R-:W-:Y:S01]  /*23940*/  F2FP.PACK_AB R80, R208, R209 ;  /* 0x000000d1d050723e */ /* 0x000fe200000000ff */
[----:B------:R-:W-:Y:S01]  /*23950*/  HMMA.16816.F32 R64, R76, R90, R64 ;  /* 0x0000005a4c40723c */ /* 0x000fe20000001840 */
[----:B------:R1:W5:Y:S01]  /*23960*/  LDL.LU R234, [R1+0x104] ;  /* 0x0001040001ea7983 */ /* 0x0003620000300800 */
[----:B------:R-:W1:Y:S02]  /*23970*/  MUFU.EX2 R171, R171 ;  /* 0x000000ab00ab7308 */ /* 0x000e640000000800 */
[----:B------:R-:W-:Y:S01]  /*23980*/  IMAD.MOV.U32 R181, RZ, RZ, R233 ;  /* 0x000000ffffb57224 */ /* 0x000fe200078e00e9 */
[----:B------:R3:W5:Y:S01]  /*23990*/  LDL.LU R244, [R1+0x100] ;  /* 0x0001000001f47983 */ /* 0x0007620000300800 */
[----:B------:R-:W-:Y:S01]  /*239a0*/  IMAD.MOV.U32 R193, RZ, RZ, R227 ;  /* 0x000000ffffc17224 */ /* 0x000fe200078e00e3 */
[----:B------:R-:W-:Y:S01]  /*239b0*/  F2FP.PACK_AB R77, R248, R211 ;  /* 0x000000d3f84d723e */ /* 0x000fe200000000ff */
[----:B------:R-:W-:Y:S01]  /*239c0*/  IMAD.MOV.U32 R195, RZ, RZ, R228 ;  /* 0x000000ffffc37224 */ /* 0x000fe200078e00e4 */
[----:B------:R3:W5:Y:S03]  /*239d0*/  LDL.LU R239, [R1+0xfc] ;  /* 0x0000fc0001ef7983 */ /* 0x0007660000300800 */
[----:B----4-:R-:W-:Y:S01]  /*239e0*/  FFMA.FTZ R2, R128, c[0x0][0x23c], -R100 ;  /* 0x00008f0080027a23 */ /* 0x010fe20000010864 */
[----:B------:R4:W5:Y:S01]  /*239f0*/  LDL.LU R235, [R1+0xf8] ;  /* 0x0000f80001eb7983 */ /* 0x0009620000300800 */
[----:B------:R-:W-:Y:S01]  /*23a00*/  IMAD.MOV.U32 R128, RZ, RZ, R113 ;  /* 0x000000ffff807224 */ /* 0x000fe200078e0071 */
[----:B------:R-:W-:Y:S01]  /*23a10*/  F2FP.PACK_AB R78, R191, R190 ;  /* 0x000000bebf4e723e */ /* 0x000fe200000000ff */
[----:B------:R-:W-:Y:S01]  /*23a20*/  IMAD.MOV.U32 R113, RZ, RZ, R116 ;  /* 0x000000ffff717224 */ /* 0x000fe200078e0074 */
[----:B------:R4:W5:Y:S01]  /*23a30*/  LDL.LU R233, [R1+0xf4] ;  /* 0x0000f40001e97983 */ /* 0x0009620000300800 */
[----:B------:R-:W-:Y:S01]  /*23a40*/  IMAD.MOV.U32 R116, RZ, RZ, R202 ;  /* 0x000000ffff747224 */ /* 0x000fe200078e00ca */
[----:B--2---:R-:W-:Y:S01]  /*23a50*/  F2FP.PACK_AB R79, R182, R183 ;  /* 0x000000b7b64f723e */ /* 0x004fe200000000ff */
[----:B------:R2:W-:Y:S01]  /*23a60*/  MUFU.EX2 R202, R2 ;  /* 0x0000000200ca7308 */ /* 0x0005e20000000800 */
[----:B------:R4:W5:Y:S01]  /*23a70*/  LDL.LU R245, [R1+0xf0] ;  /* 0x0000f00001f57983 */ /* 0x0009620000300800 */
[----:B------:R-:W-:Y:S01]  /*23a80*/  IMAD.MOV.U32 R197, RZ, RZ, R193 ;  /* 0x000000ffffc57224 */ /* 0x000fe200078e00c1 */
[----:B------:R-:W-:Y:S01]  /*23a90*/  F2FP.PACK_AB R82, R206, R207 ;  /* 0x000000cfce52723e */ /* 0x000fe200000000ff */
[----:B------:R-:W-:Y:S01]  /*23aa0*/  IMAD.MOV.U32 R193, RZ, RZ, R189 ;  /* 0x000000ffffc17224 */ /* 0x000fe200078e00bd */
[----:B------:R4:W5:Y:S01]  /*23ab0*/  LDL.LU R240, [R1+0xec] ;  /* 0x0000ec0001f07983 */ /* 0x0009620000300800 */
[----:B------:R-:W-:Y:S01]  /*23ac0*/  IMAD.MOV.U32 R189, RZ, RZ, R226 ;  /* 0x000000ffffbd7224 */ /* 0x000fe200078e00e2 */
[----:B-1----:R-:W-:Y:S01]  /*23ad0*/  F2FP.PACK_AB R76, R172, R171 ;  /* 0x000000abac4c723e */ /* 0x002fe200000000ff */
[----:B------:R-:W-:Y:S01]  /*23ae0*/  IMAD.MOV.U32 R198, RZ, RZ, R193 ;  /* 0x000000ffffc67224 */ /* 0x000fe200078e00c1 */
[----:B------:R4:W5:Y:S01]  /*23af0*/  LDL.LU R236, [R1+0xe8] ;  /* 0x0000e80001ec7983 */ /* 0x0009620000300800 */
[----:B------:R-:W-:Y:S01]  /*23b00*/  IMAD.MOV.U32 R193, RZ, RZ, R189 ;  /* 0x000000ffffc17224 */ /* 0x000fe200078e00bd */
[----:B------:R-:W-:Y:S01]  /*23b10*/  F2FP.PACK_AB R81, R169, R168 ;  /* 0x000000a8a951723e */ /* 0x000fe200000000ff */
[----:B------:R1:W-:Y:S01]  /*23b20*/  MUFU.EX2 R189, R225 ;  /* 0x000000e100bd7308 */ /* 0x0003e20000000800 */
[----:B------:R4:W5:Y:S01]  /*23b30*/  LDL.LU R246, [R1+0xe4] ;  /* 0x0000e40001f67983 */ /* 0x0009620000300800 */
[-C--:B---3--:R-:W-:Y:S01]  /*23b40*/  HMMA.16816.F32 R4, R76, R92.reuse, R4 ;  /* 0x0000005c4c04723c */ /* 0x088fe20000001804 */
[----:B------:R-:W-:Y:S01]  /*23b50*/  IMAD.MOV.U32 R123, RZ, RZ, R198 ;  /* 0x000000ffff7b7224 */ /* 0x000fe200078e00c6 */
[----:B------:R-:W-:Y:S01]  /*23b60*/  F2FP.PACK_AB R83, R205, R204 ;  /* 0x000000cccd53723e */ /* 0x000fe200000000ff */
[----:B------:R-:W-:Y:S01]  /*23b70*/  IMAD.MOV.U32 R198, RZ, RZ, R193 ;  /* 0x000000ffffc67224 */ /* 0x000fe200078e00c1 */
[----:B------:R4:W5:Y:S01]  /*23b80*/  LDL.LU R230, [R1+0xe0] ;  /* 0x0000e00001e67983 */ /* 0x0009620000300800 */
[----:B------:R-:W-:Y:S02]  /*23b90*/  IMAD.MOV.U32 R193, RZ, RZ, R181 ;  /* 0x000000ffffc17224 */ /* 0x000fe400078e00b5 */
[----:B------:R-:W-:Y:S01]  /*23ba0*/  IMAD.MOV.U32 R122, RZ, RZ, R123 ;  /* 0x000000ffff7a7224 */ /* 0x000fe200078e007b */
[----:B------:R3:W-:Y:S01]  /*23bb0*/  MUFU.EX2 R181, R224 ;  /* 0x000000e000b57308 */ /* 0x0007e20000000800 */
[C---:B------:R-:W-:Y:S01]  /*23bc0*/  HMMA.16816.F32 R8, R80.reuse, R92, R8 ;  /* 0x0000005c5008723c */ /* 0x040fe20000001808 */
[----:B------:R4:W5:Y:S02]  /*23bd0*/  LDL.LU R229, [R1+0xdc] ;  /* 0x0000dc0001e57983 */ /* 0x0009640000300800 */
[----:B--2---:R-:W-:Y:S02]  /*23be0*/  FFMA.FTZ R2, R112, c[0x0][0x23c], -R100 ;  /* 0x00008f0070027a23 */ /* 0x004fe40000010864 */
[----:B------:R-:W-:Y:S01]  /*23bf0*/  IMAD.MOV.U32 R112, RZ, RZ, R130 ;  /* 0x000000ffff707224 */ /* 0x000fe200078e0082 */
[----:B------:R4:W5:Y:S01]  /*23c00*/  LDL.LU R228, [R1+0xd8] ;  /* 0x0000d80001e47983 */ /* 0x0009620000300800 */
[----:B------:R-:W-:Y:S01]  /*23c10*/  IMAD.MOV.U32 R123, RZ, RZ, R223 ;  /* 0x000000ffff7b7224 */ /* 0x000fe200078e00df */
[-C--:B------:R-:W-:Y:S01]  /*23c20*/  HMMA.16816.F32 R12, R80, R94.reuse, R12 ;  /* 0x0000005e500c723c */ /* 0x080fe2000000180c */
[----:B------:R2:W-:Y:S01]  /*23c30*/  MUFU.EX2 R130, R2 ;  /* 0x0000000200827308 */ /* 0x0005e20000000800 */
[----:B------:R4:W5:Y:S02]  /*23c40*/  LDL.LU R227, [R1+0xd4] ;  /* 0x0000d40001e37983 */ /* 0x0009640000300800 */
[----:B------:R-:W-:Y:S02]  /*23c50*/  IMAD.MOV.U32 R125, RZ, RZ, R222 ;  /* 0x000000ffff7d7224 */ /* 0x000fe400078e00de */
[----:B------:R4:W5:Y:S01]  /*23c60*/  LDL.LU R226, [R1+0xd0] ;  /* 0x0000d00001e27983 */ /* 0x0009620000300800 */
[----:B------:R-:W-:Y:S01]  /*23c70*/  IMAD.MOV.U32 R101, RZ, RZ, R203 ;  /* 0x000000ffff657224 */ /* 0x000fe200078e00cb */
[C---:B------:R-:W-:Y:S01]  /*23c80*/  HMMA.16816.F32 R16, R76.reuse, R94, R16 ;  /* 0x0000005e4c10723c */ /* 0x040fe20000001810 */
[----:B------:R-:W-:Y:S01]  /*23c90*/  FADD.FTZ R96, R97, R3 ;  /* 0x0000000361607221 */ /* 0x000fe20000010000 */
[----:B-1----:R4:W5:Y:S01]  /*23ca0*/  LDL.LU R225, [R1+0xcc] ;  /* 0x0000cc0001e17983 */ /* 0x0029620000300800 */
[----:B------:R1:W-:Y:S01]  /*23cb0*/  MUFU.EX2 R127, R112 ;  /* 0x00000070007f7308 */ /* 0x0003e20000000800 */
[----:B------:R-:W-:Y:S02]  /*23cc0*/  FADD.FTZ R3, R114, R68 ;  /* 0x0000004472037221 */ /* 0x000fe40000010000 */
[----:B------:R-:W-:Y:S01]  /*23cd0*/  FADD.FTZ R68, R103, R96 ;  /* 0x0000006067447221 */ /* 0x000fe20000010000 */
[----:B---3--:R4:W5:Y:S01]  /*23ce0*/  LDL.LU R224, [R1+0xc8] ;  /* 0x0000c80001e07983 */ /* 0x0089620000300800 */
[-C--:B------:R-:W-:Y:S01]  /*23cf0*/  HMMA.16816.F32 R20, R76, R84.reuse, R20 ;  /* 0x000000544c14723c */ /* 0x080fe20000001814 */
[----:B------:R-:W-:Y:S02]  /*23d00*/  FFMA.FTZ R103, R217, c[0x0][0x23c], -R100 ;  /* 0x00008f00d9677a23 */ /* 0x000fe40000010864 */
[----:B------:R4:W5:Y:S01]  /*23d10*/  LDL.LU R223, [R1+0xc4] ;  /* 0x0000c40001df7983 */ /* 0x0009620000300800 */
[----:B------:R-:W-:Y:S01]  /*23d20*/  IMAD.MOV.U32 R247, RZ, RZ, R160 ;  /* 0x000000fffff77224 */ /* 0x000fe200078e00a0 */
[----:B------:R3:W3:Y:S01]  /*23d30*/  MUFU.EX2 R203, R99 ;  /* 0x0000006300cb7308 */ /* 0x0006e20000000800 */
[----:B------:R-:W-:Y:S01]  /*23d40*/  IMAD.MOV.U32 R108, RZ, RZ, R121 ;  /* 0x000000ffff6c7224 */ /* 0x000fe200078e0079 */
[----:B------:R4:W5:Y:S01]  /*23d50*/  LDL.LU R222, [R1+0xc0] ;  /* 0x0000c00001de7983 */ /* 0x0009620000300800 */
[C---:B------:R-:W-:Y:S01]  /*23d60*/  HMMA.16816.F32 R24, R80.reuse, R84, R24 ;  /* 0x000000545018723c */ /* 0x040fe20000001818 */
[----:B--2---:R-:W-:Y:S02]  /*23d70*/  FFMA.FTZ R2, R129, c[0x0][0x23c], -R100 ;  /* 0x00008f0081027a23 */ /* 0x004fe40000010864 */
[----:B------:R4:W5:Y:S01]  /*23d80*/  LDL.LU R221, [R1+0xbc] ;  /* 0x0000bc0001dd7983 */ /* 0x0009620000300800 */
[----:B------:R-:W-:Y:S02]  /*23d90*/  FADD.FTZ R3, R143, R3 ;  /* 0x000000038f037221 */ /* 0x000fe40000010000 */
[----:B------:R-:W-:Y:S01]  /*23da0*/  FADD.FTZ R68, R105, R68 ;  /* 0x0000004469447221 */ /* 0x000fe20000010000 */
[----:B------:R2:W-:Y:S01]  /*23db0*/  MUFU.EX2 R129, R2 ;  /* 0x0000000200817308 */ /* 0x0005e20000000800 */
[-C--:B------:R-:W-:Y:S01]  /*23dc0*/  HMMA.16816.F32 R28, R80, R86.reuse, R28 ;  /* 0x00000056501c723c */ /* 0x080fe2000000181c */
[----:B------:R4:W5:Y:S03]  /*23dd0*/  LDL.LU R220, [R1+0xb8] ;  /* 0x0000b80001dc7983 */ /* 0x0009660000300800 */
[----:B-1----:R-:W-:Y:S01]  /*23de0*/  IMAD.MOV.U32 R112, RZ, RZ, R113 ;  /* 0x000000ffff707224 */ /* 0x002fe200078e0071 */
[----:B------:R4:W5:Y:S01]  /*23df0*/  LDL.LU R219, [R1+0xb4] ;  /* 0x0000b40001db7983 */ /* 0x0009620000300800 */
[----:B------:R-:W-:Y:S02]  /*23e00*/  IMAD.MOV.U32 R113, RZ, RZ, R116 ;  /* 0x000000ffff717224 */ /* 0x000fe400078e0074 */
[C---:B------:R-:W-:Y:S01]  /*23e10*/  HMMA.16816.F32 R32, R76.reuse, R86, R32 ;  /* 0x000000564c20723c */ /* 0x040fe20000001820 */
[----:B------:R-:W-:Y:S01]  /*23e20*/  IMAD.MOV.U32 R116, RZ, RZ, R101 ;  /* 0x000000ffff747224 */ /* 0x000fe200078e0065 */
[----:B------:R-:W-:Y:S01]  /*23e30*/  LDSM.16.MT88.4 R88, [R215+0xa000] ;  /* 0x00a00000d758783b */ /* 0x000fe20000004200 */
[----:B------:R-:W1:Y:S01]  /*23e40*/  MUFU.EX2 R134, R104 ;  /* 0x0000006800867308 */ /* 0x000e620000000800 */
[----:B------:R-:W-:Y:S02]  /*23e50*/  FADD.FTZ R3, R144, R3 ;  /* 0x0000000390037221 */ /* 0x000fe40000010000 */
[----:B------:R-:W-:Y:S02]  /*23e60*/  IMAD.MOV.U32 R107, RZ, RZ, R112 ;  /* 0x000000ffff6b7224 */ /* 0x000fe400078e0070 */
[----:B------:R-:W-:Y:S02]  /*23e70*/  FADD.FTZ R68, R110, R68 ;  /* 0x000000446e447221 */ /* 0x000fe40000010000 */
[----:B---3--:R-:W3:Y:S02]  /*23e80*/  LDSM.16.MT88.4 R96, [R214+0xa000] ;  /* 0x00a00000d660783b */ /* 0x008ee40000004200 */
[----:B------:R-:W-:Y:S01]  /*23e90*/  FADD.FTZ R3, R149, R3 ;  /* 0x0000000395037221 */ /* 0x000fe20000010000 */
[----:B------:R-:W-:Y:S01]  /*23ea0*/  MUFU.EX2 R121, R115 ;  /* 0x0000007300797308 */ /* 0x000fe20000000800 */
[----:B------:R-:W-:Y:S02]  /*23eb0*/  FADD.FTZ R68, R109, R68 ;  /* 0x000000446d447221 */ /* 0x000fe40000010000 */
[----:B--2---:R-:W-:Y:S02]  /*23ec0*/  FADD.FTZ R2, R141, R69 ;  /* 0x000000458d027221 */ /* 0x004fe40000010000 */
[----:B------:R-:W2:Y:S01]  /*23ed0*/  LDSM.16.MT88.4 R84, [R213+0xa800] ;  /* 0x00a80000d554783b */ /* 0x000ea20000004200 */
[----:B------:R-:W-:Y:S02]  /*23ee0*/  FADD.FTZ R3, R111, R3 ;  /* 0x000000036f037221 */ /* 0x000fe40000010000 */
[----:B------:R-:W-:Y:S02]  /*23ef0*/  FADD.FTZ R101, R142, R2 ;  /* 0x000000028e657221 */ /* 0x000fe40000010000 */
[----:B------:R-:W-:Y:S01]  /*23f00*/  FADD.FTZ R3, R152, R3 ;  /* 0x0000000398037221 */ /* 0x000fe20000010000 */
[----:B------:R-:W-:Y:S01]  /*23f10*/  MUFU.EX2 R128, R128 ;  /* 0x0000008000807308 */ /* 0x000fe20000000800 */
[----:B------:R-:W-:Y:S01]  /*23f20*/  IMAD.MOV.U32 R112, RZ, RZ, R113 ;  /* 0x000000ffff707224 */ /* 0x000fe200078e0071 */
[----:B------:R-:W4:Y:S01]  /*23f30*/  LDL.LU R2, [R1+0x7c] ;  /* 0x00007c0001027983 */ /* 0x000f220000300800 */
[----:B------:R-:W-:Y:S02]  /*23f40*/  IMAD.MOV.U32 R113, RZ, RZ, R116 ;  /* 0x000000ffff717224 */ /* 0x000fe400078e0074 */
[----:B------:R-:W-:Y:S01]  /*23f50*/  IMAD.MOV.U32 R116, RZ, RZ, R117 ;  /* 0x000000ffff747224 */ /* 0x000fe200078e0075 */
[----:B------:R-:W1:Y:S01]  /*23f60*/  LDSM.16.MT88.4 R92, [R216+0xa800] ;  /* 0x00a80000d85c783b */ /* 0x000e620000004200 */
[----:B------:R-:W-:Y:S02]  /*23f70*/  FADD.FTZ R68, R132, R68 ;  /* 0x0000004484447221 */ /* 0x000fe40000010000 */
[----:B------:R-:W-:Y:S01]  /*23f80*/  IMAD.MOV.U32 R132, RZ, RZ, R73 ;  /* 0x000000ffff847224 */ /* 0x000fe200078e0049 */
[----:B------:R-:W-:Y:S10]  /*23f90*/  MUFU.EX2 R126, R126 ;  /* 0x0000007e007e7308 */ /* 0x000ff40000000800 */
[----:B------:R-:W-:Y:S01]  /*23fa0*/  MUFU.EX2 R125, R125 ;  /* 0x0000007d007d7308 */ /* 0x000fe20000000800 */
[-C--:B---3--:R-:W-:Y:S09]  /*23fb0*/  HMMA.16816.F32 R36, R76, R96.reuse, R36 ;  /* 0x000000604c24723c */ /* 0x088ff20000001824 */
[----:B------:R-:W-:Y:S01]  /*23fc0*/  MUFU.EX2 R123, R123 ;  /* 0x0000007b007b7308 */ /* 0x000fe20000000800 */
[C---:B------:R-:W-:Y:S09]  /*23fd0*/  HMMA.16816.F32 R40, R80.reuse, R96, R40 ;  /* 0x000000605028723c */ /* 0x040ff20000001828 */
[----:B------:R-:W-:Y:S01]  /*23fe0*/  MUFU.EX2 R122, R122 ;  /* 0x0000007a007a7308 */ /* 0x000fe20000000800 */
[-C--:B------:R-:W-:Y:S08]  /*23ff0*/  HMMA.16816.F32 R44, R80, R98.reuse, R44 ;  /* 0x00000062502c723c */ /* 0x080ff0000000182c */
[C---:B------:R-:W-:Y:S01]  /*24000*/  HMMA.16816.F32 R48, R76.reuse, R98, R48 ;  /* 0x000000624c30723c */ /* 0x040fe20000001830 */
[----:B------:R-:W3:Y:S01]  /*24010*/  LDSM.16.MT88.4 R96, [R214+0xa800] ;  /* 0x00a80000d660783b */ /* 0x000ee20000004200 */
[----:B------:R-:W-:Y:S06]  /*24020*/  MUFU.EX2 R111, R197 ;  /* 0x000000c5006f7308 */ /* 0x000fec0000000800 */
[-C--:B------:R-:W-:Y:S04]  /*24030*/  HMMA.16816.F32 R52, R76, R88.reuse, R52 ;  /* 0x000000584c34723c */ /* 0x080fe80000001834 */
[----:B------:R-:W2:Y:S04]  /*24040*/  MUFU.EX2 R109, R195 ;  /* 0x000000c3006d7308 */ /* 0x000ea80000000800 */
[C---:B------:R-:W-:Y:S06]  /*24050*/  HMMA.16816.F32 R56, R80.reuse, R88, R56 ;  /* 0x000000585038723c */ /* 0x040fec0000001838 */
[----:B------:R-:W-:Y:S02]  /*24060*/  MUFU.EX2 R110, R193 ;  /* 0x000000c1006e7308 */ /* 0x000fe40000000800 */
[-C--:B------:R-:W-:Y:S07]  /*24070*/  HMMA.16816.F32 R60, R80, R90.reuse, R60 ;  /* 0x0000005a503c723c */ /* 0x080fee000000183c */
[----:B------:R-:W-:Y:S01]  /*24080*/  F2FP.PACK_AB R80, R135, R203 ;  /* 0x000000cb8750723e */ /* 0x000fe200000000ff */
[----:B------:R-:W-:Y:S01]  /*24090*/  HMMA.16816.F32 R64, R76, R90, R64 ;  /* 0x0000005a4c40723c */ /* 0x000fe20000001840 */
[----:B-1----:R-:W-:Y:S01]  /*240a0*/  F2FP.PACK_AB R82, R133, R134 ;  /* 0x000000868552723e */ /* 0x002fe200000000ff */
[----:B------:R-:W1:Y:S01]  /*240b0*/  LDSM.16.MT88.4 R88, [R215+0xa800] ;  /* 0x00a80000d758783b */ /* 0x000e620000004200 */
[----:B------:R-:W1:Y:S01]  /*240c0*/  MUFU.EX2 R117, R201 ;  /* 0x000000c900757308 */ /* 0x000e620000000800 */
[----:B------:R-:W-:Y:S02]  /*240d0*/  F2FP.PACK_AB R81, R202, R131 ;  /* 0x00000083ca51723e */ /* 0x000fe400000000ff */
[----:B------:R-:W-:Y:S02]  /*240e0*/  F2FP.PACK_AB R83, R129, R130 ;  /* 0x000000828153723e */ /* 0x000fe400000000ff */
[----:B------:R-:W-:Y:S04]  /*240f0*/  F2FP.PACK_AB R76, R189, R180 ;  /* 0x000000b4bd4c723e */ /* 0x000fe800000000ff */
[----:B------:R-:W-:Y:S01]  /*24100*/  F2FP.PACK_AB R77, R188, R181 ;  /* 0x000000b5bc4d723e */ /* 0x000fe200000000ff */
[----:B------:R-:W-:Y:S01]  /*24110*/  MUFU.EX2 R105, R200 ;  /* 0x000000c800697308 */ /* 0x000fe20000000800 */
[----:B------:R-:W-:Y:S02]  /*24120*/  F2FP.PACK_AB R78, R186, R187 ;  /* 0x000000bbba4e723e */ /* 0x000fe400000000ff */
[----:B------:R-:W-:Y:S02]  /*24130*/  F2FP.PACK_AB R79, R185, R184 ;  /* 0x000000b8b94f723e */ /* 0x000fe400000000ff */
[----:B--2---:R-:W-:Y:S05]  /*24140*/  F2FP.PACK_AB R197, R109, R111 ;  /* 0x0000006f6dc5723e */ /* 0x004fea00000000ff */
[-C--:B------:R-:W-:Y:S01]  /*24150*/  HMMA.16816.F32 R4, R76, R84.reuse, R4 ;  /* 0x000000544c04723c */ /* 0x080fe20000001804 */
[----:B------:R-:W-:Y:S07]  /*24160*/  MUFU.EX2 R104, R139 ;  /* 0x0000008b00687308 */ /* 0x000fee0000000800 */
        /* <DEDUP_REMOVED lines=14> */
[-C--:B-1----:R-:W-:Y:S08]  /*24250*/  HMMA.16816.F32 R52, R76, R88.reuse, R52 ;  /* 0x000000584c34723c */ /* 0x082ff00000001834 */
[C---:B------:R-:W-:Y:S08]  /*24260*/  HMMA.16816.F32 R56, R80.reuse, R88, R56 ;  /* 0x000000585038723c */ /* 0x040ff00000001838 */
[-C--:B------:R-:W-:Y:S07]  /*24270*/  HMMA.16816.F32 R60, R80, R90.reuse, R60 ;  /* 0x0000005a503c723c */ /* 0x080fee000000183c */
[----:B------:R-:W-:Y:S01]  /*24280*/  F2FP.PACK_AB R80, R119, R120 ;  /* 0x000000787750723e */ /* 0x000fe200000000ff */
[----:B------:R-:W-:Y:S01]  /*24290*/  HMMA.16816.F32 R64, R76, R90, R64 ;  /* 0x0000005a4c40723c */ /* 0x000fe20000001840 */
[----:B------:R-:W-:Y:S01]  /*242a0*/  F2FP.PACK_AB R82, R117, R118 ;  /* 0x000000767552723e */ /* 0x000fe200000000ff */
[----:B------:R-:W1:Y:S05]  /*242b0*/  LDSM.16.MT88.4 R88, [R215+0xb000] ;  /* 0x00b00000d758783b */ /* 0x000e6a0000004200 */
[----:B------:R-:W-:Y:S02]  /*242c0*/  F2FP.PACK_AB R76, R127, R128 ;  /* 0x000000807f4c723e */ /* 0x000fe400000000ff */
[----:B------:R-:W-:Y:S03]  /*242d0*/  F2FP.PACK_AB R77, R125, R126 ;  /* 0x0000007e7d4d723e */ /* 0x000fe600000000ff */
[----:B------:R-:W-:Y:S02]  /*242e0*/  F2FP.PACK_AB R78, R123, R124 ;  /* 0x0000007c7b4e723e */ /* 0x000fe400000000ff */
[----:B------:R-:W-:Y:S07]  /*242f0*/  F2FP.PACK_AB R79, R121, R122 ;  /* 0x0000007a794f723e */ /* 0x000fee00000000ff */
[-C--:B--2---:R-:W-:Y:S01]  /*24300*/  HMMA.16816.F32 R4, R76, R84.reuse, R4 ;  /* 0x000000544c04723c */ /* 0x084fe20000001804 */
[----:B----4-:R-:W-:Y:S02]  /*24310*/  FFMA.FTZ R69, R0, R2, R107 ;  /* 0x0000000200457223 */ /* 0x010fe4000001006b */
[----:B------:R-:W-:Y:S01]  /*24320*/  FFMA.FTZ R2, R112, c[0x0][0x23c], -R100 ;  /* 0x00008f0070027a23 */ /* 0x000fe20000010864 */
[----:B------:R-:W-:Y:S01]  /*24330*/  MUFU.EX2 R107, R162 ;  /* 0x000000a2006b7308 */ /* 0x000fe20000000800 */
[----:B------:R-:W-:Y:S02]  /*24340*/  IMAD.MOV.U32 R112, RZ, RZ, R113 ;  /* 0x000000ffff707224 */ /* 0x000fe400078e0071 */
[----:B------:R-:W-:Y:S02]  /*24350*/  IMAD.MOV.U32 R113, RZ, RZ, R116 ;  /* 0x000000ffff717224 */ /* 0x000fe400078e0074 */
[----:B------:R-:W-:Y:S03]  /*24360*/  FADD.FTZ R0, R147, R101 ;  /* 0x0000006593007221 */ /* 0x000fe60000010000 */
[----:B------:R-:W-:Y:S02]  /*24370*/  FFMA.FTZ R101, R161, c[0x0][0x23c], -R100 ;  /* 0x00008f00a1657a23 */ /* 0x000fe40000010864 */
[----:B------:R2:W-:Y:S10]  /*24380*/  MUFU.EX2 R116, R2 ;  /* 0x0000000200747308 */ /* 0x0005f40000000800 */
[----:B------:R-:W-:Y:S01]  /*24390*/  MUFU.EX2 R101, R101 ;  /* 0x0000006500657308 */ /* 0x000fe20000000800 */
[----:B--2---:R-:W-:Y:S02]  /*243a0*/  FADD.FTZ R2, R148, R0 ;  /* 0x0000000094027221 */ /* 0x004fe40000010000 */
[----:B------:R-:W-:Y:S07]  /*243b0*/  FFMA.FTZ R0, R108, c[0x0][0x23c], -R100 ;  /* 0x00008f006c007a23 */ /* 0x000fee0000010864 */
[----:B------:R-:W-:Y:S01]  /*243c0*/  MUFU.EX2 R108, R179 ;  /* 0x000000b3006c7308 */ /* 0x000fe20000000800 */
[----:B------:R-:W-:Y:S04]  /*243d0*/  FADD.FTZ R2, R151, R2 ;  /* 0x0000000297027221 */ /* 0x000fe80000010000 */
[----:B------:R-:W-:Y:S02]  /*243e0*/  FADD.FTZ R102, R150, R2 ;  /* 0x0000000296667221 */ /* 0x000fe40000010000 */
[----:B------:R-:W-:Y:S03]  /*243f0*/  FADD.FTZ R2, R136, R68 ;  /* 0x0000004488027221 */ /* 0x000fe60000010000 */
[----:B------:R2:W4:Y:S01]  /*24400*/  MUFU.EX2 R114, R0 ;  /* 0x0000000000727308 */ /* 0x0005220000000800 */
[----:B------:R-:W-:Y:S02]  /*24410*/  FADD.FTZ R2, R138, R2 ;  /* 0x000000028a027221 */ /* 0x000fe40000010000 */
[--C-:B--2---:R-:W-:Y:S01]  /*24420*/  FFMA.FTZ R0, R112, c[0x0][0x23c], -R100.reuse ;  /* 0x00008f0070007a23 */ /* 0x104fe20000010864 */
[----:B----4-:R-:W-:Y:S06]  /*24430*/  F2FP.PACK_AB R81, R114, R116 ;  /* 0x000000747251723e */ /* 0x010fec00000000ff */
[----:B------:R2:W-:Y:S10]  /*24440*/  MUFU.EX2 R112, R198 ;  /* 0x000000c600707308 */ /* 0x0005f40000000800 */
[----:B------:R4:W-:Y:S01]  /*24450*/  MUFU.EX2 R115, R0 ;  /* 0x0000000000737308 */ /* 0x0009e20000000800 */
[----:B--2---:R-:W-:Y:S01]  /*24460*/  F2FP.PACK_AB R198, R108, R110 ;  /* 0x0000006e6cc6723e */ /* 0x004fe200000000ff */
[--C-:B----4-:R-:W-:Y:S08]  /*24470*/  FFMA.FTZ R0, R113, c[0x0][0x23c], -R100.reuse ;  /* 0x00008f0071007a23 */ /* 0x110ff00000010864 */
[----:B------:R2:W-:Y:S10]  /*24480*/  MUFU.EX2 R113, R199 ;  /* 0x000000c700717308 */ /* 0x0005f40000000800 */
[----:B------:R4:W1:Y:S01]  /*24490*/  MUFU.EX2 R201, R0 ;  /* 0x0000000000c97308 */ /* 0x0008620000000800 */
[----:B--2---:R-:W-:Y:S01]  /*244a0*/  F2FP.PACK_AB R199, R106, R107 ;  /* 0x0000006b6ac7723e */ /* 0x004fe200000000ff */
[----:B----4-:R-:W-:Y:S01]  /*244b0*/  FADD.FTZ R0, R196, R69 ;  /* 0x00000045c4007221 */ /* 0x010fe20000010000 */
[----:B-1----:R-:W-:Y:S01]  /*244c0*/  F2FP.PACK_AB R83, R201, R115 ;  /* 0x00000073c953723e */ /* 0x002fe200000000ff */
[----:B------:R-:W-:Y:S01]  /*244d0*/  FFMA.FTZ R69, R163, c[0x0][0x23c], -R100 ;  /* 0x00008f00a3457a23 */ /* 0x000fe20000010864 */
[----:B------:R-:W-:Y:S01]  /*244e0*/  F2FP.PACK_AB R196, R112, R113 ;  /* 0x0000007170c4723e */ /* 0x000fe200000000ff */
[----:B------:R-:W-:Y:S01]  /*244f0*/  FADD.FTZ R0, R194, R0 ;  /* 0x00000000c2007221 */ /* 0x000fe20000010000 */
[----:B------:R-:W-:Y:S01]  /*24500*/  LDSM.16.MT88.4 R160, [R216+0xb800] ;  /* 0x00b80000d8a0783b */ /* 0x000fe20000004200 */
[----:B------:R-:W-:Y:S02]  /*24510*/  FFMA.FTZ R100, R74, c[0x0][0x23c], -R100 ;  /* 0x00008f004a647a23 */ /* 0x000fe40000010864 */
[C---:B------:R-:W-:Y:S01]  /*24520*/  HMMA.16816.F32 R8, R80.reuse, R84, R8 ;  /* 0x000000545008723c */ /* 0x040fe20000001808 */
[----:B------:R-:W-:Y:S01]  /*24530*/  FADD.FTZ R0, R218, R0 ;  /* 0x00000000da007221 */ /* 0x000fe20000010000 */
[----:B------:R1:W2:Y:S01]  /*24540*/  MUFU.EX2 R84, R69 ;  /* 0x0000004500547308 */ /* 0x0002a20000000800 */
[----:B------:R-:W-:Y:S02]  /*24550*/  FADD.FTZ R74, R153, R3 ;  /* 0x00000003994a7221 */ /* 0x000fe40000010000 */
[----:B------:R4:W5:Y:S01]  /*24560*/  LDL.LU R218, [R1+0xb0] ;  /* 0x0000b00001da7983 */ /* 0x0009620000300800 */
[----:B------:R-:W-:Y:S02]  /*24570*/  FADD.FTZ R3, R177, R102 ;  /* 0x00000066b1037221 */ /* 0x000fe40000010000 */
[-C--:B------:R-:W-:Y:S01]  /*24580*/  HMMA.16816.F32 R12, R80, R86.reuse, R12 ;  /* 0x00000056500c723c */ /* 0x080fe2000000180c */
[----:B------:R4:W5:Y:S03]  /*24590*/  LDL.LU R217, [R1+0xac] ;  /* 0x0000ac0001d97983 */ /* 0x0009660000300800 */
[----:B------:R-:W-:Y:S01]  /*245a0*/  FADD.FTZ R74, R178, R74 ;  /* 0x0000004ab24a7221 */ /* 0x000fe20000010000 */
[----:B------:R4:W5:Y:S01]  /*245b0*/  LDL.LU R212, [R1+0xa8] ;  /* 0x0000a80001d47983 */ /* 0x0009620000300800 */
[----:B------:R-:W-:Y:S01]  /*245c0*/  MUFU.EX2 R85, R75 ;  /* 0x0000004b00557308 */ /* 0x000fe20000000800 */
[----:B------:R-:W-:Y:S01]  /*245d0*/  FADD.FTZ R0, R157, R0 ;  /* 0x000000009d007221 */ /* 0x000fe20000010000 */
[C---:B------:R-:W-:Y:S04]  /*245e0*/  HMMA.16816.F32 R16, R76.reuse, R86, R16 ;  /* 0x000000564c10723c */ /* 0x040fe80000001810 */
[----:B------:R-:W-:Y:S04]  /*245f0*/  FADD.FTZ R0, R154, R0 ;  /* 0x000000009a007221 */ /* 0x000fe80000010000 */
[-C--:B------:R-:W-:Y:S01]  /*24600*/  HMMA.16816.F32 R20, R76, R92.reuse, R20 ;  /* 0x0000005c4c14723c */ /* 0x080fe20000001814 */
[----:B------:R-:W3:Y:S03]  /*24610*/  MUFU.EX2 R86, R140 ;  /* 0x0000008c00567308 */ /* 0x000ee60000000800 */
[----:B-1----:R-:W-:Y:S01]  /*24620*/  FADD.FTZ R69, R176, R3 ;  /* 0x00000003b0457221 */ /* 0x002fe20000010000 */
[----:B--2---:R-:W-:Y:S01]  /*24630*/  F2FP.PACK_AB R193, R101, R84 ;  /* 0x0000005465c1723e */ /* 0x004fe200000000ff */
[----:B------:R-:W-:Y:S01]  /*24640*/  LDSM.16.MT88.4 R176, [R214+0xb800] ;  /* 0x00b80000d6b0783b */ /* 0x000fe20000004200 */
[----:B------:R-:W-:Y:S01]  /*24650*/  FADD.FTZ R0, R156, R0 ;  /* 0x000000009c007221 */ /* 0x000fe20000010000 */
[C---:B------:R-:W-:Y:S01]  /*24660*/  HMMA.16816.F32 R24, R80.reuse, R92, R24 ;  /* 0x0000005c5018723c */ /* 0x040fe20000001818 */
[----:B------:R-:W-:Y:S02]  /*24670*/  FADD.FTZ R3, R137, R2 ;  /* 0x0000000289037221 */ /* 0x000fe40000010000 */
[----:B------:R-:W-:Y:S01]  /*24680*/  MUFU.EX2 R100, R100 ;  /* 0x0000006400647308 */ /* 0x000fe20000000800 */
[----:B------:R-:W-:Y:S02]  /*24690*/  FADD.FTZ R0, R155, R0 ;  /* 0x000000009b007221 */ /* 0x000fe40000010000 */
[----:B------:R-:W-:Y:S02]  /*246a0*/  FADD.FTZ R2, R164, R69 ;  /* 0x00000045a4027221 */ /* 0x000fe40000010000 */
[-C--:B------:R-:W-:Y:S01]  /*246b0*/  HMMA.16816.F32 R28, R80, R94.reuse, R28 ;  /* 0x0000005e501c723c */ /* 0x080fe2000000181c */
[----:B------:R-:W-:Y:S03]  /*246c0*/  FADD.FTZ R0, R145, R0 ;  /* 0x0000000091007221 */ /* 0x000fe60000010000 */
[----:B------:R-:W-:Y:S01]  /*246d0*/  FADD.FTZ R2, R174, R2 ;  /* 0x00000002ae027221 */ /* 0x000fe20000010000 */
[----:B------:R-:W1:Y:S01]  /*246e0*/  MUFU.EX2 R75, R103 ;  /* 0x00000067004b7308 */ /* 0x000e620000000800 */
[----:B------:R-:W-:Y:S02]  /*246f0*/  FADD.FTZ R0, R146, R0 ;  /* 0x0000000092007221 */ /* 0x000fe40000010000 */
[C---:B------:R-:W-:Y:S01]  /*24700*/  HMMA.16816.F32 R32, R76.reuse, R94, R32 ;  /* 0x0000005e4c20723c */ /* 0x040fe20000001820 */
[----:B------:R-:W2:Y:S03]  /*24710*/  LDSM.16.MT88.4 R144, [R213+0xb800] ;  /* 0x00b80000d590783b */ /* 0x000ea60000004200 */
[----:B---3--:R-:W-:Y:S01]  /*24720*/  F2FP.PACK_AB R194, R85, R86 ;  /* 0x0000005655c2723e */ /* 0x008fe200000000ff */
[----:B------:R-:W-:Y:S02]  /*24730*/  FADD.FTZ R0, R159, R0 ;  /* 0x000000009f007221 */ /* 0x000fe40000010000 */
[----:B------:R-:W-:Y:S01]  /*24740*/  FADD.FTZ R3, R250, R3 ;  /* 0x00000003fa037221 */ /* 0x000fe20000010000 */
[-C--:B------:R-:W-:Y:S01]  /*24750*/  HMMA.16816.F32 R36, R76, R96.reuse, R36 ;  /* 0x000000604c24723c */ /* 0x080fe20000001824 */
[----:B------:R-:W-:Y:S03]  /*24760*/  FADD.FTZ R68, R165, R0 ;  /* 0x00000000a5447221 */ /* 0x000fe60000010000 */
[----:B------:R-:W-:Y:S02]  /*24770*/  FADD.FTZ R0, R167, R74 ;  /* 0x0000004aa7007221 */ /* 0x000fe40000010000 */
[----:B------:R-:W-:Y:S02]  /*24780*/  FADD.FTZ R3, R249, R3 ;  /* 0x00000003f9037221 */ /* 0x000fe40000010000 */
[C---:B------:R-:W-:Y:S01]  /*24790*/  HMMA.16816.F32 R40, R80.reuse, R96, R40 ;  /* 0x000000605028723c */ /* 0x040fe20000001828 */
[----:B------:R-:W-:Y:S03]  /*247a0*/  FADD.FTZ R0, R175, R0 ;  /* 0x00000000af007221 */ /* 0x000fe60000010000 */
[----:B------:R-:W-:Y:S01]  /*247b0*/  FADD.FTZ R3, R173, R3 ;  /* 0x00000003ad037221 */ /* 0x000fe20000010000 */
[----:B-1----:R-:W-:Y:S01]  /*247c0*/  F2FP.PACK_AB R195, R100, R75 ;  /* 0x0000004b64c3723e */ /* 0x002fe200000000ff */
[----:B------:R-:W-:Y:S01]  /*247d0*/  FADD.FTZ R69, R192, R0 ;  /* 0x00000000c0457221 */ /* 0x000fe20000010000 */
[----:B------:R-:W-:Y:S01]  /*247e0*/  F2FP.PACK_AB R192, R104, R105 ;  /* 0x0000006968c0723e */ /* 0x000fe200000000ff */
[-C--:B------:R-:W-:Y:S01]  /*247f0*/  HMMA.16816.F32 R44, R80, R98.reuse, R44 ;  /* 0x00000062502c723c */ /* 0x080fe2000000182c */
[----:B------:R-:W-:Y:S03]  /*24800*/  FADD.FTZ R3, R171, R3 ;  /* 0x00000003ab037221 */ /* 0x000fe60000010000 */
        /* <DEDUP_REMOVED lines=13> */
[-C--:B------:R-:W-:Y:S08]  /*248e0*/  HMMA.16816.F32 R60, R80, R90.reuse, R60 ;  /* 0x0000005a503c723c */ /* 0x080ff0000000183c */
[----:B------:R-:W-:Y:S08]  /*248f0*/  HMMA.16816.F32 R64, R76, R90, R64 ;  /* 0x0000005a4c40723c */ /* 0x000ff00000001840 */
[-C--:B--2---:R-:W-:Y:S01]  /*24900*/  HMMA.16816.F32 R140, R196, R144.reuse, R4 ;  /* 0x00000090c48c723c */ /* 0x084fe20000001804 */
[----:B------:R-:W1:Y:S07]  /*24910*/  LDSM.16.MT88.4 R4, [R215+0xb800] ;  /* 0x00b80000d704783b */ /* 0x000e6e0000004200 */
        /* <DEDUP_REMOVED lines=70> */
[----:B------:R-:W-:Y:S01]  /*24d80*/  FADD.FTZ R3, R106, R3 ;  /* 0x000000036a037221 */ /* 0x000fe20000010000 */
[----:B------:R4:W-:Y:S01]  /*24d90*/  STL [R1+0x74], R4 ;  /* 0x0000740401007387 */ /* 0x0009e20000100800 */
[----:B------:R-:W-:Y:S02]  /*24da0*/  FADD.FTZ R2, R86, R2 ;  /* 0x0000000256027221 */ /* 0x000fe40000010000 */
[----:B------:R-:W-:Y:S01]  /*24db0*/  FADD.FTZ R0, R75, R0 ;  /* 0x000000004b007221 */ /* 0x000fe20000010000 */
[----:B------:R4:W-:Y:S01]  /*24dc0*/  STL [R1+0x78], R3 ;  /* 0x0000780301007387 */ /* 0x0009e20000100800 */
[----:B------:R-:W-:Y:S02]  /*24dd0*/  FADD.FTZ R2, R85, R2 ;  /* 0x0000000255027221 */ /* 0x000fe40000010000 */
[----:B------:R-:W-:Y:S02]  /*24de0*/  FADD.FTZ R0, R100, R0 ;  /* 0x0000000064007221 */ /* 0x000fe40000010000 */
[----:B------:R-:W-:Y:S01]  /*24df0*/  IMAD.MOV.U32 R135, RZ, RZ, R70 ;  /* 0x000000ffff877224 */ /* 0x000fe200078e0046 */
[----:B------:R4:W-:Y:S01]  /*24e00*/  STL [R1+0x70], R2 ;  /* 0x0000700201007387 */ /* 0x0009e20000100800 */
[----:B------:R-:W-:Y:S02]  /*24e10*/  IMAD.MOV.U32 R133, RZ, RZ, R72 ;  /* 0x000000ffff857224 */ /* 0x000fe400078e0048 */
[----:B------:R-:W-:Y:S01]  /*24e20*/  IMAD.MOV.U32 R134, RZ, RZ, R71 ;  /* 0x000000ffff867224 */ /* 0x000fe200078e0047 */
[----:B------:R4:W-:Y:S02]  /*24e30*/  STL [R1+0x7c], R0 ;  /* 0x00007c0001007387 */ /* 0x0009e40000100800 */
[----:B----45:R-:W-:-:S05]  /*24e40*/  @P0 BRA `(.L_x_835) ;  /* 0xffff550000000947 */ /* 0x030fca000383ffff */
.L_x_834:
        /* <DEDUP_REMOVED lines=19> */
[CC--:B------:R-:W-:Y:S01]  /*24f80*/  LEA.HI R14, R43.reuse, R42.reuse, RZ, 0x2 ;  /* 0x0000002a2b0e7211 */ /* 0x0c0fe200078f10ff */
[----:B------:R-:W-:Y:S01]  /*24f90*/  @!UP4 UIMAD UR12, UR12, UR4, URZ ;  /* 0x000000040c0cc2a4 */ /* 0x000fe2000f8e023f */
[----:B------:R-:W-:Y:S01]  /*24fa0*/  LEA.HI R41, R43, R42, RZ, 0x5 ;  /* 0x0000002a2b297211 */ /* 0x000fe200078f28ff */
        /* <DEDUP_REMOVED lines=39> */
[----:B---3--:R-:W-:Y:S01]  /*25220*/  FADD.FTZ R4, R4, R7 ;  /* 0x0000000704047221 */ /* 0x008fe20000010000 */
[----:B------:R-:W-:Y:S01]  /*25230*/  SHF.R.S32.HI R7, RZ, 0x5, R41 ;  /* 0x00000005ff077819 */ /* 0x000fe20000011429 */
[----:B-1----:R-:W-:Y:S02]  /*25240*/  FADD.FTZ R3, R3, R8 ;  /* 0x0000000803037221 */ /* 0x002fe40000010000 */
[----:B----4-:R-:W-:-:S03]  /*25250*/  FADD.FTZ R38, R2, R5 ;  /* 0x0000000502267221 */ /* 0x010fc60000010000 */
[----:B------:R-:W1:Y:S02]  /*25260*/  SHFL.BFLY PT, R2, R3, 0x1, 0x1f ;  /* 0x0c201f0003027f89 */ /* 0x000e6400000e0000 */
[----:B------:R-:W-:Y:S02]  /*25270*/  FSETP.NE.FTZ.AND P5, PT, R38, RZ, PT ;  /* 0x000000ff2600720b */ /* 0x000fe40003fb5000 */
[----:B------:R-:W3:Y:S01]  /*25280*/  SHFL.BFLY PT, R5, R4, 0x1, 0x1f ;  /* 0x0c201f0004057f89 */ /* 0x000ee200000e0000 */
[----:B--2---:R-:W-:Y:S01]  /*25290*/  FADD.FTZ R37, R0, R6 ;  /* 0x0000000600257221 */ /* 0x004fe20000010000 */
[----:B------:R-:W-:Y:S02]  /*252a0*/  MOV R0, 0x3f800000 ;  /* 0x3f80000000007802 */ /* 0x000fe40000000f00 */
[----:B------:R-:W-:Y:S02]  /*252b0*/  LOP3.LUT R6, R14, 0x3ffffffc, RZ, 0xc0, !PT ;  /* 0x3ffffffc0e067812 */ /* 0x000fe400078ec0ff */
[----:B------:R-:W-:-:S05]  /*252c0*/  FSETP.NE.FTZ.AND P4, PT, R37, RZ, PT ;  /* 0x000000ff2500720b */ /* 0x000fca0003f95000 */
[----:B------:R-:W2:Y:S01]  /*252d0*/  @P5 MUFU.RCP R0, R38 ;  /* 0x0000002600005308 */ /* 0x000ea20000001000 */
[----:B-1----:R-:W-:Y:S01]  /*252e0*/  FADD.FTZ R40, R3, R2 ;  /* 0x0000000203287221 */ /* 0x002fe20000010000 */
[----:B------:R-:W-:Y:S02]  /*252f0*/  IADD3 R2, -R6, R42, RZ ;  /* 0x0000002a06027210 */ /* 0x000fe40007ffe1ff */
[----:B------:R-:W-:Y:S01]  /*25300*/  MOV R3, 0x3f800000 ;  /* 0x3f80000000037802 */ /* 0x000fe20000000f00 */
[----:B---3--:R-:W-:Y:S01]  /*25310*/  FADD.FTZ R39, R4, R5 ;  /* 0x0000000504277221 */ /* 0x008fe20000010000 */
[----:B------:R-:W-:Y:S02]  /*25320*/  FSETP.NE.FTZ.AND P3, PT, R40, RZ, PT ;  /* 0x000000ff2800720b */ /* 0x000fe40003f75000 */
[----:B------:R-:W-:Y:S01]  /*25330*/  LEA R8, R7, R2, 0x9 ;  /* 0x0000000207087211 */ /* 0x000fe200078e48ff */
[C---:B--2---:R-:W-:Y:S01]  /*25340*/  FMUL.FTZ R140, R0.reuse, R140 ;  /* 0x0000008c008c7220 */ /* 0x044fe20000410000 */
[----:B------:R-:W-:Y:S01]  /*25350*/  MOV R2, 0x3f800000 ;  /* 0x3f80000000027802 */ /* 0x000fe20000000f00 */
[----:B------:R-:W1:Y:S01]  /*25360*/  @P4 MUFU.RCP R3, R37 ;  /* 0x0000002500034308 */ /* 0x000e620000001000 */
[----:B------:R-:W-:Y:S01]  /*25370*/  FSETP.NE.FTZ.AND P0, PT, R39, RZ, PT ;  /* 0x000000ff2700720b */ /* 0x000fe20003f15000 */
[----:B------:R-:W-:-:S02]  /*25380*/  FMUL.FTZ R7, R0, R141 ;  /* 0x0000008d00077220 */ /* 0x000fc40000410000 */
[C---:B------:R-:W-:Y:S02]  /*25390*/  FMUL.FTZ R144, R0.reuse, R144 ;  /* 0x0000009000907220 */ /* 0x040fe40000410000 */
[C---:B------:R-:W-:Y:S01]  /*253a0*/  FMUL.FTZ R5, R0.reuse, R145 ;  /* 0x0000009100057220 */ /* 0x040fe20000410000 */
[----:B------:R-:W-:Y:S01]  /*253b0*/  F2FP.PACK_AB R7, R7, R140 ;  /* 0x0000008c0707723e */ /* 0x000fe200000000ff */
[----:B------:R-:W2:Y:S01]  /*253c0*/  @P3 MUFU.RCP R2, R40 ;  /* 0x0000002800023308 */ /* 0x000ea20000001000 */
        /* <DEDUP_REMOVED lines=44> */
[----:B--2---:R-:W-:Y:S01]  /*25690*/  FMUL.FTZ R136, R2, R136 ;  /* 0x0000008802887220 */ /* 0x004fe20000410000 */
        /* <DEDUP_REMOVED lines=69> */
[----:B------:R3:W-:Y:S04]  /*25af0*/  STS [R2+0x2000], R9 ;  /* 0x0020000902007388 */ /* 0x0007e80000000800 */
[----:B------:R4:W-:Y:S04]  /*25b00*/  STS [R2+0x2400], R10 ;  /* 0x0024000a02007388 */ /* 0x0009e80000000800 */
[----:B------:R-:W-:Y:S04]  /*25b10*/  STS [R3+0x2000], R19 ;  /* 0x0020001303007388 */ /* 0x000fe80000000800 */
[----:B------:R-:W-:Y:S01]  /*25b20*/  STS [R3+0x2400], R18 ;  /* 0x0024001203007388 */ /* 0x000fe20000000800 */
[----:B-1----:R-:W-:-:S02]  /*25b30*/  SEL R5, R0, 0xffffffe0, !P1 ;  /* 0xffffffe000057807 */ /* 0x002fc40004800000 */
[C---:B------:R-:W-:Y:S02]  /*25b40*/  IADD3 R0, R2.reuse, 0x40, RZ ;  /* 0x0000004002007810 */ /* 0x040fe40007ffe0ff */
[CC--:B--2---:R-:W-:Y:S02]  /*25b50*/  IADD3 R4, R2.reuse, R5.reuse, RZ ;  /* 0x0000000502047210 */ /* 0x0c4fe40007ffe0ff */
[----:B------:R-:W-:Y:S02]  /*25b60*/  @P2 IADD3 R0, R2, -0x40, RZ ;  /* 0xffffffc002002810 */ /* 0x000fe40007ffe0ff */
[----:B---3--:R-:W-:Y:S01]  /*25b70*/  MOV R9, 0x7f800000 ;  /* 0x7f80000000097802 */ /* 0x008fe20000000f00 */
[----:B------:R-:W-:Y:S01]  /*25b80*/  STS [R4], R17 ;  /* 0x0000001104007388 */ /* 0x000fe20000000800 */
[----:B----4-:R-:W-:-:S03]  /*25b90*/  IADD3 R2, R3, R5, RZ ;  /* 0x0000000503027210 */ /* 0x010fc60007ffe0ff */
[----:B------:R-:W-:Y:S04]  /*25ba0*/  STS [R4+0x400], R16 ;  /* 0x0004001004007388 */ /* 0x000fe80000000800 */
[----:B------:R1:W-:Y:S04]  /*25bb0*/  STS [R2], R13 ;  /* 0x0000000d02007388 */ /* 0x0003e80000000800 */
[----:B------:R2:W-:Y:S04]  /*25bc0*/  STS [R2+0x400], R12 ;  /* 0x0004000c02007388 */ /* 0x0005e80000000800 */
[----:B------:R-:W-:Y:S04]  /*25bd0*/  STS [R4+0x2000], R15 ;  /* 0x0020000f04007388 */ /* 0x000fe80000000800 */
[----:B------:R3:W-:Y:S04]  /*25be0*/  STS [R4+0x2400], R14 ;  /* 0x0024000e04007388 */ /* 0x0007e80000000800 */
[----:B------:R-:W-:Y:S04]  /*25bf0*/  STS [R2+0x2000], R11 ;  /* 0x0020000b02007388 */ /* 0x000fe80000000800 */
[----:B------:R4:W-:Y:S04]  /*25c00*/  STS [R2+0x2400], R24 ;  /* 0x0024001802007388 */ /* 0x0009e80000000800 */
[----:B------:R-:W-:Y:S01]  /*25c10*/  STS [R0], R33 ;  /* 0x0000002100007388 */ /* 0x000fe20000000800 */
[----:B-1----:R-:W-:-:S03]  /*25c20*/  MOV R13, 0x7f800000 ;  /* 0x7f800000000d7802 */ /* 0x002fc60000000f00 */
[----:B------:R-:W-:Y:S01]  /*25c30*/  STS [R0+0x400], R32 ;  /* 0x0004002000007388 */ /* 0x000fe20000000800 */
[----:B--2---:R-:W-:Y:S02]  /*25c40*/  MOV R12, 0x7f800000 ;  /* 0x7f800000000c7802 */ /* 0x004fe40000000f00 */
[----:B---3--:R-:W-:Y:S02]  /*25c50*/  IADD3 R4, R5, 0x400, R0 ;  /* 0x0000040005047810 */ /* 0x008fe40007ffe000 */
[----:B------:R-:W-:Y:S02]  /*25c60*/  MOV R14, 0x7f800000 ;  /* 0x7f800000000e7802 */ /* 0x000fe40000000f00 */
[C---:B------:R-:W-:Y:S02]  /*25c70*/  IADD3 R4, R8.reuse, R4, RZ ;  /* 0x0000000408047210 */ /* 0x040fe40007ffe0ff */
[----:B----4-:R-:W-:-:S04]  /*25c80*/  IADD3 R2, R8, R0, RZ ;  /* 0x0000000008027210 */ /* 0x010fc80007ffe0ff */
        /* <DEDUP_REMOVED lines=21> */
[----:B--2---:R-:W-:-:S04]  /*25de0*/  LOP3.LUT R0, R41, 0xffffffe0, RZ, 0xc0, !PT ;  /* 0xffffffe029007812 */ /* 0x004fc800078ec0ff */
[----:B------:R-:W-:Y:S01]  /*25df0*/  IADD3 R0, -R0, R42, RZ ;  /* 0x0000002a00007210 */ /* 0x000fe20007ffe1ff */
[----:B-1----:R-:W1:Y:S03]  /*25e00*/  @P4 MUFU.LG2 R3, R37 ;  /* 0x0000002500034308 */ /* 0x002e660000000c00 */
[----:B------:R-:W-:Y:S01]  /*25e10*/  LOP3.LUT P1, RZ, R0, 0x3, RZ, 0xc0, !PT ;  /* 0x0000000300ff7812 */ /* 0x000fe2000782c0ff */
[----:B---3--:R-:W-:Y:S01]  /*25e20*/  @P5 FMUL.FTZ R4, R5, 0.69314718246459960938 ;  /* 0x3f31721805045820 */ /* 0x008fe20000410000 */
[----:B------:R2:W3:Y:S03]  /*25e30*/  LDS.128 R16, [R246] ;  /* 0x00000000f6107984 */ /* 0x0004e60000000c00 */
        /* <DEDUP_REMOVED lines=14> */
[----:B------:R-:W4:Y:S02]  /*25f20*/  S2R R4, SR_TID.X ;  /* 0x0000000000047919 */ /* 0x000f240000002100 */
[----:B----4-:R-:W-:-:S04]  /*25f30*/  SHF.R.S32.HI R2, RZ, 0x1f, R4 ;  /* 0x0000001fff027819 */ /* 0x010fc80000011404 */
[----:B------:R-:W-:-:S04]  /*25f40*/  LEA.HI R2, R2, R4, RZ, 0x5 ;  /* 0x0000000402027211 */ /* 0x000fc800078f28ff */
[----:B------:R-:W-:Y:S02]  /*25f50*/  SHF.R.S32.HI R0, RZ, 0x5, R2 ;  /* 0x00000005ff007819 */ /* 0x000fe40000011402 */
[----:B------:R-:W-:Y:S02]  /*25f60*/  LOP3.LUT R2, R2, 0xffffffe0, RZ, 0xc0, !PT ;  /* 0xffffffe002027812 */ /* 0x000fe400078ec0ff */
[----:B------:R-:W-:-:S03]  /*25f70*/  SHF.R.S32.HI R3, RZ, 0x1f, R0 ;  /* 0x0000001fff037819 */ /* 0x000fc60000011400 */
[----:B------:R-:W-:Y:S01]  /*25f80*/  IMAD.IADD R2, R4, 0x1, -R2 ;  /* 0x0000000104027824 */ /* 0x000fe200078e0a02 */
[----:B------:R-:W-:-:S04]  /*25f90*/  LEA.HI R3, R3, R0, RZ, 0x2 ;  /* 0x0000000003037211 */ /* 0x000fc800078f10ff */
[----:B------:R-:W-:Y:S02]  /*25fa0*/  SHF.R.S32.HI R4, RZ, 0x1f, R2 ;  /* 0x0000001fff047819 */ /* 0x000fe40000011402 */
[----:B------:R-:W-:Y:S02]  /*25fb0*/  LOP3.LUT R3, R3, 0xfffffffc, RZ, 0xc0, !PT ;  /* 0xfffffffc03037812 */ /* 0x000fe400078ec0ff */
[----:B------:R-:W-:-:S03]  /*25fc0*/  LEA.HI R2, R4, R2, RZ, 0x2 ;  /* 0x0000000204027211 */ /* 0x000fc600078f10ff */
[----:B------:R-:W-:Y:S01]  /*25fd0*/  IMAD.IADD R3, R0, 0x1, -R3 ;  /* 0x0000000100037824 */ /* 0x000fe200078e0a03 */
        /* <DEDUP_REMOVED lines=33> */
.L_x_839:
[----:B------:R-:W-:Y:S05]  /*261f0*/  BSYNC B0 ;  /* 0x0000000000007941 */ /* 0x000fea0003800000 */
.L_x_838:
        /* <DEDUP_REMOVED lines=36> */
.L_x_841:
[----:B------:R-:W-:Y:S05]  /*26440*/  BSYNC B0 ;  /* 0x0000000000007941 */ /* 0x000fea0003800000 */
.L_x_840:
        /* <DEDUP_REMOVED lines=15> */
.L_x_843:
[----:B------:R-:W-:Y:S05]  /*26540*/  BSYNC B0 ;  /* 0x0000000000007941 */ /* 0x000fea0003800000 */
.L_x_842:
        /* <DEDUP_REMOVED lines=15> */
.L_x_845:
[----:B------:R-:W-:Y:S05]  /*26640*/  BSYNC B0 ;  /* 0x0000000000007941 */ /* 0x000fea0003800000 */
.L_x_844:
        /* <DEDUP_REMOVED lines=15> */
.L_x_847:
[----:B------:R-:W-:Y:S05]  /*26740*/  BSYNC B0 ;  /* 0x0000000000007941 */ /* 0x000fea0003800000 */
.L_x_846:
        /* <DEDUP_REMOVED lines=15> */
.L_x_849:
[----:B------:R-:W-:Y:S05]  /*26840*/  BSYNC B0 ;  /* 0x0000000000007941 */ /* 0x000fea0003800000 */
.L_x_848:
        /* <DEDUP_REMOVED lines=15> */
.L_x_851:
[----:B------:R-:W-:Y:S05]  /*26940*/  BSYNC B0 ;  /* 0x0000000000007941 */ /* 0x000fea0003800000 */
.L_x_850:
        /* <DEDUP_REMOVED lines=15> */
.L_x_853:
[----:B------:R-:W-:Y:S05]  /*26a40*/  BSYNC B0 ;  /* 0x0000000000007941 */ /* 0x000fea0003800000 */
.L_x_852:
        /* <DEDUP_REMOVED lines=15> */
.L_x_854:
        /* <DEDUP_REMOVED lines=12> */
.L_x_2124:


//--------------------- .text._ZN5flash16flash_fwd_kernelI23Flash_fwd_kernel_traitsILi64ELi128ELi128ELi4ELb0ELb0EN7cutlass6half_tE19Flash_kernel_traitsILi64ELi128ELi128ELi4ES3_EELb0ELb0ELb1ELb1ELb0ELb0ELb1ELb0EEEvNS_16Flash_fwd_paramsE --------------------------
	.section	.text._ZN5flash16flash_fwd_kernelI23Flash_fwd_kernel_traitsILi64ELi128ELi128ELi4ELb0ELb0EN7cutlass6half_tE19Flash_kernel_traitsILi64ELi128ELi128ELi4ES3_EELb0ELb0ELb1ELb1ELb0ELb0ELb1ELb0EEEvNS_16Flash_fwd_paramsE,"ax",@progbits
	.sectioninfo	@"SHI_REGISTERS=255"
	.align	128
        .global         _ZN5flash16flash_fwd_kernelI23Flash_fwd_kernel_traitsILi64ELi128ELi128ELi4ELb0ELb0EN7cutlass6half_tE19Flash_kernel_traitsILi64ELi128ELi128ELi4ES3_EELb0ELb0ELb1ELb1ELb0ELb0ELb1ELb0EEEvNS_16Flash_fwd_paramsE
        .type           _ZN5flash16flash_fwd_kernelI23Flash_fwd_kernel_traitsILi64ELi128ELi128ELi4ELb0ELb0EN7cutlass6half_tE19Flash_kernel_traitsILi64ELi128ELi128ELi4ES3_EELb0ELb0ELb1ELb1ELb0ELb0ELb1ELb0EEEvNS_16Flash_fwd_paramsE,@function
        .size           _ZN5flash16flash_fwd_kernelI23Flash_fwd_kernel_traitsILi64ELi128ELi128ELi4ELb0ELb0EN7cutlass6half_tE19Flash_kernel_traitsILi64ELi128ELi128ELi4ES3_EELb0ELb0ELb1ELb1ELb0ELb0ELb1ELb0EEEvNS_16Flash_fwd_paramsE,(.L_x_2125 - _ZN5flash16flash_fwd_kernelI23Flash_fwd_kernel_traitsILi64ELi128ELi128ELi4ELb0ELb0EN7cutlass6half_tE19Flash_kernel_traitsILi64ELi128ELi128ELi4ES3_EELb0ELb0ELb1ELb1ELb0ELb0ELb1ELb0EEEvNS_16Flash_fwd_paramsE)
        .other          _ZN5flash16flash_fwd_kernelI23Flash_fwd_kernel_traitsILi64ELi128ELi128ELi4ELb0ELb0EN7cutlass6half_tE19Flash_kernel_traitsILi64ELi128ELi128ELi4ES3_EELb0ELb0ELb1ELb1ELb0ELb0ELb1ELb0EEEvNS_16Flash_fwd_paramsE,@"STO_CUDA_ENTRY STV_DEFAULT"
_ZN5flash16flash_fwd_kernelI23Flash_fwd_kernel_traitsILi64ELi128ELi128ELi4ELb0ELb0EN7cutlass6half_tE19Flash_kernel_traitsILi64ELi128ELi128ELi4ES3_EELb0ELb0ELb1ELb1ELb0ELb0ELb1ELb0EEEvNS_16Flash_fwd_paramsE:
.text._ZN5flash16flash_fwd_kernelI23Flash_fwd_kernel_traitsILi64ELi128ELi128ELi4ELb0ELb0EN7cutlass6half_tE19Flash_kernel_traitsILi64ELi128ELi128ELi4ES3_EELb0ELb0ELb1ELb1ELb0ELb0ELb1ELb0EEEvNS_16Flash_fwd_paramsE:
        /* <DEDUP_REMOVED lines=56> */
.L_x_855:
[----:B-1----:R-:W-:Y:S02]  /*0380*/  ULDC UR7, c[0x0][0x218] ;  /* 0x0000860000077ab9 */ /* 0x002fe40000000800 */
.L_x_856:
        /* <DEDUP_REMOVED lines=117> */
.L_x_859:
[----:B------:R-:W-:Y:S05]  /*0ae0*/  BSYNC B0 ;  /* 0x0000000000007941 */ /* 0x000fea0003800000 */
.L_x_858:
        /* <DEDUP_REMOVED lines=16> */
.L_x_861:
[----:B------:R-:W-:Y:S05]  /*0bf0*/  BSYNC B0 ;  /* 0x0000000000007941 */ /* 0x000fea0003800000 */
.L_x_860:
        /* <DEDUP_REMOVED lines=17> */
.L_x_863:
[----:B------:R-:W-:Y:S05]  /*0d10*/  BSYNC B0 ;  /* 0x0000000000007941 */ /* 0x000fea0003800000 */
.L_x_862:
        /* <DEDUP_REMOVED lines=16> */
.L_x_865:
[----:B------:R-:W-:Y:S05]  /*0e20*/  BSYNC B0 ;  /* 0x0000000000007941 */ /* 0x000fea0003800000 */
.L_x_864:
        /* <DEDUP_REMOVED lines=17> */
.L_x_867:
[----:B------:R-:W-:Y:S05]  /*0f40*/  BSYNC B0 ;  /* 0x0000000000007941 */ /* 0x000fea0003800000 */
.L_x_866:
        /* <DEDUP_REMOVED lines=17> */
.L_x_869:
[----:B------:R-:W-:Y:S05]  /*1060*/  BSYNC B0 ;  /* 0x0000000000007941 */ /* 0x000fea0003800000 */
.L_x_868:
        /* <DEDUP_REMOVED lines=16> */
.L_x_871:
[----:B------:R-:W-:Y:S05]  /*1170*/  BSYNC B0 ;  /* 0x0000000000007941 */ /* 0x000fea0003800000 */
.L_x_870:
        /* <DEDUP_REMOVED lines=15> */
.L_x_873:
[----:B------:R-:W-:Y:S05]  /*1270*/  BSYNC B0 ;  /* 0x0000000000007941 */ /* 0x000fea0003800000 */
.L_x_872:
        /* <DEDUP_REMOVED lines=69> */
.L_x_857:
        /* <DEDUP_REMOVED lines=33> */
.L_x_874:
        /* <DEDUP_REMOVED lines=45> */
.L_x_875:
        /* <DEDUP_REMOVED lines=49> */
.L_x_877:
[----:B------:R-:W-:Y:S05]  /*1ec0*/  BSYNC B0 ;  /* 0x0000000000007941 */ /* 0x000fea0003800000 */
.L_x_876:
        /* <DEDUP_REMOVED lines=21> */
.L_x_879:
[----:B------:R-:W-:Y:S05]  /*2020*/  BSYNC B0 ;  /* 0x0000000000007941 */ /* 0x000fea0003800000 */
.L_x_878:
        /* <DEDUP_REMOVED lines=21> */
.L_x_881:
[----:B------:R-:W-:Y:S05]  /*2180*/  BSYNC B0 ;  /* 0x0000000000007941 */ /* 0x000fea0003800000 */
.L_x_880:
        /* <DEDUP_REMOVED lines=21> */
.L_x_883:
[----:B------:R-:W-:Y:S05]  /*22e0*/  BSYNC B0 ;  /* 0x0000000000007941 */ /* 0x000fea0003800000 */
.L_x_882:
        /* <DEDUP_REMOVED lines=21> */
.L_x_885:
[----:B------:R-:W-:Y:S05]  /*2440*/  BSYNC B0 ;  /* 0x0000000000007941 */ /* 0x000fea0003800000 */
.L_x_884:
        /* <DEDUP_REMOVED lines=21> */
.L_x_887:
[----:B------:R-:W-:Y:S05]  /*25a0*/  BSYNC B0 ;  /* 0x0000000000007941 */ /* 0x000fea0003800000 */
.L_x_886:
        /* <DEDUP_REMOVED lines=21> */
.L_x_889:
[----:B------:R-:W-:Y:S05]  /*2700*/  BSYNC B0 ;  /* 0x0000000000007941 */ /* 0x000fea0003800000 */
.L_x_888:
        /* <DEDUP_REMOVED lines=25> */
.L_x_891:
[----:B------:R-:W-:Y:S05]  /*28a0*/  BSYNC B0 ;  /* 0x0000000000007941 */ /* 0x000fea0003800000 */
.L_x_890:
        /* <DEDUP_REMOVED lines=59> */
.L_x_893:
[----:B------:R-:W-:Y:S05]  /*2c60*/  BSYNC B0 ;  /* 0x0000000000007941 */ /* 0x000fea0003800000 */
.L_x_892:
        /* <DEDUP_REMOVED lines=17> */
.L_x_895:
[----:B------:R-:W-:Y:S05]  /*2d80*/  BSYNC B0 ;  /* 0x0000000000007941 */ /* 0x000fea0003800000 */
.L_x_894:
        /* <DEDUP_REMOVED lines=17> */
.L_x_897:
[----:B------:R-:W-:Y:S05]  /*2ea0*/  BSYNC B0 ;  /* 0x0000000000007941 */ /* 0x000fea0003800000 */
.L_x_896:
        /* <DEDUP_REMOVED lines=18> */
.L_x_899:
[----:B------:R-:W-:Y:S05]  /*2fd0*/  BSYNC B0 ;  /* 0x0000000000007941 */ /* 0x000fea0003800000 */
.L_x_898:
        /* <DEDUP_REMOVED lines=17> */
.L_x_901:
[----:B------:R-:W-:Y:S05]  /*30f0*/  BSYNC B0 ;  /* 0x0000000000007941 */ /* 0x000fea0003800000 */
.L_x_900:
        /* <DEDUP_REMOVED lines=19> */
.L_x_903:
[----:B------:R-:W-:Y:S05]  /*3230*/  BSYNC B0 ;  /* 0x0000000000007941 */ /* 0x000fea0003800000 */
.L_x_902:
        /* <DEDUP_REMOVED lines=19> */
.L_x_905:
[----:B------:R-:W-:Y:S05]  /*3370*/  BSYNC B0 ;  /* 0x0000000000007941 */ /* 0x000fea0003800000 */
.L_x_904:
        /* <DEDUP_REMOVED lines=18> */
.L_x_907:
[----:B------:R-:W-:Y:S05]  /*34a0*/  BSYNC B0 ;  /* 0x0000000000007941 */ /* 0x000fea0003800000 */
.L_x_906:
        /* <DEDUP_REMOVED lines=57> */
.L_x_909:
[----:B--2---:R-:W-:Y:S05]  /*3840*/  BSYNC B0 ;  /* 0x0000000000007941 */ /* 0x004fea0003800000 */
.L_x_908:
        /* <DEDUP_REMOVED lines=18> */
.L_x_911:
[----:B------:R-:W-:Y:S05]  /*3970*/  BSYNC B0 ;  /* 0x0000000000007941 */ /* 0x000fea0003800000 */
.L_x_910:
        /* <DEDUP_REMOVED lines=18> */
.L_x_913:
[----:B------:R-:W-:Y:S05]  /*3aa0*/  BSYNC B0 ;  /* 0x0000000000007941 */ /* 0x000fea0003800000 */
.L_x_912:
        /* <DEDUP_REMOVED lines=19> */
.L_x_915:
[----:B------:R-:W-:Y:S05]  /*3be0*/  BSYNC B0 ;  /* 0x0000000000007941 */ /* 0x000fea0003800000 */
.L_x_914:
        /* <DEDUP_REMOVED lines=18> */
.L_x_917:
[----:B------:R-:W-:Y:S05]  /*3d10*/  BSYNC B0 ;  /* 0x0000000000007941 */ /* 0x000fea0003800000 */
.L_x_916:
        /* <DEDUP_REMOVED lines=20> */
.L_x_919:
[----:B------:R-:W-:Y:S05]  /*3e60*/  BSYNC B0 ;  /* 0x0000000000007941 */ /* 0x000fea0003800000 */
.L_x_918:
        /* <DEDUP_REMOVED lines=20> */
.L_x_921:
[----:B------:R-:W-:Y:S05]  /*3fb0*/  BSYNC B0 ;  /* 0x0000000000007941 */ /* 0x000fea0003800000 */
.L_x_920:
        /* <DEDUP_REMOVED lines=19> */
.L_x_923:
[----:B------:R-:W-:Y:S05]  /*40f0*/  BSYNC B0 ;  /* 0x0000000000007941 */ /* 0x000fea0003800000 */
.L_x_922:
[----:B-1----:R-:W-:Y:S01]  /*4100*/  SHF.R.S32.HI R7, RZ, 0x4, R19 ;  /* 0x00000004ff077819 */ /* 0x002fe20000011413 */
[C---:B------:R-:W-:Y:S01]  /*4110*/  IMAD.SHL.U32 R6, R92.reuse, 0x40, RZ ;  /* 0x000000405c067824 */ /* 0x040fe200078e00ff */
[----:B------:R-:W-:Y:S01]  /*4120*/  R2P PR, R92, 0x6 ;  /* 0x000000065c007804 */ /* 0x000fe20000000000 */
[----:B------:R-:W-:Y:S01]  /*4130*/  IMAD.SHL.U32 R3, R23, 0x40, RZ ;  /* 0x0000004017037824 */ /* 0x000fe200078e00ff */
[----:B------:R-:W-:Y:S01]  /*4140*/  LEA.HI R0, R19, R7, RZ, 0x1 ;  /* 0x0000000713007211 */ /* 0x000fe200078f08ff */
[----:B------:R-:W-:Y:S01]  /*4150*/  IMAD.SHL.U32 R5, R14, 0x8, RZ ;  /* 0x000000080e057824 */ /* 0x000fe200078e00ff */
[----:B------:R-:W-:Y:S01]  /*4160*/  STL [R1+0xf8], R246 ;  /* 0x0000f8f601007387 */ /* 0x000fe20000100800 */
[----:B------:R-:W-:Y:S01]  /*4170*/  UIADD3 UR5, UR15, -UR36, URZ ;  /* 0x800000240f057290 */ /* 0x000fe2000fffe03f */
[----:B------:R-:W-:Y:S01]  /*4180*/  LOP3.LUT R0, R0, 0xfffffffe, RZ, 0xc0, !PT ;  /* 0xfffffffe00007812 */ /* 0x000fe200078ec0ff */
[----:B------:R-:W-:Y:S01]  /*4190*/  UIADD3 UR10, UR15, 0x1, -UR36 ;  /* 0x000000010f0a7890 */ /* 0x000fe2000fffe824 */
[----:B------:R-:W-:Y:S01]  /*41a0*/  LOP3.LUT R3, R3, 0x1c0, RZ, 0xc0, !PT ;  /* 0x000001c003037812 */ /* 0x000fe200078ec0ff */
[----:B------:R-:W0:Y:S01]  /*41b0*/  LDGDEPBAR ;  /* 0x00000000000079af */ /* 0x000e220000000000 */
[----:B------:R-:W-:Y:S01]  /*41c0*/  LOP3.LUT R231, R231, 0xfffffffb, RZ, 0xc0, !PT ;  /* 0xfffffffbe7e77812 */ /* 0x000fe200078ec0ff */
        /* <DEDUP_REMOVED lines=16> */
[C---:B------:R-:W-:Y:S01]  /*42d0*/  IADD3 R3, R212.reuse, 0x4000, RZ ;  /* 0x00004000d4037810 */ /* 0x040fe20007ffe0ff */
[C---:B------:R-:W-:Y:S01]  /*42e0*/  IMAD.IADD R218, R212.reuse, 0x1, R0 ;  /* 0x00000001d4da7824 */ /* 0x040fe200078e0200 */
[----:B------:R-:W-:Y:S01]  /*42f0*/  IADD3 R223, R212, 0x4040, RZ ;  /* 0x00004040d4df7810 */ /* 0x000fe20007ffe0ff */
[----:B------:R-:W1:Y:S01]  /*4300*/  LDSM.16.M88.4 R12, [R219] ;  /* 0x00000000db0c783b */ /* 0x000e620000000200 */
[--C-:B------:R-:W-:Y:S01]  /*4310*/  IMAD R222, R2, 0x2, R219.reuse ;  /* 0x0000000202de7824 */ /* 0x100fe200078e02db */
[----:B------:R-:W-:Y:S01]  /*4320*/  @P2 IADD3 R223, R3, -0x40, RZ ;  /* 0xffffffc003df2810 */ /* 0x000fe20007ffe0ff */
[----:B------:R-:W-:Y:S01]  /*4330*/  IMAD R220, R4, 0x2, R219 ;  /* 0x0000000204dc7824 */ /* 0x000fe200078e02db */
[----:B------:R-:W2:Y:S03]  /*4340*/  LDSM.16.M88.4 R8, [R219+0x2000] ;  /* 0x00200000db08783b */ /* 0x000ea60000000200 */
[----:B------:R-:W-:Y:S01]  /*4350*/  IMAD R221, R2, 0x2, R220 ;  /* 0x0000000202dd7824 */ /* 0x000fe200078e02dc */
[----:B------:R-:W3:Y:S04]  /*4360*/  LDSM.16.M88.4 R44, [R212+0x5000] ;  /* 0x00500000d42c783b */ /* 0x000ee80000000200 */
[----:B------:R-:W4:Y:S04]  /*4370*/  LDSM.16.M88.4 R20, [R212+0x4800] ;  /* 0x00480000d414783b */ /* 0x000f280000000200 */
[----:B------:R-:W3:Y:S04]  /*4380*/  LDSM.16.M88.4 R32, [R212+0x6800] ;  /* 0x00680000d420783b */ /* 0x000ee80000000200 */
[----:B------:R-:W-:Y:S04]  /*4390*/  LDSM.16.M88.4 R40, [R212+0x5800] ;  /* 0x00580000d428783b */ /* 0x000fe80000000200 */
[----:B------:R-:W-:Y:S04]  /*43a0*/  LDSM.16.M88.4 R36, [R212+0x6000] ;  /* 0x00600000d424783b */ /* 0x000fe80000000200 */
[----:B------:R-:W-:Y:S04]  /*43b0*/  LDSM.16.M88.4 R28, [R212+0x7000] ;  /* 0x00700000d41c783b */ /* 0x000fe80000000200 */
[----:B------:R-:W-:Y:S04]  /*43c0*/  LDSM.16.M88.4 R24, [R212+0x7800] ;  /* 0x00780000d418783b */ /* 0x000fe80000000200 */
[----:B------:R-:W-:Y:S01]  /*43d0*/  LDSM.16.M88.4 R120, [R218+0x5000] ;  /* 0x00500000da78783b */ /* 0x000fe20000000200 */
[-C--:B-1----:R-:W-:Y:S03]  /*43e0*/  HMMA.16816.F32 R172, R12, R16.reuse, RZ ;  /* 0x000000100cac723c */ /* 0x082fe600000018ff */
[----:B------:R-:W-:Y:S04]  /*43f0*/  LDSM.16.M88.4 R108, [R218+0x6800] ;  /* 0x00680000da6c783b */ /* 0x000fe80000000200 */
[----:B------:R-:W-:Y:S01]  /*4400*/  LDSM.16.M88.4 R100, [R218+0x7000] ;  /* 0x00700000da64783b */ /* 0x000fe20000000200 */
[C---:B--2---:R-:W-:Y:S03]  /*4410*/  HMMA.16816.F32 R84, R8.reuse, R16, RZ ;  /* 0x000000100854723c */ /* 0x044fe600000018ff */
[----:B------:R-:W-:Y:S04]  /*4420*/  LDSM.16.M88.4 R104, [R218+0x4800] ;  /* 0x00480000da68783b */ /* 0x000fe80000000200 */
[----:B------:R-:W-:Y:S01]  /*4430*/  LDSM.16.M88.4 R112, [R218+0x6000] ;  /* 0x00600000da70783b */ /* 0x000fe20000000200 */
[-C--:B------:R-:W-:Y:S03]  /*4440*/  HMMA.16816.F32 R80, R8, R18.reuse, RZ ;  /* 0x000000120850723c */ /* 0x080fe600000018ff */
[----:B------:R-:W-:Y:S04]  /*4450*/  LDSM.16.M88.4 R96, [R218+0x7800] ;  /* 0x00780000da60783b */ /* 0x000fe80000000200 */
[----:B------:R-:W-:Y:S01]  /*4460*/  LDSM.16.M88.4 R116, [R218+0x5800] ;  /* 0x00580000da74783b */ /* 0x000fe20000000200 */
[----:B------:R-:W-:Y:S03]  /*4470*/  HMMA.16816.F32 R168, R12, R18, RZ ;  /* 0x000000120ca8723c */ /* 0x000fe600000018ff */
[----:B------:R-:W-:Y:S04]  /*4480*/  LDSM.16.M88.4 R16, [R222+0x2000] ;  /* 0x00200000de10783b */ /* 0x000fe80000000200 */
[----:B------:R-:W-:Y:S01]  /*4490*/  LDSM.16.M88.4 R92, [R218+0x4000] ;  /* 0x00400000da5c783b */ /* 0x000fe20000000200 */
[C---:B---3--:R-:W-:Y:S03]  /*44a0*/  HMMA.16816.F32 R68, R8.reuse, R44, RZ ;  /* 0x0000002c0844723c */ /* 0x048fe600000018ff */
[----:B------:R-:W-:Y:S04]  /*44b0*/  STL [R1+0xfc], R218 ;  /* 0x0000fcda01007387 */ /* 0x000fe80000100800 */
[----:B------:R-:W-:Y:S01]  /*44c0*/  STL [R1+0x100], R222 ;  /* 0x000100de01007387 */ /* 0x000fe20000100800 */
[----:B------:R-:W-:Y:S03]  /*44d0*/  HMMA.16816.F32 R64, R8, R46, RZ ;  /* 0x0000002e0840723c */ /* 0x000fe600000018ff */
[----:B------:R-:W-:Y:S04]  /*44e0*/  STL [R1+0x104], R212 ;  /* 0x000104d401007387 */ /* 0x000fe80000100800 */
[----:B------:R-:W-:Y:S01]  /*44f0*/  STL [R1+0x10c], R4 ;  /* 0x00010c0401007387 */ /* 0x000fe20000100800 */
[C---:B------:R-:W-:Y:S03]  /*4500*/  HMMA.16816.F32 R176, R12.reuse, R44, RZ ;  /* 0x0000002c0cb0723c */ /* 0x040fe600000018ff */
[----:B------:R-:W-:Y:S05]  /*4510*/  STL [R1+0x108], R219 ;  /* 0x000108db01007387 */ /* 0x000fea0000100800 */
[----:B------:R-:W-:Y:S01]  /*4520*/  HMMA.16816.F32 R180, R12, R46, RZ ;  /* 0x0000002e0cb4723c */ /* 0x000fe200000018ff */
[----:B------:R-:W1:Y:S07]  /*4530*/  LDSM.16.M88.4 R44, [R223+0x3000] ;  /* 0x00300000df2c783b */ /* 0x000e6e0000000200 */
[C---:B----4-:R-:W-:Y:S08]  /*4540*/  HMMA.16816.F32 R76, R8.reuse, R20, RZ ;  /* 0x00000014084c723c */ /* 0x050ff000000018ff */
[C---:B------:R-:W-:Y:S08]  /*4550*/  HMMA.16816.F32 R72, R8.reuse, R22, RZ ;  /* 0x000000160848723c */ /* 0x040ff000000018ff */
[C---:B------:R-:W-:Y:S08]  /*4560*/  HMMA.16816.F32 R88, R8.reuse, R32, RZ ;  /* 0x000000200858723c */ /* 0x040ff000000018ff */
[----:B------:R-:W-:Y:S08]  /*4570*/  HMMA.16816.F32 R124, R8, R34, RZ ;  /* 0x00000022087c723c */ /* 0x000ff000000018ff */
[----:B------:R-:W-:Y:S01]  /*4580*/  HMMA.16816.F32 R160, R12, R20, RZ ;  /* 0x000000140ca0723c */ /* 0x000fe200000018ff */
[----:B-1----:R-:W-:-:S07]  /*4590*/  IMAD.MOV.U32 R3, RZ, RZ, R47 ;  /* 0x000000ffff037224 */ /* 0x002fce00078e002f */
        /* <DEDUP_REMOVED lines=11> */
[----:B------:R-:W1:Y:S07]  /*4650*/  LDSM.16.M88.4 R12, [R222] ;  /* 0x00000000de0c783b */ /* 0x000e6e0000000200 */
[----:B------:R-:W-:Y:S01]  /*4660*/  HMMA.16816.F32 R48, R8, R38, RZ ;  /* 0x000000260830723c */ /* 0x000fe200000018ff */
[----:B------:R-:W-:-:S02]  /*4670*/  IMAD.MOV.U32 R5, RZ, RZ, R21 ;  /* 0x000000ffff057224 */ /* 0x000fc400078e0015 */
[----:B------:R-:W-:Y:S02]  /*4680*/  IMAD.MOV.U32 R6, RZ, RZ, R22 ;  /* 0x000000ffff067224 */ /* 0x000fe400078e0016 */
[----:B------:R-:W-:-:S03]  /*4690*/  IMAD.MOV.U32 R7, RZ, RZ, R23 ;  /* 0x000000ffff077224 */ /* 0x000fc600078e0017 */
[C---:B------:R-:W-:Y:S01]  /*46a0*/  HMMA.16816.F32 R136, R8.reuse, R24, RZ ;  /* 0x000000180888723c */ /* 0x040fe200000018ff */
[----:B------:R-:W-:Y:S02]  /*46b0*/  IMAD.MOV.U32 R23, RZ, RZ, R32 ;  /* 0x000000ffff177224 */ /* 0x000fe400078e0020 */
[----:B------:R-:W-:Y:S02]  /*46c0*/  IMAD.MOV.U32 R22, RZ, RZ, R33 ;  /* 0x000000ffff167224 */ /* 0x000fe400078e0021 */
[----:B------:R-:W-:Y:S02]  /*46d0*/  IMAD.MOV.U32 R21, RZ, RZ, R34 ;  /* 0x000000ffff157224 */ /* 0x000fe400078e0022 */
[----:B------:R-:W-:Y:S01]  /*46e0*/  IMAD.MOV.U32 R216, RZ, RZ, R23 ;  /* 0x000000ffffd87224 */ /* 0x000fe200078e0017 */
[----:B------:R-:W-:Y:S01]  /*46f0*/  HMMA.16816.F32 R132, R8, R28, RZ ;  /* 0x0000001c0884723c */ /* 0x000fe200000018ff */
[----:B------:R-:W-:Y:S02]  /*4700*/  IMAD.MOV.U32 R217, RZ, RZ, R22 ;  /* 0x000000ffffd97224 */ /* 0x000fe400078e0016 */
[----:B------:R-:W-:-:S04]  /*4710*/  IMAD.MOV.U32 R218, RZ, RZ, R21 ;  /* 0x000000ffffda7224 */ /* 0x000fc800078e0015 */
[----:B------:R-:W-:Y:S01]  /*4720*/  IMAD.MOV.U32 R28, RZ, RZ, R20 ;  /* 0x000000ffff1c7224 */ /* 0x000fe200078e0014 */
[----:B------:R-:W-:Y:S01]  /*4730*/  HMMA.16816.F32 R156, R16, R122, R64 ;  /* 0x0000007a109c723c */ /* 0x000fe20000001840 */
[----:B------:R-:W-:Y:S02]  /*4740*/  IMAD.MOV.U32 R20, RZ, RZ, R35 ;  /* 0x000000ffff147224 */ /* 0x000fe400078e0023 */
[----:B------:R-:W-:Y:S01]  /*4750*/  IMAD.MOV.U32 R4, RZ, RZ, R28 ;  /* 0x000000ffff047224 */ /* 0x000fe200078e001c */
[----:B------:R-:W-:Y:S01]  /*4760*/  LDSM.16.M88.4 R32, [R223+0x2000] ;  /* 0x00200000df20783b */ /* 0x000fe20000000200 */
[----:B------:R-:W-:-:S03]  /*4770*/  IMAD.MOV.U32 R219, RZ, RZ, R20 ;  /* 0x000000ffffdb7224 */ /* 0x000fc600078e0014 */
[----:B------:R-:W-:Y:S01]  /*4780*/  HMMA.16816.F32 R64, R16, R110, R124 ;  /* 0x0000006e1040723c */ /* 0x000fe2000000187c */
[----:B------:R-:W-:Y:S06]  /*4790*/  LDSM.16.M88.4 R20, [R223] ;  /* 0x00000000df14783b */ /* 0x000fec0000000200 */
[----:B------:R-:W-:Y:S01]  /*47a0*/  IMAD.MOV.U32 R126, RZ, RZ, R44 ;  /* 0x000000ffff7e7224 */ /* 0x000fe200078e002c */
[----:B-1----:R-:W-:Y:S01]  /*47b0*/  HMMA.16816.F32 R4, R12, R102, R4 ;  /* 0x000000660c04723c */ /* 0x002fe20000001804 */
[----:B------:R-:W-:Y:S02]  /*47c0*/  IMAD.MOV.U32 R125, RZ, RZ, R45 ;  /* 0x000000ffff7d7224 */ /* 0x000fe400078e002d */
[----:B------:R-:W-:-:S02]  /*47d0*/  IMAD.MOV.U32 R124, RZ, RZ, R46 ;  /* 0x000000ffff7c7224 */ /* 0x000fc400078e002e */
[----:B------:R-:W1:Y:S03]  /*47e0*/  LDSM.16.M88.4 R44, [R223+0x3800] ;  /* 0x00380000df2c783b */ /* 0x000e660000000200 */
[C---:B------:R-:W-:Y:S08]  /*47f0*/  HMMA.16816.F32 R60, R8.reuse, R40, RZ ;  /* 0x00000028083c723c */ /* 0x040ff000000018ff */
[C---:B------:R-:W-:Y:S01]  /*4800*/  HMMA.16816.F32 R52, R8.reuse, R36, RZ ;  /* 0x000000240834723c */ /* 0x040fe200000018ff */
[----:B------:R-:W-:Y:S06]  /*4810*/  LDSM.16.M88.4 R36, [R223+0x1800] ;  /* 0x00180000df24783b */ /* 0x000fec0000000200 */
[----:B------:R-:W-:Y:S01]  /*4820*/  STL [R1+0xc0], R5 ;  /* 0x0000c00501007387 */ /* 0x000fe20000100800 */
[----:B------:R-:W-:Y:S01]  /*4830*/  HMMA.16816.F32 R56, R8, R42, RZ ;  /* 0x0000002a0838723c */ /* 0x000fe200000018ff */
[----:B------:R-:W-:-:S02]  /*4840*/  IMAD.MOV.U32 R230, RZ, RZ, R4 ;  /* 0x000000ffffe67224 */ /* 0x000fc400078e0004 */
[----:B------:R-:W-:Y:S01]  /*4850*/  LDSM.16.M88.4 R40, [R223+0x1000] ;  /* 0x00100000df28783b */ /* 0x000fe20000000200 */
[----:B------:R-:W-:-:S03]  /*4860*/  IMAD.MOV.U32 R229, RZ, RZ, R7 ;  /* 0x000000ffffe57224 */ /* 0x000fc600078e0007 */
[----:B------:R2:W-:Y:S01]  /*4870*/  STL [R1+0xc4], R6 ;  /* 0x0000c40601007387 */ /* 0x0005e20000100800 */
[C---:B------:R-:W-:Y:S03]  /*4880*/  HMMA.16816.F32 R144, R8.reuse, R30, RZ ;  /* 0x0000001e0890723c */ /* 0x040fe600000018ff */
[----:B------:R-:W-:Y:S05]  /*4890*/  LDSM.16.M88.4 R28, [R223+0x2800] ;  /* 0x00280000df1c783b */ /* 0x000fea0000000200 */
[----:B------:R-:W-:Y:S01]  /*48a0*/  HMMA.16816.F32 R152, R8, R26, RZ ;  /* 0x0000001a0898723c */ /* 0x000fe200000018ff */
[----:B------:R-:W-:Y:S01]  /*48b0*/  LDSM.16.M88.4 R24, [R223+0x800] ;  /* 0x00080000df18783b */ /* 0x000fe20000000200 */
[----:B-1----:R-:W-:-:S05]  /*48c0*/  IMAD.MOV.U32 R127, RZ, RZ, R47 ;  /* 0x000000ffff7f7224 */ /* 0x002fca00078e002f */
[----:B------:R-:W-:Y:S01]  /*48d0*/  IMAD.MOV.U32 R11, RZ, RZ, R128 ;  /* 0x000000ffff0b7224 */ /* 0x000fe200078e0080 */
[----:B------:R-:W-:Y:S01]  /*48e0*/  HMMA.16816.F32 R200, R16, R106, R72 ;  /* 0x0000006a10c8723c */ /* 0x000fe20000001848 */
[----:B------:R-:W-:Y:S02]  /*48f0*/  IMAD.MOV.U32 R10, RZ, RZ, R129 ;  /* 0x000000ffff0a7224 */ /* 0x000fe400078e0081 */
[----:B------:R-:W-:Y:S02]  /*4900*/  IMAD.MOV.U32 R9, RZ, RZ, R130 ;  /* 0x000000ffff097224 */ /* 0x000fe400078e0082 */
[----:B------:R-:W-:-:S03]  /*4910*/  IMAD.MOV.U32 R8, RZ, RZ, R131 ;  /* 0x000000ffff087224 */ /* 0x000fc600078e0083 */
[C---:B------:R-:W-:Y:S08]  /*4920*/  HMMA.16816.F32 R72, R16.reuse, R114, R48 ;  /* 0x000000721048723c */ /* 0x040ff00000001830 */
[C---:B------:R-:W-:Y:S07]  /*4930*/  HMMA.16816.F32 R48, R16.reuse, R96, R136 ;  /* 0x000000601030723c */ /* 0x040fee0000001888 */
[----:B------:R-:W-:Y:S01]  /*4940*/  IMAD.MOV.U32 R136, RZ, RZ, R11 ;  /* 0x000000ffff887224 */ /* 0x000fe200078e000b */
[----:B------:R-:W-:Y:S01]  /*4950*/  HMMA.16816.F32 R196, R16, R120, R68 ;  /* 0x0000007810c4723c */ /* 0x000fe20000001844 */
[----:B------:R-:W-:-:S02]  /*4960*/  IMAD.MOV.U32 R137, RZ, RZ, R10 ;  /* 0x000000ffff897224 */ /* 0x000fc400078e000a */
[----:B------:R-:W-:Y:S02]  /*4970*/  IMAD.MOV.U32 R138, RZ, RZ, R9 ;  /* 0x000000ffff8a7224 */ /* 0x000fe400078e0009 */
[----:B------:R-:W-:Y:S02]  /*4980*/  IMAD.MOV.U32 R139, RZ, RZ, R8 ;  /* 0x000000ffff8b7224 */ /* 0x000fe400078e0008 */
[----:B------:R-:W1:Y:S01]  /*4990*/  LDSM.16.M88.4 R8, [R220+0x2000] ;  /* 0x00200000dc08783b */ /* 0x000e620000000200 */
[C---:B------:R-:W-:Y:S08]  /*49a0*/  HMMA.16816.F32 R148, R16.reuse, R116, R60 ;  /* 0x000000741094723c */ /* 0x040ff0000000183c */
[----:B------:R-:W-:Y:S08]  /*49b0*/  HMMA.16816.F32 R128, R16, R112, R52 ;  /* 0x000000701080723c */ /* 0x000ff00000001834 */
[----:B--2---:R-:W-:Y:S08]  /*49c0*/  HMMA.16816.F32 R4, R12, R98, R240 ;  /* 0x000000620c04723c */ /* 0x004ff000000018f0 */
[C---:B------:R-:W-:Y:S08]  /*49d0*/  HMMA.16816.F32 R224, R16.reuse, R92, R84 ;  /* 0x0000005c10e0723c */ /* 0x040ff00000001854 */
[C---:B------:R-:W-:Y:S01]  /*49e0*/  HMMA.16816.F32 R208, R16.reuse, R94, R80 ;  /* 0x0000005e10d0723c */ /* 0x040fe20000001850 */
[----:B------:R-:W2:Y:S06]  /*49f0*/  LDSM.16.M88.4 R80, [R220] ;  /* 0x00000000dc50783b */ /* 0x000eac0000000200 */
[----:B------:R-:W-:Y:S01]  /*4a00*/  STL [R1+0xc8], R5 ;  /* 0x0000c80501007387 */ /* 0x000fe20000100800 */
[----:B------:R-:W-:Y:S01]  /*4a10*/  HMMA.16816.F32 R204, R16, R104, R76 ;  /* 0x0000006810cc723c */ /* 0x000fe2000000184c */
[----:B------:R-:W-:-:S02]  /*4a20*/  IMAD.MOV.U32 R228, RZ, RZ, R4 ;  /* 0x000000ffffe47224 */ /* 0x000fc400078e0004 */
[----:B------:R3:W-:Y:S05]  /*4a30*/  STL.64 [R1+0xd0], R6 ;  /* 0x0000d00601007387 */ /* 0x0007ea0000100a00 */
[C---:B------:R-:W-:Y:S08]  /*4a40*/  HMMA.16816.F32 R140, R16.reuse, R118, R56 ;  /* 0x00000076108c723c */ /* 0x040ff00000001838 */
[C---:B------:R-:W-:Y:S08]  /*4a50*/  HMMA.16816.F32 R68, R16.reuse, R108, R88 ;  /* 0x0000006c1044723c */ /* 0x040ff00000001858 */
[C---:B------:R-:W-:Y:S07]  /*4a60*/  HMMA.16816.F32 R60, R16.reuse, R100, R132 ;  /* 0x00000064103c723c */ /* 0x040fee0000001884 */
[----:B------:R-:W-:Y:S01]  /*4a70*/  IMAD.MOV.U32 R134, RZ, RZ, R44 ;  /* 0x000000ffff867224 */ /* 0x000fe200078e002c */
[----:B------:R-:W-:Y:S01]  /*4a80*/  HMMA.16816.F32 R52, R16, R102, R144 ;  /* 0x000000661034723c */ /* 0x000fe20000001890 */
[----:B------:R-:W-:-:S02]  /*4a90*/  IMAD.MOV.U32 R133, RZ, RZ, R45 ;  /* 0x000000ffff857224 */ /* 0x000fc400078e002d */
[----:B------:R-:W-:-:S05]  /*4aa0*/  IMAD.MOV.U32 R132, RZ, RZ, R46 ;  /* 0x000000ffff847224 */ /* 0x000fca00078e002e */
[----:B------:R-:W-:Y:S08]  /*4ab0*/  HMMA.16816.F32 R16, R16, R98, R152 ;  /* 0x000000621010723c */ /* 0x000ff00000001898 */
[C---:B------:R-:W-:Y:S08]  /*4ac0*/  HMMA.16816.F32 R44, R12.reuse, R92, R172 ;  /* 0x0000005c0c2c723c */ /* 0x040ff000000018ac */
        /* <DEDUP_REMOVED lines=9> */
[C---:B------:R-:W-:Y:S01]  /*4b60*/  HMMA.16816.F32 R132, R12.reuse, R110, R248 ;  /* 0x0000006e0c84723c */ /* 0x040fe200000018f8 */
[----:B------:R-:W-:Y:S02]  /*4b70*/  IMAD.MOV.U32 R185, RZ, RZ, R125 ;  /* 0x000000ffffb97224 */ /* 0x000fe400078e007d */
[----:B------:R-:W-:Y:S02]  /*4b80*/  IMAD.MOV.U32 R186, RZ, RZ, R124 ;  /* 0x000000ffffba7224 */ /* 0x000fe400078e007c */
[----:B------:R-:W-:Y:S01]  /*4b90*/  IMAD.MOV.U32 R187, RZ, RZ, R3 ;  /* 0x000000ffffbb7224 */ /* 0x000fe200078e0003 */
[----:B------:R-:W-:Y:S01]  /*4ba0*/  LEA R3, R213, UR14, 0x4 ;  /* 0x0000000ed5037c11 */ /* 0x000fe2000f8e20ff */
        /* <DEDUP_REMOVED lines=8> */
[----:B------:R-:W-:Y:S07]  /*4c30*/  HMMA.16816.F32 R136, R12, R96, R216 ;  /* 0x000000600c88723c */ /* 0x000fee00000018d8 */
[----:B------:R-:W-:Y:S01]  /*4c40*/  IMAD.IADD R217, R0, 0x1, R223 ;  /* 0x0000000100d97824 */ /* 0x000fe200078e02df */
[----:B-1----:R-:W-:Y:S01]  /*4c50*/  HMMA.16816.F32 R96, R8, R20, R224 ;  /* 0x000000140860723c */ /* 0x002fe200000018e0 */
[----:B------:R-:W-:-:S04]  /*4c60*/  IMAD.U32 R0, RZ, RZ, UR9 ;  /* 0x00000009ff007e24 */ /* 0x000fc8000f8e00ff */
[----:B------:R-:W-:-:S03]  /*4c70*/  IMAD R0, R0, 0x80, R215 ;  /* 0x0000008000007824 */ /* 0x000fc600078e02d7 */
[C---:B------:R-:W-:Y:S08]  /*4c80*/  HMMA.16816.F32 R100, R8.reuse, R22, R208 ;  /* 0x000000160864723c */ /* 0x040ff000000018d0 */
[C---:B------:R-:W-:Y:S07]  /*4c90*/  HMMA.16816.F32 R144, R8.reuse, R24, R204 ;  /* 0x000000180890723c */ /* 0x040fee00000018cc */
[----:B------:R-:W-:Y:S01]  /*4ca0*/  IMAD.MOV.U32 R206, RZ, RZ, R186 ;  /* 0x000000ffffce7224 */ /* 0x000fe200078e00ba */
[----:B------:R-:W-:Y:S01]  /*4cb0*/  HMMA.16816.F32 R152, R8, R26, R200 ;  /* 0x0000001a0898723c */ /* 0x000fe200000018c8 */
[----:B------:R-:W-:-:S07]  /*4cc0*/  IMAD.MOV.U32 R205, RZ, RZ, R187 ;  /* 0x000000ffffcd7224 */ /* 0x000fce00078e00bb */
        /* <DEDUP_REMOVED lines=8> */
[C---:B------:R-:W-:Y:S01]  /*4d50*/  HMMA.16816.F32 R172, R8.reuse, R184, R60 ;  /* 0x000000b808ac723c */ /* 0x040fe2000000183c */
[----:B------:R-:W-:Y:S07]  /*4d60*/  LDSM.16.M88.4 R60, [R221] ;  /* 0x00000000dd3c783b */ /* 0x000fee0000000200 */
[C---:B------:R-:W-:Y:S08]  /*4d70*/  HMMA.16816.F32 R176, R8.reuse, R180, R48 ;  /* 0x000000b408b0723c */ /* 0x040ff00000001830 */
[C---:B---3--:R-:W-:Y:S01]  /*4d80*/  HMMA.16816.F32 R4, R8.reuse, R186, R52 ;  /* 0x000000ba0804723c */ /* 0x048fe20000001834 */
[----:B------:R-:W-:Y:S07]  /*4d90*/  LDSM.16.M88.4 R52, [R221+0x2000] ;  /* 0x00200000dd34783b */ /* 0x000fee0000000200 */
[----:B------:R-:W-:Y:S01]  /*4da0*/  HMMA.16816.F32 R8, R8, R182, R16 ;  /* 0x000000b60808723c */ /* 0x000fe20000001810 */
[----:B------:R-:W-:Y:S07]  /*4db0*/  LDSM.16.M88.4 R16, [R217+0x1000] ;  /* 0x00100000d910783b */ /* 0x000fee0000000200 */
[C---:B------:R-:W-:Y:S07]  /*4dc0*/  HMMA.16816.F32 R104, R12.reuse, R112, R192 ;  /* 0x000000700c68723c */ /* 0x040fee00000018c0 */
[----:B------:R1:W-:Y:S01]  /*4dd0*/  STL [R1+0xa4], R5 ;  /* 0x0000a40501007387 */ /* 0x0003e20000100800 */
[----:B------:R-:W-:Y:S01]  /*4de0*/  IMAD.MOV.U32 R193, RZ, RZ, R4 ;  /* 0x000000ffffc17224 */ /* 0x000fe200078e0004 */
[C---:B------:R-:W-:Y:S01]  /*4df0*/  HMMA.16816.F32 R116, R12.reuse, R118, R188 ;  /* 0x000000760c74723c */ /* 0x040fe200000018bc */
[----:B------:R-:W-:Y:S01]  /*4e00*/  IMAD.MOV.U32 R194, RZ, RZ, R7 ;  /* 0x000000ffffc27224 */ /* 0x000fe200078e0007 */
[----:B------:R3:W-:Y:S05]  /*4e10*/  STL [R1+0xa8], R6 ;  /* 0x0000a80601007387 */ /* 0x0007ea0000100800 */
[----:B------:R-:W-:Y:S01]  /*4e20*/  IMAD.MOV.U32 R203, RZ, RZ, R8 ;  /* 0x000000ffffcb7224 */ /* 0x000fe200078e0008 */
[----:B------:R-:W-:Y:S01]  /*4e30*/  HMMA.16816.F32 R112, R12, R114, R232 ;  /* 0x000000720c70723c */ /* 0x000fe200000018e8 */
[----:B------:R-:W-:Y:S01]  /*4e40*/  IMAD.MOV.U32 R202, RZ, RZ, R11 ;  /* 0x000000ffffca7224 */ /* 0x000fe200078e000b */
[----:B------:R-:W-:Y:S01]  /*4e50*/  LDSM.16.M88.4 R12, [R217+0x800] ;  /* 0x00080000d90c783b */ /* 0x000fe20000000200 */
[----:B------:R-:W-:-:S02]  /*4e60*/  IMAD.MOV.U32 R4, RZ, RZ, R9 ;  /* 0x000000ffff047224 */ /* 0x000fc400078e0009 */
[----:B------:R-:W-:Y:S02]  /*4e70*/  IMAD.MOV.U32 R219, RZ, RZ, R10 ;  /* 0x000000ffffdb7224 */ /* 0x000fe400078e000a */
[----:B------:R-:W4:Y:S01]  /*4e80*/  LDSM.16.M88.4 R8, [R217] ;  /* 0x00000000d908783b */ /* 0x000f220000000200 */
[C---:B--2---:R-:W-:Y:S03]  /*4e90*/  HMMA.16816.F32 R44, R80.reuse, R20, R44 ;  /* 0x00000014502c723c */ /* 0x044fe6000000182c */
[----:B------:R-:W-:Y:S04]  /*4ea0*/  STL [R1+0x114], R219 ;  /* 0x000114db01007387 */ /* 0x000fe80000100800 */
[----:B------:R-:W-:Y:S01]  /*4eb0*/  IMAD.IADD R20, R214, 0x1, R3 ;  /* 0x00000001d6147824 */ /* 0x000fe200078e0203 */
[----:B------:R-:W-:Y:S01]  /*4ec0*/  HMMA.16816.F32 R56, R80, R22, R56 ;  /* 0x000000165038723c */ /* 0x000fe20000001838 */
[----:B------:R-:W-:Y:S01]  /*4ed0*/  IADD3 R21, R0, 0x1, RZ ;  /* 0x0000000100157810 */ /* 0x000fe20007ffe0ff */
[----:B------:R-:W-:Y:S02]  /*4ee0*/  STL [R1+0x110], R4 ;  /* 0x0001100401007387 */ /* 0x000fe40000100800 */
[----:B------:R-:W-:-:S02]  /*4ef0*/  IADD3 R236, R20, UR5, RZ ;  /* 0x0000000514ec7c10 */ /* 0x000fc4000fffe0ff */
[----:B------:R-:W-:Y:S01]  /*4f00*/  IADD3 R7, R20, 0x48, RZ ;  /* 0x0000004814077810 */ /* 0x000fe20007ffe0ff */
[----:B------:R-:W-:Y:S01]  /*4f10*/  STL [R1+0x118], R223 ;  /* 0x000118df01007387 */ /* 0x000fe20000100800 */
[C---:B------:R-:W-:Y:S01]  /*4f20*/  HMMA.16816.F32 R48, R80.reuse, R24, R76 ;  /* 0x000000185030723c */ /* 0x040fe2000000184c */
[----:B------:R-:W-:Y:S01]  /*4f30*/  IMAD.IADD R3, R236, 0x1, -R0 ;  /* 0x00000001ec037824 */ /* 0x000fe200078e0a00 */
[----:B------:R-:W-:Y:S01]  /*4f40*/  IADD3 R22, R0, 0x8, RZ ;  /* 0x0000000800167810 */ /* 0x000fe20007ffe0ff */
[----:B-1----:R-:W-:Y:S01]  /*4f50*/  IMAD.IADD R5, R236, 0x1, -R21 ;  /* 0x00000001ec057824 */ /* 0x002fe200078e0a15 */
[----:B------:R-:W-:Y:S02]  /*4f60*/  IADD3 R23, R0, 0x9, RZ ;  /* 0x0000000900177810 */ /* 0x000fe40007ffe0ff */
[----:B------:R-:W-:Y:S02]  /*4f70*/  IABS R3, R3 ;  /* 0x0000000300037213 */ /* 0x000fe40000000000 */
[----:B------:R-:W-:Y:S01]  /*4f80*/  HMMA.16816.F32 R64, R80, R26, R84 ;  /* 0x0000001a5040723c */ /* 0x000fe20000001854 */
[----:B------:R-:W-:-:S02]  /*4f90*/  IABS R5, R5 ;  /* 0x0000000500057213 */ /* 0x000fc40000000000 */
[C---:B------:R-:W-:Y:S02]  /*4fa0*/  IADD3 R24, R0.reuse, 0x10, RZ ;  /* 0x0000001000187810 */ /* 0x040fe40007ffe0ff */
[C---:B------:R-:W-:Y:S02]  /*4fb0*/  IADD3 R25, R0.reuse, 0x11, RZ ;  /* 0x0000001100197810 */ /* 0x040fe40007ffe0ff */
[----:B------:R-:W-:Y:S01]  /*4fc0*/  IADD3 R26, R0, 0x18, RZ ;  /* 0x00000018001a7810 */ /* 0x000fe20007ffe0ff */
[----:B------:R-:W-:Y:S01]  /*4fd0*/  HMMA.16816.F32 R72, R80, R36, R92 ;  /* 0x000000245048723c */ /* 0x000fe2000000185c */
[----:B------:R1:W-:Y:S01]  /*4fe0*/  I2F R92, R3 ;  /* 0x00000003005c7306 */ /* 0x0003e20000201400 */
[----:B---3--:R-:W-:Y:S01]  /*4ff0*/  IMAD.IADD R6, R236, 0x1, -R25 ;  /* 0x00000001ec067824 */ /* 0x008fe200078e0a19 */
[----:B------:R-:W-:Y:S02]  /*5000*/  IADD3 R27, R0, 0x19, RZ ;  /* 0x00000019001b7810 */ /* 0x000fe40007ffe0ff */
[----:B------:R-:W-:-:S03]  /*5010*/  IADD3 R241, R7, UR5, RZ ;  /* 0x0000000507f17c10 */ /* 0x000fc6000fffe0ff */
[C---:B------:R-:W-:Y:S01]  /*5020*/  HMMA.16816.F32 R36, R80.reuse, R38, R116 ;  /* 0x000000265024723c */ /* 0x040fe20000001874 */
[----:B------:R2:W-:Y:S07]  /*5030*/  I2F R93, R5 ;  /* 0x00000005005d7306 */ /* 0x0005ee0000201400 */
[----:B------:R-:W-:Y:S01]  /*5040*/  HMMA.16816.F32 R76, R80, R32, R104 ;  /* 0x00000020504c723c */ /* 0x000fe20000001868 */
[----:B-1----:R-:W-:-:S05]  /*5050*/  IMAD.IADD R3, R236, 0x1, -R22 ;  /* 0x00000001ec037824 */ /* 0x002fca00078e0a16 */
[----:B------:R-:W-:Y:S02]  /*5060*/  IABS R3, R3 ;  /* 0x0000000300037213 */ /* 0x000fe40000000000 */
[----:B----4-:R-:W-:Y:S01]  /*5070*/  HMMA.16816.F32 R96, R52, R8, R96 ;  /* 0x000000083460723c */ /* 0x010fe20000001860 */
[----:B--2---:R-:W-:Y:S01]  /*5080*/  IMAD.IADD R5, R236, 0x1, -R23 ;  /* 0x00000001ec057824 */ /* 0x004fe200078e0a17 */
[----:B------:R1:W-:Y:S01]  /*5090*/  I2F R94, R3 ;  /* 0x00000003005e7306 */ /* 0x0003e20000201400 */
[----:B------:R-:W-:-:S03]  /*50a0*/  IADD3 R33, R0, 0x28, RZ ;  /* 0x0000002800217810 */ /* 0x000fc60007ffe0ff */
[----:B------:R-:W-:Y:S02]  /*50b0*/  IABS R5, R5 ;  /* 0x0000000500057213 */ /* 0x000fe40000000000 */
[----:B------:R-:W-:Y:S08]  /*50c0*/  HMMA.16816.F32 R44, R60, R8, R44 ;  /* 0x000000083c2c723c */ /* 0x000ff0000000182c */
[----:B------:R-:W-:Y:S01]  /*50d0*/  HMMA.16816.F32 R116, R52, R10, R100 ;  /* 0x0000000a3474723c */ /* 0x000fe20000001864 */
[----:B------:R-:W-:Y:S01]  /*50e0*/  LDSM.16.M88.4 R100, [R217+0x3000] ;  /* 0x00300000d964783b */ /* 0x000fe20000000200 */
[----:B-1----:R-:W-:-:S05]  /*50f0*/  IMAD.IADD R3, R236, 0x1, -R24 ;  /* 0x00000001ec037824 */ /* 0x002fca00078e0a18 */
[----:B------:R-:W-:Y:S01]  /*5100*/  IABS R3, R3 ;  /* 0x0000000300037213 */ /* 0x000fe20000000000 */
[----:B------:R-:W-:Y:S01]  /*5110*/  HMMA.16816.F32 R104, R60, R10, R56 ;  /* 0x0000000a3c68723c */ /* 0x000fe20000001838 */
[----:B------:R-:W1:Y:S01]  /*5120*/  LDSM.16.M88.4 R8, [R217+0x1800] ;  /* 0x00180000d908783b */ /* 0x000e620000000200 */
[----:B------:R2:W-:Y:S05]  /*5130*/  I2F R58, R5 ;  /* 0x00000005003a7306 */ /* 0x0005ea0000201400 */
[C---:B------:R-:W-:Y:S01]  /*5140*/  IADD3 R56, R0.reuse, 0x61, RZ ;  /* 0x0000006100387810 */ /* 0x040fe20007ffe0ff */
[----:B------:R-:W-:Y:S01]  /*5150*/  HMMA.16816.F32 R68, R80, R40, R88 ;  /* 0x000000285044723c */ /* 0x000fe20000001858 */
[----:B------:R-:W-:-:S07]  /*5160*/  IADD3 R57, R0, 0x68, RZ ;  /* 0x0000006800397810 */ /* 0x000fce0007ffe0ff */
[----:B------:R-:W-:Y:S01]  /*5170*/  HMMA.16816.F32 R40, R80, R42, R120 ;  /* 0x0000002a5028723c */ /* 0x000fe20000001878 */
[----:B--2---:R-:W-:Y:S01]  /*5180*/  IMAD.MOV.U32 R5, RZ, RZ, R3 ;  /* 0x000000ffff057224 */ /* 0x004fe200078e0003 */
[----:B------:R-:W-:Y:S01]  /*5190*/  IABS R3, R6 ;  /* 0x0000000600037213 */ /* 0x000fe20000000000 */
[----:B------:R-:W-:-:S05]  /*51a0*/  IMAD.IADD R6, R236, 0x1, -R26 ;  /* 0x00000001ec067824 */ /* 0x000fca00078e0a1a */
[----:B------:R-:W-:Y:S07]  /*51b0*/  HMMA.16816.F32 R88, R80, R28, R124 ;  /* 0x0000001c5058723c */ /* 0x000fee000000187c */
[C---:B------:R-:W-:Y:S01]  /*51c0*/  IADD3 R29, R0.reuse, 0x20, RZ ;  /* 0x00000020001d7810 */ /* 0x040fe20007ffe0ff */
[-C--:B------:R-:W-:Y:S01]  /*51d0*/  HMMA.16816.F32 R120, R60, R12.reuse, R48 ;  /* 0x0000000c3c78723c */ /* 0x080fe20000001830 */
[----:B------:R2:W-:Y:S06]  /*51e0*/  I2F R49, R5 ;  /* 0x0000000500317306 */ /* 0x0005ec0000201400 */
[----:B------:R-:W-:Y:S01]  /*51f0*/  IADD3 R48, R0, 0x60, RZ ;  /* 0x0000006000307810 */ /* 0x000fe20007ffe0ff */
[C---:B------:R-:W-:Y:S08]  /*5200*/  HMMA.16816.F32 R144, R52.reuse, R12, R144 ;  /* 0x0000000c3490723c */ /* 0x040ff00000001890 */
[----:B------:R-:W-:Y:S01]  /*5210*/  HMMA.16816.F32 R152, R52, R14, R152 ;  /* 0x0000000e3498723c */ /* 0x000fe20000001898 */
[----:B--2---:R-:W-:Y:S01]  /*5220*/  IMAD.MOV.U32 R5, RZ, RZ, R3 ;  /* 0x000000ffff057224 */ /* 0x004fe200078e0003 */
[----:B------:R-:W-:Y:S01]  /*5230*/  IABS R3, R6 ;  /* 0x0000000600037213 */ /* 0x000fe20000000000 */
[----:B------:R-:W-:-:S02]  /*5240*/  IMAD.IADD R6, R236, 0x1, -R27 ;  /* 0x00000001ec067824 */ /* 0x000fc400078e0a1b */
[----:B------:R2:W-:Y:S03]  /*5250*/  I2F R50, R5 ;  /* 0x0000000500327306 */ /* 0x0005e60000201400 */
[----:B------:R-:W-:Y:S01]  /*5260*/  HMMA.16816.F32 R124, R60, R14, R64 ;  /* 0x0000000e3c7c723c */ /* 0x000fe20000001840 */
[----:B------:R-:W3:Y:S06]  /*5270*/  LDSM.16.M88.4 R12, [R217+0x2000] ;  /* 0x00200000d90c783b */ /* 0x000eec0000000200 */
[C---:B------:R-:W-:Y:S01]  /*5280*/  IADD3 R65, R0.reuse, 0x69, RZ ;  /* 0x0000006900417810 */ /* 0x040fe20007ffe0ff */
[----:B------:R-:W-:Y:S01]  /*5290*/  HMMA.16816.F32 R132, R80, R30, R132 ;  /* 0x0000001e5084723c */ /* 0x000fe20000001884 */
[----:B------:R-:W-:Y:S01]  /*52a0*/  IADD3 R67, R0, 0x70, RZ ;  /* 0x0000007000437810 */ /* 0x000fe20007ffe0ff */
[----:B--2---:R-:W-:Y:S01]  /*52b0*/  IMAD.MOV.U32 R5, RZ, RZ, R3 ;  /* 0x000000ffff057224 */ /* 0x004fe200078e0003 */
[----:B------:R-:W-:Y:S01]  /*52c0*/  IABS R3, R6 ;  /* 0x0000000600037213 */ /* 0x000fe20000000000 */
[----:B------:R-:W-:-:S03]  /*52d0*/  IMAD.IADD R6, R236, 0x1, -R29 ;  /* 0x00000001ec067824 */ /* 0x000fc600078e0a1d */
[----:B------:R-:W-:Y:S01]  /*52e0*/  IADD3 R31, R0, 0x21, RZ ;  /* 0x00000021001f7810 */ /* 0x000fe20007ffe0ff */
[----:B------:R2:W-:Y:S01]  /*52f0*/  I2F R51, R5 ;  /* 0x0000000500337306 */ /* 0x0005e20000201400 */
[----:B-1----:R-:W-:Y:S08]  /*5300*/  HMMA.16816.F32 R224, R52, R10, R140 ;  /* 0x0000000a34e0723c */ /* 0x002ff0000000188c */
[----:B------:R-:W-:Y:S01]  /*5310*/  HMMA.16816.F32 R188, R60, R8, R72 ;  /* 0x000000083cbc723c */ /* 0x000fe20000001848 */
[----:B--2---:R-:W-:Y:S01]  /*5320*/  IMAD.MOV.U32 R5, RZ, RZ, R3 ;  /* 0x000000ffff057224 */ /* 0x004fe200078e0003 */
[----:B------:R-:W-:Y:S01]  /*5330*/  IABS R3, R6 ;  /* 0x0000000600037213 */ /* 0x000fe20000000000 */
[----:B------:R-:W-:-:S05]  /*5340*/  IMAD.IADD R6, R236, 0x1, -R31 ;  /* 0x00000001ec067824 */ /* 0x000fca00078e0a1f */
[----:B------:R-:W-:Y:S01]  /*5350*/  HMMA.16816.F32 R148, R52, R8, R148 ;  /* 0x000000083494723c */ /* 0x000fe20000001894 */
[----:B------:R1:W-:Y:S01]  /*5360*/  I2F R59, R5 ;  /* 0x00000005003b7306 */ /* 0x0003e20000201400 */
[C---:B------:R-:W-:Y:S02]  /*5370*/  IADD3 R73, R0.reuse, 0x71, RZ ;  /* 0x0000007100497810 */ /* 0x040fe40007ffe0ff */
[----:B------:R-:W-:-:S04]  /*5380*/  IADD3 R74, R0, 0x78, RZ ;  /* 0x00000078004a7810 */ /* 0x000fc80007ffe0ff */
[----:B------:R-:W-:Y:S01]  /*5390*/  HMMA.16816.F32 R140, R60, R10, R36 ;  /* 0x0000000a3c8c723c */ /* 0x000fe20000001824 */
[----:B------:R-:W2:Y:S06]  /*53a0*/  LDSM.16.M88.4 R8, [R217+0x2800] ;  /* 0x00280000d908783b */ /* 0x000eac0000000200 */
[----:B------:R-:W-:Y:S01]  /*53b0*/  IADD3 R36, R0, 0x41, RZ ;  /* 0x0000004100247810 */ /* 0x000fe20007ffe0ff */
[----:B------:R-:W-:Y:S01]  /*53c0*/  HMMA.16816.F32 R84, R80, R34, R112 ;  /* 0x000000225054723c */ /* 0x000fe20000001870 */
[----:B-1----:R-:W-:Y:S01]  /*53d0*/  IMAD.MOV.U32 R5, RZ, RZ, R3 ;  /* 0x000000ffff057224 */ /* 0x002fe200078e0003 */
[----:B------:R-:W-:Y:S01]  /*53e0*/  IABS R3, R6 ;  /* 0x0000000600037213 */ /* 0x000fe20000000000 */
[----:B------:R-:W-:Y:S01]  /*53f0*/  IMAD.IADD R6, R236, 0x1, -R33 ;  /* 0x00000001ec067824 */ /* 0x000fe200078e0a21 */
[C---:B------:R-:W-:Y:S01]  /*5400*/  IADD3 R37, R0.reuse, 0x48, RZ ;  /* 0x0000004800257810 */ /* 0x040fe20007ffe0ff */
[----:B------:R1:W-:Y:S01]  /*5410*/  I2F R64, R5 ;  /* 0x0000000500407306 */ /* 0x0003e20000201400 */
[----:B------:R-:W-:-:S02]  /*5420*/  IADD3 R38, R0, 0x49, RZ ;  /* 0x0000004900267810 */ /* 0x000fc40007ffe0ff */
[C---:B------:R-:W-:Y:S01]  /*5430*/  IADD3 R34, R0.reuse, 0x29, RZ ;  /* 0x0000002900227810 */ /* 0x040fe20007ffe0ff */
[----:B------:R-:W-:Y:S01]  /*5440*/  HMMA.16816.F32 R108, R80, R184, R108 ;  /* 0x000000b8506c723c */ /* 0x000fe2000000186c */
[----:B------:R-:W-:-:S07]  /*5450*/  IADD3 R35, R0, 0x30, RZ ;  /* 0x0000003000237810 */ /* 0x000fce0007ffe0ff */
[----:B------:R-:W-:Y:S01]  /*5460*/  HMMA.16816.F32 R136, R80, R180, R136 ;  /* 0x000000b45088723c */ /* 0x000fe20000001888 */
[----:B-1----:R-:W-:Y:S01]  /*5470*/  IMAD.MOV.U32 R5, RZ, RZ, R3 ;  /* 0x000000ffff057224 */ /* 0x002fe200078e0003 */
[----:B------:R-:W-:Y:S01]  /*5480*/  IABS R3, R6 ;  /* 0x0000000600037213 */ /* 0x000fe20000000000 */
[----:B------:R-:W-:Y:S02]  /*5490*/  IMAD.IADD R6, R236, 0x1, -R34 ;  /* 0x00000001ec067824 */ /* 0x000fe400078e0a22 */
[----:B------:R1:W-:Y:S03]  /*54a0*/  I2F R66, R5 ;  /* 0x0000000500427306 */ /* 0x0003e60000201400 */
[----:B------:R-:W-:Y:S08]  /*54b0*/  HMMA.16816.F32 R184, R52, R18, R156 ;  /* 0x0000001234b8723c */ /* 0x000ff0000000189c */
[----:B------:R-:W-:Y:S01]  /*54c0*/  HMMA.16816.F32 R180, R60, R16, R68 ;  /* 0x000000103cb4723c */ /* 0x000fe20000001844 */
[----:B-1----:R-:W-:-:S07]  /*54d0*/  IMAD.MOV.U32 R5, RZ, RZ, R3 ;  /* 0x000000ffff057224 */ /* 0x002fce00078e0003 */
[----:B------:R-:W-:Y:S01]  /*54e0*/  HMMA.16816.F32 R196, R52, R16, R196 ;  /* 0x0000001034c4723c */ /* 0x000fe200000018c4 */
[----:B------:R-:W-:Y:S01]  /*54f0*/  IABS R3, R6 ;  /* 0x0000000600037213 */ /* 0x000fe20000000000 */
[----:B------:R-:W-:Y:S01]  /*5500*/  IMAD.IADD R6, R236, 0x1, -R35 ;  /* 0x00000001ec067824 */ /* 0x000fe200078e0a23 */
[----:B------:R1:W-:Y:S01]  /*5510*/  I2F R68, R5 ;  /* 0x0000000500447306 */ /* 0x0003e20000201400 */
[C---:B------:R-:W-:Y:S02]  /*5520*/  IADD3 R70, R0.reuse, 0x50, RZ ;  /* 0x0000005000467810 */ /* 0x040fe40007ffe0ff */
[C---:B------:R-:W-:Y:S02]  /*5530*/  IADD3 R71, R0.reuse, 0x51, RZ ;  /* 0x0000005100477810 */ /* 0x040fe40007ffe0ff */
[----:B------:R-:W-:Y:S07]  /*5540*/  HMMA.16816.F32 R156, R60, R18, R40 ;  /* 0x000000123c9c723c */ /* 0x000fee0000001828 */
[C---:B------:R-:W-:Y:S01]  /*5550*/  IADD3 R40, R0.reuse, 0x31, RZ ;  /* 0x0000003100287810 */ /* 0x040fe20007ffe0ff */
[----:B---3--:R-:W-:Y:S01]  /*5560*/  HMMA.16816.F32 R16, R52, R14, R160 ;  /* 0x0000000e3410723c */ /* 0x008fe200000018a0 */
[----:B------:R-:W-:Y:S01]  /*5570*/  IADD3 R41, R0, 0x38, RZ ;  /* 0x0000003800297810 */ /* 0x000fe20007ffe0ff */
[----:B-1----:R-:W-:Y:S01]  /*5580*/  IMAD.MOV.U32 R5, RZ, RZ, R3 ;  /* 0x000000ffff057224 */ /* 0x002fe200078e0003 */
[----:B------:R-:W-:Y:S01]  /*5590*/  IABS R3, R6 ;  /* 0x0000000600037213 */ /* 0x000fe20000000000 */
[----:B------:R-:W-:Y:S01]  /*55a0*/  IMAD.IADD R6, R236, 0x1, -R40 ;  /* 0x00000001ec067824 */ /* 0x000fe200078e0a28 */
[C---:B------:R-:W-:Y:S01]  /*55b0*/  IADD3 R42, R0.reuse, 0x39, RZ ;  /* 0x00000039002a7810 */ /* 0x040fe20007ffe0ff */
[----:B------:R1:W-:Y:S02]  /*55c0*/  I2F R69, R5 ;  /* 0x0000000500457306 */ /* 0x0003e40000201400 */
[----:B------:R-:W-:Y:S01]  /*55d0*/  HMMA.16816.F32 R76, R60, R12, R76 ;  /* 0x0000000c3c4c723c */ /* 0x000fe2000000184c */
[----:B------:R-:W-:-:S07]  /*55e0*/  IADD3 R43, R0, 0x40, RZ ;  /* 0x00000040002b7810 */ /* 0x000fce0007ffe0ff */
[----:B------:R-:W-:Y:S01]  /*55f0*/  HMMA.16816.F32 R128, R52, R12, R128 ;  /* 0x0000000c3480723c */ /* 0x000fe20000001880 */
[----:B-1----:R-:W-:Y:S01]  /*5600*/  IMAD.MOV.U32 R5, RZ, RZ, R3 ;  /* 0x000000ffff057224 */ /* 0x002fe200078e0003 */
[----:B------:R-:W-:Y:S01]  /*5610*/  IABS R3, R6 ;  /* 0x0000000600037213 */ /* 0x000fe20000000000 */
[----:B------:R-:W-:-:S05]  /*5620*/  IMAD.IADD R6, R236, 0x1, -R41 ;  /* 0x00000001ec067824 */ /* 0x000fca00078e0a29 */
[----:B------:R-:W-:Y:S01]  /*5630*/  HMMA.16816.F32 R12, R60, R14, R84 ;  /* 0x0000000e3c0c723c */ /* 0x000fe20000001854 */
[----:B------:R1:W-:Y:S01]  /*5640*/  I2F R72, R5 ;  /* 0x0000000500487306 */ /* 0x0003e20000201400 */
[----:B------:R-:W-:Y:S02]  /*5650*/  IMAD.MOV.U32 R216, RZ, RZ, R18 ;  /* 0x000000ffffd87224 */ /* 0x000fe400078e0012 */
[----:B------:R-:W-:Y:S02]  /*5660*/  IMAD.MOV.U32 R215, RZ, RZ, R17 ;  /* 0x000000ffffd77224 */ /* 0x000fe400078e0011 */
[----:B------:R-:W-:Y:S02]  /*5670*/  IMAD.MOV.U32 R209, RZ, RZ, R19 ;  /* 0x000000ffffd17224 */ /* 0x000fe400078e0013 */
[----:B------:R-:W-:Y:S01]  /*5680*/  IMAD.MOV.U32 R204, RZ, RZ, R16 ;  /* 0x000000ffffcc7224 */ /* 0x000fe200078e0010 */
[----:B--2---:R-:W-:Y:S01]  /*5690*/  HMMA.16816.F32 R112, R52, R10, R168 ;  /* 0x0000000a3470723c */ /* 0x004fe200000018a8 */
[----:B------:R-:W-:-:S02]  /*56a0*/  IMAD.MOV.U32 R95, RZ, RZ, R76 ;  /* 0x000000ffff5f7224 */ /* 0x000fc400078e004c */
[----:B------:R-:W-:Y:S02]  /*56b0*/  IMAD.MOV.U32 R247, RZ, RZ, R78 ;  /* 0x000000fffff77224 */ /* 0x000fe400078e004e */
[----:B------:R-:W-:Y:S02]  /*56c0*/  IMAD.MOV.U32 R192, RZ, RZ, R79 ;  /* 0x000000ffffc07224 */ /* 0x000fe400078e004f */
[----:B------:R-:W-:Y:S01]  /*56d0*/  IMAD.MOV.U32 R79, RZ, RZ, R77 ;  /* 0x000000ffff4f7224 */ /* 0x000fe200078e004d */
[C---:B------:R-:W-:Y:S01]  /*56e0*/  HMMA.16816.F32 R16, R60.reuse, R8, R88 ;  /* 0x000000083c10723c */ /* 0x040fe20000001858 */
[----:B-1----:R-:W-:Y:S01]  /*56f0*/  IMAD.MOV.U32 R5, RZ, RZ, R3 ;  /* 0x000000ffff057224 */ /* 0x002fe200078e0003 */
[----:B------:R-:W-:Y:S01]  /*5700*/  IABS R3, R6 ;  /* 0x0000000600037213 */ /* 0x000fe20000000000 */
[----:B------:R-:W-:Y:S01]  /*5710*/  IMAD.IADD R6, R236, 0x1, -R42 ;  /* 0x00000001ec067824 */ /* 0x000fe200078e0a2a */
[----:B------:R-:W-:Y:S01]  /*5720*/  IADD3 R77, R0, 0x79, RZ ;  /* 0x00000079004d7810 */ /* 0x000fe20007ffe0ff */
[----:B------:R1:W-:Y:S02]  /*5730*/  I2F R75, R5 ;  /* 0x00000005004b7306 */ /* 0x0003e40000201400 */
        /* <DEDUP_REMOVED lines=8> */
[----:B------:R-:W-:Y:S01]  /*57c0*/  ULDC UR5, c[0x0][0x2e8] ;  /* 0x0000ba0000057ab9 */ /* 0x000fe20000000800 */
[----:B------:R-:W-:Y:S01]  /*57d0*/  HMMA.16816.F32 R108, R60, R100, R108 ;  /* 0x000000643c6c723c */ /* 0x000fe2000000186c */
[----:B------:R-:W-:Y:S01]  /*57e0*/  UIADD3 UR5, UR10, UR5, URZ ;  /* 0x000000050a057290 */ /* 0x000fe2000fffe03f */
[----:B------:R-:W-:-:S02]  /*57f0*/  IMAD.MOV.U32 R169, RZ, RZ, R112 ;  /* 0x000000ffffa97224 */ /* 0x000fc400078e0070 */
[----:B------:R-:W-:Y:S02]  /*5800*/  IMAD.MOV.U32 R4, RZ, RZ, R113 ;  /* 0x000000ffff047224 */ /* 0x000fe400078e0071 */
[----:B-1----:R-:W-:Y:S01]  /*5810*/  IMAD.MOV.U32 R5, RZ, RZ, R3 ;  /* 0x000000ffff057224 */ /* 0x002fe200078e0003 */
[----:B------:R-:W-:Y:S01]  /*5820*/  IABS R3, R6 ;  /* 0x0000000600037213 */ /* 0x000fe20000000000 */
[----:B------:R-:W-:Y:S01]  /*5830*/  IMAD.IADD R6, R236, 0x1, -R43 ;  /* 0x00000001ec067824 */ /* 0x000fe200078e0a2b */
[----:B------:R-:W-:Y:S01]  /*5840*/  IADD3 R7, R7, UR5, RZ ;  /* 0x0000000507077c10 */ /* 0x000fe2000fffe0ff */
[----:B------:R1:W-:Y:S01]  /*5850*/  I2F R195, R5 ;  /* 0x0000000500c37306 */ /* 0x0003e20000201400 */
[----:B------:R-:W-:Y:S02]  /*5860*/  IMAD.MOV.U32 R233, RZ, RZ, R16 ;  /* 0x000000ffffe97224 */ /* 0x000fe400078e0010 */
[----:B------:R-:W-:Y:S01]  /*5870*/  IMAD.MOV.U32 R210, RZ, RZ, R19 ;  /* 0x000000ffffd27224 */ /* 0x000fe200078e0013 */
[----:B------:R-:W-:Y:S01]  /*5880*/  IMNMX R242, R7, UR15, PT ;  /* 0x0000000f07f27c17 */ /* 0x000fe2000b800200 */
[----:B------:R-:W-:-:S02]  /*5890*/  IMAD.MOV.U32 R208, RZ, RZ, R18 ;  /* 0x000000ffffd07224 */ /* 0x000fc400078e0012 */
[----:B------:R-:W-:Y:S02]  /*58a0*/  IMAD.MOV.U32 R207, RZ, RZ, R17 ;  /* 0x000000ffffcf7224 */ /* 0x000fe400078e0011 */
[----:B------:R-:W-:Y:S01]  /*58b0*/  HMMA.16816.F32 R16, R52, R8, R164 ;  /* 0x000000083410723c */ /* 0x000fe200000018a4 */
[----:B------:R-:W-:Y:S02]  /*58c0*/  IMAD.MOV.U32 R212, RZ, RZ, R114 ;  /* 0x000000ffffd47224 */ /* 0x000fe400078e0072 */
[----:B------:R-:W-:Y:S02]  /*58d0*/  IMAD.MOV.U32 R168, RZ, RZ, R115 ;  /* 0x000000ffffa87224 */ /* 0x000fe400078e0073 */
[----:B------:R-:W2:Y:S01]  /*58e0*/  LDSM.16.M88.4 R112, [R217+0x3800] ;  /* 0x00380000d970783b */ /* 0x000ea20000000200 */
[----:B------:R-:W-:Y:S01]  /*58f0*/  IMAD.MOV.U32 R88, RZ, RZ, R108 ;  /* 0x000000ffff587224 */ /* 0x000fe200078e006c */
[----:B------:R-:W-:Y:S01]  /*5900*/  UISETP.GT.AND UP0, UPT, UR9, UR8, UPT ;  /* 0x000000080900728c */ /* 0x000fe2000bf04270 */
[----:B-1----:R-:W-:Y:S01]  /*5910*/  IMAD.MOV.U32 R5, RZ, RZ, R3 ;  /* 0x000000ffff057224 */ /* 0x002fe200078e0003 */
[----:B------:R-:W-:Y:S01]  /*5920*/  IABS R3, R6 ;  /* 0x0000000600037213 */ /* 0x000fe20000000000 */
[----:B------:R-:W-:Y:S01]  /*5930*/  IMAD.IADD R6, R236, 0x1, -R36 ;  /* 0x00000001ec067824 */ /* 0x000fe200078e0a24 */
[----:B------:R-:W-:Y:S01]  /*5940*/  HMMA.16816.F32 R164, R60, R10, R132 ;  /* 0x0000000a3ca4723c */ /* 0x000fe20000001884 */
[----:B------:R1:W-:Y:S01]  /*5950*/  I2F R201, R5 ;  /* 0x0000000500c97306 */ /* 0x0003e20000201400 */
[----:B------:R-:W-:Y:S01]  /*5960*/  FMUL.FTZ R8, R96, c[0x0][0x2ec] ;  /* 0x0000bb0060087a20 */ /* 0x000fe20000410000 */
[----:B------:R-:W-:-:S04]  /*5970*/  DEPBAR.LE SB0, 0x0 ;  /* 0x000080000000791a */ /* 0x000fc80000000000 */
[----:B------:R-:W-:Y:S02]  /*5980*/  IMAD.MOV.U32 R87, RZ, RZ, R109 ;  /* 0x000000ffff577224 */ /* 0x000fe400078e006d */
[----:B------:R-:W-:Y:S01]  /*5990*/  MUFU.TANH R11, R8 ;  /* 0x00000008000b7308 */ /* 0x000fe20000002400 */
[----:B------:R-:W-:Y:S02]  /*59a0*/  IMAD.MOV.U32 R86, RZ, RZ, R110 ;  /* 0x000000ffff567224 */ /* 0x000fe400078e006e */
[----:B------:R-:W-:Y:S02]  /*59b0*/  IMAD.MOV.U32 R85, RZ, RZ, R111 ;  /* 0x000000ffff557224 */ /* 0x000fe400078e006f */
[----:B------:R-:W-:Y:S01]  /*59c0*/  IMAD.MOV.U32 R200, RZ, RZ, R18 ;  /* 0x000000ffffc87224 */ /* 0x000fe200078e0012 */
[----:B------:R-:W-:Y:S01]  /*59d0*/  HMMA.16816.F32 R108, R52, R100, R172 ;  /* 0x00000064346c723c */ /* 0x000fe200000018ac */
[----:B------:R-:W-:Y:S02]  /*59e0*/  IMAD.MOV.U32 R89, RZ, RZ, R17 ;  /* 0x000000ffff597224 */ /* 0x000fe400078e0011 */
[----:B-1----:R-:W-:Y:S01]  /*59f0*/  IMAD.MOV.U32 R5, RZ, RZ, R3 ;  /* 0x000000ffff057224 */ /* 0x002fe200078e0003 */
[----:B------:R-:W-:Y:S01]  /*5a00*/  IABS R3, R6 ;  /* 0x0000000600037213 */ /* 0x000fe20000000000 */
[----:B------:R-:W-:-:S02]  /*5a10*/  IMAD.IADD R6, R236, 0x1, -R37 ;  /* 0x00000001ec067824 */ /* 0x000fc400078e0a25 */
[----:B------:R1:W-:Y:S01]  /*5a20*/  I2F R76, R5 ;  /* 0x00000005004c7306 */ /* 0x0003e20000201400 */
[----:B------:R-:W-:Y:S02]  /*5a30*/  IMAD.MOV.U32 R90, RZ, RZ, R16 ;  /* 0x000000ffff5a7224 */ /* 0x000fe400078e0010 */
[----:B------:R-:W-:Y:S02]  /*5a40*/  IMAD.MOV.U32 R91, RZ, RZ, R19 ;  /* 0x000000ffff5b7224 */ /* 0x000fe400078e0013 */
[----:B------:R-:W-:Y:S02]  /*5a50*/  IMAD.MOV.U32 R135, RZ, RZ, R228 ;  /* 0x000000ffff877224 */ /* 0x000fe400078e00e4 */
[----:B------:R-:W-:Y:S02]  /*5a60*/  IMAD.MOV.U32 R172, RZ, RZ, R203 ;  /* 0x000000ffffac7224 */ /* 0x000fe400078e00cb */
[----:B------:R-:W-:Y:S02]  /*5a70*/  IMAD.MOV.U32 R174, RZ, RZ, R169 ;  /* 0x000000ffffae7224 */ /* 0x000fe400078e00a9 */
[----:B------:R-:W-:-:S02]  /*5a80*/  IMAD.MOV.U32 R173, RZ, RZ, R88 ;  /* 0x000000ffffad7224 */ /* 0x000fc400078e0058 */
[----:B-1----:R-:W-:Y:S01]  /*5a90*/  IMAD.MOV.U32 R5, RZ, RZ, R3 ;  /* 0x000000ffff057224 */ /* 0x002fe200078e0003 */
[----:B------:R-:W-:Y:S01]  /*5aa0*/  IABS R3, R6 ;  /* 0x0000000600037213 */ /* 0x000fe20000000000 */
[----:B------:R-:W-:Y:S02]  /*5ab0*/  IMAD.IADD R6, R236, 0x1, -R38 ;  /* 0x00000001ec067824 */ /* 0x000fe400078e0a26 */
[----:B------:R1:W-:Y:S01]  /*5ac0*/  I2F R78, R5 ;  /* 0x00000005004e7306 */ /* 0x0003e20000201400 */
[----:B------:R-:W-:Y:S02]  /*5ad0*/  IMAD.MOV.U32 R39, RZ, RZ, R108 ;  /* 0x000000ffff277224 */ /* 0x000fe400078e006c */
[----:B------:R-:W-:Y:S02]  /*5ae0*/  IMAD.MOV.U32 R222, RZ, RZ, R109 ;  /* 0x000000ffffde7224 */ /* 0x000fe400078e006d */
[----:B------:R-:W-:Y:S02]  /*5af0*/  IMAD.MOV.U32 R218, RZ, RZ, R110 ;  /* 0x000000ffffda7224 */ /* 0x000fe400078e006e */
[----:B------:R-:W-:-:S02]  /*5b00*/  IMAD.MOV.U32 R246, RZ, RZ, R111 ;  /* 0x000000fffff67224 */ /* 0x000fc400078e006f */
[----:B--2---:R-:W-:Y:S01]  /*5b10*/  HMMA.16816.F32 R108, R60, R112, R136 ;  /* 0x000000703c6c723c */ /* 0x004fe20000001888 */
[----:B-1----:R-:W-:Y:S01]  /*5b20*/  IMAD.MOV.U32 R5, RZ, RZ, R3 ;  /* 0x000000ffff057224 */ /* 0x002fe200078e0003 */
[----:B------:R-:W-:Y:S01]  /*5b30*/  IABS R3, R6 ;  /* 0x0000000600037213 */ /* 0x000fe20000000000 */
[C---:B------:R-:W-:Y:S02]  /*5b40*/  IMAD.IADD R6, R236.reuse, 0x1, -R70 ;  /* 0x00000001ec067824 */ /* 0x040fe400078e0a46 */
[----:B------:R1:W-:Y:S02]  /*5b50*/  I2F R160, R5 ;  /* 0x0000000500a07306 */ /* 0x0003e40000201400 */
[----:B------:R-:W-:Y:S02]  /*5b60*/  IMAD.MOV.U32 R138, RZ, RZ, R39 ;  /* 0x000000ffff8a7224 */ /* 0x000fe400078e0027 */
[----:B------:R-:W-:Y:S11]  /*5b70*/  IMAD.MOV.U32 R137, RZ, RZ, R85 ;  /* 0x000000ffff897224 */ /* 0x000ff600078e0055 */
[----:B------:R-:W-:Y:S04]  /*5b80*/  @!UPT UIADD3 URZ, URZ, URZ, URZ ;  /* 0x0000003f3f3ff290 */ /* 0x000fe8000fffe03f */
[----:B------:R-:W-:Y:S02]  /*5b90*/  IMAD.MOV.U32 R223, RZ, RZ, R111 ;  /* 0x000000ffffdf7224 */ /* 0x000fe400078e006f */
[----:B------:R-:W-:Y:S02]  /*5ba0*/  IMAD.MOV.U32 R219, RZ, RZ, R110 ;  /* 0x000000ffffdb7224 */ /* 0x000fe400078e006e */
[----:B-1----:R-:W-:Y:S01]  /*5bb0*/  IMAD.MOV.U32 R5, RZ, RZ, R3 ;  /* 0x000000ffff057224 */ /* 0x002fe200078e0003 */
[----:B------:R-:W-:Y:S01]  /*5bc0*/  IABS R3, R6 ;  /* 0x0000000600037213 */ /* 0x000fe20000000000 */
[----:B------:R-:W-:Y:S02]  /*5bd0*/  IMAD.IADD R6, R236, 0x1, -R71 ;  /* 0x00000001ec067824 */ /* 0x000fe400078e0a47 */
[----:B------:R1:W-:Y:S01]  /*5be0*/  I2F R161, R5 ;  /* 0x0000000500a17306 */ /* 0x0003e20000201400 */
[----:B------:R-:W-:Y:S02]  /*5bf0*/  IMAD.MOV.U32 R175, RZ, RZ, R108 ;  /* 0x000000ffffaf7224 */ /* 0x000fe400078e006c */
[----:B------:R-:W-:-:S02]  /*5c00*/  IMAD.MOV.U32 R136, RZ, RZ, R109 ;  /* 0x000000ffff887224 */ /* 0x000fc400078e006d */
[----:B------:R-:W-:Y:S07]  /*5c10*/  HMMA.16816.F32 R108, R52, R112, R176 ;  /* 0x00000070346c723c */ /* 0x000fee00000018b0 */
[----:B------:R-:W-:Y:S02]  /*5c20*/  IMAD.MOV.U32 R179, RZ, RZ, R193 ;  /* 0x000000ffffb37224 */ /* 0x000fe400078e00c1 */
[----:B------:R-:W-:Y:S02]  /*5c30*/  IMAD.MOV.U32 R176, RZ, RZ, R86 ;  /* 0x000000ffffb07224 */ /* 0x000fe400078e0056 */
[----:B-1----:R-:W-:Y:S01]  /*5c40*/  IMAD.MOV.U32 R5, RZ, RZ, R3 ;  /* 0x000000ffff057224 */ /* 0x002fe200078e0003 */
[----:B------:R-:W-:Y:S01]  /*5c50*/  IABS R3, R6 ;  /* 0x0000000600037213 */ /* 0x000fe20000000000 */
[----:B------:R-:W-:-:S02]  /*5c60*/  IMAD.IADD R6, R235, 0x1, -R0 ;  /* 0x00000001eb067824 */ /* 0x000fc400078e0a00 */
[----:B------:R1:W-:Y:S01]  /*5c70*/  I2F R162, R5 ;  /* 0x0000000500a27306 */ /* 0x0003e20000201400 */
[----:B------:R-:W-:Y:S02]  /*5c80*/  IMAD.MOV.U32 R86, RZ, RZ, R95 ;  /* 0x000000ffff567224 */ /* 0x000fe400078e005f */
[----:B------:R-:W-:Y:S02]  /*5c90*/  IMAD.MOV.U32 R178, RZ, RZ, R135 ;  /* 0x000000ffffb27224 */ /* 0x000fe400078e0087 */
[----:B------:R-:W-:-:S04]  /*5ca0*/  IMAD.MOV.U32 R135, RZ, RZ, R202 ;  /* 0x000000ffff877224 */ /* 0x000fc800078e00ca */
[----:B------:R-:W-:Y:S02]  /*5cb0*/  IMAD.MOV.U32 R171, RZ, RZ, R111 ;  /* 0x000000ffffab7224 */ /* 0x000fe400078e006f */
[----:B------:R-:W-:Y:S02]  /*5cc0*/  IMAD.MOV.U32 R111, RZ, RZ, R229 ;  /* 0x000000ffff6f7224 */ /* 0x000fe400078e00e5 */
        /* <DEDUP_REMOVED lines=9> */
[----:B-1----:R-:W-:Y:S01]  /*5d60*/  IMAD.MOV.U32 R5, RZ, RZ, R3 ;  /* 0x000000ffff057224 */ /* 0x002fe200078e0003 */
[----:B------:R-:W-:Y:S01]  /*5d70*/  IABS R3, R6 ;  /* 0x0000000600037213 */ /* 0x000fe20000000000 */
[----:B------:R-:W-:Y:S02]  /*5d80*/  IMAD.IADD R6, R241, 0x1, -R0 ;  /* 0x00000001f1067824 */ /* 0x000fe400078e0a00 */
[----:B------:R1:W-:Y:S02]  /*5d90*/  I2F R18, R5 ;  /* 0x0000000500127306 */ /* 0x0003e40000201400 */
[----:B-1----:R-:W-:Y:S01]  /*5da0*/  IMAD.MOV.U32 R5, RZ, RZ, R3 ;  /* 0x000000ffff057224 */ /* 0x002fe200078e0003 */
[----:B------:R-:W-:Y:S01]  /*5db0*/  IABS R3, R6 ;  /* 0x0000000600037213 */ /* 0x000fe20000000000 */
[----:B------:R-:W-:-:S04]  /*5dc0*/  IMAD.IADD R6, R235, 0x1, -R21 ;  /* 0x00000001eb067824 */ /* 0x000fc800078e0a15 */
[----:B------:R1:W2:Y:S02]  /*5dd0*/  I2F R17, R5 ;  /* 0x0000000500117306 */ /* 0x0002a40000201400 */
[----:B-1----:R-:W-:Y:S01]  /*5de0*/  IMAD.MOV.U32 R5, RZ, RZ, R3 ;  /* 0x000000ffff057224 */ /* 0x002fe200078e0003 */
[----:B------:R-:W-:Y:S01]  /*5df0*/  IABS R3, R6 ;  /* 0x0000000600037213 */ /* 0x000fe20000000000 */
[----:B------:R-:W-:-:S04]  /*5e00*/  IMAD.IADD R6, R234, 0x1, -R21 ;  /* 0x00000001ea067824 */ /* 0x000fc800078e0a15 */
[----:B------:R1:W-:Y:S02]  /*5e10*/  I2F R10, R5 ;  /* 0x00000005000a7306 */ /* 0x0003e40000201400 */
        /* <DEDUP_REMOVED lines=10> */
[----:B------:R-:W-:-:S04]  /*5ec0*/  FMUL.FTZ R6, R47, c[0x0][0x2ec] ;  /* 0x0000bb002f067a20 */ /* 0x000fc80000410000 */
[----:B------:R1:W-:Y:S08]  /*5ed0*/  I2F R9, R5 ;  /* 0x0000000500097306 */ /* 0x0003f00000201400 */
[----:B------:R3:W-:Y:S08]  /*5ee0*/  I2F R15, R3 ;  /* 0x00000003000f7306 */ /* 0x0007f00000201400 */
[----:B------:R4:W2:Y:S01]  /*5ef0*/  MUFU.TANH R30, R6 ;  /* 0x00000006001e7308 */ /* 0x0008a20000002400 */
[----:B-1----:R-:W-:-:S04]  /*5f00*/  IADD3 R5, R13, UR5, RZ ;  /* 0x000000050d057c10 */ /* 0x002fc8000fffe0ff */
[----:B------:R-:W-:Y:S02]  /*5f10*/  IMNMX R244, R5, UR15, PT ;  /* 0x0000000f05f47c17 */ /* 0x000fe4000b800200 */
[----:B------:R-:W-:Y:S01]  /*5f20*/  IADD3 R5, R241, -c[0x0][0x2e4], RZ ;  /* 0x8000b900f1057a10 */ /* 0x000fe20007ffe0ff */
[----:B---3--:R-:W-:Y:S01]  /*5f30*/  FMUL.FTZ R3, R44, c[0x0][0x2ec] ;  /* 0x0000bb002c037a20 */ /* 0x008fe20000410000 */
[----:B------:R-:W-:Y:S01]  /*5f40*/  BAR.SYNC.DEFER_BLOCKING 0x0 ;  /* 0x0000000000007b1d */ /* 0x000fe20000010000 */
[----:B------:R-:W-:Y:S01]  /*5f50*/  ISETP.GE.AND P2, PT, R21, R244, PT ;  /* 0x000000f41500720c */ /* 0x000fe20003f46270 */
[----:B------:R-:W-:Y:S01]  /*5f60*/  IMAD.MOV.U32 R44, RZ, RZ, R108 ;  /* 0x000000ffff2c7224 */ /* 0x000fe200078e006c */
[----:B------:R-:W-:Y:S01]  /*5f70*/  IMNMX R237, RZ, R5, !PT ;  /* 0x00000005ffed7217 */ /* 0x000fe20007800200 */
[----:B------:R-:W-:Y:S02]  /*5f80*/  FMUL.FTZ R5, R106, c[0x0][0x2ec] ;  /* 0x0000bb006a057a20 */ /* 0x000fe40000410000 */
[----:B------:R1:W3:Y:S01]  /*5f90*/  MUFU.TANH R19, R3 ;  /* 0x0000000300137308 */ /* 0x0002e20000002400 */
[----:B----4-:R-:W-:Y:S01]  /*5fa0*/  IADD3 R6, R12, UR5, RZ ;  /* 0x000000050c067c10 */ /* 0x010fe2000fffe0ff */
[----:B--2---:R-:W-:-:S02]  /*5fb0*/  FFMA.FTZ R12, R17, -UR35, R11 ;  /* 0x80000023110c7c23 */ /* 0x004fc4000801000b */
[----:B------:R-:W-:Y:S01]  /*5fc0*/  FFMA.FTZ R16, R16, -UR35, R30 ;  /* 0x8000002310107c23 */ /* 0x000fe2000801001e */
[----:B------:R-:W-:Y:S01]  /*5fd0*/  IMNMX R243, R6, UR15, PT ;  /* 0x0000000f06f37c17 */ /* 0x000fe2000b800200 */
[----:B------:R-:W-:Y:S02]  /*5fe0*/  FMUL.FTZ R6, R98, c[0x0][0x2ec] ;  /* 0x0000bb0062067a20 */ /* 0x000fe40000410000 */
[----:B------:R-:W2:Y:S01]  /*5ff0*/  MUFU.TANH R17, R5 ;  /* 0x0000000500117308 */ /* 0x000ea20000002400 */
[----:B------:R-:W-:Y:S01]  /*6000*/  ISETP.GE.AND P1, PT, R21, R243, PT ;  /* 0x000000f31500720c */ /* 0x000fe20003f26270 */
[----:B------:R-:W-:-:S04]  /*6010*/  IMAD.MOV.U32 R108, RZ, RZ, R215 ;  /* 0x000000ffff6c7224 */ /* 0x000fc800078e00d7 */
[----:B------:R-:W-:Y:S02]  /*6020*/  IMAD.MOV.U32 R47, RZ, RZ, R108 ;  /* 0x000000ffff2f7224 */ /* 0x000fe400078e006c */
[----:B-1----:R-:W-:Y:S01]  /*6030*/  FMUL.FTZ R3, R45, c[0x0][0x2ec] ;  /* 0x0000bb002d037a20 */ /* 0x002fe20000410000 */
[----:B------:R-:W1:Y:S01]  /*6040*/  MUFU.TANH R6, R6 ;  /* 0x0000000600067308 */ /* 0x000e620000002400 */
[----:B---3--:R-:W-:Y:S01]  /*6050*/  FFMA.FTZ R7, R92, -UR35, R19 ;  /* 0x800000235c077c23 */ /* 0x008fe20008010013 */
[----:B------:R-:W-:Y:S01]  /*6060*/  IADD3 R45, R0, 0x58, RZ ;  /* 0x00000058002d7810 */ /* 0x000fe20007ffe0ff */
[----:B--2---:R-:W-:-:S05]  /*6070*/  FFMA.FTZ R17, R15, -UR35, R17 ;  /* 0x800000230f117c23 */ /* 0x004fca0008010011 */
[----:B------:R2:W3:Y:S01]  /*6080*/  MUFU.TANH R32, R3 ;  /* 0x0000000300207308 */ /* 0x0004e20000002400 */
[----:B-1----:R-:W-:Y:S02]  /*6090*/  FFMA.FTZ R10, R10, -UR35, R6 ;  /* 0x800000230a0a7c23 */ /* 0x002fe40008010006 */
[----:B--2---:R-:W-:Y:S01]  /*60a0*/  FMUL.FTZ R3, R46, c[0x0][0x2ec] ;  /* 0x0000bb002e037a20 */ /* 0x004fe20000410000 */
[----:B------:R-:W-:Y:S01]  /*60b0*/  IADD3 R46, R0, 0x59, RZ ;  /* 0x00000059002e7810 */ /* 0x000fe20007ffe0ff */
[----:B---3--:R-:W-:-:S03]  /*60c0*/  FFMA.FTZ R11, R93, -UR35, R32 ;  /* 0x800000235d0b7c23 */ /* 0x008fc60008010020 */
[----:B------:R1:W2:Y:S01]  /*60d0*/  MUFU.TANH R28, R3 ;  /* 0x00000003001c7308 */ /* 0x0002a20000002400 */
[----:B------:R-:W-:Y:S01]  /*60e0*/  IMAD.IADD R6, R236, 0x1, -R46 ;  /* 0x00000001ec067824 */ /* 0x000fe200078e0a2e */
[----:B-1----:R-:W-:Y:S01]  /*60f0*/  IADD3 R3, R20, UR5, RZ ;  /* 0x0000000514037c10 */ /* 0x002fe2000fffe0ff */
[----:B--2---:R-:W-:-:S03]  /*6100*/  FFMA.FTZ R8, R18, -UR35, R28 ;  /* 0x8000002312087c23 */ /* 0x004fc6000801001c */
[----:B------:R-:W-:Y:S02]  /*6110*/  IMNMX R245, R3, UR15, PT ;  /* 0x0000000f03f57c17 */ /* 0x000fe4000b800200 */
[----:B------:R-:W-:Y:S02]  /*6120*/  IADD3 R3, R236, -c[0x0][0x2e4], RZ ;  /* 0x8000b900ec037a10 */ /* 0x000fe40007ffe0ff */
[----:B------:R-:W-:Y:S02]  /*6130*/  ISETP.GE.AND P0, PT, R21, R245, PT ;  /* 0x000000f51500720c */ /* 0x000fe40003f06270 */
[----:B------:R-:W-:Y:S02]  /*6140*/  IMNMX R240, RZ, R3, !PT ;  /* 0x00000003fff07217 */ /* 0x000fe40007800200 */
[----:B------:R-:W-:Y:S02]  /*6150*/  IADD3 R3, R235, -c[0x0][0x2e4], RZ ;  /* 0x8000b900eb037a10 */ /* 0x000fe40007ffe0ff */
[----:B------:R-:W-:-:S02]  /*6160*/  ISETP.LT.OR P4, PT, R21, R240, P0 ;  /* 0x000000f01500720c */ /* 0x000fc40000781670 */
[----:B------:R-:W-:Y:S02]  /*6170*/  IMNMX R239, RZ, R3, !PT ;  /* 0x00000003ffef7217 */ /* 0x000fe40007800200 */
[----:B------:R-:W-:Y:S02]  /*6180*/  IADD3 R3, R234, -c[0x0][0x2e4], RZ ;  /* 0x8000b900ea037a10 */ /* 0x000fe40007ffe0ff */
[----:B------:R-:W-:Y:S02]  /*6190*/  ISETP.GE.AND P0, PT, R21, R242, PT ;  /* 0x000000f21500720c */ /* 0x000fe40003f06270 */
[----:B------:R-:W-:Y:S01]  /*61a0*/  IMNMX R238, RZ, R3, !PT ;  /* 0x00000003ffee7217 */ /* 0x000fe20007800200 */
[----:B------:R-:W-:Y:S01]  /*61b0*/  FMUL.FTZ R3, R97, c[0x0][0x2ec] ;  /* 0x0000bb0061037a20 */ /* 0x000fe20000410000 */
[C---:B------:R-:W-:Y:S02]  /*61c0*/  ISETP.LT.OR P0, PT, R21.reuse, R237, P0 ;  /* 0x000000ed1500720c */ /* 0x040fe40000701670 */
[C---:B------:R-:W-:Y:S01]  /*61d0*/  ISETP.LT.OR P1, PT, R21.reuse, R238, P1 ;  /* 0x000000ee1500720c */ /* 0x040fe20000f21670 */
[----:B------:R1:W2:Y:S01]  /*61e0*/  MUFU.TANH R20, R3 ;  /* 0x0000000300147308 */ /* 0x0002a20000002400 */
[----:B------:R-:W-:-:S02]  /*61f0*/  ISETP.LT.OR P6, PT, R21, R239, P2 ;  /* 0x000000ef1500720c */ /* 0x000fc400017c1670 */
[C---:B------:R-:W-:Y:S02]  /*6200*/  ISETP.GE.AND P2, PT, R0.reuse, R244, PT ;  /* 0x000000f40000720c */ /* 0x040fe40003f46270 */
[----:B------:R-:W-:Y:S02]  /*6210*/  FSEL R213, R11, -INF , !P4 ;  /* 0xff8000000bd57808 */ /* 0x000fe40006000000 */
[----:B------:R-:W-:-:S05]  /*6220*/  ISETP.LT.OR P3, PT, R0, R239, P2 ;  /* 0x000000ef0000720c */ /* 0x000fca0001761670 */
[----:B------:R-:W-:Y:S02]  /*6230*/  @P1 LOP3.LUT R231, R231, 0x4, RZ, 0xfc, !PT ;  /* 0x00000004e7e71812 */ /* 0x000fe400078efcff */
[----:B------:R-:W-:Y:S01]  /*6240*/  ISETP.GE.AND P1, PT, R0, R243, PT ;  /* 0x000000f30000720c */ /* 0x000fe20003f26270 */
[----:B-1----:R-:W-:Y:S01]  /*6250*/  FMUL.FTZ R3, R99, c[0x0][0x2ec] ;  /* 0x0000bb0063037a20 */ /* 0x002fe20000410000 */
[----:B------:R-:W-:Y:S01]  /*6260*/  LOP3.LUT R231, R231, 0xfffffffd, RZ, 0xc0, !PT ;  /* 0xfffffffde7e77812 */ /* 0x000fe200078ec0ff */
[----:B--2---:R-:W-:Y:S01]  /*6270*/  FFMA.FTZ R14, R14, -UR35, R20 ;  /* 0x800000230e0e7c23 */ /* 0x004fe20008010014 */
[C---:B------:R-:W-:Y:S01]  /*6280*/  ISETP.LT.OR P2, PT, R0.reuse, R238, P1 ;  /* 0x000000ee0000720c */ /* 0x040fe20000f41670 */
[----:B------:R1:W2:Y:S01]  /*6290*/  MUFU.TANH R19, R3 ;  /* 0x0000000300137308 */ /* 0x0002a20000002400 */
[----:B------:R-:W-:Y:S02]  /*62a0*/  @P0 LOP3.LUT R231, R231, 0x2, RZ, 0xfc, !PT ;  /* 0x00000002e7e70812 */ /* 0x000fe400078efcff */
[----:B------:R-:W-:-:S02]  /*62b0*/  ISETP.GE.AND P0, PT, R0, R245, PT ;  /* 0x000000f50000720c */ /* 0x000fc40003f06270 */
[----:B------:R-:W-:Y:S02]  /*62c0*/  ISETP.GE.AND P1, PT, R22, R245, PT ;  /* 0x000000f51600720c */ /* 0x000fe40003f26270 */
[-C--:B------:R-:W-:Y:S02]  /*62d0*/  ISETP.LT.OR P0, PT, R0, R240.reuse, P0 ;  /* 0x000000f00000720c */ /* 0x080fe40000701670 */
[----:B------:R-:W-:Y:S02]  /*62e0*/  ISETP.LT.OR P1, PT, R22, R240, P1 ;  /* 0x000000f01600720c */ /* 0x000fe40000f21670 */
[----:B------:R-:W-:Y:S02]  /*62f0*/  FSEL R214, R7, -INF , !P0 ;  /* 0xff80000007d67808 */ /* 0x000fe40004000000 */
[----:B------:R-:W-:Y:S02]  /*6300*/  ISETP.GE.AND P0, PT, R0, R242, PT ;  /* 0x000000f20000720c */ /* 0x000fe40003f06270 */
[----:B------:R-:W-:Y:S01]  /*6310*/  LOP3.LUT R231, R231, 0xfffffffe, RZ, 0xc0, !PT ;  /* 0xfffffffee7e77812 */ /* 0x000fe200078ec0ff */
[----:B-1----:R-:W-:Y:S01]  /*6320*/  FMUL.FTZ R3, R104, c[0x0][0x2ec] ;  /* 0x0000bb0068037a20 */ /* 0x002fe20000410000 */
[----:B------:R-:W-:Y:S01]  /*6330*/  ISETP.LT.OR P0, PT, R0, R237, P0 ;  /* 0x000000ed0000720c */ /* 0x000fe20000701670 */
[----:B--2---:R-:W-:Y:S01]  /*6340*/  FFMA.FTZ R9, R9, -UR35, R19 ;  /* 0x8000002309097c23 */ /* 0x004fe20008010013 */
[----:B------:R-:W-:Y:S01]  /*6350*/  FSEL R0, R8, -INF , !P3 ;  /* 0xff80000008007808 */ /* 0x000fe20005800000 */
[----:B------:R1:W2:Y:S02]  /*6360*/  MUFU.TANH R13, R3 ;  /* 0x00000003000d7308 */ /* 0x0002a40000002400 */
[----:B------:R-:W-:-:S02]  /*6370*/  @P1 LOP3.LUT R231, R231, 0x1, RZ, 0xfc, !PT ;  /* 0x00000001e7e71812 */ /* 0x000fc400078efcff */
[----:B------:R3:W-:Y:S01]  /*6380*/  STL [R1+0x20], R0 ;  /* 0x0000200001007387 */ /* 0x0007e20000100800 */
[----:B------:R-:W-:-:S04]  /*6390*/  ISETP.GE.AND P1, PT, R22, R243, PT ;  /* 0x000000f31600720c */ /* 0x000fc80003f26270 */
[----:B------:R-:W-:Y:S02]  /*63a0*/  ISETP.LT.OR P5, PT, R22, R238, P1 ;  /* 0x000000ee1600720c */ /* 0x000fe40000fa1670 */
[----:B------:R-:W-:Y:S01]  /*63b0*/  LOP3.LUT P1, RZ, R231, 0x2, RZ, 0xc0, !PT ;  /* 0x00000002e7ff7812 */ /* 0x000fe2000782c0ff */
[----:B-1----:R-:W-:Y:S02]  /*63c0*/  IMAD.IADD R3, R236, 0x1, -R45 ;  /* 0x00000001ec037824 */ /* 0x002fe400078e0a2d */
[----:B--2---:R-:W-:-:S03]  /*63d0*/  FFMA.FTZ R13, R94, -UR35, R13 ;  /* 0x800000235e0d7c23 */ /* 0x004fc6000801000d */
[----:B------:R-:W-:-:S05]  /*63e0*/  IABS R3, R3 ;  /* 0x0000000300037213 */ /* 0x000fca0000000000 */
[----:B------:R-:W-:Y:S01]  /*63f0*/  IMAD.MOV.U32 R5, RZ, RZ, R3 ;  /* 0x000000ffff057224 */ /* 0x000fe200078e0003 */
[----:B------:R-:W-:Y:S01]  /*6400*/  IABS R3, R6 ;  /* 0x0000000600037213 */ /* 0x000fe20000000000 */
[----:B------:R-:W-:Y:S02]  /*6410*/  IMAD.IADD R6, R236, 0x1, -R48 ;  /* 0x00000001ec067824 */ /* 0x000fe400078e0a30 */
[----:B------:R1:W-:Y:S01]  /*6420*/  I2F R132, R5 ;  /* 0x0000000500847306 */ /* 0x0003e20000201400 */
[----:B---3--:R-:W-:-:S05]  /*6430*/  IMAD.IADD R0, R234, 0x1, -R22 ;  /* 0x00000001ea007824 */ /* 0x008fca00078e0a16 */
[----:B------:R-:W-:-:S04]  /*6440*/  IABS R0, R0 ;  /* 0x0000000000007213 */ /* 0x000fc80000000000 */
[----:B------:R2:W-:Y:S01]  /*6450*/  I2F R7, R0 ;  /* 0x0000000000077306 */ /* 0x0005e20000201400 */
[----:B-1----:R-:W-:Y:S01]  /*6460*/  IMAD.MOV.U32 R5, RZ, RZ, R3 ;  /* 0x000000ffff057224 */ /* 0x002fe200078e0003 */
[----:B------:R-:W-:Y:S01]  /*6470*/  IABS R3, R6 ;  /* 0x0000000600037213 */ /* 0x000fe20000000000 */
[----:B------:R-:W-:-:S05]  /*6480*/  IMAD.IADD R6, R236, 0x1, -R56 ;  /* 0x00000001ec067824 */ /* 0x000fca00078e0a38 */
[----:B------:R1:W-:Y:S01]  /*6490*/  I2F R133, R5 ;  /* 0x0000000500857306 */ /* 0x0003e20000201400 */
[----:B--2---:R-:W-:-:S05]  /*64a0*/  IMAD.IADD R0, R235, 0x1, -R23 ;  /* 0x00000001eb007824 */ /* 0x004fca00078e0a17 */
[----:B------:R-:W-:Y:S01]  /*64b0*/  IABS R0, R0 ;  /* 0x0000000000007213 */ /* 0x000fe20000000000 */
[----:B-1----:R-:W-:Y:S01]  /*64c0*/  IMAD.MOV.U32 R5, RZ, RZ, R3 ;  /* 0x000000ffff057224 */ /* 0x002fe200078e0003 */
[----:B------:R-:W-:-:S03]  /*64d0*/  IABS R3, R6 ;  /* 0x0000000600037213 */ /* 0x000fc60000000000 */
[----:B------:R1:W-:Y:S02]  /*64e0*/  I2F R134, R5 ;  /* 0x0000000500867306 */ /* 0x0003e40000201400 */
[----:B-1----:R-:W-:Y:S02]  /*64f0*/  IMAD.MOV.U32 R5, RZ, RZ, R3 ;  /* 0x000000ffff057224 */ /* 0x002fe400078e0003 */
[----:B------:R-:W-:-:S04]  /*6500*/  IMAD.IADD R3, R236, 0x1, -R57 ;  /* 0x00000001ec037824 */ /* 0x000fc800078e0a39 */
[----:B------:R1:W-:Y:S01]  /*6510*/  I2F R139, R5 ;  /* 0x00000005008b7306 */ /* 0x0003e20000201400 */
[----:B------:R-:W-:-:S05]  /*6520*/  IABS R3, R3 ;  /* 0x0000000300037213 */ /* 0x000fca0000000000 */
[----:B-1----:R-:W-:Y:S02]  /*6530*/  IMAD.MOV.U32 R5, RZ, RZ, R3 ;  /* 0x000000ffff057224 */ /* 0x002fe400078e0003 */
[----:B------:R-:W-:Y:S02]  /*6540*/  IMAD.IADD R3, R236, 0x1, -R65 ;  /* 0x00000001ec037824 */ /* 0x000fe400078e0a41 */
[----:B------:R1:W-:Y:S03]  /*6550*/  I2F R228, R5 ;  /* 0x0000000500e47306 */ /* 0x0003e60000201400 */
[----:B------:R-:W-:-:S05]  /*6560*/  IABS R3, R3 ;  /* 0x0000000300037213 */ /* 0x000fca0000000000 */
[----:B------:R-:W-:Y:S02]  /*6570*/  IMAD.MOV.U32 R6, RZ, RZ, R3 ;  /* 0x000000ffff067224 */ /* 0x000fe400078e0003 */
[----:B------:R-:W-:Y:S02]  /*6580*/  IMAD.IADD R3, R236, 0x1, -R67 ;  /* 0x00000001ec037824 */ /* 0x000fe400078e0a43 */
[----:B------:R-:W-:Y:S03]  /*6590*/  I2F R229, R6 ;  /* 0x0000000600e57306 */ /* 0x000fe60000201400 */
[----:B------:R-:W-:Y:S01]  /*65a0*/  IABS R3, R3 ;  /* 0x0000000300037213 */ /* 0x000fe20000000000 */
[----:B-1----:R-:W-:-:S04]  /*65b0*/  IMAD.IADD R5, R234, 0x1, -R24 ;  /* 0x00000001ea057824 */ /* 0x002fc800078e0a18 */
[----:B------:R1:W-:Y:S02]  /*65c0*/  I2F R230, R3 ;  /* 0x0000000300e67306 */ /* 0x0003e40000201400 */
[----:B-1----:R-:W-:Y:S02]  /*65d0*/  FSEL R3, R12, -INF , !P2 ;  /* 0xff8000000c037808 */ /* 0x002fe40005000000 */
[----:B------:R-:W-:-:S03]  /*65e0*/  ISETP.GE.AND P2, PT, R22, R244, PT ;  /* 0x000000f41600720c */ /* 0x000fc60003f46270 */
[----:B------:R1:W-:Y:S01]  /*65f0*/  STL [R1+0x30], R3 ;  /* 0x0000300301007387 */ /* 0x0003e20000100800 */
[----:B------:R-:W-:Y:S02]  /*6600*/  ISETP.LT.OR P3, PT, R22, R239, P2 ;  /* 0x000000ef1600720c */ /* 0x000fe40001761670 */
[----:B------:R-:W-:Y:S02]  /*6610*/  LOP3.LUT P2, RZ, R231, 0x4, RZ, 0xc0, !PT ;  /* 0x00000004e7ff7812 */ /* 0x000fe4000784c0ff */
[----:B------:R-:W-:Y:S02]  /*6620*/  FSEL R216, R17, -INF , !P3 ;  /* 0xff80000011d87808 */ /* 0x000fe40005800000 */
[----:B------:R-:W-:-:S04]  /*6630*/  ISETP.GE.AND P3, PT, R24, R245, PT ;  /* 0x000000f51800720c */ /* 0x000fc80003f66270 */
[----:B------:R-:W-:Y:S02]  /*6640*/  ISETP.LT.OR P3, PT, R24, R240, P3 ;  /* 0x000000f01800720c */ /* 0x000fe40001f61670 */
[----:B-1----:R-:W-:Y:S02]  /*6650*/  FSEL R3, R10, -INF , !P0 ;  /* 0xff8000000a037808 */ /* 0x002fe40004000000 */
[----:B------:R-:W-:-:S03]  /*6660*/  ISETP.GE.AND P0, PT, R22, R242, PT ;  /* 0x000000f21600720c */ /* 0x000fc60003f06270 */
[----:B------:R1:W-:Y:S01]  /*6670*/  STL [R1+0x34], R3 ;  /* 0x0000340301007387 */ /* 0x0003e20000100800 */
[----:B------:R-:W-:Y:S02]  /*6680*/  ISETP.LT.OR P4, PT, R22, R237, P0 ;  /* 0x000000ed1600720c */ /* 0x000fe40000781670 */
[----:B------:R-:W-:Y:S01]  /*6690*/  ISETP.GE.AND P0, PT, R23, R245, PT ;  /* 0x000000f51700720c */ /* 0x000fe20003f06270 */
[----:B-1----:R-:W-:-:S05]  /*66a0*/  IMAD.IADD R3, R241, 0x1, -R22 ;  /* 0x00000001f1037824 */ /* 0x002fca00078e0a16 */
[----:B------:R-:W-:-:S04]  /*66b0*/  IABS R3, R3 ;  /* 0x0000000300037213 */ /* 0x000fc80000000000 */
[----:B------:R1:W-:Y:S02]  /*66c0*/  I2F R6, R3 ;  /* 0x0000000300067306 */ /* 0x0003e40000201400 */
[----:B-1----:R-:W-:Y:S02]  /*66d0*/  IMAD.MOV.U32 R3, RZ, RZ, R0 ;  /* 0x000000ffff037224 */ /* 0x002fe400078e0000 */
[----:B------:R-:W-:-:S04]  /*66e0*/  IMAD.IADD R0, R234, 0x1, -R23 ;  /* 0x00000001ea007824 */ /* 0x000fc800078e0a17 */
[----:B------:R1:W-:Y:S01]  /*66f0*/  I2F R12, R3 ;  /* 0x00000003000c7306 */ /* 0x0003e20000201400 */
[----:B------:R-:W-:-:S07]  /*6700*/  IABS R0, R0 ;  /* 0x0000000000007213 */ /* 0x000fce0000000000 */
[----:B------:R2:W-:Y:S01]  /*6710*/  I2F R11, R0 ;  /* 0x00000000000b7306 */ /* 0x0005e20000201400 */
[----:B-1----:R-:W-:Y:S02]  /*6720*/  FSEL R3, R16, -INF , !P6 ;  /* 0xff80000010037808 */ /* 0x002fe40007000000 */
[----:B------:R-:W-:Y:S02]  /*6730*/  ISETP.LT.OR P6, PT, R23, R240, P0 ;  /* 0x000000f01700720c */ /* 0x000fe400007c1670 */
[C---:B------:R-:W-:Y:S01]  /*6740*/  LOP3.LUT P0, RZ, R231.reuse, 0x1, RZ, 0xc0, !PT ;  /* 0x00000001e7ff7812 */ /* 0x040fe2000780c0ff */
[----:B------:R1:W-:Y:S01]  /*6750*/  STL [R1], R3 ;  /* 0x0000000301007387 */ /* 0x0003e20000100800 */
[----:B------:R-:W-:Y:S02]  /*6760*/  LOP3.LUT R231, R231, 0xfffffffd, RZ, 0xc0, !PT ;  /* 0xfffffffde7e77812 */ /* 0x000fe400078ec0ff */
[----:B--2---:R-:W-:Y:S02]  /*6770*/  FSEL R0, R9, -INF , !P1 ;  /* 0xff80000009007808 */ /* 0x004fe40004800000 */
[----:B------:R-:W-:-:S02]  /*6780*/  ISETP.GE.AND P1, PT, R23, R243, PT ;  /* 0x000000f31700720c */ /* 0x000fc40003f26270 */
[----:B------:R-:W-:Y:S02]  /*6790*/  FSEL R215, R13, -INF , !P0 ;  /* 0xff8000000dd77808 */ /* 0x000fe40004000000 */
[C---:B------:R-:W-:Y:S02]  /*67a0*/  ISETP.LT.OR P1, PT, R23.reuse, R238, P1 ;  /* 0x000000ee1700720c */ /* 0x040fe40000f21670 */
[----:B------:R-:W-:-:S04]  /*67b0*/  ISETP.GE.AND P0, PT, R23, R242, PT ;  /* 0x000000f21700720c */ /* 0x000fc80003f06270 */
[C---:B------:R-:W-:Y:S02]  /*67c0*/  ISETP.LT.OR P0, PT, R23.reuse, R237, P0 ;  /* 0x000000ed1700720c */ /* 0x040fe40000701670 */
[----:B-1----:R-:W-:Y:S02]  /*67d0*/  FSEL R3, R14, -INF , !P2 ;  /* 0xff8000000e037808 */ /* 0x002fe40005000000 */
[----:B------:R-:W-:-:S03]  /*67e0*/  ISETP.GE.AND P2, PT, R23, R244, PT ;  /* 0x000000f41700720c */ /* 0x000fc60003f46270 */
[----:B------:R1:W-:Y:S01]  /*67f0*/  STL [R1+0xc], R3 ;  /* 0x00000c0301007387 */ /* 0x0003e20000100800 */
[----:B------:R-:W-:-:S03]  /*6800*/  ISETP.LT.OR P2, PT, R23, R239, P2 ;  /* 0x000000ef1700720c */ /* 0x000fc60001741670 */
[----:B------:R2:W-:Y:S10]  /*6810*/  STL [R1+0x2c], R0 ;  /* 0x00002c0001007387 */ /* 0x0005f40000100800 */
[----:B------:R-:W-:-:S02]  /*6820*/  @P2 LOP3.LUT R231, R231, 0x2, RZ, 0xfc, !PT ;  /* 0x00000002e7e72812 */ /* 0x000fc400078efcff */
[----:B------:R-:W-:Y:S02]  /*6830*/  ISETP.GE.AND P2, PT, R24, R244, PT ;  /* 0x000000f41800720c */ /* 0x000fe40003f46270 */
[----:B------:R-:W-:-:S04]  /*6840*/  LOP3.LUT R231, R231, 0xfffffff7, RZ, 0xc0, !PT ;  /* 0xfffffff7e7e77812 */ /* 0x000fc800078ec0ff */
[----:B------:R-:W-:Y:S02]  /*6850*/  @P1 LOP3.LUT R231, R231, 0x8, RZ, 0xfc, !PT ;  /* 0x00000008e7e71812 */ /* 0x000fe400078efcff */
[----:B------:R-:W-:Y:S01]  /*6860*/  ISETP.GE.AND P1, PT, R24, R243, PT ;  /* 0x000000f31800720c */ /* 0x000fe20003f26270 */
[----:B-1----:R-:W-:Y:S01]  /*6870*/  FMUL.FTZ R3, R118, c[0x0][0x2ec] ;  /* 0x0000bb0076037a20 */ /* 0x002fe20000410000 */
[----:B------:R-:W-:Y:S01]  /*6880*/  LOP3.LUT R231, R231, 0xfffffffb, RZ, 0xc0, !PT ;  /* 0xfffffffbe7e77812 */ /* 0x000fe200078ec0ff */
[----:B--2---:R-:W-:Y:S02]  /*6890*/  FMUL.FTZ R0, R116, c[0x0][0x2ec] ;  /* 0x0000bb0074007a20 */ /* 0x004fe40000410000 */
[----:B------:R-:W1:Y:S01]  /*68a0*/  MUFU.TANH R8, R3 ;  /* 0x0000000300087308 */ /* 0x000e620000002400 */
[----:B------:R-:W-:Y:S02]  /*68b0*/  @P0 LOP3.LUT R231, R231, 0x4, RZ, 0xfc, !PT ;  /* 0x00000004e7e70812 */ /* 0x000fe400078efcff */
[----:B------:R-:W-:-:S05]  /*68c0*/  ISETP.GE.AND P0, PT, R24, R242, PT ;  /* 0x000000f21800720c */ /* 0x000fca0003f06270 */
[----:B------:R2:W3:Y:S01]  /*68d0*/  MUFU.TANH R9, R0 ;  /* 0x0000000000097308 */ /* 0x0004e20000002400 */
[----:B-1----:R-:W-:Y:S02]  /*68e0*/  FFMA.FTZ R6, R6, -UR35, R8 ;  /* 0x8000002306067c23 */ /* 0x002fe40008010008 */
[----:B--2---:R-:W-:Y:S02]  /*68f0*/  IMAD.IADD R0, R241, 0x1, -R23 ;  /* 0x00000001f1007824 */ /* 0x004fe400078e0a17 */
[----:B---3--:R-:W-:-:S03]  /*6900*/  FFMA.FTZ R7, R7, -UR35, R9 ;  /* 0x8000002307077c23 */ /* 0x008fc60008010009 */
[----:B------:R-:W-:Y:S02]  /*6910*/  IABS R0, R0 ;  /* 0x0000000000007213 */ /* 0x000fe40000000000 */
[----:B------:R-:W-:Y:S02]  /*6920*/  FSEL R7, R7, -INF , !P5 ;  /* 0xff80000007077808 */ /* 0x000fe40006800000 */
[----:B------:R-:W-:Y:S01]  /*6930*/  ISETP.LT.OR P5, PT, R24, R239, P2 ;  /* 0x000000ef1800720c */ /* 0x000fe200017a1670 */
[----:B------:R-:W-:Y:S01]  /*6940*/  IMAD.MOV.U32 R3, RZ, RZ, R0 ;  /* 0x000000ffff037224 */ /* 0x000fe200078e0000 */
[----:B------:R-:W-:Y:S01]  /*6950*/  LOP3.LUT P2, RZ, R231, 0x8, RZ, 0xc0, !PT ;  /* 0x00000008e7ff7812 */ /* 0x000fe2000784c0ff */
[----:B------:R-:W-:Y:S01]  /*6960*/  IMAD.IADD R0, R235, 0x1, -R24 ;  /* 0x00000001eb007824 */ /* 0x000fe200078e0a18 */
[----:B------:R-:W-:Y:S01]  /*6970*/  STL [R1+0x8], R7 ;  /* 0x0000080701007387 */ /* 0x000fe20000100800 */
[----:B------:R1:W-:Y:S03]  /*6980*/  I2F R16, R3 ;  /* 0x0000000300107306 */ /* 0x0003e60000201400 */
[----:B------:R-:W-:-:S05]  /*6990*/  IABS R0, R0 ;  /* 0x0000000000007213 */ /* 0x000fca0000000000 */
[----:B-1----:R-:W-:Y:S01]  /*69a0*/  IMAD.MOV.U32 R3, RZ, RZ, R0 ;  /* 0x000000ffff037224 */ /* 0x002fe200078e0000 */
[----:B------:R-:W-:Y:S01]  /*69b0*/  IABS R0, R5 ;  /* 0x0000000500007213 */ /* 0x000fe20000000000 */
[----:B------:R-:W-:Y:S02]  /*69c0*/  IMAD.IADD R5, R235, 0x1, -R25 ;  /* 0x00000001eb057824 */ /* 0x000fe400078e0a19 */
[----:B------:R1:W-:Y:S08]  /*69d0*/  I2F R14, R3 ;  /* 0x00000003000e7306 */ /* 0x0003f00000201400 */
[----:B------:R2:W-:Y:S01]  /*69e0*/  I2F R10, R0 ;  /* 0x00000000000a7306 */ /* 0x0005e20000201400 */
[----:B-1----:R-:W-:-:S07]  /*69f0*/  FMUL.FTZ R3, R105, c[0x0][0x2ec] ;  /* 0x0000bb0069037a20 */ /* 0x002fce0000410000 */
[----:B------:R1:W3:Y:S01]  /*6a00*/  MUFU.TANH R8, R3 ;  /* 0x0000000300087308 */ /* 0x0002e20000002400 */
[----:B--2---:R-:W-:-:S05]  /*6a10*/  IMAD.IADD R0, R241, 0x1, -R24 ;  /* 0x00000001f1007824 */ /* 0x004fca00078e0a18 */
[----:B------:R-:W-:-:S05]  /*6a20*/  IABS R0, R0 ;  /* 0x0000000000007213 */ /* 0x000fca0000000000 */
[----:B-1----:R-:W-:Y:S01]  /*6a30*/  IMAD.MOV.U32 R3, RZ, RZ, R0 ;  /* 0x000000ffff037224 */ /* 0x002fe200078e0000 */
[----:B------:R-:W-:Y:S01]  /*6a40*/  IABS R0, R5 ;  /* 0x0000000500007213 */ /* 0x000fe20000000000 */
[----:B------:R-:W-:Y:S02]  /*6a50*/  FMUL.FTZ R5, R117, c[0x0][0x2ec] ;  /* 0x0000bb0075057a20 */ /* 0x000fe40000410000 */
[----:B------:R1:W-:Y:S08]  /*6a60*/  I2F R15, R3 ;  /* 0x00000003000f7306 */ /* 0x0003f00000201400 */
[----:B------:R3:W-:Y:S01]  /*6a70*/  I2F R18, R0 ;  /* 0x0000000000127306 */ /* 0x0007e20000201400 */
[----:B-1----:R-:W-:-:S07]  /*6a80*/  FMUL.FTZ R3, R107, c[0x0][0x2ec] ;  /* 0x0000bb006b037a20 */ /* 0x002fce0000410000 */
[----:B------:R1:W2:Y:S01]  /*6a90*/  MUFU.TANH R9, R5 ;  /* 0x0000000500097308 */ /* 0x0002a20000002400 */
[----:B---3--:R-:W-:-:S07]  /*6aa0*/  FFMA.FTZ R0, R58, -UR35, R8 ;  /* 0x800000233a007c23 */ /* 0x008fce0008010008 */
[----:B------:R3:W-:Y:S01]  /*6ab0*/  MUFU.TANH R13, R3 ;  /* 0x00000003000d7308 */ /* 0x0007e20000002400 */
[----:B------:R-:W-:Y:S01]  /*6ac0*/  IMAD.MOV.U32 R58, RZ, RZ, R109 ;  /* 0x000000ffff3a7224 */ /* 0x000fe200078e006d */
[----:B------:R-:W-:Y:S01]  /*6ad0*/  FSEL R116, R0, -INF , !P6 ;  /* 0xff80000000747808 */ /* 0x000fe20007000000 */
[----:B------:R-:W-:Y:S01]  /*6ae0*/  IMAD.IADD R0, R234, 0x1, -R25 ;  /* 0x00000001ea007824 */ /* 0x000fe200078e0a19 */
[----:B------:R-:W-:Y:S02]  /*6af0*/  LOP3.LUT P6, RZ, R231, 0x2, RZ, 0xc0, !PT ;  /* 0x00000002e7ff7812 */ /* 0x000fe400078cc0ff */
[----:B-1----:R-:W-:Y:S01]  /*6b00*/  FSEL R5, R6, -INF , !P4 ;  /* 0xff80000006057808 */ /* 0x002fe20006000000 */
[----:B--2---:R-:W-:Y:S01]  /*6b10*/  FFMA.FTZ R6, R11, -UR35, R9 ;  /* 0x800000230b067c23 */ /* 0x004fe20008010009 */
[----:B------:R-:W-:Y:S02]  /*6b20*/  IABS R0, R0 ;  /* 0x0000000000007213 */ /* 0x000fe40000000000 */
[----:B------:R-:W-:Y:S01]  /*6b30*/  LOP3.LUT R231, R231, 0xfffffffe, RZ, 0xc0, !PT ;  /* 0xfffffffee7e77812 */ /* 0x000fe200078ec0ff */
[----:B------:R1:W-:Y:S01]  /*6b40*/  STL [R1+0x24], R5 ;  /* 0x0000240501007387 */ /* 0x0003e20000100800 */
[----:B------:R-:W-:Y:S01]  /*6b50*/  FSEL R118, R6, -INF , !P2 ;  /* 0xff80000006767808 */ /* 0x000fe20005000000 */
[----:B---3--:R-:W-:Y:S01]  /*6b60*/  FMUL.FTZ R3, R119, c[0x0][0x2ec] ;  /* 0x0000bb0077037a20 */ /* 0x008fe20000410000 */
[----:B------:R-:W-:-:S02]  /*6b70*/  @P3 LOP3.LUT R231, R231, 0x1, RZ, 0xfc, !PT ;  /* 0x00000001e7e73812 */ /* 0x000fc400078efcff */
[C---:B------:R-:W-:Y:S01]  /*6b80*/  ISETP.LT.OR P3, PT, R24.reuse, R237, P0 ;  /* 0x000000ed1800720c */ /* 0x040fe20000761670 */
[----:B------:R2:W-:Y:S01]  /*6b90*/  MUFU.TANH R8, R3 ;  /* 0x0000000300087308 */ /* 0x0005e20000002400 */
[----:B------:R-:W-:Y:S02]  /*6ba0*/  ISETP.GE.AND P0, PT, R25, R245, PT ;  /* 0x000000f51900720c */ /* 0x000fe40003f06270 */
[----:B------:R-:W-:Y:S02]  /*6bb0*/  ISETP.LT.OR P4, PT, R24, R238, P1 ;  /* 0x000000ee1800720c */ /* 0x000fe40000f81670 */
[----:B------:R-:W-:Y:S02]  /*6bc0*/  LOP3.LUT P1, RZ, R231, 0x4, RZ, 0xc0, !PT ;  /* 0x00000004e7ff7812 */ /* 0x000fe4000782c0ff */
[----:B------:R-:W-:-:S04]  /*6bd0*/  ISETP.GE.AND P2, PT, R25, R244, PT ;  /* 0x000000f41900720c */ /* 0x000fc80003f46270 */
[----:B------:R-:W-:Y:S01]  /*6be0*/  ISETP.LT.OR P2, PT, R25, R239, P2 ;  /* 0x000000ef1900720c */ /* 0x000fe20001741670 */
[----:B--2---:R-:W-:Y:S02]  /*6bf0*/  FMUL.FTZ R3, R120, c[0x0][0x2ec] ;  /* 0x0000bb0078037a20 */ /* 0x004fe40000410000 */
[----:B-1----:R-:W-:Y:S02]  /*6c00*/  IMAD.IADD R5, R241, 0x1, -R25 ;  /* 0x00000001f1057824 */ /* 0x002fe400078e0a19 */
[----:B------:R1:W2:Y:S02]  /*6c10*/  MUFU.TANH R7, R3 ;  /* 0x0000000300077308 */ /* 0x0002a40000002400 */
[----:B-1----:R-:W-:Y:S01]  /*6c20*/  IMAD.MOV.U32 R3, RZ, RZ, R0 ;  /* 0x000000ffff037224 */ /* 0x002fe200078e0000 */
[----:B------:R-:W-:Y:S01]  /*6c30*/  IABS R0, R5 ;  /* 0x0000000500007213 */ /* 0x000fe20000000000 */
[----:B--2---:R-:W-:-:S04]  /*6c40*/  FFMA.FTZ R7, R49, -UR35, R7 ;  /* 0x8000002331077c23 */ /* 0x004fc80008010007 */
[----:B------:R1:W-:Y:S01]  /*6c50*/  I2F R17, R3 ;  /* 0x0000000300117306 */ /* 0x0003e20000201400 */
[----:B------:R-:W-:Y:S02]  /*6c60*/  FFMA.FTZ R5, R16, -UR35, R8 ;  /* 0x8000002310057c23 */ /* 0x000fe40008010008 */
[----:B------:R-:W-:Y:S02]  /*6c70*/  IMAD.MOV.U32 R49, RZ, RZ, R110 ;  /* 0x000000ffff317224 */ /* 0x000fe400078e006e */
[----:B------:R-:W-:Y:S01]  /*6c80*/  FMUL.FTZ R8, R144, c[0x0][0x2ec] ;  /* 0x0000bb0090087a20 */ /* 0x000fe20000410000 */
[----:B------:R-:W-:Y:S01]  /*6c90*/  FSEL R119, R5, -INF , !P1 ;  /* 0xff80000005777808 */ /* 0x000fe20004800000 */
[----:B------:R-:W-:Y:S01]  /*6ca0*/  IMAD.IADD R5, R234, 0x1, -R27 ;  /* 0x00000001ea057824 */ /* 0x000fe200078e0a1b */
[----:B------:R2:W-:Y:S01]  /*6cb0*/  I2F R11, R0 ;  /* 0x00000000000b7306 */ /* 0x0005e20000201400 */
[----:B------:R-:W-:Y:S01]  /*6cc0*/  ISETP.GE.AND P1, PT, R25, R243, PT ;  /* 0x000000f31900720c */ /* 0x000fe20003f26270 */
[----:B------:R-:W-:-:S03]  /*6cd0*/  IMAD.MOV.U32 R144, RZ, RZ, R194 ;  /* 0x000000ffff907224 */ /* 0x000fc600078e00c2 */
[----:B------:R-:W-:Y:S01]  /*6ce0*/  ISETP.LT.OR P1, PT, R25, R238, P1 ;  /* 0x000000ee1900720c */ /* 0x000fe20000f21670 */
[----:B-1----:R-:W-:Y:S02]  /*6cf0*/  FFMA.FTZ R3, R12, -UR35, R13 ;  /* 0x800000230c037c23 */ /* 0x002fe4000801000d */
[----:B------:R-:W1:Y:S03]  /*6d00*/  MUFU.TANH R8, R8 ;  /* 0x0000000800087308 */ /* 0x000e660000002400 */
[----:B------:R-:W-:Y:S02]  /*6d10*/  FSEL R117, R3, -INF , !P6 ;  /* 0xff80000003757808 */ /* 0x000fe40007000000 */
[----:B------:R-:W-:Y:S01]  /*6d20*/  ISETP.LT.OR P6, PT, R25, R240, P0 ;  /* 0x000000f01900720c */ /* 0x000fe200007c1670 */
[----:B--2---:R-:W-:Y:S01]  /*6d30*/  FMUL.FTZ R0, R122, c[0x0][0x2ec] ;  /* 0x0000bb007a007a20 */ /* 0x004fe20000410000 */
[----:B------:R-:W-:-:S02]  /*6d40*/  LOP3.LUT P0, RZ, R231, 0x1, RZ, 0xc0, !PT ;  /* 0x00000001e7ff7812 */ /* 0x000fc4000780c0ff */
[----:B------:R-:W-:Y:S01]  /*6d50*/  LOP3.LUT R231, R231, 0xfffffffe, RZ, 0xc0, !PT ;  /* 0xfffffffee7e77812 */ /* 0x000fe200078ec0ff */
[----:B------:R2:W3:Y:S01]  /*6d60*/  MUFU.TANH R9, R0 ;  /* 0x0000000000097308 */ /* 0x0004e20000002400 */
[----:B------:R-:W-:Y:S02]  /*6d70*/  FSEL R110, R7, -INF , !P0 ;  /* 0xff800000076e7808 */ /* 0x000fe40004000000 */
[----:B------:R-:W-:Y:S01]  /*6d80*/  ISETP.GE.AND P0, PT, R25, R242, PT ;  /* 0x000000f21900720c */ /* 0x000fe20003f06270 */
[----:B-1----:R-:W-:Y:S01]  /*6d90*/  FFMA.FTZ R8, R10, -UR35, R8 ;  /* 0x800000230a087c23 */ /* 0x002fe20008010008 */
[----:B------:R-:W-:Y:S02]  /*6da0*/  @P2 LOP3.LUT R231, R231, 0x1, RZ, 0xfc, !PT ;  /* 0x00000001e7e72812 */ /* 0x000fe400078efcff */
[----:B------:R-:W-:Y:S02]  /*6db0*/  ISETP.LT.OR P0, PT, R25, R237, P0 ;  /* 0x000000ed1900720c */ /* 0x000fe40000701670 */
[----:B------:R-:W-:-:S02]  /*6dc0*/  LOP3.LUT R231, R231, 0xfffffff7, RZ, 0xc0, !PT ;  /* 0xfffffff7e7e77812 */ /* 0x000fc400078ec0ff */
[----:B------:R-:W-:Y:S02]  /*6dd0*/  FSEL R112, R8, -INF , !P4 ;  /* 0xff80000008707808 */ /* 0x000fe40006000000 */
[----:B------:R-:W-:Y:S01]  /*6de0*/  @P1 LOP3.LUT R231, R231, 0x8, RZ, 0xfc, !PT ;  /* 0x00000008e7e71812 */ /* 0x000fe200078efcff */
[----:B--2---:R-:W-:Y:S01]  /*6df0*/  IMAD.IADD R0, R235, 0x1, -R26 ;  /* 0x00000001eb007824 */ /* 0x004fe200078e0a1a */
[----:B------:R-:W-:Y:S01]  /*6e00*/  ISETP.GE.AND P1, PT, R26, R243, PT ;  /* 0x000000f31a00720c */ /* 0x000fe20003f26270 */
[----:B---3--:R-:W-:Y:S01]  /*6e10*/  FFMA.FTZ R7, R14, -UR35, R9 ;  /* 0x800000230e077c23 */ /* 0x008fe20008010009 */
[----:B------:R-:W-:Y:S02]  /*6e20*/  LOP3.LUT R231, R231, 0xfffffffb, RZ, 0xc0, !PT ;  /* 0xfffffffbe7e77812 */ /* 0x000fe400078ec0ff */
[----:B------:R-:W-:Y:S02]  /*6e30*/  IABS R0, R0 ;  /* 0x0000000000007213 */ /* 0x000fe40000000000 */
[----:B------:R-:W-:-:S02]  /*6e40*/  @P0 LOP3.LUT R231, R231, 0x4, RZ, 0xfc, !PT ;  /* 0x00000004e7e70812 */ /* 0x000fc400078efcff */
[----:B------:R-:W-:Y:S01]  /*6e50*/  ISETP.GE.AND P0, PT, R26, R245, PT ;  /* 0x000000f51a00720c */ /* 0x000fe20003f06270 */
[----:B------:R-:W-:Y:S01]  /*6e60*/  IMAD.MOV.U32 R3, RZ, RZ, R0 ;  /* 0x000000ffff037224 */ /* 0x000fe200078e0000 */
[----:B------:R-:W-:Y:S01]  /*6e70*/  LOP3.LUT R231, R231, 0xfffffffd, RZ, 0xc0, !PT ;  /* 0xfffffffde7e77812 */ /* 0x000fe200078ec0ff */
[----:B------:R-:W-:Y:S01]  /*6e80*/  IMAD.IADD R0, R234, 0x1, -R26 ;  /* 0x00000001ea007824 */ /* 0x000fe200078e0a1a */
[C---:B------:R-:W-:Y:S01]  /*6e90*/  ISETP.LT.OR P0, PT, R26.reuse, R240, P0 ;  /* 0x000000f01a00720c */ /* 0x040fe20000701670 */
[----:B------:R1:W-:Y:S01]  /*6ea0*/  I2F R12, R3 ;  /* 0x00000003000c7306 */ /* 0x0003e20000201400 */
[C---:B------:R-:W-:Y:S02]  /*6eb0*/  ISETP.LT.OR P4, PT, R26.reuse, R238, P1 ;  /* 0x000000ee1a00720c */ /* 0x040fe40000f81670 */
[----:B------:R-:W-:Y:S02]  /*6ec0*/  IABS R0, R0 ;  /* 0x0000000000007213 */ /* 0x000fe40000000000 */
[----:B------:R-:W-:-:S03]  /*6ed0*/  ISETP.GE.AND P2, PT, R26, R244, PT ;  /* 0x000000f41a00720c */ /* 0x000fc60003f46270 */
[----:B------:R2:W-:Y:S04]  /*6ee0*/  I2F R16, R0 ;  /* 0x0000000000107306 */ /* 0x0005e80000201400 */
[----:B------:R-:W-:Y:S02]  /*6ef0*/  @P0 LOP3.LUT R231, R231, 0x2, RZ, 0xfc, !PT ;  /* 0x00000002e7e70812 */ /* 0x000fe400078efcff */
[----:B------:R-:W-:Y:S01]  /*6f00*/  ISETP.GE.AND P0, PT, R26, R242, PT ;  /* 0x000000f21a00720c */ /* 0x000fe20003f06270 */
[----:B-1----:R-:W-:Y:S01]  /*6f10*/  FMUL.FTZ R3, R146, c[0x0][0x2ec] ;  /* 0x0000bb0092037a20 */ /* 0x002fe20000410000 */
[----:B------:R-:W-:Y:S01]  /*6f20*/  LOP3.LUT P1, RZ, R231, 0x4, RZ, 0xc0, !PT ;  /* 0x00000004e7ff7812 */ /* 0x000fe2000782c0ff */
[----:B------:R-:W-:Y:S02]  /*6f30*/  IMAD.MOV.U32 R146, RZ, RZ, R252 ;  /* 0x000000ffff927224 */ /* 0x000fe400078e00fc */
[----:B------:R-:W1:Y:S01]  /*6f40*/  MUFU.TANH R6, R3 ;  /* 0x0000000300067308 */ /* 0x000e620000002400 */
[----:B--2---:R-:W-:-:S02]  /*6f50*/  FMUL.FTZ R0, R121, c[0x0][0x2ec] ;  /* 0x0000bb0079007a20 */ /* 0x004fc40000410000 */
[----:B------:R-:W-:-:S05]  /*6f60*/  IMAD.MOV.U32 R121, RZ, RZ, R91 ;  /* 0x000000ffff797224 */ /* 0x000fca00078e005b */
[----:B------:R2:W3:Y:S01]  /*6f70*/  MUFU.TANH R9, R0 ;  /* 0x0000000000097308 */ /* 0x0004e20000002400 */
[----:B-1----:R-:W-:-:S05]  /*6f80*/  FFMA.FTZ R6, R15, -UR35, R6 ;  /* 0x800000230f067c23 */ /* 0x002fca0008010006 */
[----:B------:R-:W-:Y:S02]  /*6f90*/  FSEL R113, R6, -INF , !P3 ;  /* 0xff80000006717808 */ /* 0x000fe40005800000 */
[----:B------:R-:W-:Y:S01]  /*6fa0*/  ISETP.LT.OR P3, PT, R26, R237, P0 ;  /* 0x000000ed1a00720c */ /* 0x000fe20000761670 */
[----:B--2---:R-:W-:Y:S01]  /*6fb0*/  IMAD.IADD R0, R241, 0x1, -R26 ;  /* 0x00000001f1007824 */ /* 0x004fe200078e0a1a */
[----:B------:R-:W-:-:S04]  /*6fc0*/  ISETP.GE.AND P0, PT, R27, R245, PT ;  /* 0x000000f51b00720c */ /* 0x000fc80003f06270 */
[----:B------:R-:W-:-:S05]  /*6fd0*/  IABS R0, R0 ;  /* 0x0000000000007213 */ /* 0x000fca0000000000 */
[----:B------:R-:W-:Y:S02]  /*6fe0*/  IMAD.MOV.U32 R3, RZ, RZ, R0 ;  /* 0x000000ffff037224 */ /* 0x000fe400078e0000 */
[----:B------:R-:W-:Y:S02]  /*6ff0*/  IMAD.IADD R0, R235, 0x1, -R27 ;  /* 0x00000001eb007824 */ /* 0x000fe400078e0a1b */
[----:B------:R1:W-:Y:S03]  /*7000*/  I2F R10, R3 ;  /* 0x00000003000a7306 */ /* 0x0003e60000201400 */
[----:B------:R-:W-:-:S05]  /*7010*/  IABS R0, R0 ;  /* 0x0000000000007213 */ /* 0x000fca0000000000 */
[----:B-1----:R-:W-:Y:S01]  /*7020*/  IMAD.MOV.U32 R3, RZ, RZ, R0 ;  /* 0x000000ffff037224 */ /* 0x002fe200078e0000 */
[----:B------:R-:W-:Y:S01]  /*7030*/  IABS R0, R5 ;  /* 0x0000000500007213 */ /* 0x000fe20000000000 */
[----:B---3--:R-:W-:Y:S02]  /*7040*/  FFMA.FTZ R5, R50, -UR35, R9 ;  /* 0x8000002332057c23 */ /* 0x008fe40008010009 */
[----:B------:R1:W-:Y:S01]  /*7050*/  I2F R14, R3 ;  /* 0x00000003000e7306 */ /* 0x0003e20000201400 */
[----:B------:R-:W-:Y:S01]  /*7060*/  IMAD.MOV.U32 R50, RZ, RZ, R111 ;  /* 0x000000ffff327224 */ /* 0x000fe200078e006f */
[----:B------:R-:W-:Y:S02]  /*7070*/  FSEL R111, R7, -INF , !P5 ;  /* 0xff800000076f7808 */ /* 0x000fe40006800000 */
[----:B------:R-:W-:Y:S01]  /*7080*/  FSEL R108, R5, -INF , !P6 ;  /* 0xff800000056c7808 */ /* 0x000fe20007000000 */
[----:B------:R-:W-:Y:S01]  /*7090*/  IMAD.IADD R5, R235, 0x1, -R31 ;  /* 0x00000001eb057824 */ /* 0x000fe200078e0a1f */
[----:B------:R-:W-:-:S02]  /*70a0*/  LOP3.LUT P6, RZ, R231, 0x1, RZ, 0xc0, !PT ;  /* 0x00000001e7ff7812 */ /* 0x000fc400078cc0ff */
[----:B------:R2:W-:Y:S01]  /*70b0*/  I2F R13, R0 ;  /* 0x00000000000d7306 */ /* 0x0005e20000201400 */
[----:B------:R-:W-:Y:S02]  /*70c0*/  ISETP.LT.OR P5, PT, R26, R239, P2 ;  /* 0x000000ef1a00720c */ /* 0x000fe400017a1670 */
[----:B------:R-:W-:Y:S01]  /*70d0*/  LOP3.LUT P2, RZ, R231, 0x8, RZ, 0xc0, !PT ;  /* 0x00000008e7ff7812 */ /* 0x000fe2000784c0ff */
[----:B-1----:R-:W-:Y:S02]  /*70e0*/  FMUL.FTZ R3, R123, c[0x0][0x2ec] ;  /* 0x0000bb007b037a20 */ /* 0x002fe40000410000 */
[----:B------:R-:W-:Y:S02]  /*70f0*/  IMAD.MOV.U32 R123, RZ, RZ, R251 ;  /* 0x000000ffff7b7224 */ /* 0x000fe400078e00fb */
[----:B------:R1:W3:Y:S01]  /*7100*/  MUFU.TANH R9, R3 ;  /* 0x0000000300097308 */ /* 0x0002e20000002400 */
[----:B--2---:R-:W-:-:S05]  /*7110*/  IMAD.IADD R0, R241, 0x1, -R27 ;  /* 0x00000001f1007824 */ /* 0x004fca00078e0a1b */
[----:B------:R-:W-:-:S05]  /*7120*/  IABS R0, R0 ;  /* 0x0000000000007213 */ /* 0x000fca0000000000 */
[----:B-1----:R-:W-:Y:S02]  /*7130*/  IMAD.MOV.U32 R3, RZ, RZ, R0 ;  /* 0x000000ffff037224 */ /* 0x002fe400078e0000 */
[----:B------:R-:W-:Y:S02]  /*7140*/  IMAD.IADD R0, R235, 0x1, -R29 ;  /* 0x00000001eb007824 */ /* 0x000fe400078e0a1d */
[----:B------:R1:W-:Y:S01]  /*7150*/  I2F R15, R3 ;  /* 0x00000003000f7306 */ /* 0x0003e20000201400 */
[----:B---3--:R-:W-:Y:S02]  /*7160*/  FFMA.FTZ R8, R18, -UR35, R9 ;  /* 0x8000002312087c23 */ /* 0x008fe40008010009 */
[----:B------:R-:W-:-:S03]  /*7170*/  IABS R0, R0 ;  /* 0x0000000000007213 */ /* 0x000fc60000000000 */
[----:B------:R-:W-:Y:S02]  /*7180*/  FSEL R105, R8, -INF , !P6 ;  /* 0xff80000008697808 */ /* 0x000fe40007000000 */
[----:B------:R2:W-:Y:S01]  /*7190*/  I2F R19, R0 ;  /* 0x0000000000137306 */ /* 0x0005e20000201400 */
[----:B------:R-:W-:Y:S02]  /*71a0*/  ISETP.LT.OR P6, PT, R27, R240, P0 ;  /* 0x000000f01b00720c */ /* 0x000fe400007c1670 */
[C---:B------:R-:W-:Y:S02]  /*71b0*/  LOP3.LUT P0, RZ, R231.reuse, 0x2, RZ, 0xc0, !PT ;  /* 0x00000002e7ff7812 */ /* 0x040fe4000780c0ff */
[----:B------:R-:W-:Y:S01]  /*71c0*/  LOP3.LUT R231, R231, 0xfffffffe, RZ, 0xc0, !PT ;  /* 0xfffffffee7e77812 */ /* 0x000fe200078ec0ff */
[----:B-1----:R-:W-:Y:S02]  /*71d0*/  FMUL.FTZ R3, R147, c[0x0][0x2ec] ;  /* 0x0000bb0093037a20 */ /* 0x002fe40000410000 */
[----:B------:R-:W-:-:S02]  /*71e0*/  IMAD.MOV.U32 R147, RZ, RZ, R44 ;  /* 0x000000ffff937224 */ /* 0x000fc400078e002c */
[----:B------:R-:W1:Y:S01]  /*71f0*/  MUFU.TANH R6, R3 ;  /* 0x0000000300067308 */ /* 0x000e620000002400 */
[----:B--2---:R-:W-:Y:S02]  /*7200*/  FMUL.FTZ R0, R145, c[0x0][0x2ec] ;  /* 0x0000bb0091007a20 */ /* 0x004fe40000410000 */
[----:B------:R-:W-:-:S05]  /*7210*/  IMAD.MOV.U32 R145, RZ, RZ, R249 ;  /* 0x000000ffff917224 */ /* 0x000fca00078e00f9 */
[----:B------:R2:W3:Y:S01]  /*7220*/  MUFU.TANH R7, R0 ;  /* 0x0000000000077308 */ /* 0x0004e20000002400 */
[----:B-1----:R-:W-:-:S05]  /*7230*/  FFMA.FTZ R6, R11, -UR35, R6 ;  /* 0x800000230b067c23 */ /* 0x002fca0008010006 */
[----:B------:R-:W-:Y:S02]  /*7240*/  FSEL R109, R6, -INF , !P1 ;  /* 0xff800000066d7808 */ /* 0x000fe40004800000 */
[----:B------:R-:W-:Y:S01]  /*7250*/  ISETP.GE.AND P1, PT, R27, R243, PT ;  /* 0x000000f31b00720c */ /* 0x000fe20003f26270 */
[----:B--2---:R-:W-:Y:S02]  /*7260*/  IMAD.IADD R0, R234, 0x1, -R29 ;  /* 0x00000001ea007824 */ /* 0x004fe400078e0a1d */
[----:B---3--:R-:W-:Y:S01]  /*7270*/  FFMA.FTZ R7, R17, -UR35, R7 ;  /* 0x8000002311077c23 */ /* 0x008fe20008010007 */
[----:B------:R-:W-:Y:S02]  /*7280*/  ISETP.LT.OR P1, PT, R27, R238, P1 ;  /* 0x000000ee1b00720c */ /* 0x000fe40000f21670 */
[----:B------:R-:W-:Y:S02]  /*7290*/  IABS R0, R0 ;  /* 0x0000000000007213 */ /* 0x000fe40000000000 */
[----:B------:R-:W-:-:S02]  /*72a0*/  FSEL R107, R7, -INF , !P2 ;  /* 0xff800000076b7808 */ /* 0x000fc40005000000 */
[----:B------:R-:W-:Y:S01]  /*72b0*/  ISETP.GE.AND P2, PT, R27, R244, PT ;  /* 0x000000f41b00720c */ /* 0x000fe20003f46270 */
[----:B------:R-:W-:Y:S02]  /*72c0*/  IMAD.MOV.U32 R3, RZ, RZ, R0 ;  /* 0x000000ffff037224 */ /* 0x000fe400078e0000 */
[----:B------:R-:W-:Y:S01]  /*72d0*/  IMAD.IADD R0, R241, 0x1, -R29 ;  /* 0x00000001f1007824 */ /* 0x000fe200078e0a1d */
[----:B------:R-:W-:Y:S01]  /*72e0*/  ISETP.LT.OR P2, PT, R27, R239, P2 ;  /* 0x000000ef1b00720c */ /* 0x000fe20001741670 */
[----:B------:R1:W-:Y:S03]  /*72f0*/  I2F R20, R3 ;  /* 0x0000000300147306 */ /* 0x0003e60000201400 */
[----:B------:R-:W-:-:S09]  /*7300*/  IABS R0, R0 ;  /* 0x0000000000007213 */ /* 0x000fd20000000000 */
[----:B------:R-:W-:Y:S02]  /*7310*/  @P2 LOP3.LUT R231, R231, 0x1, RZ, 0xfc, !PT ;  /* 0x00000001e7e72812 */ /* 0x000fe400078efcff */
[----:B------:R-:W-:Y:S01]  /*7320*/  ISETP.GE.AND P2, PT, R29, R244, PT ;  /* 0x000000f41d00720c */ /* 0x000fe20003f46270 */
[----:B-1----:R-:W-:Y:S01]  /*7330*/  IMAD.MOV.U32 R3, RZ, RZ, R0 ;  /* 0x000000ffff037224 */ /* 0x002fe200078e0000 */
[----:B------:R-:W-:Y:S01]  /*7340*/  IABS R0, R5 ;  /* 0x0000000500007213 */ /* 0x000fe20000000000 */
[----:B------:R-:W-:Y:S01]  /*7350*/  IMAD.IADD R5, R235, 0x1, -R33 ;  /* 0x00000001eb057824 */ /* 0x000fe200078e0a21 */
[----:B------:R-:W-:Y:S01]  /*7360*/  LOP3.LUT R231, R231, 0xfffffff7, RZ, 0xc0, !PT ;  /* 0xfffffff7e7e77812 */ /* 0x000fe200078ec0ff */
[----:B------:R1:W-:Y:S03]  /*7370*/  I2F R18, R3 ;  /* 0x0000000300127306 */ /* 0x0003e60000201400 */
[----:B------:R-:W-:-:S02]  /*7380*/  @P1 LOP3.LUT R231, R231, 0x8, RZ, 0xfc, !PT ;  /* 0x00000008e7e71812 */ /* 0x000fc400078efcff */
[----:B------:R-:W-:Y:S02]  /*7390*/  ISETP.GE.AND P1, PT, R29, R243, PT ;  /* 0x000000f31d00720c */ /* 0x000fe40003f26270 */
[----:B------:R-:W-:Y:S01]  /*73a0*/  LOP3.LUT R231, R231, 0xfffffffb, RZ, 0xc0, !PT ;  /* 0xfffffffbe7e77812 */ /* 0x000fe200078ec0ff */
[----:B------:R2:W-:Y:S01]  /*73b0*/  I2F R21, R0 ;  /* 0x0000000000157306 */ /* 0x0005e20000201400 */
[----:B-1----:R-:W-:Y:S02]  /*73c0*/  FMUL.FTZ R3, R124, c[0x0][0x2ec] ;  /* 0x0000bb007c037a20 */ /* 0x002fe40000410000 */
[----:B------:R-:W-:-:S05]  /*73d0*/  IMAD.MOV.U32 R124, RZ, RZ, R248 ;  /* 0x000000ffff7c7224 */ /* 0x000fca00078e00f8 */
[----:B------:R1:W3:Y:S01]  /*73e0*/  MUFU.TANH R9, R3 ;  /* 0x0000000300097308 */ /* 0x0002e20000002400 */
[----:B--2---:R-:W-:-:S05]  /*73f0*/  IMAD.IADD R0, R234, 0x1, -R31 ;  /* 0x00000001ea007824 */ /* 0x004fca00078e0a1f */
[----:B------:R-:W-:-:S05]  /*7400*/  IABS R0, R0 ;  /* 0x0000000000007213 */ /* 0x000fca0000000000 */
[----:B-1----:R-:W-:Y:S02]  /*7410*/  IMAD.MOV.U32 R3, RZ, RZ, R0 ;  /* 0x000000ffff037224 */ /* 0x002fe400078e0000 */
[----:B------:R-:W-:Y:S02]  /*7420*/  IMAD.IADD R0, R241, 0x1, -R31 ;  /* 0x00000001f1007824 */ /* 0x000fe400078e0a1f */
[----:B------:R1:W-:Y:S03]  /*7430*/  I2F R17, R3 ;  /* 0x0000000300117306 */ /* 0x0003e60000201400 */
[----:B------:R-:W-:-:S05]  /*7440*/  IABS R0, R0 ;  /* 0x0000000000007213 */ /* 0x000fca0000000000 */
[----:B-1----:R-:W-:Y:S01]  /*7450*/  IMAD.MOV.U32 R3, RZ, RZ, R0 ;  /* 0x000000ffff037224 */ /* 0x002fe200078e0000 */
[----:B------:R-:W-:Y:S01]  /*7460*/  IABS R0, R5 ;  /* 0x0000000500007213 */ /* 0x000fe20000000000 */
[----:B------:R-:W-:Y:S02]  /*7470*/  FMUL.FTZ R5, R126, c[0x0][0x2ec] ;  /* 0x0000bb007e057a20 */ /* 0x000fe40000410000 */
[----:B------:R3:W-:Y:S01]  /*7480*/  I2F R11, R3 ;  /* 0x00000003000b7306 */ /* 0x0007e20000201400 */
[----:B------:R-:W-:-:S07]  /*7490*/  IMAD.MOV.U32 R126, RZ, RZ, R206 ;  /* 0x000000ffff7e7224 */ /* 0x000fce00078e00ce */
[----:B------:R1:W-:Y:S08]  /*74a0*/  I2F R23, R0 ;  /* 0x0000000000177306 */ /* 0x0003f00000201400 */
[----:B------:R-:W2:Y:S01]  /*74b0*/  MUFU.TANH R5, R5 ;  /* 0x0000000500057308 */ /* 0x000ea20000002400 */
[----:B---3--:R-:W-:Y:S02]  /*74c0*/  FFMA.FTZ R3, R51, -UR35, R9 ;  /* 0x8000002333037c23 */ /* 0x008fe40008010009 */
[----:B------:R-:W-:-:S03]  /*74d0*/  IMAD.MOV.U32 R51, RZ, RZ, R233 ;  /* 0x000000ffff337224 */ /* 0x000fc600078e00e9 */
[----:B------:R-:W-:Y:S01]  /*74e0*/  FSEL R100, R3, -INF , !P0 ;  /* 0xff80000003647808 */ /* 0x000fe20004000000 */
[----:B------:R-:W-:Y:S01]  /*74f0*/  FMUL.FTZ R3, R125, c[0x0][0x2ec] ;  /* 0x0000bb007d037a20 */ /* 0x000fe20000410000 */
[C---:B------:R-:W-:Y:S01]  /*7500*/  ISETP.GE.AND P0, PT, R27.reuse, R242, PT ;  /* 0x000000f21b00720c */ /* 0x040fe20003f06270 */
[----:B-1----:R-:W-:Y:S02]  /*7510*/  IMAD.IADD R0, R234, 0x1, -R33 ;  /* 0x00000001ea007824 */ /* 0x002fe400078e0a21 */
[----:B------:R-:W-:Y:S01]  /*7520*/  MUFU.TANH R9, R3 ;  /* 0x0000000300097308 */ /* 0x000fe20000002400 */
[----:B------:R-:W-:Y:S01]  /*7530*/  ISETP.LT.OR P0, PT, R27, R237, P0 ;  /* 0x000000ed1b00720c */ /* 0x000fe20000701670 */
[----:B------:R-:W-:Y:S01]  /*7540*/  IMAD.MOV.U32 R125, RZ, RZ, R200 ;  /* 0x000000ffff7d7224 */ /* 0x000fe200078e00c8 */
[----:B------:R-:W-:Y:S01]  /*7550*/  IABS R0, R0 ;  /* 0x0000000000007213 */ /* 0x000fe20000000000 */
[----:B--2---:R-:W-:Y:S02]  /*7560*/  FFMA.FTZ R8, R12, -UR35, R5 ;  /* 0x800000230c087c23 */ /* 0x004fe40008010005 */
[----:B------:R-:W-:-:S02]  /*7570*/  IMAD.IADD R5, R235, 0x1, -R34 ;  /* 0x00000001eb057824 */ /* 0x000fc400078e0a22 */
[----:B------:R1:W-:Y:S01]  /*7580*/  I2F R22, R0 ;  /* 0x0000000000167306 */ /* 0x0003e20000201400 */
[----:B------:R-:W-:Y:S02]  /*7590*/  FSEL R99, R8, -INF , !P5 ;  /* 0xff80000008637808 */ /* 0x000fe40006800000 */
[----:B------:R-:W-:-:S03]  /*75a0*/  ISETP.LT.OR P5, PT, R29, R238, P1 ;  /* 0x000000ee1d00720c */ /* 0x000fc60000fa1670 */
[----:B------:R-:W-:Y:S02]  /*75b0*/  @P0 LOP3.LUT R231, R231, 0x4, RZ, 0xfc, !PT ;  /* 0x00000004e7e70812 */ /* 0x000fe400078efcff */
[----:B------:R-:W-:Y:S02]  /*75c0*/  ISETP.GE.AND P0, PT, R29, R245, PT ;  /* 0x000000f51d00720c */ /* 0x000fe40003f06270 */
[----:B------:R-:W-:Y:S02]  /*75d0*/  LOP3.LUT R231, R231, 0xfffffffd, RZ, 0xc0, !PT ;  /* 0xfffffffde7e77812 */ /* 0x000fe400078ec0ff */
[----:B------:R-:W-:Y:S01]  /*75e0*/  ISETP.LT.OR P0, PT, R29, R240, P0 ;  /* 0x000000f01d00720c */ /* 0x000fe20000701670 */
[----:B-1----:R-:W-:Y:S02]  /*75f0*/  FMUL.FTZ R0, R152, c[0x0][0x2ec] ;  /* 0x0000bb0098007a20 */ /* 0x002fe40000410000 */
[----:B------:R-:W-:Y:S02]  /*7600*/  IMAD.MOV.U32 R152, RZ, RZ, R205 ;  /* 0x000000ffff987224 */ /* 0x000fe400078e00cd */
[----:B------:R1:W2:Y:S08]  /*7610*/  MUFU.TANH R6, R0 ;  /* 0x0000000000067308 */ /* 0x0002b00000002400 */
[----:B------:R-:W-:-:S02]  /*7620*/  @P0 LOP3.LUT R231, R231, 0x2, RZ, 0xfc, !PT ;  /* 0x00000002e7e70812 */ /* 0x000fc400078efcff */
[----:B------:R-:W-:Y:S02]  /*7630*/  ISETP.GE.AND P0, PT, R29, R242, PT ;  /* 0x000000f21d00720c */ /* 0x000fe40003f06270 */
[----:B------:R-:W-:Y:S01]  /*7640*/  LOP3.LUT P1, RZ, R231, 0x4, RZ, 0xc0, !PT ;  /* 0x00000004e7ff7812 */ /* 0x000fe2000782c0ff */
[----:B-1----:R-:W-:Y:S02]  /*7650*/  FMUL.FTZ R0, R154, c[0x0][0x2ec] ;  /* 0x0000bb009a007a20 */ /* 0x002fe40000410000 */
[----:B--2---:R-:W-:Y:S02]  /*7660*/  FFMA.FTZ R6, R16, -UR35, R6 ;  /* 0x8000002310067c23 */ /* 0x004fe40008010006 */
[----:B------:R1:W2:Y:S01]  /*7670*/  MUFU.TANH R7, R0 ;  /* 0x0000000000077308 */ /* 0x0002a20000002400 */
[----:B------:R-:W-:Y:S02]  /*7680*/  IMAD.MOV.U32 R154, RZ, RZ, R210 ;  /* 0x000000ffff9a7224 */ /* 0x000fe400078e00d2 */
[----:B------:R-:W-:-:S02]  /*7690*/  FSEL R101, R6, -INF , !P4 ;  /* 0xff80000006657808 */ /* 0x000fc40006000000 */
[----:B------:R-:W-:Y:S02]  /*76a0*/  ISETP.LT.OR P4, PT, R29, R237, P0 ;  /* 0x000000ed1d00720c */ /* 0x000fe40000781670 */
[----:B------:R-:W-:Y:S01]  /*76b0*/  ISETP.GE.AND P0, PT, R31, R245, PT ;  /* 0x000000f51f00720c */ /* 0x000fe20003f06270 */
[----:B-1----:R-:W-:-:S05]  /*76c0*/  IMAD.IADD R0, R241, 0x1, -R33 ;  /* 0x00000001f1007824 */ /* 0x002fca00078e0a21 */
[----:B------:R-:W-:-:S05]  /*76d0*/  IABS R0, R0 ;  /* 0x0000000000007213 */ /* 0x000fca0000000000 */
[----:B------:R-:W-:Y:S01]  /*76e0*/  IMAD.MOV.U32 R3, RZ, RZ, R0 ;  /* 0x000000ffff037224 */ /* 0x000fe200078e0000 */
[----:B------:R-:W-:Y:S01]  /*76f0*/  IABS R0, R5 ;  /* 0x0000000500007213 */ /* 0x000fe20000000000 */
[----:B--2---:R-:W-:Y:S02]  /*7700*/  FFMA.FTZ R5, R10, -UR35, R7 ;  /* 0x800000230a057c23 */ /* 0x004fe40008010007 */
[----:B------:R-:W-:Y:S01]  /*7710*/  FFMA.FTZ R7, R59, -UR35, R9 ;  /* 0x800000233b077c23 */ /* 0x000fe20008010009 */
[----:B------:R1:W-:Y:S01]  /*7720*/  I2F R24, R0 ;  /* 0x0000000000187306 */ /* 0x0003e20000201400 */
[----:B------:R-:W-:Y:S01]  /*7730*/  IMAD.MOV.U32 R59, RZ, RZ, R208 ;  /* 0x000000ffff3b7224 */ /* 0x000fe200078e00d0 */
[----:B------:R-:W-:Y:S01]  /*7740*/  FSEL R106, R5, -INF , !P3 ;  /* 0xff800000056a7808 */ /* 0x000fe20005800000 */
[----:B------:R-:W-:Y:S01]  /*7750*/  IMAD.IADD R5, R241, 0x1, -R35 ;  /* 0x00000001f1057824 */ /* 0x000fe200078e0a23 */
[----:B------:R-:W-:Y:S02]  /*7760*/  FSEL R97, R7, -INF , !P6 ;  /* 0xff80000007617808 */ /* 0x000fe40007000000 */
[----:B------:R-:W-:-:S02]  /*7770*/  LOP3.LUT P6, RZ, R231, 0x1, RZ, 0xc0, !PT ;  /* 0x00000001e7ff7812 */ /* 0x000fc400078cc0ff */
[----:B------:R2:W-:Y:S01]  /*7780*/  I2F R12, R3 ;  /* 0x00000003000c7306 */ /* 0x0005e20000201400 */
[----:B------:R-:W-:Y:S02]  /*7790*/  ISETP.LT.OR P3, PT, R29, R239, P2 ;  /* 0x000000ef1d00720c */ /* 0x000fe40001761670 */
[----:B------:R-:W-:Y:S01]  /*77a0*/  LOP3.LUT P2, RZ, R231, 0x8, RZ, 0xc0, !PT ;  /* 0x00000008e7ff7812 */ /* 0x000fe2000784c0ff */
[----:B-1----:R-:W-:Y:S02]  /*77b0*/  FMUL.FTZ R0, R127, c[0x0][0x2ec] ;  /* 0x0000bb007f007a20 */ /* 0x002fe40000410000 */
[----:B------:R-:W-:Y:S02]  /*77c0*/  IMAD.MOV.U32 R127, RZ, RZ, R87 ;  /* 0x000000ffff7f7224 */ /* 0x000fe400078e0057 */
[----:B------:R1:W3:Y:S01]  /*77d0*/  MUFU.TANH R9, R0 ;  /* 0x0000000000097308 */ /* 0x0002e20000002400 */
[----:B--2---:R-:W-:Y:S02]  /*77e0*/  FMUL.FTZ R3, R153, c[0x0][0x2ec] ;  /* 0x0000bb0099037a20 */ /* 0x004fe40000410000 */
[----:B------:R-:W-:-:S05]  /*77f0*/  IMAD.MOV.U32 R153, RZ, RZ, R207 ;  /* 0x000000ffff997224 */ /* 0x000fca00078e00cf */
[----:B------:R-:W2:Y:S01]  /*7800*/  MUFU.TANH R8, R3 ;  /* 0x0000000300087308 */ /* 0x000ea20000002400 */
[----:B-1----:R-:W-:Y:S02]  /*7810*/  IMAD.IADD R0, R234, 0x1, -R34 ;  /* 0x00000001ea007824 */ /* 0x002fe400078e0a22 */
[----:B---3--:R-:W-:-:S03]  /*7820*/  FFMA.FTZ R7, R14, -UR35, R9 ;  /* 0x800000230e077c23 */ /* 0x008fc60008010009 */
[----:B------:R-:W-:Y:S02]  /*7830*/  IABS R0, R0 ;  /* 0x0000000000007213 */ /* 0x000fe40000000000 */
[----:B------:R-:W-:Y:S01]  /*7840*/  FSEL R96, R7, -INF , !P6 ;  /* 0xff80000007607808 */ /* 0x000fe20007000000 */
[----:B--2---:R-:W-:Y:S01]  /*7850*/  FFMA.FTZ R8, R13, -UR35, R8 ;  /* 0x800000230d087c23 */ /* 0x004fe20008010008 */
[----:B------:R-:W-:Y:S01]  /*7860*/  ISETP.LT.OR P6, PT, R31, R240, P0 ;  /* 0x000000f01f00720c */ /* 0x000fe200007c1670 */
[----:B------:R-:W-:Y:S01]  /*7870*/  IMAD.MOV.U32 R3, RZ, RZ, R0 ;  /* 0x000000ffff037224 */ /* 0x000fe200078e0000 */
[----:B------:R-:W-:Y:S01]  /*7880*/  LOP3.LUT P0, RZ, R231, 0x2, RZ, 0xc0, !PT ;  /* 0x00000002e7ff7812 */ /* 0x000fe2000780c0ff */
[----:B------:R-:W-:Y:S01]  /*7890*/  IMAD.IADD R0, R241, 0x1, -R34 ;  /* 0x00000001f1007824 */ /* 0x000fe200078e0a22 */
[----:B------:R-:W-:Y:S01]  /*78a0*/  FSEL R98, R8, -INF , !P2 ;  /* 0xff80000008627808 */ /* 0x000fe20005000000 */
[----:B------:R1:W-:Y:S01]  /*78b0*/  I2F R25, R3 ;  /* 0x0000000300197306 */ /* 0x0003e20000201400 */
[----:B------:R-:W-:-:S02]  /*78c0*/  ISETP.GE.AND P2, PT, R31, R244, PT ;  /* 0x000000f41f00720c */ /* 0x000fc40003f46270 */
[----:B------:R-:W-:Y:S02]  /*78d0*/  IABS R0, R0 ;  /* 0x0000000000007213 */ /* 0x000fe40000000000 */
[----:B------:R-:W-:Y:S02]  /*78e0*/  ISETP.LT.OR P2, PT, R31, R239, P2 ;  /* 0x000000ef1f00720c */ /* 0x000fe40001741670 */
[----:B------:R-:W-:Y:S01]  /*78f0*/  LOP3.LUT R231, R231, 0xfffffffd, RZ, 0xc0, !PT ;  /* 0xfffffffde7e77812 */ /* 0x000fe200078ec0ff */
[----:B------:R2:W-:Y:S01]  /*7900*/  I2F R16, R0 ;  /* 0x0000000000107306 */ /* 0x0005e20000201400 */
[----:B-1----:R-:W-:-:S09]  /*7910*/  FMUL.FTZ R3, R180, c[0x0][0x2ec] ;  /* 0x0000bb00b4037a20 */ /* 0x002fd20000410000 */
[----:B------:R-:W-:Y:S01]  /*7920*/  @P2 LOP3.LUT R231, R231, 0x2, RZ, 0xfc, !PT ;  /* 0x00000002e7e72812 */ /* 0x000fe200078efcff */
[----:B------:R-:W-:Y:S01]  /*7930*/  MUFU.TANH R9, R3 ;  /* 0x0000000300097308 */ /* 0x000fe20000002400 */
[----:B------:R-:W-:Y:S02]  /*7940*/  ISETP.GE.AND P2, PT, R33, R244, PT ;  /* 0x000000f42100720c */ /* 0x000fe40003f46270 */
[----:B------:R-:W-:Y:S01]  /*7950*/  LOP3.LUT R231, R231, 0xfffffff7, RZ, 0xc0, !PT ;  /* 0xfffffff7e7e77812 */ /* 0x000fe200078ec0ff */
[----:B--2---:R-:W-:Y:S02]  /*7960*/  FMUL.FTZ R0, R155, c[0x0][0x2ec] ;  /* 0x0000bb009b007a20 */ /* 0x004fe40000410000 */
[----:B------:R-:W-:Y:S02]  /*7970*/  IMAD.MOV.U32 R155, RZ, RZ, R89 ;  /* 0x000000ffff9b7224 */ /* 0x000fe400078e0059 */
[----:B------:R1:W2:Y:S02]  /*7980*/  MUFU.TANH R6, R0 ;  /* 0x0000000000067308 */ /* 0x0002a40000002400 */
[----:B-1----:R-:W-:-:S02]  /*7990*/  IMAD.IADD R0, R235, 0x1, -R35 ;  /* 0x00000001eb007824 */ /* 0x002fc400078e0a23 */
[----:B--2---:R-:W-:-:S03]  /*79a0*/  FFMA.FTZ R6, R15, -UR35, R6 ;  /* 0x800000230f067c23 */ /* 0x004fc60008010006 */
[----:B------:R-:W-:Y:S02]  /*79b0*/  IABS R0, R0 ;  /* 0x0000000000007213 */ /* 0x000fe40000000000 */
[----:B------:R-:W-:Y:S02]  /*79c0*/  FSEL R104, R6, -INF , !P1 ;  /* 0xff80000006687808 */ /* 0x000fe40004800000 */
[C---:B------:R-:W-:Y:S01]  /*79d0*/  ISETP.GE.AND P1, PT, R31.reuse, R243, PT ;  /* 0x000000f31f00720c */ /* 0x040fe20003f26270 */
        /* <DEDUP_REMOVED lines=9> */
[----:B------:R-:W-:Y:S01]  /*7a70*/  FFMA.FTZ R5, R64, -UR35, R9 ;  /* 0x8000002340057c23 */ /* 0x000fe20008010009 */
[----:B------:R-:W-:Y:S01]  /*7a80*/  LOP3.LUT R231, R231, 0xfffffffb, RZ, 0xc0, !PT ;  /* 0xfffffffbe7e77812 */ /* 0x000fe200078ec0ff */
[----:B------:R1:W-:Y:S01]  /*7a90*/  I2F R28, R3 ;  /* 0x00000003001c7306 */ /* 0x0003e20000201400 */
[----:B------:R-:W-:Y:S02]  /*7aa0*/  IMAD.MOV.U32 R64, RZ, RZ, R90 ;  /* 0x000000ffff407224 */ /* 0x000fe400078e005a */
[----:B------:R-:W-:Y:S01]  /*7ab0*/  FSEL R120, R5, -INF , !P0 ;  /* 0xff80000005787808 */ /* 0x000fe20004000000 */
[----:B------:R-:W-:Y:S01]  /*7ac0*/  IMAD.IADD R5, R234, 0x1, -R41 ;  /* 0x00000001ea057824 */ /* 0x000fe200078e0a29 */
[----:B------:R-:W-:-:S03]  /*7ad0*/  ISETP.GE.AND P0, PT, R31, R242, PT ;  /* 0x000000f21f00720c */ /* 0x000fc60003f06270 */
[----:B------:R2:W-:Y:S01]  /*7ae0*/  I2F R26, R0 ;  /* 0x00000000001a7306 */ /* 0x0005e20000201400 */
[----:B------:R-:W-:Y:S01]  /*7af0*/  ISETP.LT.OR P0, PT, R31, R237, P0 ;  /* 0x000000ed1f00720c */ /* 0x000fe20000701670 */
[----:B-1----:R-:W-:-:S06]  /*7b00*/  FMUL.FTZ R3, R182, c[0x0][0x2ec] ;  /* 0x0000bb00b6037a20 */ /* 0x002fcc0000410000 */
[----:B------:R1:W3:Y:S06]  /*7b10*/  MUFU.TANH R9, R3 ;  /* 0x0000000300097308 */ /* 0x0002ec0000002400 */
[----:B------:R-:W-:Y:S01]  /*7b20*/  @P0 LOP3.LUT R231, R231, 0x4, RZ, 0xfc, !PT ;  /* 0x00000004e7e70812 */ /* 0x000fe200078efcff */
[----:B--2---:R-:W-:Y:S01]  /*7b30*/  IMAD.IADD R0, R235, 0x1, -R40 ;  /* 0x00000001eb007824 */ /* 0x004fe200078e0a28 */
[----:B------:R-:W-:-:S04]  /*7b40*/  ISETP.GE.AND P0, PT, R33, R242, PT ;  /* 0x000000f22100720c */ /* 0x000fc80003f06270 */
        /* <DEDUP_REMOVED lines=8> */
[----:B------:R-:W-:-:S04]  /*7bd0*/  ISETP.GE.AND P3, PT, R33, R245, PT ;  /* 0x000000f52100720c */ /* 0x000fc80003f66270 */
[----:B------:R-:W-:Y:S01]  /*7be0*/  ISETP.LT.OR P3, PT, R33, R240, P3 ;  /* 0x000000f02100720c */ /* 0x000fe20001f61670 */
[----:B-1----:R-:W-:-:S04]  /*7bf0*/  FMUL.FTZ R3, R198, c[0x0][0x2ec] ;  /* 0x0000bb00c6037a20 */ /* 0x002fc80000410000 */
[----:B------:R-:W1:Y:S01]  /*7c00*/  MUFU.TANH R6, R3 ;  /* 0x0000000300067308 */ /* 0x000e620000002400 */
[----:B--2---:R-:W-:-:S07]  /*7c10*/  FMUL.FTZ R0, R196, c[0x0][0x2ec] ;  /* 0x0000bb00c4007a20 */ /* 0x004fce0000410000 */
[----:B------:R2:W3:Y:S01]  /*7c20*/  MUFU.TANH R7, R0 ;  /* 0x0000000000077308 */ /* 0x0004e20000002400 */
[----:B-1----:R-:W-:-:S05]  /*7c30*/  FFMA.FTZ R6, R18, -UR35, R6 ;  /* 0x8000002312067c23 */ /* 0x002fca0008010006 */
[----:B------:R-:W-:Y:S02]  /*7c40*/  FSEL R122, R6, -INF , !P4 ;  /* 0xff800000067a7808 */ /* 0x000fe40006000000 */
[----:B------:R-:W-:Y:S01]  /*7c50*/  ISETP.LT.OR P4, PT, R33, R238, P1 ;  /* 0x000000ee2100720c */ /* 0x000fe20000f81670 */
[----:B--2---:R-:W-:Y:S02]  /*7c60*/  IMAD.IADD R0, R241, 0x1, -R40 ;  /* 0x00000001f1007824 */ /* 0x004fe400078e0a28 */
[----:B---3--:R-:W-:-:S03]  /*7c70*/  FFMA.FTZ R7, R20, -UR35, R7 ;  /* 0x8000002314077c23 */ /* 0x008fc60008010007 */
[----:B------:R-:W-:Y:S02]  /*7c80*/  IABS R0, R0 ;  /* 0x0000000000007213 */ /* 0x000fe40000000000 */
[----:B------:R-:W-:Y:S02]  /*7c90*/  FSEL R252, R7, -INF , !P5 ;  /* 0xff80000007fc7808 */ /* 0x000fe40006800000 */
[----:B------:R-:W-:Y:S01]  /*7ca0*/  ISETP.LT.OR P5, PT, R33, R239, P2 ;  /* 0x000000ef2100720c */ /* 0x000fe200017a1670 */
[----:B------:R-:W-:Y:S01]  /*7cb0*/  IMAD.MOV.U32 R3, RZ, RZ, R0 ;  /* 0x000000ffff037224 */ /* 0x000fe200078e0000 */
[----:B------:R-:W-:Y:S01]  /*7cc0*/  LOP3.LUT P2, RZ, R231, 0x8, RZ, 0xc0, !PT ;  /* 0x00000008e7ff7812 */ /* 0x000fe2000784c0ff */
[----:B------:R-:W-:Y:S02]  /*7cd0*/  IMAD.IADD R0, R235, 0x1, -R41 ;  /* 0x00000001eb007824 */ /* 0x000fe400078e0a29 */
[----:B------:R1:W-:Y:S03]  /*7ce0*/  I2F R15, R3 ;  /* 0x00000003000f7306 */ /* 0x0003e60000201400 */
[----:B------:R-:W-:-:S05]  /*7cf0*/  IABS R0, R0 ;  /* 0x0000000000007213 */ /* 0x000fca0000000000 */
[----:B-1----:R-:W-:Y:S01]  /*7d00*/  IMAD.MOV.U32 R3, RZ, RZ, R0 ;  /* 0x000000ffff037224 */ /* 0x002fe200078e0000 */
[----:B------:R-:W-:Y:S01]  /*7d10*/  IABS R0, R5 ;  /* 0x0000000500007213 */ /* 0x000fe20000000000 */
[----:B------:R-:W-:Y:S02]  /*7d20*/  IMAD.IADD R5, R235, 0x1, -R42 ;  /* 0x00000001eb057824 */ /* 0x000fe400078e0a2a */
[----:B------:R1:W-:Y:S08]  /*7d30*/  I2F R39, R3 ;  /* 0x0000000300277306 */ /* 0x0003f00000201400 */
[----:B------:R2:W-:Y:S01]  /*7d40*/  I2F R29, R0 ;  /* 0x00000000001d7306 */ /* 0x0005e20000201400 */
[----:B-1----:R-:W-:-:S02]  /*7d50*/  FMUL.FTZ R3, R181, c[0x0][0x2ec] ;  /* 0x0000bb00b5037a20 */ /* 0x002fc40000410000 */
[----:B------:R-:W-:-:S05]  /*7d60*/  IMAD.MOV.U32 R181, RZ, RZ, R192 ;  /* 0x000000ffffb57224 */ /* 0x000fca00078e00c0 */
        /* <DEDUP_REMOVED lines=9> */
[----:B------:R1:W-:Y:S01]  /*7e00*/  MUFU.TANH R10, R3 ;  /* 0x00000003000a7308 */ /* 0x0003e20000002400 */
[----:B---3--:R-:W-:-:S07]  /*7e10*/  FFMA.FTZ R0, R66, -UR35, R9 ;  /* 0x8000002342007c23 */ /* 0x008fce0008010009 */
[----:B------:R2:W3:Y:S01]  /*7e20*/  MUFU.TANH R9, R5 ;  /* 0x0000000500097308 */ /* 0x0004e20000002400 */
[----:B------:R-:W-:Y:S01]  /*7e30*/  FSEL R249, R0, -INF , !P6 ;  /* 0xff80000000f97808 */ /* 0x000fe20007000000 */
[----:B------:R-:W-:Y:S01]  /*7e40*/  IMAD.IADD R0, R234, 0x1, -R42 ;  /* 0x00000001ea007824 */ /* 0x000fe200078e0a2a */
[C---:B------:R-:W-:Y:S02]  /*7e50*/  LOP3.LUT P6, RZ, R231.reuse, 0x2, RZ, 0xc0, !PT ;  /* 0x00000002e7ff7812 */ /* 0x040fe400078cc0ff */
[----:B------:R-:W-:Y:S02]  /*7e60*/  LOP3.LUT R231, R231, 0xfffffffe, RZ, 0xc0, !PT ;  /* 0xfffffffee7e77812 */ /* 0x000fe400078ec0ff */
[----:B------:R-:W-:Y:S01]  /*7e70*/  IABS R0, R0 ;  /* 0x0000000000007213 */ /* 0x000fe20000000000 */
[----:B-1----:R-:W-:Y:S01]  /*7e80*/  FMUL.FTZ R3, R199, c[0x0][0x2ec] ;  /* 0x0000bb00c7037a20 */ /* 0x002fe20000410000 */
[----:B------:R-:W-:Y:S02]  /*7e90*/  @P3 LOP3.LUT R231, R231, 0x1, RZ, 0xfc, !PT ;  /* 0x00000001e7e73812 */ /* 0x000fe400078efcff */
[----:B------:R-:W-:Y:S01]  /*7ea0*/  ISETP.LT.OR P3, PT, R33, R237, P0 ;  /* 0x000000ed2100720c */ /* 0x000fe20000761670 */
[----:B------:R1:W-:Y:S01]  /*7eb0*/  MUFU.TANH R8, R3 ;  /* 0x0000000300087308 */ /* 0x0003e20000002400 */
[----:B------:R-:W-:-:S02]  /*7ec0*/  ISETP.GE.AND P0, PT, R34, R245, PT ;  /* 0x000000f52200720c */ /* 0x000fc40003f06270 */
[----:B------:R-:W-:Y:S01]  /*7ed0*/  LOP3.LUT P1, RZ, R231, 0x4, RZ, 0xc0, !PT ;  /* 0x00000004e7ff7812 */ /* 0x000fe2000782c0ff */
[----:B--2---:R-:W-:Y:S02]  /*7ee0*/  IMAD.IADD R5, R241, 0x1, -R42 ;  /* 0x00000001f1057824 */ /* 0x004fe400078e0a2a */
[----:B---3--:R-:W-:-:S05]  /*7ef0*/  FFMA.FTZ R6, R17, -UR35, R9 ;  /* 0x8000002311067c23 */ /* 0x008fca0008010009 */
[----:B------:R-:W-:Y:S02]  /*7f00*/  FSEL R208, R6, -INF , !P2 ;  /* 0xff80000006d07808 */ /* 0x000fe40005000000 */
[----:B------:R-:W-:Y:S01]  /*7f10*/  ISETP.GE.AND P2, PT, R34, R244, PT ;  /* 0x000000f42200720c */ /* 0x000fe20003f46270 */
[----:B-1----:R-:W-:-:S03]  /*7f20*/  FMUL.FTZ R3, R156, c[0x0][0x2ec] ;  /* 0x0000bb009c037a20 */ /* 0x002fc60000410000 */
[----:B------:R-:W-:Y:S01]  /*7f30*/  ISETP.LT.OR P2, PT, R34, R239, P2 ;  /* 0x000000ef2200720c */ /* 0x000fe20001741670 */
[----:B------:R-:W-:Y:S01]  /*7f40*/  IMAD.MOV.U32 R156, RZ, RZ, R154 ;  /* 0x000000ffff9c7224 */ /* 0x000fe200078e009a */
[----:B------:R1:W2:Y:S01]  /*7f50*/  MUFU.TANH R7, R3 ;  /* 0x0000000300077308 */ /* 0x0002a20000002400 */
[----:B------:R-:W-:Y:S02]  /*7f60*/  IMAD.MOV.U32 R154, RZ, RZ, R47 ;  /* 0x000000ffff9a7224 */ /* 0x000fe400078e002f */
[----:B-1----:R-:W-:Y:S01]  /*7f70*/  IMAD.MOV.U32 R3, RZ, RZ, R0 ;  /* 0x000000ffff037224 */ /* 0x002fe200078e0000 */
[----:B------:R-:W-:Y:S01]  /*7f80*/  IABS R0, R5 ;  /* 0x0000000500007213 */ /* 0x000fe20000000000 */
[----:B--2---:R-:W-:-:S03]  /*7f90*/  FFMA.FTZ R7, R68, -UR35, R7 ;  /* 0x8000002344077c23 */ /* 0x004fc60008010007 */
[----:B------:R1:W-:Y:S01]  /*7fa0*/  I2F R27, R3 ;  /* 0x00000003001b7306 */ /* 0x0003e20000201400 */
[----:B------:R-:W-:Y:S02]  /*7fb0*/  FFMA.FTZ R5, R11, -UR35, R8 ;  /* 0x800000230b057c23 */ /* 0x000fe40008010008 */
[----:B------:R-:W-:-:S03]  /*7fc0*/  FMUL.FTZ R8, R184, c[0x0][0x2ec] ;  /* 0x0000bb00b8087a20 */ /* 0x000fc60000410000 */
[----:B------:R-:W-:Y:S01]  /*7fd0*/  FSEL R233, R5, -INF , !P1 ;  /* 0xff80000005e97808 */ /* 0x000fe20004800000 */
[----:B------:R-:W-:Y:S01]  /*7fe0*/  IMAD.IADD R5, R234, 0x1, -R36 ;  /* 0x00000001ea057824 */ /* 0x000fe200078e0a24 */
[----:B------:R2:W-:Y:S01]  /*7ff0*/  I2F R17, R0 ;  /* 0x0000000000117306 */ /* 0x0005e20000201400 */
[----:B------:R-:W-:-:S04]  /*8000*/  ISETP.GE.AND P1, PT, R34, R243, PT ;  /* 0x000000f32200720c */ /* 0x000fc80003f26270 */
[C---:B------:R-:W-:Y:S01]  /*8010*/  ISETP.LT.OR P1, PT, R34.reuse, R238, P1 ;  /* 0x000000ee2200720c */ /* 0x040fe20000f21670 */
[----:B-1----:R-:W-:Y:S02]  /*8020*/  FFMA.FTZ R3, R21, -UR35, R10 ;  /* 0x8000002315037c23 */ /* 0x002fe4000801000a */
[----:B------:R-:W1:Y:S03]  /*8030*/  MUFU.TANH R8, R8 ;  /* 0x0000000800087308 */ /* 0x000e660000002400 */
[----:B------:R-:W-:Y:S02]  /*8040*/  FSEL R210, R3, -INF , !P6 ;  /* 0xff80000003d27808 */ /* 0x000fe40007000000 */
[----:B------:R-:W-:Y:S01]  /*8050*/  ISETP.LT.OR P6, PT, R34, R240, P0 ;  /* 0x000000f02200720c */ /* 0x000fe200007c1670 */
[----:B--2---:R-:W-:Y:S01]  /*8060*/  FMUL.FTZ R0, R158, c[0x0][0x2ec] ;  /* 0x0000bb009e007a20 */ /* 0x004fe20000410000 */
[C---:B------:R-:W-:Y:S01]  /*8070*/  LOP3.LUT P0, RZ, R231.reuse, 0x1, RZ, 0xc0, !PT ;  /* 0x00000001e7ff7812 */ /* 0x040fe2000780c0ff */
[----:B------:R-:W-:Y:S01]  /*8080*/  IMAD.MOV.U32 R158, RZ, RZ, R59 ;  /* 0x000000ffff9e7224 */ /* 0x000fe200078e003b */
[----:B------:R-:W-:Y:S01]  /*8090*/  LOP3.LUT R231, R231, 0xfffffffe, RZ, 0xc0, !PT ;  /* 0xfffffffee7e77812 */ /* 0x000fe200078ec0ff */
[----:B------:R2:W3:Y:S01]  /*80a0*/  MUFU.TANH R9, R0 ;  /* 0x0000000000097308 */ /* 0x0004e20000002400 */
[----:B------:R-:W-:Y:S01]  /*80b0*/  FSEL R203, R7, -INF , !P0 ;  /* 0xff80000007cb7808 */ /* 0x000fe20004000000 */
[----:B------:R-:W-:Y:S01]  /*80c0*/  IMAD.MOV.U32 R59, RZ, RZ, R58 ;  /* 0x000000ffff3b7224 */ /* 0x000fe200078e003a */
[----:B------:R-:W-:Y:S01]  /*80d0*/  ISETP.GE.AND P0, PT, R34, R242, PT ;  /* 0x000000f22200720c */ /* 0x000fe20003f06270 */
[----:B------:R-:W-:Y:S01]  /*80e0*/  IMAD.MOV.U32 R58, RZ, RZ, R211 ;  /* 0x000000ffff3a7224 */ /* 0x000fe200078e00d3 */
[----:B------:R-:W-:Y:S01]  /*80f0*/  @P2 LOP3.LUT R231, R231, 0x1, RZ, 0xfc, !PT ;  /* 0x00000001e7e72812 */ /* 0x000fe200078efcff */
[----:B-1----:R-:W-:Y:S01]  /*8100*/  FFMA.FTZ R8, R22, -UR35, R8 ;  /* 0x8000002316087c23 */ /* 0x002fe20008010008 */
[----:B------:R-:W-:-:S02]  /*8110*/  ISETP.LT.OR P0, PT, R34, R237, P0 ;  /* 0x000000ed2200720c */ /* 0x000fc40000701670 */
[----:B------:R-:W-:Y:S02]  /*8120*/  LOP3.LUT R231, R231, 0xfffffff7, RZ, 0xc0, !PT ;  /* 0xfffffff7e7e77812 */ /* 0x000fe400078ec0ff */
[----:B------:R-:W-:Y:S02]  /*8130*/  FSEL R193, R8, -INF , !P4 ;  /* 0xff80000008c17808 */ /* 0x000fe40006000000 */
[----:B------:R-:W-:Y:S02]  /*8140*/  @P1 LOP3.LUT R231, R231, 0x8, RZ, 0xfc, !PT ;  /* 0x00000008e7e71812 */ /* 0x000fe400078efcff */
[----:B------:R-:W-:Y:S01]  /*8150*/  ISETP.GE.AND P2, PT, R35, R244, PT ;  /* 0x000000f42300720c */ /* 0x000fe20003f46270 */
[----:B--2---:R-:W-:Y:S01]  /*8160*/  IMAD.IADD R0, R235, 0x1, -R43 ;  /* 0x00000001eb007824 */ /* 0x004fe200078e0a2b */
[----:B------:R-:W-:Y:S01]  /*8170*/  LOP3.LUT R231, R231, 0xfffffffb, RZ, 0xc0, !PT ;  /* 0xfffffffbe7e77812 */ /* 0x000fe200078ec0ff */
[----:B---3--:R-:W-:Y:S01]  /*8180*/  FFMA.FTZ R7, R23, -UR35, R9 ;  /* 0x8000002317077c23 */ /* 0x008fe20008010009 */
[----:B------:R-:W-:-:S02]  /*8190*/  ISETP.GE.AND P1, PT, R35, R243, PT ;  /* 0x000000f32300720c */ /* 0x000fc40003f26270 */
[----:B------:R-:W-:Y:S02]  /*81a0*/  IABS R0, R0 ;  /* 0x0000000000007213 */ /* 0x000fe40000000000 */
[----:B------:R-:W-:Y:S02]  /*81b0*/  FSEL R194, R7, -INF , !P5 ;  /* 0xff80000007c27808 */ /* 0x000fe40006800000 */
[----:B------:R-:W-:Y:S01]  /*81c0*/  @P0 LOP3.LUT R231, R231, 0x4, RZ, 0xfc, !PT ;  /* 0x00000004e7e70812 */ /* 0x000fe200078efcff */
[----:B------:R-:W-:Y:S01]  /*81d0*/  IMAD.MOV.U32 R3, RZ, RZ, R0 ;  /* 0x000000ffff037224 */ /* 0x000fe200078e0000 */
[----:B------:R-:W-:Y:S01]  /*81e0*/  ISETP.GE.AND P0, PT, R35, R245, PT ;  /* 0x000000f52300720c */ /* 0x000fe20003f06270 */
[----:B------:R-:W-:Y:S01]  /*81f0*/  IMAD.IADD R0, R234, 0x1, -R43 ;  /* 0x00000001ea007824 */ /* 0x000fe200078e0a2b */
[----:B------:R-:W-:Y:S01]  /*8200*/  LOP3.LUT R231, R231, 0xfffffffd, RZ, 0xc0, !PT ;  /* 0xfffffffde7e77812 */ /* 0x000fe200078ec0ff */
[----:B------:R1:W-:Y:S01]  /*8210*/  I2F R31, R3 ;  /* 0x00000003001f7306 */ /* 0x0003e20000201400 */
[----:B------:R-:W-:-:S02]  /*8220*/  ISETP.LT.OR P0, PT, R35, R240, P0 ;  /* 0x000000f02300720c */ /* 0x000fc40000701670 */
[----:B------:R-:W-:Y:S02]  /*8230*/  IABS R0, R0 ;  /* 0x0000000000007213 */ /* 0x000fe40000000000 */
[----:B------:R-:W-:-:S03]  /*8240*/  ISETP.LT.OR P5, PT, R35, R238, P1 ;  /* 0x000000ee2300720c */ /* 0x000fc60000fa1670 */
[----:B------:R2:W-:Y:S06]  /*8250*/  I2F R20, R0 ;  /* 0x0000000000147306 */ /* 0x0005ec0000201400 */
[----:B------:R-:W-:Y:S01]  /*8260*/  @P0 LOP3.LUT R231, R231, 0x2, RZ, 0xfc, !PT ;  /* 0x00000002e7e70812 */ /* 0x000fe200078efcff */
[----:B-1----:R-:W-:Y:S01]  /*8270*/  FMUL.FTZ R3, R186, c[0x0][0x2ec] ;  /* 0x0000bb00ba037a20 */ /* 0x002fe20000410000 */
[----:B------:R-:W-:Y:S02]  /*8280*/  ISETP.GE.AND P0, PT, R35, R242, PT ;  /* 0x000000f22300720c */ /* 0x000fe40003f06270 */
[----:B------:R-:W-:Y:S01]  /*8290*/  LOP3.LUT P1, RZ, R231, 0x4, RZ, 0xc0, !PT ;  /* 0x00000004e7ff7812 */ /* 0x000fe2000782c0ff */
[----:B------:R-:W1:Y:S01]  /*82a0*/  MUFU.TANH R6, R3 ;  /* 0x0000000300067308 */ /* 0x000e620000002400 */
[----:B------:R-:W-:-:S02]  /*82b0*/  ISETP.LT.OR P4, PT, R35, R237, P0 ;  /* 0x000000ed2300720c */ /* 0x000fc40000781670 */
[----:B------:R-:W-:Y:S01]  /*82c0*/  ISETP.GE.AND P0, PT, R40, R245, PT ;  /* 0x000000f52800720c */ /* 0x000fe20003f06270 */
[----:B--2---:R-:W-:Y:S02]  /*82d0*/  FMUL.FTZ R0, R157, c[0x0][0x2ec] ;  /* 0x0000bb009d007a20 */ /* 0x004fe40000410000 */
[----:B------:R-:W-:Y:S02]  /*82e0*/  IMAD.MOV.U32 R157, RZ, RZ, R153 ;  /* 0x000000ffff9d7224 */ /* 0x000fe400078e0099 */
[----:B------:R2:W3:Y:S01]  /*82f0*/  MUFU.TANH R9, R0 ;  /* 0x0000000000097308 */ /* 0x0004e20000002400 */
[----:B------:R-:W-:Y:S02]  /*8300*/  IMAD.MOV.U32 R153, RZ, RZ, R204 ;  /* 0x000000ffff997224 */ /* 0x000fe400078e00cc */
[----:B-1----:R-:W-:-:S05]  /*8310*/  FFMA.FTZ R6, R12, -UR35, R6 ;  /* 0x800000230c067c23 */ /* 0x002fca0008010006 */
[----:B------:R-:W-:Y:S02]  /*8320*/  FSEL R199, R6, -INF , !P3 ;  /* 0xff80000006c77808 */ /* 0x000fe40005800000 */
[----:B------:R-:W-:Y:S01]  /*8330*/  ISETP.LT.OR P3, PT, R35, R239, P2 ;  /* 0x000000ef2300720c */ /* 0x000fe20001761670 */
[----:B--2---:R-:W-:Y:S01]  /*8340*/  IMAD.IADD R0, R241, 0x1, -R43 ;  /* 0x00000001f1007824 */ /* 0x004fe200078e0a2b */
[----:B------:R-:W-:-:S04]  /*8350*/  LOP3.LUT P2, RZ, R231, 0x8, RZ, 0xc0, !PT ;  /* 0x00000008e7ff7812 */ /* 0x000fc8000784c0ff */
        /* <DEDUP_REMOVED lines=8> */
[----:B------:R1:W-:Y:S03]  /*83e0*/  I2F R21, R3 ;  /* 0x0000000300157306 */ /* 0x0003e60000201400 */
[----:B------:R-:W-:Y:S01]  /*83f0*/  FSEL R192, R5, -INF , !P6 ;  /* 0xff80000005c07808 */ /* 0x000fe20007000000 */
[----:B------:R-:W-:Y:S01]  /*8400*/  IMAD.IADD R5, R235, 0x1, -R38 ;  /* 0x00000001eb057824 */ /* 0x000fe200078e0a26 */
[----:B------:R-:W-:-:S03]  /*8410*/  LOP3.LUT P6, RZ, R231, 0x1, RZ, 0xc0, !PT ;  /* 0x00000001e7ff7812 */ /* 0x000fc600078cc0ff */
[----:B------:R2:W-:Y:S01]  /*8420*/  I2F R18, R0 ;  /* 0x0000000000127306 */ /* 0x0005e20000201400 */
[----:B-1----:R-:W-:Y:S02]  /*8430*/  FMUL.FTZ R3, R159, c[0x0][0x2ec] ;  /* 0x0000bb009f037a20 */ /* 0x002fe40000410000 */
[----:B------:R-:W-:-:S05]  /*8440*/  IMAD.MOV.U32 R159, RZ, RZ, R51 ;  /* 0x000000ffff9f7224 */ /* 0x000fca00078e0033 */
[----:B------:R1:W3:Y:S01]  /*8450*/  MUFU.TANH R9, R3 ;  /* 0x0000000300097308 */ /* 0x0002e20000002400 */
[----:B------:R-:W-:Y:S02]  /*8460*/  IMAD.MOV.U32 R51, RZ, RZ, R49 ;  /* 0x000000ffff337224 */ /* 0x000fe400078e0031 */
[----:B------:R-:W-:Y:S02]  /*8470*/  IMAD.MOV.U32 R49, RZ, RZ, R250 ;  /* 0x000000ffff317224 */ /* 0x000fe400078e00fa */
        /* <DEDUP_REMOVED lines=12> */
[----:B-1----:R-:W-:-:S04]  /*8540*/  FMUL.FTZ R3, R187, c[0x0][0x2ec] ;  /* 0x0000bb00bb037a20 */ /* 0x002fc80000410000 */
[----:B------:R-:W1:Y:S01]  /*8550*/  MUFU.TANH R6, R3 ;  /* 0x0000000300067308 */ /* 0x000e620000002400 */
[----:B--2---:R-:W-:Y:S02]  /*8560*/  FMUL.FTZ R0, R185, c[0x0][0x2ec] ;  /* 0x0000bb00b9007a20 */ /* 0x004fe40000410000 */
[----:B------:R-:W-:-:S05]  /*8570*/  IMAD.MOV.U32 R185, RZ, RZ, R209 ;  /* 0x000000ffffb97224 */ /* 0x000fca00078e00d1 */
[----:B------:R2:W3:Y:S01]  /*8580*/  MUFU.TANH R7, R0 ;  /* 0x0000000000077308 */ /* 0x0004e20000002400 */
[----:B-1----:R-:W-:Y:S02]  /*8590*/  FFMA.FTZ R6, R16, -UR35, R6 ;  /* 0x8000002310067c23 */ /* 0x002fe40008010006 */
[----:B------:R-:W-:Y:S02]  /*85a0*/  IMAD.MOV.U32 R16, RZ, RZ, R154 ;  /* 0x000000ffff107224 */ /* 0x000fe400078e009a */
[----:B------:R-:W-:Y:S01]  /*85b0*/  IMAD.MOV.U32 R154, RZ, RZ, R50 ;  /* 0x000000ffff9a7224 */ /* 0x000fe200078e0032 */
[----:B------:R-:W-:Y:S02]  /*85c0*/  FSEL R182, R6, -INF , !P1 ;  /* 0xff80000006b67808 */ /* 0x000fe40004800000 */
[----:B------:R-:W-:Y:S01]  /*85d0*/  ISETP.GE.AND P1, PT, R40, R243, PT ;  /* 0x000000f32800720c */ /* 0x000fe20003f26270 */
[----:B--2---:R-:W-:Y:S02]  /*85e0*/  IMAD.IADD R0, R234, 0x1, -R37 ;  /* 0x00000001ea007824 */ /* 0x004fe400078e0a25 */
[----:B---3--:R-:W-:Y:S01]  /*85f0*/  FFMA.FTZ R7, R25, -UR35, R7 ;  /* 0x8000002319077c23 */ /* 0x008fe20008010007 */
[----:B------:R-:W-:-:S02]  /*8600*/  ISETP.LT.OR P1, PT, R40, R238, P1 ;  /* 0x000000ee2800720c */ /* 0x000fc40000f21670 */
        /* <DEDUP_REMOVED lines=19> */
[----:B-1----:R-:W-:-:S07]  /*8740*/  FMUL.FTZ R3, R188, c[0x0][0x2ec] ;  /* 0x0000bb00bc037a20 */ /* 0x002fce0000410000 */
        /* <DEDUP_REMOVED lines=10> */
[----:B------:R3:W-:Y:S08]  /*87f0*/  I2F R25, R3 ;  /* 0x0000000300197306 */ /* 0x0007f00000201400 */
[----:B------:R1:W-:Y:S08]  /*8800*/  I2F R95, R0 ;  /* 0x00000000005f7306 */ /* 0x0003f00000201400 */
[----:B------:R-:W2:Y:S01]  /*8810*/  MUFU.TANH R5, R5 ;  /* 0x0000000500057308 */ /* 0x000ea20000002400 */
[----:B---3--:R-:W-:-:S05]  /*8820*/  FFMA.FTZ R3, R72, -UR35, R9 ;  /* 0x8000002348037c23 */ /* 0x008fca0008010009 */
[----:B------:R-:W-:Y:S01]  /*8830*/  FSEL R248, R3, -INF , !P0 ;  /* 0xff80000003f87808 */ /* 0x000fe20004000000 */
[----:B------:R-:W-:Y:S01]  /*8840*/  FMUL.FTZ R3, R189, c[0x0][0x2ec] ;  /* 0x0000bb00bd037a20 */ /* 0x000fe20000410000 */
[----:B------:R-:W-:Y:S01]  /*8850*/  ISETP.GE.AND P0, PT, R40, R242, PT ;  /* 0x000000f22800720c */ /* 0x000fe20003f06270 */
[----:B-1----:R-:W-:Y:S02]  /*8860*/  IMAD.IADD R0, R234, 0x1, -R70 ;  /* 0x00000001ea007824 */ /* 0x002fe400078e0a46 */
[----:B------:R-:W-:Y:S01]  /*8870*/  MUFU.TANH R8, R3 ;  /* 0x0000000300087308 */ /* 0x000fe20000002400 */
[----:B------:R-:W-:Y:S02]  /*8880*/  ISETP.LT.OR P0, PT, R40, R237, P0 ;  /* 0x000000ed2800720c */ /* 0x000fe40000701670 */
[----:B------:R-:W-:Y:S01]  /*8890*/  IABS R0, R0 ;  /* 0x0000000000007213 */ /* 0x000fe20000000000 */
[----:B--2---:R-:W-:Y:S02]  /*88a0*/  FFMA.FTZ R6, R14, -UR35, R5 ;  /* 0x800000230e067c23 */ /* 0x004fe40008010005 */
[----:B------:R-:W-:-:S02]  /*88b0*/  IMAD.IADD R5, R235, 0x1, -R71 ;  /* 0x00000001eb057824 */ /* 0x000fc400078e0a47 */
[----:B------:R1:W-:Y:S01]  /*88c0*/  I2F R94, R0 ;  /* 0x00000000005e7306 */ /* 0x0003e20000201400 */
[----:B------:R-:W-:Y:S02]  /*88d0*/  FSEL R205, R6, -INF , !P3 ;  /* 0xff80000006cd7808 */ /* 0x000fe40005800000 */
[----:B------:R-:W-:-:S03]  /*88e0*/  ISETP.GE.AND P3, PT, R41, R245, PT ;  /* 0x000000f52900720c */ /* 0x000fc60003f66270 */
[----:B------:R-:W-:Y:S02]  /*88f0*/  @P0 LOP3.LUT R231, R231, 0x4, RZ, 0xfc, !PT ;  /* 0x00000004e7e70812 */ /* 0x000fe400078efcff */
[----:B------:R-:W-:Y:S01]  /*8900*/  ISETP.GE.AND P0, PT, R41, R242, PT ;  /* 0x000000f22900720c */ /* 0x000fe20003f06270 */
[----:B-1----:R-:W-:Y:S02]  /*8910*/  FMUL.FTZ R0, R148, c[0x0][0x2ec] ;  /* 0x0000bb0094007a20 */ /* 0x002fe40000410000 */
[----:B------:R-:W-:Y:S02]  /*8920*/  IMAD.MOV.U32 R148, RZ, RZ, R49 ;  /* 0x000000ffff947224 */ /* 0x000fe400078e0031 */
[----:B------:R1:W2:Y:S02]  /*8930*/  MUFU.TANH R9, R0 ;  /* 0x0000000000097308 */ /* 0x0002a40000002400 */
[----:B-1----:R-:W-:Y:S02]  /*8940*/  FMUL.FTZ R0, R150, c[0x0][0x2ec] ;  /* 0x0000bb0096007a20 */ /* 0x002fe40000410000 */
[----:B------:R-:W-:-:S04]  /*8950*/  IMAD.MOV.U32 R150, RZ, RZ, R58 ;  /* 0x000000ffff967224 */ /* 0x000fc800078e003a */
[----:B------:R1:W3:Y:S02]  /*8960*/  MUFU.TANH R7, R0 ;  /* 0x0000000000077308 */ /* 0x0002e40000002400 */
[----:B-1----:R-:W-:-:S05]  /*8970*/  IMAD.IADD R0, R241, 0x1, -R70 ;  /* 0x00000001f1007824 */ /* 0x002fca00078e0a46 */
[----:B------:R-:W-:-:S05]  /*8980*/  IABS R0, R0 ;  /* 0x0000000000007213 */ /* 0x000fca0000000000 */
[----:B------:R-:W-:Y:S01]  /*8990*/  IMAD.MOV.U32 R3, RZ, RZ, R0 ;  /* 0x000000ffff037224 */ /* 0x000fe200078e0000 */
[----:B------:R-:W-:Y:S01]  /*89a0*/  IABS R0, R5 ;  /* 0x0000000500007213 */ /* 0x000fe20000000000 */
[----:B--2---:R-:W-:Y:S02]  /*89b0*/  FFMA.FTZ R5, R28, -UR35, R9 ;  /* 0x800000231c057c23 */ /* 0x004fe40008010009 */
[----:B------:R1:W-:Y:S03]  /*89c0*/  I2F R35, R3 ;  /* 0x0000000300237306 */ /* 0x0003e60000201400 */
[----:B------:R-:W-:Y:S01]  /*89d0*/  FSEL R206, R5, -INF , !P5 ;  /* 0xff80000005ce7808 */ /* 0x000fe20006800000 */
[----:B------:R-:W-:Y:S01]  /*89e0*/  IMAD.IADD R5, R241, 0x1, -R71 ;  /* 0x00000001f1057824 */ /* 0x000fe200078e0a47 */
[----:B------:R-:W-:-:S03]  /*89f0*/  ISETP.LT.OR P5, PT, R41, R238, P1 ;  /* 0x000000ee2900720c */ /* 0x000fc60000fa1670 */
[----:B------:R3:W-:Y:S01]  /*8a00*/  I2F R91, R0 ;  /* 0x00000000005b7306 */ /* 0x0007e20000201400 */
[----:B-1----:R-:W-:Y:S02]  /*8a10*/  FFMA.FTZ R3, R75, -UR35, R8 ;  /* 0x800000234b037c23 */ /* 0x002fe40008010008 */
[----:B------:R-:W-:-:S03]  /*8a20*/  FMUL.FTZ R8, R149, c[0x0][0x2ec] ;  /* 0x0000bb0095087a20 */ /* 0x000fc60000410000 */
[----:B------:R-:W-:Y:S01]  /*8a30*/  FSEL R202, R3, -INF , !P6 ;  /* 0xff80000003ca7808 */ /* 0x000fe20007000000 */
[----:B------:R-:W-:Y:S01]  /*8a40*/  FMUL.FTZ R3, R140, c[0x0][0x2ec] ;  /* 0x0000bb008c037a20 */ /* 0x000fe20000410000 */
[----:B------:R-:W-:Y:S01]  /*8a50*/  MUFU.TANH R9, R8 ;  /* 0x0000000800097308 */ /* 0x000fe20000002400 */
[----:B---3--:R-:W-:Y:S01]  /*8a60*/  FFMA.FTZ R0, R26, -UR35, R7 ;  /* 0x800000231a007c23 */ /* 0x008fe20008010007 */
[----:B------:R-:W-:Y:S01]  /*8a70*/  LOP3.LUT P6, RZ, R231, 0x2, RZ, 0xc0, !PT ;  /* 0x00000002e7ff7812 */ /* 0x000fe200078cc0ff */
[----:B------:R-:W-:-:S03]  /*8a80*/  FMUL.FTZ R7, R191, c[0x0][0x2ec] ;  /* 0x0000bb00bf077a20 */ /* 0x000fc60000410000 */
[----:B------:R-:W-:Y:S01]  /*8a90*/  FSEL R207, R0, -INF , !P4 ;  /* 0xff80000000cf7808 */ /* 0x000fe20006000000 */
[----:B------:R-:W-:Y:S01]  /*8aa0*/  IMAD.IADD R0, R234, 0x1, -R71 ;  /* 0x00000001ea007824 */ /* 0x000fe200078e0a47 */
[----:B------:R1:W2:Y:S01]  /*8ab0*/  MUFU.TANH R10, R7 ;  /* 0x00000007000a7308 */ /* 0x0002a20000002400 */
[C---:B------:R-:W-:Y:S02]  /*8ac0*/  ISETP.LT.OR P4, PT, R41.reuse, R240, P3 ;  /* 0x000000f02900720c */ /* 0x040fe40001f81670 */
[----:B------:R-:W-:Y:S02]  /*8ad0*/  ISETP.LT.OR P3, PT, R41, R239, P2 ;  /* 0x000000ef2900720c */ /* 0x000fe40001761670 */
[C---:B------:R-:W-:Y:S02]  /*8ae0*/  LOP3.LUT P2, RZ, R231.reuse, 0x8, RZ, 0xc0, !PT ;  /* 0x00000008e7ff7812 */ /* 0x040fe4000784c0ff */
[----:B------:R-:W-:Y:S01]  /*8af0*/  IABS R0, R0 ;  /* 0x0000000000007213 */ /* 0x000fe20000000000 */
[----:B------:R3:W4:Y:S01]  /*8b00*/  MUFU.TANH R8, R3 ;  /* 0x0000000300087308 */ /* 0x0007220000002400 */
[----:B------:R-:W-:-:S05]  /*8b10*/  LOP3.LUT R231, R231, 0xfffffffe, RZ, 0xc0, !PT ;  /* 0xfffffffee7e77812 */ /* 0x000fca00078ec0ff */
[----:B------:R-:W-:Y:S01]  /*8b20*/  @P4 LOP3.LUT R231, R231, 0x1, RZ, 0xfc, !PT ;  /* 0x00000001e7e74812 */ /* 0x000fe200078efcff */
[----:B-1----:R-:W-:Y:S01]  /*8b30*/  FMUL.FTZ R7, R151, c[0x0][0x2ec] ;  /* 0x0000bb0097077a20 */ /* 0x002fe20000410000 */
[----:B------:R-:W-:Y:S01]  /*8b40*/  ISETP.LT.OR P4, PT, R41, R237, P0 ;  /* 0x000000ed2900720c */ /* 0x000fe20000781670 */
[----:B--2---:R-:W-:Y:S01]  /*8b50*/  FFMA.FTZ R6, R32, -UR35, R10 ;  /* 0x8000002320067c23 */ /* 0x004fe2000801000a */
[----:B------:R-:W-:Y:S02]  /*8b60*/  ISETP.GE.AND P0, PT, R42, R245, PT ;  /* 0x000000f52a00720c */ /* 0x000fe40003f06270 */
[C---:B------:R-:W-:Y:S01]  /*8b70*/  LOP3.LUT P1, RZ, R231.reuse, 0x4, RZ, 0xc0, !PT ;  /* 0x00000004e7ff7812 */ /* 0x040fe2000782c0ff */
[----:B------:R-:W1:Y:S01]  /*8b80*/  MUFU.TANH R7, R7 ;  /* 0x0000000700077308 */ /* 0x000e620000002400 */
[----:B------:R-:W-:Y:S01]  /*8b90*/  FSEL R196, R6, -INF , !P6 ;  /* 0xff80000006c47808 */ /* 0x000fe20007000000 */
[----:B---3--:R-:W-:Y:S01]  /*8ba0*/  IMAD.MOV.U32 R3, RZ, RZ, R0 ;  /* 0x000000ffff037224 */ /* 0x008fe200078e0000 */
[----:B------:R-:W-:Y:S01]  /*8bb0*/  IABS R0, R5 ;  /* 0x0000000500007213 */ /* 0x000fe20000000000 */
[----:B------:R-:W-:Y:S01]  /*8bc0*/  FFMA.FTZ R5, R30, -UR35, R9 ;  /* 0x800000231e057c23 */ /* 0x000fe20008010009 */
[----:B------:R-:W-:Y:S01]  /*8bd0*/  ISETP.LT.OR P6, PT, R42, R240, P0 ;  /* 0x000000f02a00720c */ /* 0x000fe200007c1670 */
[----:B------:R-:W-:Y:S01]  /*8be0*/  FMUL.FTZ R6, R224, c[0x0][0x2ec] ;  /* 0x0000bb00e0067a20 */ /* 0x000fe20000410000 */
[----:B------:R-:W-:Y:S01]  /*8bf0*/  LOP3.LUT P0, RZ, R231, 0x1, RZ, 0xc0, !PT ;  /* 0x00000001e7ff7812 */ /* 0x000fe2000780c0ff */
[----:B------:R4:W-:Y:S01]  /*8c00*/  I2F R90, R3 ;  /* 0x00000003005a7306 */ /* 0x0009e20000201400 */
[----:B------:R-:W-:Y:S01]  /*8c10*/  FSEL R198, R5, -INF , !P2 ;  /* 0xff80000005c67808 */ /* 0x000fe20005000000 */
[----:B------:R-:W-:Y:S01]  /*8c20*/  IMAD.IADD R5, R234, 0x1, -R45 ;  /* 0x00000001ea057824 */ /* 0x000fe200078e0a2d */
[----:B------:R-:W-:-:S02]  /*8c30*/  ISETP.GE.AND P2, PT, R42, R244, PT ;  /* 0x000000f42a00720c */ /* 0x000fc40003f46270 */
[----:B------:R-:W-:Y:S02]  /*8c40*/  LOP3.LUT R231, R231, 0xfffffffd, RZ, 0xc0, !PT ;  /* 0xfffffffde7e77812 */ /* 0x000fe400078ec0ff */
[----:B------:R-:W-:Y:S01]  /*8c50*/  ISETP.LT.OR P2, PT, R42, R239, P2 ;  /* 0x000000ef2a00720c */ /* 0x000fe20001741670 */
[----:B------:R1:W-:Y:S01]  /*8c60*/  I2F R89, R0 ;  /* 0x0000000000597306 */ /* 0x0003e20000201400 */
[----:B----4-:R-:W-:-:S07]  /*8c70*/  FFMA.FTZ R3, R195, -UR35, R8 ;  /* 0x80000023c3037c23 */ /* 0x010fce0008010008 */
[----:B------:R-:W-:Y:S04]  /*8c80*/  MUFU.TANH R9, R6 ;  /* 0x0000000600097308 */ /* 0x000fe80000002400 */
[----:B------:R-:W-:Y:S02]  /*8c90*/  @P2 LOP3.LUT R231, R231, 0x2, RZ, 0xfc, !PT ;  /* 0x00000002e7e72812 */ /* 0x000fe400078efcff */
[----:B------:R-:W-:Y:S01]  /*8ca0*/  FSEL R191, R3, -INF , !P0 ;  /* 0xff80000003bf7808 */ /* 0x000fe20004000000 */
[----:B------:R-:W-:Y:S01]  /*8cb0*/  FMUL.FTZ R3, R141, c[0x0][0x2ec] ;  /* 0x0000bb008d037a20 */ /* 0x000fe20000410000 */
[----:B------:R-:W-:Y:S01]  /*8cc0*/  ISETP.GE.AND P0, PT, R42, R242, PT ;  /* 0x000000f22a00720c */ /* 0x000fe20003f06270 */
[----:B-1----:R-:W-:Y:S01]  /*8cd0*/  FFMA.FTZ R0, R15, -UR35, R7 ;  /* 0x800000230f007c23 */ /* 0x002fe20008010007 */
[----:B------:R-:W-:Y:S01]  /*8ce0*/  LOP3.LUT R231, R231, 0xfffffff7, RZ, 0xc0, !PT ;  /* 0xfffffff7e7e77812 */ /* 0x000fe200078ec0ff */
[----:B------:R-:W-:Y:S01]  /*8cf0*/  FMUL.FTZ R7, R142, c[0x0][0x2ec] ;  /* 0x0000bb008e077a20 */ /* 0x000fe20000410000 */
[----:B------:R-:W-:Y:S01]  /*8d00*/  MUFU.TANH R8, R3 ;  /* 0x0000000300087308 */ /* 0x000fe20000002400 */
[----:B------:R-:W-:-:S02]  /*8d10*/  ISETP.LT.OR P0, PT, R42, R237, P0 ;  /* 0x000000ed2a00720c */ /* 0x000fc40000701670 */
[----:B------:R-:W-:Y:S01]  /*8d20*/  FSEL R200, R0, -INF , !P1 ;  /* 0xff80000000c87808 */ /* 0x000fe20004800000 */
[----:B------:R-:W-:Y:S01]  /*8d30*/  FMUL.FTZ R0, R226, c[0x0][0x2ec] ;  /* 0x0000bb00e2007a20 */ /* 0x000fe20000410000 */
[C---:B------:R-:W-:Y:S02]  /*8d40*/  ISETP.GE.AND P1, PT, R42.reuse, R243, PT ;  /* 0x000000f32a00720c */ /* 0x040fe40003f26270 */
[----:B------:R-:W-:Y:S01]  /*8d50*/  ISETP.GE.AND P2, PT, R43, R244, PT ;  /* 0x000000f42b00720c */ /* 0x000fe20003f46270 */
[----:B------:R-:W1:Y:S01]  /*8d60*/  MUFU.TANH R10, R7 ;  /* 0x00000007000a7308 */ /* 0x000e620000002400 */
[----:B------:R-:W-:-:S07]  /*8d70*/  ISETP.LT.OR P1, PT, R42, R238, P1 ;  /* 0x000000ee2a00720c */ /* 0x000fce0000f21670 */
[----:B------:R2:W3:Y:S06]  /*8d80*/  MUFU.TANH R7, R0 ;  /* 0x0000000000077308 */ /* 0x0004ec0000002400 */
[----:B------:R-:W-:Y:S01]  /*8d90*/  @P1 LOP3.LUT R231, R231, 0x8, RZ, 0xfc, !PT ;  /* 0x00000008e7e71812 */ /* 0x000fe200078efcff */
[----:B-1----:R-:W-:Y:S01]  /*8da0*/  FFMA.FTZ R6, R39, -UR35, R10 ;  /* 0x8000002327067c23 */ /* 0x002fe2000801000a */
[----:B------:R-:W-:Y:S02]  /*8db0*/  ISETP.GE.AND P1, PT, R43, R243, PT ;  /* 0x000000f32b00720c */ /* 0x000fe40003f26270 */
[----:B------:R-:W-:-:S02]  /*8dc0*/  LOP3.LUT R231, R231, 0xfffffffb, RZ, 0xc0, !PT ;  /* 0xfffffffbe7e77812 */ /* 0x000fc400078ec0ff */
[----:B------:R-:W-:Y:S02]  /*8dd0*/  FSEL R188, R6, -INF , !P3 ;  /* 0xff80000006bc7808 */ /* 0x000fe40005800000 */
[----:B------:R-:W-:Y:S01]  /*8de0*/  ISETP.GE.AND P3, PT, R43, R245, PT ;  /* 0x000000f52b00720c */ /* 0x000fe20003f66270 */
[----:B--2---:R-:W-:Y:S01]  /*8df0*/  IMAD.IADD R0, R235, 0x1, -R45 ;  /* 0x00000001eb007824 */ /* 0x004fe200078e0a2d */
[----:B------:R-:W-:Y:S02]  /*8e00*/  @P0 LOP3.LUT R231, R231, 0x4, RZ, 0xfc, !PT ;  /* 0x00000004e7e70812 */ /* 0x000fe400078efcff */
[C---:B------:R-:W-:Y:S02]  /*8e10*/  ISETP.LT.OR P3, PT, R43.reuse, R240, P3 ;  /* 0x000000f02b00720c */ /* 0x040fe40001f61670 */
[----:B------:R-:W-:Y:S02]  /*8e20*/  IABS R0, R0 ;  /* 0x0000000000007213 */ /* 0x000fe40000000000 */
[----:B------:R-:W-:-:S03]  /*8e30*/  ISETP.GE.AND P0, PT, R43, R242, PT ;  /* 0x000000f22b00720c */ /* 0x000fc60003f06270 */
[----:B------:R-:W-:Y:S01]  /*8e40*/  IMAD.MOV.U32 R3, RZ, RZ, R0 ;  /* 0x000000ffff037224 */ /* 0x000fe200078e0000 */
[----:B------:R-:W-:Y:S01]  /*8e50*/  IABS R0, R5 ;  /* 0x0000000500007213 */ /* 0x000fe20000000000 */
[----:B------:R-:W-:Y:S02]  /*8e60*/  FFMA.FTZ R5, R29, -UR35, R9 ;  /* 0x800000231d057c23 */ /* 0x000fe40008010009 */
[----:B------:R1:W-:Y:S03]  /*8e70*/  I2F R87, R3 ;  /* 0x0000000300577306 */ /* 0x0003e60000201400 */
[----:B------:R-:W-:Y:S01]  /*8e80*/  FSEL R189, R5, -INF , !P5 ;  /* 0xff80000005bd7808 */ /* 0x000fe20006800000 */
[----:B------:R-:W-:Y:S01]  /*8e90*/  IMAD.IADD R5, R235, 0x1, -R46 ;  /* 0x00000001eb057824 */ /* 0x000fe200078e0a2e */
[----:B------:R-:W-:Y:S02]  /*8ea0*/  ISETP.LT.OR P5, PT, R43, R239, P2 ;  /* 0x000000ef2b00720c */ /* 0x000fe400017a1670 */
[----:B------:R-:W-:Y:S01]  /*8eb0*/  LOP3.LUT P2, RZ, R231, 0x8, RZ, 0xc0, !PT ;  /* 0x00000008e7ff7812 */ /* 0x000fe2000784c0ff */
[----:B------:R3:W-:Y:S01]  /*8ec0*/  I2F R88, R0 ;  /* 0x0000000000587306 */ /* 0x0007e20000201400 */
[----:B-1----:R-:W-:-:S02]  /*8ed0*/  FFMA.FTZ R3, R201, -UR35, R8 ;  /* 0x80000023c9037c23 */ /* 0x002fc40008010008 */
[----:B------:R-:W-:-:S03]  /*8ee0*/  FMUL.FTZ R8, R227, c[0x0][0x2ec] ;  /* 0x0000bb00e3087a20 */ /* 0x000fc60000410000 */
[----:B------:R-:W-:Y:S01]  /*8ef0*/  FSEL R187, R3, -INF , !P6 ;  /* 0xff80000003bb7808 */ /* 0x000fe20007000000 */
[----:B------:R-:W-:Y:S01]  /*8f00*/  FMUL.FTZ R3, R86, c[0x0][0x2ec] ;  /* 0x0000bb0056037a20 */ /* 0x000fe20000410000 */
[----:B------:R-:W-:Y:S01]  /*8f10*/  LOP3.LUT P6, RZ, R231, 0x2, RZ, 0xc0, !PT ;  /* 0x00000002e7ff7812 */ /* 0x000fe200078cc0ff */
[----:B---3--:R-:W-:Y:S01]  /*8f20*/  FFMA.FTZ R0, R19, -UR35, R7 ;  /* 0x8000002313007c23 */ /* 0x008fe20008010007 */
[----:B------:R-:W-:Y:S01]  /*8f30*/  MUFU.TANH R8, R8 ;  /* 0x0000000800087308 */ /* 0x000fe20000002400 */
[----:B------:R-:W-:-:S03]  /*8f40*/  FMUL.FTZ R7, R143, c[0x0][0x2ec] ;  /* 0x0000bb008f077a20 */ /* 0x000fc60000410000 */
[----:B------:R-:W-:Y:S01]  /*8f50*/  FSEL R190, R0, -INF , !P4 ;  /* 0xff80000000be7808 */ /* 0x000fe20006000000 */
[----:B------:R-:W-:Y:S01]  /*8f60*/  IMAD.IADD R0, R241, 0x1, -R45 ;  /* 0x00000001f1007824 */ /* 0x000fe200078e0a2d */
[----:B------:R-:W-:Y:S02]  /*8f70*/  ISETP.LT.OR P4, PT, R43, R238, P1 ;  /* 0x000000ee2b00720c */ /* 0x000fe40000f81670 */
[----:B------:R1:W2:Y:S01]  /*8f80*/  MUFU.TANH R11, R7 ;  /* 0x00000007000b7308 */ /* 0x0002a20000002400 */
[C---:B------:R-:W-:Y:S02]  /*8f90*/  LOP3.LUT P1, RZ, R231.reuse, 0x4, RZ, 0xc0, !PT ;  /* 0x00000004e7ff7812 */ /* 0x040fe4000782c0ff */
[----:B------:R-:W-:Y:S01]  /*8fa0*/  IABS R0, R0 ;  /* 0x0000000000007213 */ /* 0x000fe20000000000 */
[----:B------:R-:W-:Y:S01]  /*8fb0*/  IMAD.MOV.U32 R151, RZ, RZ, R212 ;  /* 0x000000ffff977224 */ /* 0x000fe200078e00d4 */
[----:B------:R-:W-:-:S03]  /*8fc0*/  LOP3.LUT R231, R231, 0xfffffffe, RZ, 0xc0, !PT ;  /* 0xfffffffee7e77812 */ /* 0x000fc600078ec0ff */
[----:B------:R3:W-:Y:S01]  /*8fd0*/  MUFU.TANH R9, R3 ;  /* 0x0000000300097308 */ /* 0x0007e20000002400 */
[----:B-1----:R-:W-:Y:S02]  /*8fe0*/  FMUL.FTZ R7, R225, c[0x0][0x2ec] ;  /* 0x0000bb00e1077a20 */ /* 0x002fe40000410000 */
[----:B--2---:R-:W-:-:S05]  /*8ff0*/  FFMA.FTZ R6, R44, -UR35, R11 ;  /* 0x800000232c067c23 */ /* 0x004fca000801000b */
[----:B------:R1:W2:Y:S01]  /*9000*/  MUFU.TANH R10, R7 ;  /* 0x00000007000a7308 */ /* 0x0002a20000002400 */
[----:B------:R-:W-:Y:S01]  /*9010*/  FSEL R183, R6, -INF , !P6 ;  /* 0xff80000006b77808 */ /* 0x000fe20007000000 */
[----:B---3--:R-:W-:Y:S01]  /*9020*/  IMAD.MOV.U32 R3, RZ, RZ, R0 ;  /* 0x000000ffff037224 */ /* 0x008fe200078e0000 */
[----:B------:R-:W-:Y:S01]  /*9030*/  IABS R0, R5 ;  /* 0x0000000500007213 */ /* 0x000fe20000000000 */
[----:B------:R-:W-:-:S04]  /*9040*/  FMUL.FTZ R6, R128, c[0x0][0x2ec] ;  /* 0x0000bb0080067a20 */ /* 0x000fc80000410000 */
[----:B------:R3:W-:Y:S08]  /*9050*/  I2F R34, R3 ;  /* 0x0000000300227306 */ /* 0x0007f00000201400 */
[----:B------:R4:W-:Y:S01]  /*9060*/  I2F R86, R0 ;  /* 0x0000000000567306 */ /* 0x0009e20000201400 */
[----:B-1----:R-:W-:Y:S01]  /*9070*/  P2R R7, PR, RZ, 0x8 ;  /* 0x00000008ff077803 */ /* 0x002fe20000000000 */
[----:B--2---:R-:W-:Y:S01]  /*9080*/  FFMA.FTZ R5, R27, -UR35, R10 ;  /* 0x800000231b057c23 */ /* 0x004fe2000801000a */
[----:B------:R-:W-:-:S02]  /*9090*/  ISETP.LT.OR P3, PT, R43, R237, P0 ;  /* 0x000000ed2b00720c */ /* 0x000fc40000761670 */
[----:B------:R-:W-:Y:S02]  /*90a0*/  ISETP.GE.AND P0, PT, R36, R245, PT ;  /* 0x000000f52400720c */ /* 0x000fe40003f06270 */
[----:B------:R-:W-:Y:S01]  /*90b0*/  FSEL R184, R5, -INF , !P2 ;  /* 0xff80000005b87808 */ /* 0x000fe20005000000 */
[----:B---3--:R-:W-:Y:S01]  /*90c0*/  FFMA.FTZ R3, R76, -UR35, R9 ;  /* 0x800000234c037c23 */ /* 0x008fe20008010009 */
[C---:B------:R-:W-:Y:S01]  /*90d0*/  ISETP.LT.OR P6, PT, R36.reuse, R240, P0 ;  /* 0x000000f02400720c */ /* 0x040fe200007c1670 */
[----:B------:R-:W-:Y:S01]  /*90e0*/  IMAD.IADD R5, R241, 0x1, -R46 ;  /* 0x00000001f1057824 */ /* 0x000fe200078e0a2e */
[----:B------:R-:W-:Y:S01]  /*90f0*/  ISETP.NE.AND P0, PT, R7, RZ, PT ;  /* 0x000000ff0700720c */ /* 0x000fe20003f05270 */
[----:B------:R-:W1:Y:S01]  /*9100*/  MUFU.TANH R6, R6 ;  /* 0x0000000600067308 */ /* 0x000e620000002400 */
[----:B------:R-:W-:Y:S01]  /*9110*/  ISETP.GE.AND P2, PT, R36, R244, PT ;  /* 0x000000f42400720c */ /* 0x000fe20003f46270 */
[----:B----4-:R-:W-:-:S03]  /*9120*/  FFMA.FTZ R0, R17, -UR35, R8 ;  /* 0x8000002311007c23 */ /* 0x010fc60008010008 */
[----:B------:R-:W-:Y:S01]  /*9130*/  ISETP.LT.OR P2, PT, R36, R239, P2 ;  /* 0x000000ef2400720c */ /* 0x000fe20001741670 */
[----:B------:R-:W-:Y:S01]  /*9140*/  FMUL.FTZ R8, R247, c[0x0][0x2ec] ;  /* 0x0000bb00f7087a20 */ /* 0x000fe20000410000 */
[----:B------:R-:W-:Y:S01]  /*9150*/  FSEL R247, R3, -INF , !P0 ;  /* 0xff80000003f77808 */ /* 0x000fe20004000000 */
[----:B------:R-:W-:Y:S01]  /*9160*/  FMUL.FTZ R3, R79, c[0x0][0x2ec] ;  /* 0x0000bb004f037a20 */ /* 0x000fe20000410000 */
[----:B------:R-:W-:Y:S01]  /*9170*/  FSEL R186, R0, -INF , !P1 ;  /* 0xff80000000ba7808 */ /* 0x000fe20004800000 */
[----:B------:R-:W-:Y:S01]  /*9180*/  FMUL.FTZ R0, R130, c[0x0][0x2ec] ;  /* 0x0000bb0082007a20 */ /* 0x000fe20000410000 */
[----:B------:R2:W-:Y:S01]  /*9190*/  MUFU.TANH R12, R8 ;  /* 0x00000008000c7308 */ /* 0x0005e20000002400 */
[C---:B------:R-:W-:Y:S02]  /*91a0*/  ISETP.GE.AND P1, PT, R36.reuse, R243, PT ;  /* 0x000000f32400720c */ /* 0x040fe40003f26270 */
[C---:B------:R-:W-:Y:S02]  /*91b0*/  ISETP.GE.AND P0, PT, R36.reuse, R242, PT ;  /* 0x000000f22400720c */ /* 0x040fe40003f06270 */
[----:B------:R-:W-:Y:S01]  /*91c0*/  ISETP.LT.OR P1, PT, R36, R238, P1 ;  /* 0x000000ee2400720c */ /* 0x000fe20000f21670 */
[----:B-1----:R-:W-:Y:S01]  /*91d0*/  FFMA.FTZ R6, R20, -UR35, R6 ;  /* 0x8000002314067c23 */ /* 0x002fe20008010006 */
[----:B------:R-:W-:Y:S01]  /*91e0*/  ISETP.LT.OR P0, PT, R36, R237, P0 ;  /* 0x000000ed2400720c */ /* 0x000fe20000701670 */
[----:B------:R1:W3:Y:S01]  /*91f0*/  MUFU.TANH R7, R0 ;  /* 0x0000000000077308 */ /* 0x0002e20000002400 */
[----:B------:R-:W-:-:S02]  /*9200*/  P2R R10, PR, RZ, 0x2 ;  /* 0x00000002ff0a7803 */ /* 0x000fc40000000000 */
[----:B------:R-:W-:Y:S02]  /*9210*/  P2R R9, PR, RZ, 0x1 ;  /* 0x00000001ff097803 */ /* 0x000fe40000000000 */
[C---:B------:R-:W-:Y:S02]  /*9220*/  ISETP.GE.AND P1, PT, R37.reuse, R243, PT ;  /* 0x000000f32500720c */ /* 0x040fe40003f26270 */
[----:B------:R-:W-:Y:S01]  /*9230*/  FSEL R211, R6, -INF , !P4 ;  /* 0xff80000006d37808 */ /* 0x000fe20006000000 */
[----:B------:R4:W3:Y:S01]  /*9240*/  MUFU.TANH R11, R3 ;  /* 0x00000003000b7308 */ /* 0x0008e20000002400 */
[----:B------:R-:W-:Y:S02]  /*9250*/  ISETP.LT.OR P4, PT, R37, R238, P1 ;  /* 0x000000ee2500720c */ /* 0x000fe40000f81670 */
[----:B------:R-:W-:Y:S02]  /*9260*/  ISETP.NE.AND P1, PT, R9, RZ, PT ;  /* 0x000000ff0900720c */ /* 0x000fe40003f25270 */
[----:B--2---:R-:W-:-:S02]  /*9270*/  P2R R8, PR, RZ, 0x4 ;  /* 0x00000004ff087803 */ /* 0x004fc40000000000 */
[C---:B------:R-:W-:Y:S01]  /*9280*/  ISETP.GE.AND P0, PT, R37.reuse, R245, PT ;  /* 0x000000f52500720c */ /* 0x040fe20003f06270 */
[----:B-1----:R-:W-:Y:S01]  /*9290*/  IMAD.IADD R0, R234, 0x1, -R46 ;  /* 0x00000001ea007824 */ /* 0x002fe200078e0a2e */
[C---:B------:R-:W-:Y:S02]  /*92a0*/  ISETP.GE.AND P2, PT, R37.reuse, R244, PT ;  /* 0x000000f42500720c */ /* 0x040fe40003f46270 */
[----:B------:R-:W-:Y:S02]  /*92b0*/  ISETP.LT.OR P0, PT, R37, R240, P0 ;  /* 0x000000f02500720c */ /* 0x000fe40000701670 */
[----:B------:R-:W-:-:S05]  /*92c0*/  IABS R0, R0 ;  /* 0x0000000000007213 */ /* 0x000fca0000000000 */
[----:B----4-:R-:W-:Y:S01]  /*92d0*/  IMAD.MOV.U32 R3, RZ, RZ, R0 ;  /* 0x000000ffff037224 */ /* 0x010fe200078e0000 */
[----:B------:R-:W-:Y:S01]  /*92e0*/  IABS R0, R5 ;  /* 0x0000000500007213 */ /* 0x000fe20000000000 */
[----:B---3--:R-:W-:Y:S02]  /*92f0*/  FFMA.FTZ R5, R13, -UR35, R7 ;  /* 0x800000230d057c23 */ /* 0x008fe40008010007 */
[----:B------:R1:W-:Y:S01]  /*9300*/  I2F R85, R3 ;  /* 0x0000000300557306 */ /* 0x0003e20000201400 */
[----:B------:R-:W-:Y:S02]  /*9310*/  FFMA.FTZ R7, R78, -UR35, R11 ;  /* 0x800000234e077c23 */ /* 0x000fe4000801000b */
[----:B------:R-:W-:Y:S01]  /*9320*/  FMUL.FTZ R11, R129, c[0x0][0x2ec] ;  /* 0x0000bb00810b7a20 */ /* 0x000fe20000410000 */
[----:B------:R-:W-:Y:S01]  /*9330*/  FSEL R250, R5, -INF , !P3 ;  /* 0xff80000005fa7808 */ /* 0x000fe20005800000 */
[----:B------:R-:W-:Y:S01]  /*9340*/  IMAD.IADD R5, R234, 0x1, -R56 ;  /* 0x00000001ea057824 */ /* 0x000fe200078e0a38 */
[----:B------:R-:W-:-:S02]  /*9350*/  FSEL R204, R7, -INF , !P6 ;  /* 0xff80000007cc7808 */ /* 0x000fc40007000000 */
[----:B------:R2:W-:Y:S01]  /*9360*/  I2F R79, R0 ;  /* 0x00000000004f7306 */ /* 0x0005e20000201400 */
[----:B------:R-:W-:Y:S01]  /*9370*/  ISETP.NE.AND P6, PT, R8, RZ, PT ;  /* 0x000000ff0800720c */ /* 0x000fe20003fc5270 */
[----:B-1----:R-:W-:-:S06]  /*9380*/  FFMA.FTZ R3, R31, -UR35, R12 ;  /* 0x800000231f037c23 */ /* 0x002fcc000801000c */
[----:B------:R1:W3:Y:S01]  /*9390*/  MUFU.TANH R12, R11 ;  /* 0x0000000b000c7308 */ /* 0x0002e20000002400 */
[----:B------:R-:W-:Y:S02]  /*93a0*/  FSEL R209, R3, -INF , !P5 ;  /* 0xff80000003d17808 */ /* 0x000fe40006800000 */
[----:B------:R-:W-:Y:S01]  /*93b0*/  ISETP.LT.OR P5, PT, R37, R239, P2 ;  /* 0x000000ef2500720c */ /* 0x000fe200017a1670 */
[----:B--2---:R-:W-:Y:S01]  /*93c0*/  FMUL.FTZ R0, R181, c[0x0][0x2ec] ;  /* 0x0000bb00b5007a20 */ /* 0x004fe20000410000 */
[----:B------:R-:W-:Y:S01]  /*93d0*/  ISETP.NE.AND P2, PT, R10, RZ, PT ;  /* 0x000000ff0a00720c */ /* 0x000fe20003f45270 */
[----:B------:R-:W-:Y:S02]  /*93e0*/  IMAD.MOV.U32 R181, RZ, RZ, R64 ;  /* 0x000000ffffb57224 */ /* 0x000fe400078e0040 */
[----:B------:R2:W4:Y:S01]  /*93f0*/  MUFU.TANH R13, R0 ;  /* 0x00000000000d7308 */ /* 0x0005220000002400 */
[----:B-1----:R-:W-:Y:S01]  /*9400*/  P2R R11, PR, RZ, 0x1 ;  /* 0x00000001ff0b7803 */ /* 0x002fe20000000000 */
[----:B---3--:R-:W-:Y:S01]  /*9410*/  FFMA.FTZ R6, R18, -UR35, R12 ;  /* 0x8000002312067c23 */ /* 0x008fe2000801000c */
[----:B------:R-:W-:-:S04]  /*9420*/  ISETP.GE.AND P0, PT, R37, R242, PT ;  /* 0x000000f22500720c */ /* 0x000fc80003f06270 */
[----:B------:R-:W-:Y:S02]  /*9430*/  ISETP.LT.OR P3, PT, R37, R237, P0 ;  /* 0x000000ed2500720c */ /* 0x000fe40000761670 */
[----:B------:R-:W-:Y:S01]  /*9440*/  ISETP.GE.AND P0, PT, R38, R245, PT ;  /* 0x000000f52600720c */ /* 0x000fe20003f06270 */
[----:B--2---:R-:W-:Y:S01]  /*9450*/  IMAD.IADD R0, R235, 0x1, -R48 ;  /* 0x00000001eb007824 */ /* 0x004fe200078e0a30 */
[----:B------:R-:W-:Y:S01]  /*9460*/  FSEL R201, R6, -INF , !P2 ;  /* 0xff80000006c97808 */ /* 0x000fe20005000000 */
[----:B----4-:R-:W-:Y:S01]  /*9470*/  FFMA.FTZ R7, R21, -UR35, R13 ;  /* 0x8000002315077c23 */ /* 0x010fe2000801000d */
[----:B------:R-:W-:Y:S02]  /*9480*/  ISETP.GE.AND P2, PT, R38, R244, PT ;  /* 0x000000f42600720c */ /* 0x000fe40003f46270 */
[----:B------:R-:W-:Y:S02]  /*9490*/  IABS R0, R0 ;  /* 0x0000000000007213 */ /* 0x000fe40000000000 */
[----:B------:R-:W-:-:S02]  /*94a0*/  FSEL R197, R7, -INF , !P6 ;  /* 0xff80000007c57808 */ /* 0x000fc40007000000 */
[----:B------:R-:W-:Y:S01]  /*94b0*/  ISETP.LT.OR P6, PT, R38, R240, P0 ;  /* 0x000000f02600720c */ /* 0x000fe200007c1670 */
[----:B------:R-:W-:Y:S01]  /*94c0*/  IMAD.MOV.U32 R3, RZ, RZ, R0 ;  /* 0x000000ffff037224 */ /* 0x000fe200078e0000 */
[----:B------:R-:W-:Y:S01]  /*94d0*/  ISETP.NE.AND P0, PT, R11, RZ, PT ;  /* 0x000000ff0b00720c */ /* 0x000fe20003f05270 */
[----:B------:R-:W-:Y:S01]  /*94e0*/  IMAD.IADD R0, R234, 0x1, -R48 ;  /* 0x00000001ea007824 */ /* 0x000fe200078e0a30 */
[----:B------:R-:W-:Y:S01]  /*94f0*/  ISETP.LT.OR P2, PT, R38, R239, P2 ;  /* 0x000000ef2600720c */ /* 0x000fe20001741670 */
[----:B------:R1:W-:Y:S03]  /*9500*/  I2F R64, R3 ;  /* 0x0000000300407306 */ /* 0x0003e60000201400 */
[----:B------:R-:W-:-:S05]  /*9510*/  IABS R0, R0 ;  /* 0x0000000000007213 */ /* 0x000fca0000000000 */
[----:B------:R2:W-:Y:S01]  /*9520*/  I2F R75, R0 ;  /* 0x00000000004b7306 */ /* 0x0005e20000201400 */
[----:B------:R-:W-:-:S03]  /*9530*/  IMAD.MOV.U32 R142, RZ, RZ, R137 ;  /* 0x000000ffff8e7224 */ /* 0x000fc600078e0089 */
[----:B------:R-:W-:Y:S01]  /*9540*/  @P2 LOP3.LUT R231, R231, 0x1, RZ, 0xfc, !PT ;  /* 0x00000001e7e72812 */ /* 0x000fe200078efcff */
[----:B-1----:R-:W-:-:S03]  /*9550*/  FMUL.FTZ R3, R84, c[0x0][0x2ec] ;  /* 0x0000bb0054037a20 */ /* 0x002fc60000410000 */
[----:B------:R-:W-:Y:S01]  /*9560*/  LOP3.LUT R231, R231, 0xfffffff7, RZ, 0xc0, !PT ;  /* 0xfffffff7e7e77812 */ /* 0x000fe200078ec0ff */
[----:B------:R-:W-:Y:S01]  /*9570*/  MUFU.TANH R8, R3 ;  /* 0x0000000300087308 */ /* 0x000fe20000002400 */
[----:B--2---:R-:W-:-:S07]  /*9580*/  FMUL.FTZ R0, R131, c[0x0][0x2ec] ;  /* 0x0000bb0083007a20 */ /* 0x004fce0000410000 */
[----:B------:R1:W2:Y:S02]  /*9590*/  MUFU.TANH R9, R0 ;  /* 0x0000000000097308 */ /* 0x0002a40000002400 */
[----:B-1----:R-:W-:-:S05]  /*95a0*/  IMAD.IADD R0, R241, 0x1, -R48 ;  /* 0x00000001f1007824 */ /* 0x002fca00078e0a30 */
[----:B------:R-:W-:-:S05]  /*95b0*/  IABS R0, R0 ;  /* 0x0000000000007213 */ /* 0x000fca0000000000 */
[----:B------:R-:W-:Y:S02]  /*95c0*/  IMAD.MOV.U32 R3, RZ, RZ, R0 ;  /* 0x000000ffff037224 */ /* 0x000fe400078e0000 */
[----:B------:R-:W-:Y:S02]  /*95d0*/  IMAD.IADD R0, R235, 0x1, -R56 ;  /* 0x00000001eb007824 */ /* 0x000fe400078e0a38 */
[----:B------:R1:W-:Y:S03]  /*95e0*/  I2F R47, R3 ;  /* 0x00000003002f7306 */ /* 0x0003e60000201400 */
[----:B------:R-:W-:-:S05]  /*95f0*/  IABS R0, R0 ;  /* 0x0000000000007213 */ /* 0x000fca0000000000 */
[----:B-1----:R-:W-:Y:S01]  /*9600*/  IMAD.MOV.U32 R3, RZ, RZ, R0 ;  /* 0x000000ffff037224 */ /* 0x002fe200078e0000 */
[----:B------:R-:W-:Y:S01]  /*9610*/  IABS R0, R5 ;  /* 0x0000000500007213 */ /* 0x000fe20000000000 */
[----:B--2---:R-:W-:Y:S02]  /*9620*/  FFMA.FTZ R5, R22, -UR35, R9 ;  /* 0x8000002316057c23 */ /* 0x004fe40008010009 */
[----:B------:R1:W-:Y:S08]  /*9630*/  I2F R84, R3 ;  /* 0x0000000300547306 */ /* 0x0003f00000201400 */
[----:B------:R2:W-:Y:S01]  /*9640*/  I2F R78, R0 ;  /* 0x00000000004e7306 */ /* 0x0005e20000201400 */
[----:B-1----:R-:W-:-:S05]  /*9650*/  FFMA.FTZ R3, R160, -UR35, R8 ;  /* 0x80000023a0037c23 */ /* 0x002fca0008010008 */
[----:B------:R-:W-:Y:S01]  /*9660*/  FSEL R195, R3, -INF , !P0 ;  /* 0xff80000003c37808 */ /* 0x000fe20004000000 */
[----:B------:R-:W-:Y:S01]  /*9670*/  FMUL.FTZ R3, R59, c[0x0][0x2ec] ;  /* 0x0000bb003b037a20 */ /* 0x000fe20000410000 */
[----:B------:R-:W-:Y:S01]  /*9680*/  ISETP.GE.AND P0, PT, R38, R242, PT ;  /* 0x000000f22600720c */ /* 0x000fe20003f06270 */
[----:B--2---:R-:W-:Y:S01]  /*9690*/  FMUL.FTZ R0, R232, c[0x0][0x2ec] ;  /* 0x0000bb00e8007a20 */ /* 0x004fe20000410000 */
[----:B------:R-:W-:Y:S01]  /*96a0*/  FSEL R232, R5, -INF , !P1 ;  /* 0xff80000005e87808 */ /* 0x000fe20004800000 */
[----:B------:R-:W-:Y:S01]  /*96b0*/  IMAD.IADD R5, R235, 0x1, -R57 ;  /* 0x00000001eb057824 */ /* 0x000fe200078e0a39 */
[----:B------:R-:W1:Y:S01]  /*96c0*/  MUFU.TANH R7, R3 ;  /* 0x0000000300077308 */ /* 0x000e620000002400 */
[C---:B------:R-:W-:Y:S02]  /*96d0*/  ISETP.GE.AND P1, PT, R38.reuse, R243, PT ;  /* 0x000000f32600720c */ /* 0x040fe40003f26270 */
[C---:B------:R-:W-:Y:S02]  /*96e0*/  ISETP.LT.OR P0, PT, R38.reuse, R237, P0 ;  /* 0x000000ed2600720c */ /* 0x040fe40000701670 */
[----:B------:R-:W-:-:S03]  /*96f0*/  ISETP.LT.OR P1, PT, R38, R238, P1 ;  /* 0x000000ee2600720c */ /* 0x000fc60000f21670 */
[----:B------:R2:W3:Y:S01]  /*9700*/  MUFU.TANH R8, R0 ;  /* 0x0000000000087308 */ /* 0x0004e20000002400 */
[----:B-1----:R-:W-:Y:S02]  /*9710*/  FFMA.FTZ R12, R24, -UR35, R7 ;  /* 0x80000023180c7c23 */ /* 0x002fe40008010007 */
[----:B------:R-:W-:-:S07]  /*9720*/  IMAD.MOV.U32 R137, RZ, RZ, R222 ;  /* 0x000000ffff897224 */ /* 0x000fce00078e00de */
[----:B------:R-:W-:-:S04]  /*9730*/  @P1 LOP3.LUT R231, R231, 0x8, RZ, 0xfc, !PT ;  /* 0x00000008e7e71812 */ /* 0x000fc800078efcff */
[----:B------:R-:W-:Y:S01]  /*9740*/  LOP3.LUT R231, R231, 0xfffffffb, RZ, 0xc0, !PT ;  /* 0xfffffffbe7e77812 */ /* 0x000fe200078ec0ff */
[----:B--2---:R-:W-:Y:S02]  /*9750*/  FMUL.FTZ R0, R153, c[0x0][0x2ec] ;  /* 0x0000bb0099007a20 */ /* 0x004fe40000410000 */
[----:B------:R-:W-:Y:S01]  /*9760*/  IMAD.MOV.U32 R153, RZ, RZ, R51 ;  /* 0x000000ffff997224 */ /* 0x000fe200078e0033 */
[----:B------:R-:W-:Y:S01]  /*9770*/  @P0 LOP3.LUT R231, R231, 0x4, RZ, 0xfc, !PT ;  /* 0x00000004e7e70812 */ /* 0x000fe200078efcff */
[----:B------:R1:W2:Y:S01]  /*9780*/  MUFU.TANH R6, R0 ;  /* 0x0000000000067308 */ /* 0x0002a20000002400 */
[----:B---3--:R-:W-:Y:S02]  /*9790*/  FFMA.FTZ R15, R33, -UR35, R8 ;  /* 0x80000023210f7c23 */ /* 0x008fe40008010008 */
[----:B-1----:R-:W-:Y:S02]  /*97a0*/  IMAD.IADD R0, R241, 0x1, -R56 ;  /* 0x00000001f1007824 */ /* 0x002fe400078e0a38 */
[----:B--2---:R-:W-:-:S03]  /*97b0*/  FFMA.FTZ R14, R23, -UR35, R6 ;  /* 0x80000023170e7c23 */ /* 0x004fc60008010006 */
[----:B------:R-:W-:-:S05]  /*97c0*/  IABS R0, R0 ;  /* 0x0000000000007213 */ /* 0x000fca0000000000 */
[----:B------:R-:W-:Y:S01]  /*97d0*/  IMAD.MOV.U32 R3, RZ, RZ, R0 ;  /* 0x000000ffff037224 */ /* 0x000fe200078e0000 */
[----:B------:R-:W-:Y:S01]  /*97e0*/  IABS R0, R5 ;  /* 0x0000000500007213 */ /* 0x000fe20000000000 */
[--C-:B------:R-:W-:Y:S02]  /*97f0*/  IMAD.IADD R5, R234, 0x1, -R57.reuse ;  /* 0x00000001ea057824 */ /* 0x100fe400078e0a39 */
        /* <DEDUP_REMOVED lines=13> */
[----:B-1----:R-:W-:Y:S02]  /*98d0*/  IMAD.MOV.U32 R3, RZ, RZ, R0 ;  /* 0x000000ffff037224 */ /* 0x002fe400078e0000 */
[----:B------:R-:W-:-:S04]  /*98e0*/  IMAD.IADD R0, R234, 0x1, -R65 ;  /* 0x00000001ea007824 */ /* 0x000fc800078e0a41 */
[----:B------:R1:W-:Y:S01]  /*98f0*/  I2F R39, R3 ;  /* 0x0000000300277306 */ /* 0x0003e20000201400 */
[----:B------:R-:W-:-:S05]  /*9900*/  IABS R0, R0 ;  /* 0x0000000000007213 */ /* 0x000fca0000000000 */
[----:B-1----:R-:W-:Y:S01]  /*9910*/  IMAD.MOV.U32 R3, RZ, RZ, R0 ;  /* 0x000000ffff037224 */ /* 0x002fe200078e0000 */
[----:B------:R-:W-:Y:S01]  /*9920*/  IABS R0, R5 ;  /* 0x0000000500007213 */ /* 0x000fe20000000000 */
[--C-:B------:R-:W-:Y:S02]  /*9930*/  IMAD.IADD R5, R234, 0x1, -R67.reuse ;  /* 0x00000001ea057824 */ /* 0x100fe400078e0a43 */
[----:B------:R1:W-:Y:S02]  /*9940*/  I2F R49, R3 ;  /* 0x0000000300317306 */ /* 0x0003e40000201400 */
[----:B-1----:R-:W-:Y:S02]  /*9950*/  IMAD.MOV.U32 R3, RZ, RZ, R0 ;  /* 0x000000ffff037224 */ /* 0x002fe400078e0000 */
[----:B------:R-:W-:-:S04]  /*9960*/  IMAD.IADD R0, R235, 0x1, -R67 ;  /* 0x00000001eb007824 */ /* 0x000fc800078e0a43 */
[----:B------:R1:W-:Y:S01]  /*9970*/  I2F R41, R3 ;  /* 0x0000000300297306 */ /* 0x0003e20000201400 */
[----:B------:R-:W-:-:S05]  /*9980*/  IABS R0, R0 ;  /* 0x0000000000007213 */ /* 0x000fca0000000000 */
[----:B-1----:R-:W-:Y:S01]  /*9990*/  IMAD.MOV.U32 R3, RZ, RZ, R0 ;  /* 0x000000ffff037224 */ /* 0x002fe200078e0000 */
[----:B------:R-:W-:Y:S01]  /*99a0*/  IABS R0, R5 ;  /* 0x0000000500007213 */ /* 0x000fe20000000000 */
[----:B------:R-:W-:Y:S02]  /*99b0*/  IMAD.IADD R5, R235, 0x1, -R73 ;  /* 0x00000001eb057824 */ /* 0x000fe400078e0a49 */
        /* <DEDUP_REMOVED lines=38> */
[----:B------:R-:W-:-:S03]  /*9c20*/  IABS R0, R5 ;  /* 0x0000000500007213 */ /* 0x000fc60000000000 */
[----:B------:R-:W-:Y:S08]  /*9c30*/  I2F R50, R3 ;  /* 0x0000000300327306 */ /* 0x000ff00000201400 */
[----:B------:R1:W-:Y:S02]  /*9c40*/  I2F R43, R0 ;  /* 0x00000000002b7306 */ /* 0x0003e40000201400 */
[----:B-1----:R-:W-:-:S02]  /*9c50*/  FMUL.FTZ R0, R150, c[0x0][0x2ec] ;  /* 0x0000bb0096007a20 */ /* 0x002fc40000410000 */
[----:B------:R-:W-:-:S04]  /*9c60*/  IMAD.MOV.U32 R150, RZ, RZ, R16 ;  /* 0x000000ffff967224 */ /* 0x000fc800078e0010 */
[----:B------:R1:W2:Y:S01]  /*9c70*/  MUFU.TANH R5, R0 ;  /* 0x0000000000057308 */ /* 0x0002a20000002400 */
[----:B------:R-:W-:Y:S02]  /*9c80*/  IMAD.MOV.U32 R16, RZ, RZ, R159 ;  /* 0x000000ffff107224 */ /* 0x000fe400078e009f */
[----:B------:R-:W-:Y:S02]  /*9c90*/  IMAD.MOV.U32 R159, RZ, RZ, R158 ;  /* 0x000000ffff9f7224 */ /* 0x000fe400078e009e */
[----:B------:R-:W-:Y:S02]  /*9ca0*/  IMAD.MOV.U32 R158, RZ, RZ, R181 ;  /* 0x000000ffff9e7224 */ /* 0x000fe400078e00b5 */
[----:B------:R-:W-:Y:S02]  /*9cb0*/  IMAD.MOV.U32 R181, RZ, RZ, R125 ;  /* 0x000000ffffb57224 */ /* 0x000fe400078e007d */
[----:B-1----:R-:W-:Y:S02]  /*9cc0*/  FMUL.FTZ R0, R148, c[0x0][0x2ec] ;  /* 0x0000bb0094007a20 */ /* 0x002fe40000410000 */
[----:B------:R-:W-:-:S02]  /*9cd0*/  IMAD.MOV.U32 R148, RZ, RZ, R185 ;  /* 0x000000ffff947224 */ /* 0x000fc400078e00b9 */
[----:B------:R-:W-:Y:S02]  /*9ce0*/  IMAD.MOV.U32 R185, RZ, RZ, R157 ;  /* 0x000000ffffb97224 */ /* 0x000fe400078e009d */
[----:B------:R-:W-:Y:S02]  /*9cf0*/  IMAD.MOV.U32 R157, RZ, RZ, R156 ;  /* 0x000000ffff9d7224 */ /* 0x000fe400078e009c */
[----:B------:R-:W-:Y:S02]  /*9d00*/  IMAD.MOV.U32 R156, RZ, RZ, R155 ;  /* 0x000000ffff9c7224 */ /* 0x000fe400078e009b */
[----:B------:R-:W-:Y:S01]  /*9d10*/  IMAD.MOV.U32 R155, RZ, RZ, R121 ;  /* 0x000000ffff9b7224 */ /* 0x000fe200078e0079 */
[----:B------:R1:W3:Y:S01]  /*9d20*/  MUFU.TANH R6, R0 ;  /* 0x0000000000067308 */ /* 0x0002e20000002400 */
[----:B------:R-:W-:Y:S02]  /*9d30*/  IMAD.MOV.U32 R121, RZ, RZ, R144 ;  /* 0x000000ffff797224 */ /* 0x000fe400078e0090 */
[----:B------:R-:W-:-:S02]  /*9d40*/  IMAD.MOV.U32 R144, RZ, RZ, R179 ;  /* 0x000000ffff907224 */ /* 0x000fc400078e00b3 */
[----:B------:R-:W4:Y:S01]  /*9d50*/  LDL.LU R179, [R1+0xa4] ;  /* 0x0000a40001b37983 */ /* 0x000f220000300800 */
[----:B------:R-:W-:Y:S02]  /*9d60*/  IMAD.MOV.U32 R28, RZ, RZ, R159 ;  /* 0x000000ffff1c7224 */ /* 0x000fe400078e009f */
[----:B------:R-:W-:Y:S01]  /*9d70*/  IMAD.MOV.U32 R159, RZ, RZ, R181 ;  /* 0x000000ffff9f7224 */ /* 0x000fe200078e00b5 */
[----:B------:R-:W2:Y:S01]  /*9d80*/  LDL.LU R125, [R1+0xa8] ;  /* 0x0000a800017d7983 */ /* 0x000ea20000300800 */
[----:B------:R-:W-:Y:S02]  /*9d90*/  IMAD.MOV.U32 R26, RZ, RZ, R16 ;  /* 0x000000ffff1a7224 */ /* 0x000fe400078e0010 */
[----:B------:R-:W-:Y:S01]  /*9da0*/  IMAD.MOV.U32 R16, RZ, RZ, R185 ;  /* 0x000000ffff107224 */ /* 0x000fe200078e00b9 */
[----:B------:R-:W2:Y:S01]  /*9db0*/  LDL.LU R181, [R1+0xc0] ;  /* 0x0000c00001b57983 */ /* 0x000ea20000300800 */
[----:B------:R-:W-:Y:S02]  /*9dc0*/  IMAD.MOV.U32 R185, RZ, RZ, R156 ;  /* 0x000000ffffb97224 */ /* 0x000fe400078e009c */
[----:B-1----:R-:W-:-:S02]  /*9dd0*/  FMUL.FTZ R0, R150, c[0x0][0x2ec] ;  /* 0x0000bb0096007a20 */ /* 0x002fc40000410000 */
[----:B------:R-:W-:Y:S02]  /*9de0*/  IMAD.MOV.U32 R150, RZ, RZ, R157 ;  /* 0x000000ffff967224 */ /* 0x000fe400078e009d */
[----:B------:R-:W-:Y:S01]  /*9df0*/  IMAD.MOV.U32 R157, RZ, RZ, R155 ;  /* 0x000000ffff9d7224 */ /* 0x000fe200078e009b */
[----:B------:R1:W-:Y:S01]  /*9e00*/  MUFU.TANH R8, R0 ;  /* 0x0000000000087308 */ /* 0x0003e20000002400 */
[----:B------:R-:W2:Y:S01]  /*9e10*/  LDL.LU R155, [R1+0xc4] ;  /* 0x0000c400019b7983 */ /* 0x000ea20000300800 */
[----:B------:R-:W-:Y:S02]  /*9e20*/  IMAD.MOV.U32 R156, RZ, RZ, R154 ;  /* 0x000000ffff9c7224 */ /* 0x000fe400078e009a */
[----:B-1----:R-:W-:Y:S02]  /*9e30*/  FMUL.FTZ R0, R148, c[0x0][0x2ec] ;  /* 0x0000bb0094007a20 */ /* 0x002fe40000410000 */
[----:B------:R-:W-:Y:S02]  /*9e40*/  IMAD.MOV.U32 R148, RZ, RZ, R158 ;  /* 0x000000ffff947224 */ /* 0x000fe400078e009e */
[----:B------:R1:W-:Y:S01]  /*9e50*/  MUFU.TANH R7, R0 ;  /* 0x0000000000077308 */ /* 0x0003e20000002400 */
[----:B------:R-:W-:-:S02]  /*9e60*/  IMAD.MOV.U32 R154, RZ, RZ, R219 ;  /* 0x000000ffff9a7224 */ /* 0x000fc400078e00db */
[----:B------:R-:W-:Y:S02]  /*9e70*/  IMAD.MOV.U32 R158, RZ, RZ, R153 ;  /* 0x000000ffff9e7224 */ /* 0x000fe400078e0099 */
[----:B-1----:R-:W-:-:S04]  /*9e80*/  FMUL.FTZ R0, R26, c[0x0][0x2ec] ;  /* 0x0000bb001a007a20 */ /* 0x002fc80000410000 */
[----:B------:R1:W1:Y:S01]  /*9e90*/  MUFU.TANH R9, R0 ;  /* 0x0000000000097308 */ /* 0x0002620000002400 */
[----:B------:R-:W-:Y:S02]  /*9ea0*/  IMAD.MOV.U32 R153, RZ, RZ, R223 ;  /* 0x000000ffff997224 */ /* 0x000fe400078e00df */
[----:B------:R-:W3:Y:S01]  /*9eb0*/  LDL.LU R223, [R1+0x118] ;  /* 0x0001180001df7983 */ /* 0x000ee20000300800 */
[----:B------:R-:W-:Y:S02]  /*9ec0*/  IMAD.MOV.U32 R149, RZ, RZ, R148 ;  /* 0x000000ffff957224 */ /* 0x000fe400078e0094 */
[----:B-1----:R-:W-:Y:S01]  /*9ed0*/  FMUL.FTZ R0, R16, c[0x0][0x2ec] ;  /* 0x0000bb0010007a20 */ /* 0x002fe20000410000 */
[----:B------:R-:W3:Y:S03]  /*9ee0*/  LDL.LU R219, [R1+0x114] ;  /* 0x0001140001db7983 */ /* 0x000ee60000300800 */
[----:B------:R1:W-:Y:S01]  /*9ef0*/  MUFU.TANH R16, R0 ;  /* 0x0000000000107308 */ /* 0x0003e20000002400 */
[----:B------:R-:W-:-:S02]  /*9f00*/  IMAD.MOV.U32 R26, RZ, RZ, R185 ;  /* 0x000000ffff1a7224 */ /* 0x000fc400078e00b9 */
[----:B------:R-:W-:Y:S02]  /*9f10*/  IMAD.MOV.U32 R148, RZ, RZ, R152 ;  /* 0x000000ffff947224 */ /* 0x000fe400078e0098 */
[----:B------:R-:W-:Y:S02]  /*9f20*/  IMAD.MOV.U32 R185, RZ, RZ, R126 ;  /* 0x000000ffffb97224 */ /* 0x000fe400078e007e */
[----:B------:R-:W-:Y:S02]  /*9f30*/  IMAD.MOV.U32 R152, RZ, RZ, R178 ;  /* 0x000000ffff987224 */ /* 0x000fe400078e00b2 */
[----:B-1----:R-:W-:Y:S02]  /*9f40*/  FMUL.FTZ R0, R28, c[0x0][0x2ec] ;  /* 0x0000bb001c007a20 */ /* 0x002fe40000410000 */
[----:B------:R-:W-:Y:S02]  /*9f50*/  IMAD.MOV.U32 R28, RZ, RZ, R159 ;  /* 0x000000ffff1c7224 */ /* 0x000fe400078e009f */
[----:B------:R1:W-:Y:S01]  /*9f60*/  MUFU.TANH R11, R0 ;  /* 0x00000000000b7308 */ /* 0x0003e20000002400 */
[----:B------:R-:W-:-:S02]  /*9f70*/  IMAD.MOV.U32 R159, RZ, RZ, R154 ;  /* 0x000000ffff9f7224 */ /* 0x000fc400078e009a */
[----:B------:R-:W-:Y:S02]  /*9f80*/  IMAD.MOV.U32 R154, RZ, RZ, R145 ;  /* 0x000000ffff9a7224 */ /* 0x000fe400078e0091 */
[----:B------:R-:W3:Y:S01]  /*9f90*/  LDL.LU R145, [R1+0xc8] ;  /* 0x0000c80001917983 */ /* 0x000ee20000300800 */
[----:B------:R-:W-:-:S03]  /*9fa0*/  IMAD.MOV.U32 R178, RZ, RZ, R4 ;  /* 0x000000ffffb27224 */ /* 0x000fc600078e0004 */
[----:B------:R-:W3:Y:S01]  /*9fb0*/  LDL.LU R126, [R1+0xd0] ;  /* 0x0000d000017e7983 */ /* 0x000ee20000300800 */
[----:B-1----:R-:W-:Y:S02]  /*9fc0*/  FMUL.FTZ R0, R150, c[0x0][0x2ec] ;  /* 0x0000bb0096007a20 */ /* 0x002fe40000410000 */
[----:B------:R-:W-:Y:S02]  /*9fd0*/  IMAD.MOV.U32 R150, RZ, RZ, R157 ;  /* 0x000000ffff967224 */ /* 0x000fe400078e009d */
[----:B--2---:R-:W-:Y:S02]  /*9fe0*/  IMAD.MOV.U32 R157, RZ, RZ, R155 ;  /* 0x000000ffff9d7224 */ /* 0x004fe400078e009b */
[----:B------:R-:W-:Y:S02]  /*9ff0*/  IMAD.MOV.U32 R155, RZ, RZ, R153 ;  /* 0x000000ffff9b7224 */ /* 0x000fe400078e0099 */
[----:B------:R-:W-:Y:S02]  /*a000*/  IMAD.MOV.U32 R153, RZ, RZ, R124 ;  /* 0x000000ffff997224 */ /* 0x000fe400078e007c */
[----:B------:R-:W2:Y:S04]  /*a010*/  LDL.LU R124, [R1+0xd4] ;  /* 0x0000d400017c7983 */ /* 0x000ea80000300800 */
[----:B------:R-:W2:Y:S01]  /*a020*/  LDL.LU R4, [R1+0x110] ;  /* 0x0001100001047983 */ /* 0x000ea20000300800 */
        /* <DEDUP_REMOVED lines=10> */
[----:B------:R1:W1:Y:S01]  /*a0d0*/  MUFU.TANH R20, R0 ;  /* 0x0000000000147308 */ /* 0x0002620000002400 */
[----:B------:R-:W-:Y:S02]  /*a0e0*/  IMAD.MOV.U32 R140, RZ, RZ, R178 ;  /* 0x000000ffff8c7224 */ /* 0x000fe400078e00b2 */
[----:B-1----:R-:W-:-:S05]  /*a0f0*/  FMUL.FTZ R0, R165, c[0x0][0x2ec] ;  /* 0x0000bb00a5007a20 */ /* 0x002fca0000410000 */
[----:B------:R1:W-:Y:S01]  /*a100*/  MUFU.TANH R28, R0 ;  /* 0x00000000001c7308 */ /* 0x0003e20000002400 */
[----:B------:R-:W-:Y:S02]  /*a110*/  FMUL.FTZ R3, R167, c[0x0][0x2ec] ;  /* 0x0000bb00a7037a20 */ /* 0x000fe40000410000 */
[----:B------:R-:W-:Y:S02]  /*a120*/  IMAD.MOV.U32 R150, RZ, RZ, R148 ;  /* 0x000000ffff967224 */ /* 0x000fe400078e0094 */
[----:B------:R-:W-:Y:S02]  /*a130*/  IMAD.MOV.U32 R148, RZ, RZ, R127 ;  /* 0x000000ffff947224 */ /* 0x000fe400078e007f */
[----:B-1----:R-:W-:-:S04]  /*a140*/  FMUL.FTZ R0, R166, c[0x0][0x2ec] ;  /* 0x0000bb00a6007a20 */ /* 0x002fc80000410000 */
[----:B------:R1:W1:Y:S01]  /*a150*/  MUFU.TANH R22, R0 ;  /* 0x0000000000167308 */ /* 0x0002620000002400 */
[----:B------:R-:W-:Y:S02]  /*a160*/  IMAD.MOV.U32 R127, RZ, RZ, R176 ;  /* 0x000000ffff7f7224 */ /* 0x000fe400078e00b0 */
[----:B---3--:R-:W-:Y:S02]  /*a170*/  IMAD.MOV.U32 R178, RZ, RZ, R219 ;  /* 0x000000ffffb27224 */ /* 0x008fe400078e00db */
[----:B------:R-:W-:Y:S02]  /*a180*/  IMAD.MOV.U32 R224, RZ, RZ, R127 ;  /* 0x000000ffffe07224 */ /* 0x000fe400078e007f */
[----:B-1----:R-:W-:-:S05]  /*a190*/  FFMA.FTZ R0, R161, -UR35, R5 ;  /* 0x80000023a1007c23 */ /* 0x002fca0008010005 */
[----:B------:R-:W-:Y:S01]  /*a1a0*/  FSEL R167, R0, -INF , !P6 ;  /* 0xff80000000a77808 */ /* 0x000fe20007000000 */
[----:B------:R-:W-:Y:S02]  /*a1b0*/  FMUL.FTZ R0, R140, c[0x0][0x2ec] ;  /* 0x0000bb008c007a20 */ /* 0x000fe40000410000 */
[----:B------:R-:W-:Y:S02]  /*a1c0*/  IMAD.MOV.U32 R127, RZ, RZ, R125 ;  /* 0x000000ffff7f7224 */ /* 0x000fe400078e007d */
[----:B------:R1:W-:Y:S01]  /*a1d0*/  MUFU.TANH R30, R0 ;  /* 0x00000000001e7308 */ /* 0x0003e20000002400 */
[----:B------:R-:W-:Y:S02]  /*a1e0*/  IMAD.MOV.U32 R125, RZ, RZ, R218 ;  /* 0x000000ffff7d7224 */ /* 0x000fe400078e00da */
[----:B-1----:R-:W-:Y:S02]  /*a1f0*/  FMUL.FTZ R0, R151, c[0x0][0x2ec] ;  /* 0x0000bb0097007a20 */ /* 0x002fe40000410000 */
[----:B------:R-:W-:-:S02]  /*a200*/  IMAD.MOV.U32 R151, RZ, RZ, R156 ;  /* 0x000000ffff977224 */ /* 0x000fc400078e009c */
[----:B------:R-:W-:Y:S02]  /*a210*/  IMAD.MOV.U32 R156, RZ, RZ, R144 ;  /* 0x000000ffff9c7224 */ /* 0x000fe400078e0090 */
[----:B------:R-:W-:Y:S01]  /*a220*/  IMAD.MOV.U32 R144, RZ, RZ, R246 ;  /* 0x000000ffff907224 */ /* 0x000fe200078e00f6 */
[----:B------:R-:W-:-:S04]  /*a230*/  ISETP.GE.AND P0, PT, R70, R245, PT ;  /* 0x000000f54600720c */ /* 0x000fc80003f06270 */
[----:B------:R-:W-:Y:S02]  /*a240*/  ISETP.LT.OR P0, PT, R70, R240, P0 ;  /* 0x000000f04600720c */ /* 0x000fe40000701670 */
[----:B------:R-:W-:Y:S01]  /*a250*/  LOP3.LUT R231, R231, 0xfffffffd, RZ, 0xc0, !PT ;  /* 0xfffffffde7e77812 */ /* 0x000fe200078ec0ff */
[----:B--2---:R-:W-:Y:S02]  /*a260*/  IMAD.MOV.U32 R176, RZ, RZ, R4 ;  /* 0x000000ffffb07224 */ /* 0x004fe400078e0004 */
[----:B------:R1:W5:Y:S04]  /*a270*/  LDL.LU R4, [R1+0x10c] ;  /* 0x00010c0001047983 */ /* 0x0003680000300800 */
[----:B------:R1:W5:Y:S04]  /*a280*/  LDL.LU R219, [R1+0x108] ;  /* 0x0001080001db7983 */ /* 0x0003680000300800 */
[----:B------:R1:W5:Y:S04]  /*a290*/  LDL.LU R212, [R1+0x104] ;  /* 0x0001040001d47983 */ /* 0x0003680000300800 */
[----:B------:R1:W5:Y:S04]  /*a2a0*/  LDL.LU R222, [R1+0x100] ;  /* 0x0001000001de7983 */ /* 0x0003680000300800 */
[----:B------:R1:W5:Y:S04]  /*a2b0*/  LDL.LU R218, [R1+0xfc] ;  /* 0x0000fc0001da7983 */ /* 0x0003680000300800 */
[----:B------:R1:W5:Y:S01]  /*a2c0*/  LDL.LU R246, [R1+0xf8] ;  /* 0x0000f80001f67983 */ /* 0x0003620000300800 */
[----:B------:R-:W-:-:S02]  /*a2d0*/  @P0 LOP3.LUT R231, R231, 0x2, RZ, 0xfc, !PT ;  /* 0x00000002e7e70812 */ /* 0x000fc400078efcff */
[----:B------:R-:W-:Y:S01]  /*a2e0*/  ISETP.GE.AND P0, PT, R70, R242, PT ;  /* 0x000000f24600720c */ /* 0x000fe20003f06270 */
[----:B------:R-:W-:Y:S01]  /*a2f0*/  IMAD.MOV.U32 R26, RZ, RZ, R185 ;  /* 0x000000ffff1a7224 */ /* 0x000fe200078e00b9 */
[----:B------:R-:W-:Y:S01]  /*a300*/  FSEL R185, R12, -INF , !P3 ;  /* 0xff8000000cb97808 */ /* 0x000fe20005800000 */
[----:B------:R-:W-:Y:S01]  /*a310*/  FFMA.FTZ R5, R93, -UR35, R6 ;  /* 0x800000235d057c23 */ /* 0x000fe20008010006 */
[C---:B------:R-:W-:Y:S01]  /*a320*/  ISETP.GE.AND P1, PT, R70.reuse, R243, PT ;  /* 0x000000f34600720c */ /* 0x040fe20003f26270 */
[----:B------:R2:W-:Y:S01]  /*a330*/  MUFU.TANH R29, R3 ;  /* 0x00000003001d7308 */ /* 0x0005e20000002400 */
[----:B------:R-:W-:Y:S02]  /*a340*/  LOP3.LUT P6, RZ, R231, 0x1, RZ, 0xc0, !PT ;  /* 0x00000001e7ff7812 */ /* 0x000fe400078cc0ff */
[C---:B------:R-:W-:Y:S01]  /*a350*/  ISETP.LT.OR P3, PT, R70.reuse, R237, P0 ;  /* 0x000000ed4600720c */ /* 0x040fe20000761670 */
[----:B------:R-:W-:Y:S01]  /*a360*/  IMAD.MOV.U32 R149, RZ, RZ, R168 ;  /* 0x000000ffff957224 */ /* 0x000fe200078e00a8 */
[----:B------:R-:W-:Y:S01]  /*a370*/  ISETP.GE.AND P0, PT, R71, R245, PT ;  /* 0x000000f54700720c */ /* 0x000fe20003f06270 */
[----:B------:R-:W-:Y:S01]  /*a380*/  IMAD.MOV.U32 R32, RZ, RZ, R148 ;  /* 0x000000ffff207224 */ /* 0x000fe200078e0094 */
[----:B------:R-:W-:Y:S01]  /*a390*/  ISETP.GE.AND P2, PT, R70, R244, PT ;  /* 0x000000f44600720c */ /* 0x000fe20003f46270 */
[----:B------:R3:W1:Y:S01]  /*a3a0*/  MUFU.TANH R19, R0 ;  /* 0x0000000000137308 */ /* 0x0006620000002400 */
[----:B------:R-:W-:Y:S01]  /*a3b0*/  IMAD.MOV.U32 R140, RZ, RZ, R150 ;  /* 0x000000ffff8c7224 */ /* 0x000fe200078e0096 */
[----:B------:R-:W-:Y:S01]  /*a3c0*/  FSEL R148, R5, -INF , !P6 ;  /* 0xff80000005947808 */ /* 0x000fe20007000000 */
[----:B------:R-:W-:Y:S01]  /*a3d0*/  IMAD.MOV.U32 R150, RZ, RZ, R159 ;  /* 0x000000ffff967224 */ /* 0x000fe200078e009f */
[----:B------:R-:W-:Y:S01]  /*a3e0*/  ISETP.LT.OR P6, PT, R71, R240, P0 ;  /* 0x000000f04700720c */ /* 0x000fe200007c1670 */
[----:B--2---:R-:W-:Y:S01]  /*a3f0*/  FMUL.FTZ R3, R174, c[0x0][0x2ec] ;  /* 0x0000bb00ae037a20 */ /* 0x004fe20000410000 */
[----:B------:R-:W-:-:S02]  /*a400*/  FSEL R174, R14, -INF , !P4 ;  /* 0xff8000000eae7808 */ /* 0x000fc40006000000 */
[----:B------:R-:W-:Y:S01]  /*a410*/  ISETP.LT.OR P4, PT, R70, R238, P1 ;  /* 0x000000ee4600720c */ /* 0x000fe20000f81670 */
[----:B------:R-:W-:Y:S01]  /*a420*/  FFMA.FTZ R6, R162, -UR35, R9 ;  /* 0x80000023a2067c23 */ /* 0x000fe20008010009 */
[----:B------:R-:W-:Y:S01]  /*a430*/  LOP3.LUT P1, RZ, R231, 0x4, RZ, 0xc0, !PT ;  /* 0x00000004e7ff7812 */ /* 0x000fe2000782c0ff */
[----:B---3--:R-:W-:Y:S01]  /*a440*/  FFMA.FTZ R0, R25, -UR35, R7 ;  /* 0x8000002319007c23 */ /* 0x008fe20008010007 */
[----:B------:R-:W-:Y:S01]  /*a450*/  FSEL R168, R15, -INF , !P5 ;  /* 0xff8000000fa87808 */ /* 0x000fe20006800000 */
[----:B------:R2:W3:Y:S01]  /*a460*/  MUFU.TANH R23, R3 ;  /* 0x0000000300177308 */ /* 0x0004e20000002400 */
[----:B------:R-:W-:Y:S01]  /*a470*/  FMUL.FTZ R7, R149, c[0x0][0x2ec] ;  /* 0x0000bb0095077a20 */ /* 0x000fe20000410000 */
[C---:B------:R-:W-:Y:S01]  /*a480*/  LOP3.LUT P0, RZ, R231.reuse, 0x2, RZ, 0xc0, !PT ;  /* 0x00000002e7ff7812 */ /* 0x040fe2000780c0ff */
[----:B------:R-:W-:Y:S01]  /*a490*/  IMAD.MOV.U32 R159, RZ, RZ, R157 ;  /* 0x000000ffff9f7224 */ /* 0x000fe200078e009d */
[----:B------:R-:W-:Y:S01]  /*a4a0*/  ISETP.LT.OR P5, PT, R70, R239, P2 ;  /* 0x000000ef4600720c */ /* 0x000fe200017a1670 */
[----:B------:R-:W-:Y:S01]  /*a4b0*/  IMAD.MOV.U32 R157, RZ, RZ, R158 ;  /* 0x000000ffff9d7224 */ /* 0x000fe200078e009e */
[----:B------:R-:W-:Y:S01]  /*a4c0*/  LOP3.LUT P2, RZ, R231, 0x8, RZ, 0xc0, !PT ;  /* 0x00000008e7ff7812 */ /* 0x000fe2000784c0ff */
[----:B------:R-:W-:Y:S01]  /*a4d0*/  IMAD.MOV.U32 R149, RZ, RZ, R181 ;  /* 0x000000ffff957224 */ /* 0x000fe200078e00b5 */
[----:B------:R-:W-:Y:S01]  /*a4e0*/  FSEL R181, R0, -INF , !P1 ;  /* 0xff80000000b57808 */ /* 0x000fe20004800000 */
[----:B----4-:R-:W-:-:S02]  /*a4f0*/  IMAD.MOV.U32 R158, RZ, RZ, R179 ;  /* 0x000000ffff9e7224 */ /* 0x010fc400078e00b3 */
[----:B------:R-:W-:Y:S01]  /*a500*/  IMAD.MOV.U32 R179, RZ, RZ, R138 ;  /* 0x000000ffffb37224 */ /* 0x000fe200078e008a */
[----:B------:R-:W-:Y:S01]  /*a510*/  FSEL R138, R6, -INF , !P0 ;  /* 0xff800000068a7808 */ /* 0x000fe20004000000 */
[----:B------:R-:W-:Y:S02]  /*a520*/  FMUL.FTZ R0, R32, c[0x0][0x2ec] ;  /* 0x0000bb0020007a20 */ /* 0x000fe40000410000 */
[----:B--2---:R-:W-:Y:S01]  /*a530*/  FFMA.FTZ R3, R92, -UR35, R8 ;  /* 0x800000235c037c23 */ /* 0x004fe20008010008 */
[----:B------:R-:W-:Y:S01]  /*a540*/  ISETP.GE.AND P0, PT, R71, R242, PT ;  /* 0x000000f24700720c */ /* 0x000fe20003f06270 */
[----:B------:R-:W-:Y:S01]  /*a550*/  FMUL.FTZ R5, R173, c[0x0][0x2ec] ;  /* 0x0000bb00ad057a20 */ /* 0x000fe20000410000 */
[----:B------:R2:W-:Y:S02]  /*a560*/  MUFU.TANH R32, R0 ;  /* 0x0000000000207308 */ /* 0x0005e40000002400 */
[----:B------:R-:W-:Y:S01]  /*a570*/  FSEL R173, R3, -INF , !P2 ;  /* 0xff80000003ad7808 */ /* 0x000fe20005000000 */
[----:B------:R-:W-:Y:S01]  /*a580*/  FFMA.FTZ R3, R94, -UR35, R13 ;  /* 0x800000235e037c23 */ /* 0x000fe2000801000d */
[----:B------:R-:W-:Y:S01]  /*a590*/  ISETP.LT.OR P0, PT, R71, R237, P0 ;  /* 0x000000ed4700720c */ /* 0x000fe20000701670 */
[----:B------:R-:W-:-:S03]  /*a5a0*/  FFMA.FTZ R6, R163, -UR35, R16 ;  /* 0x80000023a3067c23 */ /* 0x000fc60008010010 */
[----:B------:R4:W1:Y:S01]  /*a5b0*/  MUFU.TANH R27, R7 ;  /* 0x00000007001b7308 */ /* 0x0008620000002400 */
[----:B------:R-:W-:Y:S02]  /*a5c0*/  IMAD.MOV.U32 R226, RZ, RZ, R125 ;  /* 0x000000ffffe27224 */ /* 0x000fe400078e007d */
[----:B--2---:R-:W-:Y:S02]  /*a5d0*/  FMUL.FTZ R0, R224, c[0x0][0x2ec] ;  /* 0x0000bb00e0007a20 */ /* 0x004fe40000410000 */
[----:B------:R-:W-:Y:S02]  /*a5e0*/  IMAD.MOV.U32 R224, RZ, RZ, R144 ;  /* 0x000000ffffe07224 */ /* 0x000fe400078e0090 */
[----:B------:R-:W-:Y:S02]  /*a5f0*/  IMAD.MOV.U32 R144, RZ, RZ, R176 ;  /* 0x000000ffff907224 */ /* 0x000fe400078e00b0 */
[----:B------:R-:W-:Y:S01]  /*a600*/  IMAD.MOV.U32 R176, RZ, RZ, R178 ;  /* 0x000000ffffb07224 */ /* 0x000fe200078e00b2 */
[----:B------:R-:W-:Y:S01]  /*a610*/  FSEL R178, R3, -INF , !P4 ;  /* 0xff80000003b27808 */ /* 0x000fe20006000000 */
[----:B------:R-:W-:Y:S01]  /*a620*/  FMUL.FTZ R3, R137, c[0x0][0x2ec] ;  /* 0x0000bb0089037a20 */ /* 0x000fe20000410000 */
[----:B----4-:R-:W-:Y:S01]  /*a630*/  P2R R7, PR, RZ, 0x1 ;  /* 0x00000001ff077803 */ /* 0x010fe20000000000 */
[----:B------:R2:W-:Y:S01]  /*a640*/  MUFU.TANH R24, R0 ;  /* 0x0000000000187308 */ /* 0x0005e20000002400 */
[----:B------:R-:W-:-:S02]  /*a650*/  ISETP.GE.AND P0, PT, R45, R245, PT ;  /* 0x000000f52d00720c */ /* 0x000fc40003f06270 */
[----:B------:R-:W-:Y:S02]  /*a660*/  ISETP.GE.AND P2, PT, R71, R244, PT ;  /* 0x000000f44700720c */ /* 0x000fe40003f46270 */
[----:B------:R-:W-:Y:S01]  /*a670*/  FSEL R137, R6, -INF , !P6 ;  /* 0xff80000006897808 */ /* 0x000fe20007000000 */
[----:B------:R-:W-:Y:S01]  /*a680*/  FMUL.FTZ R6, R224, c[0x0][0x2ec] ;  /* 0x0000bb00e0067a20 */ /* 0x000fe20000410000 */
[----:B------:R-:W-:Y:S01]  /*a690*/  ISETP.LT.OR P0, PT, R45, R240, P0 ;  /* 0x000000f02d00720c */ /* 0x000fe20000701670 */
[----:B------:R4:W1:Y:S01]  /*a6a0*/  MUFU.TANH R25, R5 ;  /* 0x0000000500197308 */ /* 0x0008620000002400 */
[C---:B------:R-:W-:Y:S01]  /*a6b0*/  ISETP.GE.AND P1, PT, R71.reuse, R243, PT ;  /* 0x000000f34700720c */ /* 0x040fe20003f26270 */
[----:B------:R-:W-:Y:S01]  /*a6c0*/  IMAD.MOV.U32 R143, RZ, RZ, R140 ;  /* 0x000000ffff8f7224 */ /* 0x000fe200078e008c */
[----:B------:R-:W-:Y:S01]  /*a6d0*/  ISETP.LT.OR P2, PT, R71, R239, P2 ;  /* 0x000000ef4700720c */ /* 0x000fe20001741670 */
[----:B------:R-:W-:Y:S02]  /*a6e0*/  IMAD.MOV.U32 R224, RZ, RZ, R151 ;  /* 0x000000ffffe07224 */ /* 0x000fe400078e0097 */
[----:B--2---:R-:W-:-:S02]  /*a6f0*/  FFMA.FTZ R0, R35, -UR35, R10 ;  /* 0x8000002323007c23 */ /* 0x004fc4000801000a */
[----:B------:R2:W-:Y:S01]  /*a700*/  MUFU.TANH R33, R3 ;  /* 0x0000000300217308 */ /* 0x0005e20000002400 */
[----:B------:R-:W-:Y:S02]  /*a710*/  FMUL.FTZ R10, R142, c[0x0][0x2ec] ;  /* 0x0000bb008e0a7a20 */ /* 0x000fe40000410000 */
[----:B------:R-:W-:Y:S02]  /*a720*/  IMAD.MOV.U32 R142, RZ, RZ, R26 ;  /* 0x000000ffff8e7224 */ /* 0x000fe400078e001a */
[----:B------:R-:W-:Y:S02]  /*a730*/  IMAD.MOV.U32 R225, RZ, RZ, R149 ;  /* 0x000000ffffe17224 */ /* 0x000fe400078e0095 */
[----:B----4-:R-:W-:Y:S02]  /*a740*/  FFMA.FTZ R5, R95, -UR35, R11 ;  /* 0x800000235f057c23 */ /* 0x010fe4000801000b */
[----:B------:R-:W-:Y:S01]  /*a750*/  IMAD.MOV.U32 R227, RZ, RZ, R157 ;  /* 0x000000ffffe37224 */ /* 0x000fe200078e009d */
[----:B------:R4:W-:Y:S01]  /*a760*/  MUFU.TANH R35, R10 ;  /* 0x0000000a00237308 */ /* 0x0009e20000002400 */
[----:B------:R-:W-:-:S02]  /*a770*/  IMAD.MOV.U32 R125, RZ, RZ, R152 ;  /* 0x000000ffff7d7224 */ /* 0x000fc400078e0098 */
[----:B------:R-:W-:Y:S02]  /*a780*/  IMAD.MOV.U32 R152, RZ, RZ, R145 ;  /* 0x000000ffff987224 */ /* 0x000fe400078e0091 */
[----:B--2---:R-:W-:Y:S02]  /*a790*/  FMUL.FTZ R3, R226, c[0x0][0x2ec] ;  /* 0x0000bb00e2037a20 */ /* 0x004fe40000410000 */
[----:B------:R-:W-:Y:S01]  /*a7a0*/  IMAD.MOV.U32 R226, RZ, RZ, R159 ;  /* 0x000000ffffe27224 */ /* 0x000fe200078e009f */
[----:B------:R-:W-:Y:S01]  /*a7b0*/  ISETP.LT.OR P1, PT, R71, R238, P1 ;  /* 0x000000ee4700720c */ /* 0x000fe20000f21670 */
[----:B------:R-:W-:Y:S01]  /*a7c0*/  IMAD.MOV.U32 R145, RZ, RZ, R172 ;  /* 0x000000ffff917224 */ /* 0x000fe200078e00ac */
[----:B------:R-:W-:Y:S02]  /*a7d0*/  P2R R9, PR, RZ, 0x4 ;  /* 0x00000004ff097803 */ /* 0x000fe40000000000 */
[----:B------:R-:W-:Y:S01]  /*a7e0*/  FSEL R172, R5, -INF , !P5 ;  /* 0xff80000005ac7808 */ /* 0x000fe20006800000 */
[----:B------:R-:W-:Y:S01]  /*a7f0*/  FMUL.FTZ R5, R179, c[0x0][0x2ec] ;  /* 0x0000bb00b3057a20 */ /* 0x000fe20000410000 */
[----:B----4-:R-:W-:-:S02]  /*a800*/  P2R R10, PR, RZ, 0x1 ;  /* 0x00000001ff0a7803 */ /* 0x010fc40000000000 */
[----:B------:R-:W-:Y:S01]  /*a810*/  ISETP.GE.AND P0, PT, R45, R242, PT ;  /* 0x000000f22d00720c */ /* 0x000fe20003f06270 */
[----:B------:R-:W-:Y:S01]  /*a820*/  HMMA.16816.F32 R12, R80, R142, R224 ;  /* 0x0000008e500c723c */ /* 0x000fe200000018e0 */
[----:B------:R-:W-:Y:S01]  /*a830*/  FSEL R179, R0, -INF , !P3 ;  /* 0xff80000000b37808 */ /* 0x000fe20005800000 */
[----:B------:R-:W-:Y:S01]  /*a840*/  FFMA.FTZ R0, R91, -UR35, R21 ;  /* 0x800000235b007c23 */ /* 0x000fe20008010015 */
[----:B------:R-:W-:Y:S02]  /*a850*/  ISETP.GE.AND P2, PT, R45, R244, PT ;  /* 0x000000f42d00720c */ /* 0x000fe40003f46270 */
[----:B------:R-:W-:Y:S02]  /*a860*/  P2R R8, PR, RZ, 0x2 ;  /* 0x00000002ff087803 */ /* 0x000fe40000000000 */
[----:B------:R-:W-:Y:S02]  /*a870*/  ISETP.NE.AND P6, PT, R9, RZ, PT ;  /* 0x000000ff0900720c */ /* 0x000fe40003fc5270 */
[C---:B------:R-:W-:Y:S01]  /*a880*/  ISETP.LT.OR P3, PT, R45.reuse, R237, P0 ;  /* 0x000000ed2d00720c */ /* 0x040fe20000761670 */
[----:B------:R2:W4:Y:S01]  /*a890*/  MUFU.TANH R26, R5 ;  /* 0x00000005001a7308 */ /* 0x0005220000002400 */
[----:B------:R-:W-:Y:S01]  /*a8a0*/  ISETP.GE.AND P0, PT, R46, R245, PT ;  /* 0x000000f52e00720c */ /* 0x000fe20003f06270 */
[----:B------:R-:W-:Y:S01]  /*a8b0*/  IMAD.MOV.U32 R159, RZ, RZ, R121 ;  /* 0x000000ffff9f7224 */ /* 0x000fe200078e0079 */
[----:B------:R-:W-:Y:S01]  /*a8c0*/  ISETP.LT.OR P5, PT, R45, R239, P2 ;  /* 0x000000ef2d00720c */ /* 0x000fe200017a1670 */
[----:B------:R-:W-:Y:S01]  /*a8d0*/  IMAD.MOV.U32 R121, RZ, RZ, R170 ;  /* 0x000000ffff797224 */ /* 0x000fe200078e00aa */
[----:B------:R-:W-:-:S02]  /*a8e0*/  ISETP.NE.AND P2, PT, R8, RZ, PT ;  /* 0x000000ff0800720c */ /* 0x000fc40003f45270 */
[----:B------:R-:W-:Y:S01]  /*a8f0*/  FSEL R170, R0, -INF , !P6 ;  /* 0xff80000000aa7808 */ /* 0x000fe20007000000 */
[----:B------:R-:W-:Y:S01]  /*a900*/  FFMA.FTZ R0, R132, -UR35, R20 ;  /* 0x8000002384007c23 */ /* 0x000fe20008010014 */
[----:B------:R-:W-:Y:S01]  /*a910*/  ISETP.LT.OR P6, PT, R46, R240, P0 ;  /* 0x000000f02e00720c */ /* 0x000fe200007c1670 */
[----:B------:R1:W-:Y:S01]  /*a920*/  MUFU.TANH R31, R6 ;  /* 0x00000006001f7308 */ /* 0x0003e20000002400 */
[----:B------:R-:W-:Y:S01]  /*a930*/  ISETP.NE.AND P0, PT, R10, RZ, PT ;  /* 0x000000ff0a00720c */ /* 0x000fe20003f05270 */
[----:B--2---:R-:W-:Y:S02]  /*a940*/  FFMA.FTZ R5, R90, -UR35, R18 ;  /* 0x800000235a057c23 */ /* 0x004fe40008010012 */
[----:B------:R-:W-:Y:S02]  /*a950*/  IMAD.MOV.U32 R157, RZ, RZ, R158 ;  /* 0x000000ffff9d7224 */ /* 0x000fe400078e009e */
[----:B------:R-:W-:Y:S02]  /*a960*/  IMAD.MOV.U32 R158, RZ, RZ, R127 ;  /* 0x000000ffff9e7224 */ /* 0x000fe400078e007f */
[----:B-1----:R-:W-:Y:S01]  /*a970*/  FMUL.FTZ R6, R175, c[0x0][0x2ec] ;  /* 0x0000bb00af067a20 */ /* 0x002fe20000410000 */
[----:B------:R-:W-:Y:S01]  /*a980*/  FSEL R175, R5, -INF , !P2 ;  /* 0xff80000005af7808 */ /* 0x000fe20005000000 */
[----:B------:R-:W-:Y:S01]  /*a990*/  FMUL.FTZ R5, R136, c[0x0][0x2ec] ;  /* 0x0000bb0088057a20 */ /* 0x000fe20000410000 */
[----:B------:R-:W-:Y:S01]  /*a9a0*/  FSEL R136, R0, -INF , !P0 ;  /* 0xff80000000887808 */ /* 0x000fe20004000000 */
[----:B------:R-:W-:Y:S01]  /*a9b0*/  FFMA.FTZ R0, R87, -UR35, R22 ;  /* 0x8000002357007c23 */ /* 0x000fe20008010016 */
[----:B------:R-:W-:Y:S01]  /*a9c0*/  ISETP.GE.AND P0, PT, R46, R242, PT ;  /* 0x000000f22e00720c */ /* 0x000fe20003f06270 */
[----:B------:R1:W2:Y:S01]  /*a9d0*/  MUFU.TANH R11, R3 ;  /* 0x00000003000b7308 */ /* 0x0002a20000002400 */
[----:B------:R-:W-:-:S02]  /*a9e0*/  ISETP.GE.AND P1, PT, R45, R243, PT ;  /* 0x000000f32d00720c */ /* 0x000fc40003f26270 */
[----:B------:R-:W-:Y:S01]  /*a9f0*/  FSEL R151, R0, -INF , !P5 ;  /* 0xff80000000977808 */ /* 0x000fe20006800000 */
[----:B------:R-:W-:Y:S01]  /*aa00*/  FFMA.FTZ R0, R34, -UR35, R19 ;  /* 0x8000002322007c23 */ /* 0x000fe20008010013 */
[C---:B------:R-:W-:Y:S02]  /*aa10*/  ISETP.LT.OR P0, PT, R46.reuse, R237, P0 ;  /* 0x000000ed2e00720c */ /* 0x040fe40000701670 */
[----:B------:R-:W-:Y:S01]  /*aa20*/  ISETP.LT.OR P4, PT, R45, R238, P1 ;  /* 0x000000ee2d00720c */ /* 0x000fe20000f81670 */
[----:B------:R2:W-:Y:S01]  /*aa30*/  MUFU.TANH R70, R6 ;  /* 0x0000000600467308 */ /* 0x0005e20000002400 */
[----:B------:R-:W-:Y:S01]  /*aa40*/  ISETP.NE.AND P1, PT, R7, RZ, PT ;  /* 0x000000ff0700720c */ /* 0x000fe20003f25270 */
[----:B------:R-:W-:Y:S02]  /*aa50*/  IMAD.MOV.U32 R127, RZ, RZ, R177 ;  /* 0x000000ffff7f7224 */ /* 0x000fe400078e00b1 */
[----:B-1----:R-:W-:Y:S02]  /*aa60*/  FFMA.FTZ R3, R89, -UR35, R17 ;  /* 0x8000002359037c23 */ /* 0x002fe40008010011 */
[----:B------:R-:W-:Y:S01]  /*aa70*/  HMMA.16816.F32 R16, R52, R102, R156 ;  /* 0x000000663410723c */ /* 0x000fe2000000189c */
[----:B------:R-:W-:-:S02]  /*aa80*/  ISETP.GE.AND P2, PT, R46, R244, PT ;  /* 0x000000f42e00720c */ /* 0x000fc40003f46270 */
[----:B------:R-:W-:Y:S02]  /*aa90*/  FSEL R177, R3, -INF , !P1 ;  /* 0xff80000003b17808 */ /* 0x000fe40004800000 */
[----:B--2---:R-:W-:Y:S02]  /*aaa0*/  P2R R6, PR, RZ, 0x1 ;  /* 0x00000001ff067803 */ /* 0x004fe40000000000 */
[----:B------:R-:W-:Y:S01]  /*aab0*/  ISETP.GE.AND P0, PT, R48, R245, PT ;  /* 0x000000f53000720c */ /* 0x000fe20003f06270 */
[----:B------:R-:W-:Y:S01]  /*aac0*/  HMMA.16816.F32 R12, R60, R102, R12 ;  /* 0x000000663c0c723c */ /* 0x000fe2000000180c */
[----:B------:R-:W-:Y:S02]  /*aad0*/  FMUL.FTZ R3, R150, c[0x0][0x2ec] ;  /* 0x0000bb0096037a20 */ /* 0x000fe40000410000 */
[----:B------:R-:W-:Y:S01]  /*aae0*/  IMAD.MOV.U32 R156, RZ, RZ, R127 ;  /* 0x000000ffff9c7224 */ /* 0x000fe200078e007f */
[----:B------:R-:W-:Y:S01]  /*aaf0*/  ISETP.LT.OR P5, PT, R48, R240, P0 ;  /* 0x000000f03000720c */ /* 0x000fe200007a1670 */
[----:B------:R-:W-:Y:S01]  /*ab00*/  IMAD.MOV.U32 R127, RZ, RZ, R152 ;  /* 0x000000ffff7f7224 */ /* 0x000fe200078e0098 */
[----:B------:R-:W-:Y:S01]  /*ab10*/  ISETP.LT.OR P2, PT, R46, R239, P2 ;  /* 0x000000ef2e00720c */ /* 0x000fe20001741670 */
[----:B------:R-:W-:Y:S01]  /*ab20*/  IMAD.MOV.U32 R152, RZ, RZ, R124 ;  /* 0x000000ffff987224 */ /* 0x000fe200078e007c */
[----:B------:R-:W-:Y:S01]  /*ab30*/  ISETP.GE.AND P0, PT, R48, R242, PT ;  /* 0x000000f23000720c */ /* 0x000fe20003f06270 */
[----:B------:R1:W-:Y:S01]  /*ab40*/  MUFU.TANH R45, R3 ;  /* 0x00000003002d7308 */ /* 0x0003e20000002400 */
[----:B------:R-:W-:Y:S01]  /*ab50*/  IMAD.MOV.U32 R124, RZ, RZ, R145 ;  /* 0x000000ffff7c7224 */ /* 0x000fe200078e0091 */
[----:B------:R-:W-:Y:S01]  /*ab60*/  ISETP.GE.AND P1, PT, R46, R243, PT ;  /* 0x000000f32e00720c */ /* 0x000fe20003f26270 */
[----:B------:R-:W-:-:S02]  /*ab70*/  FMUL.FTZ R9, R155, c[0x0][0x2ec] ;  /* 0x0000bb009b097a20 */ /* 0x000fc40000410000 */
[----:B------:R-:W-:Y:S01]  /*ab80*/  IMAD.MOV.U32 R145, RZ, RZ, R176 ;  /* 0x000000ffff917224 */ /* 0x000fe200078e00b0 */
[----:B------:R-:W-:Y:S01]  /*ab90*/  FSEL R176, R0, -INF , !P3 ;  /* 0xff80000000b07808 */ /* 0x000fe20005800000 */
[----:B------:R-:W-:Y:S01]  /*aba0*/  IMAD.MOV.U32 R155, RZ, RZ, R153 ;  /* 0x000000ffff9b7224 */ /* 0x000fe200078e0099 */
[----:B------:R3:W-:Y:S01]  /*abb0*/  MUFU.TANH R71, R5 ;  /* 0x0000000500477308 */ /* 0x0007e20000002400 */
[----:B------:R-:W-:Y:S01]  /*abc0*/  P2R R8, PR, RZ, 0x4 ;  /* 0x00000004ff087803 */ /* 0x000fe20000000000 */
[----:B------:R-:W-:Y:S01]  /*abd0*/  IMAD.MOV.U32 R153, RZ, RZ, R125 ;  /* 0x000000ffff997224 */ /* 0x000fe200078e007d */
[C---:B------:R-:W-:Y:S01]  /*abe0*/  ISETP.LT.OR P0, PT, R48.reuse, R237, P0 ;  /* 0x000000ed3000720c */ /* 0x040fe20000701670 */
[----:B------:R-:W-:Y:S01]  /*abf0*/  FMUL.FTZ R0, R147, c[0x0][0x2ec] ;  /* 0x0000bb0093007a20 */ /* 0x000fe20000410000 */
[----:B------:R-:W-:Y:S01]  /*ac00*/  ISETP.GE.AND P2, PT, R48, R244, PT ;  /* 0x000000f43000720c */ /* 0x000fe20003f46270 */
[----:B-1----:R-:W-:Y:S01]  /*ac10*/  FFMA.FTZ R3, R133, -UR35, R28 ;  /* 0x8000002385037c23 */ /* 0x002fe2000801001c */
[----:B------:R-:W-:Y:S01]  /*ac20*/  ISETP.LT.OR P1, PT, R46, R238, P1 ;  /* 0x000000ee2e00720c */ /* 0x000fe20000f21670 */
[----:B------:R-:W-:Y:S01]  /*ac30*/  IMAD.MOV.U32 R125, RZ, RZ, R126 ;  /* 0x000000ffff7d7224 */ /* 0x000fe200078e007e */
[----:B------:R1:W-:Y:S01]  /*ac40*/  MUFU.TANH R46, R9 ;  /* 0x00000009002e7308 */ /* 0x0003e20000002400 */
[----:B------:R-:W-:-:S02]  /*ac50*/  IMAD.MOV.U32 R126, RZ, RZ, R144 ;  /* 0x000000ffff7e7224 */ /* 0x000fc400078e0090 */
[----:B---3--:R-:W-:Y:S01]  /*ac60*/  FFMA.FTZ R5, R88, -UR35, R23 ;  /* 0x8000002358057c23 */ /* 0x008fe20008010017 */
[----:B------:R-:W-:Y:S01]  /*ac70*/  FSEL R147, R3, -INF , !P6 ;  /* 0xff80000003937808 */ /* 0x000fe20007000000 */
[----:B------:R-:W-:-:S03]  /*ac80*/  IMAD.MOV.U32 R144, RZ, RZ, R171 ;  /* 0x000000ffff907224 */ /* 0x000fc600078e00ab */
[----:B------:R2:W-:Y:S01]  /*ac90*/  MUFU.TANH R34, R0 ;  /* 0x0000000000227308 */ /* 0x0005e20000002400 */
[----:B------:R-:W-:Y:S01]  /*aca0*/  FFMA.FTZ R3, R79, -UR35, R27 ;  /* 0x800000234f037c23 */ /* 0x000fe2000801001b */
[----:B------:R-:W-:Y:S02]  /*acb0*/  FSEL R171, R5, -INF , !P4 ;  /* 0xff80000005ab7808 */ /* 0x000fe40006000000 */
[----:B------:R-:W-:Y:S02]  /*acc0*/  ISETP.NE.AND P4, PT, R6, RZ, PT ;  /* 0x000000ff0600720c */ /* 0x000fe40003f85270 */
[----:B------:R-:W-:Y:S02]  /*acd0*/  ISETP.LT.OR P3, PT, R48, R239, P2 ;  /* 0x000000ef3000720c */ /* 0x000fe40001761670 */
[----:B-1----:R-:W-:Y:S02]  /*ace0*/  P2R R9, PR, RZ, 0x1 ;  /* 0x00000001ff097803 */ /* 0x002fe40000000000 */
[----:B------:R-:W-:-:S02]  /*acf0*/  ISETP.GE.AND P0, PT, R56, R245, PT ;  /* 0x000000f53800720c */ /* 0x000fc40003f06270 */
[----:B------:R-:W-:Y:S02]  /*ad00*/  ISETP.NE.AND P2, PT, R8, RZ, PT ;  /* 0x000000ff0800720c */ /* 0x000fe40003f45270 */
[----:B------:R-:W-:Y:S01]  /*ad10*/  P2R R7, PR, RZ, 0x2 ;  /* 0x00000002ff077803 */ /* 0x000fe20000000000 */
[----:B--2---:R-:W-:Y:S01]  /*ad20*/  FFMA.FTZ R0, R86, -UR35, R29 ;  /* 0x8000002356007c23 */ /* 0x004fe2000801001d */
[----:B------:R-:W-:Y:S02]  /*ad30*/  ISETP.GE.AND P1, PT, R48, R243, PT ;  /* 0x000000f33000720c */ /* 0x000fe40003f26270 */
[----:B------:R-:W-:Y:S02]  /*ad40*/  ISETP.LT.OR P0, PT, R56, R240, P0 ;  /* 0x000000f03800720c */ /* 0x000fe40000701670 */
[----:B------:R-:W-:Y:S01]  /*ad50*/  FSEL R163, R3, -INF , !P4 ;  /* 0xff80000003a37808 */ /* 0x000fe20006000000 */
[----:B------:R-:W-:Y:S01]  /*ad60*/  FMUL.FTZ R3, R17, c[0x0][0x2ec] ;  /* 0x0000bb0011037a20 */ /* 0x000fe20000410000 */
[----:B------:R-:W-:Y:S01]  /*ad70*/  FSEL R143, R0, -INF , !P2 ;  /* 0xff800000008f7808 */ /* 0x000fe20005000000 */
[----:B------:R-:W-:Y:S01]  /*ad80*/  FFMA.FTZ R0, R134, -UR35, R25 ;  /* 0x8000002386007c23 */ /* 0x000fe20008010019 */
[----:B------:R-:W-:Y:S01]  /*ad90*/  ISETP.NE.AND P6, PT, R7, RZ, PT ;  /* 0x000000ff0700720c */ /* 0x000fe20003fc5270 */
[----:B------:R-:W-:Y:S01]  /*ada0*/  FMUL.FTZ R7, R156, c[0x0][0x2ec] ;  /* 0x0000bb009c077a20 */ /* 0x000fe20000410000 */
[----:B------:R-:W-:-:S02]  /*adb0*/  ISETP.GE.AND P2, PT, R56, R244, PT ;  /* 0x000000f43800720c */ /* 0x000fc40003f46270 */
[----:B------:R-:W-:Y:S01]  /*adc0*/  ISETP.LT.OR P1, PT, R48, R238, P1 ;  /* 0x000000ee3000720c */ /* 0x000fe20000f21670 */
[----:B------:R1:W-:Y:S01]  /*add0*/  MUFU.TANH R29, R3 ;  /* 0x00000003001d7308 */ /* 0x0003e20000002400 */
[----:B------:R-:W-:Y:S01]  /*ade0*/  P2R R8, PR, RZ, 0x1 ;  /* 0x00000001ff087803 */ /* 0x000fe20000000000 */
[----:B------:R-:W-:Y:S01]  /*adf0*/  FFMA.FTZ R5, R85, -UR35, R30 ;  /* 0x8000002355057c23 */ /* 0x000fe2000801001e */
[C---:B------:R-:W-:Y:S02]  /*ae00*/  ISETP.GE.AND P0, PT, R56.reuse, R242, PT ;  /* 0x000000f23800720c */ /* 0x040fe40003f06270 */
[----:B------:R-:W-:Y:S02]  /*ae10*/  ISETP.LT.OR P4, PT, R56, R239, P2 ;  /* 0x000000ef3800720c */ /* 0x000fe40001781670 */
[----:B------:R-:W-:Y:S01]  /*ae20*/  P2R R6, PR, RZ, 0x2 ;  /* 0x00000002ff067803 */ /* 0x000fe20000000000 */
[----:B------:R2:W-:Y:S01]  /*ae30*/  MUFU.TANH R30, R7 ;  /* 0x00000007001e7308 */ /* 0x0005e20000002400 */
[----:B------:R-:W-:Y:S01]  /*ae40*/  FSEL R134, R0, -INF , !P5 ;  /* 0xff80000000867808 */ /* 0x000fe20006800000 */
[----:B------:R-:W-:Y:S01]  /*ae50*/  FMUL.FTZ R10, R16, c[0x0][0x2ec] ;  /* 0x0000bb00100a7a20 */ /* 0x000fe20000410000 */
[----:B------:R-:W-:Y:S01]  /*ae60*/  ISETP.LT.OR P5, PT, R56, R237, P0 ;  /* 0x000000ed3800720c */ /* 0x000fe200007a1670 */
[----:B-1----:R-:W-:Y:S01]  /*ae70*/  FMUL.FTZ R3, R12, c[0x0][0x2ec] ;  /* 0x0000bb000c037a20 */ /* 0x002fe20000410000 */
[----:B------:R-:W-:Y:S01]  /*ae80*/  P2R R0, PR, RZ, 0x10 ;  /* 0x00000010ff007803 */ /* 0x000fe20000000000 */
[----:B------:R-:W-:Y:S01]  /*ae90*/  IMAD.MOV.U32 R157, RZ, RZ, R127 ;  /* 0x000000ffff9d7224 */ /* 0x000fe200078e007f */
[----:B------:R-:W-:Y:S01]  /*aea0*/  ISETP.GE.AND P0, PT, R57, R245, PT ;  /* 0x000000f53900720c */ /* 0x000fe20003f06270 */
[----:B------:R1:W3:Y:S01]  /*aeb0*/  MUFU.TANH R16, R3 ;  /* 0x0000000300107308 */ /* 0x0002e20000002400 */
[----:B------:R-:W-:Y:S01]  /*aec0*/  FSEL R162, R5, -INF , !P6 ;  /* 0xff80000005a27808 */ /* 0x000fe20007000000 */
[----:B--2---:R-:W-:Y:S01]  /*aed0*/  FFMA.FTZ R7, R64, -UR35, R24 ;  /* 0x8000002340077c23 */ /* 0x004fe20008010018 */
[----:B------:R-:W-:Y:S01]  /*aee0*/  ISETP.GE.AND P1, PT, R56, R243, PT ;  /* 0x000000f33800720c */ /* 0x000fe20003f26270 */
[----:B------:R-:W-:Y:S01]  /*aef0*/  IMAD.MOV.U32 R127, RZ, RZ, R135 ;  /* 0x000000ffff7f7224 */ /* 0x000fe200078e0087 */
[----:B------:R-:W-:Y:S01]  /*af00*/  ISETP.NE.AND P2, PT, R6, RZ, PT ;  /* 0x000000ff0600720c */ /* 0x000fe20003f45270 */
[----:B----4-:R-:W-:Y:S01]  /*af10*/  FFMA.FTZ R5, R75, -UR35, R26 ;  /* 0x800000234b057c23 */ /* 0x010fe2000801001a */
[----:B------:R-:W-:Y:S01]  /*af20*/  FSEL R135, R7, -INF , !P3 ;  /* 0xff80000007877808 */ /* 0x000fe20005800000 */
[----:B------:R-:W-:Y:S01]  /*af30*/  FMUL.FTZ R6, R14, c[0x0][0x2ec] ;  /* 0x0000bb000e067a20 */ /* 0x000fe20000410000 */
[----:B------:R-:W-:Y:S01]  /*af40*/  ISETP.NE.AND P3, PT, R0, RZ, PT ;  /* 0x000000ff0000720c */ /* 0x000fe20003f65270 */
[----:B------:R-:W-:Y:S01]  /*af50*/  IMAD.MOV.U32 R156, RZ, RZ, R153 ;  /* 0x000000ffff9c7224 */ /* 0x000fe200078e0099 */
[----:B------:R-:W-:Y:S01]  /*af60*/  ISETP.LT.OR P4, PT, R57, R240, P0 ;  /* 0x000000f03900720c */ /* 0x000fe20000781670 */
[----:B------:R-:W-:-:S02]  /*af70*/  IMAD.MOV.U32 R158, RZ, RZ, R125 ;  /* 0x000000ffff9e7224 */ /* 0x000fc400078e007d */
[----:B------:R-:W-:Y:S01]  /*af80*/  IMAD.MOV.U32 R159, RZ, RZ, R152 ;  /* 0x000000ffff9f7224 */ /* 0x000fe200078e0098 */
[----:B------:R-:W-:Y:S01]  /*af90*/  ISETP.LT.OR P6, PT, R56, R238, P1 ;  /* 0x000000ee3800720c */ /* 0x000fe20000fc1670 */
[----:B-1----:R-:W-:Y:S01]  /*afa0*/  FFMA.FTZ R3, R139, -UR35, R32 ;  /* 0x800000238b037c23 */ /* 0x002fe20008010020 */
[----:B------:R-:W-:Y:S01]  /*afb0*/  ISETP.NE.AND P0, PT, R8, RZ, PT ;  /* 0x000000ff0800720c */ /* 0x000fe20003f05270 */
[----:B------:R-:W-:Y:S01]  /*afc0*/  FFMA.FTZ R0, R47, -UR35, R11 ;  /* 0x800000232f007c23 */ /* 0x000fe2000801000b */
[----:B------:R-:W-:Y:S01]  /*afd0*/  ISETP.NE.AND P1, PT, R9, RZ, PT ;  /* 0x000000ff0900720c */ /* 0x000fe20003f25270 */
[----:B------:R3:W1:Y:S01]  /*afe0*/  MUFU.TANH R12, R6 ;  /* 0x00000006000c7308 */ /* 0x0006620000002400 */
[----:B------:R-:W-:Y:S01]  /*aff0*/  FSEL R141, R5, -INF , !P2 ;  /* 0xff800000058d7808 */ /* 0x000fe20005000000 */
[----:B------:R-:W-:Y:S01]  /*b000*/  FMUL.FTZ R9, R13, c[0x0][0x2ec] ;  /* 0x0000bb000d097a20 */ /* 0x000fe20000410000 */
[----:B------:R-:W-:Y:S01]  /*b010*/  FSEL R133, R3, -INF , !P0 ;  /* 0xff80000003857808 */ /* 0x000fe20004000000 */
[----:B------:R-:W-:Y:S01]  /*b020*/  FFMA.FTZ R5, R84, -UR35, R35 ;  /* 0x8000002354057c23 */ /* 0x000fe20008010023 */
[----:B------:R-:W-:Y:S01]  /*b030*/  HMMA.16816.F32 R20, R80, R154, R156 ;  /* 0x0000009a5014723c */ /* 0x000fe2000000189c */
[----:B------:R-:W-:-:S02]  /*b040*/  ISETP.GE.AND P2, PT, R57, R244, PT ;  /* 0x000000f43900720c */ /* 0x000fc40003f46270 */
[----:B------:R-:W-:Y:S02]  /*b050*/  FSEL R161, R0, -INF , !P1 ;  /* 0xff80000000a17808 */ /* 0x000fe40004800000 */
[C---:B------:R-:W-:Y:S01]  /*b060*/  ISETP.GE.AND P0, PT, R57.reuse, R242, PT ;  /* 0x000000f23900720c */ /* 0x040fe20003f06270 */
[----:B------:R-:W-:Y:S01]  /*b070*/  FMUL.FTZ R0, R18, c[0x0][0x2ec] ;  /* 0x0000bb0012007a20 */ /* 0x000fe20000410000 */
[----:B------:R-:W-:Y:S01]  /*b080*/  ISETP.GE.AND P1, PT, R57, R243, PT ;  /* 0x000000f33900720c */ /* 0x000fe20003f26270 */
[----:B------:R-:W2:Y:S01]  /*b090*/  MUFU.TANH R13, R9 ;  /* 0x00000009000d7308 */ /* 0x000ea20000002400 */
[----:B------:R-:W-:Y:S02]  /*b0a0*/  FSEL R152, R5, -INF , !P3 ;  /* 0xff80000005987808 */ /* 0x000fe40005800000 */
[C---:B------:R-:W-:Y:S02]  /*b0b0*/  ISETP.LT.OR P2, PT, R57.reuse, R239, P2 ;  /* 0x000000ef3900720c */ /* 0x040fe40001741670 */
[----:B------:R-:W-:-:S02]  /*b0c0*/  ISETP.LT.OR P0, PT, R57, R237, P0 ;  /* 0x000000ed3900720c */ /* 0x000fc40000701670 */
[----:B------:R-:W-:Y:S01]  /*b0d0*/  ISETP.GE.AND P3, PT, R65, R245, PT ;  /* 0x000000f54100720c */ /* 0x000fe20003f66270 */
[----:B------:R4:W1:Y:S01]  /*b0e0*/  MUFU.TANH R14, R0 ;  /* 0x00000000000e7308 */ /* 0x0008620000002400 */
[----:B------:R-:W-:Y:S01]  /*b0f0*/  ISETP.LT.OR P1, PT, R57, R238, P1 ;  /* 0x000000ee3900720c */ /* 0x000fe20000f21670 */
[----:B---3--:R-:W-:Y:S01]  /*b100*/  FFMA.FTZ R6, R228, -UR35, R16 ;  /* 0x80000023e4067c23 */ /* 0x008fe20008010010 */
[----:B------:R-:W-:Y:S01]  /*b110*/  P2R R8, PR, RZ, 0x4 ;  /* 0x00000004ff087803 */ /* 0x000fe20000000000 */
[----:B------:R-:W-:Y:S01]  /*b120*/  FFMA.FTZ R3, R78, -UR35, R33 ;  /* 0x800000234e037c23 */ /* 0x000fe20008010021 */
[C---:B------:R-:W-:Y:S01]  /*b130*/  ISETP.LT.OR P3, PT, R65.reuse, R240, P3 ;  /* 0x000000f04100720c */ /* 0x040fe20001f61670 */
[----:B------:R-:W-:Y:S02]  /*b140*/  IMAD.MOV.U32 R125, RZ, RZ, R126 ;  /* 0x000000ffff7d7224 */ /* 0x000fe400078e007e */
[----:B------:R3:W2:Y:S01]  /*b150*/  MUFU.TANH R28, R10 ;  /* 0x0000000a001c7308 */ /* 0x0006a20000002400 */
[----:B------:R-:W-:Y:S01]  /*b160*/  P2R R7, PR, RZ, 0x2 ;  /* 0x00000002ff077803 */ /* 0x000fe20000000000 */
[----:B------:R-:W-:Y:S01]  /*b170*/  IMAD.MOV.U32 R126, RZ, RZ, R145 ;  /* 0x000000ffff7e7224 */ /* 0x000fe200078e0091 */
[----:B------:R-:W-:Y:S01]  /*b180*/  ISETP.GE.AND P2, PT, R65, R244, PT ;  /* 0x000000f44100720c */ /* 0x000fe20003f46270 */
[----:B------:R-:W-:-:S02]  /*b190*/  IMAD.MOV.U32 R145, RZ, RZ, R144 ;  /* 0x000000ffff917224 */ /* 0x000fc400078e0090 */
[----:B----4-:R-:W-:Y:S01]  /*b1a0*/  FFMA.FTZ R0, R40, -UR35, R31 ;  /* 0x8000002328007c23 */ /* 0x010fe2000801001f */
[----:B------:R-:W-:Y:S01]  /*b1b0*/  FSEL R149, R6, -INF , !P4 ;  /* 0xff80000006957808 */ /* 0x000fe20006000000 */
[----:B------:R-:W-:Y:S01]  /*b1c0*/  FMUL.FTZ R15, R15, c[0x0][0x2ec] ;  /* 0x0000bb000f0f7a20 */ /* 0x000fe20000410000 */
[----:B------:R-:W-:Y:S01]  /*b1d0*/  FSEL R140, R3, -INF , !P6 ;  /* 0xff800000038c7808 */ /* 0x000fe20007000000 */
[----:B-1----:R-:W-:Y:S01]  /*b1e0*/  FFMA.FTZ R9, R37, -UR35, R12 ;  /* 0x8000002325097c23 */ /* 0x002fe2000801000c */
[----:B---3--:R-:W-:Y:S02]  /*b1f0*/  P2R R10, PR, RZ, 0x1 ;  /* 0x00000001ff0a7803 */ /* 0x008fe40000000000 */
[----:B------:R-:W-:Y:S02]  /*b200*/  ISETP.GE.AND P0, PT, R65, R242, PT ;  /* 0x000000f24100720c */ /* 0x000fe40003f06270 */
[----:B------:R-:W-:Y:S02]  /*b210*/  FSEL R144, R0, -INF , !P5 ;  /* 0xff80000000907808 */ /* 0x000fe40006800000 */
[----:B------:R-:W-:-:S02]  /*b220*/  P2R R6, PR, RZ, 0x8 ;  /* 0x00000008ff067803 */ /* 0x000fc40000000000 */
[----:B------:R-:W-:Y:S02]  /*b230*/  ISETP.NE.AND P6, PT, R8, RZ, PT ;  /* 0x000000ff0800720c */ /* 0x000fe40003fc5270 */
[C---:B------:R-:W-:Y:S02]  /*b240*/  ISETP.LT.OR P5, PT, R65.reuse, R239, P2 ;  /* 0x000000ef4100720c */ /* 0x040fe400017a1670 */
[----:B------:R-:W-:Y:S02]  /*b250*/  ISETP.LT.OR P3, PT, R65, R237, P0 ;  /* 0x000000ed4100720c */ /* 0x000fe40000761670 */
[----:B------:R-:W-:Y:S02]  /*b260*/  ISETP.NE.AND P2, PT, R7, RZ, PT ;  /* 0x000000ff0700720c */ /* 0x000fe40003f45270 */
[----:B------:R-:W-:Y:S01]  /*b270*/  ISETP.GE.AND P0, PT, R67, R245, PT ;  /* 0x000000f54300720c */ /* 0x000fe20003f06270 */
[----:B------:R1:W3:Y:S01]  /*b280*/  MUFU.TANH R7, R15 ;  /* 0x0000000f00077308 */ /* 0x0002e20000002400 */
[----:B------:R-:W-:Y:S01]  /*b290*/  HMMA.16816.F32 R24, R52, R114, R124 ;  /* 0x000000723418723c */ /* 0x000fe2000000187c */
[----:B------:R-:W-:Y:S01]  /*b2a0*/  FSEL R153, R9, -INF , !P6 ;  /* 0xff80000009997808 */ /* 0x000fe20007000000 */
[----:B--2---:R-:W-:Y:S01]  /*b2b0*/  FFMA.FTZ R5, R229, -UR35, R13 ;  /* 0x80000023e5057c23 */ /* 0x004fe2000801000d */
[----:B------:R-:W-:-:S02]  /*b2c0*/  ISETP.LT.OR P6, PT, R67, R240, P0 ;  /* 0x000000f04300720c */ /* 0x000fc400007c1670 */
[C---:B------:R-:W-:Y:S02]  /*b2d0*/  ISETP.GE.AND P1, PT, R65.reuse, R243, PT ;  /* 0x000000f34100720c */ /* 0x040fe40003f26270 */
[----:B------:R-:W-:Y:S01]  /*b2e0*/  ISETP.NE.AND P0, PT, R6, RZ, PT ;  /* 0x000000ff0600720c */ /* 0x000fe20003f05270 */
[----:B------:R-:W-:Y:S01]  /*b2f0*/  FFMA.FTZ R0, R36, -UR35, R14 ;  /* 0x8000002324007c23 */ /* 0x000fe2000801000e */
[----:B------:R-:W-:Y:S02]  /*b300*/  ISETP.LT.OR P4, PT, R65, R238, P1 ;  /* 0x000000ee4100720c */ /* 0x000fe40000f81670 */
[----:B------:R-:W-:Y:S01]  /*b310*/  FSEL R150, R5, -INF , !P0 ;  /* 0xff80000005967808 */ /* 0x000fe20004000000 */
[----:B------:R-:W-:Y:S01]  /*b320*/  FMUL.FTZ R11, R19, c[0x0][0x2ec] ;  /* 0x0000bb00130b7a20 */ /* 0x000fe20000410000 */
[----:B------:R-:W-:Y:S01]  /*b330*/  ISETP.NE.AND P1, PT, R10, RZ, PT ;  /* 0x000000ff0a00720c */ /* 0x000fe20003f25270 */
[----:B------:R-:W-:Y:S01]  /*b340*/  FMUL.FTZ R10, R121, c[0x0][0x2ec] ;  /* 0x0000bb00790a7a20 */ /* 0x000fe20000410000 */
[----:B------:R-:W-:Y:S01]  /*b350*/  ISETP.GE.AND P0, PT, R67, R242, PT ;  /* 0x000000f24300720c */ /* 0x000fe20003f06270 */
[----:B-1----:R-:W-:Y:S01]  /*b360*/  HMMA.16816.F32 R12, R60, R114, R20 ;  /* 0x000000723c0c723c */ /* 0x002fe20000001814 */
[----:B------:R-:W-:-:S02]  /*b370*/  FFMA.FTZ R3, R38, -UR35, R28 ;  /* 0x8000002326037c23 */ /* 0x000fc4000801001c */
[----:B------:R-:W-:Y:S01]  /*b380*/  IMAD.IADD R121, R236, 0x1, -R73 ;  /* 0x00000001ec797824 */ /* 0x000fe200078e0a49 */
[----:B------:R-:W-:Y:S01]  /*b390*/  ISETP.LT.OR P0, PT, R67, R237, P0 ;  /* 0x000000ed4300720c */ /* 0x000fe20000701670 */
[----:B------:R-:W1:Y:S01]  /*b3a0*/  MUFU.TANH R11, R11 ;  /* 0x0000000b000b7308 */ /* 0x000e620000002400 */
[----:B------:R-:W-:Y:S01]  /*b3b0*/  FSEL R139, R3, -INF , !P2 ;  /* 0xff800000038b7808 */ /* 0x000fe20005000000 */
[----:B---3--:R-:W-:Y:S01]  /*b3c0*/  FFMA.FTZ R3, R39, -UR35, R7 ;  /* 0x8000002327037c23 */ /* 0x008fe20008010007 */
[----:B------:R-:W-:Y:S01]  /*b3d0*/  IABS R121, R121 ;  /* 0x0000007900797213 */ /* 0x000fe20000000000 */
[----:B------:R-:W-:Y:S01]  /*b3e0*/  FMUL.FTZ R8, R145, c[0x0][0x2ec] ;  /* 0x0000bb0091087a20 */ /* 0x000fe20000410000 */
[----:B------:R-:W-:Y:S02]  /*b3f0*/  P2R R7, PR, RZ, 0x1 ;  /* 0x00000001ff077803 */ /* 0x000fe40000000000 */
[----:B------:R-:W-:Y:S02]  /*b400*/  ISETP.GE.AND P0, PT, R73, R245, PT ;  /* 0x000000f54900720c */ /* 0x000fe40003f06270 */
[----:B------:R-:W-:Y:S01]  /*b410*/  FSEL R145, R0, -INF , !P1 ;  /* 0xff80000000917808 */ /* 0x000fe20004800000 */
[----:B------:R-:W-:Y:S01]  /*b420*/  FFMA.FTZ R0, R49, -UR35, R29 ;  /* 0x8000002331007c23 */ /* 0x000fe2000801001d */
[----:B------:R-:W-:Y:S01]  /*b430*/  ISETP.GE.AND P2, PT, R67, R244, PT ;  /* 0x000000f44300720c */ /* 0x000fe20003f46270 */
[----:B------:R-:W2:Y:S01]  /*b440*/  I2F R121, R121 ;  /* 0x0000007900797306 */ /* 0x000ea20000201400 */
[----:B------:R-:W-:-:S02]  /*b450*/  ISETP.LT.OR P0, PT, R73, R240, P0 ;  /* 0x000000f04900720c */ /* 0x000fc40000701670 */
[C---:B------:R-:W-:Y:S01]  /*b460*/  ISETP.LT.OR P2, PT, R67.reuse, R239, P2 ;  /* 0x000000ef4300720c */ /* 0x040fe20001741670 */
[----:B------:R-:W-:Y:S01]  /*b470*/  FMUL.FTZ R6, R24, c[0x0][0x2ec] ;  /* 0x0000bb0018067a20 */ /* 0x000fe20000410000 */
[----:B------:R-:W-:Y:S02]  /*b480*/  FSEL R142, R0, -INF , !P4 ;  /* 0xff800000008e7808 */ /* 0x000fe40006000000 */
[----:B------:R-:W-:Y:S01]  /*b490*/  P2R R0, PR, RZ, 0x1 ;  /* 0x00000001ff007803 */ /* 0x000fe20000000000 */
[----:B------:R-:W-:Y:S01]  /*b4a0*/  IMAD.IADD R126, R236, 0x1, -R74 ;  /* 0x00000001ec7e7824 */ /* 0x000fe200078e0a4a */
[----:B------:R-:W-:Y:S02]  /*b4b0*/  ISETP.GE.AND P1, PT, R67, R243, PT ;  /* 0x000000f34300720c */ /* 0x000fe40003f26270 */
[----:B------:R-:W-:Y:S02]  /*b4c0*/  ISETP.GE.AND P0, PT, R73, R242, PT ;  /* 0x000000f24900720c */ /* 0x000fe40003f06270 */
[----:B------:R-:W-:Y:S01]  /*b4d0*/  P2R R9, PR, RZ, 0x4 ;  /* 0x00000004ff097803 */ /* 0x000fe20000000000 */
[----:B------:R3:W-:Y:S01]  /*b4e0*/  MUFU.TANH R16, R6 ;  /* 0x0000000600107308 */ /* 0x0007e20000002400 */
[----:B------:R-:W-:Y:S01]  /*b4f0*/  FSEL R154, R3, -INF , !P5 ;  /* 0xff800000039a7808 */ /* 0x000fe20006800000 */
[----:B-1----:R-:W-:Y:S01]  /*b500*/  FFMA.FTZ R5, R41, -UR35, R11 ;  /* 0x8000002329057c23 */ /* 0x002fe2000801000b */
[----:B------:R-:W-:-:S02]  /*b510*/  ISETP.LT.OR P1, PT, R67, R238, P1 ;  /* 0x000000ee4300720c */ /* 0x000fc40000f21670 */
[----:B------:R-:W-:Y:S01]  /*b520*/  ISETP.LT.OR P5, PT, R73, R237, P0 ;  /* 0x000000ed4900720c */ /* 0x000fe200007a1670 */
[----:B------:R-:W-:Y:S01]  /*b530*/  FMUL.FTZ R12, R12, c[0x0][0x2ec] ;  /* 0x0000bb000c0c7a20 */ /* 0x000fe20000410000 */
[----:B------:R-:W-:Y:S01]  /*b540*/  ISETP.NE.AND P4, PT, R0, RZ, PT ;  /* 0x000000ff0000720c */ /* 0x000fe20003f85270 */
[----:B------:R-:W1:Y:S01]  /*b550*/  MUFU.TANH R10, R10 ;  /* 0x0000000a000a7308 */ /* 0x000e620000002400 */
[----:B------:R-:W-:Y:S01]  /*b560*/  ISETP.NE.AND P0, PT, R9, RZ, PT ;  /* 0x000000ff0900720c */ /* 0x000fe20003f05270 */
[----:B------:R-:W-:Y:S01]  /*b570*/  FMUL.FTZ R0, R26, c[0x0][0x2ec] ;  /* 0x0000bb001a007a20 */ /* 0x000fe20000410000 */
[----:B------:R-:W-:Y:S01]  /*b580*/  IABS R126, R126 ;  /* 0x0000007e007e7213 */ /* 0x000fe20000000000 */
[----:B------:R-:W-:Y:S01]  /*b590*/  IMAD.MOV.U32 R124, RZ, RZ, R123 ;  /* 0x000000ffff7c7224 */ /* 0x000fe200078e007b */
[----:B------:R-:W-:Y:S01]  /*b5a0*/  ISETP.GE.AND P2, PT, R73, R244, PT ;  /* 0x000000f44900720c */ /* 0x000fe20003f46270 */
[----:B---3--:R-:W-:Y:S02]  /*b5b0*/  FFMA.FTZ R6, R42, -UR35, R45 ;  /* 0x800000232a067c23 */ /* 0x008fe4000801002d */
[----:B------:R3:W-:Y:S01]  /*b5c0*/  MUFU.TANH R17, R8 ;  /* 0x0000000800117308 */ /* 0x0007e20000002400 */
[----:B------:R-:W-:Y:S01]  /*b5d0*/  IMAD.MOV.U32 R123, RZ, RZ, R146 ;  /* 0x000000ffff7b7224 */ /* 0x000fe200078e0092 */
[----:B------:R-:W-:-:S02]  /*b5e0*/  FSEL R146, R5, -INF , !P3 ;  /* 0xff80000005927808 */ /* 0x000fc40005800000 */
[----:B------:R-:W-:Y:S01]  /*b5f0*/  FSEL R132, R6, -INF , !P0 ;  /* 0xff80000006847808 */ /* 0x000fe20004000000 */
[----:B--2---:R-:W-:Y:S01]  /*b600*/  IMAD.MOV.U32 R125, RZ, RZ, R121 ;  /* 0x000000ffff7d7224 */ /* 0x004fe200078e0079 */
[----:B------:R-:W-:Y:S02]  /*b610*/  ISETP.GE.AND P0, PT, R74, R245, PT ;  /* 0x000000f54a00720c */ /* 0x000fe40003f06270 */
[----:B------:R2:W-:Y:S01]  /*b620*/  MUFU.TANH R11, R0 ;  /* 0x00000000000b7308 */ /* 0x0005e20000002400 */
[----:B------:R-:W-:Y:S01]  /*b630*/  ISETP.LT.OR P3, PT, R73, R239, P2 ;  /* 0x000000ef4900720c */ /* 0x000fe20001761670 */
[----:B------:R-:W-:Y:S01]  /*b640*/  FMUL.FTZ R14, R14, c[0x0][0x2ec] ;  /* 0x0000bb000e0e7a20 */ /* 0x000fe20000410000 */
[----:B---3--:R-:W-:-:S05]  /*b650*/  P2R R8, PR, RZ, 0x2 ;  /* 0x00000002ff087803 */ /* 0x008fca0000000000 */
[----:B------:R-:W-:Y:S01]  /*b660*/  I2F R126, R126 ;  /* 0x0000007e007e7306 */ /* 0x000fe20000201400 */
[----:B------:R-:W-:Y:S02]  /*b670*/  ISETP.LT.OR P0, PT, R74, R240, P0 ;  /* 0x000000f04a00720c */ /* 0x000fe40000701670 */
[----:B------:R-:W-:Y:S01]  /*b680*/  ISETP.NE.AND P2, PT, R8, RZ, PT ;  /* 0x000000ff0800720c */ /* 0x000fe20003f45270 */
[----:B--2---:R-:W-:-:S04]  /*b690*/  FFMA.FTZ R0, R51, -UR35, R34 ;  /* 0x8000002333007c23 */ /* 0x004fc80008010022 */
[----:B------:R-:W2:Y:S01]  /*b6a0*/  MUFU.TANH R12, R12 ;  /* 0x0000000c000c7308 */ /* 0x000ea20000002400 */
[----:B------:R-:W-:Y:S02]  /*b6b0*/  FFMA.FTZ R5, R125, -UR35, R71 ;  /* 0x800000237d057c23 */ /* 0x000fe40008010047 */
[----:B------:R-:W-:Y:S01]  /*b6c0*/  FFMA.FTZ R3, R230, -UR35, R70 ;  /* 0x80000023e6037c23 */ /* 0x000fe20008010046 */
[----:B------:R-:W-:Y:S02]  /*b6d0*/  FSEL R155, R0, -INF , !P2 ;  /* 0xff800000009b7808 */ /* 0x000fe40005000000 */
[----:B------:R-:W-:Y:S02]  /*b6e0*/  ISETP.GE.AND P2, PT, R74, R244, PT ;  /* 0x000000f44a00720c */ /* 0x000fe40003f46270 */
[----:B------:R-:W-:Y:S01]  /*b6f0*/  ISETP.GE.AND P1, PT, R73, R243, PT ;  /* 0x000000f34900720c */ /* 0x000fe20003f26270 */
[----:B------:R-:W3:Y:S01]  /*b700*/  MUFU.TANH R14, R14 ;  /* 0x0000000e000e7308 */ /* 0x000ee20000002400 */
[----:B------:R-:W-:-:S02]  /*b710*/  P2R R0, PR, RZ, 0x1 ;  /* 0x00000001ff007803 */ /* 0x000fc40000000000 */
[----:B------:R-:W-:Y:S02]  /*b720*/  FSEL R131, R5, -INF , !P4 ;  /* 0xff80000005837808 */ /* 0x000fe40006000000 */
[----:B------:R-:W-:Y:S01]  /*b730*/  FSEL R166, R3, -INF , !P6 ;  /* 0xff80000003a67808 */ /* 0x000fe20007000000 */
[----:B-1----:R-:W-:Y:S01]  /*b740*/  FFMA.FTZ R3, R44, -UR35, R10 ;  /* 0x800000232c037c23 */ /* 0x002fe2000801000a */
[----:B------:R-:W-:Y:S01]  /*b750*/  ISETP.LT.OR P4, PT, R74, R239, P2 ;  /* 0x000000ef4a00720c */ /* 0x000fe20001781670 */
[----:B------:R-:W-:Y:S01]  /*b760*/  IMAD.IADD R121, R236, 0x1, -R77 ;  /* 0x00000001ec797824 */ /* 0x000fe200078e0a4d */
[----:B------:R-:W-:Y:S02]  /*b770*/  ISETP.LT.OR P6, PT, R73, R238, P1 ;  /* 0x000000ee4900720c */ /* 0x000fe40000fc1670 */
[----:B------:R-:W-:Y:S01]  /*b780*/  ISETP.NE.AND P2, PT, R0, RZ, PT ;  /* 0x000000ff0000720c */ /* 0x000fe20003f45270 */
[----:B------:R-:W-:Y:S01]  /*b790*/  FFMA.FTZ R0, R69, -UR35, R46 ;  /* 0x8000002345007c23 */ /* 0x000fe2000801002e */
[----:B------:R-:W-:Y:S01]  /*b7a0*/  ISETP.NE.AND P1, PT, R7, RZ, PT ;  /* 0x000000ff0700720c */ /* 0x000fe20003f25270 */
[----:B------:R-:W-:Y:S01]  /*b7b0*/  FMUL.FTZ R25, R25, c[0x0][0x2ec] ;  /* 0x0000bb0019197a20 */ /* 0x000fe20000410000 */
[----:B------:R-:W-:Y:S01]  /*b7c0*/  IABS R121, R121 ;  /* 0x0000007900797213 */ /* 0x000fe20000000000 */
[----:B------:R-:W-:Y:S01]  /*b7d0*/  FFMA.FTZ R5, R72, -UR35, R30 ;  /* 0x8000002348057c23 */ /* 0x000fe2000801001e */
[----:B------:R-:W-:Y:S01]  /*b7e0*/  FSEL R159, R3, -INF , !P1 ;  /* 0xff800000039f7808 */ /* 0x000fe20004800000 */
[----:B--2---:R-:W-:Y:S01]  /*b7f0*/  FFMA.FTZ R3, R126, -UR35, R12 ;  /* 0x800000237e037c23 */ /* 0x004fe2000801000c */
[----:B------:R-:W-:Y:S01]  /*b800*/  FSEL R130, R0, -INF , !P3 ;  /* 0xff80000000827808 */ /* 0x000fe20005800000 */
[----:B------:R-:W-:Y:S01]  /*b810*/  FFMA.FTZ R0, R66, -UR35, R17 ;  /* 0x8000002342007c23 */ /* 0x000fe20008010011 */
[----:B------:R-:W-:Y:S01]  /*b820*/  ISETP.GE.AND P0, PT, R74, R242, PT ;  /* 0x000000f24a00720c */ /* 0x000fe20003f06270 */
[----:B------:R-:W-:Y:S01]  /*b830*/  FMUL.FTZ R13, R13, c[0x0][0x2ec] ;  /* 0x0000bb000d0d7a20 */ /* 0x000fe20000410000 */
[----:B------:R-:W-:Y:S01]  /*b840*/  P2R R8, PR, RZ, 0x10 ;  /* 0x00000010ff087803 */ /* 0x000fe20000000000 */
[----:B------:R-:W-:-:S02]  /*b850*/  FMUL.FTZ R27, R27, c[0x0][0x2ec] ;  /* 0x0000bb001b1b7a20 */ /* 0x000fc40000410000 */
[----:B------:R-:W-:Y:S01]  /*b860*/  FMUL.FTZ R15, R15, c[0x0][0x2ec] ;  /* 0x0000bb000f0f7a20 */ /* 0x000fe20000410000 */
[C---:B------:R-:W-:Y:S01]  /*b870*/  ISETP.GE.AND P1, PT, R74.reuse, R243, PT ;  /* 0x000000f34a00720c */ /* 0x040fe20003f26270 */
[----:B------:R-:W-:Y:S01]  /*b880*/  MUFU.TANH R25, R25 ;  /* 0x0000001900197308 */ /* 0x000fe20000002400 */
[----:B------:R-:W-:Y:S02]  /*b890*/  ISETP.LT.OR P0, PT, R74, R237, P0 ;  /* 0x000000ed4a00720c */ /* 0x000fe40000701670 */
[----:B------:R-:W-:Y:S02]  /*b8a0*/  FSEL R156, R5, -INF , !P6 ;  /* 0xff800000059c7808 */ /* 0x000fe40007000000 */
[----:B------:R-:W-:Y:S01]  /*b8b0*/  FSEL R69, R3, -INF , !P2 ;  /* 0xff80000003457808 */ /* 0x000fe20005000000 */
[----:B---3--:R-:W-:Y:S01]  /*b8c0*/  FFMA.FTZ R3, R76, -UR35, R14 ;  /* 0x800000234c037c23 */ /* 0x008fe2000801000e */
[----:B------:R-:W-:Y:S01]  /*b8d0*/  FSEL R160, R0, -INF , !P5 ;  /* 0xff80000000a07808 */ /* 0x000fe20006800000 */
[----:B------:R-:W-:Y:S01]  /*b8e0*/  I2F R121, R121 ;  /* 0x0000007900797306 */ /* 0x000fe20000201400 */
[----:B------:R-:W-:-:S02]  /*b8f0*/  ISETP.NE.AND P5, PT, R8, RZ, PT ;  /* 0x000000ff0800720c */ /* 0x000fc40003fa5270 */
[----:B------:R-:W-:Y:S02]  /*b900*/  ISETP.LT.OR P1, PT, R74, R238, P1 ;  /* 0x000000ee4a00720c */ /* 0x000fe40000f21670 */
[----:B------:R-:W-:-:S03]  /*b910*/  P2R R6, PR, RZ, 0x1 ;  /* 0x00000001ff067803 */ /* 0x000fc60000000000 */
[----:B------:R-:W1:Y:S01]  /*b920*/  MUFU.TANH R10, R13 ;  /* 0x0000000d000a7308 */ /* 0x000e620000002400 */
[----:B------:R-:W-:Y:S02]  /*b930*/  ISETP.GE.AND P0, PT, R77, R245, PT ;  /* 0x000000f54d00720c */ /* 0x000fe40003f06270 */
[----:B------:R-:W-:-:S05]  /*b940*/  FSEL R129, R3, -INF , !P5 ;  /* 0xff80000003817808 */ /* 0x000fca0006800000 */
[----:B------:R-:W2:Y:S01]  /*b950*/  MUFU.TANH R9, R15 ;  /* 0x0000000f00097308 */ /* 0x000ea20000002400 */
[----:B------:R-:W-:-:S07]  /*b960*/  PLOP3.LUT P5, PT, PT, PT, UP0, 0x80, 0x0 ;  /* 0x000000000000781c */ /* 0x000fce0003faf008 */
[----:B------:R-:W3:Y:S01]  /*b970*/  MUFU.TANH R5, R27 ;  /* 0x0000001b00057308 */ /* 0x000ee20000002400 */
[----:B------:R-:W-:Y:S02]  /*b980*/  P2R R7, PR, RZ, 0x2 ;  /* 0x00000002ff077803 */ /* 0x000fe40000000000 */
[C---:B------:R-:W-:Y:S02]  /*b990*/  ISETP.LT.OR P4, PT, R77.reuse, R240, P0 ;  /* 0x000000f04d00720c */ /* 0x040fe40000781670 */
[C---:B------:R-:W-:Y:S02]  /*b9a0*/  ISETP.GE.AND P1, PT, R77.reuse, R244, PT ;  /* 0x000000f44d00720c */ /* 0x040fe40003f26270 */
[C---:B------:R-:W-:Y:S02]  /*b9b0*/  ISETP.GE.AND P0, PT, R77.reuse, R243, PT ;  /* 0x000000f34d00720c */ /* 0x040fe40003f06270 */
[C---:B------:R-:W-:Y:S02]  /*b9c0*/  ISETP.GE.AND P2, PT, R77.reuse, R242, PT ;  /* 0x000000f24d00720c */ /* 0x040fe40003f46270 */
[----:B------:R-:W-:-:S02]  /*b9d0*/  ISETP.LT.OR P3, PT, R77, R239, P1 ;  /* 0x000000ef4d00720c */ /* 0x000fc40000f61670 */
[C---:B------:R-:W-:Y:S02]  /*b9e0*/  ISETP.LT.OR P1, PT, R77.reuse, R238, P0 ;  /* 0x000000ee4d00720c */ /* 0x040fe40000721670 */
[----:B------:R-:W-:Y:S01]  /*b9f0*/  ISETP.LT.OR P0, PT, R77, R237, P2 ;  /* 0x000000ed4d00720c */ /* 0x000fe20001701670 */
[----:B------:R-:W-:Y:S01]  /*ba00*/  FFMA.FTZ R8, R68, -UR35, R16 ;  /* 0x8000002344087c23 */ /* 0x000fe20008010010 */
[----:B------:R-:W-:Y:S01]  /*ba10*/  ISETP.NE.AND P6, PT, R6, RZ, PT ;  /* 0x000000ff0600720c */ /* 0x000fe20003fc5270 */
[----:B------:R-:W-:Y:S01]  /*ba20*/  FFMA.FTZ R6, R59, -UR35, R11 ;  /* 0x800000233b067c23 */ /* 0x000fe2000801000b */
[----:B------:R-:W-:Y:S01]  /*ba30*/  ISETP.NE.AND P2, PT, R7, RZ, PT ;  /* 0x000000ff0700720c */ /* 0x000fe20003f45270 */
[----:B-1----:R-:W-:Y:S02]  /*ba40*/  FFMA.FTZ R10, R121, -UR35, R10 ;  /* 0x80000023790a7c23 */ /* 0x002fe4000801000a */
[----:B--2---:R-:W-:Y:S02]  /*ba50*/  FFMA.FTZ R9, R58, -UR35, R9 ;  /* 0x800000233a097c23 */ /* 0x004fe40008010009 */
[----:B------:R-:W-:-:S02]  /*ba60*/  FFMA.FTZ R7, R50, -UR35, R25 ;  /* 0x8000002332077c23 */ /* 0x000fc40008010019 */
[----:B---3--:R-:W-:Y:S01]  /*ba70*/  FFMA.FTZ R5, R43, -UR35, R5 ;  /* 0x800000232b057c23 */ /* 0x008fe20008010005 */
[----:B------:R-:W-:Y:S01]  /*ba80*/  IADD3 R230, R223, 0x800, RZ ;  /* 0x00000800dfe67810 */ /* 0x000fe20007ffe0ff */
[----:B------:R-:W-:Y:S01]  /*ba90*/  IMAD.IADD R0, R123, 0x1, R124 ;  /* 0x000000017b007824 */ /* 0x000fe200078e027c */
[C---:B------:R-:W-:Y:S02]  /*baa0*/  IADD3 R229, R223.reuse, 0x1000, RZ ;  /* 0x00001000dfe57810 */ /* 0x040fe40007ffe0ff */
[C---:B------:R-:W-:Y:S02]  /*bab0*/  IADD3 R228, R223.reuse, 0x1800, RZ ;  /* 0x00001800dfe47810 */ /* 0x040fe40007ffe0ff */
[C---:B------:R-:W-:Y:S02]  /*bac0*/  IADD3 R227, R223.reuse, 0x2000, RZ ;  /* 0x00002000dfe37810 */ /* 0x040fe40007ffe0ff */
[C---:B------:R-:W-:Y:S02]  /*bad0*/  IADD3 R226, R223.reuse, 0x2800, RZ ;  /* 0x00002800dfe27810 */ /* 0x040fe40007ffe0ff */
[----:B------:R-:W-:-:S02]  /*bae0*/  IADD3 R225, R223, 0x3000, RZ ;  /* 0x00003000dfe17810 */ /* 0x000fc40007ffe0ff */
[----:B------:R-:W-:Y:S02]  /*baf0*/  IADD3 R224, R223, 0x3800, RZ ;  /* 0x00003800dfe07810 */ /* 0x000fe40007ffe0ff */
[----:B------:R-:W-:Y:S02]  /*bb00*/  FSEL R157, R8, -INF , !P2 ;  /* 0xff800000089d7808 */ /* 0x000fe40005000000 */
[----:B------:R-:W-:Y:S02]  /*bb10*/  FSEL R164, R6, -INF , !P6 ;  /* 0xff80000006a47808 */ /* 0x000fe40007000000 */
[----:B------:R-:W-:Y:S02]  /*bb20*/  FSEL R68, R10, -INF , !P4 ;  /* 0xff8000000a447808 */ /* 0x000fe40006000000 */
[----:B------:R-:W-:Y:S02]  /*bb30*/  FSEL R128, R9, -INF , !P3 ;  /* 0xff80000009807808 */ /* 0x000fe40005800000 */
[----:B------:R-:W-:-:S02]  /*bb40*/  FSEL R158, R7, -INF , !P1 ;  /* 0xff800000079e7808 */ /* 0x000fc40004800000 */
[----:B------:R-:W-:Y:S01]  /*bb50*/  FSEL R165, R5, -INF , !P0 ;  /* 0xff80000005a57808 */ /* 0x000fe20004000000 */
        /* <DEDUP_REMOVED lines=21> */
[----:B-----5:R1:W-:Y:S01]  /*bcb0*/  @P0 STS.128 [R246+0x4000], RZ ;  /* 0x004000fff6000388 */ /* 0x0203e20000000c00 */
        /* <DEDUP_REMOVED lines=84> */
.L_x_926:
[----:B------:R-:W-:Y:S05]  /*c200*/  BSYNC B0 ;  /* 0x0000000000007941 */ /* 0x000fea0003800000 */
.L_x_925:
[----:B------:R-:W0:Y:S02]  /*c210*/  LDGDEPBAR ;  /* 0x00000000000079af */ /* 0x000e240000000000 */
.L_x_924:
[----:B------:R-:W3:Y:S04]  /*c220*/  LDL.LU R6, [R1+0x24] ;  /* 0x0000240001067983 */ /* 0x000ee80000300800 */
[----:B------:R-:W4:Y:S04]  /*c230*/  LDL.LU R5, [R1+0x2c] ;  /* 0x00002c0001057983 */ /* 0x000f280000300800 */
[----:B--2---:R-:W2:Y:S04]  /*c240*/  LDL.LU R3, [R1+0x34] ;  /* 0x0000340001037983 */ /* 0x004ea80000300800 */
[----:B-1----:R-:W2:Y:S04]  /*c250*/  LDL.LU R18, [R1+0x20] ;  /* 0x0000200001127983 */ /* 0x002ea80000300800 */
[----:B------:R-:W2:Y:S04]  /*c260*/  LDL.LU R17, [R1] ;  /* 0x0000000001117983 */ /* 0x000ea80000300800 */
        /* <DEDUP_REMOVED lines=12> */
[----:B-----5:R1:W-:Y:S04]  /*c330*/  STL [R1+0x110], R222 ;  /* 0x000110de01007387 */ /* 0x0203e80000100800 */
[----:B------:R-:W2:Y:S04]  /*c340*/  LDL.LU R16, [R1+0x30] ;  /* 0x0000300001107983 */ /* 0x000ea80000300800 */
[----:B------:R-:W2:Y:S04]  /*c350*/  LDL.LU R15, [R1+0xc] ;  /* 0x00000c00010f7983 */ /* 0x000ea80000300800 */
[----:B------:R-:W2:Y:S01]  /*c360*/  LDL.LU R14, [R1+0x8] ;  /* 0x00000800010e7983 */ /* 0x000ea20000300800 */
[----:B-1----:R-:W-:Y:S01]  /*c370*/  MOV R222, R122 ;  /* 0x0000007a00de7202 */ /* 0x002fe20000000f00 */
[----:B---3--:R-:W-:Y:S01]  /*c380*/  IMAD.MOV.U32 R11, RZ, RZ, R6 ;  /* 0x000000ffff0b7224 */ /* 0x008fe200078e0006 */
[----:B----4-:R-:W-:Y:S01]  /*c390*/  MOV R12, R5 ;  /* 0x00000005000c7202 */ /* 0x010fe20000000f00 */
[----:B--2---:R-:W-:Y:S01]  /*c3a0*/  IMAD.MOV.U32 R13, RZ, RZ, R3 ;  /* 0x000000ffff0d7224 */ /* 0x004fe200078e0003 */
        /* <DEDUP_REMOVED lines=91> */
[----:B------:R-:W-:Y:S02]  /*c960*/  FMNMX.FTZ R5, R173, R5, !PT ;  /* 0x00000005ad057209 */ /* 0x000fe40007810000 */
[----:B------:R-:W-:Y:S01]  /*c970*/  FMNMX.FTZ R3, R233, R6, !PT ;  /* 0x00000006e9037209 */ /* 0x000fe20007810000 */
[----:B------:R-:W-:Y:S01]  /*c980*/  FMUL.FTZ R7, R73, c[0x0][0x23c] ;  /* 0x00008f0049077a20 */ /* 0x000fe20000410000 */
[----:B------:R-:W-:-:S02]  /*c990*/  FMNMX.FTZ R72, R128, R72, !PT ;  /* 0x0000004880487209 */ /* 0x000fc40007810000 */
        /* <DEDUP_REMOVED lines=8> */
[--C-:B------:R-:W-:Y:S01]  /*ca20*/  FFMA.FTZ R6, R214, c[0x0][0x23c], -R7.reuse ;  /* 0x00008f00d6067a23 */ /* 0x100fe20000010807 */
[----:B------:R-:W-:Y:S02]  /*ca30*/  FMNMX.FTZ R3, R207, R3, !PT ;  /* 0x00000003cf037209 */ /* 0x000fe40007810000 */
[----:B------:R-:W-:Y:S01]  /*ca40*/  FMNMX.FTZ R5, R162, R5, !PT ;  /* 0x00000005a2057209 */ /* 0x000fe20007810000 */
[----:B------:R2:W-:Y:S01]  /*ca50*/  MUFU.EX2 R74, R6 ;  /* 0x00000006004a7308 */ /* 0x0005e20000000800 */
[----:B------:R-:W-:Y:S02]  /*ca60*/  FMNMX.FTZ R3, R200, R3, !PT ;  /* 0x00000003c8037209 */ /* 0x000fe40007810000 */
[----:B------:R-:W-:Y:S02]  /*ca70*/  FMNMX.FTZ R5, R141, R5, !PT ;  /* 0x000000058d057209 */ /* 0x000fe40007810000 */
[----:B------:R-:W-:Y:S01]  /*ca80*/  FMNMX.FTZ R3, R190, R3, !PT ;  /* 0x00000003be037209 */ /* 0x000fe20007810000 */
[----:B--2---:R-:W-:-:S04]  /*ca90*/  FFMA.FTZ R6, R213, c[0x0][0x23c], -R7 ;  /* 0x00008f00d5067a23 */ /* 0x004fc80000010807 */
[----:B------:R2:W-:Y:S01]  /*caa0*/  MUFU.EX2 R10, R6 ;  /* 0x00000006000a7308 */ /* 0x0005e20000000800 */
[----:B-1----:R-:W-:Y:S02]  /*cab0*/  FMNMX.FTZ R72, R72, R8, !PT ;  /* 0x0000000848487209 */ /* 0x002fe40007810000 */
[----:B--2---:R-:W-:Y:S02]  /*cac0*/  FMNMX.FTZ R6, R140, R5, !PT ;  /* 0x000000058c067209 */ /* 0x004fe40007810000 */
[----:B------:R-:W-:Y:S01]  /*cad0*/  FMNMX.FTZ R5, R186, R3, !PT ;  /* 0x00000003ba057209 */ /* 0x000fe20007810000 */
[----:B------:R-:W-:Y:S01]  /*cae0*/  FFMA.FTZ R3, R215, c[0x0][0x23c], -R7 ;  /* 0x00008f00d7037a23 */ /* 0x000fe20000010807 */
[----:B------:R-:W-:Y:S02]  /*caf0*/  FMNMX.FTZ R6, R139, R6, !PT ;  /* 0x000000068b067209 */ /* 0x000fe40007810000 */
[----:B------:R-:W-:Y:S01]  /*cb00*/  FMNMX.FTZ R5, R250, R5, !PT ;  /* 0x00000005fa057209 */ /* 0x000fe20007810000 */
[----:B------:R1:W-:Y:S01]  /*cb10*/  MUFU.EX2 R223, R3 ;  /* 0x0000000300df7308 */ /* 0x0003e20000000800 */
[----:B------:R-:W-:Y:S01]  /*cb20*/  FMNMX.FTZ R6, R142, R6, !PT ;  /* 0x000000068e067209 */ /* 0x000fe20007810000 */
[----:B------:R-:W2:Y:S01]  /*cb30*/  SHFL.BFLY PT, R9, R72, 0x1, 0x1f ;  /* 0x0c201f0048097f89 */ /* 0x000ea200000e0000 */
[----:B-1----:R-:W-:-:S02]  /*cb40*/  FMNMX.FTZ R3, R232, R5, !PT ;  /* 0x00000005e8037209 */ /* 0x002fc40007810000 */
[----:B------:R-:W-:Y:S02]  /*cb50*/  FMNMX.FTZ R5, R155, R6, !PT ;  /* 0x000000069b057209 */ /* 0x000fe40007810000 */
[----:B------:R-:W-:Y:S02]  /*cb60*/  FMNMX.FTZ R3, R185, R3, !PT ;  /* 0x00000003b9037209 */ /* 0x000fe40007810000 */
[----:B------:R-:W-:Y:S02]  /*cb70*/  FMNMX.FTZ R71, R156, R5, !PT ;  /* 0x000000059c477209 */ /* 0x000fe40007810000 */
[----:B------:R-:W-:Y:S01]  /*cb80*/  FMNMX.FTZ R5, R181, R3, !PT ;  /* 0x00000003b5057209 */ /* 0x000fe20007810000 */
[--C-:B------:R-:W-:Y:S01]  /*cb90*/  FFMA.FTZ R3, R110, c[0x0][0x23c], -R7.reuse ;  /* 0x00008f006e037a23 */ /* 0x100fe20000010807 */
[----:B------:R-:W-:Y:S02]  /*cba0*/  FMNMX.FTZ R71, R157, R71, !PT ;  /* 0x000000479d477209 */ /* 0x000fe40007810000 */
[----:B------:R-:W-:Y:S01]  /*cbb0*/  FMNMX.FTZ R5, R179, R5, !PT ;  /* 0x00000005b3057209 */ /* 0x000fe20007810000 */
[----:B------:R-:W-:Y:S01]  /*cbc0*/  FFMA.FTZ R8, R116, c[0x0][0x23c], -R7 ;  /* 0x00008f0074087a23 */ /* 0x000fe20000010807 */
[----:B------:R-:W-:Y:S01]  /*cbd0*/  FMNMX.FTZ R71, R158, R71, !PT ;  /* 0x000000479e477209 */ /* 0x000fe20007810000 */
[----:B------:R1:W-:Y:S01]  /*cbe0*/  MUFU.EX2 R88, R3 ;  /* 0x0000000300587308 */ /* 0x0003e20000000800 */
[----:B------:R-:W-:-:S04]  /*cbf0*/  FMNMX.FTZ R5, R177, R5, !PT ;  /* 0x00000005b1057209 */ /* 0x000fc80007810000 */
[----:B------:R-:W-:-:S03]  /*cc00*/  FMNMX.FTZ R5, R176, R5, !PT ;  /* 0x00000005b0057209 */ /* 0x000fc60007810000 */
[----:B------:R3:W-:Y:S01]  /*cc10*/  MUFU.EX2 R224, R8 ;  /* 0x0000000800e07308 */ /* 0x0007e20000000800 */
[----:B------:R-:W-:Y:S01]  /*cc20*/  FMNMX.FTZ R5, R163, R5, !PT ;  /* 0x00000005a3057209 */ /* 0x000fe20007810000 */
[----:B-1----:R-:W-:-:S06]  /*cc30*/  FFMA.FTZ R3, R108, c[0x0][0x23c], -R7 ;  /* 0x00008f006c037a23 */ /* 0x002fcc0000010807 */
[----:B------:R1:W-:Y:S01]  /*cc40*/  MUFU.EX2 R89, R3 ;  /* 0x0000000300597308 */ /* 0x0003e20000000800 */
[----:B---3--:R-:W3:Y:S01]  /*cc50*/  SHFL.BFLY PT, R8, R71, 0x2, 0x1f ;  /* 0x0c401f0047087f89 */ /* 0x008ee200000e0000 */
[----:B--2---:R-:W-:Y:S01]  /*cc60*/  FMNMX.FTZ R72, R72, R9, !PT ;  /* 0x0000000948487209 */ /* 0x004fe20007810000 */
[----:B-1----:R-:W-:-:S05]  /*cc70*/  FFMA.FTZ R3, R100, c[0x0][0x23c], -R7 ;  /* 0x00008f0064037a23 */ /* 0x002fca0000010807 */
[----:B------:R1:W-:Y:S01]  /*cc80*/  MUFU.EX2 R234, R3 ;  /* 0x0000000300ea7308 */ /* 0x0003e20000000800 */
[C---:B------:R-:W-:Y:S01]  /*cc90*/  FMUL.FTZ R6, R72.reuse, c[0x0][0x23c] ;  /* 0x00008f0048067a20 */ /* 0x040fe20000410000 */
[----:B------:R-:W-:Y:S02]  /*cca0*/  FSETP.NEU.FTZ.AND P0, PT, R72, -INF , PT ;  /* 0xff8000004800780b */ /* 0x000fe40003f1d000 */
[----:B-1----:R-:W-:-:S04]  /*ccb0*/  FMNMX.FTZ R3, R161, R5, !PT ;  /* 0x00000005a1037209 */ /* 0x002fc80007810000 */
[----:B------:R-:W-:Y:S01]  /*ccc0*/  FMNMX.FTZ R3, R144, R3, !PT ;  /* 0x0000000390037209 */ /* 0x000fe20007810000 */
[----:B------:R-:W-:-:S03]  /*ccd0*/  FFMA.FTZ R5, R97, c[0x0][0x23c], -R7 ;  /* 0x00008f0061057a23 */ /* 0x000fc60000010807 */
[----:B------:R-:W-:Y:S02]  /*cce0*/  FMNMX.FTZ R3, R145, R3, !PT ;  /* 0x0000000391037209 */ /* 0x000fe40007810000 */
[----:B------:R-:W-:Y:S02]  /*ccf0*/  FSEL R6, R6, RZ, P0 ;  /* 0x000000ff06067208 */ /* 0x000fe40000000000 */
[----:B------:R-:W-:Y:S01]  /*cd00*/  FMNMX.FTZ R3, R146, R3, !PT ;  /* 0x0000000392037209 */ /* 0x000fe20007810000 */
[----:B------:R1:W-:Y:S01]  /*cd10*/  MUFU.EX2 R228, R5 ;  /* 0x0000000500e47308 */ /* 0x0003e20000000800 */
[----:B---3--:R-:W-:Y:S02]  /*cd20*/  FMNMX.FTZ R71, R71, R8, !PT ;  /* 0x0000000847477209 */ /* 0x008fe40007810000 */
[----:B------:R-:W-:Y:S01]  /*cd30*/  FMNMX.FTZ R70, R159, R3, !PT ;  /* 0x000000039f467209 */ /* 0x000fe20007810000 */
[----:B------:R2:W-:Y:S03]  /*cd40*/  STL [R1+0x10c], R221 ;  /* 0x00010cdd01007387 */ /* 0x0005e60000100800 */
[----:B------:R-:W-:Y:S01]  /*cd50*/  FMNMX.FTZ R70, R160, R70, !PT ;  /* 0x00000046a0467209 */ /* 0x000fe20007810000 */
[----:B-1----:R-:W-:-:S03]  /*cd60*/  FFMA.FTZ R5, R18, c[0x0][0x23c], -R6 ;  /* 0x00008f0012057a23 */ /* 0x002fc60000010806 */
[----:B------:R-:W-:Y:S01]  /*cd70*/  FMNMX.FTZ R70, R164, R70, !PT ;  /* 0x00000046a4467209 */ /* 0x000fe20007810000 */
[----:B------:R-:W-:-:S03]  /*cd80*/  FFMA.FTZ R3, R17, c[0x0][0x23c], -R6 ;  /* 0x00008f0011037a23 */ /* 0x000fc60000010806 */
[----:B------:R-:W-:Y:S01]  /*cd90*/  FMNMX.FTZ R70, R165, R70, !PT ;  /* 0x00000046a5467209 */ /* 0x000fe20007810000 */
[----:B--2---:R1:W-:Y:S04]  /*cda0*/  MUFU.EX2 R221, R5 ;  /* 0x0000000500dd7308 */ /* 0x0043e80000000800 */
[----:B------:R-:W-:Y:S04]  /*cdb0*/  SHFL.BFLY PT, R8, R70, 0x2, 0x1f ;  /* 0x0c401f0046087f89 */ /* 0x000fe800000e0000 */
[----:B------:R2:W-:Y:S01]  /*cdc0*/  MUFU.EX2 R9, R3 ;  /* 0x0000000300097308 */ /* 0x0005e20000000800 */
[----:B-1----:R-:W1:Y:S01]  /*cdd0*/  SHFL.BFLY PT, R5, R71, 0x1, 0x1f ;  /* 0x0c201f0047057f89 */ /* 0x002e6200000e0000 */
[----:B--2---:R-:W-:-:S06]  /*cde0*/  FFMA.FTZ R3, R216, c[0x0][0x23c], -R6 ;  /* 0x00008f00d8037a23 */ /* 0x004fcc0000010806 */
[----:B------:R2:W-:Y:S02]  /*cdf0*/  MUFU.EX2 R102, R3 ;  /* 0x0000000300667308 */ /* 0x0005e40000000800 */
[----:B--2---:R-:W-:-:S06]  /*ce00*/  FFMA.FTZ R3, R117, c[0x0][0x23c], -R6 ;  /* 0x00008f0075037a23 */ /* 0x004fcc0000010806 */
[----:B------:R2:W-:Y:S01]  /*ce10*/  MUFU.EX2 R108, R3 ;  /* 0x00000003006c7308 */ /* 0x0005e20000000800 */
[----:B-1----:R-:W-:-:S04]  /*ce20*/  FMNMX.FTZ R71, R71, R5, !PT ;  /* 0x0000000547477209 */ /* 0x002fc80007810000 */
[C---:B------:R-:W-:Y:S01]  /*ce30*/  FSETP.NEU.FTZ.AND P0, PT, R71.reuse, -INF , PT ;  /* 0xff8000004700780b */ /* 0x040fe20003f1d000 */
[----:B------:R-:W-:Y:S02]  /*ce40*/  FMUL.FTZ R5, R71, c[0x0][0x23c] ;  /* 0x00008f0047057a20 */ /* 0x000fe40000410000 */
[----:B--2---:R-:W-:-:S04]  /*ce50*/  FFMA.FTZ R3, R111, c[0x0][0x23c], -R6 ;  /* 0x00008f006f037a23 */ /* 0x004fc80000010806 */
[----:B------:R1:W-:Y:S01]  /*ce60*/  MUFU.EX2 R90, R3 ;  /* 0x00000003005a7308 */ /* 0x0003e20000000800 */
[----:B------:R-:W-:Y:S02]  /*ce70*/  FSEL R5, R5, RZ, P0 ;  /* 0x000000ff05057208 */ /* 0x000fe40000000000 */
[----:B------:R-:W-:Y:S01]  /*ce80*/  FMNMX.FTZ R70, R70, R8, !PT ;  /* 0x0000000846467209 */ /* 0x000fe20007810000 */
[----:B-1----:R-:W-:-:S04]  /*ce90*/  FFMA.FTZ R3, R105, c[0x0][0x23c], -R6 ;  /* 0x00008f0069037a23 */ /* 0x002fc80000010806 */
[----:B------:R1:W-:Y:S01]  /*cea0*/  MUFU.EX2 R103, R3 ;  /* 0x0000000300677308 */ /* 0x0003e20000000800 */
[----:B------:R-:W2:Y:S01]  /*ceb0*/  SHFL.BFLY PT, R8, R70, 0x1, 0x1f ;  /* 0x0c201f0046087f89 */ /* 0x000ea200000e0000 */
[----:B-1----:R-:W-:-:S06]  /*cec0*/  FFMA.FTZ R3, R99, c[0x0][0x23c], -R6 ;  /* 0x00008f0063037a23 */ /* 0x002fcc0000010806 */
[----:B------:R1:W-:Y:S01]  /*ced0*/  MUFU.EX2 R231, R3 ;  /* 0x0000000300e77308 */ /* 0x0003e20000000800 */
[----:B------:R-:W-:Y:S04]  /*cee0*/  STL [R1+0x108], R220 ;  /* 0x000108dc01007387 */ /* 0x000fe80000100800 */
[----:B------:R-:W-:Y:S01]  /*cef0*/  STL [R1+0x104], R219 ;  /* 0x000104db01007387 */ /* 0x000fe20000100800 */
[----:B-1----:R-:W-:-:S04]  /*cf00*/  FFMA.FTZ R3, R96, c[0x0][0x23c], -R6 ;  /* 0x00008f0060037a23 */ /* 0x002fc80000010806 */
[----:B------:R1:W-:Y:S01]  /*cf10*/  MUFU.EX2 R227, R3 ;  /* 0x0000000300e37308 */ /* 0x0003e20000000800 */
[----:B------:R-:W-:Y:S04]  /*cf20*/  STL [R1+0x100], R218 ;  /* 0x000100da01007387 */ /* 0x000fe80000100800 */
[----:B------:R-:W-:Y:S01]  /*cf30*/  STL [R1+0xfc], R217 ;  /* 0x0000fcd901007387 */ /* 0x000fe20000100800 */
[----:B-1----:R-:W-:-:S04]  /*cf40*/  FFMA.FTZ R3, R16, c[0x0][0x23c], -R5 ;  /* 0x00008f0010037a23 */ /* 0x002fc80000010805 */
[----:B------:R1:W-:Y:S01]  /*cf50*/  MUFU.EX2 R105, R3 ;  /* 0x0000000300697308 */ /* 0x0003e20000000800 */
[----:B------:R3:W-:Y:S01]  /*cf60*/  STL [R1+0xf8], R212 ;  /* 0x0000f8d401007387 */ /* 0x0007e20000100800 */
[----:B-1----:R-:W-:-:S06]  /*cf70*/  FFMA.FTZ R3, R15, c[0x0][0x23c], -R5 ;  /* 0x00008f000f037a23 */ /* 0x002fcc0000010805 */
[----:B---3--:R1:W3:Y:S01]  /*cf80*/  MUFU.EX2 R212, R3 ;  /* 0x0000000300d47308 */ /* 0x0082e20000000800 */
[----:B--2---:R-:W-:Y:S01]  /*cf90*/  FMNMX.FTZ R70, R70, R8, !PT ;  /* 0x0000000846467209 */ /* 0x004fe20007810000 */
[----:B-1----:R-:W-:-:S06]  /*cfa0*/  FFMA.FTZ R3, R14, c[0x0][0x23c], -R5 ;  /* 0x00008f000e037a23 */ /* 0x002fcc0000010805 */
[----:B------:R1:W-:Y:S02]  /*cfb0*/  MUFU.EX2 R100, R3 ;  /* 0x0000000300647308 */ /* 0x0003e40000000800 */
[----:B-1----:R-:W-:-:S06]  /*cfc0*/  FFMA.FTZ R3, R118, c[0x0][0x23c], -R5 ;  /* 0x00008f0076037a23 */ /* 0x002fcc0000010805 */
[----:B------:R1:W2:Y:S01]  /*cfd0*/  MUFU.EX2 R75, R3 ;  /* 0x00000003004b7308 */ /* 0x0002a20000000800 */
[----:B------:R-:W-:Y:S01]  /*cfe0*/  FSETP.NEU.FTZ.AND P0, PT, R70, -INF , PT ;  /* 0xff8000004600780b */ /* 0x000fe20003f1d000 */
[----:B-1----:R-:W-:-:S06]  /*cff0*/  FFMA.FTZ R3, R112, c[0x0][0x23c], -R5 ;  /* 0x00008f0070037a23 */ /* 0x002fcc0000010805 */
[----:B------:R1:W-:Y:S01]  /*d000*/  MUFU.EX2 R219, R3 ;  /* 0x0000000300db7308 */ /* 0x0003e20000000800 */
[----:B------:R-:W-:Y:S01]  /*d010*/  SHF.L.U32 R213, R0, 0x1, RZ ;  /* 0x0000000100d57819 */ /* 0x000fe200000006ff */
[----:B------:R-:W-:-:S04]  /*d020*/  FFMA.FTZ R8, R101, c[0x0][0x23c], -R5 ;  /* 0x00008f0065087a23 */ /* 0x000fc80000010805 */
[----:B------:R-:W4:Y:S01]  /*d030*/  LDSM.16.MT88.4 R24, [R213+0x8000] ;  /* 0x00800000d518783b */ /* 0x000f220000004200 */
[----:B-1----:R-:W-:-:S03]  /*d040*/  FFMA.FTZ R3, R107, c[0x0][0x23c], -R5 ;  /* 0x00008f006b037a23 */ /* 0x002fc60000010805 */
[----:B------:R-:W1:Y:S01]  /*d050*/  LDSM.16.MT88.4 R52, [R213+0x8800] ;  /* 0x00880000d534783b */ /* 0x000e620000004200 */
[----:B------:R2:W-:Y:S02]  /*d060*/  MUFU.EX2 R236, R3 ;  /* 0x0000000300ec7308 */ /* 0x0005e40000000800 */
[----:B--2---:R-:W-:-:S05]  /*d070*/  FMUL.FTZ R3, R70, c[0x0][0x23c] ;  /* 0x00008f0046037a20 */ /* 0x004fca0000410000 */
[----:B------:R-:W-:-:S05]  /*d080*/  FSEL R3, R3, RZ, P0 ;  /* 0x000000ff03037208 */ /* 0x000fca0000000000 */
[----:B------:R-:W-:-:S04]  /*d090*/  FFMA.FTZ R0, R13, c[0x0][0x23c], -R3 ;  /* 0x00008f000d007a23 */ /* 0x000fc80000010803 */
[----:B------:R2:W-:Y:S01]  /*d0a0*/  MUFU.EX2 R101, R0 ;  /* 0x0000000000657308 */ /* 0x0005e20000000800 */
[----:B------:R-:W-:Y:S02]  /*d0b0*/  IMAD R214, R4, 0x2, R213 ;  /* 0x0000000204d67824 */ /* 0x000fe400078e02d5 */
[----:B--2---:R-:W-:Y:S01]  /*d0c0*/  FFMA.FTZ R0, R12, c[0x0][0x23c], -R3 ;  /* 0x00008f000c007a23 */ /* 0x004fe20000010803 */
[----:B---3--:R-:W-:Y:S02]  /*d0d0*/  F2FP.PACK_AB R16, R212, R105 ;  /* 0x00000069d410723e */ /* 0x008fe400000000ff */
[----:B------:R-:W-:Y:S02]  /*d0e0*/  F2FP.PACK_AB R18, R75, R100 ;  /* 0x000000644b12723e */ /* 0x000fe400000000ff */
[----:B------:R2:W3:Y:S01]  /*d0f0*/  MUFU.EX2 R217, R0 ;  /* 0x0000000000d97308 */ /* 0x0004e20000000800 */
[C---:B------:R-:W-:Y:S01]  /*d100*/  LEA R215, R2.reuse, R214, 0x1 ;  /* 0x000000d602d77211 */ /* 0x040fe200078e08ff */
[----:B------:R-:W-:-:S06]  /*d110*/  IMAD R216, R2, 0x2, R213 ;  /* 0x0000000202d87824 */ /* 0x000fcc00078e02d5 */
[----:B------:R-:W-:Y:S01]  /*d120*/  MUFU.EX2 R230, R8 ;  /* 0x0000000800e67308 */ /* 0x000fe20000000800 */
[----:B------:R-:W1:Y:S04]  /*d130*/  LDSM.16.MT88.4 R40, [R215+0x8000] ;  /* 0x00800000d728783b */ /* 0x000e680000004200 */
[----:B------:R-:W1:Y:S01]  /*d140*/  LDSM.16.MT88.4 R48, [R216+0x8000] ;  /* 0x00800000d830783b */ /* 0x000e620000004200 */
[----:B--2---:R-:W-:Y:S01]  /*d150*/  FFMA.FTZ R0, R11, c[0x0][0x23c], -R3 ;  /* 0x00008f000b007a23 */ /* 0x004fe20000010803 */
[----:B---3--:R-:W-:Y:S02]  /*d160*/  F2FP.PACK_AB R17, R217, R101 ;  /* 0x00000065d911723e */ /* 0x008fe400000000ff */
[----:B------:R-:W2:Y:S01]  /*d170*/  LDSM.16.MT88.4 R28, [R215+0x8800] ;  /* 0x00880000d71c783b */ /* 0x000ea20000004200 */
[----:B------:R3:W-:Y:S01]  /*d180*/  MUFU.EX2 R91, R0 ;  /* 0x00000000005b7308 */ /* 0x0007e20000000800 */
[----:B------:R-:W-:Y:S01]  /*d190*/  IMAD.MOV.U32 R2, RZ, RZ, R10 ;  /* 0x000000ffff027224 */ /* 0x000fe200078e000a */
[----:B------:R-:W-:Y:S01]  /*d1a0*/  MOV R4, R9 ;  /* 0x0000000900047202 */ /* 0x000fe20000000f00 */
[----:B------:R-:W1:Y:S01]  /*d1b0*/  LDSM.16.MT88.4 R36, [R216+0x8800] ;  /* 0x00880000d824783b */ /* 0x000e620000004200 */
[----:B------:R-:W-:-:S02]  /*d1c0*/  F2FP.PACK_AB R22, R224, R223 ;  /* 0x000000dfe016723e */ /* 0x000fc400000000ff */
[----:B------:R-:W-:Y:S01]  /*d1d0*/  F2FP.PACK_AB R23, R108, R102 ;  /* 0x000000666c17723e */ /* 0x000fe200000000ff */
[----:B------:R-:W1:Y:S01]  /*d1e0*/  LDSM.16.MT88.4 R44, [R214+0x8000] ;  /* 0x00800000d62c783b */ /* 0x000e620000004200 */
[----:B------:R-:W-:Y:S02]  /*d1f0*/  F2FP.PACK_AB R13, R103, R90 ;  /* 0x0000005a670d723e */ /* 0x000fe400000000ff */
[----:B------:R-:W-:Y:S01]  /*d200*/  F2FP.PACK_AB R14, R228, R234 ;  /* 0x000000eae40e723e */ /* 0x000fe200000000ff */
[----:B------:R-:W1:Y:S01]  /*d210*/  LDSM.16.MT88.4 R32, [R214+0x8800] ;  /* 0x00880000d620783b */ /* 0x000e620000004200 */
[----:B---3--:R-:W-:-:S04]  /*d220*/  FFMA.FTZ R0, R119, c[0x0][0x23c], -R3 ;  /* 0x00008f0077007a23 */ /* 0x008fc80000010803 */
[----:B------:R3:W2:Y:S01]  /*d230*/  MUFU.EX2 R218, R0 ;  /* 0x0000000000da7308 */ /* 0x0006a20000000800 */
[----:B------:R-:W-:Y:S02]  /*d240*/  FFMA.FTZ R8, R98, c[0x0][0x23c], -R5 ;  /* 0x00008f0062087a23 */ /* 0x000fe40000010805 */
[----:B---3--:R-:W-:-:S05]  /*d250*/  FFMA.FTZ R0, R113, c[0x0][0x23c], -R3 ;  /* 0x00008f0071007a23 */ /* 0x008fca0000010803 */
[----:B------:R3:W-:Y:S01]  /*d260*/  MUFU.EX2 R220, R0 ;  /* 0x0000000000dc7308 */ /* 0x0007e20000000800 */
[----:B--2---:R-:W-:Y:S01]  /*d270*/  F2FP.PACK_AB R19, R218, R91 ;  /* 0x0000005bda13723e */ /* 0x004fe200000000ff */
[----:B---3--:R-:W-:-:S06]  /*d280*/  FFMA.FTZ R0, R109, c[0x0][0x23c], -R3 ;  /* 0x00008f006d007a23 */ /* 0x008fcc0000010803 */
[----:B------:R2:W3:Y:S01]  /*d290*/  MUFU.EX2 R235, R0 ;  /* 0x0000000000eb7308 */ /* 0x0004e20000000800 */
[----:B----4-:R-:W-:Y:S01]  /*d2a0*/  HMMA.16816.F32 R56, R16, R24, RZ ;  /* 0x000000181038723c */ /* 0x010fe200000018ff */
[----:B--2---:R-:W-:-:S06]  /*d2b0*/  FFMA.FTZ R0, R106, c[0x0][0x23c], -R3 ;  /* 0x00008f006a007a23 */ /* 0x004fcc0000010803 */
[----:B------:R2:W-:Y:S08]  /*d2c0*/  MUFU.EX2 R229, R0 ;  /* 0x0000000000e57308 */ /* 0x0005f00000000800 */
[----:B------:R4:W1:Y:S01]  /*d2d0*/  MUFU.EX2 R226, R8 ;  /* 0x0000000800e27308 */ /* 0x0008620000000800 */
[----:B--2---:R-:W-:-:S07]  /*d2e0*/  FFMA.FTZ R0, R104, c[0x0][0x23c], -R3 ;  /* 0x00008f0068007a23 */ /* 0x004fce0000010803 */
[----:B------:R-:W2:Y:S01]  /*d2f0*/  MUFU.EX2 R225, R0 ;  /* 0x0000000000e17308 */ /* 0x000ea20000000800 */
[----:B---3--:R-:W-:Y:S02]  /*d300*/  F2FP.PACK_AB R9, R235, R220 ;  /* 0x000000dceb09723e */ /* 0x008fe400000000ff */
[----:B------:R-:W-:Y:S02]  /*d310*/  F2FP.PACK_AB R20, R2, R74 ;  /* 0x0000004a0214723e */ /* 0x000fe400000000ff */
[----:B----4-:R-:W-:Y:S02]  /*d320*/  F2FP.PACK_AB R8, R236, R219 ;  /* 0x000000dbec08723e */ /* 0x010fe400000000ff */
[----:B-1----:R-:W-:Y:S02]  /*d330*/  F2FP.PACK_AB R10, R226, R230 ;  /* 0x000000e6e20a723e */ /* 0x002fe400000000ff */
[----:B------:R-:W-:Y:S02]  /*d340*/  F2FP.PACK_AB R21, R4, R221 ;  /* 0x000000dd0415723e */ /* 0x000fe400000000ff */
[----:B--2---:R-:W-:-:S05]  /*d350*/  F2FP.PACK_AB R11, R225, R229 ;  /* 0x000000e5e10b723e */ /* 0x004fca00000000ff */
[----:B------:R-:W-:Y:S08]  /*d360*/  HMMA.16816.F32 R60, R20, R24, RZ ;  /* 0x00000018143c723c */ /* 0x000ff000000018ff */
[----:B------:R-:W-:Y:S08]  /*d370*/  HMMA.16816.F32 R96, R8, R52, R56 ;  /* 0x000000340860723c */ /* 0x000ff00000001838 */
[----:B------:R-:W-:Y:S01]  /*d380*/  HMMA.16816.F32 R56, R16, R40, RZ ;  /* 0x000000281038723c */ /* 0x000fe200000018ff */
[----:B------:R-:W-:-:S02]  /*d390*/  F2FP.PACK_AB R12, R89, R88 ;  /* 0x00000058590c723e */ /* 0x000fc400000000ff */
[----:B------:R-:W-:Y:S02]  /*d3a0*/  F2FP.PACK_AB R15, R227, R231 ;  /* 0x000000e7e30f723e */ /* 0x000fe400000000ff */
[----:B------:R-:W-:-:S03]  /*d3b0*/  MOV R0, R120 ;  /* 0x0000007800007202 */ /* 0x000fc60000000f00 */
[----:B------:R-:W-:Y:S08]  /*d3c0*/  HMMA.16816.F32 R84, R20, R48, RZ ;  /* 0x000000301454723c */ /* 0x000ff000000018ff */
[----:B------:R-:W-:Y:S08]  /*d3d0*/  HMMA.16816.F32 R92, R12, R52, R60 ;  /* 0x000000340c5c723c */ /* 0x000ff0000000183c */
[----:B------:R-:W-:Y:S08]  /*d3e0*/  HMMA.16816.F32 R120, R8, R28, R56 ;  /* 0x0000001c0878723c */ /* 0x000ff00000001838 */
[----:B------:R-:W-:Y:S08]  /*d3f0*/  HMMA.16816.F32 R60, R20, R40, RZ ;  /* 0x00000028143c723c */ /* 0x000ff000000018ff */
[----:B------:R-:W-:Y:S01]  /*d400*/  HMMA.16816.F32 R56, R16, R50, RZ ;  /* 0x000000321038723c */ /* 0x000fe200000018ff */
[----:B------:R-:W-:-:S07]  /*d410*/  IMAD.MOV.U32 R52, RZ, RZ, R108 ;  /* 0x000000ffff347224 */ /* 0x000fce00078e006c */
[C---:B------:R-:W-:Y:S08]  /*d420*/  HMMA.16816.F32 R108, R12.reuse, R36, R84 ;  /* 0x000000240c6c723c */ /* 0x040ff00000001854 */
[----:B------:R-:W-:Y:S08]  /*d430*/  HMMA.16816.F32 R124, R12, R28, R60 ;  /* 0x0000001c0c7c723c */ /* 0x000ff0000000183c */
[----:B------:R-:W-:Y:S08]  /*d440*/  HMMA.16816.F32 R84, R8, R38, R56 ;  /* 0x000000260854723c */ /* 0x000ff00000001838 */
[----:B------:R-:W-:Y:S08]  /*d450*/  HMMA.16816.F32 R80, R16, R48, RZ ;  /* 0x000000301050723c */ /* 0x000ff000000018ff */
[-C--:B------:R-:W-:Y:S08]  /*d460*/  HMMA.16816.F32 R76, R20, R44.reuse, RZ ;  /* 0x0000002c144c723c */ /* 0x080ff000000018ff */
[C---:B------:R-:W-:Y:S08]  /*d470*/  HMMA.16816.F32 R64, R16.reuse, R44, RZ ;  /* 0x0000002c1040723c */ /* 0x040ff000000018ff */
[C---:B------:R-:W-:Y:S08]  /*d480*/  HMMA.16816.F32 R60, R16.reuse, R26, RZ ;  /* 0x0000001a103c723c */ /* 0x040ff000000018ff */
[----:B------:R-:W-:Y:S08]  /*d490*/  HMMA.16816.F32 R56, R16, R46, RZ ;  /* 0x0000002e1038723c */ /* 0x000ff000000018ff */
[C---:B------:R-:W-:Y:S08]  /*d4a0*/  HMMA.16816.F32 R24, R20.reuse, R26, RZ ;  /* 0x0000001a1418723c */ /* 0x040ff000000018ff */
[C---:B------:R-:W-:Y:S08]  /*d4b0*/  HMMA.16816.F32 R48, R20.reuse, R50, RZ ;  /* 0x000000321430723c */ /* 0x040ff000000018ff */
[----:B------:R-:W-:Y:S08]  /*d4c0*/  HMMA.16816.F32 R44, R20, R46, RZ ;  /* 0x0000002e142c723c */ /* 0x000ff000000018ff */
[-C--:B------:R-:W-:Y:S08]  /*d4d0*/  HMMA.16816.F32 R16, R16, R42.reuse, RZ ;  /* 0x0000002a1010723c */ /* 0x080ff000000018ff */
[----:B------:R-:W-:Y:S01]  /*d4e0*/  HMMA.16816.F32 R20, R20, R42, RZ ;  /* 0x0000002a1414723c */ /* 0x000fe200000018ff */
[----:B------:R-:W-:Y:S01]  /*d4f0*/  MOV R41, R105 ;  /* 0x0000006900297202 */ /* 0x000fe20000000f00 */
[----:B------:R-:W-:Y:S01]  /*d500*/  FFMA.FTZ R0, R0, c[0x0][0x23c], -R7 ;  /* 0x00008f0000007a23 */ /* 0x000fe20000010807 */
[----:B------:R-:W-:Y:S01]  /*d510*/  MOV R53, R103 ;  /* 0x0000006700357202 */ /* 0x000fe20000000f00 */
[----:B------:R-:W-:-:S04]  /*d520*/  IMAD.MOV.U32 R40, RZ, RZ, R101 ;  /* 0x000000ffff287224 */ /* 0x000fc800078e0065 */
[C---:B------:R-:W-:Y:S07]  /*d530*/  HMMA.16816.F32 R104, R8.reuse, R36, R80 ;  /* 0x000000240868723c */ /* 0x040fee0000001850 */
[----:B------:R-:W-:Y:S01]  /*d540*/  IMAD.MOV.U32 R83, RZ, RZ, R102 ;  /* 0x000000ffff537224 */ /* 0x000fe200078e0066 */
[----:B------:R-:W-:Y:S02]  /*d550*/  MOV R82, R100 ;  /* 0x0000006400527202 */ /* 0x000fe40000000f00 */
[-C--:B------:R-:W-:Y:S08]  /*d560*/  HMMA.16816.F32 R100, R8, R30.reuse, R16 ;  /* 0x0000001e0864723c */ /* 0x080ff00000001810 */
[----:B------:R-:W-:Y:S01]  /*d570*/  HMMA.16816.F32 R20, R12, R30, R20 ;  /* 0x0000001e0c14723c */ /* 0x000fe20000001814 */
[----:B------:R1:W-:Y:S01]  /*d580*/  MUFU.EX2 R30, R0 ;  /* 0x00000000001e7308 */ /* 0x0003e20000000800 */
[----:B------:R-:W-:-:S06]  /*d590*/  MOV R37, R88 ;  /* 0x0000005800257202 */ /* 0x000fcc0000000f00 */
[-C--:B------:R-:W-:Y:S08]  /*d5a0*/  HMMA.16816.F32 R112, R8, R32.reuse, R64 ;  /* 0x000000200870723c */ /* 0x080ff00000001840 */
[----:B------:R-:W-:Y:S01]  /*d5b0*/  HMMA.16816.F32 R116, R12, R32, R76 ;  /* 0x000000200c74723c */ /* 0x000fe2000000184c */
[----:B-1----:R-:W-:Y:S01]  /*d5c0*/  FFMA.FTZ R0, R249, c[0x0][0x23c], -R7 ;  /* 0x00008f00f9007a23 */ /* 0x002fe20000010807 */
[----:B------:R-:W-:Y:S01]  /*d5d0*/  MOV R80, R90 ;  /* 0x0000005a00507202 */ /* 0x000fe20000000f00 */
[----:B------:R-:W-:Y:S01]  /*d5e0*/  IMAD.MOV.U32 R67, RZ, RZ, R223 ;  /* 0x000000ffff437224 */ /* 0x000fe200078e00df */
[----:B------:R-:W1:Y:S01]  /*d5f0*/  LDSM.16.MT88.4 R16, [R213+0x9000] ;  /* 0x00900000d510783b */ /* 0x000e620000004200 */
[----:B------:R2:W-:Y:S02]  /*d600*/  MUFU.EX2 R223, R0 ;  /* 0x0000000000df7308 */ /* 0x0005e40000000800 */
[----:B------:R-:W-:-:S02]  /*d610*/  MOV R78, R41 ;  /* 0x00000029004e7202 */ /* 0x000fc40000000f00 */
[----:B------:R-:W-:Y:S01]  /*d620*/  MOV R41, R221 ;  /* 0x000000dd00297202 */ /* 0x000fe20000000f00 */
[----:B------:R-:W-:Y:S01]  /*d630*/  IMAD.MOV.U32 R79, RZ, RZ, R37 ;  /* 0x000000ffff4f7224 */ /* 0x000fe200078e0025 */
[----:B------:R-:W-:Y:S01]  /*d640*/  MOV R37, R218 ;  /* 0x000000da00257202 */ /* 0x000fe20000000f00 */
[----:B--2---:R-:W-:-:S04]  /*d650*/  FFMA.FTZ R0, R203, c[0x0][0x23c], -R7 ;  /* 0x00008f00cb007a23 */ /* 0x004fc80000010807 */
[----:B------:R2:W-:Y:S01]  /*d660*/  MUFU.EX2 R221, R0 ;  /* 0x0000000000dd7308 */ /* 0x0005e20000000800 */
[----:B------:R-:W-:Y:S01]  /*d670*/  IMAD.MOV.U32 R66, RZ, RZ, R224 ;  /* 0x000000ffff427224 */ /* 0x000fe200078e00e0 */
[----:B------:R-:W-:Y:S01]  /*d680*/  HMMA.16816.F32 R44, R12, R34, R44 ;  /* 0x000000220c2c723c */ /* 0x000fe2000000182c */
[----:B------:R-:W-:Y:S02]  /*d690*/  IMAD.MOV.U32 R81, RZ, RZ, R91 ;  /* 0x000000ffff517224 */ /* 0x000fe400078e005b */
[----:B--2---:R-:W-:-:S04]  /*d6a0*/  FFMA.FTZ R0, R192, c[0x0][0x23c], -R7 ;  /* 0x00008f00c0007a23 */ /* 0x004fc80000010807 */
[----:B------:R2:W-:Y:S01]  /*d6b0*/  MUFU.EX2 R218, R0 ;  /* 0x0000000000da7308 */ /* 0x0005e20000000800 */
[----:B------:R-:W-:Y:S02]  /*d6c0*/  IMAD.MOV.U32 R36, RZ, RZ, R89 ;  /* 0x000000ffff247224 */ /* 0x000fe400078e0059 */
[----:B------:R-:W-:Y:S01]  /*d6d0*/  HMMA.16816.F32 R88, R8, R34, R56 ;  /* 0x000000220858723c */ /* 0x000fe20000001838 */
[----:B--2---:R-:W-:-:S04]  /*d6e0*/  FFMA.FTZ R0, R251, c[0x0][0x23c], -R6 ;  /* 0x00008f00fb007a23 */ /* 0x004fc80000010806 */
[----:B------:R2:W-:Y:S01]  /*d6f0*/  MUFU.EX2 R224, R0 ;  /* 0x0000000000e07308 */ /* 0x0005e20000000800 */
[----:B------:R-:W-:Y:S02]  /*d700*/  IMAD.MOV.U32 R77, RZ, RZ, R220 ;  /* 0x000000ffff4d7224 */ /* 0x000fe400078e00dc */
[----:B--2---:R-:W-:-:S05]  /*d710*/  FFMA.FTZ R0, R210, c[0x0][0x23c], -R6 ;  /* 0x00008f00d2007a23 */ /* 0x004fca0000010806 */
[----:B------:R2:W-:Y:S02]  /*d720*/  MUFU.EX2 R34, R0 ;  /* 0x0000000000227308 */ /* 0x0005e40000000800 */
[----:B--2---:R-:W-:-:S06]  /*d730*/  FFMA.FTZ R0, R194, c[0x0][0x23c], -R6 ;  /* 0x00008f00c2007a23 */ /* 0x004fcc0000010806 */
[----:B------:R2:W-:Y:S01]  /*d740*/  MUFU.EX2 R220, R0 ;  /* 0x0000000000dc7308 */ /* 0x0005e20000000800 */
[----:B------:R-:W-:Y:S02]  /*d750*/  IMAD.MOV.U32 R65, RZ, RZ, R222 ;  /* 0x000000ffff417224 */ /* 0x000fe400078e00de */
[----:B--2---:R-:W-:-:S05]  /*d760*/  FFMA.FTZ R0, R169, c[0x0][0x23c], -R6 ;  /* 0x00008f00a9007a23 */ /* 0x004fca0000010806 */
[----:B------:R2:W-:Y:S01]  /*d770*/  MUFU.EX2 R31, R0 ;  /* 0x00000000001f7308 */ /* 0x0005e20000000800 */
[----:B------:R-:W-:Y:S01]  /*d780*/  MOV R76, R219 ;  /* 0x000000db004c7202 */ /* 0x000fe20000000f00 */
[----:B--2---:R-:W-:-:S06]  /*d790*/  FFMA.FTZ R0, R252, c[0x0][0x23c], -R5 ;  /* 0x00008f00fc007a23 */ /* 0x004fcc0000010805 */
[----:B------:R2:W-:Y:S02]  /*d7a0*/  MUFU.EX2 R192, R0 ;  /* 0x0000000000c07308 */ /* 0x0005e40000000800 */
[----:B--2---:R-:W-:-:S06]  /*d7b0*/  FFMA.FTZ R0, R208, c[0x0][0x23c], -R5 ;  /* 0x00008f00d0007a23 */ /* 0x004fcc0000010805 */
[----:B------:R2:W3:Y:S02]  /*d7c0*/  MUFU.EX2 R222, R0 ;  /* 0x0000000000de7308 */ /* 0x0004e40000000800 */
[----:B--2---:R-:W-:-:S06]  /*d7d0*/  FFMA.FTZ R0, R193, c[0x0][0x23c], -R5 ;  /* 0x00008f00c1007a23 */ /* 0x004fcc0000010805 */
[----:B------:R2:W-:Y:S02]  /*d7e0*/  MUFU.EX2 R219, R0 ;  /* 0x0000000000db7308 */ /* 0x0005e40000000800 */
[----:B--2---:R-:W-:-:S06]  /*d7f0*/  FFMA.FTZ R0, R180, c[0x0][0x23c], -R5 ;  /* 0x00008f00b4007a23 */ /* 0x004fcc0000010805 */
[----:B------:R2:W-:Y:S02]  /*d800*/  MUFU.EX2 R35, R0 ;  /* 0x0000000000237308 */ /* 0x0005e40000000800 */
[----:B--2---:R-:W-:-:S06]  /*d810*/  FFMA.FTZ R0, R65, c[0x0][0x23c], -R3 ;  /* 0x00008f0041007a23 */ /* 0x004fcc0000010803 */
[----:B------:R2:W-:Y:S01]  /*d820*/  MUFU.EX2 R180, R0 ;  /* 0x0000000000b47308 */ /* 0x0005e20000000800 */
[----:B------:R-:W-:Y:S01]  /*d830*/  HMMA.16816.F32 R48, R12, R38, R48 ;  /* 0x000000260c30723c */ /* 0x000fe20000001830 */
[----:B--2---:R-:W-:-:S06]  /*d840*/  FFMA.FTZ R0, R233, c[0x0][0x23c], -R3 ;  /* 0x00008f00e9007a23 */ /* 0x004fcc0000010803 */
[----:B------:R2:W4:Y:S01]  /*d850*/  MUFU.EX2 R193, R0 ;  /* 0x0000000000c17308 */ /* 0x0005220000000800 */
[----:B------:R-:W-:Y:S01]  /*d860*/  IMAD.MOV.U32 R39, RZ, RZ, R217 ;  /* 0x000000ffff277224 */ /* 0x000fe200078e00d9 */
[----:B------:R-:W-:Y:S01]  /*d870*/  HMMA.16816.F32 R60, R8, R54, R60 ;  /* 0x00000036083c723c */ /* 0x000fe2000000183c */
[----:B--2---:R-:W-:-:S05]  /*d880*/  FFMA.FTZ R0, R199, c[0x0][0x23c], -R3 ;  /* 0x00008f00c7007a23 */ /* 0x004fca0000010803 */
[----:B------:R2:W-:Y:S02]  /*d890*/  MUFU.EX2 R194, R0 ;  /* 0x0000000000c27308 */ /* 0x0005e40000000800 */
[----:B------:R-:W-:Y:S01]  /*d8a0*/  HMMA.16816.F32 R24, R12, R54, R24 ;  /* 0x000000360c18723c */ /* 0x000fe20000001818 */
[----:B--2---:R-:W-:-:S05]  /*d8b0*/  FFMA.FTZ R0, R182, c[0x0][0x23c], -R3 ;  /* 0x00008f00b6007a23 */ /* 0x004fca0000010803 */
[----:B------:R-:W2:Y:S01]  /*d8c0*/  MUFU.EX2 R217, R0 ;  /* 0x0000000000d97308 */ /* 0x000ea20000000800 */
[----:B---3--:R-:W-:Y:S02]  /*d8d0*/  F2FP.PACK_AB R8, R222, R192 ;  /* 0x000000c0de08723e */ /* 0x008fe400000000ff */
[----:B----4-:R-:W-:Y:S02]  /*d8e0*/  F2FP.PACK_AB R9, R193, R180 ;  /* 0x000000b4c109723e */ /* 0x010fe400000000ff */
[----:B------:R-:W-:Y:S02]  /*d8f0*/  F2FP.PACK_AB R10, R35, R219 ;  /* 0x000000db230a723e */ /* 0x000fe400000000ff */
[----:B------:R-:W-:Y:S02]  /*d900*/  F2FP.PACK_AB R12, R223, R30 ;  /* 0x0000001edf0c723e */ /* 0x000fe400000000ff */
[----:B------:R-:W-:Y:S02]  /*d910*/  F2FP.PACK_AB R13, R34, R224 ;  /* 0x000000e0220d723e */ /* 0x000fe400000000ff */
[----:B------:R-:W-:-:S02]  /*d920*/  F2FP.PACK_AB R14, R218, R221 ;  /* 0x000000ddda0e723e */ /* 0x000fc400000000ff */
[----:B------:R-:W-:Y:S02]  /*d930*/  F2FP.PACK_AB R15, R31, R220 ;  /* 0x000000dc1f0f723e */ /* 0x000fe400000000ff */
[----:B--2---:R-:W-:Y:S01]  /*d940*/  F2FP.PACK_AB R11, R217, R194 ;  /* 0x000000c2d90b723e */ /* 0x004fe200000000ff */
[----:B------:R-:W-:Y:S01]  /*d950*/  IMAD.MOV.U32 R33, RZ, RZ, R81 ;  /* 0x000000ffff217224 */ /* 0x000fe200078e0051 */
[----:B------:R-:W-:Y:S01]  /*d960*/  MOV R55, R80 ;  /* 0x0000005000377202 */ /* 0x000fe20000000f00 */
[----:B------:R-:W-:Y:S01]  /*d970*/  IMAD.MOV.U32 R29, RZ, RZ, R83 ;  /* 0x000000ffff1d7224 */ /* 0x000fe200078e0053 */
[----:B------:R-:W-:Y:S01]  /*d980*/  MOV R32, R82 ;  /* 0x0000005200207202 */ /* 0x000fe20000000f00 */
[----:B------:R-:W-:Y:S01]  /*d990*/  IMAD.MOV.U32 R54, RZ, RZ, R67 ;  /* 0x000000ffff367224 */ /* 0x000fe200078e0043 */
[----:B------:R-:W-:Y:S01]  /*d9a0*/  MOV R182, R66 ;  /* 0x0000004200b67202 */ /* 0x000fe20000000f00 */
[----:B-1----:R-:W-:Y:S01]  /*d9b0*/  HMMA.16816.F32 R80, R8, R16, R96 ;  /* 0x000000100850723c */ /* 0x002fe20000001860 */
[----:B------:R-:W-:Y:S01]  /*d9c0*/  MOV R56, R76 ;  /* 0x0000004c00387202 */ /* 0x000fe20000000f00 */
[----:B------:R-:W-:Y:S01]  /*d9d0*/  IMAD.MOV.U32 R57, RZ, RZ, R77 ;  /* 0x000000ffff397224 */ /* 0x000fe200078e004d */
[----:B------:R-:W-:Y:S01]  /*d9e0*/  MOV R58, R78 ;  /* 0x0000004e003a7202 */ /* 0x000fe20000000f00 */
[----:B------:R-:W-:Y:S01]  /*d9f0*/  IMAD.MOV.U32 R59, RZ, RZ, R79 ;  /* 0x000000ffff3b7224 */ /* 0x000fe200078e004f */
[----:B------:R-:W-:-:S02]  /*da00*/  MOV R28, R40 ;  /* 0x00000028001c7202 */ /* 0x000fc40000000f00 */
[----:B------:R-:W-:Y:S01]  /*da10*/  MOV R97, R41 ;  /* 0x0000002900617202 */ /* 0x000fe20000000f00 */
[----:B------:R-:W-:Y:S08]  /*da20*/  HMMA.16816.F32 R76, R12, R16, R92 ;  /* 0x000000100c4c723c */ /* 0x000ff0000000185c */
[-C--:B------:R-:W-:Y:S08]  /*da30*/  HMMA.16816.F32 R64, R8, R18.reuse, R60 ;  /* 0x000000120840723c */ /* 0x080ff0000000183c */
[----:B------:R-:W-:Y:S01]  /*da40*/  HMMA.16816.F32 R40, R12, R18, R24 ;  /* 0x000000120c28723c */ /* 0x000fe20000001818 */
[----:B------:R-:W1:Y:S01]  /*da50*/  LDSM.16.MT88.4 R16, [R216+0x9000] ;  /* 0x00900000d810783b */ /* 0x000e620000004200 */
[----:B------:R-:W-:Y:S01]  /*da60*/  IMAD.MOV.U32 R210, RZ, RZ, R58 ;  /* 0x000000ffffd27224 */ /* 0x000fe200078e003a */
[----:B------:R-:W-:-:S05]  /*da70*/  MOV R203, R52 ;  /* 0x0000003400cb7202 */ /* 0x000fca0000000f00 */
[----:B-1----:R-:W-:Y:S07]  /*da80*/  HMMA.16816.F32 R60, R12, R16, R108 ;  /* 0x000000100c3c723c */ /* 0x002fee000000186c */
[----:B------:R-:W-:Y:S01]  /*da90*/  IMAD.MOV.U32 R110, RZ, RZ, R56 ;  /* 0x000000ffff6e7224 */ /* 0x000fe200078e0038 */
[----:B------:R-:W-:Y:S02]  /*daa0*/  MOV R109, R57 ;  /* 0x00000039006d7202 */ /* 0x000fe40000000f00 */
[----:B------:R-:W-:-:S02]  /*dab0*/  MOV R108, R59 ;  /* 0x0000003b006c7202 */ /* 0x000fc40000000f00 */
[----:B------:R-:W-:Y:S01]  /*dac0*/  HMMA.16816.F32 R56, R8, R16, R104 ;  /* 0x000000100838723c */ /* 0x000fe20000001868 */
[----:B------:R-:W-:-:S06]  /*dad0*/  MOV R111, R54 ;  /* 0x00000036006f7202 */ /* 0x000fcc0000000f00 */
[----:B------:R-:W-:Y:S01]  /*dae0*/  IMAD.MOV.U32 R107, RZ, RZ, R55 ;  /* 0x000000ffff6b7224 */ /* 0x000fe200078e0037 */
[----:B------:R-:W-:Y:S01]  /*daf0*/  HMMA.16816.F32 R48, R12, R18, R48 ;  /* 0x000000120c30723c */ /* 0x000fe20000001830 */
[----:B------:R-:W-:-:S07]  /*db00*/  IMAD.MOV.U32 R106, RZ, RZ, R53 ;  /* 0x000000ffff6a7224 */ /* 0x000fce00078e0035 */
[----:B------:R-:W-:Y:S01]  /*db10*/  HMMA.16816.F32 R52, R8, R18, R84 ;  /* 0x000000120834723c */ /* 0x000fe20000001854 */
[----:B------:R-:W1:Y:S01]  /*db20*/  LDSM.16.MT88.4 R16, [R214+0x9000] ;  /* 0x00900000d610783b */ /* 0x000e620000004200 */
        /* <DEDUP_REMOVED lines=11> */
[--C-:B------:R-:W-:Y:S01]  /*dbe0*/  FFMA.FTZ R0, R248, c[0x0][0x23c], -R7.reuse ;  /* 0x00008f00f8007a23 */ /* 0x100fe20000010807 */
[-C--:B-1----:R-:W-:Y:S08]  /*dbf0*/  HMMA.16816.F32 R36, R12, R16.reuse, R116 ;  /* 0x000000100c24723c */ /* 0x082ff00000001874 */
[C---:B------:R-:W-:Y:S08]  /*dc00*/  HMMA.16816.F32 R32, R8.reuse, R16, R112 ;  /* 0x000000100820723c */ /* 0x040ff00000001870 */
[-C--:B------:R-:W-:Y:S08]  /*dc10*/  HMMA.16816.F32 R28, R8, R18.reuse, R88 ;  /* 0x00000012081c723c */ /* 0x080ff00000001858 */
[----:B------:R-:W-:Y:S01]  /*dc20*/  HMMA.16816.F32 R44, R12, R18, R44 ;  /* 0x000000120c2c723c */ /* 0x000fe2000000182c */
[----:B------:R-:W1:Y:S01]  /*dc30*/  LDSM.16.MT88.4 R16, [R215+0x9000] ;  /* 0x00900000d710783b */ /* 0x000e620000004200 */
[----:B------:R2:W-:Y:S01]  /*dc40*/  MUFU.EX2 R248, R0 ;  /* 0x0000000000f87308 */ /* 0x0005e20000000800 */
[----:B------:R-:W-:Y:S01]  /*dc50*/  MOV R251, R212 ;  /* 0x000000d400fb7202 */ /* 0x000fe20000000f00 */
[----:B--2---:R-:W-:-:S06]  /*dc60*/  FFMA.FTZ R0, R202, c[0x0][0x23c], -R7 ;  /* 0x00008f00ca007a23 */ /* 0x004fcc0000010807 */
[----:B------:R2:W-:Y:S02]  /*dc70*/  MUFU.EX2 R212, R0 ;  /* 0x0000000000d47308 */ /* 0x0005e40000000800 */
[----:B--2---:R-:W-:-:S06]  /*dc80*/  FFMA.FTZ R0, R191, c[0x0][0x23c], -R7 ;  /* 0x00008f00bf007a23 */ /* 0x004fcc0000010807 */
[----:B------:R2:W3:Y:S01]  /*dc90*/  MUFU.EX2 R86, R0 ;  /* 0x0000000000567308 */ /* 0x0004e20000000800 */
[----:B-1----:R-:W-:Y:S01]  /*dca0*/  HMMA.16816.F32 R92, R8, R16, R120 ;  /* 0x00000010085c723c */ /* 0x002fe20000001878 */
[----:B--2---:R-:W-:-:S06]  /*dcb0*/  FFMA.FTZ R0, R187, c[0x0][0x23c], -R7 ;  /* 0x00008f00bb007a23 */ /* 0x004fcc0000010807 */
[----:B------:R1:W-:Y:S02]  /*dcc0*/  MUFU.EX2 R121, R0 ;  /* 0x0000000000797308 */ /* 0x0003e40000000800 */
[----:B-1----:R-:W-:-:S06]  /*dcd0*/  FFMA.FTZ R0, R205, c[0x0][0x23c], -R6 ;  /* 0x00008f00cd007a23 */ /* 0x002fcc0000010806 */
[----:B------:R1:W-:Y:S01]  /*dce0*/  MUFU.EX2 R199, R0 ;  /* 0x0000000000c77308 */ /* 0x0003e20000000800 */
[----:B------:R-:W-:Y:S01]  /*dcf0*/  HMMA.16816.F32 R88, R8, R18, R100 ;  /* 0x000000120858723c */ /* 0x000fe20000001864 */
[----:B-1----:R-:W-:-:S06]  /*dd00*/  FFMA.FTZ R0, R196, c[0x0][0x23c], -R6 ;  /* 0x00008f00c4007a23 */ /* 0x002fcc0000010806 */
[----:B------:R1:W2:Y:S02]  /*dd10*/  MUFU.EX2 R84, R0 ;  /* 0x0000000000547308 */ /* 0x0002a40000000800 */
[----:B-1----:R-:W-:-:S06]  /*dd20*/  FFMA.FTZ R0, R188, c[0x0][0x23c], -R6 ;  /* 0x00008f00bc007a23 */ /* 0x002fcc0000010806 */
[----:B------:R1:W4:Y:S02]  /*dd30*/  MUFU.EX2 R85, R0 ;  /* 0x0000000000557308 */ /* 0x0003240000000800 */
[----:B-1----:R-:W-:-:S06]  /*dd40*/  FFMA.FTZ R0, R183, c[0x0][0x23c], -R6 ;  /* 0x00008f00b7007a23 */ /* 0x002fcc0000010806 */
[----:B------:R1:W1:Y:S02]  /*dd50*/  MUFU.EX2 R8, R0 ;  /* 0x0000000000087308 */ /* 0x0002640000000800 */
[----:B-1----:R-:W-:-:S06]  /*dd60*/  FFMA.FTZ R0, R206, c[0x0][0x23c], -R5 ;  /* 0x00008f00ce007a23 */ /* 0x002fcc0000010805 */
[----:B------:R1:W-:Y:S01]  /*dd70*/  MUFU.EX2 R191, R0 ;  /* 0x0000000000bf7308 */ /* 0x0003e20000000800 */
[----:B------:R-:W-:Y:S01]  /*dd80*/  HMMA.16816.F32 R24, R12, R16, R124 ;  /* 0x000000100c18723c */ /* 0x000fe2000000187c */
[----:B-1----:R-:W-:-:S06]  /*dd90*/  FFMA.FTZ R0, R198, c[0x0][0x23c], -R5 ;  /* 0x00008f00c6007a23 */ /* 0x002fcc0000010805 */
[----:B------:R1:W1:Y:S01]  /*dda0*/  MUFU.EX2 R187, R0 ;  /* 0x0000000000bb7308 */ /* 0x0002620000000800 */
[----:B------:R-:W-:Y:S01]  /*ddb0*/  HMMA.16816.F32 R20, R12, R18, R20 ;  /* 0x000000120c14723c */ /* 0x000fe20000001814 */
[----:B------:R-:W2:Y:S01]  /*ddc0*/  LDSM.16.MT88.4 R16, [R213+0x9800] ;  /* 0x00980000d510783b */ /* 0x000ea20000004200 */
[----:B-1----:R-:W-:-:S05]  /*ddd0*/  FFMA.FTZ R0, R189, c[0x0][0x23c], -R5 ;  /* 0x00008f00bd007a23 */ /* 0x002fca0000010805 */
[----:B------:R1:W-:Y:S02]  /*dde0*/  MUFU.EX2 R205, R0 ;  /* 0x0000000000cd7308 */ /* 0x0003e40000000800 */
[----:B-1----:R-:W-:Y:S01]  /*ddf0*/  FFMA.FTZ R0, R184, c[0x0][0x23c], -R5 ;  /* 0x00008f00b8007a23 */ /* 0x002fe20000010805 */
[----:B---3--:R-:W-:Y:S01]  /*de00*/  MOV R184, R86 ;  /* 0x0000005600b87202 */ /* 0x008fe20000000f00 */
[----:B------:R-:W-:Y:S01]  /*de10*/  IMAD.MOV.U32 R86, RZ, RZ, R87 ;  /* 0x000000ffff567224 */ /* 0x000fe200078e0057 */
[----:B------:R-:W-:Y:S01]  /*de20*/  MOV R87, R104 ;  /* 0x0000006800577202 */ /* 0x000fe20000000f00 */
[----:B------:R-:W-:Y:S02]  /*de30*/  IMAD.MOV.U32 R104, RZ, RZ, R105 ;  /* 0x000000ffff687224 */ /* 0x000fe400078e0069 */
        /* <DEDUP_REMOVED lines=9> */
[----:B-1----:R-:W-:-:S04]  /*ded0*/  FFMA.FTZ R0, R207, c[0x0][0x23c], -R3 ;  /* 0x00008f00cf007a23 */ /* 0x002fc80000010803 */
[----:B------:R1:W-:Y:S01]  /*dee0*/  MUFU.EX2 R188, R0 ;  /* 0x0000000000bc7308 */ /* 0x0003e20000000800 */
[----:B------:R-:W-:Y:S01]  /*def0*/  MOV R97, R182 ;  /* 0x000000b600617202 */ /* 0x000fe20000000f00 */
[----:B-1----:R-:W-:-:S06]  /*df00*/  FFMA.FTZ R0, R200, c[0x0][0x23c], -R3 ;  /* 0x00008f00c8007a23 */ /* 0x002fcc0000010803 */
[----:B------:R1:W3:Y:S02]  /*df10*/  MUFU.EX2 R182, R0 ;  /* 0x0000000000b67308 */ /* 0x0002e40000000800 */
[----:B-1----:R-:W-:-:S06]  /*df20*/  FFMA.FTZ R0, R190, c[0x0][0x23c], -R3 ;  /* 0x00008f00be007a23 */ /* 0x002fcc0000010803 */
[----:B------:R1:W-:Y:S01]  /*df30*/  MUFU.EX2 R189, R0 ;  /* 0x0000000000bd7308 */ /* 0x0003e20000000800 */
[----:B--2---:R-:W-:Y:S02]  /*df40*/  IMAD.MOV.U32 R183, RZ, RZ, R84 ;  /* 0x000000ffffb77224 */ /* 0x004fe400078e0054 */
[----:B-1----:R-:W-:-:S05]  /*df50*/  FFMA.FTZ R0, R186, c[0x0][0x23c], -R3 ;  /* 0x00008f00ba007a23 */ /* 0x002fca0000010803 */
[----:B------:R-:W1:Y:S01]  /*df60*/  MUFU.EX2 R125, R0 ;  /* 0x00000000007d7308 */ /* 0x000e620000000800 */
[----:B----4-:R-:W-:Y:S01]  /*df70*/  IMAD.MOV.U32 R186, RZ, RZ, R85 ;  /* 0x000000ffffba7224 */ /* 0x010fe200078e0055 */
[----:B------:R-:W-:Y:S02]  /*df80*/  MOV R207, R8 ;  /* 0x0000000800cf7202 */ /* 0x000fe40000000f00 */
[----:B------:R-:W-:Y:S02]  /*df90*/  F2FP.PACK_AB R12, R212, R248 ;  /* 0x000000f8d40c723e */ /* 0x000fe400000000ff */
[----:B------:R-:W-:Y:S02]  /*dfa0*/  F2FP.PACK_AB R13, R183, R199 ;  /* 0x000000c7b70d723e */ /* 0x000fe400000000ff */
[----:B------:R-:W-:Y:S02]  /*dfb0*/  F2FP.PACK_AB R14, R121, R184 ;  /* 0x000000b8790e723e */ /* 0x000fe400000000ff */
[----:B------:R-:W-:-:S02]  /*dfc0*/  F2FP.PACK_AB R15, R207, R186 ;  /* 0x000000bacf0f723e */ /* 0x000fc400000000ff */
[----:B------:R-:W-:Y:S02]  /*dfd0*/  F2FP.PACK_AB R8, R187, R191 ;  /* 0x000000bfbb08723e */ /* 0x000fe400000000ff */
[----:B---3--:R-:W-:Y:S02]  /*dfe0*/  F2FP.PACK_AB R9, R182, R188 ;  /* 0x000000bcb609723e */ /* 0x008fe400000000ff */
[----:B------:R-:W-:Y:S02]  /*dff0*/  F2FP.PACK_AB R10, R124, R205 ;  /* 0x000000cd7c0a723e */ /* 0x000fe400000000ff */
[----:B-1----:R-:W-:Y:S01]  /*e000*/  F2FP.PACK_AB R11, R125, R189 ;  /* 0x000000bd7d0b723e */ /* 0x002fe200000000ff */
        /* <DEDUP_REMOVED lines=11> */
[C---:B------:R-:W-:Y:S08]  /*e0c0*/  HMMA.16816.F32 R112, R8.reuse, R16, R80 ;  /* 0x000000100870723c */ /* 0x040ff00000001850 */
[-C--:B------:R-:W-:Y:S08]  /*e0d0*/  HMMA.16816.F32 R108, R8, R18.reuse, R64 ;  /* 0x00000012086c723c */ /* 0x080ff00000001840 */
[----:B------:R-:W-:Y:S01]  /*e0e0*/  HMMA.16816.F32 R104, R12, R18, R40 ;  /* 0x000000120c68723c */ /* 0x000fe20000001828 */
[----:B------:R-:W1:Y:S01]  /*e0f0*/  LDSM.16.MT88.4 R16, [R216+0x9800] ;  /* 0x00980000d810783b */ /* 0x000e620000004200 */
[----:B------:R-:W-:Y:S01]  /*e100*/  MOV R127, R96 ;  /* 0x00000060007f7202 */ /* 0x000fe20000000f00 */
[----:B------:R-:W-:Y:S01]  /*e110*/  IMAD.MOV.U32 R126, RZ, RZ, R97 ;  /* 0x000000ffff7e7224 */ /* 0x000fe200078e0061 */
[----:B------:R-:W-:-:S02]  /*e120*/  MOV R123, R98 ;  /* 0x00000062007b7202 */ /* 0x000fc40000000f00 */
[----:B------:R-:W-:Y:S02]  /*e130*/  MOV R198, R99 ;  /* 0x0000006300c67202 */ /* 0x000fe40000000f00 */
[----:B------:R-:W-:Y:S02]  /*e140*/  MOV R202, R86 ;  /* 0x0000005600ca7202 */ /* 0x000fe40000000f00 */
[----:B------:R-:W-:Y:S01]  /*e150*/  MOV R200, R87 ;  /* 0x0000005700c87202 */ /* 0x000fe20000000f00 */
[----:B-1----:R-:W-:Y:S07]  /*e160*/  HMMA.16816.F32 R96, R12, R16, R60 ;  /* 0x000000100c60723c */ /* 0x002fee000000183c */
[----:B------:R-:W-:Y:S01]  /*e170*/  MOV R61, R84 ;  /* 0x00000054003d7202 */ /* 0x000fe20000000f00 */
[----:B------:R-:W-:Y:S01]  /*e180*/  IMAD.MOV.U32 R60, RZ, RZ, R85 ;  /* 0x000000ffff3c7224 */ /* 0x000fe200078e0055 */
[C---:B------:R-:W-:Y:S08]  /*e190*/  HMMA.16816.F32 R80, R8.reuse, R18, R52 ;  /* 0x000000120850723c */ /* 0x040ff00000001834 */
[----:B------:R-:W-:Y:S08]  /*e1a0*/  HMMA.16816.F32 R84, R8, R16, R56 ;  /* 0x000000100854723c */ /* 0x000ff00000001838 */
[----:B------:R-:W-:Y:S01]  /*e1b0*/  HMMA.16816.F32 R76, R12, R18, R48 ;  /* 0x000000120c4c723c */ /* 0x000fe20000001830 */
[----:B------:R-:W1:Y:S01]  /*e1c0*/  LDSM.16.MT88.4 R16, [R214+0x9800] ;  /* 0x00980000d610783b */ /* 0x000e620000004200 */
[----:B------:R-:W-:Y:S01]  /*e1d0*/  MOV R57, R120 ;  /* 0x0000007800397202 */ /* 0x000fe20000000f00 */
[----:B------:R-:W-:Y:S01]  /*e1e0*/  IMAD.MOV.U32 R59, RZ, RZ, R122 ;  /* 0x000000ffff3b7224 */ /* 0x000fe200078e007a */
[----:B------:R-:W-:Y:S01]  /*e1f0*/  MOV R58, R121 ;  /* 0x00000079003a7202 */ /* 0x000fe20000000f00 */
[----:B------:R-:W-:Y:S01]  /*e200*/  IMAD.MOV.U32 R63, RZ, RZ, R101 ;  /* 0x000000ffff3f7224 */ /* 0x000fe200078e0065 */
[----:B------:R-:W-:Y:S01]  /*e210*/  MOV R62, R102 ;  /* 0x00000066003e7202 */ /* 0x000fe20000000f00 */
[----:B------:R-:W-:Y:S01]  /*e220*/  IMAD.MOV.U32 R56, RZ, RZ, R103 ;  /* 0x000000ffff387224 */ /* 0x000fe200078e0067 */
[----:B------:R-:W-:-:S02]  /*e230*/  MOV R51, R123 ;  /* 0x0000007b00337202 */ /* 0x000fc40000000f00 */
[-C--:B-1----:R-:W-:Y:S08]  /*e240*/  HMMA.16816.F32 R120, R12, R16.reuse, R36 ;  /* 0x000000100c78723c */ /* 0x082ff00000001824 */
[C---:B------:R-:W-:Y:S08]  /*e250*/  HMMA.16816.F32 R40, R8.reuse, R16, R32 ;  /* 0x000000100828723c */ /* 0x040ff00000001820 */
[-C--:B------:R-:W-:Y:S08]  /*e260*/  HMMA.16816.F32 R36, R8, R18.reuse, R28 ;  /* 0x000000120824723c */ /* 0x080ff0000000181c */
[----:B------:R-:W-:Y:S01]  /*e270*/  HMMA.16816.F32 R100, R12, R18, R44 ;  /* 0x000000120c64723c */ /* 0x000fe2000000182c */
[----:B------:R-:W1:Y:S01]  /*e280*/  LDSM.16.MT88.4 R16, [R215+0x9800] ;  /* 0x00980000d710783b */ /* 0x000e620000004200 */
[----:B------:R-:W-:-:S05]  /*e290*/  FFMA.FTZ R0, R247, c[0x0][0x23c], -R7 ;  /* 0x00008f00f7007a23 */ /* 0x000fca0000010807 */
[----:B------:R-:W-:Y:S01]  /*e2a0*/  MOV R44, R60 ;  /* 0x0000003c002c7202 */ /* 0x000fe20000000f00 */
[----:B------:R-:W-:Y:S02]  /*e2b0*/  IMAD.MOV.U32 R60, RZ, RZ, R189 ;  /* 0x000000ffff3c7224 */ /* 0x000fe400078e00bd */
[----:B------:R-:W-:Y:S01]  /*e2c0*/  IMAD.MOV.U32 R49, RZ, RZ, R198 ;  /* 0x000000ffff317224 */ /* 0x000fe200078e00c6 */
[----:B-1----:R-:W-:Y:S01]  /*e2d0*/  HMMA.16816.F32 R32, R8, R16, R92 ;  /* 0x000000100820723c */ /* 0x002fe2000000185c */
[----:B------:R1:W-:Y:S02]  /*e2e0*/  MUFU.EX2 R95, R0 ;  /* 0x00000000005f7308 */ /* 0x0003e40000000800 */
[----:B-1----:R-:W-:-:S06]  /*e2f0*/  FFMA.FTZ R0, R204, c[0x0][0x23c], -R7 ;  /* 0x00008f00cc007a23 */ /* 0x002fcc0000010807 */
[----:B------:R1:W-:Y:S01]  /*e300*/  MUFU.EX2 R190, R0 ;  /* 0x0000000000be7308 */ /* 0x0003e20000000800 */
[----:B------:R-:W-:Y:S01]  /*e310*/  HMMA.16816.F32 R64, R12, R16, R24 ;  /* 0x000000100c40723c */ /* 0x000fe20000001818 */
[----:B-1----:R-:W-:-:S06]  /*e320*/  FFMA.FTZ R0, R195, c[0x0][0x23c], -R7 ;  /* 0x00008f00c3007a23 */ /* 0x002fcc0000010807 */
[----:B------:R1:W-:Y:S02]  /*e330*/  MUFU.EX2 R196, R0 ;  /* 0x0000000000c47308 */ /* 0x0003e40000000800 */
[----:B-1----:R-:W-:-:S06]  /*e340*/  FFMA.FTZ R0, R167, c[0x0][0x23c], -R7 ;  /* 0x00008f00a7007a23 */ /* 0x002fcc0000010807 */
[----:B------:R1:W2:Y:S02]  /*e350*/  MUFU.EX2 R48, R0 ;  /* 0x0000000000307308 */ /* 0x0002a40000000800 */
[----:B-1----:R-:W-:-:S06]  /*e360*/  FFMA.FTZ R0, R209, c[0x0][0x23c], -R6 ;  /* 0x00008f00d1007a23 */ /* 0x002fcc0000010806 */
[----:B------:R1:W3:Y:S01]  /*e370*/  MUFU.EX2 R24, R0 ;  /* 0x0000000000187308 */ /* 0x0002e20000000800 */
[----:B------:R-:W-:Y:S01]  /*e380*/  HMMA.16816.F32 R28, R8, R18, R88 ;  /* 0x00000012081c723c */ /* 0x000fe20000001858 */
[----:B-1----:R-:W-:-:S06]  /*e390*/  FFMA.FTZ R0, R197, c[0x0][0x23c], -R6 ;  /* 0x00008f00c5007a23 */ /* 0x002fcc0000010806 */
[----:B------:R1:W-:Y:S02]  /*e3a0*/  MUFU.EX2 R189, R0 ;  /* 0x0000000000bd7308 */ /* 0x0003e40000000800 */
[----:B-1----:R-:W-:-:S06]  /*e3b0*/  FFMA.FTZ R0, R168, c[0x0][0x23c], -R6 ;  /* 0x00008f00a8007a23 */ /* 0x002fcc0000010806 */
[----:B------:R1:W-:Y:S01]  /*e3c0*/  MUFU.EX2 R198, R0 ;  /* 0x0000000000c67308 */ /* 0x0003e20000000800 */
[----:B------:R-:W-:Y:S02]  /*e3d0*/  MOV R50, R206 ;  /* 0x000000ce00327202 */ /* 0x000fe40000000f00 */
[----:B------:R-:W-:Y:S01]  /*e3e0*/  MOV R206, R252 ;  /* 0x000000fc00ce7202 */ /* 0x000fe20000000f00 */
[----:B-1----:R-:W-:-:S04]  /*e3f0*/  FFMA.FTZ R0, R148, c[0x0][0x23c], -R6 ;  /* 0x00008f0094007a23 */ /* 0x002fc80000010806 */
[----:B------:R1:W-:Y:S01]  /*e400*/  MUFU.EX2 R9, R0 ;  /* 0x0000000000097308 */ /* 0x0003e20000000800 */
[----:B------:R-:W-:Y:S01]  /*e410*/  MOV R47, R63 ;  /* 0x0000003f002f7202 */ /* 0x000fe20000000f00 */
[----:B------:R-:W-:Y:S02]  /*e420*/  IMAD.MOV.U32 R63, RZ, RZ, R208 ;  /* 0x000000ffff3f7224 */ /* 0x000fe400078e00d0 */
[----:B-1----:R-:W-:-:S04]  /*e430*/  FFMA.FTZ R0, R211, c[0x0][0x23c], -R5 ;  /* 0x00008f00d3007a23 */ /* 0x002fc80000010805 */
[----:B------:R1:W4:Y:S01]  /*e440*/  MUFU.EX2 R8, R0 ;  /* 0x0000000000087308 */ /* 0x0003220000000800 */
[----:B------:R-:W-:Y:S01]  /*e450*/  IMAD.MOV.U32 R208, RZ, RZ, R251 ;  /* 0x000000ffffd07224 */ /* 0x000fe200078e00fb */
[----:B--2---:R-:W-:Y:S01]  /*e460*/  MOV R197, R48 ;  /* 0x0000003000c57202 */ /* 0x004fe20000000f00 */
[----:B------:R-:W-:Y:S01]  /*e470*/  HMMA.16816.F32 R52, R12, R18, R20 ;  /* 0x000000120c34723c */ /* 0x000fe20000001814 */
[----:B------:R-:W-:Y:S01]  /*e480*/  MOV R45, R61 ;  /* 0x0000003d002d7202 */ /* 0x000fe20000000f00 */
[----:B------:R-:W2:Y:S01]  /*e490*/  LDSM.16.MT88.4 R12, [R213+0xa000] ;  /* 0x00a00000d50c783b */ /* 0x000ea20000004200 */
[----:B-1----:R-:W-:Y:S01]  /*e4a0*/  FFMA.FTZ R0, R201, c[0x0][0x23c], -R5 ;  /* 0x00008f00c9007a23 */ /* 0x002fe20000010805 */
[----:B------:R-:W-:Y:S01]  /*e4b0*/  MOV R48, R207 ;  /* 0x000000cf00307202 */ /* 0x000fe20000000f00 */
[----:B------:R-:W-:Y:S02]  /*e4c0*/  IMAD.MOV.U32 R46, RZ, RZ, R62 ;  /* 0x000000ffff2e7224 */ /* 0x000fe400078e003e */
[----:B------:R-:W-:Y:S01]  /*e4d0*/  IMAD.MOV.U32 R92, RZ, RZ, R2 ;  /* 0x000000ffff5c7224 */ /* 0x000fe200078e0002 */
[----:B------:R1:W1:Y:S01]  /*e4e0*/  MUFU.EX2 R252, R0 ;  /* 0x0000000000fc7308 */ /* 0x0002620000000800 */
[----:B------:R-:W-:Y:S01]  /*e4f0*/  MOV R61, R248 ;  /* 0x000000f8003d7202 */ /* 0x000fe20000000f00 */
[----:B------:R-:W-:Y:S01]  /*e500*/  IMAD.MOV.U32 R26, RZ, RZ, R51 ;  /* 0x000000ffff1a7224 */ /* 0x000fe200078e0033 */
[----:B------:R-:W-:Y:S01]  /*e510*/  MOV R207, R249 ;  /* 0x000000f900cf7202 */ /* 0x000fe20000000f00 */
[----:B------:R-:W-:Y:S01]  /*e520*/  FFMA.FTZ R25, R178, c[0x0][0x23c], -R5 ;  /* 0x00008f00b2197a23 */ /* 0x000fe20000010805 */
        /* <DEDUP_REMOVED lines=21> */
[--C-:B------:R-:W-:Y:S01]  /*e680*/  FFMA.FTZ R158, R158, c[0x0][0x23c], -R5.reuse ;  /* 0x00008f009e9e7a23 */ /* 0x100fe20000010805 */
[----:B------:R-:W-:Y:S01]  /*e690*/  F2FP.PACK_AB R10, R197, R196 ;  /* 0x000000c4c50a723e */ /* 0x000fe200000000ff */
[----:B-1----:R-:W-:Y:S01]  /*e6a0*/  FFMA.FTZ R0, R174, c[0x0][0x23c], -R5 ;  /* 0x00008f00ae007a23 */ /* 0x002fe20000010805 */
[----:B------:R-:W-:Y:S03]  /*e6b0*/  LDSM.16.MT88.4 R16, [R214+0xa000] ;  /* 0x00a00000d610783b */ /* 0x000fe60000004200 */
[----:B------:R1:W-:Y:S01]  /*e6c0*/  MUFU.EX2 R251, R0 ;  /* 0x0000000000fb7308 */ /* 0x0003e20000000800 */
[----:B------:R-:W-:Y:S01]  /*e6d0*/  IMAD.MOV.U32 R94, RZ, RZ, R207 ;  /* 0x000000ffff5e7224 */ /* 0x000fe200078e00cf */
[----:B------:R-:W-:-:S02]  /*e6e0*/  MOV R207, R248 ;  /* 0x000000f800cf7202 */ /* 0x000fc40000000f00 */
[----:B------:R-:W-:Y:S01]  /*e6f0*/  MOV R62, R233 ;  /* 0x000000e9003e7202 */ /* 0x000fe20000000f00 */
[----:B-1----:R-:W-:-:S04]  /*e700*/  FFMA.FTZ R0, R173, c[0x0][0x23c], -R5 ;  /* 0x00008f00ad007a23 */ /* 0x002fc80000010805 */
[----:B------:R1:W-:Y:S01]  /*e710*/  MUFU.EX2 R249, R0 ;  /* 0x0000000000f97308 */ /* 0x0003e20000000800 */
[----:B------:R-:W-:Y:S02]  /*e720*/  IMAD.MOV.U32 R233, RZ, RZ, R74 ;  /* 0x000000ffffe97224 */ /* 0x000fe400078e004a */
[--C-:B------:R-:W-:Y:S02]  /*e730*/  FFMA.FTZ R2, R185, c[0x0][0x23c], -R3.reuse ;  /* 0x00008f00b9027a23 */ /* 0x100fe40000010803 */
[----:B-1----:R-:W-:-:S04]  /*e740*/  FFMA.FTZ R0, R250, c[0x0][0x23c], -R3 ;  /* 0x00008f00fa007a23 */ /* 0x002fc80000010803 */
[----:B------:R1:W-:Y:S01]  /*e750*/  MUFU.EX2 R248, R0 ;  /* 0x0000000000f87308 */ /* 0x0003e20000000800 */
[----:B------:R-:W-:Y:S01]  /*e760*/  MOV R93, R233 ;  /* 0x000000e9005d7202 */ /* 0x000fe20000000f00 */
[----:B-1----:R-:W-:-:S06]  /*e770*/  FFMA.FTZ R0, R232, c[0x0][0x23c], -R3 ;  /* 0x00008f00e8007a23 */ /* 0x002fcc0000010803 */
[----:B------:R1:W-:Y:S08]  /*e780*/  MUFU.EX2 R247, R0 ;  /* 0x0000000000f77308 */ /* 0x0003f00000000800 */
[----:B------:R-:W-:Y:S01]  /*e790*/  MUFU.EX2 R233, R2 ;  /* 0x0000000200e97308 */ /* 0x000fe20000000800 */
[----:B-1----:R-:W-:-:S07]  /*e7a0*/  FFMA.FTZ R0, R181, c[0x0][0x23c], -R3 ;  /* 0x00008f00b5007a23 */ /* 0x002fce0000010803 */
[----:B------:R-:W1:Y:S01]  /*e7b0*/  MUFU.EX2 R232, R0 ;  /* 0x0000000000e87308 */ /* 0x000e620000000800 */
[----:B------:R-:W-:Y:S01]  /*e7c0*/  MOV R51, R205 ;  /* 0x000000cd00337202 */ /* 0x000fe20000000f00 */
[--C-:B------:R-:W-:Y:S01]  /*e7d0*/  FFMA.FTZ R22, R162, c[0x0][0x23c], -R5.reuse ;  /* 0x00008f00a2167a23 */ /* 0x100fe20000010805 */
[----:B---3--:R-:W-:Y:S01]  /*e7e0*/  MOV R178, R24 ;  /* 0x0000001800b27202 */ /* 0x008fe20000000f00 */
[----:B------:R-:W-:Y:S01]  /*e7f0*/  FFMA.FTZ R24, R175, c[0x0][0x23c], -R5 ;  /* 0x00008f00af187a23 */ /* 0x000fe20000010805 */
[----:B------:R-:W-:Y:S01]  /*e800*/  MOV R205, R169 ;  /* 0x000000a900cd7202 */ /* 0x000fe20000000f00 */
[----:B----4-:R-:W-:Y:S01]  /*e810*/  IMAD.MOV.U32 R175, RZ, RZ, R8 ;  /* 0x000000ffffaf7224 */ /* 0x010fe200078e0008 */
[----:B------:R-:W-:Y:S02]  /*e820*/  MOV R162, R95 ;  /* 0x0000005f00a27202 */ /* 0x000fe40000000f00 */
[----:B------:R-:W-:Y:S01]  /*e830*/  MOV R95, R26 ;  /* 0x0000001a005f7202 */ /* 0x000fe20000000f00 */
[--C-:B------:R-:W-:Y:S01]  /*e840*/  FFMA.FTZ R169, R68, c[0x0][0x23c], -R7.reuse ;  /* 0x00008f0044a97a23 */ /* 0x100fe20000010807 */
[----:B------:R-:W-:Y:S01]  /*e850*/  MOV R195, R51 ;  /* 0x0000003300c37202 */ /* 0x000fe20000000f00 */
[----:B------:R-:W-:Y:S01]  /*e860*/  IMAD.MOV.U32 R51, RZ, RZ, R206 ;  /* 0x000000ffff337224 */ /* 0x000fe200078e00ce */
        /* <DEDUP_REMOVED lines=11> */
[--C-:B------:R-:W-:Y:S01]  /*e920*/  FFMA.FTZ R151, R135, c[0x0][0x23c], -R6.reuse ;  /* 0x00008f0087977a23 */ /* 0x100fe20000010806 */
[----:B-1----:R-:W-:Y:S01]  /*e930*/  F2FP.PACK_AB R7, R232, R233 ;  /* 0x000000e9e807723e */ /* 0x002fe200000000ff */
[----:B------:R-:W-:-:S02]  /*e940*/  FFMA.FTZ R170, R132, c[0x0][0x23c], -R6 ;  /* 0x00008f0084aa7a23 */ /* 0x000fc40000010806 */
[--C-:B------:R-:W-:Y:S02]  /*e950*/  FFMA.FTZ R172, R130, c[0x0][0x23c], -R6.reuse ;  /* 0x00008f0082ac7a23 */ /* 0x100fe40000010806 */
[--C-:B------:R-:W-:Y:S02]  /*e960*/  FFMA.FTZ R173, R129, c[0x0][0x23c], -R6.reuse ;  /* 0x00008f0081ad7a23 */ /* 0x100fe40000010806 */
[----:B------:R-:W-:Y:S01]  /*e970*/  FFMA.FTZ R174, R128, c[0x0][0x23c], -R6 ;  /* 0x00008f0080ae7a23 */ /* 0x000fe20000010806 */
[----:B------:R-:W-:Y:S01]  /*e980*/  F2FP.PACK_AB R6, R249, R251 ;  /* 0x000000fbf906723e */ /* 0x000fe200000000ff */
[----:B------:R-:W-:Y:S01]  /*e990*/  FFMA.FTZ R23, R171, c[0x0][0x23c], -R5 ;  /* 0x00008f00ab177a23 */ /* 0x000fe20000010805 */
[----:B------:R-:W-:Y:S01]  /*e9a0*/  F2FP.PACK_AB R5, R247, R248 ;  /* 0x000000f8f705723e */ /* 0x000fe200000000ff */
[----:B------:R-:W-:Y:S01]  /*e9b0*/  IMAD.MOV.U32 R95, RZ, RZ, R44 ;  /* 0x000000ffff5f7224 */ /* 0x000fe200078e002c */
[----:B------:R-:W-:Y:S02]  /*e9c0*/  MOV R44, R45 ;  /* 0x0000002d002c7202 */ /* 0x000fe40000000f00 */
[----:B------:R-:W-:-:S02]  /*e9d0*/  F2FP.PACK_AB R8, R190, R162 ;  /* 0x000000a2be08723e */ /* 0x000fc400000000ff */
[----:B------:R-:W-:Y:S02]  /*e9e0*/  F2FP.PACK_AB R9, R189, R178 ;  /* 0x000000b2bd09723e */ /* 0x000fe400000000ff */
[----:B------:R-:W-:Y:S02]  /*e9f0*/  F2FP.PACK_AB R11, R250, R198 ;  /* 0x000000c6fa0b723e */ /* 0x000fe400000000ff */
        /* <DEDUP_REMOVED lines=10> */
[-C--:B--2---:R-:W-:Y:S07]  /*eaa0*/  HMMA.16816.F32 R60, R4, R12.reuse, R112 ;  /* 0x0000000c043c723c */ /* 0x084fee0000001870 */
[----:B------:R-:W-:Y:S01]  /*eab0*/  MOV R114, R56 ;  /* 0x0000003800727202 */ /* 0x000fe20000000f00 */
[----:B------:R-:W-:Y:S01]  /*eac0*/  HMMA.16816.F32 R132, R8, R12, R116 ;  /* 0x0000000c0884723c */ /* 0x000fe20000001874 */
[----:B------:R-:W-:-:S02]  /*ead0*/  MOV R113, R57 ;  /* 0x0000003900717202 */ /* 0x000fc40000000f00 */
[----:B------:R-:W-:-:S05]  /*eae0*/  MOV R112, R59 ;  /* 0x0000003b00707202 */ /* 0x000fca0000000f00 */
[-C--:B------:R-:W-:Y:S08]  /*eaf0*/  HMMA.16816.F32 R56, R4, R14.reuse, R108 ;  /* 0x0000000e0438723c */ /* 0x080ff0000000186c */
[----:B------:R-:W-:Y:S01]  /*eb00*/  HMMA.16816.F32 R128, R8, R14, R104 ;  /* 0x0000000e0880723c */ /* 0x000fe20000001868 */
[----:B------:R-:W1:Y:S01]  /*eb10*/  LDSM.16.MT88.4 R12, [R216+0xa000] ;  /* 0x00a00000d80c783b */ /* 0x000e620000004200 */
        /* <DEDUP_REMOVED lines=15> */
[----:B------:R-:W-:Y:S01]  /*ec10*/  IMAD.MOV.U32 R3, RZ, RZ, R127 ;  /* 0x000000ffff037224 */ /* 0x000fe200078e007f */
[----:B------:R-:W-:Y:S01]  /*ec20*/  MOV R163, R45 ;  /* 0x0000002d00a37202 */ /* 0x000fe20000000f00 */
[----:B------:R-:W-:Y:S01]  /*ec30*/  IMAD.MOV.U32 R161, RZ, RZ, R44 ;  /* 0x000000ffffa17224 */ /* 0x000fe200078e002c */
[----:B------:R-:W-:Y:S01]  /*ec40*/  MOV R110, R46 ;  /* 0x0000002e006e7202 */ /* 0x000fe20000000f00 */
[----:B------:R-:W-:Y:S01]  /*ec50*/  IMAD.MOV.U32 R176, RZ, RZ, R47 ;  /* 0x000000ffffb07224 */ /* 0x000fe200078e002f */
[----:B------:R-:W-:Y:S01]  /*ec60*/  MOV R108, R48 ;  /* 0x00000030006c7202 */ /* 0x000fe20000000f00 */
[----:B-1----:R-:W-:Y:S07]  /*ec70*/  HMMA.16816.F32 R124, R8, R12, R96 ;  /* 0x0000000c087c723c */ /* 0x002fee0000001860 */
[----:B------:R-:W-:Y:S01]  /*ec80*/  IMAD.MOV.U32 R96, RZ, RZ, R49 ;  /* 0x000000ffff607224 */ /* 0x000fe200078e0031 */
[----:B------:R-:W-:Y:S01]  /*ec90*/  MOV R97, R50 ;  /* 0x0000003200617202 */ /* 0x000fe20000000f00 */
[----:B------:R-:W-:Y:S01]  /*eca0*/  HMMA.16816.F32 R44, R4, R14, R80 ;  /* 0x0000000e042c723c */ /* 0x000fe20000001850 */
[----:B------:R-:W-:-:S07]  /*ecb0*/  MOV R98, R51 ;  /* 0x0000003300627202 */ /* 0x000fce0000000f00 */
[----:B------:R-:W-:Y:S08]  /*ecc0*/  HMMA.16816.F32 R48, R4, R12, R84 ;  /* 0x0000000c0430723c */ /* 0x000ff00000001854 */
[----:B------:R-:W-:Y:S01]  /*ecd0*/  HMMA.16816.F32 R116, R8, R14, R76 ;  /* 0x0000000e0874723c */ /* 0x000fe2000000184c */
[----:B------:R-:W1:Y:S01]  /*ece0*/  LDSM.16.MT88.4 R12, [R215+0xa000] ;  /* 0x00a00000d70c783b */ /* 0x000e620000004200 */
[----:B------:R-:W-:Y:S01]  /*ecf0*/  MOV R85, R205 ;  /* 0x000000cd00557202 */ /* 0x000fe20000000f00 */
[----:B------:R-:W-:Y:S01]  /*ed00*/  IMAD.MOV.U32 R87, RZ, RZ, R210 ;  /* 0x000000ffff577224 */ /* 0x000fe200078e00d2 */
[----:B------:R-:W-:Y:S04]  /*ed10*/  MUFU.EX2 R211, R22 ;  /* 0x0000001600d37308 */ /* 0x000fe80000000800 */
[C---:B------:R-:W-:Y:S04]  /*ed20*/  HMMA.16816.F32 R40, R4.reuse, R16, R40 ;  /* 0x000000100428723c */ /* 0x040fe80000001828 */
[----:B------:R-:W2:Y:S04]  /*ed30*/  MUFU.EX2 R210, R23 ;  /* 0x0000001700d27308 */ /* 0x000ea80000000800 */
[----:B------:R-:W-:Y:S04]  /*ed40*/  HMMA.16816.F32 R36, R4, R18, R36 ;  /* 0x000000120424723c */ /* 0x000fe80000001824 */
[----:B------:R-:W-:Y:S04]  /*ed50*/  MUFU.EX2 R204, R21 ;  /* 0x0000001500cc7308 */ /* 0x000fe80000000800 */
[C---:B------:R-:W-:Y:S04]  /*ed60*/  HMMA.16816.F32 R104, R8.reuse, R16, R120 ;  /* 0x000000100868723c */ /* 0x040fe80000001878 */
[----:B------:R3:W4:Y:S04]  /*ed70*/  MUFU.EX2 R205, R20 ;  /* 0x0000001400cd7308 */ /* 0x0007280000000800 */
[----:B------:R-:W-:Y:S01]  /*ed80*/  HMMA.16816.F32 R100, R8, R18, R100 ;  /* 0x000000120864723c */ /* 0x000fe20000001864 */
[----:B------:R-:W-:Y:S01]  /*ed90*/  LDSM.16.MT88.4 R16, [R216+0xa800] ;  /* 0x00a80000d810783b */ /* 0x000fe20000004200 */
[----:B------:R-:W-:-:S03]  /*eda0*/  IMAD.MOV.U32 R99, RZ, RZ, R206 ;  /* 0x000000ffff637224 */ /* 0x000fc600078e00ce */
[----:B---3--:R-:W3:Y:S01]  /*edb0*/  LDSM.16.MT88.4 R20, [R213+0xa800] ;  /* 0x00a80000d514783b */ /* 0x008ee20000004200 */
[----:B------:R-:W-:Y:S01]  /*edc0*/  FADD.FTZ R0, R93, R92 ;  /* 0x0000005c5d007221 */ /* 0x000fe20000010000 */
[----:B------:R-:W-:Y:S01]  /*edd0*/  MOV R111, R95 ;  /* 0x0000005f006f7202 */ /* 0x000fe20000000f00 */
[----:B------:R-:W-:Y:S01]  /*ede0*/  IMAD.MOV.U32 R115, RZ, RZ, R94 ;  /* 0x000000ffff737224 */ /* 0x000fe200078e005e */
[----:B-1----:R-:W-:Y:S01]  /*edf0*/  HMMA.16816.F32 R32, R4, R12, R32 ;  /* 0x0000000c0420723c */ /* 0x002fe20000001820 */
[----:B------:R-:W-:Y:S01]  /*ee00*/  FADD.FTZ R0, R201, R0 ;  /* 0x00000000c9007221 */ /* 0x000fe20000010000 */
[----:B------:R-:W-:Y:S01]  /*ee10*/  MOV R86, R208 ;  /* 0x000000d000567202 */ /* 0x000fe20000000f00 */
[----:B------:R-:W-:-:S05]  /*ee20*/  IMAD.MOV.U32 R201, RZ, RZ, R209 ;  /* 0x000000ffffc97224 */ /* 0x000fca00078e00d1 */
[----:B------:R-:W-:Y:S01]  /*ee30*/  HMMA.16816.F32 R28, R4, R14, R28 ;  /* 0x0000000e041c723c */ /* 0x000fe2000000181c */
[----:B------:R-:W-:Y:S06]  /*ee40*/  MUFU.EX2 R206, R25 ;  /* 0x0000001900ce7308 */ /* 0x000fec0000000800 */
[----:B------:R-:W-:Y:S01]  /*ee50*/  FADD.FTZ R5, R97, R96 ;  /* 0x0000006061057221 */ /* 0x000fe20000010000 */
[----:B------:R-:W-:Y:S01]  /*ee60*/  HMMA.16816.F32 R92, R8, R12, R64 ;  /* 0x0000000c085c723c */ /* 0x000fe20000001840 */
[----:B------:R-:W-:Y:S02]  /*ee70*/  MOV R97, R98 ;  /* 0x0000006200617202 */ /* 0x000fe40000000f00 */
[----:B------:R-:W-:Y:S01]  /*ee80*/  MOV R98, R99 ;  /* 0x0000006300627202 */ /* 0x000fe20000000f00 */
[----:B------:R1:W1:Y:S01]  /*ee90*/  MUFU.EX2 R208, R24 ;  /* 0x0000001800d07308 */ /* 0x0002620000000800 */
[----:B------:R-:W-:-:S03]  /*eea0*/  MOV R99, R207 ;  /* 0x000000cf00637202 */ /* 0x000fc60000000f00 */
[----:B------:R-:W-:Y:S01]  /*eeb0*/  HMMA.16816.F32 R88, R8, R14, R52 ;  /* 0x0000000e0858723c */ /* 0x000fe20000001834 */
[----:B------:R-:W3:Y:S04]  /*eec0*/  LDSM.16.MT88.4 R12, [R214+0xa800] ;  /* 0x00a80000d60c783b */ /* 0x000ee80000004200 */
[----:B------:R-:W3:Y:S01]  /*eed0*/  LDSM.16.MT88.4 R8, [R215+0xa800] ;  /* 0x00a80000d708783b */ /* 0x000ee20000004200 */
[----:B------:R4:W-:Y:S08]  /*eee0*/  MUFU.EX2 R207, R2 ;  /* 0x0000000200cf7308 */ /* 0x0009f00000000800 */
[----:B------:R-:W3:Y:S01]  /*eef0*/  MUFU.EX2 R209, R26 ;  /* 0x0000001a00d17308 */ /* 0x000ee20000000800 */
[----:B------:R-:W-:-:S02]  /*ef00*/  FADD.FTZ R3, R3, R85 ;  /* 0x0000005503037221 */ /* 0x000fc40000010000 */
[----:B------:R-:W-:Y:S01]  /*ef10*/  FADD.FTZ R4, R87, R86 ;  /* 0x0000005657047221 */ /* 0x000fe20000010000 */
[----:B--2---:R-:W-:Y:S01]  /*ef20*/  F2FP.PACK_AB R6, R211, R210 ;  /* 0x000000d2d306723e */ /* 0x004fe200000000ff */
[----:B-1----:R-:W-:Y:S01]  /*ef30*/  FADD.FTZ R24, R108, R5 ;  /* 0x000000056c187221 */ /* 0x002fe20000010000 */
[----:B----4-:R-:W-:Y:S01]  /*ef40*/  F2FP.PACK_AB R5, R205, R204 ;  /* 0x000000cccd05723e */ /* 0x010fe200000000ff */
[----:B------:R-:W-:Y:S02]  /*ef50*/  FADD.FTZ R2, R97, R3 ;  /* 0x0000000361027221 */ /* 0x000fe40000010000 */
[----:B------:R-:W-:Y:S01]  /*ef60*/  FADD.FTZ R3, R98, R4 ;  /* 0x0000000462037221 */ /* 0x000fe20000010000 */
[----:B------:R-:W-:Y:S02]  /*ef70*/  F2FP.PACK_AB R4, R208, R206 ;  /* 0x000000ced004723e */ /* 0x000fe400000000ff */
[----:B---3--:R-:W-:Y:S01]  /*ef80*/  F2FP.PACK_AB R7, R209, R207 ;  /* 0x000000cfd107723e */ /* 0x008fe200000000ff */
[----:B------:R-:W-:Y:S01]  /*ef90*/  FADD.FTZ R0, R109, R0 ;  /* 0x000000006d007221 */ /* 0x000fe20000010000 */
[----:B------:R-:W-:Y:S01]  /*efa0*/  MOV R55, R110 ;  /* 0x0000006e00377202 */ /* 0x000fe20000000f00 */
[----:B------:R-:W-:-:S04]  /*efb0*/  IMAD.MOV.U32 R54, RZ, RZ, R111 ;  /* 0x000000ffff367224 */ /* 0x000fc800078e006f */
[C---:B------:R-:W-:Y:S01]  /*efc0*/  HMMA.16816.F32 R108, R4.reuse, R22, R56 ;  /* 0x00000016046c723c */ /* 0x040fe20000001838 */
[----:B------:R-:W-:Y:S06]  /*efd0*/  MUFU.EX2 R122, R138 ;  /* 0x0000008a007a7308 */ /* 0x000fec0000000800 */
[----:B------:R-:W-:Y:S01]  /*efe0*/  MOV R56, R99 ;  /* 0x0000006300387202 */ /* 0x000fe20000000f00 */
[----:B------:R-:W-:Y:S01]  /*eff0*/  IMAD.MOV.U32 R57, RZ, RZ, R201 ;  /* 0x000000ffff397224 */ /* 0x000fe200078e00c9 */
[----:B------:R-:W-:Y:S01]  /*f000*/  HMMA.16816.F32 R96, R4, R16, R48 ;  /* 0x000000100460723c */ /* 0x000fe20000001830 */
[----:B------:R-:W-:Y:S01]  /*f010*/  MOV R58, R200 ;  /* 0x000000c8003a7202 */ /* 0x000fe20000000f00 */
[----:B------:R-:W-:Y:S01]  /*f020*/  MUFU.EX2 R120, R74 ;  /* 0x0000004a00787308 */ /* 0x000fe20000000800 */
[----:B------:R-:W-:-:S04]  /*f030*/  MOV R59, R202 ;  /* 0x000000ca003b7202 */ /* 0x000fc80000000f00 */
[----:B------:R-:W-:-:S03]  /*f040*/  IMAD.MOV.U32 R51, RZ, RZ, R203 ;  /* 0x000000ffff337224 */ /* 0x000fc600078e00cb */
[----:B------:R-:W-:Y:S08]  /*f050*/  MUFU.EX2 R200, R137 ;  /* 0x0000008900c87308 */ /* 0x000ff00000000800 */
[----:B------:R-:W-:Y:S08]  /*f060*/  MUFU.EX2 R202, R136 ;  /* 0x0000008800ca7308 */ /* 0x000ff00000000800 */
[----:B------:R-:W-:Y:S08]  /*f070*/  MUFU.EX2 R203, R75 ;  /* 0x0000004b00cb7308 */ /* 0x000ff00000000800 */
[----:B------:R-:W1:Y:S08]  /*f080*/  MUFU.EX2 R121, R69 ;  /* 0x0000004500797308 */ /* 0x000e700000000800 */
[----:B------:R-:W-:Y:S08]  /*f090*/  MUFU.EX2 R123, R68 ;  /* 0x00000044007b7308 */ /* 0x000ff00000000800 */
[----:B------:R2:W3:Y:S01]  /*f0a0*/  MUFU.EX2 R201, R27 ;  /* 0x0000001b00c97308 */ /* 0x0004e20000000800 */
[----:B------:R-:W-:Y:S01]  /*f0b0*/  MOV R53, R112 ;  /* 0x0000007000357202 */ /* 0x000fe20000000f00 */
[----:B------:R-:W-:Y:S01]  /*f0c0*/  IMAD.MOV.U32 R25, RZ, RZ, R114 ;  /* 0x000000ffff197224 */ /* 0x000fe200078e0072 */
[----:B------:R-:W-:-:S02]  /*f0d0*/  MOV R26, R113 ;  /* 0x00000071001a7202 */ /* 0x000fc40000000f00 */
[----:B------:R-:W-:Y:S01]  /*f0e0*/  MOV R52, R115 ;  /* 0x0000007300347202 */ /* 0x000fe20000000f00 */
        /* <DEDUP_REMOVED lines=9> */
[----:B--2---:R-:W-:Y:S01]  /*f180*/  FADD.FTZ R27, R59, R4 ;  /* 0x000000043b1b7221 */ /* 0x004fe20000010000 */
[----:B------:R-:W-:Y:S02]  /*f190*/  F2FP.PACK_AB R4, R200, R122 ;  /* 0x0000007ac804723e */ /* 0x000fe400000000ff */
[----:B---3--:R-:W-:Y:S01]  /*f1a0*/  F2FP.PACK_AB R7, R201, R123 ;  /* 0x0000007bc907723e */ /* 0x008fe200000000ff */
[----:B------:R-:W-:Y:S01]  /*f1b0*/  FADD.FTZ R0, R58, R0 ;  /* 0x000000003a007221 */ /* 0x000fe20000010000 */
[----:B------:R-:W-:Y:S01]  /*f1c0*/  MOV R138, R53 ;  /* 0x00000035008a7202 */ /* 0x000fe20000000f00 */
[----:B------:R-:W-:Y:S01]  /*f1d0*/  FADD.FTZ R2, R57, R24 ;  /* 0x0000001839027221 */ /* 0x000fe20000010000 */
[----:B------:R-:W-:Y:S01]  /*f1e0*/  MOV R136, R54 ;  /* 0x0000003600887202 */ /* 0x000fe20000000f00 */
[----:B------:R-:W-:Y:S02]  /*f1f0*/  FADD.FTZ R3, R56, R3 ;  /* 0x0000000338037221 */ /* 0x000fe40000010000 */
[----:B------:R-:W-:Y:S01]  /*f200*/  FADD.FTZ R24, R52, R0 ;  /* 0x0000000034187221 */ /* 0x000fe20000010000 */
[----:B------:R-:W-:Y:S01]  /*f210*/  HMMA.16816.F32 R56, R4, R20, R132 ;  /* 0x000000140438723c */ /* 0x000fe20000001884 */
[----:B------:R-:W-:-:S07]  /*f220*/  IMAD.MOV.U32 R137, RZ, RZ, R55 ;  /* 0x000000ffff897224 */ /* 0x000fce00078e0037 */
[C---:B------:R-:W-:Y:S01]  /*f230*/  HMMA.16816.F32 R48, R4.reuse, R22, R128 ;  /* 0x000000160430723c */ /* 0x040fe20000001880 */
        /* <DEDUP_REMOVED lines=20> */
[----:B------:R-:W-:-:S03]  /*f380*/  FADD.FTZ R4, R234, R24 ;  /* 0x00000018ea047221 */ /* 0x000fc60000010000 */
[----:B------:R1:W-:Y:S01]  /*f390*/  MUFU.EX2 R94, R147 ;  /* 0x00000093005e7308 */ /* 0x0003e20000000800 */
[----:B------:R-:W-:-:S07]  /*f3a0*/  FADD.FTZ R3, R136, R27 ;  /* 0x0000001b88037221 */ /* 0x000fce0000010000 */
[----:B------:R-:W1:Y:S01]  /*f3b0*/  MUFU.EX2 R93, R148 ;  /* 0x00000094005d7308 */ /* 0x000e620000000800 */
[----:B------:R-:W-:-:S07]  /*f3c0*/  FADD.FTZ R2, R236, R26 ;  /* 0x0000001aec027221 */ /* 0x000fce0000010000 */
[----:B------:R-:W-:Y:S01]  /*f3d0*/  MUFU.EX2 R92, R149 ;  /* 0x00000095005c7308 */ /* 0x000fe20000000800 */
[----:B------:R-:W-:-:S07]  /*f3e0*/  FADD.FTZ R0, R235, R25 ;  /* 0x00000019eb007221 */ /* 0x000fce0000010000 */
[----:B------:R-:W-:Y:S01]  /*f3f0*/  MUFU.EX2 R91, R150 ;  /* 0x00000096005b7308 */ /* 0x000fe20000000800 */
[----:B------:R-:W-:-:S07]  /*f400*/  FADD.FTZ R25, R228, R4 ;  /* 0x00000004e4197221 */ /* 0x000fce0000010000 */
[----:B------:R-:W-:Y:S08]  /*f410*/  MUFU.EX2 R90, R151 ;  /* 0x00000097005a7308 */ /* 0x000ff00000000800 */
[----:B------:R-:W1:Y:S08]  /*f420*/  MUFU.EX2 R89, R152 ;  /* 0x0000009800597308 */ /* 0x000e700000000800 */
[----:B------:R-:W-:Y:S08]  /*f430*/  MUFU.EX2 R88, R153 ;  /* 0x0000009900587308 */ /* 0x000ff00000000800 */
[----:B------:R-:W2:Y:S01]  /*f440*/  MUFU.EX2 R75, R154 ;  /* 0x0000009a004b7308 */ /* 0x000ea20000000800 */
[----:B-1----:R-:W-:Y:S01]  /*f450*/  F2FP.PACK_AB R4, R117, R116 ;  /* 0x000000747504723e */ /* 0x002fe200000000ff */
[----:B------:R-:W-:Y:S01]  /*f460*/  FADD.FTZ R3, R231, R3 ;  /* 0x00000003e7037221 */ /* 0x000fe20000010000 */
[----:B------:R-:W-:-:S02]  /*f470*/  F2FP.PACK_AB R5, R101, R102 ;  /* 0x000000666505723e */ /* 0x000fc400000000ff */
[----:B------:R-:W-:Y:S02]  /*f480*/  F2FP.PACK_AB R6, R104, R118 ;  /* 0x000000766806723e */ /* 0x000fe400000000ff */
        /* <DEDUP_REMOVED lines=19> */
[----:B------:R-:W-:Y:S01]  /*f5c0*/  FADD.FTZ R24, R180, R2 ;  /* 0x00000002b4187221 */ /* 0x000fe20000010000 */
[----:B------:R-:W-:Y:S01]  /*f5d0*/  MOV R129, R171 ;  /* 0x000000ab00817202 */ /* 0x000fe20000000f00 */
[----:B------:R-:W-:Y:S01]  /*f5e0*/  IMAD.MOV.U32 R124, RZ, RZ, R187 ;  /* 0x000000ffff7c7224 */ /* 0x000fe200078e00bb */
[----:B------:R-:W-:Y:S01]  /*f5f0*/  MOV R130, R181 ;  /* 0x000000b500827202 */ /* 0x000fe20000000f00 */
[----:B------:R-:W-:Y:S01]  /*f600*/  IMAD.MOV.U32 R136, RZ, RZ, R176 ;  /* 0x000000ffff887224 */ /* 0x000fe200078e00b0 */
[C---:B--2---:R-:W-:Y:S01]  /*f610*/  HMMA.16816.F32 R96, R4.reuse, R16, R96 ;  /* 0x000000100460723c */ /* 0x044fe20000001860 */
[----:B------:R-:W-:Y:S01]  /*f620*/  FADD.FTZ R27, R223, R0 ;  /* 0x00000000df1b7221 */ /* 0x000fe20000010000 */
[----:B------:R-:W-:Y:S01]  /*f630*/  MOV R133, R179 ;  /* 0x000000b300857202 */ /* 0x000fe20000000f00 */
[----:B------:R-:W-:Y:S01]  /*f640*/  IMAD.MOV.U32 R127, RZ, RZ, R186 ;  /* 0x000000ffff7f7224 */ /* 0x000fe200078e00ba */
[----:B------:R-:W-:Y:S01]  /*f650*/  MOV R132, R177 ;  /* 0x000000b100847202 */ /* 0x000fe20000000f00 */
[----:B------:R-:W-:Y:S01]  /*f660*/  IMAD.MOV.U32 R134, RZ, RZ, R162 ;  /* 0x000000ffff867224 */ /* 0x000fe200078e00a2 */
[----:B------:R-:W-:Y:S01]  /*f670*/  MOV R135, R178 ;  /* 0x000000b200877202 */ /* 0x000fe20000000f00 */
[----:B------:R-:W-:Y:S01]  /*f680*/  MUFU.EX2 R74, R155 ;  /* 0x0000009b004a7308 */ /* 0x000fe20000000800 */
[C---:B------:R-:W-:Y:S01]  /*f690*/  HMMA.16816.F32 R84, R4.reuse, R18, R84 ;  /* 0x000000120454723c */ /* 0x040fe20000001854 */
[----:B------:R-:W-:Y:S01]  /*f6a0*/  FADD.FTZ R3, R131, R26 ;  /* 0x0000001a83037221 */ /* 0x000fe20000010000 */
[----:B------:R-:W1:Y:S04]  /*f6b0*/  LDSM.16.MT88.4 R144, [R213+0xb800] ;  /* 0x00b80000d590783b */ /* 0x000e680000004200 */
[----:B------:R2:W5:Y:S02]  /*f6c0*/  LDL.LU R236, [R1+0x140] ;  /* 0x0001400001ec7983 */ /* 0x0005640000300800 */
[----:B---3--:R-:W-:Y:S01]  /*f6d0*/  HMMA.16816.F32 R80, R4, R12, R80 ;  /* 0x0000000c0450723c */ /* 0x008fe20000001850 */
[----:B------:R-:W-:-:S07]  /*f6e0*/  FADD.FTZ R2, R222, R25 ;  /* 0x00000019de027221 */ /* 0x000fce0000010000 */
[C---:B------:R-:W-:Y:S08]  /*f6f0*/  HMMA.16816.F32 R76, R4.reuse, R14, R76 ;  /* 0x0000000e044c723c */ /* 0x040ff0000000184c */
[C---:B----4-:R-:W-:Y:S08]  /*f700*/  HMMA.16816.F32 R64, R4.reuse, R8, R64 ;  /* 0x000000080440723c */ /* 0x050ff00000001840 */
[----:B------:R-:W-:Y:S01]  /*f710*/  HMMA.16816.F32 R60, R4, R10, R60 ;  /* 0x0000000a043c723c */ /* 0x000fe2000000183c */
[----:B------:R-:W-:-:S02]  /*f720*/  FADD.FTZ R0, R193, R24 ;  /* 0x00000018c1007221 */ /* 0x000fc40000010000 */
[----:B------:R-:W-:Y:S01]  /*f730*/  IMAD.MOV.U32 R107, RZ, RZ, R137 ;  /* 0x000000ffff6b7224 */ /* 0x000fe200078e0089 */
[----:B------:R-:W-:Y:S01]  /*f740*/  MOV R103, R125 ;  /* 0x0000007d00677202 */ /* 0x000fe20000000f00 */
[----:B------:R-:W-:Y:S01]  /*f750*/  FADD.FTZ R3, R220, R3 ;  /* 0x00000003dc037221 */ /* 0x000fe20000010000 */
[----:B------:R-:W-:Y:S01]  /*f760*/  MOV R105, R126 ;  /* 0x0000007e00697202 */ /* 0x000fe20000000f00 */
[----:B------:R-:W-:Y:S01]  /*f770*/  IMAD.MOV.U32 R26, RZ, RZ, R124 ;  /* 0x000000ffff1a7224 */ /* 0x000fe200078e007c */
[----:B------:R-:W-:Y:S01]  /*f780*/  F2FP.PACK_AB R4, R93, R94 ;  /* 0x0000005e5d04723e */ /* 0x000fe200000000ff */
[----:B------:R-:W-:Y:S01]  /*f790*/  IMAD.MOV.U32 R106, RZ, RZ, R127 ;  /* 0x000000ffff6a7224 */ /* 0x000fe200078e007f */
[----:B------:R-:W-:Y:S01]  /*f7a0*/  F2FP.PACK_AB R5, R89, R90 ;  /* 0x0000005a5905723e */ /* 0x000fe200000000ff */
[----:B------:R-:W-:Y:S01]  /*f7b0*/  MUFU.EX2 R69, R156 ;  /* 0x0000009c00457308 */ /* 0x000fe20000000800 */
[----:B------:R-:W-:Y:S01]  /*f7c0*/  F2FP.PACK_AB R6, R91, R92 ;  /* 0x0000005c5b06723e */ /* 0x000fe200000000ff */
[----:B------:R-:W-:Y:S01]  /*f7d0*/  LDSM.16.MT88.4 R176, [R214+0xb800] ;  /* 0x00b80000d6b0783b */ /* 0x000fe20000004200 */
[----:B------:R-:W-:Y:S01]  /*f7e0*/  F2FP.PACK_AB R7, R75, R88 ;  /* 0x000000584b07723e */ /* 0x000fe200000000ff */
[----:B------:R-:W-:-:S02]  /*f7f0*/  FADD.FTZ R2, R219, R2 ;  /* 0x00000002db027221 */ /* 0x000fc40000010000 */
[----:B------:R-:W-:Y:S01]  /*f800*/  FADD.FTZ R0, R194, R0 ;  /* 0x00000000c2007221 */ /* 0x000fe20000010000 */
[----:B------:R-:W-:Y:S01]  /*f810*/  MOV R131, R136 ;  /* 0x0000008800837202 */ /* 0x000fe20000000f00 */
[----:B------:R-:W-:Y:S01]  /*f820*/  MUFU.EX2 R68, R157 ;  /* 0x0000009d00447308 */ /* 0x000fe20000000800 */
[----:B------:R2:W5:Y:S01]  /*f830*/  LDL.LU R235, [R1+0x13c] ;  /* 0x00013c0001eb7983 */ /* 0x0005620000300800 */
[----:B------:R-:W-:Y:S01]  /*f840*/  HMMA.16816.F32 R56, R4, R20, R56 ;  /* 0x000000140438723c */ /* 0x000fe20000001838 */
[----:B------:R-:W-:-:S07]  /*f850*/  FADD.FTZ R3, R107, R3 ;  /* 0x000000036b037221 */ /* 0x000fce0000010000 */
[----:B------:R-:W-:Y:S01]  /*f860*/  HMMA.16816.F32 R48, R4, R22, R48 ;  /* 0x000000160430723c */ /* 0x000fe20000001830 */
[----:B------:R-:W-:-:S07]  /*f870*/  FADD.FTZ R2, R140, R2 ;  /* 0x000000028c027221 */ /* 0x000fce0000010000 */
        /* <DEDUP_REMOVED lines=13> */
[----:B------:R-:W-:Y:S01]  /*f950*/  IMAD.MOV.U32 R127, RZ, RZ, R133 ;  /* 0x000000ffff7f7224 */ /* 0x000fe200078e0085 */
[----:B------:R-:W3:Y:S01]  /*f960*/  MUFU.EX2 R18, R166 ;  /* 0x000000a600127308 */ /* 0x000ee20000000800 */
[----:B------:R-:W-:Y:S01]  /*f970*/  FADD.FTZ R4, R218, R4 ;  /* 0x00000004da047221 */ /* 0x000fe20000010000 */
[----:B------:R-:W-:Y:S01]  /*f980*/  LDSM.16.MT88.4 R12, [R215+0xb800] ;  /* 0x00b80000d70c783b */ /* 0x000fe20000004200 */
[----:B------:R-:W-:Y:S02]  /*f990*/  FADD.FTZ R6, R199, R3 ;  /* 0x00000003c7067221 */ /* 0x000fe40000010000 */
        /* <DEDUP_REMOVED lines=10> */
[----:B------:R-:W-:Y:S02]  /*fa40*/  IMAD.MOV.U32 R130, RZ, RZ, R175 ;  /* 0x000000ffff827224 */ /* 0x000fe400078e00af */
        /* <DEDUP_REMOVED lines=35> */
[----:B------:R1:W1:Y:S01]  /*fc80*/  MUFU.EX2 R21, R160 ;  /* 0x000000a000157308 */ /* 0x0002620000000800 */
[----:B------:R-:W-:Y:S01]  /*fc90*/  FADD.FTZ R2, R251, R2 ;  /* 0x00000002fb027221 */ /* 0x000fe20000010000 */
[----:B------:R2:W5:Y:S01]  /*fca0*/  LDL.LU R225, [R1+0x11c] ;  /* 0x00011c0001e17983 */ /* 0x0005620000300800 */
[----:B------:R-:W-:Y:S02]  /*fcb0*/  FADD.FTZ R4, R135, R4 ;  /* 0x0000000487047221 */ /* 0x000fe40000010000 */
[----:B------:R-:W-:Y:S01]  /*fcc0*/  FADD.FTZ R3, R250, R3 ;  /* 0x00000003fa037221 */ /* 0x000fe20000010000 */
[----:B------:R2:W5:Y:S01]  /*fcd0*/  LDL.LU R224, [R1+0x118] ;  /* 0x0001180001e07983 */ /* 0x0005620000300800 */
[----:B------:R-:W-:Y:S02]  /*fce0*/  FADD.FTZ R0, R232, R0 ;  /* 0x00000000e8007221 */ /* 0x000fe40000010000 */
[----:B------:R-:W-:Y:S01]  /*fcf0*/  FADD.FTZ R2, R249, R2 ;  /* 0x00000002f9027221 */ /* 0x000fe20000010000 */
[----:B------:R-:W2:Y:S01]  /*fd00*/  MUFU.EX2 R16, R168 ;  /* 0x000000a800107308 */ /* 0x000ea20000000800 */
[----:B------:R-:W-:Y:S01]  /*fd10*/  FADD.FTZ R4, R122, R4 ;  /* 0x000000047a047221 */ /* 0x000fe20000010000 */
[----:B------:R2:W5:Y:S01]  /*fd20*/  LDL.LU R223, [R1+0x114] ;  /* 0x0001140001df7983 */ /* 0x0005620000300800 */
[----:B------:R-:W-:-:S02]  /*fd30*/  FADD.FTZ R3, R120, R3 ;  /* 0x0000000378037221 */ /* 0x000fc40000010000 */
[----:B------:R-:W-:Y:S01]  /*fd40*/  FADD.FTZ R0, R204, R0 ;  /* 0x00000000cc007221 */ /* 0x000fe20000010000 */
[----:B-1----:R-:W1:Y:S01]  /*fd50*/  LDSM.16.MT88.4 R160, [R216+0xb800] ;  /* 0x00b80000d8a0783b */ /* 0x002e620000004200 */
        /* <DEDUP_REMOVED lines=41> */
[----:B---3--:R-:W-:Y:S01]  /*fff0*/  FADD.FTZ R4, R18, R4 ;  /* 0x0000000412047221 */ /* 0x008fe20000010000 */
[----:B------:R-:W3:Y:S01]  /*10000*/  MUFU.EX2 R23, R158 ;  /* 0x0000009e00177308 */ /* 0x000ee20000000800 */
[----:B----4-:R-:W-:Y:S02]  /*10010*/  FADD.FTZ R3, R10, R3 ;  /* 0x000000030a037221 */ /* 0x010fe40000010000 */
[----:B------:R-:W-:Y:S02]  /*10020*/  FADD.FTZ R0, R22, R0 ;  /* 0x0000000016007221 */ /* 0x000fe40000010000 */
[----:B------:R-:W-:-:S02]  /*10030*/  FADD.FTZ R2, R74, R2 ;  /* 0x000000024a027221 */ /* 0x000fc40000010000 */
[----:B------:R-:W-:Y:S02]  /*10040*/  FADD.FTZ R4, R17, R4 ;  /* 0x0000000411047221 */ /* 0x000fe40000010000 */
[----:B------:R-:W-:Y:S02]  /*10050*/  FADD.FTZ R3, R9, R3 ;  /* 0x0000000309037221 */ /* 0x000fe40000010000 */
[----:B------:R-:W-:Y:S02]  /*10060*/  FADD.FTZ R0, R21, R0 ;  /* 0x0000000015007221 */ /* 0x000fe40000010000 */
[----:B------:R-:W-:Y:S02]  /*10070*/  FADD.FTZ R2, R69, R2 ;  /* 0x0000000245027221 */ /* 0x000fe40000010000 */
[----:B--2---:R-:W-:Y:S02]  /*10080*/  FADD.FTZ R4, R16, R4 ;  /* 0x0000000410047221 */ /* 0x004fe40000010000 */
[----:B-1----:R-:W-:-:S02]  /*10090*/  FADD.FTZ R3, R8, R3 ;  /* 0x0000000308037221 */ /* 0x002fc40000010000 */
[----:B------:R-:W-:Y:S02]  /*100a0*/  FADD.FTZ R0, R20, R0 ;  /* 0x0000000014007221 */ /* 0x000fe40000010000 */
[----:B------:R-:W-:Y:S02]  /*100b0*/  FADD.FTZ R2, R68, R2 ;  /* 0x0000000244027221 */ /* 0x000fe40000010000 */
[----:B------:R-:W-:Y:S02]  /*100c0*/  FADD.FTZ R4, R11, R4 ;  /* 0x000000040b047221 */ /* 0x000fe40000010000 */
[----:B------:R-:W-:Y:S02]  /*100d0*/  FADD.FTZ R3, R7, R3 ;  /* 0x0000000307037221 */ /* 0x000fe40000010000 */
[----:B------:R-:W-:Y:S02]  /*100e0*/  FADD.FTZ R0, R19, R0 ;  /* 0x0000000013007221 */ /* 0x000fe40000010000 */
[----:B---3--:R-:W-:Y:S01]  /*100f0*/  FADD.FTZ R2, R23, R2 ;  /* 0x0000000217027221 */ /* 0x008fe20000010000 */
        /* <DEDUP_REMOVED lines=95> */
[----:B-----5:R-:W-:Y:S01]  /*106f0*/  LOP3.LUT R231, R231, 0xfffffff7, RZ, 0xc0, !PT ;  /* 0xfffffff7e7e77812 */ /* 0x020fe200078ec0ff */
        /* <DEDUP_REMOVED lines=63> */
[----:B------:R-:W2:Y:S04]  /*10af0*/  LDSM.16.M88.4 R40, [R212+0x4800] ;  /* 0x00480000d428783b */ /* 0x000ea80000000200 */
[----:B------:R-:W3:Y:S04]  /*10b00*/  LDSM.16.M88.4 R88, [R212+0x5000] ;  /* 0x00500000d458783b */ /* 0x000ee80000000200 */
[----:B------:R-:W-:Y:S04]  /*10b10*/  LDSM.16.M88.4 R24, [R218+0x4800] ;  /* 0x00480000da18783b */ /* 0x000fe80000000200 */
[----:B------:R-:W-:Y:S04]  /*10b20*/  LDSM.16.M88.4 R56, [R218+0x5000] ;  /* 0x00500000da38783b */ /* 0x000fe80000000200 */
[----:B-1----:R-:W1:Y:S04]  /*10b30*/  LDSM.16.M88.4 R12, [R219+0x2000] ;  /* 0x00200000db0c783b */ /* 0x002e680000000200 */
[----:B----4-:R-:W4:Y:S04]  /*10b40*/  LDSM.16.M88.4 R8, [R222] ;  /* 0x00000000de08783b */ /* 0x010f280000000200 */
[----:B------:R-:W-:Y:S04]  /*10b50*/  LDSM.16.M88.4 R4, [R222+0x2000] ;  /* 0x00200000de04783b */ /* 0x000fe80000000200 */
[----:B------:R-:W4:Y:S04]  /*10b60*/  LDSM.16.M88.4 R84, [R212+0x5800] ;  /* 0x00580000d454783b */ /* 0x000f280000000200 */
[----:B------:R-:W4:Y:S04]  /*10b70*/  LDSM.16.M88.4 R48, [R212+0x4000] ;  /* 0x00400000d430783b */ /* 0x000f280000000200 */
[----:B------:R-:W4:Y:S01]  /*10b80*/  LDSM.16.M88.4 R64, [R212+0x7000] ;  /* 0x00700000d440783b */ /* 0x000f220000000200 */
[C---:B--2---:R-:W-:Y:S03]  /*10b90*/  HMMA.16816.F32 R20, R16.reuse, R40, RZ ;  /* 0x000000281014723c */ /* 0x044fe600000018ff */
[----:B------:R-:W2:Y:S04]  /*10ba0*/  LDSM.16.M88.4 R32, [R218+0x4000] ;  /* 0x00400000da20783b */ /* 0x000ea80000000200 */
[----:B------:R-:W-:Y:S01]  /*10bb0*/  LDSM.16.M88.4 R80, [R212+0x6000] ;  /* 0x00600000d450783b */ /* 0x000fe20000000200 */
[-C--:B---3--:R-:W-:Y:S03]  /*10bc0*/  HMMA.16816.F32 R200, R16, R88.reuse, RZ ;  /* 0x0000005810c8723c */ /* 0x088fe600000018ff */
[----:B------:R-:W-:Y:S04]  /*10bd0*/  LDSM.16.M88.4 R76, [R212+0x6800] ;  /* 0x00680000d44c783b */ /* 0x000fe80000000200 */
[----:B------:R-:W-:Y:S01]  /*10be0*/  LDSM.16.M88.4 R60, [R212+0x7800] ;  /* 0x00780000d43c783b */ /* 0x000fe20000000200 */
[----:B-1----:R-:W-:Y:S03]  /*10bf0*/  HMMA.16816.F32 R132, R12, R88, RZ ;  /* 0x000000580c84723c */ /* 0x002fe600000018ff */
[----:B------:R-:W0:Y:S05]  /*10c00*/  LDGDEPBAR ;  /* 0x00000000000079af */ /* 0x000e2a0000000000 */
[C---:B----4-:R-:W-:Y:S08]  /*10c10*/  HMMA.16816.F32 R52, R8.reuse, R24, R20 ;  /* 0x000000180834723c */ /* 0x050ff00000001814 */
[----:B------:R-:W-:Y:S08]  /*10c20*/  HMMA.16816.F32 R72, R8, R56, R200 ;  /* 0x000000380848723c */ /* 0x000ff000000018c8 */
[C---:B------:R-:W-:Y:S08]  /*10c30*/  HMMA.16816.F32 R128, R16.reuse, R84, RZ ;  /* 0x000000541080723c */ /* 0x040ff000000018ff */
[----:B------:R-:W-:Y:S01]  /*10c40*/  IMAD.MOV.U32 R251, RZ, RZ, R52 ;  /* 0x000000fffffb7224 */ /* 0x000fe200078e0034 */
[----:B------:R-:W-:Y:S01]  /*10c50*/  HMMA.16816.F32 R44, R16, R48, RZ ;  /* 0x00000030102c723c */ /* 0x000fe200000018ff */
[----:B------:R-:W-:-:S02]  /*10c60*/  IMAD.MOV.U32 R250, RZ, RZ, R53 ;  /* 0x000000fffffa7224 */ /* 0x000fc400078e0035 */
[----:B------:R-:W-:Y:S02]  /*10c70*/  IMAD.MOV.U32 R249, RZ, RZ, R54 ;  /* 0x000000fffff97224 */ /* 0x000fe400078e0036 */
[----:B------:R-:W-:Y:S02]  /*10c80*/  IMAD.MOV.U32 R248, RZ, RZ, R55 ;  /* 0x000000fffff87224 */ /* 0x000fe400078e0037 */
[----:B------:R-:W1:Y:S01]  /*10c90*/  LDSM.16.M88.4 R52, [R218+0x5800] ;  /* 0x00580000da34783b */ /* 0x000e620000000200 */
[----:B------:R-:W-:Y:S01]  /*10ca0*/  IMAD.MOV.U32 R149, RZ, RZ, R72 ;  /* 0x000000ffff957224 */ /* 0x000fe200078e0048 */
[----:B------:R-:W-:Y:S01]  /*10cb0*/  HMMA.16816.F32 R104, R16, R64, RZ ;  /* 0x000000401068723c */ /* 0x000fe200000018ff */
[----:B------:R-:W-:Y:S02]  /*10cc0*/  IMAD.MOV.U32 R148, RZ, RZ, R73 ;  /* 0x000000ffff947224 */ /* 0x000fe400078e0049 */
[----:B------:R-:W-:Y:S02]  /*10cd0*/  IMAD.MOV.U32 R147, RZ, RZ, R74 ;  /* 0x000000ffff937224 */ /* 0x000fe400078e004a */
[----:B------:R-:W-:-:S03]  /*10ce0*/  IMAD.MOV.U32 R146, RZ, RZ, R75 ;  /* 0x000000ffff927224 */ /* 0x000fc600078e004b */
[----:B------:R-:W-:Y:S08]  /*10cf0*/  HMMA.16816.F32 R72, R4, R56, R132 ;  /* 0x000000380448723c */ /* 0x000ff00000001884 */
[C---:B------:R-:W-:Y:S08]  /*10d00*/  HMMA.16816.F32 R100, R12.reuse, R64, RZ ;  /* 0x000000400c64723c */ /* 0x040ff000000018ff */
[----:B------:R-:W-:Y:S08]  /*10d10*/  HMMA.16816.F32 R124, R12, R84, RZ ;  /* 0x000000540c7c723c */ /* 0x000ff000000018ff */
[----:B------:R-:W-:Y:S01]  /*10d20*/  IMAD.MOV.U32 R65, RZ, RZ, R73 ;  /* 0x000000ffff417224 */ /* 0x000fe200078e0049 */
[----:B--2---:R-:W-:Y:S01]  /*10d30*/  HMMA.16816.F32 R204, R8, R32, R44 ;  /* 0x0000002008cc723c */ /* 0x004fe2000000182c */
[----:B------:R-:W-:Y:S01]  /*10d40*/  IMAD.MOV.U32 R64, RZ, RZ, R72 ;  /* 0x000000ffff407224 */ /* 0x000fe200078e0048 */
[----:B------:R-:W2:Y:S01]  /*10d50*/  LDSM.16.M88.4 R44, [R218+0x6000] ;  /* 0x00600000da2c783b */ /* 0x000ea20000000200 */
[----:B------:R-:W-:-:S02]  /*10d60*/  IMAD.MOV.U32 R151, RZ, RZ, R74 ;  /* 0x000000ffff977224 */ /* 0x000fc400078e004a */
[----:B------:R-:W-:-:S03]  /*10d70*/  IMAD.MOV.U32 R150, RZ, RZ, R75 ;  /* 0x000000ffff967224 */ /* 0x000fc600078e004b */
[----:B-1----:R-:W-:Y:S08]  /*10d80*/  HMMA.16816.F32 R72, R8, R52, R128 ;  /* 0x000000340848723c */ /* 0x002ff00000001880 */
[----:B------:R-:W-:Y:S08]  /*10d90*/  HMMA.16816.F32 R120, R16, R80, RZ ;  /* 0x000000501078723c */ /* 0x000ff000000018ff */
[C---:B------:R-:W-:Y:S08]  /*10da0*/  HMMA.16816.F32 R36, R12.reuse, R40, RZ ;  /* 0x000000280c24723c */ /* 0x040ff000000018ff */
[----:B------:R-:W-:Y:S01]  /*10db0*/  IMAD.MOV.U32 R145, RZ, RZ, R72 ;  /* 0x000000ffff917224 */ /* 0x000fe200078e0048 */
[----:B------:R-:W-:Y:S01]  /*10dc0*/  HMMA.16816.F32 R116, R12, R80, RZ ;  /* 0x000000500c74723c */ /* 0x000fe200000018ff */
[----:B------:R-:W-:-:S02]  /*10dd0*/  IMAD.MOV.U32 R144, RZ, RZ, R73 ;  /* 0x000000ffff907224 */ /* 0x000fc400078e0049 */
[----:B------:R-:W-:Y:S02]  /*10de0*/  IMAD.MOV.U32 R143, RZ, RZ, R74 ;  /* 0x000000ffff8f7224 */ /* 0x000fe400078e004a */
[----:B------:R-:W-:-:S03]  /*10df0*/  IMAD.MOV.U32 R142, RZ, RZ, R75 ;  /* 0x000000ffff8e7224 */ /* 0x000fc600078e004b */
[C---:B------:R-:W-:Y:S07]  /*10e00*/  HMMA.16816.F32 R72, R4.reuse, R52, R124 ;  /* 0x000000340448723c */ /* 0x040fee000000187c */
[----:B------:R-:W-:Y:S01]  /*10e10*/  IMAD.MOV.U32 R127, RZ, RZ, R65 ;  /* 0x000000ffff7f7224 */ /* 0x000fe200078e0041 */
[----:B------:R-:W-:Y:S01]  /*10e20*/  HMMA.16816.F32 R20, R4, R24, R36 ;  /* 0x000000180414723c */ /* 0x000fe20000001824 */
[----:B------:R-:W1:Y:S01]  /*10e30*/  LDSM.16.M88.4 R36, [R218+0x6800] ;  /* 0x00680000da24783b */ /* 0x000e620000000200 */
[----:B------:R-:W-:-:S06]  /*10e40*/  IMAD.MOV.U32 R126, RZ, RZ, R64 ;  /* 0x000000ffff7e7224 */ /* 0x000fcc00078e0040 */
[----:B------:R-:W-:Y:S08]  /*10e50*/  HMMA.16816.F32 R112, R16, R76, RZ ;  /* 0x0000004c1070723c */ /* 0x000ff000000018ff */
[----:B------:R-:W-:Y:S01]  /*10e60*/  IMAD.MOV.U32 R141, RZ, RZ, R72 ;  /* 0x000000ffff8d7224 */ /* 0x000fe200078e0048 */
[----:B------:R-:W-:Y:S01]  /*10e70*/  HMMA.16816.F32 R28, R12, R48, RZ ;  /* 0x000000300c1c723c */ /* 0x000fe200000018ff */
[----:B------:R-:W-:-:S02]  /*10e80*/  IMAD.MOV.U32 R140, RZ, RZ, R73 ;  /* 0x000000ffff8c7224 */ /* 0x000fc400078e0049 */
[----:B------:R-:W-:Y:S02]  /*10e90*/  IMAD.MOV.U32 R139, RZ, RZ, R74 ;  /* 0x000000ffff8b7224 */ /* 0x000fe400078e004a */
[----:B------:R-:W-:Y:S02]  /*10ea0*/  IMAD.MOV.U32 R252, RZ, RZ, R75 ;  /* 0x000000fffffc7224 */ /* 0x000fe400078e004b */
[----:B------:R-:W-:Y:S01]  /*10eb0*/  IMAD.MOV.U32 R71, RZ, RZ, R21 ;  /* 0x000000ffff477224 */ /* 0x000fe200078e0015 */
[----:B--2---:R-:W-:Y:S01]  /*10ec0*/  HMMA.16816.F32 R72, R8, R44, R120 ;  /* 0x0000002c0848723c */ /* 0x004fe20000001878 */
[----:B------:R-:W-:Y:S02]  /*10ed0*/  IMAD.MOV.U32 R70, RZ, RZ, R22 ;  /* 0x000000ffff467224 */ /* 0x000fe400078e0016 */
[----:B------:R-:W-:Y:S02]  /*10ee0*/  IMAD.MOV.U32 R69, RZ, RZ, R23 ;  /* 0x000000ffff457224 */ /* 0x000fe400078e0017 */
[----:B------:R-:W-:-:S02]  /*10ef0*/  IMAD.MOV.U32 R68, RZ, RZ, R20 ;  /* 0x000000ffff447224 */ /* 0x000fc400078e0014 */
[----:B------:R-:W-:Y:S01]  /*10f00*/  LDSM.16.M88.4 R20, [R218+0x7800] ;  /* 0x00780000da14783b */ /* 0x000fe20000000200 */
[-C--:B------:R-:W-:Y:S01]  /*10f10*/  HMMA.16816.F32 R96, R16, R60.reuse, RZ ;  /* 0x0000003c1060723c */ /* 0x080fe200000018ff */
[----:B------:R-:W-:Y:S02]  /*10f20*/  IMAD.MOV.U32 R201, RZ, RZ, R71 ;  /* 0x000000ffffc97224 */ /* 0x000fe400078e0047 */
[----:B------:R-:W-:Y:S02]  /*10f30*/  IMAD.MOV.U32 R202, RZ, RZ, R70 ;  /* 0x000000ffffca7224 */ /* 0x000fe400078e0046 */
[----:B------:R-:W-:Y:S02]  /*10f40*/  IMAD.MOV.U32 R203, RZ, RZ, R69 ;  /* 0x000000ffffcb7224 */ /* 0x000fe400078e0045 */
[----:B------:R-:W-:Y:S01]  /*10f50*/  IMAD.MOV.U32 R200, RZ, RZ, R68 ;  /* 0x000000ffffc87224 */ /* 0x000fe200078e0044 */
[C---:B------:R-:W-:Y:S08]  /*10f60*/  HMMA.16816.F32 R92, R12.reuse, R60, RZ ;  /* 0x0000003c0c5c723c */ /* 0x040ff000000018ff */
[----:B------:R-:W-:Y:S01]  /*10f70*/  IMAD.MOV.U32 R136, RZ, RZ, R72 ;  /* 0x000000ffff887224 */ /* 0x000fe200078e0048 */
[----:B------:R-:W-:Y:S01]  /*10f80*/  HMMA.16816.F32 R108, R12, R76, RZ ;  /* 0x0000004c0c6c723c */ /* 0x000fe200000018ff */
[----:B------:R-:W-:-:S02]  /*10f90*/  IMAD.MOV.U32 R3, RZ, RZ, R73 ;  /* 0x000000ffff037224 */ /* 0x000fc400078e0049 */
[----:B------:R-:W-:Y:S02]  /*10fa0*/  IMAD.MOV.U32 R2, RZ, RZ, R74 ;  /* 0x000000ffff027224 */ /* 0x000fe400078e004a */
[----:B------:R-:W-:-:S03]  /*10fb0*/  IMAD.MOV.U32 R0, RZ, RZ, R75 ;  /* 0x000000ffff007224 */ /* 0x000fc600078e004b */
[C---:B------:R-:W-:Y:S08]  /*10fc0*/  HMMA.16816.F32 R72, R4.reuse, R44, R116 ;  /* 0x0000002c0448723c */ /* 0x040ff00000001874 */
[----:B------:R-:W-:Y:S01]  /*10fd0*/  HMMA.16816.F32 R208, R4, R32, R28 ;  /* 0x0000002004d0723c */ /* 0x000fe2000000181c */
[----:B------:R-:W2:Y:S07]  /*10fe0*/  LDSM.16.M88.4 R28, [R218+0x7000] ;  /* 0x00700000da1c783b */ /* 0x000eae0000000200 */
[----:B------:R-:W-:Y:S08]  /*10ff0*/  HMMA.16816.F32 R116, R12, R50, RZ ;  /* 0x000000320c74723c */ /* 0x000ff000000018ff */
[----:B------:R-:W-:-:S02]  /*11000*/  IMAD.MOV.U32 R60, RZ, RZ, R72 ;  /* 0x000000ffff3c7224 */ /* 0x000fc400078e0048 */
[----:B------:R-:W-:Y:S02]  /*11010*/  IMAD.MOV.U32 R61, RZ, RZ, R73 ;  /* 0x000000ffff3d7224 */ /* 0x000fe400078e0049 */
[----:B------:R-:W-:Y:S02]  /*11020*/  IMAD.MOV.U32 R121, RZ, RZ, R74 ;  /* 0x000000ffff797224 */ /* 0x000fe400078e004a */
[----:B------:R-:W-:Y:S02]  /*11030*/  IMAD.MOV.U32 R120, RZ, RZ, R75 ;  /* 0x000000ffff787224 */ /* 0x000fe400078e004b */
[----:B-1----:R-:W-:Y:S08]  /*11040*/  HMMA.16816.F32 R72, R8, R36, R112 ;  /* 0x000000240848723c */ /* 0x002ff00000001870 */
[----:B------:R-:W-:Y:S08]  /*11050*/  HMMA.16816.F32 R112, R12, R42, RZ ;  /* 0x0000002a0c70723c */ /* 0x000ff000000018ff */
[----:B------:R-:W-:Y:S08]  /*11060*/  HMMA.16816.F32 R116, R4, R34, R116 ;  /* 0x000000220474723c */ /* 0x000ff00000001874 */
[----:B------:R-:W-:-:S02]  /*11070*/  IMAD.MOV.U32 R52, RZ, RZ, R72 ;  /* 0x000000ffff347224 */ /* 0x000fc400078e0048 */
[----:B------:R-:W-:Y:S02]  /*11080*/  IMAD.MOV.U32 R53, RZ, RZ, R73 ;  /* 0x000000ffff357224 */ /* 0x000fe400078e0049 */
[----:B------:R-:W-:Y:S02]  /*11090*/  IMAD.MOV.U32 R247, RZ, RZ, R74 ;  /* 0x000000fffff77224 */ /* 0x000fe400078e004a */
[----:B------:R-:W-:Y:S02]  /*110a0*/  IMAD.MOV.U32 R232, RZ, RZ, R75 ;  /* 0x000000ffffe87224 */ /* 0x000fe400078e004b */
[----:B------:R-:W-:Y:S08]  /*110b0*/  HMMA.16816.F32 R72, R4, R36, R108 ;  /* 0x000000240448723c */ /* 0x000ff0000000186c */
[-C--:B------:R-:W-:Y:S08]  /*110c0*/  HMMA.16816.F32 R108, R12, R90.reuse, RZ ;  /* 0x0000005a0c6c723c */ /* 0x080ff000000018ff */
[----:B------:R-:W-:Y:S08]  /*110d0*/  HMMA.16816.F32 R88, R16, R90, RZ ;  /* 0x0000005a1058723c */ /* 0x000ff000000018ff */
[----:B------:R-:W-:Y:S01]  /*110e0*/  IMAD.MOV.U32 R125, RZ, RZ, R72 ;  /* 0x000000ffff7d7224 */ /* 0x000fe200078e0048 */
[----:B------:R-:W-:Y:S01]  /*110f0*/  HMMA.16816.F32 R112, R4, R26, R112 ;  /* 0x0000001a0470723c */ /* 0x000fe20000001870 */
[----:B------:R-:W-:-:S02]  /*11100*/  IMAD.MOV.U32 R124, RZ, RZ, R73 ;  /* 0x000000ffff7c7224 */ /* 0x000fc400078e0049 */
[----:B------:R-:W-:Y:S02]  /*11110*/  IMAD.MOV.U32 R123, RZ, RZ, R74 ;  /* 0x000000ffff7b7224 */ /* 0x000fe400078e004a */
[----:B------:R-:W-:-:S03]  /*11120*/  IMAD.MOV.U32 R122, RZ, RZ, R75 ;  /* 0x000000ffff7a7224 */ /* 0x000fc600078e004b */
[----:B--2---:R-:W-:Y:S08]  /*11130*/  HMMA.16816.F32 R72, R8, R28, R104 ;  /* 0x0000001c0848723c */ /* 0x004ff00000001868 */
[-C--:B------:R-:W-:Y:S08]  /*11140*/  HMMA.16816.F32 R104, R12, R86.reuse, RZ ;  /* 0x000000560c68723c */ /* 0x080ff000000018ff */
[----:B------:R-:W-:Y:S08]  /*11150*/  HMMA.16816.F32 R84, R16, R86, RZ ;  /* 0x000000561054723c */ /* 0x000ff000000018ff */
[----:B------:R-:W-:Y:S01]  /*11160*/  IMAD.MOV.U32 R138, RZ, RZ, R72 ;  /* 0x000000ffff8a7224 */ /* 0x000fe200078e0048 */
[----:B------:R-:W-:Y:S01]  /*11170*/  HMMA.16816.F32 R88, R8, R58, R88 ;  /* 0x0000003a0858723c */ /* 0x000fe20000001858 */
[----:B------:R-:W-:-:S02]  /*11180*/  IMAD.MOV.U32 R137, RZ, RZ, R73 ;  /* 0x000000ffff897224 */ /* 0x000fc400078e0049 */
[----:B------:R-:W-:Y:S02]  /*11190*/  IMAD.MOV.U32 R131, RZ, RZ, R74 ;  /* 0x000000ffff837224 */ /* 0x000fe400078e004a */
[----:B------:R-:W-:-:S03]  /*111a0*/  IMAD.MOV.U32 R130, RZ, RZ, R75 ;  /* 0x000000ffff827224 */ /* 0x000fc600078e004b */
        /* <DEDUP_REMOVED lines=20> */
[----:B------:R-:W-:Y:S01]  /*112f0*/  HMMA.16816.F32 R12, R12, R62, RZ ;  /* 0x0000003e0c0c723c */ /* 0x000fe200000018ff */
[----:B------:R-:W-:-:S02]  /*11300*/  IMAD.MOV.U32 R25, RZ, RZ, R73 ;  /* 0x000000ffff197224 */ /* 0x000fc400078e0049 */
[----:B------:R-:W-:Y:S02]  /*11310*/  IMAD.MOV.U32 R129, RZ, RZ, R74 ;  /* 0x000000ffff817224 */ /* 0x000fe400078e004a */
[----:B------:R-:W-:-:S03]  /*11320*/  IMAD.MOV.U32 R128, RZ, RZ, R75 ;  /* 0x000000ffff807224 */ /* 0x000fc600078e004b */
[----:B------:R-:W-:Y:S07]  /*11330*/  HMMA.16816.F32 R72, R4, R46, R100 ;  /* 0x0000002e0448723c */ /* 0x000fee0000001864 */
[----:B------:R-:W-:Y:S01]  /*11340*/  IMAD.MOV.U32 R100, RZ, RZ, R49 ;  /* 0x000000ffff647224 */ /* 0x000fe200078e0031 */
[----:B------:R-:W-:Y:S01]  /*11350*/  HMMA.16816.F32 R76, R8, R38, R76 ;  /* 0x00000026084c723c */ /* 0x000fe2000000184c */
[----:B------:R-:W-:Y:S02]  /*11360*/  IMAD.MOV.U32 R101, RZ, RZ, R48 ;  /* 0x000000ffff657224 */ /* 0x000fe400078e0030 */
[----:B------:R-:W-:-:S02]  /*11370*/  IMAD.MOV.U32 R102, RZ, RZ, R41 ;  /* 0x000000ffff667224 */ /* 0x000fc400078e0029 */
[----:B------:R-:W-:-:S03]  /*11380*/  IMAD.MOV.U32 R103, RZ, RZ, R40 ;  /* 0x000000ffff677224 */ /* 0x000fc600078e0028 */
[C---:B------:R-:W-:Y:S08]  /*11390*/  HMMA.16816.F32 R48, R16.reuse, R50, RZ ;  /* 0x000000321030723c */ /* 0x040ff000000018ff */
[----:B------:R-:W-:Y:S01]  /*113a0*/  IMAD.MOV.U32 R56, RZ, RZ, R72 ;  /* 0x000000ffff387224 */ /* 0x000fe200078e0048 */
[----:B------:R-:W-:Y:S01]  /*113b0*/  HMMA.16816.F32 R40, R16, R42, RZ ;  /* 0x0000002a1028723c */ /* 0x000fe200000018ff */
[----:B------:R-:W-:-:S02]  /*113c0*/  IMAD.MOV.U32 R57, RZ, RZ, R73 ;  /* 0x000000ffff397224 */ /* 0x000fc400078e0049 */
[----:B------:R-:W-:Y:S02]  /*113d0*/  IMAD.MOV.U32 R21, RZ, RZ, R74 ;  /* 0x000000ffff157224 */ /* 0x000fe400078e004a */
[----:B------:R-:W-:-:S03]  /*113e0*/  IMAD.MOV.U32 R20, RZ, RZ, R75 ;  /* 0x000000ffff147224 */ /* 0x000fc600078e004b */
[----:B------:R-:W-:Y:S07]  /*113f0*/  HMMA.16816.F32 R72, R4, R38, R96 ;  /* 0x000000260448723c */ /* 0x000fee0000001860 */
[----:B------:R-:W-:Y:S01]  /*11400*/  IMAD.MOV.U32 R38, RZ, RZ, R102 ;  /* 0x000000ffff267224 */ /* 0x000fe200078e0066 */
[----:B------:R-:W-:Y:S01]  /*11410*/  HMMA.16816.F32 R16, R16, R62, RZ ;  /* 0x0000003e1010723c */ /* 0x000fe200000018ff */
[----:B------:R-:W-:-:S06]  /*11420*/  IMAD.MOV.U32 R39, RZ, RZ, R103 ;  /* 0x000000ffff277224 */ /* 0x000fcc00078e0067 */
[----:B------:R-:W-:Y:S01]  /*11430*/  IMAD.MOV.U32 R62, RZ, RZ, R121 ;  /* 0x000000ffff3e7224 */ /* 0x000fe200078e0079 */
[----:B------:R-:W-:Y:S01]  /*11440*/  HMMA.16816.F32 R48, R8, R34, R48 ;  /* 0x000000220830723c */ /* 0x000fe20000001830 */
[----:B------:R-:W-:Y:S02]  /*11450*/  IMAD.MOV.U32 R63, RZ, RZ, R120 ;  /* 0x000000ffff3f7224 */ /* 0x000fe400078e0078 */
[----:B------:R-:W-:Y:S02]  /*11460*/  IMAD.MOV.U32 R120, RZ, RZ, R126 ;  /* 0x000000ffff787224 */ /* 0x000fe400078e007e */
[----:B------:R-:W-:-:S03]  /*11470*/  IMAD.MOV.U32 R121, RZ, RZ, R127 ;  /* 0x000000ffff797224 */ /* 0x000fc600078e007f */
[----:B------:R-:W-:Y:S01]  /*11480*/  IMAD.MOV.U32 R44, RZ, RZ, R72 ;  /* 0x000000ffff2c7224 */ /* 0x000fe200078e0048 */
[----:B------:R-:W-:Y:S01]  /*11490*/  HMMA.16816.F32 R40, R8, R26, R40 ;  /* 0x0000001a0828723c */ /* 0x000fe20000001828 */
[----:B------:R-:W-:Y:S02]  /*114a0*/  IMAD.MOV.U32 R45, RZ, RZ, R73 ;  /* 0x000000ffff2d7224 */ /* 0x000fe400078e0049 */
[----:B------:R-:W-:Y:S02]  /*114b0*/  IMAD.MOV.U32 R97, RZ, RZ, R74 ;  /* 0x000000ffff617224 */ /* 0x000fe400078e004a */
[----:B------:R-:W-:-:S03]  /*114c0*/  IMAD.MOV.U32 R96, RZ, RZ, R75 ;  /* 0x000000ffff607224 */ /* 0x000fc600078e004b */
[C---:B------:R-:W-:Y:S08]  /*114d0*/  HMMA.16816.F32 R64, R8.reuse, R30, R64 ;  /* 0x0000001e0840723c */ /* 0x040ff00000001840 */
[----:B------:R-:W-:Y:S01]  /*114e0*/  HMMA.16816.F32 R16, R8, R22, R16 ;  /* 0x000000160810723c */ /* 0x000fe20000001810 */
[----:B------:R-:W-:Y:S07]  /*114f0*/  LDSM.16.M88.4 R8, [R220] ;  /* 0x00000000dc08783b */ /* 0x000fee0000000200 */
[C---:B------:R-:W-:Y:S08]  /*11500*/  HMMA.16816.F32 R108, R4.reuse, R58, R108 ;  /* 0x0000003a046c723c */ /* 0x040ff0000000186c */
        /* <DEDUP_REMOVED lines=15> */
[----:B------:R-:W-:-:S05]  /*11600*/  IMAD.MOV.U32 R59, RZ, RZ, R20 ;  /* 0x000000ffff3b7224 */ /* 0x000fca00078e0014 */
[----:B------:R-:W-:Y:S02]  /*11610*/  IMAD.MOV.U32 R32, RZ, RZ, R72 ;  /* 0x000000ffff207224 */ /* 0x000fe400078e0048 */
[----:B------:R-:W-:Y:S02]  /*11620*/  IMAD.MOV.U32 R33, RZ, RZ, R73 ;  /* 0x000000ffff217224 */ /* 0x000fe400078e0049 */
[----:B------:R-:W-:Y:S02]  /*11630*/  IMAD.MOV.U32 R93, RZ, RZ, R74 ;  /* 0x000000ffff5d7224 */ /* 0x000fe400078e004a */
[----:B------:R-:W-:Y:S02]  /*11640*/  IMAD.MOV.U32 R92, RZ, RZ, R75 ;  /* 0x000000ffff5c7224 */ /* 0x000fe400078e004b */
[----:B------:R-:W-:Y:S01]  /*11650*/  HMMA.16816.F32 R72, R4, R22, R12 ;  /* 0x000000160448723c */ /* 0x000fe2000000180c */
[----:B------:R-:W1:Y:S04]  /*11660*/  LDSM.16.M88.4 R12, [R223] ;  /* 0x00000000df0c783b */ /* 0x000e680000000200 */
[----:B------:R-:W2:Y:S03]  /*11670*/  LDSM.16.M88.4 R4, [R220+0x2000] ;  /* 0x00200000dc04783b */ /* 0x000ea60000000200 */
[-C--:B-1----:R-:W-:Y:S07]  /*11680*/  HMMA.16816.F32 R68, R8, R12.reuse, R204 ;  /* 0x0000000c0844723c */ /* 0x082fee00000018cc */
[----:B------:R-:W-:Y:S01]  /*11690*/  IMAD.MOV.U32 R204, RZ, RZ, R251 ;  /* 0x000000ffffcc7224 */ /* 0x000fe200078e00fb */
[----:B--2---:R-:W-:Y:S01]  /*116a0*/  HMMA.16816.F32 R208, R4, R12, R208 ;  /* 0x0000000c04d0723c */ /* 0x004fe200000018d0 */
[----:B------:R-:W-:-:S02]  /*116b0*/  IMAD.MOV.U32 R205, RZ, RZ, R250 ;  /* 0x000000ffffcd7224 */ /* 0x000fc400078e00fa */
[----:B------:R-:W-:Y:S02]  /*116c0*/  IMAD.MOV.U32 R206, RZ, RZ, R249 ;  /* 0x000000ffffce7224 */ /* 0x000fe400078e00f9 */
[----:B------:R-:W-:-:S03]  /*116d0*/  IMAD.MOV.U32 R207, RZ, RZ, R248 ;  /* 0x000000ffffcf7224 */ /* 0x000fc600078e00f8 */
[-C--:B------:R-:W-:Y:S08]  /*116e0*/  HMMA.16816.F32 R248, R4, R14.reuse, R116 ;  /* 0x0000000e04f8723c */ /* 0x080ff00000001874 */
[----:B------:R-:W-:Y:S01]  /*116f0*/  HMMA.16816.F32 R132, R8, R14, R48 ;  /* 0x0000000e0884723c */ /* 0x000fe20000001830 */
[----:B------:R-:W1:Y:S01]  /*11700*/  LDSM.16.M88.4 R12, [R230] ;  /* 0x00000000e60c783b */ /* 0x000e620000000200 */
[----:B------:R-:W-:-:S02]  /*11710*/  IMAD.MOV.U32 R22, RZ, RZ, R131 ;  /* 0x000000ffff167224 */ /* 0x000fc400078e0083 */
[----:B------:R-:W-:-:S03]  /*11720*/  IMAD.MOV.U32 R23, RZ, RZ, R130 ;  /* 0x000000ffff177224 */ /* 0x000fc600078e0082 */
[----:B------:R-:W-:Y:S02]  /*11730*/  IMAD.MOV.U32 R48, RZ, RZ, R125 ;  /* 0x000000ffff307224 */ /* 0x000fe400078e007d */
[----:B------:R-:W-:Y:S02]  /*11740*/  IMAD.MOV.U32 R49, RZ, RZ, R124 ;  /* 0x000000ffff317224 */ /* 0x000fe400078e007c */
[----:B------:R-:W-:Y:S02]  /*11750*/  IMAD.MOV.U32 R50, RZ, RZ, R123 ;  /* 0x000000ffff327224 */ /* 0x000fe400078e007b */
[----:B------:R-:W-:Y:S02]  /*11760*/  IMAD.MOV.U32 R51, RZ, RZ, R122 ;  /* 0x000000ffff337224 */ /* 0x000fe400078e007a */
[----:B------:R-:W-:Y:S01]  /*11770*/  IMAD.MOV.U32 R122, RZ, RZ, R151 ;  /* 0x000000ffff7a7224 */ /* 0x000fe200078e0097 */
[-C--:B-1----:R-:W-:Y:S08]  /*11780*/  HMMA.16816.F32 R204, R8, R12.reuse, R204 ;  /* 0x0000000c08cc723c */ /* 0x082ff000000018cc */
[C---:B------:R-:W-:Y:S08]  /*11790*/  HMMA.16816.F32 R200, R4.reuse, R12, R200 ;  /* 0x0000000c04c8723c */ /* 0x040ff000000018c8 */
[-C--:B------:R-:W-:Y:S08]  /*117a0*/  HMMA.16816.F32 R128, R4, R14.reuse, R112 ;  /* 0x0000000e0480723c */ /* 0x080ff00000001870 */
[----:B------:R-:W-:Y:S01]  /*117b0*/  HMMA.16816.F32 R116, R8, R14, R40 ;  /* 0x0000000e0874723c */ /* 0x000fe20000001828 */
[----:B------:R-:W1:Y:S01]  /*117c0*/  LDSM.16.M88.4 R12, [R229] ;  /* 0x00000000e50c783b */ /* 0x000e620000000200 */
        /* <DEDUP_REMOVED lines=23> */
[----:B------:R2:W5:Y:S03]  /*11940*/  LDL.LU R146, [R1+0x130] ;  /* 0x0001300001927983 */ /* 0x0005660000300800 */
[-C--:B-1----:R-:W-:Y:S08]  /*11950*/  HMMA.16816.F32 R108, R8, R12.reuse, R96 ;  /* 0x0000000c086c723c */ /* 0x082ff00000001860 */
[----:B------:R-:W-:Y:S08]  /*11960*/  HMMA.16816.F32 R100, R4, R12, R100 ;  /* 0x0000000c0464723c */ /* 0x000ff00000001864 */
[----:B------:R-:W-:Y:S01]  /*11970*/  HMMA.16816.F32 R84, R8, R14, R84 ;  /* 0x0000000e0854723c */ /* 0x000fe20000001854 */
[----:B------:R-:W-:-:S02]  /*11980*/  IMAD.MOV.U32 R54, RZ, RZ, R247 ;  /* 0x000000ffff367224 */ /* 0x000fc400078e00f7 */
[----:B------:R-:W-:Y:S02]  /*11990*/  IMAD.MOV.U32 R55, RZ, RZ, R232 ;  /* 0x000000ffff377224 */ /* 0x000fe400078e00e8 */
[----:B------:R-:W-:Y:S02]  /*119a0*/  IMAD.MOV.U32 R20, RZ, RZ, R138 ;  /* 0x000000ffff147224 */ /* 0x000fe400078e008a */
[----:B------:R-:W-:Y:S01]  /*119b0*/  IMAD.MOV.U32 R21, RZ, RZ, R137 ;  /* 0x000000ffff157224 */ /* 0x000fe200078e0089 */
[----:B------:R-:W-:Y:S01]  /*119c0*/  HMMA.16816.F32 R96, R4, R14, R104 ;  /* 0x0000000e0460723c */ /* 0x000fe20000001868 */
[----:B------:R-:W1:Y:S04]  /*119d0*/  LDSM.16.M88.4 R12, [R227] ;  /* 0x00000000e30c783b */ /* 0x000e680000000200 */
[----:B------:R-:W3:Y:S01]  /*119e0*/  S2R R3, SR_TID.X ;  /* 0x0000000000037919 */ /* 0x000ee20000002100 */
[----:B------:R-:W-:-:S03]  /*119f0*/  IMAD.U32 R0, RZ, RZ, UR9 ;  /* 0x00000009ff007e24 */ /* 0x000fc6000f8e00ff */
[----:B------:R2:W5:Y:S04]  /*11a00*/  LDL.LU R145, [R1+0x12c] ;  /* 0x00012c0001917983 */ /* 0x0005680000300800 */
[----:B------:R2:W5:Y:S04]  /*11a10*/  LDL.LU R144, [R1+0x128] ;  /* 0x0001280001907983 */ /* 0x0005680000300800 */
[----:B------:R2:W5:Y:S04]  /*11a20*/  LDL.LU R143, [R1+0x124] ;  /* 0x00012400018f7983 */ /* 0x0005680000300800 */
[----:B------:R2:W5:Y:S04]  /*11a30*/  LDL.LU R142, [R1+0x120] ;  /* 0x00012000018e7983 */ /* 0x0005680000300800 */
[----:B------:R2:W5:Y:S01]  /*11a40*/  LDL.LU R141, [R1+0x11c] ;  /* 0x00011c00018d7983 */ /* 0x0005620000300800 */
[-C--:B-1----:R-:W-:Y:S08]  /*11a50*/  HMMA.16816.F32 R88, R8, R12.reuse, R40 ;  /* 0x0000000c0858723c */ /* 0x082ff00000001828 */
[C---:B------:R-:W-:Y:S08]  /*11a60*/  HMMA.16816.F32 R60, R4.reuse, R12, R60 ;  /* 0x0000000c043c723c */ /* 0x040ff0000000183c */
[-C--:B------:R-:W-:Y:S08]  /*11a70*/  HMMA.16816.F32 R56, R4, R14.reuse, R56 ;  /* 0x0000000e0438723c */ /* 0x080ff00000001838 */
[----:B------:R-:W-:Y:S01]  /*11a80*/  HMMA.16816.F32 R80, R8, R14, R80 ;  /* 0x0000000e0850723c */ /* 0x000fe20000001850 */
[----:B------:R-:W1:Y:S01]  /*11a90*/  LDSM.16.M88.4 R12, [R226] ;  /* 0x00000000e20c783b */ /* 0x000e620000000200 */
[----:B---3--:R-:W-:-:S03]  /*11aa0*/  IMAD.SHL.U32 R3, R3, 0x2, RZ ;  /* 0x0000000203037824 */ /* 0x008fc600078e00ff */
[----:B------:R2:W5:Y:S03]  /*11ab0*/  LDL.LU R140, [R1+0x118] ;  /* 0x00011800018c7983 */ /* 0x0005660000300800 */
[-C--:B-1----:R-:W-:Y:S08]  /*11ac0*/  HMMA.16816.F32 R52, R8, R12.reuse, R52 ;  /* 0x0000000c0834723c */ /* 0x082ff00000001834 */
[C---:B------:R-:W-:Y:S08]  /*11ad0*/  HMMA.16816.F32 R48, R4.reuse, R12, R48 ;  /* 0x0000000c0430723c */ /* 0x040ff00000001830 */
[-C--:B------:R-:W-:Y:S08]  /*11ae0*/  HMMA.16816.F32 R44, R4, R14.reuse, R44 ;  /* 0x0000000e042c723c */ /* 0x080ff0000000182c */
[----:B------:R-:W-:Y:S01]  /*11af0*/  HMMA.16816.F32 R76, R8, R14, R76 ;  /* 0x0000000e084c723c */ /* 0x000fe2000000184c */
[----:B------:R-:W1:Y:S01]  /*11b00*/  LDSM.16.M88.4 R12, [R225] ;  /* 0x00000000e10c783b */ /* 0x000e620000000200 */
[----:B------:R-:W-:-:S03]  /*11b10*/  LOP3.LUT R3, R3, 0x6, RZ, 0xc0, !PT ;  /* 0x0000000603037812 */ /* 0x000fc600078ec0ff */
[----:B------:R2:W5:Y:S02]  /*11b20*/  LDL.LU R139, [R1+0x114] ;  /* 0x00011400018b7983 */ /* 0x0005640000300800 */
[----:B------:R-:W-:-:S04]  /*11b30*/  IMAD R0, R0, 0x80, R3 ;  /* 0x0000008000007824 */ /* 0x000fc800078e0203 */
[----:B------:R-:W-:-:S05]  /*11b40*/  IMAD.IADD R2, R236, 0x1, -R0 ;  /* 0x00000001ec027824 */ /* 0x000fca00078e0a00 */
[----:B------:R-:W-:-:S05]  /*11b50*/  IABS R2, R2 ;  /* 0x0000000200027213 */ /* 0x000fca0000000000 */
[----:B------:R-:W-:Y:S01]  /*11b60*/  IMAD.MOV.U32 R3, RZ, RZ, R2 ;  /* 0x000000ffff037224 */ /* 0x000fe200078e0002 */
        /* <DEDUP_REMOVED lines=10> */
[----:B------:R-:W1:Y:S04]  /*11c10*/  LDSM.16.M88.4 R12, [R217] ;  /* 0x00000000d90c783b */ /* 0x000e680000000200 */
[----:B------:R-:W3:Y:S03]  /*11c20*/  LDSM.16.M88.4 R8, [R221] ;  /* 0x00000000dd08783b */ /* 0x000ee60000000200 */
[-C--:B-1----:R-:W-:Y:S08]  /*11c30*/  HMMA.16816.F32 R208, R4, R12.reuse, R208 ;  /* 0x0000000c04d0723c */ /* 0x082ff000000018d0 */
[----:B---3--:R-:W-:Y:S08]  /*11c40*/  HMMA.16816.F32 R104, R8, R12, R68 ;  /* 0x0000000c0868723c */ /* 0x008ff00000001844 */
        /* <DEDUP_REMOVED lines=22> */
[----:B------:R-:W1:Y:S07]  /*11db0*/  LDSM.16.M88.4 R12, [R217+0x2800] ;  /* 0x00280000d90c783b */ /* 0x000e6e0000000200 */
[-C--:B-1----:R-:W-:Y:S08]  /*11dc0*/  HMMA.16816.F32 R68, R4, R12.reuse, R48 ;  /* 0x0000000c0444723c */ /* 0x082ff00000001830 */
[C---:B------:R-:W-:Y:S08]  /*11dd0*/  HMMA.16816.F32 R52, R8.reuse, R12, R52 ;  /* 0x0000000c0834723c */ /* 0x040ff00000001834 */
        /* <DEDUP_REMOVED lines=12> */
[----:B------:R-:W-:Y:S01]  /*11ea0*/  IMAD.MOV.U32 R47, RZ, RZ, R70 ;  /* 0x000000ffff2f7224 */ /* 0x000fe200078e0046 */
[----:B-1----:R-:W-:Y:S08]  /*11eb0*/  HMMA.16816.F32 R40, R8, R12, R40 ;  /* 0x0000000c0828723c */ /* 0x002ff00000001828 */
[-C--:B------:R-:W-:Y:S08]  /*11ec0*/  HMMA.16816.F32 R32, R4, R14.reuse, R32 ;  /* 0x0000000e0420723c */ /* 0x080ff00000001820 */
[----:B------:R-:W-:Y:S08]  /*11ed0*/  HMMA.16816.F32 R64, R8, R14, R64 ;  /* 0x0000000e0840723c */ /* 0x000ff00000001840 */
[----:B------:R-:W-:-:S02]  /*11ee0*/  IMAD.MOV.U32 R45, RZ, RZ, R40 ;  /* 0x000000ffff2d7224 */ /* 0x000fc400078e0028 */
[----:B------:R-:W-:Y:S02]  /*11ef0*/  IMAD.MOV.U32 R44, RZ, RZ, R42 ;  /* 0x000000ffff2c7224 */ /* 0x000fe400078e002a */
[----:B------:R-:W-:Y:S02]  /*11f00*/  IMAD.MOV.U32 R138, RZ, RZ, R41 ;  /* 0x000000ffff8a7224 */ /* 0x000fe400078e0029 */
[----:B------:R-:W-:Y:S02]  /*11f10*/  IMAD.MOV.U32 R137, RZ, RZ, R43 ;  /* 0x000000ffff897224 */ /* 0x000fe400078e002b */
[----:B------:R-:W-:Y:S01]  /*11f20*/  HMMA.16816.F32 R40, R4, R12, R36 ;  /* 0x0000000c0428723c */ /* 0x000fe20000001824 */
[----:B------:R-:W1:Y:S01]  /*11f30*/  LDSM.16.M88.4 R12, [R217+0x3800] ;  /* 0x00380000d90c783b */ /* 0x000e620000000200 */
[----:B------:R-:W-:Y:S01]  /*11f40*/  IMAD.MOV.U32 R136, RZ, RZ, R32 ;  /* 0x000000ffff887224 */ /* 0x000fe200078e0020 */
[----:B------:R-:W-:Y:S01]  /*11f50*/  UISETP.GT.AND UP0, UPT, UR9, UR8, UPT ;  /* 0x000000080900728c */ /* 0x000fe2000bf04270 */
[----:B------:R-:W-:Y:S01]  /*11f60*/  IMAD.MOV.U32 R73, RZ, RZ, R34 ;  /* 0x000000ffff497224 */ /* 0x000fe200078e0022 */
[----:B------:R-:W-:-:S04]  /*11f70*/  DEPBAR.LE SB0, 0x0 ;  /* 0x000080000000791a */ /* 0x000fc80000000000 */
[----:B------:R-:W-:Y:S02]  /*11f80*/  IMAD.MOV.U32 R72, RZ, RZ, R33 ;  /* 0x000000ffff487224 */ /* 0x000fe400078e0021 */
[----:B------:R-:W-:Y:S02]  /*11f90*/  IMAD.MOV.U32 R71, RZ, RZ, R35 ;  /* 0x000000ffff477224 */ /* 0x000fe400078e0023 */
[----:B------:R-:W-:Y:S01]  /*11fa0*/  IMAD.MOV.U32 R38, RZ, RZ, R48 ;  /* 0x000000ffff267224 */ /* 0x000fe200078e0030 */
[C---:B-1----:R-:W-:Y:S08]  /*11fb0*/  HMMA.16816.F32 R24, R4.reuse, R12, R24 ;  /* 0x0000000c0418723c */ /* 0x042ff00000001818 */
[-C--:B------:R-:W-:Y:S08]  /*11fc0*/  HMMA.16816.F32 R32, R4, R14.reuse, R20 ;  /* 0x0000000e0420723c */ /* 0x080ff00000001814 */
[C---:B------:R-:W-:Y:S07]  /*11fd0*/  HMMA.16816.F32 R4, R8.reuse, R14, R16 ;  /* 0x0000000e0804723c */ /* 0x040fee0000001810 */
[----:B------:R-:W-:Y:S01]  /*11fe0*/  FMUL.FTZ R14, R211, c[0x0][0x2ec] ;  /* 0x0000bb00d30e7a20 */ /* 0x000fe20000410000 */
[----:B------:R-:W-:Y:S01]  /*11ff0*/  HMMA.16816.F32 R28, R8, R12, R28 ;  /* 0x0000000c081c723c */ /* 0x000fe2000000181c */
[----:B------:R-:W-:-:S04]  /*12000*/  IMAD.MOV.U32 R211, RZ, RZ, R47 ;  /* 0x000000ffffd37224 */ /* 0x000fc800078e002f */
[----:B------:R-:W-:Y:S03]  /*12010*/  MUFU.TANH R14, R14 ;  /* 0x0000000e000e7308 */ /* 0x000fe60000002400 */
[----:B------:R-:W-:Y:S02]  /*12020*/  IMAD.MOV.U32 R12, RZ, RZ, R32 ;  /* 0x000000ffff0c7224 */ /* 0x000fe400078e0020 */
[----:B------:R-:W-:Y:S02]  /*12030*/  IMAD.MOV.U32 R70, RZ, RZ, R33 ;  /* 0x000000ffff467224 */ /* 0x000fe400078e0021 */
[----:B------:R-:W-:Y:S02]  /*12040*/  IMAD.MOV.U32 R20, RZ, RZ, R34 ;  /* 0x000000ffff147224 */ /* 0x000fe400078e0022 */
[----:B------:R-:W-:Y:S02]  /*12050*/  IMAD.MOV.U32 R23, RZ, RZ, R35 ;  /* 0x000000ffff177224 */ /* 0x000fe400078e0023 */
[----:B------:R-:W-:-:S02]  /*12060*/  IMAD.MOV.U32 R68, RZ, RZ, R4 ;  /* 0x000000ffff447224 */ /* 0x000fc400078e0004 */
[----:B------:R-:W-:Y:S02]  /*12070*/  IMAD.IADD R4, R235, 0x1, -R0 ;  /* 0x00000001eb047824 */ /* 0x000fe400078e0a00 */
[----:B------:R-:W-:Y:S02]  /*12080*/  IMAD.MOV.U32 R74, RZ, RZ, R5 ;  /* 0x000000ffff4a7224 */ /* 0x000fe400078e0005 */
[----:B------:R-:W-:Y:S01]  /*12090*/  FMUL.FTZ R5, R106, c[0x0][0x2ec] ;  /* 0x0000bb006a057a20 */ /* 0x000fe20000410000 */
[----:B------:R-:W-:Y:S01]  /*120a0*/  IABS R2, R4 ;  /* 0x0000000400027213 */ /* 0x000fe20000000000 */
[----:B------:R-:W-:Y:S01]  /*120b0*/  IMAD.MOV.U32 R75, RZ, RZ, R6 ;  /* 0x000000ffff4b7224 */ /* 0x000fe200078e0006 */
[----:B------:R-:W-:Y:S01]  /*120c0*/  I2F R4, R3 ;  /* 0x0000000300047306 */ /* 0x000fe20000201400 */
[----:B------:R-:W-:Y:S02]  /*120d0*/  IMAD.MOV.U32 R69, RZ, RZ, R7 ;  /* 0x000000ffff457224 */ /* 0x000fe400078e0007 */
[----:B------:R-:W-:-:S05]  /*120e0*/  IMAD.MOV.U32 R106, RZ, RZ, R44 ;  /* 0x000000ffff6a7224 */ /* 0x000fca00078e002c */
[----:B------:R1:W-:Y:S08]  /*120f0*/  I2F R3, R2 ;  /* 0x0000000200037306 */ /* 0x0003f00000201400 */
[----:B------:R-:W3:Y:S01]  /*12100*/  MUFU.TANH R5, R5 ;  /* 0x0000000500057308 */ /* 0x000ee20000002400 */
[----:B-1----:R-:W-:Y:S02]  /*12110*/  FMUL.FTZ R2, R104, c[0x0][0x2ec] ;  /* 0x0000bb0068027a20 */ /* 0x002fe40000410000 */
[----:B------:R-:W-:-:S05]  /*12120*/  IMAD.MOV.U32 R104, RZ, RZ, R49 ;  /* 0x000000ffff687224 */ /* 0x000fca00078e0031 */
[----:B------:R-:W1:Y:S01]  /*12130*/  MUFU.TANH R2, R2 ;  /* 0x0000000200027308 */ /* 0x000e620000002400 */
[----:B---3--:R-:W-:Y:S02]  /*12140*/  FFMA.FTZ R11, R3, -UR35, R5 ;  /* 0x80000023030b7c23 */ /* 0x008fe40008010005 */
[----:B-1----:R-:W-:Y:S02]  /*12150*/  FFMA.FTZ R13, R4, -UR35, R2 ;  /* 0x80000023040d7c23 */ /* 0x002fe40008010002 */
[----:B------:R-:W-:-:S05]  /*12160*/  IMAD.IADD R2, R234, 0x1, -R0 ;  /* 0x00000001ea027824 */ /* 0x000fca00078e0a00 */
[----:B------:R-:W-:-:S05]  /*12170*/  IABS R2, R2 ;  /* 0x0000000200027213 */ /* 0x000fca0000000000 */
[----:B------:R-:W-:Y:S02]  /*12180*/  IMAD.MOV.U32 R4, RZ, RZ, R2 ;  /* 0x000000ffff047224 */ /* 0x000fe400078e0002 */
[----:B------:R-:W-:Y:S02]  /*12190*/  IMAD.IADD R2, R241, 0x1, -R0 ;  /* 0x00000001f1027824 */ /* 0x000fe400078e0a00 */
[----:B------:R1:W-:Y:S03]  /*121a0*/  I2F R10, R4 ;  /* 0x00000004000a7306 */ /* 0x0003e60000201400 */
[----:B------:R-:W-:Y:S02]  /*121b0*/  IABS R3, R2 ;  /* 0x0000000200037213 */ /* 0x000fe40000000000 */
[----:B------:R-:W-:Y:S01]  /*121c0*/  IADD3 R2, R0, 0x1, RZ ;  /* 0x0000000100027810 */ /* 0x000fe20007ffe0ff */
[----:B------:R-:W-:Y:S03]  /*121d0*/  BAR.SYNC.DEFER_BLOCKING 0x0 ;  /* 0x0000000000007b1d */ /* 0x000fe60000010000 */
[C---:B------:R-:W-:Y:S01]  /*121e0*/  ISETP.GE.AND P3, PT, R2.reuse, R245, PT ;  /* 0x000000f50200720c */ /* 0x040fe20003f66270 */
[----:B------:R-:W-:Y:S01]  /*121f0*/  IMAD.IADD R5, R235, 0x1, -R2 ;  /* 0x00000001eb057824 */ /* 0x000fe200078e0a02 */
[----:B------:R-:W-:-:S02]  /*12200*/  ISETP.GE.AND P2, PT, R2, R244, PT ;  /* 0x000000f40200720c */ /* 0x000fc40003f46270 */
[C---:B------:R-:W-:Y:S02]  /*12210*/  ISETP.GE.AND P1, PT, R2.reuse, R243, PT ;  /* 0x000000f30200720c */ /* 0x040fe40003f26270 */
[C---:B------:R-:W-:Y:S01]  /*12220*/  ISETP.GE.AND P0, PT, R2.reuse, R242, PT ;  /* 0x000000f20200720c */ /* 0x040fe20003f06270 */
[----:B-1----:R-:W-:Y:S01]  /*12230*/  IMAD.MOV.U32 R4, RZ, RZ, R3 ;  /* 0x000000ffff047224 */ /* 0x002fe200078e0003 */
[----:B------:R-:W-:Y:S01]  /*12240*/  ISETP.LT.OR P6, PT, R2, R240, P3 ;  /* 0x000000f00200720c */ /* 0x000fe20001fc1670 */
[----:B------:R-:W-:Y:S01]  /*12250*/  IMAD.IADD R3, R236, 0x1, -R2 ;  /* 0x00000001ec037824 */ /* 0x000fe200078e0a02 */
[C---:B------:R-:W-:Y:S01]  /*12260*/  ISETP.LT.OR P5, PT, R2.reuse, R239, P2 ;  /* 0x000000ef0200720c */ /* 0x040fe200017a1670 */
[----:B------:R1:W-:Y:S01]  /*12270*/  I2F R9, R4 ;  /* 0x0000000400097306 */ /* 0x0003e20000201400 */
[----:B------:R-:W-:Y:S02]  /*12280*/  ISETP.LT.OR P1, PT, R2, R238, P1 ;  /* 0x000000ee0200720c */ /* 0x000fe40000f21670 */
[----:B------:R-:W-:-:S02]  /*12290*/  IABS R3, R3 ;  /* 0x0000000300037213 */ /* 0x000fc40000000000 */
[----:B------:R-:W-:-:S09]  /*122a0*/  ISETP.LT.OR P0, PT, R2, R237, P0 ;  /* 0x000000ed0200720c */ /* 0x000fd20000701670 */
[----:B------:R-:W-:Y:S01]  /*122b0*/  @P1 LOP3.LUT R231, R231, 0x8, RZ, 0xfc, !PT ;  /* 0x00000008e7e71812 */ /* 0x000fe200078efcff */
[----:B-1----:R-:W-:Y:S01]  /*122c0*/  IMAD.MOV.U32 R4, RZ, RZ, R3 ;  /* 0x000000ffff047224 */ /* 0x002fe200078e0003 */
[----:B------:R-:W-:Y:S01]  /*122d0*/  IABS R3, R5 ;  /* 0x0000000500037213 */ /* 0x000fe20000000000 */
[----:B------:R-:W-:Y:S01]  /*122e0*/  FMUL.FTZ R5, R209, c[0x0][0x2ec] ;  /* 0x0000bb00d1057a20 */ /* 0x000fe20000410000 */
[----:B------:R-:W-:Y:S01]  /*122f0*/  LOP3.LUT R231, R231, 0xfffffffb, RZ, 0xc0, !PT ;  /* 0xfffffffbe7e77812 */ /* 0x000fe200078ec0ff */
[----:B------:R1:W-:Y:S01]  /*12300*/  I2F R6, R4 ;  /* 0x0000000400067306 */ /* 0x0003e20000201400 */
[----:B------:R-:W-:Y:S01]  /*12310*/  IMAD.MOV.U32 R209, RZ, RZ, R12 ;  /* 0x000000ffffd17224 */ /* 0x000fe200078e000c */
[----:B------:R-:W-:Y:S01]  /*12320*/  ISETP.GE.AND P1, PT, R0, R245, PT ;  /* 0x000000f50000720c */ /* 0x000fe20003f26270 */
[----:B------:R-:W-:Y:S01]  /*12330*/  FMUL.FTZ R12, R132, c[0x0][0x2ec] ;  /* 0x0000bb00840c7a20 */ /* 0x000fe20000410000 */
[----:B------:R-:W-:Y:S02]  /*12340*/  @P0 LOP3.LUT R231, R231, 0x4, RZ, 0xfc, !PT ;  /* 0x00000004e7e70812 */ /* 0x000fe400078efcff */
[----:B------:R-:W-:-:S02]  /*12350*/  ISETP.GE.AND P0, PT, R0, R244, PT ;  /* 0x000000f40000720c */ /* 0x000fc40003f06270 */
[----:B------:R3:W-:Y:S01]  /*12360*/  MUFU.TANH R15, R5 ;  /* 0x00000005000f7308 */ /* 0x0007e20000002400 */
[C---:B------:R-:W-:Y:S02]  /*12370*/  ISETP.LT.OR P1, PT, R0.reuse, R240, P1 ;  /* 0x000000f00000720c */ /* 0x040fe40000f21670 */
[C---:B------:R-:W-:Y:S02]  /*12380*/  ISETP.LT.OR P0, PT, R0.reuse, R239, P0 ;  /* 0x000000ef0000720c */ /* 0x040fe40000701670 */
[----:B------:R-:W-:Y:S02]  /*12390*/  FSEL R21, R13, -INF , !P1 ;  /* 0xff8000000d157808 */ /* 0x000fe40004800000 */
[----:B------:R-:W-:Y:S01]  /*123a0*/  ISETP.GE.AND P1, PT, R0, R243, PT ;  /* 0x000000f30000720c */ /* 0x000fe20003f26270 */
[----:B-1----:R-:W-:Y:S01]  /*123b0*/  IMAD.MOV.U32 R4, RZ, RZ, R3 ;  /* 0x000000ffff047224 */ /* 0x002fe200078e0003 */
[----:B------:R-:W-:Y:S01]  /*123c0*/  MUFU.TANH R12, R12 ;  /* 0x0000000c000c7308 */ /* 0x000fe20000002400 */
[----:B------:R-:W-:Y:S01]  /*123d0*/  IMAD.IADD R3, R234, 0x1, -R2 ;  /* 0x00000001ea037824 */ /* 0x000fe200078e0a02 */
[----:B------:R-:W-:Y:S01]  /*123e0*/  FSEL R32, R11, -INF , !P0 ;  /* 0xff8000000b207808 */ /* 0x000fe20004000000 */
[----:B------:R-:W-:Y:S01]  /*123f0*/  FMUL.FTZ R11, R249, c[0x0][0x2ec] ;  /* 0x0000bb00f90b7a20 */ /* 0x000fe20000410000 */
[----:B------:R-:W-:-:S02]  /*12400*/  ISETP.GE.AND P0, PT, R0, R242, PT ;  /* 0x000000f20000720c */ /* 0x000fc40003f06270 */
[----:B------:R-:W-:Y:S01]  /*12410*/  IABS R3, R3 ;  /* 0x0000000300037213 */ /* 0x000fe20000000000 */
[----:B---3--:R-:W-:Y:S01]  /*12420*/  FMUL.FTZ R5, R210, c[0x0][0x2ec] ;  /* 0x0000bb00d2057a20 */ /* 0x008fe20000410000 */
[----:B------:R1:W-:Y:S01]  /*12430*/  I2F R8, R4 ;  /* 0x0000000400087306 */ /* 0x0003e20000201400 */
[C---:B------:R-:W-:Y:S01]  /*12440*/  ISETP.LT.OR P1, PT, R0.reuse, R238, P1 ;  /* 0x000000ee0000720c */ /* 0x040fe20000f21670 */
[----:B------:R-:W-:Y:S01]  /*12450*/  IMAD.MOV.U32 R210, RZ, RZ, R20 ;  /* 0x000000ffffd27224 */ /* 0x000fe200078e0014 */
[----:B------:R-:W-:-:S05]  /*12460*/  ISETP.LT.OR P0, PT, R0, R237, P0 ;  /* 0x000000ed0000720c */ /* 0x000fca0000701670 */
[----:B------:R3:W4:Y:S01]  /*12470*/  I2F R7, R3 ;  /* 0x0000000300077306 */ /* 0x0007220000201400 */
[----:B-1----:R-:W-:Y:S01]  /*12480*/  IMAD.IADD R4, R241, 0x1, -R2 ;  /* 0x00000001f1047824 */ /* 0x002fe200078e0a02 */
[----:B------:R-:W-:-:S06]  /*12490*/  IADD3 R2, R0, 0x8, RZ ;  /* 0x0000000800027810 */ /* 0x000fcc0007ffe0ff */
[----:B------:R-:W1:Y:S01]  /*124a0*/  MUFU.TANH R5, R5 ;  /* 0x0000000500057308 */ /* 0x000e620000002400 */
[----:B------:R-:W-:Y:S02]  /*124b0*/  IABS R4, R4 ;  /* 0x0000000400047213 */ /* 0x000fe40000000000 */
[----:B------:R-:W-:Y:S01]  /*124c0*/  ISETP.GE.AND P3, PT, R2, R245, PT ;  /* 0x000000f50200720c */ /* 0x000fe20003f66270 */
[----:B---3--:R-:W-:Y:S01]  /*124d0*/  IMAD.IADD R3, R236, 0x1, -R2 ;  /* 0x00000001ec037824 */ /* 0x008fe200078e0a02 */
[----:B------:R-:W-:-:S03]  /*124e0*/  ISETP.GE.AND P2, PT, R2, R244, PT ;  /* 0x000000f40200720c */ /* 0x000fc60003f46270 */
[----:B------:R3:W2:Y:S01]  /*124f0*/  I2F R16, R4 ;  /* 0x0000000400107306 */ /* 0x0006a20000201400 */
[----:B----4-:R-:W-:Y:S01]  /*12500*/  FFMA.FTZ R15, R7, -UR35, R15 ;  /* 0x80000023070f7c23 */ /* 0x010fe2000801000f */
[----:B------:R-:W-:Y:S01]  /*12510*/  IABS R3, R3 ;  /* 0x0000000300037213 */ /* 0x000fe20000000000 */
[----:B-1----:R-:W-:-:S05]  /*12520*/  FFMA.FTZ R5, R9, -UR35, R5 ;  /* 0x8000002309057c23 */ /* 0x002fca0008010005 */
[----:B------:R-:W1:Y:S01]  /*12530*/  I2F R3, R3 ;  /* 0x0000000300037306 */ /* 0x000e620000201400 */
[----:B------:R-:W-:Y:S02]  /*12540*/  FSEL R34, R5, -INF , !P0 ;  /* 0xff80000005227808 */ /* 0x000fe40004000000 */
[----:B------:R-:W-:Y:S01]  /*12550*/  ISETP.GE.AND P0, PT, R2, R242, PT ;  /* 0x000000f20200720c */ /* 0x000fe20003f06270 */
[----:B---3--:R-:W-:-:S04]  /*12560*/  FMUL.FTZ R4, R105, c[0x0][0x2ec] ;  /* 0x0000bb0069047a20 */ /* 0x008fc80000410000 */
[----:B------:R3:W-:Y:S01]  /*12570*/  MUFU.TANH R13, R11 ;  /* 0x0000000b000d7308 */ /* 0x0007e20000002400 */
[----:B--2---:R-:W-:Y:S01]  /*12580*/  FFMA.FTZ R14, R16, -UR35, R14 ;  /* 0x80000023100e7c23 */ /* 0x004fe2000801000e */
[----:B------:R-:W-:Y:S01]  /*12590*/  ISETP.LT.OR P4, PT, R2, R237, P0 ;  /* 0x000000ed0200720c */ /* 0x000fe20000781670 */
[----:B------:R-:W-:-:S05]  /*125a0*/  IMAD.MOV.U32 R105, RZ, RZ, R50 ;  /* 0x000000ffff697224 */ /* 0x000fca00078e0032 */
[----:B------:R2:W4:Y:S01]  /*125b0*/  MUFU.TANH R18, R4 ;  /* 0x0000000400127308 */ /* 0x0005220000002400 */
[----:B-1----:R-:W-:Y:S02]  /*125c0*/  FFMA.FTZ R12, R3, -UR35, R12 ;  /* 0x80000023030c7c23 */ /* 0x002fe4000801000c */
[----:B------:R-:W-:-:S05]  /*125d0*/  IMAD.IADD R3, R235, 0x1, -R2 ;  /* 0x00000001eb037824 */ /* 0x000fca00078e0a02 */
[----:B------:R-:W-:Y:S01]  /*125e0*/  IABS R3, R3 ;  /* 0x0000000300037213 */ /* 0x000fe20000000000 */
[----:B---3--:R-:W-:-:S06]  /*125f0*/  FMUL.FTZ R11, R250, c[0x0][0x2ec] ;  /* 0x0000bb00fa0b7a20 */ /* 0x008fcc0000410000 */
[----:B------:R-:W-:Y:S01]  /*12600*/  MUFU.TANH R11, R11 ;  /* 0x0000000b000b7308 */ /* 0x000fe20000002400 */
[----:B--2---:R-:W-:Y:S02]  /*12610*/  FMUL.FTZ R4, R107, c[0x0][0x2ec] ;  /* 0x0000bb006b047a20 */ /* 0x004fe40000410000 */
[----:B----4-:R-:W-:Y:S02]  /*12620*/  FFMA.FTZ R6, R6, -UR35, R18 ;  /* 0x8000002306067c23 */ /* 0x010fe40008010012 */
[----:B------:R-:W-:-:S03]  /*12630*/  IMAD.MOV.U32 R107, RZ, RZ, R46 ;  /* 0x000000ffff6b7224 */ /* 0x000fc600078e002e */
[----:B------:R1:W2:Y:S01]  /*12640*/  MUFU.TANH R17, R4 ;  /* 0x0000000400117308 */ /* 0x0002a20000002400 */
[----:B------:R-:W-:Y:S01]  /*12650*/  FSEL R35, R6, -INF , !P6 ;  /* 0xff80000006237808 */ /* 0x000fe20007000000 */
[----:B------:R-:W-:Y:S01]  /*12660*/  IMAD.MOV.U32 R132, RZ, RZ, R107 ;  /* 0x000000ffff847224 */ /* 0x000fe200078e006b */
[----:B------:R-:W-:Y:S02]  /*12670*/  ISETP.LT.OR P6, PT, R2, R240, P3 ;  /* 0x000000f00200720c */ /* 0x000fe40001fc1670 */
[----:B------:R-:W-:Y:S02]  /*12680*/  LOP3.LUT P3, RZ, R231, 0x8, RZ, 0xc0, !PT ;  /* 0x00000008e7ff7812 */ /* 0x000fe4000786c0ff */
[----:B------:R-:W-:Y:S01]  /*12690*/  FSEL R20, R12, -INF , !P6 ;  /* 0xff8000000c147808 */ /* 0x000fe20007000000 */
[----:B------:R-:W-:Y:S01]  /*126a0*/  FMUL.FTZ R12, R207, c[0x0][0x2ec] ;  /* 0x0000bb00cf0c7a20 */ /* 0x000fe20000410000 */
[----:B------:R-:W-:Y:S01]  /*126b0*/  FSEL R48, R15, -INF , !P3 ;  /* 0xff8000000f307808 */ /* 0x000fe20005800000 */
[----:B------:R-:W-:-:S02]  /*126c0*/  FMUL.FTZ R15, R201, c[0x0][0x2ec] ;  /* 0x0000bb00c90f7a20 */ /* 0x000fc40000410000 */
[----:B-1----:R-:W-:-:S04]  /*126d0*/  FMUL.FTZ R4, R208, c[0x0][0x2ec] ;  /* 0x0000bb00d0047a20 */ /* 0x002fc80000410000 */
[----:B------:R-:W-:Y:S01]  /*126e0*/  MUFU.TANH R15, R15 ;  /* 0x0000000f000f7308 */ /* 0x000fe20000002400 */
[----:B--2---:R-:W-:Y:S02]  /*126f0*/  FFMA.FTZ R8, R8, -UR35, R17 ;  /* 0x8000002308087c23 */ /* 0x004fe40008010011 */
[----:B------:R-:W-:-:S03]  /*12700*/  IMAD.MOV.U32 R208, RZ, RZ, R45 ;  /* 0x000000ffffd07224 */ /* 0x000fc600078e002d */
[----:B------:R-:W-:Y:S02]  /*12710*/  FSEL R36, R8, -INF , !P5 ;  /* 0xff80000008247808 */ /* 0x000fe40006800000 */
[----:B------:R-:W1:Y:S01]  /*12720*/  MUFU.TANH R4, R4 ;  /* 0x0000000400047308 */ /* 0x000e620000002400 */
[----:B------:R-:W-:Y:S02]  /*12730*/  ISETP.LT.OR P5, PT, R2, R239, P2 ;  /* 0x000000ef0200720c */ /* 0x000fe400017a1670 */
[C---:B------:R-:W-:Y:S02]  /*12740*/  LOP3.LUT P2, RZ, R231.reuse, 0x4, RZ, 0xc0, !PT ;  /* 0x00000004e7ff7812 */ /* 0x040fe4000784c0ff */
[----:B------:R-:W-:Y:S02]  /*12750*/  LOP3.LUT R231, R231, 0xfffffffd, RZ, 0xc0, !PT ;  /* 0xfffffffde7e77812 */ /* 0x000fe400078ec0ff */
[----:B------:R-:W-:Y:S01]  /*12760*/  FSEL R50, R14, -INF , !P2 ;  /* 0xff8000000e327808 */ /* 0x000fe20005000000 */
[----:B------:R-:W-:-:S06]  /*12770*/  FMUL.FTZ R14, R202, c[0x0][0x2ec] ;  /* 0x0000bb00ca0e7a20 */ /* 0x000fcc0000410000 */
[----:B------:R-:W-:Y:S01]  /*12780*/  MUFU.TANH R14, R14 ;  /* 0x0000000e000e7308 */ /* 0x000fe20000002400 */
[----:B-1----:R-:W-:-:S05]  /*12790*/  FFMA.FTZ R4, R10, -UR35, R4 ;  /* 0x800000230a047c23 */ /* 0x002fca0008010004 */
[----:B------:R-:W-:Y:S01]  /*127a0*/  FSEL R33, R4, -INF , !P1 ;  /* 0xff80000004217808 */ /* 0x000fe20004800000 */
[----:B------:R-:W-:Y:S01]  /*127b0*/  IMAD.MOV.U32 R4, RZ, RZ, R3 ;  /* 0x000000ffff047224 */ /* 0x000fe200078e0003 */
[----:B------:R-:W-:Y:S01]  /*127c0*/  ISETP.GE.AND P1, PT, R2, R243, PT ;  /* 0x000000f30200720c */ /* 0x000fe20003f26270 */
[----:B------:R-:W-:Y:S02]  /*127d0*/  IMAD.IADD R3, R234, 0x1, -R2 ;  /* 0x00000001ea037824 */ /* 0x000fe400078e0a02 */
[----:B------:R1:W-:Y:S01]  /*127e0*/  I2F R10, R4 ;  /* 0x00000004000a7306 */ /* 0x0003e20000201400 */
[----:B------:R-:W-:Y:S02]  /*127f0*/  ISETP.LT.OR P1, PT, R2, R238, P1 ;  /* 0x000000ee0200720c */ /* 0x000fe40000f21670 */
[----:B------:R-:W-:-:S05]  /*12800*/  IABS R3, R3 ;  /* 0x0000000300037213 */ /* 0x000fca0000000000 */
[----:B------:R2:W-:Y:S06]  /*12810*/  I2F R9, R3 ;  /* 0x0000000300097306 */ /* 0x0005ec0000201400 */
[----:B------:R-:W-:Y:S01]  /*12820*/  @P1 LOP3.LUT R231, R231, 0x2, RZ, 0xfc, !PT ;  /* 0x00000002e7e71812 */ /* 0x000fe200078efcff */
        /* <DEDUP_REMOVED lines=19> */
[----:B------:R1:W-:Y:S04]  /*12960*/  I2F R7, R4 ;  /* 0x0000000400077306 */ /* 0x0003e80000201400 */
[----:B------:R-:W-:-:S04]  /*12970*/  @P1 LOP3.LUT R231, R231, 0x8, RZ, 0xfc, !PT ;  /* 0x00000008e7e71812 */ /* 0x000fc800078efcff */
[----:B------:R-:W-:-:S04]  /*12980*/  LOP3.LUT R231, R231, 0xfffffffb, RZ, 0xc0, !PT ;  /* 0xfffffffbe7e77812 */ /* 0x000fc800078ec0ff */
[----:B------:R-:W-:Y:S01]  /*12990*/  @P0 LOP3.LUT R231, R231, 0x4, RZ, 0xfc, !PT ;  /* 0x00000004e7e70812 */ /* 0x000fe200078efcff */
[----:B-1----:R-:W-:Y:S02]  /*129a0*/  IMAD.MOV.U32 R4, RZ, RZ, R3 ;  /* 0x000000ffff047224 */ /* 0x002fe400078e0003 */
[----:B------:R-:W-:Y:S02]  /*129b0*/  IMAD.IADD R3, R234, 0x1, -R2 ;  /* 0x00000001ea037824 */ /* 0x000fe400078e0a02 */
[----:B------:R1:W-:Y:S03]  /*129c0*/  I2F R8, R4 ;  /* 0x0000000400087306 */ /* 0x0003e60000201400 */
[----:B------:R-:W-:-:S05]  /*129d0*/  IABS R3, R3 ;  /* 0x0000000300037213 */ /* 0x000fca0000000000 */
[----:B-1----:R-:W-:Y:S01]  /*129e0*/  IMAD.MOV.U32 R4, RZ, RZ, R3 ;  /* 0x000000ffff047224 */ /* 0x002fe200078e0003 */
[----:B------:R-:W-:Y:S01]  /*129f0*/  IABS R3, R5 ;  /* 0x0000000500037213 */ /* 0x000fe20000000000 */
[----:B------:R-:W-:Y:S02]  /*12a00*/  FMUL.FTZ R5, R135, c[0x0][0x2ec] ;  /* 0x0000bb0087057a20 */ /* 0x000fe40000410000 */
[----:B------:R1:W2:Y:S08]  /*12a10*/  I2F R6, R4 ;  /* 0x0000000400067306 */ /* 0x0002b00000201400 */
[----:B------:R-:W-:Y:S01]  /*12a20*/  I2F R3, R3 ;  /* 0x0000000300037306 */ /* 0x000fe20000201400 */
[----:B-1----:R-:W-:-:S07]  /*12a30*/  FMUL.FTZ R4, R133, c[0x0][0x2ec] ;  /* 0x0000bb0085047a20 */ /* 0x002fce0000410000 */
[----:B------:R1:W3:Y:S01]  /*12a40*/  MUFU.TANH R16, R5 ;  /* 0x0000000500107308 */ /* 0x0002e20000002400 */
[----:B--2---:R-:W-:Y:S02]  /*12a50*/  FFMA.FTZ R13, R6, -UR35, R13 ;  /* 0x80000023060d7c23 */ /* 0x004fe4000801000d */
[----:B------:R-:W-:Y:S02]  /*12a60*/  IMAD.MOV.U32 R133, RZ, RZ, R211 ;  /* 0x000000ffff857224 */ /* 0x000fe400078e00d3 */
[----:B------:R-:W-:Y:S02]  /*12a70*/  IMAD.MOV.U32 R211, RZ, RZ, R210 ;  /* 0x000000ffffd37224 */ /* 0x000fe400078e00d2 */
[----:B------:R-:W-:Y:S01]  /*12a80*/  IMAD.MOV.U32 R210, RZ, RZ, R209 ;  /* 0x000000ffffd27224 */ /* 0x000fe200078e00d1 */
[----:B------:R2:W4:Y:S01]  /*12a90*/  MUFU.TANH R17, R4 ;  /* 0x0000000400117308 */ /* 0x0005220000002400 */
[----:B------:R-:W-:Y:S02]  /*12aa0*/  IMAD.MOV.U32 R209, RZ, RZ, R208 ;  /* 0x000000ffffd17224 */ /* 0x000fe400078e00d0 */
[----:B------:R-:W-:-:S02]  /*12ab0*/  IMAD.MOV.U32 R208, RZ, RZ, R106 ;  /* 0x000000ffffd07224 */ /* 0x000fc400078e006a */
[----:B-1----:R-:W-:Y:S02]  /*12ac0*/  FMUL.FTZ R5, R248, c[0x0][0x2ec] ;  /* 0x0000bb00f8057a20 */ /* 0x002fe40000410000 */
[----:B---3--:R-:W-:Y:S02]  /*12ad0*/  FFMA.FTZ R8, R8, -UR35, R16 ;  /* 0x8000002308087c23 */ /* 0x008fe40008010010 */
[----:B------:R1:W-:Y:S01]  /*12ae0*/  MUFU.TANH R16, R12 ;  /* 0x0000000c00107308 */ /* 0x0003e20000002400 */
[----:B--2---:R-:W-:Y:S02]  /*12af0*/  FMUL.FTZ R4, R134, c[0x0][0x2ec] ;  /* 0x0000bb0086047a20 */ /* 0x004fe40000410000 */
[----:B----4-:R-:W-:-:S05]  /*12b00*/  FFMA.FTZ R7, R7, -UR35, R17 ;  /* 0x8000002307077c23 */ /* 0x010fca0008010011 */
[----:B------:R-:W2:Y:S01]  /*12b10*/  MUFU.TANH R5, R5 ;  /* 0x0000000500057308 */ /* 0x000ea20000002400 */
[----:B------:R-:W-:Y:S01]  /*12b20*/  IMAD.MOV.U32 R134, RZ, RZ, R133 ;  /* 0x000000ffff867224 */ /* 0x000fe200078e0085 */
[----:B------:R-:W-:Y:S01]  /*12b30*/  FSEL R19, R7, -INF , !P6 ;  /* 0xff80000007137808 */ /* 0x000fe20007000000 */
[----:B------:R-:W-:Y:S02]  /*12b40*/  IMAD.MOV.U32 R133, RZ, RZ, R105 ;  /* 0x000000ffff857224 */ /* 0x000fe400078e0069 */
[----:B------:R-:W-:-:S03]  /*12b50*/  IMAD.MOV.U32 R135, RZ, RZ, R134 ;  /* 0x000000ffff877224 */ /* 0x000fc600078e0086 */
[----:B------:R-:W3:Y:S01]  /*12b60*/  MUFU.TANH R4, R4 ;  /* 0x0000000400047308 */ /* 0x000ee20000002400 */
[----:B-1----:R-:W-:Y:S02]  /*12b70*/  FMUL.FTZ R12, R200, c[0x0][0x2ec] ;  /* 0x0000bb00c80c7a20 */ /* 0x002fe40000410000 */
[----:B------:R-:W-:Y:S02]  /*12b80*/  IMAD.MOV.U32 R134, RZ, RZ, R132 ;  /* 0x000000ffff867224 */ /* 0x000fe400078e0084 */
[----:B------:R-:W-:Y:S02]  /*12b90*/  IMAD.MOV.U32 R132, RZ, RZ, R211 ;  /* 0x000000ffff847224 */ /* 0x000fe400078e00d3 */
[----:B------:R-:W-:Y:S01]  /*12ba0*/  IMAD.MOV.U32 R211, RZ, RZ, R210 ;  /* 0x000000ffffd37224 */ /* 0x000fe200078e00d2 */
[----:B------:R-:W-:Y:S01]  /*12bb0*/  MUFU.TANH R12, R12 ;  /* 0x0000000c000c7308 */ /* 0x000fe20000002400 */
[----:B--2---:R-:W-:Y:S02]  /*12bc0*/  FFMA.FTZ R5, R9, -UR35, R5 ;  /* 0x8000002309057c23 */ /* 0x004fe40008010005 */
[----:B------:R-:W-:-:S02]  /*12bd0*/  IMAD.MOV.U32 R210, RZ, RZ, R209 ;  /* 0x000000ffffd27224 */ /* 0x000fc400078e00d1 */
[----:B------:R-:W-:Y:S01]  /*12be0*/  IMAD.MOV.U32 R209, RZ, RZ, R208 ;  /* 0x000000ffffd17224 */ /* 0x000fe200078e00d0 */
[----:B------:R-:W-:Y:S01]  /*12bf0*/  FSEL R47, R5, -INF , !P3 ;  /* 0xff800000052f7808 */ /* 0x000fe20005800000 */
[----:B------:R-:W-:Y:S02]  /*12c00*/  IMAD.MOV.U32 R208, RZ, RZ, R104 ;  /* 0x000000ffffd07224 */ /* 0x000fe400078e0068 */
[----:B---3--:R-:W-:Y:S02]  /*12c10*/  FFMA.FTZ R4, R10, -UR35, R4 ;  /* 0x800000230a047c23 */ /* 0x008fe40008010004 */
[----:B------:R-:W-:Y:S02]  /*12c20*/  FMUL.FTZ R10, R251, c[0x0][0x2ec] ;  /* 0x0000bb00fb0a7a20 */ /* 0x000fe40000410000 */
[----:B------:R-:W-:Y:S01]  /*12c30*/  IMAD.MOV.U32 R248, RZ, RZ, R133 ;  /* 0x000000fffff87224 */ /* 0x000fe200078e0085 */
[----:B------:R-:W-:Y:S01]  /*12c40*/  FSEL R22, R4, -INF , !P5 ;  /* 0xff80000004167808 */ /* 0x000fe20006800000 */
[----:B------:R-:W-:Y:S01]  /*12c50*/  FFMA.FTZ R4, R18, -UR35, R11 ;  /* 0x8000002312047c23 */ /* 0x000fe2000801000b */
[----:B------:R-:W-:Y:S01]  /*12c60*/  ISETP.LT.OR P5, PT, R2, R239, P2 ;  /* 0x000000ef0200720c */ /* 0x000fe200017a1670 */
[----:B------:R-:W1:Y:S01]  /*12c70*/  MUFU.TANH R10, R10 ;  /* 0x0000000a000a7308 */ /* 0x000e620000002400 */
[----:B------:R-:W-:Y:S01]  /*12c80*/  IADD3 R2, R0, 0x10, RZ ;  /* 0x0000001000027810 */ /* 0x000fe20007ffe0ff */
        /* <DEDUP_REMOVED lines=9> */
[----:B------:R-:W-:Y:S01]  /*12d20*/  ISETP.GE.AND P0, PT, R2, R242, PT ;  /* 0x000000f20200720c */ /* 0x000fe20003f06270 */
[----:B------:R-:W-:Y:S01]  /*12d30*/  IMAD.MOV.U32 R208, RZ, RZ, R38 ;  /* 0x000000ffffd07224 */ /* 0x000fe200078e0026 */
[----:B------:R-:W-:Y:S01]  /*12d40*/  FSEL R46, R8, -INF , !P5 ;  /* 0xff800000082e7808 */ /* 0x000fe20006800000 */
[----:B------:R-:W-:Y:S01]  /*12d50*/  IMAD.MOV.U32 R250, RZ, RZ, R248 ;  /* 0x000000fffffa7224 */ /* 0x000fe200078e00f8 */
[C---:B------:R-:W-:Y:S01]  /*12d60*/  ISETP.LT.OR P6, PT, R2.reuse, R240, P3 ;  /* 0x000000f00200720c */ /* 0x040fe20001fc1670 */
[----:B-1----:R-:W-:Y:S01]  /*12d70*/  FFMA.FTZ R11, R3, -UR35, R10 ;  /* 0x80000023030b7c23 */ /* 0x002fe2000801000a */
[----:B------:R-:W-:Y:S01]  /*12d80*/  ISETP.LT.OR P5, PT, R2, R239, P2 ;  /* 0x000000ef0200720c */ /* 0x000fe200017a1670 */
[----:B------:R-:W-:Y:S01]  /*12d90*/  IMAD.IADD R3, R236, 0x1, -R2 ;  /* 0x00000001ec037824 */ /* 0x000fe200078e0a02 */
[C---:B------:R-:W-:Y:S01]  /*12da0*/  ISETP.LT.OR P1, PT, R2.reuse, R238, P1 ;  /* 0x000000ee0200720c */ /* 0x040fe20000f21670 */
[----:B------:R-:W-:Y:S01]  /*12db0*/  IMAD.MOV.U32 R248, RZ, RZ, R134 ;  /* 0x000000fffff87224 */ /* 0x000fe200078e0086 */
[----:B------:R-:W-:Y:S01]  /*12dc0*/  ISETP.LT.OR P4, PT, R2, R237, P0 ;  /* 0x000000ed0200720c */ /* 0x000fe20000781670 */
[----:B------:R-:W-:Y:S01]  /*12dd0*/  IMAD.MOV.U32 R249, RZ, RZ, R135 ;  /* 0x000000fffff97224 */ /* 0x000fe200078e0087 */
[----:B------:R-:W-:Y:S01]  /*12de0*/  IABS R3, R3 ;  /* 0x0000000300037213 */ /* 0x000fe20000000000 */
[----:B------:R-:W-:Y:S01]  /*12df0*/  IMAD.MOV.U32 R134, RZ, RZ, R252 ;  /* 0x000000ffff867224 */ /* 0x000fe200078e00fc */
[----:B------:R-:W-:-:S02]  /*12e00*/  LOP3.LUT P3, RZ, R231, 0x8, RZ, 0xc0, !PT ;  /* 0x00000008e7ff7812 */ /* 0x000fc4000786c0ff */
[C---:B------:R-:W-:Y:S01]  /*12e10*/  LOP3.LUT P2, RZ, R231.reuse, 0x4, RZ, 0xc0, !PT ;  /* 0x00000004e7ff7812 */ /* 0x040fe2000784c0ff */
[----:B------:R-:W-:Y:S01]  /*12e20*/  IMAD.MOV.U32 R4, RZ, RZ, R3 ;  /* 0x000000ffff047224 */ /* 0x000fe200078e0003 */
[----:B------:R-:W-:Y:S01]  /*12e30*/  LOP3.LUT R231, R231, 0xfffffffd, RZ, 0xc0, !PT ;  /* 0xfffffffde7e77812 */ /* 0x000fe200078ec0ff */
[----:B------:R-:W-:Y:S01]  /*12e40*/  IMAD.IADD R3, R235, 0x1, -R2 ;  /* 0x00000001eb037824 */ /* 0x000fe200078e0a02 */
[----:B------:R-:W-:Y:S01]  /*12e50*/  FSEL R44, R13, -INF , !P3 ;  /* 0xff8000000d2c7808 */ /* 0x000fe20005800000 */
[----:B------:R1:W-:Y:S01]  /*12e60*/  I2F R10, R4 ;  /* 0x00000004000a7306 */ /* 0x0003e20000201400 */
[----:B------:R-:W-:Y:S01]  /*12e70*/  @P1 LOP3.LUT R231, R231, 0x2, RZ, 0xfc, !PT ;  /* 0x00000002e7e71812 */ /* 0x000fe200078efcff */
[----:B------:R-:W-:Y:S01]  /*12e80*/  FMUL.FTZ R13, R130, c[0x0][0x2ec] ;  /* 0x0000bb00820d7a20 */ /* 0x000fe20000410000 */
[----:B------:R-:W-:Y:S02]  /*12e90*/  IABS R3, R3 ;  /* 0x0000000300037213 */ /* 0x000fe40000000000 */
[----:B------:R-:W-:Y:S01]  /*12ea0*/  FSEL R45, R11, -INF , !P2 ;  /* 0xff8000000b2d7808 */ /* 0x000fe20005000000 */
[----:B------:R-:W-:-:S02]  /*12eb0*/  FMUL.FTZ R11, R128, c[0x0][0x2ec] ;  /* 0x0000bb00800b7a20 */ /* 0x000fc40000410000 */
[----:B------:R-:W-:Y:S01]  /*12ec0*/  MUFU.TANH R13, R13 ;  /* 0x0000000d000d7308 */ /* 0x000fe20000002400 */
[----:B-1----:R-:W-:-:S07]  /*12ed0*/  IMAD.MOV.U32 R4, RZ, RZ, R3 ;  /* 0x000000ffff047224 */ /* 0x002fce00078e0003 */
[----:B------:R-:W-:Y:S01]  /*12ee0*/  MUFU.TANH R11, R11 ;  /* 0x0000000b000b7308 */ /* 0x000fe20000002400 */
[----:B------:R-:W-:-:S05]  /*12ef0*/  IMAD.IADD R3, R234, 0x1, -R2 ;  /* 0x00000001ea037824 */ /* 0x000fca00078e0a02 */
[----:B------:R-:W-:Y:S02]  /*12f00*/  IABS R3, R3 ;  /* 0x0000000300037213 */ /* 0x000fe40000000000 */
[----:B------:R1:W-:Y:S08]  /*12f10*/  I2F R8, R4 ;  /* 0x0000000400087306 */ /* 0x0003f00000201400 */
        /* <DEDUP_REMOVED lines=8> */
[----:B---3--:R-:W-:Y:S01]  /*12fa0*/  FFMA.FTZ R7, R7, -UR35, R12 ;  /* 0x8000002307077c23 */ /* 0x008fe2000801000c */
[C---:B------:R-:W-:Y:S02]  /*12fb0*/  ISETP.GE.AND P2, PT, R2.reuse, R244, PT ;  /* 0x000000f40200720c */ /* 0x040fe40003f46270 */
[----:B------:R-:W-:Y:S02]  /*12fc0*/  IABS R3, R3 ;  /* 0x0000000300037213 */ /* 0x000fe40000000000 */
[----:B------:R-:W-:-:S02]  /*12fd0*/  ISETP.GE.AND P1, PT, R2, R243, PT ;  /* 0x000000f30200720c */ /* 0x000fc40003f26270 */
[C---:B------:R-:W-:Y:S02]  /*12fe0*/  ISETP.GE.AND P0, PT, R2.reuse, R242, PT ;  /* 0x000000f20200720c */ /* 0x040fe40003f06270 */
[C---:B------:R-:W-:Y:S02]  /*12ff0*/  ISETP.LT.OR P1, PT, R2.reuse, R238, P1 ;  /* 0x000000ee0200720c */ /* 0x040fe40000f21670 */
[----:B------:R-:W-:Y:S01]  /*13000*/  ISETP.LT.OR P0, PT, R2, R237, P0 ;  /* 0x000000ed0200720c */ /* 0x000fe20000701670 */
        /* <DEDUP_REMOVED lines=8> */
[----:B------:R-:W3:Y:S01]  /*13090*/  I2F R3, R3 ;  /* 0x0000000300037306 */ /* 0x000ee20000201400 */
[----:B-1----:R-:W-:-:S07]  /*130a0*/  FMUL.FTZ R4, R205, c[0x0][0x2ec] ;  /* 0x0000bb00cd047a20 */ /* 0x002fce0000410000 */
[----:B------:R-:W1:Y:S01]  /*130b0*/  MUFU.TANH R5, R5 ;  /* 0x0000000500057308 */ /* 0x000e620000002400 */
[----:B--2---:R-:W-:Y:S02]  /*130c0*/  FFMA.FTZ R6, R6, -UR35, R16 ;  /* 0x8000002306067c23 */ /* 0x004fe40008010010 */
[----:B---3--:R-:W-:-:S05]  /*130d0*/  FFMA.FTZ R12, R3, -UR35, R15 ;  /* 0x80000023030c7c23 */ /* 0x008fca000801000f */
[----:B------:R2:W3:Y:S01]  /*130e0*/  MUFU.TANH R17, R4 ;  /* 0x0000000400117308 */ /* 0x0004e20000002400 */
[----:B------:R-:W-:-:S05]  /*130f0*/  IMAD.IADD R3, R241, 0x1, -R2 ;  /* 0x00000001f1037824 */ /* 0x000fca00078e0a02 */
[----:B------:R-:W-:Y:S01]  /*13100*/  IABS R3, R3 ;  /* 0x0000000300037213 */ /* 0x000fe20000000000 */
[----:B-1----:R-:W-:Y:S02]  /*13110*/  FFMA.FTZ R5, R10, -UR35, R5 ;  /* 0x800000230a057c23 */ /* 0x002fe40008010005 */
[----:B------:R-:W-:-:S03]  /*13120*/  FMUL.FTZ R10, R117, c[0x0][0x2ec] ;  /* 0x0000bb00750a7a20 */ /* 0x000fc60000410000 */
[----:B------:R-:W-:Y:S01]  /*13130*/  FSEL R51, R5, -INF , !P6 ;  /* 0xff80000005337808 */ /* 0x000fe20007000000 */
[----:B------:R1:W-:Y:S01]  /*13140*/  MUFU.TANH R16, R10 ;  /* 0x0000000a00107308 */ /* 0x0003e20000002400 */
[----:B------:R-:W-:Y:S01]  /*13150*/  ISETP.LT.OR P6, PT, R2, R240, P3 ;  /* 0x000000f00200720c */ /* 0x000fe20001fc1670 */
[----:B--2---:R-:W-:Y:S01]  /*13160*/  FMUL.FTZ R4, R206, c[0x0][0x2ec] ;  /* 0x0000bb00ce047a20 */ /* 0x004fe20000410000 */
[----:B------:R-:W-:Y:S01]  /*13170*/  LOP3.LUT P3, RZ, R231, 0x2, RZ, 0xc0, !PT ;  /* 0x00000002e7ff7812 */ /* 0x000fe2000786c0ff */
[----:B---3--:R-:W-:Y:S01]  /*13180*/  FFMA.FTZ R9, R9, -UR35, R17 ;  /* 0x8000002309097c23 */ /* 0x008fe20008010011 */
[----:B------:R-:W-:Y:S02]  /*13190*/  LOP3.LUT R231, R231, 0xfffffff7, RZ, 0xc0, !PT ;  /* 0xfffffff7e7e77812 */ /* 0x000fe400078ec0ff */
[----:B------:R-:W-:Y:S01]  /*131a0*/  FSEL R39, R7, -INF , !P3 ;  /* 0xff80000007277808 */ /* 0x000fe20005800000 */
[----:B------:R-:W2:Y:S01]  /*131b0*/  MUFU.TANH R4, R4 ;  /* 0x0000000400047308 */ /* 0x000ea20000002400 */
[----:B------:R-:W-:-:S04]  /*131c0*/  @P1 LOP3.LUT R231, R231, 0x8, RZ, 0xfc, !PT ;  /* 0x00000008e7e71812 */ /* 0x000fc800078efcff */
[----:B------:R-:W-:Y:S01]  /*131d0*/  LOP3.LUT R231, R231, 0xfffffffb, RZ, 0xc0, !PT ;  /* 0xfffffffbe7e77812 */ /* 0x000fe200078ec0ff */
[----:B-1----:R-:W-:-:S03]  /*131e0*/  FMUL.FTZ R10, R118, c[0x0][0x2ec] ;  /* 0x0000bb00760a7a20 */ /* 0x002fc60000410000 */
[----:B------:R-:W-:Y:S01]  /*131f0*/  @P0 LOP3.LUT R231, R231, 0x4, RZ, 0xfc, !PT ;  /* 0x00000004e7e70812 */ /* 0x000fe200078efcff */
[----:B------:R-:W-:Y:S02]  /*13200*/  IMAD.MOV.U32 R118, RZ, RZ, R210 ;  /* 0x000000ffff767224 */ /* 0x000fe400078e00d2 */
[----:B------:R-:W-:Y:S01]  /*13210*/  MUFU.TANH R10, R10 ;  /* 0x0000000a000a7308 */ /* 0x000fe20000002400 */
[----:B--2---:R-:W-:Y:S02]  /*13220*/  FFMA.FTZ R4, R8, -UR35, R4 ;  /* 0x8000002308047c23 */ /* 0x004fe40008010004 */
[----:B------:R-:W-:Y:S02]  /*13230*/  FFMA.FTZ R8, R18, -UR35, R14 ;  /* 0x8000002312087c23 */ /* 0x000fe4000801000e */
[----:B------:R-:W-:Y:S01]  /*13240*/  FMUL.FTZ R14, R119, c[0x0][0x2ec] ;  /* 0x0000bb00770e7a20 */ /* 0x000fe20000410000 */
[----:B------:R-:W-:Y:S01]  /*13250*/  FSEL R37, R4, -INF , !P5 ;  /* 0xff80000004257808 */ /* 0x000fe20006800000 */
[----:B------:R-:W-:Y:S01]  /*13260*/  IMAD.MOV.U32 R4, RZ, RZ, R3 ;  /* 0x000000ffff047224 */ /* 0x000fe200078e0003 */
[----:B------:R-:W-:Y:S01]  /*13270*/  ISETP.LT.OR P5, PT, R2, R239, P2 ;  /* 0x000000ef0200720c */ /* 0x000fe200017a1670 */
[----:B------:R-:W-:Y:S01]  /*13280*/  IMAD.MOV.U32 R119, RZ, RZ, R211 ;  /* 0x000000ffff777224 */ /* 0x000fe200078e00d3 */
[----:B------:R-:W-:Y:S01]  /*13290*/  IADD3 R2, R0, 0x18, RZ ;  /* 0x0000001800027810 */ /* 0x000fe20007ffe0ff */
[----:B------:R1:W-:Y:S01]  /*132a0*/  I2F R17, R4 ;  /* 0x0000000400117306 */ /* 0x0003e20000201400 */
[----:B------:R-:W-:-:S02]  /*132b0*/  FSEL R201, R6, -INF , !P5 ;  /* 0xff80000006c97808 */ /* 0x000fc40006800000 */
[----:B------:R-:W-:Y:S01]  /*132c0*/  ISETP.GE.AND P3, PT, R2, R245, PT ;  /* 0x000000f50200720c */ /* 0x000fe20003f66270 */
[--C-:B------:R-:W-:Y:S01]  /*132d0*/  IMAD.IADD R3, R236, 0x1, -R2.reuse ;  /* 0x00000001ec037824 */ /* 0x100fe200078e0a02 */
[C---:B------:R-:W-:Y:S01]  /*132e0*/  ISETP.GE.AND P2, PT, R2.reuse, R244, PT ;  /* 0x000000f40200720c */ /* 0x040fe20003f46270 */
[----:B------:R-:W-:Y:S01]  /*132f0*/  IMAD.IADD R5, R235, 0x1, -R2 ;  /* 0x00000001eb057824 */ /* 0x000fe200078e0a02 */
[C---:B------:R-:W-:Y:S01]  /*13300*/  ISETP.GE.AND P1, PT, R2.reuse, R243, PT ;  /* 0x000000f30200720c */ /* 0x040fe20003f26270 */
[----:B------:R-:W-:Y:S01]  /*13310*/  MUFU.TANH R14, R14 ;  /* 0x0000000e000e7308 */ /* 0x000fe20000002400 */
[----:B------:R-:W-:Y:S02]  /*13320*/  IABS R3, R3 ;  /* 0x0000000300037213 */ /* 0x000fe40000000000 */
[C---:B------:R-:W-:Y:S02]  /*13330*/  ISETP.GE.AND P0, PT, R2.reuse, R242, PT ;  /* 0x000000f20200720c */ /* 0x040fe40003f06270 */
[----:B------:R-:W-:-:S02]  /*13340*/  ISETP.LT.OR P5, PT, R2, R239, P2 ;  /* 0x000000ef0200720c */ /* 0x000fc400017a1670 */
[----:B------:R-:W-:Y:S02]  /*13350*/  ISETP.LT.OR P1, PT, R2, R238, P1 ;  /* 0x000000ee0200720c */ /* 0x000fe40000f21670 */
[----:B-1----:R-:W-:Y:S02]  /*13360*/  FSEL R4, R8, -INF , !P4 ;  /* 0xff80000008047808 */ /* 0x002fe40006000000 */
[----:B------:R-:W-:Y:S02]  /*13370*/  ISETP.LT.OR P4, PT, R2, R237, P0 ;  /* 0x000000ed0200720c */ /* 0x000fe40000781670 */
[----:B------:R-:W-:Y:S01]  /*13380*/  LOP3.LUT P2, RZ, R231, 0x4, RZ, 0xc0, !PT ;  /* 0x00000004e7ff7812 */ /* 0x000fe2000784c0ff */
[----:B------:R1:W-:Y:S02]  /*13390*/  STL [R1+0x88], R4 ;  /* 0x0000880401007387 */ /* 0x0003e40000100800 */
[----:B-1----:R-:W-:Y:S01]  /*133a0*/  IMAD.MOV.U32 R4, RZ, RZ, R3 ;  /* 0x000000ffff047224 */ /* 0x002fe200078e0003 */
[----:B------:R-:W-:-:S02]  /*133b0*/  IABS R3, R5 ;  /* 0x0000000500037213 */ /* 0x000fc40000000000 */
[----:B------:R-:W-:Y:S02]  /*133c0*/  FSEL R5, R9, -INF , !P6 ;  /* 0xff80000009057808 */ /* 0x000fe40007000000 */
[----:B------:R1:W-:Y:S01]  /*133d0*/  I2F R9, R4 ;  /* 0x0000000400097306 */ /* 0x0003e20000201400 */
[----:B------:R-:W-:Y:S02]  /*133e0*/  ISETP.LT.OR P6, PT, R2, R240, P3 ;  /* 0x000000f00200720c */ /* 0x000fe40001fc1670 */
[----:B------:R2:W-:Y:S01]  /*133f0*/  STL [R1+0x28], R5 ;  /* 0x0000280501007387 */ /* 0x0005e20000100800 */
[C---:B------:R-:W-:Y:S02]  /*13400*/  LOP3.LUT P3, RZ, R231.reuse, 0x8, RZ, 0xc0, !PT ;  /* 0x00000008e7ff7812 */ /* 0x040fe4000786c0ff */
[----:B------:R-:W-:Y:S02]  /*13410*/  LOP3.LUT R231, R231, 0xfffffffd, RZ, 0xc0, !PT ;  /* 0xfffffffde7e77812 */ /* 0x000fe400078ec0ff */
[----:B------:R-:W-:Y:S01]  /*13420*/  FSEL R251, R12, -INF , !P3 ;  /* 0xff8000000cfb7808 */ /* 0x000fe20005800000 */
[----:B------:R-:W-:Y:S01]  /*13430*/  FMUL.FTZ R12, R122, c[0x0][0x2ec] ;  /* 0x0000bb007a0c7a20 */ /* 0x000fe20000410000 */
[----:B------:R-:W-:-:S05]  /*13440*/  @P1 LOP3.LUT R231, R231, 0x2, RZ, 0xfc, !PT ;  /* 0x00000002e7e71812 */ /* 0x000fca00078efcff */
[----:B------:R-:W-:Y:S01]  /*13450*/  MUFU.TANH R12, R12 ;  /* 0x0000000c000c7308 */ /* 0x000fe20000002400 */
[----:B-1----:R-:W-:Y:S02]  /*13460*/  IMAD.MOV.U32 R4, RZ, RZ, R3 ;  /* 0x000000ffff047224 */ /* 0x002fe400078e0003 */
[----:B------:R-:W-:-:S05]  /*13470*/  IMAD.IADD R3, R234, 0x1, -R2 ;  /* 0x00000001ea037824 */ /* 0x000fca00078e0a02 */
[----:B------:R1:W3:Y:S01]  /*13480*/  I2F R6, R4 ;  /* 0x0000000400067306 */ /* 0x0002e20000201400 */
[----:B------:R-:W-:-:S07]  /*13490*/  IABS R3, R3 ;  /* 0x0000000300037213 */ /* 0x000fce0000000000 */
[----:B------:R4:W4:Y:S01]  /*134a0*/  I2F R8, R3 ;  /* 0x0000000300087306 */ /* 0x0009220000201400 */
[----:B-1----:R-:W-:Y:S01]  /*134b0*/  IMAD.IADD R4, R241, 0x1, -R2 ;  /* 0x00000001f1047824 */ /* 0x002fe200078e0a02 */
[----:B------:R-:W-:Y:S01]  /*134c0*/  IADD3 R2, R0, 0x19, RZ ;  /* 0x0000001900027810 */ /* 0x000fe20007ffe0ff */
[----:B---3--:R-:W-:-:S03]  /*134d0*/  FFMA.FTZ R6, R6, -UR35, R10 ;  /* 0x8000002306067c23 */ /* 0x008fc6000801000a */
[----:B------:R-:W-:Y:S01]  /*134e0*/  IABS R4, R4 ;  /* 0x0000000400047213 */ /* 0x000fe20000000000 */
[--C-:B--2---:R-:W-:Y:S01]  /*134f0*/  IMAD.IADD R5, R235, 0x1, -R2.reuse ;  /* 0x00000001eb057824 */ /* 0x104fe200078e0a02 */
[----:B------:R-:W-:Y:S01]  /*13500*/  ISETP.GE.AND P3, PT, R2, R245, PT ;  /* 0x000000f50200720c */ /* 0x000fe20003f66270 */
[----:B----4-:R-:W-:Y:S01]  /*13510*/  IMAD.IADD R3, R236, 0x1, -R2 ;  /* 0x00000001ec037824 */ /* 0x010fe200078e0a02 */
[----:B------:R1:W-:Y:S01]  /*13520*/  I2F R15, R4 ;  /* 0x00000004000f7306 */ /* 0x0003e20000201400 */
[----:B------:R-:W-:Y:S01]  /*13530*/  ISETP.GE.AND P1, PT, R2, R243, PT ;  /* 0x000000f30200720c */ /* 0x000fe20003f26270 */
[----:B------:R-:W-:Y:S01]  /*13540*/  FFMA.FTZ R8, R8, -UR35, R11 ;  /* 0x8000002308087c23 */ /* 0x000fe2000801000b */
[----:B------:R-:W-:Y:S01]  /*13550*/  ISETP.GE.AND P0, PT, R2, R242, PT ;  /* 0x000000f20200720c */ /* 0x000fe20003f06270 */
[----:B------:R-:W-:Y:S01]  /*13560*/  FMUL.FTZ R11, R126, c[0x0][0x2ec] ;  /* 0x0000bb007e0b7a20 */ /* 0x000fe20000410000 */
[----:B------:R-:W-:Y:S01]  /*13570*/  IABS R3, R3 ;  /* 0x0000000300037213 */ /* 0x000fe20000000000 */
[----:B------:R-:W-:Y:S01]  /*13580*/  IMAD.MOV.U32 R126, RZ, RZ, R232 ;  /* 0x000000ffff7e7224 */ /* 0x000fe200078e00e8 */
[----:B------:R-:W-:-:S02]  /*13590*/  ISETP.LT.OR P1, PT, R2, R238, P1 ;  /* 0x000000ee0200720c */ /* 0x000fc40000f21670 */
[----:B------:R-:W-:Y:S01]  /*135a0*/  ISETP.LT.OR P0, PT, R2, R237, P0 ;  /* 0x000000ed0200720c */ /* 0x000fe20000701670 */
[----:B------:R-:W-:Y:S01]  /*135b0*/  MUFU.TANH R11, R11 ;  /* 0x0000000b000b7308 */ /* 0x000fe20000002400 */
[----:B-1----:R-:W-:Y:S01]  /*135c0*/  IMAD.MOV.U32 R4, RZ, RZ, R3 ;  /* 0x000000ffff047224 */ /* 0x002fe200078e0003 */
[----:B------:R-:W-:Y:S01]  /*135d0*/  IABS R3, R5 ;  /* 0x0000000500037213 */ /* 0x000fe20000000000 */
[----:B------:R-:W-:-:S05]  /*135e0*/  FMUL.FTZ R5, R116, c[0x0][0x2ec] ;  /* 0x0000bb0074057a20 */ /* 0x000fca0000410000 */
[----:B------:R-:W1:Y:S01]  /*135f0*/  I2F R7, R4 ;  /* 0x0000000400077306 */ /* 0x000e620000201400 */
[----:B------:R-:W-:-:S07]  /*13600*/  IMAD.MOV.U32 R116, RZ, RZ, R133 ;  /* 0x000000ffff747224 */ /* 0x000fce00078e0085 */
[----:B------:R2:W3:Y:S08]  /*13610*/  I2F R4, R3 ;  /* 0x0000000300047306 */ /* 0x0004f00000201400 */
[----:B------:R-:W4:Y:S01]  /*13620*/  MUFU.TANH R5, R5 ;  /* 0x0000000500057308 */ /* 0x000f220000002400 */
[----:B-1----:R-:W-:Y:S02]  /*13630*/  FFMA.FTZ R7, R7, -UR35, R16 ;  /* 0x8000002307077c23 */ /* 0x002fe40008010010 */
[----:B--2---:R-:W-:Y:S01]  /*13640*/  FMUL.FTZ R3, R203, c[0x0][0x2ec] ;  /* 0x0000bb00cb037a20 */ /* 0x004fe20000410000 */
[----:B------:R-:W-:Y:S01]  /*13650*/  FSEL R203, R6, -INF , !P5 ;  /* 0xff80000006cb7808 */ /* 0x000fe20006800000 */
[----:B---3--:R-:W-:-:S02]  /*13660*/  FFMA.FTZ R10, R4, -UR35, R14 ;  /* 0x80000023040a7c23 */ /* 0x008fc4000801000e */
[----:B------:R-:W-:Y:S02]  /*13670*/  FMUL.FTZ R14, R125, c[0x0][0x2ec] ;  /* 0x0000bb007d0e7a20 */ /* 0x000fe40000410000 */
[----:B------:R-:W1:Y:S01]  /*13680*/  MUFU.TANH R3, R3 ;  /* 0x0000000300037308 */ /* 0x000e620000002400 */
[----:B----4-:R-:W-:Y:S02]  /*13690*/  FFMA.FTZ R5, R9, -UR35, R5 ;  /* 0x8000002309057c23 */ /* 0x010fe40008010005 */
[----:B------:R-:W-:Y:S02]  /*136a0*/  FFMA.FTZ R9, R15, -UR35, R13 ;  /* 0x800000230f097c23 */ /* 0x000fe4000801000d */
[----:B------:R-:W-:Y:S01]  /*136b0*/  FMUL.FTZ R13, R120, c[0x0][0x2ec] ;  /* 0x0000bb00780d7a20 */ /* 0x000fe20000410000 */
[----:B------:R-:W-:Y:S02]  /*136c0*/  FSEL R4, R5, -INF , !P6 ;  /* 0xff80000005047808 */ /* 0x000fe40007000000 */
[----:B------:R-:W-:Y:S01]  /*136d0*/  MUFU.TANH R14, R14 ;  /* 0x0000000e000e7308 */ /* 0x000fe20000002400 */
[----:B------:R-:W-:Y:S01]  /*136e0*/  ISETP.LT.OR P6, PT, R2, R240, P3 ;  /* 0x000000f00200720c */ /* 0x000fe20001fc1670 */
[----:B------:R-:W-:Y:S01]  /*136f0*/  IMAD.MOV.U32 R120, RZ, RZ, R248 ;  /* 0x000000ffff787224 */ /* 0x000fe200078e00f8 */
[----:B------:R-:W-:-:S02]  /*13700*/  LOP3.LUT P3, RZ, R231, 0x2, RZ, 0xc0, !PT ;  /* 0x00000002e7ff7812 */ /* 0x000fc4000786c0ff */
[----:B------:R-:W-:Y:S01]  /*13710*/  FSEL R6, R9, -INF , !P4 ;  /* 0xff80000009067808 */ /* 0x000fe20006000000 */
[----:B------:R-:W-:Y:S01]  /*13720*/  FMUL.FTZ R9, R131, c[0x0][0x2ec] ;  /* 0x0000bb0083097a20 */ /* 0x000fe20000410000 */
[----:B------:R-:W-:Y:S01]  /*13730*/  LOP3.LUT R231, R231, 0xfffffff7, RZ, 0xc0, !PT ;  /* 0xfffffff7e7e77812 */ /* 0x000fe200078ec0ff */
[----:B-1----:R-:W-:Y:S01]  /*13740*/  FFMA.FTZ R3, R17, -UR35, R3 ;  /* 0x8000002311037c23 */ /* 0x002fe20008010003 */
[----:B------:R-:W-:Y:S01]  /*13750*/  FSEL R200, R8, -INF , !P3 ;  /* 0xff80000008c87808 */ /* 0x000fe20005800000 */
[----:B------:R-:W-:Y:S01]  /*13760*/  MUFU.TANH R13, R13 ;  /* 0x0000000d000d7308 */ /* 0x000fe20000002400 */
[----:B------:R-:W-:Y:S01]  /*13770*/  @P1 LOP3.LUT R231, R231, 0x8, RZ, 0xfc, !PT ;  /* 0x00000008e7e71812 */ /* 0x000fe200078efcff */
[----:B------:R-:W-:Y:S01]  /*13780*/  FMUL.FTZ R17, R112, c[0x0][0x2ec] ;  /* 0x0000bb0070117a20 */ /* 0x000fe20000410000 */
[----:B------:R-:W-:Y:S02]  /*13790*/  FSEL R3, R3, -INF , !P2 ;  /* 0xff80000003037808 */ /* 0x000fe40005000000 */
[----:B------:R-:W-:-:S02]  /*137a0*/  ISETP.GE.AND P2, PT, R2, R244, PT ;  /* 0x000000f40200720c */ /* 0x000fc40003f46270 */
[----:B------:R-:W-:Y:S01]  /*137b0*/  LOP3.LUT R231, R231, 0xfffffffb, RZ, 0xc0, !PT ;  /* 0xfffffffbe7e77812 */ /* 0x000fe200078ec0ff */
[----:B------:R1:W-:Y:S01]  /*137c0*/  STL [R1+0x80], R3 ;  /* 0x0000800301007387 */ /* 0x0003e20000100800 */
[----:B------:R-:W-:Y:S01]  /*137d0*/  ISETP.LT.OR P5, PT, R2, R239, P2 ;  /* 0x000000ef0200720c */ /* 0x000fe200017a1670 */
[----:B------:R-:W-:Y:S01]  /*137e0*/  MUFU.TANH R9, R9 ;  /* 0x0000000900097308 */ /* 0x000fe20000002400 */
[----:B------:R-:W-:Y:S01]  /*137f0*/  @P0 LOP3.LUT R231, R231, 0x4, RZ, 0xfc, !PT ;  /* 0x00000004e7e70812 */ /* 0x000fe200078efcff */
[----:B------:R2:W-:Y:S01]  /*13800*/  STL [R1+0x1c], R4 ;  /* 0x00001c0401007387 */ /* 0x0005e20000100800 */
[----:B------:R-:W-:Y:S01]  /*13810*/  FSEL R117, R10, -INF , !P5 ;  /* 0xff8000000a757808 */ /* 0x000fe20006800000 */
[----:B------:R-:W-:Y:S02]  /*13820*/  FMUL.FTZ R10, R124, c[0x0][0x2ec] ;  /* 0x0000bb007c0a7a20 */ /* 0x000fe40000410000 */
[----:B------:R3:W-:Y:S01]  /*13830*/  STL [R1+0x78], R6 ;  /* 0x0000780601007387 */ /* 0x0007e20000100800 */
[----:B------:R-:W-:Y:S01]  /*13840*/  IMAD.MOV.U32 R124, RZ, RZ, R209 ;  /* 0x000000ffff7c7224 */ /* 0x000fe200078e00d1 */
[----:B------:R-:W-:Y:S08]  /*13850*/  MUFU.TANH R17, R17 ;  /* 0x0000001100117308 */ /* 0x000ff00000002400 */
[----:B------:R-:W-:Y:S01]  /*13860*/  MUFU.TANH R10, R10 ;  /* 0x0000000a000a7308 */ /* 0x000fe20000002400 */
[----:B-1----:R-:W-:-:S02]  /*13870*/  IMAD.IADD R3, R234, 0x1, -R2 ;  /* 0x00000001ea037824 */ /* 0x002fc400078e0a02 */
[----:B--2---:R-:W-:-:S03]  /*13880*/  IMAD.IADD R4, R241, 0x1, -R2 ;  /* 0x00000001f1047824 */ /* 0x004fc600078e0a02 */
[----:B------:R-:W-:Y:S02]  /*13890*/  IABS R3, R3 ;  /* 0x0000000300037213 */ /* 0x000fe40000000000 */
[----:B------:R-:W-:Y:S02]  /*138a0*/  IADD3 R2, R0, 0x20, RZ ;  /* 0x0000002000027810 */ /* 0x000fe40007ffe0ff */
[----:B------:R1:W-:Y:S01]  /*138b0*/  I2F R5, R3 ;  /* 0x0000000300057306 */ /* 0x0003e20000201400 */
[----:B------:R-:W-:Y:S02]  /*138c0*/  IABS R4, R4 ;  /* 0x0000000400047213 */ /* 0x000fe40000000000 */
[----:B---3--:R-:W-:Y:S02]  /*138d0*/  FSEL R6, R7, -INF , !P6 ;  /* 0xff80000007067808 */ /* 0x008fe40007000000 */
[C---:B------:R-:W-:Y:S02]  /*138e0*/  ISETP.GE.AND P3, PT, R2.reuse, R245, PT ;  /* 0x000000f50200720c */ /* 0x040fe40003f66270 */
[C---:B------:R-:W-:Y:S01]  /*138f0*/  ISETP.GE.AND P2, PT, R2.reuse, R244, PT ;  /* 0x000000f40200720c */ /* 0x040fe20003f46270 */
[----:B------:R2:W-:Y:S01]  /*13900*/  I2F R16, R4 ;  /* 0x0000000400107306 */ /* 0x0005e20000201400 */
[----:B------:R3:W-:Y:S01]  /*13910*/  STL [R1+0x14], R6 ;  /* 0x0000140601007387 */ /* 0x0007e20000100800 */
[----:B------:R-:W-:-:S02]  /*13920*/  ISETP.GE.AND P1, PT, R2, R243, PT ;  /* 0x000000f30200720c */ /* 0x000fc40003f26270 */
[C---:B------:R-:W-:Y:S02]  /*13930*/  ISETP.GE.AND P0, PT, R2.reuse, R242, PT ;  /* 0x000000f20200720c */ /* 0x040fe40003f06270 */
[----:B------:R-:W-:Y:S01]  /*13940*/  ISETP.LT.OR P6, PT, R2, R240, P3 ;  /* 0x000000f00200720c */ /* 0x000fe20001fc1670 */
[----:B-1----:R-:W-:Y:S01]  /*13950*/  IMAD.IADD R3, R236, 0x1, -R2 ;  /* 0x00000001ec037824 */ /* 0x002fe200078e0a02 */
[C---:B------:R-:W-:Y:S02]  /*13960*/  ISETP.LT.OR P5, PT, R2.reuse, R239, P2 ;  /* 0x000000ef0200720c */ /* 0x040fe400017a1670 */
[C---:B------:R-:W-:Y:S02]  /*13970*/  ISETP.LT.OR P1, PT, R2.reuse, R238, P1 ;  /* 0x000000ee0200720c */ /* 0x040fe40000f21670 */
[----:B------:R-:W-:Y:S02]  /*13980*/  IABS R3, R3 ;  /* 0x0000000300037213 */ /* 0x000fe40000000000 */
[----:B------:R-:W-:-:S02]  /*13990*/  ISETP.LT.OR P4, PT, R2, R237, P0 ;  /* 0x000000ed0200720c */ /* 0x000fc40000781670 */
[C---:B------:R-:W-:Y:S01]  /*139a0*/  LOP3.LUT P3, RZ, R231.reuse, 0x8, RZ, 0xc0, !PT ;  /* 0x00000008e7ff7812 */ /* 0x040fe2000786c0ff */
[----:B--2---:R-:W-:Y:S01]  /*139b0*/  IMAD.MOV.U32 R4, RZ, RZ, R3 ;  /* 0x000000ffff047224 */ /* 0x004fe200078e0003 */
[----:B------:R-:W-:Y:S01]  /*139c0*/  LOP3.LUT P2, RZ, R231, 0x4, RZ, 0xc0, !PT ;  /* 0x00000004e7ff7812 */ /* 0x000fe2000784c0ff */
[----:B------:R-:W-:Y:S01]  /*139d0*/  IMAD.IADD R3, R235, 0x1, -R2 ;  /* 0x00000001eb037824 */ /* 0x000fe200078e0a02 */
[----:B------:R-:W-:-:S04]  /*139e0*/  LOP3.LUT R231, R231, 0xfffffffd, RZ, 0xc0, !PT ;  /* 0xfffffffde7e77812 */ /* 0x000fc800078ec0ff */
[----:B------:R-:W-:Y:S01]  /*139f0*/  IABS R3, R3 ;  /* 0x0000000300037213 */ /* 0x000fe20000000000 */
[----:B---3--:R1:W2:Y:S01]  /*13a00*/  I2F R6, R4 ;  /* 0x0000000400067306 */ /* 0x0082a20000201400 */
[----:B------:R-:W-:-:S03]  /*13a10*/  @P1 LOP3.LUT R231, R231, 0x2, RZ, 0xfc, !PT ;  /* 0x00000002e7e71812 */ /* 0x000fc600078efcff */
[----:B-1----:R-:W-:Y:S02]  /*13a20*/  IMAD.MOV.U32 R4, RZ, RZ, R3 ;  /* 0x000000ffff047224 */ /* 0x002fe400078e0003 */
[----:B------:R-:W-:Y:S02]  /*13a30*/  IMAD.IADD R3, R234, 0x1, -R2 ;  /* 0x00000001ea037824 */ /* 0x000fe400078e0a02 */
[----:B------:R1:W3:Y:S01]  /*13a40*/  I2F R8, R4 ;  /* 0x0000000400087306 */ /* 0x0002e20000201400 */
[----:B--2---:R-:W-:Y:S02]  /*13a50*/  FFMA.FTZ R6, R6, -UR35, R10 ;  /* 0x8000002306067c23 */ /* 0x004fe4000801000a */
[----:B------:R-:W-:-:S03]  /*13a60*/  IABS R3, R3 ;  /* 0x0000000300037213 */ /* 0x000fc60000000000 */
[----:B------:R-:W-:Y:S02]  /*13a70*/  FSEL R107, R6, -INF , !P6 ;  /* 0xff800000066b7808 */ /* 0x000fe40007000000 */
[----:B------:R2:W4:Y:S01]  /*13a80*/  I2F R7, R3 ;  /* 0x0000000300077306 */ /* 0x0005220000201400 */
[----:B-1----:R-:W-:Y:S01]  /*13a90*/  IMAD.IADD R4, R241, 0x1, -R2 ;  /* 0x00000001f1047824 */ /* 0x002fe200078e0a02 */
[----:B------:R-:W-:Y:S01]  /*13aa0*/  IADD3 R2, R0, 0x21, RZ ;  /* 0x0000002100027810 */ /* 0x000fe20007ffe0ff */
[----:B---3--:R-:W-:-:S03]  /*13ab0*/  FFMA.FTZ R8, R8, -UR35, R11 ;  /* 0x8000002308087c23 */ /* 0x008fc6000801000b */
[----:B------:R-:W-:Y:S02]  /*13ac0*/  IABS R4, R4 ;  /* 0x0000000400047213 */ /* 0x000fe40000000000 */
[----:B------:R-:W-:Y:S01]  /*13ad0*/  ISETP.GE.AND P1, PT, R2, R243, PT ;  /* 0x000000f30200720c */ /* 0x000fe20003f26270 */
[----:B--2---:R-:W-:Y:S01]  /*13ae0*/  IMAD.IADD R3, R236, 0x1, -R2 ;  /* 0x00000001ec037824 */ /* 0x004fe200078e0a02 */
[----:B------:R1:W2:Y:S01]  /*13af0*/  I2F R15, R4 ;  /* 0x00000004000f7306 */ /* 0x0002a20000201400 */
[C---:B------:R-:W-:Y:S01]  /*13b00*/  ISETP.GE.AND P0, PT, R2.reuse, R242, PT ;  /* 0x000000f20200720c */ /* 0x040fe20003f06270 */
[----:B----4-:R-:W-:Y:S01]  /*13b10*/  FFMA.FTZ R13, R7, -UR35, R13 ;  /* 0x80000023070d7c23 */ /* 0x010fe2000801000d */
[C---:B------:R-:W-:Y:S02]  /*13b20*/  ISETP.LT.OR P1, PT, R2.reuse, R238, P1 ;  /* 0x000000ee0200720c */ /* 0x040fe40000f21670 */
[----:B------:R-:W-:Y:S02]  /*13b30*/  IABS R3, R3 ;  /* 0x0000000300037213 */ /* 0x000fe40000000000 */
[----:B------:R-:W-:-:S04]  /*13b40*/  ISETP.LT.OR P0, PT, R2, R237, P0 ;  /* 0x000000ed0200720c */ /* 0x000fc80000701670 */
[----:B------:R-:W3:Y:S01]  /*13b50*/  I2F R3, R3 ;  /* 0x0000000300037306 */ /* 0x000ee20000201400 */
[----:B-1----:R-:W-:Y:S02]  /*13b60*/  FMUL.FTZ R4, R129, c[0x0][0x2ec] ;  /* 0x0000bb0081047a20 */ /* 0x002fe40000410000 */
[----:B--2---:R-:W-:Y:S02]  /*13b70*/  FFMA.FTZ R12, R15, -UR35, R12 ;  /* 0x800000230f0c7c23 */ /* 0x004fe4000801000c */
[----:B------:R-:W-:-:S03]  /*13b80*/  FMUL.FTZ R15, R92, c[0x0][0x2ec] ;  /* 0x0000bb005c0f7a20 */ /* 0x000fc60000410000 */
[----:B------:R-:W1:Y:S01]  /*13b90*/  MUFU.TANH R4, R4 ;  /* 0x0000000400047308 */ /* 0x000e620000002400 */
[----:B------:R-:W-:Y:S01]  /*13ba0*/  FSEL R12, R12, -INF , !P4 ;  /* 0xff8000000c0c7808 */ /* 0x000fe20006000000 */
[----:B------:R-:W-:Y:S02]  /*13bb0*/  IMAD.MOV.U32 R129, RZ, RZ, R208 ;  /* 0x000000ffff817224 */ /* 0x000fe400078e00d0 */
[----:B---3--:R-:W-:Y:S02]  /*13bc0*/  FFMA.FTZ R11, R3, -UR35, R14 ;  /* 0x80000023030b7c23 */ /* 0x008fe4000801000e */
[----:B------:R-:W-:Y:S02]  /*13bd0*/  IMAD.IADD R3, R235, 0x1, -R2 ;  /* 0x00000001eb037824 */ /* 0x000fe400078e0a02 */
[----:B------:R-:W-:Y:S01]  /*13be0*/  MUFU.TANH R15, R15 ;  /* 0x0000000f000f7308 */ /* 0x000fe20000002400 */
[----:B------:R-:W-:Y:S02]  /*13bf0*/  FMUL.FTZ R14, R123, c[0x0][0x2ec] ;  /* 0x0000bb007b0e7a20 */ /* 0x000fe40000410000 */
[----:B------:R-:W-:Y:S01]  /*13c00*/  IABS R3, R3 ;  /* 0x0000000300037213 */ /* 0x000fe20000000000 */
[----:B-1----:R-:W-:-:S04]  /*13c10*/  FFMA.FTZ R4, R5, -UR35, R4 ;  /* 0x8000002305047c23 */ /* 0x002fc80008010004 */
[----:B------:R-:W-:Y:S01]  /*13c20*/  MUFU.TANH R14, R14 ;  /* 0x0000000e000e7308 */ /* 0x000fe20000002400 */
[----:B------:R-:W-:Y:S02]  /*13c30*/  FFMA.FTZ R5, R16, -UR35, R9 ;  /* 0x8000002310057c23 */ /* 0x000fe40008010009 */
[----:B------:R-:W-:Y:S01]  /*13c40*/  FMUL.FTZ R16, R94, c[0x0][0x2ec] ;  /* 0x0000bb005e107a20 */ /* 0x000fe20000410000 */
[----:B------:R-:W-:Y:S02]  /*13c50*/  FSEL R202, R4, -INF , !P3 ;  /* 0xff80000004ca7808 */ /* 0x000fe40005800000 */
[----:B------:R-:W-:Y:S02]  /*13c60*/  FSEL R4, R5, -INF , !P2 ;  /* 0xff80000005047808 */ /* 0x000fe40005000000 */
[C---:B------:R-:W-:Y:S01]  /*13c70*/  ISETP.GE.AND P3, PT, R2.reuse, R245, PT ;  /* 0x000000f50200720c */ /* 0x040fe20003f66270 */
[----:B------:R-:W-:Y:S01]  /*13c80*/  MUFU.TANH R16, R16 ;  /* 0x0000001000107308 */ /* 0x000fe20000002400 */
[----:B------:R-:W-:Y:S01]  /*13c90*/  ISETP.GE.AND P2, PT, R2, R244, PT ;  /* 0x000000f40200720c */ /* 0x000fe20003f46270 */
[----:B------:R1:W-:Y:S01]  /*13ca0*/  STL [R1+0x68], R4 ;  /* 0x0000680401007387 */ /* 0x0003e20000100800 */
[----:B------:R-:W-:-:S02]  /*13cb0*/  FSEL R5, R8, -INF , !P5 ;  /* 0xff80000008057808 */ /* 0x000fc40006800000 */
[C---:B------:R-:W-:Y:S02]  /*13cc0*/  ISETP.LT.OR P6, PT, R2.reuse, R240, P3 ;  /* 0x000000f00200720c */ /* 0x040fe40001fc1670 */
[----:B------:R-:W-:Y:S01]  /*13cd0*/  ISETP.LT.OR P5, PT, R2, R239, P2 ;  /* 0x000000ef0200720c */ /* 0x000fe200017a1670 */
[----:B------:R-:W-:Y:S01]  /*13ce0*/  STL [R1+0x54], R5 ;  /* 0x0000540501007387 */ /* 0x000fe20000100800 */
[C---:B------:R-:W-:Y:S02]  /*13cf0*/  LOP3.LUT P3, RZ, R231.reuse, 0x2, RZ, 0xc0, !PT ;  /* 0x00000002e7ff7812 */ /* 0x040fe4000786c0ff */
[----:B------:R-:W-:Y:S02]  /*13d00*/  LOP3.LUT R231, R231, 0xfffffff7, RZ, 0xc0, !PT ;  /* 0xfffffff7e7e77812 */ /* 0x000fe400078ec0ff */
[----:B------:R-:W-:Y:S02]  /*13d10*/  FSEL R13, R13, -INF , !P3 ;  /* 0xff8000000d0d7808 */ /* 0x000fe40005800000 */
[----:B------:R-:W-:-:S02]  /*13d20*/  @P1 LOP3.LUT R231, R231, 0x8, RZ, 0xfc, !PT ;  /* 0x00000008e7e71812 */ /* 0x000fc400078efcff */
[----:B------:R-:W-:Y:S01]  /*13d30*/  FSEL R106, R11, -INF , !P6 ;  /* 0xff8000000b6a7808 */ /* 0x000fe20007000000 */
[----:B------:R-:W-:Y:S01]  /*13d40*/  STL [R1+0x50], R13 ;  /* 0x0000500d01007387 */ /* 0x000fe20000100800 */
[----:B------:R-:W-:-:S03]  /*13d50*/  LOP3.LUT R231, R231, 0xfffffffb, RZ, 0xc0, !PT ;  /* 0xfffffffbe7e77812 */ /* 0x000fc600078ec0ff */
[----:B------:R2:W-:Y:S01]  /*13d60*/  STL [R1+0x5c], R12 ;  /* 0x00005c0c01007387 */ /* 0x0005e20000100800 */
[----:B------:R-:W-:Y:S01]  /*13d70*/  @P0 LOP3.LUT R231, R231, 0x4, RZ, 0xfc, !PT ;  /* 0x00000004e7e70812 */ /* 0x000fe200078efcff */
[----:B-1----:R-:W-:Y:S02]  /*13d80*/  IMAD.MOV.U32 R4, RZ, RZ, R3 ;  /* 0x000000ffff047224 */ /* 0x002fe400078e0003 */
[----:B------:R-:W-:Y:S02]  /*13d90*/  IMAD.IADD R3, R234, 0x1, -R2 ;  /* 0x00000001ea037824 */ /* 0x000fe400078e0a02 */
[----:B------:R1:W-:Y:S03]  /*13da0*/  I2F R10, R4 ;  /* 0x00000004000a7306 */ /* 0x0003e60000201400 */
[----:B------:R-:W-:-:S05]  /*13db0*/  IABS R3, R3 ;  /* 0x0000000300037213 */ /* 0x000fca0000000000 */
[----:B------:R3:W-:Y:S01]  /*13dc0*/  I2F R9, R3 ;  /* 0x0000000300097306 */ /* 0x0007e20000201400 */
[----:B-1----:R-:W-:Y:S01]  /*13dd0*/  IMAD.IADD R4, R241, 0x1, -R2 ;  /* 0x00000001f1047824 */ /* 0x002fe200078e0a02 */
[----:B------:R-:W-:Y:S01]  /*13de0*/  IADD3 R2, R0, 0x28, RZ ;  /* 0x0000002800027810 */ /* 0x000fe20007ffe0ff */
[----:B--2---:R-:W-:-:S03]  /*13df0*/  FMUL.FTZ R12, R113, c[0x0][0x2ec] ;  /* 0x0000bb00710c7a20 */ /* 0x004fc60000410000 */
[----:B------:R-:W-:Y:S01]  /*13e00*/  IABS R4, R4 ;  /* 0x0000000400047213 */ /* 0x000fe20000000000 */
[--C-:B------:R-:W-:Y:S01]  /*13e10*/  IMAD.IADD R5, R235, 0x1, -R2.reuse ;  /* 0x00000001eb057824 */ /* 0x100fe200078e0a02 */
[----:B------:R-:W-:Y:S01]  /*13e20*/  ISETP.GE.AND P3, PT, R2, R245, PT ;  /* 0x000000f50200720c */ /* 0x000fe20003f66270 */
[----:B---3--:R-:W-:Y:S01]  /*13e30*/  IMAD.IADD R3, R236, 0x1, -R2 ;  /* 0x00000001ec037824 */ /* 0x008fe200078e0a02 */
[----:B------:R1:W-:Y:S01]  /*13e40*/  I2F R18, R4 ;  /* 0x0000000400127306 */ /* 0x0003e20000201400 */
[C---:B------:R-:W-:Y:S02]  /*13e50*/  ISETP.GE.AND P2, PT, R2.reuse, R244, PT ;  /* 0x000000f40200720c */ /* 0x040fe40003f46270 */
[C---:B------:R-:W-:Y:S02]  /*13e60*/  ISETP.GE.AND P1, PT, R2.reuse, R243, PT ;  /* 0x000000f30200720c */ /* 0x040fe40003f26270 */
[----:B------:R-:W-:Y:S02]  /*13e70*/  IABS R3, R3 ;  /* 0x0000000300037213 */ /* 0x000fe40000000000 */
[C---:B------:R-:W-:Y:S01]  /*13e80*/  ISETP.GE.AND P0, PT, R2.reuse, R242, PT ;  /* 0x000000f20200720c */ /* 0x040fe20003f06270 */
[----:B------:R-:W-:Y:S01]  /*13e90*/  MUFU.TANH R12, R12 ;  /* 0x0000000c000c7308 */ /* 0x000fe20000002400 */
[----:B------:R-:W-:-:S02]  /*13ea0*/  ISETP.LT.OR P6, PT, R2, R240, P3 ;  /* 0x000000f00200720c */ /* 0x000fc40001fc1670 */
[C---:B------:R-:W-:Y:S02]  /*13eb0*/  ISETP.LT.OR P1, PT, R2.reuse, R238, P1 ;  /* 0x000000ee0200720c */ /* 0x040fe40000f21670 */
[----:B------:R-:W-:Y:S02]  /*13ec0*/  ISETP.LT.OR P4, PT, R2, R237, P0 ;  /* 0x000000ed0200720c */ /* 0x000fe40000781670 */
[----:B------:R-:W-:Y:S01]  /*13ed0*/  LOP3.LUT P3, RZ, R231, 0x8, RZ, 0xc0, !PT ;  /* 0x00000008e7ff7812 */ /* 0x000fe2000786c0ff */
[----:B-1----:R-:W-:Y:S01]  /*13ee0*/  IMAD.MOV.U32 R4, RZ, RZ, R3 ;  /* 0x000000ffff047224 */ /* 0x002fe200078e0003 */
[----:B------:R-:W-:Y:S01]  /*13ef0*/  IABS R3, R5 ;  /* 0x0000000500037213 */ /* 0x000fe20000000000 */
[----:B------:R-:W-:Y:S02]  /*13f00*/  IMAD.IADD R5, R241, 0x1, -R2 ;  /* 0x00000001f1057824 */ /* 0x000fe400078e0a02 */
[----:B------:R1:W2:Y:S02]  /*13f10*/  I2F R7, R4 ;  /* 0x0000000400077306 */ /* 0x0002a40000201400 */
[----:B-1----:R-:W-:-:S02]  /*13f20*/  IMAD.MOV.U32 R4, RZ, RZ, R3 ;  /* 0x000000ffff047224 */ /* 0x002fc400078e0003 */
[----:B------:R-:W-:-:S04]  /*13f30*/  IMAD.IADD R3, R234, 0x1, -R2 ;  /* 0x00000001ea037824 */ /* 0x000fc800078e0a02 */
[----:B------:R1:W3:Y:S01]  /*13f40*/  I2F R8, R4 ;  /* 0x0000000400087306 */ /* 0x0002e20000201400 */
[----:B--2---:R-:W-:Y:S01]  /*13f50*/  FFMA.FTZ R7, R7, -UR35, R15 ;  /* 0x8000002307077c23 */ /* 0x004fe2000801000f */
[----:B------:R-:W-:Y:S01]  /*13f60*/  IABS R3, R3 ;  /* 0x0000000300037213 */ /* 0x000fe20000000000 */
[----:B------:R-:W-:-:S03]  /*13f70*/  FMUL.FTZ R15, R108, c[0x0][0x2ec] ;  /* 0x0000bb006c0f7a20 */ /* 0x000fc60000410000 */
[----:B------:R-:W-:Y:S01]  /*13f80*/  FSEL R105, R7, -INF , !P6 ;  /* 0xff80000007697808 */ /* 0x000fe20007000000 */
[----:B------:R-:W-:Y:S02]  /*13f90*/  IMAD.MOV.U32 R108, RZ, RZ, R134 ;  /* 0x000000ffff6c7224 */ /* 0x000fe400078e0086 */
[----:B------:R-:W-:Y:S01]  /*13fa0*/  MUFU.TANH R15, R15 ;  /* 0x0000000f000f7308 */ /* 0x000fe20000002400 */
[----:B-1----:R-:W-:Y:S01]  /*13fb0*/  IMAD.MOV.U32 R4, RZ, RZ, R3 ;  /* 0x000000ffff047224 */ /* 0x002fe200078e0003 */
[----:B------:R-:W-:Y:S01]  /*13fc0*/  IABS R3, R5 ;  /* 0x0000000500037213 */ /* 0x000fe20000000000 */
[----:B------:R-:W-:-:S05]  /*13fd0*/  FMUL.FTZ R5, R121, c[0x0][0x2ec] ;  /* 0x0000bb0079057a20 */ /* 0x000fca0000410000 */
[----:B------:R1:W2:Y:S01]  /*13fe0*/  I2F R6, R4 ;  /* 0x0000000400067306 */ /* 0x0002a20000201400 */
[----:B---3--:R-:W-:Y:S02]  /*13ff0*/  FFMA.FTZ R8, R8, -UR35, R16 ;  /* 0x8000002308087c23 */ /* 0x008fe40008010010 */
[----:B------:R-:W-:Y:S02]  /*14000*/  FMUL.FTZ R16, R110, c[0x0][0x2ec] ;  /* 0x0000bb006e107a20 */ /* 0x000fe40000410000 */
[----:B------:R-:W-:-:S03]  /*14010*/  IMAD.MOV.U32 R110, RZ, RZ, R250 ;  /* 0x000000ffff6e7224 */ /* 0x000fc600078e00fa */
[----:B------:R-:W-:Y:S01]  /*14020*/  I2F R3, R3 ;  /* 0x0000000300037306 */ /* 0x000fe20000201400 */
[----:B-1----:R-:W-:-:S07]  /*14030*/  FMUL.FTZ R4, R127, c[0x0][0x2ec] ;  /* 0x0000bb007f047a20 */ /* 0x002fce0000410000 */
[----:B------:R-:W1:Y:S01]  /*14040*/  MUFU.TANH R5, R5 ;  /* 0x0000000500057308 */ /* 0x000e620000002400 */
[----:B--2---:R-:W-:Y:S02]  /*14050*/  FFMA.FTZ R13, R6, -UR35, R17 ;  /* 0x80000023060d7c23 */ /* 0x004fe40008010011 */
[----:B------:R-:W-:Y:S02]  /*14060*/  FMUL.FTZ R17, R100, c[0x0][0x2ec] ;  /* 0x0000bb0064117a20 */ /* 0x000fe40000410000 */
[----:B------:R-:W-:-:S03]  /*14070*/  IMAD.MOV.U32 R100, RZ, RZ, R247 ;  /* 0x000000ffff647224 */ /* 0x000fc600078e00f7 */
[----:B------:R-:W2:Y:S01]  /*14080*/  MUFU.TANH R4, R4 ;  /* 0x0000000400047308 */ /* 0x000ea20000002400 */
[----:B-1----:R-:W-:-:S07]  /*14090*/  FFMA.FTZ R5, R9, -UR35, R5 ;  /* 0x8000002309057c23 */ /* 0x002fce0008010005 */
[----:B------:R-:W-:Y:S01]  /*140a0*/  MUFU.TANH R17, R17 ;  /* 0x0000001100117308 */ /* 0x000fe20000002400 */
[----:B------:R-:W-:Y:S01]  /*140b0*/  FSEL R94, R5, -INF , !P3 ;  /* 0xff800000055e7808 */ /* 0x000fe20005800000 */
[----:B--2---:R-:W-:-:S06]  /*140c0*/  FFMA.FTZ R4, R10, -UR35, R4 ;  /* 0x800000230a047c23 */ /* 0x004fcc0008010004 */
[----:B------:R-:W-:Y:S01]  /*140d0*/  MUFU.TANH R16, R16 ;  /* 0x0000001000107308 */ /* 0x000fe20000002400 */
[----:B------:R-:W-:Y:S02]  /*140e0*/  FMUL.FTZ R10, R114, c[0x0][0x2ec] ;  /* 0x0000bb00720a7a20 */ /* 0x000fe40000410000 */
[----:B------:R-:W-:Y:S01]  /*140f0*/  IMAD.MOV.U32 R114, RZ, RZ, R132 ;  /* 0x000000ffff727224 */ /* 0x000fe200078e0084 */
[----:B------:R-:W-:Y:S02]  /*14100*/  FSEL R4, R4, -INF , !P5 ;  /* 0xff80000004047808 */ /* 0x000fe40006800000 */
[----:B------:R-:W-:Y:S02]  /*14110*/  ISETP.LT.OR P5, PT, R2, R239, P2 ;  /* 0x000000ef0200720c */ /* 0x000fe400017a1670 */
[----:B------:R-:W1:Y:S01]  /*14120*/  MUFU.TANH R10, R10 ;  /* 0x0000000a000a7308 */ /* 0x000e620000002400 */
[----:B------:R-:W-:Y:S01]  /*14130*/  IADD3 R2, R0, 0x29, RZ ;  /* 0x0000002900027810 */ /* 0x000fe20007ffe0ff */
[----:B------:R2:W-:Y:S01]  /*14140*/  STL [R1+0x40], R4 ;  /* 0x0000400401007387 */ /* 0x0005e20000100800 */
[----:B------:R-:W-:-:S02]  /*14150*/  LOP3.LUT P2, RZ, R231, 0x4, RZ, 0xc0, !PT ;  /* 0x00000004e7ff7812 */ /* 0x000fc4000784c0ff */
[----:B------:R-:W-:Y:S02]  /*14160*/  LOP3.LUT R231, R231, 0xfffffffd, RZ, 0xc0, !PT ;  /* 0xfffffffde7e77812 */ /* 0x000fe400078ec0ff */
[C---:B------:R-:W-:Y:S02]  /*14170*/  ISETP.GE.AND P3, PT, R2.reuse, R245, PT ;  /* 0x000000f50200720c */ /* 0x040fe40003f66270 */
[----:B------:R-:W-:Y:S02]  /*14180*/  @P1 LOP3.LUT R231, R231, 0x2, RZ, 0xfc, !PT ;  /* 0x00000002e7e71812 */ /* 0x000fe400078efcff */
[C---:B------:R-:W-:Y:S02]  /*14190*/  ISETP.GE.AND P1, PT, R2.reuse, R243, PT ;  /* 0x000000f30200720c */ /* 0x040fe40003f26270 */
[C---:B------:R-:W-:Y:S02]  /*141a0*/  ISETP.GE.AND P0, PT, R2.reuse, R242, PT ;  /* 0x000000f20200720c */ /* 0x040fe40003f06270 */
[C---:B------:R-:W-:Y:S01]  /*141b0*/  ISETP.LT.OR P6, PT, R2.reuse, R240, P3 ;  /* 0x000000f00200720c */ /* 0x040fe20001fc1670 */
[----:B-1----:R-:W-:Y:S01]  /*141c0*/  FFMA.FTZ R11, R3, -UR35, R10 ;  /* 0x80000023030b7c23 */ /* 0x002fe2000801000a */
[----:B------:R-:W-:Y:S01]  /*141d0*/  ISETP.LT.OR P1, PT, R2, R238, P1 ;  /* 0x000000ee0200720c */ /* 0x000fe20000f21670 */
[----:B------:R-:W-:Y:S01]  /*141e0*/  IMAD.IADD R3, R236, 0x1, -R2 ;  /* 0x00000001ec037824 */ /* 0x000fe200078e0a02 */
[----:B------:R-:W-:-:S02]  /*141f0*/  ISETP.LT.OR P0, PT, R2, R237, P0 ;  /* 0x000000ed0200720c */ /* 0x000fc40000701670 */
[C---:B------:R-:W-:Y:S02]  /*14200*/  LOP3.LUT P3, RZ, R231.reuse, 0x2, RZ, 0xc0, !PT ;  /* 0x00000002e7ff7812 */ /* 0x040fe4000786c0ff */
[----:B------:R-:W-:Y:S02]  /*14210*/  IABS R3, R3 ;  /* 0x0000000300037213 */ /* 0x000fe40000000000 */
[----:B------:R-:W-:Y:S01]  /*14220*/  LOP3.LUT R231, R231, 0xfffffff7, RZ, 0xc0, !PT ;  /* 0xfffffff7e7e77812 */ /* 0x000fe200078ec0ff */
[----:B--2---:R-:W-:Y:S02]  /*14230*/  FFMA.FTZ R4, R18, -UR35, R14 ;  /* 0x8000002312047c23 */ /* 0x004fe4000801000e */
[----:B------:R-:W-:Y:S02]  /*14240*/  FMUL.FTZ R14, R115, c[0x0][0x2ec] ;  /* 0x0000bb00730e7a20 */ /* 0x000fe40000410000 */
[----:B------:R-:W-:Y:S01]  /*14250*/  @P1 LOP3.LUT R231, R231, 0x8, RZ, 0xfc, !PT ;  /* 0x00000008e7e71812 */ /* 0x000fe200078efcff */
[----:B------:R-:W-:Y:S01]  /*14260*/  IMAD.MOV.U32 R115, RZ, RZ, R249 ;  /* 0x000000ffff737224 */ /* 0x000fe200078e00f9 */
[----:B------:R-:W-:-:S02]  /*14270*/  FSEL R4, R4, -INF , !P2 ;  /* 0xff80000004047808 */ /* 0x000fc40005000000 */
[----:B------:R-:W-:Y:S01]  /*14280*/  ISETP.GE.AND P2, PT, R2, R244, PT ;  /* 0x000000f40200720c */ /* 0x000fe20003f46270 */
[----:B------:R-:W-:Y:S01]  /*14290*/  MUFU.TANH R14, R14 ;  /* 0x0000000e000e7308 */ /* 0x000fe20000002400 */
[----:B------:R-:W-:Y:S01]  /*142a0*/  LOP3.LUT R231, R231, 0xfffffffb, RZ, 0xc0, !PT ;  /* 0xfffffffbe7e77812 */ /* 0x000fe200078ec0ff */
[----:B------:R1:W-:Y:S03]  /*142b0*/  STL [R1+0x58], R4 ;  /* 0x0000580401007387 */ /* 0x0003e60000100800 */
[----:B------:R-:W-:Y:S01]  /*142c0*/  @P0 LOP3.LUT R231, R231, 0x4, RZ, 0xfc, !PT ;  /* 0x00000004e7e70812 */ /* 0x000fe200078efcff */
[----:B-1----:R-:W-:Y:S02]  /*142d0*/  IMAD.MOV.U32 R4, RZ, RZ, R3 ;  /* 0x000000ffff047224 */ /* 0x002fe400078e0003 */
[----:B------:R-:W-:Y:S02]  /*142e0*/  IMAD.IADD R3, R235, 0x1, -R2 ;  /* 0x00000001eb037824 */ /* 0x000fe400078e0a02 */
[----:B------:R1:W-:Y:S03]  /*142f0*/  I2F R10, R4 ;  /* 0x00000004000a7306 */ /* 0x0003e60000201400 */
[----:B------:R-:W-:-:S02]  /*14300*/  IABS R3, R3 ;  /* 0x0000000300037213 */ /* 0x000fc40000000000 */
[----:B-1----:R-:W-:Y:S02]  /*14310*/  FSEL R4, R8, -INF , !P5 ;  /* 0xff80000008047808 */ /* 0x002fe40006800000 */
[----:B------:R-:W-:-:S03]  /*14320*/  ISETP.LT.OR P5, PT, R2, R239, P2 ;  /* 0x000000ef0200720c */ /* 0x000fc600017a1670 */
[----:B------:R1:W-:Y:S02]  /*14330*/  STL [R1+0x2c], R4 ;  /* 0x00002c0401007387 */ /* 0x0003e40000100800 */
[----:B-1----:R-:W-:Y:S02]  /*14340*/  IMAD.MOV.U32 R4, RZ, RZ, R3 ;  /* 0x000000ffff047224 */ /* 0x002fe400078e0003 */
        /* <DEDUP_REMOVED lines=22> */
[----:B------:R-:W-:Y:S01]  /*144b0*/  FMUL.FTZ R5, R93, c[0x0][0x2ec] ;  /* 0x0000bb005d057a20 */ /* 0x000fe20000410000 */
[----:B------:R-:W-:Y:S01]  /*144c0*/  FSEL R93, R13, -INF , !P3 ;  /* 0xff8000000d5d7808 */ /* 0x000fe20005800000 */
[----:B------:R1:W3:Y:S01]  /*144d0*/  I2F R6, R4 ;  /* 0x0000000400067306 */ /* 0x0002e20000201400 */
[----:B------:R-:W-:Y:S01]  /*144e0*/  ISETP.GE.AND P3, PT, R2, R245, PT ;  /* 0x000000f50200720c */ /* 0x000fe20003f66270 */
[----:B--2---:R-:W-:-:S06]  /*144f0*/  FFMA.FTZ R9, R9, -UR35, R15 ;  /* 0x8000002309097c23 */ /* 0x004fcc000801000f */
[----:B------:R-:W2:Y:S01]  /*14500*/  I2F R3, R3 ;  /* 0x0000000300037306 */ /* 0x000ea20000201400 */
[----:B-1----:R-:W-:-:S07]  /*14510*/  FMUL.FTZ R4, R95, c[0x0][0x2ec] ;  /* 0x0000bb005f047a20 */ /* 0x002fce0000410000 */
[----:B------:R-:W1:Y:S01]  /*14520*/  MUFU.TANH R5, R5 ;  /* 0x0000000500057308 */ /* 0x000e620000002400 */
[----:B---3--:R-:W-:Y:S02]  /*14530*/  FFMA.FTZ R6, R6, -UR35, R16 ;  /* 0x8000002306067c23 */ /* 0x008fe40008010010 */
[----:B--2---:R-:W-:-:S05]  /*14540*/  FFMA.FTZ R12, R3, -UR35, R17 ;  /* 0x80000023030c7c23 */ /* 0x004fca0008010011 */
[----:B------:R-:W2:Y:S01]  /*14550*/  MUFU.TANH R4, R4 ;  /* 0x0000000400047308 */ /* 0x000ea20000002400 */
[----:B------:R-:W-:Y:S02]  /*14560*/  FSEL R3, R11, -INF , !P4 ;  /* 0xff8000000b037808 */ /* 0x000fe40006000000 */
[----:B------:R-:W-:-:S03]  /*14570*/  ISETP.LT.OR P4, PT, R2, R237, P0 ;  /* 0x000000ed0200720c */ /* 0x000fc60000781670 */
[----:B------:R3:W-:Y:S01]  /*14580*/  STL [R1+0x3c], R3 ;  /* 0x00003c0301007387 */ /* 0x0007e20000100800 */
[----:B-1----:R-:W-:-:S05]  /*14590*/  FFMA.FTZ R5, R10, -UR35, R5 ;  /* 0x800000230a057c23 */ /* 0x002fca0008010005 */
[----:B------:R-:W-:Y:S02]  /*145a0*/  FSEL R104, R5, -INF , !P6 ;  /* 0xff80000005687808 */ /* 0x000fe40007000000 */
[----:B------:R-:W-:Y:S01]  /*145b0*/  ISETP.LT.OR P6, PT, R2, R240, P3 ;  /* 0x000000f00200720c */ /* 0x000fe20001fc1670 */
[----:B--2---:R-:W-:Y:S01]  /*145c0*/  FFMA.FTZ R4, R8, -UR35, R4 ;  /* 0x8000002308047c23 */ /* 0x004fe20008010004 */
[----:B------:R-:W-:Y:S01]  /*145d0*/  LOP3.LUT P3, RZ, R231, 0x8, RZ, 0xc0, !PT ;  /* 0x00000008e7ff7812 */ /* 0x000fe2000786c0ff */
[----:B------:R-:W-:Y:S01]  /*145e0*/  FFMA.FTZ R8, R18, -UR35, R14 ;  /* 0x8000002312087c23 */ /* 0x000fe2000801000e */
[----:B------:R-:W-:Y:S02]  /*145f0*/  FSEL R92, R9, -INF , !P6 ;  /* 0xff800000095c7808 */ /* 0x000fe40007000000 */
[----:B------:R-:W-:Y:S02]  /*14600*/  FSEL R95, R7, -INF , !P3 ;  /* 0xff800000075f7808 */ /* 0x000fe40005800000 */
[----:B---3--:R-:W-:-:S02]  /*14610*/  FSEL R3, R4, -INF , !P5 ;  /* 0xff80000004037808 */ /* 0x008fc40006800000 */
[----:B------:R-:W-:Y:S02]  /*14620*/  ISETP.LT.OR P5, PT, R2, R239, P2 ;  /* 0x000000ef0200720c */ /* 0x000fe400017a1670 */
[C---:B------:R-:W-:Y:S01]  /*14630*/  LOP3.LUT P2, RZ, R231.reuse, 0x4, RZ, 0xc0, !PT ;  /* 0x00000004e7ff7812 */ /* 0x040fe2000784c0ff */
[----:B------:R1:W-:Y:S01]  /*14640*/  STL [R1+0x24], R3 ;  /* 0x0000240301007387 */ /* 0x0003e20000100800 */
        /* <DEDUP_REMOVED lines=11> */
[C---:B------:R-:W-:Y:S01]  /*14700*/  ISETP.LT.OR P6, PT, R2.reuse, R240, P3 ;  /* 0x000000f00200720c */ /* 0x040fe20001fc1670 */
[----:B------:R1:W-:Y:S01]  /*14710*/  I2F R18, R4 ;  /* 0x0000000400127306 */ /* 0x0003e20000201400 */
[----:B------:R-:W-:-:S02]  /*14720*/  ISETP.LT.OR P1, PT, R2, R238, P1 ;  /* 0x000000ee0200720c */ /* 0x000fc40000f21670 */
[----:B------:R-:W-:Y:S02]  /*14730*/  IABS R3, R3 ;  /* 0x0000000300037213 */ /* 0x000fe40000000000 */
[----:B------:R-:W-:Y:S02]  /*14740*/  ISETP.LT.OR P0, PT, R2, R237, P0 ;  /* 0x000000ed0200720c */ /* 0x000fe40000701670 */
[C---:B------:R-:W-:Y:S02]  /*14750*/  LOP3.LUT P3, RZ, R231.reuse, 0x2, RZ, 0xc0, !PT ;  /* 0x00000002e7ff7812 */ /* 0x040fe4000786c0ff */
[----:B------:R-:W-:Y:S02]  /*14760*/  LOP3.LUT R231, R231, 0xfffffff7, RZ, 0xc0, !PT ;  /* 0xfffffff7e7e77812 */ /* 0x000fe400078ec0ff */
[----:B------:R-:W-:-:S03]  /*14770*/  FSEL R38, R12, -INF , !P3 ;  /* 0xff8000000c267808 */ /* 0x000fc60005800000 */
[----:B------:R-:W-:Y:S02]  /*14780*/  @P1 LOP3.LUT R231, R231, 0x8, RZ, 0xfc, !PT ;  /* 0x00000008e7e71812 */ /* 0x000fe400078efcff */
[----:B-1----:R-:W-:Y:S02]  /*14790*/  FSEL R4, R8, -INF , !P2 ;  /* 0xff80000008047808 */ /* 0x002fe40005000000 */
[----:B------:R-:W-:Y:S02]  /*147a0*/  ISETP.GE.AND P2, PT, R2, R244, PT ;  /* 0x000000f40200720c */ /* 0x000fe40003f46270 */
[----:B------:R-:W-:Y:S01]  /*147b0*/  LOP3.LUT R231, R231, 0xfffffffb, RZ, 0xc0, !PT ;  /* 0xfffffffbe7e77812 */ /* 0x000fe200078ec0ff */
[----:B------:R1:W-:Y:S03]  /*147c0*/  STL [R1+0x38], R4 ;  /* 0x0000380401007387 */ /* 0x0003e60000100800 */
[----:B------:R-:W-:Y:S01]  /*147d0*/  @P0 LOP3.LUT R231, R231, 0x4, RZ, 0xfc, !PT ;  /* 0x00000004e7e70812 */ /* 0x000fe200078efcff */
[----:B-1----:R-:W-:Y:S01]  /*147e0*/  IMAD.MOV.U32 R4, RZ, RZ, R3 ;  /* 0x000000ffff047224 */ /* 0x002fe200078e0003 */
[----:B------:R-:W-:-:S02]  /*147f0*/  IABS R3, R5 ;  /* 0x0000000500037213 */ /* 0x000fc40000000000 */
[----:B------:R-:W-:Y:S01]  /*14800*/  FSEL R5, R6, -INF , !P5 ;  /* 0xff80000006057808 */ /* 0x000fe20006800000 */
[----:B------:R1:W-:Y:S01]  /*14810*/  I2F R9, R4 ;  /* 0x0000000400097306 */ /* 0x0003e20000201400 */
[----:B------:R-:W-:-:S03]  /*14820*/  ISETP.LT.OR P5, PT, R2, R239, P2 ;  /* 0x000000ef0200720c */ /* 0x000fc600017a1670 */
[----:B------:R2:W-:Y:S01]  /*14830*/  STL [R1+0x18], R5 ;  /* 0x0000180501007387 */ /* 0x0005e20000100800 */
[----:B-1----:R-:W-:Y:S02]  /*14840*/  IMAD.MOV.U32 R4, RZ, RZ, R3 ;  /* 0x000000ffff047224 */ /* 0x002fe400078e0003 */
[----:B------:R-:W-:Y:S02]  /*14850*/  IMAD.IADD R3, R234, 0x1, -R2 ;  /* 0x00000001ea037824 */ /* 0x000fe400078e0a02 */
[----:B------:R1:W-:Y:S03]  /*14860*/  I2F R6, R4 ;  /* 0x0000000400067306 */ /* 0x0003e60000201400 */
[----:B------:R-:W-:-:S05]  /*14870*/  IABS R3, R3 ;  /* 0x0000000300037213 */ /* 0x000fca0000000000 */
[----:B------:R3:W-:Y:S01]  /*14880*/  I2F R8, R3 ;  /* 0x0000000300087306 */ /* 0x0007e20000201400 */
[----:B-1----:R-:W-:Y:S01]  /*14890*/  IMAD.IADD R4, R241, 0x1, -R2 ;  /* 0x00000001f1047824 */ /* 0x002fe200078e0a02 */
[----:B------:R-:W-:-:S04]  /*148a0*/  IADD3 R2, R0, 0x38, RZ ;  /* 0x0000003800027810 */ /* 0x000fc80007ffe0ff */
[----:B------:R-:W-:Y:S01]  /*148b0*/  IABS R4, R4 ;  /* 0x0000000400047213 */ /* 0x000fe20000000000 */
[--C-:B--2---:R-:W-:Y:S01]  /*148c0*/  IMAD.IADD R5, R235, 0x1, -R2.reuse ;  /* 0x00000001eb057824 */ /* 0x104fe200078e0a02 */
[----:B------:R-:W-:Y:S01]  /*148d0*/  ISETP.GE.AND P3, PT, R2, R245, PT ;  /* 0x000000f50200720c */ /* 0x000fe20003f66270 */
[----:B---3--:R-:W-:Y:S01]  /*148e0*/  IMAD.IADD R3, R236, 0x1, -R2 ;  /* 0x00000001ec037824 */ /* 0x008fe200078e0a02 */
[----:B------:R1:W-:Y:S01]  /*148f0*/  I2F R17, R4 ;  /* 0x0000000400117306 */ /* 0x0003e20000201400 */
[C---:B------:R-:W-:Y:S02]  /*14900*/  ISETP.GE.AND P2, PT, R2.reuse, R244, PT ;  /* 0x000000f40200720c */ /* 0x040fe40003f46270 */
[C---:B------:R-:W-:Y:S02]  /*14910*/  ISETP.GE.AND P1, PT, R2.reuse, R243, PT ;  /* 0x000000f30200720c */ /* 0x040fe40003f26270 */
[----:B------:R-:W-:Y:S02]  /*14920*/  IABS R3, R3 ;  /* 0x0000000300037213 */ /* 0x000fe40000000000 */
[----:B------:R-:W-:-:S02]  /*14930*/  ISETP.GE.AND P0, PT, R2, R242, PT ;  /* 0x000000f20200720c */ /* 0x000fc40003f06270 */
[----:B------:R-:W-:Y:S01]  /*14940*/  ISETP.LT.OR P1, PT, R2, R238, P1 ;  /* 0x000000ee0200720c */ /* 0x000fe20000f21670 */
[----:B-1----:R-:W-:Y:S01]  /*14950*/  IMAD.MOV.U32 R4, RZ, RZ, R3 ;  /* 0x000000ffff047224 */ /* 0x002fe200078e0003 */
[----:B------:R-:W-:Y:S01]  /*14960*/  IABS R3, R5 ;  /* 0x0000000500037213 */ /* 0x000fe20000000000 */
[----:B------:R-:W-:Y:S02]  /*14970*/  FMUL.FTZ R5, R103, c[0x0][0x2ec] ;  /* 0x0000bb0067057a20 */ /* 0x000fe40000410000 */
[----:B------:R-:W-:Y:S08]  /*14980*/  I2F R7, R4 ;  /* 0x0000000400077306 */ /* 0x000ff00000201400 */
[----:B------:R1:W-:Y:S08]  /*14990*/  I2F R4, R3 ;  /* 0x0000000300047306 */ /* 0x0003f00000201400 */
[----:B------:R2:W-:Y:S01]  /*149a0*/  MUFU.TANH R10, R5 ;  /* 0x00000005000a7308 */ /* 0x0005e20000002400 */
[----:B-1----:R-:W-:-:S02]  /*149b0*/  FMUL.FTZ R3, R109, c[0x0][0x2ec] ;  /* 0x0000bb006d037a20 */ /* 0x002fc40000410000 */
[----:B------:R-:W-:-:S05]  /*149c0*/  IMAD.MOV.U32 R109, RZ, RZ, R129 ;  /* 0x000000ffff6d7224 */ /* 0x000fca00078e0081 */
[----:B------:R1:W-:Y:S01]  /*149d0*/  MUFU.TANH R16, R3 ;  /* 0x0000000300107308 */ /* 0x0003e20000002400 */
[----:B--2---:R-:W-:Y:S02]  /*149e0*/  FMUL.FTZ R5, R84, c[0x0][0x2ec] ;  /* 0x0000bb0054057a20 */ /* 0x004fe40000410000 */
[----:B------:R-:W-:-:S05]  /*149f0*/  IMAD.MOV.U32 R84, RZ, RZ, R114 ;  /* 0x000000ffff547224 */ /* 0x000fca00078e0072 */
[----:B------:R2:W3:Y:S01]  /*14a00*/  MUFU.TANH R11, R5 ;  /* 0x00000005000b7308 */ /* 0x0004e20000002400 */
[----:B-1----:R-:W-:-:S07]  /*14a10*/  FMUL.FTZ R3, R111, c[0x0][0x2ec] ;  /* 0x0000bb006f037a20 */ /* 0x002fce0000410000 */
[----:B------:R1:W4:Y:S01]  /*14a20*/  MUFU.TANH R15, R3 ;  /* 0x00000003000f7308 */ /* 0x0003220000002400 */
[----:B--2---:R-:W-:Y:S02]  /*14a30*/  FMUL.FTZ R5, R86, c[0x0][0x2ec] ;  /* 0x0000bb0056057a20 */ /* 0x004fe40000410000 */
[----:B---3--:R-:W-:-:S05]  /*14a40*/  FFMA.FTZ R7, R7, -UR35, R11 ;  /* 0x8000002307077c23 */ /* 0x008fca000801000b */
[----:B------:R2:W3:Y:S01]  /*14a50*/  MUFU.TANH R13, R5 ;  /* 0x00000005000d7308 */ /* 0x0004e20000002400 */
[----:B------:R-:W-:Y:S02]  /*14a60*/  FMUL.FTZ R11, R88, c[0x0][0x2ec] ;  /* 0x0000bb00580b7a20 */ /* 0x000fe40000410000 */
[----:B-1----:R-:W-:-:S05]  /*14a70*/  FMUL.FTZ R3, R101, c[0x0][0x2ec] ;  /* 0x0000bb0065037a20 */ /* 0x002fca0000410000 */
[----:B------:R-:W-:Y:S01]  /*14a80*/  MUFU.TANH R11, R11 ;  /* 0x0000000b000b7308 */ /* 0x000fe20000002400 */
[----:B----4-:R-:W-:-:S05]  /*14a90*/  FFMA.FTZ R6, R6, -UR35, R15 ;  /* 0x8000002306067c23 */ /* 0x010fca000801000f */
[----:B------:R-:W-:Y:S01]  /*14aa0*/  FSEL R252, R6, -INF , !P5 ;  /* 0xff80000006fc7808 */ /* 0x000fe20006800000 */
[----:B--2---:R-:W-:Y:S01]  /*14ab0*/  FFMA.FTZ R5, R9, -UR35, R16 ;  /* 0x8000002309057c23 */ /* 0x004fe20008010010 */
[----:B------:R1:W2:Y:S01]  /*14ac0*/  MUFU.TANH R14, R3 ;  /* 0x00000003000e7308 */ /* 0x0002a20000002400 */
[----:B------:R-:W-:Y:S01]  /*14ad0*/  FFMA.FTZ R9, R17, -UR35, R10 ;  /* 0x8000002311097c23 */ /* 0x000fe2000801000a */
[----:B------:R-:W-:Y:S01]  /*14ae0*/  ISETP.LT.OR P5, PT, R2, R239, P2 ;  /* 0x000000ef0200720c */ /* 0x000fe200017a1670 */
[----:B---3--:R-:W-:Y:S01]  /*14af0*/  FFMA.FTZ R10, R4, -UR35, R13 ;  /* 0x80000023040a7c23 */ /* 0x008fe2000801000d */
[----:B------:R-:W-:Y:S01]  /*14b00*/  FSEL R135, R5, -INF , !P6 ;  /* 0xff80000005877808 */ /* 0x000fe20007000000 */
[----:B------:R-:W-:Y:S01]  /*14b10*/  IMAD.IADD R4, R241, 0x1, -R2 ;  /* 0x00000001f1047824 */ /* 0x000fe200078e0a02 */
[----:B------:R-:W-:Y:S02]  /*14b20*/  ISETP.LT.OR P6, PT, R2, R240, P3 ;  /* 0x000000f00200720c */ /* 0x000fe40001fc1670 */
[----:B------:R-:W-:-:S02]  /*14b30*/  LOP3.LUT P3, RZ, R231, 0x8, RZ, 0xc0, !PT ;  /* 0x00000008e7ff7812 */ /* 0x000fc4000786c0ff */
[----:B------:R-:W-:Y:S02]  /*14b40*/  IABS R4, R4 ;  /* 0x0000000400047213 */ /* 0x000fe40000000000 */
[C---:B------:R-:W-:Y:S02]  /*14b50*/  LOP3.LUT P2, RZ, R231.reuse, 0x4, RZ, 0xc0, !PT ;  /* 0x00000004e7ff7812 */ /* 0x040fe4000784c0ff */
[----:B------:R3:W-:Y:S01]  /*14b60*/  I2F R16, R4 ;  /* 0x0000000400107306 */ /* 0x0007e20000201400 */
[----:B------:R-:W-:Y:S01]  /*14b70*/  LOP3.LUT R231, R231, 0xfffffffd, RZ, 0xc0, !PT ;  /* 0xfffffffde7e77812 */ /* 0x000fe200078ec0ff */
[----:B-1----:R-:W-:Y:S01]  /*14b80*/  FMUL.FTZ R3, R102, c[0x0][0x2ec] ;  /* 0x0000bb0066037a20 */ /* 0x002fe20000410000 */
[----:B------:R-:W-:Y:S01]  /*14b90*/  FSEL R134, R7, -INF , !P6 ;  /* 0xff80000007867808 */ /* 0x000fe20007000000 */
[----:B--2---:R-:W-:Y:S01]  /*14ba0*/  FFMA.FTZ R8, R8, -UR35, R14 ;  /* 0x8000002308087c23 */ /* 0x004fe2000801000e */
[----:B------:R-:W-:Y:S02]  /*14bb0*/  @P1 LOP3.LUT R231, R231, 0x2, RZ, 0xfc, !PT ;  /* 0x00000002e7e71812 */ /* 0x000fe400078efcff */
[----:B------:R-:W-:Y:S01]  /*14bc0*/  FSEL R249, R10, -INF , !P5 ;  /* 0xff8000000af97808 */ /* 0x000fe20006800000 */
[----:B------:R-:W1:Y:S01]  /*14bd0*/  MUFU.TANH R3, R3 ;  /* 0x0000000300037308 */ /* 0x000e620000002400 */
[----:B------:R-:W-:Y:S01]  /*14be0*/  FSEL R6, R8, -INF , !P3 ;  /* 0xff80000008067808 */ /* 0x000fe20005800000 */
[----:B------:R-:W-:Y:S01]  /*14bf0*/  FMUL.FTZ R10, R99, c[0x0][0x2ec] ;  /* 0x0000bb00630a7a20 */ /* 0x000fe20000410000 */
[----:B---3--:R-:W-:Y:S01]  /*14c00*/  FSEL R4, R9, -INF , !P2 ;  /* 0xff80000009047808 */ /* 0x008fe20005000000 */
[----:B------:R-:W-:-:S04]  /*14c10*/  FMUL.FTZ R9, R97, c[0x0][0x2ec] ;  /* 0x0000bb0061097a20 */ /* 0x000fc80000410000 */
[----:B------:R-:W-:Y:S01]  /*14c20*/  MUFU.TANH R10, R10 ;  /* 0x0000000a000a7308 */ /* 0x000fe20000002400 */
[----:B-1----:R-:W-:-:S07]  /*14c30*/  FFMA.FTZ R3, R18, -UR35, R3 ;  /* 0x8000002312037c23 */ /* 0x002fce0008010003 */
[----:B------:R1:W-:Y:S01]  /*14c40*/  MUFU.TANH R13, R9 ;  /* 0x00000009000d7308 */ /* 0x0003e20000002400 */
[----:B------:R-:W-:Y:S02]  /*14c50*/  FSEL R3, R3, -INF , !P4 ;  /* 0xff80000003037808 */ /* 0x000fe40006000000 */
[----:B------:R-:W-:-:S03]  /*14c60*/  ISETP.LT.OR P4, PT, R2, R237, P0 ;  /* 0x000000ed0200720c */ /* 0x000fc60000781670 */
[----:B------:R2:W-:Y:S04]  /*14c70*/  STL [R1+0x20], R3 ;  /* 0x0000200301007387 */ /* 0x0005e80000100800 */
[----:B------:R-:W-:Y:S04]  /*14c80*/  STL [R1+0x4], R6 ;  /* 0x0000040601007387 */ /* 0x000fe80000100800 */
[----:B------:R3:W-:Y:S01]  /*14c90*/  STL [R1+0x10], R4 ;  /* 0x0000100401007387 */ /* 0x0007e20000100800 */
[----:B-1----:R-:W-:-:S06]  /*14ca0*/  FMUL.FTZ R9, R98, c[0x0][0x2ec] ;  /* 0x0000bb0062097a20 */ /* 0x002fcc0000410000 */
[----:B------:R-:W-:Y:S01]  /*14cb0*/  MUFU.TANH R9, R9 ;  /* 0x0000000900097308 */ /* 0x000fe20000002400 */
[----:B--2---:R-:W-:Y:S01]  /*14cc0*/  IMAD.IADD R3, R234, 0x1, -R2 ;  /* 0x00000001ea037824 */ /* 0x004fe200078e0a02 */
[----:B------:R-:W-:-:S04]  /*14cd0*/  IADD3 R2, R0, 0x39, RZ ;  /* 0x0000003900027810 */ /* 0x000fc80007ffe0ff */
[----:B------:R-:W-:Y:S02]  /*14ce0*/  IABS R3, R3 ;  /* 0x0000000300037213 */ /* 0x000fe40000000000 */
[C---:B------:R-:W-:Y:S02]  /*14cf0*/  ISETP.GE.AND P3, PT, R2.reuse, R245, PT ;  /* 0x000000f50200720c */ /* 0x040fe40003f66270 */
[----:B------:R1:W-:Y:S01]  /*14d00*/  I2F R5, R3 ;  /* 0x0000000300057306 */ /* 0x0003e20000201400 */
[C---:B------:R-:W-:Y:S02]  /*14d10*/  ISETP.GE.AND P2, PT, R2.reuse, R244, PT ;  /* 0x000000f40200720c */ /* 0x040fe40003f46270 */
[C---:B------:R-:W-:Y:S02]  /*14d20*/  ISETP.GE.AND P1, PT, R2.reuse, R243, PT ;  /* 0x000000f30200720c */ /* 0x040fe40003f26270 */
[C---:B------:R-:W-:Y:S02]  /*14d30*/  ISETP.GE.AND P0, PT, R2.reuse, R242, PT ;  /* 0x000000f20200720c */ /* 0x040fe40003f06270 */
[----:B------:R-:W-:-:S02]  /*14d40*/  ISETP.LT.OR P6, PT, R2, R240, P3 ;  /* 0x000000f00200720c */ /* 0x000fc40001fc1670 */
[C---:B------:R-:W-:Y:S02]  /*14d50*/  ISETP.LT.OR P5, PT, R2.reuse, R239, P2 ;  /* 0x000000ef0200720c */ /* 0x040fe400017a1670 */
[C---:B------:R-:W-:Y:S02]  /*14d60*/  ISETP.LT.OR P1, PT, R2.reuse, R238, P1 ;  /* 0x000000ee0200720c */ /* 0x040fe40000f21670 */
[----:B------:R-:W-:Y:S02]  /*14d70*/  ISETP.LT.OR P0, PT, R2, R237, P0 ;  /* 0x000000ed0200720c */ /* 0x000fe40000701670 */
[C---:B------:R-:W-:Y:S01]  /*14d80*/  LOP3.LUT P3, RZ, R231.reuse, 0x2, RZ, 0xc0, !PT ;  /* 0x00000002e7ff7812 */ /* 0x040fe2000786c0ff */
[----:B-1----:R-:W-:Y:S01]  /*14d90*/  IMAD.IADD R3, R236, 0x1, -R2 ;  /* 0x00000001ec037824 */ /* 0x002fe200078e0a02 */
[----:B------:R-:W-:-:S04]  /*14da0*/  LOP3.LUT R231, R231, 0xfffffff7, RZ, 0xc0, !PT ;  /* 0xfffffff7e7e77812 */ /* 0x000fc800078ec0ff */
[----:B------:R-:W-:-:S03]  /*14db0*/  IABS R3, R3 ;  /* 0x0000000300037213 */ /* 0x000fc60000000000 */
[----:B------:R-:W-:Y:S02]  /*14dc0*/  @P1 LOP3.LUT R231, R231, 0x8, RZ, 0xfc, !PT ;  /* 0x00000008e7e71812 */ /* 0x000fe400078efcff */
[----:B---3--:R-:W-:Y:S02]  /*14dd0*/  IMAD.MOV.U32 R4, RZ, RZ, R3 ;  /* 0x000000ffff047224 */ /* 0x008fe400078e0003 */
[----:B------:R-:W-:Y:S01]  /*14de0*/  IMAD.IADD R3, R235, 0x1, -R2 ;  /* 0x00000001eb037824 */ /* 0x000fe200078e0a02 */
[----:B------:R-:W-:Y:S01]  /*14df0*/  LOP3.LUT R231, R231, 0xfffffffb, RZ, 0xc0, !PT ;  /* 0xfffffffbe7e77812 */ /* 0x000fe200078ec0ff */
[----:B------:R1:W-:Y:S03]  /*14e00*/  I2F R6, R4 ;  /* 0x0000000400067306 */ /* 0x0003e60000201400 */
[----:B------:R-:W-:Y:S02]  /*14e10*/  IABS R3, R3 ;  /* 0x0000000300037213 */ /* 0x000fe40000000000 */
[----:B------:R-:W-:-:S03]  /*14e20*/  @P0 LOP3.LUT R231, R231, 0x4, RZ, 0xfc, !PT ;  /* 0x00000004e7e70812 */ /* 0x000fc600078efcff */
[----:B-1----:R-:W-:Y:S02]  /*14e30*/  IMAD.MOV.U32 R4, RZ, RZ, R3 ;  /* 0x000000ffff047224 */ /* 0x002fe400078e0003 */
[----:B------:R-:W-:Y:S02]  /*14e40*/  IMAD.IADD R3, R234, 0x1, -R2 ;  /* 0x00000001ea037824 */ /* 0x000fe400078e0a02 */
[----:B------:R1:W-:Y:S03]  /*14e50*/  I2F R8, R4 ;  /* 0x0000000400087306 */ /* 0x0003e60000201400 */
[----:B------:R-:W-:-:S05]  /*14e60*/  IABS R3, R3 ;  /* 0x0000000300037213 */ /* 0x000fca0000000000 */
[----:B------:R2:W3:Y:S01]  /*14e70*/  I2F R7, R3 ;  /* 0x0000000300077306 */ /* 0x0004e20000201400 */
[----:B-1----:R-:W-:Y:S01]  /*14e80*/  IMAD.IADD R4, R241, 0x1, -R2 ;  /* 0x00000001f1047824 */ /* 0x002fe200078e0a02 */
[----:B------:R-:W-:-:S04]  /*14e90*/  IADD3 R2, R0, 0x40, RZ ;  /* 0x0000004000027810 */ /* 0x000fc80007ffe0ff */
[----:B------:R-:W-:Y:S02]  /*14ea0*/  IABS R4, R4 ;  /* 0x0000000400047213 */ /* 0x000fe40000000000 */
[----:B------:R-:W-:Y:S01]  /*14eb0*/  ISETP.GE.AND P2, PT, R2, R244, PT ;  /* 0x000000f40200720c */ /* 0x000fe20003f46270 */
[----:B--2---:R-:W-:Y:S01]  /*14ec0*/  IMAD.IADD R3, R236, 0x1, -R2 ;  /* 0x00000001ec037824 */ /* 0x004fe200078e0a02 */
[----:B------:R1:W2:Y:S01]  /*14ed0*/  I2F R12, R4 ;  /* 0x00000004000c7306 */ /* 0x0002a20000201400 */
[C---:B------:R-:W-:Y:S01]  /*14ee0*/  ISETP.GE.AND P1, PT, R2.reuse, R243, PT ;  /* 0x000000f30200720c */ /* 0x040fe20003f26270 */
[----:B---3--:R-:W-:Y:S01]  /*14ef0*/  FFMA.FTZ R13, R7, -UR35, R13 ;  /* 0x80000023070d7c23 */ /* 0x008fe2000801000d */
[C---:B------:R-:W-:Y:S02]  /*14f00*/  ISETP.GE.AND P0, PT, R2.reuse, R242, PT ;  /* 0x000000f20200720c */ /* 0x040fe40003f06270 */
[----:B------:R-:W-:Y:S02]  /*14f10*/  IABS R3, R3 ;  /* 0x0000000300037213 */ /* 0x000fe40000000000 */
[----:B------:R-:W-:-:S04]  /*14f20*/  ISETP.LT.OR P1, PT, R2, R238, P1 ;  /* 0x000000ee0200720c */ /* 0x000fc80000f21670 */
[----:B------:R-:W3:Y:S01]  /*14f30*/  I2F R3, R3 ;  /* 0x0000000300037306 */ /* 0x000ee20000201400 */
[----:B-1----:R-:W-:Y:S02]  /*14f40*/  FMUL.FTZ R4, R85, c[0x0][0x2ec] ;  /* 0x0000bb0055047a20 */ /* 0x002fe40000410000 */
[----:B--2---:R-:W-:-:S05]  /*14f50*/  FFMA.FTZ R12, R12, -UR35, R10 ;  /* 0x800000230c0c7c23 */ /* 0x004fca000801000a */
[----:B------:R1:W2:Y:S01]  /*14f60*/  MUFU.TANH R15, R4 ;  /* 0x00000004000f7308 */ /* 0x0002a20000002400 */
[----:B---3--:R-:W-:Y:S02]  /*14f70*/  FFMA.FTZ R11, R3, -UR35, R11 ;  /* 0x80000023030b7c23 */ /* 0x008fe4000801000b */
[----:B------:R-:W-:-:S05]  /*14f80*/  IMAD.IADD R3, R235, 0x1, -R2 ;  /* 0x00000001eb037824 */ /* 0x000fca00078e0a02 */
[----:B------:R-:W-:Y:S01]  /*14f90*/  IABS R3, R3 ;  /* 0x0000000300037213 */ /* 0x000fe20000000000 */
[----:B-1----:R-:W-:Y:S02]  /*14fa0*/  FMUL.FTZ R4, R87, c[0x0][0x2ec] ;  /* 0x0000bb0057047a20 */ /* 0x002fe40000410000 */
[----:B--2---:R-:W-:Y:S02]  /*14fb0*/  FFMA.FTZ R6, R6, -UR35, R15 ;  /* 0x8000002306067c23 */ /* 0x004fe4000801000f */
[----:B------:R1:W2:Y:S03]  /*14fc0*/  MUFU.TANH R14, R4 ;  /* 0x00000004000e7308 */ /* 0x0002a60000002400 */
[----:B------:R-:W-:Y:S01]  /*14fd0*/  FSEL R133, R6, -INF , !P6 ;  /* 0xff80000006857808 */ /* 0x000fe20007000000 */
[----:B-1----:R-:W-:Y:S02]  /*14fe0*/  FMUL.FTZ R4, R96, c[0x0][0x2ec] ;  /* 0x0000bb0060047a20 */ /* 0x002fe40000410000 */
[----:B--2---:R-:W-:-:S02]  /*14ff0*/  FFMA.FTZ R8, R8, -UR35, R14 ;  /* 0x8000002308087c23 */ /* 0x004fc4000801000e */
[----:B------:R-:W-:Y:S02]  /*15000*/  FMUL.FTZ R14, R61, c[0x0][0x2ec] ;  /* 0x0000bb003d0e7a20 */ /* 0x000fe40000410000 */
[----:B------:R-:W1:Y:S01]  /*15010*/  MUFU.TANH R4, R4 ;  /* 0x0000000400047308 */ /* 0x000e620000002400 */
[----:B------:R-:W-:Y:S02]  /*15020*/  FSEL R211, R8, -INF , !P5 ;  /* 0xff80000008d37808 */ /* 0x000fe40006800000 */
[----:B------:R-:W-:Y:S02]  /*15030*/  ISETP.LT.OR P5, PT, R2, R239, P2 ;  /* 0x000000ef0200720c */ /* 0x000fe400017a1670 */
[----:B------:R-:W-:-:S03]  /*15040*/  LOP3.LUT P2, RZ, R231, 0x4, RZ, 0xc0, !PT ;  /* 0x00000004e7ff7812 */ /* 0x000fc6000784c0ff */
[----:B------:R2:W-:Y:S01]  /*15050*/  MUFU.TANH R15, R14 ;  /* 0x0000000e000f7308 */ /* 0x0005e20000002400 */
[----:B------:R-:W-:Y:S01]  /*15060*/  FSEL R247, R12, -INF , !P2 ;  /* 0xff8000000cf77808 */ /* 0x000fe20005000000 */
[----:B------:R-:W-:Y:S02]  /*15070*/  FMUL.FTZ R12, R83, c[0x0][0x2ec] ;  /* 0x0000bb00530c7a20 */ /* 0x000fe40000410000 */
[----:B-1----:R-:W-:Y:S02]  /*15080*/  FFMA.FTZ R4, R5, -UR35, R4 ;  /* 0x8000002305047c23 */ /* 0x002fe40008010004 */
[----:B------:R-:W-:-:S03]  /*15090*/  FFMA.FTZ R5, R16, -UR35, R9 ;  /* 0x8000002310057c23 */ /* 0x000fc60008010009 */
[----:B------:R-:W-:Y:S01]  /*150a0*/  FSEL R248, R4, -INF , !P3 ;  /* 0xff80000004f87808 */ /* 0x000fe20005800000 */
[----:B------:R-:W-:Y:S01]  /*150b0*/  IMAD.MOV.U32 R4, RZ, RZ, R3 ;  /* 0x000000ffff047224 */ /* 0x000fe200078e0003 */
[----:B------:R-:W-:Y:S01]  /*150c0*/  ISETP.GE.AND P3, PT, R2, R245, PT ;  /* 0x000000f50200720c */ /* 0x000fe20003f66270 */
[----:B------:R-:W-:Y:S01]  /*150d0*/  IMAD.IADD R3, R234, 0x1, -R2 ;  /* 0x00000001ea037824 */ /* 0x000fe200078e0a02 */
[----:B------:R-:W-:Y:S01]  /*150e0*/  FSEL R250, R5, -INF , !P4 ;  /* 0xff80000005fa7808 */ /* 0x000fe20006000000 */
[----:B------:R1:W-:Y:S01]  /*150f0*/  I2F R10, R4 ;  /* 0x00000004000a7306 */ /* 0x0003e20000201400 */
[----:B------:R-:W-:Y:S01]  /*15100*/  ISETP.LT.OR P6, PT, R2, R240, P3 ;  /* 0x000000f00200720c */ /* 0x000fe20001fc1670 */
[----:B--2---:R-:W-:Y:S01]  /*15110*/  FMUL.FTZ R14, R62, c[0x0][0x2ec] ;  /* 0x0000bb003e0e7a20 */ /* 0x004fe20000410000 */
[----:B------:R-:W-:Y:S02]  /*15120*/  ISETP.LT.OR P4, PT, R2, R237, P0 ;  /* 0x000000ed0200720c */ /* 0x000fe40000781670 */
[----:B------:R-:W-:-:S02]  /*15130*/  IABS R3, R3 ;  /* 0x0000000300037213 */ /* 0x000fc40000000000 */
[C---:B------:R-:W-:Y:S01]  /*15140*/  LOP3.LUT P3, RZ, R231.reuse, 0x8, RZ, 0xc0, !PT ;  /* 0x00000008e7ff7812 */ /* 0x040fe2000786c0ff */
[----:B------:R-:W-:Y:S01]  /*15150*/  MUFU.TANH R14, R14 ;  /* 0x0000000e000e7308 */ /* 0x000fe20000002400 */
[----:B------:R-:W-:Y:S02]  /*15160*/  LOP3.LUT R231, R231, 0xfffffffd, RZ, 0xc0, !PT ;  /* 0xfffffffde7e77812 */ /* 0x000fe400078ec0ff */
[----:B------:R-:W-:Y:S02]  /*15170*/  FSEL R210, R13, -INF , !P3 ;  /* 0xff8000000dd27808 */ /* 0x000fe40005800000 */
[----:B------:R-:W-:Y:S02]  /*15180*/  @P1 LOP3.LUT R231, R231, 0x2, RZ, 0xfc, !PT ;  /* 0x00000002e7e71812 */ /* 0x000fe400078efcff */
[----:B------:R-:W-:Y:S01]  /*15190*/  FSEL R132, R11, -INF , !P6 ;  /* 0xff8000000b847808 */ /* 0x000fe20007000000 */
[----:B-1----:R-:W-:Y:S01]  /*151a0*/  IMAD.IADD R4, R241, 0x1, -R2 ;  /* 0x00000001f1047824 */ /* 0x002fe200078e0a02 */
[----:B------:R-:W-:Y:S01]  /*151b0*/  IADD3 R2, R0, 0x41, RZ ;  /* 0x0000004100027810 */ /* 0x000fe20007ffe0ff */
[----:B------:R1:W-:Y:S03]  /*151c0*/  I2F R9, R3 ;  /* 0x0000000300097306 */ /* 0x0003e60000201400 */
[----:B------:R-:W-:Y:S01]  /*151d0*/  IABS R4, R4 ;  /* 0x0000000400047213 */ /* 0x000fe20000000000 */
[----:B------:R-:W-:Y:S01]  /*151e0*/  IMAD.IADD R5, R235, 0x1, -R2 ;  /* 0x00000001eb057824 */ /* 0x000fe200078e0a02 */
[----:B------:R-:W-:-:S02]  /*151f0*/  ISETP.GE.AND P3, PT, R2, R245, PT ;  /* 0x000000f50200720c */ /* 0x000fc40003f66270 */
[C---:B------:R-:W-:Y:S01]  /*15200*/  ISETP.GE.AND P2, PT, R2.reuse, R244, PT ;  /* 0x000000f40200720c */ /* 0x040fe20003f46270 */
[----:B------:R2:W-:Y:S01]  /*15210*/  I2F R18, R4 ;  /* 0x0000000400127306 */ /* 0x0005e20000201400 */
[C---:B------:R-:W-:Y:S02]  /*15220*/  ISETP.GE.AND P1, PT, R2.reuse, R243, PT ;  /* 0x000000f30200720c */ /* 0x040fe40003f26270 */
[C---:B------:R-:W-:Y:S02]  /*15230*/  ISETP.GE.AND P0, PT, R2.reuse, R242, PT ;  /* 0x000000f20200720c */ /* 0x040fe40003f06270 */
[C---:B------:R-:W-:Y:S02]  /*15240*/  ISETP.LT.OR P6, PT, R2.reuse, R240, P3 ;  /* 0x000000f00200720c */ /* 0x040fe40001fc1670 */
[----:B------:R-:W-:Y:S01]  /*15250*/  ISETP.LT.OR P1, PT, R2, R238, P1 ;  /* 0x000000ee0200720c */ /* 0x000fe20000f21670 */
[----:B-1----:R-:W-:Y:S01]  /*15260*/  IMAD.IADD R3, R236, 0x1, -R2 ;  /* 0x00000001ec037824 */ /* 0x002fe200078e0a02 */
[----:B------:R-:W-:-:S02]  /*15270*/  ISETP.LT.OR P0, PT, R2, R237, P0 ;  /* 0x000000ed0200720c */ /* 0x000fc40000701670 */
[C---:B------:R-:W-:Y:S02]  /*15280*/  LOP3.LUT P3, RZ, R231.reuse, 0x2, RZ, 0xc0, !PT ;  /* 0x00000002e7ff7812 */ /* 0x040fe4000786c0ff */
[----:B------:R-:W-:Y:S02]  /*15290*/  IABS R3, R3 ;  /* 0x0000000300037213 */ /* 0x000fe40000000000 */
[----:B------:R-:W-:-:S03]  /*152a0*/  LOP3.LUT R231, R231, 0xfffffff7, RZ, 0xc0, !PT ;  /* 0xfffffff7e7e77812 */ /* 0x000fc600078ec0ff */
[----:B--2---:R-:W-:Y:S01]  /*152b0*/  IMAD.MOV.U32 R4, RZ, RZ, R3 ;  /* 0x000000ffff047224 */ /* 0x004fe200078e0003 */
[----:B------:R-:W-:Y:S01]  /*152c0*/  IABS R3, R5 ;  /* 0x0000000500037213 */ /* 0x000fe20000000000 */
[----:B------:R-:W-:Y:S01]  /*152d0*/  IMAD.IADD R5, R241, 0x1, -R2 ;  /* 0x00000001f1057824 */ /* 0x000fe200078e0a02 */
[----:B------:R-:W-:Y:S01]  /*152e0*/  @P1 LOP3.LUT R231, R231, 0x8, RZ, 0xfc, !PT ;  /* 0x00000008e7e71812 */ /* 0x000fe200078efcff */
[----:B------:R1:W-:Y:S03]  /*152f0*/  I2F R7, R4 ;  /* 0x0000000400077306 */ /* 0x0003e60000201400 */
        /* <DEDUP_REMOVED lines=14> */
[----:B------:R-:W-:-:S05]  /*153e0*/  FMUL.FTZ R15, R57, c[0x0][0x2ec] ;  /* 0x0000bb00390f7a20 */ /* 0x000fca0000410000 */
[----:B------:R2:W4:Y:S01]  /*153f0*/  MUFU.TANH R17, R4 ;  /* 0x0000000400117308 */ /* 0x0005220000002400 */
[----:B-1----:R-:W-:-:S07]  /*15400*/  FMUL.FTZ R5, R60, c[0x0][0x2ec] ;  /* 0x0000bb003c057a20 */ /* 0x002fce0000410000 */
[----:B------:R-:W-:Y:S01]  /*15410*/  MUFU.TANH R15, R15 ;  /* 0x0000000f000f7308 */ /* 0x000fe20000002400 */
[----:B---3--:R-:W-:Y:S02]  /*15420*/  FFMA.FTZ R8, R8, -UR35, R16 ;  /* 0x8000002308087c23 */ /* 0x008fe40008010010 */
[----:B--2---:R-:W-:-:S05]  /*15430*/  FMUL.FTZ R4, R90, c[0x0][0x2ec] ;  /* 0x0000bb005a047a20 */ /* 0x004fca0000410000 */
[----:B------:R-:W1:Y:S01]  /*15440*/  MUFU.TANH R5, R5 ;  /* 0x0000000500057308 */ /* 0x000e620000002400 */
[----:B----4-:R-:W-:-:S05]  /*15450*/  FFMA.FTZ R7, R7, -UR35, R17 ;  /* 0x8000002307077c23 */ /* 0x010fca0008010011 */
[----:B------:R-:W-:Y:S02]  /*15460*/  FSEL R123, R7, -INF , !P6 ;  /* 0xff800000077b7808 */ /* 0x000fe40007000000 */
[----:B------:R-:W2:Y:S01]  /*15470*/  MUFU.TANH R4, R4 ;  /* 0x0000000400047308 */ /* 0x000ea20000002400 */
[----:B-1----:R-:W-:-:S07]  /*15480*/  FFMA.FTZ R5, R9, -UR35, R5 ;  /* 0x8000002309057c23 */ /* 0x002fce0008010005 */
[----:B------:R1:W-:Y:S01]  /*15490*/  MUFU.TANH R16, R12 ;  /* 0x0000000c00107308 */ /* 0x0003e20000002400 */
[----:B------:R-:W-:Y:S01]  /*154a0*/  FSEL R209, R5, -INF , !P3 ;  /* 0xff80000005d17808 */ /* 0x000fe20005800000 */
[----:B--2---:R-:W-:Y:S02]  /*154b0*/  FFMA.FTZ R4, R10, -UR35, R4 ;  /* 0x800000230a047c23 */ /* 0x004fe40008010004 */
[----:B------:R-:W-:-:S03]  /*154c0*/  FMUL.FTZ R10, R63, c[0x0][0x2ec] ;  /* 0x0000bb003f0a7a20 */ /* 0x000fc60000410000 */
[----:B------:R-:W-:Y:S01]  /*154d0*/  FSEL R208, R4, -INF , !P5 ;  /* 0xff80000004d07808 */ /* 0x000fe20006800000 */
[----:B------:R-:W-:Y:S01]  /*154e0*/  FFMA.FTZ R4, R18, -UR35, R14 ;  /* 0x8000002312047c23 */ /* 0x000fe2000801000e */
[----:B------:R-:W-:Y:S01]  /*154f0*/  ISETP.LT.OR P5, PT, R2, R239, P2 ;  /* 0x000000ef0200720c */ /* 0x000fe200017a1670 */
[----:B------:R-:W2:Y:S01]  /*15500*/  MUFU.TANH R10, R10 ;  /* 0x0000000a000a7308 */ /* 0x000ea20000002400 */
[----:B------:R-:W-:Y:S01]  /*15510*/  IADD3 R2, R0, 0x48, RZ ;  /* 0x0000004800027810 */ /* 0x000fe20007ffe0ff */
[----:B-1----:R-:W-:Y:S01]  /*15520*/  FMUL.FTZ R12, R56, c[0x0][0x2ec] ;  /* 0x0000bb00380c7a20 */ /* 0x002fe20000410000 */
[----:B------:R-:W-:Y:S01]  /*15530*/  FSEL R232, R4, -INF , !P4 ;  /* 0xff80000004e87808 */ /* 0x000fe20006000000 */
[----:B------:R-:W-:Y:S01]  /*15540*/  FMUL.FTZ R14, R58, c[0x0][0x2ec] ;  /* 0x0000bb003a0e7a20 */ /* 0x000fe20000410000 */
[C---:B------:R-:W-:Y:S02]  /*15550*/  ISETP.GE.AND P3, PT, R2.reuse, R245, PT ;  /* 0x000000f50200720c */ /* 0x040fe40003f66270 */
[C---:B------:R-:W-:Y:S01]  /*15560*/  ISETP.GE.AND P2, PT, R2.reuse, R244, PT ;  /* 0x000000f40200720c */ /* 0x040fe20003f46270 */
[----:B------:R-:W-:Y:S01]  /*15570*/  MUFU.TANH R12, R12 ;  /* 0x0000000c000c7308 */ /* 0x000fe20000002400 */
[----:B------:R-:W-:-:S02]  /*15580*/  ISETP.GE.AND P1, PT, R2, R243, PT ;  /* 0x000000f30200720c */ /* 0x000fc40003f26270 */
[----:B------:R-:W-:Y:S02]  /*15590*/  ISETP.GE.AND P0, PT, R2, R242, PT ;  /* 0x000000f20200720c */ /* 0x000fe40003f06270 */
[----:B------:R-:W-:Y:S02]  /*155a0*/  FSEL R206, R8, -INF , !P5 ;  /* 0xff80000008ce7808 */ /* 0x000fe40006800000 */
[C---:B------:R-:W-:Y:S01]  /*155b0*/  ISETP.LT.OR P6, PT, R2.reuse, R240, P3 ;  /* 0x000000f00200720c */ /* 0x040fe20001fc1670 */
[----:B--2---:R-:W-:Y:S01]  /*155c0*/  FFMA.FTZ R11, R3, -UR35, R10 ;  /* 0x80000023030b7c23 */ /* 0x004fe2000801000a */
[----:B------:R-:W-:Y:S01]  /*155d0*/  ISETP.LT.OR P5, PT, R2, R239, P2 ;  /* 0x000000ef0200720c */ /* 0x000fe200017a1670 */
[----:B------:R-:W-:Y:S01]  /*155e0*/  IMAD.IADD R3, R236, 0x1, -R2 ;  /* 0x00000001ec037824 */ /* 0x000fe200078e0a02 */
[C---:B------:R-:W-:Y:S01]  /*155f0*/  ISETP.LT.OR P1, PT, R2.reuse, R238, P1 ;  /* 0x000000ee0200720c */ /* 0x040fe20000f21670 */
[----:B------:R-:W-:Y:S01]  /*15600*/  MUFU.TANH R14, R14 ;  /* 0x0000000e000e7308 */ /* 0x000fe20000002400 */
[----:B------:R-:W-:-:S02]  /*15610*/  ISETP.LT.OR P4, PT, R2, R237, P0 ;  /* 0x000000ed0200720c */ /* 0x000fc40000781670 */
[----:B------:R-:W-:Y:S02]  /*15620*/  IABS R3, R3 ;  /* 0x0000000300037213 */ /* 0x000fe40000000000 */
[C---:B------:R-:W-:Y:S02]  /*15630*/  LOP3.LUT P3, RZ, R231.reuse, 0x8, RZ, 0xc0, !PT ;  /* 0x00000008e7ff7812 */ /* 0x040fe4000786c0ff */
        /* <DEDUP_REMOVED lines=8> */
[----:B------:R-:W-:-:S02]  /*156c0*/  IABS R3, R3 ;  /* 0x0000000300037213 */ /* 0x000fc40000000000 */
[----:B------:R-:W-:Y:S01]  /*156d0*/  FSEL R207, R11, -INF , !P2 ;  /* 0xff8000000bcf7808 */ /* 0x000fe20005000000 */
[----:B------:R-:W-:Y:S02]  /*156e0*/  FMUL.FTZ R11, R126, c[0x0][0x2ec] ;  /* 0x0000bb007e0b7a20 */ /* 0x000fe40000410000 */
        /* <DEDUP_REMOVED lines=48> */
[----:B------:R-:W-:-:S02]  /*159f0*/  @P1 LOP3.LUT R231, R231, 0x8, RZ, 0xfc, !PT ;  /* 0x00000008e7e71812 */ /* 0x000fc400078efcff */
[----:B------:R-:W-:Y:S02]  /*15a00*/  FSEL R121, R9, -INF , !P6 ;  /* 0xff80000009797808 */ /* 0x000fe40007000000 */
[----:B------:R-:W-:Y:S01]  /*15a10*/  LOP3.LUT R231, R231, 0xfffffffb, RZ, 0xc0, !PT ;  /* 0xfffffffbe7e77812 */ /* 0x000fe200078ec0ff */
[----:B-1----:R-:W-:-:S03]  /*15a20*/  FMUL.FTZ R10, R54, c[0x0][0x2ec] ;  /* 0x0000bb00360a7a20 */ /* 0x002fc60000410000 */
[----:B------:R-:W-:-:S03]  /*15a30*/  @P0 LOP3.LUT R231, R231, 0x4, RZ, 0xfc, !PT ;  /* 0x00000004e7e70812 */ /* 0x000fc600078efcff */
[----:B------:R-:W-:Y:S01]  /*15a40*/  MUFU.TANH R10, R10 ;  /* 0x0000000a000a7308 */ /* 0x000fe20000002400 */
[----:B--2---:R-:W-:Y:S02]  /*15a50*/  FFMA.FTZ R4, R8, -UR35, R4 ;  /* 0x8000002308047c23 */ /* 0x004fe40008010004 */
[----:B------:R-:W-:Y:S02]  /*15a60*/  FFMA.FTZ R8, R18, -UR35, R14 ;  /* 0x8000002312087c23 */ /* 0x000fe4000801000e */
[----:B------:R-:W-:Y:S01]  /*15a70*/  FMUL.FTZ R14, R55, c[0x0][0x2ec] ;  /* 0x0000bb00370e7a20 */ /* 0x000fe20000410000 */
[----:B------:R-:W-:Y:S01]  /*15a80*/  FSEL R130, R4, -INF , !P5 ;  /* 0xff80000004827808 */ /* 0x000fe20006800000 */
[----:B------:R-:W-:Y:S01]  /*15a90*/  IMAD.MOV.U32 R4, RZ, RZ, R3 ;  /* 0x000000ffff047224 */ /* 0x000fe200078e0003 */
[----:B------:R-:W-:Y:S02]  /*15aa0*/  ISETP.LT.OR P5, PT, R2, R239, P2 ;  /* 0x000000ef0200720c */ /* 0x000fe400017a1670 */
        /* <DEDUP_REMOVED lines=10> */
[----:B------:R-:W-:Y:S02]  /*15b50*/  ISETP.GE.AND P0, PT, R2, R242, PT ;  /* 0x000000f20200720c */ /* 0x000fe40003f06270 */
[----:B------:R-:W-:-:S02]  /*15b60*/  FSEL R205, R8, -INF , !P4 ;  /* 0xff80000008cd7808 */ /* 0x000fc40006000000 */
[C---:B------:R-:W-:Y:S01]  /*15b70*/  ISETP.LT.OR P6, PT, R2.reuse, R240, P3 ;  /* 0x000000f00200720c */ /* 0x040fe20001fc1670 */
[----:B-1----:R-:W-:Y:S01]  /*15b80*/  IMAD.MOV.U32 R4, RZ, RZ, R3 ;  /* 0x000000ffff047224 */ /* 0x002fe200078e0003 */
[----:B------:R-:W-:Y:S02]  /*15b90*/  IABS R3, R5 ;  /* 0x0000000500037213 */ /* 0x000fe40000000000 */
[C---:B------:R-:W-:Y:S01]  /*15ba0*/  ISETP.LT.OR P5, PT, R2.reuse, R239, P2 ;  /* 0x000000ef0200720c */ /* 0x040fe200017a1670 */
[----:B------:R1:W-:Y:S01]  /*15bb0*/  I2F R9, R4 ;  /* 0x0000000400097306 */ /* 0x0003e20000201400 */
[C---:B------:R-:W-:Y:S02]  /*15bc0*/  ISETP.LT.OR P1, PT, R2.reuse, R238, P1 ;  /* 0x000000ee0200720c */ /* 0x040fe40000f21670 */
[----:B------:R-:W-:Y:S02]  /*15bd0*/  ISETP.LT.OR P4, PT, R2, R237, P0 ;  /* 0x000000ed0200720c */ /* 0x000fe40000781670 */
[----:B------:R-:W-:-:S02]  /*15be0*/  LOP3.LUT P3, RZ, R231, 0x8, RZ, 0xc0, !PT ;  /* 0x00000008e7ff7812 */ /* 0x000fc4000786c0ff */
[C---:B------:R-:W-:Y:S02]  /*15bf0*/  LOP3.LUT P2, RZ, R231.reuse, 0x4, RZ, 0xc0, !PT ;  /* 0x00000004e7ff7812 */ /* 0x040fe4000784c0ff */
[----:B------:R-:W-:Y:S02]  /*15c00*/  LOP3.LUT R231, R231, 0xfffffffd, RZ, 0xc0, !PT ;  /* 0xfffffffde7e77812 */ /* 0x000fe400078ec0ff */
[----:B------:R-:W-:Y:S01]  /*15c10*/  FSEL R126, R12, -INF , !P3 ;  /* 0xff8000000c7e7808 */ /* 0x000fe20005800000 */
[----:B------:R-:W-:Y:S02]  /*15c20*/  FMUL.FTZ R12, R115, c[0x0][0x2ec] ;  /* 0x0000bb00730c7a20 */ /* 0x000fe40000410000 */
[----:B------:R-:W-:Y:S01]  /*15c30*/  @P1 LOP3.LUT R231, R231, 0x2, RZ, 0xfc, !PT ;  /* 0x00000002e7e71812 */ /* 0x000fe200078efcff */
[----:B-1----:R-:W-:Y:S02]  /*15c40*/  IMAD.MOV.U32 R4, RZ, RZ, R3 ;  /* 0x000000ffff047224 */ /* 0x002fe400078e0003 */
[----:B------:R-:W-:Y:S01]  /*15c50*/  IMAD.IADD R3, R234, 0x1, -R2 ;  /* 0x00000001ea037824 */ /* 0x000fe200078e0a02 */
[----:B------:R-:W-:Y:S04]  /*15c60*/  MUFU.TANH R12, R12 ;  /* 0x0000000c000c7308 */ /* 0x000fe80000002400 */
[----:B------:R-:W-:-:S04]  /*15c70*/  IABS R3, R3 ;  /* 0x0000000300037213 */ /* 0x000fc80000000000 */
[----:B------:R1:W2:Y:S08]  /*15c80*/  I2F R6, R4 ;  /* 0x0000000400067306 */ /* 0x0002b00000201400 */
        /* <DEDUP_REMOVED lines=8> */
[----:B------:R1:W-:Y:S01]  /*15d10*/  I2F R15, R4 ;  /* 0x00000004000f7306 */ /* 0x0003e20000201400 */
[----:B------:R-:W-:Y:S01]  /*15d20*/  ISETP.GE.AND P1, PT, R2, R243, PT ;  /* 0x000000f30200720c */ /* 0x000fe20003f26270 */
[----:B----4-:R-:W-:Y:S01]  /*15d30*/  FFMA.FTZ R8, R8, -UR35, R11 ;  /* 0x8000002308087c23 */ /* 0x010fe2000801000b */
[----:B------:R-:W-:Y:S01]  /*15d40*/  ISETP.GE.AND P0, PT, R2, R242, PT ;  /* 0x000000f20200720c */ /* 0x000fe20003f06270 */
[----:B------:R-:W-:Y:S01]  /*15d50*/  FMUL.FTZ R11, R78, c[0x0][0x2ec] ;  /* 0x0000bb004e0b7a20 */ /* 0x000fe20000410000 */
[----:B------:R-:W-:Y:S02]  /*15d60*/  IABS R3, R3 ;  /* 0x0000000300037213 */ /* 0x000fe40000000000 */
[----:B------:R-:W-:-:S02]  /*15d70*/  FSEL R124, R6, -INF , !P5 ;  /* 0xff800000067c7808 */ /* 0x000fc40006800000 */
[C---:B------:R-:W-:Y:S01]  /*15d80*/  ISETP.LT.OR P1, PT, R2.reuse, R238, P1 ;  /* 0x000000ee0200720c */ /* 0x040fe20000f21670 */
[----:B------:R-:W-:Y:S01]  /*15d90*/  MUFU.TANH R11, R11 ;  /* 0x0000000b000b7308 */ /* 0x000fe20000002400 */
[----:B------:R-:W-:Y:S01]  /*15da0*/  ISETP.LT.OR P0, PT, R2, R237, P0 ;  /* 0x000000ed0200720c */ /* 0x000fe20000701670 */
[----:B-1----:R-:W-:Y:S01]  /*15db0*/  IMAD.MOV.U32 R4, RZ, RZ, R3 ;  /* 0x000000ffff047224 */ /* 0x002fe200078e0003 */
[----:B------:R-:W-:Y:S01]  /*15dc0*/  IABS R3, R5 ;  /* 0x0000000500037213 */ /* 0x000fe20000000000 */
[----:B------:R-:W-:-:S04]  /*15dd0*/  FMUL.FTZ R5, R52, c[0x0][0x2ec] ;  /* 0x0000bb0034057a20 */ /* 0x000fc80000410000 */
[----:B------:R-:W1:Y:S08]  /*15de0*/  I2F R7, R4 ;  /* 0x0000000400077306 */ /* 0x000e700000201400 */
[----:B------:R2:W3:Y:S08]  /*15df0*/  I2F R4, R3 ;  /* 0x0000000300047306 */ /* 0x0004f00000201400 */
[----:B------:R-:W4:Y:S01]  /*15e00*/  MUFU.TANH R5, R5 ;  /* 0x0000000500057308 */ /* 0x000f220000002400 */
[----:B-1----:R-:W-:-:S02]  /*15e10*/  FFMA.FTZ R7, R7, -UR35, R16 ;  /* 0x8000002307077c23 */ /* 0x002fc40008010010 */
[----:B--2---:R-:W-:Y:S02]  /*15e20*/  FMUL.FTZ R3, R59, c[0x0][0x2ec] ;  /* 0x0000bb003b037a20 */ /* 0x004fe40000410000 */
[----:B---3--:R-:W-:Y:S02]  /*15e30*/  FFMA.FTZ R10, R4, -UR35, R14 ;  /* 0x80000023040a7c23 */ /* 0x008fe4000801000e */
[----:B------:R-:W-:Y:S02]  /*15e40*/  IMAD.IADD R4, R241, 0x1, -R2 ;  /* 0x00000001f1047824 */ /* 0x000fe400078e0a02 */
[----:B------:R-:W1:Y:S01]  /*15e50*/  MUFU.TANH R3, R3 ;  /* 0x0000000300037308 */ /* 0x000e620000002400 */
[----:B------:R-:W-:Y:S02]  /*15e60*/  FMUL.FTZ R14, R77, c[0x0][0x2ec] ;  /* 0x0000bb004d0e7a20 */ /* 0x000fe40000410000 */
[----:B----4-:R-:W-:Y:S01]  /*15e70*/  FFMA.FTZ R5, R9, -UR35, R5 ;  /* 0x8000002309057c23 */ /* 0x010fe20008010005 */
[----:B------:R-:W-:Y:S01]  /*15e80*/  IABS R4, R4 ;  /* 0x0000000400047213 */ /* 0x000fe20000000000 */
[----:B------:R-:W-:-:S02]  /*15e90*/  FFMA.FTZ R9, R15, -UR35, R13 ;  /* 0x800000230f097c23 */ /* 0x000fc4000801000d */
[----:B------:R-:W-:Y:S01]  /*15ea0*/  FMUL.FTZ R13, R110, c[0x0][0x2ec] ;  /* 0x0000bb006e0d7a20 */ /* 0x000fe20000410000 */
[----:B------:R-:W-:Y:S01]  /*15eb0*/  FSEL R113, R5, -INF , !P6 ;  /* 0xff80000005717808 */ /* 0x000fe20007000000 */
[----:B------:R-:W-:Y:S01]  /*15ec0*/  I2F R16, R4 ;  /* 0x0000000400107306 */ /* 0x000fe20000201400 */
[----:B------:R-:W-:Y:S01]  /*15ed0*/  ISETP.LT.OR P6, PT, R2, R240, P3 ;  /* 0x000000f00200720c */ /* 0x000fe20001fc1670 */
[----:B------:R-:W-:Y:S01]  /*15ee0*/  IMAD.MOV.U32 R110, RZ, RZ, R120 ;  /* 0x000000ffff6e7224 */ /* 0x000fe200078e0078 */
[C---:B------:R-:W-:Y:S02]  /*15ef0*/  LOP3.LUT P3, RZ, R231.reuse, 0x2, RZ, 0xc0, !PT ;  /* 0x00000002e7ff7812 */ /* 0x040fe4000786c0ff */
[----:B------:R-:W-:Y:S01]  /*15f00*/  LOP3.LUT R231, R231, 0xfffffff7, RZ, 0xc0, !PT ;  /* 0xfffffff7e7e77812 */ /* 0x000fe200078ec0ff */
[----:B-1----:R-:W-:Y:S01]  /*15f10*/  FFMA.FTZ R3, R17, -UR35, R3 ;  /* 0x8000002311037c23 */ /* 0x002fe20008010003 */
[----:B------:R-:W-:Y:S01]  /*15f20*/  FSEL R125, R8, -INF , !P3 ;  /* 0xff800000087d7808 */ /* 0x000fe20005800000 */
[----:B------:R-:W-:Y:S01]  /*15f30*/  MUFU.TANH R14, R14 ;  /* 0x0000000e000e7308 */ /* 0x000fe20000002400 */
[----:B------:R-:W-:Y:S01]  /*15f40*/  @P1 LOP3.LUT R231, R231, 0x8, RZ, 0xfc, !PT ;  /* 0x00000008e7e71812 */ /* 0x000fe200078efcff */
[----:B------:R-:W-:Y:S01]  /*15f50*/  FMUL.FTZ R17, R40, c[0x0][0x2ec] ;  /* 0x0000bb0028117a20 */ /* 0x000fe20000410000 */
[----:B------:R-:W-:Y:S01]  /*15f60*/  FSEL R129, R3, -INF , !P2 ;  /* 0xff80000003817808 */ /* 0x000fe20005000000 */
[----:B------:R-:W-:Y:S01]  /*15f70*/  IMAD.IADD R3, R234, 0x1, -R2 ;  /* 0x00000001ea037824 */ /* 0x000fe200078e0a02 */
[----:B------:R-:W-:-:S02]  /*15f80*/  ISETP.GE.AND P2, PT, R2, R244, PT ;  /* 0x000000f40200720c */ /* 0x000fc40003f46270 */
[----:B------:R-:W-:Y:S01]  /*15f90*/  LOP3.LUT R231, R231, 0xfffffffb, RZ, 0xc0, !PT ;  /* 0xfffffffbe7e77812 */ /* 0x000fe200078ec0ff */
[----:B------:R-:W-:Y:S01]  /*15fa0*/  MUFU.TANH R13, R13 ;  /* 0x0000000d000d7308 */ /* 0x000fe20000002400 */
[----:B------:R-:W-:Y:S02]  /*15fb0*/  ISETP.LT.OR P5, PT, R2, R239, P2 ;  /* 0x000000ef0200720c */ /* 0x000fe400017a1670 */
[----:B------:R-:W-:Y:S02]  /*15fc0*/  IABS R3, R3 ;  /* 0x0000000300037213 */ /* 0x000fe40000000000 */
[----:B------:R-:W-:Y:S02]  /*15fd0*/  IADD3 R2, R0, 0x58, RZ ;  /* 0x0000005800027810 */ /* 0x000fe40007ffe0ff */
[----:B------:R-:W-:Y:S01]  /*15fe0*/  @P0 LOP3.LUT R231, R231, 0x4, RZ, 0xfc, !PT ;  /* 0x00000004e7e70812 */ /* 0x000fe200078efcff */
[----:B------:R1:W-:Y:S01]  /*15ff0*/  I2F R5, R3 ;  /* 0x0000000300057306 */ /* 0x0003e20000201400 */
[----:B------:R-:W-:-:S02]  /*16000*/  ISETP.GE.AND P3, PT, R2, R245, PT ;  /* 0x000000f50200720c */ /* 0x000fc40003f66270 */
[C---:B------:R-:W-:Y:S02]  /*16010*/  ISETP.GE.AND P2, PT, R2.reuse, R244, PT ;  /* 0x000000f40200720c */ /* 0x040fe40003f46270 */
[C---:B------:R-:W-:Y:S02]  /*16020*/  ISETP.GE.AND P1, PT, R2.reuse, R243, PT ;  /* 0x000000f30200720c */ /* 0x040fe40003f26270 */
[----:B------:R-:W-:Y:S01]  /*16030*/  ISETP.GE.AND P0, PT, R2, R242, PT ;  /* 0x000000f20200720c */ /* 0x000fe20003f06270 */
[----:B------:R-:W-:Y:S01]  /*16040*/  MUFU.TANH R17, R17 ;  /* 0x0000001100117308 */ /* 0x000fe20000002400 */
[----:B------:R-:W-:Y:S01]  /*16050*/  FSEL R127, R9, -INF , !P4 ;  /* 0xff800000097f7808 */ /* 0x000fe20006000000 */
[----:B------:R-:W-:Y:S01]  /*16060*/  FMUL.FTZ R9, R100, c[0x0][0x2ec] ;  /* 0x0000bb0064097a20 */ /* 0x000fe20000410000 */
[----:B------:R-:W-:Y:S02]  /*16070*/  FSEL R103, R7, -INF , !P6 ;  /* 0xff80000007677808 */ /* 0x000fe40007000000 */
[----:B------:R-:W-:Y:S01]  /*16080*/  FSEL R112, R10, -INF , !P5 ;  /* 0xff8000000a707808 */ /* 0x000fe20006800000 */
[----:B------:R-:W-:Y:S01]  /*16090*/  FMUL.FTZ R10, R76, c[0x0][0x2ec] ;  /* 0x0000bb004c0a7a20 */ /* 0x000fe20000410000 */
[----:B------:R-:W-:Y:S01]  /*160a0*/  ISETP.LT.OR P6, PT, R2, R240, P3 ;  /* 0x000000f00200720c */ /* 0x000fe20001fc1670 */
[----:B-1----:R-:W-:Y:S01]  /*160b0*/  IMAD.IADD R3, R236, 0x1, -R2 ;  /* 0x00000001ec037824 */ /* 0x002fe200078e0a02 */
[C---:B------:R-:W-:Y:S01]  /*160c0*/  ISETP.LT.OR P5, PT, R2.reuse, R239, P2 ;  /* 0x000000ef0200720c */ /* 0x040fe200017a1670 */
[----:B------:R-:W-:Y:S01]  /*160d0*/  MUFU.TANH R9, R9 ;  /* 0x0000000900097308 */ /* 0x000fe20000002400 */
[----:B------:R-:W-:-:S02]  /*160e0*/  ISETP.LT.OR P1, PT, R2, R238, P1 ;  /* 0x000000ee0200720c */ /* 0x000fc40000f21670 */
[----:B------:R-:W-:Y:S02]  /*160f0*/  IABS R3, R3 ;  /* 0x0000000300037213 */ /* 0x000fe40000000000 */
[----:B------:R-:W-:Y:S02]  /*16100*/  ISETP.LT.OR P4, PT, R2, R237, P0 ;  /* 0x000000ed0200720c */ /* 0x000fe40000781670 */
[----:B------:R-:W-:Y:S01]  /*16110*/  LOP3.LUT P3, RZ, R231, 0x8, RZ, 0xc0, !PT ;  /* 0x00000008e7ff7812 */ /* 0x000fe2000786c0ff */
[----:B------:R-:W-:Y:S01]  /*16120*/  IMAD.MOV.U32 R4, RZ, RZ, R3 ;  /* 0x000000ffff047224 */ /* 0x000fe200078e0003 */
[----:B------:R-:W-:Y:S01]  /*16130*/  MUFU.TANH R10, R10 ;  /* 0x0000000a000a7308 */ /* 0x000fe20000002400 */
[----:B------:R-:W-:Y:S01]  /*16140*/  IMAD.IADD R3, R235, 0x1, -R2 ;  /* 0x00000001eb037824 */ /* 0x000fe200078e0a02 */
[C---:B------:R-:W-:Y:S02]  /*16150*/  LOP3.LUT P2, RZ, R231.reuse, 0x4, RZ, 0xc0, !PT ;  /* 0x00000004e7ff7812 */ /* 0x040fe4000784c0ff */
[----:B------:R-:W-:-:S02]  /*16160*/  LOP3.LUT R231, R231, 0xfffffffd, RZ, 0xc0, !PT ;  /* 0xfffffffde7e77812 */ /* 0x000fc400078ec0ff */
[----:B------:R-:W-:Y:S02]  /*16170*/  IABS R3, R3 ;  /* 0x0000000300037213 */ /* 0x000fe40000000000 */
[----:B------:R1:W2:Y:S01]  /*16180*/  I2F R6, R4 ;  /* 0x0000000400067306 */ /* 0x0002a20000201400 */
[----:B------:R-:W-:Y:S02]  /*16190*/  @P1 LOP3.LUT R231, R231, 0x2, RZ, 0xfc, !PT ;  /* 0x00000002e7e71812 */ /* 0x000fe400078efcff */
[----:B-1----:R-:W-:Y:S02]  /*161a0*/  IMAD.MOV.U32 R4, RZ, RZ, R3 ;  /* 0x000000ffff047224 */ /* 0x002fe400078e0003 */
[----:B------:R-:W-:-:S03]  /*161b0*/  IMAD.IADD R3, R234, 0x1, -R2 ;  /* 0x00000001ea037824 */ /* 0x000fc600078e0a02 */
[----:B------:R1:W3:Y:S01]  /*161c0*/  I2F R8, R4 ;  /* 0x0000000400087306 */ /* 0x0002e20000201400 */
[----:B--2---:R-:W-:Y:S01]  /*161d0*/  FFMA.FTZ R6, R6, -UR35, R10 ;  /* 0x8000002306067c23 */ /* 0x004fe2000801000a */
[----:B------:R-:W-:-:S04]  /*161e0*/  IABS R3, R3 ;  /* 0x0000000300037213 */ /* 0x000fc80000000000 */
        /* <DEDUP_REMOVED lines=9> */
[----:B------:R-:W-:Y:S01]  /*16280*/  ISETP.GE.AND P0, PT, R2, R242, PT ;  /* 0x000000f20200720c */ /* 0x000fe20003f06270 */
[----:B----4-:R-:W-:Y:S01]  /*16290*/  FFMA.FTZ R13, R7, -UR35, R13 ;  /* 0x80000023070d7c23 */ /* 0x010fe2000801000d */
[----:B------:R-:W-:Y:S02]  /*162a0*/  FSEL R111, R8, -INF , !P5 ;  /* 0xff800000086f7808 */ /* 0x000fe40006800000 */
[----:B------:R-:W-:Y:S02]  /*162b0*/  IABS R3, R3 ;  /* 0x0000000300037213 */ /* 0x000fe40000000000 */
[----:B------:R-:W-:-:S02]  /*162c0*/  ISETP.LT.OR P1, PT, R2, R238, P1 ;  /* 0x000000ee0200720c */ /* 0x000fc40000f21670 */
[----:B------:R-:W-:Y:S02]  /*162d0*/  ISETP.LT.OR P0, PT, R2, R237, P0 ;  /* 0x000000ed0200720c */ /* 0x000fe40000701670 */
[----:B------:R-:W3:Y:S01]  /*162e0*/  I2F R3, R3 ;  /* 0x0000000300037306 */ /* 0x000ee20000201400 */
[----:B-1----:R-:W-:Y:S02]  /*162f0*/  FMUL.FTZ R4, R109, c[0x0][0x2ec] ;  /* 0x0000bb006d047a20 */ /* 0x002fe40000410000 */
[----:B--2---:R-:W-:Y:S02]  /*16300*/  FFMA.FTZ R12, R15, -UR35, R12 ;  /* 0x800000230f0c7c23 */ /* 0x004fe4000801000c */
[----:B------:R-:W-:-:S03]  /*16310*/  FMUL.FTZ R15, R119, c[0x0][0x2ec] ;  /* 0x0000bb00770f7a20 */ /* 0x000fc60000410000 */
[----:B------:R-:W1:Y:S01]  /*16320*/  MUFU.TANH R4, R4 ;  /* 0x0000000400047308 */ /* 0x000e620000002400 */
[----:B------:R-:W-:Y:S01]  /*16330*/  FSEL R119, R12, -INF , !P4 ;  /* 0xff8000000c777808 */ /* 0x000fe20006000000 */
[----:B---3--:R-:W-:Y:S02]  /*16340*/  FFMA.FTZ R11, R3, -UR35, R14 ;  /* 0x80000023030b7c23 */ /* 0x008fe4000801000e */
[----:B------:R-:W-:-:S04]  /*16350*/  IMAD.IADD R3, R235, 0x1, -R2 ;  /* 0x00000001eb037824 */ /* 0x000fc800078e0a02 */
[----:B------:R-:W-:Y:S01]  /*16360*/  MUFU.TANH R15, R15 ;  /* 0x0000000f000f7308 */ /* 0x000fe20000002400 */
[----:B------:R-:W-:Y:S01]  /*16370*/  FMUL.FTZ R14, R108, c[0x0][0x2ec] ;  /* 0x0000bb006c0e7a20 */ /* 0x000fe20000410000 */
[----:B------:R-:W-:Y:S01]  /*16380*/  IABS R3, R3 ;  /* 0x0000000300037213 */ /* 0x000fe20000000000 */
[----:B-1----:R-:W-:-:S05]  /*16390*/  FFMA.FTZ R4, R5, -UR35, R4 ;  /* 0x8000002305047c23 */ /* 0x002fca0008010004 */
[----:B------:R-:W-:Y:S01]  /*163a0*/  MUFU.TANH R14, R14 ;  /* 0x0000000e000e7308 */ /* 0x000fe20000002400 */
[----:B------:R-:W-:Y:S02]  /*163b0*/  FFMA.FTZ R5, R16, -UR35, R9 ;  /* 0x8000002310057c23 */ /* 0x000fe40008010009 */
[----:B------:R-:W-:Y:S01]  /*163c0*/  FMUL.FTZ R16, R118, c[0x0][0x2ec] ;  /* 0x0000bb0076107a20 */ /* 0x000fe20000410000 */
[----:B------:R-:W-:Y:S01]  /*163d0*/  FSEL R115, R4, -INF , !P3 ;  /* 0xff80000004737808 */ /* 0x000fe20005800000 */
[----:B------:R-:W-:Y:S01]  /*163e0*/  IMAD.MOV.U32 R4, RZ, RZ, R3 ;  /* 0x000000ffff047224 */ /* 0x000fe200078e0003 */
[----:B------:R-:W-:Y:S01]  /*163f0*/  FSEL R120, R5, -INF , !P2 ;  /* 0xff80000005787808 */ /* 0x000fe20005000000 */
[----:B------:R-:W-:Y:S01]  /*16400*/  IMAD.IADD R3, R234, 0x1, -R2 ;  /* 0x00000001ea037824 */ /* 0x000fe200078e0a02 */
[C---:B------:R-:W-:Y:S01]  /*16410*/  ISETP.GE.AND P3, PT, R2.reuse, R245, PT ;  /* 0x000000f50200720c */ /* 0x040fe20003f66270 */
[----:B------:R1:W-:Y:S01]  /*16420*/  I2F R10, R4 ;  /* 0x00000004000a7306 */ /* 0x0003e20000201400 */
[----:B------:R-:W-:-:S02]  /*16430*/  ISETP.GE.AND P2, PT, R2, R244, PT ;  /* 0x000000f40200720c */ /* 0x000fc40003f46270 */
[C---:B------:R-:W-:Y:S02]  /*16440*/  ISETP.LT.OR P6, PT, R2.reuse, R240, P3 ;  /* 0x000000f00200720c */ /* 0x040fe40001fc1670 */
[----:B------:R-:W-:Y:S02]  /*16450*/  ISETP.LT.OR P5, PT, R2, R239, P2 ;  /* 0x000000ef0200720c */ /* 0x000fe400017a1670 */
[----:B------:R-:W-:Y:S01]  /*16460*/  IABS R3, R3 ;  /* 0x0000000300037213 */ /* 0x000fe20000000000 */
[----:B------:R-:W-:Y:S01]  /*16470*/  MUFU.TANH R16, R16 ;  /* 0x0000001000107308 */ /* 0x000fe20000002400 */
[C---:B------:R-:W-:Y:S02]  /*16480*/  LOP3.LUT P3, RZ, R231.reuse, 0x2, RZ, 0xc0, !PT ;  /* 0x00000002e7ff7812 */ /* 0x040fe4000786c0ff */
[----:B------:R-:W-:Y:S02]  /*16490*/  LOP3.LUT R231, R231, 0xfffffff7, RZ, 0xc0, !PT ;  /* 0xfffffff7e7e77812 */ /* 0x000fe400078ec0ff */
[----:B------:R-:W-:-:S02]  /*164a0*/  FSEL R114, R13, -INF , !P3 ;  /* 0xff8000000d727808 */ /* 0x000fc40005800000 */
[----:B------:R-:W-:Y:S01]  /*164b0*/  @P1 LOP3.LUT R231, R231, 0x8, RZ, 0xfc, !PT ;  /* 0x00000008e7e71812 */ /* 0x000fe200078efcff */
[----:B-1----:R-:W-:Y:S01]  /*164c0*/  IMAD.IADD R4, R241, 0x1, -R2 ;  /* 0x00000001f1047824 */ /* 0x002fe200078e0a02 */
[----:B------:R-:W-:Y:S01]  /*164d0*/  IADD3 R2, R0, 0x60, RZ ;  /* 0x0000006000027810 */ /* 0x000fe20007ffe0ff */
[----:B------:R1:W-:Y:S01]  /*164e0*/  I2F R9, R3 ;  /* 0x0000000300097306 */ /* 0x0003e20000201400 */
[----:B------:R-:W-:Y:S02]  /*164f0*/  LOP3.LUT R231, R231, 0xfffffffb, RZ, 0xc0, !PT ;  /* 0xfffffffbe7e77812 */ /* 0x000fe400078ec0ff */
[----:B------:R-:W-:Y:S01]  /*16500*/  IABS R4, R4 ;  /* 0x0000000400047213 */ /* 0x000fe20000000000 */
[----:B------:R-:W-:Y:S01]  /*16510*/  IMAD.IADD R5, R235, 0x1, -R2 ;  /* 0x00000001eb057824 */ /* 0x000fe200078e0a02 */
[----:B------:R-:W-:Y:S02]  /*16520*/  @P0 LOP3.LUT R231, R231, 0x4, RZ, 0xfc, !PT ;  /* 0x00000004e7e70812 */ /* 0x000fe400078efcff */
[C---:B------:R-:W-:Y:S01]  /*16530*/  ISETP.GE.AND P3, PT, R2.reuse, R245, PT ;  /* 0x000000f50200720c */ /* 0x040fe20003f66270 */
[----:B------:R2:W-:Y:S01]  /*16540*/  I2F R18, R4 ;  /* 0x0000000400127306 */ /* 0x0005e20000201400 */
[----:B------:R-:W-:-:S02]  /*16550*/  ISETP.GE.AND P2, PT, R2, R244, PT ;  /* 0x000000f40200720c */ /* 0x000fc40003f46270 */
[C---:B------:R-:W-:Y:S02]  /*16560*/  ISETP.GE.AND P1, PT, R2.reuse, R243, PT ;  /* 0x000000f30200720c */ /* 0x040fe40003f26270 */
[----:B------:R-:W-:Y:S02]  /*16570*/  ISETP.GE.AND P0, PT, R2, R242, PT ;  /* 0x000000f20200720c */ /* 0x000fe40003f06270 */
[----:B------:R-:W-:Y:S01]  /*16580*/  FSEL R101, R11, -INF , !P6 ;  /* 0xff8000000b657808 */ /* 0x000fe20007000000 */
[----:B-1----:R-:W-:Y:S01]  /*16590*/  IMAD.IADD R3, R236, 0x1, -R2 ;  /* 0x00000001ec037824 */ /* 0x002fe200078e0a02 */
[C---:B------:R-:W-:Y:S02]  /*165a0*/  ISETP.LT.OR P6, PT, R2.reuse, R240, P3 ;  /* 0x000000f00200720c */ /* 0x040fe40001fc1670 */
[----:B------:R-:W-:Y:S02]  /*165b0*/  ISETP.LT.OR P1, PT, R2, R238, P1 ;  /* 0x000000ee0200720c */ /* 0x000fe40000f21670 */
[----:B------:R-:W-:-:S02]  /*165c0*/  IABS R3, R3 ;  /* 0x0000000300037213 */ /* 0x000fc40000000000 */
[----:B------:R-:W-:Y:S02]  /*165d0*/  ISETP.LT.OR P4, PT, R2, R237, P0 ;  /* 0x000000ed0200720c */ /* 0x000fe40000781670 */
[----:B------:R-:W-:Y:S01]  /*165e0*/  LOP3.LUT P3, RZ, R231, 0x8, RZ, 0xc0, !PT ;  /* 0x00000008e7ff7812 */ /* 0x000fe2000786c0ff */
[----:B--2---:R-:W-:Y:S01]  /*165f0*/  IMAD.MOV.U32 R4, RZ, RZ, R3 ;  /* 0x000000ffff047224 */ /* 0x004fe200078e0003 */
[----:B------:R-:W-:Y:S01]  /*16600*/  IABS R3, R5 ;  /* 0x0000000500037213 */ /* 0x000fe20000000000 */
[--C-:B------:R-:W-:Y:S02]  /*16610*/  IMAD.IADD R5, R241, 0x1, -R2.reuse ;  /* 0x00000001f1057824 */ /* 0x100fe400078e0a02 */
[----:B------:R1:W2:Y:S02]  /*16620*/  I2F R7, R4 ;  /* 0x0000000400077306 */ /* 0x0002a40000201400 */
[----:B-1----:R-:W-:Y:S02]  /*16630*/  IMAD.MOV.U32 R4, RZ, RZ, R3 ;  /* 0x000000ffff047224 */ /* 0x002fe400078e0003 */
[----:B------:R-:W-:-:S04]  /*16640*/  IMAD.IADD R3, R234, 0x1, -R2 ;  /* 0x00000001ea037824 */ /* 0x000fc800078e0a02 */
[----:B------:R1:W3:Y:S01]  /*16650*/  I2F R8, R4 ;  /* 0x0000000400087306 */ /* 0x0002e20000201400 */
[----:B--2---:R-:W-:Y:S01]  /*16660*/  FFMA.FTZ R7, R7, -UR35, R15 ;  /* 0x8000002307077c23 */ /* 0x004fe2000801000f */
[----:B------:R-:W-:-:S04]  /*16670*/  IABS R3, R3 ;  /* 0x0000000300037213 */ /* 0x000fc80000000000 */
[----:B------:R-:W-:Y:S01]  /*16680*/  FSEL R100, R7, -INF , !P6 ;  /* 0xff80000007647808 */ /* 0x000fe20007000000 */
[----:B-1----:R-:W-:Y:S01]  /*16690*/  IMAD.MOV.U32 R4, RZ, RZ, R3 ;  /* 0x000000ffff047224 */ /* 0x002fe200078e0003 */
[----:B------:R-:W-:Y:S01]  /*166a0*/  IABS R3, R5 ;  /* 0x0000000500037213 */ /* 0x000fe20000000000 */
[----:B------:R-:W-:Y:S02]  /*166b0*/  FMUL.FTZ R5, R110, c[0x0][0x2ec] ;  /* 0x0000bb006e057a20 */ /* 0x000fe40000410000 */
[----:B------:R1:W2:Y:S01]  /*166c0*/  I2F R6, R4 ;  /* 0x0000000400067306 */ /* 0x0002a20000201400 */
[----:B---3--:R-:W-:-:S07]  /*166d0*/  FFMA.FTZ R8, R8, -UR35, R16 ;  /* 0x8000002308087c23 */ /* 0x008fce0008010010 */
[----:B------:R-:W-:Y:S01]  /*166e0*/  I2F R3, R3 ;  /* 0x0000000300037306 */ /* 0x000fe20000201400 */
[----:B-1----:R-:W-:-:S07]  /*166f0*/  FMUL.FTZ R4, R79, c[0x0][0x2ec] ;  /* 0x0000bb004f047a20 */ /* 0x002fce0000410000 */
[----:B------:R-:W1:Y:S01]  /*16700*/  MUFU.TANH R5, R5 ;  /* 0x0000000500057308 */ /* 0x000e620000002400 */
[----:B--2---:R-:W-:-:S07]  /*16710*/  FFMA.FTZ R12, R6, -UR35, R17 ;  /* 0x80000023060c7c23 */ /* 0x004fce0008010011 */
[----:B------:R-:W2:Y:S01]  /*16720*/  MUFU.TANH R4, R4 ;  /* 0x0000000400047308 */ /* 0x000ea20000002400 */
[----:B-1----:R-:W-:-:S05]  /*16730*/  FFMA.FTZ R5, R9, -UR35, R5 ;  /* 0x8000002309057c23 */ /* 0x002fca0008010005 */
[----:B------:R-:W-:Y:S01]  /*16740*/  FSEL R110, R5, -INF , !P3 ;  /* 0xff800000056e7808 */ /* 0x000fe20005800000 */
[----:B--2---:R-:W-:Y:S02]  /*16750*/  FFMA.FTZ R4, R10, -UR35, R4 ;  /* 0x800000230a047c23 */ /* 0x004fe40008010004 */
[----:B------:R-:W-:-:S03]  /*16760*/  FMUL.FTZ R10, R42, c[0x0][0x2ec] ;  /* 0x0000bb002a0a7a20 */ /* 0x000fc60000410000 */
[----:B------:R-:W-:Y:S01]  /*16770*/  FSEL R109, R4, -INF , !P5 ;  /* 0xff800000046d7808 */ /* 0x000fe20006800000 */
[----:B------:R-:W-:Y:S01]  /*16780*/  FFMA.FTZ R4, R18, -UR35, R14 ;  /* 0x8000002312047c23 */ /* 0x000fe2000801000e */
[----:B------:R-:W-:Y:S01]  /*16790*/  ISETP.LT.OR P5, PT, R2, R239, P2 ;  /* 0x000000ef0200720c */ /* 0x000fe200017a1670 */
[----:B------:R-:W1:Y:S01]  /*167a0*/  MUFU.TANH R10, R10 ;  /* 0x0000000a000a7308 */ /* 0x000e620000002400 */
[----:B------:R-:W-:Y:S02]  /*167b0*/  IADD3 R2, R0, 0x61, RZ ;  /* 0x0000006100027810 */ /* 0x000fe40007ffe0ff */
[C---:B------:R-:W-:Y:S02]  /*167c0*/  LOP3.LUT P2, RZ, R231.reuse, 0x4, RZ, 0xc0, !PT ;  /* 0x00000004e7ff7812 */ /* 0x040fe4000784c0ff */
[----:B------:R-:W-:Y:S02]  /*167d0*/  LOP3.LUT R231, R231, 0xfffffffd, RZ, 0xc0, !PT ;  /* 0xfffffffde7e77812 */ /* 0x000fe400078ec0ff */
[----:B------:R-:W-:-:S02]  /*167e0*/  FSEL R118, R4, -INF , !P2 ;  /* 0xff80000004767808 */ /* 0x000fc40005000000 */
[----:B------:R-:W-:Y:S02]  /*167f0*/  @P1 LOP3.LUT R231, R231, 0x2, RZ, 0xfc, !PT ;  /* 0x00000002e7e71812 */ /* 0x000fe400078efcff */
[C---:B------:R-:W-:Y:S02]  /*16800*/  ISETP.GE.AND P3, PT, R2.reuse, R245, PT ;  /* 0x000000f50200720c */ /* 0x040fe40003f66270 */
[C---:B------:R-:W-:Y:S02]  /*16810*/  ISETP.GE.AND P2, PT, R2.reuse, R244, PT ;  /* 0x000000f40200720c */ /* 0x040fe40003f46270 */
[C---:B------:R-:W-:Y:S01]  /*16820*/  ISETP.GE.AND P1, PT, R2.reuse, R243, PT ;  /* 0x000000f30200720c */ /* 0x040fe20003f26270 */
[----:B-1----:R-:W-:Y:S01]  /*16830*/  FFMA.FTZ R11, R3, -UR35, R10 ;  /* 0x80000023030b7c23 */ /* 0x002fe2000801000a */
[----:B------:R-:W-:Y:S01]  /*16840*/  ISETP.GE.AND P0, PT, R2, R242, PT ;  /* 0x000000f20200720c */ /* 0x000fe20003f06270 */
[----:B------:R-:W-:Y:S01]  /*16850*/  IMAD.IADD R3, R236, 0x1, -R2 ;  /* 0x00000001ec037824 */ /* 0x000fe200078e0a02 */
[----:B------:R-:W-:-:S02]  /*16860*/  FSEL R108, R8, -INF , !P5 ;  /* 0xff800000086c7808 */ /* 0x000fc40006800000 */
[C---:B------:R-:W-:Y:S02]  /*16870*/  ISETP.LT.OR P6, PT, R2.reuse, R240, P3 ;  /* 0x000000f00200720c */ /* 0x040fe40001fc1670 */
[----:B------:R-:W-:Y:S02]  /*16880*/  IABS R3, R3 ;  /* 0x0000000300037213 */ /* 0x000fe40000000000 */
[C---:B------:R-:W-:Y:S02]  /*16890*/  ISETP.LT.OR P5, PT, R2.reuse, R239, P2 ;  /* 0x000000ef0200720c */ /* 0x040fe400017a1670 */
[C---:B------:R-:W-:Y:S01]  /*168a0*/  ISETP.LT.OR P1, PT, R2.reuse, R238, P1 ;  /* 0x000000ee0200720c */ /* 0x040fe20000f21670 */
[----:B------:R-:W-:Y:S01]  /*168b0*/  IMAD.MOV.U32 R4, RZ, RZ, R3 ;  /* 0x000000ffff047224 */ /* 0x000fe200078e0003 */
[----:B------:R-:W-:Y:S01]  /*168c0*/  ISETP.LT.OR P0, PT, R2, R237, P0 ;  /* 0x000000ed0200720c */ /* 0x000fe20000701670 */
[----:B------:R-:W-:Y:S01]  /*168d0*/  IMAD.IADD R3, R235, 0x1, -R2 ;  /* 0x00000001eb037824 */ /* 0x000fe200078e0a02 */
[----:B------:R-:W-:Y:S01]  /*168e0*/  LOP3.LUT P3, RZ, R231, 0x2, RZ, 0xc0, !PT ;  /* 0x00000002e7ff7812 */ /* 0x000fe2000786c0ff */
[----:B------:R1:W-:Y:S01]  /*168f0*/  I2F R10, R4 ;  /* 0x00000004000a7306 */ /* 0x0003e20000201400 */
[----:B------:R-:W-:Y:S01]  /*16900*/  FMUL.FTZ R13, R41, c[0x0][0x2ec] ;  /* 0x0000bb00290d7a20 */ /* 0x000fe20000410000 */
[----:B------:R-:W-:-:S02]  /*16910*/  LOP3.LUT R231, R231, 0xfffffff7, RZ, 0xc0, !PT ;  /* 0xfffffff7e7e77812 */ /* 0x000fc400078ec0ff */
[----:B------:R-:W-:Y:S01]  /*16920*/  IABS R3, R3 ;  /* 0x0000000300037213 */ /* 0x000fe20000000000 */
[----:B------:R-:W-:-:S03]  /*16930*/  FMUL.FTZ R17, R136, c[0x0][0x2ec] ;  /* 0x0000bb0088117a20 */ /* 0x000fc60000410000 */
[----:B------:R-:W-:Y:S01]  /*16940*/  MUFU.TANH R13, R13 ;  /* 0x0000000d000d7308 */ /* 0x000fe20000002400 */
[----:B------:R-:W-:Y:S01]  /*16950*/  @P1 LOP3.LUT R231, R231, 0x8, RZ, 0xfc, !PT ;  /* 0x00000008e7e71812 */ /* 0x000fe200078efcff */
[----:B------:R-:W-:-:S03]  /*16960*/  FMUL.FTZ R16, R66, c[0x0][0x2ec] ;  /* 0x0000bb0042107a20 */ /* 0x000fc60000410000 */
[----:B------:R-:W-:Y:S01]  /*16970*/  LOP3.LUT R231, R231, 0xfffffffb, RZ, 0xc0, !PT ;  /* 0xfffffffbe7e77812 */ /* 0x000fe200078ec0ff */
[----:B-1----:R-:W-:Y:S02]  /*16980*/  IMAD.MOV.U32 R4, RZ, RZ, R3 ;  /* 0x000000ffff047224 */ /* 0x002fe400078e0003 */
[----:B------:R-:W-:Y:S01]  /*16990*/  MUFU.TANH R17, R17 ;  /* 0x0000001100117308 */ /* 0x000fe20000002400 */
[----:B------:R-:W-:Y:S01]  /*169a0*/  IMAD.IADD R3, R234, 0x1, -R2 ;  /* 0x00000001ea037824 */ /* 0x000fe200078e0a02 */
[----:B------:R-:W-:-:S04]  /*169b0*/  @P0 LOP3.LUT R231, R231, 0x4, RZ, 0xfc, !PT ;  /* 0x00000004e7e70812 */ /* 0x000fc800078efcff */
[----:B------:R-:W-:Y:S02]  /*169c0*/  IABS R3, R3 ;  /* 0x0000000300037213 */ /* 0x000fe40000000000 */
[----:B------:R1:W-:Y:S08]  /*169d0*/  I2F R8, R4 ;  /* 0x0000000400087306 */ /* 0x0003f00000201400 */
[----:B------:R2:W3:Y:S01]  /*169e0*/  I2F R7, R3 ;  /* 0x0000000300077306 */ /* 0x0004e20000201400 */
[----:B-1----:R-:W-:Y:S01]  /*169f0*/  IMAD.IADD R4, R241, 0x1, -R2 ;  /* 0x00000001f1047824 */ /* 0x002fe200078e0a02 */
[----:B------:R-:W-:-:S04]  /*16a00*/  IADD3 R2, R0, 0x68, RZ ;  /* 0x0000006800027810 */ /* 0x000fc80007ffe0ff */
[----:B------:R-:W-:Y:S01]  /*16a10*/  IABS R4, R4 ;  /* 0x0000000400047213 */ /* 0x000fe20000000000 */
[--C-:B------:R-:W-:Y:S02]  /*16a20*/  IMAD.IADD R5, R234, 0x1, -R2.reuse ;  /* 0x00000001ea057824 */ /* 0x100fe400078e0a02 */
[----:B--2---:R-:W-:Y:S01]  /*16a30*/  IMAD.IADD R3, R236, 0x1, -R2 ;  /* 0x00000001ec037824 */ /* 0x004fe200078e0a02 */
[----:B------:R1:W-:Y:S04]  /*16a40*/  I2F R18, R4 ;  /* 0x0000000400127306 */ /* 0x0003e80000201400 */
        /* <DEDUP_REMOVED lines=9> */
[----:B------:R-:W-:Y:S02]  /*16ae0*/  FMUL.FTZ R14, R43, c[0x0][0x2ec] ;  /* 0x0000bb002b0e7a20 */ /* 0x000fe40000410000 */
[----:B---3--:R-:W-:Y:S01]  /*16af0*/  FFMA.FTZ R7, R7, -UR35, R13 ;  /* 0x8000002307077c23 */ /* 0x008fe2000801000d */
[----:B------:R-:W-:Y:S01]  /*16b00*/  FSEL R98, R12, -INF , !P3 ;  /* 0xff8000000c627808 */ /* 0x000fe20005800000 */
[----:B------:R-:W-:Y:S01]  /*16b10*/  IMAD.MOV.U32 R88, RZ, RZ, R116 ;  /* 0x000000ffff587224 */ /* 0x000fe200078e0074 */
[----:B------:R-:W-:Y:S01]  /*16b20*/  ISETP.GE.AND P2, PT, R2, R244, PT ;  /* 0x000000f40200720c */ /* 0x000fe20003f46270 */
[----:B------:R-:W-:Y:S01]  /*16b30*/  FMUL.FTZ R15, R64, c[0x0][0x2ec] ;  /* 0x0000bb00400f7a20 */ /* 0x000fe20000410000 */
[----:B------:R-:W2:Y:S01]  /*16b40*/  I2F R3, R3 ;  /* 0x0000000300037306 */ /* 0x000ea20000201400 */
[C---:B------:R-:W-:Y:S01]  /*16b50*/  ISETP.GE.AND P1, PT, R2.reuse, R243, PT ;  /* 0x000000f30200720c */ /* 0x040fe20003f26270 */
[----:B------:R-:W-:Y:S01]  /*16b60*/  IMAD.MOV.U32 R85, RZ, RZ, R84 ;  /* 0x000000ffff557224 */ /* 0x000fe200078e0054 */
[----:B------:R-:W-:Y:S01]  /*16b70*/  ISETP.GE.AND P0, PT, R2, R242, PT ;  /* 0x000000f20200720c */ /* 0x000fe20003f06270 */
[----:B------:R-:W-:Y:S01]  /*16b80*/  IMAD.MOV.U32 R91, RZ, RZ, R74 ;  /* 0x000000ffff5b7224 */ /* 0x000fe200078e004a */
[----:B------:R3:W5:Y:S01]  /*16b90*/  LDL.LU R138, [R1+0x110] ;  /* 0x00011000018a7983 */ /* 0x0007620000300800 */
[----:B-1----:R-:W-:-:S02]  /*16ba0*/  FMUL.FTZ R4, R137, c[0x0][0x2ec] ;  /* 0x0000bb0089047a20 */ /* 0x002fc40000410000 */
[----:B------:R-:W1:Y:S01]  /*16bb0*/  MUFU.TANH R5, R5 ;  /* 0x0000000500057308 */ /* 0x000e620000002400 */
[----:B------:R-:W-:Y:S01]  /*16bc0*/  ISETP.GE.AND P3, PT, R2, R245, PT ;  /* 0x000000f50200720c */ /* 0x000fe20003f66270 */
[----:B--2---:R-:W-:-:S06]  /*16bd0*/  FFMA.FTZ R13, R3, -UR35, R17 ;  /* 0x80000023030d7c23 */ /* 0x004fcc0008010011 */
[----:B------:R-:W2:Y:S01]  /*16be0*/  MUFU.TANH R4, R4 ;  /* 0x0000000400047308 */ /* 0x000ea20000002400 */
[----:B------:R-:W-:Y:S01]  /*16bf0*/  IMAD.IADD R3, R241, 0x1, -R2 ;  /* 0x00000001f1037824 */ /* 0x000fe200078e0a02 */
[----:B------:R-:W-:Y:S02]  /*16c00*/  FSEL R116, R11, -INF , !P4 ;  /* 0xff8000000b747808 */ /* 0x000fe40006000000 */
[----:B------:R-:W-:-:S04]  /*16c10*/  ISETP.LT.OR P1, PT, R2, R238, P1 ;  /* 0x000000ee0200720c */ /* 0x000fc80000f21670 */
[----:B------:R-:W4:Y:S01]  /*16c20*/  MUFU.TANH R16, R16 ;  /* 0x0000001000107308 */ /* 0x000f220000002400 */
[----:B-1----:R-:W-:Y:S01]  /*16c30*/  FFMA.FTZ R5, R10, -UR35, R5 ;  /* 0x800000230a057c23 */ /* 0x002fe20008010005 */
[----:B------:R-:W-:-:S06]  /*16c40*/  ISETP.LT.OR P4, PT, R2, R237, P0 ;  /* 0x000000ed0200720c */ /* 0x000fcc0000781670 */
[----:B------:R-:W1:Y:S01]  /*16c50*/  MUFU.TANH R14, R14 ;  /* 0x0000000e000e7308 */ /* 0x000e620000002400 */
[----:B--2---:R-:W-:Y:S01]  /*16c60*/  FFMA.FTZ R4, R8, -UR35, R4 ;  /* 0x8000002308047c23 */ /* 0x004fe20008010004 */
[----:B------:R-:W-:-:S06]  /*16c70*/  FSEL R87, R5, -INF , !P6 ;  /* 0xff80000005577808 */ /* 0x000fcc0007000000 */
[----:B------:R-:W2:Y:S01]  /*16c80*/  MUFU.TANH R15, R15 ;  /* 0x0000000f000f7308 */ /* 0x000ea20000002400 */
[----:B------:R-:W-:Y:S01]  /*16c90*/  FSEL R96, R4, -INF , !P5 ;  /* 0xff80000004607808 */ /* 0x000fe20006800000 */
[----:B------:R-:W-:Y:S01]  /*16ca0*/  IMAD.MOV.U32 R90, RZ, RZ, R85 ;  /* 0x000000ffff5a7224 */ /* 0x000fe200078e0055 */
[C---:B------:R-:W-:Y:S01]  /*16cb0*/  ISETP.LT.OR P6, PT, R2.reuse, R240, P3 ;  /* 0x000000f00200720c */ /* 0x040fe20001fc1670 */
[----:B------:R-:W-:Y:S01]  /*16cc0*/  IMAD.MOV.U32 R89, RZ, RZ, R88 ;  /* 0x000000ffff597224 */ /* 0x000fe200078e0058 */
[----:B------:R-:W-:Y:S01]  /*16cd0*/  ISETP.LT.OR P5, PT, R2, R239, P2 ;  /* 0x000000ef0200720c */ /* 0x000fe200017a1670 */
[----:B------:R-:W-:Y:S01]  /*16ce0*/  IMAD.MOV.U32 R61, RZ, RZ, R68 ;  /* 0x000000ffff3d7224 */ /* 0x000fe200078e0044 */
[----:B------:R-:W-:Y:S01]  /*16cf0*/  IABS R3, R3 ;  /* 0x0000000300037213 */ /* 0x000fe20000000000 */
[----:B------:R-:W-:Y:S01]  /*16d00*/  IMAD.MOV.U32 R60, RZ, RZ, R75 ;  /* 0x000000ffff3c7224 */ /* 0x000fe200078e004b */
[----:B------:R-:W-:Y:S01]  /*16d10*/  IADD3 R2, R0, 0x69, RZ ;  /* 0x0000006900027810 */ /* 0x000fe20007ffe0ff */
[----:B------:R3:W5:Y:S02]  /*16d20*/  LDL.LU R137, [R1+0x10c] ;  /* 0x00010c0001897983 */ /* 0x0007640000300800 */
[----:B------:R-:W-:-:S02]  /*16d30*/  IMAD.MOV.U32 R4, RZ, RZ, R3 ;  /* 0x000000ffff047224 */ /* 0x000fc400078e0003 */
[----:B------:R-:W-:Y:S02]  /*16d40*/  IMAD.IADD R3, R236, 0x1, -R2 ;  /* 0x00000001ec037824 */ /* 0x000fe400078e0a02 */
[----:B----4-:R-:W-:Y:S01]  /*16d50*/  FFMA.FTZ R6, R6, -UR35, R16 ;  /* 0x8000002306067c23 */ /* 0x010fe20008010010 */
[----:B------:R-:W-:Y:S01]  /*16d60*/  LOP3.LUT P2, RZ, R231, 0x4, RZ, 0xc0, !PT ;  /* 0x00000004e7ff7812 */ /* 0x000fe2000784c0ff */
[----:B------:R-:W-:Y:S01]  /*16d70*/  IMAD.IADD R5, R235, 0x1, -R2 ;  /* 0x00000001eb057824 */ /* 0x000fe200078e0a02 */
[----:B------:R-:W-:Y:S01]  /*16d80*/  IABS R3, R3 ;  /* 0x0000000300037213 */ /* 0x000fe20000000000 */
[----:B-1----:R-:W-:Y:S01]  /*16d90*/  FFMA.FTZ R8, R18, -UR35, R14 ;  /* 0x8000002312087c23 */ /* 0x002fe2000801000e */
[----:B------:R1:W-:Y:S01]  /*16da0*/  I2F R16, R4 ;  /* 0x0000000400107306 */ /* 0x0003e20000201400 */
[----:B------:R-:W-:Y:S01]  /*16db0*/  LOP3.LUT P3, RZ, R231, 0x8, RZ, 0xc0, !PT ;  /* 0x00000008e7ff7812 */ /* 0x000fe2000786c0ff */
[----:B--2---:R-:W-:Y:S01]  /*16dc0*/  FFMA.FTZ R9, R9, -UR35, R15 ;  /* 0x8000002309097c23 */ /* 0x004fe2000801000f */
[----:B------:R-:W-:Y:S01]  /*16dd0*/  LOP3.LUT R231, R231, 0xfffffffd, RZ, 0xc0, !PT ;  /* 0xfffffffde7e77812 */ /* 0x000fe200078ec0ff */
[----:B------:R-:W-:Y:S01]  /*16de0*/  IMAD.MOV.U32 R88, RZ, RZ, R69 ;  /* 0x000000ffff587224 */ /* 0x000fe200078e0045 */
[----:B------:R-:W-:Y:S01]  /*16df0*/  FSEL R99, R8, -INF , !P2 ;  /* 0xff80000008637808 */ /* 0x000fe20005000000 */
[----:B------:R3:W5:Y:S01]  /*16e00*/  LDL.LU R136, [R1+0x108] ;  /* 0x0001080001887983 */ /* 0x0007620000300800 */
[----:B------:R-:W-:-:S02]  /*16e10*/  @P1 LOP3.LUT R231, R231, 0x2, RZ, 0xfc, !PT ;  /* 0x00000002e7e71812 */ /* 0x000fc400078efcff */
[----:B------:R-:W-:Y:S02]  /*16e20*/  FSEL R97, R7, -INF , !P3 ;  /* 0xff80000007617808 */ /* 0x000fe40005800000 */
[C---:B------:R-:W-:Y:S02]  /*16e30*/  ISETP.GE.AND P3, PT, R2.reuse, R245, PT ;  /* 0x000000f50200720c */ /* 0x040fe40003f66270 */
[C---:B------:R-:W-:Y:S02]  /*16e40*/  ISETP.GE.AND P2, PT, R2.reuse, R244, PT ;  /* 0x000000f40200720c */ /* 0x040fe40003f46270 */
[C---:B------:R-:W-:Y:S01]  /*16e50*/  ISETP.GE.AND P1, PT, R2.reuse, R243, PT ;  /* 0x000000f30200720c */ /* 0x040fe20003f26270 */
[----:B-1----:R-:W-:Y:S01]  /*16e60*/  IMAD.MOV.U32 R4, RZ, RZ, R3 ;  /* 0x000000ffff047224 */ /* 0x002fe200078e0003 */
[----:B------:R-:W-:Y:S02]  /*16e70*/  IABS R3, R5 ;  /* 0x0000000500037213 */ /* 0x000fe40000000000 */
[----:B------:R-:W-:Y:S01]  /*16e80*/  ISETP.GE.AND P0, PT, R2, R242, PT ;  /* 0x000000f20200720c */ /* 0x000fe20003f06270 */
[----:B------:R1:W-:Y:S01]  /*16e90*/  I2F R8, R4 ;  /* 0x0000000400087306 */ /* 0x0003e20000201400 */
[----:B------:R-:W-:-:S02]  /*16ea0*/  FSEL R84, R9, -INF , !P6 ;  /* 0xff80000009547808 */ /* 0x000fc40007000000 */
[----:B------:R-:W-:Y:S02]  /*16eb0*/  FSEL R86, R6, -INF , !P5 ;  /* 0xff80000006567808 */ /* 0x000fe40006800000 */
[C---:B------:R-:W-:Y:S02]  /*16ec0*/  ISETP.LT.OR P6, PT, R2.reuse, R240, P3 ;  /* 0x000000f00200720c */ /* 0x040fe40001fc1670 */
[C---:B------:R-:W-:Y:S02]  /*16ed0*/  ISETP.LT.OR P5, PT, R2.reuse, R239, P2 ;  /* 0x000000ef0200720c */ /* 0x040fe400017a1670 */
[C---:B------:R-:W-:Y:S02]  /*16ee0*/  ISETP.LT.OR P1, PT, R2.reuse, R238, P1 ;  /* 0x000000ee0200720c */ /* 0x040fe40000f21670 */
[----:B------:R-:W-:Y:S02]  /*16ef0*/  ISETP.LT.OR P0, PT, R2, R237, P0 ;  /* 0x000000ed0200720c */ /* 0x000fe40000701670 */
[----:B------:R-:W-:-:S02]  /*16f00*/  LOP3.LUT P3, RZ, R231, 0x2, RZ, 0xc0, !PT ;  /* 0x00000002e7ff7812 */ /* 0x000fc4000786c0ff */
[----:B------:R-:W-:Y:S01]  /*16f10*/  LOP3.LUT R231, R231, 0xfffffff7, RZ, 0xc0, !PT ;  /* 0xfffffff7e7e77812 */ /* 0x000fe200078ec0ff */
[----:B-1----:R-:W-:Y:S02]  /*16f20*/  IMAD.MOV.U32 R4, RZ, RZ, R3 ;  /* 0x000000ffff047224 */ /* 0x002fe400078e0003 */
[----:B------:R-:W-:Y:S02]  /*16f30*/  IMAD.IADD R3, R234, 0x1, -R2 ;  /* 0x00000001ea037824 */ /* 0x000fe400078e0a02 */
[----:B------:R1:W-:Y:S02]  /*16f40*/  I2F R7, R4 ;  /* 0x0000000400077306 */ /* 0x0003e40000201400 */
[----:B------:R-:W-:Y:S02]  /*16f50*/  @P1 LOP3.LUT R231, R231, 0x8, RZ, 0xfc, !PT ;  /* 0x00000008e7e71812 */ /* 0x000fe400078efcff */
[----:B------:R-:W-:Y:S02]  /*16f60*/  IABS R3, R3 ;  /* 0x0000000300037213 */ /* 0x000fe40000000000 */
[----:B------:R-:W-:-:S02]  /*16f70*/  LOP3.LUT R231, R231, 0xfffffffb, RZ, 0xc0, !PT ;  /* 0xfffffffbe7e77812 */ /* 0x000fc400078ec0ff */
[----:B------:R2:W-:Y:S01]  /*16f80*/  I2F R9, R3 ;  /* 0x0000000300097306 */ /* 0x0005e20000201400 */
[----:B------:R-:W-:Y:S02]  /*16f90*/  FSEL R83, R13, -INF , !P3 ;  /* 0xff8000000d537808 */ /* 0x000fe40005800000 */
[----:B------:R-:W-:Y:S01]  /*16fa0*/  @P0 LOP3.LUT R231, R231, 0x4, RZ, 0xfc, !PT ;  /* 0x00000004e7e70812 */ /* 0x000fe200078efcff */
[----:B-1----:R-:W-:Y:S01]  /*16fb0*/  IMAD.IADD R4, R241, 0x1, -R2 ;  /* 0x00000001f1047824 */ /* 0x002fe200078e0a02 */
[----:B------:R-:W-:-:S04]  /*16fc0*/  IADD3 R2, R0, 0x70, RZ ;  /* 0x0000007000027810 */ /* 0x000fc80007ffe0ff */
[----:B------:R-:W-:Y:S01]  /*16fd0*/  IABS R4, R4 ;  /* 0x0000000400047213 */ /* 0x000fe20000000000 */
[--C-:B------:R-:W-:Y:S02]  /*16fe0*/  IMAD.IADD R5, R235, 0x1, -R2.reuse ;  /* 0x00000001eb057824 */ /* 0x100fe400078e0a02 */
[----:B--2---:R-:W-:Y:S01]  /*16ff0*/  IMAD.IADD R3, R236, 0x1, -R2 ;  /* 0x00000001ec037824 */ /* 0x004fe200078e0a02 */
[----:B------:R1:W-:Y:S04]  /*17000*/  I2F R15, R4 ;  /* 0x00000004000f7306 */ /* 0x0003e80000201400 */
[----:B------:R-:W-:-:S05]  /*17010*/  IABS R3, R3 ;  /* 0x0000000300037213 */ /* 0x000fca0000000000 */
[----:B-1----:R-:W-:Y:S01]  /*17020*/  IMAD.MOV.U32 R4, RZ, RZ, R3 ;  /* 0x000000ffff047224 */ /* 0x002fe200078e0003 */
[----:B------:R-:W-:-:S04]  /*17030*/  IABS R3, R5 ;  /* 0x0000000500037213 */ /* 0x000fc80000000000 */
[----:B------:R1:W-:Y:S01]  /*17040*/  I2F R6, R3 ;  /* 0x0000000300067306 */ /* 0x0003e20000201400 */
[----:B------:R-:W-:-:S07]  /*17050*/  FMUL.FTZ R5, R67, c[0x0][0x2ec] ;  /* 0x0000bb0043057a20 */ /* 0x000fce0000410000 */
[----:B------:R-:W-:Y:S01]  /*17060*/  I2F R4, R4 ;  /* 0x0000000400047306 */ /* 0x000fe20000201400 */
[----:B-1----:R-:W-:-:S07]  /*17070*/  FMUL.FTZ R3, R65, c[0x0][0x2ec] ;  /* 0x0000bb0041037a20 */ /* 0x002fce0000410000 */
[----:B------:R1:W2:Y:S02]  /*17080*/  MUFU.TANH R10, R3 ;  /* 0x00000003000a7308 */ /* 0x0002a40000002400 */
[----:B-1----:R-:W-:-:S06]  /*17090*/  FMUL.FTZ R3, R73, c[0x0][0x2ec] ;  /* 0x0000bb0049037a20 */ /* 0x002fcc0000410000 */
[----:B------:R1:W4:Y:S01]  /*170a0*/  MUFU.TANH R11, R5 ;  /* 0x00000005000b7308 */ /* 0x0003220000002400 */
[----:B--2---:R-:W-:Y:S01]  /*170b0*/  FFMA.FTZ R8, R8, -UR35, R10 ;  /* 0x8000002308087c23 */ /* 0x004fe2000801000a */
[----:B------:R-:W-:Y:S01]  /*170c0*/  ISETP.GE.AND P3, PT, R2, R245, PT ;  /* 0x000000f50200720c */ /* 0x000fe20003f66270 */
[----:B------:R3:W5:Y:S05]  /*170d0*/  LDL.LU R73, [R1+0x104] ;  /* 0x0001040001497983 */ /* 0x00076a0000300800 */
[----:B------:R-:W-:Y:S01]  /*170e0*/  MUFU.TANH R3, R3 ;  /* 0x0000000300037308 */ /* 0x000fe20000002400 */
[----:B-1----:R-:W-:Y:S02]  /*170f0*/  FMUL.FTZ R5, R72, c[0x0][0x2ec] ;  /* 0x0000bb0048057a20 */ /* 0x002fe40000410000 */
[----:B----4-:R-:W-:Y:S01]  /*17100*/  FFMA.FTZ R7, R7, -UR35, R11 ;  /* 0x8000002307077c23 */ /* 0x010fe2000801000b */
[----:B------:R-:W-:-:S04]  /*17110*/  ISETP.GE.AND P2, PT, R2, R244, PT ;  /* 0x000000f40200720c */ /* 0x000fc80003f46270 */
[----:B------:R1:W2:Y:S01]  /*17120*/  MUFU.TANH R12, R5 ;  /* 0x00000005000c7308 */ /* 0x0002a20000002400 */
[C---:B------:R-:W-:Y:S01]  /*17130*/  ISETP.GE.AND P1, PT, R2.reuse, R243, PT ;  /* 0x000000f30200720c */ /* 0x040fe20003f26270 */
[----:B------:R3:W5:Y:S01]  /*17140*/  LDL.LU R72, [R1+0x100] ;  /* 0x0001000001487983 */ /* 0x0007620000300800 */
[----:B-1----:R-:W-:Y:S02]  /*17150*/  FMUL.FTZ R5, R71, c[0x0][0x2ec] ;  /* 0x0000bb0047057a20 */ /* 0x002fe40000410000 */
[----:B--2---:R-:W-:Y:S01]  /*17160*/  FFMA.FTZ R12, R9, -UR35, R12 ;  /* 0x80000023090c7c23 */ /* 0x004fe2000801000c */
[----:B------:R-:W-:Y:S02]  /*17170*/  ISETP.GE.AND P0, PT, R2, R242, PT ;  /* 0x000000f20200720c */ /* 0x000fe40003f06270 */
[----:B------:R1:W2:Y:S01]  /*17180*/  MUFU.TANH R14, R5 ;  /* 0x00000005000e7308 */ /* 0x0002a20000002400 */
[----:B------:R-:W-:Y:S01]  /*17190*/  FSEL R74, R8, -INF , !P6 ;  /* 0xff800000084a7808 */ /* 0x000fe20007000000 */
[----:B------:R3:W5:Y:S01]  /*171a0*/  LDL.LU R71, [R1+0xfc] ;  /* 0x0000fc0001477983 */ /* 0x0007620000300800 */
[----:B------:R-:W-:-:S02]  /*171b0*/  FSEL R81, R7, -INF , !P5 ;  /* 0xff80000007517808 */ /* 0x000fc40006800000 */
[C---:B------:R-:W-:Y:S02]  /*171c0*/  ISETP.LT.OR P6, PT, R2.reuse, R240, P3 ;  /* 0x000000f00200720c */ /* 0x040fe40001fc1670 */
[C---:B------:R-:W-:Y:S02]  /*171d0*/  ISETP.LT.OR P5, PT, R2.reuse, R239, P2 ;  /* 0x000000ef0200720c */ /* 0x040fe400017a1670 */
[----:B------:R-:W-:Y:S02]  /*171e0*/  ISETP.LT.OR P1, PT, R2, R238, P1 ;  /* 0x000000ee0200720c */ /* 0x000fe40000f21670 */
[C---:B------:R-:W-:Y:S02]  /*171f0*/  LOP3.LUT P3, RZ, R231.reuse, 0x8, RZ, 0xc0, !PT ;  /* 0x00000008e7ff7812 */ /* 0x040fe4000786c0ff */
[C---:B------:R-:W-:Y:S02]  /*17200*/  LOP3.LUT P2, RZ, R231.reuse, 0x4, RZ, 0xc0, !PT ;  /* 0x00000004e7ff7812 */ /* 0x040fe4000784c0ff */
[----:B------:R-:W-:Y:S01]  /*17210*/  LOP3.LUT R231, R231, 0xfffffffd, RZ, 0xc0, !PT ;  /* 0xfffffffde7e77812 */ /* 0x000fe200078ec0ff */
[----:B-1----:R-:W-:Y:S01]  /*17220*/  FFMA.FTZ R5, R16, -UR35, R3 ;  /* 0x8000002310057c23 */ /* 0x002fe20008010003 */
[----:B------:R-:W-:Y:S01]  /*17230*/  FSEL R80, R12, -INF , !P3 ;  /* 0xff8000000c507808 */ /* 0x000fe20005800000 */
[----:B------:R-:W-:-:S02]  /*17240*/  FMUL.FTZ R3, R28, c[0x0][0x2ec] ;  /* 0x0000bb001c037a20 */ /* 0x000fc40000410000 */
[----:B--2---:R-:W-:Y:S01]  /*17250*/  FFMA.FTZ R11, R15, -UR35, R14 ;  /* 0x800000230f0b7c23 */ /* 0x004fe2000801000e */
[----:B------:R-:W-:Y:S01]  /*17260*/  FSEL R85, R5, -INF , !P4 ;  /* 0xff80000005557808 */ /* 0x000fe20006000000 */
[----:B------:R1:W2:Y:S01]  /*17270*/  MUFU.TANH R10, R3 ;  /* 0x00000003000a7308 */ /* 0x0002a20000002400 */
[----:B------:R-:W-:Y:S02]  /*17280*/  ISETP.LT.OR P4, PT, R2, R237, P0 ;  /* 0x000000ed0200720c */ /* 0x000fe40000781670 */
[----:B------:R-:W-:Y:S02]  /*17290*/  @P1 LOP3.LUT R231, R231, 0x2, RZ, 0xfc, !PT ;  /* 0x00000002e7e71812 */ /* 0x000fe400078efcff */
[----:B------:R-:W-:Y:S01]  /*172a0*/  FSEL R82, R11, -INF , !P2 ;  /* 0xff8000000b527808 */ /* 0x000fe20005000000 */
[----:B-1----:R-:W-:Y:S02]  /*172b0*/  FMUL.FTZ R3, R30, c[0x0][0x2ec] ;  /* 0x0000bb001e037a20 */ /* 0x002fe40000410000 */
[----:B--2---:R-:W-:-:S02]  /*172c0*/  FFMA.FTZ R10, R4, -UR35, R10 ;  /* 0x80000023040a7c23 */ /* 0x004fc4000801000a */
[----:B------:R1:W2:Y:S03]  /*172d0*/  MUFU.TANH R9, R3 ;  /* 0x0000000300097308 */ /* 0x0002a60000002400 */
[----:B------:R-:W-:Y:S01]  /*172e0*/  FSEL R30, R10, -INF , !P6 ;  /* 0xff8000000a1e7808 */ /* 0x000fe20007000000 */
[----:B-1----:R-:W-:Y:S02]  /*172f0*/  IMAD.IADD R3, R234, 0x1, -R2 ;  /* 0x00000001ea037824 */ /* 0x002fe400078e0a02 */
[----:B--2---:R-:W-:-:S03]  /*17300*/  FFMA.FTZ R9, R6, -UR35, R9 ;  /* 0x8000002306097c23 */ /* 0x004fc60008010009 */
[----:B------:R-:W-:Y:S02]  /*17310*/  IABS R3, R3 ;  /* 0x0000000300037213 */ /* 0x000fe40000000000 */
[----:B------:R-:W-:Y:S02]  /*17320*/  FSEL R69, R9, -INF , !P5 ;  /* 0xff80000009457808 */ /* 0x000fe40006800000 */
[----:B------:R1:W-:Y:S02]  /*17330*/  I2F R4, R3 ;  /* 0x0000000300047306 */ /* 0x0003e40000201400 */
[----:B-1----:R-:W-:-:S06]  /*17340*/  FMUL.FTZ R3, R24, c[0x0][0x2ec] ;  /* 0x0000bb0018037a20 */ /* 0x002fcc0000410000 */
[----:B------:R1:W2:Y:S02]  /*17350*/  MUFU.TANH R6, R3 ;  /* 0x0000000300067308 */ /* 0x0002a40000002400 */
[----:B-1----:R-:W-:Y:S01]  /*17360*/  IMAD.IADD R3, R241, 0x1, -R2 ;  /* 0x00000001f1037824 */ /* 0x002fe200078e0a02 */
[----:B------:R-:W-:Y:S01]  /*17370*/  IADD3 R2, R0, 0x71, RZ ;  /* 0x0000007100027810 */ /* 0x000fe20007ffe0ff */
[----:B--2---:R-:W-:Y:S02]  /*17380*/  FFMA.FTZ R13, R4, -UR35, R6 ;  /* 0x80000023040d7c23 */ /* 0x004fe40008010006 */
[----:B------:R-:W-:Y:S01]  /*17390*/  FMUL.FTZ R4, R26, c[0x0][0x2ec] ;  /* 0x0000bb001a047a20 */ /* 0x000fe20000410000 */
[----:B------:R-:W-:Y:S01]  /*173a0*/  IABS R3, R3 ;  /* 0x0000000300037213 */ /* 0x000fe20000000000 */
[----:B------:R-:W-:Y:S01]  /*173b0*/  IMAD.IADD R5, R234, 0x1, -R2 ;  /* 0x00000001ea057824 */ /* 0x000fe200078e0a02 */
[C---:B------:R-:W-:Y:S01]  /*173c0*/  ISETP.GE.AND P3, PT, R2.reuse, R245, PT ;  /* 0x000000f50200720c */ /* 0x040fe20003f66270 */
[----:B------:R-:W-:Y:S01]  /*173d0*/  MUFU.TANH R14, R4 ;  /* 0x00000004000e7308 */ /* 0x000fe20000002400 */
[----:B------:R-:W-:-:S02]  /*173e0*/  ISETP.GE.AND P2, PT, R2, R244, PT ;  /* 0x000000f40200720c */ /* 0x000fc40003f46270 */
[C---:B------:R-:W-:Y:S02]  /*173f0*/  ISETP.GE.AND P1, PT, R2.reuse, R243, PT ;  /* 0x000000f30200720c */ /* 0x040fe40003f26270 */
[C---:B------:R-:W-:Y:S02]  /*17400*/  ISETP.GE.AND P0, PT, R2.reuse, R242, PT ;  /* 0x000000f20200720c */ /* 0x040fe40003f06270 */
[C---:B------:R-:W-:Y:S01]  /*17410*/  ISETP.LT.OR P6, PT, R2.reuse, R240, P3 ;  /* 0x000000f00200720c */ /* 0x040fe20001fc1670 */
[----:B------:R1:W2:Y:S01]  /*17420*/  I2F R8, R3 ;  /* 0x0000000300087306 */ /* 0x0002a20000201400 */
[C---:B------:R-:W-:Y:S02]  /*17430*/  ISETP.LT.OR P5, PT, R2.reuse, R239, P2 ;  /* 0x000000ef0200720c */ /* 0x040fe400017a1670 */
[C---:B------:R-:W-:Y:S02]  /*17440*/  ISETP.LT.OR P1, PT, R2.reuse, R238, P1 ;  /* 0x000000ee0200720c */ /* 0x040fe40000f21670 */
[----:B------:R-:W-:-:S02]  /*17450*/  ISETP.LT.OR P0, PT, R2, R237, P0 ;  /* 0x000000ed0200720c */ /* 0x000fc40000701670 */
[C---:B------:R-:W-:Y:S02]  /*17460*/  LOP3.LUT P3, RZ, R231.reuse, 0x2, RZ, 0xc0, !PT ;  /* 0x00000002e7ff7812 */ /* 0x040fe4000786c0ff */
[----:B------:R-:W-:Y:S02]  /*17470*/  LOP3.LUT R231, R231, 0xfffffff7, RZ, 0xc0, !PT ;  /* 0xfffffff7e7e77812 */ /* 0x000fe400078ec0ff */
[----:B------:R-:W-:Y:S01]  /*17480*/  FSEL R68, R13, -INF , !P3 ;  /* 0xff8000000d447808 */ /* 0x000fe20005800000 */
[----:B------:R-:W-:Y:S02]  /*17490*/  FMUL.FTZ R13, R90, c[0x0][0x2ec] ;  /* 0x0000bb005a0d7a20 */ /* 0x000fe40000410000 */
[----:B-1----:R-:W-:Y:S02]  /*174a0*/  IMAD.IADD R3, R236, 0x1, -R2 ;  /* 0x00000001ec037824 */ /* 0x002fe400078e0a02 */
[----:B------:R-:W-:Y:S01]  /*174b0*/  @P1 LOP3.LUT R231, R231, 0x8, RZ, 0xfc, !PT ;  /* 0x00000008e7e71812 */ /* 0x000fe200078efcff */
[----:B--2---:R-:W-:Y:S01]  /*174c0*/  FFMA.FTZ R8, R8, -UR35, R14 ;  /* 0x8000002308087c23 */ /* 0x004fe2000801000e */
[----:B------:R-:W-:Y:S01]  /*174d0*/  MUFU.TANH R13, R13 ;  /* 0x0000000d000d7308 */ /* 0x000fe20000002400 */
[----:B------:R-:W-:-:S02]  /*174e0*/  IABS R3, R3 ;  /* 0x0000000300037213 */ /* 0x000fc40000000000 */
[----:B------:R-:W-:Y:S02]  /*174f0*/  LOP3.LUT R231, R231, 0xfffffffb, RZ, 0xc0, !PT ;  /* 0xfffffffbe7e77812 */ /* 0x000fe400078ec0ff */
[----:B------:R-:W-:Y:S01]  /*17500*/  FSEL R75, R8, -INF , !P4 ;  /* 0xff800000084b7808 */ /* 0x000fe20006000000 */
[----:B------:R-:W-:Y:S01]  /*17510*/  IMAD.MOV.U32 R4, RZ, RZ, R3 ;  /* 0x000000ffff047224 */ /* 0x000fe200078e0003 */
[----:B------:R-:W-:Y:S01]  /*17520*/  @P0 LOP3.LUT R231, R231, 0x4, RZ, 0xfc, !PT ;  /* 0x00000004e7e70812 */ /* 0x000fe200078efcff */
[----:B------:R-:W-:Y:S02]  /*17530*/  IMAD.IADD R3, R235, 0x1, -R2 ;  /* 0x00000001eb037824 */ /* 0x000fe400078e0a02 */
[----:B------:R1:W-:Y:S03]  /*17540*/  I2F R7, R4 ;  /* 0x0000000400077306 */ /* 0x0003e60000201400 */
[----:B------:R-:W-:-:S05]  /*17550*/  IABS R3, R3 ;  /* 0x0000000300037213 */ /* 0x000fca0000000000 */
[----:B-1----:R-:W-:Y:S01]  /*17560*/  IMAD.MOV.U32 R4, RZ, RZ, R3 ;  /* 0x000000ffff047224 */ /* 0x002fe200078e0003 */
[----:B------:R-:W-:Y:S01]  /*17570*/  IABS R3, R5 ;  /* 0x0000000500037213 */ /* 0x000fe20000000000 */
[----:B------:R-:W-:Y:S02]  /*17580*/  FMUL.FTZ R5, R31, c[0x0][0x2ec] ;  /* 0x0000bb001f057a20 */ /* 0x000fe40000410000 */
[----:B------:R1:W-:Y:S08]  /*17590*/  I2F R6, R4 ;  /* 0x0000000400067306 */ /* 0x0003f00000201400 */
[----:B------:R2:W-:Y:S01]  /*175a0*/  I2F R14, R3 ;  /* 0x00000003000e7306 */ /* 0x0005e20000201400 */
[----:B-1----:R-:W-:-:S07]  /*175b0*/  FMUL.FTZ R4, R29, c[0x0][0x2ec] ;  /* 0x0000bb001d047a20 */ /* 0x002fce0000410000 */
[----:B------:R1:W4:Y:S01]  /*175c0*/  MUFU.TANH R9, R5 ;  /* 0x0000000500097308 */ /* 0x0003220000002400 */
[----:B--2---:R-:W-:Y:S01]  /*175d0*/  IMAD.IADD R3, R241, 0x1, -R2 ;  /* 0x00000001f1037824 */ /* 0x004fe200078e0a02 */
[----:B------:R-:W-:-:S06]  /*175e0*/  IADD3 R2, R0, 0x78, RZ ;  /* 0x0000007800027810 */ /* 0x000fcc0007ffe0ff */
[----:B------:R2:W2:Y:S01]  /*175f0*/  MUFU.TANH R10, R4 ;  /* 0x00000004000a7308 */ /* 0x0004a20000002400 */
[----:B------:R-:W-:Y:S02]  /*17600*/  IADD3 R0, R0, 0x79, RZ ;  /* 0x0000007900007810 */ /* 0x000fe40007ffe0ff */
[----:B------:R-:W-:Y:S02]  /*17610*/  IABS R3, R3 ;  /* 0x0000000300037213 */ /* 0x000fe40000000000 */
[C---:B------:R-:W-:Y:S01]  /*17620*/  ISETP.GE.AND P3, PT, R2.reuse, R245, PT ;  /* 0x000000f50200720c */ /* 0x040fe20003f66270 */
[----:B-1----:R-:W-:Y:S01]  /*17630*/  IMAD.IADD R5, R235, 0x1, -R2 ;  /* 0x00000001eb057824 */ /* 0x002fe200078e0a02 */
[----:B------:R-:W-:Y:S01]  /*17640*/  ISETP.GE.AND P2, PT, R2, R244, PT ;  /* 0x000000f40200720c */ /* 0x000fe20003f46270 */
[----:B----4-:R-:W-:Y:S01]  /*17650*/  FFMA.FTZ R6, R6, -UR35, R9 ;  /* 0x8000002306067c23 */ /* 0x010fe20008010009 */
[C---:B------:R-:W-:Y:S02]  /*17660*/  ISETP.GE.AND P1, PT, R2.reuse, R243, PT ;  /* 0x000000f30200720c */ /* 0x040fe40003f26270 */
[----:B------:R-:W-:-:S02]  /*17670*/  ISETP.GE.AND P0, PT, R2, R242, PT ;  /* 0x000000f20200720c */ /* 0x000fc40003f06270 */
[----:B------:R-:W-:Y:S01]  /*17680*/  FSEL R29, R6, -INF , !P5 ;  /* 0xff800000061d7808 */ /* 0x000fe20006800000 */
[----:B--2---:R-:W-:Y:S01]  /*17690*/  IMAD.MOV.U32 R4, RZ, RZ, R3 ;  /* 0x000000ffff047224 */ /* 0x004fe200078e0003 */
[----:B------:R-:W-:Y:S01]  /*176a0*/  ISETP.LT.OR P5, PT, R2, R240, P3 ;  /* 0x000000f00200720c */ /* 0x000fe20001fa1670 */
[----:B------:R-:W-:Y:S01]  /*176b0*/  IMAD.IADD R3, R236, 0x1, -R2 ;  /* 0x00000001ec037824 */ /* 0x000fe200078e0a02 */
[C---:B------:R-:W-:Y:S01]  /*176c0*/  ISETP.LT.OR P3, PT, R2.reuse, R239, P2 ;  /* 0x000000ef0200720c */ /* 0x040fe20001761670 */
[----:B------:R1:W-:Y:S01]  /*176d0*/  I2F R16, R4 ;  /* 0x0000000400107306 */ /* 0x0003e20000201400 */
[C---:B------:R-:W-:Y:S01]  /*176e0*/  ISETP.LT.OR P1, PT, R2.reuse, R238, P1 ;  /* 0x000000ee0200720c */ /* 0x040fe20000f21670 */
[----:B------:R-:W-:Y:S01]  /*176f0*/  FFMA.FTZ R7, R7, -UR35, R10 ;  /* 0x8000002307077c23 */ /* 0x000fe2000801000a */
[----:B------:R-:W-:Y:S02]  /*17700*/  IABS R3, R3 ;  /* 0x0000000300037213 */ /* 0x000fe40000000000 */
[----:B------:R-:W-:-:S02]  /*17710*/  ISETP.LT.OR P4, PT, R2, R237, P0 ;  /* 0x000000ed0200720c */ /* 0x000fc40000781670 */
[----:B------:R-:W-:Y:S02]  /*17720*/  FSEL R28, R7, -INF , !P6 ;  /* 0xff800000071c7808 */ /* 0x000fe40007000000 */
[C---:B------:R-:W-:Y:S02]  /*17730*/  LOP3.LUT P2, RZ, R231.reuse, 0x8, RZ, 0xc0, !PT ;  /* 0x00000008e7ff7812 */ /* 0x040fe4000784c0ff */
[C---:B------:R-:W-:Y:S02]  /*17740*/  LOP3.LUT P6, RZ, R231.reuse, 0x4, RZ, 0xc0, !PT ;  /* 0x00000004e7ff7812 */ /* 0x040fe400078cc0ff */
[----:B------:R-:W-:Y:S02]  /*17750*/  LOP3.LUT R231, R231, 0xfffffffd, RZ, 0xc0, !PT ;  /* 0xfffffffde7e77812 */ /* 0x000fe400078ec0ff */
[C---:B------:R-:W-:Y:S01]  /*17760*/  ISETP.GE.AND P0, PT, R0.reuse, R243, PT ;  /* 0x000000f30000720c */ /* 0x040fe20003f06270 */
[----:B-1----:R-:W-:Y:S01]  /*17770*/  IMAD.MOV.U32 R4, RZ, RZ, R3 ;  /* 0x000000ffff047224 */ /* 0x002fe200078e0003 */
[----:B------:R-:W-:Y:S01]  /*17780*/  IABS R3, R5 ;  /* 0x0000000500037213 */ /* 0x000fe20000000000 */
[----:B------:R-:W-:Y:S01]  /*17790*/  IMAD.IADD R5, R241, 0x1, -R2 ;  /* 0x00000001f1057824 */ /* 0x000fe200078e0a02 */
[----:B------:R-:W-:Y:S01]  /*177a0*/  @P1 LOP3.LUT R231, R231, 0x2, RZ, 0xfc, !PT ;  /* 0x00000002e7e71812 */ /* 0x000fe200078efcff */
[----:B------:R1:W-:Y:S01]  /*177b0*/  I2F R15, R4 ;  /* 0x00000004000f7306 */ /* 0x0003e20000201400 */
[----:B------:R-:W-:-:S07]  /*177c0*/  ISETP.GE.AND P1, PT, R0, R244, PT ;  /* 0x000000f40000720c */ /* 0x000fce0003f26270 */
[----:B------:R2:W-:Y:S01]  /*177d0*/  I2F R12, R3 ;  /* 0x00000003000c7306 */ /* 0x0005e20000201400 */
[----:B-1----:R-:W-:-:S07]  /*177e0*/  FMUL.FTZ R4, R25, c[0x0][0x2ec] ;  /* 0x0000bb0019047a20 */ /* 0x002fce0000410000 */
[----:B------:R1:W4:Y:S01]  /*177f0*/  MUFU.TANH R9, R4 ;  /* 0x0000000400097308 */ /* 0x0003220000002400 */
[----:B--2---:R-:W-:-:S05]  /*17800*/  IMAD.IADD R3, R234, 0x1, -R2 ;  /* 0x00000001ea037824 */ /* 0x004fca00078e0a02 */
[----:B------:R-:W-:-:S05]  /*17810*/  IABS R3, R3 ;  /* 0x0000000300037213 */ /* 0x000fca0000000000 */
[----:B-1----:R-:W-:Y:S01]  /*17820*/  IMAD.MOV.U32 R4, RZ, RZ, R3 ;  /* 0x000000ffff047224 */ /* 0x002fe200078e0003 */
[----:B------:R-:W-:Y:S01]  /*17830*/  IABS R3, R5 ;  /* 0x0000000500037213 */ /* 0x000fe20000000000 */
[----:B----4-:R-:W-:Y:S02]  /*17840*/  FFMA.FTZ R6, R14, -UR35, R9 ;  /* 0x800000230e067c23 */ /* 0x010fe40008010009 */
[----:B------:R1:W-:Y:S03]  /*17850*/  I2F R11, R4 ;  /* 0x00000004000b7306 */ /* 0x0003e60000201400 */
[----:B------:R-:W-:Y:S02]  /*17860*/  FSEL R66, R6, -INF , !P2 ;  /* 0xff80000006427808 */ /* 0x000fe40005000000 */
[----:B------:R-:W-:Y:S01]  /*17870*/  ISETP.GE.AND P2, PT, R0, R245, PT ;  /* 0x000000f50000720c */ /* 0x000fe20003f46270 */
[----:B-1----:R-:W-:-:S02]  /*17880*/  IMAD.MOV.U32 R4, RZ, RZ, R3 ;  /* 0x000000ffff047224 */ /* 0x002fc400078e0003 */
[----:B------:R-:W-:Y:S02]  /*17890*/  IMAD.IADD R3, R236, 0x1, -R0 ;  /* 0x00000001ec037824 */ /* 0x000fe400078e0a00 */
[----:B------:R1:W-:Y:S03]  /*178a0*/  I2F R10, R4 ;  /* 0x00000004000a7306 */ /* 0x0003e60000201400 */
[----:B------:R-:W-:-:S05]  /*178b0*/  IABS R3, R3 ;  /* 0x0000000300037213 */ /* 0x000fca0000000000 */
[----:B------:R-:W-:Y:S02]  /*178c0*/  IMAD.MOV.U32 R2, RZ, RZ, R3 ;  /* 0x000000ffff027224 */ /* 0x000fe400078e0003 */
[----:B------:R-:W-:Y:S02]  /*178d0*/  FMUL.FTZ R3, R27, c[0x0][0x2ec] ;  /* 0x0000bb001b037a20 */ /* 0x000fe40000410000 */
[----:B------:R2:W-:Y:S01]  /*178e0*/  I2F R9, R2 ;  /* 0x0000000200097306 */ /* 0x0005e20000201400 */
[----:B-1----:R-:W-:-:S07]  /*178f0*/  IMAD.IADD R4, R234, 0x1, -R0 ;  /* 0x00000001ea047824 */ /* 0x002fce00078e0a00 */
[----:B------:R1:W4:Y:S01]  /*17900*/  MUFU.TANH R7, R3 ;  /* 0x0000000300077308 */ /* 0x0003220000002400 */
[----:B--2---:R-:W-:-:S05]  /*17910*/  IMAD.IADD R2, R235, 0x1, -R0 ;  /* 0x00000001eb027824 */ /* 0x004fca00078e0a00 */
[----:B------:R-:W-:-:S05]  /*17920*/  IABS R2, R2 ;  /* 0x0000000200027213 */ /* 0x000fca0000000000 */
[----:B-1----:R-:W-:Y:S01]  /*17930*/  IMAD.MOV.U32 R3, RZ, RZ, R2 ;  /* 0x000000ffff037224 */ /* 0x002fe200078e0002 */
[----:B------:R-:W-:Y:S01]  /*17940*/  IABS R2, R4 ;  /* 0x0000000400027213 */ /* 0x000fe20000000000 */
[----:B----4-:R-:W-:Y:S02]  /*17950*/  FFMA.FTZ R4, R16, -UR35, R7 ;  /* 0x8000002310047c23 */ /* 0x010fe40008010007 */
[----:B------:R1:W-:Y:S01]  /*17960*/  I2F R5, R3 ;  /* 0x0000000300057306 */ /* 0x0003e20000201400 */
[----:B------:R-:W-:Y:S02]  /*17970*/  FMUL.FTZ R7, R60, c[0x0][0x2ec] ;  /* 0x0000bb003c077a20 */ /* 0x000fe40000410000 */
[----:B------:R-:W-:Y:S02]  /*17980*/  FSEL R67, R4, -INF , !P6 ;  /* 0xff80000004437808 */ /* 0x000fe40007000000 */
[----:B------:R-:W-:-:S03]  /*17990*/  ISETP.LT.OR P6, PT, R0, R240, P2 ;  /* 0x000000f00000720c */ /* 0x000fc600017c1670 */
[----:B------:R2:W-:Y:S01]  /*179a0*/  I2F R8, R2 ;  /* 0x0000000200087306 */ /* 0x0005e20000201400 */
[----:B-1----:R-:W-:-:S07]  /*179b0*/  FMUL.FTZ R3, R61, c[0x0][0x2ec] ;  /* 0x0000bb003d037a20 */ /* 0x002fce0000410000 */
[----:B------:R-:W-:Y:S01]  /*179c0*/  MUFU.TANH R14, R7 ;  /* 0x00000007000e7308 */ /* 0x000fe20000002400 */
[----:B--2---:R-:W-:-:S07]  /*179d0*/  IMAD.IADD R2, R241, 0x1, -R0 ;  /* 0x00000001f1027824 */ /* 0x004fce00078e0a00 */
[----:B------:R-:W1:Y:S01]  /*179e0*/  MUFU.TANH R3, R3 ;  /* 0x0000000300037308 */ /* 0x000e620000002400 */
[----:B------:R-:W-:-:S07]  /*179f0*/  IABS R2, R2 ;  /* 0x0000000200027213 */ /* 0x000fce0000000000 */
[----:B------:R2:W-:Y:S01]  /*17a00*/  I2F R7, R2 ;  /* 0x0000000200077306 */ /* 0x0005e20000201400 */
[----:B-1----:R-:W-:-:S05]  /*17a10*/  FFMA.FTZ R3, R15, -UR35, R3 ;  /* 0x800000230f037c23 */ /* 0x002fca0008010003 */
[----:B------:R-:W-:Y:S01]  /*17a20*/  FSEL R26, R3, -INF , !P5 ;  /* 0xff800000031a7808 */ /* 0x000fe20006800000 */
[----:B------:R-:W-:Y:S02]  /*17a30*/  FMUL.FTZ R3, R70, c[0x0][0x2ec] ;  /* 0x0000bb0046037a20 */ /* 0x000fe40000410000 */
[----:B------:R3:W5:Y:S01]  /*17a40*/  LDL.LU R70, [R1+0xf8] ;  /* 0x0000f80001467983 */ /* 0x0007620000300800 */
[----:B--2---:R-:W-:-:S04]  /*17a50*/  FMUL.FTZ R2, R91, c[0x0][0x2ec] ;  /* 0x0000bb005b027a20 */ /* 0x004fc80000410000 */
[----:B------:R1:W-:Y:S01]  /*17a60*/  MUFU.TANH R16, R2 ;  /* 0x0000000200107308 */ /* 0x0003e20000002400 */
[C---:B------:R-:W-:Y:S02]  /*17a70*/  ISETP.LT.OR P5, PT, R0.reuse, R239, P1 ;  /* 0x000000ef0000720c */ /* 0x040fe40000fa1670 */
[----:B------:R-:W-:Y:S01]  /*17a80*/  ISETP.LT.OR P2, PT, R0, R238, P0 ;  /* 0x000000ee0000720c */ /* 0x000fe20000741670 */
[----:B-1----:R-:W-:Y:S02]  /*17a90*/  FFMA.FTZ R2, R12, -UR35, R14 ;  /* 0x800000230c027c23 */ /* 0x002fe4000801000e */
[----:B------:R-:W-:Y:S02]  /*17aa0*/  FMUL.FTZ R12, R89, c[0x0][0x2ec] ;  /* 0x0000bb00590c7a20 */ /* 0x000fe40000410000 */
[----:B------:R-:W-:Y:S01]  /*17ab0*/  FMUL.FTZ R14, R88, c[0x0][0x2ec] ;  /* 0x0000bb00580e7a20 */ /* 0x000fe20000410000 */
[----:B------:R-:W-:Y:S02]  /*17ac0*/  FSEL R27, R2, -INF , !P3 ;  /* 0xff800000021b7808 */ /* 0x000fe40005800000 */
[C---:B------:R-:W-:Y:S01]  /*17ad0*/  ISETP.GE.AND P3, PT, R0.reuse, R242, PT ;  /* 0x000000f20000720c */ /* 0x040fe20003f66270 */
[----:B------:R-:W1:Y:S03]  /*17ae0*/  MUFU.TANH R12, R12 ;  /* 0x0000000c000c7308 */ /* 0x000e660000002400 */
[----:B------:R-:W-:Y:S01]  /*17af0*/  ISETP.LT.OR P1, PT, R0, R237, P3 ;  /* 0x000000ed0000720c */ /* 0x000fe20001f21670 */
[----:B------:R-:W-:Y:S01]  /*17b00*/  FMUL.FTZ R0, R23, c[0x0][0x2ec] ;  /* 0x0000bb0017007a20 */ /* 0x000fe20000410000 */
[----:B------:R-:W-:Y:S01]  /*17b10*/  LOP3.LUT P0, RZ, R231, 0x2, RZ, 0xc0, !PT ;  /* 0x00000002e7ff7812 */ /* 0x000fe2000780c0ff */
[----:B------:R-:W-:-:S02]  /*17b20*/  FFMA.FTZ R4, R11, -UR35, R13 ;  /* 0x800000230b047c23 */ /* 0x000fc4000801000d */
[----:B------:R-:W2:Y:S03]  /*17b30*/  MUFU.TANH R14, R14 ;  /* 0x0000000e000e7308 */ /* 0x000ea60000002400 */
[----:B------:R-:W-:-:S05]  /*17b40*/  FSEL R31, R4, -INF , !P0 ;  /* 0xff800000041f7808 */ /* 0x000fca0004000000 */
[----:B------:R-:W4:Y:S01]  /*17b50*/  MUFU.TANH R3, R3 ;  /* 0x0000000300037308 */ /* 0x000f220000002400 */
[----:B------:R-:W-:-:S07]  /*17b60*/  PLOP3.LUT P0, PT, PT, PT, UP0, 0x80, 0x0 ;  /* 0x000000000000781c */ /* 0x000fce0003f0f008 */
[----:B------:R-:W3:Y:S01]  /*17b70*/  MUFU.TANH R0, R0 ;  /* 0x0000000000007308 */ /* 0x000ee20000002400 */
[----:B-1----:R-:W-:Y:S02]  /*17b80*/  FFMA.FTZ R2, R10, -UR35, R12 ;  /* 0x800000230a027c23 */ /* 0x002fe4000801000c */
[----:B------:R-:W-:Y:S02]  /*17b90*/  FFMA.FTZ R6, R9, -UR35, R16 ;  /* 0x8000002309067c23 */ /* 0x000fe40008010010 */
[----:B--2---:R-:W-:Y:S02]  /*17ba0*/  FFMA.FTZ R5, R5, -UR35, R14 ;  /* 0x8000002305057c23 */ /* 0x004fe4000801000e */
[----:B----4-:R-:W-:Y:S01]  /*17bb0*/  FFMA.FTZ R3, R8, -UR35, R3 ;  /* 0x8000002308037c23 */ /* 0x010fe20008010003 */
[----:B------:R-:W-:Y:S02]  /*17bc0*/  FSEL R65, R2, -INF , !P4 ;  /* 0xff80000002417808 */ /* 0x000fe40006000000 */
[----:B------:R-:W-:Y:S01]  /*17bd0*/  LOP3.LUT P4, RZ, R233, 0x1000000, RZ, 0xc0, !PT ;  /* 0x01000000e9ff7812 */ /* 0x000fe2000788c0ff */
[----:B---3--:R-:W-:Y:S01]  /*17be0*/  FFMA.FTZ R0, R7, -UR35, R0 ;  /* 0x8000002307007c23 */ /* 0x008fe20008010000 */
[----:B------:R-:W-:-:S02]  /*17bf0*/  FSEL R23, R6, -INF , !P6 ;  /* 0xff80000006177808 */ /* 0x000fc40007000000 */
[----:B------:R-:W-:Y:S02]  /*17c00*/  FSEL R24, R5, -INF , !P5 ;  /* 0xff80000005187808 */ /* 0x000fe40006800000 */
[----:B------:R-:W-:Y:S02]  /*17c10*/  FSEL R25, R3, -INF , !P2 ;  /* 0xff80000003197808 */ /* 0x000fe40005000000 */
[----:B------:R-:W-:Y:S01]  /*17c20*/  FSEL R64, R0, -INF , !P1 ;  /* 0xff80000000407808 */ /* 0x000fe20004800000 */
[----:B------:R-:W-:Y:S05]  /*17c30*/  @!P0 BRA `(.L_x_928) ;  /* 0x000006d000008947 */ /* 0x000fea0003800000 */
[----:B------:R-:W2:Y:S04]  /*17c40*/  LDL.64 R90, [R1+0xe0] ;  /* 0x0000e000015a7983 */ /* 0x000ea80000100a00 */
        /* <DEDUP_REMOVED lines=106> */
.L_x_930:
[----:B------:R-:W-:Y:S05]  /*182f0*/  BSYNC B0 ;  /* 0x0000000000007941 */ /* 0x000fea0003800000 */
.L_x_929:
[----:B------:R-:W0:Y:S02]  /*18300*/  LDGDEPBAR ;  /* 0x00000000000079af */ /* 0x000e240000000000 */
.L_x_928:
[----:B------:R-:W3:Y:S04]  /*18310*/  LDL.LU R17, [R1+0x20] ;  /* 0x0000200001117983 */ /* 0x000ee80000300800 */
[----:B------:R-:W4:Y:S04]  /*18320*/  LDL.LU R0, [R1+0x18] ;  /* 0x0000180001007983 */ /* 0x000f280000300800 */
[----:B--2---:R-:W2:Y:S04]  /*18330*/  LDL.LU R2, [R1+0x54] ;  /* 0x0000540001027983 */ /* 0x004ea80000300800 */
[----:B------:R-:W2:Y:S04]  /*18340*/  LDL.LU R3, [R1+0x40] ;  /* 0x0000400001037983 */ /* 0x000ea80000300800 */
[----:B------:R-:W2:Y:S04]  /*18350*/  LDL.LU R13, [R1+0x5c] ;  /* 0x00005c00010d7983 */ /* 0x000ea80000300800 */
[----:B------:R-:W2:Y:S04]  /*18360*/  LDL.LU R12, [R1+0x4] ;  /* 0x00000400010c7983 */ /* 0x000ea80000300800 */
[----:B------:R-:W2:Y:S04]  /*18370*/  LDL.LU R10, [R1+0x50] ;  /* 0x00005000010a7983 */ /* 0x000ea80000300800 */
[----:B------:R-:W2:Y:S04]  /*18380*/  LDL.LU R4, [R1+0x2c] ;  /* 0x00002c0001047983 */ /* 0x000ea80000300800 */
[----:B------:R-:W2:Y:S04]  /*18390*/  LDL.LU R5, [R1+0x24] ;  /* 0x0000240001057983 */ /* 0x000ea80000300800 */
[----:B-1----:R-:W2:Y:S04]  /*183a0*/  LDL.LU R6, [R1+0x68] ;  /* 0x0000680001067983 */ /* 0x002ea80000300800 */
[----:B------:R-:W2:Y:S04]  /*183b0*/  LDL.LU R7, [R1+0x88] ;  /* 0x0000880001077983 */ /* 0x000ea80000300800 */
[----:B------:R-:W2:Y:S04]  /*183c0*/  LDL.LU R8, [R1+0x80] ;  /* 0x0000800001087983 */ /* 0x000ea80000300800 */
[----:B------:R-:W2:Y:S04]  /*183d0*/  LDL.LU R9, [R1+0x78] ;  /* 0x0000780001097983 */ /* 0x000ea80000300800 */
[----:B------:R-:W2:Y:S04]  /*183e0*/  LDL.LU R15, [R1+0x14] ;  /* 0x00001400010f7983 */ /* 0x000ea80000300800 */
[----:B------:R-:W2:Y:S04]  /*183f0*/  LDL.LU R14, [R1+0x1c] ;  /* 0x00001c00010e7983 */ /* 0x000ea80000300800 */
[----:B------:R-:W2:Y:S04]  /*18400*/  LDL.LU R11, [R1+0x28] ;  /* 0x00002800010b7983 */ /* 0x000ea80000300800 */
[----:B------:R-:W2:Y:S04]  /*18410*/  LDL.LU R16, [R1+0x3c] ;  /* 0x00003c0001107983 */ /* 0x000ea80000300800 */
[----:B------:R-:W-:Y:S04]  /*18420*/  STL [R1+0x164], R244 ;  /* 0x000164f401007387 */ /* 0x000fe80000100800 */
        /* <DEDUP_REMOVED lines=25> */
[----:B------:R1:W-:Y:S01]  /*185c0*/  STL [R1+0x108], R220 ;  /* 0x000108dc01007387 */ /* 0x0003e20000100800 */
[----:B------:R-:W-:-:S02]  /*185d0*/  MOV R57, R37 ;  /* 0x0000002500397202 */ /* 0x000fc40000000f00 */
[----:B------:R-:W-:Y:S02]  /*185e0*/  MOV R55, R39 ;  /* 0x0000002700377202 */ /* 0x000fe40000000f00 */
[----:B------:R-:W-:Y:S02]  /*185f0*/  MOV R54, R251 ;  /* 0x000000fb00367202 */ /* 0x000fe40000000f00 */
[----:B------:R-:W-:Y:S01]  /*18600*/  MOV R53, R200 ;  /* 0x000000c800357202 */ /* 0x000fe20000000f00 */
[----:B------:R-:W-:Y:S01]  /*18610*/  IMAD.MOV.U32 R52, RZ, RZ, R202 ;  /* 0x000000ffff347224 */ /* 0x000fe200078e00ca */
[----:B------:R-:W-:Y:S02]  /*18620*/  MOV R56, R38 ;  /* 0x0000002600387202 */ /* 0x000fe40000000f00 */
[----:B---3--:R-:W-:Y:S02]  /*18630*/  MOV R241, R17 ;  /* 0x0000001100f17202 */ /* 0x008fe40000000f00 */
[----:B----4-:R-:W-:-:S02]  /*18640*/  MOV R237, R0 ;  /* 0x0000000000ed7202 */ /* 0x010fc40000000f00 */
[----:B-----5:R-:W-:-:S04]  /*18650*/  FMNMX.FTZ R0, R73, R21, !PT ;  /* 0x0000001549007209 */ /* 0x020fc80007810000 */
[----:B------:R-:W-:-:S04]  /*18660*/  FMNMX.FTZ R0, R35, R0, !PT ;  /* 0x0000000023007209 */ /* 0x000fc80007810000 */
[----:B------:R-:W-:-:S04]  /*18670*/  FMNMX.FTZ R0, R20, R0, !PT ;  /* 0x0000000014007209 */ /* 0x000fc80007810000 */
        /* <DEDUP_REMOVED lines=13> */
[----:B------:R-:W-:Y:S03]  /*18750*/  STL [R1+0x104], R219 ;  /* 0x000104db01007387 */ /* 0x000fe60000100800 */
[----:B------:R-:W-:Y:S01]  /*18760*/  FMNMX.FTZ R0, R132, R0, !PT ;  /* 0x0000000084007209 */ /* 0x000fe20007810000 */
[----:B------:R2:W-:Y:S01]  /*18770*/  STL [R1+0x100], R218 ;  /* 0x000100da01007387 */ /* 0x0005e20000100800 */
[----:B------:R-:W-:Y:S02]  /*18780*/  MOV R227, R16 ;  /* 0x0000001000e37202 */ /* 0x000fe40000000f00 */
[----:B------:R-:W-:Y:S01]  /*18790*/  FMNMX.FTZ R0, R123, R0, !PT ;  /* 0x000000007b007209 */ /* 0x000fe20007810000 */
[----:B------:R-:W-:Y:S04]  /*187a0*/  STL [R1+0xfc], R217 ;  /* 0x0000fcd901007387 */ /* 0x000fe80000100800 */
[----:B------:R-:W-:Y:S01]  /*187b0*/  STL [R1+0xf8], R212 ;  /* 0x0000f8d401007387 */ /* 0x000fe20000100800 */
[----:B------:R-:W-:-:S03]  /*187c0*/  FMNMX.FTZ R0, R122, R0, !PT ;  /* 0x000000007a007209 */ /* 0x000fc60007810000 */
[----:B------:R-:W3:Y:S01]  /*187d0*/  LDL.LU R16, [R1+0xa0] ;  /* 0x0000a00001107983 */ /* 0x000ee20000300800 */
[----:B------:R-:W-:Y:S02]  /*187e0*/  FMNMX.FTZ R0, R121, R0, !PT ;  /* 0x0000000079007209 */ /* 0x000fe40007810000 */
[----:B------:R-:W-:Y:S02]  /*187f0*/  MOV R238, R2 ;  /* 0x0000000200ee7202 */ /* 0x000fe40000000f00 */
[----:B------:R-:W-:Y:S01]  /*18800*/  MOV R240, R4 ;  /* 0x0000000400f07202 */ /* 0x000fe20000000f00 */
[----:B------:R-:W-:Y:S01]  /*18810*/  IMAD.MOV.U32 R239, RZ, RZ, R3 ;  /* 0x000000ffffef7224 */ /* 0x000fe200078e0003 */
[----:B------:R-:W-:Y:S01]  /*18820*/  FMNMX.FTZ R0, R113, R0, !PT ;  /* 0x0000000071007209 */ /* 0x000fe20007810000 */
[----:B------:R-:W4:Y:S03]  /*18830*/  LDL.LU R17, [R1+0xac] ;  /* 0x0000ac0001117983 */ /* 0x000f260000300800 */
        /* <DEDUP_REMOVED lines=11> */
[----:B------:R-:W-:-:S03]  /*188f0*/  FMNMX.FTZ R2, R72, R32, !PT ;  /* 0x0000002048027209 */ /* 0x000fc60007810000 */
[----:B------:R-:W2:Y:S01]  /*18900*/  SHFL.BFLY PT, R4, R0, 0x2, 0x1f ;  /* 0x0c401f0000047f89 */ /* 0x000ea200000e0000 */
[----:B------:R-:W-:-:S04]  /*18910*/  FMNMX.FTZ R2, R36, R2, !PT ;  /* 0x0000000224027209 */ /* 0x000fc80007810000 */
[----:B------:R-:W-:-:S04]  /*18920*/  FMNMX.FTZ R2, R22, R2, !PT ;  /* 0x0000000216027209 */ /* 0x000fc80007810000 */
[----:B------:R-:W-:-:S04]  /*18930*/  FMNMX.FTZ R2, R46, R2, !PT ;  /* 0x000000022e027209 */ /* 0x000fc80007810000 */
[----:B------:R-:W-:Y:S02]  /*18940*/  FMNMX.FTZ R3, R57, R2, !PT ;  /* 0x0000000239037209 */ /* 0x000fe40007810000 */
[----:B------:R-:W-:Y:S02]  /*18950*/  FMNMX.FTZ R2, R71, R33, !PT ;  /* 0x0000002147027209 */ /* 0x000fe40007810000 */
[----:B-1----:R-:W-:Y:S02]  /*18960*/  MOV R220, R201 ;  /* 0x000000c900dc7202 */ /* 0x002fe40000000f00 */
[----:B------:R-:W-:Y:S02]  /*18970*/  FMNMX.FTZ R2, R48, R2, !PT ;  /* 0x0000000230027209 */ /* 0x000fe40007810000 */
[----:B------:R-:W-:Y:S02]  /*18980*/  MOV R221, R203 ;  /* 0x000000cb00dd7202 */ /* 0x000fe40000000f00 */
[----:B------:R-:W-:-:S02]  /*18990*/  FMNMX.FTZ R3, R220, R3, !PT ;  /* 0x00000003dc037209 */ /* 0x000fc40007810000 */
[----:B--2---:R-:W-:Y:S02]  /*189a0*/  MOV R218, R8 ;  /* 0x0000000800da7202 */ /* 0x004fe40000000f00 */
[----:B------:R-:W-:Y:S02]  /*189b0*/  FMNMX.FTZ R8, R0, R4, !PT ;  /* 0x0000000400087209 */ /* 0x000fe40007810000 */
[----:B------:R-:W-:Y:S02]  /*189c0*/  FMNMX.FTZ R2, R47, R2, !PT ;  /* 0x000000022f027209 */ /* 0x000fe40007810000 */
[----:B------:R-:W-:Y:S02]  /*189d0*/  FMNMX.FTZ R0, R70, R34, !PT ;  /* 0x0000002246007209 */ /* 0x000fe40007810000 */
[----:B------:R-:W-:Y:S02]  /*189e0*/  MOV R228, R117 ;  /* 0x0000007500e47202 */ /* 0x000fe40000000f00 */
        /* <DEDUP_REMOVED lines=8> */
[----:B------:R-:W-:Y:S02]  /*18a70*/  MOV R217, R7 ;  /* 0x0000000700d97202 */ /* 0x000fe40000000f00 */
[----:B------:R-:W-:Y:S02]  /*18a80*/  FMNMX.FTZ R0, R45, R0, !PT ;  /* 0x000000002d007209 */ /* 0x000fe40007810000 */
[----:B------:R-:W-:Y:S02]  /*18a90*/  FMNMX.FTZ R4, R239, R4, !PT ;  /* 0x00000004ef047209 */ /* 0x000fe40007810000 */
[----:B------:R-:W-:Y:S02]  /*18aa0*/  FMNMX.FTZ R2, R53, R2, !PT ;  /* 0x0000000235027209 */ /* 0x000fe40007810000 */
[----:B------:R-:W-:-:S02]  /*18ab0*/  FMNMX.FTZ R0, R217, R0, !PT ;  /* 0x00000000d9007209 */ /* 0x000fc40007810000 */
[----:B------:R-:W-:Y:S02]  /*18ac0*/  MOV R242, R5 ;  /* 0x0000000500f27202 */ /* 0x000fe40000000f00 */
[----:B------:R-:W-:Y:S01]  /*18ad0*/  FMNMX.FTZ R4, R240, R4, !PT ;  /* 0x00000004f0047209 */ /* 0x000fe20007810000 */
[----:B------:R-:W-:Y:S01]  /*18ae0*/  IMAD.MOV.U32 R219, RZ, RZ, R9 ;  /* 0x000000ffffdb7224 */ /* 0x000fe200078e0009 */
[----:B------:R-:W-:Y:S02]  /*18af0*/  MOV R236, R10 ;  /* 0x0000000a00ec7202 */ /* 0x000fe40000000f00 */
        /* <DEDUP_REMOVED lines=8> */
[----:B------:R-:W-:-:S02]  /*18b80*/  MOV R224, R13 ;  /* 0x0000000d00e07202 */ /* 0x000fc40000000f00 */
        /* <DEDUP_REMOVED lines=88> */
[----:B--2---:R-:W2:Y:S01]  /*19110*/  SHFL.BFLY PT, R6, R0, 0x1, 0x1f ;  /* 0x0c201f0000067f89 */ /* 0x004ea200000e0000 */
[----:B-1----:R-:W-:Y:S01]  /*19120*/  FMUL.FTZ R3, R202, c[0x0][0x23c] ;  /* 0x00008f00ca037a20 */ /* 0x002fe20000410000 */
[----:B------:R-:W-:-:S04]  /*19130*/  FMNMX.FTZ R201, R2, R9, !PT ;  /* 0x0000000902c97209 */ /* 0x000fc80007810000 */
[----:B------:R-:W-:-:S05]  /*19140*/  FSEL R3, R3, RZ, P1 ;  /* 0x000000ff03037208 */ /* 0x000fca0000800000 */
[----:B------:R-:W-:Y:S01]  /*19150*/  FFMA.FTZ R2, R32, c[0x0][0x23c], -R3 ;  /* 0x00008f0020027a23 */ /* 0x000fe20000010803 */
[----:B------:R-:W-:Y:S01]  /*19160*/  FSETP.NEU.FTZ.AND P0, PT, R201, -INF , PT ;  /* 0xff800000c900780b */ /* 0x000fe20003f1d000 */
[----:B------:R-:W-:Y:S02]  /*19170*/  FFMA.FTZ R5, R19, c[0x0][0x23c], -R4 ;  /* 0x00008f0013057a23 */ /* 0x000fe40000010804 */
[----:B------:R1:W-:Y:S01]  /*19180*/  MUFU.EX2 R13, R2 ;  /* 0x00000002000d7308 */ /* 0x0003e20000000800 */
[----:B--2---:R-:W-:Y:S02]  /*19190*/  FMNMX.FTZ R200, R0, R6, !PT ;  /* 0x0000000600c87209 */ /* 0x004fe40007810000 */
[----:B------:R-:W-:-:S05]  /*191a0*/  FSEL R0, R201, RZ, P0 ;  /* 0x000000ffc9007208 */ /* 0x000fca0000000000 */
[----:B------:R2:W-:Y:S01]  /*191b0*/  MUFU.EX2 R233, R5 ;  /* 0x0000000500e97308 */ /* 0x0005e20000000800 */
[----:B-1----:R-:W-:-:S05]  /*191c0*/  FMUL.FTZ R2, R201, c[0x0][0x23c] ;  /* 0x00008f00c9027a20 */ /* 0x002fca0000410000 */
[----:B------:R-:W-:Y:S01]  /*191d0*/  FSEL R2, R2, RZ, P0 ;  /* 0x000000ff02027208 */ /* 0x000fe20000000000 */
[----:B--2---:R-:W-:Y:S02]  /*191e0*/  FFMA.FTZ R5, R36, c[0x0][0x23c], -R3 ;  /* 0x00008f0024057a23 */ /* 0x004fe40000010803 */
[----:B------:R-:W-:Y:S02]  /*191f0*/  FADD.FTZ R0, R71, -R0 ;  /* 0x8000000047007221 */ /* 0x000fe40000010000 */
[----:B------:R1:W-:Y:S02]  /*19200*/  MUFU.EX2 R251, R5 ;  /* 0x0000000500fb7308 */ /* 0x0003e40000000800 */
[----:B-1----:R-:W-:-:S06]  /*19210*/  FFMA.FTZ R5, R33, c[0x0][0x23c], -R2 ;  /* 0x00008f0021057a23 */ /* 0x002fcc0000010802 */
[----:B------:R1:W-:Y:S02]  /*19220*/  MUFU.EX2 R10, R5 ;  /* 0x00000005000a7308 */ /* 0x0003e40000000800 */
[----:B-1----:R-:W-:-:S06]  /*19230*/  FMUL.FTZ R5, R0, c[0x0][0x23c] ;  /* 0x00008f0000057a20 */ /* 0x002fcc0000410000 */
[----:B------:R-:W1:Y:S01]  /*19240*/  MUFU.EX2 R5, R5 ;  /* 0x0000000500057308 */ /* 0x000e620000000800 */
[----:B------:R-:W-:Y:S02]  /*19250*/  FFMA.FTZ R6, R22, c[0x0][0x23c], -R3 ;  /* 0x00008f0016067a23 */ /* 0x000fe40000010803 */
[----:B-1----:R-:W-:Y:S02]  /*19260*/  FFMA.FTZ R22, R16, R5, R10 ;  /* 0x0000000510167223 */ /* 0x002fe4000001000a */
[----:B------:R-:W2:Y:S04]  /*19270*/  LDL.LU R16, [R1+0xa4] ;  /* 0x0000a40001107983 */ /* 0x000ea80000300800 */
[----:B------:R-:W3:Y:S01]  /*19280*/  LDL.LU R58, [R1+0xa8] ;  /* 0x0000a800013a7983 */ /* 0x000ee20000300800 */
[C---:B------:R-:W-:Y:S01]  /*19290*/  FSETP.NEU.FTZ.AND P0, PT, R200.reuse, -INF , PT ;  /* 0xff800000c800780b */ /* 0x040fe20003f1d000 */
[----:B------:R-:W-:-:S03]  /*192a0*/  FMUL.FTZ R0, R200, c[0x0][0x23c] ;  /* 0x00008f00c8007a20 */ /* 0x000fc60000410000 */
[----:B------:R-:W-:Y:S02]  /*192b0*/  FSEL R7, R200, RZ, P0 ;  /* 0x000000ffc8077208 */ /* 0x000fe40000000000 */
[----:B------:R-:W-:Y:S01]  /*192c0*/  FSEL R0, R0, RZ, P0 ;  /* 0x000000ff00007208 */ /* 0x000fe20000000000 */
[----:B------:R1:W-:Y:S02]  /*192d0*/  MUFU.EX2 R234, R6 ;  /* 0x0000000600ea7308 */ /* 0x0003e40000000800 */
[----:B------:R-:W-:Y:S01]  /*192e0*/  FADD.FTZ R8, R70, -R7 ;  /* 0x8000000746087221 */ /* 0x000fe20000010000 */
[----:B------:R-:W-:-:S03]  /*192f0*/  FSEL R7, R203, RZ, P2 ;  /* 0x000000ffcb077208 */ /* 0x000fc60001000000 */
[----:B------:R-:W-:Y:S02]  /*19300*/  FMUL.FTZ R8, R8, c[0x0][0x23c] ;  /* 0x00008f0008087a20 */ /* 0x000fe40000410000 */
[----:B-1----:R-:W-:-:S04]  /*19310*/  FFMA.FTZ R6, R34, c[0x0][0x23c], -R0 ;  /* 0x00008f0022067a23 */ /* 0x002fc80000010800 */
[----:B------:R1:W-:Y:S01]  /*19320*/  MUFU.EX2 R9, R6 ;  /* 0x0000000600097308 */ /* 0x0003e20000000800 */
[-C--:B------:R-:W-:Y:S02]  /*19330*/  FMUL.FTZ R136, R136, R5.reuse ;  /* 0x0000000588887220 */ /* 0x080fe40000410000 */
[----:B------:R-:W-:Y:S02]  /*19340*/  FMUL.FTZ R137, R137, R5 ;  /* 0x0000000589897220 */ /* 0x000fe40000410000 */
[----:B-1----:R-:W-:-:S04]  /*19350*/  FADD.FTZ R6, R73, -R7 ;  /* 0x8000000749067221 */ /* 0x002fc80000010000 */
[----:B------:R-:W-:Y:S02]  /*19360*/  FMUL.FTZ R7, R6, c[0x0][0x23c] ;  /* 0x00008f0006077a20 */ /* 0x000fe40000410000 */
[----:B------:R-:W1:Y:S01]  /*19370*/  MUFU.EX2 R6, R8 ;  /* 0x0000000800067308 */ /* 0x000e620000000800 */
        /* <DEDUP_REMOVED lines=14> */
[----:B------:R-:W4:Y:S01]  /*19460*/  MUFU.EX2 R5, R7 ;  /* 0x0000000700057308 */ /* 0x000f220000000800 */
[-C--:B-1----:R-:W-:Y:S02]  /*19470*/  FMUL.FTZ R138, R138, R6.reuse ;  /* 0x000000068a8a7220 */ /* 0x082fe40000410000 */
        /* <DEDUP_REMOVED lines=15> */
[----:B----4-:R-:W-:Y:S02]  /*19570*/  FFMA.FTZ R117, R17, R6, R9 ;  /* 0x0000000611757223 */ /* 0x010fe40000010009 */
[----:B------:R-:W-:Y:S02]  /*19580*/  FFMA.FTZ R6, R46, c[0x0][0x23c], -R3 ;  /* 0x00008f002e067a23 */ /* 0x000fe40000010803 */
[-C--:B------:R-:W-:Y:S02]  /*19590*/  FMUL.FTZ R140, R140, R5.reuse ;  /* 0x000000058c8c7220 */ /* 0x080fe40000410000 */
[----:B------:R1:W4:Y:S01]  /*195a0*/  MUFU.EX2 R229, R6 ;  /* 0x0000000600e57308 */ /* 0x0003220000000800 */
[-C--:B------:R-:W-:Y:S02]  /*195b0*/  FMUL.FTZ R141, R141, R5.reuse ;  /* 0x000000058d8d7220 */ /* 0x080fe40000410000 */
[----:B------:R-:W-:-:S02]  /*195c0*/  FMUL.FTZ R144, R144, R5 ;  /* 0x0000000590907220 */ /* 0x000fc40000410000 */
[-C--:B------:R-:W-:Y:S02]  /*195d0*/  FMUL.FTZ R145, R145, R5.reuse ;  /* 0x0000000591917220 */ /* 0x080fe40000410000 */
[-C--:B------:R-:W-:Y:S02]  /*195e0*/  FMUL.FTZ R156, R156, R5.reuse ;  /* 0x000000059c9c7220 */ /* 0x080fe40000410000 */
[-C--:B------:R-:W-:Y:S02]  /*195f0*/  FMUL.FTZ R157, R157, R5.reuse ;  /* 0x000000059d9d7220 */ /* 0x080fe40000410000 */
[-C--:B------:R-:W-:Y:S02]  /*19600*/  FMUL.FTZ R160, R160, R5.reuse ;  /* 0x00000005a0a07220 */ /* 0x080fe40000410000 */
[-C--:B------:R-:W-:Y:S02]  /*19610*/  FMUL.FTZ R161, R161, R5.reuse ;  /* 0x00000005a1a17220 */ /* 0x080fe40000410000 */
[-C--:B------:R-:W-:Y:S01]  /*19620*/  FMUL.FTZ R172, R172, R5.reuse ;  /* 0x00000005acac7220 */ /* 0x080fe20000410000 */
[----:B-1----:R-:W-:Y:S01]  /*19630*/  FSEL R6, R202, RZ, P1 ;  /* 0x000000ffca067208 */ /* 0x002fe20000800000 */
[----:B------:R-:W-:-:S02]  /*19640*/  FMUL.FTZ R173, R173, R5 ;  /* 0x00000005adad7220 */ /* 0x000fc40000410000 */
[-C--:B------:R-:W-:Y:S02]  /*19650*/  FMUL.FTZ R176, R176, R5.reuse ;  /* 0x00000005b0b07220 */ /* 0x080fe40000410000 */
[-C--:B------:R-:W-:Y:S02]  /*19660*/  FMUL.FTZ R177, R177, R5.reuse ;  /* 0x00000005b1b17220 */ /* 0x080fe40000410000 */
[-C--:B------:R-:W-:Y:S02]  /*19670*/  FMUL.FTZ R188, R188, R5.reuse ;  /* 0x00000005bcbc7220 */ /* 0x080fe40000410000 */
[-C--:B------:R-:W-:Y:S02]  /*19680*/  FMUL.FTZ R189, R189, R5.reuse ;  /* 0x00000005bdbd7220 */ /* 0x080fe40000410000 */
[-C--:B------:R-:W-:Y:S02]  /*19690*/  FMUL.FTZ R196, R196, R5.reuse ;  /* 0x00000005c4c47220 */ /* 0x080fe40000410000 */
[----:B------:R-:W-:-:S02]  /*196a0*/  FMUL.FTZ R197, R197, R5 ;  /* 0x00000005c5c57220 */ /* 0x000fc40000410000 */
[----:B------:R-:W-:-:S04]  /*196b0*/  FADD.FTZ R6, R72, -R6 ;  /* 0x8000000648067221 */ /* 0x000fc80000010000 */
[----:B------:R-:W-:Y:S02]  /*196c0*/  FMUL.FTZ R6, R6, c[0x0][0x23c] ;  /* 0x00008f0006067a20 */ /* 0x000fe40000410000 */
[----:B------:R-:W-:-:S04]  /*196d0*/  FFMA.FTZ R7, R48, c[0x0][0x23c], -R2 ;  /* 0x00008f0030077a23 */ /* 0x000fc80000010802 */
[----:B------:R-:W1:Y:S01]  /*196e0*/  MUFU.EX2 R70, R7 ;  /* 0x0000000700467308 */ /* 0x000e620000000800 */
[----:B------:R-:W-:Y:S01]  /*196f0*/  MOV R182, R15 ;  /* 0x0000000f00b67202 */ /* 0x000fe20000000f00 */
[----:B------:R-:W-:Y:S01]  /*19700*/  IMAD.MOV.U32 R186, RZ, RZ, R11 ;  /* 0x000000ffffba7224 */ /* 0x000fe200078e000b */
[----:B------:R-:W-:Y:S02]  /*19710*/  MOV R183, R14 ;  /* 0x0000000e00b77202 */ /* 0x000fe40000000f00 */
[----:B------:R-:W-:Y:S02]  /*19720*/  F2FP.PACK_AB R14, R233, R235 ;  /* 0x000000ebe90e723e */ /* 0x000fe400000000ff */
[----:B----4-:R-:W-:Y:S01]  /*19730*/  F2FP.PACK_AB R15, R229, R234 ;  /* 0x000000eae50f723e */ /* 0x010fe200000000ff */
[----:B------:R-:W-:Y:S01]  /*19740*/  IMAD.MOV.U32 R181, RZ, RZ, R57 ;  /* 0x000000ffffb57224 */ /* 0x000fe200078e0039 */
[----:B------:R-:W-:Y:S02]  /*19750*/  MOV R169, R56 ;  /* 0x0000003800a97202 */ /* 0x000fe40000000f00 */
[----:B-1----:R-:W-:Y:S01]  /*19760*/  F2FP.PACK_AB R8, R70, R10 ;  /* 0x0000000a4608723e */ /* 0x002fe200000000ff */
[----:B------:R-:W-:Y:S01]  /*19770*/  IMAD.MOV.U32 R185, RZ, RZ, R54 ;  /* 0x000000ffffb97224 */ /* 0x000fe200078e0036 */
[----:B------:R-:W-:-:S02]  /*19780*/  MOV R192, R55 ;  /* 0x0000003700c07202 */ /* 0x000fc40000000f00 */
[----:B------:R-:W-:Y:S02]  /*19790*/  MOV R180, R53 ;  /* 0x0000003500b47202 */ /* 0x000fe40000000f00 */
[----:B------:R-:W-:Y:S02]  /*197a0*/  MOV R168, R52 ;  /* 0x0000003400a87202 */ /* 0x000fe40000000f00 */
[----:B------:R-:W-:Y:S01]  /*197b0*/  MOV R187, R51 ;  /* 0x0000003300bb7202 */ /* 0x000fe20000000f00 */
[----:B--2---:R-:W-:Y:S02]  /*197c0*/  FFMA.FTZ R21, R16, R5, R12 ;  /* 0x0000000510157223 */ /* 0x004fe4000001000c */
[--C-:B------:R-:W-:Y:S01]  /*197d0*/  FFMA.FTZ R5, R47, c[0x0][0x23c], -R2.reuse ;  /* 0x00008f002f057a23 */ /* 0x100fe20000010802 */
[----:B------:R-:W1:Y:S03]  /*197e0*/  LDSM.16.MT88.4 R16, [R213+0x8000] ;  /* 0x00800000d510783b */ /* 0x000e660000004200 */
[----:B------:R2:W-:Y:S02]  /*197f0*/  MUFU.EX2 R73, R5 ;  /* 0x0000000500497308 */ /* 0x0005e40000000800 */
[----:B--2---:R-:W-:-:S06]  /*19800*/  FFMA.FTZ R5, R44, c[0x0][0x23c], -R2 ;  /* 0x00008f002c057a23 */ /* 0x004fcc0000010802 */
[----:B------:R-:W-:Y:S08]  /*19810*/  MUFU.EX2 R230, R5 ;  /* 0x0000000500e67308 */ /* 0x000ff00000000800 */
[----:B------:R2:W3:Y:S02]  /*19820*/  MUFU.EX2 R5, R6 ;  /* 0x0000000600057308 */ /* 0x0004e40000000800 */
[----:B--2---:R-:W-:-:S06]  /*19830*/  FFMA.FTZ R6, R50, c[0x0][0x23c], -R0 ;  /* 0x00008f0032067a23 */ /* 0x004fcc0000010800 */
[----:B------:R2:W4:Y:S02]  /*19840*/  MUFU.EX2 R71, R6 ;  /* 0x0000000600477308 */ /* 0x0005240000000800 */
[----:B--2---:R-:W-:-:S06]  /*19850*/  FFMA.FTZ R6, R49, c[0x0][0x23c], -R0 ;  /* 0x00008f0031067a23 */ /* 0x004fcc0000010800 */
[----:B------:R2:W-:Y:S02]  /*19860*/  MUFU.EX2 R223, R6 ;  /* 0x0000000600df7308 */ /* 0x0005e40000000800 */
[----:B--2---:R-:W-:-:S06]  /*19870*/  FFMA.FTZ R6, R45, c[0x0][0x23c], -R0 ;  /* 0x00008f002d067a23 */ /* 0x004fcc0000010800 */
[----:B------:R-:W2:Y:S01]  /*19880*/  MUFU.EX2 R222, R6 ;  /* 0x0000000600de7308 */ /* 0x000ea20000000800 */
[-C--:B---3--:R-:W-:Y:S01]  /*19890*/  FFMA.FTZ R20, R58, R5.reuse, R13 ;  /* 0x000000053a147223 */ /* 0x088fe2000001000d */
[----:B------:R-:W-:Y:S01]  /*198a0*/  F2FP.PACK_AB R12, R244, R12 ;  /* 0x0000000cf40c723e */ /* 0x000fe200000000ff */
[----:B------:R-:W-:Y:S01]  /*198b0*/  FMUL.FTZ R142, R142, R5 ;  /* 0x000000058e8e7220 */ /* 0x000fe20000410000 */
[----:B------:R-:W-:Y:S01]  /*198c0*/  F2FP.PACK_AB R13, R251, R13 ;  /* 0x0000000dfb0d723e */ /* 0x000fe200000000ff */
[----:B------:R-:W-:Y:S01]  /*198d0*/  FMUL.FTZ R143, R143, R5 ;  /* 0x000000058f8f7220 */ /* 0x000fe20000410000 */
[----:B----4-:R-:W-:Y:S01]  /*198e0*/  F2FP.PACK_AB R9, R71, R9 ;  /* 0x000000094709723e */ /* 0x010fe200000000ff */
[----:B------:R-:W-:Y:S01]  /*198f0*/  FMUL.FTZ R146, R146, R5 ;  /* 0x0000000592927220 */ /* 0x000fe20000410000 */
[----:B------:R-:W-:Y:S01]  /*19900*/  F2FP.PACK_AB R10, R230, R73 ;  /* 0x00000049e60a723e */ /* 0x000fe200000000ff */
[----:B------:R-:W-:Y:S01]  /*19910*/  FMUL.FTZ R147, R147, R5 ;  /* 0x0000000593937220 */ /* 0x000fe20000410000 */
[----:B--2---:R-:W-:-:S02]  /*19920*/  F2FP.PACK_AB R11, R222, R223 ;  /* 0x000000dfde0b723e */ /* 0x004fc400000000ff */
        /* <DEDUP_REMOVED lines=8> */
[----:B------:R-:W-:-:S03]  /*199b0*/  FMUL.FTZ R163, R163, R5 ;  /* 0x00000005a3a37220 */ /* 0x000fc60000410000 */
        /* <DEDUP_REMOVED lines=8> */
[----:B------:R-:W-:Y:S01]  /*19a40*/  FMUL.FTZ R179, R179, R5 ;  /* 0x00000005b3b37220 */ /* 0x000fe20000410000 */
[----:B------:R-:W-:Y:S02]  /*19a50*/  MOV R184, R95 ;  /* 0x0000005f00b87202 */ /* 0x000fe40000000f00 */
[----:B------:R-:W-:Y:S02]  /*19a60*/  MOV R170, R93 ;  /* 0x0000005d00aa7202 */ /* 0x000fe40000000f00 */
[----:B------:R-:W-:Y:S02]  /*19a70*/  MOV R193, R94 ;  /* 0x0000005e00c17202 */ /* 0x000fe40000000f00 */
[----:B------:R-:W-:-:S02]  /*19a80*/  MOV R171, R92 ;  /* 0x0000005c00ab7202 */ /* 0x000fc40000000f00 */
        /* <DEDUP_REMOVED lines=8> */
[----:B------:R-:W-:Y:S02]  /*19b10*/  FMUL.FTZ R199, R199, R5 ;  /* 0x00000005c7c77220 */ /* 0x000fe40000410000 */
        /* <DEDUP_REMOVED lines=14> */
[C---:B-1----:R-:W-:Y:S08]  /*19c00*/  HMMA.16816.F32 R188, R12.reuse, R16, R188 ;  /* 0x000000100cbc723c */ /* 0x042ff000000018bc */
[----:B------:R-:W-:Y:S01]  /*19c10*/  HMMA.16816.F32 R196, R12, R18, R196 ;  /* 0x000000120cc4723c */ /* 0x000fe200000018c4 */
[----:B------:R-:W1:Y:S01]  /*19c20*/  MUFU.EX2 R12, R7 ;  /* 0x00000007000c7308 */ /* 0x000e620000000800 */
[----:B------:R-:W-:Y:S01]  /*19c30*/  MOV R183, R242 ;  /* 0x000000f200b77202 */ /* 0x000fe20000000f00 */
[----:B------:R-:W-:-:S02]  /*19c40*/  FFMA.FTZ R105, R105, c[0x0][0x23c], -R4 ;  /* 0x00008f0069697a23 */ /* 0x000fc40000010804 */
[----:B------:R-:W-:-:S03]  /*19c50*/  FFMA.FTZ R104, R104, c[0x0][0x23c], -R4 ;  /* 0x00008f0068687a23 */ /* 0x000fc60000010804 */
[----:B------:R-:W-:Y:S01]  /*19c60*/  HMMA.16816.F32 R60, R8, R16, R60 ;  /* 0x00000010083c723c */ /* 0x000fe2000000183c */
[--C-:B------:R-:W-:Y:S01]  /*19c70*/  FFMA.FTZ R135, R135, c[0x0][0x23c], -R4.reuse ;  /* 0x00008f0087877a23 */ /* 0x100fe20000010804 */
[----:B------:R2:W-:Y:S01]  /*19c80*/  MUFU.EX2 R16, R5 ;  /* 0x0000000500107308 */ /* 0x0005e20000000800 */
[--C-:B------:R-:W-:Y:S02]  /*19c90*/  FFMA.FTZ R134, R134, c[0x0][0x23c], -R4.reuse ;  /* 0x00008f0086867a23 */ /* 0x100fe40000010804 */
[----:B------:R-:W-:-:S03]  /*19ca0*/  FFMA.FTZ R133, R133, c[0x0][0x23c], -R4 ;  /* 0x00008f0085857a23 */ /* 0x000fc60000010804 */
[----:B------:R-:W-:Y:S01]  /*19cb0*/  HMMA.16816.F32 R32, R8, R18, R32 ;  /* 0x000000120820723c */ /* 0x000fe20000001820 */
[----:B-1----:R-:W-:Y:S01]  /*19cc0*/  MOV R130, R12 ;  /* 0x0000000c00827202 */ /* 0x002fe20000000f00 */
[--C-:B------:R-:W-:Y:S01]  /*19cd0*/  FFMA.FTZ R167, R132, c[0x0][0x23c], -R4.reuse ;  /* 0x00008f0084a77a23 */ /* 0x100fe20000010804 */
[----:B------:R-:W1:Y:S01]  /*19ce0*/  LDSM.16.MT88.4 R12, [R213+0x8800] ;  /* 0x00880000d50c783b */ /* 0x000e620000004200 */
[----:B------:R-:W-:-:S03]  /*19cf0*/  FFMA.FTZ R166, R123, c[0x0][0x23c], -R4 ;  /* 0x00008f007ba67a23 */ /* 0x000fc60000010804 */
[--C-:B------:R-:W-:Y:S02]  /*19d00*/  FFMA.FTZ R8, R182, c[0x0][0x23c], -R4.reuse ;  /* 0x00008f00b6087a23 */ /* 0x100fe40000010804 */
[----:B------:R-:W-:Y:S02]  /*19d10*/  IMAD.MOV.U32 R182, RZ, RZ, R237 ;  /* 0x000000ffffb67224 */ /* 0x000fe400078e00ed */
        /* <DEDUP_REMOVED lines=13> */
[----:B------:R-:W-:Y:S02]  /*19df0*/  FFMA.FTZ R220, R23, c[0x0][0x23c], -R4 ;  /* 0x00008f0017dc7a23 */ /* 0x000fe40000010804 */
[--C-:B------:R-:W-:Y:S01]  /*19e00*/  FFMA.FTZ R4, R138, c[0x0][0x23c], -R3.reuse ;  /* 0x00008f008a047a23 */ /* 0x100fe20000010803 */
[----:B------:R-:W-:Y:S01]  /*19e10*/  MOV R138, R185 ;  /* 0x000000b9008a7202 */ /* 0x000fe20000000f00 */
[--C-:B------:R-:W-:Y:S01]  /*19e20*/  FFMA.FTZ R7, R139, c[0x0][0x23c], -R3.reuse ;  /* 0x00008f008b077a23 */ /* 0x100fe20000010803 */
[----:B------:R-:W-:Y:S01]  /*19e30*/  MOV R139, R180 ;  /* 0x000000b4008b7202 */ /* 0x000fe20000000f00 */
[--C-:B--2---:R-:W-:Y:S01]  /*19e40*/  FFMA.FTZ R5, R137, c[0x0][0x23c], -R3.reuse ;  /* 0x00008f0089057a23 */ /* 0x104fe20000010803 */
[----:B------:R2:W-:Y:S01]  /*19e50*/  MUFU.EX2 R242, R6 ;  /* 0x0000000600f27308 */ /* 0x0005e20000000800 */
[--C-:B------:R-:W-:Y:S01]  /*19e60*/  FFMA.FTZ R103, R195, c[0x0][0x23c], -R3.reuse ;  /* 0x00008f00c3677a23 */ /* 0x100fe20000010803 */
[----:B------:R-:W-:Y:S01]  /*19e70*/  MOV R195, R168 ;  /* 0x000000a800c37202 */ /* 0x000fe20000000f00 */
[--C-:B------:R-:W-:Y:S01]  /*19e80*/  FFMA.FTZ R101, R187, c[0x0][0x23c], -R3.reuse ;  /* 0x00008f00bb657a23 */ /* 0x100fe20000010803 */
[----:B------:R-:W-:Y:S01]  /*19e90*/  MOV R187, R193 ;  /* 0x000000c100bb7202 */ /* 0x000fe20000000f00 */
[----:B------:R-:W-:Y:S01]  /*19ea0*/  IMAD.MOV.U32 R137, RZ, RZ, R192 ;  /* 0x000000ffff897224 */ /* 0x000fe200078e00c0 */
[----:B------:R-:W-:Y:S01]  /*19eb0*/  MOV R168, R212 ;  /* 0x000000d400a87202 */ /* 0x000fe20000000f00 */
[--C-:B------:R-:W-:Y:S01]  /*19ec0*/  FFMA.FTZ R102, R194, c[0x0][0x23c], -R3.reuse ;  /* 0x00008f00c2667a23 */ /* 0x100fe20000010803 */
[----:B------:R-:W-:Y:S01]  /*19ed0*/  MUFU.EX2 R9, R8 ;  /* 0x0000000800097308 */ /* 0x000fe20000000800 */
[--C-:B------:R-:W-:Y:S01]  /*19ee0*/  FFMA.FTZ R100, R183, c[0x0][0x23c], -R3.reuse ;  /* 0x00008f00b7647a23 */ /* 0x100fe20000010803 */
[----:B------:R-:W-:Y:S01]  /*19ef0*/  MOV R183, R217 ;  /* 0x000000d900b77202 */ /* 0x000fe20000000f00 */
[--C-:B------:R-:W-:Y:S01]  /*19f00*/  FFMA.FTZ R132, R182, c[0x0][0x23c], -R3.reuse ;  /* 0x00008f00b6847a23 */ /* 0x100fe20000010803 */
[----:B------:R-:W-:Y:S01]  /*19f10*/  MOV R192, R219 ;  /* 0x000000db00c07202 */ /* 0x000fe20000000f00 */
[----:B------:R-:W-:Y:S01]  /*19f20*/  IMAD.MOV.U32 R193, RZ, RZ, R218 ;  /* 0x000000ffffc17224 */ /* 0x000fe200078e00da */
[----:B------:R-:W-:Y:S01]  /*19f30*/  MOV R194, R236 ;  /* 0x000000ec00c27202 */ /* 0x000fe20000000f00 */
[--C-:B------:R-:W-:Y:S01]  /*19f40*/  FFMA.FTZ R122, R249, c[0x0][0x23c], -R3.reuse ;  /* 0x00008f00f97a7a23 */ /* 0x100fe20000010803 */
[----:B------:R3:W-:Y:S01]  /*19f50*/  MUFU.EX2 R74, R5 ;  /* 0x00000005004a7308 */ /* 0x0007e20000000800 */
[----:B--2---:R-:W-:-:S02]  /*19f60*/  FFMA.FTZ R6, R151, c[0x0][0x23c], -R3 ;  /* 0x00008f0097067a23 */ /* 0x004fc40000010803 */
[--C-:B------:R-:W-:Y:S02]  /*19f70*/  FFMA.FTZ R121, R211, c[0x0][0x23c], -R3.reuse ;  /* 0x00008f00d3797a23 */ /* 0x100fe40000010803 */
[--C-:B------:R-:W-:Y:S02]  /*19f80*/  FFMA.FTZ R159, R208, c[0x0][0x23c], -R3.reuse ;  /* 0x00008f00d09f7a23 */ /* 0x100fe40000010803 */
[--C-:B------:R-:W-:Y:S01]  /*19f90*/  FFMA.FTZ R123, R252, c[0x0][0x23c], -R3.reuse ;  /* 0x00008f00fc7b7a23 */ /* 0x100fe20000010803 */
[----:B------:R2:W-:Y:S01]  /*19fa0*/  MUFU.EX2 R8, R4 ;  /* 0x0000000400087308 */ /* 0x0005e20000000800 */
        /* <DEDUP_REMOVED lines=14> */
[----:B---3--:R-:W-:-:S02]  /*1a090*/  FFMA.FTZ R5, R137, c[0x0][0x23c], -R2 ;  /* 0x00008f0089057a23 */ /* 0x008fc40000010802 */
[--C-:B--2---:R-:W-:Y:S02]  /*1a0a0*/  FFMA.FTZ R4, R138, c[0x0][0x23c], -R2.reuse ;  /* 0x00008f008a047a23 */ /* 0x104fe40000010802 */
[--C-:B------:R-:W-:Y:S01]  /*1a0b0*/  FFMA.FTZ R3, R139, c[0x0][0x23c], -R2.reuse ;  /* 0x00008f008b037a23 */ /* 0x100fe20000010802 */
[----:B------:R2:W3:Y:S01]  /*1a0c0*/  MUFU.EX2 R11, R6 ;  /* 0x00000006000b7308 */ /* 0x0004e20000000800 */
[--C-:B------:R-:W-:Y:S02]  /*1a0d0*/  FFMA.FTZ R30, R194, c[0x0][0x23c], -R2.reuse ;  /* 0x00008f00c21e7a23 */ /* 0x100fe40000010802 */
[--C-:B------:R-:W-:Y:S02]  /*1a0e0*/  FFMA.FTZ R28, R170, c[0x0][0x23c], -R2.reuse ;  /* 0x00008f00aa1c7a23 */ /* 0x100fe40000010802 */
[--C-:B------:R-:W-:Y:S02]  /*1a0f0*/  FFMA.FTZ R27, R184, c[0x0][0x23c], -R2.reuse ;  /* 0x00008f00b81b7a23 */ /* 0x100fe40000010802 */
[--C-:B------:R-:W-:Y:S01]  /*1a100*/  FFMA.FTZ R109, R169, c[0x0][0x23c], -R2.reuse ;  /* 0x00008f00a96d7a23 */ /* 0x100fe20000010802 */
[----:B------:R-:W4:Y:S01]  /*1a110*/  MUFU.EX2 R10, R7 ;  /* 0x00000007000a7308 */ /* 0x000f220000000800 */
[----:B------:R-:W-:-:S02]  /*1a120*/  FFMA.FTZ R113, R226, c[0x0][0x23c], -R2 ;  /* 0x00008f00e2717a23 */ /* 0x000fc40000010802 */
[--C-:B------:R-:W-:Y:S02]  /*1a130*/  FFMA.FTZ R112, R248, c[0x0][0x23c], -R2.reuse ;  /* 0x00008f00f8707a23 */ /* 0x100fe40000010802 */
[--C-:B------:R-:W-:Y:S02]  /*1a140*/  FFMA.FTZ R29, R187, c[0x0][0x23c], -R2.reuse ;  /* 0x00008f00bb1d7a23 */ /* 0x100fe40000010802 */
[--C-:B------:R-:W-:Y:S01]  /*1a150*/  FFMA.FTZ R111, R210, c[0x0][0x23c], -R2.reuse ;  /* 0x00008f00d26f7a23 */ /* 0x100fe20000010802 */
[----:B------:R-:W-:Y:S01]  /*1a160*/  MUFU.EX2 R194, R4 ;  /* 0x0000000400c27308 */ /* 0x000fe20000000800 */
[--C-:B--2---:R-:W-:Y:S02]  /*1a170*/  FFMA.FTZ R6, R195, c[0x0][0x23c], -R2.reuse ;  /* 0x00008f00c3067a23 */ /* 0x104fe40000010802 */
        /* <DEDUP_REMOVED lines=8> */
[----:B------:R1:W1:Y:S01]  /*1a200*/  MUFU.EX2 R7, R3 ;  /* 0x0000000300077308 */ /* 0x0002620000000800 */
        /* <DEDUP_REMOVED lines=10> */
[--C-:B--2---:R-:W-:Y:S02]  /*1a2b0*/  FFMA.FTZ R5, R193, c[0x0][0x23c], -R0.reuse ;  /* 0x00008f00c1057a23 */ /* 0x104fe40000010800 */
[--C-:B------:R-:W-:Y:S02]  /*1a2c0*/  FFMA.FTZ R4, R192, c[0x0][0x23c], -R0.reuse ;  /* 0x00008f00c0047a23 */ /* 0x100fe40000010800 */
[----:B-1----:R-:W-:-:S02]  /*1a2d0*/  FFMA.FTZ R3, R168, c[0x0][0x23c], -R0 ;  /* 0x00008f00a8037a23 */ /* 0x002fc40000010800 */
[--C-:B------:R-:W-:Y:S01]  /*1a2e0*/  FFMA.FTZ R172, R116, c[0x0][0x23c], -R0.reuse ;  /* 0x00008f0074ac7a23 */ /* 0x100fe20000010800 */
[----:B------:R-:W-:Y:S01]  /*1a2f0*/  MUFU.EX2 R125, R6 ;  /* 0x00000006007d7308 */ /* 0x000fe20000000800 */
[--C-:B------:R-:W-:Y:S02]  /*1a300*/  FFMA.FTZ R115, R247, c[0x0][0x23c], -R0.reuse ;  /* 0x00008f00f7737a23 */ /* 0x100fe40000010800 */
[----:B------:R-:W-:Y:S02]  /*1a310*/  FFMA.FTZ R149, R207, c[0x0][0x23c], -R0 ;  /* 0x00008f00cf957a23 */ /* 0x000fe40000010800 */
[----:B------:R-:W-:-:S03]  /*1a320*/  FADD.FTZ R116, R244, R21 ;  /* 0x00000015f4747221 */ /* 0x000fc60000010000 */
[----:B------:R-:W-:Y:S08]  /*1a330*/  MUFU.EX2 R193, R2 ;  /* 0x0000000200c17308 */ /* 0x000ff00000000800 */
[----:B------:R-:W1:Y:S08]  /*1a340*/  MUFU.EX2 R247, R5 ;  /* 0x0000000500f77308 */ /* 0x000e700000000800 */
[----:B------:R2:W-:Y:S08]  /*1a350*/  MUFU.EX2 R207, R4 ;  /* 0x0000000400cf7308 */ /* 0x0005f00000000800 */
[----:B------:R-:W1:Y:S01]  /*1a360*/  MUFU.EX2 R244, R3 ;  /* 0x0000000300f47308 */ /* 0x000e620000000800 */
[--C-:B------:R-:W-:Y:S01]  /*1a370*/  FFMA.FTZ R155, R127, c[0x0][0x23c], -R0.reuse ;  /* 0x00008f007f9b7a23 */ /* 0x100fe20000010800 */
[----:B---3--:R-:W-:Y:S01]  /*1a380*/  MOV R126, R11 ;  /* 0x0000000b007e7202 */ /* 0x008fe20000000f00 */
[----:B------:R-:W-:Y:S01]  /*1a390*/  FFMA.FTZ R152, R129, c[0x0][0x23c], -R0 ;  /* 0x00008f0081987a23 */ /* 0x000fe20000010800 */
[----:B----4-:R-:W-:Y:S01]  /*1a3a0*/  MOV R129, R10 ;  /* 0x0000000a00817202 */ /* 0x010fe20000000f00 */
[----:B------:R-:W-:-:S02]  /*1a3b0*/  IMAD.MOV.U32 R127, RZ, RZ, R9 ;  /* 0x000000ffff7f7224 */ /* 0x000fc400078e0009 */
[--C-:B------:R-:W-:Y:S01]  /*1a3c0*/  FFMA.FTZ R163, R119, c[0x0][0x23c], -R0.reuse ;  /* 0x00008f0077a37a23 */ /* 0x100fe20000010800 */
[----:B------:R-:W-:Y:S01]  /*1a3d0*/  MOV R119, R7 ;  /* 0x0000000700777202 */ /* 0x000fe20000000f00 */
[----:B------:R-:W-:Y:S01]  /*1a3e0*/  FFMA.FTZ R168, R118, c[0x0][0x23c], -R0 ;  /* 0x00008f0076a87a23 */ /* 0x000fe20000010800 */
[----:B------:R-:W-:Y:S02]  /*1a3f0*/  MOV R118, R8 ;  /* 0x0000000800767202 */ /* 0x000fe40000000f00 */
[----:B------:R-:W-:Y:S02]  /*1a400*/  F2FP.PACK_AB R8, R242, R130 ;  /* 0x00000082f208723e */ /* 0x000fe400000000ff */
[----:B------:R-:W-:Y:S02]  /*1a410*/  F2FP.PACK_AB R9, R74, R126 ;  /* 0x0000007e4a09723e */ /* 0x000fe400000000ff */
[----:B------:R-:W-:Y:S02]  /*1a420*/  F2FP.PACK_AB R10, R127, R16 ;  /* 0x000000107f0a723e */ /* 0x000fe400000000ff */
[----:B------:R-:W-:-:S02]  /*1a430*/  F2FP.PACK_AB R11, R129, R118 ;  /* 0x00000076810b723e */ /* 0x000fc400000000ff */
[----:B--2---:R-:W-:Y:S02]  /*1a440*/  F2FP.PACK_AB R4, R194, R195 ;  /* 0x000000c3c204723e */ /* 0x004fe400000000ff */
[----:B-1----:R-:W-:Y:S02]  /*1a450*/  F2FP.PACK_AB R5, R247, R193 ;  /* 0x000000c1f705723e */ /* 0x002fe400000000ff */
[----:B------:R-:W-:Y:S02]  /*1a460*/  F2FP.PACK_AB R6, R125, R119 ;  /* 0x000000777d06723e */ /* 0x000fe400000000ff */
[----:B------:R-:W-:Y:S01]  /*1a470*/  F2FP.PACK_AB R7, R244, R207 ;  /* 0x000000cff407723e */ /* 0x000fe200000000ff */
[--C-:B------:R-:W-:Y:S02]  /*1a480*/  FFMA.FTZ R26, R224, c[0x0][0x23c], -R0.reuse ;  /* 0x00008f00e01a7a23 */ /* 0x100fe40000010800 */
[--C-:B------:R-:W-:Y:S02]  /*1a490*/  FFMA.FTZ R25, R225, c[0x0][0x23c], -R0.reuse ;  /* 0x00008f00e1197a23 */ /* 0x100fe40000010800 */
[----:B------:R-:W-:-:S02]  /*1a4a0*/  FFMA.FTZ R139, R232, c[0x0][0x23c], -R0 ;  /* 0x00008f00e88b7a23 */ /* 0x000fc40000010800 */
[----:B------:R-:W-:Y:S02]  /*1a4b0*/  FFMA.FTZ R151, R205, c[0x0][0x23c], -R0 ;  /* 0x00008f00cd977a23 */ /* 0x000fe40000010800 */
[----:B------:R-:W-:Y:S01]  /*1a4c0*/  FADD.FTZ R2, R251, R20 ;  /* 0x00000014fb027221 */ /* 0x000fe20000010000 */
[----:B------:R-:W-:Y:S01]  /*1a4d0*/  MOV R251, R16 ;  /* 0x0000001000fb7202 */ /* 0x000fe20000000f00 */
[--C-:B------:R-:W-:Y:S01]  /*1a4e0*/  FFMA.FTZ R24, R227, c[0x0][0x23c], -R0.reuse ;  /* 0x00008f00e3187a23 */ /* 0x100fe20000010800 */
[----:B------:R-:W-:Y:S01]  /*1a4f0*/  HMMA.16816.F32 R140, R8, R12, R140 ;  /* 0x0000000c088c723c */ /* 0x000fe2000000188c */
[--C-:B------:R-:W-:Y:S01]  /*1a500*/  FFMA.FTZ R31, R231, c[0x0][0x23c], -R0.reuse ;  /* 0x00008f00e71f7a23 */ /* 0x100fe20000010800 */
[----:B------:R-:W1:Y:S01]  /*1a510*/  LDSM.16.MT88.4 R16, [R214+0x8800] ;  /* 0x00880000d610783b */ /* 0x000e620000004200 */
[--C-:B------:R-:W-:Y:S02]  /*1a520*/  FFMA.FTZ R108, R241, c[0x0][0x23c], -R0.reuse ;  /* 0x00008f00f16c7a23 */ /* 0x100fe40000010800 */
[----:B------:R-:W-:-:S02]  /*1a530*/  FFMA.FTZ R110, R243, c[0x0][0x23c], -R0 ;  /* 0x00008f00f36e7a23 */ /* 0x000fc40000010800 */
        /* <DEDUP_REMOVED lines=9> */
[--C-:B------:R-:W-:Y:S02]  /*1a5d0*/  FFMA.FTZ R225, R65, c[0x0][0x23c], -R0.reuse ;  /* 0x00008f0041e17a23 */ /* 0x100fe40000010800 */
[----:B------:R-:W-:Y:S01]  /*1a5e0*/  FFMA.FTZ R224, R64, c[0x0][0x23c], -R0 ;  /* 0x00008f0040e07a23 */ /* 0x000fe20000010800 */
        /* <DEDUP_REMOVED lines=21> */
[----:B------:R-:W-:Y:S01]  /*1a740*/  IMAD.MOV.U32 R128, RZ, RZ, R230 ;  /* 0x000000ffff807224 */ /* 0x000fe200078e00e6 */
[----:B------:R-:W-:Y:S01]  /*1a750*/  MOV R120, R223 ;  /* 0x000000df00787202 */ /* 0x000fe20000000f00 */
[----:B------:R-:W-:-:S05]  /*1a760*/  IMAD.MOV.U32 R3, RZ, RZ, R235 ;  /* 0x000000ffff037224 */ /* 0x000fca00078e00eb */
[----:B------:R-:W-:Y:S01]  /*1a770*/  MUFU.EX2 R243, R30 ;  /* 0x0000001e00f37308 */ /* 0x000fe20000000800 */
[----:B-1----:R-:W-:-:S07]  /*1a780*/  MOV R27, R242 ;  /* 0x000000f2001b7202 */ /* 0x002fce0000000f00 */
[----:B------:R-:W1:Y:S08]  /*1a790*/  MUFU.EX2 R241, R29 ;  /* 0x0000001d00f17308 */ /* 0x000e700000000800 */
[----:B------:R-:W-:Y:S08]  /*1a7a0*/  MUFU.EX2 R231, R28 ;  /* 0x0000001c00e77308 */ /* 0x000ff00000000800 */
[----:B------:R-:W-:Y:S08]  /*1a7b0*/  MUFU.EX2 R242, R26 ;  /* 0x0000001a00f27308 */ /* 0x000ff00000000800 */
[----:B------:R-:W1:Y:S08]  /*1a7c0*/  MUFU.EX2 R235, R25 ;  /* 0x0000001900eb7308 */ /* 0x000e700000000800 */
[----:B------:R-:W-:Y:S08]  /*1a7d0*/  MUFU.EX2 R230, R24 ;  /* 0x0000001800e67308 */ /* 0x000ff00000000800 */
[----:B------:R-:W2:Y:S01]  /*1a7e0*/  MUFU.EX2 R223, R31 ;  /* 0x0000001f00df7308 */ /* 0x000ea20000000800 */
[----:B-1----:R-:W-:-:S02]  /*1a7f0*/  F2FP.PACK_AB R4, R241, R243 ;  /* 0x000000f3f104723e */ /* 0x002fc400000000ff */
[----:B------:R-:W-:Y:S02]  /*1a800*/  F2FP.PACK_AB R5, R235, R242 ;  /* 0x000000f2eb05723e */ /* 0x000fe400000000ff */
[----:B------:R-:W-:Y:S02]  /*1a810*/  F2FP.PACK_AB R6, R227, R231 ;  /* 0x000000e7e306723e */ /* 0x000fe400000000ff */
[----:B------:R-:W-:Y:S01]  /*1a820*/  MOV R30, R229 ;  /* 0x000000e5001e7202 */ /* 0x000fe20000000f00 */
[----:B------:R-:W-:Y:S01]  /*1a830*/  MUFU.EX2 R210, R107 ;  /* 0x0000006b00d27308 */ /* 0x000fe20000000800 */
[----:B------:R-:W-:Y:S02]  /*1a840*/  MOV R124, R228 ;  /* 0x000000e4007c7202 */ /* 0x000fe40000000f00 */
[----:B------:R-:W-:Y:S02]  /*1a850*/  MOV R29, R233 ;  /* 0x000000e9001d7202 */ /* 0x000fe40000000f00 */
[----:B------:R-:W-:-:S02]  /*1a860*/  MOV R25, R234 ;  /* 0x000000ea00197202 */ /* 0x000fc40000000f00 */
[----:B--2---:R-:W-:Y:S01]  /*1a870*/  F2FP.PACK_AB R7, R223, R230 ;  /* 0x000000e6df07723e */ /* 0x004fe200000000ff */
[----:B------:R-:W-:Y:S01]  /*1a880*/  MUFU.EX2 R250, R106 ;  /* 0x0000006a00fa7308 */ /* 0x000fe20000000800 */
[----:B------:R-:W-:Y:S02]  /*1a890*/  MOV R24, R71 ;  /* 0x0000004700187202 */ /* 0x000fe40000000f00 */
[----:B------:R-:W-:-:S05]  /*1a8a0*/  MOV R26, R74 ;  /* 0x0000004a001a7202 */ /* 0x000fca0000000f00 */
[----:B------:R-:W-:Y:S01]  /*1a8b0*/  MUFU.EX2 R234, R105 ;  /* 0x0000006900ea7308 */ /* 0x000fe20000000800 */
[----:B------:R-:W-:Y:S01]  /*1a8c0*/  MOV R131, R72 ;  /* 0x0000004800837202 */ /* 0x000fe20000000f00 */
[----:B------:R-:W-:Y:S01]  /*1a8d0*/  HMMA.16816.F32 R80, R4, R16, R48 ;  /* 0x000000100450723c */ /* 0x000fe20000001830 */
[----:B------:R-:W-:-:S05]  /*1a8e0*/  MOV R28, R73 ;  /* 0x00000049001c7202 */ /* 0x000fca0000000f00 */
[----:B------:R-:W-:Y:S02]  /*1a8f0*/  MUFU.EX2 R229, R104 ;  /* 0x0000006800e57308 */ /* 0x000fe40000000800 */
[C---:B------:R-:W-:Y:S06]  /*1a900*/  HMMA.16816.F32 R96, R4.reuse, R20, R56 ;  /* 0x000000140460723c */ /* 0x040fec0000001838 */
[----:B------:R-:W-:Y:S02]  /*1a910*/  MUFU.EX2 R204, R103 ;  /* 0x0000006700cc7308 */ /* 0x000fe40000000800 */
[C---:B------:R-:W-:Y:S06]  /*1a920*/  HMMA.16816.F32 R84, R4.reuse, R22, R52 ;  /* 0x000000160454723c */ /* 0x040fec0000001834 */
[----:B------:R-:W1:Y:S02]  /*1a930*/  MUFU.EX2 R209, R102 ;  /* 0x0000006600d17308 */ /* 0x000e640000000800 */
[C---:B------:R-:W-:Y:S06]  /*1a940*/  HMMA.16816.F32 R72, R4.reuse, R18, R44 ;  /* 0x000000120448723c */ /* 0x040fec000000182c */
[----:B------:R-:W-:Y:S02]  /*1a950*/  MUFU.EX2 R233, R101 ;  /* 0x0000006500e97308 */ /* 0x000fe40000000800 */
[C---:B---3--:R-:W-:Y:S06]  /*1a960*/  HMMA.16816.F32 R68, R4.reuse, R12, R40 ;  /* 0x0000000c0444723c */ /* 0x048fec0000001828 */
[----:B------:R-:W2:Y:S02]  /*1a970*/  MUFU.EX2 R228, R100 ;  /* 0x0000006400e47308 */ /* 0x000ea40000000800 */
[C---:B------:R-:W-:Y:S08]  /*1a980*/  HMMA.16816.F32 R64, R4.reuse, R14, R36 ;  /* 0x0000000e0440723c */ /* 0x040ff00000001824 */
[C---:B----4-:R-:W-:Y:S08]  /*1a990*/  HMMA.16816.F32 R60, R4.reuse, R8, R60 ;  /* 0x00000008043c723c */ /* 0x050ff0000000183c */
[----:B------:R-:W-:Y:S07]  /*1a9a0*/  HMMA.16816.F32 R48, R4, R10, R32 ;  /* 0x0000000a0430723c */ /* 0x000fee0000001820 */
[----:B------:R-:W-:-:S02]  /*1a9b0*/  FADD.FTZ R4, R24, R117 ;  /* 0x0000007518047221 */ /* 0x000fc40000010000 */
[----:B------:R-:W3:Y:S01]  /*1a9c0*/  MUFU.EX2 R24, R112 ;  /* 0x0000007000187308 */ /* 0x000ee20000000800 */
[----:B-1----:R-:W-:Y:S01]  /*1a9d0*/  F2FP.PACK_AB R5, R209, R204 ;  /* 0x000000ccd105723e */ /* 0x002fe200000000ff */
[----:B------:R-:W-:Y:S01]  /*1a9e0*/  FADD.FTZ R120, R120, R4 ;  /* 0x0000000478787221 */ /* 0x000fe20000010000 */
[----:B------:R-:W-:Y:S02]  /*1a9f0*/  F2FP.PACK_AB R4, R250, R210 ;  /* 0x000000d2fa04723e */ /* 0x000fe400000000ff */
[----:B------:R-:W-:Y:S02]  /*1aa00*/  F2FP.PACK_AB R6, R229, R234 ;  /* 0x000000eae506723e */ /* 0x000fe400000000ff */
[----:B--2---:R-:W-:Y:S01]  /*1aa10*/  F2FP.PACK_AB R7, R228, R233 ;  /* 0x000000e9e407723e */ /* 0x004fe200000000ff */
[----:B------:R-:W-:Y:S02]  /*1aa20*/  FADD.FTZ R3, R3, R116 ;  /* 0x0000007403037221 */ /* 0x000fe40000010000 */
[----:B------:R-:W-:-:S02]  /*1aa30*/  FADD.FTZ R2, R25, R2 ;  /* 0x0000000219027221 */ /* 0x000fc40000010000 */
[----:B------:R-:W-:Y:S02]  /*1aa40*/  FADD.FTZ R0, R28, R0 ;  /* 0x000000001c007221 */ /* 0x000fe40000010000 */
[----:B------:R-:W-:Y:S01]  /*1aa50*/  FADD.FTZ R3, R29, R3 ;  /* 0x000000031d037221 */ /* 0x000fe20000010000 */
[----:B------:R-:W-:Y:S01]  /*1aa60*/  HMMA.16816.F32 R56, R4, R20, R140 ;  /* 0x000000140438723c */ /* 0x000fe2000000188c */
[----:B------:R-:W-:-:S07]  /*1aa70*/  FADD.FTZ R2, R30, R2 ;  /* 0x000000021e027221 */ /* 0x000fce0000010000 */
[C---:B------:R-:W-:Y:S07]  /*1aa80*/  HMMA.16816.F32 R52, R4.reuse, R22, R144 ;  /* 0x000000160434723c */ /* 0x040fee0000001890 */
[----:B------:R-:W-:Y:S01]  /*1aa90*/  IMAD.MOV.U32 R144, RZ, RZ, R26 ;  /* 0x000000ffff907224 */ /* 0x000fe200078e001a */
[C---:B------:R-:W-:Y:S07]  /*1aaa0*/  HMMA.16816.F32 R36, R4.reuse, R18, R88 ;  /* 0x000000120424723c */ /* 0x040fee0000001858 */
[----:B------:R-:W-:Y:S01]  /*1aab0*/  MOV R91, R27 ;  /* 0x0000001b005b7202 */ /* 0x000fe20000000f00 */
[C---:B------:R-:W-:Y:S07]  /*1aac0*/  HMMA.16816.F32 R28, R4.reuse, R8, R188 ;  /* 0x00000008041c723c */ /* 0x040fee00000018bc */
[----:B---3--:R-:W-:Y:S01]  /*1aad0*/  MOV R190, R24 ;  /* 0x0000001800be7202 */ /* 0x008fe20000000f00 */
[C---:B------:R-:W-:Y:S01]  /*1aae0*/  HMMA.16816.F32 R40, R4.reuse, R16, R76 ;  /* 0x000000100428723c */ /* 0x040fe2000000184c */
[----:B------:R-:W-:Y:S04]  /*1aaf0*/  LDSM.16.MT88.4 R16, [R213+0x9800] ;  /* 0x00980000d510783b */ /* 0x000fe80000004200 */
[----:B------:R-:W-:Y:S03]  /*1ab00*/  LDSM.16.MT88.4 R24, [R215+0x9800] ;  /* 0x00980000d718783b */ /* 0x000fe60000004200 */
[C---:B------:R-:W-:Y:S08]  /*1ab10*/  HMMA.16816.F32 R32, R4.reuse, R12, R92 ;  /* 0x0000000c0420723c */ /* 0x040ff0000000185c */
[C---:B------:R-:W-:Y:S01]  /*1ab20*/  HMMA.16816.F32 R20, R4.reuse, R14, R176 ;  /* 0x0000000e0414723c */ /* 0x040fe200000018b0 */
[----:B------:R-:W1:Y:S07]  /*1ab30*/  LDSM.16.MT88.4 R12, [R216+0x9800] ;  /* 0x00980000d80c783b */ /* 0x000e6e0000004200 */
[----:B------:R-:W-:Y:S01]  /*1ab40*/  HMMA.16816.F32 R44, R4, R10, R196 ;  /* 0x0000000a042c723c */ /* 0x000fe200000018c4 */
[----:B------:R-:W2:Y:S01]  /*1ab50*/  LDSM.16.MT88.4 R8, [R214+0x9800] ;  /* 0x00980000d608783b */ /* 0x000ea20000004200 */
[----:B------:R-:W-:Y:S01]  /*1ab60*/  FADD.FTZ R0, R128, R0 ;  /* 0x0000000080007221 */ /* 0x000fe20000010000 */
[----:B------:R-:W-:Y:S01]  /*1ab70*/  MOV R128, R222 ;  /* 0x000000de00807202 */ /* 0x000fe20000000f00 */
[----:B------:R-:W-:Y:S08]  /*1ab80*/  MUFU.EX2 R177, R113 ;  /* 0x0000007100b17308 */ /* 0x000ff00000000800 */
[----:B------:R-:W3:Y:S08]  /*1ab90*/  MUFU.EX2 R222, R109 ;  /* 0x0000006d00de7308 */ /* 0x000ef00000000800 */
[----:B------:R-:W-:Y:S08]  /*1aba0*/  MUFU.EX2 R179, R111 ;  /* 0x0000006f00b37308 */ /* 0x000ff00000000800 */
[----:B------:R-:W-:Y:S08]  /*1abb0*/  MUFU.EX2 R178, R108 ;  /* 0x0000006c00b27308 */ /* 0x000ff00000000800 */
[----:B------:R-:W4:Y:S08]  /*1abc0*/  MUFU.EX2 R189, R110 ;  /* 0x0000006e00bd7308 */ /* 0x000f300000000800 */
[----:B------:R-:W-:Y:S08]  /*1abd0*/  MUFU.EX2 R147, R114 ;  /* 0x0000007200937308 */ /* 0x000ff00000000800 */
[----:B------:R-:W1:Y:S01]  /*1abe0*/  MUFU.EX2 R176, R115 ;  /* 0x0000007300b07308 */ /* 0x000e620000000800 */
[----:B---3--:R-:W-:-:S02]  /*1abf0*/  F2FP.PACK_AB R4, R177, R222 ;  /* 0x000000deb104723e */ /* 0x008fc400000000ff */
[----:B----4-:R-:W-:Y:S02]  /*1ac00*/  F2FP.PACK_AB R5, R189, R178 ;  /* 0x000000b2bd05723e */ /* 0x010fe400000000ff */
[----:B------:R-:W-:-:S03]  /*1ac10*/  F2FP.PACK_AB R6, R179, R190 ;  /* 0x000000beb306723e */ /* 0x000fc600000000ff */
[----:B------:R-:W-:Y:S01]  /*1ac20*/  MUFU.EX2 R88, R133 ;  /* 0x0000008500587308 */ /* 0x000fe20000000800 */
[----:B------:R-:W-:-:S07]  /*1ac30*/  MOV R198, R128 ;  /* 0x0000008000c67202 */ /* 0x000fce0000000f00 */
[----:B------:R-:W3:Y:S01]  /*1ac40*/  MUFU.EX2 R89, R121 ;  /* 0x0000007900597308 */ /* 0x000ee20000000800 */
[----:B-1----:R-:W-:Y:S01]  /*1ac50*/  F2FP.PACK_AB R7, R176, R147 ;  /* 0x00000093b007723e */ /* 0x002fe200000000ff */
[----:B------:R-:W-:Y:S01]  /*1ac60*/  IMAD.MOV.U32 R76, RZ, RZ, R129 ;  /* 0x000000ffff4c7224 */ /* 0x000fe200078e0081 */
[----:B------:R-:W-:-:S05]  /*1ac70*/  MOV R145, R251 ;  /* 0x000000fb00917202 */ /* 0x000fca0000000f00 */
[----:B------:R-:W-:Y:S01]  /*1ac80*/  MUFU.EX2 R140, R136 ;  /* 0x00000088008c7308 */ /* 0x000fe20000000800 */
[----:B------:R-:W-:Y:S01]  /*1ac90*/  MOV R79, R118 ;  /* 0x00000076004f7202 */ /* 0x000fe20000000f00 */
[----:B------:R-:W-:Y:S01]  /*1aca0*/  IMAD.MOV.U32 R199, RZ, RZ, R130 ;  /* 0x000000ffffc77224 */ /* 0x000fe200078e0082 */
[----:B------:R-:W-:-:S05]  /*1acb0*/  MOV R78, R119 ;  /* 0x00000077004e7202 */ /* 0x000fca0000000f00 */
[----:B------:R-:W1:Y:S01]  /*1acc0*/  MUFU.EX2 R143, R135 ;  /* 0x00000087008f7308 */ /* 0x000e620000000800 */
[----:B------:R-:W-:Y:S01]  /*1acd0*/  MOV R77, R127 ;  /* 0x0000007f004d7202 */ /* 0x000fe20000000f00 */
[----:B------:R-:W-:Y:S01]  /*1ace0*/  HMMA.16816.F32 R116, R4, R12, R80 ;  /* 0x0000000c0474723c */ /* 0x000fe20000001850 */
[----:B------:R-:W-:-:S05]  /*1acf0*/  MOV R90, R125 ;  /* 0x0000007d005a7202 */ /* 0x000fca0000000f00 */
[----:B------:R-:W-:Y:S01]  /*1ad00*/  MUFU.EX2 R188, R134 ;  /* 0x0000008600bc7308 */ /* 0x000fe20000000800 */
[----:B------:R-:W-:Y:S01]  /*1ad10*/  MOV R191, R126 ;  /* 0x0000007e00bf7202 */ /* 0x000fe20000000f00 */
[----:B------:R-:W-:Y:S01]  /*1ad20*/  HMMA.16816.F32 R112, R4, R14, R72 ;  /* 0x0000000e0470723c */ /* 0x000fe20000001848 */
[----:B------:R-:W-:-:S05]  /*1ad30*/  MOV R146, R131 ;  /* 0x0000008300927202 */ /* 0x000fca0000000f00 */
[----:B------:R-:W-:Y:S01]  /*1ad40*/  MUFU.EX2 R136, R132 ;  /* 0x0000008400887308 */ /* 0x000fe20000000800 */
[----:B------:R-:W-:Y:S01]  /*1ad50*/  MOV R251, R124 ;  /* 0x0000007c00fb7202 */ /* 0x000fe20000000f00 */
[C---:B------:R-:W-:Y:S06]  /*1ad60*/  HMMA.16816.F32 R128, R4.reuse, R16, R96 ;  /* 0x000000100480723c */ /* 0x040fec0000001860 */
[----:B------:R-:W4:Y:S02]  /*1ad70*/  MUFU.EX2 R141, R123 ;  /* 0x0000007b008d7308 */ /* 0x000f240000000800 */
[C---:B------:R-:W-:Y:S06]  /*1ad80*/  HMMA.16816.F32 R124, R4.reuse, R18, R84 ;  /* 0x00000012047c723c */ /* 0x040fec0000001854 */
[----:B------:R-:W1:Y:S02]  /*1ad90*/  MUFU.EX2 R142, R122 ;  /* 0x0000007a008e7308 */ /* 0x000e640000000800 */
[----:B--2---:R-:W-:Y:S01]  /*1ada0*/  HMMA.16816.F32 R108, R4, R8, R68 ;  /* 0x00000008046c723c */ /* 0x004fe20000001844 */
[----:B------:R-:W-:Y:S01]  /*1adb0*/  FADD.FTZ R0, R195, R0 ;  /* 0x00000000c3007221 */ /* 0x000fe20000010000 */
[----:B---3--:R-:W-:-:S06]  /*1adc0*/  MOV R195, R89 ;  /* 0x0000005900c37202 */ /* 0x008fcc0000000f00 */
[C---:B------:R-:W-:Y:S08]  /*1add0*/  HMMA.16816.F32 R104, R4.reuse, R10, R64 ;  /* 0x0000000a0468723c */ /* 0x040ff00000001840 */
[C---:B------:R-:W-:Y:S08]  /*1ade0*/  HMMA.16816.F32 R100, R4.reuse, R24, R60 ;  /* 0x000000180464723c */ /* 0x040ff0000000183c */
[----:B------:R-:W-:Y:S07]  /*1adf0*/  HMMA.16816.F32 R92, R4, R26, R48 ;  /* 0x0000001a045c723c */ /* 0x000fee0000001830 */
[----:B------:R-:W-:-:S04]  /*1ae00*/  FADD.FTZ R4, R198, R120 ;  /* 0x00000078c6047221 */ /* 0x000fc80000010000 */
[----:B------:R-:W-:Y:S01]  /*1ae10*/  FADD.FTZ R97, R193, R4 ;  /* 0x00000004c1617221 */ /* 0x000fe20000010000 */
[----:B------:R-:W-:Y:S02]  /*1ae20*/  MOV R193, R88 ;  /* 0x0000005800c17202 */ /* 0x000fe40000000f00 */
[----:B-1----:R-:W-:Y:S02]  /*1ae30*/  F2FP.PACK_AB R4, R143, R140 ;  /* 0x0000008c8f04723e */ /* 0x002fe400000000ff */
[----:B----4-:R-:W-:Y:S02]  /*1ae40*/  F2FP.PACK_AB R5, R141, R136 ;  /* 0x000000888d05723e */ /* 0x010fe400000000ff */
[----:B------:R-:W-:Y:S02]  /*1ae50*/  F2FP.PACK_AB R6, R193, R188 ;  /* 0x000000bcc106723e */ /* 0x000fe400000000ff */
[----:B------:R-:W-:Y:S01]  /*1ae60*/  F2FP.PACK_AB R7, R195, R142 ;  /* 0x0000008ec307723e */ /* 0x000fe200000000ff */
[----:B------:R-:W-:-:S02]  /*1ae70*/  FADD.FTZ R3, R199, R3 ;  /* 0x00000003c7037221 */ /* 0x000fc40000010000 */
[----:B------:R-:W-:Y:S01]  /*1ae80*/  FADD.FTZ R2, R191, R2 ;  /* 0x00000002bf027221 */ /* 0x000fe20000010000 */
[----:B------:R-:W-:Y:S01]  /*1ae90*/  MOV R191, R90 ;  /* 0x0000005a00bf7202 */ /* 0x000fe20000000f00 */
[----:B------:R-:W-:Y:S02]  /*1aea0*/  FADD.FTZ R96, R91, R3 ;  /* 0x000000035b607221 */ /* 0x000fe40000010000 */
        /* <DEDUP_REMOVED lines=11> */
[----:B------:R-:W-:Y:S01]  /*1af60*/  FADD.FTZ R3, R144, R2 ;  /* 0x0000000290037221 */ /* 0x000fe20000010000 */
[----:B------:R-:W-:Y:S01]  /*1af70*/  MOV R39, R145 ;  /* 0x0000009100277202 */ /* 0x000fe20000000f00 */
[----:B------:R-:W-:-:S05]  /*1af80*/  IMAD.MOV.U32 R98, RZ, RZ, R191 ;  /* 0x000000ffff627224 */ /* 0x000fca00078e00bf */
[----:B------:R-:W-:Y:S08]  /*1af90*/  MUFU.EX2 R199, R138 ;  /* 0x0000008a00c77308 */ /* 0x000ff00000000800 */
[----:B------:R-:W1:Y:S08]  /*1afa0*/  MUFU.EX2 R196, R137 ;  /* 0x0000008900c47308 */ /* 0x000e700000000800 */
[----:B------:R-:W-:Y:S08]  /*1afb0*/  MUFU.EX2 R144, R150 ;  /* 0x0000009600907308 */ /* 0x000ff00000000800 */
[----:B------:R4:W-:Y:S08]  /*1afc0*/  MUFU.EX2 R198, R139 ;  /* 0x0000008b00c67308 */ /* 0x0009f00000000800 */
[----:B------:R-:W1:Y:S08]  /*1afd0*/  MUFU.EX2 R191, R149 ;  /* 0x0000009500bf7308 */ /* 0x000e700000000800 */
[----:B------:R-:W-:Y:S08]  /*1afe0*/  MUFU.EX2 R151, R151 ;  /* 0x0000009700977308 */ /* 0x000ff00000000800 */
[----:B------:R-:W1:Y:S01]  /*1aff0*/  MUFU.EX2 R145, R152 ;  /* 0x0000009800917308 */ /* 0x000e620000000800 */
[----:B----4-:R-:W-:Y:S01]  /*1b000*/  MOV R139, R48 ;  /* 0x00000030008b7202 */ /* 0x010fe20000000f00 */
[----:B------:R-:W-:Y:S01]  /*1b010*/  FADD.FTZ R2, R194, R0 ;  /* 0x00000000c2027221 */ /* 0x000fe20000010000 */
[----:B------:R-:W-:Y:S01]  /*1b020*/  MOV R194, R76 ;  /* 0x0000004c00c27202 */ /* 0x000fe20000000f00 */
[----:B------:R-:W-:Y:S01]  /*1b030*/  HMMA.16816.F32 R44, R4, R26, R44 ;  /* 0x0000001a042c723c */ /* 0x000fe2000000182c */
[----:B------:R-:W-:-:S02]  /*1b040*/  MOV R138, R77 ;  /* 0x0000004d008a7202 */ /* 0x000fc40000000f00 */
[----:B------:R-:W-:Y:S02]  /*1b050*/  MOV R137, R78 ;  /* 0x0000004e00897202 */ /* 0x000fe40000000f00 */
[----:B------:R-:W-:-:S03]  /*1b060*/  MOV R148, R79 ;  /* 0x0000004f00947202 */ /* 0x000fc60000000f00 */
[----:B------:R-:W-:Y:S01]  /*1b070*/  HMMA.16816.F32 R76, R4, R24, R28 ;  /* 0x00000018044c723c */ /* 0x000fe2000000181c */
[----:B------:R-:W4:Y:S01]  /*1b080*/  MUFU.EX2 R0, R167 ;  /* 0x000000a700007308 */ /* 0x000f220000000800 */
[----:B------:R-:W-:Y:S01]  /*1b090*/  MOV R99, R190 ;  /* 0x000000be00637202 */ /* 0x000fe20000000f00 */
[----:B------:R-:W-:Y:S04]  /*1b0a0*/  LDSM.16.MT88.4 R24, [R216+0xa800] ;  /* 0x00a80000d818783b */ /* 0x000fe80000004200 */
[----:B-1----:R-:W-:Y:S01]  /*1b0b0*/  F2FP.PACK_AB R4, R196, R199 ;  /* 0x000000c7c404723e */ /* 0x002fe200000000ff */
[----:B------:R-:W-:Y:S01]  /*1b0c0*/  LDSM.16.MT88.4 R28, [R215+0xa800] ;  /* 0x00a80000d71c783b */ /* 0x000fe20000004200 */
[----:B------:R-:W-:Y:S02]  /*1b0d0*/  F2FP.PACK_AB R5, R191, R198 ;  /* 0x000000c6bf05723e */ /* 0x000fe400000000ff */
[----:B------:R-:W-:-:S02]  /*1b0e0*/  F2FP.PACK_AB R6, R144, R139 ;  /* 0x0000008b9006723e */ /* 0x000fc400000000ff */
[----:B------:R-:W-:Y:S01]  /*1b0f0*/  F2FP.PACK_AB R7, R145, R151 ;  /* 0x000000979107723e */ /* 0x000fe200000000ff */
[----:B------:R-:W-:Y:S06]  /*1b100*/  MUFU.EX2 R197, R166 ;  /* 0x000000a600c57308 */ /* 0x000fec0000000800 */
[C---:B------:R-:W-:Y:S02]  /*1b110*/  HMMA.16816.F32 R72, R4.reuse, R12, R128 ;  /* 0x0000000c0448723c */ /* 0x040fe40000001880 */
[----:B------:R-:W-:Y:S06]  /*1b120*/  MUFU.EX2 R190, R165 ;  /* 0x000000a500be7308 */ /* 0x000fec0000000800 */
[C---:B------:R-:W-:Y:S02]  /*1b130*/  HMMA.16816.F32 R68, R4.reuse, R14, R124 ;  /* 0x0000000e0444723c */ /* 0x040fe4000000187c */
[----:B------:R-:W1:Y:S06]  /*1b140*/  MUFU.EX2 R164, R164 ;  /* 0x000000a400a47308 */ /* 0x000e6c0000000800 */
[C---:B--2---:R-:W-:Y:S02]  /*1b150*/  HMMA.16816.F32 R64, R4.reuse, R8, R116 ;  /* 0x000000080440723c */ /* 0x044fe40000001874 */
[----:B------:R-:W-:Y:S06]  /*1b160*/  MUFU.EX2 R159, R159 ;  /* 0x0000009f009f7308 */ /* 0x000fec0000000800 */
[C---:B------:R-:W-:Y:S02]  /*1b170*/  HMMA.16816.F32 R60, R4.reuse, R10, R112 ;  /* 0x0000000a043c723c */ /* 0x040fe40000001870 */
[----:B------:R-:W-:Y:S06]  /*1b180*/  MUFU.EX2 R158, R158 ;  /* 0x0000009e009e7308 */ /* 0x000fec0000000800 */
[C---:B---3--:R-:W-:Y:S02]  /*1b190*/  HMMA.16816.F32 R56, R4.reuse, R20, R108 ;  /* 0x000000140438723c */ /* 0x048fe4000000186c */
[----:B------:R4:W-:Y:S06]  /*1b1a0*/  MUFU.EX2 R150, R157 ;  /* 0x0000009d00967308 */ /* 0x0009ec0000000800 */
[C---:B------:R-:W-:Y:S02]  /*1b1b0*/  HMMA.16816.F32 R52, R4.reuse, R22, R104 ;  /* 0x000000160434723c */ /* 0x040fe40000001868 */
[----:B------:R-:W2:Y:S06]  /*1b1c0*/  MUFU.EX2 R149, R156 ;  /* 0x0000009c00957308 */ /* 0x000eac0000000800 */
[C---:B------:R-:W-:Y:S08]  /*1b1d0*/  HMMA.16816.F32 R48, R4.reuse, R16, R100 ;  /* 0x000000100430723c */ /* 0x040ff00000001864 */
[----:B------:R-:W-:Y:S01]  /*1b1e0*/  HMMA.16816.F32 R40, R4, R18, R92 ;  /* 0x000000120428723c */ /* 0x000fe2000000185c */
[----:B------:R-:W3:Y:S01]  /*1b1f0*/  MUFU.EX2 R5, R153 ;  /* 0x0000009900057308 */ /* 0x000ee20000000800 */
[----:B----4-:R-:W-:-:S05]  /*1b200*/  IMAD.MOV.U32 R157, RZ, RZ, R0 ;  /* 0x000000ffff9d7224 */ /* 0x010fca00078e0000 */
[----:B------:R-:W-:Y:S01]  /*1b210*/  FADD.FTZ R4, R39, R96 ;  /* 0x0000006027047221 */ /* 0x000fe20000010000 */
[----:B-1----:R-:W-:-:S03]  /*1b220*/  F2FP.PACK_AB R6, R164, R190 ;  /* 0x000000bea406723e */ /* 0x002fc600000000ff */
[----:B------:R-:W-:Y:S02]  /*1b230*/  FADD.FTZ R36, R138, R4 ;  /* 0x000000048a247221 */ /* 0x000fe40000010000 */
[----:B------:R3:W-:Y:S01]  /*1b240*/  MUFU.EX2 R138, R154 ;  /* 0x0000009a008a7308 */ /* 0x0007e20000000800 */
[----:B------:R-:W-:Y:S02]  /*1b250*/  F2FP.PACK_AB R4, R197, R157 ;  /* 0x0000009dc504723e */ /* 0x000fe400000000ff */
[----:B--2---:R-:W-:Y:S02]  /*1b260*/  F2FP.PACK_AB R7, R149, R150 ;  /* 0x000000969507723e */ /* 0x004fe400000000ff */
[----:B---3--:R-:W-:Y:S02]  /*1b270*/  MOV R154, R5 ;  /* 0x00000005009a7202 */ /* 0x008fe40000000f00 */
[----:B------:R-:W-:-:S07]  /*1b280*/  F2FP.PACK_AB R5, R158, R159 ;  /* 0x0000009f9e05723e */ /* 0x000fce00000000ff */
        /* <DEDUP_REMOVED lines=8> */
[----:B------:R-:W3:Y:S01]  /*1b310*/  MUFU.EX2 R37, R160 ;  /* 0x000000a000257308 */ /* 0x000ee20000000800 */
[----:B------:R-:W-:-:S02]  /*1b320*/  FADD.FTZ R2, R137, R2 ;  /* 0x0000000289027221 */ /* 0x000fc40000010000 */
[----:B------:R-:W-:Y:S01]  /*1b330*/  FADD.FTZ R3, R194, R3 ;  /* 0x00000003c2037221 */ /* 0x000fe20000010000 */
[----:B------:R-:W-:Y:S02]  /*1b340*/  MOV R194, R179 ;  /* 0x000000b300c27202 */ /* 0x000fe40000000f00 */
[----:B------:R-:W-:Y:S02]  /*1b350*/  MOV R179, R251 ;  /* 0x000000fb00b37202 */ /* 0x000fe40000000f00 */
[----:B------:R-:W-:Y:S08]  /*1b360*/  MUFU.EX2 R156, R162 ;  /* 0x000000a2009c7308 */ /* 0x000ff00000000800 */
[----:B------:R-:W-:Y:S08]  /*1b370*/  MUFU.EX2 R155, R155 ;  /* 0x0000009b009b7308 */ /* 0x000ff00000000800 */
[----:B------:R-:W4:Y:S08]  /*1b380*/  MUFU.EX2 R137, R161 ;  /* 0x000000a100897308 */ /* 0x000f300000000800 */
[----:B------:R-:W-:Y:S08]  /*1b390*/  MUFU.EX2 R148, R163 ;  /* 0x000000a300947308 */ /* 0x000ff00000000800 */
[----:B------:R-:W1:Y:S01]  /*1b3a0*/  MUFU.EX2 R251, R168 ;  /* 0x000000a800fb7308 */ /* 0x000e620000000800 */
[----:B------:R-:W-:Y:S01]  /*1b3b0*/  FADD.FTZ R0, R247, R97 ;  /* 0x00000061f7007221 */ /* 0x000fe20000010000 */
[----:B------:R-:W-:Y:S01]  /*1b3c0*/  MOV R39, R99 ;  /* 0x0000006300277202 */ /* 0x000fe20000000f00 */
[----:B------:R-:W-:Y:S01]  /*1b3d0*/  FADD.FTZ R2, R98, R2 ;  /* 0x0000000262027221 */ /* 0x000fe20000010000 */
[C---:B------:R-:W-:Y:S01]  /*1b3e0*/  HMMA.16816.F32 R112, R4.reuse, R22, R84 ;  /* 0x000000160470723c */ /* 0x040fe20000001854 */
[----:B------:R-:W-:Y:S01]  /*1b3f0*/  FADD.FTZ R0, R207, R0 ;  /* 0x00000000cf007221 */ /* 0x000fe20000010000 */
[----:B------:R-:W1:Y:S02]  /*1b400*/  LDSM.16.MT88.4 R20, [R213+0xb000] ;  /* 0x00b00000d514783b */ /* 0x000e640000004200 */
[----:B------:R3:W-:Y:S04]  /*1b410*/  MUFU.EX2 R247, R171 ;  /* 0x000000ab00f77308 */ /* 0x0007e80000000800 */
[C---:B------:R-:W-:Y:S04]  /*1b420*/  HMMA.16816.F32 R104, R4.reuse, R16, R76 ;  /* 0x000000100468723c */ /* 0x040fe8000000184c */
[----:B------:R-:W-:Y:S08]  /*1b430*/  MUFU.EX2 R135, R181 ;  /* 0x000000b500877308 */ /* 0x000ff00000000800 */
[----:B------:R-:W-:Y:S01]  /*1b440*/  MUFU.EX2 R134, R186 ;  /* 0x000000ba00867308 */ /* 0x000fe20000000800 */
[----:B---3--:R-:W-:Y:S01]  /*1b450*/  MOV R171, R37 ;  /* 0x0000002500ab7202 */ /* 0x008fe20000000f00 */
[----:B------:R-:W-:Y:S01]  /*1b460*/  HMMA.16816.F32 R96, R4, R18, R44 ;  /* 0x000000120460723c */ /* 0x000fe2000000182c */
[----:B------:R-:W3:Y:S05]  /*1b470*/  LDSM.16.MT88.4 R16, [R216+0xb000] ;  /* 0x00b00000d810783b */ /* 0x000eea0000004200 */
[----:B------:R-:W-:Y:S01]  /*1b480*/  MUFU.EX2 R133, R174 ;  /* 0x000000ae00857308 */ /* 0x000fe20000000800 */
[----:B------:R-:W-:-:S07]  /*1b490*/  F2FP.PACK_AB R4, R138, R154 ;  /* 0x0000009a8a04723e */ /* 0x000fce00000000ff */
[----:B------:R-:W1:Y:S01]  /*1b4a0*/  MUFU.EX2 R132, R180 ;  /* 0x000000b400847308 */ /* 0x000e620000000800 */
[----:B----4-:R-:W-:-:S07]  /*1b4b0*/  F2FP.PACK_AB R5, R137, R155 ;  /* 0x0000009b8905723e */ /* 0x010fce00000000ff */
[----:B------:R-:W-:Y:S01]  /*1b4c0*/  MUFU.EX2 R131, R182 ;  /* 0x000000b600837308 */ /* 0x000fe20000000800 */
[----:B------:R-:W-:-:S07]  /*1b4d0*/  F2FP.PACK_AB R6, R156, R171 ;  /* 0x000000ab9c06723e */ /* 0x000fce00000000ff */
[----:B------:R-:W-:Y:S01]  /*1b4e0*/  MUFU.EX2 R130, R185 ;  /* 0x000000b900827308 */ /* 0x000fe20000000800 */
[----:B-1----:R-:W-:-:S07]  /*1b4f0*/  F2FP.PACK_AB R7, R251, R148 ;  /* 0x00000094fb07723e */ /* 0x002fce00000000ff */
[----:B------:R-:W-:Y:S08]  /*1b500*/  MUFU.EX2 R129, R169 ;  /* 0x000000a900817308 */ /* 0x000ff00000000800 */
[----:B------:R-:W-:Y:S08]  /*1b510*/  MUFU.EX2 R128, R170 ;  /* 0x000000aa00807308 */ /* 0x000ff00000000800 */
[----:B------:R-:W-:Y:S08]  /*1b520*/  MUFU.EX2 R127, R173 ;  /* 0x000000ad007f7308 */ /* 0x000ff00000000800 */
[----:B------:R-:W-:Y:S08]  /*1b530*/  MUFU.EX2 R126, R184 ;  /* 0x000000b8007e7308 */ /* 0x000ff00000000800 */
[----:B------:R-:W-:Y:S08]  /*1b540*/  MUFU.EX2 R125, R172 ;  /* 0x000000ac007d7308 */ /* 0x000ff00000000800 */
[----:B------:R-:W-:Y:S01]  /*1b550*/  MUFU.EX2 R124, R183 ;  /* 0x000000b7007c7308 */ /* 0x000fe20000000800 */
[----:B------:R-:W-:Y:S01]  /*1b560*/  FADD.FTZ R3, R204, R3 ;  /* 0x00000003cc037221 */ /* 0x000fe20000010000 */
[----:B------:R-:W-:Y:S01]  /*1b570*/  MOV R153, R145 ;  /* 0x0000009100997202 */ /* 0x000fe20000000f00 */
[----:B------:R-:W-:Y:S05]  /*1b580*/  LDSM.16.MT88.4 R160, [R216+0xb800] ;  /* 0x00b80000d8a0783b */ /* 0x000fea0000004200 */
        /* <DEDUP_REMOVED lines=10> */
[----:B------:R-:W-:-:S02]  /*1b630*/  F2FP.PACK_AB R5, R132, R133 ;  /* 0x000000858405723e */ /* 0x000fc400000000ff */
[----:B------:R-:W-:Y:S01]  /*1b640*/  F2FP.PACK_AB R6, R134, R135 ;  /* 0x000000878606723e */ /* 0x000fe200000000ff */
[----:B------:R-:W-:Y:S01]  /*1b650*/  FADD.FTZ R40, R250, R4 ;  /* 0x00000004fa287221 */ /* 0x000fe20000010000 */
[----:B-1----:R-:W-:Y:S02]  /*1b660*/  F2FP.PACK_AB R4, R207, R247 ;  /* 0x000000f7cf04723e */ /* 0x002fe400000000ff */
[----:B------:R-:W-:-:S07]  /*1b670*/  F2FP.PACK_AB R7, R130, R131 ;  /* 0x000000838207723e */ /* 0x000fce00000000ff */
[C---:B------:R-:W-:Y:S08]  /*1b680*/  HMMA.16816.F32 R60, R4.reuse, R8, R92 ;  /* 0x00000008043c723c */ /* 0x040ff0000000185c */
[C---:B------:R-:W-:Y:S01]  /*1b690*/  HMMA.16816.F32 R56, R4.reuse, R10, R12 ;  /* 0x0000000a0438723c */ /* 0x040fe2000000180c */
[----:B------:R-:W1:Y:S04]  /*1b6a0*/  LDSM.16.MT88.4 R12, [R214+0xb000] ;  /* 0x00b00000d60c783b */ /* 0x000e680000004200 */
[----:B------:R-:W2:Y:S03]  /*1b6b0*/  LDSM.16.MT88.4 R8, [R215+0xb000] ;  /* 0x00b00000d708783b */ /* 0x000ea60000004200 */
[C---:B------:R-:W-:Y:S01]  /*1b6c0*/  HMMA.16816.F32 R48, R4.reuse, R24, R108 ;  /* 0x000000180430723c */ /* 0x040fe2000000186c */
[----:B------:R-:W-:Y:S08]  /*1b6d0*/  MUFU.EX2 R109, R187 ;  /* 0x000000bb006d7308 */ /* 0x000ff00000000800 */
[----:B------:R-:W4:Y:S01]  /*1b6e0*/  MUFU.EX2 R108, R192 ;  /* 0x000000c0006c7308 */ /* 0x000f220000000800 */
[----:B------:R-:W-:Y:S01]  /*1b6f0*/  IMAD.MOV.U32 R152, RZ, RZ, R39 ;  /* 0x000000ffff987224 */ /* 0x000fe200078e0027 */
[----:B------:R-:W-:Y:S01]  /*1b700*/  HMMA.16816.F32 R64, R4, R28, R104 ;  /* 0x0000001c0440723c */ /* 0x000fe20000001868 */
[----:B------:R-:W-:-:S05]  /*1b710*/  FADD.FTZ R0, R244, R0 ;  /* 0x00000000f4007221 */ /* 0x000fca0000010000 */
[----:B------:R-:W-:Y:S02]  /*1b720*/  MUFU.EX2 R95, R239 ;  /* 0x000000ef005f7308 */ /* 0x000fe40000000800 */
[C---:B------:R-:W-:Y:S06]  /*1b730*/  HMMA.16816.F32 R36, R4.reuse, R32, R116 ;  /* 0x000000200424723c */ /* 0x040fec0000001874 */
[----:B------:R-:W-:Y:S02]  /*1b740*/  MUFU.EX2 R94, R238 ;  /* 0x000000ee005e7308 */ /* 0x000fe40000000800 */
[C---:B------:R-:W-:Y:S06]  /*1b750*/  HMMA.16816.F32 R44, R4.reuse, R26, R120 ;  /* 0x0000001a042c723c */ /* 0x040fec0000001878 */
[----:B------:R-:W-:Y:S02]  /*1b760*/  MUFU.EX2 R93, R237 ;  /* 0x000000ed005d7308 */ /* 0x000fe40000000800 */
[C---:B------:R-:W-:Y:S06]  /*1b770*/  HMMA.16816.F32 R28, R4.reuse, R30, R96 ;  /* 0x0000001e041c723c */ /* 0x040fec0000001860 */
[----:B------:R-:W-:Y:S08]  /*1b780*/  MUFU.EX2 R92, R208 ;  /* 0x000000d0005c7308 */ /* 0x000ff00000000800 */
[----:B------:R-:W1:Y:S01]  /*1b790*/  MUFU.EX2 R43, R211 ;  /* 0x000000d3002b7308 */ /* 0x000e620000000800 */
[----:B------:R-:W-:Y:S01]  /*1b7a0*/  HMMA.16816.F32 R32, R4, R34, R112 ;  /* 0x000000220420723c */ /* 0x000fe20000001870 */
[----:B------:R-:W-:-:S06]  /*1b7b0*/  FADD.FTZ R0, R242, R0 ;  /* 0x00000000f2007221 */ /* 0x000fcc0000010000 */
[----:B------:R-:W-:Y:S01]  /*1b7c0*/  MUFU.EX2 R42, R249 ;  /* 0x000000f9002a7308 */ /* 0x000fe20000000800 */
[----:B------:R-:W-:Y:S01]  /*1b7d0*/  F2FP.PACK_AB R4, R128, R129 ;  /* 0x000000818004723e */ /* 0x000fe200000000ff */
[----:B------:R-:W-:Y:S01]  /*1b7e0*/  FADD.FTZ R2, R243, R2 ;  /* 0x00000002f3027221 */ /* 0x000fe20000010000 */
[----:B------:R-:W-:Y:S01]  /*1b7f0*/  F2FP.PACK_AB R5, R124, R125 ;  /* 0x0000007d7c05723e */ /* 0x000fe200000000ff */
[----:B------:R-:W-:Y:S01]  /*1b800*/  FADD.FTZ R3, R209, R3 ;  /* 0x00000003d1037221 */ /* 0x000fe20000010000 */
[----:B------:R-:W-:Y:S02]  /*1b810*/  F2FP.PACK_AB R6, R126, R127 ;  /* 0x0000007f7e06723e */ /* 0x000fe400000000ff */
[----:B------:R-:W-:Y:S01]  /*1b820*/  MOV R181, R194 ;  /* 0x000000c200b57202 */ /* 0x000fe20000000f00 */
[----:B------:R-:W1:Y:S01]  /*1b830*/  MUFU.EX2 R96, R240 ;  /* 0x000000f000607308 */ /* 0x000e620000000800 */
[----:B----4-:R-:W-:-:S07]  /*1b840*/  F2FP.PACK_AB R7, R108, R109 ;  /* 0x0000006d6c07723e */ /* 0x010fce00000000ff */
[----:B------:R-:W4:Y:S01]  /*1b850*/  MUFU.EX2 R41, R236 ;  /* 0x000000ec00297308 */ /* 0x000f220000000800 */
[C---:B------:R-:W-:Y:S01]  /*1b860*/  HMMA.16816.F32 R100, R4.reuse, R20, R100 ;  /* 0x000000140464723c */ /* 0x040fe20000001864 */
[----:B------:R-:W-:Y:S01]  /*1b870*/  FADD.FTZ R0, R235, R0 ;  /* 0x00000000eb007221 */ /* 0x000fe20000010000 */
[----:B------:R-:W-:Y:S01]  /*1b880*/  MOV R168, R152 ;  /* 0x0000009800a87202 */ /* 0x000fe20000000f00 */
[----:B------:R-:W-:Y:S01]  /*1b890*/  FADD.FTZ R2, R241, R2 ;  /* 0x00000002f1027221 */ /* 0x000fe20000010000 */
[----:B------:R-:W-:Y:S02]  /*1b8a0*/  MOV R167, R177 ;  /* 0x000000b100a77202 */ /* 0x000fe40000000f00 */
[----:B------:R-:W-:Y:S01]  /*1b8b0*/  MOV R182, R193 ;  /* 0x000000c100b67202 */ /* 0x000fe20000000f00 */
[----:B------:R-:W-:Y:S01]  /*1b8c0*/  IMAD.MOV.U32 R174, RZ, RZ, R171 ;  /* 0x000000ffffae7224 */ /* 0x000fe200078e00ab */
[----:B------:R-:W-:Y:S01]  /*1b8d0*/  HMMA.16816.F32 R88, R4, R22, R88 ;  /* 0x000000160458723c */ /* 0x000fe20000001858 */
[----:B------:R-:W-:Y:S01]  /*1b8e0*/  FADD.FTZ R24, R230, R0 ;  /* 0x00000000e6187221 */ /* 0x000fe20000010000 */
[----:B------:R-:W-:-:S02]  /*1b8f0*/  MOV R111, R153 ;  /* 0x00000099006f7202 */ /* 0x000fc40000000f00 */
[----:B------:R-:W-:Y:S02]  /*1b900*/  MOV R180, R195 ;  /* 0x000000c300b47202 */ /* 0x000fe40000000f00 */
[----:B------:R-:W-:Y:S01]  /*1b910*/  MOV R165, R144 ;  /* 0x0000009000a57202 */ /* 0x000fe20000000f00 */
[----:B------:R-:W-:Y:S01]  /*1b920*/  IMAD.MOV.U32 R172, RZ, RZ, R149 ;  /* 0x000000ffffac7224 */ /* 0x000fe200078e0095 */
[C---:B---3--:R-:W-:Y:S01]  /*1b930*/  HMMA.16816.F32 R84, R4.reuse, R16, R84 ;  /* 0x000000100454723c */ /* 0x048fe20000001854 */
[----:B------:R-:W-:Y:S01]  /*1b940*/  MOV R250, R139 ;  /* 0x0000008b00fa7202 */ /* 0x000fe20000000f00 */
[----:B------:R-:W-:Y:S01]  /*1b950*/  IMAD.MOV.U32 R173, RZ, RZ, R138 ;  /* 0x000000ffffad7224 */ /* 0x000fe200078e008a */
[----:B------:R-:W-:Y:S01]  /*1b960*/  MOV R204, R150 ;  /* 0x0000009600cc7202 */ /* 0x000fe20000000f00 */
[----:B------:R3:W5:Y:S04]  /*1b970*/  LDL.LU R244, [R1+0x164] ;  /* 0x0001640001f47983 */ /* 0x0007680000300800 */
[C---:B------:R-:W-:Y:S08]  /*1b980*/  HMMA.16816.F32 R80, R4.reuse, R18, R80 ;  /* 0x000000120450723c */ /* 0x040ff00000001850 */
[C---:B-1----:R-:W-:Y:S08]  /*1b990*/  HMMA.16816.F32 R76, R4.reuse, R12, R76 ;  /* 0x0000000c044c723c */ /* 0x042ff0000000184c */
[C---:B------:R-:W-:Y:S08]  /*1b9a0*/  HMMA.16816.F32 R72, R4.reuse, R14, R72 ;  /* 0x0000000e0448723c */ /* 0x040ff00000001848 */
[C---:B--2---:R-:W-:Y:S08]  /*1b9b0*/  HMMA.16816.F32 R68, R4.reuse, R8, R68 ;  /* 0x000000080444723c */ /* 0x044ff00000001844 */
[----:B------:R-:W-:Y:S01]  /*1b9c0*/  HMMA.16816.F32 R52, R4, R10, R52 ;  /* 0x0000000a0434723c */ /* 0x000fe20000001834 */
[----:B------:R-:W-:Y:S01]  /*1b9d0*/  FADD.FTZ R3, R233, R3 ;  /* 0x00000003e9037221 */ /* 0x000fe20000010000 */
[----:B------:R-:W-:Y:S01]  /*1b9e0*/  MOV R194, R147 ;  /* 0x0000009300c27202 */ /* 0x000fe20000000f00 */
[----:B------:R-:W-:-:S02]  /*1b9f0*/  IMAD.MOV.U32 R152, RZ, RZ, R178 ;  /* 0x000000ffff987224 */ /* 0x000fc400078e00b2 */
[----:B------:R-:W-:Y:S01]  /*1ba00*/  FADD.FTZ R2, R231, R2 ;  /* 0x00000002e7027221 */ /* 0x000fe20000010000 */
[----:B------:R-:W-:Y:S01]  /*1ba10*/  MOV R123, R168 ;  /* 0x000000a8007b7202 */ /* 0x000fe20000000f00 */
[----:B------:R-:W-:Y:S01]  /*1ba20*/  FADD.FTZ R4, R234, R40 ;  /* 0x00000028ea047221 */ /* 0x000fe20000010000 */
[----:B------:R-:W-:Y:S02]  /*1ba30*/  F2FP.PACK_AB R5, R43, R92 ;  /* 0x0000005c2b05723e */ /* 0x000fe400000000ff */
[----:B------:R-:W-:Y:S01]  /*1ba40*/  MOV R175, R176 ;  /* 0x000000b000af7202 */ /* 0x000fe20000000f00 */
[----:B------:R-:W-:Y:S01]  /*1ba50*/  FADD.FTZ R0, R229, R4 ;  /* 0x00000004e5007221 */ /* 0x000fe20000010000 */
[----:B------:R-:W-:Y:S02]  /*1ba60*/  F2FP.PACK_AB R4, R95, R96 ;  /* 0x000000605f04723e */ /* 0x000fe400000000ff */
[----:B------:R-:W-:Y:S02]  /*1ba70*/  MOV R104, R159 ;  /* 0x0000009f00687202 */ /* 0x000fe40000000f00 */
        /* <DEDUP_REMOVED lines=9> */
[----:B------:R-:W-:Y:S01]  /*1bb10*/  MUFU.EX2 R27, R206 ;  /* 0x000000ce001b7308 */ /* 0x000fe20000000800 */
[----:B------:R-:W-:Y:S01]  /*1bb20*/  F2FP.PACK_AB R6, R93, R94 ;  /* 0x0000005e5d06723e */ /* 0x000fe200000000ff */
[----:B------:R3:W5:Y:S01]  /*1bb30*/  LDL.LU R243, [R1+0x160] ;  /* 0x0001600001f37983 */ /* 0x0007620000300800 */
[----:B----4-:R-:W-:Y:S01]  /*1bb40*/  F2FP.PACK_AB R7, R41, R42 ;  /* 0x0000002a2907723e */ /* 0x010fe200000000ff */
[----:B------:R-:W-:Y:S01]  /*1bb50*/  FADD.FTZ R3, R228, R3 ;  /* 0x00000003e4037221 */ /* 0x000fe20000010000 */
[----:B------:R-:W-:Y:S01]  /*1bb60*/  MOV R210, R194 ;  /* 0x000000c200d27202 */ /* 0x000fe20000000f00 */
[----:B------:R-:W-:Y:S01]  /*1bb70*/  FADD.FTZ R2, R227, R2 ;  /* 0x00000002e3027221 */ /* 0x000fe20000010000 */
[----:B------:R-:W-:-:S02]  /*1bb80*/  MOV R113, R152 ;  /* 0x0000009800717202 */ /* 0x000fc40000000f00 */
[----:B------:R-:W-:Y:S01]  /*1bb90*/  MOV R114, R167 ;  /* 0x000000a700727202 */ /* 0x000fe20000000f00 */
[C---:B------:R-:W-:Y:S01]  /*1bba0*/  HMMA.16816.F32 R60, R4.reuse, R20, R60 ;  /* 0x00000014043c723c */ /* 0x040fe2000000183c */
[----:B------:R-:W-:Y:S01]  /*1bbb0*/  FADD.FTZ R3, R136, R3 ;  /* 0x0000000388037221 */ /* 0x000fe20000010000 */
[----:B------:R-:W-:Y:S01]  /*1bbc0*/  MOV R122, R111 ;  /* 0x0000006f007a7202 */ /* 0x000fe20000000f00 */
[----:B------:R-:W-:Y:S01]  /*1bbd0*/  FADD.FTZ R2, R222, R2 ;  /* 0x00000002de027221 */ /* 0x000fe20000010000 */
[----:B------:R-:W-:Y:S02]  /*1bbe0*/  MOV R117, R250 ;  /* 0x000000fa00757202 */ /* 0x000fe40000000f00 */
[----:B------:R-:W-:Y:S01]  /*1bbf0*/  MOV R116, R204 ;  /* 0x000000cc00747202 */ /* 0x000fe20000000f00 */
[----:B------:R-:W-:Y:S01]  /*1bc00*/  IMAD.MOV.U32 R115, RZ, RZ, R123 ;  /* 0x000000ffff737224 */ /* 0x000fe200078e007b */
[C---:B------:R-:W-:Y:S01]  /*1bc10*/  HMMA.16816.F32 R56, R4.reuse, R22, R56 ;  /* 0x000000160438723c */ /* 0x040fe20000001838 */
[----:B------:R-:W-:Y:S01]  /*1bc20*/  MOV R111, R210 ;  /* 0x000000d2006f7202 */ /* 0x000fe20000000f00 */
[----:B------:R-:W-:Y:S01]  /*1bc30*/  IMAD.MOV.U32 R250, RZ, RZ, R182 ;  /* 0x000000fffffa7224 */ /* 0x000fe200078e00b6 */
[----:B------:R-:W-:Y:S01]  /*1bc40*/  MOV R98, R175 ;  /* 0x000000af00627202 */ /* 0x000fe20000000f00 */
[----:B------:R-:W1:Y:S04]  /*1bc50*/  LDSM.16.MT88.4 R144, [R213+0xb800] ;  /* 0x00b80000d590783b */ /* 0x000e680000004200 */
[C---:B------:R-:W-:Y:S01]  /*1bc60*/  HMMA.16816.F32 R48, R4.reuse, R16, R48 ;  /* 0x000000100430723c */ /* 0x040fe20000001830 */
[----:B------:R-:W-:Y:S01]  /*1bc70*/  MOV R204, R180 ;  /* 0x000000b400cc7202 */ /* 0x000fe20000000f00 */
[----:B------:R-:W-:Y:S01]  /*1bc80*/  MUFU.EX2 R26, R248 ;  /* 0x000000f8001a7308 */ /* 0x000fe20000000800 */
[----:B------:R-:W-:Y:S01]  /*1bc90*/  MOV R99, R157 ;  /* 0x0000009d00637202 */ /* 0x000fe20000000f00 */
[----:B------:R3:W5:Y:S04]  /*1bca0*/  LDL.LU R242, [R1+0x15c] ;  /* 0x00015c0001f27983 */ /* 0x0007680000300800 */
[----:B------:R-:W-:Y:S01]  /*1bcb0*/  HMMA.16816.F32 R44, R4, R18, R44 ;  /* 0x00000012042c723c */ /* 0x000fe2000000182c */
[----:B------:R-:W-:-:S07]  /*1bcc0*/  MOV R210, R174 ;  /* 0x000000ae00d27202 */ /* 0x000fce0000000f00 */
[----:B------:R-:W-:Y:S01]  /*1bcd0*/  HMMA.16816.F32 R36, R4, R12, R36 ;  /* 0x0000000c0424723c */ /* 0x000fe20000001824 */
[----:B------:R-:W-:-:S07]  /*1bce0*/  MOV R174, R181 ;  /* 0x000000b500ae7202 */ /* 0x000fce0000000f00 */
[----:B------:R-:W-:Y:S01]  /*1bcf0*/  HMMA.16816.F32 R32, R4, R14, R32 ;  /* 0x0000000e0420723c */ /* 0x000fe20000001820 */
[----:B------:R-:W-:-:S07]  /*1bd00*/  FADD.FTZ R3, R141, R3 ;  /* 0x000000038d037221 */ /* 0x000fce0000010000 */
[C---:B------:R-:W-:Y:S08]  /*1bd10*/  HMMA.16816.F32 R64, R4.reuse, R8, R64 ;  /* 0x000000080440723c */ /* 0x040ff00000001840 */
[----:B------:R-:W-:Y:S01]  /*1bd20*/  HMMA.16816.F32 R28, R4, R10, R28 ;  /* 0x0000000a041c723c */ /* 0x000fe2000000181c */
[----:B------:R-:W-:Y:S01]  /*1bd30*/  FADD.FTZ R2, R114, R2 ;  /* 0x0000000272027221 */ /* 0x000fe20000010000 */
[----:B------:R-:W-:Y:S01]  /*1bd40*/  MOV R249, R111 ;  /* 0x0000006f00f97202 */ /* 0x000fe20000000f00 */
[----:B------:R-:W-:Y:S04]  /*1bd50*/  LDSM.16.MT88.4 R12, [R215+0xb800] ;  /* 0x00b80000d70c783b */ /* 0x000fe80000004200 */
        /* <DEDUP_REMOVED lines=22> */
[----:B------:R-:W-:Y:S01]  /*1bec0*/  FADD.FTZ R5, R97, R5 ;  /* 0x0000000561057221 */ /* 0x000fe20000010000 */
[----:B------:R-:W-:Y:S01]  /*1bed0*/  MOV R114, R191 ;  /* 0x000000bf00727202 */ /* 0x000fe20000000f00 */
[----:B------:R-:W-:Y:S01]  /*1bee0*/  FADD.FTZ R4, R98, R0 ;  /* 0x0000000062047221 */ /* 0x000fe20000010000 */
[----:B------:R-:W-:Y:S01]  /*1bef0*/  MOV R115, R190 ;  /* 0x000000be00737202 */ /* 0x000fe20000000f00 */
[----:B------:R-:W-:Y:S01]  /*1bf00*/  FADD.FTZ R6, R99, R3 ;  /* 0x0000000363067221 */ /* 0x000fe20000010000 */
[----:B------:R3:W5:Y:S01]  /*1bf10*/  LDL.LU R241, [R1+0x158] ;  /* 0x0001580001f17983 */ /* 0x0007620000300800 */
[----:B------:R-:W-:-:S02]  /*1bf20*/  FADD.FTZ R2, R104, R2 ;  /* 0x0000000268027221 */ /* 0x000fc40000010000 */
[----:B------:R-:W-:Y:S02]  /*1bf30*/  IMAD.MOV.U32 R113, RZ, RZ, R196 ;  /* 0x000000ffff717224 */ /* 0x000fe400078e00c4 */
[----:B------:R-:W-:Y:S01]  /*1bf40*/  IMAD.MOV.U32 R118, RZ, RZ, R209 ;  /* 0x000000ffff767224 */ /* 0x000fe200078e00d1 */
[----:B------:R-:W-:Y:S01]  /*1bf50*/  MOV R121, R183 ;  /* 0x000000b700797202 */ /* 0x000fe20000000f00 */
[----:B------:R-:W-:Y:S01]  /*1bf60*/  FADD.FTZ R0, R105, R5 ;  /* 0x0000000569007221 */ /* 0x000fe20000010000 */
[----:B------:R-:W-:Y:S01]  /*1bf70*/  MOV R172, R173 ;  /* 0x000000ad00ac7202 */ /* 0x000fe20000000f00 */
[----:B------:R-:W-:Y:S01]  /*1bf80*/  FADD.FTZ R3, R106, R4 ;  /* 0x000000046a037221 */ /* 0x000fe20000010000 */
[----:B------:R-:W-:Y:S01]  /*1bf90*/  MOV R250, R210 ;  /* 0x000000d200fa7202 */ /* 0x000fe20000000f00 */
[----:B------:R-:W-:Y:S01]  /*1bfa0*/  FADD.FTZ R5, R107, R6 ;  /* 0x000000066b057221 */ /* 0x000fe20000010000 */
[----:B------:R-:W2:Y:S01]  /*1bfb0*/  LDSM.16.MT88.4 R176, [R214+0xb800] ;  /* 0x00b80000d6b0783b */ /* 0x000ea20000004200 */
[----:B------:R-:W-:-:S02]  /*1bfc0*/  FADD.FTZ R4, R112, R2 ;  /* 0x0000000270047221 */ /* 0x000fc40000010000 */
        /* <DEDUP_REMOVED lines=63> */
[----:B------:R-:W-:Y:S01]  /*1c3c0*/  FADD.FTZ R0, R109, R0 ;  /* 0x000000006d007221 */ /* 0x000fe20000010000 */
[----:B------:R-:W1:Y:S01]  /*1c3d0*/  MUFU.EX2 R20, R225 ;  /* 0x000000e100147308 */ /* 0x000e620000000800 */
[----:B------:R-:W-:Y:S02]  /*1c3e0*/  FADD.FTZ R4, R93, R4 ;  /* 0x000000045d047221 */ /* 0x000fe40000010000 */
[----:B------:R-:W-:Y:S02]  /*1c3f0*/  FADD.FTZ R3, R41, R3 ;  /* 0x0000000329037221 */ /* 0x000fe40000010000 */
[----:B------:R-:W-:-:S03]  /*1c400*/  FADD.FTZ R2, R126, R2 ;  /* 0x000000027e027221 */ /* 0x000fc60000010000 */
[----:B------:R-:W2:Y:S01]  /*1c410*/  MUFU.EX2 R11, R220 ;  /* 0x000000dc000b7308 */ /* 0x000ea20000000800 */
[----:B------:R-:W-:Y:S02]  /*1c420*/  FADD.FTZ R0, R108, R0 ;  /* 0x000000006c007221 */ /* 0x000fe40000010000 */
[----:B----4-:R-:W-:-:S05]  /*1c430*/  FADD.FTZ R4, R18, R4 ;  /* 0x0000000412047221 */ /* 0x010fca0000010000 */
[----:B------:R4:W-:Y:S01]  /*1c440*/  MUFU.EX2 R23, R226 ;  /* 0x000000e200177308 */ /* 0x0009e20000000800 */
[----:B-1----:R-:W-:Y:S02]  /*1c450*/  FADD.FTZ R3, R10, R3 ;  /* 0x000000030a037221 */ /* 0x002fe40000010000 */
[----:B------:R-:W-:-:S05]  /*1c460*/  FADD.FTZ R2, R27, R2 ;  /* 0x000000021b027221 */ /* 0x000fca0000010000 */
[----:B------:R1:W-:Y:S01]  /*1c470*/  MUFU.EX2 R19, R224 ;  /* 0x000000e000137308 */ /* 0x0003e20000000800 */
[----:B------:R-:W-:-:S07]  /*1c480*/  FADD.FTZ R0, R22, R0 ;  /* 0x0000000016007221 */ /* 0x000fce0000010000 */
[----:B------:R-:W2:Y:S01]  /*1c490*/  MUFU.EX2 R7, R212 ;  /* 0x000000d400077308 */ /* 0x000ea20000000800 */
[----:B------:R-:W-:Y:S01]  /*1c4a0*/  FADD.FTZ R4, R17, R4 ;  /* 0x0000000411047221 */ /* 0x000fe20000010000 */
[----:B----4-:R3:W5:Y:S01]  /*1c4b0*/  LDL.LU R226, [R1+0x120] ;  /* 0x0001200001e27983 */ /* 0x0107620000300800 */
[----:B------:R-:W-:Y:S02]  /*1c4c0*/  FADD.FTZ R3, R9, R3 ;  /* 0x0000000309037221 */ /* 0x000fe40000010000 */
[----:B------:R-:W-:Y:S01]  /*1c4d0*/  FADD.FTZ R2, R26, R2 ;  /* 0x000000021a027221 */ /* 0x000fe20000010000 */
[----:B------:R3:W5:Y:S01]  /*1c4e0*/  LDL.LU R225, [R1+0x11c] ;  /* 0x00011c0001e17983 */ /* 0x0007620000300800 */
[----:B------:R-:W-:Y:S02]  /*1c4f0*/  FADD.FTZ R0, R21, R0 ;  /* 0x0000000015007221 */ /* 0x000fe40000010000 */
[----:B------:R-:W-:Y:S01]  /*1c500*/  FADD.FTZ R4, R16, R4 ;  /* 0x0000000410047221 */ /* 0x000fe20000010000 */
[----:B-1----:R3:W5:Y:S01]  /*1c510*/  LDL.LU R224, [R1+0x118] ;  /* 0x0001180001e07983 */ /* 0x0027620000300800 */
[----:B------:R-:W-:-:S02]  /*1c520*/  FADD.FTZ R3, R8, R3 ;  /* 0x0000000308037221 */ /* 0x000fc40000010000 */
[----:B------:R-:W-:Y:S01]  /*1c530*/  FADD.FTZ R2, R25, R2 ;  /* 0x0000000219027221 */ /* 0x000fe20000010000 */
[----:B------:R3:W5:Y:S01]  /*1c540*/  LDL.LU R223, [R1+0x114] ;  /* 0x0001140001df7983 */ /* 0x0007620000300800 */
[----:B------:R-:W-:-:S03]  /*1c550*/  FADD.FTZ R0, R20, R0 ;  /* 0x0000000014007221 */ /* 0x000fc60000010000 */
[----:B------:R3:W5:Y:S01]  /*1c560*/  LDL.LU R222, [R1+0x110] ;  /* 0x0001100001de7983 */ /* 0x0007620000300800 */
[----:B--2---:R-:W-:Y:S01]  /*1c570*/  FADD.FTZ R4, R11, R4 ;  /* 0x000000040b047221 */ /* 0x004fe20000010000 */
[----:B------:R-:W-:Y:S02]  /*1c580*/  F2FP.PACK_AB R192, R26, R27 ;  /* 0x0000001b1ac0723e */ /* 0x000fe400000000ff */
[----:B------:R3:W5:Y:S01]  /*1c590*/  LDL.LU R221, [R1+0x10c] ;  /* 0x00010c0001dd7983 */ /* 0x0007620000300800 */
[----:B------:R-:W-:Y:S01]  /*1c5a0*/  F2FP.PACK_AB R193, R21, R22 ;  /* 0x0000001615c1723e */ /* 0x000fe200000000ff */
[----:B------:R-:W-:Y:S01]  /*1c5b0*/  FADD.FTZ R3, R7, R3 ;  /* 0x0000000307037221 */ /* 0x000fe20000010000 */
        /* <DEDUP_REMOVED lines=11> */
[----:B------:R3:W5:Y:S04]  /*1c670*/  LDL.LU R217, [R1+0xfc] ;  /* 0x0000fc0001d97983 */ /* 0x0007680000300800 */
        /* <DEDUP_REMOVED lines=25> */
.L_x_927:
[----:B-1-3--:R-:W-:-:S06]  /*1c810*/  UISETP.GT.AND UP0, UPT, UR9, UR8, UPT ;  /* 0x000000080900728c */ /* 0x00afcc000bf04270 */
        /* <DEDUP_REMOVED lines=47> */
.L_x_934:
        /* <DEDUP_REMOVED lines=11> */
[----:B------:R-:W-:Y:S02]  /*1cbc0*/  UIADD3 UR9, UR57, UR9, URZ ;  /* 0x0000000939097290 */ /* 0x000fe4000fffe03f */
[----:B--2---:R-:W-:Y:S04]  /*1cbd0*/  LEA R0, P0, R0, R2, 0x7 ;  /* 0x0000000200007211 */ /* 0x004fe800078038ff */
[----:B------:R-:W-:Y:S01]  /*1cbe0*/  IMAD.U32 R2, RZ, RZ, UR9 ;  /* 0x00000009ff027e24 */ /* 0x000fe2000f8e00ff */
[----:B------:R-:W-:Y:S04]  /*1cbf0*/  @!P4 IADD3 R3, P2, R0, UR27, RZ ;  /* 0x0000001b0003cc10 */ /* 0x000fe8000ff5e0ff */
[----:B---3--:R-:W-:Y:S02]  /*1cc00*/  LEA.HI.X R2, R4, R7, R2, 0x7, P0 ;  /* 0x0000000704027211 */ /* 0x008fe400000f3c02 */
[C---:B------:R-:W-:Y:S02]  /*1cc10*/  @!P4 LEA R4, P1, R0.reuse, c[0x0][0x168], 0x1 ;  /* 0x00005a000004ca11 */ /* 0x040fe400078208ff */
[C---:B------:R-:W-:Y:S02]  /*1cc20*/  @!P4 LEA R6, P0, R3.reuse, c[0x0][0x168], 0x1 ;  /* 0x00005a000306ca11 */ /* 0x040fe400078008ff */
[----:B------:R-:W-:Y:S02]  /*1cc30*/  @!P4 LEA.HI.X R5, R0, c[0x0][0x16c], R2, 0x1, P1 ;  /* 0x00005b000005ca11 */ /* 0x000fe400008f0c02 */
[----:B------:R-:W-:Y:S02]  /*1cc40*/  @!P4 IADD3.X R7, R2, UR26, RZ, P2, !PT ;  /* 0x0000001a0207cc10 */ /* 0x000fe400097fe4ff */
[C---:B------:R-:W-:Y:S01]  /*1cc50*/  @!P4 IADD3 R8, P1, R0.reuse, UR44, RZ ;  /* 0x0000002c0008cc10 */ /* 0x040fe2000ff3e0ff */
[----:B------:R-:W-:Y:S01]  /*1cc60*/  @!PT LDS RZ, [RZ] ;  /* 0x00000000fffff984 */ /* 0x000fe20000000800 */
[----:B------:R-:W-:Y:S01]  /*1cc70*/  @!PT LDS RZ, [RZ] ;  /* 0x00000000fffff984 */ /* 0x000fe20000000800 */
[----:B------:R-:W-:Y:S01]  /*1cc80*/  @!PT LDS RZ, [RZ] ;  /* 0x00000000fffff984 */ /* 0x000fe20000000800 */
[----:B------:R2:W-:Y:S01]  /*1cc90*/  @!P4 LDGSTS.E.BYPASS.LTC128B.128 [R246+0x4000], [R4.64] ;  /* 0x0400000004f6cfae */ /* 0x0005e2000b901d74 */
[----:B------:R-:W-:Y:S02]  /*1cca0*/  @!P4 LEA.HI.X R7, R3, c[0x0][0x16c], R7, 0x1, P0 ;  /* 0x00005b000307ca11 */ /* 0x000fe400000f0c07 */
[----:B------:R-:W-:Y:S01]  /*1ccb0*/  @!P4 IADD3 R3, P3, R0, UR19, RZ ;  /* 0x000000130003cc10 */ /* 0x000fe2000ff7e0ff */
[----:B------:R1:W-:Y:S01]  /*1ccc0*/  @P4 STS.128 [R246+0x4800], RZ ;  /* 0x004800fff6004388 */ /* 0x0003e20000000c00 */
[----:B------:R-:W-:Y:S02]  /*1ccd0*/  @!P4 LEA R12, P0, R8, c[0x0][0x168], 0x1 ;  /* 0x00005a00080cca11 */ /* 0x000fe400078008ff */
[----:B------:R-:W-:Y:S01]  /*1cce0*/  @!P4 IADD3.X R9, R2, UR20, RZ, P1, !PT ;  /* 0x000000140209cc10 */ /* 0x000fe20008ffe4ff */
[----:B------:R-:W-:Y:S01]  /*1ccf0*/  @!PT LDS RZ, [RZ] ;  /* 0x00000000fffff984 */ /* 0x000fe20000000800 */
[----:B------:R-:W-:Y:S01]  /*1cd00*/  @!PT LDS RZ, [RZ] ;  /* 0x00000000fffff984 */ /* 0x000fe20000000800 */
[----:B------:R-:W-:Y:S01]  /*1cd10*/  @!PT LDS RZ, [RZ] ;  /* 0x00000000fffff984 */ /* 0x000fe20000000800 */
[----:B------:R3:W-:Y:S03]  /*1cd20*/  @!P4 LDGSTS.E.BYPASS.LTC128B.128 [R246+0x4800], [R6.64] ;  /* 0x0480000006f6cfae */ /* 0x0007e6000b901d74 */
[----:B------:R-:W-:Y:S01]  /*1cd30*/  @!P4 LEA.HI.X R13, R8, c[0x0][0x16c], R9, 0x1, P0 ;  /* 0x00005b00080dca11 */ /* 0x000fe200000f0c09 */
[----:B------:R1:W-:Y:S01]  /*1cd40*/  @P4 STS.128 [R246+0x5000], RZ ;  /* 0x005000fff6004388 */ /* 0x0003e20000000c00 */
        /* <DEDUP_REMOVED lines=50> */
.L_x_932:
        /* <DEDUP_REMOVED lines=23> */
[----:B------:R-:W-:Y:S02]  /*1d1e0*/  @!P4 IADD3 R7, P2, R2, UR14, RZ ;  /* 0x0000000e0207cc10 */ /* 0x000fe4000ff5e0ff */
[----:B------:R-:W-:Y:S01]  /*1d1f0*/  @!P4 IADD3.X R6, R0, UR10, RZ, P1, !PT ;  /* 0x0000000a0006cc10 */ /* 0x000fe20008ffe4ff */
[----:B------:R-:W-:Y:S01]  /*1d200*/  @P4 STS.128 [R246+0x8800], RZ ;  /* 0x008800fff6004388 */ /* 0x000fe20000000c00 */
[C---:B------:R-:W-:Y:S02]  /*1d210*/  @!P4 IADD3 R5, P0, R2.reuse, UR54, RZ ;  /* 0x000000360205cc10 */ /* 0x040fe4000ff1e0ff */
[----:B------:R-:W-:Y:S02]  /*1d220*/  @!P4 IADD3 R18, P6, R2, UR50, RZ ;  /* 0x000000320212cc10 */ /* 0x000fe4000ffde0ff */
[C---:B------:R-:W-:Y:S02]  /*1d230*/  @!P4 LEA R10, P1, R5.reuse, c[0x0][0x170], 0x1 ;  /* 0x00005c00050aca11 */ /* 0x040fe400078208ff */
        /* <DEDUP_REMOVED lines=18> */
[C---:B------:R-:W-:Y:S02]  /*1d360*/  @!P4 LEA R8, P3, R7.reuse, c[0x0][0x170], 0x1 ;  /* 0x00005c000708ca11 */ /* 0x040fe400078608ff */
[----:B------:R-:W-:Y:S02]  /*1d370*/  @!P4 IADD3 R19, P5, R2, UR48, RZ ;  /* 0x000000300213cc10 */ /* 0x000fe4000ffbe0ff */
[----:B------:R-:W-:Y:S02]  /*1d380*/  @!P4 LEA.HI.X R9, R7, c[0x0][0x174], R5, 0x1, P3 ;  /* 0x00005d000709ca11 */ /* 0x000fe400018f0c05 */
[----:B------:R-:W-:Y:S01]  /*1d390*/  @!P4 LEA.HI.X R7, R18, c[0x0][0x174], R20, 0x1, P2 ;  /* 0x00005d001207ca11 */ /* 0x000fe200010f0c14 */
[----:B------:R-:W-:Y:S01]  /*1d3a0*/  @P4 STS.128 [R246+0x9800], RZ ;  /* 0x009800fff6004388 */ /* 0x000fe20000000c00 */
[C---:B------:R-:W-:Y:S02]  /*1d3b0*/  @!P4 LEA R4, P1, R19.reuse, c[0x0][0x170], 0x1 ;  /* 0x00005c001304ca11 */ /* 0x040fe400078208ff */
[----:B------:R-:W-:Y:S02]  /*1d3c0*/  @!P4 IADD3.X R21, R0, UR16, RZ, P5, !PT ;  /* 0x000000100015cc10 */ /* 0x000fe4000affe4ff */
[----:B------:R-:W-:Y:S02]  /*1d3d0*/  @!P4 IADD3 R3, P0, R2, UR46, RZ ;  /* 0x0000002e0203cc10 */ /* 0x000fe4000ff1e0ff */
[----:B------:R-:W-:Y:S01]  /*1d3e0*/  @!P4 LEA.HI.X R5, R19, c[0x0][0x174], R21, 0x1, P1 ;  /* 0x00005d001305ca11 */ /* 0x000fe200008f0c15 */
[----:B------:R-:W-:Y:S01]  /*1d3f0*/  @!PT LDS RZ, [RZ] ;  /* 0x00000000fffff984 */ /* 0x000fe20000000800 */
[----:B------:R-:W-:Y:S01]  /*1d400*/  @!PT LDS RZ, [RZ] ;  /* 0x00000000fffff984 */ /* 0x000fe20000000800 */
[----:B------:R-:W-:Y:S01]  /*1d410*/  @!PT LDS RZ, [RZ] ;  /* 0x00000000fffff984 */ /* 0x000fe20000000800 */
[----:B------:R3:W-:Y:S01]  /*1d420*/  @!P4 LDGSTS.E.BYPASS.LTC128B.128 [R246+0x9800], [R10.64] ;  /* 0x098000000af6cfae */ /* 0x0007e2000b901d74 */
[----:B------:R-:W-:Y:S02]  /*1d430*/  @!P4 IADD3.X R0, R0, UR17, RZ, P0, !PT ;  /* 0x000000110000cc10 */ /* 0x000fe400087fe4ff */
        /* <DEDUP_REMOVED lines=24> */
[----:B--2---:R-:W4:Y:S08]  /*1d5c0*/  LDSM.16.M88.4 R16, [R212+0x4000] ;  /* 0x00400000d410783b */ /* 0x004f300000000200 */
[----:B------:R-:W3:Y:S08]  /*1d5d0*/  LDSM.16.M88.4 R124, [R219+0x2000] ;  /* 0x00200000db7c783b */ /* 0x000ef00000000200 */
[----:B------:R-:W2:Y:S08]  /*1d5e0*/  LDSM.16.M88.4 R32, [R212+0x4800] ;  /* 0x00480000d420783b */ /* 0x000eb00000000200 */
[----:B------:R-:W2:Y:S08]  /*1d5f0*/  LDSM.16.M88.4 R48, [R212+0x5000] ;  /* 0x00500000d430783b */ /* 0x000eb00000000200 */
[----:B------:R-:W2:Y:S01]  /*1d600*/  LDSM.16.M88.4 R64, [R212+0x5800] ;  /* 0x00580000d440783b */ /* 0x000ea20000000200 */
[-C--:B----4-:R-:W-:Y:S07]  /*1d610*/  HMMA.16816.F32 R4, R128, R16.reuse, RZ ;  /* 0x000000108004723c */ /* 0x090fee00000018ff */
[----:B------:R-:W4:Y:S01]  /*1d620*/  LDSM.16.M88.4 R80, [R212+0x6000] ;  /* 0x00600000d450783b */ /* 0x000f220000000200 */
[C---:B---3--:R-:W-:Y:S07]  /*1d630*/  HMMA.16816.F32 R8, R124.reuse, R16, RZ ;  /* 0x000000107c08723c */ /* 0x048fee00000018ff */
[----:B------:R-:W3:Y:S01]  /*1d640*/  LDSM.16.M88.4 R96, [R212+0x6800] ;  /* 0x00680000d460783b */ /* 0x000ee20000000200 */
[-C--:B-1----:R-:W-:Y:S07]  /*1d650*/  HMMA.16816.F32 R12, R124, R18.reuse, RZ ;  /* 0x000000127c0c723c */ /* 0x082fee00000018ff */
[----:B------:R-:W1:Y:S01]  /*1d660*/  LDSM.16.M88.4 R112, [R212+0x7000] ;  /* 0x00700000d470783b */ /* 0x000e620000000200 */
[C---:B------:R-:W-:Y:S07]  /*1d670*/  HMMA.16816.F32 R16, R128.reuse, R18, RZ ;  /* 0x000000128010723c */ /* 0x040fee00000018ff */
[----:B------:R-:W1:Y:S01]  /*1d680*/  LDSM.16.M88.4 R200, [R212+0x7800] ;  /* 0x00780000d4c8783b */ /* 0x000e620000000200 */
[-C--:B--2---:R-:W-:Y:S07]  /*1d690*/  HMMA.16816.F32 R20, R128, R32.reuse, RZ ;  /* 0x000000208014723c */ /* 0x084fee00000018ff */
[----:B------:R-:W-:Y:S01]  /*1d6a0*/  LDSM.16.M88.4 R204, [R222] ;  /* 0x00000000decc783b */ /* 0x000fe20000000200 */
[C---:B------:R-:W-:Y:S07]  /*1d6b0*/  HMMA.16816.F32 R24, R124.reuse, R32, RZ ;  /* 0x000000207c18723c */ /* 0x040fee00000018ff */
[----:B------:R-:W2:Y:S01]  /*1d6c0*/  LDSM.16.M88.4 R208, [R218+0x4000] ;  /* 0x00400000dad0783b */ /* 0x000ea20000000200 */
[-C--:B------:R-:W-:Y:S07]  /*1d6d0*/  HMMA.16816.F32 R28, R124, R34.reuse, RZ ;  /* 0x000000227c1c723c */ /* 0x080fee00000018ff */
[----:B------:R-:W0:Y:S01]  /*1d6e0*/  LDGDEPBAR ;  /* 0x00000000000079af */ /* 0x000e220000000000 */
        /* <DEDUP_REMOVED lines=26> */
[-C--:B--2---:R-:W-:Y:S08]  /*1d890*/  HMMA.16816.F32 R4, R204, R208.reuse, R4 ;  /* 0x000000d0cc04723c */ /* 0x084ff00000001804 */
[C---:B-1----:R-:W-:Y:S08]  /*1d8a0*/  HMMA.16816.F32 R8, R200.reuse, R208, R8 ;  /* 0x000000d0c808723c */ /* 0x042ff00000001808 */
        /* <DEDUP_REMOVED lines=38> */
[----:B------:R-:W1:Y:S08]  /*1db10*/  LDSM.16.M88.4 R204, [R223] ;  /* 0x00000000dfcc783b */ /* 0x000e700000000200 */
        /* <DEDUP_REMOVED lines=58> */
[----:B------:R-:W-:Y:S02]  /*1dec0*/  FMUL.FTZ R15, R15, c[0x0][0x2ec] ;  /* 0x0000bb000f0f7a20 */ /* 0x000fe40000410000 */
[----:B------:R-:W-:Y:S02]  /*1ded0*/  FMUL.FTZ R17, R17, c[0x0][0x2ec] ;  /* 0x0000bb0011117a20 */ /* 0x000fe40000410000 */
[----:B------:R-:W-:Y:S01]  /*1dee0*/  FMUL.FTZ R16, R16, c[0x0][0x2ec] ;  /* 0x0000bb0010107a20 */ /* 0x000fe20000410000 */
[----:B-1----:R1:W-:Y:S01]  /*1def0*/  STL [R1+0x4], R2 ;  /* 0x0000040201007387 */ /* 0x0023e20000100800 */
[----:B------:R-:W-:Y:S01]  /*1df00*/  MUFU.TANH R200, R17 ;  /* 0x0000001100c87308 */ /* 0x000fe20000002400 */
[----:B------:R-:W-:Y:S02]  /*1df10*/  FMUL.FTZ R18, R18, c[0x0][0x2ec] ;  /* 0x0000bb0012127a20 */ /* 0x000fe40000410000 */
[----:B------:R-:W-:Y:S02]  /*1df20*/  FMUL.FTZ R19, R19, c[0x0][0x2ec] ;  /* 0x0000bb0013137a20 */ /* 0x000fe40000410000 */
[----:B------:R-:W-:Y:S02]  /*1df30*/  FMUL.FTZ R8, R8, c[0x0][0x2ec] ;  /* 0x0000bb0008087a20 */ /* 0x000fe40000410000 */
[----:B------:R-:W-:Y:S01]  /*1df40*/  FMUL.FTZ R10, R10, c[0x0][0x2ec] ;  /* 0x0000bb000a0a7a20 */ /* 0x000fe20000410000 */
[----:B--2---:R2:W-:Y:S02]  /*1df50*/  STL [R1+0x14], R0 ;  /* 0x0000140001007387 */ /* 0x0045e40000100800 */
[----:B------:R-:W-:Y:S10]  /*1df60*/  MUFU.TANH R250, R18 ;  /* 0x0000001200fa7308 */ /* 0x000ff40000002400 */
[----:B------:R-:W-:Y:S10]  /*1df70*/  MUFU.TANH R249, R19 ;  /* 0x0000001300f97308 */ /* 0x000ff40000002400 */
[----:B-1----:R-:W1:Y:S10]  /*1df80*/  MUFU.TANH R2, R6 ;  /* 0x0000000600027308 */ /* 0x002e740000002400 */
[----:B--2---:R2:W3:Y:S10]  /*1df90*/  MUFU.TANH R0, R7 ;  /* 0x0000000700007308 */ /* 0x0044f40000002400 */
[----:B------:R-:W-:Y:S01]  /*1dfa0*/  MUFU.TANH R201, R8 ;  /* 0x0000000800c97308 */ /* 0x000fe20000002400 */
[----:B-1----:R1:W-:Y:S09]  /*1dfb0*/  STL [R1], R2 ;  /* 0x0000000201007387 */ /* 0x0023f20000100800 */
[----:B------:R-:W-:Y:S01]  /*1dfc0*/  MUFU.TANH R202, R10 ;  /* 0x0000000a00ca7308 */ /* 0x000fe20000002400 */
[----:B--2---:R-:W2:Y:S08]  /*1dfd0*/  LDSM.16.M88.4 R4, [R217+0x800] ;  /* 0x00080000d904783b */ /* 0x004eb00000000200 */
[----:B---3--:R3:W-:Y:S01]  /*1dfe0*/  STL [R1+0x20], R0 ;  /* 0x0000200001007387 */ /* 0x0087e20000100800 */
[----:B-1----:R-:W-:Y:S10]  /*1dff0*/  MUFU.TANH R2, R12 ;  /* 0x0000000c00027308 */ /* 0x002ff40000002400 */
[----:B---3--:R-:W1:Y:S01]  /*1e000*/  MUFU.TANH R0, R9 ;  /* 0x0000000900007308 */ /* 0x008e620000002400 */
[-C--:B--2---:R-:W-:Y:S08]  /*1e010*/  HMMA.16816.F32 R20, R208, R4.reuse, R20 ;  /* 0x00000004d014723c */ /* 0x084ff00000001814 */
[C---:B------:R-:W-:Y:S08]  /*1e020*/  HMMA.16816.F32 R24, R204.reuse, R4, R24 ;  /* 0x00000004cc18723c */ /* 0x040ff00000001818 */
[-C--:B------:R-:W-:Y:S01]  /*1e030*/  HMMA.16816.F32 R28, R204, R6.reuse, R28 ;  /* 0x00000006cc1c723c */ /* 0x080fe2000000181c */
[----:B-1----:R1:W-:Y:S07]  /*1e040*/  STL [R1+0x24], R0 ;  /* 0x0000240001007387 */ /* 0x0023ee0000100800 */
[C---:B------:R-:W-:Y:S01]  /*1e050*/  HMMA.16816.F32 R32, R208.reuse, R6, R32 ;  /* 0x00000006d020723c */ /* 0x040fe20000001820 */
[----:B------:R-:W2:Y:S03]  /*1e060*/  LDSM.16.M88.4 R4, [R217+0x1000] ;  /* 0x00100000d904783b */ /* 0x000ea60000000200 */
        /* <DEDUP_REMOVED lines=17> */
[----:B------:R-:W-:Y:S05]  /*1e180*/  FMUL.FTZ R23, R23, c[0x0][0x2ec] ;  /* 0x0000bb0017177a20 */ /* 0x000fea0000410000 */
[----:B------:R-:W-:Y:S01]  /*1e190*/  MUFU.TANH R203, R22 ;  /* 0x0000001600cb7308 */ /* 0x000fe20000002400 */
[-C--:B--2---:R-:W-:Y:S01]  /*1e1a0*/  HMMA.16816.F32 R36, R208, R4.reuse, R36 ;  /* 0x00000004d024723c */ /* 0x084fe20000001824 */
[----:B-1----:R1:W-:Y:S04]  /*1e1b0*/  STL [R1+0x34], R0 ;  /* 0x0000340001007387 */ /* 0x0023e80000100800 */
[----:B------:R2:W-:Y:S03]  /*1e1c0*/  STL [R1+0x2c], R2 ;  /* 0x00002c0201007387 */ /* 0x0005e60000100800 */
[C---:B------:R-:W-:Y:S01]  /*1e1d0*/  HMMA.16816.F32 R40, R204.reuse, R4, R40 ;  /* 0x00000004cc28723c */ /* 0x040fe20000001828 */
[----:B------:R-:W-:Y:S07]  /*1e1e0*/  MUFU.TANH R247, R23 ;  /* 0x0000001700f77308 */ /* 0x000fee0000002400 */
[-C--:B------:R-:W-:Y:S03]  /*1e1f0*/  HMMA.16816.F32 R44, R204, R6.reuse, R44 ;  /* 0x00000006cc2c723c */ /* 0x080fe6000000182c */
[----:B------:R-:W-:Y:S05]  /*1e200*/  MUFU.TANH R17, R17 ;  /* 0x0000001100117308 */ /* 0x000fea0000002400 */
[C---:B------:R-:W-:Y:S01]  /*1e210*/  HMMA.16816.F32 R48, R208.reuse, R6, R48 ;  /* 0x00000006d030723c */ /* 0x040fe20000001830 */
[----:B------:R-:W3:Y:S03]  /*1e220*/  LDSM.16.M88.4 R4, [R217+0x1800] ;  /* 0x00180000d904783b */ /* 0x000ee60000000200 */
[----:B------:R-:W-:Y:S01]  /*1e230*/  FMUL.FTZ R37, R37, c[0x0][0x2ec] ;  /* 0x0000bb0025257a20 */ /* 0x000fe20000410000 */
[----:B-1----:R-:W1:Y:S01]  /*1e240*/  MUFU.TANH R0, R13 ;  /* 0x0000000d00007308 */ /* 0x002e620000002400 */
[----:B------:R-:W-:Y:S02]  /*1e250*/  FMUL.FTZ R39, R39, c[0x0][0x2ec] ;  /* 0x0000bb0027277a20 */ /* 0x000fe40000410000 */
[----:B------:R-:W-:Y:S04]  /*1e260*/  FMUL.FTZ R42, R42, c[0x0][0x2ec] ;  /* 0x0000bb002a2a7a20 */ /* 0x000fe80000410000 */
[----:B------:R-:W-:Y:S02]  /*1e270*/  FMUL.FTZ R43, R43, c[0x0][0x2ec] ;  /* 0x0000bb002b2b7a20 */ /* 0x000fe40000410000 */
[----:B------:R-:W-:Y:S01]  /*1e280*/  FMUL.FTZ R36, R36, c[0x0][0x2ec] ;  /* 0x0000bb0024247a20 */ /* 0x000fe20000410000 */
[----:B--2---:R-:W2:Y:S01]  /*1e290*/  MUFU.TANH R2, R14 ;  /* 0x0000000e00027308 */ /* 0x004ea20000002400 */
        /* <DEDUP_REMOVED lines=13> */
[----:B------:R-:W-:Y:S01]  /*1e370*/  FMUL.FTZ R51, R51, c[0x0][0x2ec] ;  /* 0x0000bb0033337a20 */ /* 0x000fe20000410000 */
[----:B--2---:R2:W-:Y:S01]  /*1e380*/  STL [R1+0x38], R2 ;  /* 0x0000380201007387 */ /* 0x0045e20000100800 */
[-C--:B---3--:R-:W-:Y:S07]  /*1e390*/  HMMA.16816.F32 R52, R208, R4.reuse, R52 ;  /* 0x00000004d034723c */ /* 0x088fee0000001834 */
[----:B------:R-:W-:Y:S01]  /*1e3a0*/  MUFU.TANH R34, R34 ;  /* 0x0000002200227308 */ /* 0x000fe20000002400 */
[C---:B------:R-:W-:Y:S09]  /*1e3b0*/  HMMA.16816.F32 R56, R204.reuse, R4, R56 ;  /* 0x00000004cc38723c */ /* 0x040ff20000001838 */
[----:B-1----:R-:W1:Y:S01]  /*1e3c0*/  MUFU.TANH R0, R15 ;  /* 0x0000000f00007308 */ /* 0x002e620000002400 */
[-C--:B------:R-:W-:Y:S09]  /*1e3d0*/  HMMA.16816.F32 R60, R204, R6.reuse, R60 ;  /* 0x00000006cc3c723c */ /* 0x080ff2000000183c */
[----:B--2---:R-:W-:Y:S01]  /*1e3e0*/  MUFU.TANH R2, R26 ;  /* 0x0000001a00027308 */ /* 0x004fe20000002400 */
[C---:B------:R-:W-:Y:S01]  /*1e3f0*/  HMMA.16816.F32 R64, R208.reuse, R6, R64 ;  /* 0x00000006d040723c */ /* 0x040fe20000001840 */
[----:B------:R-:W2:Y:S03]  /*1e400*/  LDSM.16.M88.4 R4, [R217+0x2000] ;  /* 0x00200000d904783b */ /* 0x000ea60000000200 */
[----:B------:R-:W-:Y:S02]  /*1e410*/  FMUL.FTZ R53, R53, c[0x0][0x2ec] ;  /* 0x0000bb0035357a20 */ /* 0x000fe40000410000 */
[----:B------:R-:W-:Y:S02]  /*1e420*/  FMUL.FTZ R52, R52, c[0x0][0x2ec] ;  /* 0x0000bb0034347a20 */ /* 0x000fe40000410000 */
[----:B------:R-:W-:Y:S01]  /*1e430*/  FMUL.FTZ R58, R58, c[0x0][0x2ec] ;  /* 0x0000bb003a3a7a20 */ /* 0x000fe20000410000 */
[----:B------:R-:W-:Y:S03]  /*1e440*/  MUFU.TANH R35, R35 ;  /* 0x0000002300237308 */ /* 0x000fe60000002400 */
        /* <DEDUP_REMOVED lines=18> */
[-C--:B--2---:R-:W-:Y:S09]  /*1e570*/  HMMA.16816.F32 R68, R208, R4.reuse, R68 ;  /* 0x00000004d044723c */ /* 0x084ff20000001844 */
[----:B------:R-:W-:Y:S01]  /*1e580*/  MUFU.TANH R248, R40 ;  /* 0x0000002800f87308 */ /* 0x000fe20000002400 */
[C---:B------:R-:W-:Y:S08]  /*1e590*/  HMMA.16816.F32 R72, R204.reuse, R4, R72 ;  /* 0x00000004cc48723c */ /* 0x040ff00000001848 */
[-C--:B------:R-:W-:Y:S01]  /*1e5a0*/  HMMA.16816.F32 R76, R204, R6.reuse, R76 ;  /* 0x00000006cc4c723c */ /* 0x080fe2000000184c */
[----:B------:R-:W-:Y:S01]  /*1e5b0*/  MUFU.TANH R252, R41 ;  /* 0x0000002900fc7308 */ /* 0x000fe20000002400 */
[----:B-1----:R1:W-:Y:S04]  /*1e5c0*/  STL [R1+0x10], R0 ;  /* 0x0000100001007387 */ /* 0x0023e80000100800 */
[----:B------:R-:W-:Y:S02]  /*1e5d0*/  FMUL.FTZ R70, R70, c[0x0][0x2ec] ;  /* 0x0000bb0046467a20 */ /* 0x000fe40000410000 */
[C---:B------:R-:W-:Y:S01]  /*1e5e0*/  HMMA.16816.F32 R80, R208.reuse, R6, R80 ;  /* 0x00000006d050723c */ /* 0x040fe20000001850 */
[----:B------:R-:W2:Y:S02]  /*1e5f0*/  LDSM.16.M88.4 R4, [R217+0x2800] ;  /* 0x00280000d904783b */ /* 0x000ea40000000200 */
        /* <DEDUP_REMOVED lines=17> */
[----:B------:R-:W-:Y:S01]  /*1e710*/  MUFU.TANH R41, R50 ;  /* 0x0000003200297308 */ /* 0x000fe20000002400 */
[-C--:B--2---:R-:W-:Y:S09]  /*1e720*/  HMMA.16816.F32 R84, R208, R4.reuse, R84 ;  /* 0x00000004d054723c */ /* 0x084ff20000001854 */
[----:B------:R-:W-:Y:S01]  /*1e730*/  MUFU.TANH R44, R51 ;  /* 0x00000033002c7308 */ /* 0x000fe20000002400 */
[----:B-1----:R1:W-:Y:S01]  /*1e740*/  STL [R1+0x18], R0 ;  /* 0x0000180001007387 */ /* 0x0023e20000100800 */
[C---:B------:R-:W-:Y:S03]  /*1e750*/  HMMA.16816.F32 R88, R204.reuse, R4, R88 ;  /* 0x00000004cc58723c */ /* 0x040fe60000001858 */
[----:B------:R2:W-:Y:S05]  /*1e760*/  STL [R1+0x3c], R2 ;  /* 0x00003c0201007387 */ /* 0x0005ea0000100800 */
[----:B------:R-:W-:Y:S01]  /*1e770*/  MUFU.TANH R51, R54 ;  /* 0x0000003600337308 */ /* 0x000fe20000002400 */
[-C--:B------:R-:W-:Y:S09]  /*1e780*/  HMMA.16816.F32 R92, R204, R6.reuse, R92 ;  /* 0x00000006cc5c723c */ /* 0x080ff2000000185c */
[----:B------:R-:W-:Y:S01]  /*1e790*/  MUFU.TANH R50, R55 ;  /* 0x0000003700327308 */ /* 0x000fe20000002400 */
[C---:B------:R-:W-:Y:S01]  /*1e7a0*/  HMMA.16816.F32 R96, R208.reuse, R6, R96 ;  /* 0x00000006d060723c */ /* 0x040fe20000001860 */
[----:B------:R-:W3:Y:S03]  /*1e7b0*/  LDSM.16.M88.4 R4, [R217+0x3000] ;  /* 0x00300000d904783b */ /* 0x000ee60000000200 */
[----:B------:R-:W-:Y:S02]  /*1e7c0*/  FMUL.FTZ R84, R84, c[0x0][0x2ec] ;  /* 0x0000bb0054547a20 */ /* 0x000fe40000410000 */
[----:B------:R-:W-:Y:S03]  /*1e7d0*/  FMUL.FTZ R85, R85, c[0x0][0x2ec] ;  /* 0x0000bb0055557a20 */ /* 0x000fe60000410000 */
[----:B-1----:R-:W1:Y:S03]  /*1e7e0*/  MUFU.TANH R0, R27 ;  /* 0x0000001b00007308 */ /* 0x002e660000002400 */
[----:B------:R-:W-:Y:S02]  /*1e7f0*/  FMUL.FTZ R90, R90, c[0x0][0x2ec] ;  /* 0x0000bb005a5a7a20 */ /* 0x000fe40000410000 */
[----:B------:R-:W-:Y:S02]  /*1e800*/  FMUL.FTZ R91, R91, c[0x0][0x2ec] ;  /* 0x0000bb005b5b7a20 */ /* 0x000fe40000410000 */
        /* <DEDUP_REMOVED lines=13> */
[----:B------:R-:W-:Y:S03]  /*1e8e0*/  FMUL.FTZ R98, R98, c[0x0][0x2ec] ;  /* 0x0000bb0062627a20 */ /* 0x000fe60000410000 */
[----:B------:R-:W-:Y:S01]  /*1e8f0*/  MUFU.TANH R64, R64 ;  /* 0x0000004000407308 */ /* 0x000fe20000002400 */
[-C--:B---3--:R-:W-:Y:S01]  /*1e900*/  HMMA.16816.F32 R100, R208, R4.reuse, R100 ;  /* 0x00000004d064723c */ /* 0x088fe20000001864 */
[----:B--2---:R2:W-:Y:S02]  /*1e910*/  STL [R1+0x1c], R2 ;  /* 0x00001c0201007387 */ /* 0x0045e40000100800 */
[----:B------:R-:W-:Y:S06]  /*1e920*/  FMUL.FTZ R28, R93, c[0x0][0x2ec] ;  /* 0x0000bb005d1c7a20 */ /* 0x000fec0000410000 */
[----:B------:R-:W-:Y:S01]  /*1e930*/  MUFU.TANH R69, R69 ;  /* 0x0000004500457308 */ /* 0x000fe20000002400 */
[C---:B------:R-:W-:Y:S08]  /*1e940*/  HMMA.16816.F32 R104, R204.reuse, R4, R104 ;  /* 0x00000004cc68723c */ /* 0x040ff00000001868 */
[-C--:B------:R-:W-:Y:S01]  /*1e950*/  HMMA.16816.F32 R108, R204, R6.reuse, R108 ;  /* 0x00000006cc6c723c */ /* 0x080fe2000000186c */
[----:B-1----:R-:W1:Y:S07]  /*1e960*/  MUFU.TANH R0, R29 ;  /* 0x0000001d00007308 */ /* 0x002e6e0000002400 */
[C---:B------:R-:W-:Y:S01]  /*1e970*/  HMMA.16816.F32 R112, R208.reuse, R6, R112 ;  /* 0x00000006d070723c */ /* 0x040fe20000001870 */
[----:B------:R-:W3:Y:S01]  /*1e980*/  LDSM.16.M88.4 R4, [R217+0x3800] ;  /* 0x00380000d904783b */ /* 0x000ee20000000200 */
[----:B------:R-:W-:Y:S04]  /*1e990*/  DEPBAR.LE SB0, 0x0 ;  /* 0x000080000000791a */ /* 0x000fe80000000000 */
[----:B--2---:R-:W2:Y:S01]  /*1e9a0*/  MUFU.TANH R2, R30 ;  /* 0x0000001e00027308 */ /* 0x004ea20000002400 */
[----:B------:R-:W-:Y:S02]  /*1e9b0*/  FMUL.FTZ R21, R103, c[0x0][0x2ec] ;  /* 0x0000bb0067157a20 */ /* 0x000fe40000410000 */
[----:B------:R-:W-:Y:S03]  /*1e9c0*/  BAR.SYNC.DEFER_BLOCKING 0x0 ;  /* 0x0000000000007b1d */ /* 0x000fe60000010000 */
[----:B------:R-:W-:Y:S02]  /*1e9d0*/  FMUL.FTZ R106, R106, c[0x0][0x2ec] ;  /* 0x0000bb006a6a7a20 */ /* 0x000fe40000410000 */
[----:B------:R-:W-:Y:S02]  /*1e9e0*/  FMUL.FTZ R107, R107, c[0x0][0x2ec] ;  /* 0x0000bb006b6b7a20 */ /* 0x000fe40000410000 */
[----:B------:R-:W-:Y:S01]  /*1e9f0*/  MUFU.TANH R55, R71 ;  /* 0x0000004700377308 */ /* 0x000fe20000002400 */
[----:B-1----:R1:W-:Y:S01]  /*1ea00*/  STL [R1+0x30], R0 ;  /* 0x0000300001007387 */ /* 0x0023e20000100800 */
[----:B------:R-:W-:Y:S02]  /*1ea10*/  FMUL.FTZ R111, R111, c[0x0][0x2ec] ;  /* 0x0000bb006f6f7a20 */ /* 0x000fe40000410000 */
[----:B------:R-:W-:Y:S02]  /*1ea20*/  FMUL.FTZ R18, R109, c[0x0][0x2ec] ;  /* 0x0000bb006d127a20 */ /* 0x000fe40000410000 */
[----:B------:R-:W-:Y:S02]  /*1ea30*/  FMUL.FTZ R16, R110, c[0x0][0x2ec] ;  /* 0x0000bb006e107a20 */ /* 0x000fe40000410000 */
[----:B------:R-:W-:Y:S02]  /*1ea40*/  FMUL.FTZ R112, R112, c[0x0][0x2ec] ;  /* 0x0000bb0070707a20 */ /* 0x000fe40000410000 */
[----:B------:R-:W-:Y:S01]  /*1ea50*/  MUFU.TANH R38, R72 ;  /* 0x0000004800267308 */ /* 0x000fe20000002400 */
[----:B------:R-:W-:Y:S02]  /*1ea60*/  FMUL.FTZ R113, R113, c[0x0][0x2ec] ;  /* 0x0000bb0071717a20 */ /* 0x000fe40000410000 */
[----:B------:R-:W-:Y:S01]  /*1ea70*/  FMUL.FTZ R114, R114, c[0x0][0x2ec] ;  /* 0x0000bb0072727a20 */ /* 0x000fe20000410000 */
[----:B--2---:R2:W-:Y:S01]  /*1ea80*/  STL [R1+0x50], R2 ;  /* 0x0000500201007387 */ /* 0x0045e20000100800 */
[----:B------:R-:W-:Y:S02]  /*1ea90*/  FMUL.FTZ R115, R115, c[0x0][0x2ec] ;  /* 0x0000bb0073737a20 */ /* 0x000fe40000410000 */
[----:B------:R-:W-:Y:S02]  /*1eaa0*/  FMUL.FTZ R100, R100, c[0x0][0x2ec] ;  /* 0x0000bb0064647a20 */ /* 0x000fe40000410000 */
[----:B------:R-:W-:Y:S01]  /*1eab0*/  FMUL.FTZ R101, R101, c[0x0][0x2ec] ;  /* 0x0000bb0065657a20 */ /* 0x000fe20000410000 */
[----:B------:R-:W-:Y:S01]  /*1eac0*/  MUFU.TANH R72, R77 ;  /* 0x0000004d00487308 */ /* 0x000fe20000002400 */
[----:B------:R-:W-:Y:S02]  /*1ead0*/  FMUL.FTZ R102, R102, c[0x0][0x2ec] ;  /* 0x0000bb0066667a20 */ /* 0x000fe40000410000 */
[----:B------:R-:W-:Y:S01]  /*1eae0*/  FMUL.FTZ R104, R104, c[0x0][0x2ec] ;  /* 0x0000bb0068687a20 */ /* 0x000fe20000410000 */
[-C--:B---3--:R-:W-:Y:S06]  /*1eaf0*/  HMMA.16816.F32 R116, R208, R4.reuse, R116 ;  /* 0x00000004d074723c */ /* 0x088fec0000001874 */
[----:B-1----:R-:W1:Y:S01]  /*1eb00*/  MUFU.TANH R0, R31 ;  /* 0x0000001f00007308 */ /* 0x002e620000002400 */
[----:B------:R-:W-:Y:S01]  /*1eb10*/  FMUL.FTZ R105, R105, c[0x0][0x2ec] ;  /* 0x0000bb0069697a20 */ /* 0x000fe20000410000 */
[C---:B------:R-:W-:Y:S04]  /*1eb20*/  HMMA.16816.F32 R120, R204.reuse, R4, R120 ;  /* 0x00000004cc78723c */ /* 0x040fe80000001878 */
[----:B------:R-:W-:Y:S04]  /*1eb30*/  FMUL.FTZ R108, R108, c[0x0][0x2ec] ;  /* 0x0000bb006c6c7a20 */ /* 0x000fe80000410000 */
[----:B--2---:R-:W-:Y:S01]  /*1eb40*/  MUFU.TANH R2, R42 ;  /* 0x0000002a00027308 */ /* 0x004fe20000002400 */
[-C--:B------:R-:W-:Y:S08]  /*1eb50*/  HMMA.16816.F32 R124, R204, R6.reuse, R124 ;  /* 0x00000006cc7c723c */ /* 0x080ff0000000187c */
[----:B------:R-:W-:Y:S01]  /*1eb60*/  HMMA.16816.F32 R128, R208, R6, R128 ;  /* 0x00000006d080723c */ /* 0x000fe20000001880 */
[----:B------:R-:W-:Y:S03]  /*1eb70*/  MUFU.TANH R42, R62 ;  /* 0x0000003e002a7308 */ /* 0x000fe60000002400 */
[----:B------:R-:W-:Y:S01]  /*1eb80*/  FMUL.FTZ R116, R116, c[0x0][0x2ec] ;  /* 0x0000bb0074747a20 */ /* 0x000fe20000410000 */
[----:B-1----:R1:W-:Y:S01]  /*1eb90*/  STL [R1+0x5c], R0 ;  /* 0x00005c0001007387 */ /* 0x0023e20000100800 */
        /* <DEDUP_REMOVED lines=42> */
[----:B------:R3:W-:Y:S10]  /*1ee40*/  MUFU.TANH R70, R74 ;  /* 0x0000004a00467308 */ /* 0x0007f40000002400 */
[----:B-1----:R-:W1:Y:S10]  /*1ee50*/  MUFU.TANH R0, R47 ;  /* 0x0000002f00007308 */ /* 0x002e740000002400 */
[----:B--2---:R-:W2:Y:S01]  /*1ee60*/  MUFU.TANH R2, R58 ;  /* 0x0000003a00027308 */ /* 0x004ea20000002400 */
[----:B---3--:R-:W-:Y:S09]  /*1ee70*/  FMUL.FTZ R74, R127, c[0x0][0x2ec] ;  /* 0x0000bb007f4a7a20 */ /* 0x008ff20000410000 */
        /* <DEDUP_REMOVED lines=56> */
[----:B------:R2:W3:Y:S10]  /*1f200*/  MUFU.TANH R85, R119 ;  /* 0x0000007700557308 */ /* 0x0004f40000002400 */
[----:B------:R2:W4:Y:S01]  /*1f210*/  MUFU.TANH R94, R120 ;  /* 0x00000078005e7308 */ /* 0x0005220000002400 */
[----:B-1----:R2:W-:Y:S09]  /*1f220*/  STL [R1+0x94], R0 ;  /* 0x0000940001007387 */ /* 0x0025f20000100800 */
[----:B------:R2:W1:Y:S10]  /*1f230*/  MUFU.TANH R93, R121 ;  /* 0x00000079005d7308 */ /* 0x0004740000002400 */
[----:B------:R2:W1:Y:S10]  /*1f240*/  MUFU.TANH R111, R124 ;  /* 0x0000007c006f7308 */ /* 0x0004740000002400 */
[----:B------:R2:W1:Y:S10]  /*1f250*/  MUFU.TANH R207, R125 ;  /* 0x0000007d00cf7308 */ /* 0x0004740000002400 */
[----:B------:R-:W1:Y:S10]  /*1f260*/  MUFU.TANH R74, R74 ;  /* 0x0000004a004a7308 */ /* 0x000e740000002400 */
[----:B------:R-:W1:Y:S10]  /*1f270*/  MUFU.TANH R128, R128 ;  /* 0x0000008000807308 */ /* 0x000e740000002400 */
[----:B------:R2:W1:Y:S10]  /*1f280*/  MUFU.TANH R121, R129 ;  /* 0x0000008100797308 */ /* 0x0004740000002400 */
[----:B------:R2:W1:Y:S10]  /*1f290*/  MUFU.TANH R110, R130 ;  /* 0x00000082006e7308 */ /* 0x0004740000002400 */
[----:B------:R2:W1:Y:S02]  /*1f2a0*/  MUFU.TANH R205, R131 ;  /* 0x0000008300cd7308 */ /* 0x0004640000002400 */
[----:B-1234-:R-:W-:-:S05]  /*1f2b0*/  @P0 BRA `(.L_x_934) ;  /* 0xffffd85000000947 */ /* 0x01efca000383ffff */
.L_x_933:
[----:B-1----:R-:W2:Y:S01]  /*1f2c0*/  LDL.LU R11, [R1+0x4] ;  /* 0x00000400010b7983 */ /* 0x002ea20000300800 */
[----:B------:R-:W-:Y:S01]  /*1f2d0*/  IMAD.U32 R0, RZ, RZ, UR7 ;  /* 0x00000007ff007e24 */ /* 0x000fe2000f8e00ff */
[----:B------:R-:W-:Y:S01]  /*1f2e0*/  LOP3.LUT R232, R232, 0xfeffffff, RZ, 0xc0, !PT ;  /* 0xfeffffffe8e87812 */ /* 0x000fe200078ec0ff */
[----:B------:R-:W-:Y:S01]  /*1f2f0*/  IMAD.MOV.U32 R120, RZ, RZ, R83 ;  /* 0x000000ffff787224 */ /* 0x000fe200078e0053 */
[----:B------:R1:W-:Y:S01]  /*1f300*/  STL [R1+0x134], R246 ;  /* 0x000134f601007387 */ /* 0x0003e20000100800 */
[----:B------:R-:W-:Y:S01]  /*1f310*/  IMAD.MOV.U32 R83, RZ, RZ, R52 ;  /* 0x000000ffff537224 */ /* 0x000fe200078e0034 */
[----:B------:R-:W-:Y:S01]  /*1f320*/  @P4 LOP3.LUT R232, R232, 0x1000000, RZ, 0xfc, !PT ;  /* 0x01000000e8e84812 */ /* 0x000fe200078efcff */
[----:B------:R-:W-:Y:S01]  /*1f330*/  IMAD.MOV.U32 R125, RZ, RZ, R87 ;  /* 0x000000ffff7d7224 */ /* 0x000fe200078e0057 */
[----:B------:R3:W-:Y:S01]  /*1f340*/  STL [R1+0x130], R230 ;  /* 0x000130e601007387 */ /* 0x0007e20000100800 */
[----:B------:R-:W-:Y:S01]  /*1f350*/  IMAD.MOV.U32 R87, RZ, RZ, R83 ;  /* 0x000000ffff577224 */ /* 0x000fe200078e0053 */
[----:B------:R-:W-:Y:S01]  /*1f360*/  LOP3.LUT R232, R232, 0xff7fffff, RZ, 0xc0, !PT ;  /* 0xff7fffffe8e87812 */ /* 0x000fe200078ec0ff */
[----:B------:R-:W-:Y:S01]  /*1f370*/  IMAD.MOV.U32 R83, RZ, RZ, R59 ;  /* 0x000000ffff537224 */ /* 0x000fe200078e003b */
[----:B------:R-:W-:Y:S01]  /*1f380*/  STL [R1+0x12c], R229 ;  /* 0x00012ce501007387 */ /* 0x000fe20000100800 */
[----:B------:R-:W-:Y:S01]  /*1f390*/  IMAD.MOV.U32 R208, RZ, RZ, R120 ;  /* 0x000000ffffd07224 */ /* 0x000fe200078e0078 */
[----:B------:R-:W-:Y:S01]  /*1f3a0*/  LOP3.LUT R231, R231, 0x7fffffff, RZ, 0xc0, !PT ;  /* 0x7fffffffe7e77812 */ /* 0x000fe200078ec0ff */
[----:B------:R-:W-:Y:S01]  /*1f3b0*/  IMAD.MOV.U32 R120, RZ, RZ, R91 ;  /* 0x000000ffff787224 */ /* 0x000fe200078e005b */
[----:B------:R4:W-:Y:S01]  /*1f3c0*/  STL [R1+0x128], R228 ;  /* 0x000128e401007387 */ /* 0x0009e20000100800 */
[----:B------:R-:W-:Y:S01]  /*1f3d0*/  IMAD.MOV.U32 R210, RZ, RZ, R208 ;  /* 0x000000ffffd27224 */ /* 0x000fe200078e00d0 */
[----:B------:R-:W-:Y:S01]  /*1f3e0*/  LOP3.LUT R233, R233, 0xfffffffd, RZ, 0xc0, !PT ;  /* 0xfffffffde9e97812 */ /* 0x000fe200078ec0ff */
[----:B------:R-:W-:Y:S01]  /*1f3f0*/  IMAD.MOV.U32 R208, RZ, RZ, R90 ;  /* 0x000000ffffd07224 */ /* 0x000fe200078e005a */
[----:B------:R-:W-:Y:S01]  /*1f400*/  STL [R1+0x124], R227 ;  /* 0x000124e301007387 */ /* 0x000fe20000100800 */
[----:B------:R-:W-:Y:S01]  /*1f410*/  IMAD.MOV.U32 R209, RZ, RZ, R125 ;  /* 0x000000ffffd17224 */ /* 0x000fe200078e007d */
[----:B------:R-:W-:Y:S01]  /*1f420*/  UISETP.GT.AND UP0, UPT, UR7, UR8, UPT ;  /* 0x000000080700728c */ /* 0x000fe2000bf04270 */
[----:B------:R-:W-:Y:S01]  /*1f430*/  IMAD.MOV.U32 R211, RZ, RZ, R120 ;  /* 0x000000ffffd37224 */ /* 0x000fe200078e0078 */
[----:B------:R4:W-:Y:S01]  /*1f440*/  STL [R1+0x120], R226 ;  /* 0x000120e201007387 */ /* 0x0009e20000100800 */
[----:B------:R-:W-:Y:S03]  /*1f450*/  UMOV UR9, UR7 ;  /* 0x0000000700097c82 */ /* 0x000fe60008000000 */
[----:B------:R2:W-:Y:S01]  /*1f460*/  STL [R1+0x11c], R225 ;  /* 0x00011ce101007387 */ /* 0x0005e20000100800 */
[----:B-1----:R-:W-:Y:S03]  /*1f470*/  IMAD.MOV.U32 R246, RZ, RZ, R210 ;  /* 0x000000fffff67224 */ /* 0x002fe600078e00d2 */
[----:B------:R-:W-:Y:S01]  /*1f480*/  STL [R1+0x118], R224 ;  /* 0x000118e001007387 */ /* 0x000fe20000100800 */
[----:B---3--:R-:W-:Y:S02]  /*1f490*/  IMAD.MOV.U32 R230, RZ, RZ, R246 ;  /* 0x000000ffffe67224 */ /* 0x008fe400078e00f6 */
[----:B------:R-:W-:Y:S01]  /*1f4a0*/  IMAD.MOV.U32 R246, RZ, RZ, R209 ;  /* 0x000000fffff67224 */ /* 0x000fe200078e00d1 */
[----:B------:R-:W-:Y:S01]  /*1f4b0*/  STL [R1+0x114], R223 ;  /* 0x000114df01007387 */ /* 0x000fe20000100800 */
[----:B------:R-:W-:Y:S02]  /*1f4c0*/  IMAD.MOV.U32 R209, RZ, RZ, R93 ;  /* 0x000000ffffd17224 */ /* 0x000fe400078e005d */
[----:B------:R-:W-:Y:S01]  /*1f4d0*/  IMAD.MOV.U32 R93, RZ, RZ, R89 ;  /* 0x000000ffff5d7224 */ /* 0x000fe200078e0059 */
[----:B------:R-:W-:Y:S01]  /*1f4e0*/  STL [R1+0x110], R222 ;  /* 0x000110de01007387 */ /* 0x000fe20000100800 */
[----:B------:R-:W-:Y:S02]  /*1f4f0*/  IMAD.MOV.U32 R89, RZ, RZ, R87 ;  /* 0x000000ffff597224 */ /* 0x000fe400078e0057 */
[----:B----4-:R-:W-:Y:S01]  /*1f500*/  IMAD.MOV.U32 R228, RZ, RZ, R211 ;  /* 0x000000ffffe47224 */ /* 0x010fe200078e00d3 */
[----:B------:R-:W-:Y:S01]  /*1f510*/  STL [R1+0x10c], R221 ;  /* 0x00010cdd01007387 */ /* 0x000fe20000100800 */
[----:B------:R-:W-:Y:S02]  /*1f520*/  IMAD.MOV.U32 R211, RZ, RZ, R85 ;  /* 0x000000ffffd37224 */ /* 0x000fe400078e0055 */
[----:B------:R-:W-:Y:S01]  /*1f530*/  IMAD.MOV.U32 R229, RZ, RZ, R208 ;  /* 0x000000ffffe57224 */ /* 0x000fe200078e00d0 */
[----:B------:R1:W-:Y:S01]  /*1f540*/  STL [R1+0x108], R220 ;  /* 0x000108dc01007387 */ /* 0x0003e20000100800 */
[----:B------:R-:W-:Y:S02]  /*1f550*/  IMAD.MOV.U32 R208, RZ, RZ, R111 ;  /* 0x000000ffffd07224 */ /* 0x000fe400078e006f */
[----:B------:R-:W-:Y:S01]  /*1f560*/  IMAD.MOV.U32 R226, RZ, RZ, R93 ;  /* 0x000000ffffe27224 */ /* 0x000fe200078e005d */
[----:B------:R-:W-:Y:S04]  /*1f570*/  STL [R1+0x104], R219 ;  /* 0x000104db01007387 */ /* 0x000fe80000100800 */
[----:B------:R3:W-:Y:S04]  /*1f580*/  STL [R1+0x100], R218 ;  /* 0x000100da01007387 */ /* 0x0007e80000100800 */
[----:B------:R-:W-:Y:S04]  /*1f590*/  STL [R1+0xfc], R217 ;  /* 0x0000fcd901007387 */ /* 0x000fe80000100800 */
[----:B------:R4:W-:Y:S04]  /*1f5a0*/  STL [R1+0xf8], R212 ;  /* 0x0000f8d401007387 */ /* 0x0009e80000100800 */
[----:B------:R-:W3:Y:S04]  /*1f5b0*/  LDL.LU R22, [R1] ;  /* 0x0000000001167983 */ /* 0x000ee80000300800 */
[----:B------:R-:W4:Y:S04]  /*1f5c0*/  LDL.LU R13, [R1+0x14] ;  /* 0x00001400010d7983 */ /* 0x000f280000300800 */
[----:B------:R-:W1:Y:S08]  /*1f5d0*/  S2R R2, SR_TID.X ;  /* 0x0000000000027919 */ /* 0x000e700000002100 */
[----:B------:R-:W4:Y:S04]  /*1f5e0*/  LDL.LU R67, [R1+0x20] ;  /* 0x0000200001437983 */ /* 0x000f280000300800 */
[----:B------:R-:W4:Y:S04]  /*1f5f0*/  LDL.LU R95, [R1+0x24] ;  /* 0x00002400015f7983 */ /* 0x000f280000300800 */
[----:B------:R-:W4:Y:S04]  /*1f600*/  LDL.LU R88, [R1+0x2c] ;  /* 0x00002c0001587983 */ /* 0x000f280000300800 */
[----:B------:R-:W4:Y:S01]  /*1f610*/  LDL.LU R79, [R1+0x28] ;  /* 0x00002800014f7983 */ /* 0x000f220000300800 */
[----:B-1----:R-:W-:Y:S05]  /*1f620*/  IMAD.SHL.U32 R2, R2, 0x2, RZ ;  /* 0x0000000202027824 */ /* 0x002fea00078e00ff */
[----:B------:R-:W-:Y:S05]  /*1f630*/  LOP3.LUT R2, R2, 0x6, RZ, 0xc0, !PT ;  /* 0x0000000602027812 */ /* 0x000fea00078ec0ff */
[----:B------:R-:W-:Y:S04]  /*1f640*/  IMAD R0, R0, 0x80, R2 ;  /* 0x0000008000007824 */ /* 0x000fe800078e0202 */
[--C-:B------:R-:W-:Y:S01]  /*1f650*/  IMAD.IADD R2, R236, 0x1, -R0.reuse ;  /* 0x00000001ec027824 */ /* 0x100fe200078e0a00 */
[C---:B------:R-:W-:Y:S01]  /*1f660*/  IADD3 R6, R0.reuse, 0x1, RZ ;  /* 0x0000000100067810 */ /* 0x040fe20007ffe0ff */
[--C-:B------:R-:W-:Y:S01]  /*1f670*/  IMAD.IADD R3, R235, 0x1, -R0.reuse ;  /* 0x00000001eb037824 */ /* 0x100fe200078e0a00 */
[----:B------:R-:W-:Y:S02]  /*1f680*/  IADD3 R5, R0, 0x8, RZ ;  /* 0x0000000800057810 */ /* 0x000fe40007ffe0ff */
[----:B------:R-:W-:Y:S02]  /*1f690*/  IABS R2, R2 ;  /* 0x0000000200027213 */ /* 0x000fe40000000000 */
[----:B------:R-:W-:Y:S02]  /*1f6a0*/  ISETP.GE.AND P3, PT, R6, R240, PT ;  /* 0x000000f00600720c */ /* 0x000fe40003f66270 */
[----:B------:R1:W-:Y:S01]  /*1f6b0*/  I2F R10, R2 ;  /* 0x00000002000a7306 */ /* 0x0003e20000201400 */
[----:B------:R-:W-:Y:S02]  /*1f6c0*/  IADD3 R4, R0, 0x9, RZ ;  /* 0x0000000900047810 */ /* 0x000fe40007ffe0ff */
[C---:B------:R-:W-:Y:S02]  /*1f6d0*/  ISETP.GE.AND P2, PT, R6.reuse, R239, PT ;  /* 0x000000ef0600720c */ /* 0x040fe40003f46270 */
[C---:B------:R-:W-:Y:S02]  /*1f6e0*/  ISETP.GE.AND P1, PT, R6.reuse, R238, PT ;  /* 0x000000ee0600720c */ /* 0x040fe40003f26270 */
[C---:B------:R-:W-:Y:S02]  /*1f6f0*/  ISETP.GE.AND P0, PT, R6.reuse, R237, PT ;  /* 0x000000ed0600720c */ /* 0x040fe40003f06270 */
[C---:B------:R-:W-:Y:S02]  /*1f700*/  ISETP.GE.OR P3, PT, R6.reuse, R245, !P3 ;  /* 0x000000f50600720c */ /* 0x040fe40005f66670 */
[C---:B------:R-:W-:Y:S02]  /*1f710*/  ISETP.GE.OR P4, PT, R6.reuse, R244, !P2 ;  /* 0x000000f40600720c */ /* 0x040fe40005786670 */
[C---:B------:R-:W-:Y:S02]  /*1f720*/  ISETP.GE.OR P1, PT, R6.reuse, R243, !P1 ;  /* 0x000000f30600720c */ /* 0x040fe40004f26670 */
[----:B------:R-:W-:Y:S02]  /*1f730*/  ISETP.GE.OR P0, PT, R6, R242, !P0 ;  /* 0x000000f20600720c */ /* 0x000fe40004706670 */
[CC--:B------:R-:W-:Y:S04]  /*1f740*/  ISETP.GE.AND P2, PT, R5.reuse, R240.reuse, PT ;  /* 0x000000f00500720c */ /* 0x0c0fe80003f46270 */
[----:B------:R-:W-:Y:S02]  /*1f750*/  ISETP.GE.OR P2, PT, R5, R245, !P2 ;  /* 0x000000f50500720c */ /* 0x000fe40005746670 */
[----:B-1----:R-:W-:Y:S01]  /*1f760*/  IABS R2, R3 ;  /* 0x0000000300027213 */ /* 0x002fe20000000000 */
[--C-:B------:R-:W-:Y:S02]  /*1f770*/  IMAD.IADD R3, R234, 0x1, -R0.reuse ;  /* 0x00000001ea037824 */ /* 0x100fe400078e0a00 */
[----:B------:R-:W-:Y:S01]  /*1f780*/  @P1 LOP3.LUT R232, R232, 0x800000, RZ, 0xfc, !PT ;  /* 0x00800000e8e81812 */ /* 0x000fe200078efcff */
[----:B------:R1:W-:Y:S01]  /*1f790*/  I2F R9, R2 ;  /* 0x0000000200097306 */ /* 0x0003e20000201400 */
[----:B------:R-:W-:Y:S02]  /*1f7a0*/  ISETP.GE.AND P1, PT, R0, R240, PT ;  /* 0x000000f00000720c */ /* 0x000fe40003f26270 */
[----:B------:R-:W-:Y:S02]  /*1f7b0*/  LOP3.LUT R232, R232, 0xffbfffff, RZ, 0xc0, !PT ;  /* 0xffbfffffe8e87812 */ /* 0x000fe400078ec0ff */
[----:B------:R-:W-:Y:S02]  /*1f7c0*/  ISETP.GE.OR P1, PT, R0, R245, !P1 ;  /* 0x000000f50000720c */ /* 0x000fe40004f26670 */
[----:B------:R-:W-:Y:S02]  /*1f7d0*/  @P0 LOP3.LUT R232, R232, 0x400000, RZ, 0xfc, !PT ;  /* 0x00400000e8e80812 */ /* 0x000fe400078efcff */
[----:B------:R-:W-:Y:S02]  /*1f7e0*/  ISETP.GE.AND P0, PT, R0, R239, PT ;  /* 0x000000ef0000720c */ /* 0x000fe40003f06270 */
[----:B------:R-:W-:Y:S02]  /*1f7f0*/  LOP3.LUT R232, R232, 0xffdfffff, RZ, 0xc0, !PT ;  /* 0xffdfffffe8e87812 */ /* 0x000fe400078ec0ff */
[----:B------:R-:W-:Y:S02]  /*1f800*/  ISETP.GE.OR P0, PT, R0, R244, !P0 ;  /* 0x000000f40000720c */ /* 0x000fe40004706670 */
[----:B-1----:R-:W-:Y:S01]  /*1f810*/  IABS R2, R3 ;  /* 0x0000000300027213 */ /* 0x002fe20000000000 */
[----:B------:R-:W-:Y:S03]  /*1f820*/  IMAD.IADD R3, R241, 0x1, -R0 ;  /* 0x00000001f1037824 */ /* 0x000fe600078e0a00 */
[----:B------:R1:W1:Y:S02]  /*1f830*/  I2F R7, R2 ;  /* 0x0000000200077306 */ /* 0x0002640000201400 */
[----:B-1----:R-:W-:Y:S01]  /*1f840*/  IABS R2, R3 ;  /* 0x0000000300027213 */ /* 0x002fe20000000000 */
[C---:B------:R-:W-:Y:S02]  /*1f850*/  IMAD.IADD R3, R236.reuse, 0x1, -R6 ;  /* 0x00000001ec037824 */ /* 0x040fe400078e0a06 */
[----:B------:R-:W-:Y:S05]  /*1f860*/  FFMA.FTZ R27, R7, -UR35, R201 ;  /* 0x80000023071b7c23 */ /* 0x000fea00080100c9 */
[----:B------:R1:W1:Y:S02]  /*1f870*/  I2F R8, R2 ;  /* 0x0000000200087306 */ /* 0x0002640000201400 */
[----:B-1----:R-:W-:Y:S01]  /*1f880*/  IABS R2, R3 ;  /* 0x0000000300027213 */ /* 0x002fe20000000000 */
[----:B------:R-:W-:Y:S02]  /*1f890*/  IMAD.IADD R3, R236, 0x1, -R5 ;  /* 0x00000001ec037824 */ /* 0x000fe400078e0a05 */
[----:B------:R-:W-:Y:S05]  /*1f8a0*/  FFMA.FTZ R25, R8, -UR35, R202 ;  /* 0x8000002308197c23 */ /* 0x000fea00080100ca */
[----:B------:R1:W-:Y:S02]  /*1f8b0*/  I2F R12, R2 ;  /* 0x00000002000c7306 */ /* 0x0003e40000201400 */
[----:B-1----:R-:W-:Y:S01]  /*1f8c0*/  IABS R2, R3 ;  /* 0x0000000300027213 */ /* 0x002fe20000000000 */
[----:B------:R-:W-:Y:S02]  /*1f8d0*/  IMAD.IADD R3, R236, 0x1, -R4 ;  /* 0x00000001ec037824 */ /* 0x000fe400078e0a04 */
[----:B--2---:R-:W-:Y:S05]  /*1f8e0*/  FFMA.FTZ R30, R10, -UR35, R11 ;  /* 0x800000230a1e7c23 */ /* 0x004fea000801000b */
[----:B------:R1:W2:Y:S02]  /*1f8f0*/  I2F R11, R2 ;  /* 0x00000002000b7306 */ /* 0x0002a40000201400 */
[----:B-1----:R-:W-:Y:S01]  /*1f900*/  IABS R2, R3 ;  /* 0x0000000300027213 */ /* 0x002fe20000000000 */
[----:B--2---:R-:W-:Y:S01]  /*1f910*/  FFMA.FTZ R23, R11, -UR35, R14 ;  /* 0x800000230b177c23 */ /* 0x004fe2000801000e */
[C---:B------:R-:W-:Y:S06]  /*1f920*/  IADD3 R3, R0.reuse, 0x10, RZ ;  /* 0x0000001000037810 */ /* 0x040fec0007ffe0ff */
[----:B------:R1:W2:Y:S01]  /*1f930*/  I2F R10, R2 ;  /* 0x00000002000a7306 */ /* 0x0002a20000201400 */
[----:B------:R-:W-:Y:S01]  /*1f940*/  IADD3 R14, R0, 0x28, RZ ;  /* 0x00000028000e7810 */ /* 0x000fe20007ffe0ff */
[----:B------:R-:W-:Y:S01]  /*1f950*/  IMAD.IADD R7, R236, 0x1, -R3 ;  /* 0x00000001ec077824 */ /* 0x000fe200078e0a03 */
[----:B------:R-:W-:Y:S04]  /*1f960*/  FSEL R99, R23, -INF , !P2 ;  /* 0xff80000017637808 */ /* 0x000fe80005000000 */
[----:B-1----:R-:W-:Y:S01]  /*1f970*/  IABS R2, R7 ;  /* 0x0000000700027213 */ /* 0x002fe20000000000 */
[----:B------:R-:W-:Y:S05]  /*1f980*/  IMAD.IADD R7, R235, 0x1, -R6 ;  /* 0x00000001eb077824 */ /* 0x000fea00078e0a06 */
[----:B------:R-:W-:Y:S01]  /*1f990*/  IABS R7, R7 ;  /* 0x0000000700077213 */ /* 0x000fe20000000000 */
[----:B---3--:R-:W-:Y:S02]  /*1f9a0*/  FFMA.FTZ R29, R9, -UR35, R22 ;  /* 0x80000023091d7c23 */ /* 0x008fe40008010016 */
[----:B------:R1:W3:Y:S01]  /*1f9b0*/  I2F R9, R2 ;  /* 0x0000000200097306 */ /* 0x0002e20000201400 */
[----:B--2---:R-:W-:Y:S02]  /*1f9c0*/  FFMA.FTZ R22, R10, -UR35, R200 ;  /* 0x800000230a167c23 */ /* 0x004fe400080100c8 */
[----:B----4-:R-:W-:Y:S01]  /*1f9d0*/  FFMA.FTZ R24, R12, -UR35, R13 ;  /* 0x800000230c187c23 */ /* 0x010fe2000801000d */
[----:B------:R-:W-:Y:S02]  /*1f9e0*/  FSEL R97, R29, -INF , !P0 ;  /* 0xff8000001d617808 */ /* 0x000fe40004000000 */
[C---:B------:R-:W-:Y:S04]  /*1f9f0*/  ISETP.GE.AND P0, PT, R0.reuse, R237, PT ;  /* 0x000000ed0000720c */ /* 0x040fe80003f06270 */
[----:B------:R2:W4:Y:S01]  /*1fa00*/  I2F R12, R7 ;  /* 0x00000007000c7306 */ /* 0x0005220000201400 */
[C---:B------:R-:W-:Y:S04]  /*1fa10*/  ISETP.GE.OR P0, PT, R0.reuse, R242, !P0 ;  /* 0x000000f20000720c */ /* 0x040fe80004706670 */
[----:B------:R-:W-:Y:S02]  /*1fa20*/  FSEL R225, R25, -INF , !P0 ;  /* 0xff80000019e17808 */ /* 0x000fe40004000000 */
[CC--:B------:R-:W-:Y:S04]  /*1fa30*/  ISETP.GE.AND P0, PT, R3.reuse, R240.reuse, PT ;  /* 0x000000f00300720c */ /* 0x0c0fe80003f06270 */
[-C--:B------:R-:W-:Y:S02]  /*1fa40*/  ISETP.GE.OR P0, PT, R3, R245.reuse, !P0 ;  /* 0x000000f50300720c */ /* 0x080fe40004706670 */
[----:B-1----:R-:W-:Y:S01]  /*1fa50*/  IADD3 R2, R0, 0x11, RZ ;  /* 0x0000001100027810 */ /* 0x002fe20007ffe0ff */
[----:B---3--:R-:W-:Y:S03]  /*1fa60*/  FFMA.FTZ R20, R9, -UR35, R20 ;  /* 0x8000002309147c23 */ /* 0x008fe60008010014 */
[----:B------:R-:W-:Y:S01]  /*1fa70*/  ISETP.GE.AND P2, PT, R2, R240, PT ;  /* 0x000000f00200720c */ /* 0x000fe20003f46270 */
[----:B------:R-:W-:Y:S01]  /*1fa80*/  IMAD.IADD R8, R236, 0x1, -R2 ;  /* 0x00000001ec087824 */ /* 0x000fe200078e0a02 */
[----:B------:R-:W-:Y:S02]  /*1fa90*/  FSEL R220, R20, -INF , !P0 ;  /* 0xff80000014dc7808 */ /* 0x000fe40004000000 */
[----:B------:R-:W-:Y:S02]  /*1faa0*/  ISETP.GE.OR P2, PT, R2, R245, !P2 ;  /* 0x000000f50200720c */ /* 0x000fe40005746670 */
[----:B--2---:R-:W-:Y:S01]  /*1fab0*/  IABS R7, R8 ;  /* 0x0000000800077213 */ /* 0x004fe20000000000 */
[----:B----4-:R-:W-:Y:S02]  /*1fac0*/  FFMA.FTZ R68, R12, -UR35, R67 ;  /* 0x800000230c447c23 */ /* 0x010fe40008010043 */
[----:B------:R-:W2:Y:S01]  /*1fad0*/  LDL.LU R67, [R1+0x10] ;  /* 0x0000100001437983 */ /* 0x000ea20000300800 */
[----:B------:R1:W3:Y:S01]  /*1fae0*/  I2F R13, R7 ;  /* 0x00000007000d7306 */ /* 0x0002e20000201400 */
[C---:B------:R-:W-:Y:S01]  /*1faf0*/  IMAD.IADD R8, R235.reuse, 0x1, -R5 ;  /* 0x00000001eb087824 */ /* 0x040fe200078e0a05 */
[----:B------:R-:W-:Y:S04]  /*1fb00*/  FSEL R68, R68, -INF , !P4 ;  /* 0xff80000044447808 */ /* 0x000fe80006000000 */
[----:B-1----:R-:W-:Y:S01]  /*1fb10*/  IABS R7, R8 ;  /* 0x0000000800077213 */ /* 0x002fe20000000000 */
[----:B------:R-:W-:Y:S02]  /*1fb20*/  IMAD.IADD R8, R235, 0x1, -R4 ;  /* 0x00000001eb087824 */ /* 0x000fe400078e0a04 */
[----:B---3--:R-:W-:Y:S01]  /*1fb30*/  FFMA.FTZ R19, R13, -UR35, R19 ;  /* 0x800000230d137c23 */ /* 0x008fe20008010013 */
[----:B------:R1:W3:Y:S04]  /*1fb40*/  I2F R11, R7 ;  /* 0x00000007000b7306 */ /* 0x0002e80000201400 */
[----:B------:R-:W-:Y:S02]  /*1fb50*/  FSEL R102, R19, -INF , !P2 ;  /* 0xff80000013667808 */ /* 0x000fe40005000000 */
[----:B-1----:R-:W-:Y:S01]  /*1fb60*/  IABS R7, R8 ;  /* 0x0000000800077213 */ /* 0x002fe20000000000 */
[----:B------:R-:W-:Y:S02]  /*1fb70*/  IMAD.IADD R8, R235, 0x1, -R3 ;  /* 0x00000001eb087824 */ /* 0x000fe400078e0a03 */
[----:B---3--:R-:W-:Y:S01]  /*1fb80*/  FFMA.FTZ R250, R11, -UR35, R250 ;  /* 0x800000230bfa7c23 */ /* 0x008fe200080100fa */
[----:B------:R1:W3:Y:S02]  /*1fb90*/  I2F R9, R7 ;  /* 0x0000000700097306 */ /* 0x0002e40000201400 */
[----:B-1----:R-:W-:Y:S01]  /*1fba0*/  IABS R7, R8 ;  /* 0x0000000800077213 */ /* 0x002fe20000000000 */
[----:B---3--:R-:W-:Y:S01]  /*1fbb0*/  FFMA.FTZ R249, R9, -UR35, R249 ;  /* 0x8000002309f97c23 */ /* 0x008fe200080100f9 */
[----:B------:R-:W-:Y:S01]  /*1fbc0*/  IADD3 R8, R0, 0x18, RZ ;  /* 0x0000001800087810 */ /* 0x000fe20007ffe0ff */
[----:B------:R-:W-:Y:S05]  /*1fbd0*/  IMAD.IADD R9, R235, 0x1, -R2 ;  /* 0x00000001eb097824 */ /* 0x000fea00078e0a02 */
[----:B------:R1:W3:Y:S02]  /*1fbe0*/  I2F R10, R7 ;  /* 0x00000007000a7306 */ /* 0x0002e40000201400 */
[----:B-1----:R-:W-:Y:S02]  /*1fbf0*/  IMAD.IADD R7, R236, 0x1, -R8 ;  /* 0x00000001ec077824 */ /* 0x002fe400078e0a08 */
[----:B---3--:R-:W-:Y:S03]  /*1fc00*/  FFMA.FTZ R203, R10, -UR35, R203 ;  /* 0x800000230acb7c23 */ /* 0x008fe600080100cb */
[----:B------:R-:W-:Y:S04]  /*1fc10*/  IABS R7, R7 ;  /* 0x0000000700077213 */ /* 0x000fe80000000000 */
[----:B------:R1:W3:Y:S02]  /*1fc20*/  I2F R12, R7 ;  /* 0x00000007000c7306 */ /* 0x0002e40000201400 */
[----:B-1----:R-:W-:Y:S01]  /*1fc30*/  IABS R7, R9 ;  /* 0x0000000900077213 */ /* 0x002fe20000000000 */
[--C-:B------:R-:W-:Y:S02]  /*1fc40*/  IMAD.IADD R9, R234, 0x1, -R6.reuse ;  /* 0x00000001ea097824 */ /* 0x100fe400078e0a06 */
[----:B---3--:R-:W-:Y:S05]  /*1fc50*/  FFMA.FTZ R17, R12, -UR35, R17 ;  /* 0x800000230c117c23 */ /* 0x008fea0008010011 */
[----:B------:R1:W3:Y:S01]  /*1fc60*/  I2F R11, R7 ;  /* 0x00000007000b7306 */ /* 0x0002e20000201400 */
[----:B------:R-:W-:Y:S01]  /*1fc70*/  IMAD.IADD R6, R241, 0x1, -R6 ;  /* 0x00000001f1067824 */ /* 0x000fe200078e0a06 */
[----:B-1----:R-:W-:Y:S01]  /*1fc80*/  IABS R7, R9 ;  /* 0x0000000900077213 */ /* 0x002fe20000000000 */
[----:B------:R-:W-:Y:S02]  /*1fc90*/  IMAD.IADD R9, R234, 0x1, -R5 ;  /* 0x00000001ea097824 */ /* 0x000fe400078e0a05 */
[----:B---3--:R-:W-:Y:S05]  /*1fca0*/  FFMA.FTZ R247, R11, -UR35, R247 ;  /* 0x800000230bf77c23 */ /* 0x008fea00080100f7 */
[----:B------:R1:W3:Y:S02]  /*1fcb0*/  I2F R10, R7 ;  /* 0x00000007000a7306 */ /* 0x0002e40000201400 */
[----:B-1----:R-:W-:Y:S02]  /*1fcc0*/  IMAD.IADD R7, R235, 0x1, -R8 ;  /* 0x00000001eb077824 */ /* 0x002fe400078e0a08 */
[----:B---3--:R-:W-:Y:S01]  /*1fcd0*/  FFMA.FTZ R108, R10, -UR35, R95 ;  /* 0x800000230a6c7c23 */ /* 0x008fe2000801005f */
[----:B------:R-:W-:Y:S02]  /*1fce0*/  IADD3 R10, R0, 0x19, RZ ;  /* 0x00000019000a7810 */ /* 0x000fe40007ffe0ff */
[----:B------:R-:W-:Y:S02]  /*1fcf0*/  IABS R7, R7 ;  /* 0x0000000700077213 */ /* 0x000fe40000000000 */
[C---:B------:R-:W-:Y:S02]  /*1fd00*/  ISETP.GE.AND P0, PT, R10.reuse, R240, PT ;  /* 0x000000f00a00720c */ /* 0x040fe40003f06270 */
[----:B------:R1:W3:Y:S02]  /*1fd10*/  I2F R12, R7 ;  /* 0x00000007000c7306 */ /* 0x0002e40000201400 */
[----:B------:R-:W-:Y:S02]  /*1fd20*/  ISETP.GE.OR P0, PT, R10, R245, !P0 ;  /* 0x000000f50a00720c */ /* 0x000fe40004706670 */
[----:B-1----:R-:W-:Y:S01]  /*1fd30*/  IABS R7, R9 ;  /* 0x0000000900077213 */ /* 0x002fe20000000000 */
[----:B------:R-:W-:Y:S02]  /*1fd40*/  IMAD.IADD R9, R234, 0x1, -R4 ;  /* 0x00000001ea097824 */ /* 0x000fe400078e0a04 */
[----:B---3--:R-:W-:Y:S03]  /*1fd50*/  FFMA.FTZ R34, R12, -UR35, R34 ;  /* 0x800000230c227c23 */ /* 0x008fe60008010022 */
[----:B------:R1:W3:Y:S01]  /*1fd60*/  I2F R11, R7 ;  /* 0x00000007000b7306 */ /* 0x0002e20000201400 */
[----:B------:R-:W-:Y:S09]  /*1fd70*/  IABS R12, R6 ;  /* 0x00000006000c7213 */ /* 0x000ff20000000000 */
[----:B------:R-:W-:Y:S01]  /*1fd80*/  I2F R12, R12 ;  /* 0x0000000c000c7306 */ /* 0x000fe20000201400 */
[----:B-1----:R-:W-:Y:S01]  /*1fd90*/  IABS R7, R9 ;  /* 0x0000000900077213 */ /* 0x002fe20000000000 */
[----:B---3--:R-:W-:Y:S08]  /*1fda0*/  FFMA.FTZ R107, R11, -UR35, R88 ;  /* 0x800000230b6b7c23 */ /* 0x008ff00008010058 */
[----:B------:R-:W1:Y:S02]  /*1fdb0*/  I2F R9, R7 ;  /* 0x0000000700097306 */ /* 0x000e640000201400 */
[----:B-1----:R-:W-:Y:S02]  /*1fdc0*/  FFMA.FTZ R103, R9, -UR35, R79 ;  /* 0x8000002309677c23 */ /* 0x002fe4000801004f */
[----:B------:R-:W3:Y:S01]  /*1fdd0*/  LDL.LU R79, [R1+0x18] ;  /* 0x00001800014f7983 */ /* 0x000ee20000300800 */
[--C-:B------:R-:W-:Y:S02]  /*1fde0*/  IMAD.IADD R7, R236, 0x1, -R10.reuse ;  /* 0x00000001ec077824 */ /* 0x100fe400078e0a0a */
[----:B------:R-:W-:Y:S01]  /*1fdf0*/  IMAD.IADD R9, R234, 0x1, -R3 ;  /* 0x00000001ea097824 */ /* 0x000fe200078e0a03 */
[----:B------:R-:W4:Y:S02]  /*1fe00*/  LDL.LU R96, [R1+0x34] ;  /* 0x0000340001607983 */ /* 0x000f240000300800 */
[----:B------:R-:W-:Y:S02]  /*1fe10*/  IABS R7, R7 ;  /* 0x0000000700077213 */ /* 0x000fe40000000000 */
[----:B------:R-:W4:Y:S02]  /*1fe20*/  LDL.LU R95, [R1+0x1c] ;  /* 0x00001c00015f7983 */ /* 0x000f240000300800 */
[----:B------:R1:W1:Y:S02]  /*1fe30*/  I2F R11, R7 ;  /* 0x00000007000b7306 */ /* 0x0002640000201400 */
[----:B-1----:R-:W-:Y:S01]  /*1fe40*/  IABS R7, R9 ;  /* 0x0000000900077213 */ /* 0x002fe20000000000 */
[----:B------:R-:W-:Y:S07]  /*1fe50*/  FFMA.FTZ R15, R11, -UR35, R15 ;  /* 0x800000230b0f7c23 */ /* 0x000fee000801000f */
[----:B------:R-:W2:Y:S01]  /*1fe60*/  I2F R9, R7 ;  /* 0x0000000700097306 */ /* 0x000ea20000201400 */
[----:B------:R-:W-:Y:S02]  /*1fe70*/  FSEL R221, R15, -INF , !P0 ;  /* 0xff8000000fdd7808 */ /* 0x000fe40004000000 */
[CC--:B------:R-:W-:Y:S04]  /*1fe80*/  ISETP.GE.AND P0, PT, R14.reuse, R240.reuse, PT ;  /* 0x000000f00e00720c */ /* 0x0c0fe80003f06270 */
[----:B------:R-:W-:Y:S01]  /*1fe90*/  ISETP.GE.OR P0, PT, R14, R245, !P0 ;  /* 0x000000f50e00720c */ /* 0x000fe20004706670 */
[----:B--2---:R-:W-:Y:S02]  /*1fea0*/  FFMA.FTZ R104, R9, -UR35, R67 ;  /* 0x8000002309687c23 */ /* 0x004fe40008010043 */
[----:B------:R-:W2:Y:S01]  /*1feb0*/  LDL.LU R67, [R1+0x38] ;  /* 0x0000380001437983 */ /* 0x000ea20000300800 */
[----:B------:R-:W-:Y:S02]  /*1fec0*/  IMAD.IADD R7, R235, 0x1, -R10 ;  /* 0x00000001eb077824 */ /* 0x000fe400078e0a0a */
[----:B------:R-:W-:Y:S01]  /*1fed0*/  IMAD.IADD R9, R234, 0x1, -R2 ;  /* 0x00000001ea097824 */ /* 0x000fe200078e0a02 */
[----:B------:R-:W2:Y:S02]  /*1fee0*/  LDL.LU R88, [R1+0x8] ;  /* 0x0000080001587983 */ /* 0x000ea40000300800 */
[----:B------:R-:W-:Y:S04]  /*1fef0*/  IABS R7, R7 ;  /* 0x0000000700077213 */ /* 0x000fe80000000000 */
[----:B------:R1:W1:Y:S02]  /*1ff00*/  I2F R11, R7 ;  /* 0x00000007000b7306 */ /* 0x0002640000201400 */
[----:B-1----:R-:W-:Y:S01]  /*1ff10*/  IABS R7, R9 ;  /* 0x0000000900077213 */ /* 0x002fe20000000000 */
[----:B------:R-:W-:Y:S01]  /*1ff20*/  FFMA.FTZ R35, R11, -UR35, R35 ;  /* 0x800000230b237c23 */ /* 0x000fe20008010023 */
[----:B------:R-:W-:Y:S06]  /*1ff30*/  IADD3 R9, R0, 0x20, RZ ;  /* 0x0000002000097810 */ /* 0x000fec0007ffe0ff */
[----:B------:R-:W-:Y:S01]  /*1ff40*/  I2F R7, R7 ;  /* 0x0000000700077306 */ /* 0x000fe20000201400 */
[----:B------:R-:W-:Y:S01]  /*1ff50*/  IMAD.IADD R6, R236, 0x1, -R9 ;  /* 0x00000001ec067824 */ /* 0x000fe200078e0a09 */
[C---:B------:R-:W-:Y:S04]  /*1ff60*/  ISETP.GE.AND P2, PT, R9.reuse, R240, PT ;  /* 0x000000f00900720c */ /* 0x040fe80003f46270 */
[----:B------:R-:W-:Y:S02]  /*1ff70*/  IABS R6, R6 ;  /* 0x0000000600067213 */ /* 0x000fe40000000000 */
[----:B------:R-:W-:Y:S02]  /*1ff80*/  ISETP.GE.OR P2, PT, R9, R245, !P2 ;  /* 0x000000f50900720c */ /* 0x000fe40005746670 */
[----:B------:R-:W1:Y:S02]  /*1ff90*/  I2F R11, R6 ;  /* 0x00000006000b7306 */ /* 0x000e640000201400 */
[----:B-1----:R-:W-:Y:S05]  /*1ffa0*/  FFMA.FTZ R13, R11, -UR35, R32 ;  /* 0x800000230b0d7c23 */ /* 0x002fea0008010020 */
[----:B------:R-:W-:Y:S02]  /*1ffb0*/  FSEL R109, R13, -INF , !P2 ;  /* 0xff8000000d6d7808 */ /* 0x000fe40005000000 */
[C---:B------:R-:W-:Y:S02]  /*1ffc0*/  ISETP.GE.AND P2, PT, R5.reuse, R239, PT ;  /* 0x000000ef0500720c */ /* 0x040fe40003f46270 */
[----:B------:R-:W-:Y:S02]  /*1ffd0*/  IADD3 R13, R0, 0x29, RZ ;  /* 0x00000029000d7810 */ /* 0x000fe40007ffe0ff */
[----:B------:R-:W-:Y:S01]  /*1ffe0*/  ISETP.GE.OR P6, PT, R5, R244, !P2 ;  /* 0x000000f40500720c */ /* 0x000fe200057c6670 */
[----:B---3--:R-:W-:Y:S02]  /*1fff0*/  FFMA.FTZ R118, R7, -UR35, R79 ;  /* 0x8000002307767c23 */ /* 0x008fe4000801004f */
[----:B------:R-:W-:Y:S02]  /*20000*/  IMAD.IADD R7, R234, 0x1, -R8 ;  /* 0x00000001ea077824 */ /* 0x000fe400078e0a08 */
[----:B------:R-:W-:Y:S02]  /*20010*/  IMAD.MOV.U32 R79, RZ, RZ, R42 ;  /* 0x000000ffff4f7224 */ /* 0x000fe400078e002a */
[----:B------:R-:W3:Y:S01]  /*20020*/  LDL.LU R42, [R1+0xc] ;  /* 0x00000c00012a7983 */ /* 0x000ee20000300800 */
[----:B------:R-:W-:Y:S01]  /*20030*/  IABS R6, R7 ;  /* 0x0000000700067213 */ /* 0x000fe20000000000 */
[----:B----4-:R-:W-:Y:S01]  /*20040*/  FFMA.FTZ R98, R12, -UR35, R96 ;  /* 0x800000230c627c23 */ /* 0x010fe20008010060 */
[----:B------:R-:W-:Y:S01]  /*20050*/  IADD3 R12, R0, 0x21, RZ ;  /* 0x00000021000c7810 */ /* 0x000fe20007ffe0ff */
[----:B------:R-:W4:Y:S01]  /*20060*/  LDL.LU R106, [R1+0x30] ;  /* 0x00003000016a7983 */ /* 0x000f220000300800 */
[----:B------:R1:W1:Y:S01]  /*20070*/  I2F R7, R6 ;  /* 0x0000000600077306 */ /* 0x0002620000201400 */
[----:B------:R-:W-:Y:S01]  /*20080*/  FSEL R96, R30, -INF , !P1 ;  /* 0xff8000001e607808 */ /* 0x000fe20004800000 */
[----:B------:R-:W-:Y:S01]  /*20090*/  IMAD.MOV.U32 R223, RZ, RZ, R79 ;  /* 0x000000ffffdf7224 */ /* 0x000fe200078e004f */
[C---:B------:R-:W-:Y:S04]  /*200a0*/  ISETP.GE.AND P1, PT, R0.reuse, R238, PT ;  /* 0x000000ee0000720c */ /* 0x040fe80003f26270 */
[----:B------:R-:W-:Y:S04]  /*200b0*/  ISETP.GE.OR P1, PT, R0, R243, !P1 ;  /* 0x000000f30000720c */ /* 0x000fe80004f26670 */
[----:B------:R-:W-:Y:S02]  /*200c0*/  FSEL R101, R27, -INF , !P1 ;  /* 0xff8000001b657808 */ /* 0x000fe40004800000 */
[CC--:B------:R-:W-:Y:S04]  /*200d0*/  ISETP.GE.AND P1, PT, R4.reuse, R240.reuse, PT ;  /* 0x000000f00400720c */ /* 0x0c0fe80003f26270 */
[-C--:B------:R-:W-:Y:S04]  /*200e0*/  ISETP.GE.OR P1, PT, R4, R245.reuse, !P1 ;  /* 0x000000f50400720c */ /* 0x080fe80004f26670 */
[----:B------:R-:W-:Y:S02]  /*200f0*/  FSEL R100, R22, -INF , !P1 ;  /* 0xff80000016647808 */ /* 0x000fe40004800000 */
[C---:B------:R-:W-:Y:S01]  /*20100*/  ISETP.GE.AND P1, PT, R8.reuse, R240, PT ;  /* 0x000000f00800720c */ /* 0x040fe20003f26270 */
[----:B-1----:R-:W-:Y:S02]  /*20110*/  IMAD.IADD R6, R235, 0x1, -R9 ;  /* 0x00000001eb067824 */ /* 0x002fe400078e0a09 */
[----:B------:R-:W-:Y:S01]  /*20120*/  FFMA.FTZ R117, R7, -UR35, R95 ;  /* 0x8000002307757c23 */ /* 0x000fe2000801005f */
[-C--:B------:R-:W-:Y:S01]  /*20130*/  ISETP.GE.OR P1, PT, R8, R245.reuse, !P1 ;  /* 0x000000f50800720c */ /* 0x080fe20004f26670 */
[----:B------:R-:W-:Y:S01]  /*20140*/  IMAD.IADD R7, R241, 0x1, -R5 ;  /* 0x00000001f1077824 */ /* 0x000fe200078e0a05 */
[----:B------:R-:W-:Y:S02]  /*20150*/  IABS R6, R6 ;  /* 0x0000000600067213 */ /* 0x000fe40000000000 */
[----:B------:R-:W-:Y:S02]  /*20160*/  FSEL R105, R17, -INF , !P1 ;  /* 0xff80000011697808 */ /* 0x000fe40004800000 */
[----:B------:R1:W1:Y:S01]  /*20170*/  I2F R11, R6 ;  /* 0x00000006000b7306 */ /* 0x0002620000201400 */
[----:B------:R-:W-:Y:S02]  /*20180*/  ISETP.GE.AND P1, PT, R12, R240, PT ;  /* 0x000000f00c00720c */ /* 0x000fe40003f26270 */
[----:B------:R-:W-:Y:S02]  /*20190*/  FSEL R95, R24, -INF , !P3 ;  /* 0xff800000185f7808 */ /* 0x000fe40005800000 */
[----:B------:R-:W-:Y:S02]  /*201a0*/  ISETP.GE.OR P1, PT, R12, R245, !P1 ;  /* 0x000000f50c00720c */ /* 0x000fe40004f26670 */
[----:B-1----:R-:W-:Y:S01]  /*201b0*/  IABS R6, R7 ;  /* 0x0000000700067213 */ /* 0x002fe20000000000 */
[----:B------:R-:W-:Y:S01]  /*201c0*/  FFMA.FTZ R33, R11, -UR35, R33 ;  /* 0x800000230b217c23 */ /* 0x000fe20008010021 */
[----:B------:R-:W-:Y:S04]  /*201d0*/  IADD3 R11, R0, 0x30, RZ ;  /* 0x00000030000b7810 */ /* 0x000fe80007ffe0ff */
[----:B------:R-:W2:Y:S02]  /*201e0*/  I2F R6, R6 ;  /* 0x0000000600067306 */ /* 0x000ea40000201400 */
[----:B--2---:R-:W-:Y:S02]  /*201f0*/  FFMA.FTZ R67, R6, -UR35, R67 ;  /* 0x8000002306437c23 */ /* 0x004fe40008010043 */
[----:B------:R-:W-:Y:S05]  /*20200*/  IMAD.IADD R6, R236, 0x1, -R12 ;  /* 0x00000001ec067824 */ /* 0x000fea00078e0a0c */
[----:B------:R-:W-:Y:S06]  /*20210*/  IABS R6, R6 ;  /* 0x0000000600067213 */ /* 0x000fec0000000000 */
[----:B------:R-:W1:Y:S02]  /*20220*/  I2F R6, R6 ;  /* 0x0000000600067306 */ /* 0x000e640000201400 */
[----:B-1----:R-:W-:Y:S02]  /*20230*/  FFMA.FTZ R7, R6, -UR35, R88 ;  /* 0x8000002306077c23 */ /* 0x002fe40008010058 */
[----:B------:R-:W-:Y:S02]  /*20240*/  IMAD.MOV.U32 R88, RZ, RZ, R76 ;  /* 0x000000ffff587224 */ /* 0x000fe400078e004c */
[----:B------:R-:W2:Y:S01]  /*20250*/  LDL.LU R76, [R1+0x48] ;  /* 0x00004800014c7983 */ /* 0x000ea20000300800 */
[----:B------:R-:W-:Y:S01]  /*20260*/  IMAD.IADD R6, R235, 0x1, -R12 ;  /* 0x00000001eb067824 */ /* 0x000fe200078e0a0c */
[----:B------:R-:W-:Y:S01]  /*20270*/  FSEL R131, R7, -INF , !P1 ;  /* 0xff80000007837808 */ /* 0x000fe20004800000 */
[----:B------:R-:W-:Y:S01]  /*20280*/  IMAD.MOV.U32 R210, RZ, RZ, R88 ;  /* 0x000000ffffd27224 */ /* 0x000fe200078e0058 */
[----:B------:R-:W2:Y:S01]  /*20290*/  LDL.LU R119, [R1+0x3c] ;  /* 0x00003c0001777983 */ /* 0x000ea20000300800 */
[C---:B------:R-:W-:Y:S02]  /*202a0*/  ISETP.GE.AND P1, PT, R5.reuse, R238, PT ;  /* 0x000000ee0500720c */ /* 0x040fe40003f26270 */
[----:B------:R-:W-:Y:S01]  /*202b0*/  IABS R6, R6 ;  /* 0x0000000600067213 */ /* 0x000fe20000000000 */
[----:B------:R-:W2:Y:S01]  /*202c0*/  LDL.LU R122, [R1+0x44] ;  /* 0x00004400017a7983 */ /* 0x000ea20000300800 */
[----:B------:R-:W-:Y:S01]  /*202d0*/  IMAD.MOV.U32 R227, RZ, RZ, R210 ;  /* 0x000000ffffe37224 */ /* 0x000fe200078e00d2 */
[C---:B------:R-:W-:Y:S01]  /*202e0*/  ISETP.GE.OR P1, PT, R5.reuse, R243, !P1 ;  /* 0x000000f30500720c */ /* 0x040fe20004f26670 */
[----:B------:R-:W-:Y:S01]  /*202f0*/  IMAD.MOV.U32 R210, RZ, RZ, R94 ;  /* 0x000000ffffd27224 */ /* 0x000fe200078e005e */
[----:B------:R-:W-:Y:S01]  /*20300*/  IADD3 R7, R0, 0x31, RZ ;  /* 0x0000003100077810 */ /* 0x000fe20007ffe0ff */
[----:B------:R-:W3:Y:S10]  /*20310*/  I2F R6, R6 ;  /* 0x0000000600067306 */ /* 0x000ef40000201400 */
[----:B------:R-:W-:Y:S04]  /*20320*/  @P1 LOP3.LUT R232, R232, 0x200000, RZ, 0xfc, !PT ;  /* 0x00200000e8e81812 */ /* 0x000fe800078efcff */
[----:B------:R-:W-:Y:S01]  /*20330*/  LOP3.LUT R232, R232, 0xffefffff, RZ, 0xc0, !PT ;  /* 0xffefffffe8e87812 */ /* 0x000fe200078ec0ff */
[----:B---3--:R-:W-:Y:S02]  /*20340*/  FFMA.FTZ R42, R6, -UR35, R42 ;  /* 0x80000023062a7c23 */ /* 0x008fe4000801002a */
[----:B------:R-:W-:Y:S05]  /*20350*/  IMAD.IADD R6, R236, 0x1, -R14 ;  /* 0x00000001ec067824 */ /* 0x000fea00078e0a0e */
[----:B------:R-:W-:Y:S06]  /*20360*/  IABS R6, R6 ;  /* 0x0000000600067213 */ /* 0x000fec0000000000 */
[----:B------:R-:W1:Y:S02]  /*20370*/  I2F R6, R6 ;  /* 0x0000000600067306 */ /* 0x000e640000201400 */
[----:B-1----:R-:W-:Y:S05]  /*20380*/  FFMA.FTZ R6, R6, -UR35, R48 ;  /* 0x8000002306067c23 */ /* 0x002fea0008010030 */
[----:B------:R-:W-:Y:S02]  /*20390*/  FSEL R130, R6, -INF , !P0 ;  /* 0xff80000006827808 */ /* 0x000fe40004000000 */
[C---:B------:R-:W-:Y:S02]  /*203a0*/  ISETP.GE.AND P0, PT, R5.reuse, R237, PT ;  /* 0x000000ed0500720c */ /* 0x040fe40003f06270 */
[----:B------:R-:W-:Y:S02]  /*203b0*/  IADD3 R6, R0, 0x38, RZ ;  /* 0x0000003800067810 */ /* 0x000fe40007ffe0ff */
[----:B------:R-:W-:Y:S01]  /*203c0*/  ISETP.GE.OR P0, PT, R5, R242, !P0 ;  /* 0x000000f20500720c */ /* 0x000fe20004706670 */
[----:B------:R-:W-:Y:S05]  /*203d0*/  IMAD.IADD R5, R234, 0x1, -R10 ;  /* 0x00000001ea057824 */ /* 0x000fea00078e0a0a */
[----:B------:R-:W-:Y:S06]  /*203e0*/  IABS R5, R5 ;  /* 0x0000000500057213 */ /* 0x000fec0000000000 */
[----:B------:R-:W4:Y:S01]  /*203f0*/  I2F R5, R5 ;  /* 0x0000000500057306 */ /* 0x000f220000201400 */
[----:B------:R-:W-:Y:S02]  /*20400*/  @P0 LOP3.LUT R232, R232, 0x100000, RZ, 0xfc, !PT ;  /* 0x00100000e8e80812 */ /* 0x000fe400078efcff */
[C---:B------:R-:W-:Y:S02]  /*20410*/  ISETP.GE.AND P0, PT, R13.reuse, R240, PT ;  /* 0x000000f00d00720c */ /* 0x040fe40003f06270 */
[----:B------:R-:W-:Y:S02]  /*20420*/  LOP3.LUT R232, R232, 0xfffbffff, RZ, 0xc0, !PT ;  /* 0xfffbffffe8e87812 */ /* 0x000fe400078ec0ff */
[----:B------:R-:W-:Y:S01]  /*20430*/  ISETP.GE.OR P0, PT, R13, R245, !P0 ;  /* 0x000000f50d00720c */ /* 0x000fe20004706670 */
[----:B----4-:R-:W-:Y:S02]  /*20440*/  FFMA.FTZ R106, R5, -UR35, R106 ;  /* 0x80000023056a7c23 */ /* 0x010fe4000801006a */
[----:B------:R-:W-:Y:S05]  /*20450*/  IMAD.IADD R5, R241, 0x1, -R4 ;  /* 0x00000001f1057824 */ /* 0x000fea00078e0a04 */
[----:B------:R-:W-:Y:S06]  /*20460*/  IABS R5, R5 ;  /* 0x0000000500057213 */ /* 0x000fec0000000000 */
[----:B------:R-:W2:Y:S02]  /*20470*/  I2F R5, R5 ;  /* 0x0000000500057306 */ /* 0x000ea40000201400 */
[----:B--2---:R-:W-:Y:S02]  /*20480*/  FFMA.FTZ R76, R5, -UR35, R76 ;  /* 0x80000023054c7c23 */ /* 0x004fe4000801004c */
[----:B------:R-:W-:Y:S05]  /*20490*/  IMAD.IADD R5, R235, 0x1, -R14 ;  /* 0x00000001eb057824 */ /* 0x000fea00078e0a0e */
[----:B------:R-:W-:Y:S06]  /*204a0*/  IABS R5, R5 ;  /* 0x0000000500057213 */ /* 0x000fec0000000000 */
[----:B------:R-:W1:Y:S02]  /*204b0*/  I2F R5, R5 ;  /* 0x0000000500057306 */ /* 0x000e640000201400 */
[----:B-1----:R-:W-:Y:S02]  /*204c0*/  FFMA.FTZ R41, R5, -UR35, R41 ;  /* 0x8000002305297c23 */ /* 0x002fe40008010029 */
[----:B------:R-:W-:Y:S05]  /*204d0*/  IMAD.IADD R5, R236, 0x1, -R13 ;  /* 0x00000001ec057824 */ /* 0x000fea00078e0a0d */
[----:B------:R-:W-:Y:S06]  /*204e0*/  IABS R5, R5 ;  /* 0x0000000500057213 */ /* 0x000fec0000000000 */
[----:B------:R-:W1:Y:S02]  /*204f0*/  I2F R5, R5 ;  /* 0x0000000500057306 */ /* 0x000e640000201400 */
[----:B-1----:R-:W-:Y:S05]  /*20500*/  FFMA.FTZ R5, R5, -UR35, R37 ;  /* 0x8000002305057c23 */ /* 0x002fea0008010025 */
[----:B------:R-:W-:Y:S02]  /*20510*/  FSEL R129, R5, -INF , !P0 ;  /* 0xff80000005817808 */ /* 0x000fe40004000000 */
[----:B------:R-:W-:Y:S02]  /*20520*/  ISETP.GE.AND P0, PT, R4, R239, PT ;  /* 0x000000ef0400720c */ /* 0x000fe40003f06270 */
[----:B------:R-:W-:Y:S02]  /*20530*/  IADD3 R5, R0, 0x39, RZ ;  /* 0x0000003900057810 */ /* 0x000fe40007ffe0ff */
        /* <DEDUP_REMOVED lines=30> */
[C---:B------:R-:W-:Y:S02]  /*20720*/  ISETP.GE.AND P0, PT, R3.reuse, R239, PT ;  /* 0x000000ef0300720c */ /* 0x040fe40003f06270 */
        /* <DEDUP_REMOVED lines=22> */
[----:B------:R-:W2:Y:S01]  /*20890*/  LDL.LU R122, [R1+0x50] ;  /* 0x00005000017a7983 */ /* 0x000ea20000300800 */
[----:B------:R-:W-:Y:S03]  /*208a0*/  IMAD.IADD R3, R235, 0x1, -R11 ;  /* 0x00000001eb037824 */ /* 0x000fe600078e0a0b */
[----:B------:R-:W3:Y:S02]  /*208b0*/  LDL.LU R59, [R1+0x40] ;  /* 0x00004000013b7983 */ /* 0x000ee40000300800 */
        /* <DEDUP_REMOVED lines=23> */
[----:B------:R-:W-:Y:S02]  /*20a30*/  ISETP.GE.AND P0, PT, R6, R240, PT ;  /* 0x000000f00600720c */ /* 0x000fe40003f06270 */
[----:B------:R-:W-:Y:S02]  /*20a40*/  LOP3.LUT R232, R232, 0xfffffbff, RZ, 0xc0, !PT ;  /* 0xfffffbffe8e87812 */ /* 0x000fe400078ec0ff */
[----:B------:R-:W-:Y:S01]  /*20a50*/  ISETP.GE.OR P0, PT, R6, R245, !P0 ;  /* 0x000000f50600720c */ /* 0x000fe20004706670 */
[----:B-1----:R-:W-:Y:S02]  /*20a60*/  FFMA.FTZ R251, R2, -UR35, R251 ;  /* 0x8000002302fb7c23 */ /* 0x002fe400080100fb */
[----:B------:R-:W-:Y:S05]  /*20a70*/  IMAD.IADD R2, R241, 0x1, -R8 ;  /* 0x00000001f1027824 */ /* 0x000fea00078e0a08 */
[----:B------:R-:W-:Y:S06]  /*20a80*/  IABS R2, R2 ;  /* 0x0000000200027213 */ /* 0x000fec0000000000 */
[----:B------:R-:W2:Y:S02]  /*20a90*/  I2F R2, R2 ;  /* 0x0000000200027306 */ /* 0x000ea40000201400 */
[----:B--2---:R-:W-:Y:S02]  /*20aa0*/  FFMA.FTZ R123, R2, -UR35, R122 ;  /* 0x80000023027b7c23 */ /* 0x004fe4000801007a */
[----:B------:R-:W2:Y:S01]  /*20ab0*/  LDL.LU R122, [R1+0x5c] ;  /* 0x00005c00017a7983 */ /* 0x000ea20000300800 */
[----:B------:R-:W-:Y:S03]  /*20ac0*/  IMAD.IADD R2, R235, 0x1, -R7 ;  /* 0x00000001eb027824 */ /* 0x000fe600078e0a07 */
[----:B------:R-:W4:Y:S02]  /*20ad0*/  LDL.LU R91, [R1+0x4c] ;  /* 0x00004c00015b7983 */ /* 0x000f240000300800 */
[----:B------:R-:W-:Y:S02]  /*20ae0*/  IABS R2, R2 ;  /* 0x0000000200027213 */ /* 0x000fe40000000000 */
[----:B------:R-:W4:Y:S04]  /*20af0*/  LDL.LU R90, [R1+0x58] ;  /* 0x00005800015a7983 */ /* 0x000f280000300800 */
[----:B------:R-:W1:Y:S01]  /*20b00*/  I2F R2, R2 ;  /* 0x0000000200027306 */ /* 0x000e620000201400 */
[----:B------:R-:W4:Y:S04]  /*20b10*/  LDL.LU R88, [R1+0x64] ;  /* 0x0000640001587983 */ /* 0x000f280000300800 */
[----:B------:R-:W4:Y:S04]  /*20b20*/  LDL.LU R87, [R1+0x70] ;  /* 0x0000700001577983 */ /* 0x000f280000300800 */
[----:B------:R-:W4:Y:S04]  /*20b30*/  LDL.LU R85, [R1+0x60] ;  /* 0x0000600001557983 */ /* 0x000f280000300800 */
[----:B------:R-:W4:Y:S01]  /*20b40*/  LDL.LU R224, [R1+0x6c] ;  /* 0x00006c0001e07983 */ /* 0x000f220000300800 */
[----:B-1----:R-:W-:Y:S02]  /*20b50*/  FFMA.FTZ R50, R2, -UR35, R50 ;  /* 0x8000002302327c23 */ /* 0x002fe40008010032 */
[----:B------:R-:W-:Y:S05]  /*20b60*/  IMAD.IADD R2, R236, 0x1, -R6 ;  /* 0x00000001ec027824 */ /* 0x000fea00078e0a06 */
[----:B------:R-:W-:Y:S06]  /*20b70*/  IABS R2, R2 ;  /* 0x0000000200027213 */ /* 0x000fec0000000000 */
[----:B------:R-:W1:Y:S02]  /*20b80*/  I2F R2, R2 ;  /* 0x0000000200027306 */ /* 0x000e640000201400 */
[----:B-1----:R-:W-:Y:S01]  /*20b90*/  FFMA.FTZ R2, R2, -UR35, R64 ;  /* 0x8000002302027c23 */ /* 0x002fe20008010040 */
[----:B------:R-:W-:Y:S04]  /*20ba0*/  FSEL R64, R250, -INF , !P6 ;  /* 0xff800000fa407808 */ /* 0x000fe80007000000 */
[----:B------:R-:W-:Y:S01]  /*20bb0*/  FSEL R206, R2, -INF , !P0 ;  /* 0xff80000002ce7808 */ /* 0x000fe20004000000 */
[----:B------:R-:W-:Y:S01]  /*20bc0*/  IMAD.IADD R2, R234, 0x1, -R13 ;  /* 0x00000001ea027824 */ /* 0x000fe200078e0a0d */
[C---:B------:R-:W-:Y:S04]  /*20bd0*/  ISETP.GE.AND P0, PT, R8.reuse, R239, PT ;  /* 0x000000ef0800720c */ /* 0x040fe80003f06270 */
[----:B------:R-:W-:Y:S02]  /*20be0*/  IABS R2, R2 ;  /* 0x0000000200027213 */ /* 0x000fe40000000000 */
[C---:B------:R-:W-:Y:S02]  /*20bf0*/  ISETP.GE.OR P2, PT, R8.reuse, R244, !P0 ;  /* 0x000000f40800720c */ /* 0x040fe40004746670 */
[C---:B------:R-:W-:Y:S02]  /*20c00*/  ISETP.GE.AND P0, PT, R8.reuse, R238, PT ;  /* 0x000000ee0800720c */ /* 0x040fe40003f06270 */
[----:B------:R-:W3:Y:S02]  /*20c10*/  I2F R2, R2 ;  /* 0x0000000200027306 */ /* 0x000ee40000201400 */
[C---:B------:R-:W-:Y:S02]  /*20c20*/  ISETP.GE.OR P1, PT, R8.reuse, R243, !P0 ;  /* 0x000000f30800720c */ /* 0x040fe40004726670 */
[C---:B------:R-:W-:Y:S04]  /*20c30*/  ISETP.GE.AND P0, PT, R8.reuse, R237, PT ;  /* 0x000000ed0800720c */ /* 0x040fe80003f06270 */
[----:B------:R-:W-:Y:S02]  /*20c40*/  ISETP.GE.OR P0, PT, R8, R242, !P0 ;  /* 0x000000f20800720c */ /* 0x000fe40004706670 */
[----:B------:R-:W-:Y:S04]  /*20c50*/  @P2 LOP3.LUT R232, R232, 0x400, RZ, 0xfc, !PT ;  /* 0x00000400e8e82812 */ /* 0x000fe800078efcff */
[----:B------:R-:W-:Y:S04]  /*20c60*/  LOP3.LUT R232, R232, 0xfffffeff, RZ, 0xc0, !PT ;  /* 0xfffffeffe8e87812 */ /* 0x000fe800078ec0ff */
[----:B------:R-:W-:Y:S04]  /*20c70*/  @P1 LOP3.LUT R232, R232, 0x100, RZ, 0xfc, !PT ;  /* 0x00000100e8e81812 */ /* 0x000fe800078efcff */
[----:B------:R-:W-:Y:S01]  /*20c80*/  LOP3.LUT R232, R232, 0xfffffdff, RZ, 0xc0, !PT ;  /* 0xfffffdffe8e87812 */ /* 0x000fe200078ec0ff */
[----:B---3--:R-:W-:Y:S02]  /*20c90*/  FFMA.FTZ R59, R2, -UR35, R59 ;  /* 0x80000023023b7c23 */ /* 0x008fe4000801003b */
[----:B------:R-:W-:Y:S01]  /*20ca0*/  IMAD.IADD R2, R241, 0x1, -R10 ;  /* 0x00000001f1027824 */ /* 0x000fe200078e0a0a */
[----:B------:R-:W-:Y:S02]  /*20cb0*/  @P0 LOP3.LUT R232, R232, 0x200, RZ, 0xfc, !PT ;  /* 0x00000200e8e80812 */ /* 0x000fe400078efcff */
[C---:B------:R-:W-:Y:S02]  /*20cc0*/  ISETP.GE.AND P0, PT, R5.reuse, R240, PT ;  /* 0x000000f00500720c */ /* 0x040fe40003f06270 */
[----:B------:R-:W-:Y:S02]  /*20cd0*/  IABS R2, R2 ;  /* 0x0000000200027213 */ /* 0x000fe40000000000 */
[----:B------:R-:W-:Y:S02]  /*20ce0*/  ISETP.GE.OR P0, PT, R5, R245, !P0 ;  /* 0x000000f50500720c */ /* 0x000fe40004706670 */
[----:B------:R-:W-:Y:S02]  /*20cf0*/  LOP3.LUT R232, R232, 0xffffffbf, RZ, 0xc0, !PT ;  /* 0xffffffbfe8e87812 */ /* 0x000fe400078ec0ff */
        /* <DEDUP_REMOVED lines=10> */
[----:B------:R-:W-:Y:S01]  /*20da0*/  FSEL R204, R2, -INF , !P0 ;  /* 0xff80000002cc7808 */ /* 0x000fe20004000000 */
[----:B------:R-:W-:Y:S01]  /*20db0*/  IMAD.IADD R2, R234, 0x1, -R11 ;  /* 0x00000001ea027824 */ /* 0x000fe200078e0a0b */
[C---:B------:R-:W-:Y:S04]  /*20dc0*/  ISETP.GE.AND P0, PT, R10.reuse, R239, PT ;  /* 0x000000ef0a00720c */ /* 0x040fe80003f06270 */
[----:B------:R-:W-:Y:S02]  /*20dd0*/  IABS R2, R2 ;  /* 0x0000000200027213 */ /* 0x000fe40000000000 */
[C---:B------:R-:W-:Y:S02]  /*20de0*/  ISETP.GE.OR P2, PT, R10.reuse, R244, !P0 ;  /* 0x000000f40a00720c */ /* 0x040fe40004746670 */
[C---:B------:R-:W-:Y:S02]  /*20df0*/  ISETP.GE.AND P0, PT, R10.reuse, R238, PT ;  /* 0x000000ee0a00720c */ /* 0x040fe40003f06270 */
[----:B------:R-:W1:Y:S02]  /*20e00*/  I2F R2, R2 ;  /* 0x0000000200027306 */ /* 0x000e640000201400 */
[C---:B------:R-:W-:Y:S02]  /*20e10*/  ISETP.GE.OR P1, PT, R10.reuse, R243, !P0 ;  /* 0x000000f30a00720c */ /* 0x040fe40004726670 */
[C---:B------:R-:W-:Y:S04]  /*20e20*/  ISETP.GE.AND P0, PT, R10.reuse, R237, PT ;  /* 0x000000ed0a00720c */ /* 0x040fe80003f06270 */
[----:B------:R-:W-:Y:S02]  /*20e30*/  ISETP.GE.OR P0, PT, R10, R242, !P0 ;  /* 0x000000f20a00720c */ /* 0x000fe40004706670 */
[----:B------:R-:W-:Y:S02]  /*20e40*/  @P2 LOP3.LUT R232, R232, 0x40, RZ, 0xfc, !PT ;  /* 0x00000040e8e82812 */ /* 0x000fe400078efcff */
[----:B------:R-:W-:Y:S02]  /*20e50*/  IADD3 R10, R0, 0x59, RZ ;  /* 0x00000059000a7810 */ /* 0x000fe40007ffe0ff */
[----:B------:R-:W-:Y:S04]  /*20e60*/  LOP3.LUT R232, R232, 0xffffffdf, RZ, 0xc0, !PT ;  /* 0xffffffdfe8e87812 */ /* 0x000fe800078ec0ff */
[----:B------:R-:W-:Y:S04]  /*20e70*/  @P1 LOP3.LUT R232, R232, 0x20, RZ, 0xfc, !PT ;  /* 0x00000020e8e81812 */ /* 0x000fe800078efcff */
[----:B------:R-:W-:Y:S01]  /*20e80*/  LOP3.LUT R232, R232, 0xffffff7f, RZ, 0xc0, !PT ;  /* 0xffffff7fe8e87812 */ /* 0x000fe200078ec0ff */
[----:B-1----:R-:W-:Y:S02]  /*20e90*/  FFMA.FTZ R53, R2, -UR35, R53 ;  /* 0x8000002302357c23 */ /* 0x002fe40008010035 */
[----:B------:R-:W-:Y:S01]  /*20ea0*/  IMAD.IADD R2, R241, 0x1, -R9 ;  /* 0x00000001f1027824 */ /* 0x000fe200078e0a09 */
[----:B------:R-:W-:Y:S02]  /*20eb0*/  @P0 LOP3.LUT R232, R232, 0x80, RZ, 0xfc, !PT ;  /* 0x00000080e8e80812 */ /* 0x000fe400078efcff */
[C---:B------:R-:W-:Y:S02]  /*20ec0*/  ISETP.GE.AND P0, PT, R4.reuse, R240, PT ;  /* 0x000000f00400720c */ /* 0x040fe40003f06270 */
[----:B------:R-:W-:Y:S02]  /*20ed0*/  IABS R2, R2 ;  /* 0x0000000200027213 */ /* 0x000fe40000000000 */
[----:B------:R-:W-:Y:S02]  /*20ee0*/  ISETP.GE.OR P0, PT, R4, R245, !P0 ;  /* 0x000000f50400720c */ /* 0x000fe40004706670 */
[----:B------:R-:W-:Y:S02]  /*20ef0*/  LOP3.LUT R232, R232, 0xfffffffb, RZ, 0xc0, !PT ;  /* 0xfffffffbe8e87812 */ /* 0x000fe400078ec0ff */
[----:B------:R-:W4:Y:S02]  /*20f00*/  I2F R2, R2 ;  /* 0x0000000200027306 */ /* 0x000f240000201400 */
[----:B----4-:R-:W-:Y:S02]  /*20f10*/  FFMA.FTZ R91, R2, -UR35, R91 ;  /* 0x80000023025b7c23 */ /* 0x010fe4000801005b */
        /* <DEDUP_REMOVED lines=18> */
[----:B------:R-:W-:Y:S04]  /*21040*/  @P2 LOP3.LUT R232, R232, 0x4, RZ, 0xfc, !PT ;  /* 0x00000004e8e82812 */ /* 0x000fe800078efcff */
        /* <DEDUP_REMOVED lines=33> */
[----:B------:R-:W-:Y:S03]  /*21260*/  @P1 LOP3.LUT R231, R231, 0x20000000, RZ, 0xfc, !PT ;  /* 0x20000000e7e71812 */ /* 0x000fe600078efcff */
[----:B------:R-:W-:Y:S02]  /*21270*/  @P0 LOP3.LUT R232, R232, 0x8, RZ, 0xfc, !PT ;  /* 0x00000008e8e80812 */ /* 0x000fe400078efcff */
[----:B------:R-:W-:Y:S01]  /*21280*/  LOP3.LUT R231, R231, 0xf7ffffff, RZ, 0xc0, !PT ;  /* 0xf7ffffffe7e77812 */ /* 0x000fe200078ec0ff */
[----:B-1----:R-:W-:Y:S01]  /*21290*/  FFMA.FTZ R40, R2, -UR35, R40 ;  /* 0x8000002302287c23 */ /* 0x002fe20008010028 */
[----:B------:R-:W-:Y:S01]  /*212a0*/  LOP3.LUT R232, R232, 0xfffffffe, RZ, 0xc0, !PT ;  /* 0xfffffffee8e87812 */ /* 0x000fe200078ec0ff */
        /* <DEDUP_REMOVED lines=89> */
[----:B------:R-:W-:Y:S02]  /*21840*/  IADD3 R11, R0, 0x51, RZ ;  /* 0x00000051000b7810 */ /* 0x000fe40007ffe0ff */
[----:B------:R-:W-:Y:S04]  /*21850*/  @P2 LOP3.LUT R231, R231, 0x80000, RZ, 0xfc, !PT ;  /* 0x00080000e7e72812 */ /* 0x000fe800078efcff */
[----:B------:R-:W-:Y:S04]  /*21860*/  LOP3.LUT R231, R231, 0xffdfffff, RZ, 0xc0, !PT ;  /* 0xffdfffffe7e77812 */ /* 0x000fe800078ec0ff */
[----:B------:R-:W-:Y:S01]  /*21870*/  @P1 LOP3.LUT R231, R231, 0x200000, RZ, 0xfc, !PT ;  /* 0x00200000e7e71812 */ /* 0x000fe200078efcff */
[----:B-1----:R-:W-:Y:S03]  /*21880*/  FFMA.FTZ R83, R9, -UR35, R83 ;  /* 0x8000002309537c23 */ /* 0x002fe60008010053 */
[----:B------:R-:W-:Y:S01]  /*21890*/  LOP3.LUT R231, R231, 0xefffffff, RZ, 0xc0, !PT ;  /* 0xefffffffe7e77812 */ /* 0x000fe200078ec0ff */
[----:B------:R-:W-:Y:S03]  /*218a0*/  IMAD.IADD R9, R241, 0x1, -R7 ;  /* 0x00000001f1097824 */ /* 0x000fe600078e0a07 */
[----:B------:R-:W-:Y:S02]  /*218b0*/  @P0 LOP3.LUT R231, R231, 0x10000000, RZ, 0xfc, !PT ;  /* 0x10000000e7e70812 */ /* 0x000fe400078efcff */
[----:B------:R-:W-:Y:S02]  /*218c0*/  IABS R9, R9 ;  /* 0x0000000900097213 */ /* 0x000fe40000000000 */
[----:B------:R-:W-:Y:S02]  /*218d0*/  ISETP.GE.AND P0, PT, R11, R240, PT ;  /* 0x000000f00b00720c */ /* 0x000fe40003f06270 */
[----:B------:R-:W-:Y:S02]  /*218e0*/  LOP3.LUT R231, R231, 0xffff7fff, RZ, 0xc0, !PT ;  /* 0xffff7fffe7e77812 */ /* 0x000fe400078ec0ff */
[----:B------:R-:W1:Y:S01]  /*218f0*/  I2F R9, R9 ;  /* 0x0000000900097306 */ /* 0x000e620000201400 */
[----:B------:R-:W-:Y:S01]  /*21900*/  ISETP.GE.OR P0, PT, R11, R245, !P0 ;  /* 0x000000f50b00720c */ /* 0x000fe20004706670 */
[----:B-1----:R-:W-:Y:S02]  /*21910*/  FFMA.FTZ R81, R9, -UR35, R224 ;  /* 0x8000002309517c23 */ /* 0x002fe400080100e0 */
[----:B------:R-:W-:Y:S02]  /*21920*/  IMAD.IADD R9, R235, 0x1, -R12 ;  /* 0x00000001eb097824 */ /* 0x000fe400078e0a0c */
[----:B------:R-:W-:Y:S02]  /*21930*/  IMAD.MOV.U32 R224, RZ, RZ, R226 ;  /* 0x000000ffffe07224 */ /* 0x000fe400078e00e2 */
[----:B------:R-:W-:Y:S01]  /*21940*/  IMAD.MOV.U32 R226, RZ, RZ, R227 ;  /* 0x000000ffffe27224 */ /* 0x000fe200078e00e3 */
[----:B------:R-:W-:Y:S01]  /*21950*/  IABS R9, R9 ;  /* 0x0000000900097213 */ /* 0x000fe20000000000 */
[----:B------:R-:W-:Y:S05]  /*21960*/  IMAD.MOV.U32 R227, RZ, RZ, R92 ;  /* 0x000000ffffe37224 */ /* 0x000fea00078e005c */
        /* <DEDUP_REMOVED lines=28> */
[----:B------:R-:W1:Y:S02]  /*21b30*/  I2F R7, R7 ;  /* 0x0000000700077306 */ /* 0x000e640000201400 */
[----:B-1----:R-:W-:Y:S02]  /*21b40*/  FFMA.FTZ R75, R7, -UR35, R223 ;  /* 0x80000023074b7c23 */ /* 0x002fe400080100df */
[----:B------:R-:W-:Y:S02]  /*21b50*/  IMAD.IADD R7, R235, 0x1, -R11 ;  /* 0x00000001eb077824 */ /* 0x000fe400078e0a0b */
[----:B------:R-:W-:Y:S03]  /*21b60*/  IMAD.MOV.U32 R223, RZ, RZ, R89 ;  /* 0x000000ffffdf7224 */ /* 0x000fe600078e0059 */
        /* <DEDUP_REMOVED lines=128> */
[----:B------:R-:W-:Y:S02]  /*22370*/  IMAD.MOV.U32 R226, RZ, RZ, R227 ;  /* 0x000000ffffe27224 */ /* 0x000fe400078e00e3 */
[----:B------:R-:W-:Y:S01]  /*22380*/  IMAD.IADD R3, R235, 0x1, -R7 ;  /* 0x00000001eb037824 */ /* 0x000fe200078e0a07 */
[----:B------:R-:W2:Y:S04]  /*22390*/  LDL.LU R227, [R1+0x74] ;  /* 0x0000740001e37983 */ /* 0x000ea80000300800 */
        /* <DEDUP_REMOVED lines=50> */
[----:B------:R-:W-:Y:S02]  /*226c0*/  LOP3.LUT R233, R233, 0xffffdfff, RZ, 0xc0, !PT ;  /* 0xffffdfffe9e97812 */ /* 0x000fe400078ec0ff */
[----:B------:R-:W-:Y:S04]  /*226d0*/  @P1 LOP3.LUT R231, R231, 0x8, RZ, 0xfc, !PT ;  /* 0x00000008e7e71812 */ /* 0x000fe800078efcff */
[----:B------:R-:W-:Y:S01]  /*226e0*/  LOP3.LUT R231, R231, 0xfffff7ff, RZ, 0xc0, !PT ;  /* 0xfffff7ffe7e77812 */ /* 0x000fe200078ec0ff */
[----:B-1----:R-:W-:Y:S03]  /*226f0*/  FFMA.FTZ R25, R2, -UR35, R226 ;  /* 0x8000002302197c23 */ /* 0x002fe600080100e2 */
[----:B------:R-:W-:Y:S01]  /*22700*/  @P0 LOP3.LUT R231, R231, 0x800, RZ, 0xfc, !PT ;  /* 0x00000800e7e70812 */ /* 0x000fe200078efcff */
[----:B------:R-:W-:Y:S01]  /*22710*/  IMAD.IADD R2, R241, 0x1, -R12 ;  /* 0x00000001f1027824 */ /* 0x000fe200078e0a0c */
[C---:B------:R-:W-:Y:S02]  /*22720*/  ISETP.GE.AND P0, PT, R4.reuse, R240, PT ;  /* 0x000000f00400720c */ /* 0x040fe40003f06270 */
[----:B------:R-:W-:Y:S02]  /*22730*/  LOP3.LUT R231, R231, 0xfffffffd, RZ, 0xc0, !PT ;  /* 0xfffffffde7e77812 */ /* 0x000fe400078ec0ff */
[----:B------:R-:W-:Y:S02]  /*22740*/  IABS R2, R2 ;  /* 0x0000000200027213 */ /* 0x000fe40000000000 */
[----:B------:R-:W-:Y:S04]  /*22750*/  ISETP.GE.OR P0, PT, R4, R245, !P0 ;  /* 0x000000f50400720c */ /* 0x000fe80004706670 */
[----:B------:R-:W2:Y:S02]  /*22760*/  I2F R2, R2 ;  /* 0x0000000200027306 */ /* 0x000ea40000201400 */
[----:B--2---:R-:W-:Y:S02]  /*22770*/  FFMA.FTZ R23, R2, -UR35, R227 ;  /* 0x8000002302177c23 */ /* 0x004fe400080100e3 */
[----:B------:R-:W-:Y:S02]  /*22780*/  IMAD.MOV.U32 R227, RZ, RZ, R228 ;  /* 0x000000ffffe37224 */ /* 0x000fe400078e00e4 */
[----:B------:R-:W2:Y:S01]  /*22790*/  LDL.LU R228, [R1+0x7c] ;  /* 0x00007c0001e47983 */ /* 0x000ea20000300800 */
        /* <DEDUP_REMOVED lines=19> */
[C---:B------:R-:W-:Y:S02]  /*228d0*/  LOP3.LUT P5, RZ, R232.reuse, 0x2000, RZ, 0xc0, !PT ;  /* 0x00002000e8ff7812 */ /* 0x040fe400078ac0ff */
[----:B------:R-:W-:Y:S02]  /*228e0*/  @P1 LOP3.LUT R231, R231, 0x2, RZ, 0xfc, !PT ;  /* 0x00000002e7e71812 */ /* 0x000fe400078efcff */
[C---:B------:R-:W-:Y:S02]  /*228f0*/  LOP3.LUT P2, RZ, R232.reuse, 0x40000, RZ, 0xc0, !PT ;  /* 0x00040000e8ff7812 */ /* 0x040fe4000784c0ff */
[----:B------:R-:W-:Y:S02]  /*22900*/  LOP3.LUT R231, R231, 0xfffffdff, RZ, 0xc0, !PT ;  /* 0xfffffdffe7e77812 */ /* 0x000fe400078ec0ff */
[----:B------:R-:W-:Y:S01]  /*22910*/  LOP3.LUT P3, RZ, R232, 0x10000, RZ, 0xc0, !PT ;  /* 0x00010000e8ff7812 */ /* 0x000fe2000786c0ff */
[----:B-1----:R-:W-:Y:S01]  /*22920*/  FFMA.FTZ R24, R2, -UR35, R227 ;  /* 0x8000002302187c23 */ /* 0x002fe200080100e3 */
[----:B------:R-:W-:Y:S01]  /*22930*/  @P0 LOP3.LUT R231, R231, 0x200, RZ, 0xfc, !PT ;  /* 0x00000200e7e70812 */ /* 0x000fe200078efcff */
[----:B------:R-:W-:Y:S01]  /*22940*/  IMAD.IADD R2, R241, 0x1, -R11 ;  /* 0x00000001f1027824 */ /* 0x000fe200078e0a0b */
[C---:B------:R-:W-:Y:S01]  /*22950*/  ISETP.GE.AND P0, PT, R3.reuse, R240, PT ;  /* 0x000000f00300720c */ /* 0x040fe20003f06270 */
[----:B------:R-:W-:Y:S01]  /*22960*/  IMAD.MOV.U32 R227, RZ, RZ, R205 ;  /* 0x000000ffffe37224 */ /* 0x000fe200078e00cd */
[----:B------:R-:W-:Y:S02]  /*22970*/  LOP3.LUT R232, R232, 0xdfffffff, RZ, 0xc0, !PT ;  /* 0xdfffffffe8e87812 */ /* 0x000fe400078ec0ff */
[----:B------:R-:W-:Y:S02]  /*22980*/  IABS R2, R2 ;  /* 0x0000000200027213 */ /* 0x000fe40000000000 */
[----:B------:R-:W-:Y:S02]  /*22990*/  ISETP.GE.OR P0, PT, R3, R245, !P0 ;  /* 0x000000f50300720c */ /* 0x000fe40004706670 */
[----:B------:R-:W-:Y:S02]  /*229a0*/  FSEL R46, R247, -INF , !P5 ;  /* 0xff800000f72e7808 */ /* 0x000fe40006800000 */
[----:B------:R-:W2:Y:S01]  /*229b0*/  I2F R2, R2 ;  /* 0x0000000200027306 */ /* 0x000ea20000201400 */
[----:B------:R-:W-:Y:S02]  /*229c0*/  FSEL R32, R249, -INF , !P2 ;  /* 0xff800000f9207808 */ /* 0x000fe40005000000 */
[----:B------:R-:W-:Y:S01]  /*229d0*/  FSEL R47, R203, -INF , !P3 ;  /* 0xff800000cb2f7808 */ /* 0x000fe20005800000 */
[----:B--2---:R-:W-:Y:S02]  /*229e0*/  FFMA.FTZ R22, R2, -UR35, R228 ;  /* 0x8000002302167c23 */ /* 0x004fe400080100e4 */
[----:B------:R-:W-:Y:S02]  /*229f0*/  IMAD.IADD R2, R235, 0x1, -R4 ;  /* 0x00000001eb027824 */ /* 0x000fe400078e0a04 */
[----:B------:R-:W-:Y:S03]  /*22a00*/  IMAD.MOV.U32 R228, RZ, RZ, R210 ;  /* 0x000000ffffe47224 */ /* 0x000fe600078e00d2 */
[----:B------:R-:W-:Y:S06]  /*22a10*/  IABS R2, R2 ;  /* 0x0000000200027213 */ /* 0x000fec0000000000 */
[----:B------:R-:W1:Y:S02]  /*22a20*/  I2F R2, R2 ;  /* 0x0000000200027306 */ /* 0x000e640000201400 */
[----:B-1----:R-:W-:Y:S02]  /*22a30*/  FFMA.FTZ R14, R2, -UR35, R230 ;  /* 0x80000023020e7c23 */ /* 0x002fe400080100e6 */
[----:B------:R-:W-:Y:S02]  /*22a40*/  IMAD.MOV.U32 R230, RZ, RZ, R246 ;  /* 0x000000ffffe67224 */ /* 0x000fe400078e00f6 */
[----:B------:R-:W2:Y:S01]  /*22a50*/  LDL.LU R246, [R1+0x80] ;  /* 0x0000800001f67983 */ /* 0x000ea20000300800 */
[----:B------:R-:W-:Y:S03]  /*22a60*/  IMAD.IADD R2, R236, 0x1, -R3 ;  /* 0x00000001ec027824 */ /* 0x000fe600078e0a03 */
[----:B------:R-:W-:Y:S02]  /*22a70*/  STL [R1+0x138], R236 ;  /* 0x000138ec01007387 */ /* 0x000fe40000100800 */
[----:B------:R-:W-:Y:S02]  /*22a80*/  IABS R2, R2 ;  /* 0x0000000200027213 */ /* 0x000fe40000000000 */
[----:B------:R-:W-:Y:S04]  /*22a90*/  STL [R1+0x13c], R240 ;  /* 0x00013cf001007387 */ /* 0x000fe80000100800 */
[----:B------:R-:W1:Y:S01]  /*22aa0*/  I2F R2, R2 ;  /* 0x0000000200027306 */ /* 0x000e620000201400 */
[----:B------:R-:W-:Y:S01]  /*22ab0*/  STL [R1+0x140], R245 ;  /* 0x000140f501007387 */ /* 0x000fe20000100800 */
[----:B-1----:R-:W-:Y:S02]  /*22ac0*/  FFMA.FTZ R2, R2, -UR35, R229 ;  /* 0x8000002302027c23 */ /* 0x002fe400080100e5 */
[----:B------:R-:W-:Y:S03]  /*22ad0*/  IMAD.MOV.U32 R229, RZ, RZ, R209 ;  /* 0x000000ffffe57224 */ /* 0x000fe600078e00d1 */
        /* <DEDUP_REMOVED lines=11> */
[----:B------:R-:W-:Y:S02]  /*22b90*/  LOP3.LUT P1, RZ, R231, 0x8000000, RZ, 0xc0, !PT ;  /* 0x08000000e7ff7812 */ /* 0x000fe4000782c0ff */
[----:B------:R-:W-:Y:S04]  /*22ba0*/  LOP3.LUT R232, R232, 0xfdffffff, RZ, 0xc0, !PT ;  /* 0xfdffffffe8e87812 */ /* 0x000fe800078ec0ff */
[----:B------:R-:W-:Y:S04]  /*22bb0*/  @P6 LOP3.LUT R232, R232, 0x2000000, RZ, 0xfc, !PT ;  /* 0x02000000e8e86812 */ /* 0x000fe800078efcff */
[----:B------:R-:W-:Y:S01]  /*22bc0*/  LOP3.LUT R232, R232, 0xfbffffff, RZ, 0xc0, !PT ;  /* 0xfbffffffe8e87812 */ /* 0x000fe200078ec0ff */
[----:B-1----:R-:W-:Y:S02]  /*22bd0*/  FFMA.FTZ R20, R2, -UR35, R230 ;  /* 0x8000002302147c23 */ /* 0x002fe400080100e6 */
[----:B------:R-:W-:Y:S01]  /*22be0*/  @P1 LOP3.LUT R233, R233, 0x2000, RZ, 0xfc, !PT ;  /* 0x00002000e9e91812 */ /* 0x000fe200078efcff */
[----:B------:R-:W-:Y:S01]  /*22bf0*/  IMAD.IADD R2, R241, 0x1, -R13 ;  /* 0x00000001f1027824 */ /* 0x000fe200078e0a0d */
[----:B------:R-:W-:Y:S01]  /*22c00*/  @P4 LOP3.LUT R232, R232, 0x4000000, RZ, 0xfc, !PT ;  /* 0x04000000e8e84812 */ /* 0x000fe200078efcff */
[----:B------:R-:W-:Y:S01]  /*22c10*/  IMAD.MOV.U32 R230, RZ, RZ, R207 ;  /* 0x000000ffffe67224 */ /* 0x000fe200078e00cf */
[----:B------:R-:W-:Y:S02]  /*22c20*/  LOP3.LUT R233, R233, 0xfffffbff, RZ, 0xc0, !PT ;  /* 0xfffffbffe9e97812 */ /* 0x000fe400078ec0ff */
[----:B------:R-:W-:Y:S02]  /*22c30*/  IABS R2, R2 ;  /* 0x0000000200027213 */ /* 0x000fe40000000000 */
[C---:B------:R-:W-:Y:S02]  /*22c40*/  LOP3.LUT P5, RZ, R232.reuse, 0x100, RZ, 0xc0, !PT ;  /* 0x00000100e8ff7812 */ /* 0x040fe400078ac0ff */
[----:B------:R-:W-:Y:S02]  /*22c50*/  LOP3.LUT P4, RZ, R231, 0x1, RZ, 0xc0, !PT ;  /* 0x00000001e7ff7812 */ /* 0x000fe4000788c0ff */
[----:B------:R-:W2:Y:S01]  /*22c60*/  I2F R2, R2 ;  /* 0x0000000200027306 */ /* 0x000ea20000201400 */
[C---:B------:R-:W-:Y:S02]  /*22c70*/  LOP3.LUT P2, RZ, R232.reuse, 0x4, RZ, 0xc0, !PT ;  /* 0x00000004e8ff7812 */ /* 0x040fe4000784c0ff */
[C---:B------:R-:W-:Y:S02]  /*22c80*/  LOP3.LUT P6, RZ, R232.reuse, 0x400, RZ, 0xc0, !PT ;  /* 0x00000400e8ff7812 */ /* 0x040fe400078cc0ff */
[----:B------:R-:W-:Y:S02]  /*22c90*/  FSEL R43, R33, -INF , !P2 ;  /* 0xff800000212b7808 */ /* 0x000fe40005000000 */
[C---:B------:R-:W-:Y:S02]  /*22ca0*/  LOP3.LUT P2, RZ, R232.reuse, 0x2, RZ, 0xc0, !PT ;  /* 0x00000002e8ff7812 */ /* 0x040fe4000784c0ff */
[----:B------:R-:W-:Y:S02]  /*22cb0*/  LOP3.LUT P3, RZ, R232, 0x40, RZ, 0xc0, !PT ;  /* 0x00000040e8ff7812 */ /* 0x000fe4000786c0ff */
[----:B------:R-:W-:Y:S02]  /*22cc0*/  LOP3.LUT P1, RZ, R231, 0x80000000, RZ, 0xc0, !PT ;  /* 0x80000000e7ff7812 */ /* 0x000fe4000782c0ff */
[----:B------:R-:W-:Y:S02]  /*22cd0*/  FSEL R45, R34, -INF , !P6 ;  /* 0xff800000222d7808 */ /* 0x000fe40007000000 */
[----:B------:R-:W-:Y:S02]  /*22ce0*/  FSEL R44, R35, -INF , !P3 ;  /* 0xff800000232c7808 */ /* 0x000fe40005800000 */
[C---:B------:R-:W-:Y:S02]  /*22cf0*/  LOP3.LUT P3, RZ, R232.reuse, 0x100000, RZ, 0xc0, !PT ;  /* 0x00100000e8ff7812 */ /* 0x040fe4000786c0ff */
[----:B------:R-:W-:Y:S02]  /*22d00*/  LOP3.LUT P6, RZ, R232, 0x20, RZ, 0xc0, !PT ;  /* 0x00000020e8ff7812 */ /* 0x000fe400078cc0ff */
[----:B------:R-:W-:Y:S02]  /*22d10*/  FSEL R42, R42, -INF , !P1 ;  /* 0xff8000002a2a7808 */ /* 0x000fe40004800000 */
[----:B------:R-:W-:Y:S02]  /*22d20*/  FSEL R67, R67, -INF , !P3 ;  /* 0xff80000043437808 */ /* 0x000fe40005800000 */
[----:B------:R-:W-:Y:S02]  /*22d30*/  FSEL R106, R106, -INF , !P6 ;  /* 0xff8000006a6a7808 */ /* 0x000fe40007000000 */
[----:B------:R-:W-:Y:S04]  /*22d40*/  LOP3.LUT P6, RZ, R231, 0x40000, RZ, 0xc0, !PT ;  /* 0x00040000e7ff7812 */ /* 0x000fe800078cc0ff */
[----:B------:R-:W-:Y:S02]  /*22d50*/  FSEL R247, R49, -INF , !P6 ;  /* 0xff80000031f77808 */ /* 0x000fe40007000000 */
[----:B------:R-:W-:Y:S04]  /*22d60*/  LOP3.LUT P6, RZ, R231, 0x800000, RZ, 0xc0, !PT ;  /* 0x00800000e7ff7812 */ /* 0x000fe800078cc0ff */
[----:B------:R-:W-:Y:S01]  /*22d70*/  FSEL R75, R75, -INF , !P6 ;  /* 0xff8000004b4b7808 */ /* 0x000fe20007000000 */
[----:B--2---:R-:W-:Y:S02]  /*22d80*/  FFMA.FTZ R19, R2, -UR35, R246 ;  /* 0x8000002302137c23 */ /* 0x004fe400080100f6 */
[C---:B------:R-:W-:Y:S02]  /*22d90*/  IMAD.IADD R2, R235.reuse, 0x1, -R3 ;  /* 0x00000001eb027824 */ /* 0x040fe400078e0a03 */
[----:B------:R-:W-:Y:S03]  /*22da0*/  IMAD.MOV.U32 R246, RZ, RZ, R208 ;  /* 0x000000fffff67224 */ /* 0x000fe600078e00d0 */
[----:B------:R-:W-:Y:S06]  /*22db0*/  IABS R2, R2 ;  /* 0x0000000200027213 */ /* 0x000fec0000000000 */
[----:B------:R-:W1:Y:S02]  /*22dc0*/  I2F R2, R2 ;  /* 0x0000000200027306 */ /* 0x000e640000201400 */
[----:B-1----:R-:W-:Y:S01]  /*22dd0*/  FFMA.FTZ R12, R2, -UR35, R211 ;  /* 0x80000023020c7c23 */ /* 0x002fe200080100d3 */
[C---:B------:R-:W-:Y:S02]  /*22de0*/  IADD3 R2, R0.reuse, 0x78, RZ ;  /* 0x0000007800027810 */ /* 0x040fe40007ffe0ff */
[----:B------:R-:W-:Y:S02]  /*22df0*/  IADD3 R0, R0, 0x79, RZ ;  /* 0x0000007900007810 */ /* 0x000fe40007ffe0ff */
[----:B------:R-:W-:Y:S01]  /*22e00*/  ISETP.GE.AND P0, PT, R2, R240, PT ;  /* 0x000000f00200720c */ /* 0x000fe20003f06270 */
[----:B------:R-:W-:Y:S03]  /*22e10*/  IMAD.IADD R8, R236, 0x1, -R2 ;  /* 0x00000001ec087824 */ /* 0x000fe600078e0a02 */
[-C--:B------:R-:W-:Y:S02]  /*22e20*/  ISETP.GE.OR P0, PT, R2, R245.reuse, !P0 ;  /* 0x000000f50200720c */ /* 0x080fe40004706670 */
[----:B------:R-:W-:Y:S06]  /*22e30*/  IABS R8, R8 ;  /* 0x0000000800087213 */ /* 0x000fec0000000000 */
[----:B------:R-:W1:Y:S02]  /*22e40*/  I2F R8, R8 ;  /* 0x0000000800087306 */ /* 0x000e640000201400 */
[----:B-1----:R-:W-:Y:S05]  /*22e50*/  FFMA.FTZ R8, R8, -UR35, R128 ;  /* 0x8000002308087c23 */ /* 0x002fea0008010080 */
[----:B------:R-:W-:Y:S01]  /*22e60*/  FSEL R66, R8, -INF , !P0 ;  /* 0xff80000008427808 */ /* 0x000fe20004000000 */
[C---:B------:R-:W-:Y:S01]  /*22e70*/  IMAD.IADD R8, R235.reuse, 0x1, -R2 ;  /* 0x00000001eb087824 */ /* 0x040fe200078e0a02 */
[C---:B------:R-:W-:Y:S04]  /*22e80*/  ISETP.GE.AND P0, PT, R0.reuse, R240, PT ;  /* 0x000000f00000720c */ /* 0x040fe80003f06270 */
[----:B------:R-:W-:Y:S02]  /*22e90*/  IABS R8, R8 ;  /* 0x0000000800087213 */ /* 0x000fe40000000000 */
[----:B------:R-:W-:Y:S04]  /*22ea0*/  ISETP.GE.OR P0, PT, R0, R245, !P0 ;  /* 0x000000f50000720c */ /* 0x000fe80004706670 */
[----:B------:R-:W1:Y:S02]  /*22eb0*/  I2F R8, R8 ;  /* 0x0000000800087306 */ /* 0x000e640000201400 */
[----:B-1----:R-:W-:Y:S02]  /*22ec0*/  FFMA.FTZ R11, R8, -UR35, R110 ;  /* 0x80000023080b7c23 */ /* 0x002fe4000801006e */
[--C-:B------:R-:W-:Y:S05]  /*22ed0*/  IMAD.IADD R8, R236, 0x1, -R0.reuse ;  /* 0x00000001ec087824 */ /* 0x100fea00078e0a00 */
[----:B------:R-:W-:Y:S06]  /*22ee0*/  IABS R8, R8 ;  /* 0x0000000800087213 */ /* 0x000fec0000000000 */
[----:B------:R-:W1:Y:S02]  /*22ef0*/  I2F R8, R8 ;  /* 0x0000000800087306 */ /* 0x000e640000201400 */
[----:B-1----:R-:W-:Y:S05]  /*22f00*/  FFMA.FTZ R8, R8, -UR35, R121 ;  /* 0x8000002308087c23 */ /* 0x002fea0008010079 */
[----:B------:R-:W-:Y:S01]  /*22f10*/  FSEL R48, R8, -INF , !P0 ;  /* 0xff80000008307808 */ /* 0x000fe20004000000 */
[----:B------:R-:W-:Y:S01]  /*22f20*/  IMAD.IADD R8, R235, 0x1, -R0 ;  /* 0x00000001eb087824 */ /* 0x000fe200078e0a00 */
[----:B------:R-:W-:Y:S04]  /*22f30*/  LOP3.LUT P0, RZ, R231, 0x8000, RZ, 0xc0, !PT ;  /* 0x00008000e7ff7812 */ /* 0x000fe8000780c0ff */
[----:B------:R-:W-:Y:S06]  /*22f40*/  IABS R8, R8 ;  /* 0x0000000800087213 */ /* 0x000fec0000000000 */
[----:B------:R-:W1:Y:S03]  /*22f50*/  I2F R8, R8 ;  /* 0x0000000800087306 */ /* 0x000e660000201400 */
[----:B------:R-:W-:Y:S02]  /*22f60*/  @P0 LOP3.LUT R233, R233, 0x400, RZ, 0xfc, !PT ;  /* 0x00000400e9e90812 */ /* 0x000fe400078efcff */
[----:B------:R-:W-:Y:S02]  /*22f70*/  LOP3.LUT P0, RZ, R232, 0x800000, RZ, 0xc0, !PT ;  /* 0x00800000e8ff7812 */ /* 0x000fe4000780c0ff */
        /* <DEDUP_REMOVED lines=29> */
[----:B------:R-:W-:Y:S02]  /*23150*/  LOP3.LUT R233, R233, 0xfffffffb, RZ, 0xc0, !PT ;  /* 0xfffffffbe9e97812 */ /* 0x000fe400078ec0ff */
[----:B------:R-:W-:Y:S02]  /*23160*/  FSEL R34, R107, -INF , !P4 ;  /* 0xff8000006b227808 */ /* 0x000fe40006000000 */
[----:B------:R-:W-:Y:S02]  /*23170*/  @P5 LOP3.LUT R233, R233, 0x4, RZ, 0xfc, !PT ;  /* 0x00000004e9e95812 */ /* 0x000fe400078efcff */
[C---:B------:R-:W-:Y:S02]  /*23180*/  LOP3.LUT P5, RZ, R232.reuse, 0x400000, RZ, 0xc0, !PT ;  /* 0x00400000e8ff7812 */ /* 0x040fe400078ac0ff */
[----:B------:R-:W-:Y:S01]  /*23190*/  LOP3.LUT P0, RZ, R233, 0x1000, RZ, 0xc0, !PT ;  /* 0x00001000e9ff7812 */ /* 0x000fe2000780c0ff */
[----:B------:R-:W-:Y:S01]  /*231a0*/  STL [R1+0x144], R233 ;  /* 0x000144e901007387 */ /* 0x000fe20000100800 */
[----:B------:R-:W-:Y:S02]  /*231b0*/  LOP3.LUT R232, R232, 0x7fffffff, RZ, 0xc0, !PT ;  /* 0x7fffffffe8e87812 */ /* 0x000fe400078ec0ff */
[----:B------:R-:W-:Y:S02]  /*231c0*/  FSEL R51, R51, -INF , !P0 ;  /* 0xff80000033337808 */ /* 0x000fe40004000000 */
[C---:B------:R-:W-:Y:S02]  /*231d0*/  LOP3.LUT P0, RZ, R233.reuse, 0x800, RZ, 0xc0, !PT ;  /* 0x00000800e9ff7812 */ /* 0x040fe4000780c0ff */
[C---:B------:R-:W-:Y:S02]  /*231e0*/  LOP3.LUT P1, RZ, R233.reuse, 0x2000, RZ, 0xc0, !PT ;  /* 0x00002000e9ff7812 */ /* 0x040fe4000782c0ff */
        /* <DEDUP_REMOVED lines=9> */
[C---:B------:R-:W-:Y:S02]  /*23280*/  LOP3.LUT P4, RZ, R233.reuse, 0x200, RZ, 0xc0, !PT ;  /* 0x00000200e9ff7812 */ /* 0x040fe4000788c0ff */
        /* <DEDUP_REMOVED lines=18> */
[C---:B------:R-:W-:Y:S02]  /*233b0*/  LOP3.LUT P4, RZ, R233.reuse, 0x10, RZ, 0xc0, !PT ;  /* 0x00000010e9ff7812 */ /* 0x040fe4000788c0ff */
[C---:B------:R-:W-:Y:S02]  /*233c0*/  LOP3.LUT P3, RZ, R233.reuse, 0x1, RZ, 0xc0, !PT ;  /* 0x00000001e9ff7812 */ /* 0x040fe4000786c0ff */
[----:B------:R-:W-:Y:S02]  /*233d0*/  FSEL R118, R118, -INF , !P4 ;  /* 0xff80000076767808 */ /* 0x000fe40006000000 */
[----:B------:R-:W-:Y:S02]  /*233e0*/  LOP3.LUT P4, RZ, R233, 0x8, RZ, 0xc0, !PT ;  /* 0x00000008e9ff7812 */ /* 0x000fe4000788c0ff */
[----:B------:R-:W-:Y:S02]  /*233f0*/  FSEL R62, R62, -INF , !P3 ;  /* 0xff8000003e3e7808 */ /* 0x000fe40005800000 */
[----:B------:R-:W-:Y:S02]  /*23400*/  FSEL R55, R55, -INF , !P4 ;  /* 0xff80000037377808 */ /* 0x000fe40006000000 */
[C---:B------:R-:W-:Y:S02]  /*23410*/  LOP3.LUT P4, RZ, R232.reuse, 0x80, RZ, 0xc0, !PT ;  /* 0x00000080e8ff7812 */ /* 0x040fe4000788c0ff */
[----:B------:R-:W-:Y:S02]  /*23420*/  FSEL R119, R119, -INF , !P1 ;  /* 0xff80000077777808 */ /* 0x000fe40004800000 */
[C---:B------:R-:W-:Y:S02]  /*23430*/  LOP3.LUT P1, RZ, R232.reuse, 0x20000000, RZ, 0xc0, !PT ;  /* 0x20000000e8ff7812 */ /* 0x040fe4000782c0ff */
        /* <DEDUP_REMOVED lines=9> */
[-C--:B------:R-:W-:Y:S02]  /*234d0*/  ISETP.GE.AND P0, PT, R13, R239.reuse, PT ;  /* 0x000000ef0d00720c */ /* 0x080fe40003f06270 */
[----:B------:R-:W-:Y:S02]  /*234e0*/  FSEL R117, R117, -INF , !P5 ;  /* 0xff80000075757808 */ /* 0x000fe40006800000 */
[-C--:B------:R-:W-:Y:S02]  /*234f0*/  ISETP.GE.OR P0, PT, R13, R244.reuse, !P0 ;  /* 0x000000f40d00720c */ /* 0x080fe40004706670 */
[----:B------:R-:W-:Y:S02]  /*23500*/  LOP3.LUT P5, RZ, R233, 0x2, RZ, 0xc0, !PT ;  /* 0x00000002e9ff7812 */ /* 0x000fe400078ac0ff */
[----:B------:R-:W-:Y:S02]  /*23510*/  FSEL R63, R63, -INF , !P0 ;  /* 0xff8000003f3f7808 */ /* 0x000fe40004000000 */
[----:B------:R-:W-:Y:S02]  /*23520*/  LOP3.LUT P0, RZ, R231, 0x1000000, RZ, 0xc0, !PT ;  /* 0x01000000e7ff7812 */ /* 0x000fe4000780c0ff */
[----:B------:R-:W-:Y:S02]  /*23530*/  FSEL R54, R54, -INF , !P5 ;  /* 0xff80000036367808 */ /* 0x000fe40006800000 */
[----:B------:R-:W-:Y:S02]  /*23540*/  FSEL R250, R59, -INF , !P0 ;  /* 0xff8000003bfa7808 */ /* 0x000fe40004000000 */
[CC--:B------:R-:W-:Y:S02]  /*23550*/  ISETP.GE.AND P0, PT, R10.reuse, R239.reuse, PT ;  /* 0x000000ef0a00720c */ /* 0x0c0fe40003f06270 */
[----:B------:R-:W-:Y:S02]  /*23560*/  LOP3.LUT P5, RZ, R231, 0x200000, RZ, 0xc0, !PT ;  /* 0x00200000e7ff7812 */ /* 0x000fe400078ac0ff */
[-C--:B------:R-:W-:Y:S02]  /*23570*/  ISETP.GE.OR P0, PT, R10, R244.reuse, !P0 ;  /* 0x000000f40a00720c */ /* 0x080fe40004706670 */
[----:B------:R-:W-:Y:S02]  /*23580*/  FSEL R249, R53, -INF , !P5 ;  /* 0xff80000035f97808 */ /* 0x000fe40006800000 */
[----:B------:R-:W-:Y:S02]  /*23590*/  FSEL R59, R36, -INF , !P0 ;  /* 0xff800000243b7808 */ /* 0x000fe40004000000 */
[CC--:B------:R-:W-:Y:S02]  /*235a0*/  ISETP.GE.AND P0, PT, R9.reuse, R239.reuse, PT ;  /* 0x000000ef0900720c */ /* 0x0c0fe40003f06270 */
[----:B------:R-:W-:Y:S02]  /*235b0*/  LOP3.LUT P2, RZ, R232, 0x8, RZ, 0xc0, !PT ;  /* 0x00000008e8ff7812 */ /* 0x000fe4000784c0ff */
[-C--:B------:R-:W-:Y:S02]  /*235c0*/  ISETP.GE.OR P0, PT, R9, R244.reuse, !P0 ;  /* 0x000000f40900720c */ /* 0x080fe40004706670 */
[----:B------:R-:W-:Y:S02]  /*235d0*/  FSEL R218, R90, -INF , !P2 ;  /* 0xff8000005ada7808 */ /* 0x000fe40005000000 */
[----:B------:R-:W-:Y:S02]  /*235e0*/  FSEL R53, R30, -INF , !P0 ;  /* 0xff8000001e357808 */ /* 0x000fe40004000000 */
[C---:B------:R-:W-:Y:S02]  /*235f0*/  LOP3.LUT P0, RZ, R232.reuse, 0x10, RZ, 0xc0, !PT ;  /* 0x00000010e8ff7812 */ /* 0x040fe4000780c0ff */
[----:B------:R-:W-:Y:S02]  /*23600*/  LOP3.LUT P2, RZ, R232, 0x8000000, RZ, 0xc0, !PT ;  /* 0x08000000e8ff7812 */ /* 0x000fe4000784c0ff */
[----:B------:R-:W-:Y:S02]  /*23610*/  FSEL R91, R91, -INF , !P0 ;  /* 0xff8000005b5b7808 */ /* 0x000fe40004000000 */
[-C--:B------:R-:W-:Y:S02]  /*23620*/  ISETP.GE.AND P0, PT, R7, R239.reuse, PT ;  /* 0x000000ef0700720c */ /* 0x080fe40003f06270 */
[----:B------:R-:W-:Y:S01]  /*23630*/  FSEL R210, R39, -INF , !P2 ;  /* 0xff80000027d27808 */ /* 0x000fe20005000000 */
[----:B------:R-:W-:Y:S01]  /*23640*/  STL [R1+0x18], R91 ;  /* 0x0000185b01007387 */ /* 0x000fe20000100800 */
[-C--:B------:R-:W-:Y:S02]  /*23650*/  ISETP.GE.OR P0, PT, R7, R244.reuse, !P0 ;  /* 0x000000f40700720c */ /* 0x080fe40004706670 */
[----:B------:R-:W-:Y:S01]  /*23660*/  FSEL R60, R60, -INF , !P1 ;  /* 0xff8000003c3c7808 */ /* 0x000fe20004800000 */
[----:B------:R-:W-:Y:S01]  /*23670*/  STL [R1+0x148], R235 ;  /* 0x000148eb01007387 */ /* 0x000fe20000100800 */
[----:B------:R-:W-:Y:S02]  /*23680*/  FSEL R49, R21, -INF , !P0 ;  /* 0xff80000015317808 */ /* 0x000fe40004000000 */
[C---:B------:R-:W-:Y:S01]  /*23690*/  LOP3.LUT P0, RZ, R231.reuse, 0x10000, RZ, 0xc0, !PT ;  /* 0x00010000e7ff7812 */ /* 0x040fe2000780c0ff */
[----:B------:R-:W2:Y:S01]  /*236a0*/  LDL.LU R227, [R1+0x88] ;  /* 0x0000880001e37983 */ /* 0x000ea20000300800 */
[----:B------:R-:W-:Y:S02]  /*236b0*/  LOP3.LUT P1, RZ, R232, 0x1, RZ, 0xc0, !PT ;  /* 0x00000001e8ff7812 */ /* 0x000fe4000782c0ff */
[----:B------:R-:W-:Y:S01]  /*236c0*/  FSEL R211, R40, -INF , !P0 ;  /* 0xff80000028d37808 */ /* 0x000fe20004000000 */
[----:B------:R-:W-:Y:S01]  /*236d0*/  STL [R1+0x14c], R239 ;  /* 0x00014cef01007387 */ /* 0x000fe20000100800 */
[-C--:B------:R-:W-:Y:S02]  /*236e0*/  ISETP.GE.AND P0, PT, R6, R239.reuse, PT ;  /* 0x000000ef0600720c */ /* 0x080fe40003f06270 */
[----:B------:R-:W-:Y:S01]  /*236f0*/  FSEL R212, R88, -INF , !P1 ;  /* 0xff80000058d47808 */ /* 0x000fe20004800000 */
[----:B------:R-:W-:Y:S01]  /*23700*/  STL [R1+0x150], R244 ;  /* 0x000150f401007387 */ /* 0x000fe20000100800 */
[-C--:B------:R-:W-:Y:S02]  /*23710*/  ISETP.GE.OR P0, PT, R6, R244.reuse, !P0 ;  /* 0x000000f40600720c */ /* 0x080fe40004706670 */
[----:B------:R-:W-:Y:S02]  /*23720*/  LOP3.LUT P1, RZ, R231, 0x2, RZ, 0xc0, !PT ;  /* 0x00000002e7ff7812 */ /* 0x000fe4000782c0ff */
[----:B------:R-:W-:Y:S02]  /*23730*/  FSEL R40, R17, -INF , !P0 ;  /* 0xff80000011287808 */ /* 0x000fe40004000000 */
[----:B------:R-:W-:Y:S02]  /*23740*/  ISETP.GE.AND P0, PT, R5, R239, PT ;  /* 0x000000ef0500720c */ /* 0x000fe40003f06270 */
[----:B------:R-:W-:Y:S02]  /*23750*/  LOP3.LUT P2, RZ, R231, 0x20000, RZ, 0xc0, !PT ;  /* 0x00020000e7ff7812 */ /* 0x000fe4000784c0ff */
[-C--:B------:R-:W-:Y:S02]  /*23760*/  ISETP.GE.OR P0, PT, R5, R244.reuse, !P0 ;  /* 0x000000f40500720c */ /* 0x080fe40004706670 */
[----:B------:R-:W-:Y:S02]  /*23770*/  FSEL R203, R71, -INF , !P1 ;  /* 0xff80000047cb7808 */ /* 0x000fe40004800000 */
[----:B------:R-:W-:Y:S02]  /*23780*/  FSEL R39, R15, -INF , !P0 ;  /* 0xff8000000f277808 */ /* 0x000fe40004000000 */
[----:B------:R-:W-:Y:S02]  /*23790*/  LOP3.LUT P0, RZ, R231, 0x400, RZ, 0xc0, !PT ;  /* 0x00000400e7ff7812 */ /* 0x000fe4000780c0ff */
[----:B------:R-:W-:Y:S02]  /*237a0*/  ISETP.GE.AND P1, PT, R13, R237, PT ;  /* 0x000000ed0d00720c */ /* 0x000fe40003f26270 */
[----:B------:R-:W-:Y:S02]  /*237b0*/  FSEL R209, R38, -INF , !P0 ;  /* 0xff80000026d17808 */ /* 0x000fe40004000000 */
[CC--:B------:R-:W-:Y:S02]  /*237c0*/  ISETP.GE.AND P0, PT, R4.reuse, R239.reuse, PT ;  /* 0x000000ef0400720c */ /* 0x0c0fe40003f06270 */
[----:B------:R-:W-:Y:S02]  /*237d0*/  FSEL R123, R123, -INF , !P3 ;  /* 0xff8000007b7b7808 */ /* 0x000fe40005800000 */
[----:B------:R-:W-:Y:S02]  /*237e0*/  ISETP.GE.OR P0, PT, R4, R244, !P0 ;  /* 0x000000f40400720c */ /* 0x000fe40004706670 */
[C---:B------:R-:W-:Y:S02]  /*237f0*/  LOP3.LUT P3, RZ, R231.reuse, 0x40000000, RZ, 0xc0, !PT ;  /* 0x40000000e7ff7812 */ /* 0x040fe4000786c0ff */
[----:B------:R-:W-:Y:S02]  /*23800*/  FSEL R38, R14, -INF , !P0 ;  /* 0xff8000000e267808 */ /* 0x000fe40004000000 */
[----:B------:R-:W-:Y:S02]  /*23810*/  LOP3.LUT P0, RZ, R231, 0x40, RZ, 0xc0, !PT ;  /* 0x00000040e7ff7812 */ /* 0x000fe4000780c0ff */
[----:B------:R-:W-:Y:S02]  /*23820*/  FSEL R70, R70, -INF , !P2 ;  /* 0xff80000046467808 */ /* 0x000fe40005000000 */
[----:B------:R-:W-:Y:S02]  /*23830*/  FSEL R208, R83, -INF , !P0 ;  /* 0xff80000053d07808 */ /* 0x000fe40004000000 */
[----:B------:R-:W-:Y:S01]  /*23840*/  ISETP.GE.AND P0, PT, R3, R239, PT ;  /* 0x000000ef0300720c */ /* 0x000fe20003f06270 */
[----:B------:R-:W-:Y:S01]  /*23850*/  STL [R1+0x44], R70 ;  /* 0x0000444601007387 */ /* 0x000fe20000100800 */
[----:B------:R-:W-:Y:S02]  /*23860*/  ISETP.GE.OR P2, PT, R13, R242, !P1 ;  /* 0x000000f20d00720c */ /* 0x000fe40004f46670 */
[-C--:B------:R-:W-:Y:S02]  /*23870*/  ISETP.GE.OR P0, PT, R3, R244.reuse, !P0 ;  /* 0x000000f40300720c */ /* 0x080fe40004706670 */
[----:B------:R-:W-:Y:S02]  /*23880*/  ISETP.GE.AND P1, PT, R10, R237, PT ;  /* 0x000000ed0a00720c */ /* 0x000fe40003f26270 */
[----:B------:R-:W-:Y:S02]  /*23890*/  FSEL R36, R12, -INF , !P0 ;  /* 0xff8000000c247808 */ /* 0x000fe40004000000 */
[----:B------:R-:W-:Y:S02]  /*238a0*/  LOP3.LUT P0, RZ, R231, 0x2000000, RZ, 0xc0, !PT ;  /* 0x02000000e7ff7812 */ /* 0x000fe4000780c0ff */
[----:B------:R-:W-:Y:S02]  /*238b0*/  FSEL R87, R87, -INF , !P3 ;  /* 0xff80000057577808 */ /* 0x000fe40005800000 */
[----:B------:R-:W-:Y:S02]  /*238c0*/  FSEL R112, R81, -INF , !P0 ;  /* 0xff80000051707808 */ /* 0x000fe40004000000 */
[CC--:B------:R-:W-:Y:S02]  /*238d0*/  ISETP.GE.AND P0, PT, R2.reuse, R239.reuse, PT ;  /* 0x000000ef0200720c */ /* 0x0c0fe40003f06270 */
[----:B------:R-:W-:Y:S02]  /*238e0*/  LOP3.LUT P3, RZ, R231, 0x2000, RZ, 0xc0, !PT ;  /* 0x00002000e7ff7812 */ /* 0x000fe4000786c0ff */
[----:B------:R-:W-:Y:S02]  /*238f0*/  ISETP.GE.OR P0, PT, R2, R244, !P0 ;  /* 0x000000f40200720c */ /* 0x000fe40004706670 */
[----:B------:R-:W-:Y:S02]  /*23900*/  FSEL R217, R31, -INF , !P3 ;  /* 0xff8000001fd97808 */ /* 0x000fe40005800000 */
[----:B------:R-:W-:Y:S01]  /*23910*/  FSEL R30, R11, -INF , !P0 ;  /* 0xff8000000b1e7808 */ /* 0x000fe20004000000 */
[----:B------:R-:W-:Y:S01]  /*23920*/  IMAD.IADD R11, R234, 0x1, -R4 ;  /* 0x00000001ea0b7824 */ /* 0x000fe200078e0a04 */
[C---:B------:R-:W-:Y:S02]  /*23930*/  LOP3.LUT P0, RZ, R231.reuse, 0x8, RZ, 0xc0, !PT ;  /* 0x00000008e7ff7812 */ /* 0x040fe4000780c0ff */
[----:B------:R-:W-:Y:S02]  /*23940*/  ISETP.GE.OR P3, PT, R10, R242, !P1 ;  /* 0x000000f20a00720c */ /* 0x000fe40004f66670 */
[----:B------:R-:W-:Y:S02]  /*23950*/  FSEL R205, R72, -INF , !P0 ;  /* 0xff80000048cd7808 */ /* 0x000fe40004000000 */
[C---:B------:R-:W-:Y:S02]  /*23960*/  ISETP.GE.AND P0, PT, R0.reuse, R239, PT ;  /* 0x000000ef0000720c */ /* 0x040fe40003f06270 */
[----:B------:R-:W-:Y:S02]  /*23970*/  LOP3.LUT P5, RZ, R231, 0x10, RZ, 0xc0, !PT ;  /* 0x00000010e7ff7812 */ /* 0x000fe400078ac0ff */
[----:B------:R-:W-:Y:S02]  /*23980*/  ISETP.GE.OR P0, PT, R0, R244, !P0 ;  /* 0x000000f40000720c */ /* 0x000fe40004706670 */
[----:B------:R-:W-:Y:S01]  /*23990*/  FSEL R207, R79, -INF , !P5 ;  /* 0xff8000004fcf7808 */ /* 0x000fe20006800000 */
[----:B------:R-:W-:Y:S01]  /*239a0*/  IMAD.MOV.U32 R79, RZ, RZ, R87 ;  /* 0x000000ffff4f7224 */ /* 0x000fe200078e0057 */
[----:B------:R-:W-:Y:S01]  /*239b0*/  FSEL R21, R8, -INF , !P0 ;  /* 0xff80000008157808 */ /* 0x000fe20004000000 */
[----:B------:R-:W-:Y:S01]  /*239c0*/  IMAD.IADD R8, R234, 0x1, -R5 ;  /* 0x00000001ea087824 */ /* 0x000fe200078e0a05 */
[C---:B------:R-:W-:Y:S02]  /*239d0*/  LOP3.LUT P0, RZ, R231.reuse, 0x100000, RZ, 0xc0, !PT ;  /* 0x00100000e7ff7812 */ /* 0x040fe4000780c0ff */
[----:B------:R-:W-:Y:S02]  /*239e0*/  LOP3.LUT P5, RZ, R231, 0x1000, RZ, 0xc0, !PT ;  /* 0x00001000e7ff7812 */ /* 0x000fe400078ac0ff */
[----:B------:R-:W-:Y:S02]  /*239f0*/  FSEL R81, R73, -INF , !P0 ;  /* 0xff80000049517808 */ /* 0x000fe40004000000 */
[C---:B------:R-:W-:Y:S02]  /*23a00*/  ISETP.GE.AND P0, PT, R13.reuse, R238, PT ;  /* 0x000000ee0d00720c */ /* 0x040fe40003f06270 */
[----:B------:R-:W-:Y:S02]  /*23a10*/  IABS R8, R8 ;  /* 0x0000000800087213 */ /* 0x000fe40000000000 */
[-C--:B------:R-:W-:Y:S02]  /*23a20*/  ISETP.GE.OR P0, PT, R13, R243.reuse, !P0 ;  /* 0x000000f30d00720c */ /* 0x080fe40004706670 */
[----:B------:R-:W-:Y:S02]  /*23a30*/  FSEL R72, R27, -INF , !P5 ;  /* 0xff8000001b487808 */ /* 0x000fe40006800000 */
[----:B------:R-:W1:Y:S01]  /*23a40*/  I2F R8, R8 ;  /* 0x0000000800087306 */ /* 0x000e620000201400 */
[----:B------:R-:W-:Y:S02]  /*23a50*/  FSEL R201, R29, -INF , !P0 ;  /* 0xff8000001dc97808 */ /* 0x000fe40004000000 */
[----:B------:R-:W-:Y:S01]  /*23a60*/  ISETP.GE.AND P0, PT, R10, R238, PT ;  /* 0x000000ee0a00720c */ /* 0x000fe20003f06270 */
[----:B------:R-:W-:Y:S01]  /*23a70*/  STL [R1+0x3c], R72 ;  /* 0x00003c4801007387 */ /* 0x000fe20000100800 */
[----:B------:R-:W-:Y:S02]  /*23a80*/  LOP3.LUT P6, RZ, R232, 0x2000000, RZ, 0xc0, !PT ;  /* 0x02000000e8ff7812 */ /* 0x000fe400078cc0ff */
[----:B------:R-:W-:Y:S01]  /*23a90*/  ISETP.GE.OR P0, PT, R10, R243, !P0 ;  /* 0x000000f30a00720c */ /* 0x000fe20004706670 */
[----:B------:R-:W-:Y:S01]  /*23aa0*/  IMAD.IADD R10, R241, 0x1, -R10 ;  /* 0x00000001f10a7824 */ /* 0x000fe200078e0a0a */
[----:B------:R-:W-:Y:S02]  /*23ab0*/  ISETP.GE.AND P1, PT, R9, R237, PT ;  /* 0x000000ed0900720c */ /* 0x000fe40003f26270 */
[----:B------:R-:W-:Y:S02]  /*23ac0*/  FSEL R202, R65, -INF , !P6 ;  /* 0xff80000041ca7808 */ /* 0x000fe40007000000 */
[----:B------:R-:W-:Y:S02]  /*23ad0*/  IABS R10, R10 ;  /* 0x0000000a000a7213 */ /* 0x000fe40000000000 */
[C---:B------:R-:W-:Y:S02]  /*23ae0*/  LOP3.LUT P6, RZ, R231.reuse, 0x800, RZ, 0xc0, !PT ;  /* 0x00000800e7ff7812 */ /* 0x040fe400078cc0ff */
[----:B------:R-:W-:Y:S02]  /*23af0*/  LOP3.LUT P5, RZ, R231, 0x200, RZ, 0xc0, !PT ;  /* 0x00000200e7ff7812 */ /* 0x000fe400078ac0ff */
[----:B------:R-:W2:Y:S01]  /*23b00*/  I2F R10, R10 ;  /* 0x0000000a000a7306 */ /* 0x000ea20000201400 */
[----:B------:R-:W-:Y:S02]  /*23b10*/  FSEL R200, R28, -INF , !P0 ;  /* 0xff8000001cc87808 */ /* 0x000fe40004000000 */
[C---:B------:R-:W-:Y:S01]  /*23b20*/  ISETP.GE.AND P0, PT, R9.reuse, R238, PT ;  /* 0x000000ee0900720c */ /* 0x040fe20003f06270 */
[----:B-1----:R-:W-:Y:S01]  /*23b30*/  FFMA.FTZ R18, R8, -UR35, R18 ;  /* 0x8000002308127c23 */ /* 0x002fe20008010012 */
[----:B------:R-:W-:Y:S02]  /*23b40*/  FMNMX.FTZ R8, R96, R132, !PT ;  /* 0x0000008460087209 */ /* 0x000fe40007810000 */
[----:B------:R-:W-:Y:S02]  /*23b50*/  FSEL R83, R26, -INF , !P6 ;  /* 0xff8000001a537808 */ /* 0x000fe40007000000 */
[C---:B------:R-:W-:Y:S02]  /*23b60*/  ISETP.GE.OR P6, PT, R9.reuse, R242, !P1 ;  /* 0x000000f20900720c */ /* 0x040fe40004fc6670 */
[----:B------:R-:W-:Y:S01]  /*23b70*/  ISETP.GE.OR P0, PT, R9, R243, !P0 ;  /* 0x000000f30900720c */ /* 0x000fe20004706670 */
[----:B------:R-:W-:Y:S01]  /*23b80*/  IMAD.IADD R9, R241, 0x1, -R9 ;  /* 0x00000001f1097824 */ /* 0x000fe200078e0a09 */
[----:B------:R-:W-:Y:S02]  /*23b90*/  ISETP.GE.AND P1, PT, R7, R237, PT ;  /* 0x000000ed0700720c */ /* 0x000fe40003f26270 */
[----:B------:R-:W-:Y:S02]  /*23ba0*/  FSEL R128, R25, -INF , !P0 ;  /* 0xff80000019807808 */ /* 0x000fe40004000000 */
[----:B------:R-:W-:Y:S02]  /*23bb0*/  IABS R9, R9 ;  /* 0x0000000900097213 */ /* 0x000fe40000000000 */
[----:B------:R-:W-:Y:S02]  /*23bc0*/  ISETP.GE.AND P0, PT, R7, R238, PT ;  /* 0x000000ee0700720c */ /* 0x000fe40003f06270 */
[----:B------:R-:W-:Y:S02]  /*23bd0*/  FSEL R222, R23, -INF , !P5 ;  /* 0xff80000017de7808 */ /* 0x000fe40006800000 */
[C---:B------:R-:W-:Y:S02]  /*23be0*/  ISETP.GE.OR P5, PT, R7.reuse, R242, !P1 ;  /* 0x000000f20700720c */ /* 0x040fe40004fa6670 */
[----:B------:R-:W-:Y:S02]  /*23bf0*/  ISETP.GE.OR P0, PT, R7, R243, !P0 ;  /* 0x000000f30700720c */ /* 0x000fe40004706670 */
[----:B------:R-:W-:Y:S02]  /*23c00*/  ISETP.GE.AND P1, PT, R6, R237, PT ;  /* 0x000000ed0600720c */ /* 0x000fe40003f26270 */
[----:B------:R-:W-:Y:S02]  /*23c10*/  FSEL R121, R24, -INF , !P0 ;  /* 0xff80000018797808 */ /* 0x000fe40004000000 */
[C---:B------:R-:W-:Y:S02]  /*23c20*/  ISETP.GE.AND P0, PT, R6.reuse, R238, PT ;  /* 0x000000ee0600720c */ /* 0x040fe40003f06270 */
[C---:B------:R-:W-:Y:S02]  /*23c30*/  ISETP.GE.OR P1, PT, R6.reuse, R242, !P1 ;  /* 0x000000f20600720c */ /* 0x040fe40004f26670 */
[----:B------:R-:W-:Y:S02]  /*23c40*/  ISETP.GE.OR P0, PT, R6, R243, !P0 ;  /* 0x000000f30600720c */ /* 0x000fe40004706670 */
[----:B------:R-:W-:Y:S02]  /*23c50*/  FSEL R65, R19, -INF , !P2 ;  /* 0xff80000013417808 */ /* 0x000fe40005000000 */
[----:B------:R-:W-:Y:S02]  /*23c60*/  FSEL R122, R122, -INF , !P4 ;  /* 0xff8000007a7a7808 */ /* 0x000fe40006000000 */
[C---:B------:R-:W-:Y:S02]  /*23c70*/  LOP3.LUT P4, RZ, R231.reuse, 0x10000000, RZ, 0xc0, !PT ;  /* 0x10000000e7ff7812 */ /* 0x040fe4000788c0ff */
[----:B------:R-:W-:Y:S02]  /*23c80*/  LOP3.LUT R231, R231, 0xfffffffd, RZ, 0xc0, !PT ;  /* 0xfffffffde7e77812 */ /* 0x000fe400078ec0ff */
[----:B------:R-:W-:Y:S02]  /*23c90*/  FSEL R224, R85, -INF , !P4 ;  /* 0xff80000055e07808 */ /* 0x000fe40006000000 */
[----:B------:R-:W-:Y:S02]  /*23ca0*/  @P1 LOP3.LUT R231, R231, 0x2, RZ, 0xfc, !PT ;  /* 0x00000002e7e71812 */ /* 0x000fe400078efcff */
[----:B------:R-:W-:Y:S02]  /*23cb0*/  LOP3.LUT P4, RZ, R232, 0x4000000, RZ, 0xc0, !PT ;  /* 0x04000000e8ff7812 */ /* 0x000fe4000788c0ff */
[----:B------:R-:W-:Y:S02]  /*23cc0*/  FSEL R116, R20, -INF , !P0 ;  /* 0xff80000014747808 */ /* 0x000fe40004000000 */
[C---:B------:R-:W-:Y:S02]  /*23cd0*/  ISETP.GE.AND P0, PT, R5.reuse, R238, PT ;  /* 0x000000ee0500720c */ /* 0x040fe40003f06270 */
[C---:B------:R-:W-:Y:S02]  /*23ce0*/  ISETP.GE.AND P1, PT, R5.reuse, R237, PT ;  /* 0x000000ed0500720c */ /* 0x040fe40003f26270 */
[----:B------:R-:W-:Y:S02]  /*23cf0*/  FSEL R27, R22, -INF , !P4 ;  /* 0xff800000161b7808 */ /* 0x000fe40006000000 */
[C---:B------:R-:W-:Y:S02]  /*23d00*/  ISETP.GE.OR P4, PT, R5.reuse, R242, !P1 ;  /* 0x000000f20500720c */ /* 0x040fe40004f86670 */
[----:B------:R-:W-:Y:S02]  /*23d10*/  ISETP.GE.OR P0, PT, R5, R243, !P0 ;  /* 0x000000f30500720c */ /* 0x000fe40004706670 */
[C---:B------:R-:W-:Y:S02]  /*23d20*/  ISETP.GE.AND P2, PT, R3.reuse, R237, PT ;  /* 0x000000ed0300720c */ /* 0x040fe40003f46270 */
[----:B------:R-:W-:Y:S02]  /*23d30*/  FSEL R115, R18, -INF , !P0 ;  /* 0xff80000012737808 */ /* 0x000fe40004000000 */
[CC--:B------:R-:W-:Y:S04]  /*23d40*/  ISETP.GE.AND P0, PT, R4.reuse, R238.reuse, PT ;  /* 0x000000ee0400720c */ /* 0x0c0fe80003f06270 */
[-C--:B------:R-:W-:Y:S02]  /*23d50*/  ISETP.GE.OR P1, PT, R4, R243.reuse, !P0 ;  /* 0x000000f30400720c */ /* 0x080fe40004726670 */
[C---:B------:R-:W-:Y:S04]  /*23d60*/  ISETP.GE.AND P0, PT, R3.reuse, R238, PT ;  /* 0x000000ee0300720c */ /* 0x040fe80003f06270 */
[----:B------:R-:W-:Y:S01]  /*23d70*/  ISETP.GE.OR P0, PT, R3, R243, !P0 ;  /* 0x000000f30300720c */ /* 0x000fe20004706670 */
[----:B--2---:R-:W-:Y:S01]  /*23d80*/  FFMA.FTZ R17, R10, -UR35, R227 ;  /* 0x800000230a117c23 */ /* 0x004fe200080100e3 */
[----:B------:R-:W-:Y:S01]  /*23d90*/  FMNMX.FTZ R10, R95, R8, !PT ;  /* 0x000000085f0a7209 */ /* 0x000fe20007810000 */
[----:B------:R-:W2:Y:S01]  /*23da0*/  LDL.LU R227, [R1+0x84] ;  /* 0x0000840001e37983 */ /* 0x000ea20000300800 */
[----:B------:R-:W-:Y:S02]  /*23db0*/  IABS R8, R11 ;  /* 0x0000000b00087213 */ /* 0x000fe40000000000 */
[----:B------:R-:W-:Y:S01]  /*23dc0*/  FSEL R219, R17, -INF , !P3 ;  /* 0xff80000011db7808 */ /* 0x000fe20005800000 */
[----:B------:R-:W-:Y:S01]  /*23dd0*/  IMAD.MOV.U32 R17, RZ, RZ, R75 ;  /* 0x000000ffff117224 */ /* 0x000fe200078e004b */
[----:B------:R-:W1:Y:S01]  /*23de0*/  I2F R11, R8 ;  /* 0x00000008000b7306 */ /* 0x000e620000201400 */
[----:B------:R-:W-:Y:S02]  /*23df0*/  FMNMX.FTZ R10, R99, R10, !PT ;  /* 0x0000000a630a7209 */ /* 0x000fe40007810000 */
[-C--:B------:R-:W-:Y:S02]  /*23e00*/  ISETP.GE.AND P3, PT, R4, R237.reuse, PT ;  /* 0x000000ed0400720c */ /* 0x080fe40003f66270 */
[----:B------:R-:W-:Y:S01]  /*23e10*/  FMNMX.FTZ R10, R100, R10, !PT ;  /* 0x0000000a640a7209 */ /* 0x000fe20007810000 */
[----:B-1----:R-:W-:Y:S03]  /*23e20*/  FFMA.FTZ R15, R11, -UR35, R228 ;  /* 0x800000230b0f7c23 */ /* 0x002fe600080100e4 */
[----:B------:R-:W-:Y:S01]  /*23e30*/  FMNMX.FTZ R8, R220, R10, !PT ;  /* 0x0000000adc087209 */ /* 0x000fe20007810000 */
[----:B------:R-:W-:Y:S02]  /*23e40*/  IMAD.MOV.U32 R228, RZ, RZ, R229 ;  /* 0x000000ffffe47224 */ /* 0x000fe400078e00e5 */
[----:B------:R-:W3:Y:S01]  /*23e50*/  LDL.LU R229, [R1+0x8c] ;  /* 0x00008c0001e57983 */ /* 0x000ee20000300800 */
[----:B------:R-:W-:Y:S01]  /*23e60*/  FMNMX.FTZ R8, R102, R8, !PT ;  /* 0x0000000866087209 */ /* 0x000fe20007810000 */
[----:B------:R-:W-:Y:S01]  /*23e70*/  IMAD.IADD R10, R234, 0x1, -R3 ;  /* 0x00000001ea0a7824 */ /* 0x000fe200078e0a03 */
[----:B------:R-:W-:Y:S01]  /*23e80*/  FSEL R113, R15, -INF , !P1 ;  /* 0xff8000000f717808 */ /* 0x000fe20004800000 */
[----:B------:R-:W-:Y:S01]  /*23e90*/  IMAD.MOV.U32 R11, RZ, RZ, R9 ;  /* 0x000000ffff0b7224 */ /* 0x000fe200078e0009 */
[----:B------:R-:W-:Y:S01]  /*23ea0*/  FMNMX.FTZ R8, R105, R8, !PT ;  /* 0x0000000869087209 */ /* 0x000fe20007810000 */
[----:B------:R-:W-:Y:S01]  /*23eb0*/  IMAD.MOV.U32 R15, RZ, RZ, R112 ;  /* 0x000000ffff0f7224 */ /* 0x000fe200078e0070 */
[----:B------:R-:W-:Y:S01]  /*23ec0*/  ISETP.GE.AND P1, PT, R2, R237, PT ;  /* 0x000000ed0200720c */ /* 0x000fe20003f26270 */
[----:B------:R-:W-:Y:S01]  /*23ed0*/  I2F R12, R11 ;  /* 0x0000000b000c7306 */ /* 0x000fe20000201400 */
[----:B------:R-:W-:Y:S04]  /*23ee0*/  FMNMX.FTZ R8, R221, R8, !PT ;  /* 0x00000008dd087209 */ /* 0x000fe80007810000 */
[----:B------:R-:W-:Y:S04]  /*23ef0*/  FMNMX.FTZ R8, R109, R8, !PT ;  /* 0x000000086d087209 */ /* 0x000fe80007810000 */
[----:B------:R-:W-:Y:S04]  /*23f00*/  FMNMX.FTZ R8, R131, R8, !PT ;  /* 0x0000000883087209 */ /* 0x000fe80007810000 */
[----:B------:R-:W-:Y:S04]  /*23f10*/  FMNMX.FTZ R8, R130, R8, !PT ;  /* 0x0000000882087209 */ /* 0x000fe80007810000 */
[----:B------:R-:W-:Y:S02]  /*23f20*/  FMNMX.FTZ R9, R129, R8, !PT ;  /* 0x0000000881097209 */ /* 0x000fe40007810000 */
[----:B------:R-:W-:Y:S02]  /*23f30*/  IABS R8, R10 ;  /* 0x0000000a00087213 */ /* 0x000fe40000000000 */
[----:B------:R-:W-:Y:S02]  /*23f40*/  FMNMX.FTZ R9, R127, R9, !PT ;  /* 0x000000097f097209 */ /* 0x000fe40007810000 */
[----:B------:R1:W4:Y:S02]  /*23f50*/  I2F R10, R8 ;  /* 0x00000008000a7306 */ /* 0x0003240000201400 */
[----:B------:R-:W-:Y:S04]  /*23f60*/  FMNMX.FTZ R9, R126, R9, !PT ;  /* 0x000000097e097209 */ /* 0x000fe80007810000 */
[----:B-1----:R-:W-:Y:S01]  /*23f70*/  FMNMX.FTZ R8, R206, R9, !PT ;  /* 0x00000009ce087209 */ /* 0x002fe20007810000 */
[----:B------:R-:W-:Y:S02]  /*23f80*/  IMAD.IADD R9, R241, 0x1, -R7 ;  /* 0x00000001f1097824 */ /* 0x000fe400078e0a07 */
[----:B----4-:R-:W-:Y:S01]  /*23f90*/  FFMA.FTZ R13, R10, -UR35, R228 ;  /* 0x800000230a0d7c23 */ /* 0x010fe200080100e4 */
[----:B------:R-:W-:Y:S02]  /*23fa0*/  FMNMX.FTZ R7, R204, R8, !PT ;  /* 0x00000008cc077209 */ /* 0x000fe40007810000 */
[----:B------:R-:W-:Y:S02]  /*23fb0*/  IABS R8, R9 ;  /* 0x0000000900087213 */ /* 0x000fe40000000000 */
[----:B------:R-:W-:Y:S02]  /*23fc0*/  FSEL R112, R13, -INF , !P0 ;  /* 0xff8000000d707808 */ /* 0x000fe40004000000 */
[----:B------:R1:W-:Y:S01]  /*23fd0*/  I2F R11, R8 ;  /* 0x00000008000b7306 */ /* 0x0003e20000201400 */
[C---:B------:R-:W-:Y:S02]  /*23fe0*/  ISETP.GE.AND P0, PT, R2.reuse, R238, PT ;  /* 0x000000ee0200720c */ /* 0x040fe40003f06270 */
[----:B------:R-:W-:Y:S02]  /*23ff0*/  FMNMX.FTZ R7, R125, R7, !PT ;  /* 0x000000077d077209 */ /* 0x000fe40007810000 */
[----:B------:R-:W-:Y:S02]  /*24000*/  ISETP.GE.OR P0, PT, R2, R243, !P0 ;  /* 0x000000f30200720c */ /* 0x000fe40004706670 */
[----:B------:R-:W-:Y:S04]  /*24010*/  FMNMX.FTZ R7, R120, R7, !PT ;  /* 0x0000000778077209 */ /* 0x000fe80007810000 */
[----:B------:R-:W-:Y:S04]  /*24020*/  FMNMX.FTZ R7, R111, R7, !PT ;  /* 0x000000076f077209 */ /* 0x000fe80007810000 */
[----:B------:R-:W-:Y:S04]  /*24030*/  FMNMX.FTZ R7, R94, R7, !PT ;  /* 0x000000075e077209 */ /* 0x000fe80007810000 */
[----:B------:R-:W-:Y:S04]  /*24040*/  FMNMX.FTZ R7, R93, R7, !PT ;  /* 0x000000075d077209 */ /* 0x000fe80007810000 */
[----:B------:R-:W-:Y:S01]  /*24050*/  FMNMX.FTZ R7, R92, R7, !PT ;  /* 0x000000075c077209 */ /* 0x000fe20007810000 */
[----:B-1----:R-:W-:Y:S03]  /*24060*/  IMAD.IADD R8, R234, 0x1, -R2 ;  /* 0x00000001ea087824 */ /* 0x002fe600078e0a02 */
[----:B------:R-:W-:Y:S02]  /*24070*/  FMNMX.FTZ R7, R89, R7, !PT ;  /* 0x0000000759077209 */ /* 0x000fe40007810000 */
[----:B------:R-:W-:Y:S01]  /*24080*/  IABS R9, R8 ;  /* 0x0000000800097213 */ /* 0x000fe20000000000 */
[----:B------:R-:W-:Y:S01]  /*24090*/  IMAD.IADD R8, R241, 0x1, -R6 ;  /* 0x00000001f1087824 */ /* 0x000fe200078e0a06 */
[----:B------:R-:W-:Y:S03]  /*240a0*/  FMNMX.FTZ R6, R86, R7, !PT ;  /* 0x0000000756067209 */ /* 0x000fe60007810000 */
[----:B------:R-:W-:Y:S01]  /*240b0*/  IMAD.MOV.U32 R7, RZ, RZ, R9 ;  /* 0x000000ffff077224 */ /* 0x000fe200078e0009 */
[----:B------:R-:W-:Y:S02]  /*240c0*/  IABS R8, R8 ;  /* 0x0000000800087213 */ /* 0x000fe40000000000 */
[----:B------:R-:W-:Y:S01]  /*240d0*/  FMNMX.FTZ R6, R84, R6, !PT ;  /* 0x0000000654067209 */ /* 0x000fe20007810000 */
[----:B------:R1:W-:Y:S03]  /*240e0*/  I2F R10, R7 ;  /* 0x00000007000a7306 */ /* 0x0003e60000201400 */
[----:B------:R-:W-:Y:S04]  /*240f0*/  FMNMX.FTZ R6, R82, R6, !PT ;  /* 0x0000000652067209 */ /* 0x000fe80007810000 */
[----:B------:R-:W-:Y:S03]  /*24100*/  FMNMX.FTZ R6, R80, R6, !PT ;  /* 0x0000000650067209 */ /* 0x000fe60007810000 */
[----:B------:R-:W4:Y:S01]  /*24110*/  I2F R19, R8 ;  /* 0x0000000800137306 */ /* 0x000f220000201400 */
[----:B------:R-:W-:Y:S04]  /*24120*/  FMNMX.FTZ R6, R78, R6, !PT ;  /* 0x000000064e067209 */ /* 0x000fe80007810000 */
[----:B------:R-:W-:Y:S01]  /*24130*/  FMNMX.FTZ R9, R77, R6, !PT ;  /* 0x000000064d097209 */ /* 0x000fe20007810000 */
[----:B------:R-:W-:Y:S05]  /*24140*/  IMAD.IADD R6, R241, 0x1, -R5 ;  /* 0x00000001f1067824 */ /* 0x000fea00078e0a05 */
[----:B------:R-:W-:Y:S01]  /*24150*/  IABS R6, R6 ;  /* 0x0000000600067213 */ /* 0x000fe20000000000 */
[----:B-1----:R-:W-:Y:S05]  /*24160*/  IMAD.IADD R7, R234, 0x1, -R0 ;  /* 0x00000001ea077824 */ /* 0x002fea00078e0a00 */
[----:B------:R-:W-:Y:S01]  /*24170*/  IABS R7, R7 ;  /* 0x0000000700077213 */ /* 0x000fe20000000000 */
[----:B----4-:R-:W-:Y:S01]  /*24180*/  FFMA.FTZ R16, R19, -UR35, R16 ;  /* 0x8000002313107c23 */ /* 0x010fe20008010010 */
[----:B------:R-:W-:Y:S04]  /*24190*/  FMNMX.FTZ R8, R97, R133, !PT ;  /* 0x0000008561087209 */ /* 0x000fe80007810000 */
[----:B------:R-:W-:Y:S02]  /*241a0*/  FMNMX.FTZ R5, R68, R8, !PT ;  /* 0x0000000844057209 */ /* 0x000fe40007810000 */
[----:B------:R-:W-:Y:S02]  /*241b0*/  FMNMX.FTZ R8, R69, R9, !PT ;  /* 0x0000000945087209 */ /* 0x000fe40007810000 */
[----:B------:R-:W1:Y:S01]  /*241c0*/  I2F R9, R7 ;  /* 0x0000000700097306 */ /* 0x000e620000201400 */
[----:B------:R-:W-:Y:S01]  /*241d0*/  FMNMX.FTZ R5, R64, R5, !PT ;  /* 0x0000000540057209 */ /* 0x000fe20007810000 */
[----:B-1----:R-:W-:Y:S01]  /*241e0*/  FFMA.FTZ R19, R9, -UR35, R230 ;  /* 0x8000002309137c23 */ /* 0x002fe200080100e6 */
[----:B------:R-:W-:Y:S01]  /*241f0*/  FMNMX.FTZ R7, R66, R8, !PT ;  /* 0x0000000842077209 */ /* 0x000fe20007810000 */
[----:B------:R-:W-:Y:S01]  /*24200*/  IMAD.MOV.U32 R8, RZ, RZ, R6 ;  /* 0x000000ffff087224 */ /* 0x000fe200078e0006 */
[----:B------:R-:W-:Y:S01]  /*24210*/  FMNMX.FTZ R6, R32, R5, !PT ;  /* 0x0000000520067209 */ /* 0x000fe20007810000 */
[----:B------:R-:W-:Y:S01]  /*24220*/  IMAD.IADD R9, R241, 0x1, -R4 ;  /* 0x00000001f1097824 */ /* 0x000fe200078e0a04 */
[----:B------:R-:W-:Y:S02]  /*24230*/  FMNMX.FTZ R5, R48, R7, !PT ;  /* 0x0000000730057209 */ /* 0x000fe40007810000 */
[----:B------:R-:W-:Y:S01]  /*24240*/  FMNMX.FTZ R6, R47, R6, !PT ;  /* 0x000000062f067209 */ /* 0x000fe20007810000 */
[----:B------:R-:W1:Y:S02]  /*24250*/  I2F R8, R8 ;  /* 0x0000000800087306 */ /* 0x000e640000201400 */
[----:B------:R-:W4:Y:S01]  /*24260*/  SHFL.BFLY PT, R7, R5, 0x2, 0x1f ;  /* 0x0c401f0005077f89 */ /* 0x000f2200000e0000 */
        /* <DEDUP_REMOVED lines=8> */
[----:B--2---:R-:W-:Y:S02]  /*242f0*/  FFMA.FTZ R12, R12, -UR35, R227 ;  /* 0x800000230c0c7c23 */ /* 0x004fe400080100e3 */
[----:B---3--:R-:W-:Y:S02]  /*24300*/  FFMA.FTZ R11, R11, -UR35, R229 ;  /* 0x800000230b0b7c23 */ /* 0x008fe400080100e5 */
[----:B------:R-:W-:Y:S02]  /*24310*/  IMAD.MOV.U32 R229, RZ, RZ, R246 ;  /* 0x000000ffffe57224 */ /* 0x000fe400078e00f6 */
[----:B------:R-:W1:Y:S01]  /*24320*/  LDL.LU R246, [R1+0x90] ;  /* 0x0000900001f67983 */ /* 0x000e620000300800 */
[----:B------:R-:W-:Y:S01]  /*24330*/  FSEL R20, R11, -INF , !P5 ;  /* 0xff8000000b147808 */ /* 0x000fe20006800000 */
[----:B------:R-:W-:Y:S01]  /*24340*/  FFMA.FTZ R14, R10, -UR35, R229 ;  /* 0x800000230a0e7c23 */ /* 0x000fe200080100e5 */
[-C--:B------:R-:W-:Y:S01]  /*24350*/  ISETP.GE.OR P5, PT, R4, R242.reuse, !P3 ;  /* 0x000000f20400720c */ /* 0x080fe20005fa6670 */
[----:B------:R-:W-:Y:S01]  /*24360*/  IMAD.IADD R10, R241, 0x1, -R2 ;  /* 0x00000001f10a7824 */ /* 0x000fe200078e0a02 */
[----:B------:R-:W-:Y:S01]  /*24370*/  STL [R1+0x154], R234 ;  /* 0x000154ea01007387 */ /* 0x000fe20000100800 */
[-C--:B------:R-:W-:Y:S02]  /*24380*/  ISETP.GE.OR P3, PT, R3, R242.reuse, !P2 ;  /* 0x000000f20300720c */ /* 0x080fe40005766670 */
[----:B------:R-:W-:Y:S01]  /*24390*/  FSEL R110, R14, -INF , !P0 ;  /* 0xff8000000e6e7808 */ /* 0x000fe20004000000 */
[----:B------:R-:W-:Y:S01]  /*243a0*/  IMAD.MOV.U32 R14, RZ, RZ, R20 ;  /* 0x000000ffff0e7224 */ /* 0x000fe200078e0014 */
[----:B------:R-:W-:Y:S01]  /*243b0*/  STL [R1+0x158], R231 ;  /* 0x000158e701007387 */ /* 0x000fe20000100800 */
[----:B------:R-:W-:Y:S02]  /*243c0*/  ISETP.GE.AND P0, PT, R0, R237, PT ;  /* 0x000000ed0000720c */ /* 0x000fe40003f06270 */
[----:B------:R-:W-:Y:S01]  /*243d0*/  ISETP.GE.OR P2, PT, R2, R242, !P1 ;  /* 0x000000f20200720c */ /* 0x000fe20004f46670 */
[----:B------:R-:W-:Y:S01]  /*243e0*/  STL [R1+0x15c], R238 ;  /* 0x00015cee01007387 */ /* 0x000fe20000100800 */
[C---:B------:R-:W-:Y:S02]  /*243f0*/  ISETP.GE.AND P1, PT, R0.reuse, R238, PT ;  /* 0x000000ee0000720c */ /* 0x040fe40003f26270 */
[C---:B------:R-:W-:Y:S01]  /*24400*/  ISETP.GE.OR P0, PT, R0.reuse, R242, !P0 ;  /* 0x000000f20000720c */ /* 0x040fe20004706670 */
[----:B------:R-:W2:Y:S01]  /*24410*/  LDL.LU R228, [R1+0x98] ;  /* 0x0000980001e47983 */ /* 0x000ea20000300800 */
[----:B------:R-:W-:Y:S03]  /*24420*/  ISETP.GE.OR P1, PT, R0, R243, !P1 ;  /* 0x000000f30000720c */ /* 0x000fe60004f26670 */
[----:B------:R-:W-:Y:S01]  /*24430*/  STL [R1+0x160], R237 ;  /* 0x000160ed01007387 */ /* 0x000fe20000100800 */
[----:B------:R-:W-:Y:S03]  /*24440*/  FSEL R103, R19, -INF , !P1 ;  /* 0xff80000013677808 */ /* 0x000fe60004800000 */
[----:B------:R-:W3:Y:S04]  /*24450*/  LDL.LU R229, [R1+0x9c] ;  /* 0x00009c0001e57983 */ /* 0x000ee80000300800 */
[----:B------:R-:W2:Y:S01]  /*24460*/  LDL.LU R230, [R1+0x94] ;  /* 0x0000940001e67983 */ /* 0x000ea20000300800 */
[----:B-1----:R-:W-:Y:S01]  /*24470*/  FFMA.FTZ R18, R8, -UR35, R246 ;  /* 0x8000002308127c23 */ /* 0x002fe200080100f6 */
[----:B----4-:R-:W-:Y:S02]  /*24480*/  FMNMX.FTZ R8, R5, R7, !PT ;  /* 0x0000000705087209 */ /* 0x010fe40007810000 */
        /* <DEDUP_REMOVED lines=32> */
[----:B------:R-:W-:Y:S02]  /*24690*/  FSEL R246, R12, -INF , !P6 ;  /* 0xff8000000cf67808 */ /* 0x000fe40007000000 */
[----:B------:R-:W-:Y:S01]  /*246a0*/  FMNMX.FTZ R4, R252, R4, !PT ;  /* 0x00000004fc047209 */ /* 0x000fe20007810000 */
[----:B------:R1:W-:Y:S01]  /*246b0*/  I2F R12, R3 ;  /* 0x00000003000c7306 */ /* 0x0003e20000201400 */
[----:B------:R-:W-:Y:S02]  /*246c0*/  FMNMX.FTZ R2, R91, R2, !PT ;  /* 0x000000025b027209 */ /* 0x000fe40007810000 */
[----:B------:R-:W-:Y:S02]  /*246d0*/  FMNMX.FTZ R5, R49, R5, !PT ;  /* 0x0000000531057209 */ /* 0x000fe40007810000 */
[----:B------:R-:W-:Y:S02]  /*246e0*/  FMNMX.FTZ R4, R251, R4, !PT ;  /* 0x00000004fb047209 */ /* 0x000fe40007810000 */
[----:B------:R-:W-:Y:S02]  /*246f0*/  IABS R6, R7 ;  /* 0x0000000700067213 */ /* 0x000fe40000000000 */
[----:B------:R-:W-:Y:S02]  /*24700*/  FMNMX.FTZ R2, R218, R2, !PT ;  /* 0x00000002da027209 */ /* 0x000fe40007810000 */
[----:B------:R-:W-:Y:S01]  /*24710*/  FMNMX.FTZ R5, R40, R5, !PT ;  /* 0x0000000528057209 */ /* 0x000fe20007810000 */
[----:B------:R4:W-:Y:S01]  /*24720*/  I2F R11, R6 ;  /* 0x00000006000b7306 */ /* 0x0009e20000201400 */
        /* <DEDUP_REMOVED lines=15> */
[----:B------:R-:W-:Y:S02]  /*24820*/  IABS R5, R10 ;  /* 0x0000000a00057213 */ /* 0x000fe40000000000 */
[----:B------:R-:W-:Y:S01]  /*24830*/  FMNMX.FTZ R4, R209, R4, !PT ;  /* 0x00000004d1047209 */ /* 0x000fe20007810000 */
[----:B----4-:R-:W1:Y:S01]  /*24840*/  SHFL.BFLY PT, R6, R2, 0x2, 0x1f ;  /* 0x0c401f0002067f89 */ /* 0x010e6200000e0000 */
[----:B------:R4:W2:Y:S01]  /*24850*/  I2F R7, R5 ;  /* 0x0000000500077306 */ /* 0x0008a20000201400 */
[----:B------:R-:W-:Y:S02]  /*24860*/  FMNMX.FTZ R3, R81, R3, !PT ;  /* 0x0000000351037209 */ /* 0x000fe40007810000 */
[----:B------:R-:W-:Y:S02]  /*24870*/  FMNMX.FTZ R4, R208, R4, !PT ;  /* 0x00000004d0047209 */ /* 0x000fe40007810000 */
[----:B------:R-:W-:Y:S02]  /*24880*/  FMNMX.FTZ R3, R70, R3, !PT ;  /* 0x0000000346037209 */ /* 0x000fe40007810000 */
[----:B------:R-:W-:Y:S02]  /*24890*/  FMNMX.FTZ R4, R207, R4, !PT ;  /* 0x00000004cf047209 */ /* 0x000fe40007810000 */
[----:B------:R-:W-:Y:S02]  /*248a0*/  FMNMX.FTZ R3, R217, R3, !PT ;  /* 0x00000003d9037209 */ /* 0x000fe40007810000 */
[----:B------:R-:W-:Y:S02]  /*248b0*/  FMNMX.FTZ R4, R205, R4, !PT ;  /* 0x00000004cd047209 */ /* 0x000fe40007810000 */
[----:B------:R-:W-:Y:S02]  /*248c0*/  FSEL R223, R18, -INF , !P4 ;  /* 0xff80000012df7808 */ /* 0x000fe40006000000 */
[----:B------:R-:W-:Y:S02]  /*248d0*/  FMNMX.FTZ R4, R203, R4, !PT ;  /* 0x00000004cb047209 */ /* 0x000fe40007810000 */
[----:B------:R-:W-:Y:S02]  /*248e0*/  FMNMX.FTZ R3, R72, R3, !PT ;  /* 0x0000000348037209 */ /* 0x000fe40007810000 */
[----:B------:R-:W-:Y:S02]  /*248f0*/  FMNMX.FTZ R4, R202, R4, !PT ;  /* 0x00000004ca047209 */ /* 0x000fe40007810000 */
[----:B------:R-:W-:Y:S02]  /*24900*/  FMNMX.FTZ R3, R83, R3, !PT ;  /* 0x0000000353037209 */ /* 0x000fe40007810000 */
[----:B------:R-:W-:Y:S01]  /*24910*/  FMNMX.FTZ R4, R201, R4, !PT ;  /* 0x00000004c9047209 */ /* 0x000fe20007810000 */
[----:B----4-:R-:W-:Y:S01]  /*24920*/  IMAD.IADD R5, R241, 0x1, -R0 ;  /* 0x00000001f1057824 */ /* 0x010fe200078e0a00 */
[----:B-1----:R-:W-:Y:S01]  /*24930*/  FMNMX.FTZ R2, R2, R6, !PT ;  /* 0x0000000602027209 */ /* 0x002fe20007810000 */
[----:B--2---:R-:W-:Y:S01]  /*24940*/  FFMA.FTZ R7, R7, -UR35, R230 ;  /* 0x8000002307077c23 */ /* 0x004fe200080100e6 */
[----:B------:R-:W-:Y:S02]  /*24950*/  FMNMX.FTZ R4, R200, R4, !PT ;  /* 0x00000004c8047209 */ /* 0x000fe40007810000 */
[----:B------:R-:W-:Y:S01]  /*24960*/  IABS R5, R5 ;  /* 0x0000000500057213 */ /* 0x000fe20000000000 */
[----:B------:R-:W1:Y:S01]  /*24970*/  SHFL.BFLY PT, R72, R2, 0x1, 0x1f ;  /* 0x0c201f0002487f89 */ /* 0x000e6200000e0000 */
[----:B------:R-:W-:Y:S02]  /*24980*/  FMNMX.FTZ R4, R128, R4, !PT ;  /* 0x0000000480047209 */ /* 0x000fe40007810000 */
[----:B------:R-:W-:Y:S02]  /*24990*/  FMNMX.FTZ R0, R222, R3, !PT ;  /* 0x00000003de007209 */ /* 0x000fe40007810000 */
[----:B------:R-:W-:Y:S01]  /*249a0*/  FMNMX.FTZ R3, R121, R4, !PT ;  /* 0x0000000479037209 */ /* 0x000fe20007810000 */
[----:B------:R-:W-:Y:S01]  /*249b0*/  IMAD.MOV.U32 R4, RZ, RZ, R5 ;  /* 0x000000ffff047224 */ /* 0x000fe200078e0005 */
[----:B------:R-:W-:Y:S01]  /*249c0*/  FMNMX.FTZ R0, R27, R0, !PT ;  /* 0x000000001b007209 */ /* 0x000fe20007810000 */
[----:B------:R-:W-:Y:S01]  /*249d0*/  FFMA.FTZ R5, R12, -UR35, R228 ;  /* 0x800000230c057c23 */ /* 0x000fe200080100e4 */
[----:B------:R-:W-:Y:S01]  /*249e0*/  FMNMX.FTZ R3, R116, R3, !PT ;  /* 0x0000000374037209 */ /* 0x000fe20007810000 */
[----:B------:R3:W2:Y:S01]  /*249f0*/  I2F R9, R4 ;  /* 0x0000000400097306 */ /* 0x0006a20000201400 */
[----:B------:R-:W-:Y:S02]  /*24a00*/  FMNMX.FTZ R73, R8, R73, !PT ;  /* 0x0000004908497209 */ /* 0x000fe40007810000 */
[----:B------:R-:W-:Y:S02]  /*24a10*/  FMNMX.FTZ R0, R65, R0, !PT ;  /* 0x0000000041007209 */ /* 0x000fe40007810000 */
[----:B------:R-:W-:Y:S01]  /*24a20*/  LOP3.LUT P6, RZ, R231, 0x2, RZ, 0xc0, !PT ;  /* 0x00000002e7ff7812 */ /* 0x000fe200078cc0ff */
[----:B------:R-:W-:Y:S01]  /*24a30*/  FMUL.FTZ R6, R73, c[0x0][0x23c] ;  /* 0x00008f0049067a20 */ /* 0x000fe20000410000 */
[----:B------:R-:W-:Y:S02]  /*24a40*/  FMNMX.FTZ R3, R115, R3, !PT ;  /* 0x0000000373037209 */ /* 0x000fe40007810000 */
[----:B------:R-:W-:Y:S02]  /*24a50*/  FMNMX.FTZ R0, R219, R0, !PT ;  /* 0x00000000db007209 */ /* 0x000fe40007810000 */
[----:B------:R-:W-:Y:S02]  /*24a60*/  FSETP.NEU.FTZ.AND P1, PT, R73, -INF , PT ;  /* 0xff8000004900780b */ /* 0x000fe40003f3d000 */
[----:B------:R-:W-:Y:S01]  /*24a70*/  FSEL R13, R16, -INF , !P6 ;  /* 0xff800000100d7808 */ /* 0x000fe20007000000 */
[----:B------:R-:W-:Y:S01]  /*24a80*/  IMAD.MOV.U32 R16, RZ, RZ, R224 ;  /* 0x000000ffff107224 */ /* 0x000fe200078e00e0 */
[----:B------:R-:W-:Y:S02]  /*24a90*/  FMNMX.FTZ R3, R113, R3, !PT ;  /* 0x0000000371037209 */ /* 0x000fe40007810000 */
[----:B------:R-:W-:Y:S01]  /*24aa0*/  FMNMX.FTZ R0, R246, R0, !PT ;  /* 0x00000000f6007209 */ /* 0x000fe20007810000 */
[----:B------:R-:W-:Y:S01]  /*24ab0*/  IMAD.MOV.U32 R18, RZ, RZ, R13 ;  /* 0x000000ffff127224 */ /* 0x000fe200078e000d */
[----:B------:R-:W-:Y:S02]  /*24ac0*/  FSEL R6, R6, RZ, P1 ;  /* 0x000000ff06067208 */ /* 0x000fe40000800000 */
[----:B------:R-:W-:Y:S02]  /*24ad0*/  FMNMX.FTZ R3, R112, R3, !PT ;  /* 0x0000000370037209 */ /* 0x000fe40007810000 */
[----:B------:R-:W-:Y:S01]  /*24ae0*/  FMNMX.FTZ R0, R14, R0, !PT ;  /* 0x000000000e007209 */ /* 0x000fe20007810000 */
[----:B---3--:R-:W-:Y:S01]  /*24af0*/  FFMA.FTZ R4, R11, -UR35, R229 ;  /* 0x800000230b047c23 */ /* 0x008fe200080100e5 */
[----:B-1----:R-:W-:Y:S01]  /*24b00*/  FMNMX.FTZ R72, R2, R72, !PT ;  /* 0x0000004802487209 */ /* 0x002fe20007810000 */
[--C-:B------:R-:W-:Y:S01]  /*24b10*/  FFMA.FTZ R2, R96, c[0x0][0x23c], -R6.reuse ;  /* 0x00008f0060027a23 */ /* 0x100fe20000010806 */
[----:B------:R-:W-:Y:S01]  /*24b20*/  FMNMX.FTZ R71, R110, R3, !PT ;  /* 0x000000036e477209 */ /* 0x000fe20007810000 */
[----:B------:R-:W-:Y:S01]  /*24b30*/  FFMA.FTZ R3, R95, c[0x0][0x23c], -R6 ;  /* 0x00008f005f037a23 */ /* 0x000fe20000010806 */
[----:B------:R-:W-:Y:S01]  /*24b40*/  FMNMX.FTZ R0, R18, R0, !PT ;  /* 0x0000000012007209 */ /* 0x000fe20007810000 */
[----:B--2---:R-:W-:Y:S01]  /*24b50*/  FFMA.FTZ R74, R9, -UR35, R74 ;  /* 0x80000023094a7c23 */ /* 0x004fe2000801004a */
[----:B------:R1:W-:Y:S01]  /*24b60*/  MUFU.EX2 R90, R2 ;  /* 0x00000002005a7308 */ /* 0x0003e20000000800 */
[--C-:B------:R-:W-:Y:S01]  /*24b70*/  FFMA.FTZ R227, R69, c[0x0][0x23c], -R6.reuse ;  /* 0x00008f0045e37a23 */ /* 0x100fe20000010806 */
[----:B------:R-:W-:Y:S01]  /*24b80*/  FSEL R238, R5, -INF , !P5 ;  /* 0xff80000005ee7808 */ /* 0x000fe20006800000 */
[----:B------:R-:W-:Y:S01]  /*24b90*/  FFMA.FTZ R237, R111, c[0x0][0x23c], -R6 ;  /* 0x00008f006fed7a23 */ /* 0x000fe20000010806 */
[----:B------:R-:W-:Y:S01]  /*24ba0*/  FMNMX.FTZ R0, R223, R0, !PT ;  /* 0x00000000df007209 */ /* 0x000fe20007810000 */
[----:B------:R-:W-:Y:S01]  /*24bb0*/  IMAD.MOV.U32 R111, RZ, RZ, R16 ;  /* 0x000000ffff6f7224 */ /* 0x000fe200078e0010 */
[----:B------:R-:W-:Y:S01]  /*24bc0*/  FSEL R19, R4, -INF , !P3 ;  /* 0xff80000004137808 */ /* 0x000fe20005800000 */
[--C-:B------:R-:W-:Y:S01]  /*24bd0*/  FFMA.FTZ R102, R102, c[0x0][0x23c], -R6.reuse ;  /* 0x00008f0066667a23 */ /* 0x100fe20000010806 */
[----:B------:R-:W-:Y:S01]  /*24be0*/  FMNMX.FTZ R0, R238, R0, !PT ;  /* 0x00000000ee007209 */ /* 0x000fe20007810000 */
[--C-:B------:R-:W-:Y:S01]  /*24bf0*/  FFMA.FTZ R105, R105, c[0x0][0x23c], -R6.reuse ;  /* 0x00008f0069697a23 */ /* 0x100fe20000010806 */
[----:B------:R2:W-:Y:S01]  /*24c00*/  MUFU.EX2 R98, R3 ;  /* 0x0000000300627308 */ /* 0x0005e20000000800 */
[--C-:B------:R-:W-:Y:S01]  /*24c10*/  FFMA.FTZ R88, R221, c[0x0][0x23c], -R6.reuse ;  /* 0x00008f00dd587a23 */ /* 0x100fe20000010806 */
[----:B------:R-:W-:Y:S01]  /*24c20*/  FSEL R25, R7, -INF , !P2 ;  /* 0xff80000007197808 */ /* 0x000fe20005000000 */
[----:B------:R-:W-:Y:S01]  /*24c30*/  FMUL.FTZ R7, R72, c[0x0][0x23c] ;  /* 0x00008f0048077a20 */ /* 0x000fe20000410000 */
[----:B------:R-:W-:Y:S01]  /*24c40*/  FMNMX.FTZ R0, R19, R0, !PT ;  /* 0x0000000013007209 */ /* 0x000fe20007810000 */
[--C-:B------:R-:W-:Y:S01]  /*24c50*/  FFMA.FTZ R109, R109, c[0x0][0x23c], -R6.reuse ;  /* 0x00008f006d6d7a23 */ /* 0x100fe20000010806 */
[----:B------:R-:W-:Y:S01]  /*24c60*/  FMNMX.FTZ R71, R103, R71, !PT ;  /* 0x0000004767477209 */ /* 0x000fe20007810000 */
[--C-:B------:R-:W-:Y:S01]  /*24c70*/  FFMA.FTZ R96, R129, c[0x0][0x23c], -R6.reuse ;  /* 0x00008f0081607a23 */ /* 0x100fe20000010806 */
[----:B------:R-:W-:Y:S01]  /*24c80*/  FSEL R74, R74, -INF , !P0 ;  /* 0xff8000004a4a7808 */ /* 0x000fe20004000000 */
[--C-:B------:R-:W-:Y:S01]  /*24c90*/  FFMA.FTZ R206, R206, c[0x0][0x23c], -R6.reuse ;  /* 0x00008f00cece7a23 */ /* 0x100fe20000010806 */
[----:B------:R-:W-:Y:S01]  /*24ca0*/  FMNMX.FTZ R0, R25, R0, !PT ;  /* 0x0000000019007209 */ /* 0x000fe20007810000 */
[--C-:B------:R-:W-:Y:S01]  /*24cb0*/  FFMA.FTZ R204, R204, c[0x0][0x23c], -R6.reuse ;  /* 0x00008f00cccc7a23 */ /* 0x100fe20000010806 */
[----:B------:R-:W-:Y:S01]  /*24cc0*/  FSETP.NEU.FTZ.AND P0, PT, R72, -INF , PT ;  /* 0xff8000004800780b */ /* 0x000fe20003f1d000 */
[--C-:B------:R-:W-:Y:S01]  /*24cd0*/  FFMA.FTZ R245, R120, c[0x0][0x23c], -R6.reuse ;  /* 0x00008f0078f57a23 */ /* 0x100fe20000010806 */
[----:B------:R-:W3:Y:S01]  /*24ce0*/  SHFL.BFLY PT, R4, R71, 0x2, 0x1f ;  /* 0x0c401f0047047f89 */ /* 0x000ee200000e0000 */
[--C-:B------:R-:W-:Y:S01]  /*24cf0*/  FFMA.FTZ R236, R94, c[0x0][0x23c], -R6.reuse ;  /* 0x00008f005eec7a23 */ /* 0x100fe20000010806 */
[----:B------:R-:W-:Y:S01]  /*24d00*/  FMNMX.FTZ R0, R74, R0, !PT ;  /* 0x000000004a007209 */ /* 0x000fe20007810000 */
[--C-:B------:R-:W-:Y:S01]  /*24d10*/  FFMA.FTZ R29, R93, c[0x0][0x23c], -R6.reuse ;  /* 0x00008f005d1d7a23 */ /* 0x100fe20000010806 */
[----:B------:R-:W-:Y:S01]  /*24d20*/  FSEL R7, R7, RZ, P0 ;  /* 0x000000ff07077208 */ /* 0x000fe20000000000 */
[--C-:B------:R-:W-:Y:S01]  /*24d30*/  FFMA.FTZ R226, R92, c[0x0][0x23c], -R6.reuse ;  /* 0x00008f005ce27a23 */ /* 0x100fe20000010806 */
[----:B------:R-:W-:Y:S01]  /*24d40*/  MUFU.EX2 R102, R102 ;  /* 0x0000006600667308 */ /* 0x000fe20000000800 */
[--C-:B------:R-:W-:Y:S01]  /*24d50*/  FFMA.FTZ R231, R89, c[0x0][0x23c], -R6.reuse ;  /* 0x00008f0059e77a23 */ /* 0x100fe20000010806 */
[----:B-1----:R-:W1:Y:S01]  /*24d60*/  SHFL.BFLY PT, R2, R0, 0x2, 0x1f ;  /* 0x0c401f0000027f89 */ /* 0x002e6200000e0000 */
[--C-:B------:R-:W-:Y:S01]  /*24d70*/  FFMA.FTZ R85, R45, c[0x0][0x23c], -R7.reuse ;  /* 0x00008f002d557a23 */ /* 0x100fe20000010807 */
[----:B------:R-:W-:Y:S01]  /*24d80*/  LOP3.LUT P4, RZ, R232, 0x1000000, RZ, 0xc0, !PT ;  /* 0x01000000e8ff7812 */ /* 0x000fe2000788c0ff */
[--C-:B--2---:R-:W-:Y:S02]  /*24d90*/  FFMA.FTZ R3, R97, c[0x0][0x23c], -R7.reuse ;  /* 0x00008f0061037a23 */ /* 0x104fe40000010807 */
[--C-:B------:R-:W-:Y:S02]  /*24da0*/  FFMA.FTZ R97, R220, c[0x0][0x23c], -R6.reuse ;  /* 0x00008f00dc617a23 */ /* 0x100fe40000010806 */
[--C-:B------:R-:W-:Y:S01]  /*24db0*/  FFMA.FTZ R11, R84, c[0x0][0x23c], -R6.reuse ;  /* 0x00008f00540b7a23 */ /* 0x100fe20000010806 */
[----:B------:R2:W-:Y:S01]  /*24dc0*/  MUFU.EX2 R95, R3 ;  /* 0x00000003005f7308 */ /* 0x0005e20000000800 */
[--C-:B------:R-:W-:Y:S02]  /*24dd0*/  FFMA.FTZ R233, R80, c[0x0][0x23c], -R6.reuse ;  /* 0x00008f0050e97a23 */ /* 0x100fe40000010806 */
[--C-:B------:R-:W-:Y:S02]  /*24de0*/  FFMA.FTZ R221, R78, c[0x0][0x23c], -R6.reuse ;  /* 0x00008f004edd7a23 */ /* 0x100fe40000010806 */
[--C-:B------:R-:W-:Y:S02]  /*24df0*/  FFMA.FTZ R31, R77, c[0x0][0x23c], -R6.reuse ;  /* 0x00008f004d1f7a23 */ /* 0x100fe40000010806 */
[--C-:B------:R-:W-:Y:S01]  /*24e00*/  FFMA.FTZ R239, R66, c[0x0][0x23c], -R6.reuse ;  /* 0x00008f0042ef7a23 */ /* 0x100fe20000010806 */
[----:B---3--:R-:W-:Y:S01]  /*24e10*/  FMNMX.FTZ R71, R71, R4, !PT ;  /* 0x0000000447477209 */ /* 0x008fe20007810000 */
[--C-:B------:R-:W-:Y:S01]  /*24e20*/  FFMA.FTZ R87, R47, c[0x0][0x23c], -R7.reuse ;  /* 0x00008f002f577a23 */ /* 0x100fe20000010807 */
[----:B------:R-:W-:Y:S01]  /*24e30*/  MUFU.EX2 R97, R97 ;  /* 0x0000006100617308 */ /* 0x000fe20000000800 */
[--C-:B------:R-:W-:Y:S02]  /*24e40*/  FFMA.FTZ R84, R44, c[0x0][0x23c], -R7.reuse ;  /* 0x00008f002c547a23 */ /* 0x100fe40000010807 */
[--C-:B------:R-:W-:Y:S01]  /*24e50*/  FFMA.FTZ R94, R43, c[0x0][0x23c], -R7.reuse ;  /* 0x00008f002b5e7a23 */ /* 0x100fe20000010807 */
[----:B------:R-:W3:Y:S01]  /*24e60*/  SHFL.BFLY PT, R5, R71, 0x1, 0x1f ;  /* 0x0c201f0047057f89 */ /* 0x000ee200000e0000 */
[--C-:B------:R-:W-:Y:S01]  /*24e70*/  FFMA.FTZ R93, R42, c[0x0][0x23c], -R7.reuse ;  /* 0x00008f002a5d7a23 */ /* 0x100fe20000010807 */
[----:B-1----:R-:W-:Y:S01]  /*24e80*/  FMNMX.FTZ R0, R0, R2, !PT ;  /* 0x0000000200007209 */ /* 0x002fe20007810000 */
[----:B------:R-:W-:Y:S02]  /*24e90*/  FFMA.FTZ R2, R100, c[0x0][0x23c], -R6 ;  /* 0x00008f0064027a23 */ /* 0x000fe40000010806 */
[--C-:B------:R-:W-:Y:S01]  /*24ea0*/  FFMA.FTZ R92, R41, c[0x0][0x23c], -R7.reuse ;  /* 0x00008f00295c7a23 */ /* 0x100fe20000010807 */
[----:B------:R-:W-:Y:S01]  /*24eb0*/  MUFU.EX2 R105, R105 ;  /* 0x0000006900697308 */ /* 0x000fe20000000800 */
[--C-:B------:R-:W-:Y:S01]  /*24ec0*/  FFMA.FTZ R89, R52, c[0x0][0x23c], -R7.reuse ;  /* 0x00008f0034597a23 */ /* 0x100fe20000010807 */
[----:B------:R-:W1:Y:S01]  /*24ed0*/  SHFL.BFLY PT, R4, R0, 0x1, 0x1f ;  /* 0x0c201f0000047f89 */ /* 0x000e6200000e0000 */
[--C-:B------:R-:W-:Y:S02]  /*24ee0*/  FFMA.FTZ R120, R57, c[0x0][0x23c], -R7.reuse ;  /* 0x00008f0039787a23 */ /* 0x100fe40000010807 */
        /* <DEDUP_REMOVED lines=10> */
[----:B------:R-:W3:Y:S01]  /*24f90*/  MUFU.EX2 R234, R3 ;  /* 0x0000000300ea7308 */ /* 0x000ee20000000800 */
[--C-:B------:R-:W-:Y:S01]  /*24fa0*/  FFMA.FTZ R235, R36, c[0x0][0x23c], -R7.reuse ;  /* 0x00008f0024eb7a23 */ /* 0x100fe20000010807 */
[C---:B------:R-:W-:Y:S01]  /*24fb0*/  FSETP.NEU.FTZ.AND P2, PT, R71.reuse, -INF , PT ;  /* 0xff8000004700780b */ /* 0x040fe20003f5d000 */
[----:B------:R-:W-:Y:S02]  /*24fc0*/  FMUL.FTZ R75, R71, c[0x0][0x23c] ;  /* 0x00008f00474b7a20 */ /* 0x000fe40000410000 */
[----:B------:R-:W-:Y:S01]  /*24fd0*/  FFMA.FTZ R230, R30, c[0x0][0x23c], -R7 ;  /* 0x00008f001ee67a23 */ /* 0x000fe20000010807 */
[----:B-1----:R-:W-:Y:S01]  /*24fe0*/  FMNMX.FTZ R70, R0, R4, !PT ;  /* 0x0000000400467209 */ /* 0x002fe20007810000 */
[----:B------:R-:W-:Y:S01]  /*24ff0*/  IMAD.MOV.U32 R47, RZ, RZ, R18 ;  /* 0x000000ffff2f7224 */ /* 0x000fe200078e0012 */
[----:B------:R-:W-:Y:S01]  /*25000*/  FSEL R75, R75, RZ, P2 ;  /* 0x000000ff4b4b7208 */ /* 0x000fe20001000000 */
[----:B------:R-:W-:Y:S01]  /*25010*/  IMAD.MOV.U32 R80, RZ, RZ, R19 ;  /* 0x000000ffff507224 */ /* 0x000fe200078e0013 */
[----:B------:R-:W-:Y:S01]  /*25020*/  MUFU.EX2 R109, R109 ;  /* 0x0000006d006d7308 */ /* 0x000fe20000000800 */
[----:B------:R-:W-:Y:S02]  /*25030*/  FMUL.FTZ R100, R70, c[0x0][0x23c] ;  /* 0x00008f0046647a20 */ /* 0x000fe40000410000 */
[----:B------:R-:W-:Y:S02]  /*25040*/  FFMA.FTZ R5, R101, c[0x0][0x23c], -R75 ;  /* 0x00008f0065057a23 */ /* 0x000fe4000001084b */
[----:B--2---:R-:W-:Y:S02]  /*25050*/  FFMA.FTZ R2, R64, c[0x0][0x23c], -R7 ;  /* 0x00008f0040027a23 */ /* 0x004fe40000010807 */
[----:B------:R-:W-:Y:S02]  /*25060*/  IMAD.MOV.U32 R64, RZ, RZ, R217 ;  /* 0x000000ffff407224 */ /* 0x000fe400078e00d9 */
[----:B------:R-:W-:Y:S01]  /*25070*/  FFMA.FTZ R9, R35, c[0x0][0x23c], -R75 ;  /* 0x00008f0023097a23 */ /* 0x000fe2000001084b */
[----:B------:R1:W-:Y:S01]  /*25080*/  MUFU.EX2 R107, R2 ;  /* 0x00000002006b7308 */ /* 0x0003e20000000800 */
[----:B------:R-:W-:Y:S02]  /*25090*/  IMAD.MOV.U32 R35, RZ, RZ, R212 ;  /* 0x000000ffff237224 */ /* 0x000fe400078e00d4 */
[----:B------:R-:W-:Y:S01]  /*250a0*/  FFMA.FTZ R212, R21, c[0x0][0x23c], -R7 ;  /* 0x00008f0015d47a23 */ /* 0x000fe20000010807 */
[----:B---3--:R-:W-:Y:S01]  /*250b0*/  F2FP.PACK_AB R77, R234, R95 ;  /* 0x0000005fea4d723e */ /* 0x008fe200000000ff */
[--C-:B------:R-:W-:Y:S01]  /*250c0*/  FFMA.FTZ R3, R99, c[0x0][0x23c], -R6.reuse ;  /* 0x00008f0063037a23 */ /* 0x100fe20000010806 */
[----:B------:R-:W2:Y:S01]  /*250d0*/  LDSM.16.MT88.4 R20, [R213+0x8000] ;  /* 0x00800000d514783b */ /* 0x000ea20000004200 */
[----:B------:R-:W-:Y:S02]  /*250e0*/  FFMA.FTZ R10, R34, c[0x0][0x23c], -R75 ;  /* 0x00008f00220a7a23 */ /* 0x000fe4000001084b */
[--C-:B------:R-:W-:Y:S01]  /*250f0*/  FFMA.FTZ R101, R131, c[0x0][0x23c], -R6.reuse ;  /* 0x00008f0083657a23 */ /* 0x100fe20000010806 */
[----:B------:R3:W4:Y:S01]  /*25100*/  MUFU.EX2 R108, R3 ;  /* 0x00000003006c7308 */ /* 0x0007220000000800 */
[--C-:B------:R-:W-:Y:S02]  /*25110*/  FFMA.FTZ R99, R130, c[0x0][0x23c], -R6.reuse ;  /* 0x00008f0082637a23 */ /* 0x100fe40000010806 */
[--C-:B------:R-:W-:Y:S02]  /*25120*/  FFMA.FTZ R34, R82, c[0x0][0x23c], -R6.reuse ;  /* 0x00008f0052227a23 */ /* 0x100fe40000010806 */
[--C-:B------:R-:W-:Y:S02]  /*25130*/  FFMA.FTZ R131, R56, c[0x0][0x23c], -R7.reuse ;  /* 0x00008f0038837a23 */ /* 0x100fe40000010807 */
[--C-:B------:R-:W-:Y:S02]  /*25140*/  FFMA.FTZ R130, R55, c[0x0][0x23c], -R7.reuse ;  /* 0x00008f0037827a23 */ /* 0x100fe40000010807 */
[----:B------:R-:W-:Y:S01]  /*25150*/  FFMA.FTZ R82, R53, c[0x0][0x23c], -R7 ;  /* 0x00008f0035527a23 */ /* 0x000fe20000010807 */
[----:B------:R2:W-:Y:S01]  /*25160*/  MUFU.EX2 R91, R5 ;  /* 0x00000005005b7308 */ /* 0x0005e20000000800 */
[----:B------:R-:W-:Y:S01]  /*25170*/  IMAD.MOV.U32 R57, RZ, RZ, R47 ;  /* 0x000000ffff397224 */ /* 0x000fe200078e002f */
[----:B------:R-:W-:Y:S01]  /*25180*/  LDSM.16.MT88.4 R52, [R214+0x8000] ;  /* 0x00800000d634783b */ /* 0x000fe20000004200 */
[----:B------:R-:W-:Y:S02]  /*25190*/  IMAD.MOV.U32 R47, RZ, RZ, R31 ;  /* 0x000000ffff2f7224 */ /* 0x000fe400078e001f */
[----:B-1----:R-:W-:Y:S02]  /*251a0*/  FFMA.FTZ R2, R32, c[0x0][0x23c], -R7 ;  /* 0x00008f0020027a23 */ /* 0x002fe40000010807 */
[----:B------:R-:W-:Y:S02]  /*251b0*/  FFMA.FTZ R32, R48, c[0x0][0x23c], -R6 ;  /* 0x00008f0030207a23 */ /* 0x000fe40000010806 */
[--C-:B------:R-:W-:Y:S01]  /*251c0*/  FFMA.FTZ R115, R115, c[0x0][0x23c], -R75.reuse ;  /* 0x00008f0073737a23 */ /* 0x100fe2000001084b */
[----:B------:R1:W-:Y:S01]  /*251d0*/  MUFU.EX2 R28, R2 ;  /* 0x00000002001c7308 */ /* 0x0003e20000000800 */
[----:B---3--:R-:W-:Y:S02]  /*251e0*/  FSEL R3, R73, RZ, P1 ;  /* 0x000000ff49037208 */ /* 0x008fe40000800000 */
[----:B----4-:R-:W-:Y:S07]  /*251f0*/  F2FP.PACK_AB R78, R114, R108 ;  /* 0x0000006c724e723e */ /* 0x010fee00000000ff */
[----:B------:R-:W-:Y:S01]  /*25200*/  MUFU.EX2 R220, R10 ;  /* 0x0000000a00dc7308 */ /* 0x000fe20000000800 */
[----:B--2---:R-:W-:Y:S02]  /*25210*/  FADD.FTZ R5, -R3, R132 ;  /* 0x0000008403057221 */ /* 0x004fe40000010100 */
[----:B------:R-:W-:Y:S02]  /*25220*/  FFMA.FTZ R3, R33, c[0x0][0x23c], -R75 ;  /* 0x00008f0021037a23 */ /* 0x000fe4000001084b */
[----:B------:R-:W-:Y:S02]  /*25230*/  FFMA.FTZ R33, R86, c[0x0][0x23c], -R6 ;  /* 0x00008f0056217a23 */ /* 0x000fe40000010806 */
[----:B------:R-:W-:Y:S03]  /*25240*/  FFMA.FTZ R86, R46, c[0x0][0x23c], -R7 ;  /* 0x00008f002e567a23 */ /* 0x000fe60000010807 */
[----:B------:R2:W3:Y:S01]  /*25250*/  MUFU.EX2 R12, R3 ;  /* 0x00000003000c7308 */ /* 0x0004e20000000800 */
[----:B------:R-:W-:Y:S02]  /*25260*/  IMAD.MOV.U32 R46, RZ, RZ, R32 ;  /* 0x000000ffff2e7224 */ /* 0x000fe400078e0020 */
[----:B------:R-:W-:Y:S01]  /*25270*/  IMAD.MOV.U32 R32, RZ, RZ, R15 ;  /* 0x000000ffff207224 */ /* 0x000fe200078e000f */
[----:B-1----:R-:W-:Y:S01]  /*25280*/  FSEL R2, R72, RZ, P0 ;  /* 0x000000ff48027208 */ /* 0x002fe20000000000 */
[----:B------:R-:W-:Y:S01]  /*25290*/  FFMA.FTZ R132, R125, c[0x0][0x23c], -R6 ;  /* 0x00008f007d847a23 */ /* 0x000fe20000010806 */
[----:B------:R-:W-:Y:S01]  /*252a0*/  FSETP.NEU.FTZ.AND P0, PT, R70, -INF , PT ;  /* 0xff8000004600780b */ /* 0x000fe20003f1d000 */
[----:B------:R-:W-:Y:S02]  /*252b0*/  FFMA.FTZ R125, R58, c[0x0][0x23c], -R7 ;  /* 0x00008f003a7d7a23 */ /* 0x000fe40000010807 */
[----:B------:R-:W-:Y:S01]  /*252c0*/  FADD.FTZ R4, -R2, R133 ;  /* 0x0000008502047221 */ /* 0x000fe20000010100 */
[----:B------:R-:W-:Y:S01]  /*252d0*/  FSEL R0, R70, RZ, P0 ;  /* 0x000000ff46007208 */ /* 0x000fe20000000000 */
[--C-:B------:R-:W-:Y:S01]  /*252e0*/  FFMA.FTZ R133, R62, c[0x0][0x23c], -R7.reuse ;  /* 0x00008f003e857a23 */ /* 0x100fe20000010807 */
[----:B------:R-:W-:Y:S01]  /*252f0*/  FSEL R100, R100, RZ, P0 ;  /* 0x000000ff64647208 */ /* 0x000fe20000000000 */
[----:B------:R-:W-:Y:S01]  /*25300*/  IMAD.MOV.U32 R56, RZ, RZ, R46 ;  /* 0x000000ffff387224 */ /* 0x000fe200078e002e */
[----:B------:R-:W-:Y:S01]  /*25310*/  FSEL R2, R71, RZ, P2 ;  /* 0x000000ff47027208 */ /* 0x000fe20001000000 */
[----:B------:R-:W-:Y:S01]  /*25320*/  IMAD.MOV.U32 R46, RZ, RZ, R32 ;  /* 0x000000ffff2e7224 */ /* 0x000fe200078e0020 */
[----:B------:R-:W1:Y:S01]  /*25330*/  MUFU.EX2 R9, R9 ;  /* 0x0000000900097308 */ /* 0x000e620000000800 */
[----:B------:R-:W-:Y:S01]  /*25340*/  FFMA.FTZ R8, R225, c[0x0][0x23c], -R100 ;  /* 0x00008f00e1087a23 */ /* 0x000fe20000010864 */
[----:B------:R-:W-:Y:S01]  /*25350*/  PLOP3.LUT P0, PT, PT, PT, UP0, 0x80, 0x0 ;  /* 0x000000000000781c */ /* 0x000fe20003f0f008 */
[----:B------:R-:W-:Y:S02]  /*25360*/  FFMA.FTZ R225, R61, c[0x0][0x23c], -R7 ;  /* 0x00008f003de17a23 */ /* 0x000fe40000010807 */
[----:B------:R-:W-:Y:S02]  /*25370*/  IMAD.MOV.U32 R58, RZ, RZ, R80 ;  /* 0x000000ffff3a7224 */ /* 0x000fe400078e0050 */
[----:B------:R-:W-:Y:S02]  /*25380*/  IMAD.MOV.U32 R80, RZ, RZ, R29 ;  /* 0x000000ffff507224 */ /* 0x000fe400078e001d */
[----:B--2---:R-:W-:Y:S01]  /*25390*/  FADD.FTZ R3, -R2, R134 ;  /* 0x0000008602037221 */ /* 0x004fe20000010100 */
[----:B------:R-:W-:Y:S01]  /*253a0*/  MUFU.EX2 R240, R8 ;  /* 0x0000000800f07308 */ /* 0x000fe20000000800 */
[----:B------:R-:W-:Y:S02]  /*253b0*/  FADD.FTZ R2, -R0, R135 ;  /* 0x0000008700027221 */ /* 0x000fe40000010100 */
[----:B------:R-:W-:Y:S02]  /*253c0*/  FFMA.FTZ R0, R37, c[0x0][0x23c], -R100 ;  /* 0x00008f0025007a23 */ /* 0x000fe40000010864 */
[--C-:B------:R-:W-:Y:S01]  /*253d0*/  FFMA.FTZ R134, R127, c[0x0][0x23c], -R6.reuse ;  /* 0x00008f007f867a23 */ /* 0x100fe20000010806 */
[----:B------:R-:W2:Y:S01]  /*253e0*/  LDSM.16.MT88.4 R36, [R216+0x8000] ;  /* 0x00800000d824783b */ /* 0x000ea20000004200 */
[----:B------:R-:W-:Y:S02]  /*253f0*/  FFMA.FTZ R135, R126, c[0x0][0x23c], -R6 ;  /* 0x00008f007e877a23 */ /* 0x000fe40000010806 */
[----:B---3--:R-:W-:Y:S01]  /*25400*/  IMAD.MOV.U32 R48, RZ, RZ, R12 ;  /* 0x000000ffff307224 */ /* 0x008fe200078e000c */
[----:B------:R-:W3:Y:S01]  /*25410*/  MUFU.EX2 R0, R0 ;  /* 0x0000000000007308 */ /* 0x000ee20000000800 */
[----:B------:R-:W-:Y:S02]  /*25420*/  IMAD.MOV.U32 R12, RZ, RZ, R218 ;  /* 0x000000ffff0c7224 */ /* 0x000fe400078e00da */
[----:B------:R-:W-:Y:S02]  /*25430*/  FFMA.FTZ R127, R51, c[0x0][0x23c], -R7 ;  /* 0x00008f00337f7a23 */ /* 0x000fe40000010807 */
[----:B-1----:R-:W-:Y:S02]  /*25440*/  IMAD.MOV.U32 R44, RZ, RZ, R9 ;  /* 0x000000ffff2c7224 */ /* 0x002fe400078e0009 */
[--C-:B------:R-:W-:Y:S02]  /*25450*/  FFMA.FTZ R126, R50, c[0x0][0x23c], -R7.reuse ;  /* 0x00008f00327e7a23 */ /* 0x100fe40000010807 */
[----:B------:R-:W-:Y:S01]  /*25460*/  FFMA.FTZ R218, R59, c[0x0][0x23c], -R7 ;  /* 0x00008f003bda7a23 */ /* 0x000fe20000010807 */
[----:B------:R-:W-:Y:S01]  /*25470*/  F2FP.PACK_AB R66, R44, R220 ;  /* 0x000000dc2c42723e */ /* 0x000fe200000000ff */
[----:B------:R-:W-:Y:S01]  /*25480*/  IMAD.MOV.U32 R50, RZ, RZ, R111 ;  /* 0x000000ffff327224 */ /* 0x000fe200078e006f */
[----:B------:R-:W-:Y:S01]  /*25490*/  MUFU.EX2 R206, R206 ;  /* 0x000000ce00ce7308 */ /* 0x000fe20000000800 */
[----:B------:R-:W-:Y:S09]  /*254a0*/  IMAD.MOV.U32 R51, RZ, RZ, R34 ;  /* 0x000000ffff337224 */ /* 0x000ff200078e0022 */
[----:B------:R-:W-:Y:S01]  /*254b0*/  MUFU.EX2 R204, R204 ;  /* 0x000000cc00cc7308 */ /* 0x000fe20000000800 */
[----:B---3--:R-:W-:Y:S02]  /*254c0*/  IMAD.MOV.U32 R45, RZ, RZ, R0 ;  /* 0x000000ffff2d7224 */ /* 0x008fe400078e0000 */
[----:B------:R-:W-:Y:S07]  /*254d0*/  FMUL.FTZ R0, R5, c[0x0][0x23c] ;  /* 0x00008f0005007a20 */ /* 0x000fee0000410000 */
[----:B------:R1:W3:Y:S02]  /*254e0*/  MUFU.EX2 R69, R0 ;  /* 0x0000000000457308 */ /* 0x0002e40000000800 */
[----:B-1----:R-:W-:Y:S02]  /*254f0*/  FMUL.FTZ R0, R4, c[0x0][0x23c] ;  /* 0x00008f0004007a20 */ /* 0x002fe40000410000 */
[C---:B---3--:R-:W-:Y:S02]  /*25500*/  FMUL.FTZ R16, R69.reuse, R144 ;  /* 0x0000009045107220 */ /* 0x048fe40000410000 */
[C---:B------:R-:W-:Y:S04]  /*25510*/  FMUL.FTZ R4, R69.reuse, R140 ;  /* 0x0000008c45047220 */ /* 0x040fe80000410000 */
[----:B------:R1:W3:Y:S01]  /*25520*/  MUFU.EX2 R68, R0 ;  /* 0x0000000000447308 */ /* 0x0002e20000000800 */
[C---:B------:R-:W-:Y:S02]  /*25530*/  FMUL.FTZ R5, R69.reuse, R141 ;  /* 0x0000008d45057220 */ /* 0x040fe40000410000 */
[----:B------:R-:W-:Y:S01]  /*25540*/  IMAD.MOV.U32 R141, RZ, RZ, R64 ;  /* 0x000000ffff8d7224 */ /* 0x000fe200078e0040 */
[----:B------:R-:W-:Y:S01]  /*25550*/  F2FP.PACK_AB R64, R48, R91 ;  /* 0x0000005b3040723e */ /* 0x000fe200000000ff */
[----:B------:R-:W-:Y:S02]  /*25560*/  IMAD.MOV.U32 R140, RZ, RZ, R12 ;  /* 0x000000ffff8c7224 */ /* 0x000fe400078e000c */
[C---:B------:R-:W-:Y:S02]  /*25570*/  FMUL.FTZ R32, R69.reuse, R160 ;  /* 0x000000a045207220 */ /* 0x040fe40000410000 */
[----:B------:R-:W-:Y:S02]  /*25580*/  FMUL.FTZ R49, R69, R177 ;  /* 0x000000b145317220 */ /* 0x000fe40000410000 */
[----:B-1----:R-:W-:Y:S02]  /*25590*/  FMUL.FTZ R0, R3, c[0x0][0x23c] ;  /* 0x00008f0003007a20 */ /* 0x002fe40000410000 */
[C---:B---3--:R-:W-:Y:S02]  /*255a0*/  FMUL.FTZ R6, R68.reuse, R142 ;  /* 0x0000008e44067220 */ /* 0x048fe40000410000 */
[C---:B------:R-:W-:Y:S01]  /*255b0*/  FMUL.FTZ R7, R68.reuse, R143 ;  /* 0x0000008f44077220 */ /* 0x040fe20000410000 */
[----:B------:R1:W3:Y:S01]  /*255c0*/  MUFU.EX2 R3, R0 ;  /* 0x0000000000037308 */ /* 0x0002e20000000800 */
        /* <DEDUP_REMOVED lines=8> */
[----:B------:R-:W-:Y:S05]  /*25650*/  IMAD.MOV.U32 R163, RZ, RZ, R58 ;  /* 0x000000ffffa37224 */ /* 0x000fea00078e003a */
[----:B------:R-:W-:Y:S01]  /*25660*/  MUFU.EX2 R147, R85 ;  /* 0x0000005500937308 */ /* 0x000fe20000000800 */
[----:B-1----:R-:W-:Y:S02]  /*25670*/  FMUL.FTZ R0, R2, c[0x0][0x23c] ;  /* 0x00008f0002007a20 */ /* 0x002fe40000410000 */
[----:B------:R-:W-:Y:S02]  /*25680*/  FFMA.FTZ R2, R67, c[0x0][0x23c], -R100 ;  /* 0x00008f0043027a23 */ /* 0x000fe40000010864 */
[C---:B---3--:R-:W-:Y:S02]  /*25690*/  FMUL.FTZ R8, R3.reuse, R136 ;  /* 0x0000008803087220 */ /* 0x048fe40000410000 */
[----:B------:R-:W-:Y:S03]  /*256a0*/  IMAD.MOV.U32 R136, RZ, RZ, R14 ;  /* 0x000000ffff887224 */ /* 0x000fe600078e000e */
[----:B------:R1:W-:Y:S01]  /*256b0*/  MUFU.EX2 R224, R2 ;  /* 0x0000000200e07308 */ /* 0x0003e20000000800 */
[C---:B------:R-:W-:Y:S02]  /*256c0*/  FMUL.FTZ R9, R3.reuse, R137 ;  /* 0x0000008903097220 */ /* 0x040fe40000410000 */
[----:B------:R-:W-:Y:S01]  /*256d0*/  IMAD.MOV.U32 R137, RZ, RZ, R79 ;  /* 0x000000ffff897224 */ /* 0x000fe200078e004f */
[----:B------:R-:W-:Y:S01]  /*256e0*/  F2FP.PACK_AB R79, R28, R107 ;  /* 0x0000006b1c4f723e */ /* 0x000fe200000000ff */
[C---:B------:R-:W-:Y:S02]  /*256f0*/  FMUL.FTZ R12, R3.reuse, R148 ;  /* 0x00000094030c7220 */ /* 0x040fe40000410000 */
[----:B------:R-:W-:Y:S02]  /*25700*/  IMAD.MOV.U32 R148, RZ, RZ, R13 ;  /* 0x000000ffff947224 */ /* 0x000fe400078e000d */
[C---:B------:R-:W-:Y:S01]  /*25710*/  FMUL.FTZ R13, R3.reuse, R149 ;  /* 0x00000095030d7220 */ /* 0x040fe20000410000 */
[----:B------:R-:W3:Y:S01]  /*25720*/  MUFU.EX2 R0, R0 ;  /* 0x0000000000007308 */ /* 0x000ee20000000800 */
[C---:B------:R-:W-:Y:S02]  /*25730*/  FMUL.FTZ R41, R3.reuse, R169 ;  /* 0x000000a903297220 */ /* 0x040fe40000410000 */
[----:B------:R-:W-:Y:S02]  /*25740*/  IMAD.MOV.U32 R169, RZ, RZ, R45 ;  /* 0x000000ffffa97224 */ /* 0x000fe400078e002d */
[C---:B------:R-:W-:Y:S02]  /*25750*/  FMUL.FTZ R40, R3.reuse, R168 ;  /* 0x000000a803287220 */ /* 0x040fe40000410000 */
[----:B------:R-:W-:Y:S02]  /*25760*/  IMAD.MOV.U32 R168, RZ, RZ, R46 ;  /* 0x000000ffffa87224 */ /* 0x000fe400078e002e */
[C---:B------:R-:W-:Y:S01]  /*25770*/  FMUL.FTZ R25, R3.reuse, R153 ;  /* 0x0000009903197220 */ /* 0x040fe20000410000 */
[----:B------:R-:W-:Y:S01]  /*25780*/  MUFU.EX2 R143, R87 ;  /* 0x00000057008f7308 */ /* 0x000fe20000000800 */
[C---:B------:R-:W-:Y:S02]  /*25790*/  FMUL.FTZ R29, R3.reuse, R165 ;  /* 0x000000a5031d7220 */ /* 0x040fe40000410000 */
[----:B------:R-:W-:Y:S02]  /*257a0*/  IMAD.MOV.U32 R165, RZ, RZ, R83 ;  /* 0x000000ffffa57224 */ /* 0x000fe400078e0053 */
[----:B-1----:R-:W-:Y:S01]  /*257b0*/  FFMA.FTZ R2, R76, c[0x0][0x23c], -R100 ;  /* 0x00008f004c027a23 */ /* 0x002fe20000010864 */
[----:B------:R-:W-:Y:S01]  /*257c0*/  F2FP.PACK_AB R76, R98, R90 ;  /* 0x0000005a624c723e */ /* 0x000fe200000000ff */
[C---:B------:R-:W-:Y:S02]  /*257d0*/  FMUL.FTZ R60, R3.reuse, R192 ;  /* 0x000000c0033c7220 */ /* 0x040fe40000410000 */
[----:B------:R-:W-:Y:S01]  /*257e0*/  FMUL.FTZ R61, R3, R193 ;  /* 0x000000c1033d7220 */ /* 0x000fe20000410000 */
[----:B------:R-:W1:Y:S01]  /*257f0*/  MUFU.EX2 R217, R2 ;  /* 0x0000000200d97308 */ /* 0x000e620000000800 */
[----:B------:R-:W-:Y:S02]  /*25800*/  IMAD.MOV.U32 R149, RZ, RZ, R81 ;  /* 0x000000ffff957224 */ /* 0x000fe400078e0051 */
[-C--:B------:R-:W-:Y:S01]  /*25810*/  HMMA.16816.F32 R4, R76, R20.reuse, R4 ;  /* 0x000000144c04723c */ /* 0x080fe20000001804 */
[C---:B---3--:R-:W-:Y:S02]  /*25820*/  FMUL.FTZ R14, R0.reuse, R150 ;  /* 0x00000096000e7220 */ /* 0x048fe40000410000 */
[----:B------:R-:W-:Y:S02]  /*25830*/  IMAD.MOV.U32 R150, RZ, RZ, R33 ;  /* 0x000000ffff967224 */ /* 0x000fe400078e0021 */
[----:B------:R-:W-:Y:S02]  /*25840*/  IMAD.MOV.U32 R33, RZ, RZ, R17 ;  /* 0x000000ffff217224 */ /* 0x000fe400078e0011 */
[----:B------:R-:W-:Y:S01]  /*25850*/  FMUL.FTZ R17, R69, R145 ;  /* 0x0000009145117220 */ /* 0x000fe20000410000 */
[----:B------:R-:W-:Y:S01]  /*25860*/  MUFU.EX2 R153, R84 ;  /* 0x0000005400997308 */ /* 0x000fe20000000800 */
[C---:B------:R-:W-:Y:S03]  /*25870*/  FMUL.FTZ R15, R0.reuse, R151 ;  /* 0x00000097000f7220 */ /* 0x040fe60000410000 */
[C---:B------:R-:W-:Y:S02]  /*25880*/  FMUL.FTZ R10, R0.reuse, R138 ;  /* 0x0000008a000a7220 */ /* 0x040fe40000410000 */
[----:B------:R-:W-:Y:S02]  /*25890*/  IMAD.MOV.U32 R138, RZ, RZ, R11 ;  /* 0x000000ffff8a7224 */ /* 0x000fe400078e000b */
[----:B------:R-:W-:Y:S02]  /*258a0*/  FMUL.FTZ R11, R0, R139 ;  /* 0x0000008b000b7220 */ /* 0x000fe40000410000 */
[----:B------:R-:W-:Y:S01]  /*258b0*/  IMAD.MOV.U32 R139, RZ, RZ, R65 ;  /* 0x000000ffff8b7224 */ /* 0x000fe200078e0041 */
[----:B------:R-:W-:Y:S01]  /*258c0*/  F2FP.PACK_AB R65, R45, R240 ;  /* 0x000000f02d41723e */ /* 0x000fe200000000ff */
[----:B------:R-:W-:Y:S01]  /*258d0*/  IMAD.MOV.U32 R111, RZ, RZ, R33 ;  /* 0x000000ffff6f7224 */ /* 0x000fe200078e0021 */
[----:B-1----:R-:W-:Y:S01]  /*258e0*/  F2FP.PACK_AB R67, R217, R224 ;  /* 0x000000e0d943723e */ /* 0x002fe200000000ff */
[--C-:B------:R-:W-:Y:S02]  /*258f0*/  FFMA.FTZ R2, R104, c[0x0][0x23c], -R75.reuse ;  /* 0x00008f0068027a23 */ /* 0x100fe4000001084b */
[----:B------:R-:W-:Y:S02]  /*25900*/  FMUL.FTZ R33, R69, R161 ;  /* 0x000000a145217220 */ /* 0x000fe40000410000 */
[----:B------:R-:W-:Y:S01]  /*25910*/  FMUL.FTZ R45, R3, R181 ;  /* 0x000000b5032d7220 */ /* 0x000fe20000410000 */
[----:B------:R1:W-:Y:S01]  /*25920*/  MUFU.EX2 R144, R2 ;  /* 0x0000000200907308 */ /* 0x0003e20000000800 */
[C---:B------:R-:W-:Y:S01]  /*25930*/  FMUL.FTZ R46, R0.reuse, R182 ;  /* 0x000000b6002e7220 */ /* 0x040fe20000410000 */
[----:B------:R-:W3:Y:S01]  /*25940*/  LDL.LU R181, [R1+0xa8] ;  /* 0x0000a80001b57983 */ /* 0x000ee20000300800 */
[C---:B------:R-:W-:Y:S01]  /*25950*/  FMUL.FTZ R59, R0.reuse, R187 ;  /* 0x000000bb003b7220 */ /* 0x040fe20000410000 */
[C---:B------:R-:W-:Y:S01]  /*25960*/  HMMA.16816.F32 R8, R64.reuse, R20, R8 ;  /* 0x000000144008723c */ /* 0x040fe20000001808 */
[C---:B------:R-:W-:Y:S01]  /*25970*/  FMUL.FTZ R30, R0.reuse, R166 ;  /* 0x000000a6001e7220 */ /* 0x040fe20000410000 */
[----:B------:R-:W4:Y:S01]  /*25980*/  LDL.LU R182, [R1+0xa4] ;  /* 0x0000a40001b67983 */ /* 0x000f220000300800 */
[C---:B------:R-:W-:Y:S02]  /*25990*/  FMUL.FTZ R31, R0.reuse, R167 ;  /* 0x000000a7001f7220 */ /* 0x040fe40000410000 */
[----:B------:R-:W-:Y:S02]  /*259a0*/  FMUL.FTZ R42, R0, R170 ;  /* 0x000000aa002a7220 */ /* 0x000fe40000410000 */
[----:B------:R-:W-:Y:S01]  /*259b0*/  FMUL.FTZ R21, R69, R157 ;  /* 0x0000009d45157220 */ /* 0x000fe20000410000 */
[-C--:B------:R-:W-:Y:S01]  /*259c0*/  HMMA.16816.F32 R12, R64, R22.reuse, R12 ;  /* 0x00000016400c723c */ /* 0x080fe2000000180c */
[----:B------:R-:W-:Y:S03]  /*259d0*/  IMAD.MOV.U32 R157, RZ, RZ, R24 ;  /* 0x000000ffff9d7224 */ /* 0x000fe600078e0018 */
[----:B------:R-:W-:Y:S02]  /*259e0*/  FMUL.FTZ R24, R3, R152 ;  /* 0x0000009803187220 */ /* 0x000fe40000410000 */
[----:B------:R-:W-:Y:S02]  /*259f0*/  FMUL.FTZ R20, R69, R156 ;  /* 0x0000009c45147220 */ /* 0x000fe40000410000 */
[----:B------:R-:W-:Y:S01]  /*25a00*/  IMAD.MOV.U32 R156, RZ, RZ, R26 ;  /* 0x000000ffff9c7224 */ /* 0x000fe200078e001a */
[C---:B------:R-:W-:Y:S03]  /*25a10*/  HMMA.16816.F32 R16, R76.reuse, R22, R16 ;  /* 0x000000164c10723c */ /* 0x040fe60000001810 */
[----:B-1----:R-:W-:Y:S02]  /*25a20*/  FFMA.FTZ R2, R118, c[0x0][0x23c], -R75 ;  /* 0x00008f0076027a23 */ /* 0x002fe4000001084b */
[----:B------:R-:W-:Y:S02]  /*25a30*/  FMUL.FTZ R26, R0, R154 ;  /* 0x0000009a001a7220 */ /* 0x000fe40000410000 */
[C---:B------:R-:W-:Y:S01]  /*25a40*/  FMUL.FTZ R22, R68.reuse, R158 ;  /* 0x0000009e44167220 */ /* 0x040fe20000410000 */
[----:B------:R-:W1:Y:S01]  /*25a50*/  MUFU.EX2 R145, R2 ;  /* 0x0000000200917308 */ /* 0x000e620000000800 */
[----:B------:R-:W-:Y:S03]  /*25a60*/  FMUL.FTZ R23, R68, R159 ;  /* 0x0000009f44177220 */ /* 0x000fe60000410000 */
[----:B------:R-:W-:Y:S02]  /*25a70*/  IMAD.MOV.U32 R154, RZ, RZ, R27 ;  /* 0x000000ffff9a7224 */ /* 0x000fe400078e001b */
[C---:B------:R-:W-:Y:S02]  /*25a80*/  FMUL.FTZ R27, R0.reuse, R155 ;  /* 0x0000009b001b7220 */ /* 0x040fe40000410000 */
[----:B------:R-:W-:Y:S01]  /*25a90*/  IMAD.MOV.U32 R155, RZ, RZ, R28 ;  /* 0x000000ffff9b7224 */ /* 0x000fe200078e001c */
[-C--:B--2---:R-:W-:Y:S01]  /*25aa0*/  HMMA.16816.F32 R20, R76, R36.reuse, R20 ;  /* 0x000000244c14723c */ /* 0x084fe20000001814 */
[C---:B------:R-:W-:Y:S02]  /*25ab0*/  FMUL.FTZ R28, R3.reuse, R164 ;  /* 0x000000a4031c7220 */ /* 0x040fe40000410000 */
[----:B------:R-:W-:Y:S02]  /*25ac0*/  FMUL.FTZ R43, R0, R171 ;  /* 0x000000ab002b7220 */ /* 0x000fe40000410000 */
[----:B------:R-:W-:Y:S02]  /*25ad0*/  IMAD.MOV.U32 R164, RZ, RZ, R44 ;  /* 0x000000ffffa47224 */ /* 0x000fe400078e002c */
[----:B------:R-:W-:Y:S01]  /*25ae0*/  FMUL.FTZ R44, R3, R180 ;  /* 0x000000b4032c7220 */ /* 0x000fe20000410000 */
[C---:B------:R-:W-:Y:S01]  /*25af0*/  HMMA.16816.F32 R24, R64.reuse, R36, R24 ;  /* 0x000000244018723c */ /* 0x040fe20000001818 */
[----:B------:R-:W-:Y:S03]  /*25b00*/  IMAD.MOV.U32 R170, RZ, RZ, R50 ;  /* 0x000000ffffaa7224 */ /* 0x000fe600078e0032 */
[C---:B------:R-:W-:Y:S02]  /*25b10*/  FMUL.FTZ R50, R68.reuse, R178 ;  /* 0x000000b244327220 */ /* 0x040fe40000410000 */
[----:B------:R-:W-:Y:S01]  /*25b20*/  IMAD.MOV.U32 R180, RZ, RZ, R56 ;  /* 0x000000ffffb47224 */ /* 0x000fe200078e0038 */
[----:B-1----:R-:W-:Y:S01]  /*25b30*/  F2FP.PACK_AB R84, R145, R144 ;  /* 0x000000909154723e */ /* 0x002fe200000000ff */
[----:B------:R-:W-:Y:S01]  /*25b40*/  FFMA.FTZ R2, R117, c[0x0][0x23c], -R75 ;  /* 0x00008f0075027a23 */ /* 0x000fe2000001084b */
[-C--:B------:R-:W-:Y:S03]  /*25b50*/  HMMA.16816.F32 R28, R64, R38.reuse, R28 ;  /* 0x00000026401c723c */ /* 0x080fe6000000181c */
[C---:B------:R-:W-:Y:S01]  /*25b60*/  FMUL.FTZ R36, R69.reuse, R172 ;  /* 0x000000ac45247220 */ /* 0x040fe20000410000 */
[----:B------:R1:W-:Y:S01]  /*25b70*/  MUFU.EX2 R151, R2 ;  /* 0x0000000200977308 */ /* 0x0003e20000000800 */
[C---:B------:R-:W-:Y:S02]  /*25b80*/  FMUL.FTZ R37, R69.reuse, R173 ;  /* 0x000000ad45257220 */ /* 0x040fe40000410000 */
[----:B------:R-:W-:Y:S01]  /*25b90*/  IMAD.MOV.U32 R173, RZ, RZ, R51 ;  /* 0x000000ffffad7224 */ /* 0x000fe200078e0033 */
[C---:B------:R-:W-:Y:S01]  /*25ba0*/  HMMA.16816.F32 R32, R76.reuse, R38, R32 ;  /* 0x000000264c20723c */ /* 0x040fe20000001820 */
[C---:B------:R-:W-:Y:S03]  /*25bb0*/  FMUL.FTZ R51, R68.reuse, R179 ;  /* 0x000000b344337220 */ /* 0x040fe60000410000 */
[----:B------:R-:W-:Y:S02]  /*25bc0*/  IMAD.MOV.U32 R171, RZ, RZ, R57 ;  /* 0x000000ffffab7224 */ /* 0x000fe400078e0039 */
[----:B------:R-:W-:Y:S01]  /*25bd0*/  IMAD.MOV.U32 R167, RZ, RZ, R82 ;  /* 0x000000ffffa77224 */ /* 0x000fe200078e0052 */
[----:B------:R-:W-:Y:S01]  /*25be0*/  MUFU.EX2 R179, R89 ;  /* 0x0000005900b37308 */ /* 0x000fe20000000800 */
[C---:B------:R-:W-:Y:S04]  /*25bf0*/  FMUL.FTZ R38, R68.reuse, R174 ;  /* 0x000000ae44267220 */ /* 0x040fe80000410000 */
[----:B------:R-:W-:Y:S02]  /*25c00*/  FMUL.FTZ R39, R68, R175 ;  /* 0x000000af44277220 */ /* 0x000fe40000410000 */
[----:B------:R-:W-:Y:S02]  /*25c10*/  IMAD.MOV.U32 R175, RZ, RZ, R47 ;  /* 0x000000ffffaf7224 */ /* 0x000fe400078e002f */
[----:B------:R-:W-:Y:S02]  /*25c20*/  FMUL.FTZ R47, R0, R183 ;  /* 0x000000b7002f7220 */ /* 0x000fe40000410000 */
[----:B------:R-:W-:Y:S01]  /*25c30*/  IMAD.MOV.U32 R174, RZ, RZ, R48 ;  /* 0x000000ffffae7224 */ /* 0x000fe200078e0030 */
[-C--:B------:R-:W-:Y:S01]  /*25c40*/  HMMA.16816.F32 R36, R76, R52.reuse, R36 ;  /* 0x000000344c24723c */ /* 0x080fe20000001824 */
[----:B-1----:R-:W-:Y:S02]  /*25c50*/  FFMA.FTZ R2, R106, c[0x0][0x23c], -R75 ;  /* 0x00008f006a027a23 */ /* 0x002fe4000001084b */
[----:B------:R-:W-:Y:S02]  /*25c60*/  IMAD.MOV.U32 R172, RZ, RZ, R80 ;  /* 0x000000ffffac7224 */ /* 0x000fe400078e0050 */
[----:B------:R1:W2:Y:S01]  /*25c70*/  MUFU.EX2 R152, R2 ;  /* 0x0000000200987308 */ /* 0x0002a20000000800 */
[----:B------:R-:W-:Y:S01]  /*25c80*/  FMUL.FTZ R48, R69, R176 ;  /* 0x000000b045307220 */ /* 0x000fe20000410000 */
[----:B------:R-:W2:Y:S01]  /*25c90*/  LDSM.16.MT88.4 R80, [R215+0x8000] ;  /* 0x00800000d750783b */ /* 0x000ea20000004200 */
[----:B------:R-:W-:Y:S01]  /*25ca0*/  FMUL.FTZ R57, R3, R185 ;  /* 0x000000b903397220 */ /* 0x000fe20000410000 */
[C---:B------:R-:W-:Y:S03]  /*25cb0*/  HMMA.16816.F32 R40, R64.reuse, R52, R40 ;  /* 0x000000344028723c */ /* 0x040fe60000001828 */
[----:B------:R-:W-:Y:S02]  /*25cc0*/  IMAD.MOV.U32 R176, RZ, RZ, R157 ;  /* 0x000000ffffb07224 */ /* 0x000fe400078e009d */
[----:B------:R-:W-:Y:S01]  /*25cd0*/  IMAD.MOV.U32 R185, RZ, RZ, R142 ;  /* 0x000000ffffb97224 */ /* 0x000fe200078e008e */
[----:B------:R-:W-:Y:S01]  /*25ce0*/  MUFU.EX2 R157, R92 ;  /* 0x0000005c009d7308 */ /* 0x000fe20000000800 */
[----:B------:R-:W-:Y:S01]  /*25cf0*/  FMUL.FTZ R52, R69, R188 ;  /* 0x000000bc45347220 */ /* 0x000fe20000410000 */
[-C--:B------:R-:W-:Y:S01]  /*25d00*/  HMMA.16816.F32 R44, R64, R54.reuse, R44 ;  /* 0x00000036402c723c */ /* 0x080fe2000000182c */
[----:B------:R-:W-:Y:S03]  /*25d10*/  FMUL.FTZ R56, R3, R184 ;  /* 0x000000b803387220 */ /* 0x000fe60000410000 */
[----:B------:R-:W-:Y:S02]  /*25d20*/  FMUL.FTZ R58, R0, R186 ;  /* 0x000000ba003a7220 */ /* 0x000fe40000410000 */
[----:B------:R-:W-:Y:S02]  /*25d30*/  IMAD.MOV.U32 R188, RZ, RZ, R156 ;  /* 0x000000ffffbc7224 */ /* 0x000fe400078e009c */
[----:B------:R-:W-:Y:S01]  /*25d40*/  MUFU.EX2 R156, R93 ;  /* 0x0000005d009c7308 */ /* 0x000fe20000000800 */
[----:B------:R-:W-:Y:S01]  /*25d50*/  IMAD.MOV.U32 R184, RZ, RZ, R137 ;  /* 0x000000ffffb87224 */ /* 0x000fe200078e0089 */
[C---:B------:R-:W-:Y:S02]  /*25d60*/  HMMA.16816.F32 R48, R76.reuse, R54, R48 ;  /* 0x000000364c30723c */ /* 0x040fe40000001830 */
[----:B-1----:R-:W-:Y:S01]  /*25d70*/  FFMA.FTZ R2, R119, c[0x0][0x23c], -R100 ;  /* 0x00008f0077027a23 */ /* 0x002fe20000010864 */
[----:B--2---:R-:W-:Y:S01]  /*25d80*/  F2FP.PACK_AB R86, R152, R151 ;  /* 0x000000979856723e */ /* 0x004fe200000000ff */
[----:B------:R-:W-:Y:S02]  /*25d90*/  IMAD.MOV.U32 R186, RZ, RZ, R140 ;  /* 0x000000ffffba7224 */ /* 0x000fe400078e008c */
[----:B------:R-:W-:Y:S02]  /*25da0*/  IMAD.MOV.U32 R166, RZ, RZ, R111 ;  /* 0x000000ffffa67224 */ /* 0x000fe400078e006f */
[C---:B------:R-:W-:Y:S01]  /*25db0*/  FMUL.FTZ R54, R68.reuse, R190 ;  /* 0x000000be44367220 */ /* 0x040fe20000410000 */
[----:B------:R1:W-:Y:S03]  /*25dc0*/  MUFU.EX2 R161, R2 ;  /* 0x0000000200a17308 */ /* 0x0003e60000000800 */
        /* <DEDUP_REMOVED lines=8> */
[----:B------:R-:W-:Y:S02]  /*25e50*/  FMUL.FTZ R53, R69, R189 ;  /* 0x000000bd45357220 */ /* 0x000fe40000410000 */
[----:B------:R-:W-:Y:S01]  /*25e60*/  FMUL.FTZ R55, R68, R191 ;  /* 0x000000bf44377220 */ /* 0x000fe20000410000 */
[----:B------:R-:W-:Y:S01]  /*25e70*/  MUFU.EX2 R132, R101 ;  /* 0x0000006500847308 */ /* 0x000fe20000000800 */
[C---:B------:R-:W-:Y:S02]  /*25e80*/  FMUL.FTZ R62, R0.reuse, R194 ;  /* 0x000000c2003e7220 */ /* 0x040fe40000410000 */
[----:B------:R-:W-:Y:S02]  /*25e90*/  FMUL.FTZ R63, R0, R195 ;  /* 0x000000c3003f7220 */ /* 0x000fe40000410000 */
[----:B-1----:R-:W-:Y:S01]  /*25ea0*/  FFMA.FTZ R2, R124, c[0x0][0x23c], -R100 ;  /* 0x00008f007c027a23 */ /* 0x002fe20000010864 */
[-C--:B------:R-:W-:Y:S01]  /*25eb0*/  HMMA.16816.F32 R52, R76, R80.reuse, R52 ;  /* 0x000000504c34723c */ /* 0x080fe20000001834 */
[----:B------:R-:W-:Y:S02]  /*25ec0*/  IMAD.MOV.U32 R191, RZ, RZ, R148 ;  /* 0x000000ffffbf7224 */ /* 0x000fe400078e0094 */
[----:B------:R-:W-:Y:S01]  /*25ed0*/  IMAD.MOV.U32 R189, RZ, RZ, R139 ;  /* 0x000000ffffbd7224 */ /* 0x000fe200078e008b */
[----:B------:R1:W1:Y:S01]  /*25ee0*/  MUFU.EX2 R158, R2 ;  /* 0x00000002009e7308 */ /* 0x0002620000000800 */
[----:B------:R-:W-:Y:S02]  /*25ef0*/  IMAD.MOV.U32 R137, RZ, RZ, R136 ;  /* 0x000000ffff897224 */ /* 0x000fe400078e0088 */
[--C-:B------:R-:W-:Y:S01]  /*25f00*/  FFMA.FTZ R92, R209, c[0x0][0x23c], -R75.reuse ;  /* 0x00008f00d15c7a23 */ /* 0x100fe2000001084b */
[C---:B------:R-:W-:Y:S01]  /*25f10*/  HMMA.16816.F32 R56, R64.reuse, R80, R56 ;  /* 0x000000504038723c */ /* 0x040fe20000001838 */
[--C-:B--2---:R-:W-:Y:S03]  /*25f20*/  FFMA.FTZ R88, R247, c[0x0][0x23c], -R75.reuse ;  /* 0x00008f00f7587a23 */ /* 0x104fe6000001084b */
[--C-:B------:R-:W-:Y:S02]  /*25f30*/  FFMA.FTZ R93, R208, c[0x0][0x23c], -R75.reuse ;  /* 0x00008f00d05d7a23 */ /* 0x100fe4000001084b */
[--C-:B------:R-:W-:Y:S01]  /*25f40*/  FFMA.FTZ R118, R116, c[0x0][0x23c], -R75.reuse ;  /* 0x00008f0074767a23 */ /* 0x100fe2000001084b */
[----:B------:R2:W-:Y:S01]  /*25f50*/  MUFU.EX2 R148, R94 ;  /* 0x0000005e00947308 */ /* 0x0005e20000000800 */
[-C--:B------:R-:W-:Y:S01]  /*25f60*/  HMMA.16816.F32 R60, R64, R82.reuse, R60 ;  /* 0x00000052403c723c */ /* 0x080fe2000000183c */
[--C-:B------:R-:W-:Y:S03]  /*25f70*/  FFMA.FTZ R104, R201, c[0x0][0x23c], -R75.reuse ;  /* 0x00008f00c9687a23 */ /* 0x100fe6000001084b */
[--C-:B------:R-:W-:Y:S02]  /*25f80*/  FFMA.FTZ R106, R200, c[0x0][0x23c], -R75.reuse ;  /* 0x00008f00c86a7a23 */ /* 0x100fe4000001084b */
[--C-:B------:R-:W-:Y:S02]  /*25f90*/  FFMA.FTZ R119, R121, c[0x0][0x23c], -R75.reuse ;  /* 0x00008f0079777a23 */ /* 0x100fe4000001084b */
[----:B------:R-:W-:Y:S01]  /*25fa0*/  FMUL.FTZ R67, R68, R199 ;  /* 0x000000c744437220 */ /* 0x000fe20000410000 */
[----:B------:R2:W-:Y:S03]  /*25fb0*/  MUFU.EX2 R139, R96 ;  /* 0x00000060008b7308 */ /* 0x0005e60000000800 */
[--C-:B-1----:R-:W-:Y:S01]  /*25fc0*/  FFMA.FTZ R2, R123, c[0x0][0x23c], -R100.reuse ;  /* 0x00008f007b027a23 */ /* 0x102fe20000010864 */
[----:B------:R-:W-:Y:S01]  /*25fd0*/  F2FP.PACK_AB R85, R158, R161 ;  /* 0x000000a19e55723e */ /* 0x000fe200000000ff */
[C---:B------:R-:W-:Y:S02]  /*25fe0*/  FMUL.FTZ R64, R69.reuse, R196 ;  /* 0x000000c445407220 */ /* 0x040fe40000410000 */
[----:B------:R-:W-:Y:S02]  /*25ff0*/  FMUL.FTZ R65, R69, R197 ;  /* 0x000000c545417220 */ /* 0x000fe40000410000 */
[----:B------:R-:W-:Y:S01]  /*26000*/  FMUL.FTZ R66, R68, R198 ;  /* 0x000000c644427220 */ /* 0x000fe20000410000 */
[----:B------:R1:W-:Y:S01]  /*26010*/  MUFU.EX2 R160, R2 ;  /* 0x0000000200a07308 */ /* 0x0003e20000000800 */
[--C-:B------:R-:W-:Y:S02]  /*26020*/  FFMA.FTZ R89, R249, c[0x0][0x23c], -R75.reuse ;  /* 0x00008f00f9597a23 */ /* 0x100fe4000001084b */
[--C-:B------:R-:W-:Y:S02]  /*26030*/  FFMA.FTZ R140, R113, c[0x0][0x23c], -R75.reuse ;  /* 0x00008f00718c7a23 */ /* 0x100fe4000001084b */
[--C-:B--2---:R-:W-:Y:S01]  /*26040*/  FFMA.FTZ R94, R207, c[0x0][0x23c], -R75.reuse ;  /* 0x00008f00cf5e7a23 */ /* 0x104fe2000001084b */
[----:B------:R-:W-:Y:S01]  /*26050*/  HMMA.16816.F32 R64, R76, R82, R64 ;  /* 0x000000524c40723c */ /* 0x000fe20000001840 */
[----:B------:R-:W2:Y:S01]  /*26060*/  LDSM.16.MT88.4 R80, [R213+0x8800] ;  /* 0x00880000d550783b */ /* 0x000ea20000004200 */
[--C-:B------:R-:W-:Y:S02]  /*26070*/  FFMA.FTZ R101, R202, c[0x0][0x23c], -R75.reuse ;  /* 0x00008f00ca657a23 */ /* 0x100fe4000001084b */
[----:B------:R1:W-:Y:S01]  /*26080*/  MUFU.EX2 R136, R99 ;  /* 0x0000006300887308 */ /* 0x0003e20000000800 */
[--C-:B------:R-:W-:Y:S02]  /*26090*/  FFMA.FTZ R117, R128, c[0x0][0x23c], -R75.reuse ;  /* 0x00008f0080757a23 */ /* 0x100fe4000001084b */
[----:B------:R-:W-:Y:S01]  /*260a0*/  F2FP.PACK_AB R76, R102, R97 ;  /* 0x00000061664c723e */ /* 0x000fe200000000ff */
[--C-:B------:R-:W-:Y:S01]  /*260b0*/  FFMA.FTZ R96, R205, c[0x0][0x23c], -R75.reuse ;  /* 0x00008f00cd607a23 */ /* 0x100fe2000001084b */
[----:B------:R-:W-:Y:S03]  /*260c0*/  F2FP.PACK_AB R77, R146, R143 ;  /* 0x0000008f924d723e */ /* 0x000fe600000000ff */
[----:B------:R-:W-:Y:S01]  /*260d0*/  F2FP.PACK_AB R79, R153, R147 ;  /* 0x00000093994f723e */ /* 0x000fe200000000ff */
[--C-:B------:R-:W-:Y:S01]  /*260e0*/  FFMA.FTZ R142, R110, c[0x0][0x23c], -R75.reuse ;  /* 0x00008f006e8e7a23 */ /* 0x100fe2000001084b */
[----:B------:R-:W-:Y:S01]  /*260f0*/  F2FP.PACK_AB R78, R111, R105 ;  /* 0x000000696f4e723e */ /* 0x000fe200000000ff */
[----:B------:R-:W-:Y:S01]  /*26100*/  MUFU.EX2 R119, R119 ;  /* 0x0000007700777308 */ /* 0x000fe20000000800 */
[----:B-1----:R-:W-:Y:S09]  /*26110*/  FFMA.FTZ R2, R122, c[0x0][0x23c], -R100 ;  /* 0x00008f007a027a23 */ /* 0x002ff20000010864 */
[----:B------:R1:W1:Y:S01]  /*26120*/  MUFU.EX2 R159, R2 ;  /* 0x00000002009f7308 */ /* 0x0002620000000800 */
[----:B------:R-:W-:Y:S09]  /*26130*/  FFMA.FTZ R99, R203, c[0x0][0x23c], -R75 ;  /* 0x00008f00cb637a23 */ /* 0x000ff2000001084b */
[----:B------:R-:W-:Y:S01]  /*26140*/  MUFU.EX2 R118, R118 ;  /* 0x0000007600767308 */ /* 0x000fe20000000800 */
[-C--:B--2---:R-:W-:Y:S01]  /*26150*/  HMMA.16816.F32 R4, R76, R80.reuse, R4 ;  /* 0x000000504c04723c */ /* 0x084fe20000001804 */
[----:B-1----:R-:W2:Y:S01]  /*26160*/  LDL.LU R2, [R1+0xa0] ;  /* 0x0000a00001027983 */ /* 0x002ea20000300800 */
[----:B------:R-:W-:Y:S03]  /*26170*/  F2FP.PACK_AB R87, R159, R160 ;  /* 0x000000a09f57723e */ /* 0x000fe600000000ff */
[----:B------:R-:W2:Y:S04]  /*26180*/  LDL.LU R187, [R1+0x18] ;  /* 0x0000180001bb7983 */ /* 0x000ea80000300800 */
[C---:B------:R-:W-:Y:S08]  /*26190*/  HMMA.16816.F32 R8, R84.reuse, R80, R8 ;  /* 0x000000505408723c */ /* 0x040ff00000001808 */
[-C--:B------:R-:W-:Y:S08]  /*261a0*/  HMMA.16816.F32 R12, R84, R82.reuse, R12 ;  /* 0x00000052540c723c */ /* 0x080ff0000000180c */
[C---:B------:R-:W-:Y:S01]  /*261b0*/  HMMA.16816.F32 R16, R76.reuse, R82, R16 ;  /* 0x000000524c10723c */ /* 0x040fe20000001810 */
[----:B------:R-:W1:Y:S07]  /*261c0*/  LDSM.16.MT88.4 R80, [R216+0x8800] ;  /* 0x00880000d850783b */ /* 0x000e6e0000004200 */
[-C--:B-1----:R-:W-:Y:S01]  /*261d0*/  HMMA.16816.F32 R20, R76, R80.reuse, R20 ;  /* 0x000000504c14723c */ /* 0x082fe20000001814 */
[----:B---3--:R-:W-:Y:S03]  /*261e0*/  FFMA.FTZ R95, R68, R181, R95 ;  /* 0x000000b5445f7223 */ /* 0x008fe6000001005f */
[----:B------:R-:W-:Y:S02]  /*261f0*/  IMAD.MOV.U32 R181, RZ, RZ, R164 ;  /* 0x000000ffffb57224 */ /* 0x000fe400078e00a4 */
[----:B----4-:R-:W-:Y:S02]  /*26200*/  FFMA.FTZ R90, R69, R182, R90 ;  /* 0x000000b6455a7223 */ /* 0x010fe4000001005a */
[C---:B------:R-:W-:Y:S01]  /*26210*/  HMMA.16816.F32 R24, R84.reuse, R80, R24 ;  /* 0x000000505418723c */ /* 0x040fe20000001818 */
[----:B------:R-:W-:Y:S03]  /*26220*/  IMAD.MOV.U32 R182, RZ, RZ, R155 ;  /* 0x000000ffffb67224 */ /* 0x000fe600078e009b */
[----:B------:R-:W-:Y:S02]  /*26230*/  IMAD.MOV.U32 R183, RZ, RZ, R181 ;  /* 0x000000ffffb77224 */ /* 0x000fe400078e00b5 */
[----:B------:R-:W-:Y:S02]  /*26240*/  IMAD.MOV.U32 R181, RZ, RZ, R171 ;  /* 0x000000ffffb57224 */ /* 0x000fe400078e00ab */
[----:B------:R-:W-:Y:S01]  /*26250*/  IMAD.MOV.U32 R171, RZ, RZ, R169 ;  /* 0x000000ffffab7224 */ /* 0x000fe200078e00a9 */
[-C--:B------:R-:W-:Y:S03]  /*26260*/  HMMA.16816.F32 R28, R84, R82.reuse, R28 ;  /* 0x00000052541c723c */ /* 0x080fe6000000181c */
[----:B------:R-:W-:Y:S02]  /*26270*/  IMAD.MOV.U32 R169, RZ, RZ, R175 ;  /* 0x000000ffffa97224 */ /* 0x000fe400078e00af */
[----:B------:R-:W-:Y:S02]  /*26280*/  IMAD.MOV.U32 R175, RZ, RZ, R172 ;  /* 0x000000ffffaf7224 */ /* 0x000fe400078e00ac */
[----:B------:R-:W-:Y:S01]  /*26290*/  IMAD.MOV.U32 R172, RZ, RZ, R166 ;  /* 0x000000ffffac7224 */ /* 0x000fe200078e00a6 */
[C---:B------:R-:W-:Y:S01]  /*262a0*/  HMMA.16816.F32 R32, R76.reuse, R82, R32 ;  /* 0x000000524c20723c */ /* 0x040fe20000001820 */
[----:B------:R-:W-:Y:S01]  /*262b0*/  IMAD.MOV.U32 R166, RZ, RZ, R149 ;  /* 0x000000ffffa67224 */ /* 0x000fe200078e0095 */
[----:B------:R-:W1:Y:S02]  /*262c0*/  LDSM.16.MT88.4 R80, [R214+0x8800] ;  /* 0x00880000d650783b */ /* 0x000e640000004200 */
[----:B------:R-:W-:Y:S02]  /*262d0*/  IMAD.MOV.U32 R164, RZ, RZ, R138 ;  /* 0x000000ffffa47224 */ /* 0x000fe400078e008a */
[--C-:B------:R-:W-:Y:S02]  /*262e0*/  FFMA.FTZ R68, R250, c[0x0][0x23c], -R75.reuse ;  /* 0x00008f00fa447a23 */ /* 0x100fe4000001084b */
[----:B------:R-:W-:Y:S01]  /*262f0*/  FFMA.FTZ R69, R211, c[0x0][0x23c], -R75 ;  /* 0x00008f00d3457a23 */ /* 0x000fe2000001084b */
[----:B------:R-:W-:Y:S03]  /*26300*/  MUFU.EX2 R250, R120 ;  /* 0x0000007800fa7308 */ /* 0x000fe60000000800 */
[----:B------:R-:W-:Y:S02]  /*26310*/  IMAD.MOV.U32 R138, RZ, RZ, R141 ;  /* 0x000000ffff8a7224 */ /* 0x000fe400078e008d */
[----:B------:R-:W-:Y:S05]  /*26320*/  FFMA.FTZ R141, R112, c[0x0][0x23c], -R75 ;  /* 0x00008f00708d7a23 */ /* 0x000fea000001084b */
[----:B------:R3:W-:Y:S10]  /*26330*/  MUFU.EX2 R177, R68 ;  /* 0x0000004400b17308 */ /* 0x0007f40000000800 */
[----:B------:R4:W-:Y:S01]  /*26340*/  MUFU.EX2 R249, R69 ;  /* 0x0000004500f97308 */ /* 0x0009e20000000800 */
[-C--:B-1----:R-:W-:Y:S01]  /*26350*/  HMMA.16816.F32 R36, R76, R80.reuse, R36 ;  /* 0x000000504c24723c */ /* 0x082fe20000001824 */
[----:B---3--:R-:W-:Y:S07]  /*26360*/  FADD.FTZ R68, R98, R90 ;  /* 0x0000005a62447221 */ /* 0x008fee0000010000 */
[C---:B------:R-:W-:Y:S01]  /*26370*/  HMMA.16816.F32 R40, R84.reuse, R80, R40 ;  /* 0x000000505428723c */ /* 0x040fe20000001828 */
[----:B----4-:R-:W-:Y:S07]  /*26380*/  FADD.FTZ R69, R108, R68 ;  /* 0x000000446c457221 */ /* 0x010fee0000010000 */
[-C--:B------:R-:W-:Y:S08]  /*26390*/  HMMA.16816.F32 R44, R84, R82.reuse, R44 ;  /* 0x00000052542c723c */ /* 0x080ff0000000182c */
        /* <DEDUP_REMOVED lines=9> */
[----:B------:R-:W-:Y:S02]  /*26430*/  F2FP.PACK_AB R77, R156, R148 ;  /* 0x000000949c4d723e */ /* 0x000fe400000000ff */
[----:B------:R-:W-:Y:S01]  /*26440*/  F2FP.PACK_AB R78, R139, R136 ;  /* 0x000000888b4e723e */ /* 0x000fe200000000ff */
[----:B--2---:R-:W-:Y:S02]  /*26450*/  FFMA.FTZ R91, R3, R2, R91 ;  /* 0x00000002035b7223 */ /* 0x004fe4000001005b */
[--C-:B------:R-:W-:Y:S02]  /*26460*/  FFMA.FTZ R2, R248, c[0x0][0x23c], -R75.reuse ;  /* 0x00008f00f8027a23 */ /* 0x100fe4000001084b */
[--C-:B------:R-:W-:Y:S02]  /*26470*/  FFMA.FTZ R3, R252, c[0x0][0x23c], -R75.reuse ;  /* 0x00008f00fc037a23 */ /* 0x100fe4000001084b */
[----:B------:R1:W-:Y:S10]  /*26480*/  MUFU.EX2 R155, R2 ;  /* 0x00000002009b7308 */ /* 0x0003f40000000800 */
[----:B------:R2:W3:Y:S01]  /*26490*/  MUFU.EX2 R154, R3 ;  /* 0x00000003009a7308 */ /* 0x0004e20000000800 */
[--C-:B-1----:R-:W-:Y:S09]  /*264a0*/  FFMA.FTZ R2, R251, c[0x0][0x23c], -R75.reuse ;  /* 0x00008f00fb027a23 */ /* 0x102ff2000001084b */
[----:B------:R1:W4:Y:S01]  /*264b0*/  MUFU.EX2 R178, R2 ;  /* 0x0000000200b27308 */ /* 0x0003220000000800 */
[--C-:B--2---:R-:W-:Y:S01]  /*264c0*/  FFMA.FTZ R3, R210, c[0x0][0x23c], -R75.reuse ;  /* 0x00008f00d2037a23 */ /* 0x104fe2000001084b */
[----:B---3--:R-:W-:Y:S01]  /*264d0*/  F2FP.PACK_AB R80, R154, R155 ;  /* 0x0000009b9a50723e */ /* 0x008fe200000000ff */
[----:B------:R-:W-:Y:S07]  /*264e0*/  FFMA.FTZ R75, R103, c[0x0][0x23c], -R75 ;  /* 0x00008f00674b7a23 */ /* 0x000fee000001084b */
[----:B------:R-:W-:Y:S01]  /*264f0*/  MUFU.EX2 R251, R3 ;  /* 0x0000000300fb7308 */ /* 0x000fe20000000800 */
[----:B-1----:R-:W-:Y:S01]  /*26500*/  FFMA.FTZ R2, R187, c[0x0][0x23c], -R100 ;  /* 0x00008f00bb027a23 */ /* 0x002fe20000010864 */
[----:B----4-:R-:W-:Y:S01]  /*26510*/  F2FP.PACK_AB R82, R177, R178 ;  /* 0x000000b2b152723e */ /* 0x010fe200000000ff */
[----:B------:R-:W-:Y:S02]  /*26520*/  IMAD.MOV.U32 R187, RZ, RZ, R185 ;  /* 0x000000ffffbb7224 */ /* 0x000fe400078e00b9 */
[----:B------:R-:W-:Y:S05]  /*26530*/  IMAD.MOV.U32 R185, RZ, RZ, R190 ;  /* 0x000000ffffb97224 */ /* 0x000fea00078e00be */
        /* <DEDUP_REMOVED lines=47> */
[----:B------:R-:W-:Y:S01]  /*26830*/  FADD.FTZ R3, R234, R95 ;  /* 0x0000005fea037221 */ /* 0x000fe20000010000 */
[----:B-1----:R-:W-:Y:S01]  /*26840*/  F2FP.PACK_AB R81, R150, R149 ;  /* 0x000000959651723e */ /* 0x002fe200000000ff */
        /* <DEDUP_REMOVED lines=31> */
[----:B------:R-:W-:Y:S02]  /*26a40*/  FADD.FTZ R68, R107, R3 ;  /* 0x000000036b447221 */ /* 0x000fe40000010000 */
[----:B------:R-:W-:Y:S02]  /*26a50*/  FADD.FTZ R3, R114, R69 ;  /* 0x0000004572037221 */ /* 0x000fe40000010000 */
[----:B------:R-:W-:Y:S05]  /*26a60*/  IMAD.MOV.U32 R193, RZ, RZ, R238 ;  /* 0x000000ffffc17224 */ /* 0x000fea00078e00ee */
[----:B------:R-:W-:Y:S10]  /*26a70*/  MUFU.EX2 R174, R127 ;  /* 0x0000007f00ae7308 */ /* 0x000ff40000000800 */
[----:B------:R-:W-:Y:S10]  /*26a80*/  MUFU.EX2 R171, R171 ;  /* 0x000000ab00ab7308 */ /* 0x000ff40000000800 */
[----:B------:R-:W-:Y:S10]  /*26a90*/  MUFU.EX2 R190, R190 ;  /* 0x000000be00be7308 */ /* 0x000ff40000000800 */
[----:B------:R-:W-:Y:S10]  /*26aa0*/  MUFU.EX2 R182, R133 ;  /* 0x0000008500b67308 */ /* 0x000ff40000000800 */
[----:B------:R-:W-:Y:S10]  /*26ab0*/  MUFU.EX2 R133, R106 ;  /* 0x0000006a00857308 */ /* 0x000ff40000000800 */
[----:B------:R-:W-:Y:S10]  /*26ac0*/  MUFU.EX2 R106, R212 ;  /* 0x000000d4006a7308 */ /* 0x000ff40000000800 */
[----:B------:R-:W-:Y:S01]  /*26ad0*/  MUFU.EX2 R180, R180 ;  /* 0x000000b400b47308 */ /* 0x000fe20000000800 */
[----:B--2---:R-:W-:Y:S02]  /*26ae0*/  IMAD.MOV.U32 R167, RZ, RZ, R165 ;  /* 0x000000ffffa77224 */ /* 0x004fe400078e00a5 */
[----:B------:R-:W2:Y:S02]  /*26af0*/  LDL.LU R165, [R1+0x44] ;  /* 0x0000440001a57983 */ /* 0x000ea40000300800 */
[----:B------:R-:W-:Y:S02]  /*26b00*/  IMAD.MOV.U32 R172, RZ, RZ, R167 ;  /* 0x000000ffffac7224 */ /* 0x000fe400078e00a7 */
[----:B------:R1:W5:Y:S04]  /*26b10*/  LDL.LU R237, [R1+0x160] ;  /* 0x0001600001ed7983 */ /* 0x0003680000300800 */
[----:B------:R1:W5:Y:S01]  /*26b20*/  LDL.LU R238, [R1+0x15c] ;  /* 0x00015c0001ee7983 */ /* 0x0003620000300800 */
[----:B--2---:R-:W-:Y:S02]  /*26b30*/  IMAD.MOV.U32 R167, RZ, RZ, R165 ;  /* 0x000000ffffa77224 */ /* 0x004fe400078e00a5 */
[----:B------:R2:W-:Y:S02]  /*26b40*/  MUFU.EX2 R165, R2 ;  /* 0x0000000200a57308 */ /* 0x0005e40000000800 */
[----:B------:R-:W-:Y:S04]  /*26b50*/  IMAD.MOV.U32 R169, RZ, RZ, R167 ;  /* 0x000000ffffa97224 */ /* 0x000fe800078e00a7 */
[----:B------:R-:W-:Y:S02]  /*26b60*/  IMAD.MOV.U32 R116, RZ, RZ, R169 ;  /* 0x000000ffff747224 */ /* 0x000fe400078e00a9 */
[----:B------:R-:W-:Y:S02]  /*26b70*/  IMAD.MOV.U32 R169, RZ, RZ, R246 ;  /* 0x000000ffffa97224 */ /* 0x000fe400078e00f6 */
[----:B--2---:R-:W-:Y:S02]  /*26b80*/  FFMA.FTZ R2, R194, c[0x0][0x23c], -R100 ;  /* 0x00008f00c2027a23 */ /* 0x004fe40000010864 */
[----:B------:R-:W-:Y:S02]  /*26b90*/  IMAD.MOV.U32 R194, RZ, RZ, R188 ;  /* 0x000000ffffc27224 */ /* 0x000fe400078e00bc */
[----:B------:R2:W3:Y:S01]  /*26ba0*/  MUFU.EX2 R167, R2 ;  /* 0x0000000200a77308 */ /* 0x0004e20000000800 */
[----:B------:R-:W-:Y:S02]  /*26bb0*/  IMAD.MOV.U32 R188, RZ, RZ, R183 ;  /* 0x000000ffffbc7224 */ /* 0x000fe400078e00b7 */
[----:B------:R-:W-:Y:S02]  /*26bc0*/  IMAD.MOV.U32 R183, RZ, RZ, R181 ;  /* 0x000000ffffb77224 */ /* 0x000fe400078e00b5 */
[----:B------:R-:W-:Y:S02]  /*26bd0*/  IMAD.MOV.U32 R181, RZ, RZ, R170 ;  /* 0x000000ffffb57224 */ /* 0x000fe400078e00aa */
[----:B------:R-:W-:Y:S02]  /*26be0*/  IMAD.MOV.U32 R170, RZ, RZ, R168 ;  /* 0x000000ffffaa7224 */ /* 0x000fe400078e00a8 */
[----:B------:R-:W-:Y:S02]  /*26bf0*/  IMAD.MOV.U32 R168, RZ, RZ, R137 ;  /* 0x000000ffffa87224 */ /* 0x000fe400078e0089 */
[----:B------:R-:W4:Y:S01]  /*26c00*/  MUFU.EX2 R137, R134 ;  /* 0x0000008600897308 */ /* 0x000f220000000800 */
[----:B--2---:R-:W-:Y:S01]  /*26c10*/  FFMA.FTZ R2, R122, c[0x0][0x23c], -R100 ;  /* 0x00008f007a027a23 */ /* 0x004fe20000010864 */
[----:B---3--:R-:W-:Y:S01]  /*26c20*/  F2FP.PACK_AB R83, R167, R165 ;  /* 0x000000a5a753723e */ /* 0x008fe200000000ff */
[----:B------:R-:W-:Y:S07]  /*26c30*/  IMAD.MOV.U32 R122, RZ, RZ, R124 ;  /* 0x000000ffff7a7224 */ /* 0x000fee00078e007c */
[----:B------:R2:W-:Y:S01]  /*26c40*/  MUFU.EX2 R164, R2 ;  /* 0x0000000200a47308 */ /* 0x0005e20000000800 */
        /* <DEDUP_REMOVED lines=8> */
[----:B------:R-:W-:Y:S01]  /*26cd0*/  FADD.FTZ R98, R252, R91 ;  /* 0x0000005bfc627221 */ /* 0x000fe20000010000 */
[----:B------:R1:W5:Y:S01]  /*26ce0*/  LDL.LU R234, [R1+0x154] ;  /* 0x0001540001ea7983 */ /* 0x0003620000300800 */
[----:B------:R-:W-:Y:S02]  /*26cf0*/  IMAD.MOV.U32 R124, RZ, RZ, R199 ;  /* 0x000000ffff7c7224 */ /* 0x000fe400078e00c7 */
[----:B------:R-:W-:Y:S01]  /*26d00*/  IMAD.MOV.U32 R199, RZ, RZ, R196 ;  /* 0x000000ffffc77224 */ /* 0x000fe200078e00c4 */
[----:B------:R-:W3:Y:S01]  /*26d10*/  LDSM.16.MT88.4 R88, [R213+0x9000] ;  /* 0x00900000d558783b */ /* 0x000ee20000004200 */
[----:B------:R-:W-:Y:S02]  /*26d20*/  IMAD.MOV.U32 R196, RZ, RZ, R191 ;  /* 0x000000ffffc47224 */ /* 0x000fe400078e00bf */
[----:B------:R-:W-:Y:S02]  /*26d30*/  IMAD.MOV.U32 R191, RZ, RZ, R188 ;  /* 0x000000ffffbf7224 */ /* 0x000fe400078e00bc */
[----:B--2---:R-:W-:Y:S02]  /*26d40*/  FFMA.FTZ R2, R248, c[0x0][0x23c], -R100 ;  /* 0x00008f00f8027a23 */ /* 0x004fe40000010864 */
        /* <DEDUP_REMOVED lines=19> */
[-C--:B---3--:R-:W-:Y:S01]  /*26e80*/  HMMA.16816.F32 R4, R76, R88.reuse, R4 ;  /* 0x000000584c04723c */ /* 0x088fe20000001804 */
[----:B--2---:R-:W-:Y:S01]  /*26e90*/  FFMA.FTZ R2, R252, c[0x0][0x23c], -R100 ;  /* 0x00008f00fc027a23 */ /* 0x004fe20000010864 */
[----:B------:R2:W5:Y:S01]  /*26ea0*/  LDL.LU R244, [R1+0x150] ;  /* 0x0001500001f47983 */ /* 0x0005620000300800 */
[----:B------:R-:W-:Y:S02]  /*26eb0*/  IMAD.MOV.U32 R252, RZ, RZ, R248 ;  /* 0x000000fffffc7224 */ /* 0x000fe400078e00f8 */
[----:B------:R-:W-:Y:S01]  /*26ec0*/  IMAD.MOV.U32 R248, RZ, RZ, R123 ;  /* 0x000000fffff87224 */ /* 0x000fe200078e007b */
[----:B------:R2:W5:Y:S02]  /*26ed0*/  LDL.LU R239, [R1+0x14c] ;  /* 0x00014c0001ef7983 */ /* 0x0005640000300800 */
[----:B------:R3:W-:Y:S01]  /*26ee0*/  MUFU.EX2 R211, R2 ;  /* 0x0000000200d37308 */ /* 0x0007e20000000800 */
[C---:B------:R-:W-:Y:S03]  /*26ef0*/  HMMA.16816.F32 R8, R80.reuse, R88, R8 ;  /* 0x000000585008723c */ /* 0x040fe60000001808 */
[----:B------:R-:W-:Y:S02]  /*26f00*/  IMAD.MOV.U32 R123, RZ, RZ, R199 ;  /* 0x000000ffff7b7224 */ /* 0x000fe400078e00c7 */
[----:B------:R-:W-:Y:S02]  /*26f10*/  IMAD.MOV.U32 R199, RZ, RZ, R197 ;  /* 0x000000ffffc77224 */ /* 0x000fe400078e00c5 */
[----:B------:R-:W-:Y:S01]  /*26f20*/  IMAD.MOV.U32 R197, RZ, RZ, R196 ;  /* 0x000000ffffc57224 */ /* 0x000fe200078e00c4 */
[-C--:B------:R-:W-:Y:S01]  /*26f30*/  HMMA.16816.F32 R12, R80, R90.reuse, R12 ;  /* 0x0000005a500c723c */ /* 0x080fe2000000180c */
[----:B------:R-:W-:Y:S01]  /*26f40*/  IMAD.MOV.U32 R196, RZ, RZ, R191 ;  /* 0x000000ffffc47224 */ /* 0x000fe200078e00bf */
[----:B------:R-:W-:Y:S02]  /*26f50*/  MUFU.EX2 R188, R188 ;  /* 0x000000bc00bc7308 */ /* 0x000fe40000000800 */
[----:B------:R-:W-:Y:S02]  /*26f60*/  IMAD.MOV.U32 R191, RZ, RZ, R189 ;  /* 0x000000ffffbf7224 */ /* 0x000fe400078e00bd */
[----:B------:R-:W-:Y:S02]  /*26f70*/  IMAD.MOV.U32 R189, RZ, RZ, R183 ;  /* 0x000000ffffbd7224 */ /* 0x000fe400078e00b7 */
[C---:B------:R-:W-:Y:S01]  /*26f80*/  HMMA.16816.F32 R16, R76.reuse, R90, R16 ;  /* 0x0000005a4c10723c */ /* 0x040fe20000001810 */
[----:B------:R-:W-:Y:S01]  /*26f90*/  IMAD.MOV.U32 R183, RZ, RZ, R181 ;  /* 0x000000ffffb77224 */ /* 0x000fe200078e00b5 */
[----:B------:R-:W1:Y:S02]  /*26fa0*/  LDSM.16.MT88.4 R88, [R214+0x9000] ;  /* 0x00900000d658783b */ /* 0x000e640000004200 */
[----:B------:R-:W-:Y:S02]  /*26fb0*/  IMAD.MOV.U32 R247, RZ, RZ, R123 ;  /* 0x000000fffff77224 */ /* 0x000fe400078e007b */
[----:B------:R-:W-:Y:S02]  /*26fc0*/  IMAD.MOV.U32 R123, RZ, RZ, R199 ;  /* 0x000000ffff7b7224 */ /* 0x000fe400078e00c7 */
[-C--:B------:R-:W-:Y:S01]  /*26fd0*/  HMMA.16816.F32 R20, R76, R84.reuse, R20 ;  /* 0x000000544c14723c */ /* 0x080fe20000001814 */
[----:B---3--:R-:W-:Y:S03]  /*26fe0*/  FFMA.FTZ R2, R252, c[0x0][0x23c], -R100 ;  /* 0x00008f00fc027a23 */ /* 0x008fe60000010864 */
[----:B------:R-:W-:Y:S02]  /*26ff0*/  IMAD.MOV.U32 R252, RZ, RZ, R248 ;  /* 0x000000fffffc7224 */ /* 0x000fe400078e00f8 */
[----:B------:R-:W-:Y:S02]  /*27000*/  IMAD.MOV.U32 R248, RZ, RZ, R196 ;  /* 0x000000fffff87224 */ /* 0x000fe400078e00c4 */
[C---:B------:R-:W-:Y:S01]  /*27010*/  HMMA.16816.F32 R24, R80.reuse, R84, R24 ;  /* 0x000000545018723c */ /* 0x040fe20000001818 */
[----:B------:R-:W-:Y:S03]  /*27020*/  IMAD.MOV.U32 R196, RZ, RZ, R189 ;  /* 0x000000ffffc47224 */ /* 0x000fe600078e00bd */
[----:B------:R-:W-:Y:S02]  /*27030*/  IMAD.MOV.U32 R189, RZ, RZ, R170 ;  /* 0x000000ffffbd7224 */ /* 0x000fe400078e00aa */
[----:B------:R3:W2:Y:S01]  /*27040*/  MUFU.EX2 R170, R2 ;  /* 0x0000000200aa7308 */ /* 0x0006a20000000800 */
        /* <DEDUP_REMOVED lines=8> */
[----:B------:R-:W-:Y:S02]  /*270d0*/  IMAD.MOV.U32 R248, RZ, RZ, R197 ;  /* 0x000000fffff87224 */ /* 0x000fe400078e00c5 */
[----:B------:R-:W-:Y:S02]  /*270e0*/  IMAD.MOV.U32 R197, RZ, RZ, R191 ;  /* 0x000000ffffc57224 */ /* 0x000fe400078e00bf */
[----:B------:R-:W-:Y:S01]  /*270f0*/  IMAD.MOV.U32 R191, RZ, RZ, R189 ;  /* 0x000000ffffbf7224 */ /* 0x000fe200078e00bd */
[-C--:B-1----:R-:W-:Y:S03]  /*27100*/  HMMA.16816.F32 R36, R76, R88.reuse, R36 ;  /* 0x000000584c24723c */ /* 0x082fe60000001824 */
[----:B------:R-:W-:Y:S02]  /*27110*/  IMAD.MOV.U32 R208, RZ, RZ, R247 ;  /* 0x000000ffffd07224 */ /* 0x000fe400078e00f7 */
[----:B------:R-:W-:Y:S01]  /*27120*/  IMAD.MOV.U32 R209, RZ, RZ, R248 ;  /* 0x000000ffffd17224 */ /* 0x000fe200078e00f8 */
[----:B------:R-:W-:Y:S01]  /*27130*/  MUFU.EX2 R247, R131 ;  /* 0x0000008300f77308 */ /* 0x000fe20000000800 */
[----:B------:R-:W-:Y:S01]  /*27140*/  IMAD.MOV.U32 R207, RZ, RZ, R210 ;  /* 0x000000ffffcf7224 */ /* 0x000fe200078e00d2 */
[C---:B------:R-:W-:Y:S01]  /*27150*/  HMMA.16816.F32 R40, R80.reuse, R88, R40 ;  /* 0x000000585028723c */ /* 0x040fe20000001828 */
[----:B------:R-:W-:Y:S03]  /*27160*/  IMAD.MOV.U32 R210, RZ, RZ, R197 ;  /* 0x000000ffffd27224 */ /* 0x000fe600078e00c5 */
[----:B------:R-:W-:Y:S02]  /*27170*/  IMAD.MOV.U32 R197, RZ, RZ, R191 ;  /* 0x000000ffffc57224 */ /* 0x000fe400078e00bf */
[----:B------:R-:W-:Y:S02]  /*27180*/  IMAD.MOV.U32 R205, RZ, RZ, R207 ;  /* 0x000000ffffcd7224 */ /* 0x000fe400078e00cf */
[----:B------:R-:W-:Y:S01]  /*27190*/  MUFU.EX2 R248, R130 ;  /* 0x0000008200f87308 */ /* 0x000fe20000000800 */
        /* <DEDUP_REMOVED lines=8> */
[----:B------:R-:W-:Y:S01]  /*27220*/  IMAD.MOV.U32 R200, RZ, RZ, R210 ;  /* 0x000000ffffc87224 */ /* 0x000fe200078e00d2 */
[----:B------:R-:W-:Y:S01]  /*27230*/  MUFU.EX2 R209, R93 ;  /* 0x0000005d00d17308 */ /* 0x000fe20000000800 */
[-C--:B--2---:R-:W-:Y:S01]  /*27240*/  HMMA.16816.F32 R52, R76, R84.reuse, R52 ;  /* 0x000000544c34723c */ /* 0x084fe20000001834 */
[----:B------:R-:W-:Y:S03]  /*27250*/  IMAD.MOV.U32 R203, RZ, RZ, R207 ;  /* 0x000000ffffcb7224 */ /* 0x000fe600078e00cf */
[----:B---3--:R-:W-:Y:S02]  /*27260*/  FFMA.FTZ R2, R116, c[0x0][0x23c], -R100 ;  /* 0x00008f0074027a23 */ /* 0x008fe40000010864 */
[----:B------:R-:W-:Y:S02]  /*27270*/  IMAD.MOV.U32 R121, RZ, RZ, R200 ;  /* 0x000000ffff797224 */ /* 0x000fe400078e00c8 */
[C---:B------:R-:W-:Y:S01]  /*27280*/  HMMA.16816.F32 R56, R80.reuse, R84, R56 ;  /* 0x000000545038723c */ /* 0x040fe20000001838 */
[----:B------:R-:W-:Y:S01]  /*27290*/  IMAD.MOV.U32 R200, RZ, RZ, R201 ;  /* 0x000000ffffc87224 */ /* 0x000fe200078e00c9 */
[----:B------:R-:W2:Y:S02]  /*272a0*/  MUFU.EX2 R210, R92 ;  /* 0x0000005c00d27308 */ /* 0x000ea40000000800 */
[----:B------:R-:W-:Y:S02]  /*272b0*/  IMAD.MOV.U32 R201, RZ, RZ, R203 ;  /* 0x000000ffffc97224 */ /* 0x000fe400078e00cb */
[----:B------:R-:W-:Y:S02]  /*272c0*/  IMAD.MOV.U32 R203, RZ, RZ, R252 ;  /* 0x000000ffffcb7224 */ /* 0x000fe400078e00fc */
[-C--:B------:R-:W-:Y:S01]  /*272d0*/  HMMA.16816.F32 R60, R80, R86.reuse, R60 ;  /* 0x00000056503c723c */ /* 0x080fe2000000183c */
[----:B------:R-:W-:Y:S03]  /*272e0*/  IMAD.MOV.U32 R252, RZ, RZ, R198 ;  /* 0x000000fffffc7224 */ /* 0x000fe600078e00c6 */
[----:B------:R-:W-:Y:S01]  /*272f0*/  IMAD.MOV.U32 R198, RZ, RZ, R168 ;  /* 0x000000ffffc67224 */ /* 0x000fe200078e00a8 */
[----:B------:R-:W-:Y:S01]  /*27300*/  MUFU.EX2 R207, R96 ;  /* 0x0000006000cf7308 */ /* 0x000fe20000000800 */
[----:B------:R-:W-:Y:S01]  /*27310*/  IMAD.MOV.U32 R183, RZ, RZ, R233 ;  /* 0x000000ffffb77224 */ /* 0x000fe200078e00e9 */
[----:B------:R-:W-:Y:S01]  /*27320*/  F2FP.PACK_AB R80, R175, R166 ;  /* 0x000000a6af50723e */ /* 0x000fe200000000ff */
[----:B------:R-:W-:Y:S01]  /*27330*/  HMMA.16816.F32 R64, R76, R86, R64 ;  /* 0x000000564c40723c */ /* 0x000fe20000001840 */
[----:B------:R-:W-:Y:S01]  /*27340*/  IMAD.MOV.U32 R202, RZ, RZ, R208 ;  /* 0x000000ffffca7224 */ /* 0x000fe200078e00d0 */
[----:B------:R-:W-:Y:S02]  /*27350*/  LDSM.16.MT88.4 R84, [R214+0x9800] ;  /* 0x00980000d654783b */ /* 0x000fe40000004200 */
[----:B------:R-:W-:Y:S01]  /*27360*/  IMAD.MOV.U32 R189, RZ, RZ, R183 ;  /* 0x000000ffffbd7224 */ /* 0x000fe200078e00b7 */
[----:B------:R-:W-:Y:S01]  /*27370*/  F2FP.PACK_AB R82, R251, R249 ;  /* 0x000000f9fb52723e */ /* 0x000fe200000000ff */
[----:B------:R-:W-:Y:S01]  /*27380*/  IMAD.MOV.U32 R183, RZ, RZ, R172 ;  /* 0x000000ffffb77224 */ /* 0x000fe200078e00ac */
[----:B------:R3:W-:Y:S01]  /*27390*/  MUFU.EX2 R168, R2 ;  /* 0x0000000200a87308 */ /* 0x0007e20000000800 */
[----:B------:R-:W-:Y:S01]  /*273a0*/  IMAD.MOV.U32 R181, RZ, RZ, R235 ;  /* 0x000000ffffb57224 */ /* 0x000fe200078e00eb */
[----:B------:R-:W-:Y:S01]  /*273b0*/  F2FP.PACK_AB R77, R176, R174 ;  /* 0x000000aeb04d723e */ /* 0x000fe200000000ff */
[----:B------:R2:W5:Y:S02]  /*273c0*/  LDL.LU R235, [R1+0x148] ;  /* 0x0001480001eb7983 */ /* 0x0005640000300800 */
[----:B------:R-:W-:Y:S01]  /*273d0*/  IMAD.MOV.U32 R191, RZ, RZ, R183 ;  /* 0x000000ffffbf7224 */ /* 0x000fe200078e00b7 */
[----:B----4-:R-:W-:Y:S01]  /*273e0*/  F2FP.PACK_AB R76, R138, R137 ;  /* 0x000000898a4c723e */ /* 0x010fe200000000ff */
[----:B------:R-:W-:Y:S01]  /*273f0*/  IMAD.MOV.U32 R183, RZ, RZ, R240 ;  /* 0x000000ffffb77224 */ /* 0x000fe200078e00f0 */
[----:B------:R4:W5:Y:S01]  /*27400*/  LDL.LU R233, [R1+0x144] ;  /* 0x0001440001e97983 */ /* 0x0009620000300800 */
[----:B------:R-:W-:Y:S01]  /*27410*/  IMAD.MOV.U32 R197, RZ, RZ, R191 ;  /* 0x000000ffffc57224 */ /* 0x000fe200078e00bf */
[----:B------:R2:W-:Y:S01]  /*27420*/  MUFU.EX2 R172, R245 ;  /* 0x000000f500ac7308 */ /* 0x0005e20000000800 */
[----:B------:R-:W-:Y:S02]  /*27430*/  F2FP.PACK_AB R78, R204, R206 ;  /* 0x000000cecc4e723e */ /* 0x000fe400000000ff */
[----:B------:R-:W-:Y:S01]  /*27440*/  IMAD.MOV.U32 R128, RZ, RZ, R197 ;  /* 0x000000ffff807224 */ /* 0x000fe200078e00c5 */
[----:B------:R-:W-:Y:S01]  /*27450*/  F2FP.PACK_AB R79, R250, R192 ;  /* 0x000000c0fa4f723e */ /* 0x000fe200000000ff */
[----:B------:R-:W-:Y:S01]  /*27460*/  IMAD.MOV.U32 R197, RZ, RZ, R183 ;  /* 0x000000ffffc57224 */ /* 0x000fe200078e00b7 */
[----:B------:R-:W-:Y:S01]  /*27470*/  F2FP.PACK_AB R81, R173, R164 ;  /* 0x000000a4ad51723e */ /* 0x000fe200000000ff */
[----:B------:R-:W-:Y:S01]  /*27480*/  IMAD.MOV.U32 R116, RZ, RZ, R128 ;  /* 0x000000ffff747224 */ /* 0x000fe200078e0080 */
[----:B------:R-:W-:Y:S01]  /*27490*/  F2FP.PACK_AB R83, R170, R211 ;  /* 0x000000d3aa53723e */ /* 0x000fe200000000ff */
[----:B------:R-:W-:Y:S01]  /*274a0*/  IMAD.MOV.U32 R128, RZ, RZ, R202 ;  /* 0x000000ffff807224 */ /* 0x000fe200078e00ca */
[----:B------:R-:W-:Y:S01]  /*274b0*/  MUFU.EX2 R183, R129 ;  /* 0x0000008100b77308 */ /* 0x000fe20000000800 */
[-C--:B-1----:R-:W-:Y:S01]  /*274c0*/  HMMA.16816.F32 R4, R76, R88.reuse, R4 ;  /* 0x000000584c04723c */ /* 0x082fe20000001804 */
[----:B------:R-:W-:Y:S02]  /*274d0*/  IMAD.MOV.U32 R202, RZ, RZ, R205 ;  /* 0x000000ffffca7224 */ /* 0x000fe400078e00cd */
[----:B------:R-:W-:Y:S02]  /*274e0*/  IMAD.MOV.U32 R205, RZ, RZ, R124 ;  /* 0x000000ffffcd7224 */ /* 0x000fe400078e007c */
[----:B------:R-:W-:Y:S02]  /*274f0*/  IMAD.MOV.U32 R124, RZ, RZ, R194 ;  /* 0x000000ffff7c7224 */ /* 0x000fe400078e00c2 */
[----:B---3--:R-:W-:Y:S01]  /*27500*/  FFMA.FTZ R2, R113, c[0x0][0x23c], -R100 ;  /* 0x00008f0071027a23 */ /* 0x008fe20000010864 */
[C---:B------:R-:W-:Y:S01]  /*27510*/  HMMA.16816.F32 R8, R80.reuse, R88, R8 ;  /* 0x000000585008723c */ /* 0x040fe20000001808 */
[----:B------:R-:W-:Y:S01]  /*27520*/  IMAD.MOV.U32 R113, RZ, RZ, R121 ;  /* 0x000000ffff717224 */ /* 0x000fe200078e0079 */
[----:B------:R1:W-:Y:S02]  /*27530*/  MUFU.EX2 R191, R236 ;  /* 0x000000ec00bf7308 */ /* 0x0003e40000000800 */
[----:B------:R-:W-:Y:S01]  /*27540*/  IMAD.MOV.U32 R121, RZ, RZ, R201 ;  /* 0x000000ffff797224 */ /* 0x000fe200078e00c9 */
[----:B--2---:R4:W5:Y:S01]  /*27550*/  LDL.LU R245, [R1+0x140] ;  /* 0x0001400001f57983 */ /* 0x0049620000300800 */
[----:B------:R-:W-:Y:S02]  /*27560*/  IMAD.MOV.U32 R201, RZ, RZ, R205 ;  /* 0x000000ffffc97224 */ /* 0x000fe400078e00cd */
[-C--:B------:R-:W-:Y:S01]  /*27570*/  HMMA.16816.F32 R12, R80, R90.reuse, R12 ;  /* 0x0000005a500c723c */ /* 0x080fe2000000180c */
[----:B------:R-:W-:Y:S01]  /*27580*/  IMAD.MOV.U32 R205, RZ, RZ, R124 ;  /* 0x000000ffffcd7224 */ /* 0x000fe200078e007c */
[----:B------:R4:W5:Y:S02]  /*27590*/  LDL.LU R240, [R1+0x13c] ;  /* 0x00013c0001f07983 */ /* 0x0009640000300800 */
[----:B------:R-:W-:Y:S01]  /*275a0*/  IMAD.MOV.U32 R124, RZ, RZ, R169 ;  /* 0x000000ffff7c7224 */ /* 0x000fe200078e00a9 */
[----:B------:R2:W3:Y:S01]  /*275b0*/  MUFU.EX2 R208, R94 ;  /* 0x0000005e00d07308 */ /* 0x0004e20000000800 */
[----:B------:R-:W-:Y:S02]  /*275c0*/  IMAD.MOV.U32 R112, RZ, RZ, R116 ;  /* 0x000000ffff707224 */ /* 0x000fe400078e0074 */
[C---:B------:R-:W-:Y:S01]  /*275d0*/  HMMA.16816.F32 R16, R76.reuse, R90, R16 ;  /* 0x0000005a4c10723c */ /* 0x040fe20000001810 */
[----:B------:R-:W-:Y:S01]  /*275e0*/  IMAD.MOV.U32 R116, RZ, RZ, R128 ;  /* 0x000000ffff747224 */ /* 0x000fe200078e0080 */
[----:B------:R-:W-:Y:S02]  /*275f0*/  LDSM.16.MT88.4 R88, [R215+0x9800] ;  /* 0x00980000d758783b */ /* 0x000fe40000004200 */
[----:B------:R-:W-:Y:S02]  /*27600*/  IMAD.MOV.U32 R128, RZ, RZ, R203 ;  /* 0x000000ffff807224 */ /* 0x000fe400078e00cb */
[----:B------:R-:W-:Y:S01]  /*27610*/  IMAD.MOV.U32 R203, RZ, RZ, R252 ;  /* 0x000000ffffcb7224 */ /* 0x000fe200078e00fc */
[----:B------:R3:W3:Y:S01]  /*27620*/  MUFU.EX2 R169, R2 ;  /* 0x0000000200a97308 */ /* 0x0006e20000000800 */
[----:B------:R-:W-:Y:S02]  /*27630*/  IMAD.MOV.U32 R110, RZ, RZ, R113 ;  /* 0x000000ffff6e7224 */ /* 0x000fe400078e0071 */
[----:B-1----:R4:W5:Y:S02]  /*27640*/  LDL.LU R236, [R1+0x138] ;  /* 0x0001380001ec7983 */ /* 0x0029640000300800 */
[----:B------:R-:W-:Y:S02]  /*27650*/  IMAD.MOV.U32 R113, RZ, RZ, R116 ;  /* 0x000000ffff717224 */ /* 0x000fe400078e0074 */
[----:B------:R-:W-:Y:S01]  /*27660*/  IMAD.MOV.U32 R116, RZ, RZ, R201 ;  /* 0x000000ffff747224 */ /* 0x000fe200078e00c9 */
[----:B------:R4:W5:Y:S01]  /*27670*/  LDL.LU R246, [R1+0x134] ;  /* 0x0001340001f67983 */ /* 0x0009620000300800 */
[----:B------:R-:W-:Y:S02]  /*27680*/  IMAD.MOV.U32 R252, RZ, RZ, R198 ;  /* 0x000000fffffc7224 */ /* 0x000fe400078e00c6 */
[----:B------:R-:W-:Y:S01]  /*27690*/  IMAD.MOV.U32 R201, RZ, RZ, R205 ;  /* 0x000000ffffc97224 */ /* 0x000fe200078e00cd */
[----:B------:R-:W-:Y:S01]  /*276a0*/  MUFU.EX2 R113, R113 ;  /* 0x0000007100717308 */ /* 0x000fe20000000800 */
[----:B------:R-:W-:Y:S01]  /*276b0*/  IMAD.MOV.U32 R205, RZ, RZ, R252 ;  /* 0x000000ffffcd7224 */ /* 0x000fe200078e00fc */
[----:B--2---:R-:W1:Y:S01]  /*276c0*/  LDSM.16.MT88.4 R92, [R216+0x9800] ;  /* 0x00980000d85c783b */ /* 0x004e620000004200 */
        /* <DEDUP_REMOVED lines=20> */
[-C--:B-1----:R-:W-:Y:S01]  /*27810*/  HMMA.16816.F32 R20, R76, R92.reuse, R20 ;  /* 0x0000005c4c14723c */ /* 0x082fe20000001814 */
[----:B--2---:R-:W-:Y:S01]  /*27820*/  FFMA.FTZ R2, R110, c[0x0][0x23c], -R100 ;  /* 0x00008f006e027a23 */ /* 0x004fe20000010864 */
[----:B------:R4:W5:Y:S01]  /*27830*/  LDL.LU R230, [R1+0x130] ;  /* 0x0001300001e67983 */ /* 0x0009620000300800 */
[----:B------:R-:W-:Y:S01]  /*27840*/  IMAD.MOV.U32 R110, RZ, RZ, R116 ;  /* 0x000000ffff6e7224 */ /* 0x000fe200078e0074 */
[----:B------:R-:W-:Y:S01]  /*27850*/  MUFU.EX2 R107, R193 ;  /* 0x000000c1006b7308 */ /* 0x000fe20000000800 */
[----:B------:R-:W-:Y:S01]  /*27860*/  IMAD.MOV.U32 R116, RZ, RZ, R205 ;  /* 0x000000ffff747224 */ /* 0x000fe200078e00cd */
[----:B------:R4:W5:Y:S01]  /*27870*/  LDL.LU R229, [R1+0x12c] ;  /* 0x00012c0001e57983 */ /* 0x0009620000300800 */
[----:B------:R-:W-:Y:S01]  /*27880*/  IMAD.MOV.U32 R103, RZ, RZ, R110 ;  /* 0x000000ffff677224 */ /* 0x000fe200078e006e */
[C---:B------:R-:W-:Y:S01]  /*27890*/  HMMA.16816.F32 R24, R80.reuse, R92, R24 ;  /* 0x0000005c5018723c */ /* 0x040fe20000001818 */
[----:B------:R-:W-:Y:S01]  /*278a0*/  IMAD.MOV.U32 R110, RZ, RZ, R112 ;  /* 0x000000ffff6e7224 */ /* 0x000fe200078e0070 */
[----:B------:R4:W5:Y:S02]  /*278b0*/  LDL.LU R228, [R1+0x128] ;  /* 0x0001280001e47983 */ /* 0x0009640000300800 */
[----:B------:R-:W-:Y:S02]  /*278c0*/  IMAD.MOV.U32 R135, RZ, RZ, R103 ;  /* 0x000000ffff877224 */ /* 0x000fe400078e0067 */
[----:B------:R-:W-:Y:S01]  /*278d0*/  IMAD.MOV.U32 R103, RZ, RZ, R110 ;  /* 0x000000ffff677224 */ /* 0x000fe200078e006e */
[----:B------:R1:W2:Y:S01]  /*278e0*/  MUFU.EX2 R205, R2 ;  /* 0x0000000200cd7308 */ /* 0x0002a20000000800 */
[-C--:B------:R-:W-:Y:S01]  /*278f0*/  HMMA.16816.F32 R28, R80, R94.reuse, R28 ;  /* 0x0000005e501c723c */ /* 0x080fe2000000181c */
[----:B------:R-:W-:Y:S01]  /*27900*/  IMAD.MOV.U32 R127, RZ, RZ, R135 ;  /* 0x000000ffff7f7224 */ /* 0x000fe200078e0087 */
[----:B------:R4:W5:Y:S02]  /*27910*/  LDL.LU R227, [R1+0x124] ;  /* 0x0001240001e37983 */ /* 0x0009640000300800 */
        /* <DEDUP_REMOVED lines=18> */
[----:B------:R-:W-:Y:S01]  /*27a40*/  IMAD.MOV.U32 R135, RZ, RZ, R134 ;  /* 0x000000ffff877224 */ /* 0x000fe200078e0086 */
[----:B------:R-:W-:Y:S01]  /*27a50*/  MUFU.EX2 R126, R126 ;  /* 0x0000007e007e7308 */ /* 0x000fe20000000800 */
[C---:B------:R-:W-:Y:S01]  /*27a60*/  HMMA.16816.F32 R48, R76.reuse, R86, R48 ;  /* 0x000000564c30723c */ /* 0x040fe20000001830 */
[----:B------:R-:W-:Y:S01]  /*27a70*/  IMAD.MOV.U32 R134, RZ, RZ, R128 ;  /* 0x000000ffff867224 */ /* 0x000fe200078e0080 */
[----:B------:R-:W2:Y:S02]  /*27a80*/  LDSM.16.MT88.4 R84, [R216+0xa000] ;  /* 0x00a00000d854783b */ /* 0x000ea40000004200 */
        /* <DEDUP_REMOVED lines=8> */
[----:B------:R-:W-:Y:S03]  /*27b10*/  IMAD.MOV.U32 R134, RZ, RZ, R128 ;  /* 0x000000ffff867224 */ /* 0x000fe600078e0080 */
[----:B------:R-:W-:Y:S02]  /*27b20*/  FADD.FTZ R68, R131, R68 ;  /* 0x0000004483447221 */ /* 0x000fe40000010000 */
[----:B------:R-:W-:Y:S02]  /*27b30*/  IMAD.MOV.U32 R131, RZ, RZ, R120 ;  /* 0x000000ffff837224 */ /* 0x000fe400078e0078 */
[-C--:B------:R-:W-:Y:S01]  /*27b40*/  HMMA.16816.F32 R60, R80, R90.reuse, R60 ;  /* 0x0000005a503c723c */ /* 0x080fe2000000183c */
[----:B------:R-:W-:Y:S03]  /*27b50*/  IMAD.MOV.U32 R120, RZ, RZ, R125 ;  /* 0x000000ffff787224 */ /* 0x000fe600078e007d */
[----:B-1----:R-:W-:Y:S02]  /*27b60*/  FADD.FTZ R2, R220, R98 ;  /* 0x00000062dc027221 */ /* 0x002fe40000010000 */
[----:B------:R-:W-:Y:S01]  /*27b70*/  IMAD.MOV.U32 R125, RZ, RZ, R135 ;  /* 0x000000ffff7d7224 */ /* 0x000fe200078e0087 */
[----:B------:R-:W-:Y:S01]  /*27b80*/  F2FP.PACK_AB R80, R209, R210 ;  /* 0x000000d2d150723e */ /* 0x000fe200000000ff */
[----:B------:R-:W-:Y:S01]  /*27b90*/  HMMA.16816.F32 R64, R76, R90, R64 ;  /* 0x0000005a4c40723c */ /* 0x000fe20000001840 */
[----:B------:R-:W-:Y:S01]  /*27ba0*/  IMAD.MOV.U32 R135, RZ, RZ, R134 ;  /* 0x000000ffff877224 */ /* 0x000fe200078e0086 */
[----:B------:R-:W-:Y:S02]  /*27bb0*/  LDSM.16.MT88.4 R88, [R215+0xa000] ;  /* 0x00a00000d758783b */ /* 0x000fe40000004200 */
[----:B------:R-:W-:Y:S01]  /*27bc0*/  IMAD.MOV.U32 R130, RZ, RZ, R120 ;  /* 0x000000ffff827224 */ /* 0x000fe200078e0078 */
[----:B------:R-:W-:Y:S01]  /*27bd0*/  F2FP.PACK_AB R82, R207, R208 ;  /* 0x000000d0cf52723e */ /* 0x000fe200000000ff */
[----:B------:R-:W-:Y:S01]  /*27be0*/  FADD.FTZ R69, R131, R2 ;  /* 0x0000000283457221 */ /* 0x000fe20000010000 */
[----:B------:R-:W-:Y:S01]  /*27bf0*/  F2FP.PACK_AB R76, R172, R171 ;  /* 0x000000abac4c723e */ /* 0x000fe200000000ff */
[----:B------:R-:W-:Y:S01]  /*27c00*/  IMAD.MOV.U32 R131, RZ, RZ, R135 ;  /* 0x000000ffff837224 */ /* 0x000fe200078e0087 */
[----:B------:R-:W-:Y:S01]  /*27c10*/  F2FP.PACK_AB R77, R248, R247 ;  /* 0x000000f7f84d723e */ /* 0x000fe200000000ff */
[----:B------:R-:W-:Y:S02]  /*27c20*/  MUFU.EX2 R135, R101 ;  /* 0x0000006500877308 */ /* 0x000fe40000000800 */
[----:B------:R-:W-:Y:S01]  /*27c30*/  FFMA.FTZ R2, R130, c[0x0][0x23c], -R100 ;  /* 0x00008f0082027a23 */ /* 0x000fe20000010864 */
[----:B------:R-:W-:Y:S01]  /*27c40*/  F2FP.PACK_AB R78, R191, R190 ;  /* 0x000000bebf4e723e */ /* 0x000fe200000000ff */
[----:B------:R-:W-:Y:S01]  /*27c50*/  IMAD.MOV.U32 R130, RZ, RZ, R131 ;  /* 0x000000ffff827224 */ /* 0x000fe200078e0083 */
[----:B------:R-:W-:Y:S01]  /*27c60*/  F2FP.PACK_AB R79, R182, R183 ;  /* 0x000000b7b64f723e */ /* 0x000fe200000000ff */
[----:B------:R-:W-:Y:S01]  /*27c70*/  IMAD.MOV.U32 R202, RZ, RZ, R123 ;  /* 0x000000ffffca7224 */ /* 0x000fe200078e007b */
[----:B------:R-:W-:Y:S01]  /*27c80*/  F2FP.PACK_AB R81, R169, R168 ;  /* 0x000000a8a951723e */ /* 0x000fe200000000ff */
[----:B------:R-:W-:Y:S01]  /*27c90*/  IMAD.MOV.U32 R112, RZ, RZ, R121 ;  /* 0x000000ffff707224 */ /* 0x000fe200078e0079 */
[----:B--2---:R-:W-:Y:S01]  /*27ca0*/  F2FP.PACK_AB R83, R205, R203 ;  /* 0x000000cbcd53723e */ /* 0x004fe200000000ff */
[----:B------:R1:W-:Y:S01]  /*27cb0*/  MUFU.EX2 R131, R2 ;  /* 0x0000000200837308 */ /* 0x0003e20000000800 */
[----:B------:R-:W-:Y:S01]  /*27cc0*/  IMAD.MOV.U32 R128, RZ, RZ, R202 ;  /* 0x000000ffff807224 */ /* 0x000fe200078e00ca */
[-C--:B---3--:R-:W-:Y:S01]  /*27cd0*/  HMMA.16816.F32 R4, R76, R92.reuse, R4 ;  /* 0x0000005c4c04723c */ /* 0x088fe20000001804 */
[----:B------:R-:W-:Y:S02]  /*27ce0*/  IMAD.MOV.U32 R202, RZ, RZ, R219 ;  /* 0x000000ffffca7224 */ /* 0x000fe400078e00db */
[----:B------:R-:W-:Y:S02]  /*27cf0*/  IMAD.MOV.U32 R121, RZ, RZ, R124 ;  /* 0x000000ffff797224 */ /* 0x000fe400078e007c */
[----:B------:R-:W-:Y:S02]  /*27d00*/  IMAD.MOV.U32 R134, RZ, RZ, R202 ;  /* 0x000000ffff867224 */ /* 0x000fe400078e00ca */
[----:B------:R-:W-:Y:S01]  /*27d10*/  IMAD.MOV.U32 R202, RZ, RZ, R185 ;  /* 0x000000ffffca7224 */ /* 0x000fe200078e00b9 */
[C---:B------:R-:W-:Y:S01]  /*27d20*/  HMMA.16816.F32 R8, R80.reuse, R92, R8 ;  /* 0x0000005c5008723c */ /* 0x040fe20000001808 */
[----:B------:R-:W-:Y:S01]  /*27d30*/  IMAD.MOV.U32 R110, RZ, RZ, R112 ;  /* 0x000000ffff6e7224 */ /* 0x000fe200078e0070 */
[----:B------:R-:W-:Y:S02]  /*27d40*/  MUFU.EX2 R185, R218 ;  /* 0x000000da00b97308 */ /* 0x000fe40000000800 */
[----:B------:R-:W-:Y:S02]  /*27d50*/  IMAD.MOV.U32 R112, RZ, RZ, R121 ;  /* 0x000000ffff707224 */ /* 0x000fe400078e0079 */
[----:B------:R-:W-:Y:S02]  /*27d60*/  IMAD.MOV.U32 R129, RZ, RZ, R202 ;  /* 0x000000ffff817224 */ /* 0x000fe400078e00ca */
[-C--:B------:R-:W-:Y:S01]  /*27d70*/  HMMA.16816.F32 R12, R80, R94.reuse, R12 ;  /* 0x0000005e500c723c */ /* 0x080fe2000000180c */
[----:B------:R-:W-:Y:S03]  /*27d80*/  IMAD.MOV.U32 R103, RZ, RZ, R112 ;  /* 0x000000ffff677224 */ /* 0x000fe600078e0070 */
[----:B------:R-:W-:Y:S01]  /*27d90*/  IMAD.MOV.U32 R120, RZ, RZ, R134 ;  /* 0x000000ffff787224 */ /* 0x000fe200078e0086 */
[----:B------:R-:W2:Y:S01]  /*27da0*/  MUFU.EX2 R202, R99 ;  /* 0x0000006300ca7308 */ /* 0x000ea20000000800 */
[----:B-1----:R-:W-:Y:S02]  /*27db0*/  FFMA.FTZ R2, R129, c[0x0][0x23c], -R100 ;  /* 0x00008f0081027a23 */ /* 0x002fe40000010864 */
[C---:B------:R-:W-:Y:S01]  /*27dc0*/  HMMA.16816.F32 R16, R76.reuse, R94, R16 ;  /* 0x0000005e4c10723c */ /* 0x040fe20000001810 */
[----:B------:R-:W-:Y:S01]  /*27dd0*/  IMAD.MOV.U32 R129, RZ, RZ, R120 ;  /* 0x000000ffff817224 */ /* 0x000fe200078e0078 */
[----:B------:R-:W-:Y:S02]  /*27de0*/  LDSM.16.MT88.4 R92, [R216+0xa800] ;  /* 0x00a80000d85c783b */ /* 0x000fe40000004200 */
[----:B------:R-:W-:Y:S02]  /*27df0*/  IMAD.MOV.U32 R120, RZ, RZ, R103 ;  /* 0x000000ffff787224 */ /* 0x000fe400078e0067 */
[----:B------:R-:W-:Y:S01]  /*27e00*/  IMAD.MOV.U32 R103, RZ, RZ, R116 ;  /* 0x000000ffff677224 */ /* 0x000fe200078e0074 */
[----:B------:R-:W1:Y:S01]  /*27e10*/  MUFU.EX2 R134, R104 ;  /* 0x0000006800867308 */ /* 0x000e620000000800 */
[-C--:B------:R-:W-:Y:S01]  /*27e20*/  HMMA.16816.F32 R20, R76, R84.reuse, R20 ;  /* 0x000000544c14723c */ /* 0x080fe20000001814 */
[----:B------:R-:W-:Y:S03]  /*27e30*/  IMAD.MOV.U32 R116, RZ, RZ, R201 ;  /* 0x000000ffff747224 */ /* 0x000fe600078e00c9 */
[----:B------:R-:W-:Y:S02]  /*27e40*/  IMAD.MOV.U32 R124, RZ, RZ, R198 ;  /* 0x000000ffff7c7224 */ /* 0x000fe400078e00c6 */
[----:B------:R-:W-:Y:S02]  /*27e50*/  IMAD.MOV.U32 R198, RZ, RZ, R197 ;  /* 0x000000ffffc67224 */ /* 0x000fe400078e00c5 */
[C---:B------:R-:W-:Y:S01]  /*27e60*/  HMMA.16816.F32 R24, R80.reuse, R84, R24 ;  /* 0x000000545018723c */ /* 0x040fe20000001818 */
[----:B------:R3:W1:Y:S03]  /*27e70*/  MUFU.EX2 R201, R2 ;  /* 0x0000000200c97308 */ /* 0x0006660000000800 */
        /* <DEDUP_REMOVED lines=9> */
[----:B------:R-:W-:Y:S02]  /*27f10*/  LDSM.16.MT88.4 R84, [R213+0xa800] ;  /* 0x00a80000d554783b */ /* 0x000fe40000004200 */
[----:B------:R-:W-:Y:S01]  /*27f20*/  IMAD.MOV.U32 R198, RZ, RZ, R197 ;  /* 0x000000ffffc67224 */ /* 0x000fe200078e00c5 */
[----:B------:R2:W-:Y:S01]  /*27f30*/  MUFU.EX2 R181, R225 ;  /* 0x000000e100b57308 */ /* 0x0005e20000000800 */
[----:B------:R-:W-:Y:S02]  /*27f40*/  IMAD.MOV.U32 R197, RZ, RZ, R224 ;  /* 0x000000ffffc57224 */ /* 0x000fe400078e00e0 */
[----:B------:R-:W-:Y:S04]  /*27f50*/  IMAD.MOV.U32 R200, RZ, RZ, R223 ;  /* 0x000000ffffc87224 */ /* 0x000fe800078e00df */
[----:B---3--:R-:W-:Y:S02]  /*27f60*/  FFMA.FTZ R2, R130, c[0x0][0x23c], -R100 ;  /* 0x00008f0082027a23 */ /* 0x008fe40000010864 */
[----:B------:R-:W-:Y:S01]  /*27f70*/  IMAD.MOV.U32 R123, RZ, RZ, R221 ;  /* 0x000000ffff7b7224 */ /* 0x000fe200078e00dd */
[----:B------:R-:W-:Y:S01]  /*27f80*/  MUFU.EX2 R104, R141 ;  /* 0x0000008d00687308 */ /* 0x000fe20000000800 */
[----:B------:R-:W-:Y:S02]  /*27f90*/  FADD.FTZ R96, R97, R3 ;  /* 0x0000000361607221 */ /* 0x000fe40000010000 */
[----:B------:R-:W-:Y:S01]  /*27fa0*/  FADD.FTZ R3, R143, R68 ;  /* 0x000000448f037221 */ /* 0x000fe20000010000 */
[----:B-1----:R4:W5:Y:S01]  /*27fb0*/  LDL.LU R226, [R1+0x120] ;  /* 0x0001200001e27983 */ /* 0x0029620000300800 */
[----:B------:R-:W-:Y:S02]  /*27fc0*/  FADD.FTZ R68, R102, R96 ;  /* 0x0000006066447221 */ /* 0x000fe40000010000 */
[----:B------:R-:W-:Y:S01]  /*27fd0*/  FADD.FTZ R3, R146, R3 ;  /* 0x0000000392037221 */ /* 0x000fe20000010000 */
[----:B------:R-:W1:Y:S01]  /*27fe0*/  LDSM.16.MT88.4 R96, [R214+0xa000] ;  /* 0x00a00000d660783b */ /* 0x000e620000004200 */
[----:B------:R-:W-:Y:S01]  /*27ff0*/  IMAD.MOV.U32 R108, RZ, RZ, R120 ;  /* 0x000000ffff6c7224 */ /* 0x000fe200078e0078 */
[----:B------:R3:W-:Y:S01]  /*28000*/  MUFU.EX2 R130, R2 ;  /* 0x0000000200827308 */ /* 0x0007e20000000800 */
[----:B------:R-:W-:Y:S02]  /*28010*/  FADD.FTZ R3, R147, R3 ;  /* 0x0000000393037221 */ /* 0x000fe40000010000 */
[----:B------:R-:W-:Y:S02]  /*28020*/  FADD.FTZ R68, R105, R68 ;  /* 0x0000004469447221 */ /* 0x000fe40000010000 */
[----:B------:R-:W-:Y:S01]  /*28030*/  FADD.FTZ R3, R153, R3 ;  /* 0x0000000399037221 */ /* 0x000fe20000010000 */
[----:B--2---:R4:W5:Y:S01]  /*28040*/  LDL.LU R225, [R1+0x11c] ;  /* 0x00011c0001e17983 */ /* 0x0049620000300800 */
[----:B------:R-:W-:Y:S02]  /*28050*/  FADD.FTZ R68, R111, R68 ;  /* 0x000000446f447221 */ /* 0x000fe40000010000 */
[----:B------:R-:W-:Y:S01]  /*28060*/  FADD.FTZ R3, R148, R3 ;  /* 0x0000000394037221 */ /* 0x000fe20000010000 */
[----:B------:R4:W5:Y:S01]  /*28070*/  LDL.LU R224, [R1+0x118] ;  /* 0x0001180001e07983 */ /* 0x0009620000300800 */
[----:B------:R-:W-:Y:S01]  /*28080*/  MUFU.EX2 R105, R140 ;  /* 0x0000008c00697308 */ /* 0x000fe20000000800 */
[----:B------:R-:W-:Y:S02]  /*28090*/  FADD.FTZ R68, R109, R68 ;  /* 0x000000446d447221 */ /* 0x000fe40000010000 */
[----:B------:R4:W5:Y:S01]  /*280a0*/  LDL.LU R223, [R1+0x114] ;  /* 0x0001140001df7983 */ /* 0x0009620000300800 */
[----:B------:R-:W-:Y:S02]  /*280b0*/  FADD.FTZ R3, R156, R3 ;  /* 0x000000039c037221 */ /* 0x000fe40000010000 */
[----:B------:R-:W-:Y:S01]  /*280c0*/  FADD.FTZ R68, R132, R68 ;  /* 0x0000004484447221 */ /* 0x000fe20000010000 */
[----:B------:R4:W5:Y:S01]  /*280d0*/  LDL.LU R222, [R1+0x110] ;  /* 0x0001100001de7983 */ /* 0x0009620000300800 */
[----:B------:R-:W-:Y:S02]  /*280e0*/  IMAD.MOV.U32 R132, RZ, RZ, R73 ;  /* 0x000000ffff847224 */ /* 0x000fe400078e0049 */
[----:B------:R-:W-:Y:S01]  /*280f0*/  MUFU.EX2 R128, R128 ;  /* 0x0000008000807308 */ /* 0x000fe20000000800 */
[----:B------:R4:W5:Y:S01]  /*28100*/  LDL.LU R221, [R1+0x10c] ;  /* 0x00010c0001dd7983 */ /* 0x0009620000300800 */
[----:B---3--:R-:W-:Y:S03]  /*28110*/  FFMA.FTZ R2, R129, c[0x0][0x23c], -R100 ;  /* 0x00008f0081027a23 */ /* 0x008fe60000010864 */
[----:B------:R4:W5:Y:S04]  /*28120*/  LDL.LU R220, [R1+0x108] ;  /* 0x0001080001dc7983 */ /* 0x0009680000300800 */
[----:B------:R4:W5:Y:S01]  /*28130*/  LDL.LU R219, [R1+0x104] ;  /* 0x0001040001db7983 */ /* 0x0009620000300800 */
[----:B------:R2:W3:Y:S03]  /*28140*/  MUFU.EX2 R129, R2 ;  /* 0x0000000200817308 */ /* 0x0004e60000000800 */
[----:B------:R4:W5:Y:S01]  /*28150*/  LDL.LU R218, [R1+0x100] ;  /* 0x0001000001da7983 */ /* 0x0009620000300800 */
[-C--:B-1----:R-:W-:Y:S06]  /*28160*/  HMMA.16816.F32 R36, R76, R96.reuse, R36 ;  /* 0x000000604c24723c */ /* 0x082fec0000001824 */
[----:B------:R-:W-:Y:S02]  /*28170*/  MUFU.EX2 R125, R125 ;  /* 0x0000007d007d7308 */ /* 0x000fe40000000800 */
[C---:B------:R-:W-:Y:S08]  /*28180*/  HMMA.16816.F32 R40, R80.reuse, R96, R40 ;  /* 0x000000605028723c */ /* 0x040ff00000001828 */
[----:B------:R-:W-:Y:S01]  /*28190*/  MUFU.EX2 R124, R124 ;  /* 0x0000007c007c7308 */ /* 0x000fe20000000800 */
[-C--:B------:R-:W-:Y:S03]  /*281a0*/  HMMA.16816.F32 R44, R80, R98.reuse, R44 ;  /* 0x00000062502c723c */ /* 0x080fe6000000182c */
[----:B--2---:R-:W-:Y:S04]  /*281b0*/  FADD.FTZ R2, R144, R69 ;  /* 0x0000004590027221 */ /* 0x004fe80000010000 */
[----:B------:R-:W-:Y:S02]  /*281c0*/  FADD.FTZ R101, R145, R2 ;  /* 0x0000000291657221 */ /* 0x000fe40000010000 */
[----:B------:R-:W2:Y:S01]  /*281d0*/  LDL.LU R2, [R1+0xac] ;  /* 0x0000ac0001027983 */ /* 0x000ea20000300800 */
[C---:B------:R-:W-:Y:S01]  /*281e0*/  HMMA.16816.F32 R48, R76.reuse, R98, R48 ;  /* 0x000000624c30723c */ /* 0x040fe20000001830 */
[----:B------:R-:W-:Y:S02]  /*281f0*/  MUFU.EX2 R123, R123 ;  /* 0x0000007b007b7308 */ /* 0x000fe40000000800 */
[----:B------:R-:W1:Y:S05]  /*28200*/  LDSM.16.MT88.4 R96, [R214+0xa800] ;  /* 0x00a80000d660783b */ /* 0x000e6a0000004200 */
[-C--:B------:R-:W-:Y:S03]  /*28210*/  HMMA.16816.F32 R52, R76, R88.reuse, R52 ;  /* 0x000000584c34723c */ /* 0x080fe60000001834 */
[----:B------:R-:W-:Y:S01]  /*28220*/  LDSM.16.MT88.4 R144, [R213+0xb800] ;  /* 0x00b80000d590783b */ /* 0x000fe20000004200 */
[----:B------:R-:W-:Y:S04]  /*28230*/  MUFU.EX2 R121, R121 ;  /* 0x0000007900797308 */ /* 0x000fe80000000800 */
[C---:B------:R-:W-:Y:S06]  /*28240*/  HMMA.16816.F32 R56, R80.reuse, R88, R56 ;  /* 0x000000585038723c */ /* 0x040fec0000001838 */
[----:B------:R-:W-:Y:S02]  /*28250*/  MUFU.EX2 R112, R112 ;  /* 0x0000007000707308 */ /* 0x000fe40000000800 */
[-C--:B------:R-:W-:Y:S07]  /*28260*/  HMMA.16816.F32 R60, R80, R90.reuse, R60 ;  /* 0x0000005a503c723c */ /* 0x080fee000000183c */
[----:B------:R-:W-:Y:S01]  /*28270*/  F2FP.PACK_AB R80, R135, R202 ;  /* 0x000000ca8750723e */ /* 0x000fe200000000ff */
[----:B------:R-:W-:Y:S01]  /*28280*/  HMMA.16816.F32 R64, R76, R90, R64 ;  /* 0x0000005a4c40723c */ /* 0x000fe20000001840 */
[----:B------:R-:W-:Y:S01]  /*28290*/  F2FP.PACK_AB R82, R133, R134 ;  /* 0x000000868552723e */ /* 0x000fe200000000ff */
[----:B------:R-:W1:Y:S01]  /*282a0*/  LDSM.16.MT88.4 R88, [R215+0xa800] ;  /* 0x00a80000d758783b */ /* 0x000e620000004200 */
[----:B------:R-:W-:Y:S01]  /*282b0*/  MUFU.EX2 R111, R252 ;  /* 0x000000fc006f7308 */ /* 0x000fe20000000800 */
[----:B------:R-:W-:Y:S02]  /*282c0*/  F2FP.PACK_AB R81, R201, R131 ;  /* 0x00000083c951723e */ /* 0x000fe400000000ff */
[----:B---3--:R-:W-:Y:S02]  /*282d0*/  F2FP.PACK_AB R83, R129, R130 ;  /* 0x000000828153723e */ /* 0x008fe400000000ff */
[----:B------:R-:W-:Y:S04]  /*282e0*/  F2FP.PACK_AB R76, R189, R180 ;  /* 0x000000b4bd4c723e */ /* 0x000fe800000000ff */
[----:B------:R-:W-:Y:S01]  /*282f0*/  F2FP.PACK_AB R77, R188, R181 ;  /* 0x000000b5bc4d723e */ /* 0x000fe200000000ff */
[----:B------:R-:W-:Y:S01]  /*28300*/  MUFU.EX2 R109, R198 ;  /* 0x000000c6006d7308 */ /* 0x000fe20000000800 */
[----:B------:R-:W-:Y:S02]  /*28310*/  F2FP.PACK_AB R78, R186, R187 ;  /* 0x000000bbba4e723e */ /* 0x000fe400000000ff */
[----:B------:R-:W-:Y:S07]  /*28320*/  F2FP.PACK_AB R79, R185, R184 ;  /* 0x000000b8b94f723e */ /* 0x000fee00000000ff */
[-C--:B------:R-:W-:Y:S01]  /*28330*/  HMMA.16816.F32 R4, R76, R84.reuse, R4 ;  /* 0x000000544c04723c */ /* 0x080fe20000001804 */
[----:B------:R-:W3:Y:S07]  /*28340*/  MUFU.EX2 R120, R117 ;  /* 0x0000007500787308 */ /* 0x000eee0000000800 */
[C---:B------:R-:W-:Y:S03]  /*28350*/  HMMA.16816.F32 R8, R80.reuse, R84, R8 ;  /* 0x000000545008723c */ /* 0x040fe60000001808 */
[----:B------:R-:W1:Y:S05]  /*28360*/  MUFU.EX2 R117, R115 ;  /* 0x0000007300757308 */ /* 0x000e6a0000000800 */
[-C--:B------:R-:W-:Y:S08]  /*28370*/  HMMA.16816.F32 R12, R80, R86.reuse, R12 ;  /* 0x00000056500c723c */ /* 0x080ff0000000180c */
[C---:B------:R-:W-:Y:S01]  /*28380*/  HMMA.16816.F32 R16, R76.reuse, R86, R16 ;  /* 0x000000564c10723c */ /* 0x040fe20000001810 */
[----:B------:R-:W3:Y:S07]  /*28390*/  LDSM.16.MT88.4 R84, [R213+0xb000] ;  /* 0x00b00000d554783b */ /* 0x000eee0000004200 */
        /* <DEDUP_REMOVED lines=13> */
[----:B---3--:R-:W-:Y:S01]  /*28470*/  F2FP.PACK_AB R80, R119, R120 ;  /* 0x000000787750723e */ /* 0x008fe200000000ff */
[----:B------:R-:W-:Y:S01]  /*28480*/  HMMA.16816.F32 R64, R76, R90, R64 ;  /* 0x0000005a4c40723c */ /* 0x000fe20000001840 */
[----:B------:R-:W-:Y:S01]  /*28490*/  F2FP.PACK_AB R82, R117, R118 ;  /* 0x000000767552723e */ /* 0x000fe200000000ff */
[----:B------:R-:W3:Y:S05]  /*284a0*/  LDSM.16.MT88.4 R88, [R215+0xb000] ;  /* 0x00b00000d758783b */ /* 0x000eea0000004200 */
[----:B------:R-:W-:Y:S02]  /*284b0*/  F2FP.PACK_AB R76, R127, R128 ;  /* 0x000000807f4c723e */ /* 0x000fe400000000ff */
[----:B------:R-:W-:Y:S03]  /*284c0*/  F2FP.PACK_AB R77, R125, R126 ;  /* 0x0000007e7d4d723e */ /* 0x000fe600000000ff */
[----:B------:R-:W-:Y:S02]  /*284d0*/  F2FP.PACK_AB R78, R123, R124 ;  /* 0x0000007c7b4e723e */ /* 0x000fe400000000ff */
[----:B------:R-:W-:Y:S07]  /*284e0*/  F2FP.PACK_AB R79, R121, R122 ;  /* 0x0000007a794f723e */ /* 0x000fee00000000ff */
[-C--:B------:R-:W-:Y:S01]  /*284f0*/  HMMA.16816.F32 R4, R76, R84.reuse, R4 ;  /* 0x000000544c04723c */ /* 0x080fe20000001804 */
[----:B--2---:R-:W-:Y:S02]  /*28500*/  FFMA.FTZ R69, R0, R2, R108 ;  /* 0x0000000200457223 */ /* 0x004fe4000001006c */
[----:B------:R-:W-:Y:S01]  /*28510*/  FFMA.FTZ R2, R110, c[0x0][0x23c], -R100 ;  /* 0x00008f006e027a23 */ /* 0x000fe20000010864 */
[----:B------:R-:W-:Y:S01]  /*28520*/  MUFU.EX2 R108, R195 ;  /* 0x000000c3006c7308 */ /* 0x000fe20000000800 */
[----:B------:R-:W-:Y:S02]  /*28530*/  IMAD.MOV.U32 R110, RZ, RZ, R116 ;  /* 0x000000ffff6e7224 */ /* 0x000fe400078e0074 */
[----:B------:R-:W-:Y:S02]  /*28540*/  FADD.FTZ R0, R151, R101 ;  /* 0x0000006597007221 */ /* 0x000fe40000010000 */
[----:B------:R-:W-:Y:S05]  /*28550*/  FFMA.FTZ R101, R163, c[0x0][0x23c], -R100 ;  /* 0x00008f00a3657a23 */ /* 0x000fea0000010864 */
[----:B------:R2:W-:Y:S10]  /*28560*/  MUFU.EX2 R116, R2 ;  /* 0x0000000200747308 */ /* 0x0005f40000000800 */
[----:B------:R-:W-:Y:S01]  /*28570*/  MUFU.EX2 R101, R101 ;  /* 0x0000006500657308 */ /* 0x000fe20000000800 */
[----:B--2---:R-:W-:Y:S02]  /*28580*/  FADD.FTZ R2, R152, R0 ;  /* 0x0000000098027221 */ /* 0x004fe40000010000 */
[--C-:B------:R-:W-:Y:S02]  /*28590*/  FFMA.FTZ R0, R103, c[0x0][0x23c], -R100.reuse ;  /* 0x00008f0067007a23 */ /* 0x100fe40000010864 */
[----:B------:R-:W-:Y:S05]  /*285a0*/  FFMA.FTZ R103, R162, c[0x0][0x23c], -R100 ;  /* 0x00008f00a2677a23 */ /* 0x000fea0000010864 */
[----:B------:R2:W1:Y:S01]  /*285b0*/  MUFU.EX2 R114, R0 ;  /* 0x0000000000727308 */ /* 0x0004620000000800 */
[----:B------:R-:W-:Y:S04]  /*285c0*/  FADD.FTZ R2, R155, R2 ;  /* 0x000000029b027221 */ /* 0x000fe80000010000 */
[----:B------:R-:W-:Y:S02]  /*285d0*/  FADD.FTZ R102, R154, R2 ;  /* 0x000000029a667221 */ /* 0x000fe40000010000 */
[----:B------:R-:W-:Y:S04]  /*285e0*/  FADD.FTZ R2, R136, R68 ;  /* 0x0000004488027221 */ /* 0x000fe80000010000 */
[----:B------:R-:W-:Y:S02]  /*285f0*/  FADD.FTZ R2, R139, R2 ;  /* 0x000000028b027221 */ /* 0x000fe40000010000 */
[--C-:B--2---:R-:W-:Y:S01]  /*28600*/  FFMA.FTZ R0, R110, c[0x0][0x23c], -R100.reuse ;  /* 0x00008f006e007a23 */ /* 0x104fe20000010864 */
[----:B-1----:R-:W-:Y:S01]  /*28610*/  F2FP.PACK_AB R81, R114, R116 ;  /* 0x000000747251723e */ /* 0x002fe200000000ff */
[----:B------:R1:W2:Y:S10]  /*28620*/  MUFU.EX2 R110, R196 ;  /* 0x000000c4006e7308 */ /* 0x0002b40000000800 */
[----:B------:R3:W-:Y:S01]  /*28630*/  MUFU.EX2 R115, R0 ;  /* 0x0000000000737308 */ /* 0x0007e20000000800 */
[----:B-1----:R-:W-:Y:S02]  /*28640*/  F2FP.PACK_AB R196, R112, R113 ;  /* 0x0000007170c4723e */ /* 0x002fe400000000ff */
[----:B--2---:R-:W-:Y:S01]  /*28650*/  F2FP.PACK_AB R198, R108, R110 ;  /* 0x0000006e6cc6723e */ /* 0x004fe200000000ff */
[--C-:B---3--:R-:W-:Y:S06]  /*28660*/  FFMA.FTZ R0, R200, c[0x0][0x23c], -R100.reuse ;  /* 0x00008f00c8007a23 */ /* 0x108fec0000010864 */
[----:B------:R1:W2:Y:S02]  /*28670*/  MUFU.EX2 R200, R0 ;  /* 0x0000000000c87308 */ /* 0x0002a40000000800 */
[----:B-1----:R-:W-:Y:S01]  /*28680*/  FADD.FTZ R0, R199, R69 ;  /* 0x00000045c7007221 */ /* 0x002fe20000010000 */
[----:B--2---:R-:W-:Y:S01]  /*28690*/  F2FP.PACK_AB R83, R200, R115 ;  /* 0x00000073c853723e */ /* 0x004fe200000000ff */
[----:B------:R-:W-:Y:S01]  /*286a0*/  FFMA.FTZ R69, R194, c[0x0][0x23c], -R100 ;  /* 0x00008f00c2457a23 */ /* 0x000fe20000010864 */
[----:B------:R-:W-:Y:S01]  /*286b0*/  F2FP.PACK_AB R199, R106, R107 ;  /* 0x0000006b6ac7723e */ /* 0x000fe200000000ff */
[----:B------:R-:W-:Y:S01]  /*286c0*/  FADD.FTZ R0, R197, R0 ;  /* 0x00000000c5007221 */ /* 0x000fe20000010000 */
[----:B------:R-:W-:Y:S01]  /*286d0*/  F2FP.PACK_AB R197, R109, R111 ;  /* 0x0000006f6dc5723e */ /* 0x000fe200000000ff */
[----:B------:R-:W-:Y:S02]  /*286e0*/  FFMA.FTZ R100, R74, c[0x0][0x23c], -R100 ;  /* 0x00008f004a647a23 */ /* 0x000fe40000010864 */
[C---:B------:R-:W-:Y:S01]  /*286f0*/  HMMA.16816.F32 R8, R80.reuse, R84, R8 ;  /* 0x000000545008723c */ /* 0x040fe20000001808 */
[----:B------:R-:W-:Y:S01]  /*28700*/  FADD.FTZ R0, R217, R0 ;  /* 0x00000000d9007221 */ /* 0x000fe20000010000 */
[----:B------:R1:W2:Y:S01]  /*28710*/  MUFU.EX2 R84, R69 ;  /* 0x0000004500547308 */ /* 0x0002a20000000800 */
[----:B------:R4:W5:Y:S01]  /*28720*/  LDL.LU R217, [R1+0xfc] ;  /* 0x0000fc0001d97983 */ /* 0x0009620000300800 */
[----:B------:R-:W-:Y:S02]  /*28730*/  FADD.FTZ R74, R157, R3 ;  /* 0x000000039d4a7221 */ /* 0x000fe40000010000 */
[----:B------:R-:W-:Y:S01]  /*28740*/  FADD.FTZ R0, R161, R0 ;  /* 0x00000000a1007221 */ /* 0x000fe20000010000 */
[----:B------:R4:W5:Y:S01]  /*28750*/  LDL.LU R212, [R1+0xf8] ;  /* 0x0000f80001d47983 */ /* 0x0009620000300800 */
[-C--:B------:R-:W-:Y:S01]  /*28760*/  HMMA.16816.F32 R12, R80, R86.reuse, R12 ;  /* 0x00000056500c723c */ /* 0x080fe2000000180c */
[----:B------:R-:W-:Y:S03]  /*28770*/  FADD.FTZ R74, R179, R74 ;  /* 0x0000004ab34a7221 */ /* 0x000fe60000010000 */
[----:B------:R-:W-:Y:S01]  /*28780*/  FADD.FTZ R3, R178, R102 ;  /* 0x00000066b2037221 */ /* 0x000fe20000010000 */
[----:B------:R-:W-:Y:S01]  /*28790*/  MUFU.EX2 R85, R75 ;  /* 0x0000004b00557308 */ /* 0x000fe20000000800 */
[----:B------:R-:W-:Y:S02]  /*287a0*/  FADD.FTZ R0, R158, R0 ;  /* 0x000000009e007221 */ /* 0x000fe40000010000 */
[C---:B------:R-:W-:Y:S04]  /*287b0*/  HMMA.16816.F32 R16, R76.reuse, R86, R16 ;  /* 0x000000564c10723c */ /* 0x040fe80000001810 */
[----:B------:R-:W-:Y:S02]  /*287c0*/  FADD.FTZ R0, R160, R0 ;  /* 0x00000000a0007221 */ /* 0x000fe40000010000 */
[----:B------:R-:W3:Y:S01]  /*287d0*/  LDSM.16.MT88.4 R160, [R216+0xb800] ;  /* 0x00b80000d8a0783b */ /* 0x000ee20000004200 */
[----:B------:R-:W4:Y:S01]  /*287e0*/  MUFU.EX2 R86, R142 ;  /* 0x0000008e00567308 */ /* 0x000f220000000800 */
[-C--:B------:R-:W-:Y:S01]  /*287f0*/  HMMA.16816.F32 R20, R76, R92.reuse, R20 ;  /* 0x0000005c4c14723c */ /* 0x080fe20000001814 */
[----:B------:R-:W-:Y:S03]  /*28800*/  FADD.FTZ R0, R159, R0 ;  /* 0x000000009f007221 */ /* 0x000fe60000010000 */
[----:B-1----:R-:W-:Y:S01]  /*28810*/  FADD.FTZ R69, R177, R3 ;  /* 0x00000003b1457221 */ /* 0x002fe20000010000 */
[----:B--2---:R-:W-:Y:S01]  /*28820*/  F2FP.PACK_AB R193, R101, R84 ;  /* 0x0000005465c1723e */ /* 0x004fe200000000ff */
[----:B------:R-:W-:Y:S02]  /*28830*/  FADD.FTZ R0, R149, R0 ;  /* 0x0000000095007221 */ /* 0x000fe40000010000 */
[C---:B------:R-:W-:Y:S01]  /*28840*/  HMMA.16816.F32 R24, R80.reuse, R92, R24 ;  /* 0x0000005c5018723c */ /* 0x040fe20000001818 */
[----:B------:R-:W-:Y:S03]  /*28850*/  MUFU.EX2 R100, R100 ;  /* 0x0000006400647308 */ /* 0x000fe60000000800 */
[----:B------:R-:W-:Y:S02]  /*28860*/  FADD.FTZ R0, R150, R0 ;  /* 0x0000000096007221 */ /* 0x000fe40000010000 */
[----:B------:R-:W-:Y:S02]  /*28870*/  FADD.FTZ R3, R137, R2 ;  /* 0x0000000289037221 */ /* 0x000fe40000010000 */
[-C--:B------:R-:W-:Y:S01]  /*28880*/  HMMA.16816.F32 R28, R80, R94.reuse, R28 ;  /* 0x0000005e501c723c */ /* 0x080fe2000000181c */
[----:B------:R-:W-:Y:S02]  /*28890*/  FADD.FTZ R0, R165, R0 ;  /* 0x00000000a5007221 */ /* 0x000fe40000010000 */
[----:B------:R-:W1:Y:S01]  /*288a0*/  MUFU.EX2 R75, R103 ;  /* 0x00000067004b7308 */ /* 0x000e620000000800 */
[----:B------:R-:W-:Y:S02]  /*288b0*/  FADD.FTZ R2, R166, R69 ;  /* 0x00000045a6027221 */ /* 0x000fe40000010000 */
[----:B------:R-:W-:Y:S01]  /*288c0*/  FADD.FTZ R68, R167, R0 ;  /* 0x00000000a7447221 */ /* 0x000fe20000010000 */
[----:B----4-:R-:W-:Y:S01]  /*288d0*/  F2FP.PACK_AB R194, R85, R86 ;  /* 0x0000005655c2723e */ /* 0x010fe200000000ff */
[C---:B------:R-:W-:Y:S01]  /*288e0*/  HMMA.16816.F32 R32, R76.reuse, R94, R32 ;  /* 0x0000005e4c20723c */ /* 0x040fe20000001820 */
[----:B------:R-:W-:Y:S03]  /*288f0*/  FADD.FTZ R0, R174, R74 ;  /* 0x0000004aae007221 */ /* 0x000fe60000010000 */
[----:B------:R-:W-:Y:S02]  /*28900*/  FADD.FTZ R2, R175, R2 ;  /* 0x00000002af027221 */ /* 0x000fe40000010000 */
[----:B------:R-:W-:Y:S02]  /*28910*/  FADD.FTZ R0, R176, R0 ;  /* 0x00000000b0007221 */ /* 0x000fe40000010000 */
[-C--:B------:R-:W-:Y:S01]  /*28920*/  HMMA.16816.F32 R36, R76, R96.reuse, R36 ;  /* 0x000000604c24723c */ /* 0x080fe20000001824 */
[----:B------:R-:W2:Y:S03]  /*28930*/  LDSM.16.MT88.4 R176, [R214+0xb800] ;  /* 0x00b80000d6b0783b */ /* 0x000ea60000004200 */
[----:B------:R-:W-:Y:S01]  /*28940*/  FADD.FTZ R69, R192, R0 ;  /* 0x00000000c0457221 */ /* 0x000fe20000010000 */
[----:B------:R-:W-:Y:S01]  /*28950*/  F2FP.PACK_AB R192, R104, R105 ;  /* 0x0000006968c0723e */ /* 0x000fe200000000ff */
[----:B------:R-:W-:Y:S02]  /*28960*/  FADD.FTZ R3, R138, R3 ;  /* 0x000000038a037221 */ /* 0x000fe40000010000 */
[C---:B------:R-:W-:Y:S01]  /*28970*/  HMMA.16816.F32 R40, R80.reuse, R96, R40 ;  /* 0x000000605028723c */ /* 0x040fe20000001828 */
[----:B------:R-:W-:Y:S03]  /*28980*/  FADD.FTZ R68, R164, R68 ;  /* 0x00000044a4447221 */ /* 0x000fe60000010000 */
[----:B-1----:R-:W-:Y:S01]  /*28990*/  F2FP.PACK_AB R195, R100, R75 ;  /* 0x0000004b64c3723e */ /* 0x002fe200000000ff */
        /* <DEDUP_REMOVED lines=12> */
[----:B------:R-:W-:Y:S04]  /*28a60*/  FADD.FTZ R2, R251, R2 ;  /* 0x00000002fb027221 */ /* 0x000fe80000010000 */
[C---:B------:R-:W-:Y:S01]  /*28a70*/  HMMA.16816.F32 R56, R80.reuse, R88, R56 ;  /* 0x000000585038723c */ /* 0x040fe20000001838 */
[----:B------:R-:W-:Y:S04]  /*28a80*/  FADD.FTZ R2, R210, R2 ;  /* 0x00000002d2027221 */ /* 0x000fe80000010000 */
[----:B------:R-:W-:Y:S03]  /*28a90*/  FADD.FTZ R2, R209, R2 ;  /* 0x00000002d1027221 */ /* 0x000fe60000010000 */
[-C--:B------:R-:W-:Y:S08]  /*28aa0*/  HMMA.16816.F32 R60, R80, R90.reuse, R60 ;  /* 0x0000005a503c723c */ /* 0x080ff0000000183c */
[----:B------:R-:W-:Y:S08]  /*28ab0*/  HMMA.16816.F32 R64, R76, R90, R64 ;  /* 0x0000005a4c40723c */ /* 0x000ff00000001840 */
[-C--:B------:R-:W-:Y:S01]  /*28ac0*/  HMMA.16816.F32 R140, R196, R144.reuse, R4 ;  /* 0x00000090c48c723c */ /* 0x080fe20000001804 */
        /* <DEDUP_REMOVED lines=83> */
[----:B-1---5:R-:W-:-:S05]  /*29000*/  @P0 BRA `(.L_x_932) ;  /* 0xffff406000000947 */ /* 0x022fca000383ffff */
.L_x_931:
        /* <DEDUP_REMOVED lines=267> */
[----:B-----5:R-:W1:Y:S01]  /*2a0c0*/  LDS.128 R244, [R246+0x3800] ;  /* 0x00380000f6f47984 */ /* 0x020e620000000c00 */
[----:B------:R-:W-:Y:S05]  /*2a0d0*/  @P1 BRA `(.L_x_936) ;  /* 0x000002d000001947 */ /* 0x000fea0003800000 */
[----:B------:R-:W5:Y:S02]  /*2a0e0*/  S2R R4, SR_TID.X ;  /* 0x0000000000047919 */ /* 0x000f640000002100 */
[----:B-----5:R-:W-:-:S04]  /*2a0f0*/  SHF.R.S32.HI R2, RZ, 0x1f, R4 ;  /* 0x0000001fff027819 */ /* 0x020fc80000011404 */
        /* <DEDUP_REMOVED lines=43> */
.L_x_936:
[----:B------:R-:W-:Y:S05]  /*2a3b0*/  BSYNC B0 ;  /* 0x0000000000007941 */ /* 0x000fea0003800000 */
.L_x_935:
        /* <DEDUP_REMOVED lines=36> */
.L_x_938:
[----:B------:R-:W-:Y:S05]  /*2a600*/  BSYNC B0 ;  /* 0x0000000000007941 */ /* 0x000fea0003800000 */
.L_x_937:
        /* <DEDUP_REMOVED lines=15> */
.L_x_940:
[----:B------:R-:W-:Y:S05]  /*2a700*/  BSYNC B0 ;  /* 0x0000000000007941 */ /* 0x000fea0003800000 */
.L_x_939:
        /* <DEDUP_REMOVED lines=15> */
.L_x_942:
[----:B------:R-:W-:Y:S05]  /*2a800*/  BSYNC B0 ;  /* 0x0000000000007941 */ /* 0x000fea0003800000 */
.L_x_941:
        /* <DEDUP_REMOVED lines=15> */
.L_x_944:
[----:B------:R-:W-:Y:S05]  /*2a900*/  BSYNC B0 ;  /* 0x0000000000007941 */ /* 0x000fea0003800000 */
.L_x_943:
        /* <DEDUP_REMOVED lines=15> */
.L_x_946:
[----:B------:R-:W-:Y:S05]  /*2aa00*/  BSYNC B0 ;  /* 0x0000000000007941 */ /* 0x000fea0003800000 */
.L_x_945:
        /* <DEDUP_REMOVED lines=15> */
.L_x_948:
[----:B------:R-:W-:Y:S05]  /*2ab00*/  BSYNC B0 ;  /* 0x0000000000007941 */ /* 0x000fea0003800000 */
.L_x_947:
        /* <DEDUP_REMOVED lines=15> */
.L_x_950:
[----:B------:R-:W-:Y:S05]  /*2ac00*/  BSYNC B0 ;  /* 0x0000000000007941 */ /* 0x000fea0003800000 */
.L_x_949:
        /* <DEDUP_REMOVED lines=15> */
.L_x_951:
        /* <DEDUP_REMOVED lines=16> */
.L_x_2125:


//--------------------- .text._ZN5flash16flash_fwd_kernelI23Flash_fwd_kernel_traitsILi64ELi128ELi64ELi4ELb0ELb0EN7cutlass6half_tE19Flash_kernel_traitsILi64ELi128ELi64ELi4ES3_EELb1ELb0ELb0ELb0ELb0ELb1ELb0ELb0EEEvNS_16Flash_fwd_paramsE --------------------------
	.section	.text._ZN5flash16flash_fwd_kernelI23Flash_fwd_kernel_traitsILi64ELi128ELi64ELi4ELb0ELb0EN7cutlass6half_tE19Flash_kernel_traitsILi64ELi128ELi64ELi4ES3_EELb1ELb0ELb0ELb0ELb0ELb1ELb0ELb0EEEvNS_16Flash_fwd_paramsE,"ax",@progbits
	.sectioninfo	@"SHI_REGISTERS=254"
	.align	128
        .global         _ZN5flash16flash_fwd_kernelI23Flash_fwd_kernel_traitsILi64ELi128ELi64ELi4ELb0ELb0EN7cutlass6half_tE19Flash_kernel_traitsILi64ELi128ELi64ELi4ES3_EELb1ELb0ELb0ELb0ELb0ELb1ELb0ELb0EEEvNS_16Flash_fwd_paramsE
        .type           _ZN5flash16flash_fwd_kernelI23Flash_fwd_kernel_traitsILi64ELi128ELi64ELi4ELb0ELb0EN7cutlass6half_tE19Flash_kernel_traitsILi64ELi128ELi64ELi4ES3_EELb1ELb0ELb0ELb0ELb0ELb1ELb0ELb0EEEvNS_16Flash_fwd_paramsE,@function
        .size           _ZN5flash16flash_fwd_kernelI23Flash_fwd_kernel_traitsILi64ELi128ELi64ELi4ELb0ELb0EN7cutlass6half_tE19Flash_kernel_traitsILi64ELi128ELi64ELi4ES3_EELb1ELb0ELb0ELb0ELb0ELb1ELb0ELb0EEEvNS_16Flash_fwd_paramsE,(.L_x_2126 - _ZN5flash16flash_fwd_kernelI23Flash_fwd_kernel_traitsILi64ELi128ELi64ELi4ELb0ELb0EN7cutlass6half_tE19Flash_kernel_traitsILi64ELi128ELi64ELi4ES3_EELb1ELb0ELb0ELb0ELb0ELb1ELb0ELb0EEEvNS_16Flash_fwd_paramsE)
        .other          _ZN5flash16flash_fwd_kernelI23Flash_fwd_kernel_traitsILi64ELi128ELi64ELi4ELb0ELb0EN7cutlass6half_tE19Flash_kernel_traitsILi64ELi128ELi64ELi4ES3_EELb1ELb0ELb0ELb0ELb0ELb1ELb0ELb0EEEvNS_16Flash_fwd_paramsE,@"STO_CUDA_ENTRY STV_DEFAULT"
_ZN5flash16flash_fwd_kernelI23Flash_fwd_kernel_traitsILi64ELi128ELi64ELi4ELb0ELb0EN7cutlass6half_tE19Flash_kernel_traitsILi64ELi128ELi64ELi4ES3_EELb1ELb0ELb0ELb0ELb0ELb1ELb0ELb0EEEvNS_16Flash_fwd_paramsE:
.text._ZN5flash16flash_fwd_kernelI23Flash_fwd_kernel_traitsILi64ELi128ELi64ELi4ELb0ELb0EN7cutlass6half_tE19Flash_kernel_traitsILi64ELi128ELi64ELi4ES3_EELb1ELb0ELb0ELb0ELb0ELb1ELb0ELb0EEEvNS_16Flash_fwd_paramsE:
[----:B------:R-:W-:Y:S02]  /*0000*/  MOV R1, c[0x0][0x28] ;  /* 0x00000a0000017a02 */ /* 0x000fe40000000f00 */
[----:B------:R-:W-:Y:S02]  /*0010*/  ULDC.U8 UR4, c[0x0][0x304] ;  /* 0x0000c10000047ab9 */ /* 0x000fe40000000000 */
[----:B------:R-:W-:Y:S01]  /*0020*/  ISETP.NE.AND P1, PT, RZ, UR4, PT ;  /* 0x00000004ff007c0c */ /* 0x000fe2000bf25270 */
[----:B------:R-:W-:Y:S02]  /*0030*/  ULDC.64 UR24, c[0x0][0x2f0] ;  /* 0x0000bc0000187ab9 */ /* 0x000fe40000000a00 */
[----:B------:R-:W-:Y:S01]  /*0040*/  IMAD.U32 R10, RZ, RZ, UR24 ;  /* 0x00000018ff0a7e24 */ /* 0x000fe2000f8e00ff */
[----:B------:R-:W-:Y:S01]  /*0050*/  ULDC.64 UR20, c[0x0][0x118] ;  /* 0x0000460000147ab9 */ /* 0x000fe20000000a00 */
[----:B------:R-:W-:Y:S02]  /*0060*/  IMAD.U32 R11, RZ, RZ, UR25 ;  /* 0x00000019ff0b7e24 */ /* 0x000fe4000f8e00ff */
[----:B------:R-:W-:-:S06]  /*0070*/  IMAD.MOV.U32 R136, RZ, RZ, c[0x0][0x2f8] ;  /* 0x0000be00ff887624 */ /* 0x000fcc00078e00ff */
[----:B------:R-:W2:Y:S01]  /*0080*/  @P1 LDG.E.64 R10, [R10.64] ;  /* 0x000000140a0a1981 */ /* 0x000ea2000c1e1b00 */
[----:B------:R-:W-:Y:S02]  /*0090*/  IMAD.MOV.U32 R3, RZ, RZ, c[0x0][0x2fc] ;  /* 0x0000bf00ff037624 */ /* 0x000fe400078e00ff */
[----:B------:R-:W-:-:S05]  /*00a0*/  @P1 IMAD.MOV.U32 R2, RZ, RZ, R136 ;  /* 0x000000ffff021224 */ /* 0x000fca00078e0088 */
[----:B------:R1:W3:Y:S01]  /*00b0*/  @P1 LDG.E.64 R8, [R2.64] ;  /* 0x0000001402081981 */ /* 0x0002e2000c1e1b00 */
[----:B------:R-:W-:Y:S01]  /*00c0*/  ISETP.NE.U32.AND P3, PT, RZ, c[0x0][0x240], PT ;  /* 0x00009000ff007a0c */ /* 0x000fe20003f65070 */
[----:B------:R-:W4:Y:S01]  /*00d0*/  LDC.U8 R0, c[0x0][0x312] ;  /* 0x0000c480ff007b82 */ /* 0x000f220000000000 */
[----:B------:R-:W-:Y:S01]  /*00e0*/  MOV R197, 0xffffffff ;  /* 0xffffffff00c57802 */ /* 0x000fe20000000f00 */
[----:B------:R-:W1:Y:S01]  /*00f0*/  S2R R123, SR_CTAID.X ;  /* 0x00000000007b7919 */ /* 0x000e620000002500 */
[----:B------:R-:W-:-:S03]  /*0100*/  ISETP.NE.AND.EX P3, PT, RZ, c[0x0][0x244], PT, P3 ;  /* 0x00009100ff007a0c */ /* 0x000fc60003f65330 */
[----:B------:R-:W1:Y:S04]  /*0110*/  S2R R7, SR_CTAID.Y ;  /* 0x0000000000077919 */ /* 0x000e680000002600 */
[----:B------:R-:W1:Y:S04]  /*0120*/  S2R R4, SR_CTAID.Z ;  /* 0x0000000000047919 */ /* 0x000e680000002700 */
[----:B------:R-:W1:Y:S01]  /*0130*/  S2R R127, SR_TID.X ;  /* 0x00000000007f7919 */ /* 0x000e620000002100 */
[----:B----4-:R-:W-:Y:S02]  /*0140*/  ISETP.NE.AND P4, PT, R0, RZ, PT ;  /* 0x000000ff0000720c */ /* 0x010fe40003f85270 */
[----:B-1----:R-:W-:-:S04]  /*0150*/  LOP3.LUT R2, R4, R123, R7, 0xfe, !PT ;  /* 0x0000007b04027212 */ /* 0x002fc800078efe07 */
[----:B------:R-:W-:Y:S02]  /*0160*/  LOP3.LUT P2, RZ, R2, R127, RZ, 0xfc, !PT ;  /* 0x0000007f02ff7212 */ /* 0x000fe4000784fcff */
[----:B------:R-:W-:-:S05]  /*0170*/  MOV R2, 0x4 ;  /* 0x0000000400027802 */ /* 0x000fca0000000f00 */
[----:B------:R-:W-:-:S06]  /*0180*/  IMAD.WIDE R16, R7, R2, c[0x0][0x240] ;  /* 0x0000900007107625 */ /* 0x000fcc00078e0202 */
[----:B------:R-:W-:Y:S02]  /*0190*/  @!P2 IMAD.MOV.U32 R18, RZ, RZ, c[0x0][0x308] ;  /* 0x0000c200ff12a624 */ /* 0x000fe400078e00ff */
[----:B------:R-:W-:Y:S01]  /*01a0*/  @!P2 IMAD.MOV.U32 R19, RZ, RZ, c[0x0][0x30c] ;  /* 0x0000c300ff13a624 */ /* 0x000fe200078e00ff */
[----:B--2---:R-:W1:Y:S08]  /*01b0*/  @P1 R2UR UR24, R10 ;  /* 0x000000000a1813c2 */ /* 0x004e7000000e0000 */
[----:B------:R-:W2:Y:S01]  /*01c0*/  @P1 R2UR UR25, R11 ;  /* 0x000000000b1913c2 */ /* 0x000ea200000e0000 */
[----:B---3--:R-:W-:-:S05]  /*01d0*/  @P1 IADD3 R136, P0, R8, c[0x0][0x300], RZ ;  /* 0x0000c00008881a10 */ /* 0x008fca0007f1e0ff */
[----:B------:R-:W-:Y:S01]  /*01e0*/  @P1 IMAD.X R3, RZ, RZ, R9, P0 ;  /* 0x000000ffff031224 */ /* 0x000fe200000e0609 */
[----:B------:R-:W-:Y:S02]  /*01f0*/  ISETP.NE.U32.AND P0, PT, RZ, c[0x0][0x250], PT ;  /* 0x00009400ff007a0c */ /* 0x000fe40003f05070 */
[----:B------:R-:W-:Y:S01]  /*0200*/  ISETP.EQ.U32.AND P1, PT, RZ, c[0x0][0x248], PT ;  /* 0x00009200ff007a0c */ /* 0x000fe20003f22070 */
[----:B------:R-:W-:Y:S01]  /*0210*/  @!P2 IMAD.MOV.U32 R137, RZ, RZ, R3 ;  /* 0x000000ffff89a224 */ /* 0x000fe200078e0003 */
[----:B------:R-:W-:Y:S02]  /*0220*/  ISETP.NE.AND.EX P0, PT, RZ, c[0x0][0x254], PT, P0 ;  /* 0x00009500ff007a0c */ /* 0x000fe40003f05300 */
[----:B------:R-:W-:Y:S02]  /*0230*/  ISETP.EQ.OR.EX P1, PT, RZ, c[0x0][0x24c], !P4, P1 ;  /* 0x00009300ff007a0c */ /* 0x000fe40006722710 */
[----:B------:R-:W-:Y:S01]  /*0240*/  @!P2 STG.E.64 [R18.64+0x8], R136 ;  /* 0x000008881200a986 */ /* 0x000fe2000c101b14 */
[----:B-1----:R-:W-:-:S02]  /*0250*/  IMAD.U32 R8, RZ, RZ, UR24 ;  /* 0x00000018ff087e24 */ /* 0x002fc4000f8e00ff */
[----:B--2---:R-:W-:-:S05]  /*0260*/  IMAD.U32 R9, RZ, RZ, UR25 ;  /* 0x00000019ff097e24 */ /* 0x004fca000f8e00ff */
[----:B------:R1:W-:Y:S04]  /*0270*/  @!P2 STG.E.64 [R18.64], R8 ;  /* 0x000000081200a986 */ /* 0x0003e8000c101b14 */
[----:B------:R-:W2:Y:S04]  /*0280*/  @P3 LDG.E R197, [R16.64] ;  /* 0x0000001410c53981 */ /* 0x000ea8000c1e1900 */
[----:B------:R-:W2:Y:S01]  /*0290*/  @P3 LDG.E R6, [R16.64+0x4] ;  /* 0x0000041410063981 */ /* 0x000ea2000c1e1900 */
[----:B------:R-:W-:Y:S01]  /*02a0*/  ISETP.NE.U32.AND P2, PT, RZ, c[0x0][0x248], PT ;  /* 0x00009200ff007a0c */ /* 0x000fe20003f45070 */
[----:B------:R-:W-:-:S02]  /*02b0*/  IMAD R5, R7, c[0x0][0x1c0], R4 ;  /* 0x0000700007057a24 */ /* 0x000fc400078e0204 */
[----:B------:R-:W-:Y:S01]  /*02c0*/  IMAD.MOV.U32 R0, RZ, RZ, RZ ;  /* 0x000000ffff007224 */ /* 0x000fe200078e00ff */
[----:B------:R-:W-:Y:S01]  /*02d0*/  ISETP.NE.AND.EX P2, PT, RZ, c[0x0][0x24c], PT, P2 ;  /* 0x00009300ff007a0c */ /* 0x000fe20003f45320 */
[----:B------:R-:W-:Y:S02]  /*02e0*/  IMAD.MOV.U32 R11, RZ, RZ, -0x1 ;  /* 0xffffffffff0b7424 */ /* 0x000fe400078e00ff */
[----:B------:R-:W-:-:S04]  /*02f0*/  @P0 IMAD.WIDE R14, R7, R2, c[0x0][0x250] ;  /* 0x00009400070e0625 */ /* 0x000fc800078e0202 */
[----:B------:R-:W-:Y:S01]  /*0300*/  IMAD.WIDE R12, R7, R2, c[0x0][0x248] ;  /* 0x00009200070c7625 */ /* 0x000fe200078e0202 */
[----:B------:R3:W5:Y:S01]  /*0310*/  @P0 LDG.E R0, [R14.64] ;  /* 0x000000140e000981 */ /* 0x000762000c1e1900 */
[----:B-1----:R-:W-:Y:S02]  /*0320*/  SHF.R.S32.HI R8, RZ, 0x1f, R127 ;  /* 0x0000001fff087819 */ /* 0x002fe4000001147f */
[----:B------:R-:W-:Y:S01]  /*0330*/  IMAD.SHL.U32 R5, R5, 0x20, RZ ;  /* 0x0000002005057824 */ /* 0x000fe200078e00ff */
[----:B------:R3:W5:Y:S01]  /*0340*/  @!P1 LDG.E R11, [R12.64] ;  /* 0x000000140c0b9981 */ /* 0x000762000c1e1900 */
[----:B------:R-:W-:-:S03]  /*0350*/  LEA.HI R122, R8, R127, RZ, 0x5 ;  /* 0x0000007f087a7211 */ /* 0x000fc600078f28ff */
[----:B------:R-:W-:Y:S02]  /*0360*/  SHF.R.S32.HI R116, RZ, 0x1f, R5 ;  /* 0x0000001fff747819 */ /* 0x000fe40000011405 */
[----:B------:R-:W-:-:S04]  /*0370*/  LOP3.LUT R200, R122, 0xffffffe0, RZ, 0xc0, !PT ;  /* 0xffffffe07ac87812 */ /* 0x000fc800078ec0ff */
[----:B------:R-:W-:-:S04]  /*0380*/  IADD3 R200, -R200, R127, RZ ;  /* 0x0000007fc8c87210 */ /* 0x000fc80007ffe1ff */
[--C-:B------:R-:W-:Y:S02]  /*0390*/  IADD3 R136, P1, P0, R5, R136, R200.reuse ;  /* 0x0000008805887210 */ /* 0x100fe4000783e0c8 */
[----:B------:R-:W-:-:S04]  /*03a0*/  SHF.R.S32.HI R5, RZ, 0x1f, R200 ;  /* 0x0000001fff057819 */ /* 0x000fc800000114c8 */
[----:B------:R-:W-:Y:S01]  /*03b0*/  IADD3.X R116, R116, R3, R5, P1, P0 ;  /* 0x0000000374747210 */ /* 0x000fe20000fe0405 */
[----:B--2---:R-:W-:Y:S02]  /*03c0*/  @P3 IMAD.IADD R9, R6, 0x1, -R197 ;  /* 0x0000000106093824 */ /* 0x004fe400078e0ac5 */
[----:B------:R-:W-:Y:S01]  /*03d0*/  @!P3 IMAD.MOV.U32 R9, RZ, RZ, c[0x0][0x214] ;  /* 0x00008500ff09b624 */ /* 0x000fe200078e00ff */
[----:B------:R-:W-:Y:S05]  /*03e0*/  @!P2 BRA `(.L_x_952) ;  /* 0x000000400000a947 */ /* 0x000fea0003800000 */
[----:B---3--:R-:W2:Y:S02]  /*03f0*/  @P4 LDG.E R6, [R12.64+0x4] ;  /* 0x000004140c064981 */ /* 0x008ea4000c1e1900 */
[----:B--2--5:R-:W-:-:S06]  /*0400*/  @P4 IADD3 R3, R6, -R11, RZ ;  /* 0x8000000b06034210 */ /* 0x024fcc0007ffe0ff */
[----:B------:R1:W5:Y:S01]  /*0410*/  @!P4 LDG.E R3, [R12.64] ;  /* 0x000000140c03c981 */ /* 0x000362000c1e1900 */
[----:B------:R-:W-:Y:S05]  /*0420*/  BRA `(.L_x_953) ;  /* 0x0000001000007947 */ /* 0x000fea0003800000 */
.L_x_952:
[----:B---3--:R-:W-:Y:S02]  /*0430*/  MOV R3, c[0x0][0x218] ;  /* 0x0000860000037a02 */ /* 0x008fe40000000f00 */
.L_x_953:
[----:B------:R-:W-:-:S04]  /*0440*/  ISETP.NE.U32.AND P2, PT, RZ, c[0x0][0x258], PT ;  /* 0x00009600ff007a0c */ /* 0x000fc80003f45070 */
[----:B------:R-:W-:-:S13]  /*0450*/  ISETP.NE.AND.EX P2, PT, RZ, c[0x0][0x25c], PT, P2 ;  /* 0x00009700ff007a0c */ /* 0x000fda0003f45320 */
[----:B-1----:R-:W-:-:S05]  /*0460*/  @P2 IMAD.WIDE R12, R7, R2, c[0x0][0x258] ;  /* 0x00009600070c2625 */ /* 0x002fca00078e0202 */
        /* <DEDUP_REMOVED lines=9> */
[C---:B------:R-:W-:Y:S02]  /*0500*/  ISETP.GE.AND P0, PT, R126.reuse, 0x1, PT ;  /* 0x000000017e00780c */ /* 0x040fe40003f06270 */
[----:B------:R-:W-:-:S04]  /*0510*/  IADD3 R3, R126, 0x3f, RZ ;  /* 0x0000003f7e037810 */ /* 0x000fc80007ffe0ff */
[----:B------:R-:W-:-:S04]  /*0520*/  SHF.R.S32.HI R132, RZ, 0x1f, R3 ;  /* 0x0000001fff847819 */ /* 0x000fc80000011403 */
[----:B------:R-:W-:-:S03]  /*0530*/  LEA.HI R132, R132, R3, RZ, 0x6 ;  /* 0x0000000384847211 */ /* 0x000fc600078f30ff */
[----:B------:R-:W-:Y:S05]  /*0540*/  @!P0 BRA `(.L_x_954) ;  /* 0x0000a31000008947 */ /* 0x000fea0003800000 */
[----:B------:R-:W-:Y:S01]  /*0550*/  ISETP.NE.AND P1, PT, R197, -0x1, PT ;  /* 0xffffffffc500780c */ /* 0x000fe20003f25270 */
[----:B------:R-:W1:Y:S01]  /*0560*/  LDC.U8 R137, c[0x0][0x2d8] ;  /* 0x0000b600ff897b82 */ /* 0x000e620000000000 */
        /* <DEDUP_REMOVED lines=13> */
[----:B-1----:R-:W-:Y:S01]  /*0640*/  SHF.R.S32.HI R3, RZ, 0x1f, R0 ;  /* 0x0000001fff037819 */ /* 0x002fe20000011400 */
        /* <DEDUP_REMOVED lines=9> */
.L_x_955:
[----:B-1----:R-:W-:-:S04]  /*06e0*/  IABS R10, c[0x0][0x1c8] ;  /* 0x00007200000a7a13 */ /* 0x002fc80000000000 */
        /* <DEDUP_REMOVED lines=10> */
[----:B------:R-:W-:-:S04]  /*0790*/  IMAD.HI.U32 R212, R13, R2, RZ ;  /* 0x000000020dd47227 */ /* 0x000fc800078e00ff */
[----:B------:R-:W-:Y:S02]  /*07a0*/  IMAD.MOV R13, RZ, RZ, -R212 ;  /* 0x000000ffff0d7224 */ /* 0x000fe400078e0ad4 */
[----:B------:R-:W-:-:S04]  /*07b0*/  @P0 IMAD.WIDE.U32 R22, R6, c[0x0][0x1a0], RZ ;  /* 0x0000680006160a25 */ /* 0x000fc800078e00ff */
[----:B------:R-:W-:Y:S01]  /*07c0*/  IMAD R13, R10, R13, R2 ;  /* 0x0000000d0a0d7224 */ /* 0x000fe200078e0202 */
[----:B------:R-:W-:Y:S01]  /*07d0*/  LOP3.LUT R2, R4, c[0x0][0x1c8], RZ, 0x3c, !PT ;  /* 0x0000720004027a12 */ /* 0x000fe200078e3cff */
[----:B------:R-:W-:-:S03]  /*07e0*/  @P0 IMAD R6, R6, c[0x0][0x1a4], R23 ;  /* 0x0000690006060a24 */ /* 0x000fc600078e0217 */
[----:B------:R-:W-:Y:S02]  /*07f0*/  ISETP.GT.U32.AND P2, PT, R10, R13, PT ;  /* 0x0000000d0a00720c */ /* 0x000fe40003f44070 */
[----:B------:R-:W-:-:S11]  /*0800*/  ISETP.GE.AND P1, PT, R2, RZ, PT ;  /* 0x000000ff0200720c */ /* 0x000fd60003f26270 */
[----:B------:R-:W-:Y:S01]  /*0810*/  @!P2 IMAD.IADD R13, R13, 0x1, -R10 ;  /* 0x000000010d0da824 */ /* 0x000fe200078e0a0a */
[----:B------:R-:W-:Y:S02]  /*0820*/  @!P2 IADD3 R212, R212, 0x1, RZ ;  /* 0x00000001d4d4a810 */ /* 0x000fe40007ffe0ff */
[----:B------:R-:W-:Y:S02]  /*0830*/  ISETP.NE.AND P2, PT, RZ, c[0x0][0x1c8], PT ;  /* 0x00007200ff007a0c */ /* 0x000fe40003f45270 */
[----:B------:R-:W-:Y:S02]  /*0840*/  ISETP.GE.U32.AND P3, PT, R13, R10, PT ;  /* 0x0000000a0d00720c */ /* 0x000fe40003f66070 */
[----:B------:R-:W-:-:S11]  /*0850*/  SHF.R.S32.HI R13, RZ, 0x1f, R4 ;  /* 0x0000001fff0d7819 */ /* 0x000fd60000011404 */
[----:B------:R-:W-:-:S05]  /*0860*/  @P3 IADD3 R212, R212, 0x1, RZ ;  /* 0x00000001d4d43810 */ /* 0x000fca0007ffe0ff */
        /* <DEDUP_REMOVED lines=13> */
.L_x_956:
[-C--:B------:R-:W-:Y:S01]  /*0940*/  LEA.HI R228, R8, R127.reuse, RZ, 0x3 ;  /* 0x0000007f08e47211 */ /* 0x080fe200078f18ff */
[----:B------:R-:W-:Y:S01]  /*0950*/  IMAD.IADD R196, R9, 0x1, -R196 ;  /* 0x0000000109c47824 */ /* 0x000fe200078e0ac4 */
[----:B------:R-:W-:Y:S01]  /*0960*/  LEA.HI.SX32 R117, R132, 0xffffffff, 0x1a ;  /* 0xffffffff84757811 */ /* 0x000fe200078fd2ff */
[----:B------:R-:W-:Y:S01]  /*0970*/  IMAD R13, R13, c[0x0][0x1a8], RZ ;  /* 0x00006a000d0d7a24 */ /* 0x000fe200078e02ff */
[----:B------:R-:W-:Y:S01]  /*0980*/  LOP3.LUT R2, R228, 0xfffffff8, RZ, 0xc0, !PT ;  /* 0xfffffff8e4027812 */ /* 0x000fe200078ec0ff */
[----:B------:R-:W-:Y:S01]  /*0990*/  IMAD.MOV.U32 R119, RZ, RZ, c[0x0][0x198] ;  /* 0x00006600ff777624 */ /* 0x000fe200078e00ff */
[----:B------:R-:W-:Y:S01]  /*09a0*/  SHF.R.S32.HI R228, RZ, 0x3, R228 ;  /* 0x00000003ffe47819 */ /* 0x000fe200000114e4 */
[----:B------:R-:W-:Y:S01]  /*09b0*/  IMAD R13, R4, c[0x0][0x1ac], R13 ;  /* 0x00006b00040d7a24 */ /* 0x000fe200078e020d */
[----:B------:R-:W-:Y:S01]  /*09c0*/  SHF.R.S32.HI R195, RZ, 0x1f, R212 ;  /* 0x0000001fffc37819 */ /* 0x000fe200000114d4 */
[----:B------:R-:W-:Y:S01]  /*09d0*/  IMAD.IADD R2, R127, 0x1, -R2 ;  /* 0x000000017f027824 */ /* 0x000fe200078e0a02 */
[C---:B------:R-:W-:Y:S01]  /*09e0*/  IADD3 R211, R228.reuse, 0x10, RZ ;  /* 0x00000010e4d37810 */ /* 0x040fe20007ffe0ff */
[----:B------:R-:W-:Y:S01]  /*09f0*/  IMAD.SHL.U32 R9, R228, 0x40, RZ ;  /* 0x00000040e4097824 */ /* 0x000fe200078e00ff */
[--C-:B------:R-:W-:Y:S01]  /*0a00*/  SHF.R.S32.HI R229, RZ, 0x1f, R228.reuse ;  /* 0x0000001fffe57819 */ /* 0x100fe200000114e4 */
[----:B------:R-:W-:Y:S01]  /*0a10*/  IMAD.SHL.U32 R218, R2, 0x8, RZ ;  /* 0x0000000802da7824 */ /* 0x000fe200078e00ff */
[----:B------:R-:W-:Y:S01]  /*0a20*/  ISETP.GE.AND P0, PT, R211, R196, PT ;  /* 0x000000c4d300720c */ /* 0x000fe20003f06270 */
[----:B------:R-:W-:Y:S01]  /*0a30*/  IMAD.MOV.U32 R120, RZ, RZ, 0x6 ;  /* 0x00000006ff787424 */ /* 0x000fe200078e00ff */
[----:B------:R-:W-:Y:S01]  /*0a40*/  IADD3 R209, R228, 0x20, RZ ;  /* 0x00000020e4d17810 */ /* 0x000fe20007ffe0ff */
[----:B------:R-:W-:Y:S01]  /*0a50*/  IMAD.WIDE R220, R123, 0x80, R228 ;  /* 0x000000807bdc7825 */ /* 0x000fe200078e02e4 */
[----:B------:R-:W-:Y:S01]  /*0a60*/  IADD3 R14, P2, R218, R14, RZ ;  /* 0x0000000eda0e7210 */ /* 0x000fe20007f5e0ff */
[----:B------:R-:W-:Y:S01]  /*0a70*/  ULDC.64 UR4, c[0x0][0x1a0] ;  /* 0x0000680000047ab9 */ /* 0x000fe20000000a00 */
[----:B------:R-:W-:Y:S01]  /*0a80*/  SHF.R.S32.HI R219, RZ, 0x1f, R218 ;  /* 0x0000001fffdb7819 */ /* 0x000fe200000114da */
[----:B------:R-:W-:Y:S01]  /*0a90*/  IMAD R217, R195, c[0x0][0x1b0], RZ ;  /* 0x00006c00c3d97a24 */ /* 0x000fe200078e02ff */
[-C--:B------:R-:W-:Y:S01]  /*0aa0*/  ISETP.GE.AND P1, PT, R228, R196.reuse, PT ;  /* 0x000000c4e400720c */ /* 0x080fe20003f26270 */
[----:B------:R-:W-:Y:S01]  /*0ab0*/  IMAD.SHL.U32 R121, R119, 0x40, RZ ;  /* 0x0000004077797824 */ /* 0x000fe200078e00ff */
[----:B------:R-:W-:Y:S01]  /*0ac0*/  ISETP.GE.AND P5, PT, R209, R196, PT ;  /* 0x000000c4d100720c */ /* 0x000fe20003fa6270 */
[----:B------:R-:W-:Y:S01]  /*0ad0*/  IMAD.X R15, R219, 0x1, R5, P2 ;  /* 0x00000001db0f7824 */ /* 0x000fe200010e0605 */
[----:B------:R-:W-:Y:S01]  /*0ae0*/  LOP3.LUT R9, R9, 0x1c0, RZ, 0xc0, !PT ;  /* 0x000001c009097812 */ /* 0x000fe200078ec0ff */
[----:B------:R-:W-:Y:S01]  /*0af0*/  IMAD R217, R212, c[0x0][0x1b4], R217 ;  /* 0x00006d00d4d97a24 */ /* 0x000fe200078e02d9 */
[----:B------:R-:W-:Y:S01]  /*0b00*/  @!P0 IADD3 R16, P2, R220, 0x10, RZ ;  /* 0x00000010dc108810 */ /* 0x000fe20007f5e0ff */
[----:B------:R-:W-:Y:S01]  /*0b10*/  IMAD.WIDE.U32 R4, R4, c[0x0][0x1a8], R14 ;  /* 0x00006a0004047a25 */ /* 0x000fe200078e000e */
[----:B------:R-:W-:Y:S01]  /*0b20*/  LOP3.LUT R7, R9, 0x38, R218, 0xf8, !PT ;  /* 0x0000003809077812 */ /* 0x000fe200078ef8da */
[----:B------:R-:W-:Y:S01]  /*0b30*/  USHF.L.U32 UR6, UR5, 0x5, URZ ;  /* 0x0000000505067899 */ /* 0x000fe2000800063f */
[----:B------:R-:W-:Y:S01]  /*0b40*/  SHF.R.U32.HI R198, RZ, 0x3, R9 ;  /* 0x00000003ffc67819 */ /* 0x000fe20000011609 */
[----:B------:R-:W-:Y:S01]  /*0b50*/  @!P0 IMAD.X R11, RZ, RZ, R221, P2 ;  /* 0x000000ffff0b8224 */ /* 0x000fe200010e06dd */
[-C--:B------:R-:W-:Y:S01]  /*0b60*/  LEA.HI R9, R8, R127.reuse, RZ, 0x6 ;  /* 0x0000007f08097211 */ /* 0x080fe200078f30ff */
[----:B------:R-:W-:Y:S01]  /*0b70*/  IMAD.IADD R13, R5, 0x1, R13 ;  /* 0x00000001050d7824 */ /* 0x000fe200078e020d */
[----:B------:R-:W-:Y:S01]  /*0b80*/  LOP3.LUT R198, R7, R198, RZ, 0x3c, !PT ;  /* 0x000000c607c67212 */ /* 0x000fe200078e3cff */
[----:B------:R-:W-:Y:S01]  /*0b90*/  @!P0 IMAD R11, R11, c[0x0][0x190], RZ ;  /* 0x000064000b0b8a24 */ /* 0x000fe200078e02ff */
[----:B------:R-:W-:Y:S01]  /*0ba0*/  @!P5 IADD3 R14, P2, R220, 0x20, RZ ;  /* 0x00000020dc0ed810 */ /* 0x000fe20007f5e0ff */
[----:B------:R-:W-:Y:S01]  /*0bb0*/  @!P1 IMAD R7, R221, c[0x0][0x190], RZ ;  /* 0x00006400dd079a24 */ /* 0x000fe200078e02ff */
[C---:B------:R-:W-:Y:S01]  /*0bc0*/  IADD3 R207, R228.reuse, 0x30, RZ ;  /* 0x00000030e4cf7810 */ /* 0x040fe20007ffe0ff */
[----:B------:R-:W-:Y:S01]  /*0bd0*/  @!P1 IMAD.MOV.U32 R12, RZ, RZ, R4 ;  /* 0x000000ffff0c9224 */ /* 0x000fe200078e0004 */
[----:B------:R-:W-:Y:S01]  /*0be0*/  IADD3 R205, R228, 0x40, RZ ;  /* 0x00000040e4cd7810 */ /* 0x000fe20007ffe0ff */
[----:B------:R-:W-:Y:S01]  /*0bf0*/  IMAD.SHL.U32 R9, R9, 0x8, RZ ;  /* 0x0000000809097824 */ /* 0x000fe200078e00ff */
[----:B------:R-:W-:Y:S01]  /*0c00*/  ISETP.GE.AND P4, PT, R207, R196, PT ;  /* 0x000000c4cf00720c */ /* 0x000fe20003f86270 */
[----:B------:R-:W-:Y:S01]  /*0c10*/  @!P0 IMAD R5, R16, c[0x0][0x194], R11 ;  /* 0x0000650010058a24 */ /* 0x000fe200078e020b */
[----:B------:R-:W-:Y:S01]  /*0c20*/  IADD3 R203, R228, 0x50, RZ ;  /* 0x00000050e4cb7810 */ /* 0x000fe20007ffe0ff */
[----:B------:R-:W-:Y:S01]  /*0c30*/  @!P1 IMAD R7, R220, c[0x0][0x194], R7 ;  /* 0x00006500dc079a24 */ /* 0x000fe200078e0207 */
[----:B------:R-:W-:Y:S01]  /*0c40*/  LOP3.LUT R198, R198, 0xfffffe00, R9, 0xf8, !PT ;  /* 0xfffffe00c6c67812 */ /* 0x000fe200078ef809 */
[----:B------:R-:W-:Y:S01]  /*0c50*/  @!P1 IMAD.WIDE.U32 R10, R220, c[0x0][0x190], R12 ;  /* 0x00006400dc0a9a25 */ /* 0x000fe200078e000c */
[C---:B------:R-:W-:Y:S01]  /*0c60*/  IADD3 R201, R228.reuse, 0x60, RZ ;  /* 0x00000060e4c97810 */ /* 0x040fe20007ffe0ff */
[----:B------:R-:W-:Y:S01]  /*0c70*/  UIMAD.WIDE.U32 UR8, UR4, 0x20, URZ ;  /* 0x00000020040878a5 */ /* 0x000fe2000f8e003f */
[----:B------:R-:W-:Y:S01]  /*0c80*/  IADD3 R199, R228, 0x70, RZ ;  /* 0x00000070e4c77810 */ /* 0x000fe20007ffe0ff */
[----:B------:R-:W-:Y:S01]  /*0c90*/  @!P5 IMAD.X R9, RZ, RZ, R221, P2 ;  /* 0x000000ffff09d224 */ /* 0x000fe200010e06dd */
[----:B------:R-:W-:Y:S01]  /*0ca0*/  @!P1 LEA R18, P2, R10, c[0x0][0x160], 0x1 ;  /* 0x000058000a129a11 */ /* 0x000fe200078408ff */
[----:B------:R-:W-:Y:S01]  /*0cb0*/  @!P0 IMAD.MOV.U32 R12, RZ, RZ, R4 ;  /* 0x000000ffff0c8224 */ /* 0x000fe200078e0004 */
[----:B------:R-:W-:Y:S01]  /*0cc0*/  SHF.L.U64.HI R120, R119, R120, c[0x0][0x19c] ;  /* 0x0000670077787619 */ /* 0x000fe20000010278 */
[----:B------:R-:W-:Y:S01]  /*0cd0*/  @!P1 IMAD.IADD R7, R11, 0x1, R7 ;  /* 0x000000010b079824 */ /* 0x000fe200078e0207 */
[----:B------:R-:W-:Y:S01]  /*0ce0*/  LEA.HI R8, R8, R127, RZ, 0x4 ;  /* 0x0000007f08087211 */ /* 0x000fe200078f20ff */
[----:B------:R-:W-:Y:S01]  /*0cf0*/  @!P0 IMAD.WIDE.U32 R16, R16, c[0x0][0x190], R12 ;  /* 0x0000640010108a25 */ /* 0x000fe200078e000c */
[----:B------:R-:W-:-:S02]  /*0d00*/  SHF.R.S32.HI R122, RZ, 0x5, R122 ;  /* 0x00000005ff7a7819 */ /* 0x000fc4000001147a */
[----:B------:R-:W-:Y:S01]  /*0d10*/  @!P1 LEA.HI.X R19, R10, c[0x0][0x164], R7, 0x1, P2 ;  /* 0x000059000a139a11 */ /* 0x000fe200010f0c07 */
[----:B------:R-:W-:Y:S01]  /*0d20*/  @!P5 IMAD R9, R9, c[0x0][0x190], RZ ;  /* 0x000064000909da24 */ /* 0x000fe200078e02ff */
[-C--:B------:R-:W-:Y:S01]  /*0d30*/  ISETP.GE.AND P2, PT, R205, R196.reuse, PT ;  /* 0x000000c4cd00720c */ /* 0x080fe20003f46270 */
[----:B------:R-:W-:Y:S01]  /*0d40*/  @!P5 IMAD.MOV.U32 R12, RZ, RZ, R4 ;  /* 0x000000ffff0cd224 */ /* 0x000fe200078e0004 */
[----:B------:R-:W-:Y:S01]  /*0d50*/  @!P0 LEA R26, P6, R16, c[0x0][0x160], 0x1 ;  /* 0x00005800101a8a11 */ /* 0x000fe200078c08ff */
        /* <DEDUP_REMOVED lines=12> */
[----:B------:R-:W-:Y:S01]  /*0e20*/  IMAD.MOV.U32 R118, RZ, RZ, c[0x0][0x19c] ;  /* 0x00006700ff767624 */ /* 0x000fe200078e00ff */
[----:B------:R-:W-:Y:S01]  /*0e30*/  @!P4 IADD3 R20, P6, R220, 0x30, RZ ;  /* 0x00000030dc14c810 */ /* 0x000fe20007fde0ff */
[----:B------:R2:W-:Y:S01]  /*0e40*/  @!P0 LDGSTS.E.BYPASS.LTC128B.128 [R198+0x800], [R26.64] ;  /* 0x008000001ac68fae */ /* 0x0005e2000b901d54 */
[----:B------:R-:W-:Y:S01]  /*0e50*/  @!P5 LEA.HI.X R11, R14, c[0x0][0x164], R0, 0x1, P3 ;  /* 0x000059000e0bda11 */ /* 0x000fe200018f0c00 */
[----:B------:R-:W-:Y:S01]  /*0e60*/  IMAD R195, R195, c[0x0][0x1b8], RZ ;  /* 0x00006e00c3c37a24 */ /* 0x000fe200078e02ff */
[-C--:B------:R-:W-:Y:S01]  /*0e70*/  ISETP.GE.AND P3, PT, R201, R196.reuse, PT ;  /* 0x000000c4c900720c */ /* 0x080fe20003f66270 */
[----:B------:R-:W-:Y:S01]  /*0e80*/  @!P4 IMAD.X R5, RZ, RZ, R221, P6 ;  /* 0x000000ffff05c224 */ /* 0x000fe200030e06dd */
[----:B------:R-:W-:Y:S01]  /*0e90*/  ISETP.GE.AND P0, PT, R199, R196, PT ;  /* 0x000000c4c700720c */ /* 0x000fe20003f06270 */
[----:B------:R-:W-:Y:S01]  /*0ea0*/  @!P1 IMAD.MOV.U32 R28, RZ, RZ, R4 ;  /* 0x000000ffff1c9224 */ /* 0x000fe200078e0004 */
[----:B------:R3:W-:Y:S01]  /*0eb0*/  @!P5 LDGSTS.E.BYPASS.LTC128B.128 [R198+0x1000], [R10.64] ;  /* 0x010000000ac6dfae */ /* 0x0007e2000b901d54 */
[----:B------:R-:W-:-:S02]  /*0ec0*/  @!P4 IMAD R5, R5, c[0x0][0x190], RZ ;  /* 0x000064000505ca24 */ /* 0x000fc400078e02ff */
[----:B------:R-:W-:Y:S02]  /*0ed0*/  @!P1 IMAD.MOV.U32 R29, RZ, RZ, R13 ;  /* 0x000000ffff1d9224 */ /* 0x000fe400078e000d */
[----:B------:R-:W-:Y:S02]  /*0ee0*/  @!P4 IMAD R12, R20, c[0x0][0x194], R5 ;  /* 0x00006500140cca24 */ /* 0x000fe400078e0205 */
[----:B------:R-:W-:Y:S02]  /*0ef0*/  @!P4 IMAD.MOV.U32 R5, RZ, RZ, R13 ;  /* 0x000000ffff05c224 */ /* 0x000fe400078e000d */
[--C-:B------:R-:W-:Y:S01]  /*0f00*/  @!P3 IMAD.MOV.U32 R30, RZ, RZ, R4.reuse ;  /* 0x000000ffff1eb224 */ /* 0x100fe200078e0004 */
[----:B-1----:R-:W-:Y:S01]  /*0f10*/  @!P2 IADD3 R18, P6, R220, 0x40, RZ ;  /* 0x00000040dc12a810 */ /* 0x002fe20007fde0ff */
[----:B------:R-:W-:-:S04]  /*0f20*/  @!P4 IMAD.WIDE.U32 R20, R20, c[0x0][0x190], R4 ;  /* 0x000064001414ca25 */ /* 0x000fc800078e0004 */
[----:B------:R-:W-:Y:S01]  /*0f30*/  @!P2 IMAD.X R7, RZ, RZ, R221, P6 ;  /* 0x000000ffff07a224 */ /* 0x000fe200030e06dd */
[C---:B------:R-:W-:Y:S01]  /*0f40*/  @!P1 IADD3 R15, P6, R220.reuse, 0x50, RZ ;  /* 0x00000050dc0f9810 */ /* 0x040fe20007fde0ff */
[----:B------:R-:W-:Y:S02]  /*0f50*/  @!P2 IMAD.MOV.U32 R5, RZ, RZ, R13 ;  /* 0x000000ffff05a224 */ /* 0x000fe400078e000d */
[----:B------:R-:W-:Y:S02]  /*0f60*/  @!P2 IMAD R7, R7, c[0x0][0x190], RZ ;  /* 0x000064000707aa24 */ /* 0x000fe400078e02ff */
[----:B------:R-:W-:Y:S01]  /*0f70*/  @!P1 IMAD.X R16, RZ, RZ, R221, P6 ;  /* 0x000000ffff109224 */ /* 0x000fe200030e06dd */
[----:B------:R-:W-:Y:S01]  /*0f80*/  @!P3 IADD3 R9, P6, R220, 0x60, RZ ;  /* 0x00000060dc09b810 */ /* 0x000fe20007fde0ff */
[----:B------:R-:W-:Y:S02]  /*0f90*/  @!P2 IMAD R7, R18, c[0x0][0x194], R7 ;  /* 0x000065001207aa24 */ /* 0x000fe400078e0207 */
[----:B------:R-:W-:-:S02]  /*0fa0*/  @!P1 IMAD R16, R16, c[0x0][0x190], RZ ;  /* 0x0000640010109a24 */ /* 0x000fc400078e02ff */
[----:B------:R-:W-:Y:S01]  /*0fb0*/  @!P3 IMAD.X R0, RZ, RZ, R221, P6 ;  /* 0x000000ffff00b224 */ /* 0x000fe200030e06dd */
[----:B------:R-:W-:Y:S01]  /*0fc0*/  @!P4 LEA R14, P6, R20, c[0x0][0x160], 0x1 ;  /* 0x00005800140eca11 */ /* 0x000fe200078c08ff */
[----:B------:R-:W-:Y:S02]  /*0fd0*/  @!P4 IMAD.IADD R12, R21, 0x1, R12 ;  /* 0x00000001150cc824 */ /* 0x000fe400078e020c */
[----:B------:R-:W-:-:S04]  /*0fe0*/  @!P2 IMAD.WIDE.U32 R18, R18, c[0x0][0x190], R4 ;  /* 0x000064001212aa25 */ /* 0x000fc800078e0004 */
[C---:B------:R-:W-:Y:S02]  /*0ff0*/  @!P1 IMAD R5, R15.reuse, c[0x0][0x194], R16 ;  /* 0x000065000f059a24 */ /* 0x040fe400078e0210 */
[----:B------:R-:W-:Y:S01]  /*1000*/  @!P1 IMAD.WIDE.U32 R28, R15, c[0x0][0x190], R28 ;  /* 0x000064000f1c9a25 */ /* 0x000fe200078e001c */
[----:B------:R-:W-:Y:S02]  /*1010*/  @!P4 LEA.HI.X R15, R20, c[0x0][0x164], R12, 0x1, P6 ;  /* 0x00005900140fca11 */ /* 0x000fe400030f0c0c */
[----:B------:R-:W-:Y:S01]  /*1020*/  @!P2 LEA R24, P6, R18, c[0x0][0x160], 0x1 ;  /* 0x000058001218aa11 */ /* 0x000fe200078c08ff */
[----:B------:R-:W-:Y:S02]  /*1030*/  @!P2 IMAD.IADD R7, R19, 0x1, R7 ;  /* 0x000000011307a824 */ /* 0x000fe400078e0207 */
[----:B------:R-:W-:Y:S01]  /*1040*/  @!P3 IMAD R0, R0, c[0x0][0x190], RZ ;  /* 0x000064000000ba24 */ /* 0x000fe200078e02ff */
[----:B------:R1:W-:Y:S01]  /*1050*/  @!P4 LDGSTS.E.BYPASS.LTC128B.128 [R198+0x1800], [R14.64] ;  /* 0x018000000ec6cfae */ /* 0x0003e2000b901d54 */
[----:B------:R-:W-:Y:S01]  /*1060*/  @!P3 IMAD.MOV.U32 R31, RZ, RZ, R13 ;  /* 0x000000ffff1fb224 */ /* 0x000fe200078e000d */
[----:B------:R-:W-:Y:S01]  /*1070*/  @!P2 LEA.HI.X R25, R18, c[0x0][0x164], R7, 0x1, P6 ;  /* 0x000059001219aa11 */ /* 0x000fe200030f0c07 */
[----:B------:R-:W-:Y:S01]  /*1080*/  @!P1 IMAD.IADD R5, R29, 0x1, R5 ;  /* 0x000000011d059824 */ /* 0x000fe200078e0205 */
[----:B------:R-:W-:Y:S01]  /*1090*/  @!P1 LEA R16, P6, R28, c[0x0][0x160], 0x1 ;  /* 0x000058001c109a11 */ /* 0x000fe200078c08ff */
[----:B------:R-:W-:-:S02]  /*10a0*/  @!P3 IMAD R0, R9, c[0x0][0x194], R0 ;  /* 0x000065000900ba24 */ /* 0x000fc400078e0200 */
[----:B------:R-:W-:Y:S01]  /*10b0*/  @!P3 IMAD.WIDE.U32 R30, R9, c[0x0][0x190], R30 ;  /* 0x00006400091eba25 */ /* 0x000fe200078e001e */
[----:B------:R-:W-:Y:S01]  /*10c0*/  @!P1 LEA.HI.X R17, R28, c[0x0][0x164], R5, 0x1, P6 ;  /* 0x000059001c119a11 */ /* 0x000fe200030f0c05 */
[----:B------:R4:W-:Y:S01]  /*10d0*/  @!P2 LDGSTS.E.BYPASS.LTC128B.128 [R198+0x2000], [R24.64] ;  /* 0x0200000018c6afae */ /* 0x0009e2000b901d54 */
[----:B------:R-:W-:Y:S01]  /*10e0*/  SHF.R.S32.HI R9, RZ, 0x4, R8 ;  /* 0x00000004ff097819 */ /* 0x000fe20000011408 */
[----:B------:R-:W-:Y:S01]  /*10f0*/  @!P3 IMAD.IADD R0, R31, 0x1, R0 ;  /* 0x000000011f00b824 */ /* 0x000fe200078e0200 */
[----:B------:R-:W-:Y:S01]  /*1100*/  @!P3 LEA R20, P6, R30, c[0x0][0x160], 0x1 ;  /* 0x000058001e14ba11 */ /* 0x000fe200078c08ff */
[----:B------:R-:W-:Y:S01]  /*1110*/  IMAD R5, R229, c[0x0][0x198], RZ ;  /* 0x00006600e5057a24 */ /* 0x000fe200078e02ff */
[----:B------:R5:W-:Y:S01]  /*1120*/  @!P1 LDGSTS.E.BYPASS.LTC128B.128 [R198+0x2800], [R16.64] ;  /* 0x0280000010c69fae */ /* 0x000be2000b901d54 */
[----:B------:R-:W-:Y:S01]  /*1130*/  IMAD.WIDE.U32 R18, R228, c[0x0][0x198], R218 ;  /* 0x00006600e4127a25 */ /* 0x000fe200078e00da */
[----:B------:R-:W-:Y:S02]  /*1140*/  @!P3 LEA.HI.X R21, R30, c[0x0][0x164], R0, 0x1, P6 ;  /* 0x000059001e15ba11 */ /* 0x000fe400030f0c00 */
[----:B------:R-:W-:Y:S01]  /*1150*/  @!P0 IADD3 R12, P6, R220, 0x70, RZ ;  /* 0x00000070dc0c8810 */ /* 0x000fe20007fde0ff */
[----:B------:R-:W-:-:S02]  /*1160*/  IMAD R0, R228, c[0x0][0x19c], R5 ;  /* 0x00006700e4007a24 */ /* 0x000fc400078e0205 */
[----:B------:R-:W-:Y:S01]  /*1170*/  @!P0 IMAD.MOV.U32 R5, RZ, RZ, R13 ;  /* 0x000000ffff058224 */ /* 0x000fe200078e000d */
[----:B------:R1:W-:Y:S01]  /*1180*/  @!P3 LDGSTS.E.BYPASS.LTC128B.128 [R198+0x3000], [R20.64] ;  /* 0x0300000014c6bfae */ /* 0x0003e2000b901d54 */
[----:B------:R-:W-:Y:S01]  /*1190*/  @!P0 IMAD.X R7, RZ, RZ, R221, P6 ;  /* 0x000000ffff078224 */ /* 0x000fe200030e06dd */
[----:B------:R-:W-:Y:S01]  /*11a0*/  IADD3 R214, P6, R214, R18, RZ ;  /* 0x00000012d6d67210 */ /* 0x000fe20007fde0ff */
[----:B---3--:R-:W-:-:S03]  /*11b0*/  IMAD.WIDE.U32 R10, R228, c[0x0][0x1a0], R218 ;  /* 0x00006800e40a7a25 */ /* 0x008fc600078e00da */
[----:B------:R-:W-:Y:S01]  /*11c0*/  IADD3.X R215, R3, R19, R0, P6, !PT ;  /* 0x0000001303d77210 */ /* 0x000fe200037fe400 */
[----:B------:R-:W-:Y:S01]  /*11d0*/  @!P0 IMAD R7, R7, c[0x0][0x190], RZ ;  /* 0x0000640007078a24 */ /* 0x000fe200078e02ff */
[----:B------:R-:W-:Y:S01]  /*11e0*/  IADD3 R22, P4, R22, R10, RZ ;  /* 0x0000000a16167210 */ /* 0x000fe20007f9e0ff */
[----:B------:R-:W-:Y:S02]  /*11f0*/  IMAD R0, R117, -0x40, R126 ;  /* 0xffffffc075007824 */ /* 0x000fe400078e027e */
[C---:B------:R-:W-:Y:S02]  /*1200*/  @!P0 IMAD R7, R12.reuse, c[0x0][0x194], R7 ;  /* 0x000065000c078a24 */ /* 0x040fe400078e0207 */
[----:B------:R-:W-:Y:S01]  /*1210*/  @!P0 IMAD.WIDE.U32 R12, R12, c[0x0][0x190], R4 ;  /* 0x000064000c0c8a25 */ /* 0x000fe200078e0004 */
[-C--:B------:R-:W-:Y:S02]  /*1220*/  ISETP.GE.AND P6, PT, R228, R0.reuse, PT ;  /* 0x00000000e400720c */ /* 0x080fe40003fc6270 */
[----:B------:R-:W-:Y:S01]  /*1230*/  SHF.R.S32.HI R4, RZ, 0x1f, R117 ;  /* 0x0000001fff047819 */ /* 0x000fe20000011475 */
[----:B------:R-:W-:Y:S01]  /*1240*/  @!P0 IMAD.IADD R7, R13, 0x1, R7 ;  /* 0x000000010d078824 */ /* 0x000fe200078e0207 */
[----:B------:R-:W-:Y:S01]  /*1250*/  @!P0 LEA R18, P5, R12, c[0x0][0x160], 0x1 ;  /* 0x000058000c128a11 */ /* 0x000fe200078a08ff */
[----:B------:R-:W-:Y:S01]  /*1260*/  IMAD.WIDE.U32 R214, R212, c[0x0][0x1b0], R214 ;  /* 0x00006c00d4d67a25 */ /* 0x000fe200078e00d6 */
[----:B------:R-:W-:-:S02]  /*1270*/  ISETP.GE.AND P2, PT, R209, R0, PT ;  /* 0x00000000d100720c */ /* 0x000fc40003f46270 */
[----:B------:R-:W-:Y:S01]  /*1280*/  @!P0 LEA.HI.X R19, R12, c[0x0][0x164], R7, 0x1, P5 ;  /* 0x000059000c138a11 */ /* 0x000fe200028f0c07 */
[----:B------:R-:W-:Y:S01]  /*1290*/  IMAD R3, R120, R117, RZ ;  /* 0x0000007578037224 */ /* 0x000fe200078e02ff */
[-C--:B------:R-:W-:Y:S01]  /*12a0*/  ISETP.GE.AND P5, PT, R211, R0.reuse, PT ;  /* 0x00000000d300720c */ /* 0x080fe20003fa6270 */
[----:B------:R-:W-:Y:S01]  /*12b0*/  IMAD.IADD R217, R215, 0x1, R217 ;  /* 0x00000001d7d97824 */ /* 0x000fe200078e02d9 */
[----:B------:R-:W-:Y:S01]  /*12c0*/  ISETP.GE.AND P3, PT, R207, R0, PT ;  /* 0x00000000cf00720c */ /* 0x000fe20003f66270 */
[----:B------:R-:W-:Y:S01]  /*12d0*/  IMAD.MOV.U32 R216, RZ, RZ, R214 ;  /* 0x000000ffffd87224 */ /* 0x000fe200078e00d6 */
[----:B------:R3:W-:Y:S01]  /*12e0*/  @!P0 LDGSTS.E.BYPASS.LTC128B.128 [R198+0x3800], [R18.64] ;  /* 0x0380000012c68fae */ /* 0x0007e2000b901d54 */
[----:B------:R-:W-:Y:S02]  /*12f0*/  IMAD R5, R229, c[0x0][0x1a0], RZ ;  /* 0x00006800e5057a24 */ /* 0x000fe400078e02ff */
[-C--:B------:R-:W-:Y:S02]  /*1300*/  IMAD R3, R4, R121.reuse, R3 ;  /* 0x0000007904037224 */ /* 0x080fe400078e0203 */
[----:B-1----:R-:W-:-:S04]  /*1310*/  IMAD.WIDE.U32 R14, R117, R121, R216 ;  /* 0x00000079750e7225 */ /* 0x002fc800078e00d8 */
[----:B------:R-:W-:Y:S01]  /*1320*/  IMAD R5, R228, c[0x0][0x1a4], R5 ;  /* 0x00006900e4057a24 */ /* 0x000fe200078e0205 */
[----:B------:R-:W-:Y:S01]  /*1330*/  @!P6 LEA R12, P1, R14, c[0x0][0x168], 0x1 ;  /* 0x00005a000e0cea11 */ /* 0x000fe200078208ff */
[----:B------:R-:W-:Y:S01]  /*1340*/  IMAD.IADD R15, R15, 0x1, R3 ;  /* 0x000000010f0f7824 */ /* 0x000fe200078e0203 */
[----:B------:R-:W-:Y:S01]  /*1350*/  VOTEU.ALL UP0, P3 ;  /* 0x00000000003f7886 */ /* 0x000fe20001800000 */
[C---:B----4-:R-:W-:Y:S01]  /*1360*/  IMAD.WIDE.U32 R24, R119.reuse, 0x20, RZ ;  /* 0x0000002077187825 */ /* 0x050fe200078e00ff */
[----:B------:R-:W-:Y:S02]  /*1370*/  IADD3.X R23, R6, R11, R5, P4, !PT ;  /* 0x0000000b06177210 */ /* 0x000fe400027fe405 */
[----:B------:R-:W-:Y:S01]  /*1380*/  @!P5 LEA R6, P4, R119, R14, 0x4 ;  /* 0x0000000e7706d211 */ /* 0x000fe200078820ff */
[----:B------:R-:W-:Y:S01]  /*1390*/  IMAD.SHL.U32 R5, R118, 0x20, RZ ;  /* 0x0000002076057824 */ /* 0x000fe200078e00ff */
[----:B------:R-:W-:Y:S01]  /*13a0*/  @!P6 LEA.HI.X R13, R14, c[0x0][0x16c], R15, 0x1, P1 ;  /* 0x00005b000e0dea11 */ /* 0x000fe200008f0c0f */
[----:B------:R-:W-:Y:S01]  /*13b0*/  IMAD R4, R4, c[0x0][0x1a0], RZ ;  /* 0x0000680004047a24 */ /* 0x000fe200078e02ff */
[-C--:B------:R-:W-:Y:S01]  /*13c0*/  ISETP.GE.AND P1, PT, R207, R0.reuse, PT ;  /* 0x00000000cf00720c */ /* 0x080fe20003f26270 */
[----:B------:R-:W-:Y:S01]  /*13d0*/  IMAD R195, R212, c[0x0][0x1bc], R195 ;  /* 0x00006f00d4c37a24 */ /* 0x000fe200078e02c3 */
[----:B------:R-:W-:Y:S01]  /*13e0*/  @!P5 LEA.HI.X R3, R119, R15, R118, 0x4, P4 ;  /* 0x0000000f7703d211 */ /* 0x000fe200020f2476 */
[----:B------:R1:W-:Y:S01]  /*13f0*/  @!P6 LDGSTS.E.BYPASS.LTC128B.128 [R198+0x4000], [R12.64] ;  /* 0x040000000cc6efae */ /* 0x0003e2000b901d54 */
[----:B------:R-:W-:Y:S01]  /*1400*/  @!P5 LEA R10, P4, R6, c[0x0][0x168], 0x1 ;  /* 0x00005a00060ada11 */ /* 0x000fe200078808ff */
[----:B------:R-:W-:Y:S01]  /*1410*/  IMAD.WIDE.U32 R212, R212, c[0x0][0x1b8], R22 ;  /* 0x00006e00d4d47a25 */ /* 0x000fe200078e0016 */
[----:B------:R-:W-:-:S02]  /*1420*/  ISETP.GE.AND P6, PT, R228, R0, PT ;  /* 0x00000000e400720c */ /* 0x000fc40003fc6270 */
[----:B------:R-:W-:Y:S01]  /*1430*/  @!P5 LEA.HI.X R11, R6, c[0x0][0x16c], R3, 0x1, P4 ;  /* 0x00005b00060bda11 */ /* 0x000fe200020f0c03 */
[----:B------:R-:W-:Y:S01]  /*1440*/  IMAD.WIDE.U32 R22, R117, c[0x0][0x1a0], RZ ;  /* 0x0000680075167a25 */ /* 0x000fe200078e00ff */
[----:B------:R-:W-:-:S03]  /*1450*/  @!P2 IADD3 R6, P4, R14, R24, RZ ;  /* 0x000000180e06a210 */ /* 0x000fc60007f9e0ff */
[----:B------:R-:W-:Y:S01]  /*1460*/  @!P1 IMAD R3, R118, 0x30, RZ ;  /* 0x0000003076039824 */ /* 0x000fe200078e02ff */
[----:B------:R-:W-:Y:S01]  /*1470*/  @!P2 IADD3.X R5, R15, R25, R5, P4, !PT ;  /* 0x000000190f05a210 */ /* 0x000fe200027fe405 */
[----:B------:R-:W-:Y:S01]  /*1480*/  @!P1 IMAD.WIDE.U32 R24, R119, 0x30, R14 ;  /* 0x0000003077189825 */ /* 0x000fe200078e000e */
[C---:B-----5:R-:W-:Y:S01]  /*1490*/  @!P2 LEA R16, P4, R6.reuse, c[0x0][0x168], 0x1 ;  /* 0x00005a000610aa11 */ /* 0x060fe200078808ff */
[----:B------:R4:W-:Y:S01]  /*14a0*/  @!P5 LDGSTS.E.BYPASS.LTC128B.128 [R198+0x4800], [R10.64] ;  /* 0x048000000ac6dfae */ /* 0x0009e2000b901d54 */
[----:B------:R-:W-:Y:S01]  /*14b0*/  ISETP.GE.AND P5, PT, R211, R0, PT ;  /* 0x00000000d300720c */ /* 0x000fe20003fa6270 */
[----:B------:R-:W-:Y:S01]  /*14c0*/  @!P1 IMAD.IADD R3, R25, 0x1, R3 ;  /* 0x0000000119039824 */ /* 0x000fe200078e0203 */
[----:B------:R-:W-:Y:S01]  /*14d0*/  @!P2 LEA.HI.X R17, R6, c[0x0][0x16c], R5, 0x1, P4 ;  /* 0x00005b000611aa11 */ /* 0x000fe200020f0c05 */
[----:B------:R-:W-:Y:S01]  /*14e0*/  IMAD R4, R117, c[0x0][0x1a4], R4 ;  /* 0x0000690075047a24 */ /* 0x000fe200078e0204 */
[----:B------:R-:W-:Y:S01]  /*14f0*/  @!P1 LEA R14, P4, R24, c[0x0][0x168], 0x1 ;  /* 0x00005a00180e9a11 */ /* 0x000fe200078808ff */
[----:B------:R-:W-:Y:S01]  /*1500*/  IMAD.IADD R195, R213, 0x1, R195 ;  /* 0x00000001d5c37824 */ /* 0x000fe200078e02c3 */
[----:B------:R-:W-:Y:S01]  /*1510*/  LOP3.LUT R6, R8, 0xfffffff0, RZ, 0xc0, !PT ;  /* 0xfffffff008067812 */ /* 0x000fe200078ec0ff */
[----:B------:R5:W-:Y:S01]  /*1520*/  @!P2 LDGSTS.E.BYPASS.LTC128B.128 [R198+0x5000], [R16.64] ;  /* 0x0500000010c6afae */ /* 0x000be2000b901d54 */
[----:B------:R-:W-:Y:S01]  /*1530*/  @!P1 LEA.HI.X R15, R24, c[0x0][0x16c], R3, 0x1, P4 ;  /* 0x00005b00180f9a11 */ /* 0x000fe200020f0c03 */
[----:B------:R-:W-:Y:S01]  /*1540*/  IMAD.IADD R4, R23, 0x1, R4 ;  /* 0x0000000117047824 */ /* 0x000fe200078e0204 */
[----:B------:R-:W-:Y:S01]  /*1550*/  LEA.HI R8, R8, R9, RZ, 0x1 ;  /* 0x0000000908087211 */ /* 0x000fe200078f08ff */
[----:B------:R-:W-:Y:S01]  /*1560*/  IMAD.SHL.U32 R7, R228, 0x8, RZ ;  /* 0x00000008e4077824 */ /* 0x000fe200078e00ff */
[----:B-1----:R-:W-:Y:S01]  /*1570*/  LEA R12, P0, R22, R212, 0x6 ;  /* 0x000000d4160c7211 */ /* 0x002fe200078030ff */
[----:B------:R1:W-:Y:S01]  /*1580*/  @!P1 LDGSTS.E.BYPASS.LTC128B.128 [R198+0x5800], [R14.64] ;  /* 0x058000000ec69fae */ /* 0x0003e2000b901d54 */
[----:B------:R-:W-:Y:S01]  /*1590*/  LOP3.LUT R8, R8, 0xfffffffe, RZ, 0xc0, !PT ;  /* 0xfffffffe08087812 */ /* 0x000fe200078ec0ff */
[----:B------:R-:W-:Y:S01]  /*15a0*/  IMAD.U32 R5, RZ, RZ, UR4 ;  /* 0x00000004ff057e24 */ /* 0x000fe2000f8e00ff */
[----:B------:R-:W-:Y:S01]  /*15b0*/  LEA.HI.X R13, R22, R195, R4, 0x6, P0 ;  /* 0x000000c3160d7211 */ /* 0x000fe200000f3404 */
[----:B------:R-:W0:Y:S01]  /*15c0*/  LDGDEPBAR ;  /* 0x00000000000079af */ /* 0x000e220000000000 */
[----:B------:R-:W-:Y:S01]  /*15d0*/  ISETP.GE.AND P4, PT, R209, R0, PT ;  /* 0x00000000d100720c */ /* 0x000fe20003f86270 */
[----:B------:R-:W-:-:S02]  /*15e0*/  IMAD.IADD R8, R9, 0x1, -R8 ;  /* 0x0000000109087824 */ /* 0x000fc400078e0a08 */
[----:B------:R-:W-:Y:S02]  /*15f0*/  IMAD.U32 R0, RZ, RZ, UR4 ;  /* 0x00000004ff007e24 */ /* 0x000fe4000f8e00ff */
[----:B------:R-:W-:Y:S02]  /*1600*/  IMAD.U32 R9, RZ, RZ, UR4 ;  /* 0x00000004ff097e24 */ /* 0x000fe4000f8e00ff */
[C---:B----4-:R-:W-:Y:S01]  /*1610*/  IMAD.IADD R11, R127.reuse, 0x1, -R6 ;  /* 0x000000017f0b7824 */ /* 0x050fe200078e0a06 */
[----:B------:R-:W-:Y:S01]  /*1620*/  @!P5 LEA R0, P0, R0, R12, 0x4 ;  /* 0x0000000c0000d211 */ /* 0x000fe200078020ff */
[----:B------:R-:W-:Y:S02]  /*1630*/  IMAD.SHL.U32 R6, R2, 0x40, RZ ;  /* 0x0000004002067824 */ /* 0x000fe400078e00ff */
[----:B------:R-:W-:Y:S01]  /*1640*/  IMAD.SHL.U32 R127, R127, 0x2, RZ ;  /* 0x000000027f7f7824 */ /* 0x000fe200078e00ff */
[----:B------:R-:W-:Y:S02]  /*1650*/  SHF.R.S32.HI R4, RZ, 0x1f, R11 ;  /* 0x0000001fff047819 */ /* 0x000fe4000001140b */
[----:B------:R-:W-:-:S02]  /*1660*/  LOP3.LUT R6, R6, 0x1c0, RZ, 0xc0, !PT ;  /* 0x000001c006067812 */ /* 0x000fc400078ec0ff */
[----:B------:R-:W-:Y:S01]  /*1670*/  LEA.HI R3, R4, R11, RZ, 0x3 ;  /* 0x0000000b04037211 */ /* 0x000fe200078f18ff */
[----:B------:R-:W-:Y:S01]  /*1680*/  IMAD.U32 R4, RZ, RZ, UR5 ;  /* 0x00000005ff047e24 */ /* 0x000fe2000f8e00ff */
[----:B------:R-:W-:Y:S02]  /*1690*/  LOP3.LUT R7, R6, 0x8, R7, 0xf8, !PT ;  /* 0x0000000806077812 */ /* 0x000fe400078ef807 */
[----:B------:R-:W-:Y:S01]  /*16a0*/  SHF.R.U32.HI R6, RZ, 0x3, R6 ;  /* 0x00000003ff067819 */ /* 0x000fe20000011606 */
[C---:B------:R-:W-:Y:S01]  /*16b0*/  IMAD.SHL.U32 R125, R3.reuse, 0x40, RZ ;  /* 0x00000040037d7824 */ /* 0x040fe200078e00ff */
[----:B------:R-:W-:Y:S01]  /*16c0*/  LOP3.LUT R10, R3, 0xfffffff8, RZ, 0xc0, !PT ;  /* 0xfffffff8030a7812 */ /* 0x000fe200078ec0ff */
[----:B------:R-:W-:-:S04]  /*16d0*/  DEPBAR.LE SB0, 0x0 ;  /* 0x000080000000791a */ /* 0x000fc80000000000 */
[----:B------:R-:W-:Y:S01]  /*16e0*/  LOP3.LUT R7, R7, R6, RZ, 0x3c, !PT ;  /* 0x0000000607077212 */ /* 0x000fe200078e3cff */
[----:B------:R-:W-:Y:S01]  /*16f0*/  IMAD.IADD R10, R11, 0x1, -R10 ;  /* 0x000000010b0a7824 */ /* 0x000fe200078e0a0a */
[----:B------:R-:W-:Y:S01]  /*1700*/  BAR.SYNC.DEFER_BLOCKING 0x0 ;  /* 0x0000000000007b1d */ /* 0x000fe20000010000 */
[----:B------:R-:W-:Y:S01]  /*1710*/  @!P5 LEA.HI.X R5, R5, R13, R4, 0x4, P0 ;  /* 0x0000000d0505d211 */ /* 0x000fe200000f2404 */
[----:B------:R-:W-:Y:S01]  /*1720*/  IMAD.U32 R11, RZ, RZ, UR6 ;  /* 0x00000006ff0b7e24 */ /* 0x000fe2000f8e00ff */
[----:B------:R-:W-:Y:S01]  /*1730*/  @!P4 IADD3 R4, P0, R12, UR8, RZ ;  /* 0x000000080c04cc10 */ /* 0x000fe2000ff1e0ff */
[----:B------:R-:W-:Y:S01]  /*1740*/  IMAD R193, R8, 0x200, R7 ;  /* 0x0000020008c17824 */ /* 0x000fe200078e0207 */
[----:B-----5:R-:W-:Y:S01]  /*1750*/  @!P6 LEA R16, P1, R12, c[0x0][0x170], 0x1 ;  /* 0x00005c000c10ea11 */ /* 0x020fe200078208ff */
[----:B------:R-:W-:Y:S01]  /*1760*/  IMAD.SHL.U32 R7, R10, 0x40, RZ ;  /* 0x000000400a077824 */ /* 0x000fe200078e00ff */
[----:B------:R-:W-:Y:S01]  /*1770*/  LOP3.LUT R125, R125, 0xfffffe00, RZ, 0xc0, !PT ;  /* 0xfffffe007d7d7812 */ /* 0x000fe200078ec0ff */
[----:B------:R-:W-:Y:S01]  /*1780*/  IMAD.SHL.U32 R8, R8, 0x8, RZ ;  /* 0x0000000808087824 */ /* 0x000fe200078e00ff */
[----:B------:R-:W-:Y:S01]  /*1790*/  @!UP0 UIMAD UR6, UR5, 0x30, URZ ;  /* 0x00000030050688a4 */ /* 0x000fe2000f8e023f */
[----:B------:R-:W-:Y:S01]  /*17a0*/  @!P4 IADD3.X R11, R13, UR9, R11, P0, !PT ;  /* 0x000000090d0bcc10 */ /* 0x000fe200087fe40b */
[----:B------:R-:W-:Y:S01]  /*17b0*/  IMAD.SHL.U32 R193, R193, 0x2, RZ ;  /* 0x00000002c1c17824 */ /* 0x000fe200078e00ff */
[----:B------:R-:W-:Y:S01]  /*17c0*/  LOP3.LUT R7, R7, 0x1c0, RZ, 0xc0, !PT ;  /* 0x000001c007077812 */ /* 0x000fe200078ec0ff */
[----:B------:R-:W-:Y:S01]  /*17d0*/  IMAD R3, R122, 0x400, R125 ;  /* 0x000004007a037824 */ /* 0x000fe200078e027d */
[--C-:B------:R-:W-:Y:S01]  /*17e0*/  @!P6 LEA.HI.X R17, R12, c[0x0][0x174], R13.reuse, 0x1, P1 ;  /* 0x00005d000c11ea11 */ /* 0x100fe200008f0c0d */
[----:B------:R-:W-:Y:S01]  /*17f0*/  @!P3 IMAD.WIDE.U32 R12, R9, 0x30, R12 ;  /* 0x00000030090cb825 */ /* 0x000fe200078e000c */
[----:B------:R-:W-:-:S02]  /*1800*/  LOP3.LUT R8, R7, 0x8, R8, 0xf8, !PT ;  /* 0x0000000807087812 */ /* 0x000fc400078ef808 */
[----:B------:R-:W-:Y:S02]  /*1810*/  SHF.R.U32.HI R7, RZ, 0x3, R7 ;  /* 0x00000003ff077819 */ /* 0x000fe40000011607 */
[----:B---3--:R-:W-:Y:S02]  /*1820*/  @!P5 LEA R18, P1, R0, c[0x0][0x170], 0x1 ;  /* 0x00005c000012da11 */ /* 0x008fe400078208ff */
[----:B-1----:R-:W-:Y:S02]  /*1830*/  @!P4 LEA R14, P0, R4, c[0x0][0x170], 0x1 ;  /* 0x00005c00040eca11 */ /* 0x002fe400078008ff */
[----:B------:R-:W-:Y:S01]  /*1840*/  LOP3.LUT R124, R8, R7, RZ, 0x3c, !PT ;  /* 0x00000007087c7212 */ /* 0x000fe200078e3cff */
[----:B------:R-:W-:Y:S01]  /*1850*/  @P6 STS.128 [R198+0x6000], RZ ;  /* 0x006000ffc6006388 */ /* 0x000fe20000000c00 */
[----:B------:R-:W-:Y:S02]  /*1860*/  @!P5 LEA.HI.X R19, R0, c[0x0][0x174], R5, 0x1, P1 ;  /* 0x00005d000013da11 */ /* 0x000fe400008f0c05 */
[----:B------:R-:W-:Y:S01]  /*1870*/  @!P4 LEA.HI.X R15, R4, c[0x0][0x174], R11, 0x1, P0 ;  /* 0x00005d00040fca11 */ /* 0x000fe200000f0c0b */
[----:B------:R-:W-:Y:S01]  /*1880*/  IMAD.IADD R194, R124, 0x1, R3 ;  /* 0x000000017cc27824 */ /* 0x000fe200078e0203 */
[----:B------:R-:W-:Y:S01]  /*1890*/  @!P3 IADD3 R0, R13, UR6, RZ ;  /* 0x000000060d00bc10 */ /* 0x000fe2000fffe0ff */
[----:B------:R-:W-:Y:S01]  /*18a0*/  @!PT LDS RZ, [RZ] ;  /* 0x00000000fffff984 */ /* 0x000fe20000000800 */
[----:B------:R-:W-:Y:S01]  /*18b0*/  @!PT LDS RZ, [RZ] ;  /* 0x00000000fffff984 */ /* 0x000fe20000000800 */
[----:B------:R-:W-:Y:S01]  /*18c0*/  @!PT LDS RZ, [RZ] ;  /* 0x00000000fffff984 */ /* 0x000fe20000000800 */
[----:B------:R1:W-:Y:S01]  /*18d0*/  @!P6 LDGSTS.E.BYPASS.LTC128B.128 [R198+0x6000], [R16.64] ;  /* 0x0600000010c6efae */ /* 0x0003e2000b901d54 */
[----:B------:R-:W-:Y:S01]  /*18e0*/  @!P3 LEA R6, P0, R12, c[0x0][0x170], 0x1 ;  /* 0x00005c000c06ba11 */ /* 0x000fe200078008ff */
[----:B------:R-:W-:Y:S01]  /*18f0*/  IMAD.SHL.U32 R194, R194, 0x2, RZ ;  /* 0x00000002c2c27824 */ /* 0x000fe200078e00ff */
[----:B------:R-:W-:Y:S01]  /*1900*/  IADD3 R190, R193, 0x4040, RZ ;  /* 0x00004040c1be7810 */ /* 0x000fe20007ffe0ff */
[----:B------:R-:W-:Y:S01]  /*1910*/  @P5 STS.128 [R198+0x6800], RZ ;  /* 0x006800ffc6005388 */ /* 0x000fe20000000c00 */
[----:B------:R-:W-:Y:S01]  /*1920*/  @!P3 LEA.HI.X R7, R12, c[0x0][0x174], R0, 0x1, P0 ;  /* 0x00005d000c07ba11 */ /* 0x000fe200000f0c00 */
[----:B------:R-:W-:-:S02]  /*1930*/  IMAD.MOV.U32 R0, RZ, RZ, 0x10 ;  /* 0x00000010ff007424 */ /* 0x000fc400078e00ff */
[----:B------:R-:W-:Y:S01]  /*1940*/  @!PT LDS RZ, [RZ] ;  /* 0x00000000fffff984 */ /* 0x000fe20000000800 */
[----:B------:R-:W-:Y:S01]  /*1950*/  @!PT LDS RZ, [RZ] ;  /* 0x00000000fffff984 */ /* 0x000fe20000000800 */
[----:B------:R-:W-:Y:S01]  /*1960*/  @!PT LDS RZ, [RZ] ;  /* 0x00000000fffff984 */ /* 0x000fe20000000800 */
[----:B------:R1:W-:Y:S01]  /*1970*/  @!P5 LDGSTS.E.BYPASS.LTC128B.128 [R198+0x6800], [R18.64] ;  /* 0x0680000012c6dfae */ /* 0x0003e2000b901d54 */
[----:B------:R-:W-:-:S03]  /*1980*/  IMAD.MOV.U32 R4, RZ, RZ, 0x20 ;  /* 0x00000020ff047424 */ /* 0x000fc600078e00ff */
[----:B------:R-:W-:Y:S02]  /*1990*/  @P4 STS.128 [R198+0x7000], RZ ;  /* 0x007000ffc6004388 */ /* 0x000fe40000000c00 */
[----:B------:R-:W-:Y:S02]  /*19a0*/  R2P PR, R10, 0x6 ;  /* 0x000000060a007804 */ /* 0x000fe40000000000 */
[----:B------:R-:W-:Y:S01]  /*19b0*/  @!PT LDS RZ, [RZ] ;  /* 0x00000000fffff984 */ /* 0x000fe20000000800 */
[----:B------:R-:W-:Y:S01]  /*19c0*/  @!PT LDS RZ, [RZ] ;  /* 0x00000000fffff984 */ /* 0x000fe20000000800 */
[----:B------:R-:W-:Y:S01]  /*19d0*/  @!PT LDS RZ, [RZ] ;  /* 0x00000000fffff984 */ /* 0x000fe20000000800 */
[----:B------:R3:W-:Y:S03]  /*19e0*/  @!P4 LDGSTS.E.BYPASS.LTC128B.128 [R198+0x7000], [R14.64] ;  /* 0x070000000ec6cfae */ /* 0x0007e6000b901d54 */
[----:B------:R-:W-:Y:S01]  /*19f0*/  SEL R0, R0, 0xfffffff0, !P1 ;  /* 0xfffffff000007807 */ /* 0x000fe20004800000 */
[----:B------:R-:W-:Y:S01]  /*1a00*/  @P3 STS.128 [R198+0x7800], RZ ;  /* 0x007800ffc6003388 */ /* 0x000fe20000000c00 */
[----:B------:R-:W-:Y:S02]  /*1a10*/  SEL R3, R4, 0xffffffe0, !P2 ;  /* 0xffffffe004037807 */ /* 0x000fe40005000000 */
[----:B------:R-:W-:Y:S01]  /*1a20*/  R2P PR, R2, 0x6 ;  /* 0x0000000602007804 */ /* 0x000fe20000000000 */
[----:B------:R-:W-:Y:S01]  /*1a30*/  @!PT LDS RZ, [RZ] ;  /* 0x00000000fffff984 */ /* 0x000fe20000000800 */
[----:B------:R-:W-:Y:S01]  /*1a40*/  @!PT LDS RZ, [RZ] ;  /* 0x00000000fffff984 */ /* 0x000fe20000000800 */
[----:B------:R-:W-:Y:S01]  /*1a50*/  @!PT LDS RZ, [RZ] ;  /* 0x00000000fffff984 */ /* 0x000fe20000000800 */
[----:B------:R4:W-:Y:S01]  /*1a60*/  @!P3 LDGSTS.E.BYPASS.LTC128B.128 [R198+0x7800], [R6.64] ;  /* 0x0780000006c6bfae */ /* 0x0009e2000b901d54 */
[----:B------:R-:W-:-:S02]  /*1a70*/  IMAD R192, R0, 0x2, R194 ;  /* 0x0000000200c07824 */ /* 0x000fc400078e02c2 */
[----:B------:R-:W-:Y:S01]  /*1a80*/  IMAD R191, R3, 0x2, R194 ;  /* 0x0000000203bf7824 */ /* 0x000fe200078e02c2 */
[----:B------:R-:W-:Y:S01]  /*1a90*/  LDSM.16.M88.4 R56, [R193+0x4000] ;  /* 0x00400000c138783b */ /* 0x000fe20000000200 */
[----:B------:R-:W-:Y:S02]  /*1aa0*/  SEL R2, R4, 0xffffffe0, !P1 ;  /* 0xffffffe004027807 */ /* 0x000fe40004800000 */
[----:B------:R-:W-:Y:S01]  /*1ab0*/  IMAD R189, R0, 0x2, R191 ;  /* 0x0000000200bd7824 */ /* 0x000fe200078e02bf */
[----:B------:R-:W-:Y:S02]  /*1ac0*/  LDSM.16.M88.4 R44, [R193+0x4800] ;  /* 0x00480000c12c783b */ /* 0x000fe40000000200 */
[C---:B------:R-:W-:Y:S02]  /*1ad0*/  IMAD.IADD R187, R193.reuse, 0x1, R2 ;  /* 0x00000001c1bb7824 */ /* 0x040fe400078e0202 */
[----:B-1----:R-:W4:Y:S04]  /*1ae0*/  LDSM.16.M88.4 R16, [R194+0x2000] ;  /* 0x00200000c210783b */ /* 0x002f280000000200 */
[----:B------:R-:W1:Y:S04]  /*1af0*/  LDSM.16.M88.4 R28, [R193+0x5000] ;  /* 0x00500000c11c783b */ /* 0x000e680000000200 */
[----:B------:R-:W5:Y:S04]  /*1b00*/  LDSM.16.M88.4 R80, [R193+0x5800] ;  /* 0x00580000c150783b */ /* 0x000f680000000200 */
[----:B---3--:R-:W3:Y:S04]  /*1b10*/  LDSM.16.M88.4 R12, [R194] ;  /* 0x00000000c20c783b */ /* 0x008ee80000000200 */
[----:B------:R-:W-:Y:S04]  /*1b20*/  LDSM.16.M88.4 R84, [R187+0x4000] ;  /* 0x00400000bb54783b */ /* 0x000fe80000000200 */
[----:B------:R-:W2:Y:S04]  /*1b30*/  LDSM.16.M88.4 R76, [R192+0x2000] ;  /* 0x00200000c04c783b */ /* 0x000ea80000000200 */
[----:B------:R-:W2:Y:S04]  /*1b40*/  LDSM.16.M88.4 R72, [R187+0x4800] ;  /* 0x00480000bb48783b */ /* 0x000ea80000000200 */
[----:B------:R-:W2:Y:S04]  /*1b50*/  LDSM.16.M88.4 R68, [R187+0x5000] ;  /* 0x00500000bb44783b */ /* 0x000ea80000000200 */
[----:B------:R-:W2:Y:S04]  /*1b60*/  LDSM.16.M88.4 R64, [R187+0x5800] ;  /* 0x00580000bb40783b */ /* 0x000ea80000000200 */
[----:B------:R-:W2:Y:S01]  /*1b70*/  LDSM.16.M88.4 R8, [R192] ;  /* 0x00000000c008783b */ /* 0x000ea20000000200 */
[C---:B----4-:R-:W-:Y:S03]  /*1b80*/  HMMA.16816.F32 R4, R16.reuse, R56, RZ ;  /* 0x000000381004723c */ /* 0x050fe600000018ff */
[----:B------:R-:W-:Y:S04]  /*1b90*/  LDSM.16.M88.4 R108, [R189+0x2000] ;  /* 0x00200000bd6c783b */ /* 0x000fe80000000200 */
[----:B------:R-:W0:Y:S01]  /*1ba0*/  LDGDEPBAR ;  /* 0x00000000000079af */ /* 0x000e220000000000 */
[C---:B------:R-:W-:Y:S08]  /*1bb0*/  HMMA.16816.F32 R88, R16.reuse, R44, RZ ;  /* 0x0000002c1058723c */ /* 0x040ff000000018ff */
[C---:B-1----:R-:W-:Y:S08]  /*1bc0*/  HMMA.16816.F32 R36, R16.reuse, R28, RZ ;  /* 0x0000001c1024723c */ /* 0x042ff000000018ff */
[C---:B-----5:R-:W-:Y:S08]  /*1bd0*/  HMMA.16816.F32 R20, R16.reuse, R80, RZ ;  /* 0x000000501014723c */ /* 0x060ff000000018ff */
[C---:B------:R-:W-:Y:S08]  /*1be0*/  HMMA.16816.F32 R60, R16.reuse, R58, RZ ;  /* 0x0000003a103c723c */ /* 0x040ff000000018ff */
[C---:B------:R-:W-:Y:S08]  /*1bf0*/  HMMA.16816.F32 R48, R16.reuse, R46, RZ ;  /* 0x0000002e1030723c */ /* 0x040ff000000018ff */
[C---:B------:R-:W-:Y:S08]  /*1c00*/  HMMA.16816.F32 R32, R16.reuse, R30, RZ ;  /* 0x0000001e1020723c */ /* 0x040ff000000018ff */
[----:B------:R-:W-:Y:S08]  /*1c10*/  HMMA.16816.F32 R16, R16, R82, RZ ;  /* 0x000000521010723c */ /* 0x000ff000000018ff */
[C---:B---3--:R-:W-:Y:S08]  /*1c20*/  HMMA.16816.F32 R52, R12.reuse, R44, RZ ;  /* 0x0000002c0c34723c */ /* 0x048ff000000018ff */
[----:B------:R-:W-:Y:S08]  /*1c30*/  HMMA.16816.F32 R44, R12, R46, RZ ;  /* 0x0000002e0c2c723c */ /* 0x000ff000000018ff */
[C---:B--2---:R-:W-:Y:S08]  /*1c40*/  HMMA.16816.F32 R4, R76.reuse, R84, R4 ;  /* 0x000000544c04723c */ /* 0x044ff00000001804 */
[C---:B------:R-:W-:Y:S08]  /*1c50*/  HMMA.16816.F32 R88, R76.reuse, R72, R88 ;  /* 0x000000484c58723c */ /* 0x040ff00000001858 */
[C---:B------:R-:W-:Y:S08]  /*1c60*/  HMMA.16816.F32 R36, R76.reuse, R68, R36 ;  /* 0x000000444c24723c */ /* 0x040ff00000001824 */
[C---:B------:R-:W-:Y:S08]  /*1c70*/  HMMA.16816.F32 R20, R76.reuse, R64, R20 ;  /* 0x000000404c14723c */ /* 0x040ff00000001814 */
[C---:B------:R-:W-:Y:S08]  /*1c80*/  HMMA.16816.F32 R60, R76.reuse, R86, R60 ;  /* 0x000000564c3c723c */ /* 0x040ff0000000183c */
[C---:B------:R-:W-:Y:S08]  /*1c90*/  HMMA.16816.F32 R48, R76.reuse, R74, R48 ;  /* 0x0000004a4c30723c */ /* 0x040ff00000001830 */
[C---:B------:R-:W-:Y:S08]  /*1ca0*/  HMMA.16816.F32 R32, R76.reuse, R70, R32 ;  /* 0x000000464c20723c */ /* 0x040ff00000001820 */
[----:B------:R-:W-:Y:S07]  /*1cb0*/  HMMA.16816.F32 R16, R76, R66, R16 ;  /* 0x000000424c10723c */ /* 0x000fee0000001810 */
[----:B------:R-:W-:Y:S01]  /*1cc0*/  IADD3 R76, R193, 0x4000, RZ ;  /* 0x00004000c14c7810 */ /* 0x000fe20007ffe0ff */
[----:B------:R-:W-:Y:S03]  /*1cd0*/  HMMA.16816.F32 R40, R12, R28, RZ ;  /* 0x0000001c0c28723c */ /* 0x000fe600000018ff */
[----:B------:R-:W-:-:S02]  /*1ce0*/  @P2 IADD3 R190, R76, -0x40, RZ ;  /* 0xffffffc04cbe2810 */ /* 0x000fc40007ffe0ff */
[----:B------:R-:W-:Y:S02]  /*1cf0*/  LDSM.16.M88.4 R76, [R191+0x2000] ;  /* 0x00200000bf4c783b */ /* 0x000fe40000000200 */
[----:B------:R-:W-:Y:S01]  /*1d00*/  IADD3 R183, R190, 0x800, RZ ;  /* 0x00000800beb77810 */ /* 0x000fe20007ffe0ff */
[C---:B------:R-:W-:Y:S01]  /*1d10*/  HMMA.16816.F32 R28, R12.reuse, R30, RZ ;  /* 0x0000001e0c1c723c */ /* 0x040fe200000018ff */
[----:B------:R-:W1:Y:S01]  /*1d20*/  LDSM.16.M88.4 R112, [R190] ;  /* 0x00000000be70783b */ /* 0x000e620000000200 */
[----:B------:R-:W-:Y:S01]  /*1d30*/  IMAD.IADD R180, R2, 0x1, R190 ;  /* 0x0000000102b47824 */ /* 0x000fe200078e02be */
[----:B------:R-:W-:Y:S02]  /*1d40*/  LOP3.LUT R2, R127, 0x6, RZ, 0xc0, !PT ;  /* 0x000000067f027812 */ /* 0x000fe400078ec0ff */
[C---:B------:R-:W-:Y:S02]  /*1d50*/  IADD3 R182, R190.reuse, 0x1000, RZ ;  /* 0x00001000beb67810 */ /* 0x040fe40007ffe0ff */
[----:B------:R-:W-:Y:S01]  /*1d60*/  LDSM.16.M88.4 R104, [R180] ;  /* 0x00000000b468783b */ /* 0x000fe20000000200 */
[----:B------:R-:W-:Y:S01]  /*1d70*/  HMMA.16816.F32 R92, R12, R56, RZ ;  /* 0x000000380c5c723c */ /* 0x000fe200000018ff */
[----:B------:R-:W-:-:S02]  /*1d80*/  IADD3 R181, R190, 0x1800, RZ ;  /* 0x00001800beb57810 */ /* 0x000fc40007ffe0ff */
[----:B------:R-:W-:Y:S04]  /*1d90*/  LDSM.16.M88.4 R100, [R180+0x800] ;  /* 0x00080000b464783b */ /* 0x000fe80000000200 */
[----:B------:R-:W-:Y:S01]  /*1da0*/  LDSM.16.M88.4 R96, [R180+0x1000] ;  /* 0x00100000b460783b */ /* 0x000fe20000000200 */
[C---:B------:R-:W-:Y:S08]  /*1db0*/  HMMA.16816.F32 R56, R12.reuse, R58, RZ ;  /* 0x0000003a0c38723c */ /* 0x040ff000000018ff */
[C---:B------:R-:W-:Y:S08]  /*1dc0*/  HMMA.16816.F32 R24, R12.reuse, R80, RZ ;  /* 0x000000500c18723c */ /* 0x040ff000000018ff */
[----:B------:R-:W-:Y:S01]  /*1dd0*/  HMMA.16816.F32 R12, R12, R82, RZ ;  /* 0x000000520c0c723c */ /* 0x000fe200000018ff */
[----:B------:R-:W2:Y:S07]  /*1de0*/  LDSM.16.M88.4 R80, [R191] ;  /* 0x00000000bf50783b */ /* 0x000eae0000000200 */
        /* <DEDUP_REMOVED lines=10> */
[----:B------:R-:W-:Y:S01]  /*1e90*/  HMMA.16816.F32 R12, R8, R66, R12 ;  /* 0x00000042080c723c */ /* 0x000fe2000000180c */
[----:B------:R-:W5:Y:S04]  /*1ea0*/  LDSM.16.M88.4 R8, [R189] ;  /* 0x00000000bd08783b */ /* 0x000f680000000200 */
[----:B------:R-:W4:Y:S01]  /*1eb0*/  LDSM.16.M88.4 R64, [R190+0x1800] ;  /* 0x00180000be40783b */ /* 0x000f220000000200 */
[----:B------:R-:W-:-:S04]  /*1ec0*/  DEPBAR.LE SB0, 0x0 ;  /* 0x000080000000791a */ /* 0x000fc80000000000 */
[-C--:B-1----:R-:W-:Y:S08]  /*1ed0*/  HMMA.16816.F32 R4, R76, R112.reuse, R4 ;  /* 0x000000704c04723c */ /* 0x082ff00000001804 */
[----:B--2---:R-:W-:Y:S08]  /*1ee0*/  HMMA.16816.F32 R92, R80, R112, R92 ;  /* 0x00000070505c723c */ /* 0x004ff0000000185c */
[-C--:B------:R-:W-:Y:S08]  /*1ef0*/  HMMA.16816.F32 R60, R76, R114.reuse, R60 ;  /* 0x000000724c3c723c */ /* 0x080ff0000000183c */
[C---:B------:R-:W-:Y:S08]  /*1f00*/  HMMA.16816.F32 R56, R80.reuse, R114, R56 ;  /* 0x000000725038723c */ /* 0x040ff00000001838 */
[-C--:B---3--:R-:W-:Y:S08]  /*1f10*/  HMMA.16816.F32 R52, R80, R72.reuse, R52 ;  /* 0x000000485034723c */ /* 0x088ff00000001834 */
[C---:B------:R-:W-:Y:S08]  /*1f20*/  HMMA.16816.F32 R88, R76.reuse, R72, R88 ;  /* 0x000000484c58723c */ /* 0x040ff00000001858 */
[-C--:B----4-:R-:W-:Y:S08]  /*1f30*/  HMMA.16816.F32 R36, R76, R68.reuse, R36 ;  /* 0x000000444c24723c */ /* 0x090ff00000001824 */
[----:B------:R-:W-:Y:S08]  /*1f40*/  HMMA.16816.F32 R40, R80, R68, R40 ;  /* 0x000000445028723c */ /* 0x000ff00000001828 */
[----:B------:R-:W-:Y:S08]  /*1f50*/  HMMA.16816.F32 R4, R108, R104, R4 ;  /* 0x000000686c04723c */ /* 0x000ff00000001804 */
[-C--:B------:R-:W-:Y:S08]  /*1f60*/  HMMA.16816.F32 R48, R76, R74.reuse, R48 ;  /* 0x0000004a4c30723c */ /* 0x080ff00000001830 */
[----:B------:R-:W-:Y:S08]  /*1f70*/  HMMA.16816.F32 R44, R80, R74, R44 ;  /* 0x0000004a502c723c */ /* 0x000ff0000000182c */
[----:B-----5:R-:W-:Y:S08]  /*1f80*/  HMMA.16816.F32 R92, R8, R104, R92 ;  /* 0x00000068085c723c */ /* 0x020ff0000000185c */
[-C--:B------:R-:W-:Y:S08]  /*1f90*/  HMMA.16816.F32 R60, R108, R106.reuse, R60 ;  /* 0x0000006a6c3c723c */ /* 0x080ff0000000183c */
[----:B------:R-:W-:Y:S08]  /*1fa0*/  HMMA.16816.F32 R56, R8, R106, R56 ;  /* 0x0000006a0838723c */ /* 0x000ff00000001838 */
[-C--:B------:R-:W-:Y:S08]  /*1fb0*/  HMMA.16816.F32 R16, R76, R66.reuse, R16 ;  /* 0x000000424c10723c */ /* 0x080ff00000001810 */
[----:B------:R-:W-:Y:S07]  /*1fc0*/  HMMA.16816.F32 R12, R80, R66, R12 ;  /* 0x00000042500c723c */ /* 0x000fee000000180c */
[----:B------:R-:W-:Y:S01]  /*1fd0*/  IMAD R67, R117, 0x40, R2 ;  /* 0x0000004075437824 */ /* 0x000fe200078e0202 */
[----:B------:R-:W-:Y:S01]  /*1fe0*/  HMMA.16816.F32 R32, R76, R70, R32 ;  /* 0x000000464c20723c */ /* 0x000fe20000001820 */
[----:B------:R-:W-:-:S03]  /*1ff0*/  IMAD.IADD R2, R125, 0x1, R124 ;  /* 0x000000017d027824 */ /* 0x000fc600078e027c */
[C---:B------:R-:W-:Y:S02]  /*2000*/  IADD3 R69, R67.reuse, 0x1, RZ ;  /* 0x0000000143457810 */ /* 0x040fe40007ffe0ff */
[-C--:B------:R-:W-:Y:S02]  /*2010*/  ISETP.GE.AND P2, PT, R67, R126.reuse, PT ;  /* 0x0000007e4300720c */ /* 0x080fe40003f46270 */
[----:B------:R-:W-:Y:S01]  /*2020*/  HMMA.16816.F32 R20, R76, R64, R20 ;  /* 0x000000404c14723c */ /* 0x000fe20000001814 */
[-C--:B------:R-:W-:Y:S02]  /*2030*/  ISETP.GE.AND P1, PT, R69, R126.reuse, PT ;  /* 0x0000007e4500720c */ /* 0x080fe40003f26270 */
[C---:B------:R-:W-:Y:S02]  /*2040*/  IADD3 R69, R67.reuse, 0x11, RZ ;  /* 0x0000001143457810 */ /* 0x040fe40007ffe0ff */
[----:B------:R-:W-:Y:S02]  /*2050*/  IADD3 R73, R67, 0x19, RZ ;  /* 0x0000001943497810 */ /* 0x000fe40007ffe0ff */
[----:B------:R-:W-:Y:S01]  /*2060*/  ISETP.GE.AND P4, PT, R69, R126, PT ;  /* 0x0000007e4500720c */ /* 0x000fe20003f86270 */
[----:B------:R-:W-:Y:S01]  /*2070*/  HMMA.16816.F32 R28, R80, R70, R28 ;  /* 0x00000046501c723c */ /* 0x000fe2000000181c */
[----:B------:R-:W-:-:S02]  /*2080*/  FSEL R69, R92, -INF , !P2 ;  /* 0xff8000005c457808 */ /* 0x000fc40005000000 */
[----:B------:R-:W-:Y:S02]  /*2090*/  FSEL R75, R4, -INF , !P2 ;  /* 0xff800000044b7808 */ /* 0x000fe40005000000 */
[----:B------:R-:W-:Y:S02]  /*20a0*/  FSEL R72, R95, -INF , !P1 ;  /* 0xff8000005f487808 */ /* 0x000fe40004800000 */
[----:B------:R-:W-:Y:S01]  /*20b0*/  IADD3 R71, R67, 0x10, RZ ;  /* 0x0000001043477810 */ /* 0x000fe20007ffe0ff */
[----:B------:R-:W-:Y:S01]  /*20c0*/  HMMA.16816.F32 R24, R80, R64, R24 ;  /* 0x000000405018723c */ /* 0x000fe20000001818 */
[----:B------:R-:W-:Y:S02]  /*20d0*/  FSEL R76, R93, -INF , !P1 ;  /* 0xff8000005d4c7808 */ /* 0x000fe40004800000 */
[----:B------:R-:W-:Y:S02]  /*20e0*/  ISETP.GE.AND P5, PT, R71, R126, PT ;  /* 0x0000007e4700720c */ /* 0x000fe40003fa6270 */
[----:B------:R-:W-:-:S02]  /*20f0*/  FSEL R71, R6, -INF , !P2 ;  /* 0xff80000006477808 */ /* 0x000fc40005000000 */
[----:B------:R-:W-:Y:S01]  /*2100*/  IADD3 R65, R67, 0x8, RZ ;  /* 0x0000000843417810 */ /* 0x000fe20007ffe0ff */
[-C--:B------:R-:W-:Y:S01]  /*2110*/  HMMA.16816.F32 R52, R8, R100.reuse, R52 ;  /* 0x000000640834723c */ /* 0x080fe20000001834 */
[----:B------:R-:W-:Y:S02]  /*2120*/  FSEL R80, R7, -INF , !P1 ;  /* 0xff80000007507808 */ /* 0x000fe40004800000 */
[-C--:B------:R-:W-:Y:S02]  /*2130*/  ISETP.GE.AND P0, PT, R65, R126.reuse, PT ;  /* 0x0000007e4100720c */ /* 0x080fe40003f06270 */
[----:B------:R-:W-:Y:S02]  /*2140*/  IADD3 R65, R67, 0x9, RZ ;  /* 0x0000000943417810 */ /* 0x000fe40007ffe0ff */
[----:B------:R-:W-:Y:S01]  /*2150*/  FSEL R7, R5, -INF , !P1 ;  /* 0xff80000005077808 */ /* 0x000fe20004800000 */
[----:B------:R-:W-:Y:S01]  /*2160*/  HMMA.16816.F32 R88, R108, R100, R88 ;  /* 0x000000646c58723c */ /* 0x000fe20000001858 */
[----:B------:R-:W-:-:S02]  /*2170*/  ISETP.GE.AND P6, PT, R65, R126, PT ;  /* 0x0000007e4100720c */ /* 0x000fc40003fc6270 */
[C---:B------:R-:W-:Y:S02]  /*2180*/  IADD3 R5, R67.reuse, 0x21, RZ ;  /* 0x0000002143057810 */ /* 0x040fe40007ffe0ff */
[----:B------:R-:W-:Y:S02]  /*2190*/  IADD3 R65, R67, 0x18, RZ ;  /* 0x0000001843417810 */ /* 0x000fe40007ffe0ff */
[----:B------:R-:W-:Y:S01]  /*21a0*/  FSEL R92, R62, -INF , !P0 ;  /* 0xff8000003e5c7808 */ /* 0x000fe20004000000 */
[----:B------:R-:W-:Y:S01]  /*21b0*/  HMMA.16816.F32 R36, R108, R96, R36 ;  /* 0x000000606c24723c */ /* 0x000fe20000001824 */
[----:B------:R-:W-:Y:S02]  /*21c0*/  FSEL R77, R60, -INF , !P0 ;  /* 0xff8000003c4d7808 */ /* 0x000fe40004000000 */
[----:B------:R-:W-:Y:S02]  /*21d0*/  FSEL R70, R58, -INF , !P0 ;  /* 0xff8000003a467808 */ /* 0x000fe40004000000 */
[----:B------:R-:W-:-:S02]  /*21e0*/  FSEL R82, R56, -INF , !P0 ;  /* 0xff80000038527808 */ /* 0x000fc40004000000 */
[-C--:B------:R-:W-:Y:S01]  /*21f0*/  ISETP.GE.AND P0, PT, R5, R126.reuse, PT ;  /* 0x0000007e0500720c */ /* 0x080fe20003f06270 */
[----:B------:R-:W-:Y:S01]  /*2200*/  HMMA.16816.F32 R40, R8, R96, R40 ;  /* 0x000000600828723c */ /* 0x000fe20000001828 */
[-C--:B------:R-:W-:Y:S02]  /*2210*/  ISETP.GE.AND P3, PT, R65, R126.reuse, PT ;  /* 0x0000007e4100720c */ /* 0x080fe40003f66270 */
[----:B------:R-:W-:Y:S02]  /*2220*/  IADD3 R5, R67, 0x28, RZ ;  /* 0x0000002843057810 */ /* 0x000fe40007ffe0ff */
[----:B------:R-:W-:Y:S02]  /*2230*/  FSEL R65, R94, -INF , !P2 ;  /* 0xff8000005e417808 */ /* 0x000fe40005000000 */
[----:B------:R-:W-:Y:S01]  /*2240*/  ISETP.GE.AND P2, PT, R73, R126, PT ;  /* 0x0000007e4900720c */ /* 0x000fe20003f46270 */
[----:B------:R-:W-:Y:S01]  /*2250*/  HMMA.16816.F32 R48, R108, R102, R48 ;  /* 0x000000666c30723c */ /* 0x000fe20000001830 */
[----:B------:R-:W-:-:S02]  /*2260*/  FSEL R94, R63, -INF , !P6 ;  /* 0xff8000003f5e7808 */ /* 0x000fc40007000000 */
[----:B------:R-:W-:Y:S02]  /*2270*/  IADD3 R73, R67, 0x20, RZ ;  /* 0x0000002043497810 */ /* 0x000fe40007ffe0ff */
[----:B------:R-:W-:Y:S02]  /*2280*/  FSEL R63, R61, -INF , !P6 ;  /* 0xff8000003d3f7808 */ /* 0x000fe40007000000 */
[----:B------:R-:W-:Y:S01]  /*2290*/  FSEL R68, R59, -INF , !P6 ;  /* 0xff8000003b447808 */ /* 0x000fe20007000000 */
[----:B------:R-:W-:Y:S01]  /*22a0*/  HMMA.16816.F32 R44, R8, R102, R44 ;  /* 0x00000066082c723c */ /* 0x000fe2000000182c */
[----:B------:R-:W-:Y:S02]  /*22b0*/  FSEL R78, R57, -INF , !P6 ;  /* 0xff800000394e7808 */ /* 0x000fe40007000000 */
[----:B------:R-:W-:Y:S02]  /*22c0*/  ISETP.GE.AND P6, PT, R5, R126, PT ;  /* 0x0000007e0500720c */ /* 0x000fe40003fc6270 */
[----:B------:R-:W-:-:S02]  /*22d0*/  IADD3 R5, R67, 0x29, RZ ;  /* 0x0000002943057810 */ /* 0x000fc40007ffe0ff */
[----:B------:R-:W-:Y:S01]  /*22e0*/  ISETP.GE.AND P1, PT, R73, R126, PT ;  /* 0x0000007e4900720c */ /* 0x000fe20003f26270 */
[C---:B------:R-:W-:Y:S01]  /*22f0*/  HMMA.16816.F32 R32, R108.reuse, R98, R32 ;  /* 0x000000626c20723c */ /* 0x040fe20000001820 */
[----:B------:R-:W-:Y:S02]  /*2300*/  FSEL R60, R54, -INF , !P5 ;  /* 0xff800000363c7808 */ /* 0x000fe40006800000 */
[----:B------:R-:W-:Y:S02]  /*2310*/  FSEL R54, R90, -INF , !P5 ;  /* 0xff8000005a367808 */ /* 0x000fe40006800000 */
[----:B------:R-:W-:Y:S02]  /*2320*/  FSEL R73, R88, -INF , !P5 ;  /* 0xff80000058497808 */ /* 0x000fe40006800000 */
[----:B------:R-:W-:Y:S01]  /*2330*/  FSEL R57, R89, -INF , !P4 ;  /* 0xff80000059397808 */ /* 0x000fe20006000000 */
        /* <DEDUP_REMOVED lines=8> */
[----:B------:R-:W-:-:S02]  /*23c0*/  ISETP.GE.AND P0, PT, R126, 0x41, PT ;  /* 0x000000417e00780c */ /* 0x000fc40003f06270 */
[----:B------:R-:W-:Y:S01]  /*23d0*/  FSEL R108, R52, -INF , !P5 ;  /* 0xff800000346c7808 */ /* 0x000fe20006800000 */
[C---:B------:R-:W-:Y:S01]  /*23e0*/  HMMA.16816.F32 R28, R8.reuse, R98, R28 ;  /* 0x00000062081c723c */ /* 0x040fe2000000181c */
[-C--:B------:R-:W-:Y:S02]  /*23f0*/  ISETP.GE.AND P5, PT, R5, R126.reuse, PT ;  /* 0x0000007e0500720c */ /* 0x080fe40003fa6270 */
[----:B------:R-:W-:Y:S02]  /*2400*/  IADD3 R5, R67, 0x30, RZ ;  /* 0x0000003043057810 */ /* 0x000fe40007ffe0ff */
        /* <DEDUP_REMOVED lines=11> */
[----:B------:R-:W-:Y:S02]  /*24c0*/  IADD3 R67, R67, 0x39, RZ ;  /* 0x0000003943437810 */ /* 0x000fe40007ffe0ff */
        /* <DEDUP_REMOVED lines=8> */
[-C--:B------:R-:W-:Y:S02]  /*2550*/  ISETP.GE.AND P2, PT, R5, R126.reuse, PT ;  /* 0x0000007e0500720c */ /* 0x080fe40003f46270 */
[----:B------:R-:W-:Y:S02]  /*2560*/  ISETP.GE.AND P1, PT, R67, R126, PT ;  /* 0x0000007e4300720c */ /* 0x000fe40003f26270 */
        /* <DEDUP_REMOVED lines=39> */
[----:B------:R-:W-:Y:S01]  /*27e0*/  IADD3 R8, P1, R4, R5, RZ ;  /* 0x0000000504087210 */ /* 0x000fe20007f3e0ff */
[----:B------:R-:W-:Y:S01]  /*27f0*/  @!PT LDS RZ, [RZ] ;  /* 0x00000000fffff984 */ /* 0x000fe20000000800 */
[----:B------:R-:W-:Y:S01]  /*2800*/  @!PT LDS RZ, [RZ] ;  /* 0x00000000fffff984 */ /* 0x000fe20000000800 */
[----:B------:R-:W-:Y:S01]  /*2810*/  @!PT LDS RZ, [RZ] ;  /* 0x00000000fffff984 */ /* 0x000fe20000000800 */
[----:B------:R1:W-:Y:S02]  /*2820*/  LDGSTS.E.BYPASS.LTC128B.128 [R198+0x4000], [R10.64] ;  /* 0x040000000ac67fae */ /* 0x0003e4000b901d54 */
[--C-:B------:R-:W-:Y:S02]  /*2830*/  IMAD.X R5, R13, 0x1, R118.reuse, P2 ;  /* 0x000000010d057824 */ /* 0x100fe400010e0676 */
[----:B------:R1:W-:Y:S02]  /*2840*/  LDGSTS.E.BYPASS.LTC128B.128 [R198+0x4800], [R12.64] ;  /* 0x048000000cc67fae */ /* 0x0003e4000b901d54 */
[----:B------:R-:W-:Y:S02]  /*2850*/  IMAD.X R9, R5, 0x1, R118, P1 ;  /* 0x0000000105097824 */ /* 0x000fe400008e0676 */
[----:B------:R1:W-:Y:S04]  /*2860*/  LDGSTS.E.BYPASS.LTC128B.128 [R198+0x5000], [R4.64] ;  /* 0x0500000004c67fae */ /* 0x0003e8000b901d54 */
[----:B------:R1:W-:Y:S04]  /*2870*/  LDGSTS.E.BYPASS.LTC128B.128 [R198+0x5800], [R8.64] ;  /* 0x0580000008c67fae */ /* 0x0003e8000b901d54 */
[----:B------:R-:W0:Y:S02]  /*2880*/  LDGDEPBAR ;  /* 0x00000000000079af */ /* 0x000e240000000000 */
.L_x_957:
[----:B-1----:R-:W-:Y:S01]  /*2890*/  FMNMX.FTZ R8, R75, R7, !PT ;  /* 0x000000074b087209 */ /* 0x002fe20007810000 */
[----:B------:R-:W-:Y:S01]  /*28a0*/  IMAD R6, R123, 0x8, R122 ;  /* 0x000000087b067824 */ /* 0x000fe200078e027a */
[----:B------:R-:W-:Y:S01]  /*28b0*/  FMNMX.FTZ R15, R71, R80, !PT ;  /* 0x00000050470f7209 */ /* 0x000fe20007810000 */
[----:B------:R-:W-:Y:S01]  /*28c0*/  IMAD.SHL.U32 R139, R117, 0x2, RZ ;  /* 0x00000002758b7824 */ /* 0x000fe200078e00ff */
[----:B------:R-:W-:Y:S01]  /*28d0*/  FMNMX.FTZ R8, R77, R8, !PT ;  /* 0x000000084d087209 */ /* 0x000fe20007810000 */
[----:B------:R-:W-:Y:S01]  /*28e0*/  IMAD.WIDE.U32 R166, R136, -0x2daee0ad, RZ ;  /* 0xd2511f5388a67825 */ /* 0x000fe200078e00ff */
[----:B------:R-:W-:Y:S01]  /*28f0*/  FMNMX.FTZ R15, R92, R15, !PT ;  /* 0x0000000f5c0f7209 */ /* 0x000fe20007810000 */
[----:B------:R-:W-:Y:S01]  /*2900*/  UIADD3 UR15, UR24, -0x61c88647, URZ ;  /* 0x9e3779b9180f7890 */ /* 0x000fe2000fffe03f */
[----:B------:R-:W-:Y:S01]  /*2910*/  FMNMX.FTZ R8, R63, R8, !PT ;  /* 0x000000083f087209 */ /* 0x000fe20007810000 */
[----:B------:R-:W-:Y:S01]  /*2920*/  UIADD3 UR14, UR25, -0x4498517b, URZ ;  /* 0xbb67ae85190e7890 */ /* 0x000fe2000fffe03f */
[----:B------:R-:W-:Y:S01]  /*2930*/  FMNMX.FTZ R15, R94, R15, !PT ;  /* 0x0000000f5e0f7209 */ /* 0x000fe20007810000 */
[----:B------:R-:W-:Y:S01]  /*2940*/  IMAD.WIDE.U32 R226, R6, -0x326172a9, RZ ;  /* 0xcd9e8d5706e27825 */ /* 0x000fe200078e00ff */
[----:B------:R-:W-:Y:S01]  /*2950*/  FMNMX.FTZ R8, R73, R8, !PT ;  /* 0x0000000849087209 */ /* 0x000fe20007810000 */
[----:B------:R-:W-:Y:S01]  /*2960*/  UIADD3 UR13, UR24, 0x3c6ef372, URZ ;  /* 0x3c6ef372180d7890 */ /* 0x000fe2000fffe03f */
[----:B------:R-:W-:Y:S01]  /*2970*/  FMNMX.FTZ R15, R54, R15, !PT ;  /* 0x0000000f360f7209 */ /* 0x000fe20007810000 */
[----:B------:R-:W-:Y:S01]  /*2980*/  UIADD3 UR12, UR25, 0x76cf5d0a, URZ ;  /* 0x76cf5d0a190c7890 */ /* 0x000fe2000fffe03f */
[----:B------:R-:W-:Y:S01]  /*2990*/  FMNMX.FTZ R8, R57, R8, !PT ;  /* 0x0000000839087209 */ /* 0x000fe20007810000 */
[----:B------:R-:W-:Y:S01]  /*29a0*/  UIADD3 UR10, UR25, 0x32370b8f, URZ ;  /* 0x32370b8f190a7890 */ /* 0x000fe2000fffe03f */
[----:B------:R-:W-:Y:S01]  /*29b0*/  FMNMX.FTZ R15, R110, R15, !PT ;  /* 0x0000000f6e0f7209 */ /* 0x000fe20007810000 */
[----:B------:R-:W-:Y:S01]  /*29c0*/  UIADD3 UR11, UR24, -0x255992d5, URZ ;  /* 0xdaa66d2b180b7890 */ /* 0x000fe2000fffe03f */
[----:B------:R-:W-:Y:S01]  /*29d0*/  FMNMX.FTZ R8, R61, R8, !PT ;  /* 0x000000083d087209 */ /* 0x000fe20007810000 */
[----:B------:R-:W-:Y:S01]  /*29e0*/  UIADD3 UR9, UR24, 0x78dde6e4, URZ ;  /* 0x78dde6e418097890 */ /* 0x000fe2000fffe03f */
[----:B------:R-:W-:Y:S01]  /*29f0*/  FMNMX.FTZ R15, R74, R15, !PT ;  /* 0x0000000f4a0f7209 */ /* 0x000fe20007810000 */
[----:B------:R-:W-:Y:S01]  /*2a00*/  UIADD3 UR6, UR25, -0x56f99767, URZ ;  /* 0xa906689919067890 */ /* 0x000fe2000fffe03f */
[----:B------:R-:W-:Y:S01]  /*2a10*/  FMNMX.FTZ R8, R59, R8, !PT ;  /* 0x000000083b087209 */ /* 0x000fe20007810000 */
[----:B------:R-:W-:Y:S01]  /*2a20*/  UIADD3 UR8, UR25, -0x126145ec, URZ ;  /* 0xed9eba1419087890 */ /* 0x000fe2000fffe03f */
[----:B------:R-:W-:Y:S01]  /*2a30*/  FMNMX.FTZ R15, R208, R15, !PT ;  /* 0x0000000fd00f7209 */ /* 0x000fe20007810000 */
[----:B------:R-:W-:Y:S01]  /*2a40*/  IMAD.SHL.U32 R188, R2, 0x2, RZ ;  /* 0x0000000202bc7824 */ /* 0x000fe200078e00ff */
[----:B------:R-:W-:Y:S01]  /*2a50*/  FMNMX.FTZ R8, R147, R8, !PT ;  /* 0x0000000893087209 */ /* 0x000fe20007810000 */
[----:B------:R-:W-:Y:S01]  /*2a60*/  UIADD3 UR17, UR24, -0x4ab325aa, URZ ;  /* 0xb54cda5618117890 */ /* 0x000fe2000fffe03f */
[----:B------:R-:W-:Y:S01]  /*2a70*/  FMNMX.FTZ R13, R69, R76, !PT ;  /* 0x0000004c450d7209 */ /* 0x000fe20007810000 */
[--C-:B------:R-:W-:Y:S01]  /*2a80*/  IMAD R185, R3, 0x2, R188.reuse ;  /* 0x0000000203b97824 */ /* 0x100fe200078e02bc */
[----:B------:R-:W-:Y:S01]  /*2a90*/  FMNMX.FTZ R8, R149, R8, !PT ;  /* 0x0000000895087209 */ /* 0x000fe20007810000 */
[----:B------:R-:W-:Y:S01]  /*2aa0*/  IMAD R186, R0, 0x2, R188 ;  /* 0x0000000200ba7824 */ /* 0x000fe200078e02bc */
[----:B------:R-:W-:Y:S01]  /*2ab0*/  IADD3 R4, R6, 0x4, RZ ;  /* 0x0000000406047810 */ /* 0x000fe20007ffe0ff */
[----:B------:R-:W-:Y:S01]  /*2ac0*/  IMAD R184, R0, 0x2, R185 ;  /* 0x0000000200b87824 */ /* 0x000fe200078e02b9 */
[----:B------:R-:W-:Y:S01]  /*2ad0*/  FMNMX.FTZ R8, R163, R8, !PT ;  /* 0x00000008a3087209 */ /* 0x000fe20007810000 */
[----:B------:R-:W-:Y:S01]  /*2ae0*/  UIADD3 UR7, UR24, 0x1715609d, URZ ;  /* 0x1715609d18077890 */ /* 0x000fe2000fffe03f */
[----:B------:R-:W-:Y:S01]  /*2af0*/  LOP3.LUT R236, R167, UR25, R139, 0x96, !PT ;  /* 0x00000019a7ec7c12 */ /* 0x000fe2000f8e968b */
[----:B------:R-:W-:Y:S01]  /*2b00*/  IMAD.WIDE.U32 R230, R4, -0x326172a9, RZ ;  /* 0xcd9e8d5704e67825 */ /* 0x000fe200078e00ff */
[----:B------:R-:W-:Y:S01]  /*2b10*/  FMNMX.FTZ R8, R155, R8, !PT ;  /* 0x000000089b087209 */ /* 0x000fe20007810000 */
[----:B------:R-:W-:Y:S01]  /*2b20*/  LDSM.16.MT88.4 R120, [R188+0x6000] ;  /* 0x00600000bc78783b */ /* 0x000fe20000004200 */
[----:B------:R-:W-:Y:S01]  /*2b30*/  FMNMX.FTZ R15, R154, R15, !PT ;  /* 0x0000000f9a0f7209 */ /* 0x000fe20007810000 */
[----:B------:R-:W-:Y:S01]  /*2b40*/  IMAD.WIDE.U32 R236, R236, -0x326172a9, RZ ;  /* 0xcd9e8d57ecec7825 */ /* 0x000fe200078e00ff */
[----:B------:R-:W-:Y:S01]  /*2b50*/  FMNMX.FTZ R8, R161, R8, !PT ;  /* 0x00000008a1087209 */ /* 0x000fe20007810000 */
[----:B------:R-:W-:Y:S01]  /*2b60*/  UIADD3 UR16, UR25, 0x646e171e, URZ ;  /* 0x646e171e19107890 */ /* 0x000fe2000fffe03f */
        /* <DEDUP_REMOVED lines=9> */
[----:B------:R-:W-:Y:S02]  /*2c00*/  LOP3.LUT R8, R237, UR15, R230, 0x96, !PT ;  /* 0x0000000fed087c12 */ /* 0x000fe4000f8e96e6 */
[----:B------:R-:W-:Y:S02]  /*2c10*/  FMNMX.FTZ R15, R178, R15, !PT ;  /* 0x0000000fb20f7209 */ /* 0x000fe40007810000 */
[----:B------:R-:W-:Y:S01]  /*2c20*/  FMNMX.FTZ R11, R65, R72, !PT ;  /* 0x00000048410b7209 */ /* 0x000fe20007810000 */
[----:B------:R-:W-:Y:S01]  /*2c30*/  IMAD.WIDE.U32 R18, R8, -0x2daee0ad, RZ ;  /* 0xd2511f5308127825 */ /* 0x000fe200078e00ff */
        /* <DEDUP_REMOVED lines=9> */
[----:B------:R-:W-:Y:S02]  /*2cd0*/  LOP3.LUT R5, R116, UR24, RZ, 0x3c, !PT ;  /* 0x0000001874057c12 */ /* 0x000fe4000f8e3cff */
[----:B------:R-:W-:Y:S01]  /*2ce0*/  FMNMX.FTZ R13, R164, R13, !PT ;  /* 0x0000000da40d7209 */ /* 0x000fe20007810000 */
[----:B------:R-:W-:Y:S01]  /*2cf0*/  LDSM.16.MT88.4 R116, [R186+0x6000] ;  /* 0x00600000ba74783b */ /* 0x000fe20000004200 */
[----:B------:R-:W-:Y:S02]  /*2d00*/  FMNMX.FTZ R20, R150, R15, !PT ;  /* 0x0000000f96147209 */ /* 0x000fe40007810000 */
[----:B------:R-:W-:Y:S02]  /*2d10*/  FMNMX.FTZ R11, R146, R11, !PT ;  /* 0x0000000b920b7209 */ /* 0x000fe40007810000 */
[----:B------:R-:W-:-:S02]  /*2d20*/  LOP3.LUT R224, R231, R5, RZ, 0x3c, !PT ;  /* 0x00000005e7e07212 */ /* 0x000fc400078e3cff */
[----:B------:R-:W-:Y:S02]  /*2d30*/  FMNMX.FTZ R13, R172, R13, !PT ;  /* 0x0000000dac0d7209 */ /* 0x000fe40007810000 */
[----:B-1----:R-:W-:Y:S01]  /*2d40*/  FMNMX.FTZ R16, R9, R16, !PT ;  /* 0x0000001009107209 */ /* 0x002fe20007810000 */
[----:B------:R-:W-:Y:S01]  /*2d50*/  IMAD.WIDE.U32 R224, R224, -0x2daee0ad, RZ ;  /* 0xd2511f53e0e07825 */ /* 0x000fe200078e00ff */
[----:B------:R-:W1:Y:S01]  /*2d60*/  SHFL.BFLY PT, R9, R20, 0x2, 0x1f ;  /* 0x0c401f0014097f89 */ /* 0x000e6200000e0000 */
[----:B------:R-:W-:Y:S02]  /*2d70*/  FMNMX.FTZ R11, R206, R11, !PT ;  /* 0x0000000bce0b7209 */ /* 0x000fe40007810000 */
[----:B------:R-:W-:Y:S01]  /*2d80*/  FMNMX.FTZ R13, R176, R13, !PT ;  /* 0x0000000db00d7209 */ /* 0x000fe20007810000 */
[----:B------:R-:W2:Y:S01]  /*2d90*/  SHFL.BFLY PT, R133, R16, 0x1, 0x1f ;  /* 0x0c201f0010857f89 */ /* 0x000ea200000e0000 */
[----:B------:R-:W-:Y:S02]  /*2da0*/  FMNMX.FTZ R11, R204, R11, !PT ;  /* 0x0000000bcc0b7209 */ /* 0x000fe40007810000 */
[----:B------:R-:W-:-:S02]  /*2db0*/  FMNMX.FTZ R13, R174, R13, !PT ;  /* 0x0000000dae0d7209 */ /* 0x000fc40007810000 */
[----:B------:R-:W-:Y:S02]  /*2dc0*/  LOP3.LUT R222, R225, UR14, R166, 0x96, !PT ;  /* 0x0000000ee1de7c12 */ /* 0x000fe4000f8e96a6 */
[----:B------:R-:W-:Y:S02]  /*2dd0*/  FMNMX.FTZ R11, R162, R11, !PT ;  /* 0x0000000ba20b7209 */ /* 0x000fe40007810000 */
[----:B------:R-:W-:Y:S01]  /*2de0*/  FMNMX.FTZ R8, R144, R13, !PT ;  /* 0x0000000d90087209 */ /* 0x000fe20007810000 */
[----:B------:R-:W-:Y:S01]  /*2df0*/  IMAD.WIDE.U32 R222, R222, -0x326172a9, RZ ;  /* 0xcd9e8d57dede7825 */ /* 0x000fe200078e00ff */
[----:B------:R-:W-:Y:S02]  /*2e00*/  FMNMX.FTZ R11, R156, R11, !PT ;  /* 0x0000000b9c0b7209 */ /* 0x000fe40007810000 */
[----:B------:R-:W-:Y:S02]  /*2e10*/  FMNMX.FTZ R13, R143, R8, !PT ;  /* 0x000000088f0d7209 */ /* 0x000fe40007810000 */
[----:B------:R-:W-:-:S02]  /*2e20*/  LOP3.LUT R8, R237, UR15, R226, 0x96, !PT ;  /* 0x0000000fed087c12 */ /* 0x000fc4000f8e96e2 */
[----:B------:R-:W-:Y:S02]  /*2e30*/  FMNMX.FTZ R11, R170, R11, !PT ;  /* 0x0000000baa0b7209 */ /* 0x000fe40007810000 */
[----:B------:R-:W-:Y:S01]  /*2e40*/  LOP3.LUT R22, R223, UR13, R236, 0x96, !PT ;  /* 0x0000000ddf167c12 */ /* 0x000fe2000f8e96ec */
[----:B------:R-:W-:Y:S01]  /*2e50*/  IMAD.WIDE.U32 R234, R8, -0x2daee0ad, RZ ;  /* 0xd2511f5308ea7825 */ /* 0x000fe200078e00ff */
[----:B------:R-:W-:Y:S02]  /*2e60*/  FMNMX.FTZ R8, R168, R11, !PT ;  /* 0x0000000ba8087209 */ /* 0x000fe40007810000 */
[----:B------:R-:W-:Y:S01]  /*2e70*/  LOP3.LUT R10, R19, UR12, R224, 0x96, !PT ;  /* 0x0000000c130a7c12 */ /* 0x000fe2000f8e96e0 */
[----:B------:R-:W-:Y:S01]  /*2e80*/  IMAD.WIDE.U32 R22, R22, -0x2daee0ad, RZ ;  /* 0xd2511f5316167825 */ /* 0x000fe200078e00ff */
[----:B------:R-:W-:Y:S02]  /*2e90*/  FMNMX.FTZ R13, R142, R13, !PT ;  /* 0x0000000d8e0d7209 */ /* 0x000fe40007810000 */
[----:B-1----:R-:W-:Y:S01]  /*2ea0*/  FMNMX.FTZ R9, R20, R9, !PT ;  /* 0x0000000914097209 */ /* 0x002fe20007810000 */
[----:B------:R-:W-:Y:S01]  /*2eb0*/  IMAD.WIDE.U32 R24, R10, -0x326172a9, RZ ;  /* 0xcd9e8d570a187825 */ /* 0x000fe200078e00ff */
[----:B------:R-:W-:-:S02]  /*2ec0*/  FMNMX.FTZ R19, R67, R8, !PT ;  /* 0x0000000843137209 */ /* 0x000fc40007810000 */
[----:B------:R-:W-:Y:S01]  /*2ed0*/  LOP3.LUT R14, R23, UR10, R18, 0x96, !PT ;  /* 0x0000000a170e7c12 */ /* 0x000fe2000f8e9612 */
[----:B------:R-:W1:Y:S01]  /*2ee0*/  SHFL.BFLY PT, R8, R9, 0x1, 0x1f ;  /* 0x0c201f0009087f89 */ /* 0x000e6200000e0000 */
[----:B------:R-:W-:Y:S02]  /*2ef0*/  FMNMX.FTZ R18, R140, R13, !PT ;  /* 0x0000000d8c127209 */ /* 0x000fe40007810000 */
[----:B------:R-:W-:Y:S01]  /*2f00*/  FMNMX.FTZ R19, R64, R19, !PT ;  /* 0x0000001340137209 */ /* 0x000fe20007810000 */
[----:B------:R-:W-:Y:S01]  /*2f10*/  IMAD.WIDE.U32 R14, R14, -0x326172a9, RZ ;  /* 0xcd9e8d570e0e7825 */ /* 0x000fe200078e00ff */
[----:B------:R-:W-:Y:S01]  /*2f20*/  LOP3.LUT R30, R227, R5, RZ, 0x3c, !PT ;  /* 0x00000005e31e7212 */ /* 0x000fe200078e3cff */
[----:B------:R-:W3:Y:S01]  /*2f30*/  SHFL.BFLY PT, R135, R18, 0x2, 0x1f ;  /* 0x0c401f0012877f89 */ /* 0x000ee200000e0000 */
[----:B------:R-:W-:Y:S02]  /*2f40*/  FMNMX.FTZ R19, R138, R19, !PT ;  /* 0x000000138a137209 */ /* 0x000fe40007810000 */
[----:B--2---:R-:W-:Y:S01]  /*2f50*/  FMNMX.FTZ R133, R16, R133, !PT ;  /* 0x0000008510857209 */ /* 0x004fe20007810000 */
[----:B------:R-:W-:Y:S01]  /*2f60*/  IMAD.WIDE.U32 R30, R30, -0x2daee0ad, RZ ;  /* 0xd2511f531e1e7825 */ /* 0x000fe200078e00ff */
[----:B------:R-:W-:-:S02]  /*2f70*/  FMNMX.FTZ R19, R66, R19, !PT ;  /* 0x0000001342137209 */ /* 0x000fc40007810000 */
[----:B------:R-:W-:Y:S02]  /*2f80*/  FSETP.NEU.FTZ.AND P1, PT, R133, -INF , PT ;  /* 0xff8000008500780b */ /* 0x000fe40003f3d000 */
[----:B------:R-:W-:Y:S01]  /*2f90*/  LOP3.LUT R28, R31, UR14, R166, 0x96, !PT ;  /* 0x0000000e1f1c7c12 */ /* 0x000fe2000f8e96a6 */
[----:B------:R-:W2:Y:S01]  /*2fa0*/  SHFL.BFLY PT, R134, R19, 0x2, 0x1f ;  /* 0x0c401f0013867f89 */ /* 0x000ea200000e0000 */
[----:B------:R-:W-:Y:S01]  /*2fb0*/  FMUL.FTZ R166, R133, c[0x0][0x23c] ;  /* 0x00008f0085a67a20 */ /* 0x000fe20000410000 */
[----:B------:R-:W-:Y:S02]  /*2fc0*/  LOP3.LUT R10, R25, UR11, R222, 0x96, !PT ;  /* 0x0000000b190a7c12 */ /* 0x000fe4000f8e96de */
[----:B------:R-:W-:Y:S01]  /*2fd0*/  LOP3.LUT R12, R15, UR9, R24, 0x96, !PT ;  /* 0x000000090f0c7c12 */ /* 0x000fe2000f8e9618 */
[----:B------:R-:W-:Y:S01]  /*2fe0*/  IMAD.WIDE.U32 R28, R28, -0x326172a9, RZ ;  /* 0xcd9e8d571c1c7825 */ /* 0x000fe200078e00ff */
[----:B------:R-:W-:Y:S02]  /*2ff0*/  FSEL R166, R166, RZ, P1 ;  /* 0x000000ffa6a67208 */ /* 0x000fe40000800000 */
[----:B------:R-:W-:Y:S01]  /*3000*/  LOP3.LUT R11, R235, UR12, R30, 0x96, !PT ;  /* 0x0000000ceb0b7c12 */ /* 0x000fe2000f8e961e */
[----:B------:R-:W-:Y:S01]  /*3010*/  IMAD.WIDE.U32 R20, R10, -0x2daee0ad, RZ ;  /* 0xd2511f530a147825 */ /* 0x000fe200078e00ff */
[----:B------:R-:W-:-:S02]  /*3020*/  LOP3.LUT R236, R29, UR13, R236, 0x96, !PT ;  /* 0x0000000d1dec7c12 */ /* 0x000fc4000f8e96ec */
[----:B------:R-:W-:Y:S01]  /*3030*/  IADD3 R139, R139, 0x1, RZ ;  /* 0x000000018b8b7810 */ /* 0x000fe20007ffe0ff */
[----:B------:R-:W-:Y:S01]  /*3040*/  FFMA.FTZ R44, R7, c[0x0][0x23c], -R166 ;  /* 0x00008f00072c7a23 */ /* 0x000fe200000108a6 */
[----:B-1----:R-:W-:Y:S01]  /*3050*/  FMNMX.FTZ R7, R9, R8, !PT ;  /* 0x0000000809077209 */ /* 0x002fe20007810000 */
[----:B------:R-:W-:Y:S01]  /*3060*/  IMAD.WIDE.U32 R12, R12, -0x2daee0ad, RZ ;  /* 0xd2511f530c0c7825 */ /* 0x000fe200078e00ff */
[----:B---3--:R-:W-:Y:S02]  /*3070*/  FMNMX.FTZ R135, R18, R135, !PT ;  /* 0x0000008712877209 */ /* 0x008fe40007810000 */
[C---:B------:R-:W-:Y:S01]  /*3080*/  FSETP.NEU.FTZ.AND P1, PT, R7.reuse, -INF , PT ;  /* 0xff8000000700780b */ /* 0x040fe20003f3d000 */
[----:B------:R-:W-:Y:S01]  /*3090*/  FMUL.FTZ R153, R7, c[0x0][0x23c] ;  /* 0x00008f0007997a20 */ /* 0x000fe20000410000 */
[----:B------:R-:W-:Y:S01]  /*30a0*/  LOP3.LUT R10, R13, UR6, R20, 0x96, !PT ;  /* 0x000000060d0a7c12 */ /* 0x000fe2000f8e9614 */
[----:B------:R-:W1:Y:S01]  /*30b0*/  SHFL.BFLY PT, R18, R135, 0x1, 0x1f ;  /* 0x0c201f0087127f89 */ /* 0x000e6200000e0000 */
[----:B------:R-:W-:Y:S01]  /*30c0*/  LOP3.LUT R16, R21, UR8, R22, 0x96, !PT ;  /* 0x0000000815107c12 */ /* 0x000fe2000f8e9616 */
[----:B------:R-:W-:Y:S01]  /*30d0*/  IMAD.WIDE.U32 R232, R11, -0x326172a9, RZ ;  /* 0xcd9e8d570be87825 */ /* 0x000fe200078e00ff */
[----:B------:R-:W-:Y:S01]  /*30e0*/  FSEL R153, R153, RZ, P1 ;  /* 0x000000ff99997208 */ /* 0x000fe20000800000 */
[----:B------:R-:W-:Y:S01]  /*30f0*/  MUFU.EX2 R44, R44 ;  /* 0x0000002c002c7308 */ /* 0x000fe20000000800 */
[----:B--2---:R-:W-:Y:S01]  /*3100*/  FMNMX.FTZ R134, R19, R134, !PT ;  /* 0x0000008613867209 */ /* 0x004fe20007810000 */
[----:B------:R-:W-:Y:S01]  /*3110*/  IMAD.WIDE.U32 R20, R10, -0x326172a9, RZ ;  /* 0xcd9e8d570a147825 */ /* 0x000fe200078e00ff */
[----:B------:R-:W-:-:S02]  /*3120*/  LOP3.LUT R13, R233, UR11, R28, 0x96, !PT ;  /* 0x0000000be90d7c12 */ /* 0x000fc4000f8e961c */
[----:B------:R-:W-:Y:S01]  /*3130*/  LOP3.LUT R167, R167, UR25, R139, 0x96, !PT ;  /* 0x00000019a7a77c12 */ /* 0x000fe2000f8e968b */
[----:B------:R-:W-:Y:S01]  /*3140*/  IMAD.WIDE.U32 R16, R16, -0x326172a9, RZ ;  /* 0xcd9e8d5710107825 */ /* 0x000fe200078e00ff */
[C---:B------:R-:W-:Y:S01]  /*3150*/  LOP3.LUT R11, R20.reuse, 0xffff, RZ, 0xc0, !PT ;  /* 0x0000ffff140b7812 */ /* 0x040fe200078ec0ff */
[----:B------:R-:W2:Y:S01]  /*3160*/  SHFL.BFLY PT, R3, R134, 0x1, 0x1f ;  /* 0x0c201f0086037f89 */ /* 0x000ea200000e0000 */
[----:B------:R-:W-:Y:S01]  /*3170*/  LOP3.LUT R10, R20, 0xff, RZ, 0xc0, !PT ;  /* 0x000000ff140a7812 */ /* 0x000fe200078ec0ff */
[--C-:B------:R-:W-:Y:S01]  /*3180*/  FFMA.FTZ R49, R71, c[0x0][0x23c], -R153.reuse ;  /* 0x00008f0047317a23 */ /* 0x100fe20000010899 */
[----:B------:R-:W-:Y:S01]  /*3190*/  LOP3.LUT R9, R21, UR17, R16, 0x96, !PT ;  /* 0x0000001115097c12 */ /* 0x000fe2000f8e9610 */
[----:B------:R-:W-:Y:S01]  /*31a0*/  FFMA.FTZ R46, R80, c[0x0][0x23c], -R153 ;  /* 0x00008f00502e7a23 */ /* 0x000fe20000010899 */
[----:B------:R-:W-:Y:S01]  /*31b0*/  SHF.R.U32.HI R11, RZ, 0x8, R11 ;  /* 0x00000008ff0b7819 */ /* 0x000fe2000001160b */
[----:B------:R-:W-:Y:S01]  /*31c0*/  IMAD.WIDE.U32 R236, R236, -0x2daee0ad, RZ ;  /* 0xd2511f53ecec7825 */ /* 0x000fe200078e00ff */
[----:B------:R-:W-:Y:S01]  /*31d0*/  SHF.R.U32.HI R0, RZ, 0x10, R9 ;  /* 0x00000010ff007819 */ /* 0x000fe20000011609 */
[----:B------:R-:W-:Y:S01]  /*31e0*/  MUFU.EX2 R49, R49 ;  /* 0x0000003100317308 */ /* 0x000fe20000000800 */
[----:B------:R-:W-:Y:S01]  /*31f0*/  PRMT R10, R10, 0x5410, R11 ;  /* 0x000054100a0a7816 */ /* 0x000fe2000000000b */
[----:B------:R-:W-:Y:S01]  /*3200*/  FFMA.FTZ R45, R75, c[0x0][0x23c], -R166 ;  /* 0x00008f004b2d7a23 */ /* 0x000fe200000108a6 */
[----:B------:R-:W-:Y:S01]  /*3210*/  LOP3.LUT R234, R237, UR10, R234, 0x96, !PT ;  /* 0x0000000aedea7c12 */ /* 0x000fe2000f8e96ea */
[--C-:B------:R-:W-:Y:S01]  /*3220*/  FFMA.FTZ R37, R63, c[0x0][0x23c], -R166.reuse ;  /* 0x00008f003f257a23 */ /* 0x100fe200000108a6 */
[----:B------:R-:W-:Y:S01]  /*3230*/  LOP3.LUT R16, R9, 0xffff, RZ, 0xc0, !PT ;  /* 0x0000ffff09107812 */ /* 0x000fe200078ec0ff */
[----:B------:R-:W-:Y:S01]  /*3240*/  IMAD R63, R137, 0x10000, R137 ;  /* 0x00010000893f7824 */ /* 0x000fe200078e0289 */
[----:B------:R-:W-:Y:S01]  /*3250*/  LOP3.LUT R11, R9, 0xff, RZ, 0xc0, !PT ;  /* 0x000000ff090b7812 */ /* 0x000fe200078ec0ff */
[----:B------:R-:W3:Y:S01]  /*3260*/  MUFU.EX2 R46, R46 ;  /* 0x0000002e002e7308 */ /* 0x000ee20000000800 */
[----:B------:R-:W-:Y:S01]  /*3270*/  IMAD.WIDE.U32 R234, R234, -0x326172a9, RZ ;  /* 0xcd9e8d57eaea7825 */ /* 0x000fe200078e00ff */
[----:B------:R-:W-:Y:S01]  /*3280*/  SHF.R.U32.HI R9, RZ, 0x18, R9 ;  /* 0x00000018ff097819 */ /* 0x000fe20000011609 */
[--C-:B------:R-:W-:Y:S01]  /*3290*/  HSET2.LE.AND R10, R10, R63.reuse, PT ;  /* 0x0000003f0a0a7233 */ /* 0x100fe20003803000 */
[----:B------:R-:W-:Y:S01]  /*32a0*/  LOP3.LUT R0, R0, 0xff, RZ, 0xc0, !PT ;  /* 0x000000ff00007812 */ /* 0x000fe200078ec0ff */
[----:B------:R-:W-:Y:S01]  /*32b0*/  FFMA.FTZ R38, R77, c[0x0][0x23c], -R166 ;  /* 0x00008f004d267a23 */ /* 0x000fe200000108a6 */
[----:B------:R-:W-:Y:S01]  /*32c0*/  LOP3.LUT R232, R235, UR9, R232, 0x96, !PT ;  /* 0x00000009ebe87c12 */ /* 0x000fe2000f8e96e8 */
[----:B------:R-:W-:Y:S01]  /*32d0*/  FFMA.FTZ R36, R92, c[0x0][0x23c], -R153 ;  /* 0x00008f005c247a23 */ /* 0x000fe20000010899 */
[----:B------:R-:W4:Y:S01]  /*32e0*/  MUFU.EX2 R45, R45 ;  /* 0x0000002d002d7308 */ /* 0x000f220000000800 */
[----:B------:R-:W-:Y:S01]  /*32f0*/  PRMT R0, R0, 0x5410, R9 ;  /* 0x0000541000007816 */ /* 0x000fe20000000009 */
[--C-:B------:R-:W-:Y:S01]  /*3300*/  FFMA.FTZ R41, R94, c[0x0][0x23c], -R153.reuse ;  /* 0x00008f005e297a23 */ /* 0x100fe20000010899 */
[----:B-1----:R-:W-:Y:S01]  /*3310*/  FMNMX.FTZ R135, R135, R18, !PT ;  /* 0x0000001287877209 */ /* 0x002fe20007810000 */
[----:B------:R-:W-:Y:S01]  /*3320*/  IMAD.WIDE.U32 R18, R13, -0x2daee0ad, RZ ;  /* 0xd2511f530d127825 */ /* 0x000fe200078e00ff */
[----:B------:R-:W-:Y:S01]  /*3330*/  SHF.R.U32.HI R16, RZ, 0x8, R16 ;  /* 0x00000008ff107819 */ /* 0x000fe20000011610 */
[--C-:B------:R-:W-:Y:S01]  /*3340*/  HSET2.LE.AND R101, R0, R63.reuse, PT ;  /* 0x0000003f00657233 */ /* 0x100fe20003803000 */
[----:B------:R-:W-:Y:S01]  /*3350*/  SHF.R.U32.HI R8, RZ, 0x10, R20 ;  /* 0x00000010ff087819 */ /* 0x000fe20000011614 */
[----:B------:R-:W-:Y:S01]  /*3360*/  IMAD.WIDE.U32 R232, R232, -0x2daee0ad, RZ ;  /* 0xd2511f53e8e87825 */ /* 0x000fe200078e00ff */
[----:B---3--:R-:W-:Y:S01]  /*3370*/  F2FP.PACK_AB R0, R46, R49 ;  /* 0x000000312e00723e */ /* 0x008fe200000000ff */
[----:B------:R-:W-:Y:S01]  /*3380*/  MUFU.EX2 R38, R38 ;  /* 0x0000002600267308 */ /* 0x000fe20000000800 */
[C---:B------:R-:W-:Y:S01]  /*3390*/  FSETP.NEU.FTZ.AND P1, PT, R135.reuse, -INF , PT ;  /* 0xff8000008700780b */ /* 0x040fe20003f3d000 */
[----:B------:R-:W-:Y:S01]  /*33a0*/  FMUL.FTZ R145, R135, c[0x0][0x23c] ;  /* 0x00008f0087917a20 */ /* 0x000fe20000410000 */
[----:B------:R-:W-:Y:S01]  /*33b0*/  PRMT R2, R11, 0x5410, R16 ;  /* 0x000054100b027816 */ /* 0x000fe20000000010 */
[----:B------:R-:W1:Y:S01]  /*33c0*/  LDSM.16.MT88.4 R92, [R185+0x6000] ;  /* 0x00600000b95c783b */ /* 0x000e620000004200 */
[----:B------:R-:W-:Y:S01]  /*33d0*/  LOP3.LUT R101, R101, R0, RZ, 0xc0, !PT ;  /* 0x0000000065657212 */ /* 0x000fe200078ec0ff */
[--C-:B------:R-:W-:Y:S01]  /*33e0*/  FFMA.FTZ R40, R74, c[0x0][0x23c], -R153.reuse ;  /* 0x00008f004a287a23 */ /* 0x100fe20000010899 */
[----:B--2---:R-:W-:Y:S01]  /*33f0*/  FMNMX.FTZ R134, R134, R3, !PT ;  /* 0x0000000386867209 */ /* 0x004fe20007810000 */
[----:B------:R-:W2:Y:S01]  /*3400*/  MUFU.EX2 R37, R37 ;  /* 0x0000002500257308 */ /* 0x000ea20000000800 */
[----:B------:R-:W-:Y:S01]  /*3410*/  SHF.R.U32.HI R15, RZ, 0x18, R20 ;  /* 0x00000018ff0f7819 */ /* 0x000fe20000011614 */
[--C-:B------:R-:W-:Y:S01]  /*3420*/  HSET2.LE.AND R2, R2, R63.reuse, PT ;  /* 0x0000003f02027233 */ /* 0x100fe20003803000 */
[----:B------:R-:W-:Y:S01]  /*3430*/  LOP3.LUT R8, R8, 0xff, RZ, 0xc0, !PT ;  /* 0x000000ff08087812 */ /* 0x000fe200078ec0ff */
[----:B------:R-:W-:Y:S01]  /*3440*/  FMUL.FTZ R141, R134, c[0x0][0x23c] ;  /* 0x00008f00868d7a20 */ /* 0x000fe20000410000 */
[----:B------:R-:W-:Y:S01]  /*3450*/  LOP3.LUT R236, R19, UR8, R236, 0x96, !PT ;  /* 0x0000000813ec7c12 */ /* 0x000fe2000f8e96ec */
[----:B------:R-:W-:Y:S01]  /*3460*/  FFMA.FTZ R47, R208, c[0x0][0x23c], -R153 ;  /* 0x00008f00d02f7a23 */ /* 0x000fe20000010899 */
[----:B------:R-:W-:Y:S01]  /*3470*/  LOP3.LUT R0, R233, UR6, R18, 0x96, !PT ;  /* 0x00000006e9007c12 */ /* 0x000fe2000f8e9612 */
[----:B------:R-:W-:Y:S01]  /*3480*/  MUFU.EX2 R36, R36 ;  /* 0x0000002400247308 */ /* 0x000fe20000000800 */
[----:B------:R-:W-:Y:S01]  /*3490*/  FSEL R145, R145, RZ, P1 ;  /* 0x000000ff91917208 */ /* 0x000fe20000800000 */
[----:B------:R-:W-:Y:S01]  /*34a0*/  IMAD.WIDE.U32 R236, R236, -0x326172a9, RZ ;  /* 0xcd9e8d57ecec7825 */ /* 0x000fe200078e00ff */
[----:B------:R-:W-:Y:S01]  /*34b0*/  PRMT R8, R8, 0x5410, R15 ;  /* 0x0000541008087816 */ /* 0x000fe2000000000f */
[----:B------:R-:W-:Y:S01]  /*34c0*/  LDSM.16.MT88.4 R20, [R188+0x6800] ;  /* 0x00680000bc14783b */ /* 0x000fe20000004200 */
[----:B----4-:R-:W-:Y:S01]  /*34d0*/  F2FP.PACK_AB R15, R44, R45 ;  /* 0x0000002d2c0f723e */ /* 0x010fe200000000ff */
[----:B------:R-:W-:Y:S01]  /*34e0*/  IMAD.WIDE.U32 R18, R0, -0x326172a9, RZ ;  /* 0xcd9e8d5700127825 */ /* 0x000fe200078e00ff */
[----:B------:R-:W-:Y:S01]  /*34f0*/  FSETP.NEU.FTZ.AND P1, PT, R134, -INF , PT ;  /* 0xff8000008600780b */ /* 0x000fe20003f3d000 */
[----:B------:R-:W3:Y:S01]  /*3500*/  MUFU.EX2 R41, R41 ;  /* 0x0000002900297308 */ /* 0x000ee20000000800 */
[----:B------:R-:W-:Y:S01]  /*3510*/  LOP3.LUT R100, R2, R15, RZ, 0xc0, !PT ;  /* 0x0000000f02647212 */ /* 0x000fe200078ec0ff */
[--C-:B------:R-:W-:Y:S01]  /*3520*/  FFMA.FTZ R55, R69, c[0x0][0x23c], -R145.reuse ;  /* 0x00008f0045377a23 */ /* 0x100fe20000010891 */
[----:B------:R-:W-:Y:S01]  /*3530*/  FSEL R141, R141, RZ, P1 ;  /* 0x000000ff8d8d7208 */ /* 0x000fe20000800000 */
[----:B------:R-:W-:Y:S01]  /*3540*/  FFMA.FTZ R52, R76, c[0x0][0x23c], -R145 ;  /* 0x00008f004c347a23 */ /* 0x000fe20000010891 */
[----:B------:R-:W-:Y:S01]  /*3550*/  LOP3.LUT R15, R19, UR17, R236, 0x96, !PT ;  /* 0x00000011130f7c12 */ /* 0x000fe2000f8e96ec */
[--C-:B------:R-:W-:Y:S01]  /*3560*/  HSET2.LE.AND R8, R8, R63.reuse, PT ;  /* 0x0000003f08087233 */ /* 0x100fe20003803000 */
[----:B--2---:R-:W-:Y:S01]  /*3570*/  F2FP.PACK_AB R11, R37, R38 ;  /* 0x00000026250b723e */ /* 0x004fe200000000ff */
[----:B------:R-:W-:Y:S01]  /*3580*/  MUFU.EX2 R55, R55 ;  /* 0x0000003700377308 */ /* 0x000fe20000000800 */
[----:B------:R-:W-:Y:S01]  /*3590*/  LOP3.LUT R3, R15, 0xffff, RZ, 0xc0, !PT ;  /* 0x0000ffff0f037812 */ /* 0x000fe200078ec0ff */
[--C-:B------:R-:W-:Y:S01]  /*35a0*/  FFMA.FTZ R53, R65, c[0x0][0x23c], -R141.reuse ;  /* 0x00008f0041357a23 */ /* 0x100fe2000001088d */
[----:B------:R-:W-:Y:S01]  /*35b0*/  LOP3.LUT R104, R15, 0xff, RZ, 0xc0, !PT ;  /* 0x000000ff0f687812 */ /* 0x000fe200078ec0ff */
[----:B------:R-:W-:Y:S01]  /*35c0*/  FFMA.FTZ R48, R72, c[0x0][0x23c], -R141 ;  /* 0x00008f0048307a23 */ /* 0x000fe2000001088d */
[----:B------:R-:W-:Y:S01]  /*35d0*/  SHF.R.U32.HI R3, RZ, 0x8, R3 ;  /* 0x00000008ff037819 */ /* 0x000fe20000011603 */
[----:B------:R-:W-:Y:S01]  /*35e0*/  FFMA.FTZ R51, R70, c[0x0][0x23c], -R141 ;  /* 0x00008f0046337a23 */ /* 0x000fe2000001088d */
[----:B------:R-:W-:Y:S01]  /*35f0*/  SHF.R.U32.HI R0, RZ, 0x10, R15 ;  /* 0x00000010ff007819 */ /* 0x000fe2000001160f */
[----:B------:R-:W2:Y:S01]  /*3600*/  MUFU.EX2 R52, R52 ;  /* 0x0000003400347308 */ /* 0x000ea20000000800 */
[----:B---3--:R-:W-:Y:S01]  /*3610*/  F2FP.PACK_AB R103, R41, R36 ;  /* 0x000000242967723e */ /* 0x008fe200000000ff */
[----:B------:R-:W-:Y:S01]  /*3620*/  FFMA.FTZ R42, R68, c[0x0][0x23c], -R141 ;  /* 0x00008f00442a7a23 */ /* 0x000fe2000001088d */
[----:B------:R-:W-:Y:S01]  /*3630*/  LOP3.LUT R102, R10, R11, RZ, 0xc0, !PT ;  /* 0x0000000b0a667212 */ /* 0x000fe200078ec0ff */
[--C-:B------:R-:W-:Y:S01]  /*3640*/  FFMA.FTZ R50, R82, c[0x0][0x23c], -R145.reuse ;  /* 0x00008f0052327a23 */ /* 0x100fe20000010891 */
[----:B------:R-:W-:Y:S01]  /*3650*/  LOP3.LUT R103, R8, R103, RZ, 0xc0, !PT ;  /* 0x0000006708677212 */ /* 0x000fe200078ec0ff */
[----:B------:R-:W-:Y:S01]  /*3660*/  FFMA.FTZ R43, R78, c[0x0][0x23c], -R145 ;  /* 0x00008f004e2b7a23 */ /* 0x000fe20000010891 */
[----:B------:R-:W3:Y:S01]  /*3670*/  LDSM.16.MT88.4 R8, [R184+0x6000] ;  /* 0x00600000b808783b */ /* 0x000ee20000004200 */
[----:B------:R-:W-:Y:S01]  /*3680*/  MUFU.EX2 R53, R53 ;  /* 0x0000003500357308 */ /* 0x000fe20000000800 */
[----:B------:R-:W-:Y:S01]  /*3690*/  PRMT R104, R104, 0x5410, R3 ;  /* 0x0000541068687816 */ /* 0x000fe20000000003 */
[----:B------:R-:W-:Y:S01]  /*36a0*/  FFMA.FTZ R39, R59, c[0x0][0x23c], -R166 ;  /* 0x00008f003b277a23 */ /* 0x000fe200000108a6 */
[----:B------:R-:W-:Y:S01]  /*36b0*/  LOP3.LUT R13, R17, UR7, R14, 0x96, !PT ;  /* 0x00000007110d7c12 */ /* 0x000fe2000f8e960e */
[----:B------:R-:W-:Y:S01]  /*36c0*/  FFMA.FTZ R54, R54, c[0x0][0x23c], -R153 ;  /* 0x00008f0036367a23 */ /* 0x000fe20000010899 */
[----:B------:R-:W-:Y:S01]  /*36d0*/  SHF.R.U32.HI R15, RZ, 0x18, R15 ;  /* 0x00000018ff0f7819 */ /* 0x000fe2000001160f */
[--C-:B------:R-:W-:Y:S01]  /*36e0*/  HSET2.LE.AND R104, R104, R63.reuse, PT ;  /* 0x0000003f68687233 */ /* 0x100fe20003803000 */
[----:B------:R-:W-:Y:S01]  /*36f0*/  LOP3.LUT R0, R0, 0xff, RZ, 0xc0, !PT ;  /* 0x000000ff00007812 */ /* 0x000fe200078ec0ff */
[----:B------:R-:W4:Y:S01]  /*3700*/  MUFU.EX2 R48, R48 ;  /* 0x0000003000307308 */ /* 0x000f220000000800 */
[----:B------:R-:W-:Y:S01]  /*3710*/  SHF.R.U32.HI R2, RZ, 0x10, R18 ;  /* 0x00000010ff027819 */ /* 0x000fe20000011612 */
[----:B------:R-:W-:Y:S01]  /*3720*/  IMAD.WIDE.U32 R32, R13, -0x2daee0ad, RZ ;  /* 0xd2511f530d207825 */ /* 0x000fe200078e00ff */
[----:B------:R-:W-:Y:S01]  /*3730*/  PRMT R0, R0, 0x5410, R15 ;  /* 0x0000541000007816 */ /* 0x000fe2000000000f */
[C---:B------:R-:W-:Y:S01]  /*3740*/  HMMA.16816.F32 R124, R100.reuse, R120, RZ ;  /* 0x00000078647c723c */ /* 0x040fe200000018ff */
[----:B--2---:R-:W-:Y:S01]  /*3750*/  F2FP.PACK_AB R15, R52, R55 ;  /* 0x00000037340f723e */ /* 0x004fe200000000ff */
[----:B------:R-:W-:Y:S01]  /*3760*/  FFMA.FTZ R73, R73, c[0x0][0x23c], -R166 ;  /* 0x00008f0049497a23 */ /* 0x000fe200000108a6 */
[----:B------:R-:W-:Y:S01]  /*3770*/  SHF.R.U32.HI R17, RZ, 0x18, R18 ;  /* 0x00000018ff117819 */ /* 0x000fe20000011612 */
[----:B------:R-:W-:Y:S01]  /*3780*/  MUFU.EX2 R51, R51 ;  /* 0x0000003300337308 */ /* 0x000fe20000000800 */
[----:B------:R-:W-:Y:S01]  /*3790*/  LOP3.LUT R2, R2, 0xff, RZ, 0xc0, !PT ;  /* 0x000000ff02027812 */ /* 0x000fe200078ec0ff */
[--C-:B------:R-:W-:Y:S01]  /*37a0*/  HSET2.LE.AND R105, R0, R63.reuse, PT ;  /* 0x0000003f00697233 */ /* 0x100fe20003803000 */
[----:B------:R-:W-:Y:S01]  /*37b0*/  LOP3.LUT R104, R104, R15, RZ, 0xc0, !PT ;  /* 0x0000000f68687212 */ /* 0x000fe200078ec0ff */
[C---:B------:R-:W-:Y:S01]  /*37c0*/  HMMA.16816.F32 R76, R100.reuse, R116, RZ ;  /* 0x00000074644c723c */ /* 0x040fe200000018ff */
[--C-:B------:R-:W-:Y:S01]  /*37d0*/  SHF.R.U32.HI R15, RZ, 0x10, R32.reuse ;  /* 0x00000010ff0f7819 */ /* 0x100fe20000011620 */
[----:B------:R-:W-:Y:S01]  /*37e0*/  FFMA.FTZ R59, R108, c[0x0][0x23c], -R145 ;  /* 0x00008f006c3b7a23 */ /* 0x000fe20000010891 */
[----:B------:R-:W-:Y:S01]  /*37f0*/  LOP3.LUT R13, R32, 0xffff, RZ, 0xc0, !PT ;  /* 0x0000ffff200d7812 */ /* 0x000fe200078ec0ff */
[----:B------:R-:W2:Y:S01]  /*3800*/  MUFU.EX2 R42, R42 ;  /* 0x0000002a002a7308 */ /* 0x000ea20000000800 */
[----:B------:R-:W-:Y:S01]  /*3810*/  PRMT R2, R2, 0x5410, R17 ;  /* 0x0000541002027816 */ /* 0x000fe20000000011 */
[----:B------:R-:W-:Y:S01]  /*3820*/  FFMA.FTZ R65, R204, c[0x0][0x23c], -R141 ;  /* 0x00008f00cc417a23 */ /* 0x000fe2000001088d */
[----:B------:R-:W-:Y:S01]  /*3830*/  LOP3.LUT R19, R18, 0xffff, RZ, 0xc0, !PT ;  /* 0x0000ffff12137812 */ /* 0x000fe200078ec0ff */
[C---:B-1----:R-:W-:Y:S01]  /*3840*/  HMMA.16816.F32 R88, R100.reuse, R92, RZ ;  /* 0x0000005c6458723c */ /* 0x042fe200000018ff */
[----:B----4-:R-:W-:Y:S01]  /*3850*/  F2FP.PACK_AB R0, R48, R53 ;  /* 0x000000353000723e */ /* 0x010fe200000000ff */
[--C-:B------:R-:W-:Y:S01]  /*3860*/  HSET2.LE.AND R107, R2, R63.reuse, PT ;  /* 0x0000003f026b7233 */ /* 0x100fe20003803000 */
[----:B------:R-:W-:Y:S01]  /*3870*/  LOP3.LUT R26, R32, 0xff, RZ, 0xc0, !PT ;  /* 0x000000ff201a7812 */ /* 0x000fe200078ec0ff */
[----:B------:R-:W-:Y:S01]  /*3880*/  MUFU.EX2 R40, R40 ;  /* 0x0000002800287308 */ /* 0x000fe20000000800 */
[----:B------:R-:W-:Y:S01]  /*3890*/  SHF.R.U32.HI R32, RZ, 0x18, R32 ;  /* 0x00000018ff207819 */ /* 0x000fe20000011620 */
[----:B------:R-:W-:Y:S01]  /*38a0*/  FFMA.FTZ R56, R56, c[0x0][0x23c], -R145 ;  /* 0x00008f0038387a23 */ /* 0x000fe20000010891 */
[----:B------:R-:W-:Y:S01]  /*38b0*/  LOP3.LUT R15, R15, 0xff, RZ, 0xc0, !PT ;  /* 0x000000ff0f0f7812 */ /* 0x000fe200078ec0ff */
[C---:B------:R-:W-:Y:S01]  /*38c0*/  HMMA.16816.F32 R68, R100.reuse, R122, RZ ;  /* 0x0000007a6444723c */ /* 0x040fe200000018ff */
[----:B------:R-:W-:Y:S01]  /*38d0*/  SHF.R.U32.HI R13, RZ, 0x8, R13 ;  /* 0x00000008ff0d7819 */ /* 0x000fe2000001160d */
[----:B------:R-:W-:Y:S01]  /*38e0*/  FFMA.FTZ R58, R58, c[0x0][0x23c], -R145 ;  /* 0x00008f003a3a7a23 */ /* 0x000fe20000010891 */
[----:B------:R-:W-:Y:S01]  /*38f0*/  LOP3.LUT R31, R33, UR16, R12, 0x96, !PT ;  /* 0x00000010211f7c12 */ /* 0x000fe2000f8e960c */
[----:B------:R-:W1:Y:S01]  /*3900*/  MUFU.EX2 R47, R47 ;  /* 0x0000002f002f7308 */ /* 0x000e620000000800 */
[----:B------:R-:W-:Y:S01]  /*3910*/  LOP3.LUT R106, R18, 0xff, RZ, 0xc0, !PT ;  /* 0x000000ff126a7812 */ /* 0x000fe200078ec0ff */
[----:B------:R-:W-:Y:S01]  /*3920*/  FFMA.FTZ R139, R146, c[0x0][0x23c], -R141 ;  /* 0x00008f00928b7a23 */ /* 0x000fe2000001088d */
[----:B------:R-:W-:Y:S01]  /*3930*/  SHF.R.U32.HI R19, RZ, 0x8, R19 ;  /* 0x00000008ff137819 */ /* 0x000fe20000011613 */
[C---:B------:R-:W-:Y:S01]  /*3940*/  HMMA.16816.F32 R80, R100.reuse, R118, RZ ;  /* 0x000000766450723c */ /* 0x040fe200000018ff */
[----:B------:R-:W-:Y:S01]  /*3950*/  LOP3.LUT R105, R105, R0, RZ, 0xc0, !PT ;  /* 0x0000000069697212 */ /* 0x000fe200078ec0ff */
[----:B------:R-:W-:Y:S01]  /*3960*/  FFMA.FTZ R0, R61, c[0x0][0x23c], -R166 ;  /* 0x00008f003d007a23 */ /* 0x000fe200000108a6 */
[----:B--2---:R-:W-:Y:S01]  /*3970*/  F2FP.PACK_AB R2, R42, R51 ;  /* 0x000000332a02723e */ /* 0x004fe200000000ff */
[----:B------:R-:W-:Y:S01]  /*3980*/  MUFU.EX2 R50, R50 ;  /* 0x0000003200327308 */ /* 0x000fe20000000800 */
[----:B------:R-:W-:Y:S01]  /*3990*/  PRMT R32, R15, 0x5410, R32 ;  /* 0x000054100f207816 */ /* 0x000fe20000000020 */
[----:B------:R-:W-:Y:S01]  /*39a0*/  FFMA.FTZ R61, R62, c[0x0][0x23c], -R145 ;  /* 0x00008f003e3d7a23 */ /* 0x000fe20000010891 */
[----:B------:R-:W-:Y:S01]  /*39b0*/  PRMT R26, R26, 0x5410, R13 ;  /* 0x000054101a1a7816 */ /* 0x000fe2000000000d */
[C---:B------:R-:W-:Y:S01]  /*39c0*/  HMMA.16816.F32 R112, R100.reuse, R94, RZ ;  /* 0x0000005e6470723c */ /* 0x040fe200000018ff */
[----:B------:R-:W-:Y:S01]  /*39d0*/  LOP3.LUT R13, R31, 0xffff, RZ, 0xc0, !PT ;  /* 0x0000ffff1f0d7812 */ /* 0x000fe200078ec0ff */
[--C-:B------:R-:W-:Y:S01]  /*39e0*/  HSET2.LE.AND R27, R32, R63.reuse, PT ;  /* 0x0000003f201b7233 */ /* 0x100fe20003803000 */
[----:B------:R-:W-:Y:S01]  /*39f0*/  PRMT R106, R106, 0x5410, R19 ;  /* 0x000054106a6a7816 */ /* 0x000fe20000000013 */
[----:B------:R-:W2:Y:S01]  /*3a00*/  MUFU.EX2 R43, R43 ;  /* 0x0000002b002b7308 */ /* 0x000ea20000000800 */
[----:B------:R-:W-:Y:S01]  /*3a10*/  LOP3.LUT R107, R107, R2, RZ, 0xc0, !PT ;  /* 0x000000026b6b7212 */ /* 0x000fe200078ec0ff */
[----:B------:R-:W-:Y:S01]  /*3a20*/  FFMA.FTZ R2, R57, c[0x0][0x23c], -R166 ;  /* 0x00008f0039027a23 */ /* 0x000fe200000108a6 */
[----:B------:R-:W-:Y:S01]  /*3a30*/  SHF.R.U32.HI R13, RZ, 0x8, R13 ;  /* 0x00000008ff0d7819 */ /* 0x000fe2000001160d */
[----:B------:R-:W-:Y:S01]  /*3a40*/  FFMA.FTZ R57, R110, c[0x0][0x23c], -R153 ;  /* 0x00008f006e397a23 */ /* 0x000fe20000010899 */
[----:B-1----:R-:W-:Y:S01]  /*3a50*/  F2FP.PACK_AB R32, R47, R40 ;  /* 0x000000282f20723e */ /* 0x002fe200000000ff */
[--C-:B------:R-:W-:Y:S01]  /*3a60*/  HSET2.LE.AND R106, R106, R63.reuse, PT ;  /* 0x0000003f6a6a7233 */ /* 0x100fe20003803000 */
[----:B------:R-:W-:Y:S01]  /*3a70*/  LOP3.LUT R24, R31, 0xff, RZ, 0xc0, !PT ;  /* 0x000000ff1f187812 */ /* 0x000fe200078ec0ff */
[----:B------:R-:W-:Y:S01]  /*3a80*/  MUFU.EX2 R0, R0 ;  /* 0x0000000000007308 */ /* 0x000fe20000000800 */
[----:B------:R-:W-:Y:S01]  /*3a90*/  LOP3.LUT R27, R27, R32, RZ, 0xc0, !PT ;  /* 0x000000201b1b7212 */ /* 0x000fe200078ec0ff */
[----:B------:R-:W1:Y:S01]  /*3aa0*/  LDSM.16.MT88.4 R16, [R186+0x6800] ;  /* 0x00680000ba10783b */ /* 0x000e620000004200 */
[----:B------:R-:W-:Y:S01]  /*3ab0*/  PRMT R24, R24, 0x5410, R13 ;  /* 0x0000541018187816 */ /* 0x000fe2000000000d */
[C---:B---3--:R-:W-:Y:S01]  /*3ac0*/  HMMA.16816.F32 R96, R100.reuse, R8, RZ ;  /* 0x000000086460723c */ /* 0x048fe200000018ff */
[----:B------:R-:W-:Y:S01]  /*3ad0*/  LOP3.LUT R234, R237, UR7, R234, 0x96, !PT ;  /* 0x00000007edea7c12 */ /* 0x000fe2000f8e96ea */
[----:B------:R-:W3:Y:S01]  /*3ae0*/  LDSM.16.MT88.4 R12, [R185+0x6800] ;  /* 0x00680000b90c783b */ /* 0x000ee20000004200 */
[--C-:B------:R-:W-:Y:S01]  /*3af0*/  SHF.R.U32.HI R208, RZ, 0x10, R31.reuse ;  /* 0x00000010ffd07819 */ /* 0x100fe2000001161f */
[----:B------:R-:W4:Y:S01]  /*3b00*/  MUFU.EX2 R39, R39 ;  /* 0x0000002700277308 */ /* 0x000f220000000800 */
[----:B--2---:R-:W-:Y:S01]  /*3b10*/  F2FP.PACK_AB R3, R43, R50 ;  /* 0x000000322b03723e */ /* 0x004fe200000000ff */
[----:B------:R-:W2:Y:S01]  /*3b20*/  LDSM.16.MT88.4 R32, [R184+0x6800] ;  /* 0x00680000b820783b */ /* 0x000ea20000004200 */
[----:B------:R-:W-:Y:S01]  /*3b30*/  SHF.R.U32.HI R31, RZ, 0x18, R31 ;  /* 0x00000018ff1f7819 */ /* 0x000fe2000001161f */
[----:B------:R-:W-:Y:S01]  /*3b40*/  IMAD.WIDE.U32 R234, R234, -0x2daee0ad, RZ ;  /* 0xd2511f53eaea7825 */ /* 0x000fe200078e00ff */
[----:B------:R-:W-:Y:S01]  /*3b50*/  LOP3.LUT R106, R106, R3, RZ, 0xc0, !PT ;  /* 0x000000036a6a7212 */ /* 0x000fe200078ec0ff */
[--C-:B------:R-:W-:Y:S01]  /*3b60*/  HSET2.LE.AND R26, R26, R63.reuse, PT ;  /* 0x0000003f1a1a7233 */ /* 0x100fe20003803000 */
[----:B------:R-:W-:Y:S01]  /*3b70*/  LOP3.LUT R208, R208, 0xff, RZ, 0xc0, !PT ;  /* 0x000000ffd0d07812 */ /* 0x000fe200078ec0ff */
[----:B------:R-:W-:Y:S01]  /*3b80*/  MUFU.EX2 R54, R54 ;  /* 0x0000003600367308 */ /* 0x000fe20000000800 */
[----:B------:R-:W-:Y:S01]  /*3b90*/  HMMA.16816.F32 R100, R100, R10, RZ ;  /* 0x0000000a6464723c */ /* 0x000fe200000018ff */
[----:B------:R-:W-:Y:S01]  /*3ba0*/  FFMA.FTZ R62, R60, c[0x0][0x23c], -R141 ;  /* 0x00008f003c3e7a23 */ /* 0x000fe2000001088d */
[----:B------:R-:W-:Y:S01]  /*3bb0*/  PRMT R208, R208, 0x5410, R31 ;  /* 0x00005410d0d07816 */ /* 0x000fe2000000001f */
[----:B------:R-:W-:Y:S01]  /*3bc0*/  FFMA.FTZ R60, R206, c[0x0][0x23c], -R141 ;  /* 0x00008f00ce3c7a23 */ /* 0x000fe2000001088d */
[----:B------:R-:W-:Y:S01]  /*3bd0*/  LOP3.LUT R232, R235, UR16, R232, 0x96, !PT ;  /* 0x00000010ebe87c12 */ /* 0x000fe2000f8e96e8 */
[--C-:B------:R-:W-:Y:S01]  /*3be0*/  HSET2.LE.AND R24, R24, R63.reuse, PT ;  /* 0x0000003f18187233 */ /* 0x100fe20003803000 */
[----:B------:R-:W-:Y:S01]  /*3bf0*/  FFMA.FTZ R147, R147, c[0x0][0x23c], -R166 ;  /* 0x00008f0093937a23 */ /* 0x000fe200000108a6 */
[----:B------:R-:W5:Y:S01]  /*3c00*/  MUFU.EX2 R57, R57 ;  /* 0x0000003900397308 */ /* 0x000f620000000800 */
[C---:B------:R-:W-:Y:S01]  /*3c10*/  HMMA.16816.F32 R128, R104.reuse, R120, RZ ;  /* 0x000000786880723c */ /* 0x040fe200000018ff */
[----:B----4-:R-:W-:Y:S01]  /*3c20*/  F2FP.PACK_AB R25, R39, R0 ;  /* 0x000000002719723e */ /* 0x010fe200000000ff */
[----:B------:R-:W-:Y:S01]  /*3c30*/  FFMA.FTZ R154, R154, c[0x0][0x23c], -R153 ;  /* 0x00008f009a9a7a23 */ /* 0x000fe20000010899 */
[----:B------:R-:W-:Y:S01]  /*3c40*/  SHF.R.U32.HI R146, RZ, 0x10, R232 ;  /* 0x00000010ff927819 */ /* 0x000fe200000116e8 */
[----:B------:R-:W-:Y:S01]  /*3c50*/  FFMA.FTZ R164, R164, c[0x0][0x23c], -R145 ;  /* 0x00008f00a4a47a23 */ /* 0x000fe20000010891 */
[----:B------:R-:W-:Y:S01]  /*3c60*/  LOP3.LUT R26, R26, R25, RZ, 0xc0, !PT ;  /* 0x000000191a1a7212 */ /* 0x000fe200078ec0ff */
[----:B------:R-:W-:Y:S01]  /*3c70*/  HSET2.LE.AND R25, R208, R63, PT ;  /* 0x0000003fd0197233 */ /* 0x000fe20003803000 */
[----:B------:R4:W-:Y:S01]  /*3c80*/  MUFU.EX2 R3, R73 ;  /* 0x0000004900037308 */ /* 0x0009e20000000800 */
[----:B------:R-:W-:Y:S01]  /*3c90*/  HMMA.16816.F32 R84, R104, R92, RZ ;  /* 0x0000005c6854723c */ /* 0x000fe200000018ff */
[----:B------:R-:W-:-:S02]  /*3ca0*/  FFMA.FTZ R162, R162, c[0x0][0x23c], -R141 ;  /* 0x00008f00a2a27a23 */ /* 0x000fc4000001088d */
[----:B------:R-:W-:Y:S02]  /*3cb0*/  FFMA.FTZ R168, R168, c[0x0][0x23c], -R141 ;  /* 0x00008f00a8a87a23 */ /* 0x000fe4000001088d */
[--C-:B------:R-:W-:Y:S02]  /*3cc0*/  FFMA.FTZ R152, R152, c[0x0][0x23c], -R153.reuse ;  /* 0x00008f0098987a23 */ /* 0x100fe40000010899 */
[----:B------:R-:W1:Y:S01]  /*3cd0*/  MUFU.EX2 R2, R2 ;  /* 0x0000000200027308 */ /* 0x000e620000000800 */
[----:B------:R-:W-:Y:S01]  /*3ce0*/  HMMA.16816.F32 R120, R104, R122, RZ ;  /* 0x0000007a6878723c */ /* 0x000fe200000018ff */
[----:B------:R-:W-:Y:S02]  /*3cf0*/  FFMA.FTZ R151, R151, c[0x0][0x23c], -R153 ;  /* 0x00008f0097977a23 */ /* 0x000fe40000010899 */
[--C-:B------:R-:W-:Y:S02]  /*3d00*/  FFMA.FTZ R159, R159, c[0x0][0x23c], -R166.reuse ;  /* 0x00008f009f9f7a23 */ /* 0x100fe400000108a6 */
[----:B------:R-:W-:-:S02]  /*3d10*/  FFMA.FTZ R160, R160, c[0x0][0x23c], -R166 ;  /* 0x00008f00a0a07a23 */ /* 0x000fc400000108a6 */
[----:B------:R-:W-:Y:S01]  /*3d20*/  MUFU.EX2 R60, R60 ;  /* 0x0000003c003c7308 */ /* 0x000fe20000000800 */
[C---:B----4-:R-:W-:Y:S01]  /*3d30*/  HMMA.16816.F32 R72, R104.reuse, R116, RZ ;  /* 0x000000746848723c */ /* 0x050fe200000018ff */
[----:B------:R-:W-:Y:S02]  /*3d40*/  FFMA.FTZ R148, R148, c[0x0][0x23c], -R153 ;  /* 0x00008f0094947a23 */ /* 0x000fe40000010899 */
[----:B------:R-:W-:Y:S02]  /*3d50*/  FADD.FTZ R55, R55, R52 ;  /* 0x0000003437377221 */ /* 0x000fe40000010000 */
[----:B------:R-:W-:Y:S02]  /*3d60*/  FADD.FTZ R48, R53, R48 ;  /* 0x0000003035307221 */ /* 0x000fe40000010000 */
[----:B------:R-:W4:Y:S01]  /*3d70*/  MUFU.EX2 R65, R65 ;  /* 0x0000004100417308 */ /* 0x000f220000000800 */
[----:B------:R-:W-:Y:S01]  /*3d80*/  HMMA.16816.F32 R116, R104, R118, RZ ;  /* 0x000000766874723c */ /* 0x000fe200000018ff */
[----:B------:R-:W-:-:S02]  /*3d90*/  FADD.FTZ R45, R45, R44 ;  /* 0x0000002c2d2d7221 */ /* 0x000fc40000010000 */
[----:B------:R-:W-:Y:S02]  /*3da0*/  FADD.FTZ R49, R49, R46 ;  /* 0x0000002e31317221 */ /* 0x000fe40000010000 */
[----:B------:R-:W-:Y:S02]  /*3db0*/  FADD.FTZ R50, R50, R55 ;  /* 0x0000003732327221 */ /* 0x000fe40000010000 */
[----:B------:R-:W-:Y:S01]  /*3dc0*/  MUFU.EX2 R59, R59 ;  /* 0x0000003b003b7308 */ /* 0x000fe20000000800 */
[----:B------:R-:W-:Y:S01]  /*3dd0*/  HMMA.16816.F32 R92, R104, R94, RZ ;  /* 0x0000005e685c723c */ /* 0x000fe200000018ff */
[----:B------:R-:W-:Y:S02]  /*3de0*/  FADD.FTZ R51, R51, R48 ;  /* 0x0000003033337221 */ /* 0x000fe40000010000 */
[----:B------:R-:W-:Y:S02]  /*3df0*/  FADD.FTZ R38, R38, R45 ;  /* 0x0000002d26267221 */ /* 0x000fe40000010000 */
[----:B------:R-:W-:-:S02]  /*3e00*/  FADD.FTZ R36, R36, R49 ;  /* 0x0000003124247221 */ /* 0x000fc40000010000 */
[----:B------:R-:W-:Y:S01]  /*3e10*/  MUFU.EX2 R56, R56 ;  /* 0x0000003800387308 */ /* 0x000fe20000000800 */
[C---:B------:R-:W-:Y:S01]  /*3e20*/  HMMA.16816.F32 R108, R104.reuse, R8, RZ ;  /* 0x00000008686c723c */ /* 0x040fe200000018ff */
[----:B------:R-:W-:Y:S02]  /*3e30*/  FADD.FTZ R50, R43, R50 ;  /* 0x000000322b327221 */ /* 0x000fe40000010000 */
[----:B------:R-:W-:Y:S02]  /*3e40*/  FADD.FTZ R51, R42, R51 ;  /* 0x000000332a337221 */ /* 0x000fe40000010000 */
[----:B------:R-:W-:Y:S02]  /*3e50*/  FADD.FTZ R38, R37, R38 ;  /* 0x0000002625267221 */ /* 0x000fe40000010000 */
[----:B-----5:R-:W-:Y:S01]  /*3e60*/  F2FP.PACK_AB R8, R57, R54 ;  /* 0x000000363908723e */ /* 0x020fe200000000ff */
[----:B------:R-:W-:Y:S01]  /*3e70*/  HMMA.16816.F32 R104, R104, R10, RZ ;  /* 0x0000000a6868723c */ /* 0x000fe200000018ff */
[----:B-1----:R-:W-:Y:S01]  /*3e80*/  F2FP.PACK_AB R9, R2, R3 ;  /* 0x000000030209723e */ /* 0x002fe200000000ff */
[----:B------:R-:W-:Y:S01]  /*3e90*/  MUFU.EX2 R58, R58 ;  /* 0x0000003a003a7308 */ /* 0x000fe20000000800 */
[----:B------:R-:W-:Y:S01]  /*3ea0*/  LOP3.LUT R25, R25, R8, RZ, 0xc0, !PT ;  /* 0x0000000819197212 */ /* 0x000fe200078ec0ff */
[----:B------:R-:W-:Y:S01]  /*3eb0*/  FADD.FTZ R41, R41, R36 ;  /* 0x0000002429297221 */ /* 0x000fe20000010000 */
[----:B------:R-:W-:Y:S01]  /*3ec0*/  SHF.R.U32.HI R8, RZ, 0x10, R234 ;  /* 0x00000010ff087819 */ /* 0x000fe200000116ea */
[----:B------:R-:W-:Y:S01]  /*3ed0*/  FADD.FTZ R3, R3, R38 ;  /* 0x0000002603037221 */ /* 0x000fe20000010000 */
[----:B------:R-:W-:Y:S01]  /*3ee0*/  LOP3.LUT R11, R234, 0xffff, RZ, 0xc0, !PT ;  /* 0x0000ffffea0b7812 */ /* 0x000fe200078ec0ff */
[----:B------:R-:W-:Y:S01]  /*3ef0*/  FADD.FTZ R54, R54, R41 ;  /* 0x0000002936367221 */ /* 0x000fe20000010000 */
[----:B------:R-:W-:Y:S01]  /*3f00*/  LOP3.LUT R10, R234, 0xff, RZ, 0xc0, !PT ;  /* 0x000000ffea0a7812 */ /* 0x000fe200078ec0ff */
[----:B------:R-:W1:Y:S01]  /*3f10*/  MUFU.EX2 R61, R61 ;  /* 0x0000003d003d7308 */ /* 0x000e620000000800 */
[----:B------:R-:W-:Y:S01]  /*3f20*/  SHF.R.U32.HI R11, RZ, 0x8, R11 ;  /* 0x00000008ff0b7819 */ /* 0x000fe2000001160b */
[----:B------:R-:W-:Y:S01]  /*3f30*/  FADD.FTZ R3, R2, R3 ;  /* 0x0000000302037221 */ /* 0x000fe20000010000 */
[----:B------:R-:W-:Y:S01]  /*3f40*/  LOP3.LUT R24, R24, R9, RZ, 0xc0, !PT ;  /* 0x0000000918187212 */ /* 0x000fe200078ec0ff */
[----:B------:R-:W-:Y:S01]  /*3f50*/  FADD.FTZ R57, R57, R54 ;  /* 0x0000003639397221 */ /* 0x000fe20000010000 */
[----:B------:R-:W-:Y:S01]  /*3f60*/  PRMT R204, R10, 0x5410, R11 ;  /* 0x000054100acc7816 */ /* 0x000fe2000000000b */
[----:B------:R-:W-:Y:S01]  /*3f70*/  FFMA.FTZ R144, R144, c[0x0][0x23c], -R145 ;  /* 0x00008f0090907a23 */ /* 0x000fe20000010891 */
[C---:B------:R-:W-:Y:S01]  /*3f80*/  LOP3.LUT R11, R232.reuse, 0xffff, RZ, 0xc0, !PT ;  /* 0x0000ffffe80b7812 */ /* 0x040fe200078ec0ff */
[----:B------:R-:W-:Y:S01]  /*3f90*/  MUFU.EX2 R62, R62 ;  /* 0x0000003e003e7308 */ /* 0x000fe20000000800 */
[----:B------:R-:W-:Y:S01]  /*3fa0*/  LOP3.LUT R10, R232, 0xff, RZ, 0xc0, !PT ;  /* 0x000000ffe80a7812 */ /* 0x000fe200078ec0ff */
[--C-:B------:R-:W-:Y:S01]  /*3fb0*/  HSET2.LE.AND R204, R204, R63.reuse, PT ;  /* 0x0000003fcccc7233 */ /* 0x100fe20003803000 */
[----:B------:R-:W-:Y:S01]  /*3fc0*/  SHF.R.U32.HI R31, RZ, 0x8, R11 ;  /* 0x00000008ff1f7819 */ /* 0x000fe2000001160b */
[C---:B------:R-:W-:Y:S01]  /*3fd0*/  HMMA.16816.F32 R124, R24.reuse, R20, R124 ;  /* 0x00000014187c723c */ /* 0x040fe2000000187c */
[----:B------:R-:W-:Y:S01]  /*3fe0*/  SHF.R.U32.HI R9, RZ, 0x18, R234 ;  /* 0x00000018ff097819 */ /* 0x000fe200000116ea */
[--C-:B------:R-:W-:Y:S01]  /*3ff0*/  FFMA.FTZ R143, R143, c[0x0][0x23c], -R145.reuse ;  /* 0x00008f008f8f7a23 */ /* 0x100fe20000010891 */
[----:B------:R-:W-:Y:S01]  /*4000*/  LOP3.LUT R8, R8, 0xff, RZ, 0xc0, !PT ;  /* 0x000000ff08087812 */ /* 0x000fe200078ec0ff */
[----:B------:R-:W5:Y:S01]  /*4010*/  MUFU.EX2 R139, R139 ;  /* 0x0000008b008b7308 */ /* 0x000f620000000800 */
[----:B------:R-:W-:Y:S01]  /*4020*/  SHF.R.U32.HI R232, RZ, 0x18, R232 ;  /* 0x00000018ffe87819 */ /* 0x000fe200000116e8 */
[----:B------:R-:W-:Y:S01]  /*4030*/  FFMA.FTZ R142, R142, c[0x0][0x23c], -R145 ;  /* 0x00008f008e8e7a23 */ /* 0x000fe20000010891 */
[----:B------:R-:W-:Y:S01]  /*4040*/  LOP3.LUT R11, R146, 0xff, RZ, 0xc0, !PT ;  /* 0x000000ff920b7812 */ /* 0x000fe200078ec0ff */
[C---:B------:R-:W-:Y:S01]  /*4050*/  HMMA.16816.F32 R76, R24.reuse, R16, R76 ;  /* 0x00000010184c723c */ /* 0x040fe2000000184c */
[----:B------:R-:W-:Y:S01]  /*4060*/  PRMT R146, R8, 0x5410, R9 ;  /* 0x0000541008927816 */ /* 0x000fe20000000009 */
[----:B------:R-:W-:Y:S01]  /*4070*/  FFMA.FTZ R67, R67, c[0x0][0x23c], -R141 ;  /* 0x00008f0043437a23 */ /* 0x000fe2000001088d */
[----:B------:R-:W-:Y:S01]  /*4080*/  PRMT R232, R11, 0x5410, R232 ;  /* 0x000054100be87816 */ /* 0x000fe200000000e8 */
[----:B------:R-:W-:Y:S01]  /*4090*/  MUFU.EX2 R147, R147 ;  /* 0x0000009300937308 */ /* 0x000fe20000000800 */
[----:B------:R-:W-:Y:S01]  /*40a0*/  PRMT R8, R10, 0x5410, R31 ;  /* 0x000054100a087816 */ /* 0x000fe2000000001f */
[--C-:B------:R-:W-:Y:S01]  /*40b0*/  HSET2.LE.AND R11, R146, R63.reuse, PT ;  /* 0x0000003f920b7233 */ /* 0x100fe20003803000 */
[----:B----4-:R-:W-:Y:S01]  /*40c0*/  F2FP.PACK_AB R146, R65, R60 ;  /* 0x0000003c4192723e */ /* 0x010fe200000000ff */
[--C-:B------:R-:W-:Y:S01]  /*40d0*/  HSET2.LE.AND R9, R232, R63.reuse, PT ;  /* 0x0000003fe8097233 */ /* 0x100fe20003803000 */
[----:B------:R-:W-:Y:S01]  /*40e0*/  IMAD.WIDE.U32 R232, R167, -0x326172a9, RZ ;  /* 0xcd9e8d57a7e87825 */ /* 0x000fe200078e00ff */
[----:B------:R-:W-:Y:S01]  /*40f0*/  HSET2.LE.AND R8, R8, R63, PT ;  /* 0x0000003f08087233 */ /* 0x000fe20003803000 */
[----:B------:R-:W-:Y:S01]  /*4100*/  LOP3.LUT R11, R11, R146, RZ, 0xc0, !PT ;  /* 0x000000920b0b7212 */ /* 0x000fe200078ec0ff */
[C---:B---3--:R-:W-:Y:S01]  /*4110*/  HMMA.16816.F32 R88, R24.reuse, R12, R88 ;  /* 0x0000000c1858723c */ /* 0x048fe20000001858 */
[----:B-1----:R-:W-:Y:S01]  /*4120*/  F2FP.PACK_AB R165, R61, R58 ;  /* 0x0000003a3da5723e */ /* 0x002fe200000000ff */
[----:B------:R-:W-:Y:S01]  /*4130*/  MUFU.EX2 R154, R154 ;  /* 0x0000009a009a7308 */ /* 0x000fe20000000800 */
[----:B------:R-:W-:Y:S01]  /*4140*/  F2FP.PACK_AB R31, R56, R59 ;  /* 0x0000003b381f723e */ /* 0x000fe200000000ff */
[----:B------:R-:W-:Y:S01]  /*4150*/  FADD.FTZ R59, R59, R50 ;  /* 0x000000323b3b7221 */ /* 0x000fe20000010000 */
[----:B-----5:R-:W-:Y:S01]  /*4160*/  F2FP.PACK_AB R146, R139, R62 ;  /* 0x0000003e8b92723e */ /* 0x020fe200000000ff */
[----:B------:R-:W-:Y:S01]  /*4170*/  FADD.FTZ R62, R62, R51 ;  /* 0x000000333e3e7221 */ /* 0x000fe20000010000 */
[----:B------:R-:W-:Y:S01]  /*4180*/  LOP3.LUT R230, R233, UR15, R230, 0x96, !PT ;  /* 0x0000000fe9e67c12 */ /* 0x000fe2000f8e96e6 */
[----:B--2---:R-:W-:Y:S01]  /*4190*/  HMMA.16816.F32 R96, R24, R32, R96 ;  /* 0x000000201860723c */ /* 0x004fe20000001860 */
[----:B------:R-:W-:Y:S01]  /*41a0*/  LOP3.LUT R10, R204, R165, RZ, 0xc0, !PT ;  /* 0x000000a5cc0a7212 */ /* 0x000fe200078ec0ff */
[----:B------:R-:W-:Y:S01]  /*41b0*/  MUFU.EX2 R164, R164 ;  /* 0x000000a400a47308 */ /* 0x000fe20000000800 */
[----:B------:R-:W-:Y:S01]  /*41c0*/  LOP3.LUT R8, R8, R31, RZ, 0xc0, !PT ;  /* 0x0000001f08087212 */ /* 0x000fe200078ec0ff */
[----:B------:R-:W-:Y:S01]  /*41d0*/  IMAD.WIDE.U32 R230, R230, -0x2daee0ad, RZ ;  /* 0xd2511f53e6e67825 */ /* 0x000fe200078e00ff */
[----:B------:R-:W-:-:S03]  /*41e0*/  LOP3.LUT R9, R9, R146, RZ, 0xc0, !PT ;  /* 0x0000009209097212 */ /* 0x000fc600078ec0ff */
[C---:B------:R-:W-:Y:S01]  /*41f0*/  HMMA.16816.F32 R68, R24.reuse, R22, R68 ;  /* 0x000000161844723c */ /* 0x040fe20000001844 */
[----:B------:R-:W-:Y:S01]  /*4200*/  LOP3.LUT R225, R231, UR12, R224, 0x96, !PT ;  /* 0x0000000ce7e17c12 */ /* 0x000fe2000f8e96e0 */
[--C-:B------:R-:W-:Y:S01]  /*4210*/  FFMA.FTZ R146, R149, c[0x0][0x23c], -R166.reuse ;  /* 0x00008f0095927a23 */ /* 0x100fe200000108a6 */
[----:B------:R-:W-:Y:S01]  /*4220*/  MUFU.EX2 R162, R162 ;  /* 0x000000a200a27308 */ /* 0x000fe20000000800 */
[----:B------:R-:W-:Y:S02]  /*4230*/  FFMA.FTZ R149, R163, c[0x0][0x23c], -R166 ;  /* 0x00008f00a3957a23 */ /* 0x000fe400000108a6 */
[----:B------:R-:W-:Y:S02]  /*4240*/  FFMA.FTZ R163, R172, c[0x0][0x23c], -R145 ;  /* 0x00008f00aca37a23 */ /* 0x000fe40000010891 */
[----:B------:R-:W-:Y:S01]  /*4250*/  HMMA.16816.F32 R80, R24, R18, R80 ;  /* 0x000000121850723c */ /* 0x000fe20000001850 */
[----:B------:R-:W-:Y:S02]  /*4260*/  FADD.FTZ R59, R56, R59 ;  /* 0x0000003b383b7221 */ /* 0x000fe40000010000 */
[----:B------:R-:W1:Y:S01]  /*4270*/  MUFU.EX2 R146, R146 ;  /* 0x0000009200927308 */ /* 0x000e620000000800 */
[----:B------:R-:W-:-:S02]  /*4280*/  FADD.FTZ R139, R139, R62 ;  /* 0x0000003e8b8b7221 */ /* 0x000fc40000010000 */
[--C-:B------:R-:W-:Y:S02]  /*4290*/  FFMA.FTZ R138, R138, c[0x0][0x23c], -R141.reuse ;  /* 0x00008f008a8a7a23 */ /* 0x100fe4000001088d */
[C---:B------:R-:W-:Y:S01]  /*42a0*/  HMMA.16816.F32 R112, R24.reuse, R14, R112 ;  /* 0x0000000e1870723c */ /* 0x040fe20000001870 */
[----:B------:R-:W-:Y:S02]  /*42b0*/  FFMA.FTZ R64, R64, c[0x0][0x23c], -R141 ;  /* 0x00008f0040407a23 */ /* 0x000fe4000001088d */
[----:B------:R-:W-:Y:S01]  /*42c0*/  MUFU.EX2 R149, R149 ;  /* 0x0000009500957308 */ /* 0x000fe20000000800 */
[----:B------:R-:W-:Y:S02]  /*42d0*/  FADD.FTZ R58, R58, R59 ;  /* 0x0000003b3a3a7221 */ /* 0x000fe40000010000 */
[----:B------:R-:W-:Y:S02]  /*42e0*/  FADD.FTZ R60, R60, R139 ;  /* 0x0000008b3c3c7221 */ /* 0x000fe40000010000 */
[----:B------:R-:W-:Y:S01]  /*42f0*/  HMMA.16816.F32 R100, R24, R34, R100 ;  /* 0x000000221864723c */ /* 0x000fe20000001864 */
[----:B------:R-:W-:-:S02]  /*4300*/  FADD.FTZ R0, R0, R3 ;  /* 0x0000000300007221 */ /* 0x000fc40000010000 */
[----:B------:R-:W-:Y:S01]  /*4310*/  MUFU.EX2 R163, R163 ;  /* 0x000000a300a37308 */ /* 0x000fe20000000800 */
[----:B------:R-:W-:Y:S02]  /*4320*/  FADD.FTZ R40, R40, R57 ;  /* 0x0000003928287221 */ /* 0x000fe40000010000 */
[----:B------:R-:W-:Y:S01]  /*4330*/  FADD.FTZ R61, R61, R58 ;  /* 0x0000003a3d3d7221 */ /* 0x000fe20000010000 */
[----:B------:R-:W-:Y:S01]  /*4340*/  LOP3.LUT R24, R223, UR13, R232, 0x96, !PT ;  /* 0x0000000ddf187c12 */ /* 0x000fe2000f8e96e8 */
[----:B------:R-:W-:Y:S01]  /*4350*/  HMMA.16816.F32 R72, R8, R16, R72 ;  /* 0x000000100848723c */ /* 0x000fe20000001848 */
[----:B------:R-:W-:Y:S02]  /*4360*/  FADD.FTZ R65, R65, R60 ;  /* 0x0000003c41417221 */ /* 0x000fe40000010000 */
[----:B------:R-:W-:Y:S01]  /*4370*/  MUFU.EX2 R168, R168 ;  /* 0x000000a800a87308 */ /* 0x000fe20000000800 */
[----:B------:R-:W-:-:S03]  /*4380*/  IMAD.WIDE.U32 R24, R24, -0x2daee0ad, RZ ;  /* 0xd2511f5318187825 */ /* 0x000fc600078e00ff */
[----:B------:R-:W-:Y:S01]  /*4390*/  LOP3.LUT R16, R233, UR15, R226, 0x96, !PT ;  /* 0x0000000fe9107c12 */ /* 0x000fe2000f8e96e2 */
[C---:B------:R-:W-:Y:S01]  /*43a0*/  HMMA.16816.F32 R128, R8.reuse, R20, R128 ;  /* 0x000000140880723c */ /* 0x040fe20000001880 */
[----:B------:R-:W-:Y:S01]  /*43b0*/  LOP3.LUT R224, R25, UR10, R230, 0x96, !PT ;  /* 0x0000000a19e07c12 */ /* 0x000fe2000f8e96e6 */
[----:B------:R-:W-:Y:S01]  /*43c0*/  FADD.FTZ R0, R39, R0 ;  /* 0x0000000027007221 */ /* 0x000fe20000010000 */
[----:B------:R-:W-:Y:S01]  /*43d0*/  LOP3.LUT R230, R29, UR13, R232, 0x96, !PT ;  /* 0x0000000d1de67c12 */ /* 0x000fe2000f8e96e8 */
[----:B------:R-:W-:Y:S01]  /*43e0*/  IMAD.WIDE.U32 R16, R16, -0x2daee0ad, RZ ;  /* 0xd2511f5310107825 */ /* 0x000fe200078e00ff */
[----:B------:R-:W-:Y:S03]  /*43f0*/  MUFU.EX2 R152, R152 ;  /* 0x0000009800987308 */ /* 0x000fe60000000800 */
[----:B------:R-:W-:Y:S01]  /*4400*/  IMAD.WIDE.U32 R20, R225, -0x326172a9, RZ ;  /* 0xcd9e8d57e1147825 */ /* 0x000fe200078e00ff */
[----:B------:R-:W-:Y:S01]  /*4410*/  LOP3.LUT R233, R17, UR12, R30, 0x96, !PT ;  /* 0x0000000c11e97c12 */ /* 0x000fe2000f8e961e */
[C---:B------:R-:W-:Y:S02]  /*4420*/  HMMA.16816.F32 R84, R8.reuse, R12, R84 ;  /* 0x0000000c0854723c */ /* 0x040fe40000001854 */
[----:B------:R-:W-:Y:S01]  /*4430*/  IMAD.WIDE.U32 R224, R224, -0x326172a9, RZ ;  /* 0xcd9e8d57e0e07825 */ /* 0x000fe200078e00ff */
[----:B------:R-:W-:Y:S01]  /*4440*/  LOP3.LUT R223, R21, UR11, R222, 0x96, !PT ;  /* 0x0000000b15df7c12 */ /* 0x000fe2000f8e96de */
[----:B------:R-:W-:Y:S02]  /*4450*/  MUFU.EX2 R151, R151 ;  /* 0x0000009700977308 */ /* 0x000fe40000000800 */
        /* <DEDUP_REMOVED lines=8> */
[C---:B------:R-:W-:Y:S01]  /*44e0*/  HMMA.16816.F32 R108, R8.reuse, R32, R108 ;  /* 0x00000020086c723c */ /* 0x040fe2000000186c */
[----:B------:R-:W-:Y:S01]  /*44f0*/  LDSM.16.MT88.4 R24, [R188+0x7000] ;  /* 0x00700000bc18783b */ /* 0x000fe20000004200 */
[----:B------:R-:W-:Y:S01]  /*4500*/  IMAD.WIDE.U32 R232, R233, -0x326172a9, RZ ;  /* 0xcd9e8d57e9e87825 */ /* 0x000fe200078e00ff */
[----:B------:R-:W-:Y:S01]  /*4510*/  LOP3.LUT R12, R223, UR6, R12, 0x96, !PT ;  /* 0x00000006df0c7c12 */ /* 0x000fe2000f8e960c */
[----:B------:R-:W-:Y:S02]  /*4520*/  MUFU.EX2 R160, R160 ;  /* 0x000000a000a07308 */ /* 0x000fe40000000800 */
[----:B------:R-:W-:Y:S01]  /*4530*/  IMAD.WIDE.U32 R172, R173, -0x326172a9, RZ ;  /* 0xcd9e8d57adac7825 */ /* 0x000fe200078e00ff */
[----:B------:R-:W-:Y:S01]  /*4540*/  LOP3.LUT R165, R233, UR11, R28, 0x96, !PT ;  /* 0x0000000be9a57c12 */ /* 0x000fe2000f8e961c */
[C---:B------:R-:W-:Y:S02]  /*4550*/  HMMA.16816.F32 R120, R8.reuse, R22, R120 ;  /* 0x000000160878723c */ /* 0x040fe40000001878 */
[----:B------:R-:W-:Y:S01]  /*4560*/  FFMA.FTZ R34, R176, c[0x0][0x23c], -R145 ;  /* 0x00008f00b0227a23 */ /* 0x000fe20000010891 */
[----:B------:R-:W-:Y:S01]  /*4570*/  LOP3.LUT R176, R173, UR9, R232, 0x96, !PT ;  /* 0x00000009adb07c12 */ /* 0x000fe2000f8e96e8 */
[----:B------:R-:W-:Y:S01]  /*4580*/  IMAD.WIDE.U32 R226, R226, -0x326172a9, RZ ;  /* 0xcd9e8d57e2e27825 */ /* 0x000fe200078e00ff */
[----:B------:R-:W-:Y:S03]  /*4590*/  MUFU.EX2 R148, R148 ;  /* 0x0000009400947308 */ /* 0x000fe60000000800 */
[----:B------:R-:W-:Y:S01]  /*45a0*/  IMAD.WIDE.U32 R20, R12, -0x326172a9, RZ ;  /* 0xcd9e8d570c147825 */ /* 0x000fe200078e00ff */
[----:B------:R-:W-:Y:S01]  /*45b0*/  HMMA.16816.F32 R116, R8, R18, R116 ;  /* 0x000000120874723c */ /* 0x000fe20000001874 */
[----:B------:R-:W-:-:S02]  /*45c0*/  LOP3.LUT R224, R227, UR7, R224, 0x96, !PT ;  /* 0x00000007e3e07c12 */ /* 0x000fc4000f8e96e0 */
[----:B------:R-:W-:Y:S01]  /*45d0*/  IMAD.WIDE.U32 R176, R176, -0x2daee0ad, RZ ;  /* 0xd2511f53b0b07825 */ /* 0x000fe200078e00ff */
[----:B------:R-:W-:Y:S01]  /*45e0*/  LOP3.LUT R13, R21, UR17, R226, 0x96, !PT ;  /* 0x00000011150d7c12 */ /* 0x000fe2000f8e96e2 */
[----:B------:R-:W-:Y:S01]  /*45f0*/  MUFU.EX2 R34, R34 ;  /* 0x0000002200227308 */ /* 0x000fe20000000800 */
[----:B------:R-:W-:Y:S01]  /*4600*/  LOP3.LUT R21, R20, 0xffff, RZ, 0xc0, !PT ;  /* 0x0000ffff14157812 */ /* 0x000fe200078ec0ff */
[----:B------:R-:W-:Y:S01]  /*4610*/  FFMA.FTZ R35, R174, c[0x0][0x23c], -R145 ;  /* 0x00008f00ae237a23 */ /* 0x000fe20000010891 */
[----:B------:R-:W-:Y:S01]  /*4620*/  HMMA.16816.F32 R92, R8, R14, R92 ;  /* 0x0000000e085c723c */ /* 0x000fe2000000185c */
[----:B------:R-:W-:Y:S01]  /*4630*/  LOP3.LUT R23, R13, 0xffff, RZ, 0xc0, !PT ;  /* 0x0000ffff0d177812 */ /* 0x000fe200078ec0ff */
[----:B------:R-:W-:Y:S01]  /*4640*/  FFMA.FTZ R32, R155, c[0x0][0x23c], -R166 ;  /* 0x00008f009b207a23 */ /* 0x000fe200000108a6 */
[----:B------:R-:W-:Y:S01]  /*4650*/  SHF.R.U32.HI R21, RZ, 0x8, R21 ;  /* 0x00000008ff157819 */ /* 0x000fe20000011615 */
[--C-:B------:R-:W-:Y:S01]  /*4660*/  FFMA.FTZ R33, R158, c[0x0][0x23c], -R153.reuse ;  /* 0x00008f009e217a23 */ /* 0x100fe20000010899 */
[----:B------:R-:W-:Y:S01]  /*4670*/  LOP3.LUT R16, R13, 0xff, RZ, 0xc0, !PT ;  /* 0x000000ff0d107812 */ /* 0x000fe200078ec0ff */
[----:B------:R-:W-:Y:S01]  /*4680*/  FFMA.FTZ R155, R178, c[0x0][0x23c], -R153 ;  /* 0x00008f00b29b7a23 */ /* 0x000fe20000010899 */
[----:B------:R-:W-:Y:S01]  /*4690*/  SHF.R.U32.HI R23, RZ, 0x8, R23 ;  /* 0x00000008ff177819 */ /* 0x000fe20000011617 */
[----:B------:R-:W-:Y:S01]  /*46a0*/  IMAD.WIDE.U32 R8, R165, -0x2daee0ad, RZ ;  /* 0xd2511f53a5087825 */ /* 0x000fe200078e00ff */
[----:B------:R-:W-:Y:S01]  /*46b0*/  LOP3.LUT R12, R20, 0xff, RZ, 0xc0, !PT ;  /* 0x000000ff140c7812 */ /* 0x000fe200078ec0ff */
[----:B------:R-:W2:Y:S01]  /*46c0*/  MUFU.EX2 R32, R32 ;  /* 0x0000002000207308 */ /* 0x000ea20000000800 */
[----:B------:R-:W-:Y:S01]  /*46d0*/  PRMT R16, R16, 0x5410, R23 ;  /* 0x0000541010107816 */ /* 0x000fe20000000017 */
[----:B------:R-:W-:Y:S01]  /*46e0*/  FFMA.FTZ R158, R202, c[0x0][0x23c], -R153 ;  /* 0x00008f00ca9e7a23 */ /* 0x000fe20000010899 */
[----:B------:R-:W-:Y:S01]  /*46f0*/  LOP3.LUT R8, R177, UR6, R8, 0x96, !PT ;  /* 0x00000006b1087c12 */ /* 0x000fe2000f8e9608 */
[----:B------:R-:W-:Y:S01]  /*4700*/  FFMA.FTZ R165, R170, c[0x0][0x23c], -R141 ;  /* 0x00008f00aaa57a23 */ /* 0x000fe2000001088d */
[----:B------:R-:W-:Y:S01]  /*4710*/  LOP3.LUT R174, R9, UR8, R230, 0x96, !PT ;  /* 0x0000000809ae7c12 */ /* 0x000fe2000f8e96e6 */
[--C-:B------:R-:W-:Y:S01]  /*4720*/  HSET2.LE.AND R16, R16, R63.reuse, PT ;  /* 0x0000003f10107233 */ /* 0x100fe20003803000 */
[--C-:B------:R-:W-:Y:S01]  /*4730*/  SHF.R.U32.HI R28, RZ, 0x10, R20.reuse ;  /* 0x00000010ff1c7819 */ /* 0x100fe20000011614 */
[----:B------:R-:W-:Y:S01]  /*4740*/  IMAD.WIDE.U32 R10, R8, -0x326172a9, RZ ;  /* 0xcd9e8d57080a7825 */ /* 0x000fe200078e00ff */
[----:B------:R-:W-:Y:S01]  /*4750*/  SHF.R.U32.HI R17, RZ, 0x18, R20 ;  /* 0x00000018ff117819 */ /* 0x000fe20000011614 */
[----:B------:R-:W3:Y:S01]  /*4760*/  MUFU.EX2 R35, R35 ;  /* 0x0000002300237308 */ /* 0x000ee20000000800 */
[----:B------:R-:W-:Y:S01]  /*4770*/  PRMT R12, R12, 0x5410, R21 ;  /* 0x000054100c0c7816 */ /* 0x000fe20000000015 */
[----:B------:R-:W-:Y:S01]  /*4780*/  IMAD.WIDE.U32 R174, R174, -0x326172a9, RZ ;  /* 0xcd9e8d57aeae7825 */ /* 0x000fe200078e00ff */
[C---:B------:R-:W-:Y:S01]  /*4790*/  LOP3.LUT R9, R10.reuse, 0xffff, RZ, 0xc0, !PT ;  /* 0x0000ffff0a097812 */ /* 0x040fe200078ec0ff */
[----:B------:R-:W4:Y:S01]  /*47a0*/  LDSM.16.MT88.4 R20, [R186+0x7000] ;  /* 0x00700000ba14783b */ /* 0x000f220000004200 */
[----:B------:R-:W-:Y:S01]  /*47b0*/  LOP3.LUT R8, R10, 0xff, RZ, 0xc0, !PT ;  /* 0x000000ff0a087812 */ /* 0x000fe200078ec0ff */
[--C-:B------:R-:W-:Y:S01]  /*47c0*/  HSET2.LE.AND R31, R12, R63.reuse, PT ;  /* 0x0000003f0c1f7233 */ /* 0x100fe20003803000 */
[----:B------:R-:W-:Y:S01]  /*47d0*/  SHF.R.U32.HI R9, RZ, 0x8, R9 ;  /* 0x00000008ff097819 */ /* 0x000fe20000011609 */
[----:B------:R-:W5:Y:S01]  /*47e0*/  MUFU.EX2 R33, R33 ;  /* 0x0000002100217308 */ /* 0x000f620000000800 */
[----:B------:R-:W-:Y:S01]  /*47f0*/  SHF.R.U32.HI R167, RZ, 0x10, R10 ;  /* 0x00000010ffa77819 */ /* 0x000fe2000001160a */
[----:B------:R-:W-:Y:S01]  /*4800*/  FFMA.FTZ R225, R157, c[0x0][0x23c], -R166 ;  /* 0x00008f009de17a23 */ /* 0x000fe200000108a6 */
[----:B------:R-:W-:Y:S01]  /*4810*/  SHF.R.U32.HI R18, RZ, 0x10, R13 ;  /* 0x00000010ff127819 */ /* 0x000fe2000001160d */
[----:B------:R-:W-:Y:S01]  /*4820*/  FFMA.FTZ R223, R150, c[0x0][0x23c], -R153 ;  /* 0x00008f0096df7a23 */ /* 0x000fe20000010899 */
[----:B------:R-:W-:Y:S01]  /*4830*/  LOP3.LUT R28, R28, 0xff, RZ, 0xc0, !PT ;  /* 0x000000ff1c1c7812 */ /* 0x000fe200078ec0ff */
[----:B------:R-:W-:Y:S01]  /*4840*/  FFMA.FTZ R227, R140, c[0x0][0x23c], -R145 ;  /* 0x00008f008ce37a23 */ /* 0x000fe20000010891 */
[----:B-1----:R-:W-:Y:S01]  /*4850*/  F2FP.PACK_AB R19, R146, R147 ;  /* 0x000000939213723e */ /* 0x002fe200000000ff */
[----:B------:R-:W-:Y:S01]  /*4860*/  MUFU.EX2 R158, R158 ;  /* 0x0000009e009e7308 */ /* 0x000fe20000000800 */
[----:B------:R-:W-:Y:S01]  /*4870*/  PRMT R8, R8, 0x5410, R9 ;  /* 0x0000541008087816 */ /* 0x000fe20000000009 */
[----:B------:R-:W-:Y:S01]  /*4880*/  FFMA.FTZ R150, R66, c[0x0][0x23c], -R141 ;  /* 0x00008f0042967a23 */ /* 0x000fe2000001088d */
[----:B------:R-:W-:Y:S01]  /*4890*/  SHF.R.U32.HI R30, RZ, 0x18, R13 ;  /* 0x00000018ff1e7819 */ /* 0x000fe2000001160d */
[----:B------:R-:W-:Y:S01]  /*48a0*/  FADD.FTZ R47, R47, R40 ;  /* 0x000000282f2f7221 */ /* 0x000fe20000010000 */
[----:B------:R-:W-:Y:S01]  /*48b0*/  LOP3.LUT R9, R167, 0xff, RZ, 0xc0, !PT ;  /* 0x000000ffa7097812 */ /* 0x000fe200078ec0ff */
[----:B------:R-:W-:Y:S01]  /*48c0*/  FFMA.FTZ R167, R156, c[0x0][0x23c], -R141 ;  /* 0x00008f009ca77a23 */ /* 0x000fe2000001088d */
[----:B------:R-:W-:Y:S01]  /*48d0*/  LOP3.LUT R13, R18, 0xff, RZ, 0xc0, !PT ;  /* 0x000000ff120d7812 */ /* 0x000fe200078ec0ff */
[----:B------:R-:W1:Y:S01]  /*48e0*/  MUFU.EX2 R155, R155 ;  /* 0x0000009b009b7308 */ /* 0x000e620000000800 */
[----:B------:R-:W-:Y:S01]  /*48f0*/  PRMT R178, R28, 0x5410, R17 ;  /* 0x000054101cb27816 */ /* 0x000fe20000000011 */
[----:B------:R-:W-:Y:S01]  /*4900*/  HSET2.LE.AND R8, R8, R63, PT ;  /* 0x0000003f08087233 */ /* 0x000fe20003803000 */
[----:B------:R-:W-:Y:S01]  /*4910*/  LOP3.LUT R28, R16, R19, RZ, 0xc0, !PT ;  /* 0x00000013101c7212 */ /* 0x000fe200078ec0ff */
[----:B------:R-:W-:Y:S01]  /*4920*/  FADD.FTZ R147, R147, R0 ;  /* 0x0000000093937221 */ /* 0x000fe20000010000 */
[----:B------:R-:W4:Y:S01]  /*4930*/  LDSM.16.MT88.4 R16, [R185+0x7000] ;  /* 0x00700000b910783b */ /* 0x000f220000004200 */
[----:B------:R-:W-:-:S02]  /*4940*/  LOP3.LUT R11, R11, UR17, R174, 0x96, !PT ;  /* 0x000000110b0b7c12 */ /* 0x000fc4000f8e96ae */
[----:B------:R-:W-:Y:S01]  /*4950*/  PRMT R30, R13, 0x5410, R30 ;  /* 0x000054100d1e7816 */ /* 0x000fe2000000001e */
[----:B------:R-:W1:Y:S01]  /*4960*/  MUFU.EX2 R165, R165 ;  /* 0x000000a500a57308 */ /* 0x000e620000000800 */
[----:B------:R-:W4:Y:S01]  /*4970*/  LDSM.16.MT88.4 R12, [R184+0x7000] ;  /* 0x00700000b80c783b */ /* 0x000f220000004200 */
[C---:B------:R-:W-:Y:S01]  /*4980*/  LOP3.LUT R169, R11.reuse, 0xffff, RZ, 0xc0, !PT ;  /* 0x0000ffff0ba97812 */ /* 0x040fe200078ec0ff */
[----:B------:R-:W-:Y:S01]  /*4990*/  FADD.FTZ R146, R146, R147 ;  /* 0x0000009392927221 */ /* 0x000fe20000010000 */
[----:B------:R-:W-:Y:S01]  /*49a0*/  SHF.R.U32.HI R170, RZ, 0x10, R11 ;  /* 0x00000010ffaa7819 */ /* 0x000fe2000001160b */
[----:B------:R-:W-:Y:S01]  /*49b0*/  HSET2.LE.AND R29, R30, R63, PT ;  /* 0x0000003f1e1d7233 */ /* 0x000fe20003803000 */
[----:B------:R-:W-:Y:S02]  /*49c0*/  LOP3.LUT R156, R11, 0xff, RZ, 0xc0, !PT ;  /* 0x000000ff0b9c7812 */ /* 0x000fe400078ec0ff */
[----:B------:R-:W1:Y:S01]  /*49d0*/  MUFU.EX2 R167, R167 ;  /* 0x000000a700a77308 */ /* 0x000e620000000800 */
[----:B------:R-:W-:-:S02]  /*49e0*/  SHF.R.U32.HI R10, RZ, 0x18, R10 ;  /* 0x00000018ff0a7819 */ /* 0x000fc4000001160a */
[----:B------:R-:W-:Y:S02]  /*49f0*/  SHF.R.U32.HI R11, RZ, 0x18, R11 ;  /* 0x00000018ff0b7819 */ /* 0x000fe4000001160b */
[----:B------:R-:W-:Y:S02]  /*4a00*/  SHF.R.U32.HI R169, RZ, 0x8, R169 ;  /* 0x00000008ffa97819 */ /* 0x000fe400000116a9 */
[----:B------:R-:W-:Y:S01]  /*4a10*/  LOP3.LUT R170, R170, 0xff, RZ, 0xc0, !PT ;  /* 0x000000ffaaaa7812 */ /* 0x000fe200078ec0ff */
[----:B------:R-:W-:Y:S01]  /*4a20*/  MUFU.EX2 R225, R225 ;  /* 0x000000e100e17308 */ /* 0x000fe20000000800 */
[C---:B--2---:R-:W-:Y:S01]  /*4a30*/  F2FP.PACK_AB R30, R32.reuse, R149 ;  /* 0x00000095201e723e */ /* 0x044fe200000000ff */
[----:B------:R-:W-:Y:S01]  /*4a40*/  FADD.FTZ R149, R149, R146 ;  /* 0x0000009295957221 */ /* 0x000fe20000010000 */
[----:B---3--:R-:W-:Y:S02]  /*4a50*/  F2FP.PACK_AB R171, R35, R34 ;  /* 0x0000002223ab723e */ /* 0x008fe400000000ff */
[----:B------:R-:W-:Y:S01]  /*4a60*/  PRMT R174, R9, 0x5410, R10 ;  /* 0x0000541009ae7816 */ /* 0x000fe2000000000a */
[----:B------:R-:W-:Y:S01]  /*4a70*/  FADD.FTZ R149, R32, R149 ;  /* 0x0000009520957221 */ /* 0x000fe20000010000 */
[----:B------:R-:W-:Y:S01]  /*4a80*/  PRMT R156, R156, 0x5410, R169 ;  /* 0x000054109c9c7816 */ /* 0x000fe200000000a9 */
[----:B------:R-:W-:Y:S01]  /*4a90*/  MUFU.EX2 R223, R223 ;  /* 0x000000df00df7308 */ /* 0x000fe20000000800 */
[----:B------:R-:W-:Y:S01]  /*4aa0*/  PRMT R170, R170, 0x5410, R11 ;  /* 0x00005410aaaa7816 */ /* 0x000fe2000000000b */
[--C-:B------:R-:W-:Y:S01]  /*4ab0*/  HSET2.LE.AND R11, R174, R63.reuse, PT ;  /* 0x0000003fae0b7233 */ /* 0x100fe20003803000 */
[----:B------:R-:W-:Y:S01]  /*4ac0*/  LOP3.LUT R30, R31, R30, RZ, 0xc0, !PT ;  /* 0x0000001e1f1e7212 */ /* 0x000fe200078ec0ff */
[--C-:B------:R-:W-:Y:S01]  /*4ad0*/  HSET2.LE.AND R31, R178, R63.reuse, PT ;  /* 0x0000003fb21f7233 */ /* 0x100fe20003803000 */
[----:B------:R-:W-:Y:S01]  /*4ae0*/  LOP3.LUT R10, R8, R171, RZ, 0xc0, !PT ;  /* 0x000000ab080a7212 */ /* 0x000fe200078ec0ff */
[--C-:B------:R-:W-:Y:S01]  /*4af0*/  HSET2.LE.AND R8, R156, R63.reuse, PT ;  /* 0x0000003f9c087233 */ /* 0x100fe20003803000 */
[----:B-----5:R-:W-:Y:S01]  /*4b00*/  F2FP.PACK_AB R202, R33, R154 ;  /* 0x0000009a21ca723e */ /* 0x020fe200000000ff */
[----:B------:R-:W-:Y:S01]  /*4b10*/  HSET2.LE.AND R9, R170, R63, PT ;  /* 0x0000003faa097233 */ /* 0x000fe20003803000 */
[----:B-1----:R-:W-:Y:S01]  /*4b20*/  F2FP.PACK_AB R178, R155, R158 ;  /* 0x0000009e9bb2723e */ /* 0x002fe200000000ff */
[----:B------:R-:W-:Y:S01]  /*4b30*/  MUFU.EX2 R144, R144 ;  /* 0x0000009000907308 */ /* 0x000fe20000000800 */
[----:B------:R-:W-:Y:S01]  /*4b40*/  F2FP.PACK_AB R174, R168, R165 ;  /* 0x000000a5a8ae723e */ /* 0x000fe200000000ff */
[----:B------:R-:W-:Y:S01]  /*4b50*/  FADD.FTZ R154, R154, R47 ;  /* 0x0000002f9a9a7221 */ /* 0x000fe20000010000 */
[----:B------:R-:W-:Y:S01]  /*4b60*/  F2FP.PACK_AB R169, R163, R164 ;  /* 0x000000a4a3a9723e */ /* 0x000fe200000000ff */
[----:B------:R-:W-:Y:S01]  /*4b70*/  FADD.FTZ R164, R164, R61 ;  /* 0x0000003da4a47221 */ /* 0x000fe20000010000 */
[----:B------:R-:W-:Y:S01]  /*4b80*/  F2FP.PACK_AB R156, R167, R162 ;  /* 0x000000a2a79c723e */ /* 0x000fe200000000ff */
[----:B------:R-:W-:Y:S01]  /*4b90*/  FADD.FTZ R162, R162, R65 ;  /* 0x00000041a2a27221 */ /* 0x000fe20000010000 */
[----:B------:R-:W-:Y:S01]  /*4ba0*/  LOP3.LUT R29, R29, R202, RZ, 0xc0, !PT ;  /* 0x000000ca1d1d7212 */ /* 0x000fe200078ec0ff */
[----:B------:R-:W-:Y:S01]  /*4bb0*/  MUFU.EX2 R143, R143 ;  /* 0x0000008f008f7308 */ /* 0x000fe20000000800 */
[----:B------:R-:W-:Y:S01]  /*4bc0*/  LOP3.LUT R31, R31, R178, RZ, 0xc0, !PT ;  /* 0x000000b21f1f7212 */ /* 0x000fe200078ec0ff */
[----:B------:R-:W-:Y:S01]  /*4bd0*/  FADD.FTZ R163, R163, R164 ;  /* 0x000000a4a3a37221 */ /* 0x000fe20000010000 */
[----:B------:R-:W-:Y:S01]  /*4be0*/  LOP3.LUT R11, R11, R174, RZ, 0xc0, !PT ;  /* 0x000000ae0b0b7212 */ /* 0x000fe200078ec0ff */
[----:B------:R-:W-:Y:S01]  /*4bf0*/  FADD.FTZ R162, R167, R162 ;  /* 0x000000a2a7a27221 */ /* 0x000fe20000010000 */
[----:B------:R-:W-:Y:S01]  /*4c00*/  LOP3.LUT R8, R8, R169, RZ, 0xc0, !PT ;  /* 0x000000a908087212 */ /* 0x000fe200078ec0ff */
[----:B------:R-:W-:Y:S01]  /*4c10*/  FADD.FTZ R33, R33, R154 ;  /* 0x0000009a21217221 */ /* 0x000fe20000010000 */
[----:B------:R-:W-:Y:S01]  /*4c20*/  LOP3.LUT R9, R9, R156, RZ, 0xc0, !PT ;  /* 0x0000009c09097212 */ /* 0x000fe200078ec0ff */
[----:B----4-:R-:W-:Y:S01]  /*4c30*/  HMMA.16816.F32 R80, R28, R22, R80 ;  /* 0x000000161c50723c */ /* 0x010fe20000001850 */
[----:B------:R-:W-:Y:S01]  /*4c40*/  FFMA.FTZ R156, R161, c[0x0][0x23c], -R166 ;  /* 0x00008f00a19c7a23 */ /* 0x000fe200000108a6 */
[----:B------:R-:W-:Y:S01]  /*4c50*/  LOP3.LUT R170, R175, UR7, R172, 0x96, !PT ;  /* 0x00000007afaa7c12 */ /* 0x000fe2000f8e96ac */
[----:B------:R-:W-:Y:S01]  /*4c60*/  MUFU.EX2 R142, R142 ;  /* 0x0000008e008e7308 */ /* 0x000fe20000000800 */
[----:B------:R-:W-:-:S02]  /*4c70*/  FADD.FTZ R34, R34, R163 ;  /* 0x000000a322227221 */ /* 0x000fc40000010000 */
[----:B------:R-:W-:Y:S02]  /*4c80*/  FADD.FTZ R165, R165, R162 ;  /* 0x000000a2a5a57221 */ /* 0x000fe40000010000 */
[----:B------:R-:W-:Y:S01]  /*4c90*/  HMMA.16816.F32 R116, R8, R22, R116 ;  /* 0x000000160874723c */ /* 0x000fe20000001874 */
[----:B------:R-:W-:Y:S02]  /*4ca0*/  IMAD.WIDE.U32 R170, R170, -0x2daee0ad, RZ ;  /* 0xd2511f53aaaa7825 */ /* 0x000fe400078e00ff */
[----:B------:R-:W-:Y:S02]  /*4cb0*/  MUFU.EX2 R156, R156 ;  /* 0x0000009c009c7308 */ /* 0x000fe40000000800 */
[----:B------:R-:W-:Y:S01]  /*4cc0*/  FADD.FTZ R158, R158, R33 ;  /* 0x000000219e9e7221 */ /* 0x000fe20000010000 */
[----:B------:R-:W-:Y:S01]  /*4cd0*/  LOP3.LUT R176, R171, UR16, R176, 0x96, !PT ;  /* 0x00000010abb07c12 */ /* 0x000fe2000f8e96b0 */
[----:B------:R-:W-:Y:S01]  /*4ce0*/  IMAD.WIDE.U32 R22, R224, -0x2daee0ad, RZ ;  /* 0xd2511f53e0167825 */ /* 0x000fe200078e00ff */
[-C--:B------:R-:W-:Y:S02]  /*4cf0*/  HMMA.16816.F32 R112, R28, R18.reuse, R112 ;  /* 0x000000121c70723c */ /* 0x080fe40000001870 */
[----:B------:R-:W-:Y:S01]  /*4d00*/  LOP3.LUT R140, R176, 0xffff, RZ, 0xc0, !PT ;  /* 0x0000ffffb08c7812 */ /* 0x000fe200078ec0ff */
[----:B------:R-:W1:Y:S01]  /*4d10*/  MUFU.EX2 R227, R227 ;  /* 0x000000e300e37308 */ /* 0x000e620000000800 */
[----:B------:R-:W-:Y:S01]  /*4d20*/  LOP3.LUT R222, R23, UR16, R222, 0x96, !PT ;  /* 0x0000001017de7c12 */ /* 0x000fe2000f8e96de */
[----:B------:R-:W-:Y:S01]  /*4d30*/  FADD.FTZ R35, R35, R34 ;  /* 0x0000002223237221 */ /* 0x000fe20000010000 */
[----:B------:R-:W-:Y:S01]  /*4d40*/  SHF.R.U32.HI R153, RZ, 0x10, R176 ;  /* 0x00000010ff997819 */ /* 0x000fe200000116b0 */
[----:B------:R-:W-:Y:S01]  /*4d50*/  FADD.FTZ R168, R168, R165 ;  /* 0x000000a5a8a87221 */ /* 0x000fe20000010000 */
[----:B------:R-:W-:Y:S01]  /*4d60*/  HMMA.16816.F32 R92, R8, R18, R92 ;  /* 0x00000012085c723c */ /* 0x000fe2000000185c */
[----:B------:R-:W-:Y:S01]  /*4d70*/  LOP3.LUT R66, R176, 0xff, RZ, 0xc0, !PT ;  /* 0x000000ffb0427812 */ /* 0x000fe200078ec0ff */
[----:B------:R-:W-:Y:S01]  /*4d80*/  FADD.FTZ R155, R155, R158 ;  /* 0x0000009e9b9b7221 */ /* 0x000fe20000010000 */
[----:B------:R-:W-:Y:S01]  /*4d90*/  MUFU.EX2 R67, R67 ;  /* 0x0000004300437308 */ /* 0x000fe20000000800 */
[----:B------:R-:W-:-:S02]  /*4da0*/  SHF.R.U32.HI R176, RZ, 0x18, R176 ;  /* 0x00000018ffb07819 */ /* 0x000fc400000116b0 */
[----:B------:R-:W-:Y:S02]  /*4db0*/  SHF.R.U32.HI R145, RZ, 0x8, R140 ;  /* 0x00000008ff917819 */ /* 0x000fe4000001168c */
[----:B------:R-:W-:Y:S01]  /*4dc0*/  SHF.R.U32.HI R19, RZ, 0x10, R222 ;  /* 0x00000010ff137819 */ /* 0x000fe200000116de */
[C---:B------:R-:W-:Y:S01]  /*4dd0*/  HMMA.16816.F32 R124, R28.reuse, R24, R124 ;  /* 0x000000181c7c723c */ /* 0x040fe2000000187c */
[----:B------:R-:W-:Y:S01]  /*4de0*/  LOP3.LUT R18, R222, 0xffff, RZ, 0xc0, !PT ;  /* 0x0000ffffde127812 */ /* 0x000fe200078ec0ff */
[----:B------:R-:W-:Y:S01]  /*4df0*/  MUFU.EX2 R138, R138 ;  /* 0x0000008a008a7308 */ /* 0x000fe20000000800 */
[----:B------:R-:W-:Y:S02]  /*4e00*/  LOP3.LUT R19, R19, 0xff, RZ, 0xc0, !PT ;  /* 0x000000ff13137812 */ /* 0x000fe400078ec0ff */
[----:B------:R-:W-:Y:S02]  /*4e10*/  LOP3.LUT R153, R153, 0xff, RZ, 0xc0, !PT ;  /* 0x000000ff99997812 */ /* 0x000fe400078ec0ff */
[----:B------:R-:W-:Y:S01]  /*4e20*/  PRMT R66, R66, 0x5410, R145 ;  /* 0x0000541042427816 */ /* 0x000fe20000000091 */
[----:B------:R-:W-:Y:S01]  /*4e30*/  HMMA.16816.F32 R76, R28, R20, R76 ;  /* 0x000000141c4c723c */ /* 0x000fe2000000184c */
[----:B------:R-:W-:Y:S01]  /*4e40*/  PRMT R176, R153, 0x5410, R176 ;  /* 0x0000541099b07816 */ /* 0x000fe200000000b0 */
[----:B------:R-:W2:Y:S01]  /*4e50*/  MUFU.EX2 R141, R150 ;  /* 0x00000096008d7308 */ /* 0x000ea20000000800 */
[----:B-1----:R-:W-:-:S05]  /*4e60*/  F2FP.PACK_AB R145, R227, R142 ;  /* 0x0000008ee391723e */ /* 0x002fca00000000ff */
[C---:B------:R-:W-:Y:S02]  /*4e70*/  HMMA.16816.F32 R88, R28.reuse, R16, R88 ;  /* 0x000000101c58723c */ /* 0x040fe40000001858 */
[----:B------:R-:W1:Y:S06]  /*4e80*/  MUFU.EX2 R64, R64 ;  /* 0x0000004000407308 */ /* 0x000e6c0000000800 */
[C---:B------:R-:W-:Y:S08]  /*4e90*/  HMMA.16816.F32 R96, R28.reuse, R12, R96 ;  /* 0x0000000c1c60723c */ /* 0x040ff00000001860 */
[C---:B------:R-:W-:Y:S08]  /*4ea0*/  HMMA.16816.F32 R68, R28.reuse, R26, R68 ;  /* 0x0000001a1c44723c */ /* 0x040ff00000001844 */
[----:B------:R-:W-:Y:S07]  /*4eb0*/  HMMA.16816.F32 R100, R28, R14, R100 ;  /* 0x0000000e1c64723c */ /* 0x000fee0000001864 */
[----:B------:R-:W-:Y:S01]  /*4ec0*/  SHF.R.U32.HI R28, RZ, 0x18, R222 ;  /* 0x00000018ff1c7819 */ /* 0x000fe200000116de */
[----:B------:R-:W-:Y:S01]  /*4ed0*/  HMMA.16816.F32 R72, R8, R20, R72 ;  /* 0x000000140848723c */ /* 0x000fe20000001848 */
[----:B------:R-:W-:-:S02]  /*4ee0*/  LOP3.LUT R30, R222, 0xff, RZ, 0xc0, !PT ;  /* 0x000000ffde1e7812 */ /* 0x000fc400078ec0ff */
[----:B------:R-:W-:-:S04]  /*4ef0*/  PRMT R28, R19, 0x5410, R28 ;  /* 0x00005410131c7816 */ /* 0x000fc8000000001c */
[C---:B------:R-:W-:Y:S01]  /*4f00*/  LOP3.LUT R20, R22.reuse, 0xffff, RZ, 0xc0, !PT ;  /* 0x0000ffff16147812 */ /* 0x040fe200078ec0ff */
[C---:B------:R-:W-:Y:S01]  /*4f10*/  HMMA.16816.F32 R84, R8.reuse, R16, R84 ;  /* 0x000000100854723c */ /* 0x040fe20000001854 */
[----:B------:R-:W-:Y:S01]  /*4f20*/  SHF.R.U32.HI R21, RZ, 0x10, R22 ;  /* 0x00000010ff157819 */ /* 0x000fe20000011616 */
[----:B------:R-:W-:Y:S01]  /*4f30*/  HSET2.LE.AND R29, R28, R63, PT ;  /* 0x0000003f1c1d7233 */ /* 0x000fe20003803000 */
[----:B------:R-:W-:Y:S02]  /*4f40*/  SHF.R.U32.HI R23, RZ, 0x8, R18 ;  /* 0x00000008ff177819 */ /* 0x000fe40000011612 */
[----:B------:R-:W-:Y:S02]  /*4f50*/  SHF.R.U32.HI R20, RZ, 0x8, R20 ;  /* 0x00000008ff147819 */ /* 0x000fe40000011614 */
[----:B------:R-:W-:Y:S01]  /*4f60*/  LOP3.LUT R17, R22, 0xff, RZ, 0xc0, !PT ;  /* 0x000000ff16117812 */ /* 0x000fe200078ec0ff */
[----:B------:R-:W-:Y:S01]  /*4f70*/  HMMA.16816.F32 R108, R8, R12, R108 ;  /* 0x0000000c086c723c */ /* 0x000fe2000000186c */
[----:B------:R-:W-:-:S02]  /*4f80*/  SHF.R.U32.HI R16, RZ, 0x18, R22 ;  /* 0x00000018ff107819 */ /* 0x000fc40000011616 */
[----:B------:R-:W-:Y:S02]  /*4f90*/  LOP3.LUT R21, R21, 0xff, RZ, 0xc0, !PT ;  /* 0x000000ff15157812 */ /* 0x000fe400078ec0ff */
[----:B------:R-:W-:Y:S02]  /*4fa0*/  PRMT R30, R30, 0x5410, R23 ;  /* 0x000054101e1e7816 */ /* 0x000fe40000000017 */
[----:B------:R-:W-:Y:S01]  /*4fb0*/  PRMT R18, R17, 0x5410, R20 ;  /* 0x0000541011127816 */ /* 0x000fe20000000014 */
[C---:B------:R-:W-:Y:S01]  /*4fc0*/  HMMA.16816.F32 R128, R8.reuse, R24, R128 ;  /* 0x000000180880723c */ /* 0x040fe20000001880 */
[----:B------:R-:W-:Y:S01]  /*4fd0*/  PRMT R16, R21, 0x5410, R16 ;  /* 0x0000541015107816 */ /* 0x000fe20000000010 */
[--C-:B------:R-:W-:Y:S01]  /*4fe0*/  HSET2.LE.AND R30, R30, R63.reuse, PT ;  /* 0x0000003f1e1e7233 */ /* 0x100fe20003803000 */
[----:B------:R-:W-:Y:S01]  /*4ff0*/  F2FP.PACK_AB R12, R151, R152 ;  /* 0x00000098970c723e */ /* 0x000fe200000000ff */
[--C-:B------:R-:W-:Y:S01]  /*5000*/  HSET2.LE.AND R18, R18, R63.reuse, PT ;  /* 0x0000003f12127233 */ /* 0x100fe20003803000 */
[----:B------:R-:W-:Y:S01]  /*5010*/  F2FP.PACK_AB R17, R159, R156 ;  /* 0x0000009c9f11723e */ /* 0x000fe200000000ff */
[----:B------:R-:W-:Y:S01]  /*5020*/  HSET2.LE.AND R31, R16, R63, PT ;  /* 0x0000003f101f7233 */ /* 0x000fe20003803000 */
[----:B------:R-:W-:Y:S01]  /*5030*/  LOP3.LUT R29, R29, R12, RZ, 0xc0, !PT ;  /* 0x0000000c1d1d7212 */ /* 0x000fe200078ec0ff */
[C---:B------:R-:W-:Y:S01]  /*5040*/  HMMA.16816.F32 R120, R8.reuse, R26, R120 ;  /* 0x0000001a0878723c */ /* 0x040fe20000001878 */
[----:B------:R-:W-:Y:S01]  /*5050*/  F2FP.PACK_AB R13, R225, R160 ;  /* 0x000000a0e10d723e */ /* 0x000fe200000000ff */
[----:B------:R-:W3:Y:S01]  /*5060*/  LDSM.16.MT88.4 R24, [R188+0x7800] ;  /* 0x00780000bc18783b */ /* 0x000ee20000004200 */
[----:B------:R-:W-:Y:S01]  /*5070*/  F2FP.PACK_AB R12, R223, R148 ;  /* 0x00000094df0c723e */ /* 0x000fe200000000ff */
[----:B------:R-:W-:Y:S01]  /*5080*/  FADD.FTZ R156, R156, R149 ;  /* 0x000000959c9c7221 */ /* 0x000fe20000010000 */
[----:B------:R-:W-:Y:S01]  /*5090*/  LOP3.LUT R28, R30, R17, RZ, 0xc0, !PT ;  /* 0x000000111e1c7212 */ /* 0x000fe200078ec0ff */
[----:B------:R-:W4:Y:S01]  /*50a0*/  LDSM.16.MT88.4 R20, [R186+0x7800] ;  /* 0x00780000ba14783b */ /* 0x000f220000004200 */
[----:B------:R-:W-:Y:S01]  /*50b0*/  LOP3.LUT R30, R18, R13, RZ, 0xc0, !PT ;  /* 0x0000000d121e7212 */ /* 0x000fe200078ec0ff */
[----:B------:R-:W-:Y:S01]  /*50c0*/  HMMA.16816.F32 R104, R8, R14, R104 ;  /* 0x0000000e0868723c */ /* 0x000fe20000001868 */
[----:B------:R-:W-:Y:S01]  /*50d0*/  LOP3.LUT R31, R31, R12, RZ, 0xc0, !PT ;  /* 0x0000000c1f1f7212 */ /* 0x000fe200078ec0ff */
[----:B------:R-:W5:Y:S01]  /*50e0*/  LDSM.16.MT88.4 R16, [R185+0x7800] ;  /* 0x00780000b910783b */ /* 0x000f620000004200 */
[----:B------:R-:W-:-:S02]  /*50f0*/  FADD.FTZ R152, R152, R155 ;  /* 0x0000009b98987221 */ /* 0x000fc40000010000 */
[----:B------:R-:W-:Y:S01]  /*5100*/  FADD.FTZ R159, R159, R156 ;  /* 0x0000009c9f9f7221 */ /* 0x000fe20000010000 */
[----:B------:R-:W4:Y:S01]  /*5110*/  LDSM.16.MT88.4 R12, [R184+0x7800] ;  /* 0x00780000b80c783b */ /* 0x000f220000004200 */
[----:B------:R-:W-:Y:S01]  /*5120*/  LOP3.LUT R11, R170, 0xffff, RZ, 0xc0, !PT ;  /* 0x0000ffffaa0b7812 */ /* 0x000fe200078ec0ff */
[----:B------:R-:W-:Y:S01]  /*5130*/  FADD.FTZ R151, R151, R152 ;  /* 0x0000009897977221 */ /* 0x000fe20000010000 */
[----:B------:R-:W-:Y:S01]  /*5140*/  SHF.R.U32.HI R10, RZ, 0x10, R170 ;  /* 0x00000010ff0a7819 */ /* 0x000fe200000116aa */
[----:B------:R-:W-:Y:S01]  /*5150*/  FADD.FTZ R160, R160, R159 ;  /* 0x0000009fa0a07221 */ /* 0x000fe20000010000 */
[----:B------:R-:W-:Y:S01]  /*5160*/  LOP3.LUT R8, R170, 0xff, RZ, 0xc0, !PT ;  /* 0x000000ffaa087812 */ /* 0x000fe200078ec0ff */
[----:B------:R-:W-:Y:S01]  /*5170*/  FADD.FTZ R148, R148, R151 ;  /* 0x0000009794947221 */ /* 0x000fe20000010000 */
[----:B------:R-:W-:Y:S01]  /*5180*/  SHF.R.U32.HI R11, RZ, 0x8, R11 ;  /* 0x00000008ff0b7819 */ /* 0x000fe2000001160b */
[----:B------:R-:W-:Y:S01]  /*5190*/  FADD.FTZ R225, R225, R160 ;  /* 0x000000a0e1e17221 */ /* 0x000fe20000010000 */
[----:B------:R-:W-:Y:S01]  /*51a0*/  SHF.R.U32.HI R9, RZ, 0x18, R170 ;  /* 0x00000018ff097819 */ /* 0x000fe200000116aa */
[----:B------:R-:W-:Y:S01]  /*51b0*/  FADD.FTZ R223, R223, R148 ;  /* 0x00000094dfdf7221 */ /* 0x000fe20000010000 */
[----:B------:R-:W-:-:S02]  /*51c0*/  LOP3.LUT R10, R10, 0xff, RZ, 0xc0, !PT ;  /* 0x000000ff0a0a7812 */ /* 0x000fc400078ec0ff */
[----:B------:R-:W-:Y:S02]  /*51d0*/  PRMT R8, R8, 0x5410, R11 ;  /* 0x0000541008087816 */ /* 0x000fe4000000000b */
[----:B------:R-:W-:Y:S01]  /*51e0*/  PRMT R140, R10, 0x5410, R9 ;  /* 0x000054100a8c7816 */ /* 0x000fe20000000009 */
[--C-:B------:R-:W-:Y:S02]  /*51f0*/  HSET2.LE.AND R9, R176, R63.reuse, PT ;  /* 0x0000003fb0097233 */ /* 0x100fe40003803000 */
[--C-:B------:R-:W-:Y:S02]  /*5200*/  HSET2.LE.AND R10, R8, R63.reuse, PT ;  /* 0x0000003f080a7233 */ /* 0x100fe40003803000 */
[--C-:B------:R-:W-:Y:S01]  /*5210*/  HSET2.LE.AND R11, R140, R63.reuse, PT ;  /* 0x0000003f8c0b7233 */ /* 0x100fe20003803000 */
[----:B--2---:R-:W-:Y:S01]  /*5220*/  F2FP.PACK_AB R140, R141, R138 ;  /* 0x0000008a8d8c723e */ /* 0x004fe200000000ff */
[----:B------:R-:W-:Y:S01]  /*5230*/  HSET2.LE.AND R8, R66, R63, PT ;  /* 0x0000003f42087233 */ /* 0x000fe20003803000 */
[----:B------:R-:W-:Y:S01]  /*5240*/  F2FP.PACK_AB R63, R143, R144 ;  /* 0x000000908f3f723e */ /* 0x000fe200000000ff */
[----:B------:R-:W-:Y:S01]  /*5250*/  FADD.FTZ R144, R144, R35 ;  /* 0x0000002390907221 */ /* 0x000fe20000010000 */
[----:B-1----:R-:W-:Y:S01]  /*5260*/  F2FP.PACK_AB R66, R64, R67 ;  /* 0x000000434042723e */ /* 0x002fe200000000ff */
[----:B------:R-:W-:Y:S01]  /*5270*/  FADD.FTZ R67, R67, R168 ;  /* 0x000000a843437221 */ /* 0x000fe20000010000 */
[----:B------:R-:W-:Y:S01]  /*5280*/  LOP3.LUT R10, R10, R145, RZ, 0xc0, !PT ;  /* 0x000000910a0a7212 */ /* 0x000fe200078ec0ff */
[----:B------:R-:W-:Y:S01]  /*5290*/  FADD.FTZ R143, R143, R144 ;  /* 0x000000908f8f7221 */ /* 0x000fe20000010000 */
[----:B------:R-:W-:Y:S01]  /*52a0*/  LOP3.LUT R11, R11, R140, RZ, 0xc0, !PT ;  /* 0x0000008c0b0b7212 */ /* 0x000fe200078ec0ff */
[----:B------:R-:W-:Y:S01]  /*52b0*/  FADD.FTZ R67, R64, R67 ;  /* 0x0000004340437221 */ /* 0x000fe20000010000 */
[----:B------:R-:W-:Y:S01]  /*52c0*/  LOP3.LUT R8, R8, R63, RZ, 0xc0, !PT ;  /* 0x0000003f08087212 */ /* 0x000fe200078ec0ff */
[----:B------:R-:W-:Y:S01]  /*52d0*/  FADD.FTZ R142, R142, R143 ;  /* 0x0000008f8e8e7221 */ /* 0x000fe20000010000 */
[----:B------:R-:W-:Y:S01]  /*52e0*/  LOP3.LUT R9, R9, R66, RZ, 0xc0, !PT ;  /* 0x0000004209097212 */ /* 0x000fe200078ec0ff */
[----:B------:R-:W-:Y:S01]  /*52f0*/  FADD.FTZ R138, R138, R67 ;  /* 0x000000438a8a7221 */ /* 0x000fe20000010000 */
[----:B---3--:R-:W-:Y:S01]  /*5300*/  HMMA.16816.F32 R124, R28, R24, R124 ;  /* 0x000000181c7c723c */ /* 0x008fe2000000187c */
[----:B------:R-:W-:-:S02]  /*5310*/  FADD.FTZ R227, R227, R142 ;  /* 0x0000008ee3e37221 */ /* 0x000fc40000010000 */
[----:B------:R-:W-:-:S05]  /*5320*/  FADD.FTZ R206, R141, R138 ;  /* 0x0000008a8dce7221 */ /* 0x000fca0000010000 */
[C---:B------:R-:W-:Y:S08]  /*5330*/  HMMA.16816.F32 R68, R28.reuse, R26, R68 ;  /* 0x0000001a1c44723c */ /* 0x040ff00000001844 */
[C---:B----4-:R-:W-:Y:S08]  /*5340*/  HMMA.16816.F32 R76, R28.reuse, R20, R76 ;  /* 0x000000141c4c723c */ /* 0x050ff0000000184c */
[C---:B------:R-:W-:Y:S08]  /*5350*/  HMMA.16816.F32 R80, R28.reuse, R22, R80 ;  /* 0x000000161c50723c */ /* 0x040ff00000001850 */
[C---:B-----5:R-:W-:Y:S08]  /*5360*/  HMMA.16816.F32 R88, R28.reuse, R16, R88 ;  /* 0x000000101c58723c */ /* 0x060ff00000001858 */
        /* <DEDUP_REMOVED lines=12> */
[----:B------:R-:W-:Y:S01]  /*5430*/  IMAD.WIDE.U32 R236, R6, -0x326172a9, RZ ;  /* 0xcd9e8d5706ec7825 */ /* 0x000fe200078e00ff */
[----:B------:R-:W-:Y:S01]  /*5440*/  LEA.HI.SX32 R204, R132, 0xfffffffe, 0x1a ;  /* 0xfffffffe84cc7811 */ /* 0x000fe200078fd2ff */
[----:B------:R-:W-:Y:S01]  /*5450*/  USHF.L.U64.HI UR18, UR4, 0x5, UR5 ;  /* 0x0000000504127899 */ /* 0x000fe20008010205 */
[----:B------:R-:W-:Y:S01]  /*5460*/  MOV R3, R134 ;  /* 0x0000008600037202 */ /* 0x000fe20000000f00 */
[----:B------:R-:W-:Y:S01]  /*5470*/  IMAD.WIDE.U32 R232, R4, -0x326172a9, RZ ;  /* 0xcd9e8d5704e87825 */ /* 0x000fe200078e00ff */
[----:B------:R-:W-:Y:S01]  /*5480*/  LOP3.LUT R234, R237, R5, RZ, 0x3c, !PT ;  /* 0x00000005edea7212 */ /* 0x000fe200078e3cff */
[----:B------:R-:W-:Y:S01]  /*5490*/  USHF.L.U32 UR22, UR4, 0x5, URZ ;  /* 0x0000000504167899 */ /* 0x000fe2000800063f */
[----:B------:R-:W-:Y:S01]  /*54a0*/  MOV R132, R135 ;  /* 0x0000008700847202 */ /* 0x000fe20000000f00 */
[----:B------:R-:W-:Y:S01]  /*54b0*/  IMAD.WIDE.U32 R238, R136, -0x2daee0ad, RZ ;  /* 0xd2511f5388ee7825 */ /* 0x000fe200078e00ff */
[----:B------:R-:W-:-:S02]  /*54c0*/  LOP3.LUT R230, R233, R5, RZ, 0x3c, !PT ;  /* 0x00000005e9e67212 */ /* 0x000fc400078e3cff */
[----:B------:R-:W-:Y:S01]  /*54d0*/  MOV R0, R7 ;  /* 0x0000000700007202 */ /* 0x000fe20000000f00 */
[----:B------:R-:W-:Y:S01]  /*54e0*/  IMAD.WIDE.U32 R234, R234, -0x2daee0ad, RZ ;  /* 0xd2511f53eaea7825 */ /* 0x000fe200078e00ff */
[----:B------:R-:W-:Y:S02]  /*54f0*/  MOV R2, R133 ;  /* 0x0000008500027202 */ /* 0x000fe40000000f00 */
[----:B------:R-:W-:Y:S01]  /*5500*/  PRMT R202, R137, 0x7054, R137 ;  /* 0x0000705489ca7816 */ /* 0x000fe20000000089 */
[----:B------:R-:W-:Y:S01]  /*5510*/  IMAD.WIDE.U32 R230, R230, -0x2daee0ad, RZ ;  /* 0xd2511f53e6e67825 */ /* 0x000fe200078e00ff */
[----:B------:R-:W-:Y:S05]  /*5520*/  BRA `(.L_x_959) ;  /* 0x000001c000007947 */ /* 0x000fea0003800000 */
.L_x_961:
[----:B------:R-:W-:Y:S01]  /*5530*/  IADD3 R134, R204, -0x1, RZ ;  /* 0xffffffffcc867810 */ /* 0x000fe20007ffe0ff */
[----:B------:R-:W-:Y:S02]  /*5540*/  ULDC.64 UR4, c[0x0][0x198] ;  /* 0x0000660000047ab9 */ /* 0x000fe40000000a00 */
[----:B------:R-:W-:Y:S01]  /*5550*/  USHF.L.U32 UR19, UR4, 0x5, URZ ;  /* 0x0000000504137899 */ /* 0x000fe2000800063f */
[----:B------:R-:W-:Y:S01]  /*5560*/  SHF.R.S32.HI R133, RZ, 0x1f, R134 ;  /* 0x0000001fff857819 */ /* 0x000fe20000011486 */
[C---:B------:R-:W-:Y:S01]  /*5570*/  IMAD.WIDE.U32 R136, R134.reuse, c[0x0][0x198], RZ ;  /* 0x0000660086887a25 */ /* 0x040fe200078e00ff */
[----:B------:R-:W-:Y:S03]  /*5580*/  USHF.L.U64.HI UR5, UR4, 0x5, UR5 ;  /* 0x0000000504057899 */ /* 0x000fe60008010205 */
[----:B------:R-:W-:Y:S04]  /*5590*/  IMAD R133, R133, c[0x0][0x198], RZ ;  /* 0x0000660085857a24 */ /* 0x000fe800078e02ff */
[----:B------:R-:W-:Y:S01]  /*55a0*/  IMAD R133, R134, c[0x0][0x19c], R133 ;  /* 0x0000670086857a24 */ /* 0x000fe200078e0285 */
[----:B------:R-:W-:Y:S03]  /*55b0*/  LEA R134, P1, R136, R214, 0x6 ;  /* 0x000000d688867211 */ /* 0x000fe600078230ff */
[----:B------:R-:W-:Y:S01]  /*55c0*/  IMAD.IADD R133, R137, 0x1, R133 ;  /* 0x0000000189857824 */ /* 0x000fe200078e0285 */
        /* <DEDUP_REMOVED lines=18> */
.L_x_959:
[----:B------:R-:W-:Y:S01]  /*56f0*/  SHF.R.S32.HI R133, RZ, 0x1f, R204 ;  /* 0x0000001fff857819 */ /* 0x000fe200000114cc */
[----:B------:R-:W-:Y:S04]  /*5700*/  DEPBAR.LE SB0, 0x0 ;  /* 0x000080000000791a */ /* 0x000fe80000000000 */
[----:B------:R-:W-:Y:S01]  /*5710*/  BAR.SYNC.DEFER_BLOCKING 0x0 ;  /* 0x0000000000007b1d */ /* 0x000fe20000010000 */
[----:B------:R-:W-:Y:S02]  /*5720*/  IMAD R133, R133, c[0x0][0x1a0], RZ ;  /* 0x0000680085857a24 */ /* 0x000fe400078e02ff */
[C---:B------:R-:W-:Y:S04]  /*5730*/  IMAD.WIDE.U32 R240, R204.reuse, c[0x0][0x1a0], RZ ;  /* 0x00006800ccf07a25 */ /* 0x040fe800078e00ff */
        /* <DEDUP_REMOVED lines=14> */
[----:B------:R-:W-:Y:S04]  /*5820*/  IADD3.X R245, R241, UR18, RZ, P1, !PT ;  /* 0x00000012f1f57c10 */ /* 0x000fe80008ffe4ff */
[----:B------:R1:W-:Y:S01]  /*5830*/  LDGSTS.E.BYPASS.LTC128B.128 [R198+0x6800], [R240.64] ;  /* 0x06800000f0c67fae */ /* 0x0003e2000b901d54 */
[----:B------:R-:W-:Y:S02]  /*5840*/  IADD3.X R135, R245, UR18, RZ, P0, !PT ;  /* 0x00000012f5877c10 */ /* 0x000fe400087fe4ff */
[----:B------:R-:W-:Y:S04]  /*5850*/  ISETP.GT.AND P0, PT, R204, RZ, PT ;  /* 0x000000ffcc00720c */ /* 0x000fe80003f04270 */
[----:B------:R1:W-:Y:S07]  /*5860*/  LDGSTS.E.BYPASS.LTC128B.128 [R198+0x7000], [R244.64] ;  /* 0x07000000f4c67fae */ /* 0x0003ee000b901d54 */
[----:B------:R1:W-:Y:S07]  /*5870*/  LDGSTS.E.BYPASS.LTC128B.128 [R198+0x7800], [R134.64] ;  /* 0x0780000086c67fae */ /* 0x0003ee000b901d54 */
[----:B------:R-:W-:Y:S07]  /*5880*/  LDSM.16.M88.4 R136, [R194] ;  /* 0x00000000c288783b */ /* 0x000fee0000000200 */
[----:B------:R-:W2:Y:S07]  /*5890*/  LDSM.16.M88.4 R140, [R193+0x4000] ;  /* 0x00400000c18c783b */ /* 0x000eae0000000200 */
[----:B------:R-:W3:Y:S07]  /*58a0*/  LDSM.16.M88.4 R144, [R194+0x2000] ;  /* 0x00200000c290783b */ /* 0x000eee0000000200 */
[----:B------:R-:W4:Y:S07]  /*58b0*/  LDSM.16.M88.4 R148, [R193+0x4800] ;  /* 0x00480000c194783b */ /* 0x000f2e0000000200 */
[----:B------:R-:W0:Y:S07]  /*58c0*/  LDGDEPBAR ;  /* 0x00000000000079af */ /* 0x000e2e0000000000 */
[----:B------:R-:W5:Y:S07]  /*58d0*/  LDSM.16.M88.4 R152, [R193+0x5000] ;  /* 0x00500000c198783b */ /* 0x000f6e0000000200 */
[----:B------:R-:W1:Y:S01]  /*58e0*/  LDSM.16.M88.4 R156, [R193+0x5800] ;  /* 0x00580000c19c783b */ /* 0x000e620000000200 */
[-C--:B--2---:R-:W-:Y:S06]  /*58f0*/  HMMA.16816.F32 R4, R136, R140.reuse, RZ ;  /* 0x0000008c8804723c */ /* 0x084fec00000018ff */
[----:B------:R-:W-:Y:S02]  /*5900*/  LDSM.16.M88.4 R160, [R192] ;  /* 0x00000000c0a0783b */ /* 0x000fe40000000200 */
[C---:B---3--:R-:W-:Y:S05]  /*5910*/  HMMA.16816.F32 R8, R144.reuse, R140, RZ ;  /* 0x0000008c9008723c */ /* 0x048fea00000018ff */
[----:B------:R-:W2:Y:S03]  /*5920*/  LDSM.16.M88.4 R164, [R187+0x4000] ;  /* 0x00400000bba4783b */ /* 0x000ea60000000200 */
[-C--:B------:R-:W-:Y:S04]  /*5930*/  HMMA.16816.F32 R12, R144, R142.reuse, RZ ;  /* 0x0000008e900c723c */ /* 0x080fe800000018ff */
[----:B------:R-:W3:Y:S04]  /*5940*/  LDSM.16.M88.4 R168, [R192+0x2000] ;  /* 0x00200000c0a8783b */ /* 0x000ee80000000200 */
[C---:B------:R-:W-:Y:S03]  /*5950*/  HMMA.16816.F32 R16, R136.reuse, R142, RZ ;  /* 0x0000008e8810723c */ /* 0x040fe600000018ff */
[----:B------:R-:W1:Y:S05]  /*5960*/  LDSM.16.M88.4 R140, [R187+0x4800] ;  /* 0x00480000bb8c783b */ /* 0x000e6a0000000200 */
[-C--:B----4-:R-:W-:Y:S02]  /*5970*/  HMMA.16816.F32 R20, R136, R148.reuse, RZ ;  /* 0x000000948814723c */ /* 0x090fe400000018ff */
[----:B------:R-:W4:Y:S06]  /*5980*/  LDSM.16.M88.4 R172, [R187+0x5000] ;  /* 0x00500000bbac783b */ /* 0x000f2c0000000200 */
[C---:B------:R-:W-:Y:S01]  /*5990*/  HMMA.16816.F32 R24, R144.reuse, R148, RZ ;  /* 0x000000949018723c */ /* 0x040fe200000018ff */
[----:B------:R-:W1:Y:S07]  /*59a0*/  LDSM.16.M88.4 R176, [R187+0x5800] ;  /* 0x00580000bbb0783b */ /* 0x000e6e0000000200 */
[-C--:B------:R-:W-:Y:S08]  /*59b0*/  HMMA.16816.F32 R28, R144, R150.reuse, RZ ;  /* 0x00000096901c723c */ /* 0x080ff000000018ff */
[C---:B------:R-:W-:Y:S01]  /*59c0*/  HMMA.16816.F32 R32, R136.reuse, R150, RZ ;  /* 0x000000968820723c */ /* 0x040fe200000018ff */
[----:B------:R-:W-:Y:S07]  /*59d0*/  LDSM.16.M88.4 R148, [R191+0x2000] ;  /* 0x00200000bf94783b */ /* 0x000fee0000000200 */
[-C--:B-----5:R-:W-:Y:S08]  /*59e0*/  HMMA.16816.F32 R36, R136, R152.reuse, RZ ;  /* 0x000000988824723c */ /* 0x0a0ff000000018ff */
[C---:B------:R-:W-:Y:S08]  /*59f0*/  HMMA.16816.F32 R40, R144.reuse, R152, RZ ;  /* 0x000000989028723c */ /* 0x040ff000000018ff */
[-C--:B------:R-:W-:Y:S08]  /*5a00*/  HMMA.16816.F32 R44, R144, R154.reuse, RZ ;  /* 0x0000009a902c723c */ /* 0x080ff000000018ff */
[C---:B------:R-:W-:Y:S01]  /*5a10*/  HMMA.16816.F32 R48, R136.reuse, R154, RZ ;  /* 0x0000009a8830723c */ /* 0x040fe200000018ff */
[----:B------:R-:W-:Y:S07]  /*5a20*/  LDSM.16.M88.4 R152, [R182] ;  /* 0x00000000b698783b */ /* 0x000fee0000000200 */
[-C--:B-1----:R-:W-:Y:S08]  /*5a30*/  HMMA.16816.F32 R52, R136, R156.reuse, RZ ;  /* 0x0000009c8834723c */ /* 0x082ff000000018ff */
[C---:B------:R-:W-:Y:S08]  /*5a40*/  HMMA.16816.F32 R56, R144.reuse, R156, RZ ;  /* 0x0000009c9038723c */ /* 0x040ff000000018ff */
[-C--:B------:R-:W-:Y:S01]  /*5a50*/  HMMA.16816.F32 R60, R144, R158.reuse, RZ ;  /* 0x0000009e903c723c */ /* 0x080fe200000018ff */
[----:B------:R-:W-:Y:S07]  /*5a60*/  LDSM.16.M88.4 R144, [R190] ;  /* 0x00000000be90783b */ /* 0x000fee0000000200 */
[----:B------:R-:W-:Y:S01]  /*5a70*/  HMMA.16816.F32 R64, R136, R158, RZ ;  /* 0x0000009e8840723c */ /* 0x000fe200000018ff */
[----:B------:R-:W1:Y:S07]  /*5a80*/  LDSM.16.M88.4 R136, [R191] ;  /* 0x00000000bf88783b */ /* 0x000e6e0000000200 */
[-C--:B--2---:R-:W-:Y:S01]  /*5a90*/  HMMA.16816.F32 R4, R160, R164.reuse, R4 ;  /* 0x000000a4a004723c */ /* 0x084fe20000001804 */
[----:B------:R-:W-:Y:S07]  /*5aa0*/  LDSM.16.M88.4 R156, [R181] ;  /* 0x00000000b59c783b */ /* 0x000fee0000000200 */
[C---:B---3--:R-:W-:Y:S08]  /*5ab0*/  HMMA.16816.F32 R8, R168.reuse, R164, R8 ;  /* 0x000000a4a808723c */ /* 0x048ff00000001808 */
[-C--:B------:R-:W-:Y:S08]  /*5ac0*/  HMMA.16816.F32 R12, R168, R166.reuse, R12 ;  /* 0x000000a6a80c723c */ /* 0x080ff0000000180c */
[C---:B------:R-:W-:Y:S01]  /*5ad0*/  HMMA.16816.F32 R16, R160.reuse, R166, R16 ;  /* 0x000000a6a010723c */ /* 0x040fe20000001810 */
[----:B------:R-:W-:Y:S07]  /*5ae0*/  LDSM.16.M88.4 R164, [R180] ;  /* 0x00000000b4a4783b */ /* 0x000fee0000000200 */
[-C--:B------:R-:W-:Y:S08]  /*5af0*/  HMMA.16816.F32 R20, R160, R140.reuse, R20 ;  /* 0x0000008ca014723c */ /* 0x080ff00000001814 */
        /* <DEDUP_REMOVED lines=8> */
[----:B------:R-:W-:Y:S07]  /*5b80*/  LDSM.16.M88.4 R172, [R180+0x800] ;  /* 0x00080000b4ac783b */ /* 0x000fee0000000200 */
[-C--:B------:R-:W-:Y:S08]  /*5b90*/  HMMA.16816.F32 R52, R160, R176.reuse, R52 ;  /* 0x000000b0a034723c */ /* 0x080ff00000001834 */
[C---:B------:R-:W-:Y:S08]  /*5ba0*/  HMMA.16816.F32 R56, R168.reuse, R176, R56 ;  /* 0x000000b0a838723c */ /* 0x040ff00000001838 */
[-C--:B------:R-:W-:Y:S01]  /*5bb0*/  HMMA.16816.F32 R60, R168, R178.reuse, R60 ;  /* 0x000000b2a83c723c */ /* 0x080fe2000000183c */
[----:B------:R-:W-:Y:S07]  /*5bc0*/  LDSM.16.M88.4 R168, [R189+0x2000] ;  /* 0x00200000bda8783b */ /* 0x000fee0000000200 */
[----:B------:R-:W-:Y:S01]  /*5bd0*/  HMMA.16816.F32 R64, R160, R178, R64 ;  /* 0x000000b2a040723c */ /* 0x000fe20000001840 */
[----:B------:R-:W3:Y:S07]  /*5be0*/  LDSM.16.M88.4 R160, [R189] ;  /* 0x00000000bda0783b */ /* 0x000eee0000000200 */
[-C--:B-1----:R-:W-:Y:S01]  /*5bf0*/  HMMA.16816.F32 R4, R136, R144.reuse, R4 ;  /* 0x000000908804723c */ /* 0x082fe20000001804 */
[----:B------:R-:W1:Y:S07]  /*5c00*/  LDSM.16.M88.4 R176, [R180+0x1000] ;  /* 0x00100000b4b0783b */ /* 0x000e6e0000000200 */
[C---:B------:R-:W-:Y:S08]  /*5c10*/  HMMA.16816.F32 R8, R148.reuse, R144, R8 ;  /* 0x000000909408723c */ /* 0x040ff00000001808 */
[-C--:B------:R-:W-:Y:S08]  /*5c20*/  HMMA.16816.F32 R12, R148, R146.reuse, R12 ;  /* 0x00000092940c723c */ /* 0x080ff0000000180c */
[C---:B------:R-:W-:Y:S01]  /*5c30*/  HMMA.16816.F32 R16, R136.reuse, R146, R16 ;  /* 0x000000928810723c */ /* 0x040fe20000001810 */
[----:B------:R-:W4:Y:S01]  /*5c40*/  LDSM.16.M88.4 R144, [R180+0x1800] ;  /* 0x00180000b490783b */ /* 0x000f220000000200 */
[----:B------:R-:W-:Y:S06]  /*5c50*/  DEPBAR.LE SB0, 0x0 ;  /* 0x000080000000791a */ /* 0x000fec0000000000 */
[-C--:B--2---:R-:W-:Y:S01]  /*5c60*/  HMMA.16816.F32 R20, R136, R140.reuse, R20 ;  /* 0x0000008c8814723c */ /* 0x084fe20000001814 */
[----:B------:R-:W-:Y:S07]  /*5c70*/  BAR.SYNC.DEFER_BLOCKING 0x0 ;  /* 0x0000000000007b1d */ /* 0x000fee0000010000 */
[C---:B------:R-:W-:Y:S08]  /*5c80*/  HMMA.16816.F32 R24, R148.reuse, R140, R24 ;  /* 0x0000008c9418723c */ /* 0x040ff00000001818 */
[-C--:B------:R-:W-:Y:S08]  /*5c90*/  HMMA.16816.F32 R28, R148, R142.reuse, R28 ;  /* 0x0000008e941c723c */ /* 0x080ff0000000181c */
        /* <DEDUP_REMOVED lines=8> */
[----:B------:R-:W-:Y:S08]  /*5d20*/  HMMA.16816.F32 R64, R136, R158, R64 ;  /* 0x0000009e8840723c */ /* 0x000ff00000001840 */
[-C--:B---3--:R-:W-:Y:S08]  /*5d30*/  HMMA.16816.F32 R4, R160, R164.reuse, R4 ;  /* 0x000000a4a004723c */ /* 0x088ff00000001804 */
[C---:B------:R-:W-:Y:S08]  /*5d40*/  HMMA.16816.F32 R8, R168.reuse, R164, R8 ;  /* 0x000000a4a808723c */ /* 0x040ff00000001808 */
[-C--:B------:R-:W-:Y:S08]  /*5d50*/  HMMA.16816.F32 R12, R168, R166.reuse, R12 ;  /* 0x000000a6a80c723c */ /* 0x080ff0000000180c */
[C---:B------:R-:W-:Y:S08]  /*5d60*/  HMMA.16816.F32 R16, R160.reuse, R166, R16 ;  /* 0x000000a6a010723c */ /* 0x040ff00000001810 */
[-C--:B------:R-:W-:Y:S08]  /*5d70*/  HMMA.16816.F32 R20, R160, R172.reuse, R20 ;  /* 0x000000aca014723c */ /* 0x080ff00000001814 */
[C---:B------:R-:W-:Y:S08]  /*5d80*/  HMMA.16816.F32 R24, R168.reuse, R172, R24 ;  /* 0x000000aca818723c */ /* 0x040ff00000001818 */
[-C--:B------:R-:W-:Y:S08]  /*5d90*/  HMMA.16816.F32 R28, R168, R174.reuse, R28 ;  /* 0x000000aea81c723c */ /* 0x080ff0000000181c */
[C---:B------:R-:W-:Y:S08]  /*5da0*/  HMMA.16816.F32 R32, R160.reuse, R174, R32 ;  /* 0x000000aea020723c */ /* 0x040ff00000001820 */
[-C--:B-1----:R-:W-:Y:S08]  /*5db0*/  HMMA.16816.F32 R36, R160, R176.reuse, R36 ;  /* 0x000000b0a024723c */ /* 0x082ff00000001824 */
[C---:B------:R-:W-:Y:S08]  /*5dc0*/  HMMA.16816.F32 R40, R168.reuse, R176, R40 ;  /* 0x000000b0a828723c */ /* 0x040ff00000001828 */
[-C--:B------:R-:W-:Y:S08]  /*5dd0*/  HMMA.16816.F32 R44, R168, R178.reuse, R44 ;  /* 0x000000b2a82c723c */ /* 0x080ff0000000182c */
[C---:B------:R-:W-:Y:S08]  /*5de0*/  HMMA.16816.F32 R48, R160.reuse, R178, R48 ;  /* 0x000000b2a030723c */ /* 0x040ff00000001830 */
[-C--:B----4-:R-:W-:Y:S08]  /*5df0*/  HMMA.16816.F32 R52, R160, R144.reuse, R52 ;  /* 0x00000090a034723c */ /* 0x090ff00000001834 */
[C---:B------:R-:W-:Y:S08]  /*5e00*/  HMMA.16816.F32 R56, R168.reuse, R144, R56 ;  /* 0x00000090a838723c */ /* 0x040ff00000001838 */
[-C--:B------:R-:W-:Y:S08]  /*5e10*/  HMMA.16816.F32 R60, R168, R146.reuse, R60 ;  /* 0x00000092a83c723c */ /* 0x080ff0000000183c */
[----:B------:R-:W-:Y:S01]  /*5e20*/  HMMA.16816.F32 R64, R160, R146, R64 ;  /* 0x00000092a040723c */ /* 0x000fe20000001840 */
[----:B------:R-:W-:-:S07]  /*5e30*/  @P0 BRA `(.L_x_961) ;  /* 0xfffff6f000000947 */ /* 0x000fce000383ffff */
.L_x_960:
[----:B-1----:R-:W-:Y:S01]  /*5e40*/  FMNMX.FTZ R134, R4, R132, !PT ;  /* 0x0000008404867209 */ /* 0x002fe20007810000 */
[----:B------:R-:W-:Y:S01]  /*5e50*/  IMAD.SHL.U32 R245, R204, 0x2, RZ ;  /* 0x00000002ccf57824 */ /* 0x000fe200078e00ff */
        /* <DEDUP_REMOVED lines=47> */
[--C-:B------:R-:W-:Y:S02]  /*6150*/  LOP3.LUT R242, R235, UR14, R238.reuse, 0x96, !PT ;  /* 0x0000000eebf27c12 */ /* 0x100fe4000f8e96ee */
[----:B------:R-:W-:Y:S01]  /*6160*/  FMNMX.FTZ R142, R61, R140, !PT ;  /* 0x0000008c3d8e7209 */ /* 0x000fe20007810000 */
[----:B------:R-:W2:Y:S01]  /*6170*/  SHFL.BFLY PT, R134, R139, 0x2, 0x1f ;  /* 0x0c401f008b867f89 */ /* 0x000ea200000e0000 */
[----:B------:R-:W-:Y:S01]  /*6180*/  FMNMX.FTZ R140, R10, R0, !PT ;  /* 0x000000000a8c7209 */ /* 0x000fe20007810000 */
[----:B------:R-:W-:Y:S01]  /*6190*/  IMAD.WIDE.U32 R242, R242, -0x326172a9, RZ ;  /* 0xcd9e8d57f2f27825 */ /* 0x000fe200078e00ff */
[----:B------:R-:W-:Y:S02]  /*61a0*/  LOP3.LUT R240, R231, UR14, R238, 0x96, !PT ;  /* 0x0000000ee7f07c12 */ /* 0x000fe4000f8e96ee */
[----:B------:R-:W-:Y:S03]  /*61b0*/  IADD3 R204, R204, -0x1, RZ ;  /* 0xffffffffcccc7810 */ /* 0x000fe60007ffe0ff */
[----:B------:R-:W3:Y:S01]  /*61c0*/  SHFL.BFLY PT, R133, R142, 0x2, 0x1f ;  /* 0x0c401f008e857f89 */ /* 0x000ee200000e0000 */
[----:B------:R-:W-:Y:S01]  /*61d0*/  IMAD.WIDE.U32 R240, R240, -0x326172a9, RZ ;  /* 0xcd9e8d57f0f07825 */ /* 0x000fe200078e00ff */
[----:B-1----:R-:W-:Y:S06]  /*61e0*/  FMNMX.FTZ R136, R138, R135, !PT ;  /* 0x000000878a887209 */ /* 0x002fec0007810000 */
[----:B------:R-:W1:Y:S01]  /*61f0*/  SHFL.BFLY PT, R135, R136, 0x1, 0x1f ;  /* 0x0c201f0088877f89 */ /* 0x000e6200000e0000 */
[----:B--2---:R-:W-:Y:S07]  /*6200*/  FMNMX.FTZ R141, R139, R134, !PT ;  /* 0x000000868b8d7209 */ /* 0x004fee0007810000 */
[----:B------:R-:W2:Y:S01]  /*6210*/  SHFL.BFLY PT, R134, R141, 0x1, 0x1f ;  /* 0x0c201f008d867f89 */ /* 0x000ea200000e0000 */
[----:B---3--:R-:W-:Y:S02]  /*6220*/  FMNMX.FTZ R138, R142, R133, !PT ;  /* 0x000000858e8a7209 */ /* 0x008fe40007810000 */
[----:B------:R-:W-:Y:S05]  /*6230*/  FMNMX.FTZ R133, R11, R140, !PT ;  /* 0x0000008c0b857209 */ /* 0x000fea0007810000 */
[----:B------:R-:W3:Y:S01]  /*6240*/  SHFL.BFLY PT, R137, R138, 0x1, 0x1f ;  /* 0x0c201f008a897f89 */ /* 0x000ee200000e0000 */
[----:B------:R-:W-:Y:S04]  /*6250*/  FMNMX.FTZ R140, R14, R133, !PT ;  /* 0x000000850e8c7209 */ /* 0x000fe80007810000 */
[----:B------:R-:W-:Y:S02]  /*6260*/  FMNMX.FTZ R133, R15, R140, !PT ;  /* 0x0000008c0f857209 */ /* 0x000fe40007810000 */
[----:B-1----:R-:W-:Y:S02]  /*6270*/  FMNMX.FTZ R135, R136, R135, !PT ;  /* 0x0000008788877209 */ /* 0x002fe40007810000 */
[----:B------:R-:W-:Y:S02]  /*6280*/  FMNMX.FTZ R140, R26, R133, !PT ;  /* 0x000000851a8c7209 */ /* 0x000fe40007810000 */
[C---:B------:R-:W-:Y:S01]  /*6290*/  FSETP.NEU.FTZ.AND P1, PT, R135.reuse, -INF , PT ;  /* 0xff8000008700780b */ /* 0x040fe20003f3d000 */
[----:B------:R-:W-:Y:S01]  /*62a0*/  FADD.FTZ R133, -R135, R132 ;  /* 0x0000008487857221 */ /* 0x000fe20000010100 */
[----:B------:R-:W-:Y:S01]  /*62b0*/  FMNMX.FTZ R139, R27, R140, !PT ;  /* 0x0000008c1b8b7209 */ /* 0x000fe20007810000 */
[----:B------:R-:W-:Y:S01]  /*62c0*/  FMUL.FTZ R174, R135, c[0x0][0x23c] ;  /* 0x00008f0087ae7a20 */ /* 0x000fe20000410000 */
[----:B--2---:R-:W-:Y:S01]  /*62d0*/  FMNMX.FTZ R134, R141, R134, !PT ;  /* 0x000000868d867209 */ /* 0x004fe20007810000 */
[----:B------:R-:W-:Y:S01]  /*62e0*/  FMUL.FTZ R132, R133, c[0x0][0x23c] ;  /* 0x00008f0085847a20 */ /* 0x000fe20000410000 */
[----:B------:R-:W-:Y:S02]  /*62f0*/  FMNMX.FTZ R136, R30, R139, !PT ;  /* 0x0000008b1e887209 */ /* 0x000fe40007810000 */
[----:B------:R-:W-:Y:S01]  /*6300*/  FSEL R174, R174, RZ, P1 ;  /* 0x000000ffaeae7208 */ /* 0x000fe20000800000 */
[----:B------:R-:W-:Y:S01]  /*6310*/  FMUL.FTZ R172, R134, c[0x0][0x23c] ;  /* 0x00008f0086ac7a20 */ /* 0x000fe20000410000 */
[----:B------:R-:W-:Y:S01]  /*6320*/  FMNMX.FTZ R139, R31, R136, !PT ;  /* 0x000000881f8b7209 */ /* 0x000fe20007810000 */
[----:B------:R-:W1:Y:S01]  /*6330*/  MUFU.EX2 R132, R132 ;  /* 0x0000008400847308 */ /* 0x000e620000000800 */
[----:B---3--:R-:W-:Y:S01]  /*6340*/  FMNMX.FTZ R133, R138, R137, !PT ;  /* 0x000000898a857209 */ /* 0x008fe20007810000 */
[----:B------:R-:W-:Y:S01]  /*6350*/  FADD.FTZ R136, -R134, R3 ;  /* 0x0000000386887221 */ /* 0x000fe20000010100 */
[----:B------:R-:W-:Y:S01]  /*6360*/  FMNMX.FTZ R138, R42, R139, !PT ;  /* 0x0000008b2a8a7209 */ /* 0x000fe20007810000 */
[----:B------:R-:W-:Y:S01]  /*6370*/  FFMA.FTZ R149, R17, c[0x0][0x23c], -R174 ;  /* 0x00008f0011957a23 */ /* 0x000fe200000108ae */
[----:B------:R-:W-:Y:S01]  /*6380*/  FSETP.NEU.FTZ.AND P1, PT, R134, -INF , PT ;  /* 0xff8000008600780b */ /* 0x000fe20003f3d000 */
[----:B------:R-:W-:Y:S01]  /*6390*/  FMUL.FTZ R3, R136, c[0x0][0x23c] ;  /* 0x00008f0088037a20 */ /* 0x000fe20000410000 */
[----:B------:R-:W-:Y:S01]  /*63a0*/  FMNMX.FTZ R137, R43, R138, !PT ;  /* 0x0000008a2b897209 */ /* 0x000fe20007810000 */
[C---:B------:R-:W-:Y:S01]  /*63b0*/  FADD.FTZ R136, -R133.reuse, R2 ;  /* 0x0000000285887221 */ /* 0x040fe20000010100 */
[----:B------:R-:W-:Y:S01]  /*63c0*/  FSEL R172, R172, RZ, P1 ;  /* 0x000000ffacac7208 */ /* 0x000fe20000800000 */
[----:B------:R-:W-:Y:S01]  /*63d0*/  MUFU.EX2 R149, R149 ;  /* 0x0000009500957308 */ /* 0x000fe20000000800 */
[----:B------:R-:W-:Y:S01]  /*63e0*/  FMNMX.FTZ R138, R46, R137, !PT ;  /* 0x000000892e8a7209 */ /* 0x000fe20007810000 */
[----:B------:R-:W-:Y:S01]  /*63f0*/  FMUL.FTZ R2, R136, c[0x0][0x23c] ;  /* 0x00008f0088027a20 */ /* 0x000fe20000410000 */
[----:B------:R-:W-:Y:S01]  /*6400*/  FSETP.NEU.FTZ.AND P1, PT, R133, -INF , PT ;  /* 0xff8000008500780b */ /* 0x000fe20003f3d000 */
[----:B------:R-:W-:Y:S01]  /*6410*/  FFMA.FTZ R249, R67, c[0x0][0x23c], -R172 ;  /* 0x00008f0043f97a23 */ /* 0x000fe200000108ac */
[----:B------:R-:W-:Y:S01]  /*6420*/  FMNMX.FTZ R137, R47, R138, !PT ;  /* 0x0000008a2f897209 */ /* 0x000fe20007810000 */
[--C-:B------:R-:W-:Y:S02]  /*6430*/  FFMA.FTZ R164, R32, c[0x0][0x23c], -R174.reuse ;  /* 0x00008f0020a47a23 */ /* 0x100fe400000108ae */
[----:B------:R-:W-:Y:S01]  /*6440*/  FFMA.FTZ R165, R33, c[0x0][0x23c], -R174 ;  /* 0x00008f0021a57a23 */ /* 0x000fe200000108ae */
[----:B------:R-:W-:Y:S01]  /*6450*/  FMNMX.FTZ R136, R58, R137, !PT ;  /* 0x000000893a887209 */ /* 0x000fe20007810000 */
[----:B------:R-:W2:Y:S01]  /*6460*/  MUFU.EX2 R3, R3 ;  /* 0x0000000300037308 */ /* 0x000ea20000000800 */
[--C-:B------:R-:W-:Y:S01]  /*6470*/  FFMA.FTZ R151, R19, c[0x0][0x23c], -R172.reuse ;  /* 0x00008f0013977a23 */ /* 0x100fe200000108ac */
[----:B------:R-:W-:Y:S01]  /*6480*/  LOP3.LUT R19, R239, UR25, R245, 0x96, !PT ;  /* 0x00000019ef137c12 */ /* 0x000fe2000f8e96f5 */
[--C-:B------:R-:W-:Y:S01]  /*6490*/  FFMA.FTZ R150, R18, c[0x0][0x23c], -R172.reuse ;  /* 0x00008f0012967a23 */ /* 0x100fe200000108ac */
[----:B------:R-:W-:Y:S01]  /*64a0*/  FMNMX.FTZ R137, R59, R136, !PT ;  /* 0x000000883b897209 */ /* 0x000fe20007810000 */
[----:B-1----:R-:W-:Y:S01]  /*64b0*/  FMUL.FTZ R32, R132, R120 ;  /* 0x0000007884207220 */ /* 0x002fe20000410000 */
[----:B------:R-:W-:Y:S01]  /*64c0*/  IADD3 R245, R245, 0x1, RZ ;  /* 0x00000001f5f57810 */ /* 0x000fe20007ffe0ff */
[----:B------:R-:W-:Y:S01]  /*64d0*/  IMAD.WIDE.U32 R176, R19, -0x326172a9, RZ ;  /* 0xcd9e8d5713b07825 */ /* 0x000fe200078e00ff */
[----:B------:R-:W-:Y:S02]  /*64e0*/  FMNMX.FTZ R138, R62, R137, !PT ;  /* 0x000000893e8a7209 */ /* 0x000fe40007810000 */
[----:B------:R-:W-:Y:S01]  /*64f0*/  MUFU.EX2 R150, R150 ;  /* 0x0000009600967308 */ /* 0x000fe20000000800 */
[----:B------:R-:W-:Y:S01]  /*6500*/  FMUL.FTZ R33, R132, R121 ;  /* 0x0000007984217220 */ /* 0x000fe20000410000 */
[----:B------:R-:W-:Y:S01]  /*6510*/  FMNMX.FTZ R136, R63, R138, !PT ;  /* 0x0000008a3f887209 */ /* 0x000fe20007810000 */
[----:B------:R-:W-:Y:S01]  /*6520*/  FFMA.FTZ R155, R7, c[0x0][0x23c], -R172 ;  /* 0x00008f00079b7a23 */ /* 0x000fe200000108ac */
[--C-:B------:R-:W-:Y:S01]  /*6530*/  LOP3.LUT R246, R243, UR13, R176.reuse, 0x96, !PT ;  /* 0x0000000df3f67c12 */ /* 0x100fe2000f8e96b0 */
[----:B------:R-:W-:Y:S01]  /*6540*/  FMUL.FTZ R167, R133, c[0x0][0x23c] ;  /* 0x00008f0085a77a20 */ /* 0x000fe20000410000 */
[----:B------:R-:W-:Y:S01]  /*6550*/  LOP3.LUT R176, R241, UR13, R176, 0x96, !PT ;  /* 0x0000000df1b07c12 */ /* 0x000fe2000f8e96b0 */
[----:B------:R-:W1:Y:S01]  /*6560*/  SHFL.BFLY PT, R17, R136, 0x2, 0x1f ;  /* 0x0c401f0088117f89 */ /* 0x000e6200000e0000 */
[----:B------:R-:W-:Y:S01]  /*6570*/  LOP3.LUT R19, R177, UR15, R232, 0x96, !PT ;  /* 0x0000000fb1137c12 */ /* 0x000fe2000f8e96e8 */
[----:B------:R-:W-:Y:S01]  /*6580*/  IMAD.WIDE.U32 R246, R246, -0x2daee0ad, RZ ;  /* 0xd2511f53f6f67825 */ /* 0x000fe200078e00ff */
[----:B------:R-:W-:Y:S01]  /*6590*/  MUFU.EX2 R151, R151 ;  /* 0x0000009700977308 */ /* 0x000fe20000000800 */
[----:B------:R-:W-:Y:S02]  /*65a0*/  FSEL R167, R167, RZ, P1 ;  /* 0x000000ffa7a77208 */ /* 0x000fe40000800000 */
[----:B------:R-:W-:Y:S01]  /*65b0*/  IMAD.WIDE.U32 R168, R19, -0x2daee0ad, RZ ;  /* 0xd2511f5313a87825 */ /* 0x000fe200078e00ff */
[----:B------:R-:W-:Y:S03]  /*65c0*/  LOP3.LUT R245, R239, UR25, R245, 0x96, !PT ;  /* 0x00000019eff57c12 */ /* 0x000fe6000f8e96f5 */
[----:B------:R-:W-:Y:S01]  /*65d0*/  FFMA.FTZ R148, R16, c[0x0][0x23c], -R174 ;  /* 0x00008f0010947a23 */ /* 0x000fe200000108ae */
[----:B------:R-:W-:Y:S01]  /*65e0*/  LOP3.LUT R19, R169, UR12, R230, 0x96, !PT ;  /* 0x0000000ca9137c12 */ /* 0x000fe2000f8e96e6 */
[----:B------:R-:W-:Y:S01]  /*65f0*/  FFMA.FTZ R154, R6, c[0x0][0x23c], -R172 ;  /* 0x00008f00069a7a23 */ /* 0x000fe200000108ac */
[----:B------:R-:W-:Y:S01]  /*6600*/  MUFU.EX2 R155, R155 ;  /* 0x0000009b009b7308 */ /* 0x000fe20000000800 */
[--C-:B------:R-:W-:Y:S02]  /*6610*/  FFMA.FTZ R156, R12, c[0x0][0x23c], -R167.reuse ;  /* 0x00008f000c9c7a23 */ /* 0x100fe400000108a7 */
[--C-:B------:R-:W-:Y:S02]  /*6620*/  FFMA.FTZ R160, R8, c[0x0][0x23c], -R167.reuse ;  /* 0x00008f0008a07a23 */ /* 0x100fe400000108a7 */
[--C-:B------:R-:W-:Y:S02]  /*6630*/  FFMA.FTZ R152, R4, c[0x0][0x23c], -R174.reuse ;  /* 0x00008f0004987a23 */ /* 0x100fe400000108ae */
[--C-:B------:R-:W-:Y:S02]  /*6640*/  FFMA.FTZ R153, R5, c[0x0][0x23c], -R174.reuse ;  /* 0x00008f0005997a23 */ /* 0x100fe400000108ae */
[----:B------:R-:W-:Y:S01]  /*6650*/  FFMA.FTZ R20, R20, c[0x0][0x23c], -R174 ;  /* 0x00008f0014147a23 */ /* 0x000fe200000108ae */
[----:B------:R-:W3:Y:S01]  /*6660*/  MUFU.EX2 R148, R148 ;  /* 0x0000009400947308 */ /* 0x000ee20000000800 */
[----:B-1----:R-:W-:Y:S01]  /*6670*/  FMNMX.FTZ R18, R136, R17, !PT ;  /* 0x0000001188127209 */ /* 0x002fe20007810000 */
[--C-:B------:R-:W-:Y:S01]  /*6680*/  FFMA.FTZ R157, R13, c[0x0][0x23c], -R167.reuse ;  /* 0x00008f000d9d7a23 */ /* 0x100fe200000108a7 */
[----:B------:R-:W-:Y:S01]  /*6690*/  LOP3.LUT R136, R177, UR15, R236, 0x96, !PT ;  /* 0x0000000fb1887c12 */ /* 0x000fe2000f8e96ec */
[----:B------:R-:W-:Y:S02]  /*66a0*/  IMAD.WIDE.U32 R176, R176, -0x2daee0ad, RZ ;  /* 0xd2511f53b0b07825 */ /* 0x000fe400078e00ff */
[----:B------:R-:W1:Y:S02]  /*66b0*/  SHFL.BFLY PT, R17, R18, 0x1, 0x1f ;  /* 0x0c201f0012117f89 */ /* 0x000e6400000e0000 */
[----:B------:R-:W-:Y:S01]  /*66c0*/  IMAD.WIDE.U32 R136, R136, -0x2daee0ad, RZ ;  /* 0xd2511f5388887825 */ /* 0x000fe200078e00ff */
[----:B------:R-:W-:Y:S01]  /*66d0*/  LOP3.LUT R168, R177, UR10, R168, 0x96, !PT ;  /* 0x0000000ab1a87c12 */ /* 0x000fe2000f8e96a8 */
[----:B------:R-:W4:Y:S02]  /*66e0*/  MUFU.EX2 R154, R154 ;  /* 0x0000009a009a7308 */ /* 0x000f240000000800 */
[--C-:B------:R-:W-:Y:S01]  /*66f0*/  FFMA.FTZ R161, R9, c[0x0][0x23c], -R167.reuse ;  /* 0x00008f0009a17a23 */ /* 0x100fe200000108a7 */
[----:B------:R-:W-:Y:S01]  /*6700*/  LOP3.LUT R178, R247, UR10, R136, 0x96, !PT ;  /* 0x0000000af7b27c12 */ /* 0x000fe2000f8e9688 */
[----:B------:R-:W-:Y:S01]  /*6710*/  IMAD.WIDE.U32 R168, R168, -0x326172a9, RZ ;  /* 0xcd9e8d57a8a87825 */ /* 0x000fe200078e00ff */
[----:B------:R-:W-:Y:S03]  /*6720*/  LOP3.LUT R7, R137, UR12, R234, 0x96, !PT ;  /* 0x0000000c89077c12 */ /* 0x000fe6000f8e96ea */
[----:B------:R-:W-:Y:S02]  /*6730*/  IMAD.WIDE.U32 R178, R178, -0x326172a9, RZ ;  /* 0xcd9e8d57b2b27825 */ /* 0x000fe400078e00ff */
[----:B------:R-:W-:Y:S02]  /*6740*/  MUFU.EX2 R156, R156 ;  /* 0x0000009c009c7308 */ /* 0x000fe40000000800 */
[----:B------:R-:W-:Y:S04]  /*6750*/  IMAD.WIDE.U32 R170, R7, -0x326172a9, RZ ;  /* 0xcd9e8d5707aa7825 */ /* 0x000fe800078e00ff */
[C---:B------:R-:W-:Y:S01]  /*6760*/  FMUL.FTZ R92, R132.reuse, R92 ;  /* 0x0000005c845c7220 */ /* 0x040fe20000410000 */
[----:B------:R-:W-:Y:S01]  /*6770*/  LOP3.LUT R170, R179, UR9, R170, 0x96, !PT ;  /* 0x00000009b3aa7c12 */ /* 0x000fe2000f8e96aa */
[----:B------:R-:W-:Y:S02]  /*6780*/  FMUL.FTZ R93, R132, R93 ;  /* 0x0000005d845d7220 */ /* 0x000fe40000410000 */
[----:B------:R-:W5:Y:S01]  /*6790*/  MUFU.EX2 R157, R157 ;  /* 0x0000009d009d7308 */ /* 0x000f620000000800 */
[----:B-1----:R-:W-:Y:S01]  /*67a0*/  FMNMX.FTZ R7, R18, R17, !PT ;  /* 0x0000001112077209 */ /* 0x002fe20007810000 */
[----:B------:R-:W-:Y:S01]  /*67b0*/  IMAD.WIDE.U32 R18, R19, -0x326172a9, RZ ;  /* 0xcd9e8d5713127825 */ /* 0x000fe200078e00ff */
[----:B------:R-:W-:Y:S02]  /*67c0*/  LOP3.LUT R17, R171, UR11, R242, 0x96, !PT ;  /* 0x0000000bab117c12 */ /* 0x000fe4000f8e96f2 */
[----:B------:R-:W-:Y:S01]  /*67d0*/  FSETP.NEU.FTZ.AND P1, PT, R7, -INF , PT ;  /* 0xff8000000700780b */ /* 0x000fe20003f3d000 */
[----:B------:R-:W-:Y:S01]  /*67e0*/  IMAD.WIDE.U32 R170, R170, -0x2daee0ad, RZ ;  /* 0xd2511f53aaaa7825 */ /* 0x000fe200078e00ff */
[----:B------:R-:W-:Y:S02]  /*67f0*/  LOP3.LUT R12, R19, UR11, R240, 0x96, !PT ;  /* 0x0000000b130c7c12 */ /* 0x000fe4000f8e96f0 */
[----:B------:R-:W-:Y:S01]  /*6800*/  LOP3.LUT R18, R169, UR9, R18, 0x96, !PT ;  /* 0x00000009a9127c12 */ /* 0x000fe2000f8e9612 */
[----:B------:R-:W-:Y:S01]  /*6810*/  MUFU.EX2 R152, R152 ;  /* 0x0000009800987308 */ /* 0x000fe20000000800 */
[----:B------:R-:W-:Y:S04]  /*6820*/  IMAD.WIDE.U32 R136, R17, -0x2daee0ad, RZ ;  /* 0xd2511f5311887825 */ /* 0x000fe800078e00ff */
[----:B------:R-:W-:Y:S01]  /*6830*/  IMAD.WIDE.U32 R138, R12, -0x2daee0ad, RZ ;  /* 0xd2511f530c8a7825 */ /* 0x000fe200078e00ff */
[----:B------:R-:W-:Y:S02]  /*6840*/  LOP3.LUT R13, R171, UR6, R136, 0x96, !PT ;  /* 0x00000006ab0d7c12 */ /* 0x000fe4000f8e9688 */
[----:B------:R-:W-:Y:S01]  /*6850*/  LOP3.LUT R246, R137, UR8, R246, 0x96, !PT ;  /* 0x0000000889f67c12 */ /* 0x000fe2000f8e96f6 */
[----:B------:R-:W-:Y:S01]  /*6860*/  IMAD.WIDE.U32 R18, R18, -0x2daee0ad, RZ ;  /* 0xd2511f5312127825 */ /* 0x000fe200078e00ff */
[----:B------:R-:W1:Y:S01]  /*6870*/  MUFU.EX2 R153, R153 ;  /* 0x0000009900997308 */ /* 0x000e620000000800 */
[----:B------:R-:W-:Y:S02]  /*6880*/  LOP3.LUT R176, R139, UR8, R176, 0x96, !PT ;  /* 0x000000088bb07c12 */ /* 0x000fe4000f8e96b0 */
[----:B------:R-:W-:Y:S01]  /*6890*/  FMUL.FTZ R166, R7, c[0x0][0x23c] ;  /* 0x00008f0007a67a20 */ /* 0x000fe20000410000 */
[----:B------:R-:W-:Y:S01]  /*68a0*/  LOP3.LUT R12, R19, UR6, R138, 0x96, !PT ;  /* 0x00000006130c7c12 */ /* 0x000fe2000f8e968a */
[----:B------:R-:W-:Y:S03]  /*68b0*/  IMAD.WIDE.U32 R136, R13, -0x326172a9, RZ ;  /* 0xcd9e8d570d887825 */ /* 0x000fe600078e00ff */
[----:B------:R-:W-:Y:S01]  /*68c0*/  FSEL R166, R166, RZ, P1 ;  /* 0x000000ffa6a67208 */ /* 0x000fe20000800000 */
[----:B------:R-:W-:Y:S01]  /*68d0*/  IMAD.WIDE.U32 R246, R246, -0x326172a9, RZ ;  /* 0xcd9e8d57f6f67825 */ /* 0x000fe200078e00ff */
[----:B------:R-:W-:Y:S01]  /*68e0*/  MUFU.EX2 R160, R160 ;  /* 0x000000a000a07308 */ /* 0x000fe20000000800 */
[----:B------:R-:W-:Y:S02]  /*68f0*/  LOP3.LUT R140, R136, 0xffff, RZ, 0xc0, !PT ;  /* 0x0000ffff888c7812 */ /* 0x000fe400078ec0ff */
[----:B------:R-:W-:Y:S01]  /*6900*/  IMAD.WIDE.U32 R142, R12, -0x326172a9, RZ ;  /* 0xcd9e8d570c8e7825 */ /* 0x000fe200078e00ff */
[----:B------:R-:W-:Y:S02]  /*6910*/  SHF.R.U32.HI R12, RZ, 0x10, R136 ;  /* 0x00000010ff0c7819 */ /* 0x000fe40000011688 */
[----:B------:R-:W-:Y:S01]  /*6920*/  SHF.R.U32.HI R140, RZ, 0x8, R140 ;  /* 0x00000008ff8c7819 */ /* 0x000fe2000001168c */
[----:B------:R-:W-:Y:S01]  /*6930*/  IMAD.WIDE.U32 R176, R176, -0x326172a9, RZ ;  /* 0xcd9e8d57b0b07825 */ /* 0x000fe200078e00ff */
[----:B------:R-:W-:Y:S02]  /*6940*/  LOP3.LUT R13, R136, 0xff, RZ, 0xc0, !PT ;  /* 0x000000ff880d7812 */ /* 0x000fe400078ec0ff */
[----:B------:R-:W-:Y:S01]  /*6950*/  MUFU.EX2 R161, R161 ;  /* 0x000000a100a17308 */ /* 0x000fe20000000800 */
[----:B------:R-:W-:Y:S01]  /*6960*/  FFMA.FTZ R158, R14, c[0x0][0x23c], -R166 ;  /* 0x00008f000e9e7a23 */ /* 0x000fe200000108a6 */
[----:B------:R-:W-:Y:S01]  /*6970*/  LOP3.LUT R14, R137, UR17, R246, 0x96, !PT ;  /* 0x00000011890e7c12 */ /* 0x000fe2000f8e96f6 */
[----:B------:R-:W-:Y:S01]  /*6980*/  FFMA.FTZ R159, R15, c[0x0][0x23c], -R166 ;  /* 0x00008f000f9f7a23 */ /* 0x000fe200000108a6 */
[----:B------:R-:W-:Y:S01]  /*6990*/  SHF.R.U32.HI R139, RZ, 0x18, R136 ;  /* 0x00000018ff8b7819 */ /* 0x000fe20000011688 */
[--C-:B------:R-:W-:Y:S01]  /*69a0*/  FFMA.FTZ R162, R10, c[0x0][0x23c], -R166.reuse ;  /* 0x00008f000aa27a23 */ /* 0x100fe200000108a6 */
[----:B------:R-:W-:Y:S01]  /*69b0*/  LOP3.LUT R8, R12, 0xff, RZ, 0xc0, !PT ;  /* 0x000000ff0c087812 */ /* 0x000fe200078ec0ff */
[----:B------:R-:W-:Y:S01]  /*69c0*/  FFMA.FTZ R163, R11, c[0x0][0x23c], -R166 ;  /* 0x00008f000ba37a23 */ /* 0x000fe200000108a6 */
[----:B------:R-:W-:Y:S01]  /*69d0*/  LOP3.LUT R12, R143, UR17, R176, 0x96, !PT ;  /* 0x000000118f0c7c12 */ /* 0x000fe2000f8e96b0 */
[----:B------:R-:W-:Y:S01]  /*69e0*/  FFMA.FTZ R226, R47, c[0x0][0x23c], -R166 ;  /* 0x00008f002fe27a23 */ /* 0x000fe200000108a6 */
[----:B------:R-:W-:Y:S01]  /*69f0*/  MUFU.EX2 R158, R158 ;  /* 0x0000009e009e7308 */ /* 0x000fe20000000800 */
[----:B------:R-:W-:Y:S01]  /*6a00*/  SHF.R.U32.HI R137, RZ, 0x10, R14 ;  /* 0x00000010ff897819 */ /* 0x000fe2000001160e */
[----:B------:R-:W-:Y:S01]  /*6a10*/  FFMA.FTZ R176, R27, c[0x0][0x23c], -R166 ;  /* 0x00008f001bb07a23 */ /* 0x000fe200000108a6 */
[----:B------:R-:W-:Y:S01]  /*6a20*/  LOP3.LUT R138, R142, 0xffff, RZ, 0xc0, !PT ;  /* 0x0000ffff8e8a7812 */ /* 0x000fe200078ec0ff */
[----:B------:R-:W-:Y:S01]  /*6a30*/  FFMA.FTZ R19, R22, c[0x0][0x23c], -R172 ;  /* 0x00008f0016137a23 */ /* 0x000fe200000108ac */
[--C-:B------:R-:W-:Y:S01]  /*6a40*/  SHF.R.U32.HI R136, RZ, 0x10, R142.reuse ;  /* 0x00000010ff887819 */ /* 0x100fe2000001168e */
[----:B--2---:R-:W-:Y:S01]  /*6a50*/  FMUL.FTZ R22, R3, R118 ;  /* 0x0000007603167220 */ /* 0x004fe20000410000 */
[----:B------:R-:W-:Y:S01]  /*6a60*/  LOP3.LUT R15, R142, 0xff, RZ, 0xc0, !PT ;  /* 0x000000ff8e0f7812 */ /* 0x000fe200078ec0ff */
[----:B------:R-:W-:Y:S01]  /*6a70*/  FFMA.FTZ R171, R25, c[0x0][0x23c], -R167 ;  /* 0x00008f0019ab7a23 */ /* 0x000fe200000108a7 */
[----:B------:R-:W-:Y:S01]  /*6a80*/  SHF.R.U32.HI R147, RZ, 0x18, R142 ;  /* 0x00000018ff937819 */ /* 0x000fe2000001168e */
[----:B------:R-:W-:Y:S01]  /*6a90*/  MUFU.EX2 R159, R159 ;  /* 0x0000009f009f7308 */ /* 0x000fe20000000800 */
[----:B------:R-:W-:Y:S01]  /*6aa0*/  PRMT R13, R13, 0x5410, R140 ;  /* 0x000054100d0d7816 */ /* 0x000fe2000000008c */
[----:B------:R-:W-:Y:S01]  /*6ab0*/  FFMA.FTZ R173, R26, c[0x0][0x23c], -R166 ;  /* 0x00008f001aad7a23 */ /* 0x000fe200000108a6 */
[----:B------:R-:W-:Y:S01]  /*6ac0*/  PRMT R139, R8, 0x5410, R139 ;  /* 0x00005410088b7816 */ /* 0x000fe2000000008b */
[----:B------:R-:W2:Y:S01]  /*6ad0*/  LDSM.16.MT88.4 R140, [R188+0x6000] ;  /* 0x00600000bc8c783b */ /* 0x000ea20000004200 */
[----:B------:R-:W-:Y:S01]  /*6ae0*/  LOP3.LUT R11, R12, 0xffff, RZ, 0xc0, !PT ;  /* 0x0000ffff0c0b7812 */ /* 0x000fe200078ec0ff */
[----:B------:R-:W-:Y:S01]  /*6af0*/  FMUL.FTZ R94, R3, R94 ;  /* 0x0000005e035e7220 */ /* 0x000fe20000410000 */
[----:B------:R-:W-:Y:S01]  /*6b00*/  SHF.R.U32.HI R8, RZ, 0x18, R14 ;  /* 0x00000018ff087819 */ /* 0x000fe2000001160e */
[--C-:B------:R-:W-:Y:S01]  /*6b10*/  HSET2.LE.AND R139, R139, R202.reuse, PT ;  /* 0x000000ca8b8b7233 */ /* 0x100fe20003803000 */
[----:B------:R-:W-:Y:S01]  /*6b20*/  LOP3.LUT R137, R137, 0xff, RZ, 0xc0, !PT ;  /* 0x000000ff89897812 */ /* 0x000fe200078ec0ff */
[----:B------:R-:W-:Y:S01]  /*6b30*/  MUFU.EX2 R162, R162 ;  /* 0x000000a200a27308 */ /* 0x000fe20000000800 */
[----:B------:R-:W-:Y:S01]  /*6b40*/  SHF.R.U32.HI R11, RZ, 0x8, R11 ;  /* 0x00000008ff0b7819 */ /* 0x000fe2000001160b */
[C---:B------:R-:W-:Y:S01]  /*6b50*/  FMUL.FTZ R72, R132.reuse, R72 ;  /* 0x0000004884487220 */ /* 0x040fe20000410000 */
[----:B------:R-:W-:Y:S01]  /*6b60*/  SHF.R.U32.HI R138, RZ, 0x8, R138 ;  /* 0x00000008ff8a7819 */ /* 0x000fe2000001168a */
[----:B------:R-:W-:Y:S01]  /*6b70*/  FMUL.FTZ R73, R132, R73 ;  /* 0x0000004984497220 */ /* 0x000fe20000410000 */
[----:B------:R-:W-:Y:S01]  /*6b80*/  PRMT R137, R137, 0x5410, R8 ;  /* 0x0000541089897816 */ /* 0x000fe20000000008 */
[C---:B------:R-:W-:Y:S01]  /*6b90*/  FMUL.FTZ R74, R3.reuse, R74 ;  /* 0x0000004a034a7220 */ /* 0x040fe20000410000 */
[----:B------:R-:W-:Y:S01]  /*6ba0*/  LOP3.LUT R8, R12, 0xff, RZ, 0xc0, !PT ;  /* 0x000000ff0c087812 */ /* 0x000fe200078ec0ff */
[----:B------:R-:W-:Y:S01]  /*6bb0*/  FMUL.FTZ R75, R3, R75 ;  /* 0x0000004b034b7220 */ /* 0x000fe20000410000 */
[----:B------:R-:W-:Y:S01]  /*6bc0*/  PRMT R15, R15, 0x5410, R138 ;  /* 0x000054100f0f7816 */ /* 0x000fe2000000008a */
[----:B------:R-:W-:Y:S01]  /*6bd0*/  MUFU.EX2 R163, R163 ;  /* 0x000000a300a37308 */ /* 0x000fe20000000800 */
[--C-:B------:R-:W-:Y:S01]  /*6be0*/  HSET2.LE.AND R138, R13, R202.reuse, PT ;  /* 0x000000ca0d8a7233 */ /* 0x100fe20003803000 */
[----:B------:R-:W-:Y:S01]  /*6bf0*/  PRMT R13, R8, 0x5410, R11 ;  /* 0x00005410080d7816 */ /* 0x000fe2000000000b */
[----:B------:R-:W-:Y:S01]  /*6c00*/  FADD.FTZ R8, -R7, R0 ;  /* 0x0000000007087221 */ /* 0x000fe20000010100 */
[----:B------:R-:W-:Y:S01]  /*6c10*/  LOP3.LUT R9, R14, 0xffff, RZ, 0xc0, !PT ;  /* 0x0000ffff0e097812 */ /* 0x000fe200078ec0ff */
[--C-:B------:R-:W-:Y:S01]  /*6c20*/  HSET2.LE.AND R146, R15, R202.reuse, PT ;  /* 0x000000ca0f927233 */ /* 0x100fe20003803000 */
[--C-:B------:R-:W-:Y:S01]  /*6c30*/  SHF.R.U32.HI R145, RZ, 0x10, R12.reuse ;  /* 0x00000010ff917819 */ /* 0x100fe2000001160c */
[----:B------:R-:W-:Y:S01]  /*6c40*/  FMUL.FTZ R0, R8, c[0x0][0x23c] ;  /* 0x00008f0008007a20 */ /* 0x000fe20000410000 */
[----:B------:R-:W-:Y:S01]  /*6c50*/  LOP3.LUT R136, R136, 0xff, RZ, 0xc0, !PT ;  /* 0x000000ff88887812 */ /* 0x000fe200078ec0ff */
[--C-:B------:R-:W-:Y:S01]  /*6c60*/  HSET2.LE.AND R137, R137, R202.reuse, PT ;  /* 0x000000ca89897233 */ /* 0x100fe20003803000 */
[----:B------:R-:W-:Y:S01]  /*6c70*/  LOP3.LUT R17, R14, 0xff, RZ, 0xc0, !PT ;  /* 0x000000ff0e117812 */ /* 0x000fe200078ec0ff */
[----:B------:R-:W2:Y:S01]  /*6c80*/  MUFU.EX2 R2, R2 ;  /* 0x0000000200027308 */ /* 0x000ea20000000800 */
[----:B------:R-:W-:Y:S01]  /*6c90*/  SHF.R.U32.HI R14, RZ, 0x8, R9 ;  /* 0x00000008ff0e7819 */ /* 0x000fe20000011609 */
[--C-:B------:R-:W-:Y:S01]  /*6ca0*/  HSET2.LE.AND R144, R13, R202.reuse, PT ;  /* 0x000000ca0d907233 */ /* 0x100fe20003803000 */
[----:B------:R-:W-:Y:S01]  /*6cb0*/  SHF.R.U32.HI R10, RZ, 0x18, R12 ;  /* 0x00000018ff0a7819 */ /* 0x000fe2000001160c */
[----:B------:R-:W-:Y:S01]  /*6cc0*/  FMUL.FTZ R95, R3, R95 ;  /* 0x0000005f035f7220 */ /* 0x000fe20000410000 */
[----:B------:R-:W-:Y:S01]  /*6cd0*/  LOP3.LUT R145, R145, 0xff, RZ, 0xc0, !PT ;  /* 0x000000ff91917812 */ /* 0x000fe200078ec0ff */
[----:B------:R-:W-:Y:S01]  /*6ce0*/  FFMA.FTZ R208, R31, c[0x0][0x23c], -R166 ;  /* 0x00008f001fd07a23 */ /* 0x000fe200000108a6 */
[----:B---3--:R-:W-:Y:S01]  /*6cf0*/  F2FP.PACK_AB R9, R149, R148 ;  /* 0x000000949509723e */ /* 0x008fe200000000ff */
[----:B------:R-:W-:Y:S01]  /*6d00*/  FMUL.FTZ R31, R3, R111 ;  /* 0x0000006f031f7220 */ /* 0x000fe20000410000 */
[----:B------:R-:W-:Y:S01]  /*6d10*/  PRMT R17, R17, 0x5410, R14 ;  /* 0x0000541011117816 */ /* 0x000fe2000000000e */
[----:B------:R-:W3:Y:S01]  /*6d20*/  MUFU.EX2 R0, R0 ;  /* 0x0000000000007308 */ /* 0x000ee20000000800 */
[----:B------:R-:W-:Y:S01]  /*6d30*/  PRMT R147, R136, 0x5410, R147 ;  /* 0x0000541088937816 */ /* 0x000fe20000000093 */
[----:B------:R-:W-:Y:S01]  /*6d40*/  FFMA.FTZ R179, R48, c[0x0][0x23c], -R174 ;  /* 0x00008f0030b37a23 */ /* 0x000fe200000108ae */
[----:B------:R-:W-:Y:S01]  /*6d50*/  PRMT R145, R145, 0x5410, R10 ;  /* 0x0000541091917816 */ /* 0x000fe2000000000a */
[--C-:B------:R-:W-:Y:S01]  /*6d60*/  HSET2.LE.AND R136, R17, R202.reuse, PT ;  /* 0x000000ca11887233 */ /* 0x100fe20003803000 */
[----:B------:R-:W-:Y:S01]  /*6d70*/  LOP3.LUT R138, R138, R9, RZ, 0xc0, !PT ;  /* 0x000000098a8a7212 */ /* 0x000fe200078ec0ff */
[--C-:B------:R-:W-:Y:S01]  /*6d80*/  HSET2.LE.AND R147, R147, R202.reuse, PT ;  /* 0x000000ca93937233 */ /* 0x100fe20003803000 */
[----:B------:R-:W-:Y:S01]  /*6d90*/  F2FP.PACK_AB R10, R151, R150 ;  /* 0x00000096970a723e */ /* 0x000fe200000000ff */
[--C-:B------:R-:W-:Y:S01]  /*6da0*/  HSET2.LE.AND R145, R145, R202.reuse, PT ;  /* 0x000000ca91917233 */ /* 0x100fe20003803000 */
[----:B----4-:R-:W-:Y:S01]  /*6db0*/  F2FP.PACK_AB R8, R155, R154 ;  /* 0x0000009a9b08723e */ /* 0x010fe200000000ff */
[----:B------:R-:W-:Y:S01]  /*6dc0*/  FFMA.FTZ R17, R34, c[0x0][0x23c], -R172 ;  /* 0x00008f0022117a23 */ /* 0x000fe200000108ac */
[----:B-----5:R-:W-:Y:S01]  /*6dd0*/  F2FP.PACK_AB R9, R157, R156 ;  /* 0x0000009c9d09723e */ /* 0x020fe200000000ff */
[----:B------:R-:W-:Y:S01]  /*6de0*/  FMUL.FTZ R34, R3, R122 ;  /* 0x0000007a03227220 */ /* 0x000fe20000410000 */
[----:B-1----:R-:W-:Y:S01]  /*6df0*/  F2FP.PACK_AB R11, R153, R152 ;  /* 0x00000098990b723e */ /* 0x002fe200000000ff */
[C---:B--2---:R-:W-:Y:S01]  /*6e00*/  FMUL.FTZ R12, R2.reuse, R124 ;  /* 0x0000007c020c7220 */ /* 0x044fe20000410000 */
[----:B------:R-:W-:Y:S01]  /*6e10*/  LOP3.LUT R139, R139, R10, RZ, 0xc0, !PT ;  /* 0x0000000a8b8b7212 */ /* 0x000fe200078ec0ff */
[C---:B------:R-:W-:Y:S01]  /*6e20*/  FMUL.FTZ R13, R2.reuse, R125 ;  /* 0x0000007d020d7220 */ /* 0x040fe20000410000 */
[----:B------:R-:W-:Y:S01]  /*6e30*/  LOP3.LUT R137, R137, R8, RZ, 0xc0, !PT ;  /* 0x0000000889897212 */ /* 0x000fe200078ec0ff */
[----:B------:R-:W-:Y:S01]  /*6e40*/  FMUL.FTZ R68, R2, R68 ;  /* 0x0000004402447220 */ /* 0x000fe20000410000 */
[----:B------:R-:W-:Y:S01]  /*6e50*/  LOP3.LUT R146, R146, R9, RZ, 0xc0, !PT ;  /* 0x0000000992927212 */ /* 0x000fe200078ec0ff */
[C---:B------:R-:W-:Y:S01]  /*6e60*/  FMUL.FTZ R69, R2.reuse, R69 ;  /* 0x0000004502457220 */ /* 0x040fe20000410000 */
[----:B------:R-:W-:Y:S01]  /*6e70*/  F2FP.PACK_AB R10, R159, R158 ;  /* 0x0000009e9f0a723e */ /* 0x000fe200000000ff */
[----:B------:R-:W-:Y:S01]  /*6e80*/  FMUL.FTZ R76, R2, R76 ;  /* 0x0000004c024c7220 */ /* 0x000fe20000410000 */
[----:B------:R-:W-:Y:S01]  /*6e90*/  F2FP.PACK_AB R9, R161, R160 ;  /* 0x000000a0a109723e */ /* 0x000fe200000000ff */
[C---:B---3--:R-:W-:Y:S01]  /*6ea0*/  FMUL.FTZ R14, R0.reuse, R126 ;  /* 0x0000007e000e7220 */ /* 0x048fe20000410000 */
[----:B------:R-:W-:Y:S01]  /*6eb0*/  F2FP.PACK_AB R8, R163, R162 ;  /* 0x000000a2a308723e */ /* 0x000fe200000000ff */
[----:B------:R-:W-:Y:S01]  /*6ec0*/  FMUL.FTZ R15, R0, R127 ;  /* 0x0000007f000f7220 */ /* 0x000fe20000410000 */
[----:B------:R-:W-:Y:S01]  /*6ed0*/  LOP3.LUT R136, R136, R11, RZ, 0xc0, !PT ;  /* 0x0000000b88887212 */ /* 0x000fe200078ec0ff */
[----:B------:R-:W-:Y:S01]  /*6ee0*/  FMUL.FTZ R11, R3, R131 ;  /* 0x00000083030b7220 */ /* 0x000fe20000410000 */
[----:B------:R-:W-:Y:S01]  /*6ef0*/  LOP3.LUT R147, R147, R10, RZ, 0xc0, !PT ;  /* 0x0000000a93937212 */ /* 0x000fe200078ec0ff */
[----:B------:R-:W-:Y:S01]  /*6f00*/  FMUL.FTZ R10, R3, R130 ;  /* 0x00000082030a7220 */ /* 0x000fe20000410000 */
[----:B------:R-:W-:Y:S01]  /*6f10*/  LOP3.LUT R144, R144, R9, RZ, 0xc0, !PT ;  /* 0x0000000990907212 */ /* 0x000fe200078ec0ff */
[C---:B------:R-:W-:Y:S01]  /*6f20*/  FMUL.FTZ R9, R132.reuse, R129 ;  /* 0x0000008184097220 */ /* 0x040fe20000410000 */
[----:B------:R-:W-:Y:S01]  /*6f30*/  LOP3.LUT R145, R145, R8, RZ, 0xc0, !PT ;  /* 0x0000000891917212 */ /* 0x000fe200078ec0ff */
[----:B------:R-:W-:Y:S01]  /*6f40*/  FMUL.FTZ R8, R132, R128 ;  /* 0x0000008084087220 */ /* 0x000fe20000410000 */
[----:B------:R-:W-:Y:S01]  /*6f50*/  LOP3.LUT R124, R247, UR7, R178, 0x96, !PT ;  /* 0x00000007f77c7c12 */ /* 0x000fe2000f8e96b2 */
[----:B------:R-:W1:Y:S01]  /*6f60*/  LDSM.16.MT88.4 R128, [R186+0x6000] ;  /* 0x00600000ba80783b */ /* 0x000e620000004200 */
[----:B------:R-:W-:Y:S01]  /*6f70*/  FMUL.FTZ R27, R0, R115 ;  /* 0x00000073001b7220 */ /* 0x000fe20000410000 */
[----:B------:R-:W-:Y:S01]  /*6f80*/  LOP3.LUT R169, R177, UR7, R168, 0x96, !PT ;  /* 0x00000007b1a97c12 */ /* 0x000fe2000f8e96a8 */
[----:B------:R-:W-:Y:S01]  /*6f90*/  FFMA.FTZ R247, R65, c[0x0][0x23c], -R174 ;  /* 0x00008f0041f77a23 */ /* 0x000fe200000108ae */
[----:B------:R2:W-:Y:S01]  /*6fa0*/  MUFU.EX2 R168, R19 ;  /* 0x0000001300a87308 */ /* 0x0005e20000000800 */
[-C--:B------:R-:W-:Y:S01]  /*6fb0*/  HMMA.16816.F32 R8, R136, R140.reuse, R8 ;  /* 0x0000008c8808723c */ /* 0x080fe20000001808 */
[--C-:B------:R-:W-:Y:S02]  /*6fc0*/  FFMA.FTZ R126, R23, c[0x0][0x23c], -R172.reuse ;  /* 0x00008f00177e7a23 */ /* 0x100fe400000108ac */
[----:B------:R-:W-:Y:S02]  /*6fd0*/  FMUL.FTZ R23, R3, R119 ;  /* 0x0000007703177220 */ /* 0x000fe40000410000 */
[----:B------:R-:W-:Y:S03]  /*6fe0*/  IMAD.WIDE.U32 R124, R124, -0x2daee0ad, RZ ;  /* 0xd2511f537c7c7825 */ /* 0x000fe600078e00ff */
[C---:B------:R-:W-:Y:S01]  /*6ff0*/  HMMA.16816.F32 R12, R144.reuse, R140, R12 ;  /* 0x0000008c900c723c */ /* 0x040fe2000000180c */
[C---:B------:R-:W-:Y:S01]  /*7000*/  FMUL.FTZ R70, R0.reuse, R70 ;  /* 0x0000004600467220 */ /* 0x040fe20000410000 */
[----:B------:R3:W-:Y:S02]  /*7010*/  MUFU.EX2 R140, R17 ;  /* 0x00000011008c7308 */ /* 0x0007e40000000800 */
[----:B------:R-:W-:Y:S01]  /*7020*/  FMUL.FTZ R71, R0, R71 ;  /* 0x0000004700477220 */ /* 0x000fe20000410000 */
[----:B------:R-:W-:Y:S01]  /*7030*/  LOP3.LUT R127, R124, 0xff, RZ, 0xc0, !PT ;  /* 0x000000ff7c7f7812 */ /* 0x000fe200078ec0ff */
[----:B------:R-:W-:Y:S02]  /*7040*/  FMUL.FTZ R25, R2, R113 ;  /* 0x0000007102197220 */ /* 0x000fe40000410000 */
[----:B------:R-:W-:Y:S03]  /*7050*/  FFMA.FTZ R141, R35, c[0x0][0x23c], -R172 ;  /* 0x00008f00238d7a23 */ /* 0x000fe600000108ac */
[-C--:B------:R-:W-:Y:S01]  /*7060*/  HMMA.16816.F32 R68, R144, R142.reuse, R68 ;  /* 0x0000008e9044723c */ /* 0x080fe20000001844 */
[----:B------:R-:W-:Y:S01]  /*7070*/  FMUL.FTZ R35, R3, R123 ;  /* 0x0000007b03237220 */ /* 0x000fe20000410000 */
[----:B------:R-:W-:Y:S01]  /*7080*/  MUFU.EX2 R173, R173 ;  /* 0x000000ad00ad7308 */ /* 0x000fe20000000800 */
[----:B------:R-:W4:Y:S01]  /*7090*/  LDSM.16.MT88.4 R120, [R185+0x6000] ;  /* 0x00600000b978783b */ /* 0x000f220000004200 */
[----:B--2---:R-:W-:Y:S01]  /*70a0*/  SHF.R.U32.HI R19, RZ, 0x18, R124 ;  /* 0x00000018ff137819 */ /* 0x004fe2000001167c */
[----:B------:R-:W-:Y:S02]  /*70b0*/  FMUL.FTZ R26, R0, R114 ;  /* 0x00000072001a7220 */ /* 0x000fe40000410000 */
[C---:B------:R-:W-:Y:S01]  /*70c0*/  FMUL.FTZ R96, R2.reuse, R96 ;  /* 0x0000006002607220 */ /* 0x040fe20000410000 */
[C---:B------:R-:W-:Y:S01]  /*70d0*/  HMMA.16816.F32 R32, R136.reuse, R142, R32 ;  /* 0x0000008e8820723c */ /* 0x040fe20000001820 */
[----:B------:R-:W-:Y:S03]  /*70e0*/  FMUL.FTZ R97, R2, R97 ;  /* 0x0000006102617220 */ /* 0x000fe60000410000 */
[----:B------:R2:W-:Y:S01]  /*70f0*/  MUFU.EX2 R142, R20 ;  /* 0x00000014008e7308 */ /* 0x0005e20000000800 */
[----:B------:R-:W-:Y:S01]  /*7100*/  FMUL.FTZ R98, R0, R98 ;  /* 0x0000006200627220 */ /* 0x000fe20000410000 */
[----:B---3--:R-:W-:Y:S02]  /*7110*/  LOP3.LUT R17, R125, UR16, R170, 0x96, !PT ;  /* 0x000000107d117c12 */ /* 0x008fe4000f8e96aa */
[-C--:B-1----:R-:W-:Y:S01]  /*7120*/  HMMA.16816.F32 R72, R136, R128.reuse, R72 ;  /* 0x000000808848723c */ /* 0x082fe20000001848 */
[----:B------:R-:W-:Y:S03]  /*7130*/  FMUL.FTZ R77, R2, R77 ;  /* 0x0000004d024d7220 */ /* 0x000fe60000410000 */
[C---:B------:R-:W-:Y:S01]  /*7140*/  FMUL.FTZ R78, R0.reuse, R78 ;  /* 0x0000004e004e7220 */ /* 0x040fe20000410000 */
[----:B------:R-:W-:Y:S01]  /*7150*/  SHF.R.U32.HI R114, RZ, 0x10, R17 ;  /* 0x00000010ff727819 */ /* 0x000fe20000011611 */
[C---:B------:R-:W-:Y:S01]  /*7160*/  FMUL.FTZ R79, R0.reuse, R79 ;  /* 0x0000004f004f7220 */ /* 0x040fe20000410000 */
[----:B------:R-:W-:Y:S01]  /*7170*/  MUFU.EX2 R176, R176 ;  /* 0x000000b000b07308 */ /* 0x000fe20000000800 */
[----:B------:R-:W-:Y:S04]  /*7180*/  FMUL.FTZ R99, R0, R99 ;  /* 0x0000006300637220 */ /* 0x000fe80000410000 */
[C---:B------:R-:W-:Y:S01]  /*7190*/  FMUL.FTZ R100, R2.reuse, R100 ;  /* 0x0000006402647220 */ /* 0x040fe20000410000 */
[C---:B------:R-:W-:Y:S01]  /*71a0*/  HMMA.16816.F32 R76, R144.reuse, R128, R76 ;  /* 0x00000080904c723c */ /* 0x040fe2000000184c */
[C---:B------:R-:W-:Y:S02]  /*71b0*/  FMUL.FTZ R80, R2.reuse, R80 ;  /* 0x0000005002507220 */ /* 0x040fe40000410000 */
[----:B------:R-:W-:Y:S01]  /*71c0*/  FMUL.FTZ R81, R2, R81 ;  /* 0x0000005102517220 */ /* 0x000fe20000410000 */
[----:B------:R-:W-:Y:S01]  /*71d0*/  MUFU.EX2 R171, R171 ;  /* 0x000000ab00ab7308 */ /* 0x000fe20000000800 */
[C---:B------:R-:W-:Y:S02]  /*71e0*/  FMUL.FTZ R82, R0.reuse, R82 ;  /* 0x0000005200527220 */ /* 0x040fe40000410000 */
[----:B------:R-:W-:Y:S02]  /*71f0*/  FMUL.FTZ R83, R0, R83 ;  /* 0x0000005300537220 */ /* 0x000fe40000410000 */
[----:B------:R-:W-:Y:S04]  /*7200*/  IMAD.WIDE.U32 R128, R169, -0x2daee0ad, RZ ;  /* 0xd2511f53a9807825 */ /* 0x000fe800078e00ff */
[----:B------:R-:W-:Y:S01]  /*7210*/  FMUL.FTZ R101, R2, R101 ;  /* 0x0000006502657220 */ /* 0x000fe20000410000 */
[-C--:B------:R-:W-:Y:S01]  /*7220*/  HMMA.16816.F32 R80, R144, R130.reuse, R80 ;  /* 0x000000829050723c */ /* 0x080fe20000001850 */
[----:B------:R-:W-:Y:S01]  /*7230*/  FFMA.FTZ R143, R21, c[0x0][0x23c], -R174 ;  /* 0x00008f00158f7a23 */ /* 0x000fe200000108ae */
[----:B------:R-:W-:Y:S01]  /*7240*/  LOP3.LUT R18, R129, UR16, R18, 0x96, !PT ;  /* 0x0000001081127c12 */ /* 0x000fe2000f8e9612 */
[C---:B------:R-:W-:Y:S01]  /*7250*/  FMUL.FTZ R21, R132.reuse, R117 ;  /* 0x0000007584157220 */ /* 0x040fe20000410000 */
[----:B------:R-:W-:Y:S01]  /*7260*/  SHF.R.U32.HI R117, RZ, 0x10, R124 ;  /* 0x00000010ff757819 */ /* 0x000fe2000001167c */
[----:B--2---:R-:W-:Y:S01]  /*7270*/  FMUL.FTZ R20, R132, R116 ;  /* 0x0000007484147220 */ /* 0x004fe20000410000 */
[----:B------:R-:W-:Y:S01]  /*7280*/  LOP3.LUT R113, R18, 0xffff, RZ, 0xc0, !PT ;  /* 0x0000ffff12717812 */ /* 0x000fe200078ec0ff */
[C---:B------:R-:W-:Y:S01]  /*7290*/  FMUL.FTZ R102, R0.reuse, R102 ;  /* 0x0000006600667220 */ /* 0x040fe20000410000 */
[----:B------:R-:W-:Y:S01]  /*72a0*/  LOP3.LUT R118, R117, 0xff, RZ, 0xc0, !PT ;  /* 0x000000ff75767812 */ /* 0x000fe200078ec0ff */
[----:B------:R-:W-:Y:S01]  /*72b0*/  FMUL.FTZ R103, R0, R103 ;  /* 0x0000006700677220 */ /* 0x000fe20000410000 */
[----:B------:R1:W-:Y:S02]  /*72c0*/  MUFU.EX2 R169, R126 ;  /* 0x0000007e00a97308 */ /* 0x0003e40000000800 */
[C---:B------:R-:W-:Y:S01]  /*72d0*/  HMMA.16816.F32 R20, R136.reuse, R130, R20 ;  /* 0x000000828814723c */ /* 0x040fe20000001814 */
[----:B------:R-:W-:Y:S01]  /*72e0*/  FMUL.FTZ R84, R132, R84 ;  /* 0x0000005484547220 */ /* 0x000fe20000410000 */
[----:B------:R-:W-:Y:S01]  /*72f0*/  LOP3.LUT R116, R124, 0xffff, RZ, 0xc0, !PT ;  /* 0x0000ffff7c747812 */ /* 0x000fe200078ec0ff */
[----:B------:R-:W-:Y:S01]  /*7300*/  FMUL.FTZ R85, R132, R85 ;  /* 0x0000005584557220 */ /* 0x000fe20000410000 */
[----:B------:R-:W-:Y:S01]  /*7310*/  PRMT R19, R118, 0x5410, R19 ;  /* 0x0000541076137816 */ /* 0x000fe20000000013 */
[C---:B------:R-:W-:Y:S01]  /*7320*/  FMUL.FTZ R86, R3.reuse, R86 ;  /* 0x0000005603567220 */ /* 0x040fe20000410000 */
[----:B------:R-:W-:Y:S01]  /*7330*/  SHF.R.U32.HI R116, RZ, 0x8, R116 ;  /* 0x00000008ff747819 */ /* 0x000fe20000011674 */
[----:B------:R-:W-:Y:S01]  /*7340*/  FMUL.FTZ R87, R3, R87 ;  /* 0x0000005703577220 */ /* 0x000fe20000410000 */
[----:B------:R-:W-:Y:S01]  /*7350*/  LOP3.LUT R125, R128, 0xff, RZ, 0xc0, !PT ;  /* 0x000000ff807d7812 */ /* 0x000fe200078ec0ff */
[----:B------:R-:W-:Y:S01]  /*7360*/  FMUL.FTZ R48, R132, R104 ;  /* 0x0000006884307220 */ /* 0x000fe20000410000 */
[----:B------:R-:W2:Y:S02]  /*7370*/  MUFU.EX2 R143, R143 ;  /* 0x0000008f008f7308 */ /* 0x000ea40000000800 */
[----:B------:R-:W-:Y:S01]  /*7380*/  PRMT R127, R127, 0x5410, R116 ;  /* 0x000054107f7f7816 */ /* 0x000fe20000000074 */
[C---:B------:R-:W-:Y:S01]  /*7390*/  FMUL.FTZ R88, R2.reuse, R88 ;  /* 0x0000005802587220 */ /* 0x040fe20000410000 */
[-C--:B----4-:R-:W-:Y:S01]  /*73a0*/  HMMA.16816.F32 R84, R136, R120.reuse, R84 ;  /* 0x000000788854723c */ /* 0x090fe20000001854 */
[----:B------:R-:W-:Y:S01]  /*73b0*/  FMUL.FTZ R89, R2, R89 ;  /* 0x0000005902597220 */ /* 0x000fe20000410000 */
[----:B------:R-:W3:Y:S01]  /*73c0*/  LDSM.16.MT88.4 R116, [R184+0x6000] ;  /* 0x00600000b874783b */ /* 0x000ee20000004200 */
[C---:B------:R-:W-:Y:S01]  /*73d0*/  FMUL.FTZ R90, R0.reuse, R90 ;  /* 0x0000005a005a7220 */ /* 0x040fe20000410000 */
[----:B------:R-:W-:Y:S01]  /*73e0*/  SHF.R.U32.HI R124, RZ, 0x10, R128 ;  /* 0x00000010ff7c7819 */ /* 0x000fe20000011680 */
[----:B------:R-:W-:Y:S01]  /*73f0*/  FMUL.FTZ R91, R0, R91 ;  /* 0x0000005b005b7220 */ /* 0x000fe20000410000 */
[----:B------:R-:W-:Y:S01]  /*7400*/  MUFU.EX2 R208, R208 ;  /* 0x000000d000d07308 */ /* 0x000fe20000000800 */
[--C-:B------:R-:W-:Y:S01]  /*7410*/  FFMA.FTZ R170, R24, c[0x0][0x23c], -R167.reuse ;  /* 0x00008f0018aa7a23 */ /* 0x100fe200000108a7 */
[----:B------:R-:W-:Y:S01]  /*7420*/  LOP3.LUT R24, R128, 0xffff, RZ, 0xc0, !PT ;  /* 0x0000ffff80187812 */ /* 0x000fe200078ec0ff */
[----:B------:R-:W-:Y:S03]  /*7430*/  FFMA.FTZ R177, R30, c[0x0][0x23c], -R166 ;  /* 0x00008f001eb17a23 */ /* 0x000fe600000108a6 */
[C---:B------:R-:W-:Y:S01]  /*7440*/  HMMA.16816.F32 R88, R144.reuse, R120, R88 ;  /* 0x000000789058723c */ /* 0x040fe20000001858 */
[--C-:B------:R-:W-:Y:S01]  /*7450*/  FFMA.FTZ R175, R28, c[0x0][0x23c], -R167.reuse ;  /* 0x00008f001caf7a23 */ /* 0x100fe200000108a7 */
[----:B------:R-:W-:Y:S01]  /*7460*/  LOP3.LUT R28, R17, 0xffff, RZ, 0xc0, !PT ;  /* 0x0000ffff111c7812 */ /* 0x000fe200078ec0ff */
[----:B------:R-:W-:Y:S01]  /*7470*/  FMUL.FTZ R30, R3, R110 ;  /* 0x0000006e031e7220 */ /* 0x000fe20000410000 */
[----:B------:R-:W-:Y:S01]  /*7480*/  LOP3.LUT R110, R114, 0xff, RZ, 0xc0, !PT ;  /* 0x000000ff726e7812 */ /* 0x000fe200078ec0ff */
[----:B------:R-:W-:Y:S01]  /*7490*/  FFMA.FTZ R178, R29, c[0x0][0x23c], -R167 ;  /* 0x00008f001db27a23 */ /* 0x000fe200000108a7 */
[----:B------:R-:W-:Y:S01]  /*74a0*/  LOP3.LUT R129, R18, 0xff, RZ, 0xc0, !PT ;  /* 0x000000ff12817812 */ /* 0x000fe200078ec0ff */
[----:B------:R-:W-:Y:S01]  /*74b0*/  FMUL.FTZ R29, R132, R109 ;  /* 0x0000006d841d7220 */ /* 0x000fe20000410000 */
[----:B------:R-:W-:Y:S01]  /*74c0*/  SHF.R.U32.HI R120, RZ, 0x8, R24 ;  /* 0x00000008ff787819 */ /* 0x000fe20000011618 */
[----:B------:R-:W-:Y:S01]  /*74d0*/  FMUL.FTZ R24, R2, R112 ;  /* 0x0000007002187220 */ /* 0x000fe20000410000 */
[----:B------:R-:W4:Y:S02]  /*74e0*/  MUFU.EX2 R170, R170 ;  /* 0x000000aa00aa7308 */ /* 0x000f240000000800 */
[----:B------:R-:W-:Y:S01]  /*74f0*/  SHF.R.U32.HI R112, RZ, 0x10, R18 ;  /* 0x00000010ff707819 */ /* 0x000fe20000011612 */
[----:B------:R-:W-:Y:S01]  /*7500*/  FFMA.FTZ R210, R49, c[0x0][0x23c], -R174 ;  /* 0x00008f0031d27a23 */ /* 0x000fe200000108ae */
[----:B-1----:R-:W-:Y:S01]  /*7510*/  SHF.R.U32.HI R126, RZ, 0x18, R128 ;  /* 0x00000018ff7e7819 */ /* 0x002fe20000011680 */
[----:B------:R-:W-:Y:S01]  /*7520*/  FMUL.FTZ R49, R132, R105 ;  /* 0x0000006984317220 */ /* 0x000fe20000410000 */
[-C--:B------:R-:W-:Y:S01]  /*7530*/  HMMA.16816.F32 R24, R144, R122.reuse, R24 ;  /* 0x0000007a9018723c */ /* 0x080fe20000001818 */
[----:B------:R-:W-:Y:S01]  /*7540*/  LOP3.LUT R112, R112, 0xff, RZ, 0xc0, !PT ;  /* 0x000000ff70707812 */ /* 0x000fe200078ec0ff */
[--C-:B------:R-:W-:Y:S01]  /*7550*/  HSET2.LE.AND R111, R19, R202.reuse, PT ;  /* 0x000000ca136f7233 */ /* 0x100fe20003803000 */
[----:B--2---:R-:W-:Y:S01]  /*7560*/  F2FP.PACK_AB R105, R143, R142 ;  /* 0x0000008e8f69723e */ /* 0x004fe200000000ff */
[----:B------:R-:W-:Y:S01]  /*7570*/  MUFU.EX2 R175, R175 ;  /* 0x000000af00af7308 */ /* 0x000fe20000000800 */
[----:B------:R-:W-:Y:S01]  /*7580*/  F2FP.PACK_AB R104, R169, R168 ;  /* 0x000000a8a968723e */ /* 0x000fe200000000ff */
[----:B------:R-:W-:Y:S01]  /*7590*/  FFMA.FTZ R222, R42, c[0x0][0x23c], -R166 ;  /* 0x00008f002ade7a23 */ /* 0x000fe200000108a6 */
[----:B------:R-:W-:Y:S01]  /*75a0*/  LOP3.LUT R131, R17, 0xff, RZ, 0xc0, !PT ;  /* 0x000000ff11837812 */ /* 0x000fe200078ec0ff */
[C---:B------:R-:W-:Y:S01]  /*75b0*/  HMMA.16816.F32 R92, R136.reuse, R122, R92 ;  /* 0x0000007a885c723c */ /* 0x040fe2000000185c */
[----:B------:R-:W-:Y:S03]  /*75c0*/  SHF.R.U32.HI R17, RZ, 0x18, R17 ;  /* 0x00000018ff117819 */ /* 0x000fe60000011611 */
[----:B------:R-:W-:Y:S01]  /*75d0*/  PRMT R125, R125, 0x5410, R120 ;  /* 0x000054107d7d7816 */ /* 0x000fe20000000078 */
[----:B------:R-:W-:Y:S01]  /*75e0*/  FFMA.FTZ R120, R51, c[0x0][0x23c], -R172 ;  /* 0x00008f0033787a23 */ /* 0x000fe200000108ac */
[----:B------:R-:W-:Y:S01]  /*75f0*/  MUFU.EX2 R164, R164 ;  /* 0x000000a400a47308 */ /* 0x000fe20000000800 */
[----:B------:R-:W-:Y:S01]  /*7600*/  SHF.R.U32.HI R123, RZ, 0x18, R18 ;  /* 0x00000018ff7b7819 */ /* 0x000fe20000011612 */
[----:B------:R-:W-:Y:S01]  /*7610*/  FFMA.FTZ R122, R50, c[0x0][0x23c], -R172 ;  /* 0x00008f00327a7a23 */ /* 0x000fe200000108ac */
[----:B------:R-:W-:Y:S03]  /*7620*/  SHF.R.U32.HI R18, RZ, 0x8, R28 ;  /* 0x00000008ff127819 */ /* 0x000fe6000001161c */
[----:B------:R-:W-:Y:S01]  /*7630*/  PRMT R123, R112, 0x5410, R123 ;  /* 0x00005410707b7816 */ /* 0x000fe2000000007b */
[----:B------:R-:W-:Y:S01]  /*7640*/  FMUL.FTZ R28, R132, R108 ;  /* 0x0000006c841c7220 */ /* 0x000fe20000410000 */
[----:B------:R-:W-:Y:S01]  /*7650*/  SHF.R.U32.HI R108, RZ, 0x8, R113 ;  /* 0x00000008ff6c7819 */ /* 0x000fe20000011671 */
[----:B------:R-:W-:Y:S01]  /*7660*/  FMUL.FTZ R50, R3, R106 ;  /* 0x0000006a03327220 */ /* 0x000fe20000410000 */
[----:B------:R-:W1:Y:S01]  /*7670*/  LDSM.16.MT88.4 R112, [R188+0x6800] ;  /* 0x00680000bc70783b */ /* 0x000e620000004200 */
[----:B------:R-:W2:Y:S01]  /*7680*/  MUFU.EX2 R165, R165 ;  /* 0x000000a500a57308 */ /* 0x000ea20000000800 */
[----:B------:R-:W-:Y:S01]  /*7690*/  PRMT R131, R131, 0x5410, R18 ;  /* 0x0000541083837816 */ /* 0x000fe20000000012 */
[----:B------:R-:W-:Y:S01]  /*76a0*/  FMUL.FTZ R51, R3, R107 ;  /* 0x0000006b03337220 */ /* 0x000fe20000410000 */
[-C--:B---3--:R-:W-:Y:S01]  /*76b0*/  HMMA.16816.F32 R28, R136, R116.reuse, R28 ;  /* 0x00000074881c723c */ /* 0x088fe2000000181c */
[----:B------:R-:W-:Y:S01]  /*76c0*/  PRMT R129, R129, 0x5410, R108 ;  /* 0x0000541081817816 */ /* 0x000fe2000000006c */
[----:B------:R-:W-:Y:S01]  /*76d0*/  FFMA.FTZ R224, R44, c[0x0][0x23c], -R167 ;  /* 0x00008f002ce07a23 */ /* 0x000fe200000108a7 */
[--C-:B------:R-:W-:Y:S01]  /*76e0*/  HSET2.LE.AND R108, R131, R202.reuse, PT ;  /* 0x000000ca836c7233 */ /* 0x100fe20003803000 */
[----:B------:R-:W-:Y:S01]  /*76f0*/  F2FP.PACK_AB R106, R176, R173 ;  /* 0x000000adb06a723e */ /* 0x000fe200000000ff */
[----:B------:R-:W-:Y:S01]  /*7700*/  FFMA.FTZ R246, R54, c[0x0][0x23c], -R172 ;  /* 0x00008f0036f67a23 */ /* 0x000fe200000108ac */
[----:B----4-:R-:W-:Y:S01]  /*7710*/  F2FP.PACK_AB R19, R171, R170 ;  /* 0x000000aaab13723e */ /* 0x010fe200000000ff */
[----:B------:R-:W3:Y:S01]  /*7720*/  MUFU.EX2 R141, R141 ;  /* 0x0000008d008d7308 */ /* 0x000ee20000000800 */
[C---:B------:R-:W-:Y:S01]  /*7730*/  HMMA.16816.F32 R96, R144.reuse, R116, R96 ;  /* 0x000000749060723c */ /* 0x040fe20000001860 */
[----:B------:R-:W-:Y:S03]  /*7740*/  PRMT R109, R110, 0x5410, R17 ;  /* 0x000054106e6d7816 */ /* 0x000fe60000000011 */
[----:B------:R-:W-:Y:S01]  /*7750*/  LOP3.LUT R108, R108, R105, RZ, 0xc0, !PT ;  /* 0x000000696c6c7212 */ /* 0x000fe200078ec0ff */
[--C-:B------:R-:W-:Y:S01]  /*7760*/  HSET2.LE.AND R110, R127, R202.reuse, PT ;  /* 0x000000ca7f6e7233 */ /* 0x100fe20003803000 */
[----:B------:R-:W-:Y:S01]  /*7770*/  FFMA.FTZ R244, R52, c[0x0][0x23c], -R174 ;  /* 0x00008f0034f47a23 */ /* 0x000fe200000108ae */
[--C-:B------:R-:W-:Y:S01]  /*7780*/  HSET2.LE.AND R109, R109, R202.reuse, PT ;  /* 0x000000ca6d6d7233 */ /* 0x100fe20003803000 */
[-C--:B------:R-:W-:Y:S01]  /*7790*/  HMMA.16816.F32 R100, R144, R118.reuse, R100 ;  /* 0x000000769064723c */ /* 0x080fe20000001864 */
[----:B------:R-:W4:Y:S03]  /*77a0*/  MUFU.EX2 R178, R178 ;  /* 0x000000b200b27308 */ /* 0x000f260000000800 */
[----:B------:R-:W-:Y:S01]  /*77b0*/  LOP3.LUT R121, R124, 0xff, RZ, 0xc0, !PT ;  /* 0x000000ff7c797812 */ /* 0x000fe200078ec0ff */
[--C-:B------:R-:W-:Y:S01]  /*77c0*/  FFMA.FTZ R56, R56, c[0x0][0x23c], -R167.reuse ;  /* 0x00008f0038387a23 */ /* 0x100fe200000108a7 */
[----:B--2---:R-:W-:Y:S01]  /*77d0*/  F2FP.PACK_AB R17, R165, R164 ;  /* 0x000000a4a511723e */ /* 0x004fe200000000ff */
[----:B------:R-:W-:Y:S01]  /*77e0*/  FFMA.FTZ R145, R39, c[0x0][0x23c], -R172 ;  /* 0x00008f0027917a23 */ /* 0x000fe200000108ac */
[----:B------:R-:W-:Y:S01]  /*77f0*/  HMMA.16816.F32 R48, R136, R118, R48 ;  /* 0x000000768830723c */ /* 0x000fe20000001830 */
[----:B------:R-:W-:Y:S01]  /*7800*/  PRMT R121, R121, 0x5410, R126 ;  /* 0x0000541079797816 */ /* 0x000fe2000000007e */
[----:B------:R-:W2:Y:S01]  /*7810*/  LDSM.16.MT88.4 R116, [R186+0x6800] ;  /* 0x00680000ba74783b */ /* 0x000ea20000004200 */
[----:B------:R-:W5:Y:S01]  /*7820*/  MUFU.EX2 R177, R177 ;  /* 0x000000b100b17308 */ /* 0x000f620000000800 */
[----:B------:R-:W-:Y:S01]  /*7830*/  LOP3.LUT R110, R110, R17, RZ, 0xc0, !PT ;  /* 0x000000116e6e7212 */ /* 0x000fe200078ec0ff */
[--C-:B------:R-:W-:Y:S01]  /*7840*/  HSET2.LE.AND R17, R123, R202.reuse, PT ;  /* 0x000000ca7b117233 */ /* 0x100fe20003803000 */
[----:B------:R-:W-:Y:S01]  /*7850*/  LOP3.LUT R109, R109, R104, RZ, 0xc0, !PT ;  /* 0x000000686d6d7212 */ /* 0x000fe200078ec0ff */
[--C-:B------:R-:W-:Y:S01]  /*7860*/  HSET2.LE.AND R107, R121, R202.reuse, PT ;  /* 0x000000ca796b7233 */ /* 0x100fe20003803000 */
[----:B---3--:R-:W-:Y:S01]  /*7870*/  F2FP.PACK_AB R18, R141, R140 ;  /* 0x0000008c8d12723e */ /* 0x008fe200000000ff */
[--C-:B------:R-:W-:Y:S03]  /*7880*/  FFMA.FTZ R136, R36, c[0x0][0x23c], -R174.reuse ;  /* 0x00008f0024887a23 */ /* 0x100fe600000108ae */
[----:B------:R-:W-:Y:S01]  /*7890*/  LOP3.LUT R111, R111, R18, RZ, 0xc0, !PT ;  /* 0x000000126f6f7212 */ /* 0x000fe200078ec0ff */
[--C-:B------:R-:W-:Y:S01]  /*78a0*/  HSET2.LE.AND R18, R129, R202.reuse, PT ;  /* 0x000000ca81127233 */ /* 0x100fe20003803000 */
[----:B------:R-:W-:Y:S01]  /*78b0*/  LOP3.LUT R105, R17, R106, RZ, 0xc0, !PT ;  /* 0x0000006a11697212 */ /* 0x000fe200078ec0ff */
[--C-:B------:R-:W-:Y:S01]  /*78c0*/  HSET2.LE.AND R106, R125, R202.reuse, PT ;  /* 0x000000ca7d6a7233 */ /* 0x100fe20003803000 */
[----:B------:R-:W-:Y:S01]  /*78d0*/  MUFU.EX2 R144, R122 ;  /* 0x0000007a00907308 */ /* 0x000fe20000000800 */
[----:B----4-:R-:W-:Y:S01]  /*78e0*/  F2FP.PACK_AB R17, R178, R175 ;  /* 0x000000afb211723e */ /* 0x010fe200000000ff */
[----:B------:R-:W-:Y:S01]  /*78f0*/  FFMA.FTZ R139, R37, c[0x0][0x23c], -R174 ;  /* 0x00008f00258b7a23 */ /* 0x000fe200000108ae */
[-C--:B-1----:R-:W-:Y:S01]  /*7900*/  HMMA.16816.F32 R8, R108, R112.reuse, R8 ;  /* 0x000000706c08723c */ /* 0x082fe20000001808 */
[----:B------:R-:W-:Y:S01]  /*7910*/  LOP3.LUT R104, R18, R19, RZ, 0xc0, !PT ;  /* 0x0000001312687212 */ /* 0x000fe200078ec0ff */
[----:B------:R-:W-:Y:S01]  /*7920*/  FFMA.FTZ R138, R38, c[0x0][0x23c], -R172 ;  /* 0x00008f00268a7a23 */ /* 0x000fe200000108ac */
[----:B------:R-:W-:Y:S01]  /*7930*/  LOP3.LUT R106, R106, R17, RZ, 0xc0, !PT ;  /* 0x000000116a6a7212 */ /* 0x000fe200078ec0ff */
[--C-:B------:R-:W-:Y:S02]  /*7940*/  FFMA.FTZ R147, R41, c[0x0][0x23c], -R167.reuse ;  /* 0x00008f0029937a23 */ /* 0x100fe400000108a7 */
[--C-:B------:R-:W-:Y:S01]  /*7950*/  FFMA.FTZ R146, R40, c[0x0][0x23c], -R167.reuse ;  /* 0x00008f0028927a23 */ /* 0x100fe200000108a7 */
[----:B------:R1:W3:Y:S01]  /*7960*/  MUFU.EX2 R137, R120 ;  /* 0x0000007800897308 */ /* 0x0002e20000000800 */
[----:B-----5:R-:W-:Y:S01]  /*7970*/  F2FP.PACK_AB R18, R208, R177 ;  /* 0x000000b1d012723e */ /* 0x020fe200000000ff */
[--C-:B------:R-:W-:Y:S03]  /*7980*/  FFMA.FTZ R57, R57, c[0x0][0x23c], -R167.reuse ;  /* 0x00008f0039397a23 */ /* 0x100fe600000108a7 */
[----:B------:R-:W-:Y:S01]  /*7990*/  LOP3.LUT R107, R107, R18, RZ, 0xc0, !PT ;  /* 0x000000126b6b7212 */ /* 0x000fe200078ec0ff */
[----:B------:R-:W-:Y:S04]  /*79a0*/  IMAD.WIDE.U32 R18, R245, -0x326172a9, RZ ;  /* 0xcd9e8d57f5127825 */ /* 0x000fe800078e00ff */
[----:B------:R-:W-:Y:S01]  /*79b0*/  FFMA.FTZ R245, R46, c[0x0][0x23c], -R166 ;  /* 0x00008f002ef57a23 */ /* 0x000fe200000108a6 */
[----:B------:R-:W-:Y:S01]  /*79c0*/  LOP3.LUT R36, R243, UR13, R18, 0x96, !PT ;  /* 0x0000000df3247c12 */ /* 0x000fe2000f8e9612 */
[C---:B------:R-:W-:Y:S01]  /*79d0*/  HMMA.16816.F32 R12, R104.reuse, R112, R12 ;  /* 0x00000070680c723c */ /* 0x040fe2000000180c */
[C---:B------:R-:W-:Y:S01]  /*79e0*/  LOP3.LUT R124, R19.reuse, UR15, R236, 0x96, !PT ;  /* 0x0000000f137c7c12 */ /* 0x040fe2000f8e96ec */
[----:B------:R-:W-:Y:S01]  /*79f0*/  MUFU.EX2 R136, R136 ;  /* 0x0000008800887308 */ /* 0x000fe20000000800 */
[----:B------:R-:W-:Y:S01]  /*7a00*/  LOP3.LUT R17, R19, UR15, R232, 0x96, !PT ;  /* 0x0000000f13117c12 */ /* 0x000fe2000f8e96e8 */
[----:B------:R-:W-:Y:S01]  /*7a10*/  IMAD.WIDE.U32 R36, R36, -0x2daee0ad, RZ ;  /* 0xd2511f5324247825 */ /* 0x000fe200078e00ff */
[----:B------:R-:W-:Y:S03]  /*7a20*/  LOP3.LUT R18, R241, UR13, R18, 0x96, !PT ;  /* 0x0000000df1127c12 */ /* 0x000fe6000f8e9612 */
[-C--:B------:R-:W-:Y:S01]  /*7a30*/  HMMA.16816.F32 R68, R104, R114.reuse, R68 ;  /* 0x000000726844723c */ /* 0x080fe20000001844 */
[----:B------:R-:W-:Y:S03]  /*7a40*/  IMAD.WIDE.U32 R124, R124, -0x2daee0ad, RZ ;  /* 0xd2511f537c7c7825 */ /* 0x000fe600078e00ff */
[----:B------:R-:W4:Y:S01]  /*7a50*/  MUFU.EX2 R139, R139 ;  /* 0x0000008b008b7308 */ /* 0x000f220000000800 */
[----:B-1----:R-:W-:Y:S01]  /*7a60*/  IMAD.WIDE.U32 R120, R17, -0x2daee0ad, RZ ;  /* 0xd2511f5311787825 */ /* 0x002fe200078e00ff */
[----:B------:R-:W-:Y:S02]  /*7a70*/  LOP3.LUT R124, R37, UR10, R124, 0x96, !PT ;  /* 0x0000000a257c7c12 */ /* 0x000fe4000f8e967c */
[C---:B------:R-:W-:Y:S01]  /*7a80*/  HMMA.16816.F32 R32, R108.reuse, R114, R32 ;  /* 0x000000726c20723c */ /* 0x040fe20000001820 */
[----:B------:R-:W1:Y:S03]  /*7a90*/  LDSM.16.MT88.4 R112, [R185+0x6800] ;  /* 0x00680000b970783b */ /* 0x000e660000004200 */
[----:B------:R-:W-:Y:S01]  /*7aa0*/  LOP3.LUT R38, R125, UR12, R234, 0x96, !PT ;  /* 0x0000000c7d267c12 */ /* 0x000fe2000f8e96ea */
[----:B------:R-:W-:Y:S01]  /*7ab0*/  IMAD.WIDE.U32 R124, R124, -0x326172a9, RZ ;  /* 0xcd9e8d577c7c7825 */ /* 0x000fe200078e00ff */
[----:B------:R-:W-:Y:S01]  /*7ac0*/  LOP3.LUT R17, R121, UR12, R230, 0x96, !PT ;  /* 0x0000000c79117c12 */ /* 0x000fe2000f8e96e6 */
[----:B------:R-:W-:Y:S01]  /*7ad0*/  MUFU.EX2 R224, R224 ;  /* 0x000000e000e07308 */ /* 0x000fe20000000800 */
[-C--:B--2---:R-:W-:Y:S01]  /*7ae0*/  HMMA.16816.F32 R72, R108, R116.reuse, R72 ;  /* 0x000000746c48723c */ /* 0x084fe20000001848 */
[----:B------:R-:W-:Y:S04]  /*7af0*/  IMAD.WIDE.U32 R38, R38, -0x326172a9, RZ ;  /* 0xcd9e8d5726267825 */ /* 0x000fe800078e00ff */
[----:B------:R-:W-:Y:S01]  /*7b00*/  IMAD.WIDE.U32 R18, R18, -0x2daee0ad, RZ ;  /* 0xd2511f5312127825 */ /* 0x000fe200078e00ff */
[----:B------:R-:W-:Y:S02]  /*7b10*/  LOP3.LUT R242, R39, UR11, R242, 0x96, !PT ;  /* 0x0000000b27f27c12 */ /* 0x000fe4000f8e96f2 */
[C---:B------:R-:W-:Y:S01]  /*7b20*/  HMMA.16816.F32 R76, R104.reuse, R116, R76 ;  /* 0x00000074684c723c */ /* 0x040fe2000000184c */
[----:B------:R-:W-:Y:S01]  /*7b30*/  LOP3.LUT R122, R125, UR9, R38, 0x96, !PT ;  /* 0x000000097d7a7c12 */ /* 0x000fe2000f8e9626 */
[----:B------:R-:W-:Y:S02]  /*7b40*/  MUFU.EX2 R245, R245 ;  /* 0x000000f500f57308 */ /* 0x000fe40000000800 */
[----:B------:R-:W-:Y:S01]  /*7b50*/  IMAD.WIDE.U32 R242, R242, -0x2daee0ad, RZ ;  /* 0xd2511f53f2f27825 */ /* 0x000fe200078e00ff */
[----:B------:R-:W-:Y:S03]  /*7b60*/  LOP3.LUT R120, R19, UR10, R120, 0x96, !PT ;  /* 0x0000000a13787c12 */ /* 0x000fe6000f8e9678 */
[-C--:B------:R-:W-:Y:S01]  /*7b70*/  HMMA.16816.F32 R80, R104, R118.reuse, R80 ;  /* 0x000000766850723c */ /* 0x080fe20000001850 */
[----:B------:R-:W-:Y:S03]  /*7b80*/  IMAD.WIDE.U32 R122, R122, -0x2daee0ad, RZ ;  /* 0xd2511f537a7a7825 */ /* 0x000fe600078e00ff */
[----:B------:R-:W-:Y:S01]  /*7b90*/  MUFU.EX2 R226, R226 ;  /* 0x000000e200e27308 */ /* 0x000fe20000000800 */
[----:B------:R-:W-:Y:S01]  /*7ba0*/  IMAD.WIDE.U32 R126, R17, -0x326172a9, RZ ;  /* 0xcd9e8d57117e7825 */ /* 0x000fe200078e00ff */
[----:B------:R-:W-:Y:S02]  /*7bb0*/  LOP3.LUT R17, R243, UR8, R36, 0x96, !PT ;  /* 0x00000008f3117c12 */ /* 0x000fe4000f8e9624 */
[C---:B------:R-:W-:Y:S01]  /*7bc0*/  HMMA.16816.F32 R20, R108.reuse, R118, R20 ;  /* 0x000000766c14723c */ /* 0x040fe20000001814 */
[----:B------:R-:W-:Y:S03]  /*7bd0*/  LOP3.LUT R36, R123, UR6, R242, 0x96, !PT ;  /* 0x000000067b247c12 */ /* 0x000fe6000f8e96f2 */
[----:B------:R-:W-:Y:S01]  /*7be0*/  IMAD.WIDE.U32 R120, R120, -0x326172a9, RZ ;  /* 0xcd9e8d5778787825 */ /* 0x000fe200078e00ff */
[----:B------:R-:W-:Y:S01]  /*7bf0*/  LOP3.LUT R240, R127, UR11, R240, 0x96, !PT ;  /* 0x0000000b7ff07c12 */ /* 0x000fe2000f8e96f0 */
[----:B------:R-:W-:Y:S02]  /*7c00*/  MUFU.EX2 R179, R179 ;  /* 0x000000b300b37308 */ /* 0x000fe40000000800 */
[----:B------:R-:W-:Y:S01]  /*7c10*/  IMAD.WIDE.U32 R128, R36, -0x326172a9, RZ ;  /* 0xcd9e8d5724807825 */ /* 0x000fe200078e00ff */
[-C--:B-1----:R-:W-:Y:S01]  /*7c20*/  HMMA.16816.F32 R84, R108, R112.reuse, R84 ;  /* 0x000000706c54723c */ /* 0x082fe20000001854 */
[----:B------:R-:W1:Y:S02]  /*7c30*/  LDSM.16.MT88.4 R36, [R184+0x6800] ;  /* 0x00680000b824783b */ /* 0x000e640000004200 */
[----:B------:R-:W-:Y:S01]  /*7c40*/  LOP3.LUT R116, R121, UR9, R126, 0x96, !PT ;  /* 0x0000000979747c12 */ /* 0x000fe2000f8e967e */
[--C-:B------:R-:W-:Y:S01]  /*7c50*/  FFMA.FTZ R243, R45, c[0x0][0x23c], -R167.reuse ;  /* 0x00008f002df37a23 */ /* 0x100fe200000108a7 */
[----:B------:R-:W-:Y:S01]  /*7c60*/  SHF.R.U32.HI R41, RZ, 0x10, R128 ;  /* 0x00000010ff297819 */ /* 0x000fe20000011680 */
[----:B------:R-:W-:Y:S01]  /*7c70*/  FFMA.FTZ R242, R66, c[0x0][0x23c], -R172 ;  /* 0x00008f0042f27a23 */ /* 0x000fe200000108ac */
[----:B------:R-:W-:Y:S01]  /*7c80*/  LOP3.LUT R42, R128, 0xffff, RZ, 0xc0, !PT ;  /* 0x0000ffff802a7812 */ /* 0x000fe200078ec0ff */
[C---:B------:R-:W-:Y:S01]  /*7c90*/  HMMA.16816.F32 R88, R104.reuse, R112, R88 ;  /* 0x000000706858723c */ /* 0x040fe20000001858 */
[----:B------:R-:W-:Y:S01]  /*7ca0*/  IMAD.WIDE.U32 R116, R116, -0x2daee0ad, RZ ;  /* 0xd2511f5374747825 */ /* 0x000fe200078e00ff */
[----:B------:R-:W-:Y:S02]  /*7cb0*/  MUFU.EX2 R243, R243 ;  /* 0x000000f300f37308 */ /* 0x000fe40000000800 */
[----:B------:R-:W-:Y:S01]  /*7cc0*/  LOP3.LUT R44, R41, 0xff, RZ, 0xc0, !PT ;  /* 0x000000ff292c7812 */ /* 0x000fe200078ec0ff */
[----:B------:R-:W-:Y:S03]  /*7cd0*/  IMAD.WIDE.U32 R240, R240, -0x2daee0ad, RZ ;  /* 0xd2511f53f0f07825 */ /* 0x000fe600078e00ff */
[-C--:B------:R-:W-:Y:S01]  /*7ce0*/  HMMA.16816.F32 R24, R104, R114.reuse, R24 ;  /* 0x000000726818723c */ /* 0x080fe20000001818 */
[----:B------:R-:W-:Y:S03]  /*7cf0*/  IMAD.WIDE.U32 R118, R17, -0x326172a9, RZ ;  /* 0xcd9e8d5711767825 */ /* 0x000fe600078e00ff */
[----:B------:R-:W-:Y:S01]  /*7d00*/  LOP3.LUT R19, R241, UR8, R18, 0x96, !PT ;  /* 0x00000008f1137c12 */ /* 0x000fe2000f8e9612 */
[----:B------:R-:W-:Y:S01]  /*7d10*/  FFMA.FTZ R241, R43, c[0x0][0x23c], -R166 ;  /* 0x00008f002bf17a23 */ /* 0x000fe200000108a6 */
[----:B------:R-:W-:Y:S01]  /*7d20*/  LOP3.LUT R18, R117, UR6, R240, 0x96, !PT ;  /* 0x0000000675127c12 */ /* 0x000fe2000f8e96f0 */
[----:B------:R-:W-:Y:S01]  /*7d30*/  FFMA.FTZ R240, R64, c[0x0][0x23c], -R174 ;  /* 0x00008f0040f07a23 */ /* 0x000fe200000108ae */
[C---:B------:R-:W-:Y:S01]  /*7d40*/  HMMA.16816.F32 R92, R108.reuse, R114, R92 ;  /* 0x000000726c5c723c */ /* 0x040fe2000000185c */
[----:B------:R-:W-:Y:S01]  /*7d50*/  IMAD.WIDE.U32 R112, R19, -0x326172a9, RZ ;  /* 0xcd9e8d5713707825 */ /* 0x000fe200078e00ff */
[----:B------:R-:W-:Y:S01]  /*7d60*/  LDSM.16.MT88.4 R64, [R186+0x7000] ;  /* 0x00700000ba40783b */ /* 0x000fe20000004200 */
[----:B------:R-:W2:Y:S01]  /*7d70*/  MUFU.EX2 R210, R210 ;  /* 0x000000d200d27308 */ /* 0x000ea20000000800 */
[----:B------:R-:W-:Y:S01]  /*7d80*/  SHF.R.U32.HI R43, RZ, 0x18, R128 ;  /* 0x00000018ff2b7819 */ /* 0x000fe20000011680 */
[----:B------:R-:W-:Y:S01]  /*7d90*/  IMAD.WIDE.U32 R126, R18, -0x326172a9, RZ ;  /* 0xcd9e8d57127e7825 */ /* 0x000fe200078e00ff */
[----:B------:R-:W-:Y:S02]  /*7da0*/  LOP3.LUT R18, R129, UR17, R118, 0x96, !PT ;  /* 0x0000001181127c12 */ /* 0x000fe4000f8e9676 */
[----:B------:R-:W-:Y:S01]  /*7db0*/  LOP3.LUT R17, R128, 0xff, RZ, 0xc0, !PT ;  /* 0x000000ff80117812 */ /* 0x000fe200078ec0ff */
[----:B------:R-:W-:Y:S03]  /*7dc0*/  FFMA.FTZ R172, R55, c[0x0][0x23c], -R172 ;  /* 0x00008f0037ac7a23 */ /* 0x000fe600000108ac */
[C---:B------:R-:W-:Y:S01]  /*7dd0*/  LOP3.LUT R117, R126.reuse, 0xffff, RZ, 0xc0, !PT ;  /* 0x0000ffff7e757812 */ /* 0x040fe200078ec0ff */
[----:B------:R-:W-:Y:S01]  /*7de0*/  FFMA.FTZ R174, R53, c[0x0][0x23c], -R174 ;  /* 0x00008f0035ae7a23 */ /* 0x000fe200000108ae */
[--C-:B------:R-:W-:Y:S01]  /*7df0*/  SHF.R.U32.HI R118, RZ, 0x10, R126.reuse ;  /* 0x00000010ff767819 */ /* 0x100fe2000001167e */
[----:B------:R-:W-:Y:S01]  /*7e00*/  MUFU.EX2 R138, R138 ;  /* 0x0000008a008a7308 */ /* 0x000fe20000000800 */
[----:B------:R-:W-:Y:S01]  /*7e10*/  LOP3.LUT R121, R126, 0xff, RZ, 0xc0, !PT ;  /* 0x000000ff7e797812 */ /* 0x000fe200078ec0ff */
[-C--:B-1----:R-:W-:Y:S01]  /*7e20*/  HMMA.16816.F32 R28, R108, R36.reuse, R28 ;  /* 0x000000246c1c723c */ /* 0x082fe2000000181c */
[----:B------:R-:W-:Y:S01]  /*7e30*/  SHF.R.U32.HI R40, RZ, 0x18, R126 ;  /* 0x00000018ff287819 */ /* 0x000fe2000001167e */
[--C-:B------:R-:W-:Y:S01]  /*7e40*/  FFMA.FTZ R60, R60, c[0x0][0x23c], -R167.reuse ;  /* 0x00008f003c3c7a23 */ /* 0x100fe200000108a7 */
[----:B------:R-:W-:Y:S01]  /*7e50*/  LOP3.LUT R19, R127, UR17, R112, 0x96, !PT ;  /* 0x000000117f137c12 */ /* 0x000fe2000f8e9670 */
[----:B------:R-:W-:Y:S01]  /*7e60*/  FFMA.FTZ R167, R61, c[0x0][0x23c], -R167 ;  /* 0x00008f003da77a23 */ /* 0x000fe200000108a7 */
[----:B------:R-:W-:Y:S01]  /*7e70*/  PRMT R43, R44, 0x5410, R43 ;  /* 0x000054102c2b7816 */ /* 0x000fe2000000002b */
[----:B------:R-:W-:Y:S01]  /*7e80*/  FFMA.FTZ R58, R58, c[0x0][0x23c], -R166 ;  /* 0x00008f003a3a7a23 */ /* 0x000fe200000108a6 */
[----:B------:R-:W-:Y:S01]  /*7e90*/  LOP3.LUT R44, R18, 0xffff, RZ, 0xc0, !PT ;  /* 0x0000ffff122c7812 */ /* 0x000fe200078ec0ff */
[C---:B------:R-:W-:Y:S01]  /*7ea0*/  HMMA.16816.F32 R96, R104.reuse, R36, R96 ;  /* 0x000000246860723c */ /* 0x040fe20000001860 */
[----:B------:R-:W-:Y:S01]  /*7eb0*/  SHF.R.U32.HI R112, RZ, 0x8, R42 ;  /* 0x00000008ff707819 */ /* 0x000fe2000001162a */
[----:B------:R-:W1:Y:S02]  /*7ec0*/  MUFU.EX2 R145, R145 ;  /* 0x0000009100917308 */ /* 0x000e640000000800 */
[----:B------:R-:W-:Y:S01]  /*7ed0*/  SHF.R.U32.HI R42, RZ, 0x8, R117 ;  /* 0x00000008ff2a7819 */ /* 0x000fe20000011675 */
[--C-:B------:R-:W-:Y:S01]  /*7ee0*/  HSET2.LE.AND R43, R43, R202.reuse, PT ;  /* 0x000000ca2b2b7233 */ /* 0x100fe20003803000 */
[----:B------:R-:W-:Y:S01]  /*7ef0*/  LOP3.LUT R117, R118, 0xff, RZ, 0xc0, !PT ;  /* 0x000000ff76757812 */ /* 0x000fe200078ec0ff */
[----:B------:R-:W-:Y:S01]  /*7f00*/  FFMA.FTZ R59, R59, c[0x0][0x23c], -R166 ;  /* 0x00008f003b3b7a23 */ /* 0x000fe200000108a6 */
[-C--:B------:R-:W-:Y:S01]  /*7f10*/  HMMA.16816.F32 R100, R104, R38.reuse, R100 ;  /* 0x000000266864723c */ /* 0x080fe20000001864 */
[----:B------:R-:W-:Y:S01]  /*7f20*/  PRMT R121, R121, 0x5410, R42 ;  /* 0x0000541079797816 */ /* 0x000fe2000000002a */
[----:B------:R-:W-:Y:S02]  /*7f30*/  LDSM.16.MT88.4 R104, [R185+0x7000] ;  /* 0x00700000b968783b */ /* 0x000fe40000004200 */
[----:B------:R-:W-:Y:S01]  /*7f40*/  PRMT R117, R117, 0x5410, R40 ;  /* 0x0000541075757816 */ /* 0x000fe20000000028 */
[----:B------:R-:W-:Y:S01]  /*7f50*/  MUFU.EX2 R146, R146 ;  /* 0x0000009200927308 */ /* 0x000fe20000000800 */
[C---:B------:R-:W-:Y:S01]  /*7f60*/  LOP3.LUT R40, R19.reuse, 0xffff, RZ, 0xc0, !PT ;  /* 0x0000ffff13287812 */ /* 0x040fe200078ec0ff */
[--C-:B------:R-:W-:Y:S01]  /*7f70*/  FFMA.FTZ R62, R62, c[0x0][0x23c], -R166.reuse ;  /* 0x00008f003e3e7a23 */ /* 0x100fe200000108a6 */
[----:B------:R-:W-:Y:S01]  /*7f80*/  HMMA.16816.F32 R48, R108, R38, R48 ;  /* 0x000000266c30723c */ /* 0x000fe20000001830 */
[--C-:B------:R-:W-:Y:S03]  /*7f90*/  SHF.R.U32.HI R115, RZ, 0x10, R19.reuse ;  /* 0x00000010ff737819 */ /* 0x100fe60000011613 */
[----:B------:R-:W-:Y:S01]  /*7fa0*/  LOP3.LUT R123, R19, 0xff, RZ, 0xc0, !PT ;  /* 0x000000ff137b7812 */ /* 0x000fe200078ec0ff */
[----:B------:R-:W-:Y:S01]  /*7fb0*/  FFMA.FTZ R166, R63, c[0x0][0x23c], -R166 ;  /* 0x00008f003fa67a23 */ /* 0x000fe200000108a6 */
[----:B------:R-:W-:Y:S01]  /*7fc0*/  LOP3.LUT R42, R18, 0xff, RZ, 0xc0, !PT ;  /* 0x000000ff122a7812 */ /* 0x000fe200078ec0ff */
[----:B------:R-:W5:Y:S01]  /*7fd0*/  MUFU.EX2 R147, R147 ;  /* 0x0000009300937308 */ /* 0x000f620000000800 */
[----:B------:R-:W-:Y:S01]  /*7fe0*/  SHF.R.U32.HI R41, RZ, 0x18, R18 ;  /* 0x00000018ff297819 */ /* 0x000fe20000011612 */
[--C-:B------:R-:W-:Y:S03]  /*7ff0*/  HSET2.LE.AND R38, R121, R202.reuse, PT ;  /* 0x000000ca79267233 */ /* 0x100fe60003803000 */
[----:B------:R-:W-:Y:S01]  /*8000*/  PRMT R17, R17, 0x5410, R112 ;  /* 0x0000541011117816 */ /* 0x000fe20000000070 */
[--C-:B------:R-:W-:Y:S01]  /*8010*/  HSET2.LE.AND R39, R117, R202.reuse, PT ;  /* 0x000000ca75277233 */ /* 0x100fe20003803000 */
[----:B------:R-:W-:Y:S01]  /*8020*/  SHF.R.U32.HI R112, RZ, 0x10, R18 ;  /* 0x00000010ff707819 */ /* 0x000fe20000011612 */
[----:B------:R-:W-:Y:S01]  /*8030*/  FFMA.FTZ R152, R132, R227, R152 ;  /* 0x000000e384987223 */ /* 0x000fe20000010098 */
[----:B------:R-:W-:Y:S01]  /*8040*/  SHF.R.U32.HI R18, RZ, 0x18, R19 ;  /* 0x00000018ff127819 */ /* 0x000fe20000011613 */
[----:B------:R-:W-:Y:S01]  /*8050*/  MUFU.EX2 R222, R222 ;  /* 0x000000de00de7308 */ /* 0x000fe20000000800 */
[----:B------:R-:W-:Y:S01]  /*8060*/  SHF.R.U32.HI R19, RZ, 0x8, R44 ;  /* 0x00000008ff137819 */ /* 0x000fe2000001162c */
[----:B------:R-:W-:Y:S01]  /*8070*/  FFMA.FTZ R154, R3, R206, R154 ;  /* 0x000000ce039a7223 */ /* 0x000fe2000001009a */
[----:B------:R-:W5:Y:S01]  /*8080*/  LDSM.16.MT88.4 R44, [R188+0x7000] ;  /* 0x00700000bc2c783b */ /* 0x000f620000004200 */
[----:B------:R-:W-:Y:S01]  /*8090*/  LOP3.LUT R112, R112, 0xff, RZ, 0xc0, !PT ;  /* 0x000000ff70707812 */ /* 0x000fe200078ec0ff */
[----:B------:R-:W-:Y:S01]  /*80a0*/  FFMA.FTZ R160, R2, R225, R160 ;  /* 0x000000e102a07223 */ /* 0x000fe200000100a0 */
[----:B------:R-:W-:Y:S01]  /*80b0*/  LOP3.LUT R115, R115, 0xff, RZ, 0xc0, !PT ;  /* 0x000000ff73737812 */ /* 0x000fe200078ec0ff */
[----:B------:R-:W-:Y:S01]  /*80c0*/  FFMA.FTZ R162, R0, R223, R162 ;  /* 0x000000df00a27223 */ /* 0x000fe200000100a2 */
[----:B------:R-:W-:Y:S01]  /*80d0*/  SHF.R.U32.HI R40, RZ, 0x8, R40 ;  /* 0x00000008ff287819 */ /* 0x000fe20000011628 */
[----:B------:R-:W-:Y:S01]  /*80e0*/  FADD.FTZ R153, R153, R152 ;  /* 0x0000009899997221 */ /* 0x000fe20000010000 */
[----:B------:R-:W5:Y:S01]  /*80f0*/  MUFU.EX2 R241, R241 ;  /* 0x000000f100f17308 */ /* 0x000f620000000800 */
[----:B------:R-:W-:Y:S01]  /*8100*/  PRMT R19, R42, 0x5410, R19 ;  /* 0x000054102a137816 */ /* 0x000fe20000000013 */
[--C-:B------:R-:W-:Y:S01]  /*8110*/  HSET2.LE.AND R42, R17, R202.reuse, PT ;  /* 0x000000ca112a7233 */ /* 0x100fe20003803000 */
[----:B------:R-:W-:Y:S01]  /*8120*/  PRMT R41, R112, 0x5410, R41 ;  /* 0x0000541070297816 */ /* 0x000fe20000000029 */
[----:B------:R-:W-:Y:S01]  /*8130*/  FADD.FTZ R155, R155, R154 ;  /* 0x0000009a9b9b7221 */ /* 0x000fe20000010000 */
[----:B------:R-:W-:Y:S01]  /*8140*/  PRMT R115, R115, 0x5410, R18 ;  /* 0x0000541073737816 */ /* 0x000fe20000000012 */
[----:B------:R-:W-:Y:S01]  /*8150*/  FADD.FTZ R161, R161, R160 ;  /* 0x000000a0a1a17221 */ /* 0x000fe20000010000 */
[----:B---3--:R-:W-:Y:S01]  /*8160*/  F2FP.PACK_AB R18, R137, R144 ;  /* 0x000000908912723e */ /* 0x008fe200000000ff */
[--C-:B------:R-:W-:Y:S01]  /*8170*/  HSET2.LE.AND R41, R41, R202.reuse, PT ;  /* 0x000000ca29297233 */ /* 0x100fe20003803000 */
[----:B------:R-:W-:Y:S01]  /*8180*/  PRMT R123, R123, 0x5410, R40 ;  /* 0x000054107b7b7816 */ /* 0x000fe20000000028 */
[--C-:B------:R-:W-:Y:S01]  /*8190*/  HSET2.LE.AND R40, R19, R202.reuse, PT ;  /* 0x000000ca13287233 */ /* 0x100fe20003803000 */
[----:B------:R-:W-:Y:S01]  /*81a0*/  LOP3.LUT R43, R43, R18, RZ, 0xc0, !PT ;  /* 0x000000122b2b7212 */ /* 0x000fe200078ec0ff */
[--C-:B------:R-:W-:Y:S01]  /*81b0*/  HSET2.LE.AND R37, R115, R202.reuse, PT ;  /* 0x000000ca73257233 */ /* 0x100fe20003803000 */
[----:B----4-:R-:W-:Y:S01]  /*81c0*/  F2FP.PACK_AB R19, R139, R136 ;  /* 0x000000888b13723e */ /* 0x010fe200000000ff */
[--C-:B------:R-:W-:Y:S01]  /*81d0*/  HSET2.LE.AND R36, R123, R202.reuse, PT ;  /* 0x000000ca7b247233 */ /* 0x100fe20003803000 */
[----:B--2---:R-:W-:Y:S01]  /*81e0*/  F2FP.PACK_AB R17, R210, R179 ;  /* 0x000000b3d211723e */ /* 0x004fe200000000ff */
[----:B------:R-:W-:Y:S01]  /*81f0*/  MUFU.EX2 R240, R240 ;  /* 0x000000f000f07308 */ /* 0x000fe20000000800 */
        /* <DEDUP_REMOVED lines=8> */
[----:B-----5:R-:W-:Y:S01]  /*8280*/  F2FP.PACK_AB R17, R147, R146 ;  /* 0x000000929311723e */ /* 0x020fe200000000ff */
[----:B------:R-:W-:Y:S01]  /*8290*/  MUFU.EX2 R247, R247 ;  /* 0x000000f700f77308 */ /* 0x000fe20000000800 */
[----:B------:R-:W-:Y:S01]  /*82a0*/  F2FP.PACK_AB R18, R241, R222 ;  /* 0x000000def112723e */ /* 0x000fe200000000ff */
[----:B------:R-:W-:Y:S01]  /*82b0*/  FADD.FTZ R158, R158, R163 ;  /* 0x000000a39e9e7221 */ /* 0x000fe20000010000 */
[----:B------:R-:W-:Y:S01]  /*82c0*/  LOP3.LUT R36, R36, R17, RZ, 0xc0, !PT ;  /* 0x0000001124247212 */ /* 0x000fe200078ec0ff */
[----:B------:R-:W-:Y:S01]  /*82d0*/  FADD.FTZ R149, R149, R148 ;  /* 0x0000009495957221 */ /* 0x000fe20000010000 */
[----:B------:R-:W-:Y:S01]  /*82e0*/  F2FP.PACK_AB R17, R243, R224 ;  /* 0x000000e0f311723e */ /* 0x000fe200000000ff */
[----:B------:R-:W-:Y:S01]  /*82f0*/  FADD.FTZ R151, R151, R150 ;  /* 0x0000009697977221 */ /* 0x000fe20000010000 */
[-C--:B------:R-:W-:Y:S01]  /*8300*/  HMMA.16816.F32 R8, R40, R44.reuse, R8 ;  /* 0x0000002c2808723c */ /* 0x080fe20000001808 */
[----:B------:R-:W-:Y:S01]  /*8310*/  LOP3.LUT R37, R37, R18, RZ, 0xc0, !PT ;  /* 0x0000001225257212 */ /* 0x000fe200078ec0ff */
[----:B------:R-:W-:Y:S01]  /*8320*/  FADD.FTZ R157, R157, R156 ;  /* 0x0000009c9d9d7221 */ /* 0x000fe20000010000 */
[----:B------:R-:W-:Y:S01]  /*8330*/  F2FP.PACK_AB R18, R226, R245 ;  /* 0x000000f5e212723e */ /* 0x000fe200000000ff */
[----:B------:R-:W-:Y:S01]  /*8340*/  MUFU.EX2 R242, R242 ;  /* 0x000000f200f27308 */ /* 0x000fe20000000800 */
[----:B------:R-:W-:Y:S01]  /*8350*/  LOP3.LUT R38, R38, R17, RZ, 0xc0, !PT ;  /* 0x0000001126267212 */ /* 0x000fe200078ec0ff */
[----:B------:R-:W-:Y:S01]  /*8360*/  FADD.FTZ R158, R159, R158 ;  /* 0x0000009e9f9e7221 */ /* 0x000fe20000010000 */
[----:B------:R-:W-:Y:S01]  /*8370*/  LOP3.LUT R39, R39, R18, RZ, 0xc0, !PT ;  /* 0x0000001227277212 */ /* 0x000fe200078ec0ff */
[----:B------:R-:W-:Y:S01]  /*8380*/  FADD.FTZ R142, R142, R149 ;  /* 0x000000958e8e7221 */ /* 0x000fe20000010000 */
[----:B------:R-:W-:Y:S03]  /*8390*/  LOP3.LUT R108, R113, UR7, R120, 0x96, !PT ;  /* 0x00000007716c7c12 */ /* 0x000fe6000f8e9678 */
[----:B------:R-:W-:Y:S01]  /*83a0*/  LOP3.LUT R118, R119, UR7, R124, 0x96, !PT ;  /* 0x0000000777767c12 */ /* 0x000fe2000f8e967c */
[----:B------:R-:W-:Y:S01]  /*83b0*/  FADD.FTZ R168, R168, R151 ;  /* 0x00000097a8a87221 */ /* 0x000fe20000010000 */
[C---:B------:R-:W-:Y:S01]  /*83c0*/  HMMA.16816.F32 R12, R36.reuse, R44, R12 ;  /* 0x0000002c240c723c */ /* 0x040fe2000000180c */
[----:B------:R-:W-:Y:S01]  /*83d0*/  IMAD.WIDE.U32 R108, R108, -0x2daee0ad, RZ ;  /* 0xd2511f536c6c7825 */ /* 0x000fe200078e00ff */
[----:B------:R-:W-:Y:S03]  /*83e0*/  MUFU.EX2 R249, R249 ;  /* 0x000000f900f97308 */ /* 0x000fe60000000800 */
[----:B------:R-:W-:Y:S01]  /*83f0*/  IMAD.WIDE.U32 R118, R118, -0x2daee0ad, RZ ;  /* 0xd2511f5376767825 */ /* 0x000fe200078e00ff */
[----:B------:R-:W-:Y:S02]  /*8400*/  LOP3.LUT R17, R109, UR16, R116, 0x96, !PT ;  /* 0x000000106d117c12 */ /* 0x000fe4000f8e9674 */
[-C--:B------:R-:W-:Y:S01]  /*8410*/  HMMA.16816.F32 R68, R36, R46.reuse, R68 ;  /* 0x0000002e2444723c */ /* 0x080fe20000001844 */
[----:B------:R-:W-:Y:S03]  /*8420*/  LOP3.LUT R52, R108, 0xffff, RZ, 0xc0, !PT ;  /* 0x0000ffff6c347812 */ /* 0x000fe600078ec0ff */
[----:B------:R-:W-:Y:S01]  /*8430*/  LOP3.LUT R122, R119, UR16, R122, 0x96, !PT ;  /* 0x00000010777a7c12 */ /* 0x000fe2000f8e967a */
[----:B------:R-:W-:Y:S01]  /*8440*/  MUFU.EX2 R244, R244 ;  /* 0x000000f400f47308 */ /* 0x000fe20000000800 */
[----:B------:R-:W-:Y:S01]  /*8450*/  LOP3.LUT R18, R118, 0xffff, RZ, 0xc0, !PT ;  /* 0x0000ffff76127812 */ /* 0x000fe200078ec0ff */
[----:B------:R-:W-:Y:S01]  /*8460*/  FADD.FTZ R170, R170, R157 ;  /* 0x0000009daaaa7221 */ /* 0x000fe20000010000 */
[C---:B------:R-:W-:Y:S01]  /*8470*/  HMMA.16816.F32 R32, R40.reuse, R46, R32 ;  /* 0x0000002e2820723c */ /* 0x040fe20000001820 */
[----:B------:R-:W1:Y:S03]  /*8480*/  LDSM.16.MT88.4 R44, [R184+0x7000] ;  /* 0x00700000b82c783b */ /* 0x000e660000004200 */
[----:B------:R-:W-:Y:S01]  /*8490*/  SHF.R.U32.HI R55, RZ, 0x10, R118 ;  /* 0x00000010ff377819 */ /* 0x000fe20000011676 */
[----:B------:R-:W-:Y:S01]  /*84a0*/  FADD.FTZ R173, R173, R158 ;  /* 0x0000009eadad7221 */ /* 0x000fe20000010000 */
[----:B------:R-:W-:Y:S01]  /*84b0*/  LOP3.LUT R53, R118, 0xff, RZ, 0xc0, !PT ;  /* 0x000000ff76357812 */ /* 0x000fe200078ec0ff */
[----:B------:R-:W2:Y:S01]  /*84c0*/  MUFU.EX2 R251, R174 ;  /* 0x000000ae00fb7308 */ /* 0x000ea20000000800 */
[-C--:B------:R-:W-:Y:S01]  /*84d0*/  HMMA.16816.F32 R72, R40, R64.reuse, R72 ;  /* 0x000000402848723c */ /* 0x080fe20000001848 */
[----:B------:R-:W-:Y:S02]  /*84e0*/  SHF.R.U32.HI R19, RZ, 0x18, R118 ;  /* 0x00000018ff137819 */ /* 0x000fe40000011676 */
[----:B------:R-:W-:Y:S01]  /*84f0*/  LDSM.16.MT88.4 R116, [R186+0x7800] ;  /* 0x00780000ba74783b */ /* 0x000fe20000004200 */
[----:B------:R-:W-:Y:S01]  /*8500*/  SHF.R.U32.HI R52, RZ, 0x8, R52 ;  /* 0x00000008ff347819 */ /* 0x000fe20000011634 */
[----:B------:R-:W-:Y:S01]  /*8510*/  FADD.FTZ R143, R143, R142 ;  /* 0x0000008e8f8f7221 */ /* 0x000fe20000010000 */
[----:B------:R-:W-:Y:S01]  /*8520*/  SHF.R.U32.HI R54, RZ, 0x10, R108 ;  /* 0x00000010ff367819 */ /* 0x000fe2000001166c */
[----:B------:R-:W-:Y:S01]  /*8530*/  FADD.FTZ R169, R169, R168 ;  /* 0x000000a8a9a97221 */ /* 0x000fe20000010000 */
[C---:B------:R-:W-:Y:S01]  /*8540*/  HMMA.16816.F32 R76, R36.reuse, R64, R76 ;  /* 0x00000040244c723c */ /* 0x040fe2000000184c */
[----:B------:R-:W-:Y:S03]  /*8550*/  MUFU.EX2 R246, R246 ;  /* 0x000000f600f67308 */ /* 0x000fe60000000800 */
[----:B------:R-:W-:Y:S01]  /*8560*/  LOP3.LUT R61, R54, 0xff, RZ, 0xc0, !PT ;  /* 0x000000ff363d7812 */ /* 0x000fe200078ec0ff */
[----:B------:R-:W-:Y:S01]  /*8570*/  FADD.FTZ R170, R171, R170 ;  /* 0x000000aaabaa7221 */ /* 0x000fe20000010000 */
[----:B------:R-:W-:Y:S01]  /*8580*/  LOP3.LUT R54, R122, 0xffff, RZ, 0xc0, !PT ;  /* 0x0000ffff7a367812 */ /* 0x000fe200078ec0ff */
[----:B------:R-:W-:Y:S01]  /*8590*/  FADD.FTZ R176, R176, R173 ;  /* 0x000000adb0b07221 */ /* 0x000fe20000010000 */
[-C--:B------:R-:W-:Y:S01]  /*85a0*/  HMMA.16816.F32 R80, R36, R66.reuse, R80 ;  /* 0x000000422450723c */ /* 0x080fe20000001850 */
[----:B------:R-:W-:Y:S02]  /*85b0*/  LOP3.LUT R64, R55, 0xff, RZ, 0xc0, !PT ;  /* 0x000000ff37407812 */ /* 0x000fe400078ec0ff */
[----:B------:R-:W3:Y:S01]  /*85c0*/  MUFU.EX2 R172, R172 ;  /* 0x000000ac00ac7308 */ /* 0x000ee20000000800 */
[----:B------:R-:W-:Y:S01]  /*85d0*/  SHF.R.U32.HI R54, RZ, 0x8, R54 ;  /* 0x00000008ff367819 */ /* 0x000fe20000011636 */
[----:B------:R-:W-:Y:S01]  /*85e0*/  FADD.FTZ R164, R164, R143 ;  /* 0x0000008fa4a47221 */ /* 0x000fe20000010000 */
[----:B------:R-:W-:Y:S01]  /*85f0*/  LOP3.LUT R65, R108, 0xff, RZ, 0xc0, !PT ;  /* 0x000000ff6c417812 */ /* 0x000fe200078ec0ff */
[----:B------:R-:W-:Y:S01]  /*8600*/  FADD.FTZ R140, R140, R169 ;  /* 0x000000a98c8c7221 */ /* 0x000fe20000010000 */
[C---:B------:R-:W-:Y:S01]  /*8610*/  HMMA.16816.F32 R20, R40.reuse, R66, R20 ;  /* 0x000000422814723c */ /* 0x040fe20000001814 */
[----:B------:R-:W-:Y:S03]  /*8620*/  SHF.R.U32.HI R63, RZ, 0x10, R17 ;  /* 0x00000010ff3f7819 */ /* 0x000fe60000011611 */
[----:B------:R-:W-:Y:S01]  /*8630*/  PRMT R65, R65, 0x5410, R52 ;  /* 0x0000541041417816 */ /* 0x000fe20000000034 */
[----:B------:R-:W-:Y:S01]  /*8640*/  MUFU.EX2 R56, R56 ;  /* 0x0000003800387308 */ /* 0x000fe20000000800 */
[----:B------:R-:W-:Y:S01]  /*8650*/  PRMT R19, R64, 0x5410, R19 ;  /* 0x0000541040137816 */ /* 0x000fe20000000013 */
[----:B------:R-:W-:Y:S01]  /*8660*/  FADD.FTZ R175, R175, R170 ;  /* 0x000000aaafaf7221 */ /* 0x000fe20000010000 */
[-C--:B------:R-:W-:Y:S01]  /*8670*/  HMMA.16816.F32 R84, R40, R104.reuse, R84 ;  /* 0x000000682854723c */ /* 0x080fe20000001854 */
[----:B------:R-:W-:Y:S03]  /*8680*/  LOP3.LUT R67, R122, 0xff, RZ, 0xc0, !PT ;  /* 0x000000ff7a437812 */ /* 0x000fe600078ec0ff */
[----:B------:R-:W-:Y:S01]  /*8690*/  SHF.R.U32.HI R66, RZ, 0x8, R18 ;  /* 0x00000008ff427819 */ /* 0x000fe20000011612 */
[----:B------:R-:W-:Y:S01]  /*86a0*/  FADD.FTZ R177, R177, R176 ;  /* 0x000000b0b1b17221 */ /* 0x000fe20000010000 */
[----:B------:R-:W-:Y:S01]  /*86b0*/  PRMT R67, R67, 0x5410, R54 ;  /* 0x0000541043437816 */ /* 0x000fe20000000036 */
[----:B------:R-:W4:Y:S01]  /*86c0*/  MUFU.EX2 R57, R57 ;  /* 0x0000003900397308 */ /* 0x000f220000000800 */
[C---:B------:R-:W-:Y:S01]  /*86d0*/  HMMA.16816.F32 R88, R36.reuse, R104, R88 ;  /* 0x000000682458723c */ /* 0x040fe20000001858 */
[----:B------:R-:W-:Y:S03]  /*86e0*/  PRMT R53, R53, 0x5410, R66 ;  /* 0x0000541035357816 */ /* 0x000fe60000000042 */
[----:B------:R-:W-:Y:S01]  /*86f0*/  LOP3.LUT R109, R17, 0xff, RZ, 0xc0, !PT ;  /* 0x000000ff116d7812 */ /* 0x000fe200078ec0ff */
[----:B------:R-:W-:Y:S01]  /*8700*/  FADD.FTZ R165, R165, R164 ;  /* 0x000000a4a5a57221 */ /* 0x000fe20000010000 */
[----:B------:R-:W-:Y:S01]  /*8710*/  SHF.R.U32.HI R18, RZ, 0x18, R108 ;  /* 0x00000018ff127819 */ /* 0x000fe2000001166c */
[--C-:B------:R-:W-:Y:S01]  /*8720*/  HSET2.LE.AND R104, R67, R202.reuse, PT ;  /* 0x000000ca43687233 */ /* 0x100fe20003803000 */
[-C--:B------:R-:W-:Y:S01]  /*8730*/  HMMA.16816.F32 R24, R36, R106.reuse, R24 ;  /* 0x0000006a2418723c */ /* 0x080fe20000001818 */
[--C-:B------:R-:W-:Y:S01]  /*8740*/  SHF.R.U32.HI R105, RZ, 0x10, R122.reuse ;  /* 0x00000010ff697819 */ /* 0x100fe2000001167a */
[----:B------:R-:W-:Y:S02]  /*8750*/  MUFU.EX2 R58, R58 ;  /* 0x0000003a003a7308 */ /* 0x000fe40000000800 */
[----:B------:R-:W-:Y:S01]  /*8760*/  SHF.R.U32.HI R122, RZ, 0x18, R122 ;  /* 0x00000018ff7a7819 */ /* 0x000fe2000001167a */
[----:B------:R-:W-:Y:S01]  /*8770*/  FADD.FTZ R141, R141, R140 ;  /* 0x0000008c8d8d7221 */ /* 0x000fe20000010000 */
[----:B------:R-:W-:Y:S01]  /*8780*/  LOP3.LUT R105, R105, 0xff, RZ, 0xc0, !PT ;  /* 0x000000ff69697812 */ /* 0x000fe200078ec0ff */
[----:B------:R-:W-:Y:S01]  /*8790*/  FADD.FTZ R175, R178, R175 ;  /* 0x000000afb2af7221 */ /* 0x000fe20000010000 */
[C---:B------:R-:W-:Y:S01]  /*87a0*/  HMMA.16816.F32 R92, R40.reuse, R106, R92 ;  /* 0x0000006a285c723c */ /* 0x040fe2000000185c */
[----:B------:R-:W-:Y:S03]  /*87b0*/  PRMT R61, R61, 0x5410, R18 ;  /* 0x000054103d3d7816 */ /* 0x000fe60000000012 */
[----:B------:R-:W-:Y:S01]  /*87c0*/  PRMT R105, R105, 0x5410, R122 ;  /* 0x0000541069697816 */ /* 0x000fe2000000007a */
[----:B------:R-:W5:Y:S01]  /*87d0*/  MUFU.EX2 R59, R59 ;  /* 0x0000003b003b7308 */ /* 0x000f620000000800 */
[----:B------:R-:W4:Y:S01]  /*87e0*/  LDSM.16.MT88.4 R120, [R188+0x7800] ;  /* 0x00780000bc78783b */ /* 0x000f220000004200 */
[--C-:B------:R-:W-:Y:S01]  /*87f0*/  HSET2.LE.AND R106, R53, R202.reuse, PT ;  /* 0x000000ca356a7233 */ /* 0x100fe20003803000 */
[-C--:B-1----:R-:W-:Y:S01]  /*8800*/  HMMA.16816.F32 R28, R40, R44.reuse, R28 ;  /* 0x0000002c281c723c */ /* 0x082fe2000000181c */
[--C-:B------:R-:W-:Y:S03]  /*8810*/  HSET2.LE.AND R107, R19, R202.reuse, PT ;  /* 0x000000ca136b7233 */ /* 0x100fe60003803000 */
[--C-:B------:R-:W-:Y:S01]  /*8820*/  HSET2.LE.AND R105, R105, R202.reuse, PT ;  /* 0x000000ca69697233 */ /* 0x100fe20003803000 */
[----:B--2---:R-:W-:Y:S01]  /*8830*/  F2FP.PACK_AB R19, R251, R244 ;  /* 0x000000f4fb13723e */ /* 0x004fe200000000ff */
[----:B------:R-:W1:Y:S01]  /*8840*/  LDSM.16.MT88.4 R52, [R185+0x7800] ;  /* 0x00780000b934783b */ /* 0x000e620000004200 */
[----:B------:R-:W-:Y:S01]  /*8850*/  SHF.R.U32.HI R18, RZ, 0x18, R17 ;  /* 0x00000018ff127819 */ /* 0x000fe20000011611 */
[C---:B------:R-:W-:Y:S01]  /*8860*/  HMMA.16816.F32 R96, R36.reuse, R44, R96 ;  /* 0x0000002c2460723c */ /* 0x040fe20000001860 */
[----:B------:R-:W-:Y:S03]  /*8870*/  MUFU.EX2 R60, R60 ;  /* 0x0000003c003c7308 */ /* 0x000fe60000000800 */
[----:B------:R-:W-:Y:S01]  /*8880*/  LOP3.LUT R104, R104, R19, RZ, 0xc0, !PT ;  /* 0x0000001368687212 */ /* 0x000fe200078ec0ff */
[----:B------:R-:W-:Y:S01]  /*8890*/  FADD.FTZ R177, R208, R177 ;  /* 0x000000b1d0b17221 */ /* 0x000fe20000010000 */
[----:B------:R-:W-:Y:S01]  /*88a0*/  LOP3.LUT R63, R63, 0xff, RZ, 0xc0, !PT ;  /* 0x000000ff3f3f7812 */ /* 0x000fe200078ec0ff */
[----:B------:R-:W-:Y:S01]  /*88b0*/  FADD.FTZ R136, R136, R165 ;  /* 0x000000a588887221 */ /* 0x000fe20000010000 */
[-C--:B------:R-:W-:Y:S01]  /*88c0*/  HMMA.16816.F32 R100, R36, R46.reuse, R100 ;  /* 0x0000002e2464723c */ /* 0x080fe20000001864 */
[----:B------:R-:W-:Y:S02]  /*88d0*/  LOP3.LUT R44, R17, 0xffff, RZ, 0xc0, !PT ;  /* 0x0000ffff112c7812 */ /* 0x000fe400078ec0ff */
[----:B------:R-:W2:Y:S01]  /*88e0*/  MUFU.EX2 R167, R167 ;  /* 0x000000a700a77308 */ /* 0x000ea20000000800 */
[----:B------:R-:W-:Y:S01]  /*88f0*/  F2FP.PACK_AB R17, R247, R240 ;  /* 0x000000f0f711723e */ /* 0x000fe200000000ff */
[----:B------:R-:W-:Y:S01]  /*8900*/  FADD.FTZ R138, R138, R141 ;  /* 0x0000008d8a8a7221 */ /* 0x000fe20000010000 */
[----:B------:R-:W-:Y:S01]  /*8910*/  SHF.R.U32.HI R44, RZ, 0x8, R44 ;  /* 0x00000008ff2c7819 */ /* 0x000fe2000001162c */
[--C-:B------:R-:W-:Y:S01]  /*8920*/  HSET2.LE.AND R39, R61, R202.reuse, PT ;  /* 0x000000ca3d277233 */ /* 0x100fe20003803000 */
[----:B------:R-:W-:Y:S01]  /*8930*/  HMMA.16816.F32 R48, R40, R46, R48 ;  /* 0x0000002e2830723c */ /* 0x000fe20000001830 */
[----:B------:R-:W-:Y:S03]  /*8940*/  F2FP.PACK_AB R38, R249, R242 ;  /* 0x000000f2f926723e */ /* 0x000fe600000000ff */
[----:B------:R-:W-:Y:S01]  /*8950*/  PRMT R109, R109, 0x5410, R44 ;  /* 0x000054106d6d7816 */ /* 0x000fe2000000002c */
[----:B------:R-:W-:Y:S01]  /*8960*/  MUFU.EX2 R45, R62 ;  /* 0x0000003e002d7308 */ /* 0x000fe20000000800 */
[----:B------:R-:W-:Y:S01]  /*8970*/  PRMT R63, R63, 0x5410, R18 ;  /* 0x000054103f3f7816 */ /* 0x000fe20000000012 */
[----:B------:R-:W-:Y:S01]  /*8980*/  FADD.FTZ R146, R146, R175 ;  /* 0x000000af92927221 */ /* 0x000fe20000010000 */
[----:B---3--:R-:W-:Y:S01]  /*8990*/  F2FP.PACK_AB R18, R172, R246 ;  /* 0x000000f6ac12723e */ /* 0x008fe200000000ff */
[--C-:B------:R-:W-:Y:S03]  /*89a0*/  HSET2.LE.AND R36, R109, R202.reuse, PT ;  /* 0x000000ca6d247233 */ /* 0x100fe60003803000 */
[----:B------:R-:W-:Y:S01]  /*89b0*/  LOP3.LUT R106, R106, R17, RZ, 0xc0, !PT ;  /* 0x000000116a6a7212 */ /* 0x000fe200078ec0ff */
[--C-:B------:R-:W-:Y:S01]  /*89c0*/  HSET2.LE.AND R37, R63, R202.reuse, PT ;  /* 0x000000ca3f257233 */ /* 0x100fe20003803000 */
[----:B------:R-:W-:Y:S01]  /*89d0*/  LOP3.LUT R107, R107, R38, RZ, 0xc0, !PT ;  /* 0x000000266b6b7212 */ /* 0x000fe200078ec0ff */
[----:B------:R-:W3:Y:S01]  /*89e0*/  MUFU.EX2 R166, R166 ;  /* 0x000000a600a67308 */ /* 0x000ee20000000800 */
[----:B------:R-:W-:Y:S01]  /*89f0*/  LOP3.LUT R105, R105, R18, RZ, 0xc0, !PT ;  /* 0x0000001269697212 */ /* 0x000fe200078ec0ff */
[----:B------:R-:W-:Y:S01]  /*8a00*/  HSET2.LE.AND R38, R65, R202, PT ;  /* 0x000000ca41267233 */ /* 0x000fe20003803000 */
[----:B----4-:R-:W-:Y:S01]  /*8a10*/  F2FP.PACK_AB R17, R57, R56 ;  /* 0x000000383911723e */ /* 0x010fe200000000ff */
[----:B------:R-:W-:Y:S01]  /*8a20*/  FADD.FTZ R222, R222, R177 ;  /* 0x000000b1dede7221 */ /* 0x000fe20000010000 */
[----:B-----5:R-:W-:Y:S01]  /*8a30*/  F2FP.PACK_AB R40, R59, R58 ;  /* 0x0000003a3b28723e */ /* 0x020fe200000000ff */
[----:B------:R-:W-:Y:S01]  /*8a40*/  FADD.FTZ R136, R139, R136 ;  /* 0x000000888b887221 */ /* 0x000fe20000010000 */
[----:B------:R-:W-:Y:S01]  /*8a50*/  LOP3.LUT R36, R36, R17, RZ, 0xc0, !PT ;  /* 0x0000001124247212 */ /* 0x000fe200078ec0ff */
[-C--:B------:R-:W-:Y:S01]  /*8a60*/  HMMA.16816.F32 R128, R104, R120.reuse, R8 ;  /* 0x000000786880723c */ /* 0x080fe20000001808 */
[----:B--2---:R-:W-:Y:S01]  /*8a70*/  F2FP.PACK_AB R17, R167, R60 ;  /* 0x0000003ca711723e */ /* 0x004fe200000000ff */
[----:B------:R-:W2:Y:S01]  /*8a80*/  LDSM.16.MT88.4 R8, [R184+0x7800] ;  /* 0x00780000b808783b */ /* 0x000ea20000004200 */
[----:B------:R-:W-:Y:S01]  /*8a90*/  LOP3.LUT R37, R37, R40, RZ, 0xc0, !PT ;  /* 0x0000002825257212 */ /* 0x000fe200078ec0ff */
[----:B------:R-:W-:Y:S01]  /*8aa0*/  FADD.FTZ R145, R145, R138 ;  /* 0x0000008a91917221 */ /* 0x000fe20000010000 */
[----:B------:R-:W-:Y:S01]  /*8ab0*/  LOP3.LUT R38, R38, R17, RZ, 0xc0, !PT ;  /* 0x0000001126267212 */ /* 0x000fe200078ec0ff */
[----:B------:R-:W-:Y:S02]  /*8ac0*/  FADD.FTZ R147, R147, R146 ;  /* 0x0000009293937221 */ /* 0x000fe40000010000 */
[----:B------:R-:W-:Y:S04]  /*8ad0*/  FADD.FTZ R222, R241, R222 ;  /* 0x000000def1de7221 */ /* 0x000fe80000010000 */
[----:B------:R-:W-:Y:S02]  /*8ae0*/  FADD.FTZ R179, R179, R136 ;  /* 0x00000088b3b37221 */ /* 0x000fe40000010000 */
[----:B------:R-:W-:Y:S01]  /*8af0*/  FADD.FTZ R144, R144, R145 ;  /* 0x0000009190907221 */ /* 0x000fe20000010000 */
[----:B---3--:R-:W-:Y:S01]  /*8b00*/  F2FP.PACK_AB R18, R166, R45 ;  /* 0x0000002da612723e */ /* 0x008fe200000000ff */
[----:B------:R-:W-:Y:S02]  /*8b10*/  FADD.FTZ R224, R224, R147 ;  /* 0x00000093e0e07221 */ /* 0x000fe40000010000 */
[----:B------:R-:W-:Y:S01]  /*8b20*/  FADD.FTZ R245, R245, R222 ;  /* 0x000000def5f57221 */ /* 0x000fe20000010000 */
[----:B------:R-:W-:Y:S01]  /*8b30*/  LOP3.LUT R39, R39, R18, RZ, 0xc0, !PT ;  /* 0x0000001227277212 */ /* 0x000fe200078ec0ff */
[----:B------:R-:W-:Y:S02]  /*8b40*/  FADD.FTZ R179, R210, R179 ;  /* 0x000000b3d2b37221 */ /* 0x000fe40000010000 */
[----:B------:R-:W-:Y:S02]  /*8b50*/  FADD.FTZ R137, R137, R144 ;  /* 0x0000009089897221 */ /* 0x000fe40000010000 */
[----:B------:R-:W-:Y:S02]  /*8b60*/  FADD.FTZ R243, R243, R224 ;  /* 0x000000e0f3f37221 */ /* 0x000fe40000010000 */
[C---:B------:R-:W-:Y:S01]  /*8b70*/  HMMA.16816.F32 R124, R36.reuse, R120, R12 ;  /* 0x00000078247c723c */ /* 0x040fe2000000180c */
[----:B------:R-:W-:Y:S02]  /*8b80*/  FADD.FTZ R245, R226, R245 ;  /* 0x000000f5e2f57221 */ /* 0x000fe40000010000 */
[----:B------:R-:W-:Y:S02]  /*8b90*/  FADD.FTZ R244, R244, R179 ;  /* 0x000000b3f4f47221 */ /* 0x000fe40000010000 */
        /* <DEDUP_REMOVED lines=20> */
[----:B------:R-:W-:Y:S02]  /*8ce0*/  IMAD.MOV.U32 R0, RZ, RZ, R7 ;  /* 0x000000ffff007224 */ /* 0x000fe400078e0007 */
[----:B------:R-:W-:Y:S02]  /*8cf0*/  IMAD.MOV.U32 R3, RZ, RZ, R134 ;  /* 0x000000ffff037224 */ /* 0x000fe400078e0086 */
[C---:B------:R-:W-:Y:S01]  /*8d00*/  HMMA.16816.F32 R116, R104.reuse, R118, R20 ;  /* 0x000000766874723c */ /* 0x040fe20000001814 */
[----:B------:R-:W-:Y:S03]  /*8d10*/  IMAD.MOV.U32 R132, RZ, RZ, R135 ;  /* 0x000000ffff847224 */ /* 0x000fe600078e0087 */
[----:B------:R-:W-:Y:S04]  /*8d20*/  IMAD.MOV.U32 R2, RZ, RZ, R133 ;  /* 0x000000ffff027224 */ /* 0x000fe800078e0085 */
        /* <DEDUP_REMOVED lines=9> */
.L_x_958:
[----:B------:R-:W1:Y:S01]  /*8dc0*/  SHFL.BFLY PT, R0, R227, 0x2, 0x1f ;  /* 0x0c401f00e3007f89 */ /* 0x000e6200000e0000 */
[----:B------:R-:W-:Y:S01]  /*8dd0*/  MOV R10, 0x3f800000 ;  /* 0x3f800000000a7802 */ /* 0x000fe20000000f00 */
[----:B------:R-:W-:Y:S01]  /*8de0*/  BSSY B0, `(.L_x_962) ;  /* 0x000012d000007945 */ /* 0x000fe20003800000 */
[----:B------:R-:W-:Y:S01]  /*8df0*/  MOV R12, 0x3f800000 ;  /* 0x3f800000000c7802 */ /* 0x000fe20000000f00 */
[----:B------:R-:W2:Y:S01]  /*8e00*/  SHFL.BFLY PT, R4, R225, 0x2, 0x1f ;  /* 0x0c401f00e1047f89 */ /* 0x000ea200000e0000 */
[----:B------:R-:W-:-:S03]  /*8e10*/  ISETP.NE.AND P0, PT, R197, -0x1, PT ;  /* 0xffffffffc500780c */ /* 0x000fc60003f05270 */
[----:B------:R-:W3:Y:S04]  /*8e20*/  SHFL.BFLY PT, R5, R206, 0x2, 0x1f ;  /* 0x0c401f00ce057f89 */ /* 0x000ee800000e0000 */
[----:B------:R-:W4:Y:S06]  /*8e30*/  SHFL.BFLY PT, R8, R223, 0x2, 0x1f ;  /* 0x0c401f00df087f89 */ /* 0x000f2c00000e0000 */
[----:B------:R-:W-:-:S04]  /*8e40*/  @P0 IMAD.WIDE.U32 R16, R197, c[0x0][0x1e8], RZ ;  /* 0x00007a00c5100a25 */ /* 0x000fc800078e00ff */
[----:B-1----:R-:W-:Y:S02]  /*8e50*/  FADD.FTZ R3, R0, R227 ;  /* 0x000000e300037221 */ /* 0x002fe40000010000 */
[----:B------:R-:W1:Y:S01]  /*8e60*/  S2R R0, SR_TID.X ;  /* 0x0000000000007919 */ /* 0x000e620000002100 */
[----:B--2---:R-:W-:-:S03]  /*8e70*/  FADD.FTZ R9, R4, R225 ;  /* 0x000000e104097221 */ /* 0x004fc60000010000 */
[----:B------:R-:W2:Y:S01]  /*8e80*/  SHFL.BFLY PT, R2, R3, 0x1, 0x1f ;  /* 0x0c201f0003027f89 */ /* 0x000ea200000e0000 */
[----:B---3--:R-:W-:-:S03]  /*8e90*/  FADD.FTZ R6, R5, R206 ;  /* 0x000000ce05067221 */ /* 0x008fc60000010000 */
[----:B------:R-:W3:Y:S01]  /*8ea0*/  SHFL.BFLY PT, R4, R9, 0x1, 0x1f ;  /* 0x0c201f0009047f89 */ /* 0x000ee200000e0000 */
[----:B----4-:R-:W-:-:S03]  /*8eb0*/  FADD.FTZ R15, R8, R223 ;  /* 0x000000df080f7221 */ /* 0x010fc60000010000 */
[----:B------:R-:W4:Y:S04]  /*8ec0*/  SHFL.BFLY PT, R5, R6, 0x1, 0x1f ;  /* 0x0c201f0006057f89 */ /* 0x000f2800000e0000 */
[----:B------:R-:W5:Y:S01]  /*8ed0*/  SHFL.BFLY PT, R14, R15, 0x1, 0x1f ;  /* 0x0c201f000f0e7f89 */ /* 0x000f6200000e0000 */
[----:B--2---:R-:W-:Y:S01]  /*8ee0*/  FADD.FTZ R2, R3, R2 ;  /* 0x0000000203027221 */ /* 0x004fe20000010000 */
[----:B-1----:R-:W-:Y:S01]  /*8ef0*/  SHF.R.S32.HI R3, RZ, 0x1f, R0 ;  /* 0x0000001fff037819 */ /* 0x002fe20000011400 */
[----:B---3--:R-:W-:-:S03]  /*8f00*/  FADD.FTZ R4, R9, R4 ;  /* 0x0000000409047221 */ /* 0x008fc60000010000 */
[-C--:B------:R-:W-:Y:S01]  /*8f10*/  LEA.HI R11, R3, R0.reuse, RZ, 0x2 ;  /* 0x00000000030b7211 */ /* 0x080fe200078f10ff */
[----:B------:R-:W-:Y:S01]  /*8f20*/  @P0 IMAD R9, R197, c[0x0][0x1ec], R17 ;  /* 0x00007b00c5090a24 */ /* 0x000fe200078e0211 */
[----:B------:R-:W-:Y:S01]  /*8f30*/  LEA.HI R3, R3, R0, RZ, 0x5 ;  /* 0x0000000003037211 */ /* 0x000fe200078f28ff */
[----:B----4-:R-:W-:Y:S01]  /*8f40*/  FADD.FTZ R5, R6, R5 ;  /* 0x0000000506057221 */ /* 0x010fe20000010000 */
[----:B------:R-:W-:Y:S02]  /*8f50*/  FSETP.NE.FTZ.AND P4, PT, R4, RZ, PT ;  /* 0x000000ff0400720b */ /* 0x000fe40003f95000 */
[--C-:B------:R-:W-:Y:S01]  /*8f60*/  SHF.R.S32.HI R13, RZ, 0x2, R11.reuse ;  /* 0x00000002ff0d7819 */ /* 0x100fe2000001140b */
[----:B-----5:R-:W-:Y:S01]  /*8f70*/  FADD.FTZ R14, R15, R14 ;  /* 0x0000000e0f0e7221 */ /* 0x020fe20000010000 */
[----:B------:R-:W-:Y:S02]  /*8f80*/  SHF.R.S32.HI R8, RZ, 0x1f, R11 ;  /* 0x0000001fff087819 */ /* 0x000fe4000001140b */
[----:B------:R-:W-:-:S02]  /*8f90*/  LOP3.LUT R11, R11, 0x3ffffffc, RZ, 0xc0, !PT ;  /* 0x3ffffffc0b0b7812 */ /* 0x000fc400078ec0ff */
[----:B------:R-:W-:Y:S02]  /*8fa0*/  FSETP.NE.FTZ.AND P6, PT, R2, RZ, PT ;  /* 0x000000ff0200720b */ /* 0x000fe40003fd5000 */
[----:B------:R-:W-:Y:S02]  /*8fb0*/  IADD3 R11, -R11, R0, RZ ;  /* 0x000000000b0b7210 */ /* 0x000fe40007ffe1ff */
[----:B------:R-:W-:Y:S02]  /*8fc0*/  MOV R0, 0x3f800000 ;  /* 0x3f80000000007802 */ /* 0x000fe40000000f00 */
[----:B------:R-:W-:Y:S02]  /*8fd0*/  LEA.HI R8, R8, R13, RZ, 0x3 ;  /* 0x0000000d08087211 */ /* 0x000fe400078f18ff */
[----:B------:R-:W-:Y:S02]  /*8fe0*/  FSETP.NE.FTZ.AND P5, PT, R5, RZ, PT ;  /* 0x000000ff0500720b */ /* 0x000fe40003fb5000 */
[----:B------:R-:W1:Y:S01]  /*8ff0*/  @P4 MUFU.RCP R0, R4 ;  /* 0x0000000400004308 */ /* 0x000e620000001000 */
[----:B------:R-:W-:-:S02]  /*9000*/  LOP3.LUT R8, R8, 0xfffffff8, RZ, 0xc0, !PT ;  /* 0xfffffff808087812 */ /* 0x000fc400078ec0ff */
[----:B------:R-:W-:Y:S02]  /*9010*/  FSETP.NE.FTZ.AND P3, PT, R14, RZ, PT ;  /* 0x000000ff0e00720b */ /* 0x000fe40003f75000 */
[----:B------:R-:W-:Y:S02]  /*9020*/  IADD3 R8, R13, -R8, RZ ;  /* 0x800000080d087210 */ /* 0x000fe40007ffe0ff */
[----:B------:R-:W-:Y:S01]  /*9030*/  MOV R13, 0x3f800000 ;  /* 0x3f800000000d7802 */ /* 0x000fe20000000f00 */
[----:B------:R-:W2:Y:S01]  /*9040*/  @P6 MUFU.RCP R10, R2 ;  /* 0x00000002000a6308 */ /* 0x000ea20000001000 */
[----:B------:R-:W-:Y:S01]  /*9050*/  @P0 MOV R6, R16 ;  /* 0x0000001000060202 */ /* 0x000fe20000000f00 */
[----:B------:R-:W-:Y:S02]  /*9060*/  IMAD.MOV.U32 R16, RZ, RZ, 0x20 ;  /* 0x00000020ff107424 */ /* 0x000fe400078e00ff */
[----:B-1----:R-:W-:-:S04]  /*9070*/  FMUL.FTZ R0, R0, c[0x0][0x2dc] ;  /* 0x0000b70000007a20 */ /* 0x002fc80000410000 */
[----:B------:R-:W1:Y:S01]  /*9080*/  @P5 MUFU.RCP R12, R5 ;  /* 0x00000005000c5308 */ /* 0x000e620000001000 */
[C---:B------:R-:W-:Y:S02]  /*9090*/  FMUL.FTZ R124, R0.reuse, R124 ;  /* 0x0000007c007c7220 */ /* 0x040fe40000410000 */
[C---:B------:R-:W-:Y:S02]  /*90a0*/  FMUL.FTZ R125, R0.reuse, R125 ;  /* 0x0000007d007d7220 */ /* 0x040fe40000410000 */
[----:B------:R-:W-:-:S03]  /*90b0*/  FMUL.FTZ R68, R0, R68 ;  /* 0x0000004400447220 */ /* 0x000fc60000410000 */
[----:B------:R-:W3:Y:S01]  /*90c0*/  @P3 MUFU.RCP R13, R14 ;  /* 0x0000000e000d3308 */ /* 0x000ee20000001000 */
[C---:B------:R-:W-:Y:S01]  /*90d0*/  FMUL.FTZ R69, R0.reuse, R69 ;  /* 0x0000004500457220 */ /* 0x040fe20000410000 */
[----:B------:R-:W-:Y:S01]  /*90e0*/  F2FP.PACK_AB R124, R125, R124 ;  /* 0x0000007c7d7c723e */ /* 0x000fe200000000ff */
[C---:B------:R-:W-:Y:S02]  /*90f0*/  FMUL.FTZ R76, R0.reuse, R76 ;  /* 0x0000004c004c7220 */ /* 0x040fe40000410000 */
[C---:B------:R-:W-:Y:S01]  /*9100*/  FMUL.FTZ R77, R0.reuse, R77 ;  /* 0x0000004d004d7220 */ /* 0x040fe20000410000 */
[----:B------:R-:W-:Y:S01]  /*9110*/  F2FP.PACK_AB R68, R69, R68 ;  /* 0x000000444544723e */ /* 0x000fe200000000ff */
[C---:B------:R-:W-:Y:S01]  /*9120*/  FMUL.FTZ R80, R0.reuse, R80 ;  /* 0x0000005000507220 */ /* 0x040fe20000410000 */
[----:B------:R-:W4:Y:S01]  /*9130*/  @P6 MUFU.LG2 R2, R2 ;  /* 0x0000000200026308 */ /* 0x000f220000000c00 */
        /* <DEDUP_REMOVED lines=13> */
[----:B------:R-:W5:Y:S01]  /*9210*/  @P5 MUFU.LG2 R5, R5 ;  /* 0x0000000500055308 */ /* 0x000f620000000c00 */
[----:B------:R-:W-:Y:S01]  /*9220*/  FMUL.FTZ R101, R0, R101 ;  /* 0x0000006500657220 */ /* 0x000fe20000410000 */
[----:B------:R-:W-:Y:S01]  /*9230*/  LOP3.LUT R0, R8, 0x1, RZ, 0xc0, !PT ;  /* 0x0000000108007812 */ /* 0x000fe200078ec0ff */
[----:B--2---:R-:W-:Y:S01]  /*9240*/  FMUL.FTZ R10, R10, c[0x0][0x2dc] ;  /* 0x0000b7000a0a7a20 */ /* 0x004fe20000410000 */
[----:B------:R-:W-:Y:S01]  /*9250*/  F2FP.PACK_AB R96, R97, R96 ;  /* 0x000000606160723e */ /* 0x000fe200000000ff */
[----:B-1----:R-:W-:Y:S01]  /*9260*/  FMUL.FTZ R12, R12, c[0x0][0x2dc] ;  /* 0x0000b7000c0c7a20 */ /* 0x002fe20000410000 */
[----:B------:R-:W-:Y:S01]  /*9270*/  ISETP.NE.U32.AND P1, PT, R0, 0x1, PT ;  /* 0x000000010000780c */ /* 0x000fe20003f25070 */
[----:B------:R-:W-:Y:S01]  /*9280*/  IMAD.MOV.U32 R0, RZ, RZ, -0x10 ;  /* 0xfffffff0ff007424 */ /* 0x000fe200078e00ff */
[----:B------:R-:W-:Y:S01]  /*9290*/  F2FP.PACK_AB R100, R101, R100 ;  /* 0x000000646564723e */ /* 0x000fe200000000ff */
[C---:B------:R-:W-:Y:S01]  /*92a0*/  FMUL.FTZ R128, R10.reuse, R128 ;  /* 0x000000800a807220 */ /* 0x040fe20000410000 */
[----:B------:R-:W1:Y:S01]  /*92b0*/  @P4 MUFU.LG2 R4, R4 ;  /* 0x0000000400044308 */ /* 0x000e620000000c00 */
[----:B------:R-:W-:Y:S01]  /*92c0*/  FMUL.FTZ R129, R10, R129 ;  /* 0x000000810a817220 */ /* 0x000fe20000410000 */
[----:B------:R-:W-:Y:S01]  /*92d0*/  SEL R0, R0, 0x10, !P1 ;  /* 0x0000001000007807 */ /* 0x000fe20004800000 */
[----:B------:R-:W-:Y:S01]  /*92e0*/  FMUL.FTZ R120, R10, R120 ;  /* 0x000000780a787220 */ /* 0x000fe20000410000 */
[----:B------:R-:W-:Y:S01]  /*92f0*/  R2P PR, R8, 0x6 ;  /* 0x0000000608007804 */ /* 0x000fe20000000000 */
[----:B------:R-:W-:Y:S01]  /*9300*/  FMUL.FTZ R121, R10, R121 ;  /* 0x000000790a797220 */ /* 0x000fe20000410000 */
[----:B------:R-:W-:Y:S01]  /*9310*/  SHF.L.U32 R8, R8, 0x6, RZ ;  /* 0x0000000608087819 */ /* 0x000fe200000006ff */
[C---:B------:R-:W-:Y:S01]  /*9320*/  FMUL.FTZ R72, R10.reuse, R72 ;  /* 0x000000480a487220 */ /* 0x040fe20000410000 */
[----:B------:R-:W-:Y:S01]  /*9330*/  F2FP.PACK_AB R128, R129, R128 ;  /* 0x000000808180723e */ /* 0x000fe200000000ff */
[----:B------:R-:W-:Y:S01]  /*9340*/  FMUL.FTZ R73, R10, R73 ;  /* 0x000000490a497220 */ /* 0x000fe20000410000 */
[----:B------:R-:W-:Y:S01]  /*9350*/  LOP3.LUT R8, R8, 0x1c0, RZ, 0xc0, !PT ;  /* 0x000001c008087812 */ /* 0x000fe200078ec0ff */
[----:B------:R-:W-:Y:S01]  /*9360*/  FMUL.FTZ R116, R10, R116 ;  /* 0x000000740a747220 */ /* 0x000fe20000410000 */
[----:B------:R-:W-:Y:S01]  /*9370*/  SEL R16, R16, 0xffffffe0, !P1 ;  /* 0xffffffe010107807 */ /* 0x000fe20004800000 */
[----:B------:R-:W-:Y:S01]  /*9380*/  FMUL.FTZ R117, R10, R117 ;  /* 0x000000750a757220 */ /* 0x000fe20000410000 */
[----:B------:R-:W-:Y:S01]  /*9390*/  LEA.HI R8, R8, R8, RZ, 0x1d ;  /* 0x0000000808087211 */ /* 0x000fe200078fe8ff */
        /* <DEDUP_REMOVED lines=12> */
[----:B------:R-:W-:Y:S01]  /*9460*/  FMUL.FTZ R105, R10, R105 ;  /* 0x000000690a697220 */ /* 0x000fe20000410000 */
[----:B------:R-:W-:Y:S01]  /*9470*/  SHF.R.S32.HI R10, RZ, 0x5, R3 ;  /* 0x00000005ff0a7819 */ /* 0x000fe20000011403 */
[----:B---3--:R-:W-:Y:S01]  /*9480*/  FMUL.FTZ R13, R13, c[0x0][0x2dc] ;  /* 0x0000b7000d0d7a20 */ /* 0x008fe20000410000 */
[----:B------:R-:W2:Y:S01]  /*9490*/  LDC.U8 R3, c[0x0][0x329] ;  /* 0x0000ca40ff037b82 */ /* 0x000ea20000000000 */
[----:B------:R-:W-:Y:S01]  /*94a0*/  FMUL.FTZ R130, R12, R130 ;  /* 0x000000820c827220 */ /* 0x000fe20000410000 */
[----:B------:R-:W-:Y:S01]  /*94b0*/  LEA R11, R10, R11, 0x9 ;  /* 0x0000000b0a0b7211 */ /* 0x000fe200078e48ff */
[C---:B------:R-:W-:Y:S01]  /*94c0*/  FMUL.FTZ R131, R12.reuse, R131 ;  /* 0x000000830c837220 */ /* 0x040fe20000410000 */
[----:B------:R-:W-:Y:S01]  /*94d0*/  F2FP.PACK_AB R108, R109, R108 ;  /* 0x0000006c6d6c723e */ /* 0x000fe200000000ff */
[C---:B------:R-:W-:Y:S01]  /*94e0*/  FMUL.FTZ R122, R12.reuse, R122 ;  /* 0x0000007a0c7a7220 */ /* 0x040fe20000410000 */
[----:B------:R-:W-:Y:S01]  /*94f0*/  LEA R8, R11, R8, 0x1 ;  /* 0x000000080b087211 */ /* 0x000fe200078e08ff */
[C---:B------:R-:W-:Y:S01]  /*9500*/  FMUL.FTZ R123, R12.reuse, R123 ;  /* 0x0000007b0c7b7220 */ /* 0x040fe20000410000 */
[----:B------:R-:W-:Y:S01]  /*9510*/  F2FP.PACK_AB R130, R131, R130 ;  /* 0x000000828382723e */ /* 0x000fe200000000ff */
[----:B------:R-:W-:Y:S01]  /*9520*/  FMUL.FTZ R74, R12, R74 ;  /* 0x0000004a0c4a7220 */ /* 0x000fe20000410000 */
[----:B------:R-:W-:Y:S01]  /*9530*/  SHF.L.U32 R11, R8, 0x1, RZ ;  /* 0x00000001080b7819 */ /* 0x000fe200000006ff */
[C---:B------:R-:W-:Y:S01]  /*9540*/  FMUL.FTZ R75, R12.reuse, R75 ;  /* 0x0000004b0c4b7220 */ /* 0x040fe20000410000 */
[----:B------:R-:W-:Y:S01]  /*9550*/  F2FP.PACK_AB R122, R123, R122 ;  /* 0x0000007a7b7a723e */ /* 0x000fe200000000ff */
[C---:B------:R-:W-:Y:S01]  /*9560*/  FMUL.FTZ R118, R12.reuse, R118 ;  /* 0x000000760c767220 */ /* 0x040fe20000410000 */
[C---:B------:R-:W-:Y:S01]  /*9570*/  IADD3 R15, R11.reuse, 0x40, RZ ;  /* 0x000000400b0f7810 */ /* 0x040fe20007ffe0ff */
[C---:B------:R-:W-:Y:S01]  /*9580*/  FMUL.FTZ R119, R12.reuse, R119 ;  /* 0x000000770c777220 */ /* 0x040fe20000410000 */
[----:B------:R-:W-:Y:S01]  /*9590*/  @P2 IADD3 R15, R11, -0x40, RZ ;  /* 0xffffffc00b0f2810 */ /* 0x000fe20007ffe0ff */
[C---:B------:R-:W-:Y:S01]  /*95a0*/  FMUL.FTZ R86, R12.reuse, R86 ;  /* 0x000000560c567220 */ /* 0x040fe20000410000 */
[----:B------:R-:W-:Y:S01]  /*95b0*/  F2FP.PACK_AB R74, R75, R74 ;  /* 0x0000004a4b4a723e */ /* 0x000fe200000000ff */
[C---:B------:R-:W-:Y:S01]  /*95c0*/  FMUL.FTZ R87, R12.reuse, R87 ;  /* 0x000000570c577220 */ /* 0x040fe20000410000 */
[----:B------:R-:W-:Y:S01]  /*95d0*/  IADD3 R17, R11, R16, RZ ;  /* 0x000000100b117210 */ /* 0x000fe20007ffe0ff */
[C---:B------:R-:W-:Y:S01]  /*95e0*/  FMUL.FTZ R94, R12.reuse, R94 ;  /* 0x0000005e0c5e7220 */ /* 0x040fe20000410000 */
[----:B------:R-:W-:Y:S01]  /*95f0*/  F2FP.PACK_AB R118, R119, R118 ;  /* 0x000000767776723e */ /* 0x000fe200000000ff */
[C---:B------:R-:W-:Y:S01]  /*9600*/  FMUL.FTZ R95, R12.reuse, R95 ;  /* 0x0000005f0c5f7220 */ /* 0x040fe20000410000 */
[----:B--2---:R-:W-:Y:S01]  /*9610*/  ISETP.NE.AND P1, PT, R3, RZ, PT ;  /* 0x000000ff0300720c */ /* 0x004fe20003f25270 */
[C---:B------:R-:W-:Y:S01]  /*9620*/  FMUL.FTZ R110, R12.reuse, R110 ;  /* 0x0000006e0c6e7220 */ /* 0x040fe20000410000 */
[----:B------:R-:W-:Y:S01]  /*9630*/  STS [R11], R128 ;  /* 0x000000800b007388 */ /* 0x000fe20000000800 */
[C---:B------:R-:W-:Y:S01]  /*9640*/  FMUL.FTZ R111, R12.reuse, R111 ;  /* 0x0000006f0c6f7220 */ /* 0x040fe20000410000 */
[----:B------:R-:W-:Y:S01]  /*9650*/  F2FP.PACK_AB R86, R87, R86 ;  /* 0x000000565756723e */ /* 0x000fe200000000ff */
[C---:B------:R-:W-:Y:S01]  /*9660*/  FMUL.FTZ R106, R12.reuse, R106 ;  /* 0x0000006a0c6a7220 */ /* 0x040fe20000410000 */
[----:B------:R-:W-:Y:S01]  /*9670*/  STS [R11+0x400], R130 ;  /* 0x000400820b007388 */ /* 0x000fe20000000800 */
[----:B------:R-:W-:Y:S01]  /*9680*/  FMUL.FTZ R107, R12, R107 ;  /* 0x0000006b0c6b7220 */ /* 0x000fe20000410000 */
[----:B------:R-:W-:Y:S01]  /*9690*/  F2FP.PACK_AB R94, R95, R94 ;  /* 0x0000005e5f5e723e */ /* 0x000fe200000000ff */
[----:B------:R-:W2:Y:S01]  /*96a0*/  LDC.U8 R12, c[0x0][0x328] ;  /* 0x0000ca00ff0c7b82 */ /* 0x000ea20000000000 */
[C---:B------:R-:W-:Y:S01]  /*96b0*/  FMUL.FTZ R126, R13.reuse, R126 ;  /* 0x0000007e0d7e7220 */ /* 0x040fe20000410000 */
[----:B------:R-:W-:Y:S01]  /*96c0*/  IADD3 R21, R16, 0x400, R15 ;  /* 0x0000040010157810 */ /* 0x000fe20007ffe00f */
        /* <DEDUP_REMOVED lines=13> */
[----:B------:R-:W-:Y:S01]  /*97a0*/  F2FP.PACK_AB R78, R79, R78 ;  /* 0x0000004e4f4e723e */ /* 0x000fe200000000ff */
[C---:B------:R-:W-:Y:S01]  /*97b0*/  FMUL.FTZ R90, R13.reuse, R90 ;  /* 0x0000005a0d5a7220 */ /* 0x040fe20000410000 */
[----:B------:R-:W3:Y:S01]  /*97c0*/  S2R R8, SR_CTAID.Y ;  /* 0x0000000000087919 */ /* 0x000ee20000002600 */
[----:B------:R-:W-:Y:S01]  /*97d0*/  FMUL.FTZ R91, R13, R91 ;  /* 0x0000005b0d5b7220 */ /* 0x000fe20000410000 */
[----:B------:R-:W-:Y:S01]  /*97e0*/  F2FP.PACK_AB R82, R83, R82 ;  /* 0x000000525352723e */ /* 0x000fe200000000ff */
[----:B------:R-:W-:-:S02]  /*97f0*/  FMUL.FTZ R114, R13, R114 ;  /* 0x000000720d727220 */ /* 0x000fc40000410000 */
[----:B------:R-:W-:Y:S01]  /*9800*/  FMUL.FTZ R115, R13, R115 ;  /* 0x000000730d737220 */ /* 0x000fe20000410000 */
[----:B------:R-:W-:Y:S01]  /*9810*/  F2FP.PACK_AB R90, R91, R90 ;  /* 0x0000005a5b5a723e */ /* 0x000fe200000000ff */
[C---:B------:R-:W-:Y:S01]  /*9820*/  FMUL.FTZ R98, R13.reuse, R98 ;  /* 0x000000620d627220 */ /* 0x040fe20000410000 */
[----:B--2---:R-:W-:Y:S01]  /*9830*/  @!P1 ISETP.NE.AND P2, PT, R12, RZ, PT ;  /* 0x000000ff0c00920c */ /* 0x004fe20003f45270 */
[----:B------:R-:W-:Y:S01]  /*9840*/  FMUL.FTZ R99, R13, R99 ;  /* 0x000000630d637220 */ /* 0x000fe20000410000 */
[----:B------:R-:W-:Y:S01]  /*9850*/  F2FP.PACK_AB R114, R115, R114 ;  /* 0x000000727372723e */ /* 0x000fe200000000ff */
[C---:B------:R-:W-:Y:S02]  /*9860*/  FMUL.FTZ R102, R13.reuse, R102 ;  /* 0x000000660d667220 */ /* 0x040fe40000410000 */
[----:B------:R-:W-:Y:S01]  /*9870*/  FMUL.FTZ R13, R13, R103 ;  /* 0x000000670d0d7220 */ /* 0x000fe20000410000 */
[----:B------:R-:W-:Y:S01]  /*9880*/  F2FP.PACK_AB R98, R99, R98 ;  /* 0x000000626362723e */ /* 0x000fe200000000ff */
[----:B------:R-:W-:-:S02]  /*9890*/  IMAD.IADD R23, R0, 0x1, R15 ;  /* 0x0000000100177824 */ /* 0x000fc400078e020f */
[----:B----4-:R-:W-:Y:S01]  /*98a0*/  @P6 FMUL.FTZ R2, R2, 0.69314718246459960938 ;  /* 0x3f31721802026820 */ /* 0x010fe20000410000 */
[----:B------:R-:W-:Y:S01]  /*98b0*/  F2FP.PACK_AB R102, R13, R102 ;  /* 0x000000660d66723e */ /* 0x000fe200000000ff */
[----:B-----5:R-:W-:Y:S01]  /*98c0*/  @P5 FMUL.FTZ R5, R5, 0.69314718246459960938 ;  /* 0x3f31721805055820 */ /* 0x020fe20000410000 */
[----:B------:R-:W-:Y:S01]  /*98d0*/  IADD3 R13, R11, R0, RZ ;  /* 0x000000000b0d7210 */ /* 0x000fe20007ffe0ff */
[----:B-1----:R-:W-:-:S03]  /*98e0*/  @P4 FMUL.FTZ R4, R4, 0.69314718246459960938 ;  /* 0x3f31721804044820 */ /* 0x002fc60000410000 */
[----:B------:R-:W-:Y:S01]  /*98f0*/  IADD3 R19, R13, R16, RZ ;  /* 0x000000100d137210 */ /* 0x000fe20007ffe0ff */
[----:B------:R-:W-:Y:S01]  /*9900*/  STS [R13], R120 ;  /* 0x000000780d007388 */ /* 0x000fe20000000800 */
[----:B---3--:R-:W-:-:S03]  /*9910*/  @!P0 IMAD.WIDE.U32 R48, R8, c[0x0][0x1e0], RZ ;  /* 0x0000780008308a25 */ /* 0x008fc600078e00ff */
[----:B------:R-:W-:Y:S02]  /*9920*/  STS [R13+0x400], R122 ;  /* 0x0004007a0d007388 */ /* 0x000fe40000000800 */
[----:B------:R-:W-:Y:S01]  /*9930*/  @!P0 MOV R6, R48 ;  /* 0x0000003000068202 */ /* 0x000fe20000000f00 */
[----:B------:R-:W-:Y:S01]  /*9940*/  @P3 FMUL.FTZ R48, R14, 0.69314718246459960938 ;  /* 0x3f3172180e303820 */ /* 0x000fe20000410000 */
[----:B------:R-:W-:Y:S04]  /*9950*/  STS [R11+0x2000], R124 ;  /* 0x0020007c0b007388 */ /* 0x000fe80000000800 */
[----:B------:R1:W-:Y:S04]  /*9960*/  STS [R11+0x2400], R126 ;  /* 0x0024007e0b007388 */ /* 0x0003e80000000800 */
[----:B------:R-:W-:Y:S04]  /*9970*/  STS [R13+0x2000], R68 ;  /* 0x002000440d007388 */ /* 0x000fe80000000800 */
[----:B------:R2:W-:Y:S04]  /*9980*/  STS [R13+0x2400], R70 ;  /* 0x002400460d007388 */ /* 0x0005e80000000800 */
[----:B------:R-:W-:Y:S04]  /*9990*/  STS [R17], R72 ;  /* 0x0000004811007388 */ /* 0x000fe80000000800 */
[----:B------:R-:W-:Y:S04]  /*99a0*/  STS [R17+0x400], R74 ;  /* 0x0004004a11007388 */ /* 0x000fe80000000800 */
[----:B------:R-:W-:Y:S04]  /*99b0*/  STS [R19], R116 ;  /* 0x0000007413007388 */ /* 0x000fe80000000800 */
[----:B------:R-:W-:Y:S01]  /*99c0*/  STS [R19+0x400], R118 ;  /* 0x0004007613007388 */ /* 0x000fe20000000800 */
[----:B-1----:R-:W-:-:S03]  /*99d0*/  @P1 MOV R11, c[0x0][0x210] ;  /* 0x00008400000b1a02 */ /* 0x002fc60000000f00 */
[----:B------:R-:W-:Y:S02]  /*99e0*/  STS [R17+0x2000], R76 ;  /* 0x0020004c11007388 */ /* 0x000fe40000000800 */
[----:B------:R-:W-:Y:S02]  /*99f0*/  @P1 IMAD R11, R11, c[0x0][0x214], RZ ;  /* 0x000085000b0b1a24 */ /* 0x000fe400078e02ff */
[----:B------:R1:W-:Y:S01]  /*9a00*/  STS [R17+0x2400], R78 ;  /* 0x0024004e11007388 */ /* 0x0003e20000000800 */
[----:B--2---:R-:W-:-:S03]  /*9a10*/  @!P1 MOV R13, c[0x0][0x214] ;  /* 0x00008500000d9a02 */ /* 0x004fc60000000f00 */
[----:B------:R-:W-:Y:S01]  /*9a20*/  STS [R19+0x2000], R80 ;  /* 0x0020005013007388 */ /* 0x000fe20000000800 */
[----:B------:R-:W-:Y:S02]  /*9a30*/  @!P1 SEL R11, R13, c[0x0][0x234], !P2 ;  /* 0x00008d000d0b9a07 */ /* 0x000fe40005000000 */
[----:B------:R-:W-:Y:S01]  /*9a40*/  ISETP.NE.AND P2, PT, R12, RZ, PT ;  /* 0x000000ff0c00720c */ /* 0x000fe20003f45270 */
[----:B------:R2:W-:Y:S01]  /*9a50*/  STS [R19+0x2400], R82 ;  /* 0x0024005213007388 */ /* 0x0005e20000000800 */
[----:B------:R-:W-:Y:S01]  /*9a60*/  @P1 MOV R13, 0x1 ;  /* 0x00000001000d1802 */ /* 0x000fe20000000f00 */
[----:B------:R-:W-:Y:S01]  /*9a70*/  @!P1 IMAD R13, R11, c[0x0][0x1c0], RZ ;  /* 0x000070000b0d9a24 */ /* 0x000fe200078e02ff */
[----:B------:R-:W-:Y:S01]  /*9a80*/  ISETP.EQ.AND P2, PT, R3, RZ, P2 ;  /* 0x000000ff0300720c */ /* 0x000fe20001742270 */
[----:B------:R-:W-:Y:S01]  /*9a90*/  STS [R15], R84 ;  /* 0x000000540f007388 */ /* 0x000fe20000000800 */
[----:B------:R-:W-:Y:S01]  /*9aa0*/  @!P0 SHF.R.S32.HI R3, RZ, 0x1f, R8 ;  /* 0x0000001fff038819 */ /* 0x000fe20000011408 */
[----:B------:R-:W-:-:S02]  /*9ab0*/  IMAD R13, R8, R13, RZ ;  /* 0x0000000d080d7224 */ /* 0x000fc400078e02ff */
[----:B------:R-:W-:Y:S02]  /*9ac0*/  STS [R15+0x400], R86 ;  /* 0x000400560f007388 */ /* 0x000fe40000000800 */
[----:B------:R-:W-:Y:S01]  /*9ad0*/  @!P0 IMAD R3, R3, c[0x0][0x1e0], RZ ;  /* 0x0000780003038a24 */ /* 0x000fe200078e02ff */
[----:B------:R-:W-:Y:S01]  /*9ae0*/  SEL R13, R13, RZ, !P2 ;  /* 0x000000ff0d0d7207 */ /* 0x000fe20005000000 */
[----:B------:R-:W-:Y:S02]  /*9af0*/  STS [R23], R92 ;  /* 0x0000005c17007388 */ /* 0x000fe40000000800 */
[----:B------:R-:W-:Y:S02]  /*9b00*/  @!P0 IMAD R3, R8, c[0x0][0x1e4], R3 ;  /* 0x0000790008038a24 */ /* 0x000fe400078e0203 */
[----:B------:R-:W-:Y:S01]  /*9b10*/  STS [R23+0x400], R94 ;  /* 0x0004005e17007388 */ /* 0x000fe20000000800 */
[----:B-1----:R-:W-:Y:S01]  /*9b20*/  IADD3 R17, R16, R15, RZ ;  /* 0x0000000f10117210 */ /* 0x002fe20007ffe0ff */
[----:B------:R-:W-:Y:S01]  /*9b30*/  @P2 IMAD R0, R8, c[0x0][0x214], RZ ;  /* 0x0000850008002a24 */ /* 0x000fe200078e02ff */
[----:B------:R-:W-:Y:S01]  /*9b40*/  @!P2 CS2R R50, SRZ ;  /* 0x000000000032a805 */ /* 0x000fe2000001ff00 */
[----:B------:R-:W-:Y:S01]  /*9b50*/  STS [R15+0x2000], R88 ;  /* 0x002000580f007388 */ /* 0x000fe20000000800 */
[----:B------:R-:W-:-:S02]  /*9b60*/  @!P0 IADD3 R9, R49, R3, RZ ;  /* 0x0000000331098210 */ /* 0x000fc40007ffe0ff */
[----:B------:R-:W-:Y:S01]  /*9b70*/  @P2 SEL R197, R0, R197, !P0 ;  /* 0x000000c500c52207 */ /* 0x000fe20004000000 */
[----:B------:R1:W-:Y:S01]  /*9b80*/  STS [R15+0x2400], R90 ;  /* 0x0024005a0f007388 */ /* 0x0003e20000000800 */
[----:B--2---:R-:W-:Y:S02]  /*9b90*/  IADD3 R19, R16, R23, RZ ;  /* 0x0000001710137210 */ /* 0x004fe40007ffe0ff */
[----:B------:R-:W-:Y:S01]  /*9ba0*/  @P2 SHF.R.S32.HI R51, RZ, 0x1f, R197 ;  /* 0x0000001fff332819 */ /* 0x000fe200000114c5 */
[----:B------:R2:W-:Y:S01]  /*9bb0*/  STS [R23+0x2000], R112 ;  /* 0x0020007017007388 */ /* 0x0005e20000000800 */
[----:B------:R-:W-:Y:S02]  /*9bc0*/  @P2 MOV R50, R197 ;  /* 0x000000c500322202 */ /* 0x000fe40000000f00 */
[----:B------:R-:W-:Y:S01]  /*9bd0*/  LOP3.LUT P2, RZ, R200, 0x3, RZ, 0xc0, !PT ;  /* 0x00000003c8ff7812 */ /* 0x000fe2000784c0ff */
[----:B------:R2:W-:Y:S01]  /*9be0*/  STS [R23+0x2400], R114 ;  /* 0x0024007217007388 */ /* 0x0005e20000000800 */
[----:B------:R-:W-:Y:S01]  /*9bf0*/  MOV R8, 0x7f800000 ;  /* 0x7f80000000087802 */ /* 0x000fe20000000f00 */
[----:B------:R-:W-:Y:S01]  /*9c00*/  @P6 FFMA.FTZ R8, R135, c[0x0][0x238], R2 ;  /* 0x00008e0087086a23 */ /* 0x000fe20000010002 */
[----:B------:R-:W-:Y:S01]  /*9c10*/  MOV R2, 0x7f800000 ;  /* 0x7f80000000027802 */ /* 0x000fe20000000f00 */
[----:B------:R2:W-:Y:S01]  /*9c20*/  STS [R17], R108 ;  /* 0x0000006c11007388 */ /* 0x0005e20000000800 */
[----:B------:R-:W-:Y:S01]  /*9c30*/  MOV R3, 0x7f800000 ;  /* 0x7f80000000037802 */ /* 0x000fe20000000f00 */
[----:B------:R-:W-:-:S02]  /*9c40*/  @P4 FFMA.FTZ R2, R133, c[0x0][0x238], R4 ;  /* 0x00008e0085024a23 */ /* 0x000fc40000010004 */
[----:B------:R2:W-:Y:S01]  /*9c50*/  STS [R17+0x400], R110 ;  /* 0x0004006e11007388 */ /* 0x0005e20000000800 */
[----:B------:R-:W-:-:S03]  /*9c60*/  @P3 FFMA.FTZ R3, R7, c[0x0][0x238], R48 ;  /* 0x00008e0007033a23 */ /* 0x000fc60000010030 */
[----:B------:R2:W-:Y:S04]  /*9c70*/  STS [R19], R104 ;  /* 0x0000006813007388 */ /* 0x0005e80000000800 */
[----:B------:R2:W-:Y:S01]  /*9c80*/  STS [R21], R106 ;  /* 0x0000006a15007388 */ /* 0x0005e20000000800 */
[----:B-1----:R-:W-:Y:S01]  /*9c90*/  @P1 MOV R15, c[0x0][0x210] ;  /* 0x00008400000f1a02 */ /* 0x002fe20000000f00 */
[----:B------:R-:W-:Y:S02]  /*9ca0*/  @!P1 IMAD.MOV.U32 R15, RZ, RZ, 0x1 ;  /* 0x00000001ff0f9424 */ /* 0x000fe400078e00ff */
[----:B------:R2:W-:Y:S04]  /*9cb0*/  STS [R17+0x2000], R96 ;  /* 0x0020006011007388 */ /* 0x0005e80000000800 */
[----:B------:R2:W-:Y:S04]  /*9cc0*/  STS [R17+0x2400], R98 ;  /* 0x0024006211007388 */ /* 0x0005e80000000800 */
[----:B------:R2:W-:Y:S04]  /*9cd0*/  STS [R19+0x2000], R100 ;  /* 0x0020006413007388 */ /* 0x0005e80000000800 */
[----:B------:R2:W-:Y:S04]  /*9ce0*/  STS [R21+0x2000], R102 ;  /* 0x0020006615007388 */ /* 0x0005e80000000800 */
[----:B------:R-:W-:Y:S06]  /*9cf0*/  BAR.SYNC.DEFER_BLOCKING 0x0 ;  /* 0x0000000000007b1d */ /* 0x000fec0000010000 */
[----:B------:R-:W1:Y:S04]  /*9d00*/  S2R R0, SR_CTAID.X ;  /* 0x0000000000007919 */ /* 0x000e680000002500 */
[----:B------:R-:W3:Y:S04]  /*9d10*/  S2R R12, SR_CTAID.Z ;  /* 0x00000000000c7919 */ /* 0x000ee80000002700 */
[----:B------:R2:W4:Y:S04]  /*9d20*/  LDS.128 R40, [R198] ;  /* 0x00000000c6287984 */ /* 0x0005280000000c00 */
[----:B------:R2:W2:Y:S01]  /*9d30*/  LDS.128 R36, [R198+0x800] ;  /* 0x00080000c6247984 */ /* 0x0004a20000000c00 */
[----:B-1----:R-:W-:-:S03]  /*9d40*/  IMAD R0, R0, R15, RZ ;  /* 0x0000000f00007224 */ /* 0x002fc600078e02ff */
[----:B------:R1:W1:Y:S01]  /*9d50*/  LDS.128 R32, [R198+0x1000] ;  /* 0x00100000c6207984 */ /* 0x0002620000000c00 */
[----:B---3--:R-:W-:Y:S01]  /*9d60*/  IMAD R13, R12, R11, R13 ;  /* 0x0000000b0c0d7224 */ /* 0x008fe200078e020d */
[----:B------:R-:W-:Y:S02]  /*9d70*/  SHF.L.U32 R0, R0, 0x7, RZ ;  /* 0x0000000700007819 */ /* 0x000fe400000006ff */
[----:B------:R3:W1:Y:S01]  /*9d80*/  LDS.128 R28, [R198+0x1800] ;  /* 0x00180000c61c7984 */ /* 0x0006620000000c00 */
[----:B------:R-:W-:Y:S01]  /*9d90*/  MOV R11, 0x7f800000 ;  /* 0x7f800000000b7802 */ /* 0x000fe20000000f00 */
[----:B------:R-:W-:Y:S01]  /*9da0*/  @P5 FFMA.FTZ R11, R134, c[0x0][0x238], R5 ;  /* 0x00008e00860b5a23 */ /* 0x000fe20000010005 */
[--C-:B------:R-:W-:Y:S01]  /*9db0*/  IADD3 R14, P1, P0, R0, R50, R13.reuse ;  /* 0x00000032000e7210 */ /* 0x100fe2000783e00d */
[----:B------:R3:W1:Y:S01]  /*9dc0*/  LDS.128 R24, [R198+0x2000] ;  /* 0x00200000c6187984 */ /* 0x0006620000000c00 */
[----:B------:R-:W-:Y:S02]  /*9dd0*/  SHF.R.S32.HI R0, RZ, 0x1f, R0 ;  /* 0x0000001fff007819 */ /* 0x000fe40000011400 */
[----:B------:R-:W-:Y:S01]  /*9de0*/  SHF.R.S32.HI R13, RZ, 0x1f, R13 ;  /* 0x0000001fff0d7819 */ /* 0x000fe2000001140d */
[----:B------:R3:W1:Y:S03]  /*9df0*/  LDS.128 R20, [R198+0x2800] ;  /* 0x00280000c6147984 */ /* 0x0006660000000c00 */
[----:B------:R-:W-:Y:S01]  /*9e00*/  IADD3.X R0, R0, R51, R13, P1, P0 ;  /* 0x0000003300007210 */ /* 0x000fe20000fe040d */
[----:B------:R3:W1:Y:S04]  /*9e10*/  LDS.128 R16, [R198+0x3000] ;  /* 0x00300000c6107984 */ /* 0x0006680000000c00 */
[----:B------:R3:W1:Y:S01]  /*9e20*/  LDS.128 R44, [R198+0x3800] ;  /* 0x00380000c62c7984 */ /* 0x0006620000000c00 */
        /* <DEDUP_REMOVED lines=18> */
[-C--:B------:R-:W-:Y:S01]  /*9f50*/  @!P5 IMAD R13, R13, R15.reuse, RZ ;  /* 0x0000000f0d0dd224 */ /* 0x080fe200078e02ff */
        /* <DEDUP_REMOVED lines=21> */
.L_x_963:
[----:B------:R-:W-:Y:S05]  /*a0b0*/  BSYNC B0 ;  /* 0x0000000000007941 */ /* 0x000fea0003800000 */
.L_x_962:
[----:B------:R-:W-:Y:S01]  /*a0c0*/  IADD3 R6, P0, R218, R6, RZ ;  /* 0x00000006da067210 */ /* 0x000fe20007f1e0ff */
[----:B------:R-:W-:Y:S01]  /*a0d0*/  BSSY B0, `(.L_x_964) ;  /* 0x0000011000007945 */ /* 0x000fe20003800000 */
[----:B------:R-:W-:-:S02]  /*a0e0*/  SHF.R.S32.HI R0, RZ, 0x1f, R12 ;  /* 0x0000001fff007819 */ /* 0x000fc4000001140c */
[----:B------:R-:W-:Y:S02]  /*a0f0*/  IADD3.X R7, R219, R9, RZ, P0, !PT ;  /* 0x00000009db077210 */ /* 0x000fe400007fe4ff */
[----:B------:R-:W-:Y:S01]  /*a100*/  ISETP.GE.AND P0, PT, R228, R196, PT ;  /* 0x000000c4e400720c */ /* 0x000fe20003f06270 */
[----:B---3--:R-:W-:-:S04]  /*a110*/  IMAD R3, R0, c[0x0][0x1f0], RZ ;  /* 0x00007c0000037a24 */ /* 0x008fc800078e02ff */
[C---:B------:R-:W-:Y:S02]  /*a120*/  IMAD R3, R12.reuse, c[0x0][0x1f4], R3 ;  /* 0x00007d000c037a24 */ /* 0x040fe400078e0203 */
[----:B------:R-:W-:-:S05]  /*a130*/  IMAD.WIDE.U32 R12, R12, c[0x0][0x1f0], R6 ;  /* 0x00007c000c0c7a25 */ /* 0x000fca00078e0006 */
[----:B------:R-:W-:Y:S01]  /*a140*/  IADD3 R5, R13, R3, RZ ;  /* 0x000000030d057210 */ /* 0x000fe20007ffe0ff */
        /* <DEDUP_REMOVED lines=8> */
[----:B----4-:R3:W-:Y:S02]  /*a1d0*/  STG.E.128 [R2.64], R40 ;  /* 0x0000002802007986 */ /* 0x0107e4000c101d14 */
.L_x_965:
[----:B------:R-:W-:Y:S05]  /*a1e0*/  BSYNC B0 ;  /* 0x0000000000007941 */ /* 0x000fea0003800000 */
.L_x_964:
[----:B------:R-:W-:Y:S01]  /*a1f0*/  ISETP.GE.AND P0, PT, R211, R196, PT ;  /* 0x000000c4d300720c */ /* 0x000fe20003f06270 */
[----:B------:R-:W-:-:S12]  /*a200*/  BSSY B0, `(.L_x_966) ;  /* 0x000000d000007945 */ /* 0x000fd80003800000 */
        /* <DEDUP_REMOVED lines=12> */
.L_x_967:
[----:B------:R-:W-:Y:S05]  /*a2d0*/  BSYNC B0 ;  /* 0x0000000000007941 */ /* 0x000fea0003800000 */
.L_x_966:
[----:B------:R-:W-:Y:S01]  /*a2e0*/  ISETP.GE.AND P0, PT, R209, R196, PT ;  /* 0x000000c4d100720c */ /* 0x000fe20003f06270 */
[----:B------:R-:W-:-:S12]  /*a2f0*/  BSSY B0, `(.L_x_968) ;  /* 0x000000d000007945 */ /* 0x000fd80003800000 */
        /* <DEDUP_REMOVED lines=12> */
.L_x_969:
[----:B------:R-:W-:Y:S05]  /*a3c0*/  BSYNC B0 ;  /* 0x0000000000007941 */ /* 0x000fea0003800000 */
.L_x_968:
[----:B------:R-:W-:Y:S01]  /*a3d0*/  ISETP.GE.AND P0, PT, R207, R196, PT ;  /* 0x000000c4cf00720c */ /* 0x000fe20003f06270 */
[----:B------:R-:W-:-:S12]  /*a3e0*/  BSSY B0, `(.L_x_970) ;  /* 0x000000d000007945 */ /* 0x000fd80003800000 */
        /* <DEDUP_REMOVED lines=12> */
.L_x_971:
[----:B------:R-:W-:Y:S05]  /*a4b0*/  BSYNC B0 ;  /* 0x0000000000007941 */ /* 0x000fea0003800000 */
.L_x_970:
        /* <DEDUP_REMOVED lines=14> */
.L_x_973:
[----:B------:R-:W-:Y:S05]  /*a5a0*/  BSYNC B0 ;  /* 0x0000000000007941 */ /* 0x000fea0003800000 */
.L_x_972:
        /* <DEDUP_REMOVED lines=14> */
.L_x_975:
[----:B------:R-:W-:Y:S05]  /*a690*/  BSYNC B0 ;  /* 0x0000000000007941 */ /* 0x000fea0003800000 */
.L_x_974:
        /* <DEDUP_REMOVED lines=14> */
.L_x_977:
[----:B------:R-:W-:Y:S05]  /*a780*/  BSYNC B0 ;  /* 0x0000000000007941 */ /* 0x000fea0003800000 */
.L_x_976:
[----:B------:R-:W-:-:S13]  /*a790*/  ISETP.GE.AND P0, PT, R199, R196, PT ;  /* 0x000000c4c700720c */ /* 0x000fda0003f06270 */
[----:B------:R-:W-:Y:S05]  /*a7a0*/  @P0 EXIT ;  /* 0x000000000000094d */ /* 0x000fea0003800000 */
[----:B------:R-:W-:Y:S02]  /*a7b0*/  IADD3 R0, P0, R220, 0x70, RZ ;  /* 0x00000070dc007810 */ /* 0x000fe40007f1e0ff */
[----:B------:R-:W-:Y:S02]  /*a7c0*/  MOV R4, R12 ;  /* 0x0000000c00047202 */ /* 0x000fe40000000f00 */
[----:B------:R-:W-:-:S03]  /*a7d0*/  IADD3.X R220, RZ, R221, RZ, P0, !PT ;  /* 0x000000ddffdc7210 */ /* 0x000fc600007fe4ff */
[----:B------:R-:W-:-:S04]  /*a7e0*/  IMAD.WIDE.U32 R4, R0, c[0x0][0x1e8], R4 ;  /* 0x00007a0000047a25 */ /* 0x000fc800078e0004 */
[----:B-123--:R-:W-:Y:S01]  /*a7f0*/  IMAD R3, R220, c[0x0][0x1e8], RZ ;  /* 0x00007a00dc037a24 */ /* 0x00efe200078e02ff */
[----:B------:R-:W-:-:S03]  /*a800*/  LEA R2, P0, R4, c[0x0][0x1d0], 0x1 ;  /* 0x0000740004027a11 */ /* 0x000fc600078008ff */
[----:B------:R-:W-:-:S05]  /*a810*/  IMAD R3, R0, c[0x0][0x1ec], R3 ;  /* 0x00007b0000037a24 */ /* 0x000fca00078e0203 */
[----:B------:R-:W-:-:S04]  /*a820*/  IADD3 R3, R5, R3, RZ ;  /* 0x0000000305037210 */ /* 0x000fc80007ffe0ff */
[----:B------:R-:W-:-:S05]  /*a830*/  LEA.HI.X R3, R4, c[0x0][0x1d4], R3, 0x1, P0 ;  /* 0x0000750004037a11 */ /* 0x000fca00000f0c03 */
[----:B------:R-:W-:Y:S01]  /*a840*/  STG.E.128 [R2.64], R44 ;  /* 0x0000002c02007986 */ /* 0x000fe2000c101d14 */
[----:B------:R-:W-:Y:S05]  /*a850*/  EXIT ;  /* 0x000000000000794d */ /* 0x000fea0003800000 */
.L_x_954:
[----:B------:R-:W1:Y:S01]  /*a860*/  LDC.U8 R3, c[0x0][0x329] ;  /* 0x0000ca40ff037b82 */ /* 0x000e620000000000 */
[----:B------:R-:W-:Y:S01]  /*a870*/  ISETP.NE.AND P4, PT, R197, -0x1, PT ;  /* 0xffffffffc500780c */ /* 0x000fe20003f85270 */
[----:B------:R-:W-:Y:S01]  /*a880*/  IMAD.IADD R9, R9, 0x1, -R196 ;  /* 0x0000000109097824 */ /* 0x000fe200078e0ac4 */
[----:B------:R-:W-:Y:S01]  /*a890*/  LEA.HI R6, R8, R127, RZ, 0x3 ;  /* 0x0000007f08067211 */ /* 0x000fe200078f18ff */
[----:B------:R-:W-:Y:S01]  /*a8a0*/  BSSY B0, `(.L_x_978) ;  /* 0x000003a000007945 */ /* 0x000fe20003800000 */
[----:B------:R-:W-:Y:S02]  /*a8b0*/  SHF.R.S32.HI R23, RZ, 0x1f, R4 ;  /* 0x0000001fff177819 */ /* 0x000fe40000011404 */
[----:B------:R-:W-:Y:S01]  /*a8c0*/  LOP3.LUT R14, R6, 0x1ffffff8, RZ, 0xc0, !PT ;  /* 0x1ffffff8060e7812 */ /* 0x000fe200078ec0ff */
[----:B------:R-:W2:Y:S01]  /*a8d0*/  LDC.U8 R2, c[0x0][0x328] ;  /* 0x0000ca00ff027b82 */ /* 0x000ea20000000000 */
[----:B------:R-:W-:Y:S01]  /*a8e0*/  SHF.R.S32.HI R6, RZ, 0x3, R6 ;  /* 0x00000003ff067819 */ /* 0x000fe20000011406 */
[----:B------:R-:W-:-:S04]  /*a8f0*/  IMAD R23, R23, c[0x0][0x1f0], RZ ;  /* 0x00007c0017177a24 */ /* 0x000fc800078e02ff */
[----:B------:R-:W-:Y:S01]  /*a900*/  @!P4 SHF.R.S32.HI R8, RZ, 0x1f, R7 ;  /* 0x0000001fff08c819 */ /* 0x000fe20000011407 */
[----:B------:R-:W-:-:S04]  /*a910*/  @!P4 IMAD.WIDE.U32 R12, R7, c[0x0][0x1e0], RZ ;  /* 0x00007800070cca25 */ /* 0x000fc800078e00ff */
[----:B------:R-:W-:Y:S02]  /*a920*/  @!P4 IMAD R8, R8, c[0x0][0x1e0], RZ ;  /* 0x000078000808ca24 */ /* 0x000fe400078e02ff */
[----:B------:R-:W-:Y:S01]  /*a930*/  @P4 IMAD.WIDE.U32 R10, R197, c[0x0][0x1e8], RZ ;  /* 0x00007a00c50a4a25 */ /* 0x000fe200078e00ff */
[----:B------:R-:W-:Y:S02]  /*a940*/  @!P4 MOV R10, R12 ;  /* 0x0000000c000ac202 */ /* 0x000fe40000000f00 */
[----:B-1----:R-:W-:Y:S01]  /*a950*/  ISETP.NE.AND P3, PT, R3, RZ, PT ;  /* 0x000000ff0300720c */ /* 0x002fe20003f65270 */
[----:B------:R-:W-:Y:S02]  /*a960*/  @!P4 IMAD R8, R7, c[0x0][0x1e4], R8 ;  /* 0x000079000708ca24 */ /* 0x000fe400078e0208 */
[----:B------:R-:W-:Y:S02]  /*a970*/  @P4 IMAD R0, R197, c[0x0][0x1ec], R11 ;  /* 0x00007b00c5004a24 */ /* 0x000fe400078e020b */
[----:B------:R-:W-:Y:S01]  /*a980*/  IMAD R23, R4, c[0x0][0x1f4], R23 ;  /* 0x00007d0004177a24 */ /* 0x000fe200078e0217 */
[----:B------:R-:W-:-:S02]  /*a990*/  @!P4 IADD3 R0, R13, R8, RZ ;  /* 0x000000080d00c210 */ /* 0x000fc40007ffe0ff */
[----:B--2---:R-:W-:-:S04]  /*a9a0*/  ISETP.NE.AND P2, PT, R2, RZ, PT ;  /* 0x000000ff0200720c */ /* 0x004fc80003f45270 */
[----:B------:R-:W-:Y:S01]  /*a9b0*/  ISETP.EQ.AND P2, PT, R3, RZ, P2 ;  /* 0x000000ff0300720c */ /* 0x000fe20001742270 */
[----:B------:R-:W-:Y:S01]  /*a9c0*/  @P3 IMAD.MOV.U32 R5, RZ, RZ, c[0x0][0x210] ;  /* 0x00008400ff053624 */ /* 0x000fe200078e00ff */
[----:B------:R-:W-:Y:S01]  /*a9d0*/  @!P3 ISETP.NE.AND P1, PT, R2, RZ, PT ;  /* 0x000000ff0200b20c */ /* 0x000fe20003f25270 */
[----:B------:R-:W-:Y:S01]  /*a9e0*/  @!P3 IMAD.MOV.U32 R2, RZ, RZ, c[0x0][0x214] ;  /* 0x00008500ff02b624 */ /* 0x000fe200078e00ff */
[----:B------:R-:W-:Y:S01]  /*a9f0*/  ISETP.NE.OR P0, PT, R197, -0x1, !P2 ;  /* 0xffffffffc500780c */ /* 0x000fe20005705670 */
[----:B------:R-:W-:Y:S02]  /*aa00*/  IMAD.IADD R3, R127, 0x1, -R14 ;  /* 0x000000017f037824 */ /* 0x000fe400078e0a0e */
[----:B------:R-:W-:Y:S01]  /*aa10*/  @P3 IMAD R5, R5, c[0x0][0x214], RZ ;  /* 0x0000850005053a24 */ /* 0x000fe200078e02ff */
[----:B------:R-:W-:Y:S01]  /*aa20*/  @!P3 SEL R5, R2, c[0x0][0x234], !P1 ;  /* 0x00008d000205ba07 */ /* 0x000fe20004800000 */
[----:B------:R-:W-:Y:S02]  /*aa30*/  IMAD.SHL.U32 R3, R3, 0x8, RZ ;  /* 0x0000000803037824 */ /* 0x000fe400078e00ff */
[----:B------:R-:W-:-:S02]  /*aa40*/  @P3 IMAD.MOV.U32 R2, RZ, RZ, 0x1 ;  /* 0x00000001ff023424 */ /* 0x000fc400078e00ff */
[----:B------:R-:W-:Y:S01]  /*aa50*/  @!P3 IMAD R2, R5, c[0x0][0x1c0], RZ ;  /* 0x000070000502ba24 */ /* 0x000fe200078e02ff */
[----:B------:R-:W-:Y:S01]  /*aa60*/  IADD3 R10, P1, R3, R10, RZ ;  /* 0x0000000a030a7210 */ /* 0x000fe20007f3e0ff */
[----:B------:R-:W-:Y:S02]  /*aa70*/  @!P2 CS2R R12, SRZ ;  /* 0x00000000000ca805 */ /* 0x000fe4000001ff00 */
[----:B------:R-:W-:Y:S01]  /*aa80*/  @!P0 IMAD R197, R7, c[0x0][0x214], RZ ;  /* 0x0000850007c58a24 */ /* 0x000fe200078e02ff */
[----:B------:R-:W-:Y:S01]  /*aa90*/  LEA.HI.X.SX32 R11, R3, R0, 0x1, P1 ;  /* 0x00000000030b7211 */ /* 0x000fe200008f0eff */
[----:B------:R-:W-:Y:S01]  /*aaa0*/  IMAD R0, R7, R2, RZ ;  /* 0x0000000207007224 */ /* 0x000fe200078e02ff */
[----:B------:R-:W-:Y:S01]  /*aab0*/  SHF.R.S32.HI R7, RZ, 0x1f, R6 ;  /* 0x0000001fff077819 */ /* 0x000fe20000011406 */
[----:B------:R-:W-:Y:S01]  /*aac0*/  @P3 IMAD.MOV.U32 R3, RZ, RZ, c[0x0][0x210] ;  /* 0x00008400ff033624 */ /* 0x000fe200078e00ff */
[--C-:B------:R-:W-:Y:S01]  /*aad0*/  @P2 SHF.R.S32.HI R13, RZ, 0x1f, R197.reuse ;  /* 0x0000001fff0d2819 */ /* 0x100fe200000114c5 */
[----:B------:R-:W-:Y:S01]  /*aae0*/  @P2 IMAD.MOV.U32 R12, RZ, RZ, R197 ;  /* 0x000000ffff0c2224 */ /* 0x000fe200078e00c5 */
[----:B------:R-:W-:Y:S01]  /*aaf0*/  SEL R0, R0, RZ, !P2 ;  /* 0x000000ff00007207 */ /* 0x000fe20005000000 */
[----:B------:R-:W-:Y:S01]  /*ab00*/  IMAD.WIDE.U32 R10, R4, c[0x0][0x1f0], R10 ;  /* 0x00007c00040a7a25 */ /* 0x000fe200078e000a */
[----:B------:R-:W-:-:S02]  /*ab10*/  @!P3 MOV R3, 0x1 ;  /* 0x000000010003b802 */ /* 0x000fc40000000f00 */
[----:B------:R-:W-:Y:S01]  /*ab20*/  ISETP.GE.AND P2, PT, R6, R9, PT ;  /* 0x000000090600720c */ /* 0x000fe20003f46270 */
[----:B------:R-:W-:Y:S01]  /*ab30*/  IMAD R15, R4, R5, R0 ;  /* 0x00000005040f7224 */ /* 0x000fe200078e0200 */
[----:B------:R-:W-:Y:S01]  /*ab40*/  IADD3 R23, R23, R11, RZ ;  /* 0x0000000b17177210 */ /* 0x000fe20007ffe0ff */
[----:B------:R-:W-:Y:S02]  /*ab50*/  IMAD R196, R196, R3, RZ ;  /* 0x00000003c4c47224 */ /* 0x000fe400078e02ff */
[----:B------:R-:W-:-:S03]  /*ab60*/  IMAD.WIDE R24, R123, 0x80, R6 ;  /* 0x000000807b187825 */ /* 0x000fc600078e0206 */
[--C-:B------:R-:W-:Y:S02]  /*ab70*/  IADD3 R0, P1, P0, R196, R12, R15.reuse ;  /* 0x0000000cc4007210 */ /* 0x100fe4000783e00f */
[----:B------:R-:W-:Y:S02]  /*ab80*/  SHF.R.S32.HI R5, RZ, 0x1f, R196 ;  /* 0x0000001fff057819 */ /* 0x000fe400000114c4 */
        /* <DEDUP_REMOVED lines=11> */
.L_x_979:
[----:B------:R-:W-:Y:S05]  /*ac40*/  BSYNC B0 ;  /* 0x0000000000007941 */ /* 0x000fea0003800000 */
.L_x_978:
[----:B------:R-:W-:Y:S01]  /*ac50*/  IADD3 R20, R6, 0x10, RZ ;  /* 0x0000001006147810 */ /* 0x000fe20007ffe0ff */
[----:B------:R-:W-:Y:S03]  /*ac60*/  BSSY B0, `(.L_x_980) ;  /* 0x000000e000007945 */ /* 0x000fe60003800000 */
[----:B------:R-:W-:-:S13]  /*ac70*/  ISETP.GE.AND P0, PT, R20, R9, PT ;  /* 0x000000091400720c */ /* 0x000fda0003f06270 */
        /* <DEDUP_REMOVED lines=12> */
.L_x_981:
[----:B------:R-:W-:Y:S05]  /*ad40*/  BSYNC B0 ;  /* 0x0000000000007941 */ /* 0x000fea0003800000 */
.L_x_980:
        /* <DEDUP_REMOVED lines=15> */
.L_x_983:
[----:B------:R-:W-:Y:S05]  /*ae40*/  BSYNC B0 ;  /* 0x0000000000007941 */ /* 0x000fea0003800000 */
.L_x_982:
        /* <DEDUP_REMOVED lines=15> */
.L_x_985:
[----:B------:R-:W-:Y:S05]  /*af40*/  BSYNC B0 ;  /* 0x0000000000007941 */ /* 0x000fea0003800000 */
.L_x_984:
        /* <DEDUP_REMOVED lines=15> */
.L_x_987:
[----:B------:R-:W-:Y:S05]  /*b040*/  BSYNC B0 ;  /* 0x0000000000007941 */ /* 0x000fea0003800000 */
.L_x_986:
        /* <DEDUP_REMOVED lines=15> */
.L_x_989:
[----:B------:R-:W-:Y:S05]  /*b140*/  BSYNC B0 ;  /* 0x0000000000007941 */ /* 0x000fea0003800000 */
.L_x_988:
        /* <DEDUP_REMOVED lines=15> */
.L_x_991:
[----:B------:R-:W-:Y:S05]  /*b240*/  BSYNC B0 ;  /* 0x0000000000007941 */ /* 0x000fea0003800000 */
.L_x_990:
[----:B-1----:R-:W-:Y:S01]  /*b250*/  IADD3 R4, R6, 0x70, RZ ;  /* 0x0000007006047810 */ /* 0x002fe20007ffe0ff */
        /* <DEDUP_REMOVED lines=13> */
.L_x_993:
[----:B------:R-:W-:Y:S05]  /*b330*/  BSYNC B0 ;  /* 0x0000000000007941 */ /* 0x000fea0003800000 */
.L_x_992:
        /* <DEDUP_REMOVED lines=27> */
[----:B--2---:R-:W-:Y:S01]  /*b4f0*/  @!P4 LEA.HI.X.SX32 R7, R16, R13, 0x1, P0 ;  /* 0x0000000d1007c211 */ /* 0x004fe200000f0eff */
[----:B------:R-:W-:Y:S01]  /*b500*/  @!P1 IMAD.MOV.U32 R5, RZ, RZ, 0x7f800000 ;  /* 0x7f800000ff059424 */ /* 0x000fe200078e00ff */
[----:B------:R-:W-:-:S09]  /*b510*/  @!P4 LEA R6, P0, R2, c[0x0][0x200], 0x2 ;  /* 0x000080000206ca11 */ /* 0x000fd200078010ff */
[----:B------:R-:W-:Y:S02]  /*b520*/  @!P2 IMAD R12, R12, R3, RZ ;  /* 0x000000030c0ca224 */ /* 0x000fe400078e02ff */
[----:B------:R-:W-:Y:S01]  /*b530*/  @!P2 IMAD.MOV.U32 R27, RZ, RZ, 0x7f800000 ;  /* 0x7f800000ff1ba424 */ /* 0x000fe200078e00ff */
        /* <DEDUP_REMOVED lines=15> */
[----:B--2---:R-:W-:-:S03]  /*b630*/  @!P5 IMAD.MOV.U32 R5, RZ, RZ, 0x7f800000 ;  /* 0x7f800000ff05d424 */ /* 0x004fc600078e00ff */
[----:B------:R-:W-:Y:S01]  /*b640*/  @!P1 LEA.HI.X.SX32 R15, R8, R13, 0x1, P0 ;  /* 0x0000000d080f9211 */ /* 0x000fe200000f0eff */
[----:B------:R-:W-:Y:S01]  /*b650*/  @!P3 IMAD.MOV.U32 R21, RZ, RZ, 0x7f800000 ;  /* 0x7f800000ff15b424 */ /* 0x000fe200078e00ff */
[C---:B-1----:R-:W-:Y:S01]  /*b660*/  @!P1 LEA R22, P0, R2.reuse, c[0x0][0x200], 0x2 ;  /* 0x0000800002169a11 */ /* 0x042fe200078010ff */
        /* <DEDUP_REMOVED lines=9> */
[----:B-1----:R-:W-:-:S03]  /*b700*/  IMAD.MOV.U32 R5, RZ, RZ, 0x7f800000 ;  /* 0x7f800000ff057424 */ /* 0x002fc600078e00ff */
[----:B------:R-:W-:-:S04]  /*b710*/  IADD3 R0, P0, R3, R0, RZ ;  /* 0x0000000003007210 */ /* 0x000fc80007f1e0ff */
[----:B------:R-:W-:Y:S02]  /*b720*/  LEA.HI.X.SX32 R3, R3, R13, 0x1, P0 ;  /* 0x0000000d03037211 */ /* 0x000fe400000f0eff */
[----:B------:R-:W-:-:S04]  /*b730*/  LEA R2, P0, R0, c[0x0][0x200], 0x2 ;  /* 0x0000800000027a11 */ /* 0x000fc800078010ff */
[----:B------:R-:W-:-:S05]  /*b740*/  LEA.HI.X R3, R0, c[0x0][0x204], R3, 0x2, P0 ;  /* 0x0000810000037a11 */ /* 0x000fca00000f1403 */
[----:B------:R-:W-:Y:S01]  /*b750*/  STG.E [R2.64], R5 ;  /* 0x0000000502007986 */ /* 0x000fe2000c101914 */
[----:B------:R-:W-:Y:S05]  /*b760*/  EXIT ;  /* 0x000000000000794d */ /* 0x000fea0003800000 */
.L_x_994:
        /* <DEDUP_REMOVED lines=9> */
.L_x_2126:


//--------------------- .text._ZN5flash16flash_fwd_kernelI23Flash_fwd_kernel_traitsILi64ELi128ELi64ELi4ELb0ELb0EN7cutlass6half_tE19Flash_kernel_traitsILi64ELi128ELi64ELi4ES3_EELb0ELb0ELb0ELb0ELb0ELb1ELb1ELb0EEEvNS_16Flash_fwd_paramsE --------------------------
	.section	.text._ZN5flash16flash_fwd_kernelI23Flash_fwd_kernel_traitsILi64ELi128ELi64ELi4ELb0ELb0EN7cutlass6half_tE19Flash_kernel_traitsILi64ELi128ELi64ELi4ES3_EELb0ELb0ELb0ELb0ELb0ELb1ELb1ELb0EEEvNS_16Flash_fwd_paramsE,"ax",@progbits
	.sectioninfo	@"SHI_REGISTERS=253"
	.align	128
        .global         _ZN5flash16flash_fwd_kernelI23Flash_fwd_kernel_traitsILi64ELi128ELi64ELi4ELb0ELb0EN7cutlass6half_tE19Flash_kernel_traitsILi64ELi128ELi64ELi4ES3_EELb0ELb0ELb0ELb0ELb0ELb1ELb1ELb0EEEvNS_16Flash_fwd_paramsE
        .type           _ZN5flash16flash_fwd_kernelI23Flash_fwd_kernel_traitsILi64ELi128ELi64ELi4ELb0ELb0EN7cutlass6half_tE19Flash_kernel_traitsILi64ELi128ELi64ELi4ES3_EELb0ELb0ELb0ELb0ELb0ELb1ELb1ELb0EEEvNS_16Flash_fwd_paramsE,@function
        .size           _ZN5flash16flash_fwd_kernelI23Flash_fwd_kernel_traitsILi64ELi128ELi64ELi4ELb0ELb0EN7cutlass6half_tE19Flash_kernel_traitsILi64ELi128ELi64ELi4ES3_EELb0ELb0ELb0ELb0ELb0ELb1ELb1ELb0EEEvNS_16Flash_fwd_paramsE,(.L_x_2127 - _ZN5flash16flash_fwd_kernelI23Flash_fwd_kernel_traitsILi64ELi128ELi64ELi4ELb0ELb0EN7cutlass6half_tE19Flash_kernel_traitsILi64ELi128ELi64ELi4ES3_EELb0ELb0ELb0ELb0ELb0ELb1ELb1ELb0EEEvNS_16Flash_fwd_paramsE)
        .other          _ZN5flash16flash_fwd_kernelI23Flash_fwd_kernel_traitsILi64ELi128ELi64ELi4ELb0ELb0EN7cutlass6half_tE19Flash_kernel_traitsILi64ELi128ELi64ELi4ES3_EELb0ELb0ELb0ELb0ELb0ELb1ELb1ELb0EEEvNS_16Flash_fwd_paramsE,@"STO_CUDA_ENTRY STV_DEFAULT"
_ZN5flash16flash_fwd_kernelI23Flash_fwd_kernel_traitsILi64ELi128ELi64ELi4ELb0ELb0EN7cutlass6half_tE19Flash_kernel_traitsILi64ELi128ELi64ELi4ES3_EELb0ELb0ELb0ELb0ELb0ELb1ELb1ELb0EEEvNS_16Flash_fwd_paramsE:
.text._ZN5flash16flash_fwd_kernelI23Flash_fwd_kernel_traitsILi64ELi128ELi64ELi4ELb0ELb0EN7cutlass6half_tE19Flash_kernel_traitsILi64ELi128ELi64ELi4ES3_EELb0ELb0ELb0ELb0ELb0ELb1ELb1ELb0EEEvNS_16Flash_fwd_paramsE:
[----:B------:R-:W-:Y:S02]  /*0000*/  MOV R1, c[0x0][0x28] ;  /* 0x00000a0000017a02 */ /* 0x000fe40000000f00 */
[----:B------:R-:W1:Y:S01]  /*0010*/  LDC.U8 R0, c[0x0][0x312] ;  /* 0x0000c480ff007b82 */ /* 0x000e620000000000 */
[----:B------:R-:W2:Y:S01]  /*0020*/  S2R R3, SR_CTAID.Y ;  /* 0x0000000000037919 */ /* 0x000ea20000002600 */
[----:B------:R-:W-:Y:S01]  /*0030*/  ISETP.NE.U32.AND P2, PT, RZ, c[0x0][0x240], PT ;  /* 0x00009000ff007a0c */ /* 0x000fe20003f45070 */
[----:B------:R-:W-:Y:S01]  /*0040*/  IMAD.MOV.U32 R2, RZ, RZ, 0x4 ;  /* 0x00000004ff027424 */ /* 0x000fe200078e00ff */
[----:B------:R-:W-:Y:S01]  /*0050*/  ISETP.EQ.U32.AND P1, PT, RZ, c[0x0][0x248], PT ;  /* 0x00009200ff007a0c */ /* 0x000fe20003f22070 */
[----:B------:R-:W-:Y:S01]  /*0060*/  IMAD.MOV.U32 R201, RZ, RZ, -0x1 ;  /* 0xffffffffffc97424 */ /* 0x000fe200078e00ff */
[----:B------:R-:W-:Y:S01]  /*0070*/  ISETP.NE.AND.EX P2, PT, RZ, c[0x0][0x244], PT, P2 ;  /* 0x00009100ff007a0c */ /* 0x000fe20003f45320 */
[----:B------:R-:W-:Y:S01]  /*0080*/  ULDC.64 UR8, c[0x0][0x118] ;  /* 0x0000460000087ab9 */ /* 0x000fe20000000a00 */
[----:B------:R-:W-:Y:S01]  /*0090*/  IMAD.MOV.U32 R10, RZ, RZ, -0x1 ;  /* 0xffffffffff0a7424 */ /* 0x000fe200078e00ff */
[----:B------:R-:W-:-:S04]  /*00a0*/  ISETP.NE.U32.AND P0, PT, RZ, c[0x0][0x250], PT ;  /* 0x00009400ff007a0c */ /* 0x000fc80003f05070 */
[----:B------:R-:W-:Y:S02]  /*00b0*/  ISETP.NE.AND.EX P0, PT, RZ, c[0x0][0x254], PT, P0 ;  /* 0x00009500ff007a0c */ /* 0x000fe40003f05300 */
[----:B-1----:R-:W-:Y:S01]  /*00c0*/  ISETP.NE.AND P3, PT, R0, RZ, PT ;  /* 0x000000ff0000720c */ /* 0x002fe20003f65270 */
[----:B--2---:R-:W-:-:S03]  /*00d0*/  IMAD.WIDE R4, R3, R2, c[0x0][0x240] ;  /* 0x0000900003047625 */ /* 0x004fc600078e0202 */
[----:B------:R-:W-:Y:S01]  /*00e0*/  ISETP.EQ.OR.EX P1, PT, RZ, c[0x0][0x24c], !P3, P1 ;  /* 0x00009300ff007a0c */ /* 0x000fe20005f22710 */
[----:B------:R-:W-:Y:S01]  /*00f0*/  IMAD.WIDE R8, R3, R2, c[0x0][0x248] ;  /* 0x0000920003087625 */ /* 0x000fe200078e0202 */
[----:B------:R1:W2:Y:S04]  /*0100*/  @P2 LDG.E R201, [R4.64] ;  /* 0x0000000804c92981 */ /* 0x0002a8000c1e1900 */
[----:B------:R1:W2:Y:S01]  /*0110*/  @P2 LDG.E R0, [R4.64+0x4] ;  /* 0x0000040804002981 */ /* 0x0002a2000c1e1900 */
[----:B------:R-:W-:-:S06]  /*0120*/  IMAD.MOV.U32 R7, RZ, RZ, RZ ;  /* 0x000000ffff077224 */ /* 0x000fcc00078e00ff */
[----:B------:R3:W5:Y:S04]  /*0130*/  @!P1 LDG.E R10, [R8.64] ;  /* 0x00000008080a9981 */ /* 0x000768000c1e1900 */
[----:B------:R-:W4:Y:S04]  /*0140*/  S2R R220, SR_CTAID.X ;  /* 0x0000000000dc7919 */ /* 0x000f280000002500 */
[----:B------:R-:W2:Y:S04]  /*0150*/  S2R R16, SR_CTAID.Z ;  /* 0x0000000000107919 */ /* 0x000ea80000002700 */
[----:B------:R-:W2:Y:S01]  /*0160*/  S2R R128, SR_TID.X ;  /* 0x0000000000807919 */ /* 0x000ea20000002100 */
[----:B-1----:R-:W-:-:S05]  /*0170*/  @P0 IMAD.WIDE R4, R3, R2, c[0x0][0x250] ;  /* 0x0000940003040625 */ /* 0x002fca00078e0202 */
[----:B------:R3:W5:Y:S01]  /*0180*/  @P0 LDG.E R7, [R4.64] ;  /* 0x0000000804070981 */ /* 0x000762000c1e1900 */
[----:B------:R-:W-:-:S04]  /*0190*/  ISETP.NE.U32.AND P0, PT, RZ, c[0x0][0x248], PT ;  /* 0x00009200ff007a0c */ /* 0x000fc80003f05070 */
[----:B------:R-:W-:Y:S01]  /*01a0*/  ISETP.NE.AND.EX P0, PT, RZ, c[0x0][0x24c], PT, P0 ;  /* 0x00009300ff007a0c */ /* 0x000fe20003f05300 */
[----:B--2---:R-:W-:Y:S02]  /*01b0*/  @P2 IMAD.IADD R0, R0, 0x1, -R201 ;  /* 0x0000000100002824 */ /* 0x004fe400078e0ac9 */
[----:B------:R-:W-:-:S10]  /*01c0*/  @!P2 IMAD.MOV.U32 R0, RZ, RZ, c[0x0][0x214] ;  /* 0x00008500ff00a624 */ /* 0x000fd400078e00ff */
[----:B------:R-:W-:Y:S05]  /*01d0*/  @!P0 BRA `(.L_x_995) ;  /* 0x0000004000008947 */ /* 0x000fea0003800000 */
[----:B---34-:R-:W2:Y:S02]  /*01e0*/  @P3 LDG.E R4, [R8.64+0x4] ;  /* 0x0000040808043981 */ /* 0x018ea4000c1e1900 */
[----:B--2--5:R-:W-:-:S06]  /*01f0*/  @P3 IADD3 R4, R4, -R10, RZ ;  /* 0x8000000a04043210 */ /* 0x024fcc0007ffe0ff */
[----:B------:R1:W5:Y:S01]  /*0200*/  @!P3 LDG.E R4, [R8.64] ;  /* 0x000000080804b981 */ /* 0x000362000c1e1900 */
[----:B------:R-:W-:Y:S05]  /*0210*/  BRA `(.L_x_996) ;  /* 0x0000001000007947 */ /* 0x000fea0003800000 */
.L_x_995:
[----:B---34-:R-:W-:Y:S02]  /*0220*/  MOV R4, c[0x0][0x218] ;  /* 0x0000860000047a02 */ /* 0x018fe40000000f00 */
.L_x_996:
[----:B------:R-:W-:-:S04]  /*0230*/  ISETP.NE.U32.AND P2, PT, RZ, c[0x0][0x258], PT ;  /* 0x00009600ff007a0c */ /* 0x000fc80003f45070 */
[----:B------:R-:W-:-:S13]  /*0240*/  ISETP.NE.AND.EX P2, PT, RZ, c[0x0][0x25c], PT, P2 ;  /* 0x00009700ff007a0c */ /* 0x000fda0003f45320 */
[----:B------:R-:W-:-:S06]  /*0250*/  @P2 IMAD.WIDE R126, R3, R2, c[0x0][0x258] ;  /* 0x00009600037e2625 */ /* 0x000fcc00078e0202 */
        /* <DEDUP_REMOVED lines=17> */
[----:B-1----:R-:W-:Y:S01]  /*0370*/  @P1 IMAD.WIDE.U32 R8, R201, c[0x0][0x190], RZ ;  /* 0x00006400c9081a25 */ /* 0x002fe200078e00ff */
[----:B------:R-:W-:-:S03]  /*0380*/  @P0 IADD3 R5, R7, R10, RZ ;  /* 0x0000000a07050210 */ /* 0x000fc60007ffe0ff */
[----:B------:R-:W-:Y:S01]  /*0390*/  @!P1 IMAD R2, R2, c[0x0][0x178], RZ ;  /* 0x00005e0002029a24 */ /* 0x000fe200078e02ff */
[----:B------:R-:W-:Y:S01]  /*03a0*/  @P1 MOV R6, R8 ;  /* 0x0000000800061202 */ /* 0x000fe20000000f00 */
[----:B------:R-:W-:Y:S02]  /*03b0*/  @P1 IMAD R4, R201, c[0x0][0x194], R9 ;  /* 0x00006500c9041a24 */ /* 0x000fe400078e0209 */
[----:B------:R-:W-:-:S04]  /*03c0*/  @!P1 IMAD.WIDE.U32 R8, R3, c[0x0][0x178], RZ ;  /* 0x00005e0003089a25 */ /* 0x000fc800078e00ff */
[----:B------:R-:W-:Y:S01]  /*03d0*/  @!P1 IMAD R2, R3, c[0x0][0x17c], R2 ;  /* 0x00005f0003029a24 */ /* 0x000fe200078e0202 */
[----:B------:R-:W-:Y:S01]  /*03e0*/  @!P1 MOV R6, R8 ;  /* 0x0000000800069202 */ /* 0x000fe20000000f00 */
[----:B------:R-:W-:-:S03]  /*03f0*/  @P0 IMAD.WIDE.U32 R212, R5, c[0x0][0x198], RZ ;  /* 0x0000660005d40a25 */ /* 0x000fc600078e00ff */
        /* <DEDUP_REMOVED lines=13> */
[----:B------:R-:W-:Y:S02]  /*04d0*/  MOV R212, R8 ;  /* 0x0000000800d47202 */ /* 0x000fe40000000f00 */
.L_x_998:
[----:B------:R-:W-:-:S04]  /*04e0*/  IABS R9, c[0x0][0x1c8] ;  /* 0x0000720000097a13 */ /* 0x000fc80000000000 */
        /* <DEDUP_REMOVED lines=9> */
[----:B------:R-:W-:-:S04]  /*0580*/  IMAD.MOV.U32 R8, RZ, RZ, R2 ;  /* 0x000000ffff087224 */ /* 0x000fc800078e0002 */
[----:B------:R-:W-:-:S05]  /*0590*/  IMAD.HI.U32 R210, R12, R8, RZ ;  /* 0x000000080cd27227 */ /* 0x000fca00078e00ff */
[----:B------:R-:W-:-:S05]  /*05a0*/  IADD3 R2, -R210, RZ, RZ ;  /* 0x000000ffd2027210 */ /* 0x000fca0007ffe1ff */
[----:B------:R-:W-:Y:S01]  /*05b0*/  IMAD R2, R9, R2, R8 ;  /* 0x0000000209027224 */ /* 0x000fe200078e0208 */
[----:B------:R-:W-:-:S04]  /*05c0*/  SHF.R.S32.HI R8, RZ, 0x1f, R16 ;  /* 0x0000001fff087819 */ /* 0x000fc80000011410 */
[----:B------:R-:W-:-:S13]  /*05d0*/  ISETP.GT.U32.AND P2, PT, R9, R2, PT ;  /* 0x000000020900720c */ /* 0x000fda0003f44070 */
[----:B------:R-:W-:Y:S01]  /*05e0*/  @!P2 IMAD.IADD R2, R2, 0x1, -R9 ;  /* 0x000000010202a824 */ /* 0x000fe200078e0a09 */
[----:B------:R-:W-:Y:S02]  /*05f0*/  @!P2 IADD3 R210, R210, 0x1, RZ ;  /* 0x00000001d2d2a810 */ /* 0x000fe40007ffe0ff */
[----:B------:R-:W-:Y:S02]  /*0600*/  ISETP.NE.AND P2, PT, RZ, c[0x0][0x1c8], PT ;  /* 0x00007200ff007a0c */ /* 0x000fe40003f45270 */
[----:B------:R-:W-:Y:S02]  /*0610*/  ISETP.GE.U32.AND P3, PT, R2, R9, PT ;  /* 0x000000090200720c */ /* 0x000fe40003f66070 */
[----:B------:R-:W-:-:S04]  /*0620*/  LOP3.LUT R2, R16, c[0x0][0x1c8], RZ, 0x3c, !PT ;  /* 0x0000720010027a12 */ /* 0x000fc800078e3cff */
[----:B------:R-:W-:Y:S01]  /*0630*/  ISETP.GE.AND P1, PT, R2, RZ, PT ;  /* 0x000000ff0200720c */ /* 0x000fe20003f26270 */
[----:B------:R-:W-:-:S04]  /*0640*/  @P0 IMAD.IADD R2, R7, 0x1, R10 ;  /* 0x0000000107020824 */ /* 0x000fc800078e020a */
[----:B------:R-:W-:Y:S02]  /*0650*/  @P0 IMAD.WIDE.U32 R22, R2, c[0x0][0x1a0], RZ ;  /* 0x0000680002160a25 */ /* 0x000fe400078e00ff */
[----:B------:R-:W-:Y:S02]  /*0660*/  @P3 IADD3 R210, R210, 0x1, RZ ;  /* 0x00000001d2d23810 */ /* 0x000fe40007ffe0ff */
[----:B------:R-:W-:-:S04]  /*0670*/  @P0 IMAD R2, R2, c[0x0][0x1a4], R23 ;  /* 0x0000690002020a24 */ /* 0x000fc800078e0217 */
        /* <DEDUP_REMOVED lines=14> */
.L_x_999:
[----:B------:R-:W-:Y:S01]  /*0760*/  SHF.R.S32.HI R129, RZ, 0x1f, R128 ;  /* 0x0000001fff817819 */ /* 0x000fe20000011480 */
[----:B------:R-:W-:Y:S01]  /*0770*/  IMAD.IADD R200, R0, 0x1, -R200 ;  /* 0x0000000100c87824 */ /* 0x000fe200078e0ac8 */
[----:B------:R-:W-:Y:S01]  /*0780*/  LEA.HI.SX32 R127, R138, 0xffffffff, 0x1a ;  /* 0xffffffff8a7f7811 */ /* 0x000fe200078fd2ff */
[----:B------:R-:W-:Y:S01]  /*0790*/  IMAD R8, R8, c[0x0][0x1a8], RZ ;  /* 0x00006a0008087a24 */ /* 0x000fe200078e02ff */
[----:B------:R-:W-:Y:S01]  /*07a0*/  LEA.HI R3, R129, R128, RZ, 0x3 ;  /* 0x0000008081037211 */ /* 0x000fe200078f18ff */
[----:B------:R-:W-:Y:S02]  /*07b0*/  IMAD.MOV.U32 R121, RZ, RZ, c[0x0][0x198] ;  /* 0x00006600ff797624 */ /* 0x000fe400078e00ff */
[----:B------:R-:W-:Y:S01]  /*07c0*/  IMAD R8, R16, c[0x0][0x1ac], R8 ;  /* 0x00006b0010087a24 */ /* 0x000fe200078e0208 */
[----:B------:R-:W-:Y:S01]  /*07d0*/  SHF.R.S32.HI R228, RZ, 0x3, R3 ;  /* 0x00000003ffe47819 */ /* 0x000fe20000011403 */
[----:B------:R-:W-:Y:S01]  /*07e0*/  IMAD.MOV.U32 R122, RZ, RZ, 0x6 ;  /* 0x00000006ff7a7424 */ /* 0x000fe200078e00ff */
[----:B------:R-:W-:Y:S01]  /*07f0*/  LOP3.LUT R3, R3, 0xfffffff8, RZ, 0xc0, !PT ;  /* 0xfffffff803037812 */ /* 0x000fe200078ec0ff */
[----:B------:R-:W-:Y:S01]  /*0800*/  IMAD.SHL.U32 R123, R121, 0x40, RZ ;  /* 0x00000040797b7824 */ /* 0x000fe200078e00ff */
[C---:B------:R-:W-:Y:S01]  /*0810*/  IADD3 R208, R228.reuse, 0x10, RZ ;  /* 0x00000010e4d07810 */ /* 0x040fe20007ffe0ff */
[C---:B------:R-:W-:Y:S01]  /*0820*/  IMAD.SHL.U32 R209, R228.reuse, 0x40, RZ ;  /* 0x00000040e4d17824 */ /* 0x040fe200078e00ff */
[----:B------:R-:W-:Y:S01]  /*0830*/  IADD3 R207, R228, 0x20, RZ ;  /* 0x00000020e4cf7810 */ /* 0x000fe20007ffe0ff */
[----:B------:R-:W-:Y:S01]  /*0840*/  IMAD.IADD R3, R128, 0x1, -R3 ;  /* 0x0000000180037824 */ /* 0x000fe200078e0a03 */
[-C--:B------:R-:W-:Y:S01]  /*0850*/  ISETP.GE.AND P0, PT, R208, R200.reuse, PT ;  /* 0x000000c8d000720c */ /* 0x080fe20003f06270 */
[----:B------:R-:W-:Y:S01]  /*0860*/  IMAD.MOV.U32 R120, RZ, RZ, c[0x0][0x19c] ;  /* 0x00006700ff787624 */ /* 0x000fe200078e00ff */
[--C-:B------:R-:W-:Y:S01]  /*0870*/  SHF.R.S32.HI R229, RZ, 0x1f, R228.reuse ;  /* 0x0000001fffe57819 */ /* 0x100fe200000114e4 */
[----:B------:R-:W-:Y:S01]  /*0880*/  IMAD.SHL.U32 R218, R3, 0x8, RZ ;  /* 0x0000000803da7824 */ /* 0x000fe200078e00ff */
[----:B------:R-:W-:Y:S01]  /*0890*/  ISETP.GE.AND P5, PT, R207, R200, PT ;  /* 0x000000c8cf00720c */ /* 0x000fe20003fa6270 */
[----:B------:R-:W-:Y:S01]  /*08a0*/  IMAD.SHL.U32 R197, R3, 0x40, RZ ;  /* 0x0000004003c57824 */ /* 0x000fe200078e00ff */
[----:B------:R-:W-:Y:S01]  /*08b0*/  IADD3 R206, R228, 0x30, RZ ;  /* 0x00000030e4ce7810 */ /* 0x000fe20007ffe0ff */
[----:B------:R-:W-:Y:S01]  /*08c0*/  IMAD.WIDE R220, R220, 0x80, R228 ;  /* 0x00000080dcdc7825 */ /* 0x000fe200078e02e4 */
[----:B------:R-:W-:-:S02]  /*08d0*/  IADD3 R6, P1, R218, R6, RZ ;  /* 0x00000006da067210 */ /* 0x000fc40007f3e0ff */
[----:B------:R-:W-:Y:S01]  /*08e0*/  SHF.R.S32.HI R219, RZ, 0x1f, R218 ;  /* 0x0000001fffdb7819 */ /* 0x000fe200000114da */
[----:B------:R-:W-:Y:S01]  /*08f0*/  IMAD.MOV.U32 R132, RZ, RZ, c[0x0][0x1a0] ;  /* 0x00006800ff847624 */ /* 0x000fe200078e00ff */
[-C--:B------:R-:W-:Y:S01]  /*0900*/  ISETP.GE.AND P4, PT, R206, R200.reuse, PT ;  /* 0x000000c8ce00720c */ /* 0x080fe20003f86270 */
[----:B------:R-:W-:Y:S01]  /*0910*/  IMAD.MOV.U32 R137, RZ, RZ, c[0x0][0x1a4] ;  /* 0x00006900ff897624 */ /* 0x000fe200078e00ff */
[----:B------:R-:W-:Y:S01]  /*0920*/  IADD3 R205, R228, 0x40, RZ ;  /* 0x00000040e4cd7810 */ /* 0x000fe20007ffe0ff */
[----:B------:R-:W-:Y:S01]  /*0930*/  IMAD.X R7, R219, 0x1, R4, P1 ;  /* 0x00000001db077824 */ /* 0x000fe200008e0604 */
[----:B------:R-:W-:Y:S02]  /*0940*/  @!P0 IADD3 R12, P1, R220, 0x10, RZ ;  /* 0x00000010dc0c8810 */ /* 0x000fe40007f3e0ff */
[----:B------:R-:W-:Y:S01]  /*0950*/  LOP3.LUT R209, R209, 0x1c0, RZ, 0xc0, !PT ;  /* 0x000001c0d1d17812 */ /* 0x000fe200078ec0ff */
[----:B------:R-:W-:Y:S01]  /*0960*/  IMAD.WIDE.U32 R16, R16, c[0x0][0x1a8], R6 ;  /* 0x00006a0010107a25 */ /* 0x000fe200078e0006 */
[----:B------:R-:W-:-:S02]  /*0970*/  ISETP.GE.AND P2, PT, R205, R200, PT ;  /* 0x000000c8cd00720c */ /* 0x000fc40003f46270 */
[----:B------:R-:W-:Y:S01]  /*0980*/  LOP3.LUT R0, R209, 0x38, R218, 0xf8, !PT ;  /* 0x00000038d1007812 */ /* 0x000fe200078ef8da */
[----:B------:R-:W-:Y:S01]  /*0990*/  @!P0 IMAD.X R7, RZ, RZ, R221, P1 ;  /* 0x000000ffff078224 */ /* 0x000fe200008e06dd */
[----:B------:R-:W-:Y:S01]  /*09a0*/  @!P5 IADD3 R26, P1, R220, 0x20, RZ ;  /* 0x00000020dc1ad810 */ /* 0x000fe20007f3e0ff */
[----:B------:R-:W-:Y:S01]  /*09b0*/  IMAD.IADD R9, R17, 0x1, R8 ;  /* 0x0000000111097824 */ /* 0x000fe200078e0208 */
[----:B------:R-:W-:Y:S01]  /*09c0*/  SHF.R.U32.HI R209, RZ, 0x3, R209 ;  /* 0x00000003ffd17819 */ /* 0x000fe200000116d1 */
[----:B------:R-:W-:Y:S01]  /*09d0*/  @!P0 IMAD R7, R7, c[0x0][0x190], RZ ;  /* 0x0000640007078a24 */ /* 0x000fe200078e02ff */
[----:B------:R-:W-:Y:S01]  /*09e0*/  ISETP.GE.AND P3, PT, R228, R200, PT ;  /* 0x000000c8e400720c */ /* 0x000fe20003f66270 */
[--C-:B------:R-:W-:Y:S01]  /*09f0*/  @!P5 IMAD.X R6, RZ, RZ, R221.reuse, P1 ;  /* 0x000000ffff06d224 */ /* 0x100fe200008e06dd */
[----:B------:R-:W-:Y:S01]  /*0a00*/  @!P4 IADD3 R24, P6, R220, 0x30, RZ ;  /* 0x00000030dc18c810 */ /* 0x000fe20007fde0ff */
[--C-:B------:R-:W-:Y:S01]  /*0a10*/  @!P0 IMAD.MOV.U32 R8, RZ, RZ, R16.reuse ;  /* 0x000000ffff088224 */ /* 0x100fe200078e0010 */
[----:B------:R-:W-:Y:S01]  /*0a20*/  LOP3.LUT R209, R0, R209, RZ, 0x3c, !PT ;  /* 0x000000d100d17212 */ /* 0x000fe200078e3cff */
        /* <DEDUP_REMOVED lines=9> */
[----:B------:R-:W-:Y:S01]  /*0ac0*/  IADD3 R202, R228, 0x70, RZ ;  /* 0x00000070e4ca7810 */ /* 0x000fe20007ffe0ff */
[----:B------:R-:W-:Y:S01]  /*0ad0*/  @!P0 IMAD R7, R12, c[0x0][0x194], R7 ;  /* 0x000065000c078a24 */ /* 0x000fe200078e0207 */
[----:B------:R-:W-:Y:S01]  /*0ae0*/  SHF.L.U64.HI R122, R121, R122, c[0x0][0x19c] ;  /* 0x00006700797a7619 */ /* 0x000fe2000001027a */
[----:B------:R-:W-:Y:S01]  /*0af0*/  @!P5 IMAD R6, R26, c[0x0][0x194], R6 ;  /* 0x000065001a06da24 */ /* 0x000fe200078e0206 */
[----:B------:R-:W-:Y:S01]  /*0b00*/  LOP3.LUT R209, R209, 0xfffffe00, R0, 0xf8, !PT ;  /* 0xfffffe00d1d17812 */ /* 0x000fe200078ef800 */
[----:B------:R-:W-:Y:S01]  /*0b10*/  @!P0 IMAD.WIDE.U32 R12, R12, c[0x0][0x190], R8 ;  /* 0x000064000c0c8a25 */ /* 0x000fe200078e0008 */
[----:B------:R-:W-:-:S03]  /*0b20*/  LOP3.LUT R197, R197, 0x1c0, RZ, 0xc0, !PT ;  /* 0x000001c0c5c57812 */ /* 0x000fc600078ec0ff */
[----:B------:R-:W-:Y:S02]  /*0b30*/  @!P4 IMAD R4, R4, c[0x0][0x190], RZ ;  /* 0x000064000404ca24 */ /* 0x000fe400078e02ff */
[----:B------:R-:W-:-:S04]  /*0b40*/  @!P5 IMAD.WIDE.U32 R26, R26, c[0x0][0x190], R10 ;  /* 0x000064001a1ada25 */ /* 0x000fc800078e000a */
[--C-:B------:R-:W-:Y:S02]  /*0b50*/  @!P4 IMAD.MOV.U32 R10, RZ, RZ, R16.reuse ;  /* 0x000000ffff0ac224 */ /* 0x100fe400078e0010 */
[--C-:B------:R-:W-:Y:S02]  /*0b60*/  @!P4 IMAD.MOV.U32 R11, RZ, RZ, R9.reuse ;  /* 0x000000ffff0bc224 */ /* 0x100fe400078e0009 */
[----:B------:R-:W-:Y:S02]  /*0b70*/  @!P3 IMAD R8, R221, c[0x0][0x190], RZ ;  /* 0x00006400dd08ba24 */ /* 0x000fe400078e02ff */
[----:B------:R-:W-:Y:S02]  /*0b80*/  @!P3 IMAD.MOV.U32 R14, RZ, RZ, R16 ;  /* 0x000000ffff0eb224 */ /* 0x000fe400078e0010 */
[----:B------:R-:W-:Y:S02]  /*0b90*/  @!P3 IMAD.MOV.U32 R15, RZ, RZ, R9 ;  /* 0x000000ffff0fb224 */ /* 0x000fe400078e0009 */
[----:B------:R-:W-:Y:S01]  /*0ba0*/  @!P2 IMAD.X R0, RZ, RZ, R221, P1 ;  /* 0x000000ffff00a224 */ /* 0x000fe200008e06dd */
[----:B------:R-:W-:Y:S01]  /*0bb0*/  @!P0 LEA R20, P1, R12, c[0x0][0x160], 0x1 ;  /* 0x000058000c148a11 */ /* 0x000fe200078208ff */
[----:B------:R-:W-:-:S02]  /*0bc0*/  @!P4 IMAD R4, R24, c[0x0][0x194], R4 ;  /* 0x000065001804ca24 */ /* 0x000fc400078e0204 */
[----:B------:R-:W-:Y:S02]  /*0bd0*/  @!P0 IMAD.IADD R7, R13, 0x1, R7 ;  /* 0x000000010d078824 */ /* 0x000fe400078e0207 */
[----:B------:R-:W-:-:S03]  /*0be0*/  @!P4 IMAD.WIDE.U32 R24, R24, c[0x0][0x190], R10 ;  /* 0x000064001818ca25 */ /* 0x000fc600078e000a */
[----:B------:R-:W-:Y:S01]  /*0bf0*/  @!P0 LEA.HI.X R21, R12, c[0x0][0x164], R7, 0x1, P1 ;  /* 0x000059000c158a11 */ /* 0x000fe200008f0c07 */
[----:B------:R-:W-:Y:S01]  /*0c00*/  @!P3 IMAD R8, R220, c[0x0][0x194], R8 ;  /* 0x00006500dc08ba24 */ /* 0x000fe200078e0208 */
[----:B------:R-:W-:Y:S01]  /*0c10*/  @!P4 LEA R12, P1, R24, c[0x0][0x160], 0x1 ;  /* 0x00005800180cca11 */ /* 0x000fe200078208ff */
[----:B------:R-:W-:-:S04]  /*0c20*/  @!P3 IMAD.WIDE.U32 R14, R220, c[0x0][0x190], R14 ;  /* 0x00006400dc0eba25 */ /* 0x000fc800078e000e */
[----:B------:R-:W-:Y:S01]  /*0c30*/  @!P4 IMAD.IADD R4, R25, 0x1, R4 ;  /* 0x000000011904c824 */ /* 0x000fe200078e0204 */
[----:B------:R-:W-:Y:S01]  /*0c40*/  @!P3 LEA R10, P6, R14, c[0x0][0x160], 0x1 ;  /* 0x000058000e0aba11 */ /* 0x000fe200078c08ff */
[----:B------:R-:W-:Y:S02]  /*0c50*/  @!P3 IMAD.IADD R8, R15, 0x1, R8 ;  /* 0x000000010f08b824 */ /* 0x000fe400078e0208 */
[----:B------:R-:W-:Y:S01]  /*0c60*/  @!P2 IMAD R0, R0, c[0x0][0x190], RZ ;  /* 0x000064000000aa24 */ /* 0x000fe200078e02ff */
[----:B------:R-:W-:Y:S01]  /*0c70*/  @!P4 LEA.HI.X R13, R24, c[0x0][0x164], R4, 0x1, P1 ;  /* 0x00005900180dca11 */ /* 0x000fe200008f0c04 */
[----:B------:R-:W-:Y:S01]  /*0c80*/  @!P2 IMAD.MOV.U32 R17, RZ, RZ, R9 ;  /* 0x000000ffff11a224 */ /* 0x000fe200078e0009 */
[----:B------:R-:W-:Y:S01]  /*0c90*/  @!P3 LEA.HI.X R11, R14, c[0x0][0x164], R8, 0x1, P6 ;  /* 0x000059000e0bba11 */ /* 0x000fe200030f0c08 */
[----:B------:R-:W-:Y:S01]  /*0ca0*/  IMAD.SHL.U32 R209, R209, 0x2, RZ ;  /* 0x00000002d1d17824 */ /* 0x000fe200078e00ff */
[-C--:B------:R-:W-:Y:S01]  /*0cb0*/  ISETP.GE.AND P1, PT, R204, R200.reuse, PT ;  /* 0x000000c8cc00720c */ /* 0x080fe20003f26270 */
[----:B------:R-:W-:Y:S01]  /*0cc0*/  @!P2 IMAD R0, R18, c[0x0][0x194], R0 ;  /* 0x000065001200aa24 */ /* 0x000fe200078e0200 */
[----:B------:R-:W-:Y:S01]  /*0cd0*/  @!P5 LEA R14, P6, R26, c[0x0][0x160], 0x1 ;  /* 0x000058001a0eda11 */ /* 0x000fe200078c08ff */
        /* <DEDUP_REMOVED lines=9> */
[----:B------:R2:W-:Y:S01]  /*0d70*/  @!P0 LDGSTS.E.BYPASS.LTC128B.128 [R209+0x800], [R20.64] ;  /* 0x0080000014d18fae */ /* 0x0005e2000b901d48 */
[----:B------:R-:W-:Y:S01]  /*0d80*/  ISETP.GE.AND P0, PT, R202, R200, PT ;  /* 0x000000c8ca00720c */ /* 0x000fe20003f06270 */
[----:B------:R-:W-:Y:S02]  /*0d90*/  IMAD.WIDE.U32 R26, R121, 0x20, RZ ;  /* 0x00000020791a7825 */ /* 0x000fe400078e00ff */
[----:B------:R3:W-:Y:S04]  /*0da0*/  @!P5 LDGSTS.E.BYPASS.LTC128B.128 [R209+0x1000], [R14.64] ;  /* 0x010000000ed1dfae */ /* 0x0007e8000b901d48 */
[----:B------:R4:W-:Y:S01]  /*0db0*/  @!P4 LDGSTS.E.BYPASS.LTC128B.128 [R209+0x1800], [R12.64] ;  /* 0x018000000cd1cfae */ /* 0x0009e2000b901d48 */
[----:B------:R-:W-:-:S05]  /*0dc0*/  @!P3 IMAD.MOV.U32 R19, RZ, RZ, R9 ;  /* 0x000000ffff13b224 */ /* 0x000fca00078e0009 */
[----:B------:R-:W-:Y:S01]  /*0dd0*/  @!P0 IMAD.MOV.U32 R17, RZ, RZ, R9 ;  /* 0x000000ffff118224 */ /* 0x000fe200078e0009 */
[----:B-1----:R-:W-:-:S04]  /*0de0*/  @!P2 LEA R10, P6, R18, c[0x0][0x160], 0x1 ;  /* 0x00005800120aaa11 */ /* 0x002fc800078c08ff */
[----:B------:R-:W-:Y:S01]  /*0df0*/  @!P2 LEA.HI.X R11, R18, c[0x0][0x164], R0, 0x1, P6 ;  /* 0x00005900120baa11 */ /* 0x000fe200030f0c00 */
[--C-:B------:R-:W-:Y:S01]  /*0e00*/  @!P3 IMAD.MOV.U32 R18, RZ, RZ, R16.reuse ;  /* 0x000000ffff12b224 */ /* 0x100fe200078e0010 */
[C---:B------:R-:W-:Y:S01]  /*0e10*/  @!P1 IADD3 R0, P6, R220.reuse, 0x50, RZ ;  /* 0x00000050dc009810 */ /* 0x040fe20007fde0ff */
[----:B--2---:R-:W-:Y:S02]  /*0e20*/  @!P1 IMAD.MOV.U32 R20, RZ, RZ, R16 ;  /* 0x000000ffff149224 */ /* 0x004fe400078e0010 */
[----:B------:R-:W-:Y:S01]  /*0e30*/  @!P1 IMAD.MOV.U32 R21, RZ, RZ, R9 ;  /* 0x000000ffff159224 */ /* 0x000fe200078e0009 */
[----:B------:R1:W-:Y:S01]  /*0e40*/  @!P2 LDGSTS.E.BYPASS.LTC128B.128 [R209+0x2000], [R10.64] ;  /* 0x020000000ad1afae */ /* 0x0003e2000b901d48 */
[----:B------:R-:W-:Y:S01]  /*0e50*/  @!P1 IMAD.X R7, RZ, RZ, R221, P6 ;  /* 0x000000ffff079224 */ /* 0x000fe200030e06dd */
[----:B------:R-:W-:Y:S01]  /*0e60*/  @!P3 IADD3 R8, P6, R220, 0x60, RZ ;  /* 0x00000060dc08b810 */ /* 0x000fe20007fde0ff */
[----:B------:R-:W-:Y:S01]  /*0e70*/  @!P1 IMAD.WIDE.U32 R20, R0, c[0x0][0x190], R20 ;  /* 0x0000640000149a25 */ /* 0x000fe200078e0014 */
[----:B----4-:R-:W-:-:S02]  /*0e80*/  LEA.HI R13, R129, R128, RZ, 0x4 ;  /* 0x00000080810d7211 */ /* 0x010fc400078f20ff */
[----:B------:R-:W-:Y:S01]  /*0e90*/  LEA.HI R129, R129, R128, RZ, 0x5 ;  /* 0x0000008081817211 */ /* 0x000fe200078f28ff */
[----:B------:R-:W-:Y:S01]  /*0ea0*/  @!P3 IMAD.X R6, RZ, RZ, R221, P6 ;  /* 0x000000ffff06b224 */ /* 0x000fe200030e06dd */
[----:B------:R-:W-:Y:S01]  /*0eb0*/  @!P0 IADD3 R4, P6, R220, 0x70, RZ ;  /* 0x00000070dc048810 */ /* 0x000fe20007fde0ff */
[----:B------:R-:W-:Y:S01]  /*0ec0*/  @!P1 IMAD R7, R7, c[0x0][0x190], RZ ;  /* 0x0000640007079a24 */ /* 0x000fe200078e02ff */
[----:B------:R-:W-:Y:S01]  /*0ed0*/  LOP3.LUT R216, R129, 0xffffffe0, RZ, 0xc0, !PT ;  /* 0xffffffe081d87812 */ /* 0x000fe200078ec0ff */
[----:B------:R-:W-:Y:S02]  /*0ee0*/  @!P3 IMAD R6, R6, c[0x0][0x190], RZ ;  /* 0x000064000606ba24 */ /* 0x000fe400078e02ff */
[----:B------:R-:W-:Y:S02]  /*0ef0*/  @!P1 IMAD R7, R0, c[0x0][0x194], R7 ;  /* 0x0000650000079a24 */ /* 0x000fe400078e0207 */
[----:B------:R-:W-:Y:S02]  /*0f00*/  @!P0 IMAD.X R0, RZ, RZ, R221, P6 ;  /* 0x000000ffff008224 */ /* 0x000fe400030e06dd */
[----:B------:R-:W-:-:S02]  /*0f10*/  @!P3 IMAD R6, R8, c[0x0][0x194], R6 ;  /* 0x000065000806ba24 */ /* 0x000fc400078e0206 */
[----:B------:R-:W-:Y:S01]  /*0f20*/  @!P3 IMAD.WIDE.U32 R18, R8, c[0x0][0x190], R18 ;  /* 0x000064000812ba25 */ /* 0x000fe200078e0012 */
[----:B------:R-:W-:-:S03]  /*0f30*/  @!P1 LEA R8, P6, R20, c[0x0][0x160], 0x1 ;  /* 0x0000580014089a11 */ /* 0x000fc600078c08ff */
[----:B------:R-:W-:Y:S02]  /*0f40*/  @!P1 IMAD.IADD R7, R21, 0x1, R7 ;  /* 0x0000000115079824 */ /* 0x000fe400078e0207 */
        /* <DEDUP_REMOVED lines=13> */
[----:B------:R4:W-:Y:S02]  /*1020*/  @!P3 LDGSTS.E.BYPASS.LTC128B.128 [R209+0x3000], [R20.64] ;  /* 0x0300000014d1bfae */ /* 0x0009e4000b901d48 */
[----:B------:R-:W-:Y:S01]  /*1030*/  IMAD R4, R228, c[0x0][0x19c], R4 ;  /* 0x00006700e4047a24 */ /* 0x000fe200078e0204 */
[----:B------:R-:W-:Y:S01]  /*1040*/  IADD3 R212, P6, R212, R6, RZ ;  /* 0x00000006d4d47210 */ /* 0x000fe20007fde0ff */
[----:B------:R-:W-:Y:S01]  /*1050*/  IMAD R0, R229, c[0x0][0x1a0], RZ ;  /* 0x00006800e5007a24 */ /* 0x000fe200078e02ff */
[----:B------:R-:W-:Y:S01]  /*1060*/  SHF.R.S32.HI R6, RZ, 0x1f, R127 ;  /* 0x0000001fff067819 */ /* 0x000fe2000001147f */
[----:B------:R-:W-:Y:S01]  /*1070*/  IMAD.WIDE.U32 R16, R228, c[0x0][0x1a0], R218 ;  /* 0x00006800e4107a25 */ /* 0x000fe200078e00da */
[----:B------:R-:W-:Y:S01]  /*1080*/  IADD3.X R213, R5, R7, R4, P6, !PT ;  /* 0x0000000705d57210 */ /* 0x000fe200037fe404 */
[----:B------:R5:W-:Y:S01]  /*1090*/  @!P0 LDGSTS.E.BYPASS.LTC128B.128 [R209+0x3800], [R18.64] ;  /* 0x0380000012d18fae */ /* 0x000be2000b901d48 */
[----:B------:R-:W-:Y:S01]  /*10a0*/  SHF.R.S32.HI R7, RZ, 0x1f, R210 ;  /* 0x0000001fff077819 */ /* 0x000fe200000114d2 */
[----:B------:R-:W-:Y:S01]  /*10b0*/  IMAD R4, R127, -0x40, R126 ;  /* 0xffffffc07f047824 */ /* 0x000fe200078e027e */
[----:B------:R-:W-:Y:S01]  /*10c0*/  IADD3 R22, P6, R22, R16, RZ ;  /* 0x0000001016167210 */ /* 0x000fe20007fde0ff */
[----:B------:R-:W-:-:S02]  /*10d0*/  IMAD R0, R228, c[0x0][0x1a4], R0 ;  /* 0x00006900e4007a24 */ /* 0x000fc400078e0200 */
[----:B------:R-:W-:Y:S01]  /*10e0*/  IMAD R214, R7, c[0x0][0x1b0], RZ ;  /* 0x00006c0007d67a24 */ /* 0x000fe200078e02ff */
[-C--:B------:R-:W-:Y:S01]  /*10f0*/  ISETP.GE.AND P5, PT, R208, R4.reuse, PT ;  /* 0x00000004d000720c */ /* 0x080fe20003fa6270 */
[----:B------:R-:W-:Y:S01]  /*1100*/  IMAD.WIDE.U32 R212, R210, c[0x0][0x1b0], R212 ;  /* 0x00006c00d2d47a25 */ /* 0x000fe200078e00d4 */
[----:B------:R-:W-:Y:S02]  /*1110*/  IADD3.X R23, R2, R17, R0, P6, !PT ;  /* 0x0000001102177210 */ /* 0x000fe400037fe400 */
[-C--:B------:R-:W-:Y:S01]  /*1120*/  ISETP.GE.AND P6, PT, R228, R4.reuse, PT ;  /* 0x00000004e400720c */ /* 0x080fe20003fc6270 */
[----:B------:R-:W-:Y:S01]  /*1130*/  IMAD R214, R210, c[0x0][0x1b4], R214 ;  /* 0x00006d00d2d67a24 */ /* 0x000fe200078e02d6 */
[-C--:B------:R-:W-:Y:S01]  /*1140*/  ISETP.GE.AND P2, PT, R207, R4.reuse, PT ;  /* 0x00000004cf00720c */ /* 0x080fe20003f46270 */
[----:B------:R-:W-:Y:S01]  /*1150*/  IMAD R0, R122, R127, RZ ;  /* 0x0000007f7a007224 */ /* 0x000fe200078e02ff */
[----:B------:R-:W-:Y:S01]  /*1160*/  ISETP.GE.AND P3, PT, R206, R4, PT ;  /* 0x00000004ce00720c */ /* 0x000fe20003f66270 */
[----:B------:R-:W-:-:S02]  /*1170*/  IMAD.IADD R215, R213, 0x1, R214 ;  /* 0x00000001d5d77824 */ /* 0x000fc400078e02d6 */
[----:B------:R-:W-:Y:S02]  /*1180*/  IMAD.MOV.U32 R214, RZ, RZ, R212 ;  /* 0x000000ffffd67224 */ /* 0x000fe400078e00d4 */
[-C--:B------:R-:W-:Y:S02]  /*1190*/  IMAD R0, R6, R123.reuse, R0 ;  /* 0x0000007b06007224 */ /* 0x080fe400078e0200 */
[----:B------:R-:W-:-:S04]  /*11a0*/  IMAD.WIDE.U32 R24, R127, R123, R214 ;  /* 0x0000007b7f187225 */ /* 0x000fc800078e00d6 */
[----:B------:R-:W-:Y:S01]  /*11b0*/  IMAD.IADD R25, R25, 0x1, R0 ;  /* 0x0000000119197824 */ /* 0x000fe200078e0200 */
[----:B------:R-:W-:Y:S01]  /*11c0*/  SHF.R.S32.HI R0, RZ, 0x4, R13 ;  /* 0x00000004ff007819 */ /* 0x000fe2000001140d */
[----:B--2---:R-:W-:Y:S01]  /*11d0*/  IMAD.SHL.U32 R9, R120, 0x20, RZ ;  /* 0x0000002078097824 */ /* 0x004fe200078e00ff */
[----:B------:R-:W-:Y:S01]  /*11e0*/  @!P5 LEA R5, P1, R121, R24, 0x4 ;  /* 0x000000187905d211 */ /* 0x000fe200078220ff */
[----:B------:R-:W-:Y:S01]  /*11f0*/  IMAD.SHL.U32 R12, R228, 0x8, RZ ;  /* 0x00000008e40c7824 */ /* 0x000fe200078e00ff */
[----:B------:R-:W-:Y:S01]  /*1200*/  LEA.HI R8, R13, R0, RZ, 0x1 ;  /* 0x000000000d087211 */ /* 0x000fe200078f08ff */
[----:B------:R-:W-:Y:S01]  /*1210*/  IMAD R7, R7, c[0x0][0x1b8], RZ ;  /* 0x00006e0007077a24 */ /* 0x000fe200078e02ff */
[----:B------:R-:W-:Y:S01]  /*1220*/  @!P6 LEA R16, P4, R24, c[0x0][0x168], 0x1 ;  /* 0x00005a001810ea11 */ /* 0x000fe200078808ff */
[----:B------:R-:W-:Y:S01]  /*1230*/  IMAD R6, R6, c[0x0][0x1a0], RZ ;  /* 0x0000680006067a24 */ /* 0x000fe200078e02ff */
[----:B------:R-:W-:Y:S01]  /*1240*/  LOP3.LUT R13, R13, 0xfffffff0, RZ, 0xc0, !PT ;  /* 0xfffffff00d0d7812 */ /* 0x000fe200078ec0ff */
[C---:B------:R-:W-:Y:S01]  /*1250*/  IMAD R7, R210.reuse, c[0x0][0x1bc], R7 ;  /* 0x00006f00d2077a24 */ /* 0x040fe200078e0207 */
[----:B------:R-:W-:Y:S01]  /*1260*/  @!P5 LEA.HI.X R2, R121, R25, R120, 0x4, P1 ;  /* 0x000000197902d211 */ /* 0x000fe200008f2478 */
[----:B------:R-:W-:Y:S01]  /*1270*/  IMAD.WIDE.U32 R210, R210, c[0x0][0x1b8], R22 ;  /* 0x00006e00d2d27a25 */ /* 0x000fe200078e0016 */
[----:B------:R-:W-:-:S02]  /*1280*/  ISETP.GE.AND P1, PT, R206, R4, PT ;  /* 0x00000004ce00720c */ /* 0x000fc40003f26270 */
[----:B------:R-:W-:Y:S01]  /*1290*/  @!P6 LEA.HI.X R17, R24, c[0x0][0x16c], R25, 0x1, P4 ;  /* 0x00005b001811ea11 */ /* 0x000fe200020f0c19 */
[----:B------:R-:W-:Y:S01]  /*12a0*/  IMAD.IADD R13, R128, 0x1, -R13 ;  /* 0x00000001800d7824 */ /* 0x000fe200078e0a0d */
[----:B---3--:R-:W-:Y:S01]  /*12b0*/  @!P5 LEA R14, P4, R5, c[0x0][0x168], 0x1 ;  /* 0x00005a00050eda11 */ /* 0x008fe200078808ff */
[----:B------:R-:W-:Y:S01]  /*12c0*/  IMAD R6, R127, c[0x0][0x1a4], R6 ;  /* 0x000069007f067a24 */ /* 0x000fe200078e0206 */
[----:B------:R-:W-:Y:S01]  /*12d0*/  LOP3.LUT R12, R197, 0x8, R12, 0xf8, !PT ;  /* 0x00000008c50c7812 */ /* 0x000fe200078ef80c */
[----:B------:R2:W-:Y:S01]  /*12e0*/  @!P6 LDGSTS.E.BYPASS.LTC128B.128 [R209+0x4000], [R16.64] ;  /* 0x0400000010d1efae */ /* 0x0005e2000b901d48 */
[----:B------:R-:W-:Y:S01]  /*12f0*/  @!P5 LEA.HI.X R15, R5, c[0x0][0x16c], R2, 0x1, P4 ;  /* 0x00005b00050fda11 */ /* 0x000fe200020f0c02 */
[----:B------:R-:W-:Y:S01]  /*1300*/  IMAD.IADD R199, R211, 0x1, R7 ;  /* 0x00000001d3c77824 */ /* 0x000fe200078e0207 */
[----:B-1----:R-:W-:Y:S01]  /*1310*/  @!P2 IADD3 R11, P4, R24, R26, RZ ;  /* 0x0000001a180ba210 */ /* 0x002fe20007f9e0ff */
[----:B------:R-:W-:Y:S01]  /*1320*/  IMAD.IADD R216, R128, 0x1, -R216 ;  /* 0x0000000180d87824 */ /* 0x000fe200078e0ad8 */
[----:B------:R-:W-:Y:S01]  /*1330*/  SHF.R.S32.HI R2, RZ, 0x1f, R13 ;  /* 0x0000001fff027819 */ /* 0x000fe2000001140d */
[----:B------:R1:W-:Y:S01]  /*1340*/  @!P5 LDGSTS.E.BYPASS.LTC128B.128 [R209+0x4800], [R14.64] ;  /* 0x048000000ed1dfae */ /* 0x0003e2000b901d48 */
[----:B------:R-:W-:Y:S01]  /*1350*/  LOP3.LUT R5, R8, 0xfffffffe, RZ, 0xc0, !PT ;  /* 0xfffffffe08057812 */ /* 0x000fe200078ec0ff */
[----:B------:R-:W-:Y:S01]  /*1360*/  @!P1 IMAD R8, R120, 0x30, RZ ;  /* 0x0000003078089824 */ /* 0x000fe200078e02ff */
[----:B------:R-:W-:Y:S01]  /*1370*/  @!P2 IADD3.X R9, R25, R27, R9, P4, !PT ;  /* 0x0000001b1909a210 */ /* 0x000fe200027fe409 */
[----:B------:R-:W-:Y:S01]  /*1380*/  @!P1 IMAD.WIDE.U32 R24, R121, 0x30, R24 ;  /* 0x0000003079189825 */ /* 0x000fe200078e0018 */
[----:B------:R-:W-:-:S02]  /*1390*/  LEA.HI R2, R2, R13, RZ, 0x3 ;  /* 0x0000000d02027211 */ /* 0x000fc400078f18ff */
[----:B------:R-:W-:Y:S01]  /*13a0*/  SHF.R.U32.HI R197, RZ, 0x3, R197 ;  /* 0x00000003ffc57819 */ /* 0x000fe200000116c5 */
[----:B------:R-:W-:Y:S01]  /*13b0*/  IMAD.IADD R5, R0, 0x1, -R5 ;  /* 0x0000000100057824 */ /* 0x000fe200078e0a05 */
[----:B------:R-:W-:Y:S01]  /*13c0*/  @!P2 LEA R10, P4, R11, c[0x0][0x168], 0x1 ;  /* 0x00005a000b0aaa11 */ /* 0x000fe200078808ff */
[----:B------:R-:W-:Y:S01]  /*13d0*/  @!P1 IMAD.IADD R8, R25, 0x1, R8 ;  /* 0x0000000119089824 */ /* 0x000fe200078e0208 */
[C---:B------:R-:W-:Y:S01]  /*13e0*/  LOP3.LUT R0, R2.reuse, 0xfffffff8, RZ, 0xc0, !PT ;  /* 0xfffffff802007812 */ /* 0x040fe200078ec0ff */
[----:B------:R-:W-:Y:S01]  /*13f0*/  IMAD.SHL.U32 R125, R2, 0x40, RZ ;  /* 0x00000040027d7824 */ /* 0x000fe200078e00ff */
[----:B------:R-:W-:Y:S02]  /*1400*/  LOP3.LUT R197, R12, R197, RZ, 0x3c, !PT ;  /* 0x000000c50cc57212 */ /* 0x000fe400078e3cff */
[----:B------:R-:W-:Y:S01]  /*1410*/  @!P2 LEA.HI.X R11, R11, c[0x0][0x16c], R9, 0x1, P4 ;  /* 0x00005b000b0baa11 */ /* 0x000fe200020f0c09 */
[----:B------:R-:W-:Y:S01]  /*1420*/  IMAD.IADD R0, R13, 0x1, -R0 ;  /* 0x000000010d007824 */ /* 0x000fe200078e0a00 */
[----:B------:R-:W-:Y:S01]  /*1430*/  @!P1 LEA R12, P4, R24, c[0x0][0x168], 0x1 ;  /* 0x00005a00180c9a11 */ /* 0x000fe200078808ff */
[----:B------:R-:W-:Y:S01]  /*1440*/  IMAD R197, R5, 0x200, R197 ;  /* 0x0000020005c57824 */ /* 0x000fe200078e02c5 */
[-C--:B------:R-:W-:Y:S01]  /*1450*/  ISETP.GE.AND P5, PT, R208, R4.reuse, PT ;  /* 0x00000004d000720c */ /* 0x080fe20003fa6270 */
[----:B------:R3:W-:Y:S01]  /*1460*/  @!P2 LDGSTS.E.BYPASS.LTC128B.128 [R209+0x5000], [R10.64] ;  /* 0x050000000ad1afae */ /* 0x0007e2000b901d48 */
[----:B------:R-:W-:Y:S01]  /*1470*/  @!P1 LEA.HI.X R13, R24, c[0x0][0x16c], R8, 0x1, P4 ;  /* 0x00005b00180d9a11 */ /* 0x000fe200020f0c08 */
[----:B------:R-:W-:Y:S01]  /*1480*/  IMAD.SHL.U32 R124, R0, 0x40, RZ ;  /* 0x00000040007c7824 */ /* 0x000fe200078e00ff */
[-C--:B------:R-:W-:Y:S01]  /*1490*/  ISETP.GE.AND P4, PT, R207, R4.reuse, PT ;  /* 0x00000004cf00720c */ /* 0x080fe20003f86270 */
[----:B------:R-:W-:Y:S01]  /*14a0*/  IMAD.SHL.U32 R8, R5, 0x8, RZ ;  /* 0x0000000805087824 */ /* 0x000fe200078e00ff */
[----:B------:R-:W-:Y:S01]  /*14b0*/  ISETP.GE.AND P6, PT, R228, R4, PT ;  /* 0x00000004e400720c */ /* 0x000fe20003fc6270 */
[----:B------:R4:W-:Y:S01]  /*14c0*/  @!P1 LDGSTS.E.BYPASS.LTC128B.128 [R209+0x5800], [R12.64] ;  /* 0x058000000cd19fae */ /* 0x0009e2000b901d48 */
[----:B------:R-:W-:Y:S01]  /*14d0*/  LOP3.LUT R124, R124, 0x1c0, RZ, 0xc0, !PT ;  /* 0x000001c07c7c7812 */ /* 0x000fe200078ec0ff */
[----:B--2---:R-:W-:Y:S01]  /*14e0*/  IMAD.WIDE.U32 R16, R127, c[0x0][0x1a0], RZ ;  /* 0x000068007f107a25 */ /* 0x004fe200078e00ff */
[----:B------:R-:W-:Y:S01]  /*14f0*/  SHF.R.S32.HI R2, RZ, 0x5, R129 ;  /* 0x00000005ff027819 */ /* 0x000fe20000011481 */
[----:B------:R-:W0:Y:S01]  /*1500*/  LDGDEPBAR ;  /* 0x00000000000079af */ /* 0x000e220000000000 */
[----:B------:R-:W-:Y:S01]  /*1510*/  LOP3.LUT R8, R124, 0x8, R8, 0xf8, !PT ;  /* 0x000000087c087812 */ /* 0x000fe200078ef808 */
[----:B------:R-:W-:Y:S01]  /*1520*/  IMAD.IADD R6, R17, 0x1, R6 ;  /* 0x0000000111067824 */ /* 0x000fe200078e0206 */
[----:B------:R-:W-:Y:S01]  /*1530*/  SHF.R.U32.HI R124, RZ, 0x3, R124 ;  /* 0x00000003ff7c7819 */ /* 0x000fe2000001167c */
[----:B------:R-:W-:Y:S01]  /*1540*/  IMAD.SHL.U32 R4, R137, 0x20, RZ ;  /* 0x0000002089047824 */ /* 0x000fe200078e00ff */
[----:B-1----:R-:W-:Y:S01]  /*1550*/  LEA R14, P0, R16, R210, 0x6 ;  /* 0x000000d2100e7211 */ /* 0x002fe200078030ff */
[----:B------:R-:W-:Y:S01]  /*1560*/  IMAD.SHL.U32 R197, R197, 0x2, RZ ;  /* 0x00000002c5c57824 */ /* 0x000fe200078e00ff */
[----:B------:R-:W-:-:S02]  /*1570*/  LOP3.LUT R124, R8, R124, RZ, 0x3c, !PT ;  /* 0x0000007c087c7212 */ /* 0x000fc400078e3cff */
[----:B------:R-:W-:Y:S01]  /*1580*/  LEA.HI.X R15, R16, R199, R6, 0x6, P0 ;  /* 0x000000c7100f7211 */ /* 0x000fe200000f3406 */
[----:B------:R-:W-:Y:S01]  /*1590*/  @!P3 IMAD R6, R137, 0x30, RZ ;  /* 0x000000308906b824 */ /* 0x000fe200078e02ff */
[C---:B------:R-:W-:Y:S02]  /*15a0*/  @!P5 LEA R8, P1, R132.reuse, R14, 0x4 ;  /* 0x0000000e8408d211 */ /* 0x040fe400078220ff */
[----:B------:R-:W-:Y:S01]  /*15b0*/  LOP3.LUT R125, R125, 0xfffffe00, RZ, 0xc0, !PT ;  /* 0xfffffe007d7d7812 */ /* 0x000fe200078ec0ff */
[C---:B------:R-:W-:Y:S01]  /*15c0*/  @!P3 IMAD.WIDE.U32 R16, R132.reuse, 0x30, R14 ;  /* 0x000000308410b825 */ /* 0x040fe200078e000e */
[C---:B------:R-:W-:Y:S02]  /*15d0*/  @!P5 LEA.HI.X R7, R132.reuse, R15, R137, 0x4, P1 ;  /* 0x0000000f8407d211 */ /* 0x040fe400008f2489 */
[----:B------:R-:W-:Y:S01]  /*15e0*/  IADD3 R194, R197, 0x4040, RZ ;  /* 0x00004040c5c27810 */ /* 0x000fe20007ffe0ff */
[----:B---3--:R-:W-:-:S04]  /*15f0*/  IMAD.WIDE.U32 R10, R132, 0x20, RZ ;  /* 0x00000020840a7825 */ /* 0x008fc800078e00ff */
[----:B------:R-:W-:Y:S01]  /*1600*/  IMAD R2, R2, 0x400, R125 ;  /* 0x0000040002027824 */ /* 0x000fe200078e027d */
[----:B------:R-:W-:Y:S01]  /*1610*/  @!P4 IADD3 R5, P0, R14, R10, RZ ;  /* 0x0000000a0e05c210 */ /* 0x000fe20007f1e0ff */
[----:B------:R-:W-:-:S04]  /*1620*/  DEPBAR.LE SB0, 0x0 ;  /* 0x000080000000791a */ /* 0x000fc80000000000 */
[----:B------:R-:W-:Y:S01]  /*1630*/  BAR.SYNC.DEFER_BLOCKING 0x0 ;  /* 0x0000000000007b1d */ /* 0x000fe20000010000 */
[----:B----4-:R-:W-:Y:S01]  /*1640*/  @!P6 LEA R12, P2, R14, c[0x0][0x170], 0x1 ;  /* 0x00005c000e0cea11 */ /* 0x010fe200078408ff */
[----:B------:R-:W-:Y:S01]  /*1650*/  @!P3 IMAD.IADD R6, R17, 0x1, R6 ;  /* 0x000000011106b824 */ /* 0x000fe200078e0206 */
[----:B------:R-:W-:Y:S01]  /*1660*/  @!P5 LEA R10, P1, R8, c[0x0][0x170], 0x1 ;  /* 0x00005c00080ada11 */ /* 0x000fe200078208ff */
[----:B------:R-:W-:Y:S01]  /*1670*/  IMAD.IADD R198, R124, 0x1, R2 ;  /* 0x000000017cc67824 */ /* 0x000fe200078e0202 */
[----:B------:R-:W-:Y:S01]  /*1680*/  @!P4 IADD3.X R4, R15, R11, R4, P0, !PT ;  /* 0x0000000b0f04c210 */ /* 0x000fe200007fe404 */
[----:B------:R-:W-:Y:S01]  /*1690*/  IMAD.IADD R192, R125, 0x1, R124 ;  /* 0x000000017dc07824 */ /* 0x000fe200078e027c */
[----:B------:R-:W-:Y:S01]  /*16a0*/  @!P6 LEA.HI.X R13, R14, c[0x0][0x174], R15, 0x1, P2 ;  /* 0x00005d000e0dea11 */ /* 0x000fe200010f0c0f */
[----:B------:R-:W-:Y:S01]  /*16b0*/  IMAD.SHL.U32 R198, R198, 0x2, RZ ;  /* 0x00000002c6c67824 */ /* 0x000fe200078e00ff */
[----:B------:R-:W-:Y:S02]  /*16c0*/  @!P5 LEA.HI.X R11, R8, c[0x0][0x174], R7, 0x1, P1 ;  /* 0x00005d00080bda11 */ /* 0x000fe400008f0c07 */
[----:B------:R-:W-:-:S02]  /*16d0*/  @!P4 LEA R14, P1, R5, c[0x0][0x170], 0x1 ;  /* 0x00005c00050eca11 */ /* 0x000fc400078208ff */
[C---:B------:R-:W-:Y:S02]  /*16e0*/  @!P3 LEA R8, P0, R16.reuse, c[0x0][0x170], 0x1 ;  /* 0x00005c001008ba11 */ /* 0x040fe400078008ff */
[----:B------:R-:W-:Y:S01]  /*16f0*/  @!P4 LEA.HI.X R15, R5, c[0x0][0x174], R4, 0x1, P1 ;  /* 0x00005d00050fca11 */ /* 0x000fe200008f0c04 */
[----:B------:R-:W-:Y:S01]  /*1700*/  IMAD.MOV.U32 R4, RZ, RZ, 0x20 ;  /* 0x00000020ff047424 */ /* 0x000fe200078e00ff */
[----:B------:R-:W-:Y:S01]  /*1710*/  @!P3 LEA.HI.X R9, R16, c[0x0][0x174], R6, 0x1, P0 ;  /* 0x00005d001009ba11 */ /* 0x000fe200000f0c06 */
[----:B------:R-:W-:Y:S08]  /*1720*/  @P6 STS.128 [R209+0x6000], RZ ;  /* 0x006000ffd1006388 */ /* 0x000ff00000000c00 */
[----:B------:R-:W-:Y:S01]  /*1730*/  R2P PR, R0, 0x6 ;  /* 0x0000000600007804 */ /* 0x000fe20000000000 */
[----:B------:R-:W-:Y:S01]  /*1740*/  IMAD.MOV.U32 R0, RZ, RZ, 0x10 ;  /* 0x00000010ff007424 */ /* 0x000fe200078e00ff */
[----:B------:R-:W-:Y:S01]  /*1750*/  @!PT LDS RZ, [RZ] ;  /* 0x00000000fffff984 */ /* 0x000fe20000000800 */
[----:B------:R-:W-:Y:S01]  /*1760*/  @!PT LDS RZ, [RZ] ;  /* 0x00000000fffff984 */ /* 0x000fe20000000800 */
[----:B------:R-:W-:Y:S01]  /*1770*/  @!PT LDS RZ, [RZ] ;  /* 0x00000000fffff984 */ /* 0x000fe20000000800 */
[----:B------:R1:W-:Y:S03]  /*1780*/  @!P6 LDGSTS.E.BYPASS.LTC128B.128 [R209+0x6000], [R12.64] ;  /* 0x060000000cd1efae */ /* 0x0003e6000b901d48 */
[----:B------:R-:W-:Y:S01]  /*1790*/  SEL R2, R4, 0xffffffe0, !P2 ;  /* 0xffffffe004027807 */ /* 0x000fe20005000000 */
[----:B------:R-:W-:Y:S01]  /*17a0*/  @P5 STS.128 [R209+0x6800], RZ ;  /* 0x006800ffd1005388 */ /* 0x000fe20000000c00 */
[----:B------:R-:W-:-:S02]  /*17b0*/  SEL R0, R0, 0xfffffff0, !P1 ;  /* 0xfffffff000007807 */ /* 0x000fc40004800000 */
[----:B------:R-:W-:Y:S01]  /*17c0*/  R2P PR, R3, 0x6 ;  /* 0x0000000603007804 */ /* 0x000fe20000000000 */
[----:B------:R-:W-:Y:S01]  /*17d0*/  @!PT LDS RZ, [RZ] ;  /* 0x00000000fffff984 */ /* 0x000fe20000000800 */
[----:B------:R-:W-:Y:S01]  /*17e0*/  @!PT LDS RZ, [RZ] ;  /* 0x00000000fffff984 */ /* 0x000fe20000000800 */
[----:B------:R-:W-:Y:S01]  /*17f0*/  @!PT LDS RZ, [RZ] ;  /* 0x00000000fffff984 */ /* 0x000fe20000000800 */
[----:B------:R2:W-:Y:S01]  /*1800*/  @!P5 LDGSTS.E.BYPASS.LTC128B.128 [R209+0x6800], [R10.64] ;  /* 0x068000000ad1dfae */ /* 0x0005e2000b901d48 */
[--C-:B------:R-:W-:Y:S02]  /*1810*/  IMAD R195, R2, 0x2, R198.reuse ;  /* 0x0000000202c37824 */ /* 0x100fe400078e02c6 */
[----:B------:R-:W-:Y:S01]  /*1820*/  IMAD R196, R0, 0x2, R198 ;  /* 0x0000000200c47824 */ /* 0x000fe200078e02c6 */
[----:B------:R-:W-:Y:S01]  /*1830*/  @P4 STS.128 [R209+0x7000], RZ ;  /* 0x007000ffd1004388 */ /* 0x000fe20000000c00 */
[----:B------:R-:W-:Y:S01]  /*1840*/  SEL R3, R4, 0xffffffe0, !P1 ;  /* 0xffffffe004037807 */ /* 0x000fe20004800000 */
[----:B------:R-:W-:Y:S02]  /*1850*/  IMAD R193, R0, 0x2, R195 ;  /* 0x0000000200c17824 */ /* 0x000fe400078e02c3 */
[----:B------:R-:W-:Y:S01]  /*1860*/  @!PT LDS RZ, [RZ] ;  /* 0x00000000fffff984 */ /* 0x000fe20000000800 */
[----:B------:R-:W-:Y:S01]  /*1870*/  @!PT LDS RZ, [RZ] ;  /* 0x00000000fffff984 */ /* 0x000fe20000000800 */
[----:B------:R-:W-:Y:S01]  /*1880*/  @!PT LDS RZ, [RZ] ;  /* 0x00000000fffff984 */ /* 0x000fe20000000800 */
[----:B------:R1:W-:Y:S02]  /*1890*/  @!P4 LDGSTS.E.BYPASS.LTC128B.128 [R209+0x7000], [R14.64] ;  /* 0x070000000ed1cfae */ /* 0x0003e4000b901d48 */
[----:B------:R-:W-:-:S02]  /*18a0*/  IMAD.IADD R191, R197, 0x1, R3 ;  /* 0x00000001c5bf7824 */ /* 0x000fc400078e0203 */
[----:B------:R-:W-:Y:S04]  /*18b0*/  @P3 STS.128 [R209+0x7800], RZ ;  /* 0x007800ffd1003388 */ /* 0x000fe80000000c00 */
[----:B------:R-:W-:Y:S01]  /*18c0*/  @!PT LDS RZ, [RZ] ;  /* 0x00000000fffff984 */ /* 0x000fe20000000800 */
[----:B------:R-:W-:Y:S01]  /*18d0*/  @!PT LDS RZ, [RZ] ;  /* 0x00000000fffff984 */ /* 0x000fe20000000800 */
[----:B------:R-:W-:Y:S01]  /*18e0*/  @!PT LDS RZ, [RZ] ;  /* 0x00000000fffff984 */ /* 0x000fe20000000800 */
[----:B------:R3:W-:Y:S04]  /*18f0*/  @!P3 LDGSTS.E.BYPASS.LTC128B.128 [R209+0x7800], [R8.64] ;  /* 0x0780000008d1bfae */ /* 0x0007e8000b901d48 */
[----:B------:R-:W-:Y:S04]  /*1900*/  LDSM.16.M88.4 R48, [R198] ;  /* 0x00000000c630783b */ /* 0x000fe80000000200 */
[----:B------:R-:W4:Y:S04]  /*1910*/  LDSM.16.M88.4 R112, [R197+0x4000] ;  /* 0x00400000c570783b */ /* 0x000f280000000200 */
[----:B------:R-:W-:Y:S04]  /*1920*/  LDSM.16.M88.4 R32, [R196] ;  /* 0x00000000c420783b */ /* 0x000fe80000000200 */
[----:B------:R-:W-:Y:S04]  /*1930*/  LDSM.16.M88.4 R116, [R191+0x4000] ;  /* 0x00400000bf74783b */ /* 0x000fe80000000200 */
[----:B------:R-:W5:Y:S04]  /*1940*/  LDSM.16.M88.4 R44, [R197+0x4800] ;  /* 0x00480000c52c783b */ /* 0x000f680000000200 */
[----:B------:R-:W5:Y:S01]  /*1950*/  LDSM.16.M88.4 R40, [R197+0x5000] ;  /* 0x00500000c528783b */ /* 0x000f620000000200 */
[----:B---3--:R-:W-:-:S03]  /*1960*/  IADD3 R8, R197, 0x4000, RZ ;  /* 0x00004000c5087810 */ /* 0x008fc60007ffe0ff */
[----:B------:R-:W-:Y:S01]  /*1970*/  LDSM.16.M88.4 R20, [R195] ;  /* 0x00000000c314783b */ /* 0x000fe20000000200 */
[----:B------:R-:W-:-:S03]  /*1980*/  @P2 IADD3 R194, R8, -0x40, RZ ;  /* 0xffffffc008c22810 */ /* 0x000fc60007ffe0ff */
[----:B------:R-:W3:Y:S01]  /*1990*/  LDSM.16.M88.4 R24, [R191+0x4800] ;  /* 0x00480000bf18783b */ /* 0x000ee20000000200 */
[----:B------:R-:W-:-:S03]  /*19a0*/  IADD3 R187, R194, 0x800, RZ ;  /* 0x00000800c2bb7810 */ /* 0x000fc60007ffe0ff */
[----:B-1----:R-:W1:Y:S01]  /*19b0*/  LDSM.16.M88.4 R12, [R194] ;  /* 0x00000000c20c783b */ /* 0x002e620000000200 */
[----:B------:R-:W-:Y:S01]  /*19c0*/  IMAD.IADD R184, R3, 0x1, R194 ;  /* 0x0000000103b87824 */ /* 0x000fe200078e02c2 */
[C---:B------:R-:W-:Y:S02]  /*19d0*/  IADD3 R186, R194.reuse, 0x1000, RZ ;  /* 0x00001000c2ba7810 */ /* 0x040fe40007ffe0ff */
[----:B------:R-:W1:Y:S01]  /*19e0*/  LDSM.16.M88.4 R100, [R191+0x5000] ;  /* 0x00500000bf64783b */ /* 0x000e620000000200 */
[----:B------:R-:W-:-:S03]  /*19f0*/  IADD3 R185, R194, 0x1800, RZ ;  /* 0x00001800c2b97810 */ /* 0x000fc60007ffe0ff */
[----:B------:R-:W1:Y:S01]  /*1a00*/  LDSM.16.M88.4 R104, [R198+0x2000] ;  /* 0x00200000c668783b */ /* 0x000e620000000200 */
[C---:B----4-:R-:W-:Y:S03]  /*1a10*/  HMMA.16816.F32 R4, R48.reuse, R112, RZ ;  /* 0x000000703004723c */ /* 0x050fe600000018ff */
[----:B--2---:R-:W-:Y:S04]  /*1a20*/  LDSM.16.M88.4 R8, [R193] ;  /* 0x00000000c108783b */ /* 0x004fe80000000200 */
[----:B------:R-:W2:Y:S01]  /*1a30*/  LDSM.16.M88.4 R80, [R184] ;  /* 0x00000000b850783b */ /* 0x000ea20000000200 */
[C---:B------:R-:W-:Y:S03]  /*1a40*/  HMMA.16816.F32 R96, R48.reuse, R114, RZ ;  /* 0x000000723060723c */ /* 0x040fe600000018ff */
[----:B------:R-:W4:Y:S04]  /*1a50*/  LDSM.16.M88.4 R92, [R194+0x800] ;  /* 0x00080000c25c783b */ /* 0x000f280000000200 */
[----:B------:R-:W2:Y:S01]  /*1a60*/  LDSM.16.M88.4 R88, [R194+0x1000] ;  /* 0x00100000c258783b */ /* 0x000ea20000000200 */
[----:B-----5:R-:W-:Y:S03]  /*1a70*/  HMMA.16816.F32 R108, R48, R44, RZ ;  /* 0x0000002c306c723c */ /* 0x020fe600000018ff */
[----:B------:R-:W5:Y:S04]  /*1a80*/  LDSM.16.M88.4 R28, [R196+0x2000] ;  /* 0x00200000c41c783b */ /* 0x000f680000000200 */
[----:B------:R-:W2:Y:S01]  /*1a90*/  LDSM.16.M88.4 R36, [R197+0x5800] ;  /* 0x00580000c524783b */ /* 0x000ea20000000200 */
[----:B------:R-:W-:Y:S03]  /*1aa0*/  HMMA.16816.F32 R4, R32, R116, R4 ;  /* 0x000000742004723c */ /* 0x000fe60000001804 */
[----:B------:R-:W2:Y:S04]  /*1ab0*/  LDSM.16.M88.4 R76, [R184+0x800] ;  /* 0x00080000b84c783b */ /* 0x000ea80000000200 */
[----:B------:R-:W2:Y:S01]  /*1ac0*/  LDSM.16.M88.4 R72, [R184+0x1000] ;  /* 0x00100000b848783b */ /* 0x000ea20000000200 */
[----:B------:R-:W-:Y:S03]  /*1ad0*/  HMMA.16816.F32 R64, R48, R40, RZ ;  /* 0x000000283040723c */ /* 0x000fe600000018ff */
[----:B------:R-:W2:Y:S04]  /*1ae0*/  LDSM.16.M88.4 R16, [R195+0x2000] ;  /* 0x00200000c310783b */ /* 0x000ea80000000200 */
[----:B------:R-:W2:Y:S01]  /*1af0*/  LDSM.16.M88.4 R60, [R191+0x5800] ;  /* 0x00580000bf3c783b */ /* 0x000ea20000000200 */
[----:B---3--:R-:W-:Y:S03]  /*1b00*/  HMMA.16816.F32 R108, R32, R24, R108 ;  /* 0x00000018206c723c */ /* 0x008fe6000000186c */
[----:B------:R-:W-:Y:S04]  /*1b10*/  LDSM.16.M88.4 R56, [R194+0x1800] ;  /* 0x00180000c238783b */ /* 0x000fe80000000200 */
[----:B------:R-:W-:Y:S01]  /*1b20*/  LDSM.16.M88.4 R52, [R184+0x1800] ;  /* 0x00180000b834783b */ /* 0x000fe20000000200 */
[----:B-1----:R-:W-:Y:S03]  /*1b30*/  HMMA.16816.F32 R4, R20, R12, R4 ;  /* 0x0000000c1404723c */ /* 0x002fe60000001804 */
[----:B------:R-:W0:Y:S05]  /*1b40*/  LDGDEPBAR ;  /* 0x00000000000079af */ /* 0x000e2a0000000000 */
[----:B------:R-:W-:Y:S08]  /*1b50*/  HMMA.16816.F32 R64, R32, R100, R64 ;  /* 0x000000642040723c */ /* 0x000ff00000001840 */
[C---:B------:R-:W-:Y:S08]  /*1b60*/  HMMA.16816.F32 R84, R104.reuse, R112, RZ ;  /* 0x000000706854723c */ /* 0x040ff000000018ff */
[----:B------:R-:W-:Y:S08]  /*1b70*/  HMMA.16816.F32 R112, R104, R114, RZ ;  /* 0x000000726870723c */ /* 0x000ff000000018ff */
[----:B--2---:R-:W-:Y:S08]  /*1b80*/  HMMA.16816.F32 R4, R8, R80, R4 ;  /* 0x000000500804723c */ /* 0x004ff00000001804 */
[C---:B----4-:R-:W-:Y:S08]  /*1b90*/  HMMA.16816.F32 R108, R20.reuse, R92, R108 ;  /* 0x0000005c146c723c */ /* 0x050ff0000000186c */
[----:B------:R-:W-:Y:S08]  /*1ba0*/  HMMA.16816.F32 R64, R20, R88, R64 ;  /* 0x000000581440723c */ /* 0x000ff00000001840 */
[----:B-----5:R-:W-:Y:S01]  /*1bb0*/  HMMA.16816.F32 R84, R28, R116, R84 ;  /* 0x000000741c54723c */ /* 0x020fe20000001854 */
[----:B------:R-:W-:-:S02]  /*1bc0*/  FMUL.FTZ R5, R5, c[0x0][0x2ec] ;  /* 0x0000bb0005057a20 */ /* 0x000fc40000410000 */
[----:B------:R-:W-:Y:S02]  /*1bd0*/  FMUL.FTZ R6, R6, c[0x0][0x2ec] ;  /* 0x0000bb0006067a20 */ /* 0x000fe40000410000 */
[----:B------:R-:W-:Y:S01]  /*1be0*/  FMUL.FTZ R7, R7, c[0x0][0x2ec] ;  /* 0x0000bb0007077a20 */ /* 0x000fe20000410000 */
[----:B------:R-:W-:Y:S01]  /*1bf0*/  MUFU.TANH R116, R5 ;  /* 0x0000000500747308 */ /* 0x000fe20000002400 */
[----:B------:R-:W-:Y:S01]  /*1c00*/  FMUL.FTZ R3, R4, c[0x0][0x2ec] ;  /* 0x0000bb0004037a20 */ /* 0x000fe20000410000 */
[-C--:B------:R-:W-:Y:S06]  /*1c10*/  HMMA.16816.F32 R96, R32, R118.reuse, R96 ;  /* 0x000000762060723c */ /* 0x080fec0000001860 */
[----:B------:R-:W-:Y:S02]  /*1c20*/  MUFU.TANH R117, R6 ;  /* 0x0000000600757308 */ /* 0x000fe40000002400 */
[----:B------:R-:W-:Y:S06]  /*1c30*/  HMMA.16816.F32 R112, R28, R118, R112 ;  /* 0x000000761c70723c */ /* 0x000fec0000001870 */
[----:B------:R1:W-:Y:S02]  /*1c40*/  MUFU.TANH R130, R7 ;  /* 0x0000000700827308 */ /* 0x0003e40000002400 */
[----:B------:R-:W-:Y:S06]  /*1c50*/  HMMA.16816.F32 R68, R48, R36, RZ ;  /* 0x000000243044723c */ /* 0x000fec00000018ff */
[----:B------:R-:W-:Y:S02]  /*1c60*/  MUFU.TANH R3, R3 ;  /* 0x0000000300037308 */ /* 0x000fe40000002400 */
[----:B------:R-:W-:Y:S01]  /*1c70*/  HMMA.16816.F32 R108, R8, R76, R108 ;  /* 0x0000004c086c723c */ /* 0x000fe2000000186c */
[----:B-1----:R-:W1:Y:S01]  /*1c80*/  LDSM.16.M88.4 R4, [R193+0x2000] ;  /* 0x00200000c104783b */ /* 0x002e620000000200 */
[----:B------:R-:W-:-:S06]  /*1c90*/  DEPBAR.LE SB0, 0x0 ;  /* 0x000080000000791a */ /* 0x000fcc0000000000 */
[----:B------:R-:W-:Y:S08]  /*1ca0*/  HMMA.16816.F32 R64, R8, R72, R64 ;  /* 0x000000480840723c */ /* 0x000ff00000001840 */
[----:B------:R-:W-:Y:S08]  /*1cb0*/  HMMA.16816.F32 R84, R16, R12, R84 ;  /* 0x0000000c1054723c */ /* 0x000ff00000001854 */
[----:B------:R-:W-:-:S02]  /*1cc0*/  FMUL.FTZ R108, R108, c[0x0][0x2ec] ;  /* 0x0000bb006c6c7a20 */ /* 0x000fc40000410000 */
[----:B------:R-:W-:Y:S01]  /*1cd0*/  FMUL.FTZ R109, R109, c[0x0][0x2ec] ;  /* 0x0000bb006d6d7a20 */ /* 0x000fe20000410000 */
[----:B------:R-:W-:Y:S01]  /*1ce0*/  HMMA.16816.F32 R96, R20, R14, R96 ;  /* 0x0000000e1460723c */ /* 0x000fe20000001860 */
[----:B------:R-:W-:Y:S01]  /*1cf0*/  FMUL.FTZ R110, R110, c[0x0][0x2ec] ;  /* 0x0000bb006e6e7a20 */ /* 0x000fe20000410000 */
[----:B------:R-:W-:Y:S01]  /*1d00*/  MUFU.TANH R131, R108 ;  /* 0x0000006c00837308 */ /* 0x000fe20000002400 */
[----:B------:R-:W-:-:S05]  /*1d10*/  FMUL.FTZ R111, R111, c[0x0][0x2ec] ;  /* 0x0000bb006f6f7a20 */ /* 0x000fca0000410000 */
[----:B------:R-:W-:Y:S01]  /*1d20*/  HMMA.16816.F32 R112, R16, R14, R112 ;  /* 0x0000000e1070723c */ /* 0x000fe20000001870 */
[----:B------:R-:W-:Y:S01]  /*1d30*/  FMUL.FTZ R64, R64, c[0x0][0x2ec] ;  /* 0x0000bb0040407a20 */ /* 0x000fe20000410000 */
[----:B------:R-:W-:Y:S01]  /*1d40*/  MUFU.TANH R133, R109 ;  /* 0x0000006d00857308 */ /* 0x000fe20000002400 */
[----:B------:R-:W-:Y:S02]  /*1d50*/  FMUL.FTZ R65, R65, c[0x0][0x2ec] ;  /* 0x0000bb0041417a20 */ /* 0x000fe40000410000 */
[----:B------:R-:W-:Y:S02]  /*1d60*/  FMUL.FTZ R66, R66, c[0x0][0x2ec] ;  /* 0x0000bb0042427a20 */ /* 0x000fe40000410000 */
[----:B------:R-:W-:Y:S01]  /*1d70*/  FMUL.FTZ R67, R67, c[0x0][0x2ec] ;  /* 0x0000bb0043437a20 */ /* 0x000fe20000410000 */
[----:B------:R-:W-:Y:S02]  /*1d80*/  HMMA.16816.F32 R12, R48, R46, RZ ;  /* 0x0000002e300c723c */ /* 0x000fe400000018ff */
[----:B------:R-:W-:Y:S06]  /*1d90*/  MUFU.TANH R134, R110 ;  /* 0x0000006e00867308 */ /* 0x000fec0000002400 */
[----:B------:R-:W-:Y:S02]  /*1da0*/  HMMA.16816.F32 R68, R32, R60, R68 ;  /* 0x0000003c2044723c */ /* 0x000fe40000001844 */
[----:B------:R2:W-:Y:S06]  /*1db0*/  MUFU.TANH R135, R111 ;  /* 0x0000006f00877308 */ /* 0x0005ec0000002400 */
[----:B-1----:R-:W-:Y:S02]  /*1dc0*/  HMMA.16816.F32 R84, R4, R80, R84 ;  /* 0x000000500454723c */ /* 0x002fe40000001854 */
[----:B------:R-:W-:Y:S06]  /*1dd0*/  MUFU.TANH R136, R64 ;  /* 0x0000004000887308 */ /* 0x000fec0000002400 */
[----:B------:R-:W-:Y:S02]  /*1de0*/  HMMA.16816.F32 R12, R32, R26, R12 ;  /* 0x0000001a200c723c */ /* 0x000fe4000000180c */
[----:B------:R-:W-:Y:S06]  /*1df0*/  MUFU.TANH R139, R65 ;  /* 0x00000041008b7308 */ /* 0x000fec0000002400 */
[C---:B--2---:R-:W-:Y:S02]  /*1e00*/  HMMA.16816.F32 R108, R104.reuse, R44, RZ ;  /* 0x0000002c686c723c */ /* 0x044fe400000018ff */
[----:B------:R-:W-:Y:S06]  /*1e10*/  MUFU.TANH R118, R66 ;  /* 0x0000004200767308 */ /* 0x000fec0000002400 */
[----:B------:R-:W-:Y:S02]  /*1e20*/  HMMA.16816.F32 R44, R104, R46, RZ ;  /* 0x0000002e682c723c */ /* 0x000fe400000018ff */
[----:B------:R1:W-:Y:S06]  /*1e30*/  MUFU.TANH R80, R67 ;  /* 0x0000004300507308 */ /* 0x0003ec0000002400 */
[C---:B------:R-:W-:Y:S08]  /*1e40*/  HMMA.16816.F32 R68, R20.reuse, R56, R68 ;  /* 0x000000381444723c */ /* 0x040ff00000001844 */
[----:B------:R-:W-:Y:S08]  /*1e50*/  HMMA.16816.F32 R12, R20, R94, R12 ;  /* 0x0000005e140c723c */ /* 0x000ff0000000180c */
[----:B-1----:R-:W-:Y:S08]  /*1e60*/  HMMA.16816.F32 R64, R104, R40, RZ ;  /* 0x000000286840723c */ /* 0x002ff000000018ff */
[----:B------:R-:W-:Y:S08]  /*1e70*/  HMMA.16816.F32 R44, R28, R26, R44 ;  /* 0x0000001a1c2c723c */ /* 0x000ff0000000182c */
[----:B------:R-:W-:Y:S08]  /*1e80*/  HMMA.16816.F32 R68, R8, R52, R68 ;  /* 0x000000340844723c */ /* 0x000ff00000001844 */
[----:B------:R-:W-:Y:S08]  /*1e90*/  HMMA.16816.F32 R64, R28, R100, R64 ;  /* 0x000000641c40723c */ /* 0x000ff00000001840 */
[C---:B------:R-:W-:Y:S08]  /*1ea0*/  HMMA.16816.F32 R12, R8.reuse, R78, R12 ;  /* 0x0000004e080c723c */ /* 0x040ff0000000180c */
[----:B------:R-:W-:Y:S01]  /*1eb0*/  HMMA.16816.F32 R96, R8, R82, R96 ;  /* 0x000000520860723c */ /* 0x000fe20000001860 */
[----:B------:R-:W-:-:S02]  /*1ec0*/  FMUL.FTZ R70, R70, c[0x0][0x2ec] ;  /* 0x0000bb0046467a20 */ /* 0x000fc40000410000 */
[----:B------:R-:W-:Y:S02]  /*1ed0*/  FMUL.FTZ R68, R68, c[0x0][0x2ec] ;  /* 0x0000bb0044447a20 */ /* 0x000fe40000410000 */
[----:B------:R1:W-:Y:S01]  /*1ee0*/  MUFU.TANH R81, R70 ;  /* 0x0000004600517308 */ /* 0x0003e20000002400 */
[----:B------:R-:W-:Y:S02]  /*1ef0*/  FMUL.FTZ R69, R69, c[0x0][0x2ec] ;  /* 0x0000bb0045457a20 */ /* 0x000fe40000410000 */
[C---:B------:R-:W-:Y:S05]  /*1f00*/  HMMA.16816.F32 R44, R16.reuse, R94, R44 ;  /* 0x0000005e102c723c */ /* 0x040fea000000182c */
[----:B------:R-:W-:Y:S03]  /*1f10*/  MUFU.TANH R68, R68 ;  /* 0x0000004400447308 */ /* 0x000fe60000002400 */
[----:B------:R-:W-:Y:S01]  /*1f20*/  HMMA.16816.F32 R64, R16, R88, R64 ;  /* 0x000000581040723c */ /* 0x000fe20000001840 */
[----:B------:R-:W-:-:S02]  /*1f30*/  FMUL.FTZ R12, R12, c[0x0][0x2ec] ;  /* 0x0000bb000c0c7a20 */ /* 0x000fc40000410000 */
[----:B------:R-:W-:Y:S02]  /*1f40*/  FMUL.FTZ R13, R13, c[0x0][0x2ec] ;  /* 0x0000bb000d0d7a20 */ /* 0x000fe40000410000 */
[----:B-1----:R-:W-:Y:S01]  /*1f50*/  FMUL.FTZ R70, R71, c[0x0][0x2ec] ;  /* 0x0000bb0047467a20 */ /* 0x002fe20000410000 */
[----:B------:R-:W-:Y:S01]  /*1f60*/  MUFU.TANH R69, R69 ;  /* 0x0000004500457308 */ /* 0x000fe20000002400 */
[----:B------:R-:W-:Y:S01]  /*1f70*/  FMUL.FTZ R71, R84, c[0x0][0x2ec] ;  /* 0x0000bb0054477a20 */ /* 0x000fe20000410000 */
[----:B------:R-:W-:Y:S01]  /*1f80*/  HMMA.16816.F32 R108, R28, R24, R108 ;  /* 0x000000181c6c723c */ /* 0x000fe2000000186c */
[----:B------:R-:W-:Y:S02]  /*1f90*/  FMUL.FTZ R14, R14, c[0x0][0x2ec] ;  /* 0x0000bb000e0e7a20 */ /* 0x000fe40000410000 */
[----:B------:R-:W-:Y:S02]  /*1fa0*/  FMUL.FTZ R15, R15, c[0x0][0x2ec] ;  /* 0x0000bb000f0f7a20 */ /* 0x000fe40000410000 */
[----:B------:R-:W-:Y:S01]  /*1fb0*/  FMUL.FTZ R84, R85, c[0x0][0x2ec] ;  /* 0x0000bb0055547a20 */ /* 0x000fe20000410000 */
[----:B------:R-:W-:Y:S01]  /*1fc0*/  MUFU.TANH R89, R13 ;  /* 0x0000000d00597308 */ /* 0x000fe20000002400 */
[----:B------:R-:W-:Y:S01]  /*1fd0*/  FMUL.FTZ R85, R86, c[0x0][0x2ec] ;  /* 0x0000bb0056557a20 */ /* 0x000fe20000410000 */
[----:B------:R-:W-:Y:S01]  /*1fe0*/  HMMA.16816.F32 R24, R48, R42, RZ ;  /* 0x0000002a3018723c */ /* 0x000fe200000018ff */
[----:B------:R-:W-:-:S05]  /*1ff0*/  FMUL.FTZ R86, R97, c[0x0][0x2ec] ;  /* 0x0000bb0061567a20 */ /* 0x000fca0000410000 */
[----:B------:R-:W-:Y:S02]  /*2000*/  MUFU.TANH R97, R14 ;  /* 0x0000000e00617308 */ /* 0x000fe40000002400 */
[C---:B------:R-:W-:Y:S06]  /*2010*/  HMMA.16816.F32 R44, R4.reuse, R78, R44 ;  /* 0x0000004e042c723c */ /* 0x040fec000000182c */
[----:B------:R-:W-:Y:S02]  /*2020*/  MUFU.TANH R79, R12 ;  /* 0x0000000c004f7308 */ /* 0x000fe40000002400 */
[----:B------:R-:W-:Y:S06]  /*2030*/  HMMA.16816.F32 R64, R4, R72, R64 ;  /* 0x000000480440723c */ /* 0x000fec0000001840 */
[----:B------:R1:W-:Y:S02]  /*2040*/  MUFU.TANH R72, R15 ;  /* 0x0000000f00487308 */ /* 0x0003e40000002400 */
[----:B------:R-:W-:Y:S06]  /*2050*/  HMMA.16816.F32 R40, R104, R42, RZ ;  /* 0x0000002a6828723c */ /* 0x000fec00000018ff */
[----:B------:R-:W-:Y:S02]  /*2060*/  MUFU.TANH R71, R71 ;  /* 0x0000004700477308 */ /* 0x000fe40000002400 */
[----:B------:R-:W-:Y:S01]  /*2070*/  HMMA.16816.F32 R48, R48, R38, RZ ;  /* 0x000000263030723c */ /* 0x000fe200000018ff */
[----:B------:R-:W-:-:S02]  /*2080*/  FMUL.FTZ R44, R44, c[0x0][0x2ec] ;  /* 0x0000bb002c2c7a20 */ /* 0x000fc40000410000 */
[----:B------:R-:W-:-:S03]  /*2090*/  FMUL.FTZ R45, R45, c[0x0][0x2ec] ;  /* 0x0000bb002d2d7a20 */ /* 0x000fc60000410000 */
[----:B------:R-:W2:Y:S02]  /*20a0*/  MUFU.TANH R85, R85 ;  /* 0x0000005500557308 */ /* 0x000ea40000002400 */
[C---:B-1----:R-:W-:Y:S06]  /*20b0*/  HMMA.16816.F32 R12, R104.reuse, R36, RZ ;  /* 0x00000024680c723c */ /* 0x042fec00000018ff */
[----:B------:R-:W-:Y:S01]  /*20c0*/  MUFU.TANH R84, R84 ;  /* 0x0000005400547308 */ /* 0x000fe20000002400 */
[----:B------:R-:W-:Y:S01]  /*20d0*/  FMUL.FTZ R36, R46, c[0x0][0x2ec] ;  /* 0x0000bb002e247a20 */ /* 0x000fe20000410000 */
[----:B------:R-:W-:Y:S01]  /*20e0*/  HMMA.16816.F32 R104, R104, R38, RZ ;  /* 0x000000266868723c */ /* 0x000fe200000018ff */
[----:B------:R-:W-:-:S02]  /*20f0*/  FMUL.FTZ R46, R64, c[0x0][0x2ec] ;  /* 0x0000bb00402e7a20 */ /* 0x000fc40000410000 */
[----:B------:R-:W-:Y:S02]  /*2100*/  FMUL.FTZ R64, R66, c[0x0][0x2ec] ;  /* 0x0000bb0042407a20 */ /* 0x000fe40000410000 */
[----:B------:R-:W-:Y:S01]  /*2110*/  FMUL.FTZ R37, R47, c[0x0][0x2ec] ;  /* 0x0000bb002f257a20 */ /* 0x000fe20000410000 */
[----:B------:R-:W-:Y:S01]  /*2120*/  MUFU.TANH R86, R86 ;  /* 0x0000005600567308 */ /* 0x000fe20000002400 */
[----:B------:R-:W-:Y:S01]  /*2130*/  FMUL.FTZ R47, R65, c[0x0][0x2ec] ;  /* 0x0000bb00412f7a20 */ /* 0x000fe20000410000 */
[----:B------:R-:W-:Y:S06]  /*2140*/  HMMA.16816.F32 R24, R32, R102, R24 ;  /* 0x000000662018723c */ /* 0x000fec0000001818 */
[----:B------:R-:W-:Y:S02]  /*2150*/  MUFU.TANH R46, R46 ;  /* 0x0000002e002e7308 */ /* 0x000fe40000002400 */
[----:B------:R-:W-:Y:S06]  /*2160*/  HMMA.16816.F32 R108, R16, R92, R108 ;  /* 0x0000005c106c723c */ /* 0x000fec000000186c */
[----:B------:R-:W-:Y:S02]  /*2170*/  MUFU.TANH R64, R64 ;  /* 0x0000004000407308 */ /* 0x000fe40000002400 */
[C---:B------:R-:W-:Y:S06]  /*2180*/  HMMA.16816.F32 R40, R28.reuse, R102, R40 ;  /* 0x000000661c28723c */ /* 0x040fec0000001828 */
[----:B------:R-:W-:Y:S02]  /*2190*/  MUFU.TANH R44, R44 ;  /* 0x0000002c002c7308 */ /* 0x000fe40000002400 */
[----:B------:R-:W-:Y:S06]  /*21a0*/  HMMA.16816.F32 R12, R28, R60, R12 ;  /* 0x0000003c1c0c723c */ /* 0x000fec000000180c */
[----:B------:R-:W-:Y:S01]  /*21b0*/  MUFU.TANH R36, R36 ;  /* 0x0000002400247308 */ /* 0x000fe20000002400 */
[----:B------:R-:W-:Y:S01]  /*21c0*/  FMUL.FTZ R61, R67, c[0x0][0x2ec] ;  /* 0x0000bb00433d7a20 */ /* 0x000fe20000410000 */
[-C--:B------:R-:W-:Y:S06]  /*21d0*/  HMMA.16816.F32 R48, R32, R62.reuse, R48 ;  /* 0x0000003e2030723c */ /* 0x080fec0000001830 */
[----:B------:R-:W-:Y:S02]  /*21e0*/  MUFU.TANH R45, R45 ;  /* 0x0000002d002d7308 */ /* 0x000fe40000002400 */
[----:B------:R-:W-:Y:S06]  /*21f0*/  HMMA.16816.F32 R104, R28, R62, R104 ;  /* 0x0000003e1c68723c */ /* 0x000fec0000001868 */
[----:B------:R-:W-:Y:S02]  /*2200*/  MUFU.TANH R37, R37 ;  /* 0x0000002500257308 */ /* 0x000fe40000002400 */
[----:B------:R-:W-:Y:S06]  /*2210*/  HMMA.16816.F32 R24, R20, R90, R24 ;  /* 0x0000005a1418723c */ /* 0x000fec0000001818 */
[----:B------:R-:W-:Y:S02]  /*2220*/  MUFU.TANH R47, R47 ;  /* 0x0000002f002f7308 */ /* 0x000fe40000002400 */
[C---:B------:R-:W-:Y:S06]  /*2230*/  HMMA.16816.F32 R112, R4.reuse, R82, R112 ;  /* 0x000000520470723c */ /* 0x040fec0000001870 */
[----:B------:R-:W-:Y:S01]  /*2240*/  MUFU.TANH R61, R61 ;  /* 0x0000003d003d7308 */ /* 0x000fe20000002400 */
[----:B------:R-:W-:Y:S01]  /*2250*/  FMUL.FTZ R82, R87, c[0x0][0x2ec] ;  /* 0x0000bb0057527a20 */ /* 0x000fe20000410000 */
[----:B------:R-:W-:Y:S01]  /*2260*/  HMMA.16816.F32 R108, R4, R76, R108 ;  /* 0x0000004c046c723c */ /* 0x000fe2000000186c */
[----:B------:R-:W-:-:S02]  /*2270*/  FMUL.FTZ R83, R96, c[0x0][0x2ec] ;  /* 0x0000bb0060537a20 */ /* 0x000fc40000410000 */
[----:B------:R-:W-:-:S03]  /*2280*/  FMUL.FTZ R87, R98, c[0x0][0x2ec] ;  /* 0x0000bb0062577a20 */ /* 0x000fc60000410000 */
[----:B------:R-:W1:Y:S01]  /*2290*/  MUFU.TANH R82, R82 ;  /* 0x0000005200527308 */ /* 0x000e620000002400 */
[----:B------:R-:W-:Y:S01]  /*22a0*/  FMUL.FTZ R76, R99, c[0x0][0x2ec] ;  /* 0x0000bb00634c7a20 */ /* 0x000fe20000410000 */
[C---:B------:R-:W-:Y:S06]  /*22b0*/  HMMA.16816.F32 R40, R16.reuse, R90, R40 ;  /* 0x0000005a1028723c */ /* 0x040fec0000001828 */
[----:B------:R-:W-:Y:S02]  /*22c0*/  MUFU.TANH R83, R83 ;  /* 0x0000005300537308 */ /* 0x000fe40000002400 */
[----:B------:R-:W-:Y:S01]  /*22d0*/  HMMA.16816.F32 R12, R16, R56, R12 ;  /* 0x00000038100c723c */ /* 0x000fe2000000180c */
[----:B------:R-:W-:-:S02]  /*22e0*/  FMUL.FTZ R77, R112, c[0x0][0x2ec] ;  /* 0x0000bb00704d7a20 */ /* 0x000fc40000410000 */
[----:B------:R-:W-:Y:S02]  /*22f0*/  FMUL.FTZ R93, R114, c[0x0][0x2ec] ;  /* 0x0000bb00725d7a20 */ /* 0x000fe40000410000 */
[----:B------:R-:W-:Y:S01]  /*2300*/  FMUL.FTZ R92, R113, c[0x0][0x2ec] ;  /* 0x0000bb00715c7a20 */ /* 0x000fe20000410000 */
[----:B------:R-:W-:Y:S01]  /*2310*/  MUFU.TANH R87, R87 ;  /* 0x0000005700577308 */ /* 0x000fe20000002400 */
[----:B------:R-:W-:Y:S01]  /*2320*/  FMUL.FTZ R94, R115, c[0x0][0x2ec] ;  /* 0x0000bb00735e7a20 */ /* 0x000fe20000410000 */
[-C--:B------:R-:W-:Y:S01]  /*2330*/  HMMA.16816.F32 R48, R20, R58.reuse, R48 ;  /* 0x0000003a1430723c */ /* 0x080fe20000001830 */
[----:B------:R-:W-:Y:S02]  /*2340*/  FMUL.FTZ R96, R108, c[0x0][0x2ec] ;  /* 0x0000bb006c607a20 */ /* 0x000fe40000410000 */
[----:B------:R-:W-:Y:S02]  /*2350*/  FMUL.FTZ R88, R110, c[0x0][0x2ec] ;  /* 0x0000bb006e587a20 */ /* 0x000fe40000410000 */
[----:B------:R-:W-:Y:S01]  /*2360*/  FMUL.FTZ R95, R109, c[0x0][0x2ec] ;  /* 0x0000bb006d5f7a20 */ /* 0x000fe20000410000 */
[----:B------:R-:W-:Y:S01]  /*2370*/  MUFU.TANH R77, R77 ;  /* 0x0000004d004d7308 */ /* 0x000fe20000002400 */
[----:B------:R-:W-:Y:S01]  /*2380*/  IMAD.SHL.U32 R20, R128, 0x2, RZ ;  /* 0x0000000280147824 */ /* 0x000fe200078e00ff */
[----:B------:R-:W-:Y:S01]  /*2390*/  HMMA.16816.F32 R104, R16, R58, R104 ;  /* 0x0000003a1068723c */ /* 0x000fe20000001868 */
[----:B------:R-:W-:-:S03]  /*23a0*/  FMUL.FTZ R78, R111, c[0x0][0x2ec] ;  /* 0x0000bb006f4e7a20 */ /* 0x000fc60000410000 */
[----:B------:R-:W-:Y:S02]  /*23b0*/  LOP3.LUT R20, R20, 0x6, RZ, 0xc0, !PT ;  /* 0x0000000614147812 */ /* 0x000fe400078ec0ff */
[----:B------:R-:W3:Y:S02]  /*23c0*/  MUFU.TANH R93, R93 ;  /* 0x0000005d005d7308 */ /* 0x000ee40000002400 */
[----:B------:R-:W-:Y:S01]  /*23d0*/  HMMA.16816.F32 R24, R8, R74, R24 ;  /* 0x0000004a0818723c */ /* 0x000fe20000001818 */
[----:B------:R-:W-:-:S05]  /*23e0*/  IMAD R127, R127, 0x40, R20 ;  /* 0x000000407f7f7824 */ /* 0x000fca00078e0214 */
[----:B------:R-:W-:Y:S01]  /*23f0*/  MUFU.TANH R96, R96 ;  /* 0x0000006000607308 */ /* 0x000fe20000002400 */
[CC--:B------:R-:W-:Y:S01]  /*2400*/  ISETP.GE.AND P2, PT, R127.reuse, R126.reuse, PT ;  /* 0x0000007e7f00720c */ /* 0x0c0fe20003f46270 */
[C---:B------:R-:W-:Y:S01]  /*2410*/  HMMA.16816.F32 R40, R4.reuse, R74, R40 ;  /* 0x0000004a0428723c */ /* 0x040fe20000001828 */
[----:B------:R-:W-:Y:S02]  /*2420*/  IADD3 R22, R127, 0x1, RZ ;  /* 0x000000017f167810 */ /* 0x000fe40007ffe0ff */
[----:B--2---:R-:W-:Y:S02]  /*2430*/  FSEL R85, R85, -INF , !P2 ;  /* 0xff80000055557808 */ /* 0x004fe40005000000 */
[----:B------:R-:W-:Y:S01]  /*2440*/  FSEL R71, R71, -INF , !P2 ;  /* 0xff80000047477808 */ /* 0x000fe20005000000 */
[----:B------:R-:W2:Y:S01]  /*2450*/  MUFU.TANH R88, R88 ;  /* 0x0000005800587308 */ /* 0x000ea20000002400 */
[----:B------:R-:W-:Y:S01]  /*2460*/  FSEL R3, R3, -INF , !P2 ;  /* 0xff80000003037808 */ /* 0x000fe20005000000 */
[----:B------:R-:W-:Y:S01]  /*2470*/  HMMA.16816.F32 R12, R4, R52, R12 ;  /* 0x00000034040c723c */ /* 0x000fe2000000180c */
[----:B------:R-:W-:-:S02]  /*2480*/  ISETP.GE.AND P0, PT, R22, R126, PT ;  /* 0x0000007e1600720c */ /* 0x000fc40003f06270 */
[C---:B------:R-:W-:Y:S02]  /*2490*/  IADD3 R21, R127.reuse, 0x8, RZ ;  /* 0x000000087f157810 */ /* 0x040fe40007ffe0ff */
[----:B------:R-:W-:Y:S01]  /*24a0*/  IADD3 R22, R127, 0x10, RZ ;  /* 0x000000107f167810 */ /* 0x000fe20007ffe0ff */
[----:B------:R-:W-:Y:S01]  /*24b0*/  MUFU.TANH R76, R76 ;  /* 0x0000004c004c7308 */ /* 0x000fe20000002400 */
[----:B-1----:R-:W-:Y:S01]  /*24c0*/  FSEL R82, R82, -INF , !P0 ;  /* 0xff80000052527808 */ /* 0x002fe20004000000 */
[-C--:B------:R-:W-:Y:S01]  /*24d0*/  HMMA.16816.F32 R48, R8, R54.reuse, R48 ;  /* 0x000000360830723c */ /* 0x080fe20000001830 */
[----:B------:R-:W-:Y:S01]  /*24e0*/  FSEL R84, R84, -INF , !P0 ;  /* 0xff80000054547808 */ /* 0x000fe20004000000 */
[----:B------:R-:W-:Y:S01]  /*24f0*/  FMUL.FTZ R26, R26, c[0x0][0x2ec] ;  /* 0x0000bb001a1a7a20 */ /* 0x000fe20000410000 */
[----:B------:R-:W-:Y:S01]  /*2500*/  FSEL R130, R130, -INF , !P0 ;  /* 0xff80000082827808 */ /* 0x000fe20004000000 */
[----:B------:R-:W-:Y:S01]  /*2510*/  FMUL.FTZ R27, R27, c[0x0][0x2ec] ;  /* 0x0000bb001b1b7a20 */ /* 0x000fe20000410000 */
[----:B------:R-:W-:Y:S01]  /*2520*/  FSEL R116, R116, -INF , !P0 ;  /* 0xff80000074747808 */ /* 0x000fe20004000000 */
[----:B------:R-:W-:Y:S01]  /*2530*/  MUFU.TANH R92, R92 ;  /* 0x0000005c005c7308 */ /* 0x000fe20000002400 */
[----:B------:R-:W-:Y:S01]  /*2540*/  IADD3 R8, R127, 0x19, RZ ;  /* 0x000000197f087810 */ /* 0x000fe20007ffe0ff */
[----:B------:R-:W-:Y:S01]  /*2550*/  HMMA.16816.F32 R104, R4, R54, R104 ;  /* 0x000000360468723c */ /* 0x000fe20000001868 */
[----:B------:R-:W-:Y:S01]  /*2560*/  FSEL R10, R117, -INF , !P2 ;  /* 0xff800000750a7808 */ /* 0x000fe20005000000 */
[----:B------:R-:W-:Y:S01]  /*2570*/  FMUL.FTZ R25, R25, c[0x0][0x2ec] ;  /* 0x0000bb0019197a20 */ /* 0x000fe20000410000 */
[-C--:B------:R-:W-:Y:S01]  /*2580*/  ISETP.GE.AND P2, PT, R8, R126.reuse, PT ;  /* 0x0000007e0800720c */ /* 0x080fe20003f46270 */
[----:B------:R-:W-:Y:S01]  /*2590*/  FMUL.FTZ R24, R24, c[0x0][0x2ec] ;  /* 0x0000bb0018187a20 */ /* 0x000fe20000410000 */
[----:B------:R-:W-:Y:S01]  /*25a0*/  IADD3 R8, R127, 0x20, RZ ;  /* 0x000000207f087810 */ /* 0x000fe20007ffe0ff */
[----:B------:R-:W1:Y:S01]  /*25b0*/  MUFU.TANH R94, R94 ;  /* 0x0000005e005e7308 */ /* 0x000e620000002400 */
[-C--:B------:R-:W-:Y:S01]  /*25c0*/  ISETP.GE.AND P1, PT, R21, R126.reuse, PT ;  /* 0x0000007e1500720c */ /* 0x080fe20003f26270 */
[----:B------:R-:W-:Y:S01]  /*25d0*/  FMUL.FTZ R32, R41, c[0x0][0x2ec] ;  /* 0x0000bb0029207a20 */ /* 0x000fe20000410000 */
[-C--:B------:R-:W-:Y:S01]  /*25e0*/  ISETP.GE.AND P0, PT, R8, R126.reuse, PT ;  /* 0x0000007e0800720c */ /* 0x080fe20003f06270 */
[----:B------:R-:W-:Y:S01]  /*25f0*/  FMUL.FTZ R13, R13, c[0x0][0x2ec] ;  /* 0x0000bb000d0d7a20 */ /* 0x000fe20000410000 */
[C---:B------:R-:W-:Y:S01]  /*2600*/  IADD3 R20, R127.reuse, 0x9, RZ ;  /* 0x000000097f147810 */ /* 0x040fe20007ffe0ff */
[----:B------:R-:W-:Y:S01]  /*2610*/  FMUL.FTZ R42, R42, c[0x0][0x2ec] ;  /* 0x0000bb002a2a7a20 */ /* 0x000fe20000410000 */
[-C--:B------:R-:W-:Y:S01]  /*2620*/  ISETP.GE.AND P5, PT, R22, R126.reuse, PT ;  /* 0x0000007e1600720c */ /* 0x080fe20003fa6270 */
[----:B------:R-:W-:Y:S01]  /*2630*/  MUFU.TANH R95, R95 ;  /* 0x0000005f005f7308 */ /* 0x000fe20000002400 */
[----:B------:R-:W-:Y:S01]  /*2640*/  IADD3 R8, R127, 0x21, RZ ;  /* 0x000000217f087810 */ /* 0x000fe20007ffe0ff */
[----:B------:R-:W-:Y:S01]  /*2650*/  FMUL.FTZ R43, R43, c[0x0][0x2ec] ;  /* 0x0000bb002b2b7a20 */ /* 0x000fe20000410000 */
[C---:B------:R-:W-:Y:S01]  /*2660*/  IADD3 R4, R127.reuse, 0x29, RZ ;  /* 0x000000297f047810 */ /* 0x040fe20007ffe0ff */
[----:B------:R-:W-:Y:S01]  /*2670*/  FMUL.FTZ R12, R12, c[0x0][0x2ec] ;  /* 0x0000bb000c0c7a20 */ /* 0x000fe20000410000 */
[----:B------:R-:W-:Y:S01]  /*2680*/  IADD3 R21, R127, 0x11, RZ ;  /* 0x000000117f157810 */ /* 0x000fe20007ffe0ff */
[----:B------:R-:W-:Y:S01]  /*2690*/  FMUL.FTZ R14, R14, c[0x0][0x2ec] ;  /* 0x0000bb000e0e7a20 */ /* 0x000fe20000410000 */
[----:B---3--:R-:W-:Y:S01]  /*26a0*/  FSEL R93, R93, -INF , !P1 ;  /* 0xff8000005d5d7808 */ /* 0x008fe20004800000 */
[----:B------:R-:W3:Y:S01]  /*26b0*/  MUFU.TANH R78, R78 ;  /* 0x0000004e004e7308 */ /* 0x000ee20000002400 */
[----:B------:R-:W-:Y:S01]  /*26c0*/  FSEL R77, R77, -INF , !P1 ;  /* 0xff8000004d4d7808 */ /* 0x000fe20004800000 */
[----:B------:R-:W-:Y:S01]  /*26d0*/  FMUL.FTZ R15, R15, c[0x0][0x2ec] ;  /* 0x0000bb000f0f7a20 */ /* 0x000fe20000410000 */
[----:B------:R-:W-:Y:S01]  /*26e0*/  FSEL R22, R87, -INF , !P1 ;  /* 0xff80000057167808 */ /* 0x000fe20004800000 */
[----:B------:R-:W-:Y:S01]  /*26f0*/  FMUL.FTZ R48, R48, c[0x0][0x2ec] ;  /* 0x0000bb0030307a20 */ /* 0x000fe20000410000 */
[----:B------:R-:W-:Y:S01]  /*2700*/  FSEL R83, R83, -INF , !P1 ;  /* 0xff80000053537808 */ /* 0x000fe20004800000 */
[----:B------:R-:W-:Y:S01]  /*2710*/  FMUL.FTZ R49, R49, c[0x0][0x2ec] ;  /* 0x0000bb0031317a20 */ /* 0x000fe20000410000 */
[-C--:B------:R-:W-:Y:S01]  /*2720*/  ISETP.GE.AND P6, PT, R20, R126.reuse, PT ;  /* 0x0000007e1400720c */ /* 0x080fe20003fc6270 */
[----:B------:R4:W-:Y:S01]  /*2730*/  MUFU.TANH R163, R26 ;  /* 0x0000001a00a37308 */ /* 0x0009e20000002400 */
[-C--:B------:R-:W-:Y:S01]  /*2740*/  ISETP.GE.AND P1, PT, R8, R126.reuse, PT ;  /* 0x0000007e0800720c */ /* 0x080fe20003f26270 */
[----:B------:R-:W-:Y:S01]  /*2750*/  FMUL.FTZ R50, R50, c[0x0][0x2ec] ;  /* 0x0000bb0032327a20 */ /* 0x000fe20000410000 */
[----:B--2---:R-:W-:Y:S01]  /*2760*/  FSEL R9, R88, -INF , !P5 ;  /* 0xff80000058097808 */ /* 0x004fe20006800000 */
[----:B------:R-:W-:Y:S01]  /*2770*/  FMUL.FTZ R51, R51, c[0x0][0x2ec] ;  /* 0x0000bb0033337a20 */ /* 0x000fe20000410000 */
[----:B------:R-:W-:Y:S01]  /*2780*/  FSEL R96, R96, -INF , !P5 ;  /* 0xff80000060607808 */ /* 0x000fe20006800000 */
[----:B------:R-:W-:Y:S01]  /*2790*/  FMUL.FTZ R104, R104, c[0x0][0x2ec] ;  /* 0x0000bb0068687a20 */ /* 0x000fe20000410000 */
[----:B------:R-:W-:Y:S01]  /*27a0*/  FSEL R60, R134, -INF , !P5 ;  /* 0xff800000863c7808 */ /* 0x000fe20006800000 */
[----:B------:R2:W-:Y:S01]  /*27b0*/  MUFU.TANH R161, R27 ;  /* 0x0000001b00a17308 */ /* 0x0005e20000002400 */
[----:B------:R-:W-:Y:S01]  /*27c0*/  FSEL R131, R131, -INF , !P5 ;  /* 0xff80000083837808 */ /* 0x000fe20006800000 */
[----:B------:R-:W-:Y:S01]  /*27d0*/  FMUL.FTZ R105, R105, c[0x0][0x2ec] ;  /* 0x0000bb0069697a20 */ /* 0x000fe20000410000 */
[----:B------:R-:W-:Y:S01]  /*27e0*/  IADD3 R8, R127, 0x28, RZ ;  /* 0x000000287f087810 */ /* 0x000fe20007ffe0ff */
[----:B------:R-:W-:Y:S01]  /*27f0*/  FMUL.FTZ R106, R106, c[0x0][0x2ec] ;  /* 0x0000bb006a6a7a20 */ /* 0x000fe20000410000 */
[-C--:B------:R-:W-:Y:S01]  /*2800*/  ISETP.GE.AND P5, PT, R4, R126.reuse, PT ;  /* 0x0000007e0400720c */ /* 0x080fe20003fa6270 */
[----:B------:R-:W-:Y:S01]  /*2810*/  FMUL.FTZ R107, R107, c[0x0][0x2ec] ;  /* 0x0000bb006b6b7a20 */ /* 0x000fe20000410000 */
[----:B------:R-:W-:Y:S01]  /*2820*/  ISETP.GE.AND P4, PT, R21, R126, PT ;  /* 0x0000007e1500720c */ /* 0x000fe20003f86270 */
[----:B----4-:R-:W-:Y:S01]  /*2830*/  FMUL.FTZ R26, R40, c[0x0][0x2ec] ;  /* 0x0000bb00281a7a20 */ /* 0x010fe20000410000 */
[----:B------:R-:W-:Y:S01]  /*2840*/  IADD3 R4, R127, 0x30, RZ ;  /* 0x000000307f047810 */ /* 0x000fe20007ffe0ff */
[----:B------:R4:W-:Y:S01]  /*2850*/  MUFU.TANH R165, R25 ;  /* 0x0000001900a57308 */ /* 0x0009e20000002400 */
[----:B-1----:R-:W-:-:S02]  /*2860*/  FSEL R94, R94, -INF , !P6 ;  /* 0xff8000005e5e7808 */ /* 0x002fc40007000000 */
[----:B------:R-:W-:Y:S02]  /*2870*/  FSEL R92, R92, -INF , !P6 ;  /* 0xff8000005c5c7808 */ /* 0x000fe40007000000 */
[----:B------:R-:W-:Y:S02]  /*2880*/  FSEL R11, R76, -INF , !P6 ;  /* 0xff8000004c0b7808 */ /* 0x000fe40007000000 */
[----:B--2---:R-:W-:Y:S01]  /*2890*/  FSEL R27, R86, -INF , !P6 ;  /* 0xff800000561b7808 */ /* 0x004fe20007000000 */
[----:B------:R1:W-:Y:S01]  /*28a0*/  MUFU.TANH R154, R13 ;  /* 0x0000000d009a7308 */ /* 0x0003e20000002400 */
[----:B------:R-:W-:Y:S02]  /*28b0*/  IADD3 R20, R127, 0x18, RZ ;  /* 0x000000187f147810 */ /* 0x000fe40007ffe0ff */
[----:B------:R-:W-:Y:S02]  /*28c0*/  ISETP.GE.AND P6, PT, R8, R126, PT ;  /* 0x0000007e0800720c */ /* 0x000fe40003fc6270 */
[----:B---3--:R-:W-:-:S02]  /*28d0*/  FSEL R8, R78, -INF , !P4 ;  /* 0xff8000004e087808 */ /* 0x008fc40006000000 */
[----:B------:R-:W-:Y:S01]  /*28e0*/  FSEL R59, R135, -INF , !P4 ;  /* 0xff800000873b7808 */ /* 0x000fe20006000000 */
[----:B------:R-:W-:Y:S01]  /*28f0*/  MUFU.TANH R70, R70 ;  /* 0x0000004600467308 */ /* 0x000fe20000002400 */
[----:B----4-:R-:W-:Y:S02]  /*2900*/  FSEL R25, R95, -INF , !P4 ;  /* 0xff8000005f197808 */ /* 0x010fe40006000000 */
[----:B------:R-:W-:Y:S02]  /*2910*/  FSEL R28, R133, -INF , !P4 ;  /* 0xff800000851c7808 */ /* 0x000fe40006000000 */
[----:B------:R-:W-:Y:S02]  /*2920*/  ISETP.GE.AND P4, PT, R4, R126, PT ;  /* 0x0000007e0400720c */ /* 0x000fe40003f86270 */
[----:B------:R-:W-:Y:S01]  /*2930*/  FSEL R17, R46, -INF , !P0 ;  /* 0xff8000002e117808 */ /* 0x000fe20004000000 */
[----:B------:R-:W-:Y:S01]  /*2940*/  MUFU.TANH R24, R24 ;  /* 0x0000001800187308 */ /* 0x000fe20000002400 */
[----:B-1----:R-:W-:-:S02]  /*2950*/  FSEL R13, R64, -INF , !P0 ;  /* 0xff800000400d7808 */ /* 0x002fc40004000000 */
[----:B------:R-:W-:Y:S02]  /*2960*/  FSEL R158, R118, -INF , !P0 ;  /* 0xff800000769e7808 */ /* 0x000fe40004000000 */
[----:B------:R-:W-:Y:S02]  /*2970*/  FSEL R57, R136, -INF , !P0 ;  /* 0xff80000088397808 */ /* 0x000fe40004000000 */
[----:B------:R-:W-:Y:S01]  /*2980*/  ISETP.GE.AND P3, PT, R20, R126, PT ;  /* 0x0000007e1400720c */ /* 0x000fe20003f66270 */
[----:B------:R-:W-:Y:S01]  /*2990*/  MUFU.TANH R26, R26 ;  /* 0x0000001a001a7308 */ /* 0x000fe20000002400 */
[----:B------:R-:W-:Y:S02]  /*29a0*/  ISETP.GE.AND P0, PT, R126, 0x41, PT ;  /* 0x000000417e00780c */ /* 0x000fe40003f06270 */
[----:B------:R-:W-:Y:S02]  /*29b0*/  IADD3 R5, R127, 0x31, RZ ;  /* 0x000000317f057810 */ /* 0x000fe40007ffe0ff */
[----:B------:R-:W-:-:S02]  /*29c0*/  FSEL R21, R36, -INF , !P3 ;  /* 0xff80000024157808 */ /* 0x000fc40005800000 */
[----:B------:R-:W-:Y:S01]  /*29d0*/  FSEL R44, R44, -INF , !P3 ;  /* 0xff8000002c2c7808 */ /* 0x000fe20005800000 */
[----:B------:R-:W-:Y:S01]  /*29e0*/  MUFU.TANH R32, R32 ;  /* 0x0000002000207308 */ /* 0x000fe20000002400 */
[----:B------:R-:W-:Y:S02]  /*29f0*/  FSEL R19, R97, -INF , !P3 ;  /* 0xff80000061137808 */ /* 0x000fe40005800000 */
[----:B------:R-:W-:Y:S02]  /*2a00*/  FSEL R55, R79, -INF , !P3 ;  /* 0xff8000004f377808 */ /* 0x000fe40005800000 */
[----:B------:R-:W-:Y:S02]  /*2a10*/  ISETP.GE.AND P3, PT, R5, R126, PT ;  /* 0x0000007e0500720c */ /* 0x000fe40003f66270 */
[C---:B------:R-:W-:Y:S01]  /*2a20*/  IADD3 R5, R127.reuse, 0x38, RZ ;  /* 0x000000387f057810 */ /* 0x040fe20007ffe0ff */
[----:B------:R-:W1:Y:S01]  /*2a30*/  MUFU.TANH R147, R42 ;  /* 0x0000002a00937308 */ /* 0x000e620000002400 */
[----:B------:R-:W-:-:S02]  /*2a40*/  IADD3 R127, R127, 0x39, RZ ;  /* 0x000000397f7f7810 */ /* 0x000fc40007ffe0ff */
[----:B------:R-:W-:Y:S02]  /*2a50*/  FSEL R20, R37, -INF , !P2 ;  /* 0xff80000025147808 */ /* 0x000fe40005000000 */
[----:B------:R-:W-:Y:S02]  /*2a60*/  FSEL R23, R45, -INF , !P2 ;  /* 0xff8000002d177808 */ /* 0x000fe40005000000 */
[----:B------:R-:W-:Y:S01]  /*2a70*/  FSEL R18, R72, -INF , !P2 ;  /* 0xff80000048127808 */ /* 0x000fe20005000000 */
[----:B------:R-:W2:Y:S01]  /*2a80*/  MUFU.TANH R149, R43 ;  /* 0x0000002b00957308 */ /* 0x000ea20000002400 */
[----:B------:R-:W-:Y:S02]  /*2a90*/  FSEL R56, R89, -INF , !P2 ;  /* 0xff80000059387808 */ /* 0x000fe40005000000 */
[----:B------:R-:W-:Y:S02]  /*2aa0*/  FSEL R16, R47, -INF , !P1 ;  /* 0xff8000002f107808 */ /* 0x000fe40004800000 */
[----:B------:R-:W-:-:S02]  /*2ab0*/  FSEL R160, R80, -INF , !P1 ;  /* 0xff80000050a07808 */ /* 0x000fc40004800000 */
[----:B------:R-:W-:Y:S01]  /*2ac0*/  FSEL R58, R139, -INF , !P1 ;  /* 0xff8000008b3a7808 */ /* 0x000fe20004800000 */
[----:B------:R3:W4:Y:S01]  /*2ad0*/  MUFU.TANH R157, R12 ;  /* 0x0000000c009d7308 */ /* 0x0007220000002400 */
[----:B------:R-:W-:Y:S02]  /*2ae0*/  ISETP.GE.AND P2, PT, R5, R126, PT ;  /* 0x0000007e0500720c */ /* 0x000fe40003f46270 */
[----:B-1----:R-:W-:Y:S02]  /*2af0*/  FSEL R147, R147, -INF , !P6 ;  /* 0xff80000093937808 */ /* 0x002fe40007000000 */
[----:B------:R-:W-:Y:S02]  /*2b00*/  FSEL R163, R163, -INF , !P6 ;  /* 0xff800000a3a37808 */ /* 0x000fe40007000000 */
[----:B------:R-:W-:Y:S01]  /*2b10*/  FSEL R63, R24, -INF , !P6 ;  /* 0xff800000183f7808 */ /* 0x000fe20007000000 */
[----:B------:R1:W5:Y:S01]  /*2b20*/  MUFU.TANH R150, R14 ;  /* 0x0000000e00967308 */ /* 0x0003620000002400 */
[----:B--2---:R-:W-:-:S02]  /*2b30*/  FSEL R149, R149, -INF , !P5 ;  /* 0xff80000095957808 */ /* 0x004fc40006800000 */
[----:B------:R-:W-:Y:S02]  /*2b40*/  FSEL R161, R161, -INF , !P5 ;  /* 0xff800000a1a17808 */ /* 0x000fe40006800000 */
[----:B------:R-:W-:Y:S02]  /*2b50*/  FSEL R165, R165, -INF , !P5 ;  /* 0xff800000a5a57808 */ /* 0x000fe40006800000 */
[----:B------:R-:W-:Y:S01]  /*2b60*/  FSEL R143, R81, -INF , !P4 ;  /* 0xff800000518f7808 */ /* 0x000fe20006000000 */
[----:B------:R2:W2:Y:S01]  /*2b70*/  MUFU.TANH R148, R15 ;  /* 0x0000000f00947308 */ /* 0x0004a20000002400 */
[----:B---3--:R-:W-:Y:S02]  /*2b80*/  FSEL R12, R61, -INF , !P1 ;  /* 0xff8000003d0c7808 */ /* 0x008fe40004800000 */
[----:B------:R-:W-:Y:S02]  /*2b90*/  ISETP.GE.AND P1, PT, R127, R126, PT ;  /* 0x0000007e7f00720c */ /* 0x000fe40003f26270 */
[----:B----4-:R-:W-:-:S02]  /*2ba0*/  FSEL R157, R157, -INF , !P4 ;  /* 0xff8000009d9d7808 */ /* 0x010fc40006000000 */
[----:B------:R-:W-:Y:S01]  /*2bb0*/  FSEL R164, R68, -INF , !P4 ;  /* 0xff80000044a47808 */ /* 0x000fe20006000000 */
[----:B------:R-:W3:Y:S01]  /*2bc0*/  MUFU.TANH R156, R48 ;  /* 0x00000030009c7308 */ /* 0x000ee20000002400 */
[----:B-1----:R-:W-:Y:S02]  /*2bd0*/  FSEL R14, R32, -INF , !P5 ;  /* 0xff800000200e7808 */ /* 0x002fe40006800000 */
[----:B-----5:R-:W-:Y:S02]  /*2be0*/  FSEL R150, R150, -INF , !P4 ;  /* 0xff80000096967808 */ /* 0x020fe40006000000 */
[----:B------:R-:W-:Y:S02]  /*2bf0*/  FSEL R154, R154, -INF , !P3 ;  /* 0xff8000009a9a7808 */ /* 0x000fe40005800000 */
[----:B------:R-:W-:Y:S01]  /*2c00*/  FSEL R142, R70, -INF , !P3 ;  /* 0xff800000468e7808 */ /* 0x000fe20005800000 */
[----:B------:R-:W1:Y:S01]  /*2c10*/  MUFU.TANH R159, R49 ;  /* 0x00000031009f7308 */ /* 0x000e620000002400 */
[----:B--2---:R-:W-:-:S02]  /*2c20*/  FSEL R15, R26, -INF , !P6 ;  /* 0xff8000001a0f7808 */ /* 0x004fc40007000000 */
[----:B------:R-:W-:Y:S02]  /*2c30*/  FSEL R148, R148, -INF , !P3 ;  /* 0xff80000094947808 */ /* 0x000fe40005800000 */
[----:B------:R-:W-:-:S03]  /*2c40*/  FSEL R155, R69, -INF , !P3 ;  /* 0xff800000459b7808 */ /* 0x000fc60005800000 */
[----:B------:R-:W2:Y:S01]  /*2c50*/  MUFU.TANH R4, R50 ;  /* 0x0000003200047308 */ /* 0x000ea20000002400 */
[----:B---3--:R-:W-:-:S07]  /*2c60*/  FSEL R156, R156, -INF , !P2 ;  /* 0xff8000009c9c7808 */ /* 0x008fce0005000000 */
[----:B------:R-:W3:Y:S01]  /*2c70*/  MUFU.TANH R66, R51 ;  /* 0x0000003300427308 */ /* 0x000ee20000002400 */
[----:B-1----:R-:W-:-:S07]  /*2c80*/  FSEL R159, R159, -INF , !P1 ;  /* 0xff8000009f9f7808 */ /* 0x002fce0004800000 */
[----:B------:R-:W1:Y:S01]  /*2c90*/  MUFU.TANH R152, R104 ;  /* 0x0000006800987308 */ /* 0x000e620000002400 */
[----:B--2---:R-:W-:-:S07]  /*2ca0*/  FSEL R139, R4, -INF , !P2 ;  /* 0xff800000048b7808 */ /* 0x004fce0005000000 */
[----:B------:R-:W2:Y:S01]  /*2cb0*/  MUFU.TANH R151, R105 ;  /* 0x0000006900977308 */ /* 0x000ea20000002400 */
[----:B---3--:R-:W-:-:S07]  /*2cc0*/  FSEL R66, R66, -INF , !P1 ;  /* 0xff80000042427808 */ /* 0x008fce0004800000 */
[----:B------:R-:W3:Y:S01]  /*2cd0*/  MUFU.TANH R145, R106 ;  /* 0x0000006a00917308 */ /* 0x000ee20000002400 */
[----:B-1----:R-:W-:-:S07]  /*2ce0*/  FSEL R152, R152, -INF , !P2 ;  /* 0xff80000098987808 */ /* 0x002fce0005000000 */
[----:B------:R-:W1:Y:S01]  /*2cf0*/  MUFU.TANH R144, R107 ;  /* 0x0000006b00907308 */ /* 0x000e620000002400 */
[----:B--2---:R-:W-:Y:S02]  /*2d00*/  FSEL R151, R151, -INF , !P1 ;  /* 0xff80000097977808 */ /* 0x004fe40004800000 */
[----:B---3--:R-:W-:Y:S02]  /*2d10*/  FSEL R145, R145, -INF , !P2 ;  /* 0xff80000091917808 */ /* 0x008fe40005000000 */
[----:B-1----:R-:W-:Y:S01]  /*2d20*/  FSEL R144, R144, -INF , !P1 ;  /* 0xff80000090907808 */ /* 0x002fe20004800000 */
        /* <DEDUP_REMOVED lines=26> */
.L_x_1000:
        /* <DEDUP_REMOVED lines=38> */
[----:B------:R-:W-:Y:S01]  /*3130*/  SHF.L.U32 R192, R192, 0x1, RZ ;  /* 0x00000001c0c07819 */ /* 0x000fe200000006ff */
[----:B------:R-:W2:Y:S01]  /*3140*/  SHFL.BFLY PT, R4, R24, 0x2, 0x1f ;  /* 0x0c401f0018047f89 */ /* 0x000ea200000e0000 */
[----:B------:R-:W-:-:S02]  /*3150*/  FMNMX.FTZ R6, R13, R6, !PT ;  /* 0x000000060d067209 */ /* 0x000fc40007810000 */
[----:B------:R-:W-:Y:S02]  /*3160*/  LEA R189, R2, R192, 0x1 ;  /* 0x000000c002bd7211 */ /* 0x000fe400078e08ff */
[----:B------:R-:W-:Y:S02]  /*3170*/  FMNMX.FTZ R6, R12, R6, !PT ;  /* 0x000000060c067209 */ /* 0x000fe40007810000 */
[----:B------:R-:W-:Y:S02]  /*3180*/  LEA R190, R0, R192, 0x1 ;  /* 0x000000c000be7211 */ /* 0x000fe400078e08ff */
[----:B------:R-:W-:Y:S02]  /*3190*/  FMNMX.FTZ R6, R147, R6, !PT ;  /* 0x0000000693067209 */ /* 0x000fe40007810000 */
[----:B-1----:R-:W-:Y:S01]  /*31a0*/  FMNMX.FTZ R7, R5, R7, !PT ;  /* 0x0000000705077209 */ /* 0x002fe20007810000 */
[----:B------:R-:W-:Y:S01]  /*31b0*/  LDSM.16.MT88.4 R100, [R190+0x6000] ;  /* 0x00600000be64783b */ /* 0x000fe20000004200 */
        /* <DEDUP_REMOVED lines=12> */
[----:B------:R-:W-:Y:S01]  /*3280*/  FMNMX.FTZ R6, R144, R6, !PT ;  /* 0x0000000690067209 */ /* 0x000fe20007810000 */
[----:B------:R-:W2:Y:S01]  /*3290*/  SHFL.BFLY PT, R134, R4, 0x1, 0x1f ;  /* 0x0c201f0004867f89 */ /* 0x000ea200000e0000 */
[----:B------:R-:W-:-:S02]  /*32a0*/  FMNMX.FTZ R5, R18, R5, !PT ;  /* 0x0000000512057209 */ /* 0x000fc40007810000 */
[----:B------:R-:W-:Y:S01]  /*32b0*/  LEA R188, R0, R189, 0x1 ;  /* 0x000000bd00bc7211 */ /* 0x000fe200078e08ff */
[----:B------:R-:W3:Y:S01]  /*32c0*/  SHFL.BFLY PT, R133, R6, 0x2, 0x1f ;  /* 0x0c401f0006857f89 */ /* 0x000ee200000e0000 */
[----:B------:R-:W-:Y:S02]  /*32d0*/  FMNMX.FTZ R5, R158, R5, !PT ;  /* 0x000000059e057209 */ /* 0x000fe40007810000 */
[----:B-1----:R-:W-:Y:S02]  /*32e0*/  FMNMX.FTZ R136, R7, R136, !PT ;  /* 0x0000008807887209 */ /* 0x002fe40007810000 */
[----:B------:R-:W-:Y:S02]  /*32f0*/  FMNMX.FTZ R5, R160, R5, !PT ;  /* 0x00000005a0057209 */ /* 0x000fe40007810000 */
[C---:B------:R-:W-:Y:S01]  /*3300*/  FSETP.NEU.FTZ.AND P1, PT, R136.reuse, -INF , PT ;  /* 0xff8000008800780b */ /* 0x040fe20003f3d000 */
[----:B------:R-:W-:Y:S01]  /*3310*/  FMUL.FTZ R162, R136, c[0x0][0x23c] ;  /* 0x00008f0088a27a20 */ /* 0x000fe20000410000 */
[----:B------:R-:W-:-:S04]  /*3320*/  FMNMX.FTZ R5, R163, R5, !PT ;  /* 0x00000005a3057209 */ /* 0x000fc80007810000 */
[----:B------:R-:W-:Y:S02]  /*3330*/  FMNMX.FTZ R5, R161, R5, !PT ;  /* 0x00000005a1057209 */ /* 0x000fe40007810000 */
[----:B------:R-:W-:Y:S02]  /*3340*/  FSEL R162, R162, RZ, P1 ;  /* 0x000000ffa2a27208 */ /* 0x000fe40000800000 */
[----:B------:R-:W-:Y:S02]  /*3350*/  FMNMX.FTZ R5, R143, R5, !PT ;  /* 0x000000058f057209 */ /* 0x000fe40007810000 */
[----:B--2---:R-:W-:Y:S01]  /*3360*/  FMNMX.FTZ R134, R4, R134, !PT ;  /* 0x0000008604867209 */ /* 0x004fe20007810000 */
[--C-:B------:R-:W-:Y:S01]  /*3370*/  FFMA.FTZ R48, R3, c[0x0][0x23c], -R162.reuse ;  /* 0x00008f0003307a23 */ /* 0x100fe200000108a2 */
[----:B------:R-:W-:Y:S01]  /*3380*/  FMNMX.FTZ R135, R142, R5, !PT ;  /* 0x000000058e877209 */ /* 0x000fe20007810000 */
[--C-:B------:R-:W-:Y:S01]  /*3390*/  FFMA.FTZ R47, R116, c[0x0][0x23c], -R162.reuse ;  /* 0x00008f00742f7a23 */ /* 0x100fe200000108a2 */
[----:B---3--:R-:W-:Y:S01]  /*33a0*/  FMNMX.FTZ R133, R6, R133, !PT ;  /* 0x0000008506857209 */ /* 0x008fe20007810000 */
[C---:B------:R-:W-:Y:S01]  /*33b0*/  FMUL.FTZ R153, R134.reuse, c[0x0][0x23c] ;  /* 0x00008f0086997a20 */ /* 0x040fe20000410000 */
[----:B------:R-:W-:Y:S01]  /*33c0*/  FMNMX.FTZ R135, R139, R135, !PT ;  /* 0x000000878b877209 */ /* 0x000fe20007810000 */
[----:B------:R-:W-:Y:S01]  /*33d0*/  LDSM.16.MT88.4 R116, [R192+0x6000] ;  /* 0x00600000c074783b */ /* 0x000fe20000004200 */
[----:B------:R-:W-:Y:S01]  /*33e0*/  FSETP.NEU.FTZ.AND P1, PT, R134, -INF , PT ;  /* 0xff8000008600780b */ /* 0x000fe20003f3d000 */
[--C-:B------:R-:W-:Y:S01]  /*33f0*/  FFMA.FTZ R40, R83, c[0x0][0x23c], -R162.reuse ;  /* 0x00008f0053287a23 */ /* 0x100fe200000108a2 */
[----:B------:R-:W-:Y:S01]  /*3400*/  FMNMX.FTZ R135, R66, R135, !PT ;  /* 0x0000008742877209 */ /* 0x000fe20007810000 */
[----:B------:R-:W1:Y:S01]  /*3410*/  SHFL.BFLY PT, R3, R133, 0x1, 0x1f ;  /* 0x0c201f0085037f89 */ /* 0x000e6200000e0000 */
[----:B------:R-:W-:Y:S01]  /*3420*/  FSEL R153, R153, RZ, P1 ;  /* 0x000000ff99997208 */ /* 0x000fe20000800000 */
[--C-:B------:R-:W-:Y:S01]  /*3430*/  FFMA.FTZ R46, R27, c[0x0][0x23c], -R162.reuse ;  /* 0x00008f001b2e7a23 */ /* 0x100fe200000108a2 */
[----:B------:R-:W-:Y:S01]  /*3440*/  MUFU.EX2 R48, R48 ;  /* 0x0000003000307308 */ /* 0x000fe20000000800 */
[----:B------:R-:W2:Y:S01]  /*3450*/  SHFL.BFLY PT, R4, R135, 0x2, 0x1f ;  /* 0x0c401f0087047f89 */ /* 0x000ea200000e0000 */
[----:B------:R-:W-:-:S02]  /*3460*/  FFMA.FTZ R2, R28, c[0x0][0x23c], -R162 ;  /* 0x00008f001c027a23 */ /* 0x000fc400000108a2 */
[--C-:B------:R-:W-:Y:S01]  /*3470*/  FFMA.FTZ R38, R84, c[0x0][0x23c], -R153.reuse ;  /* 0x00008f0054267a23 */ /* 0x100fe20000010899 */
[----:B------:R-:W-:Y:S01]  /*3480*/  LDSM.16.MT88.4 R28, [R189+0x6800] ;  /* 0x00680000bd1c783b */ /* 0x000fe20000004200 */
[--C-:B------:R-:W-:Y:S02]  /*3490*/  FFMA.FTZ R39, R71, c[0x0][0x23c], -R153.reuse ;  /* 0x00008f0047277a23 */ /* 0x100fe40000010899 */
[--C-:B------:R-:W-:Y:S01]  /*34a0*/  FFMA.FTZ R37, R77, c[0x0][0x23c], -R153.reuse ;  /* 0x00008f004d257a23 */ /* 0x100fe20000010899 */
[----:B------:R-:W3:Y:S01]  /*34b0*/  MUFU.EX2 R47, R47 ;  /* 0x0000002f002f7308 */ /* 0x000ee20000000800 */
[--C-:B------:R-:W-:Y:S02]  /*34c0*/  FFMA.FTZ R42, R44, c[0x0][0x23c], -R153.reuse ;  /* 0x00008f002c2a7a23 */ /* 0x100fe40000010899 */
[--C-:B------:R-:W-:Y:S02]  /*34d0*/  FFMA.FTZ R0, R25, c[0x0][0x23c], -R153.reuse ;  /* 0x00008f0019007a23 */ /* 0x100fe40000010899 */
[----:B------:R-:W-:-:S02]  /*34e0*/  FFMA.FTZ R44, R23, c[0x0][0x23c], -R153 ;  /* 0x00008f00172c7a23 */ /* 0x000fc40000010899 */
[--C-:B------:R-:W-:Y:S01]  /*34f0*/  FFMA.FTZ R33, R96, c[0x0][0x23c], -R153.reuse ;  /* 0x00008f0060217a23 */ /* 0x100fe20000010899 */
[----:B------:R-:W-:Y:S01]  /*3500*/  MUFU.EX2 R39, R39 ;  /* 0x0000002700277308 */ /* 0x000fe20000000800 */
[--C-:B------:R-:W-:Y:S02]  /*3510*/  FFMA.FTZ R35, R131, c[0x0][0x23c], -R162.reuse ;  /* 0x00008f0083237a23 */ /* 0x100fe400000108a2 */
[--C-:B------:R-:W-:Y:S01]  /*3520*/  FFMA.FTZ R55, R55, c[0x0][0x23c], -R162.reuse ;  /* 0x00008f0037377a23 */ /* 0x100fe200000108a2 */
[----:B-1----:R-:W-:Y:S01]  /*3530*/  FMNMX.FTZ R133, R133, R3, !PT ;  /* 0x0000000385857209 */ /* 0x002fe20007810000 */
[--C-:B------:R-:W-:Y:S02]  /*3540*/  FFMA.FTZ R3, R92, c[0x0][0x23c], -R153.reuse ;  /* 0x00008f005c037a23 */ /* 0x100fe40000010899 */
[----:B------:R-:W-:Y:S01]  /*3550*/  FFMA.FTZ R56, R56, c[0x0][0x23c], -R162 ;  /* 0x00008f0038387a23 */ /* 0x000fe200000108a2 */
[----:B--2---:R-:W-:Y:S01]  /*3560*/  FMNMX.FTZ R135, R135, R4, !PT ;  /* 0x0000000487877209 */ /* 0x004fe20007810000 */
[C---:B------:R-:W-:Y:S01]  /*3570*/  FMUL.FTZ R146, R133.reuse, c[0x0][0x23c] ;  /* 0x00008f0085927a20 */ /* 0x040fe20000410000 */
[----:B------:R-:W-:Y:S01]  /*3580*/  FSETP.NEU.FTZ.AND P1, PT, R133, -INF , PT ;  /* 0xff8000008500780b */ /* 0x000fe20003f3d000 */
[----:B------:R-:W-:Y:S01]  /*3590*/  LDSM.16.MT88.4 R4, [R188+0x6000] ;  /* 0x00600000bc04783b */ /* 0x000fe20000004200 */
[----:B------:R-:W1:Y:S01]  /*35a0*/  MUFU.EX2 R38, R38 ;  /* 0x0000002600267308 */ /* 0x000e620000000800 */
[----:B---3--:R-:W-:Y:S01]  /*35b0*/  F2FP.PACK_AB R68, R47, R48 ;  /* 0x000000302f44723e */ /* 0x008fe200000000ff */
[--C-:B------:R-:W-:Y:S01]  /*35c0*/  FFMA.FTZ R65, R17, c[0x0][0x23c], -R153.reuse ;  /* 0x00008f0011417a23 */ /* 0x100fe20000010899 */
[----:B------:R-:W2:Y:S01]  /*35d0*/  SHFL.BFLY PT, R24, R135, 0x1, 0x1f ;  /* 0x0c201f0087187f89 */ /* 0x000ea200000e0000 */
[----:B------:R-:W-:Y:S01]  /*35e0*/  FSEL R146, R146, RZ, P1 ;  /* 0x000000ff92927208 */ /* 0x000fe20000800000 */
[----:B------:R-:W-:-:S02]  /*35f0*/  FFMA.FTZ R64, R16, c[0x0][0x23c], -R153 ;  /* 0x00008f0010407a23 */ /* 0x000fc40000010899 */
[----:B------:R-:W-:Y:S01]  /*3600*/  FFMA.FTZ R140, R15, c[0x0][0x23c], -R153 ;  /* 0x00008f000f8c7a23 */ /* 0x000fe20000010899 */
[----:B------:R-:W-:Y:S01]  /*3610*/  MUFU.EX2 R37, R37 ;  /* 0x0000002500257308 */ /* 0x000fe20000000800 */
[--C-:B------:R-:W-:Y:S02]  /*3620*/  FFMA.FTZ R36, R85, c[0x0][0x23c], -R146.reuse ;  /* 0x00008f0055247a23 */ /* 0x100fe40000010892 */
[----:B------:R-:W3:Y:S01]  /*3630*/  LDSM.16.MT88.4 R84, [R189+0x6000] ;  /* 0x00600000bd54783b */ /* 0x000ee20000004200 */
[--C-:B------:R-:W-:Y:S02]  /*3640*/  FFMA.FTZ R41, R82, c[0x0][0x23c], -R146.reuse ;  /* 0x00008f0052297a23 */ /* 0x100fe40000010892 */
[--C-:B------:R-:W-:Y:S02]  /*3650*/  FFMA.FTZ R43, R93, c[0x0][0x23c], -R146.reuse ;  /* 0x00008f005d2b7a23 */ /* 0x100fe40000010892 */
[--C-:B------:R-:W-:Y:S01]  /*3660*/  FFMA.FTZ R32, R94, c[0x0][0x23c], -R146.reuse ;  /* 0x00008f005e207a23 */ /* 0x100fe20000010892 */
[----:B------:R-:W4:Y:S01]  /*3670*/  MUFU.EX2 R3, R3 ;  /* 0x0000000300037308 */ /* 0x000f220000000800 */
[--C-:B------:R-:W-:Y:S01]  /*3680*/  FFMA.FTZ R53, R9, c[0x0][0x23c], -R146.reuse ;  /* 0x00008f0009357a23 */ /* 0x100fe20000010892 */
[----:B-1----:R-:W-:Y:S01]  /*3690*/  F2FP.PACK_AB R72, R38, R39 ;  /* 0x000000272648723e */ /* 0x002fe200000000ff */
[----:B------:R-:W-:-:S02]  /*36a0*/  FFMA.FTZ R49, R8, c[0x0][0x23c], -R146 ;  /* 0x00008f0008317a23 */ /* 0x000fc40000010892 */
[--C-:B------:R-:W-:Y:S02]  /*36b0*/  FFMA.FTZ R52, R21, c[0x0][0x23c], -R146.reuse ;  /* 0x00008f0015347a23 */ /* 0x100fe40000010892 */
[--C-:B------:R-:W-:Y:S01]  /*36c0*/  FFMA.FTZ R54, R20, c[0x0][0x23c], -R146.reuse ;  /* 0x00008f0014367a23 */ /* 0x100fe20000010892 */
[----:B------:R-:W-:Y:S01]  /*36d0*/  MUFU.EX2 R36, R36 ;  /* 0x0000002400247308 */ /* 0x000fe20000000800 */
[----:B------:R-:W-:Y:S01]  /*36e0*/  FFMA.FTZ R141, R14, c[0x0][0x23c], -R153 ;  /* 0x00008f000e8d7a23 */ /* 0x000fe20000010899 */
[----:B--2---:R-:W-:Y:S01]  /*36f0*/  FMNMX.FTZ R135, R135, R24, !PT ;  /* 0x0000001887877209 */ /* 0x004fe20007810000 */
[--C-:B------:R-:W-:Y:S01]  /*3700*/  FFMA.FTZ R147, R147, c[0x0][0x23c], -R146.reuse ;  /* 0x00008f0093937a23 */ /* 0x100fe20000010892 */
[----:B------:R-:W-:Y:S01]  /*3710*/  LDSM.16.MT88.4 R24, [R190+0x6800] ;  /* 0x00680000be18783b */ /* 0x000fe20000004200 */
[----:B------:R-:W-:Y:S01]  /*3720*/  FFMA.FTZ R149, R149, c[0x0][0x23c], -R146 ;  /* 0x00008f0095957a23 */ /* 0x000fe20000010892 */
[C---:B------:R-:W-:Y:S01]  /*3730*/  FSETP.NEU.FTZ.AND P1, PT, R135.reuse, -INF , PT ;  /* 0xff8000008700780b */ /* 0x040fe20003f3d000 */
[----:B------:R-:W-:Y:S01]  /*3740*/  FMUL.FTZ R67, R135, c[0x0][0x23c] ;  /* 0x00008f0087437a20 */ /* 0x000fe20000410000 */
[----:B------:R-:W1:Y:S01]  /*3750*/  MUFU.EX2 R41, R41 ;  /* 0x0000002900297308 */ /* 0x000e620000000800 */
[----:B----4-:R-:W-:Y:S01]  /*3760*/  F2FP.PACK_AB R74, R3, R37 ;  /* 0x00000025034a723e */ /* 0x010fe200000000ff */
[----:B------:R-:W-:-:S02]  /*3770*/  FFMA.FTZ R57, R57, c[0x0][0x23c], -R162 ;  /* 0x00008f0039397a23 */ /* 0x000fc400000108a2 */
[----:B------:R-:W-:Y:S01]  /*3780*/  FSEL R67, R67, RZ, P1 ;  /* 0x000000ff43437208 */ /* 0x000fe20000800000 */
[--C-:B------:R-:W-:Y:S02]  /*3790*/  FFMA.FTZ R58, R58, c[0x0][0x23c], -R162.reuse ;  /* 0x00008f003a3a7a23 */ /* 0x100fe400000108a2 */
[----:B------:R-:W-:Y:S01]  /*37a0*/  FFMA.FTZ R63, R63, c[0x0][0x23c], -R162 ;  /* 0x00008f003f3f7a23 */ /* 0x000fe200000108a2 */
[----:B------:R-:W-:Y:S01]  /*37b0*/  MUFU.EX2 R43, R43 ;  /* 0x0000002b002b7308 */ /* 0x000fe20000000800 */
[--C-:B------:R-:W-:Y:S02]  /*37c0*/  FFMA.FTZ R51, R10, c[0x0][0x23c], -R67.reuse ;  /* 0x00008f000a337a23 */ /* 0x100fe40000010843 */
[--C-:B------:R-:W-:Y:S02]  /*37d0*/  FFMA.FTZ R50, R130, c[0x0][0x23c], -R67.reuse ;  /* 0x00008f0082327a23 */ /* 0x100fe40000010843 */
[--C-:B------:R-:W-:Y:S02]  /*37e0*/  FFMA.FTZ R45, R22, c[0x0][0x23c], -R67.reuse ;  /* 0x00008f00162d7a23 */ /* 0x100fe40000010843 */
[--C-:B------:R-:W-:Y:S01]  /*37f0*/  FFMA.FTZ R34, R11, c[0x0][0x23c], -R67.reuse ;  /* 0x00008f000b227a23 */ /* 0x100fe20000010843 */
[----:B------:R-:W2:Y:S01]  /*3800*/  MUFU.EX2 R32, R32 ;  /* 0x0000002000207308 */ /* 0x000ea20000000800 */
[----:B------:R-:W4:Y:S01]  /*3810*/  LDSM.16.MT88.4 R8, [R192+0x6800] ;  /* 0x00680000c008783b */ /* 0x000f220000004200 */
[----:B-1----:R-:W-:Y:S01]  /*3820*/  F2FP.PACK_AB R73, R41, R36 ;  /* 0x000000242949723e */ /* 0x002fe200000000ff */
[----:B------:R-:W-:-:S02]  /*3830*/  FFMA.FTZ R60, R60, c[0x0][0x23c], -R67 ;  /* 0x00008f003c3c7a23 */ /* 0x000fc40000010843 */
[----:B------:R-:W1:Y:S01]  /*3840*/  LDSM.16.MT88.4 R20, [R188+0x6800] ;  /* 0x00680000bc14783b */ /* 0x000e620000004200 */
[--C-:B------:R-:W-:Y:S02]  /*3850*/  FFMA.FTZ R59, R59, c[0x0][0x23c], -R67.reuse ;  /* 0x00008f003b3b7a23 */ /* 0x100fe40000010843 */
[----:B------:R-:W-:Y:S01]  /*3860*/  MUFU.EX2 R40, R40 ;  /* 0x0000002800287308 */ /* 0x000fe20000000800 */
[--C-:B------:R-:W-:Y:S02]  /*3870*/  FFMA.FTZ R61, R19, c[0x0][0x23c], -R67.reuse ;  /* 0x00008f00133d7a23 */ /* 0x100fe40000010843 */
[--C-:B------:R-:W-:Y:S02]  /*3880*/  FFMA.FTZ R62, R18, c[0x0][0x23c], -R67.reuse ;  /* 0x00008f00123e7a23 */ /* 0x100fe40000010843 */
[----:B------:R-:W5:Y:S01]  /*3890*/  LDSM.16.MT88.4 R16, [R192+0x7000] ;  /* 0x00700000c010783b */ /* 0x000f620000004200 */
[--C-:B------:R-:W-:Y:S02]  /*38a0*/  FFMA.FTZ R158, R158, c[0x0][0x23c], -R67.reuse ;  /* 0x00008f009e9e7a23 */ /* 0x100fe40000010843 */
[----:B------:R-:W3:Y:S01]  /*38b0*/  MUFU.EX2 R46, R46 ;  /* 0x0000002e002e7308 */ /* 0x000ee20000000800 */
[----:B--2---:R-:W-:Y:S01]  /*38c0*/  F2FP.PACK_AB R75, R32, R43 ;  /* 0x0000002b204b723e */ /* 0x004fe200000000ff */
[----:B------:R-:W-:-:S02]  /*38d0*/  FFMA.FTZ R160, R160, c[0x0][0x23c], -R67 ;  /* 0x00008f00a0a07a23 */ /* 0x000fc40000010843 */
[--C-:B------:R-:W-:Y:S02]  /*38e0*/  FFMA.FTZ R163, R163, c[0x0][0x23c], -R67.reuse ;  /* 0x00008f00a3a37a23 */ /* 0x100fe40000010843 */
[----:B------:R-:W-:Y:S02]  /*38f0*/  FFMA.FTZ R161, R161, c[0x0][0x23c], -R67 ;  /* 0x00008f00a1a17a23 */ /* 0x000fe40000010843 */
[----:B------:R-:W-:Y:S01]  /*3900*/  MUFU.EX2 R51, R51 ;  /* 0x0000003300337308 */ /* 0x000fe20000000800 */
[----:B------:R-:W-:Y:S01]  /*3910*/  HMMA.16816.F32 R124, R72, R116, RZ ;  /* 0x00000074487c723c */ /* 0x000fe200000018ff */
[----:B------:R-:W-:Y:S02]  /*3920*/  FADD.FTZ R47, R48, R47 ;  /* 0x0000002f302f7221 */ /* 0x000fe40000010000 */
[----:B------:R-:W-:Y:S02]  /*3930*/  FADD.FTZ R38, R39, R38 ;  /* 0x0000002627267221 */ /* 0x000fe40000010000 */
[----:B------:R-:W-:-:S02]  /*3940*/  FADD.FTZ R36, R36, R41 ;  /* 0x0000002924247221 */ /* 0x000fc40000010000 */
[----:B------:R-:W2:Y:S01]  /*3950*/  MUFU.EX2 R50, R50 ;  /* 0x0000003200327308 */ /* 0x000ea20000000800 */
[C---:B------:R-:W-:Y:S01]  /*3960*/  HMMA.16816.F32 R108, R72.reuse, R100, RZ ;  /* 0x00000064486c723c */ /* 0x040fe200000018ff */
[----:B---3--:R-:W-:Y:S01]  /*3970*/  F2FP.PACK_AB R70, R46, R40 ;  /* 0x000000282e46723e */ /* 0x008fe200000000ff */
[----:B------:R-:W-:Y:S02]  /*3980*/  FADD.FTZ R47, R40, R47 ;  /* 0x0000002f282f7221 */ /* 0x000fe40000010000 */
[----:B------:R-:W-:Y:S02]  /*3990*/  FADD.FTZ R38, R37, R38 ;  /* 0x0000002625267221 */ /* 0x000fe40000010000 */
[----:B------:R-:W-:Y:S01]  /*39a0*/  FADD.FTZ R36, R43, R36 ;  /* 0x000000242b247221 */ /* 0x000fe20000010000 */
[----:B------:R-:W3:Y:S01]  /*39b0*/  MUFU.EX2 R45, R45 ;  /* 0x0000002d002d7308 */ /* 0x000ee20000000800 */
[----:B------:R-:W-:Y:S01]  /*39c0*/  HMMA.16816.F32 R92, R72, R84, RZ ;  /* 0x00000054485c723c */ /* 0x000fe200000018ff */
[----:B------:R-:W-:-:S02]  /*39d0*/  FADD.FTZ R47, R46, R47 ;  /* 0x0000002f2e2f7221 */ /* 0x000fc40000010000 */
[----:B------:R-:W-:Y:S02]  /*39e0*/  FADD.FTZ R38, R3, R38 ;  /* 0x0000002603267221 */ /* 0x000fe40000010000 */
[----:B------:R-:W-:Y:S02]  /*39f0*/  FADD.FTZ R36, R32, R36 ;  /* 0x0000002420247221 */ /* 0x000fe40000010000 */
[----:B------:R-:W1:Y:S01]  /*3a00*/  MUFU.EX2 R34, R34 ;  /* 0x0000002200227308 */ /* 0x000e620000000800 */
[C---:B------:R-:W-:Y:S01]  /*3a10*/  HMMA.16816.F32 R76, R72.reuse, R4, RZ ;  /* 0x00000004484c723c */ /* 0x040fe200000018ff */
[----:B--2---:R-:W-:Y:S01]  /*3a20*/  F2FP.PACK_AB R69, R50, R51 ;  /* 0x000000333245723e */ /* 0x004fe200000000ff */
[----:B------:R-:W-:Y:S02]  /*3a30*/  FADD.FTZ R50, R51, R50 ;  /* 0x0000003233327221 */ /* 0x000fe40000010000 */
[--C-:B------:R-:W-:Y:S02]  /*3a40*/  FFMA.FTZ R157, R157, c[0x0][0x23c], -R153.reuse ;  /* 0x00008f009d9d7a23 */ /* 0x100fe40000010899 */
[----:B------:R-:W-:Y:S01]  /*3a50*/  FFMA.FTZ R154, R154, c[0x0][0x23c], -R153 ;  /* 0x00008f009a9a7a23 */ /* 0x000fe20000010899 */
[----:B------:R-:W2:Y:S01]  /*3a60*/  MUFU.EX2 R33, R33 ;  /* 0x0000002100217308 */ /* 0x000ea20000000800 */
[----:B------:R-:W-:Y:S01]  /*3a70*/  HMMA.16816.F32 R120, R72, R118, RZ ;  /* 0x000000764878723c */ /* 0x000fe200000018ff */
[----:B---3--:R-:W-:-:S02]  /*3a80*/  FADD.FTZ R50, R45, R50 ;  /* 0x000000322d327221 */ /* 0x008fc40000010000 */
[--C-:B------:R-:W-:Y:S02]  /*3a90*/  FFMA.FTZ R152, R152, c[0x0][0x23c], -R153.reuse ;  /* 0x00008f0098987a23 */ /* 0x100fe40000010899 */
[----:B------:R-:W-:Y:S02]  /*3aa0*/  FFMA.FTZ R225, R151, c[0x0][0x23c], -R153 ;  /* 0x00008f0097e17a23 */ /* 0x000fe40000010899 */
[----:B------:R-:W3:Y:S01]  /*3ab0*/  MUFU.EX2 R0, R0 ;  /* 0x0000000000007308 */ /* 0x000ee20000000800 */
[C---:B------:R-:W-:Y:S01]  /*3ac0*/  HMMA.16816.F32 R104, R72.reuse, R102, RZ ;  /* 0x000000664868723c */ /* 0x040fe200000018ff */
[C---:B-1----:R-:W-:Y:S01]  /*3ad0*/  F2FP.PACK_AB R71, R34.reuse, R45 ;  /* 0x0000002d2247723e */ /* 0x042fe200000000ff */
[----:B------:R-:W-:Y:S02]  /*3ae0*/  FADD.FTZ R50, R34, R50 ;  /* 0x0000003222327221 */ /* 0x000fe40000010000 */
[--C-:B------:R-:W-:Y:S02]  /*3af0*/  FFMA.FTZ R150, R150, c[0x0][0x23c], -R146.reuse ;  /* 0x00008f0096967a23 */ /* 0x100fe40000010892 */
[----:B------:R-:W-:Y:S01]  /*3b00*/  FFMA.FTZ R148, R148, c[0x0][0x23c], -R146 ;  /* 0x00008f0094947a23 */ /* 0x000fe20000010892 */
[----:B------:R-:W1:Y:S01]  /*3b10*/  MUFU.EX2 R42, R42 ;  /* 0x0000002a002a7308 */ /* 0x000e620000000800 */
[----:B------:R-:W-:Y:S01]  /*3b20*/  HMMA.16816.F32 R88, R72, R86, RZ ;  /* 0x000000564858723c */ /* 0x000fe200000018ff */
[----:B--2---:R-:W-:-:S02]  /*3b30*/  FADD.FTZ R38, R33, R38 ;  /* 0x0000002621267221 */ /* 0x004fc40000010000 */
[--C-:B------:R-:W-:Y:S02]  /*3b40*/  FFMA.FTZ R145, R145, c[0x0][0x23c], -R146.reuse ;  /* 0x00008f0091917a23 */ /* 0x100fe40000010892 */
[----:B------:R-:W-:Y:S02]  /*3b50*/  FFMA.FTZ R224, R144, c[0x0][0x23c], -R146 ;  /* 0x00008f0090e07a23 */ /* 0x000fe40000010892 */
[----:B------:R-:W2:Y:S01]  /*3b60*/  MUFU.EX2 R44, R44 ;  /* 0x0000002c002c7308 */ /* 0x000ea20000000800 */
[----:B------:R-:W-:Y:S01]  /*3b70*/  HMMA.16816.F32 R72, R72, R6, RZ ;  /* 0x000000064848723c */ /* 0x000fe200000018ff */
[----:B---3--:R-:W-:Y:S02]  /*3b80*/  FADD.FTZ R38, R0, R38 ;  /* 0x0000002600267221 */ /* 0x008fe40000010000 */
[--C-:B------:R-:W-:Y:S02]  /*3b90*/  FFMA.FTZ R155, R155, c[0x0][0x23c], -R162.reuse ;  /* 0x00008f009b9b7a23 */ /* 0x100fe400000108a2 */
[----:B------:R-:W-:-:S02]  /*3ba0*/  FFMA.FTZ R156, R156, c[0x0][0x23c], -R162 ;  /* 0x00008f009c9c7a23 */ /* 0x000fc400000108a2 */
[----:B------:R-:W3:Y:S01]  /*3bb0*/  MUFU.EX2 R53, R53 ;  /* 0x0000003500357308 */ /* 0x000ee20000000800 */
[C---:B------:R-:W-:Y:S01]  /*3bc0*/  HMMA.16816.F32 R128, R68.reuse, R116, RZ ;  /* 0x000000744480723c */ /* 0x040fe200000018ff */
[----:B-1----:R-:W-:Y:S02]  /*3bd0*/  FADD.FTZ R38, R42, R38 ;  /* 0x000000262a267221 */ /* 0x002fe40000010000 */
[----:B------:R-:W-:Y:S02]  /*3be0*/  FFMA.FTZ R227, R159, c[0x0][0x23c], -R162 ;  /* 0x00008f009fe37a23 */ /* 0x000fe400000108a2 */
[----:B------:R-:W-:Y:S02]  /*3bf0*/  FFMA.FTZ R226, R66, c[0x0][0x23c], -R67 ;  /* 0x00008f0042e27a23 */ /* 0x000fe40000010843 */
[----:B------:R-:W1:Y:S01]  /*3c00*/  MUFU.EX2 R49, R49 ;  /* 0x0000003100317308 */ /* 0x000e620000000800 */
[----:B------:R-:W-:Y:S01]  /*3c10*/  HMMA.16816.F32 R112, R68, R100, RZ ;  /* 0x000000644470723c */ /* 0x000fe200000018ff */
[----:B--2---:R-:W-:-:S06]  /*3c20*/  FADD.FTZ R38, R44, R38 ;  /* 0x000000262c267221 */ /* 0x004fcc0000010000 */
[----:B------:R-:W2:Y:S01]  /*3c30*/  MUFU.EX2 R52, R52 ;  /* 0x0000003400347308 */ /* 0x000ea20000000800 */
[----:B------:R-:W-:Y:S01]  /*3c40*/  HMMA.16816.F32 R96, R68, R84, RZ ;  /* 0x000000544460723c */ /* 0x000fe200000018ff */
[----:B---3--:R-:W-:-:S06]  /*3c50*/  FADD.FTZ R36, R53, R36 ;  /* 0x0000002435247221 */ /* 0x008fcc0000010000 */
[----:B------:R-:W3:Y:S01]  /*3c60*/  MUFU.EX2 R54, R54 ;  /* 0x0000003600367308 */ /* 0x000ee20000000800 */
[----:B------:R-:W-:Y:S01]  /*3c70*/  HMMA.16816.F32 R116, R68, R118, RZ ;  /* 0x000000764474723c */ /* 0x000fe200000018ff */
[----:B-1----:R-:W-:-:S06]  /*3c80*/  FADD.FTZ R36, R49, R36 ;  /* 0x0000002431247221 */ /* 0x002fcc0000010000 */
        /* <DEDUP_REMOVED lines=11> */
[----:B------:R-:W-:Y:S01]  /*3d40*/  F2FP.PACK_AB R4, R0, R33 ;  /* 0x000000210004723e */ /* 0x000fe200000000ff */
[----:B--2---:R-:W-:Y:S01]  /*3d50*/  FADD.FTZ R47, R2, R47 ;  /* 0x0000002f022f7221 */ /* 0x004fe20000010000 */
[----:B------:R-:W-:-:S04]  /*3d60*/  F2FP.PACK_AB R5, R49, R53 ;  /* 0x000000353105723e */ /* 0x000fc800000000ff */
[----:B------:R-:W2:Y:S01]  /*3d70*/  MUFU.EX2 R60, R60 ;  /* 0x0000003c003c7308 */ /* 0x000ea20000000800 */
[----:B------:R-:W-:Y:S01]  /*3d80*/  F2FP.PACK_AB R6, R44, R42 ;  /* 0x0000002a2c06723e */ /* 0x000fe200000000ff */
[----:B---3--:R-:W-:Y:S01]  /*3d90*/  FADD.FTZ R47, R55, R47 ;  /* 0x0000002f372f7221 */ /* 0x008fe20000010000 */
[----:B------:R-:W-:-:S05]  /*3da0*/  F2FP.PACK_AB R7, R54, R52 ;  /* 0x000000343607723e */ /* 0x000fca00000000ff */
[----:B------:R-:W3:Y:S01]  /*3db0*/  MUFU.EX2 R59, R59 ;  /* 0x0000003b003b7308 */ /* 0x000ee20000000800 */
[----:B-1----:R-:W-:Y:S01]  /*3dc0*/  FADD.FTZ R47, R56, R47 ;  /* 0x0000002f382f7221 */ /* 0x002fe20000010000 */
[C---:B----4-:R-:W-:Y:S06]  /*3dd0*/  HMMA.16816.F32 R124, R4.reuse, R8, R124 ;  /* 0x00000008047c723c */ /* 0x050fec000000187c */
[----:B------:R-:W1:Y:S01]  /*3de0*/  MUFU.EX2 R61, R61 ;  /* 0x0000003d003d7308 */ /* 0x000e620000000800 */
[----:B--2---:R-:W-:Y:S01]  /*3df0*/  FADD.FTZ R50, R60, R50 ;  /* 0x000000323c327221 */ /* 0x004fe20000010000 */
[C---:B------:R-:W-:Y:S06]  /*3e00*/  HMMA.16816.F32 R108, R4.reuse, R24, R108 ;  /* 0x00000018046c723c */ /* 0x040fec000000186c */
[----:B------:R-:W2:Y:S01]  /*3e10*/  MUFU.EX2 R62, R62 ;  /* 0x0000003e003e7308 */ /* 0x000ea20000000800 */
[----:B---3--:R-:W-:Y:S01]  /*3e20*/  FADD.FTZ R50, R59, R50 ;  /* 0x000000323b327221 */ /* 0x008fe20000010000 */
[C---:B------:R-:W-:Y:S06]  /*3e30*/  HMMA.16816.F32 R92, R4.reuse, R28, R92 ;  /* 0x0000001c045c723c */ /* 0x040fec000000185c */
[----:B------:R-:W3:Y:S01]  /*3e40*/  MUFU.EX2 R65, R65 ;  /* 0x0000004100417308 */ /* 0x000ee20000000800 */
[----:B-1----:R-:W-:Y:S01]  /*3e50*/  FADD.FTZ R50, R61, R50 ;  /* 0x000000323d327221 */ /* 0x002fe20000010000 */
[C---:B------:R-:W-:Y:S06]  /*3e60*/  HMMA.16816.F32 R76, R4.reuse, R20, R76 ;  /* 0x00000014044c723c */ /* 0x040fec000000184c */
        /* <DEDUP_REMOVED lines=9> */
[----:B------:R-:W-:Y:S01]  /*3f00*/  MUFU.EX2 R147, R147 ;  /* 0x0000009300937308 */ /* 0x000fe20000000800 */
[----:B--2---:R-:W-:Y:S01]  /*3f10*/  FADD.FTZ R38, R140, R38 ;  /* 0x000000268c267221 */ /* 0x004fe20000010000 */
[----:B------:R-:W-:Y:S06]  /*3f20*/  HMMA.16816.F32 R72, R4, R22, R72 ;  /* 0x000000160448723c */ /* 0x000fec0000001848 */
[----:B------:R-:W-:Y:S01]  /*3f30*/  MUFU.EX2 R149, R149 ;  /* 0x0000009500957308 */ /* 0x000fe20000000800 */
[----:B------:R-:W-:Y:S01]  /*3f40*/  F2FP.PACK_AB R4, R2, R35 ;  /* 0x000000230204723e */ /* 0x000fe200000000ff */
[----:B---3--:R-:W-:Y:S01]  /*3f50*/  FADD.FTZ R38, R141, R38 ;  /* 0x000000268d267221 */ /* 0x008fe20000010000 */
[----:B------:R-:W-:-:S02]  /*3f60*/  F2FP.PACK_AB R5, R59, R60 ;  /* 0x0000003c3b05723e */ /* 0x000fc400000000ff */
[----:B------:R-:W-:Y:S02]  /*3f70*/  F2FP.PACK_AB R6, R56, R55 ;  /* 0x000000373806723e */ /* 0x000fe400000000ff */
[----:B------:R-:W-:Y:S01]  /*3f80*/  F2FP.PACK_AB R7, R62, R61 ;  /* 0x0000003d3e07723e */ /* 0x000fe200000000ff */
[----:B------:R-:W1:Y:S06]  /*3f90*/  MUFU.EX2 R57, R57 ;  /* 0x0000003900397308 */ /* 0x000e6c0000000800 */
[C---:B------:R-:W-:Y:S02]  /*3fa0*/  HMMA.16816.F32 R96, R4.reuse, R28, R96 ;  /* 0x0000001c0460723c */ /* 0x040fe40000001860 */
[----:B------:R-:W2:Y:S05]  /*3fb0*/  MUFU.EX2 R58, R58 ;  /* 0x0000003a003a7308 */ /* 0x000eaa0000000800 */
[--C-:B------:R-:W-:Y:S01]  /*3fc0*/  FFMA.FTZ R28, R13, c[0x0][0x23c], -R146.reuse ;  /* 0x00008f000d1c7a23 */ /* 0x100fe20000010892 */
[----:B------:R-:W-:Y:S01]  /*3fd0*/  HMMA.16816.F32 R128, R4, R8, R128 ;  /* 0x000000080480723c */ /* 0x000fe20000001880 */
[----:B------:R-:W-:Y:S01]  /*3fe0*/  FFMA.FTZ R29, R12, c[0x0][0x23c], -R146 ;  /* 0x00008f000c1d7a23 */ /* 0x000fe20000010892 */
[----:B------:R-:W3:Y:S01]  /*3ff0*/  MUFU.EX2 R63, R63 ;  /* 0x0000003f003f7308 */ /* 0x000ee20000000800 */
[----:B------:R-:W4:Y:S01]  /*4000*/  LDSM.16.MT88.4 R12, [R190+0x7000] ;  /* 0x00700000be0c783b */ /* 0x000f220000004200 */
[----:B-1----:R-:W-:-:S04]  /*4010*/  FADD.FTZ R47, R57, R47 ;  /* 0x0000002f392f7221 */ /* 0x002fc80000010000 */
[----:B------:R-:W-:Y:S02]  /*4020*/  HMMA.16816.F32 R112, R4, R24, R112 ;  /* 0x000000180470723c */ /* 0x000fe40000001870 */
[----:B------:R-:W1:Y:S01]  /*4030*/  MUFU.EX2 R28, R28 ;  /* 0x0000001c001c7308 */ /* 0x000e620000000800 */
[----:B--2---:R-:W-:-:S05]  /*4040*/  FADD.FTZ R47, R58, R47 ;  /* 0x0000002f3a2f7221 */ /* 0x004fca0000010000 */
[----:B------:R-:W-:Y:S01]  /*4050*/  HMMA.16816.F32 R116, R4, R10, R116 ;  /* 0x0000000a0474723c */ /* 0x000fe20000001874 */
[----:B------:R-:W2:Y:S01]  /*4060*/  LDSM.16.MT88.4 R8, [R189+0x7000] ;  /* 0x00700000bd08783b */ /* 0x000ea20000004200 */
[----:B------:R-:W5:Y:S01]  /*4070*/  MUFU.EX2 R29, R29 ;  /* 0x0000001d001d7308 */ /* 0x000f620000000800 */
[----:B---3--:R-:W-:-:S05]  /*4080*/  FADD.FTZ R47, R63, R47 ;  /* 0x0000002f3f2f7221 */ /* 0x008fca0000010000 */
[----:B------:R-:W-:Y:S01]  /*4090*/  HMMA.16816.F32 R100, R4, R26, R100 ;  /* 0x0000001a0464723c */ /* 0x000fe20000001864 */
[----:B------:R-:W3:Y:S01]  /*40a0*/  LDSM.16.MT88.4 R24, [R188+0x7000] ;  /* 0x00700000bc18783b */ /* 0x000ee20000004200 */
[----:B------:R-:W4:Y:S01]  /*40b0*/  MUFU.EX2 R158, R158 ;  /* 0x0000009e009e7308 */ /* 0x000f220000000800 */
[----:B-1----:R-:W-:-:S05]  /*40c0*/  FADD.FTZ R36, R28, R36 ;  /* 0x000000241c247221 */ /* 0x002fca0000010000 */
[----:B------:R-:W-:Y:S02]  /*40d0*/  HMMA.16816.F32 R84, R4, R30, R84 ;  /* 0x0000001e0454723c */ /* 0x000fe40000001854 */
[----:B------:R-:W1:Y:S01]  /*40e0*/  MUFU.EX2 R160, R160 ;  /* 0x000000a000a07308 */ /* 0x000e620000000800 */
[----:B-----5:R-:W-:-:S04]  /*40f0*/  FADD.FTZ R36, R29, R36 ;  /* 0x000000241d247221 */ /* 0x020fc80000010000 */
[--C-:B------:R-:W-:Y:S01]  /*4100*/  FFMA.FTZ R30, R165, c[0x0][0x23c], -R162.reuse ;  /* 0x00008f00a51e7a23 */ /* 0x100fe200000108a2 */
[----:B------:R-:W-:Y:S01]  /*4110*/  HMMA.16816.F32 R80, R4, R20, R80 ;  /* 0x000000140450723c */ /* 0x000fe20000001850 */
[----:B------:R-:W-:Y:S01]  /*4120*/  FFMA.FTZ R31, R164, c[0x0][0x23c], -R162 ;  /* 0x00008f00a41f7a23 */ /* 0x000fe200000108a2 */
[----:B------:R-:W5:Y:S01]  /*4130*/  MUFU.EX2 R163, R163 ;  /* 0x000000a300a37308 */ /* 0x000f620000000800 */
[----:B----4-:R-:W-:Y:S02]  /*4140*/  FADD.FTZ R50, R158, R50 ;  /* 0x000000329e327221 */ /* 0x010fe40000010000 */
[----:B------:R-:W-:-:S03]  /*4150*/  FADD.FTZ R36, R147, R36 ;  /* 0x0000002493247221 */ /* 0x000fc60000010000 */
[----:B------:R-:W-:Y:S01]  /*4160*/  HMMA.16816.F32 R68, R4, R22, R68 ;  /* 0x000000160444723c */ /* 0x000fe20000001844 */
[----:B------:R-:W4:Y:S01]  /*4170*/  LDSM.16.MT88.4 R20, [R192+0x7800] ;  /* 0x00780000c014783b */ /* 0x000f220000004200 */
[----:B------:R-:W2:Y:S01]  /*4180*/  MUFU.EX2 R30, R30 ;  /* 0x0000001e001e7308 */ /* 0x000ea20000000800 */
[----:B-1----:R-:W-:Y:S02]  /*4190*/  FADD.FTZ R50, R160, R50 ;  /* 0x00000032a0327221 */ /* 0x002fe40000010000 */
[----:B------:R-:W-:Y:S02]  /*41a0*/  FADD.FTZ R36, R149, R36 ;  /* 0x0000002495247221 */ /* 0x000fe40000010000 */
[----:B------:R-:W-:Y:S02]  /*41b0*/  F2FP.PACK_AB R4, R64, R65 ;  /* 0x000000414004723e */ /* 0x000fe400000000ff */
[----:B------:R-:W-:Y:S01]  /*41c0*/  F2FP.PACK_AB R5, R29, R28 ;  /* 0x0000001c1d05723e */ /* 0x000fe200000000ff */
[----:B------:R-:W1:Y:S01]  /*41d0*/  MUFU.EX2 R161, R161 ;  /* 0x000000a100a17308 */ /* 0x000e620000000800 */
[----:B------:R-:W-:Y:S01]  /*41e0*/  F2FP.PACK_AB R6, R141, R140 ;  /* 0x0000008c8d06723e */ /* 0x000fe200000000ff */
[----:B-----5:R-:W-:Y:S01]  /*41f0*/  FADD.FTZ R50, R163, R50 ;  /* 0x00000032a3327221 */ /* 0x020fe20000010000 */
[----:B------:R-:W-:-:S05]  /*4200*/  F2FP.PACK_AB R7, R149, R147 ;  /* 0x000000939507723e */ /* 0x000fca00000000ff */
[----:B------:R-:W5:Y:S01]  /*4210*/  MUFU.EX2 R157, R157 ;  /* 0x0000009d009d7308 */ /* 0x000f620000000800 */
[----:B--2---:R-:W-:Y:S01]  /*4220*/  FADD.FTZ R47, R30, R47 ;  /* 0x0000002f1e2f7221 */ /* 0x004fe20000010000 */
[C---:B------:R-:W-:Y:S06]  /*4230*/  HMMA.16816.F32 R124, R4.reuse, R16, R124 ;  /* 0x00000010047c723c */ /* 0x040fec000000187c */
[----:B------:R-:W2:Y:S01]  /*4240*/  MUFU.EX2 R154, R154 ;  /* 0x0000009a009a7308 */ /* 0x000ea20000000800 */
[----:B-1----:R-:W-:Y:S01]  /*4250*/  FADD.FTZ R50, R161, R50 ;  /* 0x00000032a1327221 */ /* 0x002fe20000010000 */
[C---:B------:R-:W-:Y:S06]  /*4260*/  HMMA.16816.F32 R108, R4.reuse, R12, R108 ;  /* 0x0000000c046c723c */ /* 0x040fec000000186c */
[----:B------:R-:W1:Y:S01]  /*4270*/  MUFU.EX2 R152, R152 ;  /* 0x0000009800987308 */ /* 0x000e620000000800 */
[----:B-----5:R-:W-:Y:S01]  /*4280*/  FADD.FTZ R38, R157, R38 ;  /* 0x000000269d267221 */ /* 0x020fe20000010000 */
[C---:B------:R-:W-:Y:S06]  /*4290*/  HMMA.16816.F32 R92, R4.reuse, R8, R92 ;  /* 0x00000008045c723c */ /* 0x040fec000000185c */
[----:B------:R-:W-:Y:S01]  /*42a0*/  MUFU.EX2 R225, R225 ;  /* 0x000000e100e17308 */ /* 0x000fe20000000800 */
[----:B--2---:R-:W-:Y:S01]  /*42b0*/  FADD.FTZ R38, R154, R38 ;  /* 0x000000269a267221 */ /* 0x004fe20000010000 */
[C---:B---3--:R-:W-:Y:S06]  /*42c0*/  HMMA.16816.F32 R76, R4.reuse, R24, R76 ;  /* 0x00000018044c723c */ /* 0x048fec000000184c */
[----:B------:R-:W2:Y:S01]  /*42d0*/  MUFU.EX2 R150, R150 ;  /* 0x0000009600967308 */ /* 0x000ea20000000800 */
[----:B-1----:R-:W-:Y:S01]  /*42e0*/  FADD.FTZ R38, R152, R38 ;  /* 0x0000002698267221 */ /* 0x002fe20000010000 */
[C---:B------:R-:W-:Y:S06]  /*42f0*/  HMMA.16816.F32 R120, R4.reuse, R18, R120 ;  /* 0x000000120478723c */ /* 0x040fec0000001878 */
[----:B------:R-:W1:Y:S02]  /*4300*/  MUFU.EX2 R148, R148 ;  /* 0x0000009400947308 */ /* 0x000e640000000800 */
[C---:B------:R-:W-:Y:S06]  /*4310*/  HMMA.16816.F32 R104, R4.reuse, R14, R104 ;  /* 0x0000000e0468723c */ /* 0x040fec0000001868 */
[----:B------:R-:W3:Y:S01]  /*4320*/  MUFU.EX2 R145, R145 ;  /* 0x0000009100917308 */ /* 0x000ee20000000800 */
[----:B--2---:R-:W-:Y:S01]  /*4330*/  FADD.FTZ R36, R150, R36 ;  /* 0x0000002496247221 */ /* 0x004fe20000010000 */
[C---:B------:R-:W-:Y:S06]  /*4340*/  HMMA.16816.F32 R88, R4.reuse, R10, R88 ;  /* 0x0000000a0458723c */ /* 0x040fec0000001858 */
[----:B------:R-:W-:Y:S01]  /*4350*/  MUFU.EX2 R224, R224 ;  /* 0x000000e000e07308 */ /* 0x000fe20000000800 */
[----:B-1----:R-:W-:Y:S01]  /*4360*/  FADD.FTZ R36, R148, R36 ;  /* 0x0000002494247221 */ /* 0x002fe20000010000 */
[----:B------:R-:W-:Y:S06]  /*4370*/  HMMA.16816.F32 R72, R4, R26, R72 ;  /* 0x0000001a0448723c */ /* 0x000fec0000001848 */
[----:B------:R-:W1:Y:S01]  /*4380*/  MUFU.EX2 R31, R31 ;  /* 0x0000001f001f7308 */ /* 0x000e620000000800 */
[----:B------:R-:W-:Y:S01]  /*4390*/  F2FP.PACK_AB R4, R58, R57 ;  /* 0x000000393a04723e */ /* 0x000fe200000000ff */
[----:B---3--:R-:W-:Y:S01]  /*43a0*/  FADD.FTZ R36, R145, R36 ;  /* 0x0000002491247221 */ /* 0x008fe20000010000 */
[----:B------:R-:W-:-:S02]  /*43b0*/  F2FP.PACK_AB R5, R160, R158 ;  /* 0x0000009ea005723e */ /* 0x000fc400000000ff */
[----:B------:R-:W-:Y:S02]  /*43c0*/  F2FP.PACK_AB R6, R30, R63 ;  /* 0x0000003f1e06723e */ /* 0x000fe400000000ff */
[----:B------:R-:W-:Y:S01]  /*43d0*/  F2FP.PACK_AB R7, R161, R163 ;  /* 0x000000a3a107723e */ /* 0x000fe200000000ff */
[----:B------:R-:W2:Y:S06]  /*43e0*/  MUFU.EX2 R155, R155 ;  /* 0x0000009b009b7308 */ /* 0x000eac0000000800 */
[----:B------:R-:W-:Y:S02]  /*43f0*/  HMMA.16816.F32 R128, R4, R16, R128 ;  /* 0x000000100480723c */ /* 0x000fe40000001880 */
[----:B------:R-:W3:Y:S01]  /*4400*/  MUFU.EX2 R156, R156 ;  /* 0x0000009c009c7308 */ /* 0x000ee20000000800 */
[----:B-1----:R-:W-:-:S05]  /*4410*/  FADD.FTZ R47, R31, R47 ;  /* 0x0000002f1f2f7221 */ /* 0x002fca0000010000 */
[----:B------:R-:W-:Y:S01]  /*4420*/  HMMA.16816.F32 R116, R4, R18, R116 ;  /* 0x000000120474723c */ /* 0x000fe20000001874 */
[----:B------:R-:W1:Y:S01]  /*4430*/  LDSM.16.MT88.4 R16, [R190+0x7800] ;  /* 0x00780000be10783b */ /* 0x000e620000004200 */
[----:B------:R-:W-:Y:S01]  /*4440*/  MUFU.EX2 R227, R227 ;  /* 0x000000e300e37308 */ /* 0x000fe20000000800 */
[----:B--2---:R-:W-:-:S05]  /*4450*/  FADD.FTZ R47, R155, R47 ;  /* 0x0000002f9b2f7221 */ /* 0x004fca0000010000 */
[----:B------:R-:W-:Y:S02]  /*4460*/  HMMA.16816.F32 R112, R4, R12, R112 ;  /* 0x0000000c0470723c */ /* 0x000fe40000001870 */
[----:B------:R-:W-:Y:S01]  /*4470*/  MUFU.EX2 R226, R226 ;  /* 0x000000e200e27308 */ /* 0x000fe20000000800 */
[----:B---3--:R-:W-:-:S05]  /*4480*/  FADD.FTZ R47, R156, R47 ;  /* 0x0000002f9c2f7221 */ /* 0x008fca0000010000 */
[C---:B------:R-:W-:Y:S01]  /*4490*/  HMMA.16816.F32 R100, R4.reuse, R14, R100 ;  /* 0x0000000e0464723c */ /* 0x040fe20000001864 */
[----:B------:R-:W2:Y:S07]  /*44a0*/  LDSM.16.MT88.4 R12, [R189+0x7800] ;  /* 0x00780000bd0c783b */ /* 0x000eae0000004200 */
[C---:B------:R-:W-:Y:S08]  /*44b0*/  HMMA.16816.F32 R96, R4.reuse, R8, R96 ;  /* 0x000000080460723c */ /* 0x040ff00000001860 */
[C---:B------:R-:W-:Y:S01]  /*44c0*/  HMMA.16816.F32 R84, R4.reuse, R10, R84 ;  /* 0x0000000a0454723c */ /* 0x040fe20000001854 */
[----:B------:R-:W3:Y:S07]  /*44d0*/  LDSM.16.MT88.4 R8, [R188+0x7800] ;  /* 0x00780000bc08783b */ /* 0x000eee0000004200 */
[C---:B------:R-:W-:Y:S07]  /*44e0*/  HMMA.16816.F32 R80, R4.reuse, R24, R80 ;  /* 0x000000180450723c */ /* 0x040fee0000001850 */
[--C-:B------:R-:W-:Y:S01]  /*44f0*/  FFMA.FTZ R24, R143, c[0x0][0x23c], -R67.reuse ;  /* 0x00008f008f187a23 */ /* 0x100fe20000010843 */
[----:B------:R-:W-:Y:S01]  /*4500*/  HMMA.16816.F32 R68, R4, R26, R68 ;  /* 0x0000001a0444723c */ /* 0x000fe20000001844 */
[----:B------:R-:W-:-:S04]  /*4510*/  FFMA.FTZ R25, R142, c[0x0][0x23c], -R67 ;  /* 0x00008f008e197a23 */ /* 0x000fc80000010843 */
[----:B------:R-:W5:Y:S02]  /*4520*/  MUFU.EX2 R24, R24 ;  /* 0x0000001800187308 */ /* 0x000f640000000800 */
[----:B------:R-:W-:Y:S01]  /*4530*/  FFMA.FTZ R26, R139, c[0x0][0x23c], -R67 ;  /* 0x00008f008b1a7a23 */ /* 0x000fe20000010843 */
[----:B------:R-:W-:Y:S02]  /*4540*/  F2FP.PACK_AB R4, R154, R157 ;  /* 0x0000009d9a04723e */ /* 0x000fe400000000ff */
[----:B------:R-:W-:Y:S02]  /*4550*/  F2FP.PACK_AB R5, R148, R150 ;  /* 0x000000969405723e */ /* 0x000fe400000000ff */
[C---:B------:R-:W-:Y:S01]  /*4560*/  F2FP.PACK_AB R6, R225.reuse, R152 ;  /* 0x00000098e106723e */ /* 0x040fe200000000ff */
[----:B------:R-:W1:Y:S01]  /*4570*/  MUFU.EX2 R25, R25 ;  /* 0x0000001900197308 */ /* 0x000e620000000800 */
[----:B------:R-:W-:Y:S01]  /*4580*/  F2FP.PACK_AB R7, R224, R145 ;  /* 0x00000091e007723e */ /* 0x000fe200000000ff */
[----:B------:R-:W-:-:S02]  /*4590*/  FADD.FTZ R225, R225, R38 ;  /* 0x00000026e1e17221 */ /* 0x000fc40000010000 */
[----:B------:R-:W-:-:S04]  /*45a0*/  FADD.FTZ R224, R224, R36 ;  /* 0x00000024e0e07221 */ /* 0x000fc80000010000 */
[----:B------:R-:W2:Y:S01]  /*45b0*/  MUFU.EX2 R26, R26 ;  /* 0x0000001a001a7308 */ /* 0x000ea20000000800 */
[----:B-----5:R-:W-:Y:S01]  /*45c0*/  FADD.FTZ R50, R24, R50 ;  /* 0x0000003218327221 */ /* 0x020fe20000010000 */
[----:B----4-:R-:W-:Y:S03]  /*45d0*/  HMMA.16816.F32 R124, R4, R20, R124 ;  /* 0x00000014047c723c */ /* 0x010fe6000000187c */
[----:B-1----:R-:W-:-:S05]  /*45e0*/  FADD.FTZ R50, R25, R50 ;  /* 0x0000003219327221 */ /* 0x002fca0000010000 */
[----:B------:R-:W-:Y:S01]  /*45f0*/  HMMA.16816.F32 R120, R4, R22, R120 ;  /* 0x000000160478723c */ /* 0x000fe20000001878 */
[----:B--2---:R-:W-:-:S07]  /*4600*/  FADD.FTZ R50, R26, R50 ;  /* 0x000000321a327221 */ /* 0x004fce0000010000 */
[C---:B------:R-:W-:Y:S08]  /*4610*/  HMMA.16816.F32 R108, R4.reuse, R16, R108 ;  /* 0x00000010046c723c */ /* 0x040ff0000000186c */
[C---:B------:R-:W-:Y:S08]  /*4620*/  HMMA.16816.F32 R104, R4.reuse, R18, R104 ;  /* 0x000000120468723c */ /* 0x040ff00000001868 */
[C---:B------:R-:W-:Y:S08]  /*4630*/  HMMA.16816.F32 R92, R4.reuse, R12, R92 ;  /* 0x0000000c045c723c */ /* 0x040ff0000000185c */
[C---:B------:R-:W-:Y:S08]  /*4640*/  HMMA.16816.F32 R88, R4.reuse, R14, R88 ;  /* 0x0000000e0458723c */ /* 0x040ff00000001858 */
[C---:B---3--:R-:W-:Y:S08]  /*4650*/  HMMA.16816.F32 R76, R4.reuse, R8, R76 ;  /* 0x00000008044c723c */ /* 0x048ff0000000184c */
[----:B------:R-:W-:Y:S07]  /*4660*/  HMMA.16816.F32 R72, R4, R10, R72 ;  /* 0x0000000a0448723c */ /* 0x000fee0000001848 */
[----:B------:R-:W-:-:S02]  /*4670*/  F2FP.PACK_AB R4, R155, R31 ;  /* 0x0000001f9b04723e */ /* 0x000fc400000000ff */
[----:B------:R-:W-:Y:S02]  /*4680*/  F2FP.PACK_AB R5, R25, R24 ;  /* 0x000000181905723e */ /* 0x000fe400000000ff */
[C---:B------:R-:W-:Y:S01]  /*4690*/  F2FP.PACK_AB R6, R227.reuse, R156 ;  /* 0x0000009ce306723e */ /* 0x040fe200000000ff */
[----:B------:R-:W-:Y:S01]  /*46a0*/  FADD.FTZ R227, R227, R47 ;  /* 0x0000002fe3e37221 */ /* 0x000fe20000010000 */
[C---:B------:R-:W-:Y:S01]  /*46b0*/  F2FP.PACK_AB R7, R226.reuse, R26 ;  /* 0x0000001ae207723e */ /* 0x040fe200000000ff */
[----:B------:R-:W-:-:S06]  /*46c0*/  FADD.FTZ R226, R226, R50 ;  /* 0x00000032e2e27221 */ /* 0x000fcc0000010000 */
        /* <DEDUP_REMOVED lines=8> */
[----:B------:R-:W-:Y:S10]  /*4750*/  @!P0 BRA `(.L_x_1001) ;  /* 0x00002f7000008947 */ /* 0x000ff40003800000 */
[C---:B------:R-:W-:Y:S01]  /*4760*/  SHF.L.U64.HI R217, R132.reuse, 0x5, R137 ;  /* 0x0000000584d97819 */ /* 0x040fe20000010289 */
[----:B------:R-:W-:Y:S01]  /*4770*/  IMAD.SHL.U32 R222, R132, 0x20, RZ ;  /* 0x0000002084de7824 */ /* 0x000fe200078e00ff */
[----:B------:R-:W-:Y:S01]  /*4780*/  LEA.HI.SX32 R223, R138, 0xfffffffe, 0x1a ;  /* 0xfffffffe8adf7811 */ /* 0x000fe200078fd2ff */
[----:B------:R-:W-:Y:S01]  /*4790*/  IMAD.MOV.U32 R132, RZ, RZ, R136 ;  /* 0x000000ffff847224 */ /* 0x000fe200078e0088 */
[----:B------:R-:W-:Y:S01]  /*47a0*/  MOV R3, R135 ;  /* 0x0000008700037202 */ /* 0x000fe20000000f00 */
[----:B------:R-:W-:Y:S01]  /*47b0*/  IMAD.MOV.U32 R2, RZ, RZ, R134 ;  /* 0x000000ffff027224 */ /* 0x000fe200078e0086 */
[----:B------:R-:W-:Y:S01]  /*47c0*/  MOV R0, R133 ;  /* 0x0000008500007202 */ /* 0x000fe20000000f00 */
[----:B------:R-:W-:Y:S06]  /*47d0*/  BRA `(.L_x_1002) ;  /* 0x000001c000007947 */ /* 0x000fec0003800000 */
.L_x_1004:
        /* <DEDUP_REMOVED lines=8> */
[C---:B------:R-:W-:Y:S03]  /*4860*/  LEA R5, P1, R6.reuse, R212, 0x6 ;  /* 0x000000d406057211 */ /* 0x040fe600078230ff */
[----:B------:R-:W-:Y:S01]  /*4870*/  IMAD.IADD R4, R7, 0x1, R4 ;  /* 0x0000000107047824 */ /* 0x000fe200078e0204 */
[C---:B------:R-:W-:Y:S04]  /*4880*/  LEA R8, P2, R5.reuse, c[0x0][0x168], 0x1 ;  /* 0x00005a0005087a11 */ /* 0x040fe800078408ff */
        /* <DEDUP_REMOVED lines=17> */
.L_x_1002:
[----:B------:R-:W-:Y:S01]  /*49a0*/  SHF.R.S32.HI R4, RZ, 0x1f, R223 ;  /* 0x0000001fff047819 */ /* 0x000fe200000114df */
[----:B------:R-:W-:Y:S04]  /*49b0*/  DEPBAR.LE SB0, 0x0 ;  /* 0x000080000000791a */ /* 0x000fe80000000000 */
[----:B------:R-:W-:Y:S01]  /*49c0*/  BAR.SYNC.DEFER_BLOCKING 0x0 ;  /* 0x0000000000007b1d */ /* 0x000fe20000010000 */
[----:B------:R-:W-:Y:S02]  /*49d0*/  IMAD R4, R4, c[0x0][0x1a0], RZ ;  /* 0x0000680004047a24 */ /* 0x000fe400078e02ff */
[C---:B------:R-:W-:Y:S04]  /*49e0*/  IMAD.WIDE.U32 R6, R223.reuse, c[0x0][0x1a0], RZ ;  /* 0x00006800df067a25 */ /* 0x040fe800078e00ff */
[----:B------:R-:W-:Y:S01]  /*49f0*/  IMAD R4, R223, c[0x0][0x1a4], R4 ;  /* 0x00006900df047a24 */ /* 0x000fe200078e0204 */
[C---:B------:R-:W-:Y:S04]  /*4a00*/  LEA R5, P0, R6.reuse, R210, 0x6 ;  /* 0x000000d206057211 */ /* 0x040fe800078030ff */
[----:B------:R-:W-:Y:S02]  /*4a10*/  IADD3 R4, R7, R4, RZ ;  /* 0x0000000407047210 */ /* 0x000fe40007ffe0ff */
[C---:B------:R-:W-:Y:S02]  /*4a20*/  LEA R8, P1, R5.reuse, c[0x0][0x170], 0x1 ;  /* 0x00005c0005087a11 */ /* 0x040fe400078208ff */
[----:B------:R-:W-:Y:S02]  /*4a30*/  LEA.HI.X R4, R6, R199, R4, 0x6, P0 ;  /* 0x000000c706047211 */ /* 0x000fe400000f3404 */
[-C--:B------:R-:W-:Y:S02]  /*4a40*/  IADD3 R6, P0, R8, R222.reuse, RZ ;  /* 0x000000de08067210 */ /* 0x080fe40007f1e0ff */
[----:B------:R-:W-:Y:S02]  /*4a50*/  LEA.HI.X R9, R5, c[0x0][0x174], R4, 0x1, P1 ;  /* 0x00005d0005097a11 */ /* 0x000fe400008f0c04 */
[-C--:B------:R-:W-:Y:S02]  /*4a60*/  IADD3 R10, P1, R6, R222.reuse, RZ ;  /* 0x000000de060a7210 */ /* 0x080fe40007f3e0ff */
[-C--:B------:R-:W-:Y:S01]  /*4a70*/  IADD3.X R7, R9, R217.reuse, RZ, P0, !PT ;  /* 0x000000d909077210 */ /* 0x080fe200007fe4ff */
[----:B------:R-:W-:Y:S01]  /*4a80*/  @!PT LDS RZ, [RZ] ;  /* 0x00000000fffff984 */ /* 0x000fe20000000800 */
[----:B------:R-:W-:Y:S01]  /*4a90*/  @!PT LDS RZ, [RZ] ;  /* 0x00000000fffff984 */ /* 0x000fe20000000800 */
[----:B------:R-:W-:Y:S01]  /*4aa0*/  @!PT LDS RZ, [RZ] ;  /* 0x00000000fffff984 */ /* 0x000fe20000000800 */
[----:B------:R1:W-:Y:S01]  /*4ab0*/  LDGSTS.E.BYPASS.LTC128B.128 [R209+0x6000], [R8.64] ;  /* 0x0600000008d17fae */ /* 0x0003e2000b901d48 */
[----:B------:R-:W-:Y:S02]  /*4ac0*/  IADD3 R4, P0, R10, R222, RZ ;  /* 0x000000de0a047210 */ /* 0x000fe40007f1e0ff */
[-C--:B------:R-:W-:Y:S04]  /*4ad0*/  IADD3.X R11, R7, R217.reuse, RZ, P1, !PT ;  /* 0x000000d9070b7210 */ /* 0x080fe80000ffe4ff */
[----:B------:R-:W-:Y:S01]  /*4ae0*/  IADD3.X R5, R11, R217, RZ, P0, !PT ;  /* 0x000000d90b057210 */ /* 0x000fe200007fe4ff */
[----:B------:R2:W-:Y:S01]  /*4af0*/  LDGSTS.E.BYPASS.LTC128B.128 [R209+0x6800], [R6.64] ;  /* 0x0680000006d17fae */ /* 0x0005e2000b901d48 */
[----:B------:R-:W-:Y:S07]  /*4b00*/  ISETP.GT.AND P0, PT, R223, RZ, PT ;  /* 0x000000ffdf00720c */ /* 0x000fee0003f04270 */
[----:B------:R1:W-:Y:S08]  /*4b10*/  LDGSTS.E.BYPASS.LTC128B.128 [R209+0x7000], [R10.64] ;  /* 0x070000000ad17fae */ /* 0x0003f0000b901d48 */
[----:B------:R2:W-:Y:S08]  /*4b20*/  LDGSTS.E.BYPASS.LTC128B.128 [R209+0x7800], [R4.64] ;  /* 0x0780000004d17fae */ /* 0x0005f0000b901d48 */
[----:B------:R-:W-:Y:S08]  /*4b30*/  LDSM.16.M88.4 R64, [R198] ;  /* 0x00000000c640783b */ /* 0x000ff00000000200 */
[----:B------:R-:W2:Y:S08]  /*4b40*/  LDSM.16.M88.4 R16, [R197+0x4000] ;  /* 0x00400000c510783b */ /* 0x000eb00000000200 */
[----:B------:R-:W1:Y:S08]  /*4b50*/  LDSM.16.M88.4 R60, [R198+0x2000] ;  /* 0x00200000c63c783b */ /* 0x000e700000000200 */
[----:B------:R-:W0:Y:S08]  /*4b60*/  LDGDEPBAR ;  /* 0x00000000000079af */ /* 0x000e300000000000 */
[----:B------:R-:W3:Y:S08]  /*4b70*/  LDSM.16.M88.4 R32, [R197+0x4800] ;  /* 0x00480000c520783b */ /* 0x000ef00000000200 */
[----:B------:R-:W4:Y:S08]  /*4b80*/  LDSM.16.M88.4 R48, [R197+0x5000] ;  /* 0x00500000c530783b */ /* 0x000f300000000200 */
[----:B------:R-:W5:Y:S08]  /*4b90*/  LDSM.16.M88.4 R136, [R197+0x5800] ;  /* 0x00580000c588783b */ /* 0x000f700000000200 */
[----:B------:R-:W-:Y:S08]  /*4ba0*/  LDSM.16.M88.4 R140, [R196] ;  /* 0x00000000c48c783b */ /* 0x000ff00000000200 */
[----:B------:R-:W1:Y:S08]  /*4bb0*/  LDSM.16.M88.4 R144, [R191+0x4000] ;  /* 0x00400000bf90783b */ /* 0x000e700000000200 */
[----:B------:R-:W1:Y:S08]  /*4bc0*/  LDSM.16.M88.4 R148, [R196+0x2000] ;  /* 0x00200000c494783b */ /* 0x000e700000000200 */
[----:B------:R-:W1:Y:S08]  /*4bd0*/  LDSM.16.M88.4 R152, [R191+0x4800] ;  /* 0x00480000bf98783b */ /* 0x000e700000000200 */
[----:B------:R-:W-:Y:S08]  /*4be0*/  LDSM.16.M88.4 R156, [R191+0x5800] ;  /* 0x00580000bf9c783b */ /* 0x000ff00000000200 */
[----:B------:R-:W-:Y:S08]  /*4bf0*/  LDSM.16.M88.4 R160, [R195] ;  /* 0x00000000c3a0783b */ /* 0x000ff00000000200 */
[----:B------:R-:W-:Y:S08]  /*4c00*/  LDSM.16.M88.4 R164, [R194] ;  /* 0x00000000c2a4783b */ /* 0x000ff00000000200 */
[----:B------:R-:W-:Y:S08]  /*4c10*/  LDSM.16.M88.4 R168, [R195+0x2000] ;  /* 0x00200000c3a8783b */ /* 0x000ff00000000200 */
[----:B------:R-:W-:Y:S08]  /*4c20*/  LDSM.16.M88.4 R172, [R186] ;  /* 0x00000000baac783b */ /* 0x000ff00000000200 */
[----:B------:R-:W-:Y:S08]  /*4c30*/  LDSM.16.M88.4 R176, [R185] ;  /* 0x00000000b9b0783b */ /* 0x000ff00000000200 */
[----:B------:R-:W-:Y:S01]  /*4c40*/  LDSM.16.M88.4 R180, [R184] ;  /* 0x00000000b8b4783b */ /* 0x000fe20000000200 */
[-C--:B--2---:R-:W-:Y:S08]  /*4c50*/  HMMA.16816.F32 R4, R64, R16.reuse, RZ ;  /* 0x000000104004723c */ /* 0x084ff000000018ff */
[C---:B-1----:R-:W-:Y:S08]  /*4c60*/  HMMA.16816.F32 R8, R60.reuse, R16, RZ ;  /* 0x000000103c08723c */ /* 0x042ff000000018ff */
[-C--:B------:R-:W-:Y:S08]  /*4c70*/  HMMA.16816.F32 R12, R60, R18.reuse, RZ ;  /* 0x000000123c0c723c */ /* 0x080ff000000018ff */
[C---:B------:R-:W-:Y:S08]  /*4c80*/  HMMA.16816.F32 R16, R64.reuse, R18, RZ ;  /* 0x000000124010723c */ /* 0x040ff000000018ff */
        /* <DEDUP_REMOVED lines=17> */
[----:B------:R-:W2:Y:S07]  /*4da0*/  LDSM.16.M88.4 R144, [R187] ;  /* 0x00000000bb90783b */ /* 0x000eae0000000200 */
[-C--:B------:R-:W-:Y:S08]  /*4db0*/  HMMA.16816.F32 R20, R140, R152.reuse, R20 ;  /* 0x000000988c14723c */ /* 0x080ff00000001814 */
        /* <DEDUP_REMOVED lines=8> */
[----:B------:R-:W1:Y:S07]  /*4e40*/  LDSM.16.M88.4 R136, [R193+0x2000] ;  /* 0x00200000c188783b */ /* 0x000e6e0000000200 */
[-C--:B------:R-:W-:Y:S08]  /*4e50*/  HMMA.16816.F32 R52, R140, R156.reuse, R52 ;  /* 0x0000009c8c34723c */ /* 0x080ff00000001834 */
[C---:B------:R-:W-:Y:S08]  /*4e60*/  HMMA.16816.F32 R56, R148.reuse, R156, R56 ;  /* 0x0000009c9438723c */ /* 0x040ff00000001838 */
[-C--:B------:R-:W-:Y:S08]  /*4e70*/  HMMA.16816.F32 R60, R148, R158.reuse, R60 ;  /* 0x0000009e943c723c */ /* 0x080ff0000000183c */
[----:B------:R-:W-:Y:S08]  /*4e80*/  HMMA.16816.F32 R64, R140, R158, R64 ;  /* 0x0000009e8c40723c */ /* 0x000ff00000001840 */
        /* <DEDUP_REMOVED lines=17> */
[C---:B-1----:R-:W-:Y:S08]  /*4fa0*/  HMMA.16816.F32 R8, R136.reuse, R180, R8 ;  /* 0x000000b48808723c */ /* 0x042ff00000001808 */
        /* <DEDUP_REMOVED lines=17> */
[----:B------:R-:W-:Y:S02]  /*50c0*/  FMUL.FTZ R18, R18, c[0x0][0x2ec] ;  /* 0x0000bb0012127a20 */ /* 0x000fe40000410000 */
[----:B------:R-:W-:Y:S03]  /*50d0*/  FMUL.FTZ R19, R19, c[0x0][0x2ec] ;  /* 0x0000bb0013137a20 */ /* 0x000fe60000410000 */
[----:B------:R4:W1:Y:S10]  /*50e0*/  MUFU.TANH R144, R7 ;  /* 0x0000000700907308 */ /* 0x0008740000002400 */
[----:B------:R-:W1:Y:S10]  /*50f0*/  MUFU.TANH R140, R8 ;  /* 0x00000008008c7308 */ /* 0x000e740000002400 */
[----:B------:R-:W1:Y:S01]  /*5100*/  MUFU.TANH R143, R9 ;  /* 0x00000009008f7308 */ /* 0x000e620000002400 */
[----:B----4-:R-:W4:Y:S09]  /*5110*/  LDSM.16.M88.4 R4, [R184+0x800] ;  /* 0x00080000b804783b */ /* 0x010f320000000200 */
[----:B------:R-:W1:Y:S10]  /*5120*/  MUFU.TANH R142, R10 ;  /* 0x0000000a008e7308 */ /* 0x000e740000002400 */
[----:B------:R5:W1:Y:S10]  /*5130*/  MUFU.TANH R141, R11 ;  /* 0x0000000b008d7308 */ /* 0x000a740000002400 */
[----:B------:R1:W1:Y:S10]  /*5140*/  MUFU.TANH R160, R12 ;  /* 0x0000000c00a07308 */ /* 0x0002740000002400 */
[----:B------:R2:W2:Y:S01]  /*5150*/  MUFU.TANH R148, R13 ;  /* 0x0000000d00947308 */ /* 0x0004a20000002400 */
[----:B-----5:R-:W5:Y:S01]  /*5160*/  LDSM.16.M88.4 R8, [R184+0x1000] ;  /* 0x00100000b808783b */ /* 0x020f620000000200 */
[-C--:B----4-:R-:W-:Y:S08]  /*5170*/  HMMA.16816.F32 R20, R152, R4.reuse, R20 ;  /* 0x000000049814723c */ /* 0x090ff00000001814 */
[----:B------:R-:W4:Y:S01]  /*5180*/  MUFU.TANH R149, R16 ;  /* 0x0000001000957308 */ /* 0x000f220000002400 */
[C---:B------:R-:W-:Y:S04]  /*5190*/  HMMA.16816.F32 R24, R136.reuse, R4, R24 ;  /* 0x000000048818723c */ /* 0x040fe80000001818 */
[----:B-1----:R-:W-:Y:S05]  /*51a0*/  FMUL.FTZ R12, R15, c[0x0][0x2ec] ;  /* 0x0000bb000f0c7a20 */ /* 0x002fea0000410000 */
[----:B------:R1:W1:Y:S01]  /*51b0*/  MUFU.TANH R156, R17 ;  /* 0x00000011009c7308 */ /* 0x0002620000002400 */
[-C--:B------:R-:W-:Y:S03]  /*51c0*/  HMMA.16816.F32 R28, R136, R6.reuse, R28 ;  /* 0x00000006881c723c */ /* 0x080fe6000000181c */
[----:B--2---:R-:W-:Y:S05]  /*51d0*/  FMUL.FTZ R13, R14, c[0x0][0x2ec] ;  /* 0x0000bb000e0d7a20 */ /* 0x004fea0000410000 */
[C---:B------:R-:W-:Y:S01]  /*51e0*/  HMMA.16816.F32 R32, R152.reuse, R6, R32 ;  /* 0x000000069820723c */ /* 0x040fe20000001820 */
[----:B------:R2:W2:Y:S01]  /*51f0*/  MUFU.TANH R150, R18 ;  /* 0x0000001200967308 */ /* 0x0004a20000002400 */
[----:B------:R-:W3:Y:S01]  /*5200*/  LDSM.16.M88.4 R4, [R184+0x1800] ;  /* 0x00180000b804783b */ /* 0x000ee20000000200 */
[----:B------:R-:W-:Y:S04]  /*5210*/  DEPBAR.LE SB0, 0x0 ;  /* 0x000080000000791a */ /* 0x000fe80000000000 */
[----:B------:R-:W-:Y:S02]  /*5220*/  FMUL.FTZ R15, R23, c[0x0][0x2ec] ;  /* 0x0000bb00170f7a20 */ /* 0x000fe40000410000 */
[----:B------:R-:W-:Y:S02]  /*5230*/  FMUL.FTZ R25, R25, c[0x0][0x2ec] ;  /* 0x0000bb0019197a20 */ /* 0x000fe40000410000 */
[----:B------:R4:W3:Y:S01]  /*5240*/  MUFU.TANH R161, R19 ;  /* 0x0000001300a17308 */ /* 0x0008e20000002400 */
[----:B------:R-:W-:Y:S01]  /*5250*/  BAR.SYNC.DEFER_BLOCKING 0x0 ;  /* 0x0000000000007b1d */ /* 0x000fe20000010000 */
[----:B------:R-:W-:Y:S01]  /*5260*/  FMUL.FTZ R26, R26, c[0x0][0x2ec] ;  /* 0x0000bb001a1a7a20 */ /* 0x000fe20000410000 */
[-C--:B-----5:R-:W-:Y:S05]  /*5270*/  HMMA.16816.F32 R36, R152, R8.reuse, R36 ;  /* 0x000000089824723c */ /* 0x0a0fea0000001824 */
[----:B-1----:R-:W-:Y:S02]  /*5280*/  FMUL.FTZ R17, R22, c[0x0][0x2ec] ;  /* 0x0000bb0016117a20 */ /* 0x002fe40000410000 */
[----:B------:R1:W1:Y:S01]  /*5290*/  MUFU.TANH R168, R25 ;  /* 0x0000001900a87308 */ /* 0x0002620000002400 */
[----:B------:R-:W-:Y:S01]  /*52a0*/  FMUL.FTZ R24, R24, c[0x0][0x2ec] ;  /* 0x0000bb0018187a20 */ /* 0x000fe20000410000 */
[C---:B------:R-:W-:Y:S04]  /*52b0*/  HMMA.16816.F32 R40, R136.reuse, R8, R40 ;  /* 0x000000088828723c */ /* 0x040fe80000001828 */
[----:B--2---:R-:W-:Y:S02]  /*52c0*/  FMUL.FTZ R18, R21, c[0x0][0x2ec] ;  /* 0x0000bb0015127a20 */ /* 0x004fe40000410000 */
[----:B------:R-:W-:Y:S02]  /*52d0*/  FMUL.FTZ R16, R33, c[0x0][0x2ec] ;  /* 0x0000bb0021107a20 */ /* 0x000fe40000410000 */
[----:B------:R2:W2:Y:S01]  /*52e0*/  MUFU.TANH R171, R26 ;  /* 0x0000001a00ab7308 */ /* 0x0004a20000002400 */
[-C--:B------:R-:W-:Y:S03]  /*52f0*/  HMMA.16816.F32 R44, R136, R10.reuse, R44 ;  /* 0x0000000a882c723c */ /* 0x080fe6000000182c */
[----:B----4-:R-:W-:Y:S02]  /*5300*/  FMUL.FTZ R19, R20, c[0x0][0x2ec] ;  /* 0x0000bb0014137a20 */ /* 0x010fe40000410000 */
[----:B------:R-:W-:Y:S02]  /*5310*/  FMUL.FTZ R14, R34, c[0x0][0x2ec] ;  /* 0x0000bb00220e7a20 */ /* 0x000fe40000410000 */
[----:B------:R-:W-:Y:S01]  /*5320*/  FMUL.FTZ R27, R27, c[0x0][0x2ec] ;  /* 0x0000bb001b1b7a20 */ /* 0x000fe20000410000 */
[C---:B------:R-:W-:Y:S01]  /*5330*/  HMMA.16816.F32 R48, R152.reuse, R10, R48 ;  /* 0x0000000a9830723c */ /* 0x040fe20000001830 */
[----:B------:R-:W4:Y:S03]  /*5340*/  MUFU.TANH R13, R13 ;  /* 0x0000000d000d7308 */ /* 0x000f260000002400 */
[----:B------:R-:W-:Y:S02]  /*5350*/  FMUL.FTZ R28, R28, c[0x0][0x2ec] ;  /* 0x0000bb001c1c7a20 */ /* 0x000fe40000410000 */
[----:B-1----:R-:W-:Y:S02]  /*5360*/  FMUL.FTZ R25, R35, c[0x0][0x2ec] ;  /* 0x0000bb0023197a20 */ /* 0x002fe40000410000 */
[-C--:B---3--:R-:W-:Y:S03]  /*5370*/  HMMA.16816.F32 R52, R152, R4.reuse, R52 ;  /* 0x000000049834723c */ /* 0x088fe60000001834 */
[----:B------:R-:W1:Y:S01]  /*5380*/  MUFU.TANH R12, R12 ;  /* 0x0000000c000c7308 */ /* 0x000e620000002400 */
[----:B------:R-:W-:Y:S02]  /*5390*/  FMUL.FTZ R29, R29, c[0x0][0x2ec] ;  /* 0x0000bb001d1d7a20 */ /* 0x000fe40000410000 */
[----:B------:R-:W-:Y:S02]  /*53a0*/  FMUL.FTZ R30, R30, c[0x0][0x2ec] ;  /* 0x0000bb001e1e7a20 */ /* 0x000fe40000410000 */
[C---:B------:R-:W-:Y:S04]  /*53b0*/  HMMA.16816.F32 R56, R136.reuse, R4, R56 ;  /* 0x000000048838723c */ /* 0x040fe80000001838 */
[----:B--2---:R-:W-:Y:S01]  /*53c0*/  FMUL.FTZ R26, R32, c[0x0][0x2ec] ;  /* 0x0000bb00201a7a20 */ /* 0x004fe20000410000 */
[----:B------:R-:W2:Y:S01]  /*53d0*/  MUFU.TANH R19, R19 ;  /* 0x0000001300137308 */ /* 0x000ea20000002400 */
[----:B------:R-:W-:Y:S02]  /*53e0*/  FMUL.FTZ R31, R31, c[0x0][0x2ec] ;  /* 0x0000bb001f1f7a20 */ /* 0x000fe40000410000 */
[-C--:B------:R-:W-:Y:S04]  /*53f0*/  HMMA.16816.F32 R60, R136, R6.reuse, R60 ;  /* 0x00000006883c723c */ /* 0x080fe8000000183c */
[----:B------:R-:W-:Y:S02]  /*5400*/  FMUL.FTZ R36, R36, c[0x0][0x2ec] ;  /* 0x0000bb0024247a20 */ /* 0x000fe40000410000 */
[----:B------:R-:W-:Y:S01]  /*5410*/  FMUL.FTZ R37, R37, c[0x0][0x2ec] ;  /* 0x0000bb0025257a20 */ /* 0x000fe20000410000 */
[----:B------:R-:W3:Y:S01]  /*5420*/  MUFU.TANH R18, R18 ;  /* 0x0000001200127308 */ /* 0x000ee20000002400 */
[----:B------:R-:W-:Y:S04]  /*5430*/  HMMA.16816.F32 R64, R152, R6, R64 ;  /* 0x000000069840723c */ /* 0x000fe80000001840 */
        /* <DEDUP_REMOVED lines=35> */
[----:B------:R-:W-:Y:S05]  /*5670*/  FMUL.FTZ R67, R67, c[0x0][0x2ec] ;  /* 0x0000bb0043437a20 */ /* 0x000fea0000410000 */
[----:B------:R1:W1:Y:S10]  /*5680*/  MUFU.TANH R177, R30 ;  /* 0x0000001e00b17308 */ /* 0x0002740000002400 */
[----:B------:R1:W1:Y:S10]  /*5690*/  MUFU.TANH R178, R31 ;  /* 0x0000001f00b27308 */ /* 0x0002740000002400 */
        /* <DEDUP_REMOVED lines=35> */
[----:B------:R1:W1:Y:S02]  /*58d0*/  MUFU.TANH R179, R67 ;  /* 0x0000004300b37308 */ /* 0x0002640000002400 */
[----:B-1234-:R-:W-:-:S05]  /*58e0*/  @P0 BRA `(.L_x_1004) ;  /* 0xffffeef000000947 */ /* 0x01efca000383ffff */
.L_x_1003:
[----:B-1----:R-:W-:Y:S01]  /*58f0*/  FMNMX.FTZ R4, R147, R132, !PT ;  /* 0x0000008493047209 */ /* 0x002fe20007810000 */
[----:B------:R-:W-:Y:S01]  /*5900*/  LDSM.16.MT88.4 R20, [R192+0x6000] ;  /* 0x00600000c014783b */ /* 0x000fe20000004200 */
[----:B------:R-:W-:Y:S02]  /*5910*/  FMNMX.FTZ R10, R145, R3, !PT ;  /* 0x00000003910a7209 */ /* 0x000fe40007810000 */
[----:B------:R-:W-:Y:S02]  /*5920*/  FMNMX.FTZ R4, R146, R4, !PT ;  /* 0x0000000492047209 */ /* 0x000fe40007810000 */
[----:B------:R-:W-:Y:S02]  /*5930*/  FMNMX.FTZ R10, R144, R10, !PT ;  /* 0x0000000a900a7209 */ /* 0x000fe40007810000 */
[----:B------:R-:W-:Y:S01]  /*5940*/  FMNMX.FTZ R4, R149, R4, !PT ;  /* 0x0000000495047209 */ /* 0x000fe20007810000 */
        /* <DEDUP_REMOVED lines=62> */
[----:B------:R-:W-:Y:S02]  /*5d30*/  IADD3 R223, R223, -0x1, RZ ;  /* 0xffffffffdfdf7810 */ /* 0x000fe40007ffe0ff */
        /* <DEDUP_REMOVED lines=21> */
[----:B------:R-:W3:Y:S01]  /*5e90*/  MUFU.EX2 R132, R132 ;  /* 0x0000008400847308 */ /* 0x000ee20000000800 */
[----:B------:R-:W-:Y:S01]  /*5ea0*/  FFMA.FTZ R154, R18, c[0x0][0x23c], -R247 ;  /* 0x00008f00129a7a23 */ /* 0x000fe200000108f7 */
[----:B------:R-:W-:Y:S01]  /*5eb0*/  FSEL R240, R240, RZ, P1 ;  /* 0x000000fff0f07208 */ /* 0x000fe20000800000 */
[----:B------:R-:W-:Y:S01]  /*5ec0*/  FADD.FTZ R3, -R135, R3 ;  /* 0x0000000387037221 */ /* 0x000fe20000010100 */
[----:B-1----:R-:W-:Y:S01]  /*5ed0*/  FMNMX.FTZ R134, R6, R134, !PT ;  /* 0x0000008606867209 */ /* 0x002fe20007810000 */
[--C-:B------:R-:W-:Y:S02]  /*5ee0*/  FFMA.FTZ R159, R147, c[0x0][0x23c], -R247.reuse ;  /* 0x00008f00939f7a23 */ /* 0x100fe400000108f7 */
[----:B------:R-:W-:Y:S01]  /*5ef0*/  FMUL.FTZ R3, R3, c[0x0][0x23c] ;  /* 0x00008f0003037a20 */ /* 0x000fe20000410000 */
[----:B--2---:R-:W-:Y:S01]  /*5f00*/  FMNMX.FTZ R133, R4, R133, !PT ;  /* 0x0000008504857209 */ /* 0x004fe20007810000 */
[--C-:B------:R-:W-:Y:S01]  /*5f10*/  FFMA.FTZ R158, R146, c[0x0][0x23c], -R247.reuse ;  /* 0x00008f00929e7a23 */ /* 0x100fe200000108f7 */
[----:B------:R-:W-:Y:S01]  /*5f20*/  MUFU.EX2 R155, R155 ;  /* 0x0000009b009b7308 */ /* 0x000fe20000000800 */
[--C-:B------:R-:W-:Y:S01]  /*5f30*/  FFMA.FTZ R152, R145, c[0x0][0x23c], -R240.reuse ;  /* 0x00008f0091987a23 */ /* 0x100fe200000108f0 */
[----:B------:R-:W-:Y:S01]  /*5f40*/  FSETP.NEU.FTZ.AND P1, PT, R134, -INF , PT ;  /* 0xff8000008600780b */ /* 0x000fe20003f3d000 */
[--C-:B------:R-:W-:Y:S02]  /*5f50*/  FFMA.FTZ R151, R144, c[0x0][0x23c], -R240.reuse ;  /* 0x00008f0090977a23 */ /* 0x100fe400000108f0 */
[--C-:B------:R-:W-:Y:S02]  /*5f60*/  FFMA.FTZ R157, R149, c[0x0][0x23c], -R247.reuse ;  /* 0x00008f00959d7a23 */ /* 0x100fe400000108f7 */
[--C-:B------:R-:W-:Y:S02]  /*5f70*/  FFMA.FTZ R156, R156, c[0x0][0x23c], -R247.reuse ;  /* 0x00008f009c9c7a23 */ /* 0x100fe400000108f7 */
[--C-:B------:R-:W-:Y:S01]  /*5f80*/  FFMA.FTZ R150, R150, c[0x0][0x23c], -R240.reuse ;  /* 0x00008f0096967a23 */ /* 0x100fe200000108f0 */
[----:B------:R-:W1:Y:S01]  /*5f90*/  MUFU.EX2 R3, R3 ;  /* 0x0000000300037308 */ /* 0x000e620000000800 */
[----:B------:R-:W-:Y:S02]  /*5fa0*/  FFMA.FTZ R149, R161, c[0x0][0x23c], -R240 ;  /* 0x00008f00a1957a23 */ /* 0x000fe400000108f0 */
[----:B------:R-:W-:Y:S02]  /*5fb0*/  FADD.FTZ R2, -R134, R2 ;  /* 0x0000000286027221 */ /* 0x000fe40000010100 */
[C---:B---3--:R-:W-:Y:S02]  /*5fc0*/  FMUL.FTZ R32, R132.reuse, R100 ;  /* 0x0000006484207220 */ /* 0x048fe40000410000 */
[C---:B------:R-:W-:Y:S02]  /*5fd0*/  FMUL.FTZ R33, R132.reuse, R101 ;  /* 0x0000006584217220 */ /* 0x040fe40000410000 */
[C---:B------:R-:W-:Y:S01]  /*5fe0*/  FMUL.FTZ R48, R132.reuse, R84 ;  /* 0x0000005484307220 */ /* 0x040fe20000410000 */
[----:B------:R-:W-:Y:S01]  /*5ff0*/  MUFU.EX2 R159, R159 ;  /* 0x0000009f009f7308 */ /* 0x000fe20000000800 */
[----:B------:R-:W-:Y:S02]  /*6000*/  FMUL.FTZ R49, R132, R85 ;  /* 0x0000005584317220 */ /* 0x000fe40000410000 */
[----:B------:R-:W-:Y:S02]  /*6010*/  FMUL.FTZ R2, R2, c[0x0][0x23c] ;  /* 0x00008f0002027a20 */ /* 0x000fe40000410000 */
[C---:B------:R-:W-:Y:S02]  /*6020*/  FMUL.FTZ R4, R132.reuse, R128 ;  /* 0x0000008084047220 */ /* 0x040fe40000410000 */
[----:B------:R-:W-:Y:S02]  /*6030*/  FMUL.FTZ R5, R132, R129 ;  /* 0x0000008184057220 */ /* 0x000fe40000410000 */
[----:B------:R-:W-:Y:S01]  /*6040*/  FADD.FTZ R0, -R133, R0 ;  /* 0x0000000085007221 */ /* 0x000fe20000010100 */
[----:B------:R-:W2:Y:S01]  /*6050*/  MUFU.EX2 R158, R158 ;  /* 0x0000009e009e7308 */ /* 0x000ea20000000800 */
[--C-:B------:R-:W-:Y:S02]  /*6060*/  FFMA.FTZ R147, R15, c[0x0][0x23c], -R240.reuse ;  /* 0x00008f000f937a23 */ /* 0x100fe400000108f0 */
[----:B------:R-:W-:Y:S02]  /*6070*/  FMUL.FTZ R0, R0, c[0x0][0x23c] ;  /* 0x00008f0000007a20 */ /* 0x000fe40000410000 */
[C---:B-1----:R-:W-:Y:S02]  /*6080*/  FMUL.FTZ R18, R3.reuse, R118 ;  /* 0x0000007603127220 */ /* 0x042fe40000410000 */
[C---:B------:R-:W-:Y:S02]  /*6090*/  FMUL.FTZ R19, R3.reuse, R119 ;  /* 0x0000007703137220 */ /* 0x040fe40000410000 */
[C---:B------:R-:W-:Y:S01]  /*60a0*/  FMUL.FTZ R34, R3.reuse, R102 ;  /* 0x0000006603227220 */ /* 0x040fe20000410000 */
[----:B------:R-:W-:Y:S01]  /*60b0*/  MUFU.EX2 R152, R152 ;  /* 0x0000009800987308 */ /* 0x000fe20000000800 */
[C---:B------:R-:W-:Y:S02]  /*60c0*/  FMUL.FTZ R35, R3.reuse, R103 ;  /* 0x0000006703237220 */ /* 0x040fe40000410000 */
[----:B------:R-:W-:Y:S01]  /*60d0*/  LDSM.16.MT88.4 R100, [R190+0x7800] ;  /* 0x00780000be64783b */ /* 0x000fe20000004200 */
[C---:B------:R-:W-:Y:S02]  /*60e0*/  FMUL.FTZ R50, R3.reuse, R86 ;  /* 0x0000005603327220 */ /* 0x040fe40000410000 */
[C---:B------:R-:W-:Y:S02]  /*60f0*/  FMUL.FTZ R51, R3.reuse, R87 ;  /* 0x0000005703337220 */ /* 0x040fe40000410000 */
[C---:B------:R-:W-:Y:S02]  /*6100*/  FMUL.FTZ R6, R3.reuse, R130 ;  /* 0x0000008203067220 */ /* 0x040fe40000410000 */
[----:B------:R-:W1:Y:S01]  /*6110*/  MUFU.EX2 R151, R151 ;  /* 0x0000009700977308 */ /* 0x000e620000000800 */
[----:B------:R-:W-:Y:S01]  /*6120*/  LDSM.16.MT88.4 R84, [R189+0x6800] ;  /* 0x00680000bd54783b */ /* 0x000fe20000004200 */
[----:B------:R-:W-:Y:S01]  /*6130*/  FMUL.FTZ R7, R3, R131 ;  /* 0x0000008303077220 */ /* 0x000fe20000410000 */
[----:B--2---:R-:W-:Y:S01]  /*6140*/  F2FP.PACK_AB R128, R158, R159 ;  /* 0x0000009f9e80723e */ /* 0x004fe200000000ff */
[--C-:B------:R-:W-:Y:S02]  /*6150*/  FFMA.FTZ R161, R14, c[0x0][0x23c], -R240.reuse ;  /* 0x00008f000ea17a23 */ /* 0x100fe400000108f0 */
[--C-:B------:R-:W-:Y:S02]  /*6160*/  FFMA.FTZ R153, R26, c[0x0][0x23c], -R247.reuse ;  /* 0x00008f001a997a23 */ /* 0x100fe400000108f7 */
[--C-:B------:R-:W-:Y:S02]  /*6170*/  FFMA.FTZ R162, R25, c[0x0][0x23c], -R240.reuse ;  /* 0x00008f0019a27a23 */ /* 0x100fe400000108f0 */
[----:B------:R-:W-:Y:S01]  /*6180*/  MUFU.EX2 R157, R157 ;  /* 0x0000009d009d7308 */ /* 0x000fe20000000800 */
[----:B------:R-:W-:Y:S02]  /*6190*/  FMUL.FTZ R176, R134, c[0x0][0x23c] ;  /* 0x00008f0086b07a20 */ /* 0x000fe40000410000 */
[----:B------:R-:W-:Y:S02]  /*61a0*/  FMUL.FTZ R170, R133, c[0x0][0x23c] ;  /* 0x00008f0085aa7a20 */ /* 0x000fe40000410000 */
[--C-:B------:R-:W-:Y:S01]  /*61b0*/  FFMA.FTZ R180, R180, c[0x0][0x23c], -R247.reuse ;  /* 0x00008f00b4b47a23 */ /* 0x100fe200000108f7 */
[----:B------:R-:W-:Y:S01]  /*61c0*/  FSEL R176, R176, RZ, P1 ;  /* 0x000000ffb0b07208 */ /* 0x000fe20000800000 */
[--C-:B------:R-:W-:Y:S01]  /*61d0*/  FFMA.FTZ R231, R231, c[0x0][0x23c], -R247.reuse ;  /* 0x00008f00e7e77a23 */ /* 0x100fe200000108f7 */
[----:B------:R-:W-:Y:S01]  /*61e0*/  FSETP.NEU.FTZ.AND P1, PT, R133, -INF , PT ;  /* 0xff8000008500780b */ /* 0x000fe20003f3d000 */
[----:B------:R-:W-:Y:S01]  /*61f0*/  FFMA.FTZ R239, R239, c[0x0][0x23c], -R240 ;  /* 0x00008f00efef7a23 */ /* 0x000fe200000108f0 */
[----:B------:R-:W2:Y:S01]  /*6200*/  MUFU.EX2 R156, R156 ;  /* 0x0000009c009c7308 */ /* 0x000ea20000000800 */
[--C-:B------:R-:W-:Y:S01]  /*6210*/  FFMA.FTZ R144, R160, c[0x0][0x23c], -R176.reuse ;  /* 0x00008f00a0907a23 */ /* 0x100fe200000108b0 */
[----:B------:R-:W-:Y:S01]  /*6220*/  FSEL R170, R170, RZ, P1 ;  /* 0x000000ffaaaa7208 */ /* 0x000fe20000800000 */
[--C-:B------:R-:W-:Y:S01]  /*6230*/  FFMA.FTZ R160, R16, c[0x0][0x23c], -R247.reuse ;  /* 0x00008f0010a07a23 */ /* 0x100fe200000108f7 */
[----:B-1----:R-:W-:Y:S01]  /*6240*/  F2FP.PACK_AB R129, R151, R152 ;  /* 0x000000989781723e */ /* 0x002fe200000000ff */
[----:B------:R-:W-:Y:S02]  /*6250*/  FMUL.FTZ R16, R132, R116 ;  /* 0x0000007484107220 */ /* 0x000fe40000410000 */
[--C-:B------:R-:W-:Y:S02]  /*6260*/  FFMA.FTZ R145, R143, c[0x0][0x23c], -R176.reuse ;  /* 0x00008f008f917a23 */ /* 0x100fe400000108b0 */
[----:B------:R-:W-:Y:S01]  /*6270*/  FFMA.FTZ R143, R148, c[0x0][0x23c], -R176 ;  /* 0x00008f00948f7a23 */ /* 0x000fe200000108b0 */
[----:B------:R-:W-:Y:S01]  /*6280*/  MUFU.EX2 R150, R150 ;  /* 0x0000009600967308 */ /* 0x000fe20000000800 */
[----:B------:R-:W-:Y:S02]  /*6290*/  FFMA.FTZ R148, R17, c[0x0][0x23c], -R240 ;  /* 0x00008f0011947a23 */ /* 0x000fe400000108f0 */
[----:B------:R-:W-:Y:S02]  /*62a0*/  FMUL.FTZ R17, R132, R117 ;  /* 0x0000007584117220 */ /* 0x000fe40000410000 */
[----:B------:R-:W-:Y:S01]  /*62b0*/  LDSM.16.MT88.4 R116, [R192+0x7800] ;  /* 0x00780000c074783b */ /* 0x000fe20000004200 */
[----:B------:R-:W-:Y:S02]  /*62c0*/  FFMA.FTZ R139, R12, c[0x0][0x23c], -R170 ;  /* 0x00008f000c8b7a23 */ /* 0x000fe400000108aa */
[--C-:B------:R-:W-:Y:S02]  /*62d0*/  FFMA.FTZ R165, R24, c[0x0][0x23c], -R176.reuse ;  /* 0x00008f0018a57a23 */ /* 0x100fe400000108b0 */
[----:B------:R-:W1:Y:S01]  /*62e0*/  MUFU.EX2 R149, R149 ;  /* 0x0000009500957308 */ /* 0x000e620000000800 */
[----:B------:R-:W-:Y:S02]  /*62f0*/  FFMA.FTZ R146, R140, c[0x0][0x23c], -R176 ;  /* 0x00008f008c927a23 */ /* 0x000fe400000108b0 */
[--C-:B------:R-:W-:Y:S01]  /*6300*/  FFMA.FTZ R140, R13, c[0x0][0x23c], -R170.reuse ;  /* 0x00008f000d8c7a23 */ /* 0x100fe200000108aa */
[----:B--2---:R-:W-:Y:S01]  /*6310*/  F2FP.PACK_AB R130, R156, R157 ;  /* 0x0000009d9c82723e */ /* 0x004fe200000000ff */
[--C-:B------:R-:W-:Y:S02]  /*6320*/  FFMA.FTZ R142, R142, c[0x0][0x23c], -R170.reuse ;  /* 0x00008f008e8e7a23 */ /* 0x100fe400000108aa */
[----:B------:R-:W-:Y:S02]  /*6330*/  FFMA.FTZ R141, R141, c[0x0][0x23c], -R170 ;  /* 0x00008f008d8d7a23 */ /* 0x000fe400000108aa */
[----:B------:R-:W-:Y:S01]  /*6340*/  FFMA.FTZ R168, R168, c[0x0][0x23c], -R176 ;  /* 0x00008f00a8a87a23 */ /* 0x000fe200000108b0 */
[----:B------:R-:W2:Y:S01]  /*6350*/  MUFU.EX2 R2, R2 ;  /* 0x0000000200027308 */ /* 0x000ea20000000800 */
[--C-:B------:R-:W-:Y:S02]  /*6360*/  FFMA.FTZ R171, R171, c[0x0][0x23c], -R170.reuse ;  /* 0x00008f00abab7a23 */ /* 0x100fe400000108aa */
[----:B------:R-:W-:Y:S02]  /*6370*/  FFMA.FTZ R173, R173, c[0x0][0x23c], -R170 ;  /* 0x00008f00adad7a23 */ /* 0x000fe400000108aa */
[--C-:B------:R-:W-:Y:S02]  /*6380*/  FFMA.FTZ R174, R174, c[0x0][0x23c], -R176.reuse ;  /* 0x00008f00aeae7a23 */ /* 0x100fe400000108b0 */
[----:B------:R-:W-:Y:S02]  /*6390*/  FFMA.FTZ R175, R175, c[0x0][0x23c], -R176 ;  /* 0x00008f00afaf7a23 */ /* 0x000fe400000108b0 */
[--C-:B------:R-:W-:Y:S01]  /*63a0*/  FFMA.FTZ R177, R177, c[0x0][0x23c], -R170.reuse ;  /* 0x00008f00b1b17a23 */ /* 0x100fe200000108aa */
[----:B------:R-:W3:Y:S01]  /*63b0*/  MUFU.EX2 R0, R0 ;  /* 0x0000000000007308 */ /* 0x000ee20000000800 */
[----:B------:R-:W-:Y:S02]  /*63c0*/  FFMA.FTZ R178, R178, c[0x0][0x23c], -R170 ;  /* 0x00008f00b2b27a23 */ /* 0x000fe400000108aa */
[--C-:B------:R-:W-:Y:S01]  /*63d0*/  FFMA.FTZ R245, R245, c[0x0][0x23c], -R240.reuse ;  /* 0x00008f00f5f57a23 */ /* 0x100fe200000108f0 */
[----:B-1----:R-:W-:Y:S01]  /*63e0*/  F2FP.PACK_AB R131, R149, R150 ;  /* 0x000000969583723e */ /* 0x002fe200000000ff */
[--C-:B------:R-:W-:Y:S02]  /*63f0*/  FFMA.FTZ R246, R246, c[0x0][0x23c], -R247.reuse ;  /* 0x00008f00f6f67a23 */ /* 0x100fe400000108f7 */
[--C-:B------:R-:W-:Y:S02]  /*6400*/  FFMA.FTZ R248, R248, c[0x0][0x23c], -R247.reuse ;  /* 0x00008f00f8f87a23 */ /* 0x100fe400000108f7 */
[--C-:B------:R-:W-:Y:S01]  /*6410*/  FFMA.FTZ R249, R249, c[0x0][0x23c], -R240.reuse ;  /* 0x00008f00f9f97a23 */ /* 0x100fe200000108f0 */
[----:B------:R-:W-:Y:S01]  /*6420*/  MUFU.EX2 R146, R146 ;  /* 0x0000009200927308 */ /* 0x000fe20000000800 */
[-C--:B------:R-:W-:Y:S05]  /*6430*/  HMMA.16816.F32 R4, R128, R20.reuse, R4 ;  /* 0x000000148004723c */ /* 0x080fea0000001804 */
[C---:B--2---:R-:W-:Y:S02]  /*6440*/  FMUL.FTZ R56, R2.reuse, R76 ;  /* 0x0000004c02387220 */ /* 0x044fe40000410000 */
[C---:B------:R-:W-:Y:S02]  /*6450*/  FMUL.FTZ R57, R2.reuse, R77 ;  /* 0x0000004d02397220 */ /* 0x040fe40000410000 */
[----:B------:R-:W1:Y:S03]  /*6460*/  MUFU.EX2 R145, R145 ;  /* 0x0000009100917308 */ /* 0x000e660000000800 */
[----:B------:R-:W-:Y:S02]  /*6470*/  FMUL.FTZ R8, R2, R124 ;  /* 0x0000007c02087220 */ /* 0x000fe40000410000 */
[C---:B---3--:R-:W-:Y:S02]  /*6480*/  FMUL.FTZ R58, R0.reuse, R78 ;  /* 0x0000004e003a7220 */ /* 0x048fe40000410000 */
[----:B------:R-:W-:Y:S02]  /*6490*/  FMUL.FTZ R59, R0, R79 ;  /* 0x0000004f003b7220 */ /* 0x000fe40000410000 */
[----:B------:R-:W-:Y:S01]  /*64a0*/  LDSM.16.MT88.4 R76, [R192+0x6800] ;  /* 0x00680000c04c783b */ /* 0x000fe20000004200 */
[----:B------:R-:W-:Y:S01]  /*64b0*/  MUFU.EX2 R142, R142 ;  /* 0x0000008e008e7308 */ /* 0x000fe20000000800 */
[----:B------:R-:W-:Y:S02]  /*64c0*/  FMUL.FTZ R9, R2, R125 ;  /* 0x0000007d02097220 */ /* 0x000fe40000410000 */
[C---:B------:R-:W-:Y:S02]  /*64d0*/  FMUL.FTZ R10, R0.reuse, R126 ;  /* 0x0000007e000a7220 */ /* 0x040fe40000410000 */
[----:B------:R-:W-:Y:S02]  /*64e0*/  FMUL.FTZ R11, R0, R127 ;  /* 0x0000007f000b7220 */ /* 0x000fe40000410000 */
[C---:B------:R-:W-:Y:S02]  /*64f0*/  FMUL.FTZ R12, R2.reuse, R120 ;  /* 0x00000078020c7220 */ /* 0x040fe40000410000 */
[----:B------:R-:W-:Y:S01]  /*6500*/  FMUL.FTZ R13, R2, R121 ;  /* 0x00000079020d7220 */ /* 0x000fe20000410000 */
[----:B------:R-:W2:Y:S01]  /*6510*/  MUFU.EX2 R141, R141 ;  /* 0x0000008d008d7308 */ /* 0x000ea20000000800 */
[C---:B------:R-:W-:Y:S02]  /*6520*/  FMUL.FTZ R14, R0.reuse, R122 ;  /* 0x0000007a000e7220 */ /* 0x040fe40000410000 */
[----:B------:R-:W-:Y:S01]  /*6530*/  FMUL.FTZ R15, R0, R123 ;  /* 0x0000007b000f7220 */ /* 0x000fe20000410000 */
[----:B-1----:R-:W-:Y:S01]  /*6540*/  F2FP.PACK_AB R64, R145, R146 ;  /* 0x000000929140723e */ /* 0x002fe200000000ff */
[C---:B------:R-:W-:Y:S02]  /*6550*/  FMUL.FTZ R24, R2.reuse, R108 ;  /* 0x0000006c02187220 */ /* 0x040fe40000410000 */
[----:B------:R-:W-:Y:S02]  /*6560*/  FMUL.FTZ R25, R2, R109 ;  /* 0x0000006d02197220 */ /* 0x000fe40000410000 */
[C---:B------:R-:W-:Y:S01]  /*6570*/  FMUL.FTZ R26, R0.reuse, R110 ;  /* 0x0000006e001a7220 */ /* 0x040fe20000410000 */
[----:B------:R-:W-:Y:S01]  /*6580*/  MUFU.EX2 R144, R144 ;  /* 0x0000009000907308 */ /* 0x000fe20000000800 */
[----:B------:R-:W-:Y:S02]  /*6590*/  FMUL.FTZ R27, R0, R111 ;  /* 0x0000006f001b7220 */ /* 0x000fe40000410000 */
[C---:B------:R-:W-:Y:S02]  /*65a0*/  FMUL.FTZ R28, R2.reuse, R104 ;  /* 0x00000068021c7220 */ /* 0x040fe40000410000 */
[----:B------:R-:W-:Y:S02]  /*65b0*/  FMUL.FTZ R29, R2, R105 ;  /* 0x00000069021d7220 */ /* 0x000fe40000410000 */
[C---:B------:R-:W-:Y:S02]  /*65c0*/  FMUL.FTZ R30, R0.reuse, R106 ;  /* 0x0000006a001e7220 */ /* 0x040fe40000410000 */
[----:B------:R-:W-:Y:S01]  /*65d0*/  FMUL.FTZ R31, R0, R107 ;  /* 0x0000006b001f7220 */ /* 0x000fe20000410000 */
[----:B------:R-:W1:Y:S01]  /*65e0*/  MUFU.EX2 R143, R143 ;  /* 0x0000008f008f7308 */ /* 0x000e620000000800 */
[C---:B------:R-:W-:Y:S02]  /*65f0*/  FMUL.FTZ R40, R2.reuse, R92 ;  /* 0x0000005c02287220 */ /* 0x040fe40000410000 */
[----:B------:R-:W-:Y:S01]  /*6600*/  FMUL.FTZ R41, R2, R93 ;  /* 0x0000005d02297220 */ /* 0x000fe20000410000 */
[----:B--2---:R-:W-:Y:S01]  /*6610*/  F2FP.PACK_AB R65, R141, R142 ;  /* 0x0000008e8d41723e */ /* 0x004fe200000000ff */
        /* <DEDUP_REMOVED lines=13> */
[----:B------:R-:W-:Y:S02]  /*66f0*/  FFMA.FTZ R250, R250, c[0x0][0x23c], -R240 ;  /* 0x00008f00fafa7a23 */ /* 0x000fe400000108f0 */
        /* <DEDUP_REMOVED lines=9> */
[----:B------:R-:W-:Y:S02]  /*6790*/  FFMA.FTZ R233, R233, c[0x0][0x23c], -R170 ;  /* 0x00008f00e9e97a23 */ /* 0x000fe400000108aa */
[--C-:B------:R-:W-:Y:S01]  /*67a0*/  FFMA.FTZ R230, R230, c[0x0][0x23c], -R247.reuse ;  /* 0x00008f00e6e67a23 */ /* 0x100fe200000108f7 */
[----:B--2---:R-:W-:Y:S01]  /*67b0*/  F2FP.PACK_AB R67, R139, R140 ;  /* 0x0000008c8b43723e */ /* 0x004fe200000000ff */
[--C-:B------:R-:W-:Y:S02]  /*67c0*/  FFMA.FTZ R232, R232, c[0x0][0x23c], -R247.reuse ;  /* 0x00008f00e8e87a23 */ /* 0x100fe400000108f7 */
[--C-:B------:R-:W-:Y:S02]  /*67d0*/  FFMA.FTZ R183, R183, c[0x0][0x23c], -R240.reuse ;  /* 0x00008f00b7b77a23 */ /* 0x100fe400000108f0 */
[--C-:B------:R-:W-:Y:S01]  /*67e0*/  FFMA.FTZ R182, R182, c[0x0][0x23c], -R240.reuse ;  /* 0x00008f00b6b67a23 */ /* 0x100fe200000108f0 */
[----:B------:R-:W-:Y:S01]  /*67f0*/  MUFU.EX2 R147, R147 ;  /* 0x0000009300937308 */ /* 0x000fe20000000800 */
[C---:B------:R-:W-:Y:S04]  /*6800*/  HMMA.16816.F32 R8, R64.reuse, R20, R8 ;  /* 0x000000144008723c */ /* 0x040fe80000001808 */
[--C-:B------:R-:W-:Y:S02]  /*6810*/  FFMA.FTZ R242, R242, c[0x0][0x23c], -R247.reuse ;  /* 0x00008f00f2f27a23 */ /* 0x100fe400000108f7 */
[----:B------:R-:W-:Y:S02]  /*6820*/  FFMA.FTZ R247, R234, c[0x0][0x23c], -R247 ;  /* 0x00008f00eaf77a23 */ /* 0x000fe400000108f7 */
[-C--:B------:R-:W-:Y:S01]  /*6830*/  HMMA.16816.F32 R12, R64, R22.reuse, R12 ;  /* 0x00000016400c723c */ /* 0x080fe2000000180c */
[----:B------:R-:W-:Y:S03]  /*6840*/  MUFU.EX2 R153, R153 ;  /* 0x0000009900997308 */ /* 0x000fe60000000800 */
[C---:B------:R-:W-:Y:S02]  /*6850*/  FMUL.FTZ R20, R132.reuse, R112 ;  /* 0x0000007084147220 */ /* 0x040fe40000410000 */
[----:B------:R-:W-:Y:S02]  /*6860*/  FMUL.FTZ R21, R132, R113 ;  /* 0x0000007184157220 */ /* 0x000fe40000410000 */
[C---:B------:R-:W-:Y:S03]  /*6870*/  HMMA.16816.F32 R16, R128.reuse, R22, R16 ;  /* 0x000000168010723c */ /* 0x040fe60000001810 */
[----:B------:R-:W-:Y:S01]  /*6880*/  MUFU.EX2 R160, R160 ;  /* 0x000000a000a07308 */ /* 0x000fe20000000800 */
[--C-:B------:R-:W-:Y:S02]  /*6890*/  FFMA.FTZ R181, R181, c[0x0][0x23c], -R240.reuse ;  /* 0x00008f00b5b57a23 */ /* 0x100fe400000108f0 */
[----:B------:R-:W-:Y:S02]  /*68a0*/  FFMA.FTZ R240, R179, c[0x0][0x23c], -R240 ;  /* 0x00008f00b3f07a23 */ /* 0x000fe400000108f0 */
[C---:B------:R-:W-:Y:S04]  /*68b0*/  FMUL.FTZ R22, R3.reuse, R114 ;  /* 0x0000007203167220 */ /* 0x040fe80000410000 */
[----:B------:R-:W-:Y:S01]  /*68c0*/  FMUL.FTZ R23, R3, R115 ;  /* 0x0000007303177220 */ /* 0x000fe20000410000 */
[----:B------:R-:W-:Y:S01]  /*68d0*/  MUFU.EX2 R161, R161 ;  /* 0x000000a100a17308 */ /* 0x000fe20000000800 */
[--C-:B------:R-:W-:Y:S02]  /*68e0*/  FFMA.FTZ R172, R172, c[0x0][0x23c], -R176.reuse ;  /* 0x00008f00acac7a23 */ /* 0x100fe400000108b0 */
[----:B------:R-:W-:Y:S02]  /*68f0*/  FFMA.FTZ R169, R169, c[0x0][0x23c], -R176 ;  /* 0x00008f00a9a97a23 */ /* 0x000fe400000108b0 */
[--C-:B------:R-:W-:Y:S01]  /*6900*/  FFMA.FTZ R166, R166, c[0x0][0x23c], -R170.reuse ;  /* 0x00008f00a6a67a23 */ /* 0x100fe200000108aa */
[-C--:B------:R-:W-:Y:S03]  /*6910*/  HMMA.16816.F32 R20, R128, R36.reuse, R20 ;  /* 0x000000248014723c */ /* 0x080fe60000001814 */
[----:B------:R-:W-:Y:S01]  /*6920*/  FFMA.FTZ R164, R164, c[0x0][0x23c], -R170 ;  /* 0x00008f00a4a47a23 */ /* 0x000fe200000108aa */
[----:B------:R-:W-:Y:S01]  /*6930*/  MUFU.EX2 R162, R162 ;  /* 0x000000a200a27308 */ /* 0x000fe20000000800 */
[--C-:B------:R-:W-:Y:S02]  /*6940*/  FFMA.FTZ R163, R163, c[0x0][0x23c], -R176.reuse ;  /* 0x00008f00a3a37a23 */ /* 0x100fe400000108b0 */
[----:B------:R-:W-:Y:S01]  /*6950*/  FFMA.FTZ R176, R167, c[0x0][0x23c], -R176 ;  /* 0x00008f00a7b07a23 */ /* 0x000fe200000108b0 */
[C---:B------:R-:W-:Y:S04]  /*6960*/  HMMA.16816.F32 R24, R64.reuse, R36, R24 ;  /* 0x000000244018723c */ /* 0x040fe80000001818 */
[--C-:B------:R-:W-:Y:S02]  /*6970*/  FFMA.FTZ R138, R138, c[0x0][0x23c], -R170.reuse ;  /* 0x00008f008a8a7a23 */ /* 0x100fe400000108aa */
[----:B------:R-:W-:Y:S01]  /*6980*/  MUFU.EX2 R165, R165 ;  /* 0x000000a500a57308 */ /* 0x000fe20000000800 */
[C---:B------:R-:W-:Y:S01]  /*6990*/  FMUL.FTZ R36, R132.reuse, R96 ;  /* 0x0000006084247220 */ /* 0x040fe20000410000 */
[-C--:B------:R-:W-:Y:S04]  /*69a0*/  HMMA.16816.F32 R28, R64, R38.reuse, R28 ;  /* 0x00000026401c723c */ /* 0x080fe8000000181c */
[C---:B------:R-:W-:Y:S02]  /*69b0*/  FMUL.FTZ R37, R132.reuse, R97 ;  /* 0x0000006184257220 */ /* 0x040fe40000410000 */
[----:B------:R-:W-:Y:S02]  /*69c0*/  FFMA.FTZ R170, R137, c[0x0][0x23c], -R170 ;  /* 0x00008f0089aa7a23 */ /* 0x000fe400000108aa */
[C---:B------:R-:W-:Y:S01]  /*69d0*/  HMMA.16816.F32 R32, R128.reuse, R38, R32 ;  /* 0x000000268020723c */ /* 0x040fe20000001820 */
[----:B------:R-:W1:Y:S03]  /*69e0*/  MUFU.EX2 R168, R168 ;  /* 0x000000a800a87308 */ /* 0x000e660000000800 */
[----:B------:R-:W-:Y:S02]  /*69f0*/  FFMA.FTZ R159, R132, R227, R159 ;  /* 0x000000e3849f7223 */ /* 0x000fe4000001009f */
[C---:B------:R-:W-:Y:S02]  /*6a00*/  FFMA.FTZ R152, R3.reuse, R226, R152 ;  /* 0x000000e203987223 */ /* 0x040fe40000010098 */
[C---:B------:R-:W-:Y:S03]  /*6a10*/  FMUL.FTZ R38, R3.reuse, R98 ;  /* 0x0000006203267220 */ /* 0x040fe60000410000 */
[----:B------:R-:W-:Y:S01]  /*6a20*/  MUFU.EX2 R171, R171 ;  /* 0x000000ab00ab7308 */ /* 0x000fe20000000800 */
[----:B------:R-:W-:Y:S02]  /*6a30*/  FMUL.FTZ R39, R3, R99 ;  /* 0x0000006303277220 */ /* 0x000fe40000410000 */
[----:B------:R-:W2:Y:S01]  /*6a40*/  LDSM.16.MT88.4 R96, [R188+0x6000] ;  /* 0x00600000bc60783b */ /* 0x000ea20000004200 */
[----:B------:R-:W-:Y:S01]  /*6a50*/  FFMA.FTZ R146, R2, R225, R146 ;  /* 0x000000e102927223 */ /* 0x000fe20000010092 */
[----:B------:R-:W-:Y:S01]  /*6a60*/  MOV R2, R134 ;  /* 0x0000008600027202 */ /* 0x000fe20000000f00 */
[----:B------:R-:W-:Y:S01]  /*6a70*/  FFMA.FTZ R142, R0, R224, R142 ;  /* 0x000000e0008e7223 */ /* 0x000fe2000001008e */
[----:B------:R-:W-:Y:S01]  /*6a80*/  MOV R0, R133 ;  /* 0x0000008500007202 */ /* 0x000fe20000000f00 */
[-C--:B------:R-:W-:Y:S02]  /*6a90*/  HMMA.16816.F32 R36, R128, R52.reuse, R36 ;  /* 0x000000348024723c */ /* 0x080fe40000001824 */
[----:B------:R-:W3:Y:S01]  /*6aa0*/  MUFU.EX2 R173, R173 ;  /* 0x000000ad00ad7308 */ /* 0x000ee20000000800 */
[----:B------:R-:W-:Y:S02]  /*6ab0*/  FADD.FTZ R159, R158, R159 ;  /* 0x0000009f9e9f7221 */ /* 0x000fe40000010000 */
[----:B------:R-:W-:Y:S01]  /*6ac0*/  FADD.FTZ R152, R151, R152 ;  /* 0x0000009897987221 */ /* 0x000fe20000010000 */
[----:B-1----:R-:W-:Y:S01]  /*6ad0*/  F2FP.PACK_AB R72, R168, R165 ;  /* 0x000000a5a848723e */ /* 0x002fe200000000ff */
[----:B------:R-:W-:Y:S01]  /*6ae0*/  FADD.FTZ R146, R145, R146 ;  /* 0x0000009291927221 */ /* 0x000fe20000010000 */
[C---:B------:R-:W-:Y:S04]  /*6af0*/  HMMA.16816.F32 R40, R64.reuse, R52, R40 ;  /* 0x000000344028723c */ /* 0x040fe80000001828 */
[----:B------:R-:W-:Y:S01]  /*6b00*/  MUFU.EX2 R174, R174 ;  /* 0x000000ae00ae7308 */ /* 0x000fe20000000800 */
[----:B------:R-:W-:Y:S02]  /*6b10*/  FADD.FTZ R142, R141, R142 ;  /* 0x0000008e8d8e7221 */ /* 0x000fe40000010000 */
[C---:B------:R-:W-:Y:S01]  /*6b20*/  FMUL.FTZ R52, R132.reuse, R80 ;  /* 0x0000005084347220 */ /* 0x040fe20000410000 */
[-C--:B------:R-:W-:Y:S04]  /*6b30*/  HMMA.16816.F32 R44, R64, R54.reuse, R44 ;  /* 0x00000036402c723c */ /* 0x080fe8000000182c */
[----:B------:R-:W-:Y:S02]  /*6b40*/  FMUL.FTZ R53, R132, R81 ;  /* 0x0000005184357220 */ /* 0x000fe40000410000 */
[----:B------:R-:W1:Y:S01]  /*6b50*/  MUFU.EX2 R175, R175 ;  /* 0x000000af00af7308 */ /* 0x000e620000000800 */
[----:B------:R-:W-:Y:S01]  /*6b60*/  FADD.FTZ R159, R157, R159 ;  /* 0x0000009f9d9f7221 */ /* 0x000fe20000010000 */
[C---:B------:R-:W-:Y:S04]  /*6b70*/  HMMA.16816.F32 R48, R128.reuse, R54, R48 ;  /* 0x000000368030723c */ /* 0x040fe80000001830 */
[----:B---3--:R-:W-:Y:S01]  /*6b80*/  F2FP.PACK_AB R73, R173, R171 ;  /* 0x000000abad49723e */ /* 0x008fe200000000ff */
[----:B------:R-:W-:Y:S02]  /*6b90*/  FADD.FTZ R152, R150, R152 ;  /* 0x0000009896987221 */ /* 0x000fe40000010000 */
[C---:B------:R-:W-:Y:S01]  /*6ba0*/  FMUL.FTZ R54, R3.reuse, R82 ;  /* 0x0000005203367220 */ /* 0x040fe20000410000 */
[----:B------:R-:W-:Y:S01]  /*6bb0*/  MUFU.EX2 R177, R177 ;  /* 0x000000b100b17308 */ /* 0x000fe20000000800 */
[----:B------:R-:W-:Y:S02]  /*6bc0*/  FMUL.FTZ R55, R3, R83 ;  /* 0x0000005303377220 */ /* 0x000fe40000410000 */
[----:B------:R-:W3:Y:S01]  /*6bd0*/  LDSM.16.MT88.4 R80, [R190+0x6800] ;  /* 0x00680000be50783b */ /* 0x000ee20000004200 */
[----:B------:R-:W-:Y:S02]  /*6be0*/  FADD.FTZ R146, R144, R146 ;  /* 0x0000009290927221 */ /* 0x000fe40000010000 */
[----:B------:R-:W-:Y:S02]  /*6bf0*/  FADD.FTZ R142, R140, R142 ;  /* 0x0000008e8c8e7221 */ /* 0x000fe40000010000 */
[-C--:B--2---:R-:W-:Y:S02]  /*6c00*/  HMMA.16816.F32 R52, R128, R96.reuse, R52 ;  /* 0x000000608034723c */ /* 0x084fe40000001834 */
[----:B------:R-:W2:Y:S01]  /*6c10*/  MUFU.EX2 R178, R178 ;  /* 0x000000b200b27308 */ /* 0x000ea20000000800 */
[----:B------:R-:W-:Y:S02]  /*6c20*/  FADD.FTZ R159, R156, R159 ;  /* 0x0000009f9c9f7221 */ /* 0x000fe40000010000 */
[----:B------:R-:W-:Y:S01]  /*6c30*/  FADD.FTZ R152, R149, R152 ;  /* 0x0000009895987221 */ /* 0x000fe20000010000 */
[----:B-1----:R-:W-:Y:S01]  /*6c40*/  F2FP.PACK_AB R74, R175, R174 ;  /* 0x000000aeaf4a723e */ /* 0x002fe200000000ff */
[----:B------:R-:W-:Y:S01]  /*6c50*/  FADD.FTZ R146, R143, R146 ;  /* 0x000000928f927221 */ /* 0x000fe20000010000 */
[C---:B------:R-:W-:Y:S04]  /*6c60*/  HMMA.16816.F32 R56, R64.reuse, R96, R56 ;  /* 0x000000604038723c */ /* 0x040fe80000001838 */
[----:B------:R-:W1:Y:S01]  /*6c70*/  MUFU.EX2 R180, R180 ;  /* 0x000000b400b47308 */ /* 0x000e620000000800 */
[----:B------:R-:W-:Y:S02]  /*6c80*/  FADD.FTZ R142, R139, R142 ;  /* 0x0000008e8b8e7221 */ /* 0x000fe40000010000 */
[----:B------:R-:W-:Y:S01]  /*6c90*/  FADD.FTZ R159, R155, R159 ;  /* 0x0000009f9b9f7221 */ /* 0x000fe20000010000 */
[-C--:B------:R-:W-:Y:S04]  /*6ca0*/  HMMA.16816.F32 R60, R64, R98.reuse, R60 ;  /* 0x00000062403c723c */ /* 0x080fe8000000183c */
[----:B------:R-:W-:Y:S02]  /*6cb0*/  FADD.FTZ R152, R148, R152 ;  /* 0x0000009894987221 */ /* 0x000fe40000010000 */
[----:B------:R-:W-:Y:S01]  /*6cc0*/  MUFU.EX2 R231, R231 ;  /* 0x000000e700e77308 */ /* 0x000fe20000000800 */
[----:B------:R-:W-:Y:S01]  /*6cd0*/  FMUL.FTZ R64, R132, R68 ;  /* 0x0000004484407220 */ /* 0x000fe20000410000 */
[----:B------:R-:W-:Y:S01]  /*6ce0*/  F2FP.PACK_AB R68, R154, R155 ;  /* 0x0000009b9a44723e */ /* 0x000fe200000000ff */
[----:B------:R-:W-:Y:S03]  /*6cf0*/  FMUL.FTZ R65, R132, R69 ;  /* 0x0000004584417220 */ /* 0x000fe60000410000 */
[----:B------:R-:W-:Y:S01]  /*6d00*/  FMUL.FTZ R66, R3, R70 ;  /* 0x0000004603427220 */ /* 0x000fe20000410000 */
[----:B------:R-:W-:Y:S01]  /*6d10*/  F2FP.PACK_AB R69, R147, R148 ;  /* 0x000000949345723e */ /* 0x000fe200000000ff */
[----:B------:R-:W-:Y:S01]  /*6d20*/  FMUL.FTZ R67, R3, R71 ;  /* 0x0000004703437220 */ /* 0x000fe20000410000 */
[----:B------:R-:W-:Y:S01]  /*6d30*/  F2FP.PACK_AB R70, R160, R153 ;  /* 0x00000099a046723e */ /* 0x000fe200000000ff */
[----:B------:R-:W4:Y:S01]  /*6d40*/  MUFU.EX2 R239, R239 ;  /* 0x000000ef00ef7308 */ /* 0x000f220000000800 */
[----:B------:R-:W-:Y:S01]  /*6d50*/  F2FP.PACK_AB R71, R162, R161 ;  /* 0x000000a1a247723e */ /* 0x000fe200000000ff */
[----:B------:R-:W-:Y:S01]  /*6d60*/  FADD.FTZ R146, R165, R146 ;  /* 0x00000092a5927221 */ /* 0x000fe20000010000 */
[----:B--2---:R-:W-:Y:S01]  /*6d70*/  F2FP.PACK_AB R75, R178, R177 ;  /* 0x000000b1b24b723e */ /* 0x004fe200000000ff */
[----:B------:R-:W-:Y:S01]  /*6d80*/  FADD.FTZ R142, R171, R142 ;  /* 0x0000008eab8e7221 */ /* 0x000fe20000010000 */
[----:B------:R-:W-:Y:S04]  /*6d90*/  HMMA.16816.F32 R64, R128, R98, R64 ;  /* 0x000000628040723c */ /* 0x000fe80000001840 */
[----:B------:R-:W-:Y:S01]  /*6da0*/  MOV R3, R135 ;  /* 0x0000008700037202 */ /* 0x000fe20000000f00 */
[----:B------:R-:W2:Y:S01]  /*6db0*/  MUFU.EX2 R245, R245 ;  /* 0x000000f500f57308 */ /* 0x000ea20000000800 */
[----:B------:R-:W-:Y:S01]  /*6dc0*/  FADD.FTZ R159, R154, R159 ;  /* 0x0000009f9a9f7221 */ /* 0x000fe20000010000 */
[----:B------:R-:W-:Y:S01]  /*6dd0*/  MOV R132, R136 ;  /* 0x0000008800847202 */ /* 0x000fe20000000f00 */
[-C--:B------:R-:W-:Y:S05]  /*6de0*/  HMMA.16816.F32 R4, R68, R76.reuse, R4 ;  /* 0x0000004c4404723c */ /* 0x080fea0000001804 */
[----:B------:R-:W-:Y:S02]  /*6df0*/  FADD.FTZ R152, R147, R152 ;  /* 0x0000009893987221 */ /* 0x000fe40000010000 */
[----:B------:R-:W5:Y:S01]  /*6e00*/  MUFU.EX2 R246, R246 ;  /* 0x000000f600f67308 */ /* 0x000f620000000800 */
[C---:B------:R-:W-:Y:S04]  /*6e10*/  HMMA.16816.F32 R8, R72.reuse, R76, R8 ;  /* 0x0000004c4808723c */ /* 0x040fe80000001808 */
[----:B------:R-:W-:Y:S02]  /*6e20*/  FADD.FTZ R146, R168, R146 ;  /* 0x00000092a8927221 */ /* 0x000fe40000010000 */
[----:B------:R-:W-:Y:S02]  /*6e30*/  FADD.FTZ R142, R173, R142 ;  /* 0x0000008ead8e7221 */ /* 0x000fe40000010000 */
[-C--:B------:R-:W-:Y:S01]  /*6e40*/  HMMA.16816.F32 R12, R72, R78.reuse, R12 ;  /* 0x0000004e480c723c */ /* 0x080fe2000000180c */
[----:B------:R-:W-:Y:S03]  /*6e50*/  MUFU.EX2 R248, R248 ;  /* 0x000000f800f87308 */ /* 0x000fe60000000800 */
[----:B------:R-:W-:Y:S02]  /*6e60*/  FADD.FTZ R159, R153, R159 ;  /* 0x0000009f999f7221 */ /* 0x000fe40000010000 */
[----:B------:R-:W-:Y:S02]  /*6e70*/  FADD.FTZ R152, R161, R152 ;  /* 0x00000098a1987221 */ /* 0x000fe40000010000 */
[C---:B------:R-:W-:Y:S01]  /*6e80*/  HMMA.16816.F32 R16, R68.reuse, R78, R16 ;  /* 0x0000004e4410723c */ /* 0x040fe20000001810 */
[----:B------:R-:W5:Y:S02]  /*6e90*/  LDSM.16.MT88.4 R76, [R188+0x6800] ;  /* 0x00680000bc4c783b */ /* 0x000f640000004200 */
[----:B------:R-:W-:Y:S01]  /*6ea0*/  MUFU.EX2 R249, R249 ;  /* 0x000000f900f97308 */ /* 0x000fe20000000800 */
[----:B------:R-:W-:Y:S02]  /*6eb0*/  FADD.FTZ R146, R174, R146 ;  /* 0x00000092ae927221 */ /* 0x000fe40000010000 */
[----:B------:R-:W-:Y:S02]  /*6ec0*/  FADD.FTZ R142, R177, R142 ;  /* 0x0000008eb18e7221 */ /* 0x000fe40000010000 */
[-C--:B---3--:R-:W-:Y:S04]  /*6ed0*/  HMMA.16816.F32 R20, R68, R80.reuse, R20 ;  /* 0x000000504414723c */ /* 0x088fe80000001814 */
[----:B------:R-:W-:Y:S01]  /*6ee0*/  FADD.FTZ R159, R160, R159 ;  /* 0x0000009fa09f7221 */ /* 0x000fe20000010000 */
[----:B------:R-:W-:Y:S01]  /*6ef0*/  MUFU.EX2 R250, R250 ;  /* 0x000000fa00fa7308 */ /* 0x000fe20000000800 */
[----:B------:R-:W-:Y:S02]  /*6f00*/  FADD.FTZ R152, R162, R152 ;  /* 0x00000098a2987221 */ /* 0x000fe40000010000 */
[C---:B------:R-:W-:Y:S04]  /*6f10*/  HMMA.16816.F32 R24, R72.reuse, R80, R24 ;  /* 0x000000504818723c */ /* 0x040fe80000001818 */
[----:B------:R-:W-:Y:S02]  /*6f20*/  FADD.FTZ R146, R175, R146 ;  /* 0x00000092af927221 */ /* 0x000fe40000010000 */
[----:B------:R-:W-:Y:S01]  /*6f30*/  FADD.FTZ R142, R178, R142 ;  /* 0x0000008eb28e7221 */ /* 0x000fe20000010000 */
[----:B------:R-:W3:Y:S01]  /*6f40*/  MUFU.EX2 R243, R243 ;  /* 0x000000f300f37308 */ /* 0x000ee20000000800 */
[-C--:B------:R-:W-:Y:S04]  /*6f50*/  HMMA.16816.F32 R28, R72, R82.reuse, R28 ;  /* 0x00000052481c723c */ /* 0x080fe8000000181c */
[----:B-1----:R-:W-:Y:S02]  /*6f60*/  FADD.FTZ R159, R180, R159 ;  /* 0x0000009fb49f7221 */ /* 0x002fe40000010000 */
[----:B----4-:R-:W-:Y:S02]  /*6f70*/  FADD.FTZ R152, R239, R152 ;  /* 0x00000098ef987221 */ /* 0x010fe40000010000 */
[C---:B------:R-:W-:Y:S01]  /*6f80*/  HMMA.16816.F32 R32, R68.reuse, R82, R32 ;  /* 0x000000524420723c */ /* 0x040fe20000001820 */
[----:B------:R-:W1:Y:S01]  /*6f90*/  LDSM.16.MT88.4 R80, [R192+0x7000] ;  /* 0x00700000c050783b */ /* 0x000e620000004200 */
[----:B------:R-:W4:Y:S02]  /*6fa0*/  MUFU.EX2 R244, R244 ;  /* 0x000000f400f47308 */ /* 0x000f240000000800 */
[----:B------:R-:W-:Y:S02]  /*6fb0*/  FADD.FTZ R159, R231, R159 ;  /* 0x0000009fe79f7221 */ /* 0x000fe40000010000 */
[----:B--2---:R-:W-:Y:S02]  /*6fc0*/  FADD.FTZ R152, R245, R152 ;  /* 0x00000098f5987221 */ /* 0x004fe40000010000 */
[-C--:B------:R-:W-:Y:S04]  /*6fd0*/  HMMA.16816.F32 R36, R68, R84.reuse, R36 ;  /* 0x000000544424723c */ /* 0x080fe80000001824 */
[----:B------:R-:W2:Y:S01]  /*6fe0*/  MUFU.EX2 R241, R241 ;  /* 0x000000f100f17308 */ /* 0x000ea20000000800 */
[----:B-----5:R-:W-:Y:S02]  /*6ff0*/  FADD.FTZ R159, R246, R159 ;  /* 0x0000009ff69f7221 */ /* 0x020fe40000010000 */
[----:B---3--:R-:W-:Y:S01]  /*7000*/  FADD.FTZ R146, R243, R146 ;  /* 0x00000092f3927221 */ /* 0x008fe20000010000 */
[C---:B------:R-:W-:Y:S04]  /*7010*/  HMMA.16816.F32 R40, R72.reuse, R84, R40 ;  /* 0x000000544828723c */ /* 0x040fe80000001828 */
[----:B------:R-:W-:Y:S02]  /*7020*/  FADD.FTZ R152, R249, R152 ;  /* 0x00000098f9987221 */ /* 0x000fe40000010000 */
[----:B------:R-:W3:Y:S01]  /*7030*/  MUFU.EX2 R238, R238 ;  /* 0x000000ee00ee7308 */ /* 0x000ee20000000800 */
[----:B------:R-:W-:Y:S01]  /*7040*/  FADD.FTZ R159, R248, R159 ;  /* 0x0000009ff89f7221 */ /* 0x000fe20000010000 */
[-C--:B------:R-:W-:Y:S04]  /*7050*/  HMMA.16816.F32 R44, R72, R86.reuse, R44 ;  /* 0x00000056482c723c */ /* 0x080fe8000000182c */
[----:B----4-:R-:W-:Y:S02]  /*7060*/  FADD.FTZ R146, R244, R146 ;  /* 0x00000092f4927221 */ /* 0x010fe40000010000 */
[----:B------:R-:W-:Y:S02]  /*7070*/  FADD.FTZ R152, R250, R152 ;  /* 0x00000098fa987221 */ /* 0x000fe40000010000 */
[C---:B------:R-:W-:Y:S01]  /*7080*/  HMMA.16816.F32 R48, R68.reuse, R86, R48 ;  /* 0x000000564430723c */ /* 0x040fe20000001830 */
[----:B------:R-:W4:Y:S01]  /*7090*/  LDSM.16.MT88.4 R84, [R190+0x7000] ;  /* 0x00700000be54783b */ /* 0x000f220000004200 */
[----:B------:R-:W5:Y:S02]  /*70a0*/  MUFU.EX2 R236, R236 ;  /* 0x000000ec00ec7308 */ /* 0x000f640000000800 */
[----:B--2---:R-:W-:Y:S04]  /*70b0*/  FADD.FTZ R142, R241, R142 ;  /* 0x0000008ef18e7221 */ /* 0x004fe80000010000 */
[-C--:B------:R-:W-:Y:S04]  /*70c0*/  HMMA.16816.F32 R52, R68, R76.reuse, R52 ;  /* 0x0000004c4434723c */ /* 0x080fe80000001834 */
[----:B------:R-:W2:Y:S01]  /*70d0*/  MUFU.EX2 R237, R237 ;  /* 0x000000ed00ed7308 */ /* 0x000ea20000000800 */
[----:B---3--:R-:W-:Y:S03]  /*70e0*/  FADD.FTZ R142, R238, R142 ;  /* 0x0000008eee8e7221 */ /* 0x008fe60000010000 */
[C---:B------:R-:W-:Y:S06]  /*70f0*/  HMMA.16816.F32 R56, R72.reuse, R76, R56 ;  /* 0x0000004c4838723c */ /* 0x040fec0000001838 */
[----:B------:R-:W3:Y:S02]  /*7100*/  MUFU.EX2 R235, R235 ;  /* 0x000000eb00eb7308 */ /* 0x000ee40000000800 */
[-C--:B------:R-:W-:Y:S04]  /*7110*/  HMMA.16816.F32 R60, R72, R78.reuse, R60 ;  /* 0x0000004e483c723c */ /* 0x080fe8000000183c */
[----:B-----5:R-:W-:Y:S03]  /*7120*/  FADD.FTZ R146, R236, R146 ;  /* 0x00000092ec927221 */ /* 0x020fe60000010000 */
[----:B------:R-:W-:Y:S01]  /*7130*/  F2FP.PACK_AB R72, R244, R243 ;  /* 0x000000f3f448723e */ /* 0x000fe200000000ff */
[----:B------:R-:W-:Y:S01]  /*7140*/  HMMA.16816.F32 R64, R68, R78, R64 ;  /* 0x0000004e4440723c */ /* 0x000fe20000001840 */
[----:B------:R-:W5:Y:S01]  /*7150*/  MUFU.EX2 R233, R233 ;  /* 0x000000e900e97308 */ /* 0x000f620000000800 */
[----:B------:R-:W4:Y:S02]  /*7160*/  LDSM.16.MT88.4 R76, [R189+0x7000] ;  /* 0x00700000bd4c783b */ /* 0x000f240000004200 */
[----:B------:R-:W-:Y:S01]  /*7170*/  F2FP.PACK_AB R73, R238, R241 ;  /* 0x000000f1ee49723e */ /* 0x000fe200000000ff */
[C---:B--2---:R-:W-:Y:S01]  /*7180*/  FADD.FTZ R146, R237.reuse, R146 ;  /* 0x00000092ed927221 */ /* 0x044fe20000010000 */
[----:B------:R-:W-:Y:S02]  /*7190*/  F2FP.PACK_AB R74, R237, R236 ;  /* 0x000000eced4a723e */ /* 0x000fe400000000ff */
[----:B------:R-:W-:Y:S03]  /*71a0*/  F2FP.PACK_AB R68, R231, R180 ;  /* 0x000000b4e744723e */ /* 0x000fe600000000ff */
[----:B------:R-:W2:Y:S01]  /*71b0*/  MUFU.EX2 R230, R230 ;  /* 0x000000e600e67308 */ /* 0x000ea20000000800 */
[----:B------:R-:W-:Y:S02]  /*71c0*/  F2FP.PACK_AB R69, R245, R239 ;  /* 0x000000eff545723e */ /* 0x000fe400000000ff */
[----:B------:R-:W-:Y:S01]  /*71d0*/  F2FP.PACK_AB R70, R248, R246 ;  /* 0x000000f6f846723e */ /* 0x000fe200000000ff */
[----:B---3--:R-:W-:Y:S01]  /*71e0*/  FADD.FTZ R142, R235, R142 ;  /* 0x0000008eeb8e7221 */ /* 0x008fe20000010000 */
[----:B------:R-:W-:Y:S05]  /*71f0*/  F2FP.PACK_AB R71, R250, R249 ;  /* 0x000000f9fa47723e */ /* 0x000fea00000000ff */
[----:B------:R-:W3:Y:S02]  /*7200*/  MUFU.EX2 R232, R232 ;  /* 0x000000e800e87308 */ /* 0x000ee40000000800 */
[-C--:B-1----:R-:W-:Y:S03]  /*7210*/  HMMA.16816.F32 R4, R68, R80.reuse, R4 ;  /* 0x000000504404723c */ /* 0x082fe60000001804 */
[C---:B-----5:R-:W-:Y:S01]  /*7220*/  F2FP.PACK_AB R75, R233.reuse, R235 ;  /* 0x000000ebe94b723e */ /* 0x060fe200000000ff */
[----:B------:R-:W-:Y:S04]  /*7230*/  FADD.FTZ R142, R233, R142 ;  /* 0x0000008ee98e7221 */ /* 0x000fe80000010000 */
[----:B------:R-:W1:Y:S02]  /*7240*/  MUFU.EX2 R183, R183 ;  /* 0x000000b700b77308 */ /* 0x000e640000000800 */
[C---:B------:R-:W-:Y:S04]  /*7250*/  HMMA.16816.F32 R8, R72.reuse, R80, R8 ;  /* 0x000000504808723c */ /* 0x040fe80000001808 */
[----:B--2---:R-:W-:Y:S04]  /*7260*/  FADD.FTZ R159, R230, R159 ;  /* 0x0000009fe69f7221 */ /* 0x004fe80000010000 */
[-C--:B------:R-:W-:Y:S01]  /*7270*/  HMMA.16816.F32 R12, R72, R82.reuse, R12 ;  /* 0x00000052480c723c */ /* 0x080fe2000000180c */
[----:B------:R-:W2:Y:S03]  /*7280*/  MUFU.EX2 R182, R182 ;  /* 0x000000b600b67308 */ /* 0x000ea60000000800 */
[----:B---3--:R-:W-:Y:S04]  /*7290*/  FADD.FTZ R159, R232, R159 ;  /* 0x0000009fe89f7221 */ /* 0x008fe80000010000 */
[C---:B------:R-:W-:Y:S01]  /*72a0*/  HMMA.16816.F32 R16, R68.reuse, R82, R16 ;  /* 0x000000524410723c */ /* 0x040fe20000001810 */
[----:B------:R-:W3:Y:S02]  /*72b0*/  LDSM.16.MT88.4 R80, [R188+0x7000] ;  /* 0x00700000bc50783b */ /* 0x000ee40000004200 */
[----:B------:R-:W5:Y:S01]  /*72c0*/  MUFU.EX2 R242, R242 ;  /* 0x000000f200f27308 */ /* 0x000f620000000800 */
[----:B-1----:R-:W-:Y:S04]  /*72d0*/  FADD.FTZ R152, R183, R152 ;  /* 0x00000098b7987221 */ /* 0x002fe80000010000 */
[-C--:B----4-:R-:W-:Y:S05]  /*72e0*/  HMMA.16816.F32 R20, R68, R84.reuse, R20 ;  /* 0x000000544414723c */ /* 0x090fea0000001814 */
[----:B------:R-:W1:Y:S03]  /*72f0*/  MUFU.EX2 R247, R247 ;  /* 0x000000f700f77308 */ /* 0x000e660000000800 */
[C---:B------:R-:W-:Y:S04]  /*7300*/  HMMA.16816.F32 R24, R72.reuse, R84, R24 ;  /* 0x000000544818723c */ /* 0x040fe80000001818 */
[----:B--2---:R-:W-:Y:S03]  /*7310*/  FADD.FTZ R152, R182, R152 ;  /* 0x00000098b6987221 */ /* 0x004fe60000010000 */
[----:B------:R-:W2:Y:S01]  /*7320*/  MUFU.EX2 R181, R181 ;  /* 0x000000b500b57308 */ /* 0x000ea20000000800 */
[-C--:B------:R-:W-:Y:S04]  /*7330*/  HMMA.16816.F32 R28, R72, R86.reuse, R28 ;  /* 0x00000056481c723c */ /* 0x080fe8000000181c */
[----:B-----5:R-:W-:Y:S04]  /*7340*/  FADD.FTZ R159, R242, R159 ;  /* 0x0000009ff29f7221 */ /* 0x020fe80000010000 */
[C---:B------:R-:W-:Y:S01]  /*7350*/  HMMA.16816.F32 R32, R68.reuse, R86, R32 ;  /* 0x000000564420723c */ /* 0x040fe20000001820 */
[----:B------:R-:W4:Y:S01]  /*7360*/  LDSM.16.MT88.4 R84, [R189+0x7800] ;  /* 0x00780000bd54783b */ /* 0x000f220000004200 */
[----:B------:R-:W5:Y:S02]  /*7370*/  MUFU.EX2 R240, R240 ;  /* 0x000000f000f07308 */ /* 0x000f640000000800 */
[----:B-1----:R-:W-:Y:S04]  /*7380*/  FADD.FTZ R227, R247, R159 ;  /* 0x0000009ff7e37221 */ /* 0x002fe80000010000 */
[-C--:B------:R-:W-:Y:S04]  /*7390*/  HMMA.16816.F32 R36, R68, R76.reuse, R36 ;  /* 0x0000004c4424723c */ /* 0x080fe80000001824 */
[----:B------:R-:W1:Y:S01]  /*73a0*/  MUFU.EX2 R172, R172 ;  /* 0x000000ac00ac7308 */ /* 0x000e620000000800 */
[----:B--2---:R-:W-:Y:S03]  /*73b0*/  FADD.FTZ R152, R181, R152 ;  /* 0x00000098b5987221 */ /* 0x004fe60000010000 */
[C---:B------:R-:W-:Y:S06]  /*73c0*/  HMMA.16816.F32 R40, R72.reuse, R76, R40 ;  /* 0x0000004c4828723c */ /* 0x040fec0000001828 */
[----:B------:R-:W2:Y:S02]  /*73d0*/  MUFU.EX2 R169, R169 ;  /* 0x000000a900a97308 */ /* 0x000ea40000000800 */
[-C--:B------:R-:W-:Y:S04]  /*73e0*/  HMMA.16816.F32 R44, R72, R78.reuse, R44 ;  /* 0x0000004e482c723c */ /* 0x080fe8000000182c */
[----:B-----5:R-:W-:Y:S04]  /*73f0*/  FADD.FTZ R226, R240, R152 ;  /* 0x00000098f0e27221 */ /* 0x020fe80000010000 */
[C---:B------:R-:W-:Y:S01]  /*7400*/  HMMA.16816.F32 R48, R68.reuse, R78, R48 ;  /* 0x0000004e4430723c */ /* 0x040fe20000001830 */
[----:B------:R-:W5:Y:S03]  /*7410*/  MUFU.EX2 R166, R166 ;  /* 0x000000a600a67308 */ /* 0x000f660000000800 */
[----:B-1----:R-:W-:Y:S04]  /*7420*/  FADD.FTZ R146, R172, R146 ;  /* 0x00000092ac927221 */ /* 0x002fe80000010000 */
[-C--:B---3--:R-:W-:Y:S03]  /*7430*/  HMMA.16816.F32 R52, R68, R80.reuse, R52 ;  /* 0x000000504434723c */ /* 0x088fe60000001834 */
[----:B------:R-:W1:Y:S01]  /*7440*/  MUFU.EX2 R164, R164 ;  /* 0x000000a400a47308 */ /* 0x000e620000000800 */
[C---:B--2---:R-:W-:Y:S04]  /*7450*/  FADD.FTZ R146, R169.reuse, R146 ;  /* 0x00000092a9927221 */ /* 0x044fe80000010000 */
[C---:B------:R-:W-:Y:S05]  /*7460*/  HMMA.16816.F32 R56, R72.reuse, R80, R56 ;  /* 0x000000504838723c */ /* 0x040fea0000001838 */
[----:B------:R-:W2:Y:S03]  /*7470*/  MUFU.EX2 R163, R163 ;  /* 0x000000a300a37308 */ /* 0x000ea60000000800 */
[-C--:B------:R-:W-:Y:S04]  /*7480*/  HMMA.16816.F32 R60, R72, R82.reuse, R60 ;  /* 0x00000052483c723c */ /* 0x080fe8000000183c */
[----:B-----5:R-:W-:Y:S03]  /*7490*/  FADD.FTZ R142, R166, R142 ;  /* 0x0000008ea68e7221 */ /* 0x020fe60000010000 */
[----:B------:R-:W3:Y:S01]  /*74a0*/  MUFU.EX2 R176, R176 ;  /* 0x000000b000b07308 */ /* 0x000ee20000000800 */
[----:B------:R-:W-:Y:S04]  /*74b0*/  HMMA.16816.F32 R64, R68, R82, R64 ;  /* 0x000000524440723c */ /* 0x000fe80000001840 */
[----:B------:R-:W-:Y:S01]  /*74c0*/  F2FP.PACK_AB R72, R169, R172 ;  /* 0x000000aca948723e */ /* 0x000fe200000000ff */
[C---:B-1----:R-:W-:Y:S01]  /*74d0*/  FADD.FTZ R142, R164.reuse, R142 ;  /* 0x0000008ea48e7221 */ /* 0x042fe20000010000 */
[----:B------:R-:W-:Y:S02]  /*74e0*/  F2FP.PACK_AB R73, R164, R166 ;  /* 0x000000a6a449723e */ /* 0x000fe400000000ff */
[----:B------:R-:W-:Y:S01]  /*74f0*/  F2FP.PACK_AB R68, R232, R230 ;  /* 0x000000e6e844723e */ /* 0x000fe200000000ff */
[----:B------:R-:W1:Y:S03]  /*7500*/  MUFU.EX2 R138, R138 ;  /* 0x0000008a008a7308 */ /* 0x000e660000000800 */
[----:B------:R-:W-:Y:S01]  /*7510*/  F2FP.PACK_AB R69, R182, R183 ;  /* 0x000000b7b645723e */ /* 0x000fe200000000ff */
[----:B--2---:R-:W-:Y:S01]  /*7520*/  FADD.FTZ R146, R163, R146 ;  /* 0x00000092a3927221 */ /* 0x004fe20000010000 */
[----:B------:R-:W-:Y:S02]  /*7530*/  F2FP.PACK_AB R70, R247, R242 ;  /* 0x000000f2f746723e */ /* 0x000fe400000000ff */
[----:B------:R-:W-:Y:S03]  /*7540*/  F2FP.PACK_AB R71, R240, R181 ;  /* 0x000000b5f047723e */ /* 0x000fe600000000ff */
[----:B------:R-:W2:Y:S04]  /*7550*/  MUFU.EX2 R170, R170 ;  /* 0x000000aa00aa7308 */ /* 0x000ea80000000800 */
[-C--:B------:R-:W-:Y:S01]  /*7560*/  HMMA.16816.F32 R128, R68, R116.reuse, R4 ;  /* 0x000000744480723c */ /* 0x080fe20000001804 */
[----:B------:R-:W5:Y:S02]  /*7570*/  LDSM.16.MT88.4 R4, [R188+0x7800] ;  /* 0x00780000bc04783b */ /* 0x000f640000004200 */
[C---:B---3--:R-:W-:Y:S01]  /*7580*/  F2FP.PACK_AB R74, R176.reuse, R163 ;  /* 0x000000a3b04a723e */ /* 0x048fe200000000ff */
[----:B------:R-:W-:Y:S02]  /*7590*/  FADD.FTZ R225, R176, R146 ;  /* 0x00000092b0e17221 */ /* 0x000fe40000010000 */
[----:B-1----:R-:W-:Y:S01]  /*75a0*/  FADD.FTZ R142, R138, R142 ;  /* 0x0000008e8a8e7221 */ /* 0x002fe20000010000 */
[C---:B--2---:R-:W-:Y:S05]  /*75b0*/  F2FP.PACK_AB R75, R170.reuse, R138 ;  /* 0x0000008aaa4b723e */ /* 0x044fea00000000ff */
[----:B------:R-:W-:Y:S02]  /*75c0*/  FADD.FTZ R224, R170, R142 ;  /* 0x0000008eaae07221 */ /* 0x000fe40000010000 */
[C---:B------:R-:W-:Y:S08]  /*75d0*/  HMMA.16816.F32 R124, R72.reuse, R116, R8 ;  /* 0x00000074487c723c */ /* 0x040ff00000001808 */
[-C--:B------:R-:W-:Y:S08]  /*75e0*/  HMMA.16816.F32 R120, R72, R118.reuse, R12 ;  /* 0x000000764878723c */ /* 0x080ff0000000180c */
[C---:B------:R-:W-:Y:S08]  /*75f0*/  HMMA.16816.F32 R116, R68.reuse, R118, R16 ;  /* 0x000000764474723c */ /* 0x040ff00000001810 */
[-C--:B------:R-:W-:Y:S08]  /*7600*/  HMMA.16816.F32 R112, R68, R100.reuse, R20 ;  /* 0x000000644470723c */ /* 0x080ff00000001814 */
[C---:B------:R-:W-:Y:S08]  /*7610*/  HMMA.16816.F32 R108, R72.reuse, R100, R24 ;  /* 0x00000064486c723c */ /* 0x040ff00000001818 */
[-C--:B------:R-:W-:Y:S08]  /*7620*/  HMMA.16816.F32 R104, R72, R102.reuse, R28 ;  /* 0x000000664868723c */ /* 0x080ff0000000181c */
[C---:B------:R-:W-:Y:S08]  /*7630*/  HMMA.16816.F32 R100, R68.reuse, R102, R32 ;  /* 0x000000664464723c */ /* 0x040ff00000001820 */
[-C--:B----4-:R-:W-:Y:S08]  /*7640*/  HMMA.16816.F32 R96, R68, R84.reuse, R36 ;  /* 0x000000544460723c */ /* 0x090ff00000001824 */
[C---:B------:R-:W-:Y:S08]  /*7650*/  HMMA.16816.F32 R92, R72.reuse, R84, R40 ;  /* 0x00000054485c723c */ /* 0x040ff00000001828 */
[-C--:B------:R-:W-:Y:S08]  /*7660*/  HMMA.16816.F32 R88, R72, R86.reuse, R44 ;  /* 0x000000564858723c */ /* 0x080ff0000000182c */
[C---:B------:R-:W-:Y:S08]  /*7670*/  HMMA.16816.F32 R84, R68.reuse, R86, R48 ;  /* 0x000000564454723c */ /* 0x040ff00000001830 */
[-C--:B-----5:R-:W-:Y:S08]  /*7680*/  HMMA.16816.F32 R80, R68, R4.reuse, R52 ;  /* 0x000000044450723c */ /* 0x0a0ff00000001834 */
[C---:B------:R-:W-:Y:S08]  /*7690*/  HMMA.16816.F32 R76, R72.reuse, R4, R56 ;  /* 0x00000004484c723c */ /* 0x040ff00000001838 */
[-C--:B------:R-:W-:Y:S08]  /*76a0*/  HMMA.16816.F32 R72, R72, R6.reuse, R60 ;  /* 0x000000064848723c */ /* 0x080ff0000000183c */
[----:B------:R-:W-:Y:S01]  /*76b0*/  HMMA.16816.F32 R68, R68, R6, R64 ;  /* 0x000000064444723c */ /* 0x000fe20000001840 */
[----:B------:R-:W-:-:S07]  /*76c0*/  @P0 BRA `(.L_x_1002) ;  /* 0xffffd2d000000947 */ /* 0x000fce000383ffff */
.L_x_1001:
[----:B------:R-:W1:Y:S01]  /*76d0*/  SHFL.BFLY PT, R2, R227, 0x2, 0x1f ;  /* 0x0c401f00e3027f89 */ /* 0x000e6200000e0000 */
[C---:B------:R-:W-:Y:S01]  /*76e0*/  ISETP.NE.AND P0, PT, R201.reuse, -0x1, PT ;  /* 0xffffffffc900780c */ /* 0x040fe20003f05270 */
[----:B------:R-:W2:Y:S01]  /*76f0*/  LDC.U8 R18, c[0x0][0x328] ;  /* 0x0000ca00ff127b82 */ /* 0x000ea20000000000 */
[----:B------:R-:W-:Y:S01]  /*7700*/  MOV R11, 0x3f800000 ;  /* 0x3f800000000b7802 */ /* 0x000fe20000000f00 */
[----:B------:R-:W3:Y:S01]  /*7710*/  SHFL.BFLY PT, R0, R226, 0x2, 0x1f ;  /* 0x0c401f00e2007f89 */ /* 0x000ee200000e0000 */
[----:B------:R-:W-:Y:S01]  /*7720*/  MOV R16, 0xfffffff0 ;  /* 0xfffffff000107802 */ /* 0x000fe20000000f00 */
[----:B------:R-:W-:Y:S01]  /*7730*/  CS2R R48, SRZ ;  /* 0x0000000000307805 */ /* 0x000fe2000001ff00 */
[----:B------:R-:W-:Y:S01]  /*7740*/  MOV R17, 0x20 ;  /* 0x0000002000117802 */ /* 0x000fe20000000f00 */
[----:B------:R-:W4:Y:S01]  /*7750*/  SHFL.BFLY PT, R4, R225, 0x2, 0x1f ;  /* 0x0c401f00e1047f89 */ /* 0x000f2200000e0000 */
[----:B------:R-:W-:Y:S01]  /*7760*/  MOV R46, 0x7f800000 ;  /* 0x7f800000002e7802 */ /* 0x000fe20000000f00 */
[----:B------:R-:W-:Y:S04]  /*7770*/  BSSY B0, `(.L_x_1005) ;  /* 0x0000120000007945 */ /* 0x000fe80003800000 */
[----:B------:R-:W-:-:S04]  /*7780*/  @P0 IMAD.WIDE.U32 R12, R201, c[0x0][0x1e8], RZ ;  /* 0x00007a00c90c0a25 */ /* 0x000fc800078e00ff */
[----:B------:R-:W-:Y:S01]  /*7790*/  @P0 IMAD R7, R201, c[0x0][0x1ec], R13 ;  /* 0x00007b00c9070a24 */ /* 0x000fe200078e020d */
[----:B------:R-:W-:Y:S01]  /*77a0*/  @P0 MOV R8, R12 ;  /* 0x0000000c00080202 */ /* 0x000fe20000000f00 */
[----:B------:R-:W-:Y:S01]  /*77b0*/  IMAD.MOV.U32 R13, RZ, RZ, 0x3f800000 ;  /* 0x3f800000ff0d7424 */ /* 0x000fe200078e00ff */
[----:B------:R-:W-:Y:S01]  /*77c0*/  MOV R12, 0x3f800000 ;  /* 0x3f800000000c7802 */ /* 0x000fe20000000f00 */
[----:B-1----:R-:W-:Y:S02]  /*77d0*/  FADD.FTZ R227, R2, R227 ;  /* 0x000000e302e37221 */ /* 0x002fe40000010000 */
[----:B------:R-:W1:Y:S01]  /*77e0*/  SHFL.BFLY PT, R2, R224, 0x2, 0x1f ;  /* 0x0c401f00e0027f89 */ /* 0x000e6200000e0000 */
[----:B---3--:R-:W-:-:S03]  /*77f0*/  FADD.FTZ R226, R0, R226 ;  /* 0x000000e200e27221 */ /* 0x008fc60000010000 */
[----:B------:R-:W3:Y:S01]  /*7800*/  S2R R0, SR_TID.X ;  /* 0x0000000000007919 */ /* 0x000ee20000002100 */
[----:B----4-:R-:W-:-:S03]  /*7810*/  FADD.FTZ R4, R4, R225 ;  /* 0x000000e104047221 */ /* 0x010fc60000010000 */
[----:B------:R-:W4:Y:S04]  /*7820*/  SHFL.BFLY PT, R6, R227, 0x1, 0x1f ;  /* 0x0c201f00e3067f89 */ /* 0x000f2800000e0000 */
[----:B------:R-:W5:Y:S04]  /*7830*/  SHFL.BFLY PT, R9, R4, 0x1, 0x1f ;  /* 0x0c201f0004097f89 */ /* 0x000f6800000e0000 */
[----:B------:R-:W2:Y:S01]  /*7840*/  SHFL.BFLY PT, R5, R226, 0x1, 0x1f ;  /* 0x0c201f00e2057f89 */ /* 0x000ea200000e0000 */
[----:B-1----:R-:W-:Y:S01]  /*7850*/  FADD.FTZ R224, R2, R224 ;  /* 0x000000e002e07221 */ /* 0x002fe20000010000 */
[----:B---3--:R-:W-:-:S04]  /*7860*/  SHF.R.S32.HI R2, RZ, 0x1f, R0 ;  /* 0x0000001fff027819 */ /* 0x008fc80000011400 */
[----:B------:R-:W1:Y:S01]  /*7870*/  SHFL.BFLY PT, R3, R224, 0x1, 0x1f ;  /* 0x0c201f00e0037f89 */ /* 0x000e6200000e0000 */
[CC--:B------:R-:W-:Y:S01]  /*7880*/  LEA.HI R10, R2.reuse, R0.reuse, RZ, 0x2 ;  /* 0x00000000020a7211 */ /* 0x0c0fe200078f10ff */
[----:B----4-:R-:W-:Y:S01]  /*7890*/  FADD.FTZ R6, R227, R6 ;  /* 0x00000006e3067221 */ /* 0x010fe20000010000 */
[----:B------:R-:W-:Y:S01]  /*78a0*/  LEA.HI R2, R2, R0, RZ, 0x5 ;  /* 0x0000000002027211 */ /* 0x000fe200078f28ff */
[----:B-----5:R-:W-:Y:S01]  /*78b0*/  FADD.FTZ R4, R4, R9 ;  /* 0x0000000904047221 */ /* 0x020fe20000010000 */
[----:B------:R-:W-:Y:S02]  /*78c0*/  LOP3.LUT R9, R10, 0x3ffffffc, RZ, 0xc0, !PT ;  /* 0x3ffffffc0a097812 */ /* 0x000fe400078ec0ff */
[--C-:B------:R-:W-:Y:S01]  /*78d0*/  SHF.R.S32.HI R14, RZ, 0x2, R10.reuse ;  /* 0x00000002ff0e7819 */ /* 0x100fe2000001140a */
[----:B--2---:R-:W-:Y:S01]  /*78e0*/  FADD.FTZ R5, R226, R5 ;  /* 0x00000005e2057221 */ /* 0x004fe20000010000 */
[----:B------:R-:W-:Y:S02]  /*78f0*/  SHF.R.S32.HI R10, RZ, 0x1f, R10 ;  /* 0x0000001fff0a7819 */ /* 0x000fe4000001140a */
[----:B------:R-:W-:-:S02]  /*7900*/  FSETP.NE.FTZ.AND P6, PT, R6, RZ, PT ;  /* 0x000000ff0600720b */ /* 0x000fc40003fd5000 */
[----:B------:R-:W-:Y:S02]  /*7910*/  LEA.HI R10, R10, R14, RZ, 0x3 ;  /* 0x0000000e0a0a7211 */ /* 0x000fe400078f18ff */
[----:B------:R-:W-:Y:S02]  /*7920*/  FSETP.NE.FTZ.AND P5, PT, R5, RZ, PT ;  /* 0x000000ff0500720b */ /* 0x000fe40003fb5000 */
[----:B------:R-:W-:Y:S02]  /*7930*/  LOP3.LUT R10, R10, 0xfffffff8, RZ, 0xc0, !PT ;  /* 0xfffffff80a0a7812 */ /* 0x000fe400078ec0ff */
[----:B------:R-:W-:Y:S01]  /*7940*/  FSETP.NE.FTZ.AND P4, PT, R4, RZ, PT ;  /* 0x000000ff0400720b */ /* 0x000fe20003f95000 */
[----:B-1----:R-:W-:Y:S01]  /*7950*/  FADD.FTZ R3, R224, R3 ;  /* 0x00000003e0037221 */ /* 0x002fe20000010000 */
[----:B------:R-:W-:Y:S02]  /*7960*/  IADD3 R10, R14, -R10, RZ ;  /* 0x8000000a0e0a7210 */ /* 0x000fe40007ffe0ff */
[----:B------:R-:W-:Y:S01]  /*7970*/  IADD3 R9, -R9, R0, RZ ;  /* 0x0000000009097210 */ /* 0x000fe20007ffe1ff */
[----:B------:R-:W1:Y:S01]  /*7980*/  @P6 MUFU.RCP R11, R6 ;  /* 0x00000006000b6308 */ /* 0x000e620000001000 */
[----:B------:R-:W-:-:S02]  /*7990*/  FSETP.NE.FTZ.AND P3, PT, R3, RZ, PT ;  /* 0x000000ff0300720b */ /* 0x000fc40003f75000 */
[----:B------:R-:W-:Y:S02]  /*79a0*/  SHF.L.U32 R14, R10, 0x6, RZ ;  /* 0x000000060a0e7819 */ /* 0x000fe400000006ff */
[----:B------:R-:W-:Y:S02]  /*79b0*/  MOV R0, 0x3f800000 ;  /* 0x3f80000000007802 */ /* 0x000fe40000000f00 */
[----:B------:R-:W-:Y:S01]  /*79c0*/  LOP3.LUT R15, R14, 0x1c0, RZ, 0xc0, !PT ;  /* 0x000001c00e0f7812 */ /* 0x000fe200078ec0ff */
[----:B------:R-:W2:Y:S01]  /*79d0*/  @P5 MUFU.RCP R12, R5 ;  /* 0x00000005000c5308 */ /* 0x000ea20000001000 */
[----:B------:R-:W-:Y:S02]  /*79e0*/  LOP3.LUT R14, R10, 0x1, RZ, 0xc0, !PT ;  /* 0x000000010a0e7812 */ /* 0x000fe400078ec0ff */
[----:B------:R-:W-:Y:S02]  /*79f0*/  SHF.R.S32.HI R2, RZ, 0x5, R2 ;  /* 0x00000005ff027819 */ /* 0x000fe40000011402 */
[----:B------:R-:W-:-:S02]  /*7a00*/  ISETP.NE.U32.AND P1, PT, R14, 0x1, PT ;  /* 0x000000010e00780c */ /* 0x000fc40003f25070 */
[----:B------:R-:W3:Y:S01]  /*7a10*/  LDC.U8 R14, c[0x0][0x329] ;  /* 0x0000ca40ff0e7b82 */ /* 0x000ee20000000000 */
[----:B------:R-:W4:Y:S01]  /*7a20*/  @P4 MUFU.RCP R0, R4 ;  /* 0x0000000400004308 */ /* 0x000f220000001000 */
[----:B------:R-:W-:Y:S01]  /*7a30*/  LEA R9, R2, R9, 0x9 ;  /* 0x0000000902097211 */ /* 0x000fe200078e48ff */
[----:B-1----:R-:W-:Y:S01]  /*7a40*/  FMUL.FTZ R128, R11, R128 ;  /* 0x000000800b807220 */ /* 0x002fe20000410000 */
[----:B------:R-:W-:Y:S01]  /*7a50*/  LEA.HI R15, R15, R15, RZ, 0x1d ;  /* 0x0000000f0f0f7211 */ /* 0x000fe200078fe8ff */
[C---:B------:R-:W-:Y:S01]  /*7a60*/  FMUL.FTZ R129, R11.reuse, R129 ;  /* 0x000000810b817220 */ /* 0x040fe20000410000 */
[----:B------:R-:W-:Y:S01]  /*7a70*/  SEL R16, R16, 0x10, !P1 ;  /* 0x0000001010107807 */ /* 0x000fe20004800000 */
[----:B------:R-:W-:Y:S01]  /*7a80*/  FMUL.FTZ R116, R11, R116 ;  /* 0x000000740b747220 */ /* 0x000fe20000410000 */
[----:B------:R-:W-:Y:S01]  /*7a90*/  R2P PR, R10, 0x6 ;  /* 0x000000060a007804 */ /* 0x000fe20000000000 */
[----:B------:R-:W1:Y:S01]  /*7aa0*/  @P3 MUFU.RCP R13, R3 ;  /* 0x00000003000d3308 */ /* 0x000e620000001000 */
[----:B------:R-:W-:Y:S01]  /*7ab0*/  IMAD.U32 R9, R9, 0x2, R15 ;  /* 0x0000000209097824 */ /* 0x000fe200078e000f */
[----:B------:R-:W-:Y:S01]  /*7ac0*/  F2FP.PACK_AB R128, R129, R128 ;  /* 0x000000808180723e */ /* 0x000fe200000000ff */
[C---:B--2---:R-:W-:Y:S01]  /*7ad0*/  FMUL.FTZ R130, R12.reuse, R130 ;  /* 0x000000820c827220 */ /* 0x044fe20000410000 */
[----:B------:R-:W-:Y:S01]  /*7ae0*/  SEL R17, R17, 0xffffffe0, !P1 ;  /* 0xffffffe011117807 */ /* 0x000fe20004800000 */
[C---:B------:R-:W-:Y:S01]  /*7af0*/  FMUL.FTZ R131, R12.reuse, R131 ;  /* 0x000000830c837220 */ /* 0x040fe20000410000 */
[----:B------:R-:W-:Y:S01]  /*7b00*/  SHF.L.U32 R9, R9, 0x1, RZ ;  /* 0x0000000109097819 */ /* 0x000fe200000006ff */
[----:B------:R-:W-:Y:S01]  /*7b10*/  FMUL.FTZ R117, R11, R117 ;  /* 0x000000750b757220 */ /* 0x000fe20000410000 */
[----:B------:R-:W2:Y:S01]  /*7b20*/  @P6 MUFU.LG2 R6, R6 ;  /* 0x0000000600066308 */ /* 0x000ea20000000c00 */
[C---:B------:R-:W-:Y:S01]  /*7b30*/  FMUL.FTZ R118, R12.reuse, R118 ;  /* 0x000000760c767220 */ /* 0x040fe20000410000 */
[----:B------:R-:W-:Y:S01]  /*7b40*/  F2FP.PACK_AB R130, R131, R130 ;  /* 0x000000828382723e */ /* 0x000fe200000000ff */
[----:B------:R-:W-:Y:S01]  /*7b50*/  FMUL.FTZ R119, R12, R119 ;  /* 0x000000770c777220 */ /* 0x000fe20000410000 */
[----:B------:R-:W-:Y:S01]  /*7b60*/  F2FP.PACK_AB R116, R117, R116 ;  /* 0x000000747574723e */ /* 0x000fe200000000ff */
[C---:B----4-:R-:W-:Y:S01]  /*7b70*/  FMUL.FTZ R124, R0.reuse, R124 ;  /* 0x0000007c007c7220 */ /* 0x050fe20000410000 */
[----:B------:R-:W-:Y:S01]  /*7b80*/  IADD3 R10, R9, R16, RZ ;  /* 0x00000010090a7210 */ /* 0x000fe20007ffe0ff */
[----:B------:R-:W-:Y:S01]  /*7b90*/  FMUL.FTZ R125, R0, R125 ;  /* 0x0000007d007d7220 */ /* 0x000fe20000410000 */
[----:B------:R-:W-:Y:S01]  /*7ba0*/  F2FP.PACK_AB R118, R119, R118 ;  /* 0x000000767776723e */ /* 0x000fe200000000ff */
[C---:B-1----:R-:W-:Y:S01]  /*7bb0*/  FMUL.FTZ R127, R13.reuse, R127 ;  /* 0x0000007f0d7f7220 */ /* 0x042fe20000410000 */
[----:B---3--:R-:W-:Y:S01]  /*7bc0*/  ISETP.NE.AND P1, PT, R14, RZ, PT ;  /* 0x000000ff0e00720c */ /* 0x008fe20003f25270 */
[----:B------:R-:W-:Y:S01]  /*7bd0*/  FMUL.FTZ R126, R13, R126 ;  /* 0x0000007e0d7e7220 */ /* 0x000fe20000410000 */
[----:B------:R-:W-:Y:S01]  /*7be0*/  F2FP.PACK_AB R124, R125, R124 ;  /* 0x0000007c7d7c723e */ /* 0x000fe200000000ff */
[C---:B------:R-:W-:Y:S01]  /*7bf0*/  FMUL.FTZ R120, R0.reuse, R120 ;  /* 0x0000007800787220 */ /* 0x040fe20000410000 */
[----:B------:R-:W-:Y:S01]  /*7c00*/  STS [R9], R128 ;  /* 0x0000008009007388 */ /* 0x000fe20000000800 */
[C---:B------:R-:W-:Y:S01]  /*7c10*/  FMUL.FTZ R121, R0.reuse, R121 ;  /* 0x0000007900797220 */ /* 0x040fe20000410000 */
[----:B------:R-:W-:Y:S01]  /*7c20*/  F2FP.PACK_AB R126, R127, R126 ;  /* 0x0000007e7f7e723e */ /* 0x000fe200000000ff */
[C---:B------:R-:W-:Y:S01]  /*7c30*/  FMUL.FTZ R108, R0.reuse, R108 ;  /* 0x0000006c006c7220 */ /* 0x040fe20000410000 */
[----:B------:R-:W-:Y:S01]  /*7c40*/  STS [R9+0x400], R130 ;  /* 0x0004008209007388 */ /* 0x000fe20000000800 */
[C---:B------:R-:W-:Y:S01]  /*7c50*/  FMUL.FTZ R109, R0.reuse, R109 ;  /* 0x0000006d006d7220 */ /* 0x040fe20000410000 */
[----:B------:R-:W-:Y:S01]  /*7c60*/  IADD3 R15, R9, 0x40, RZ ;  /* 0x00000040090f7810 */ /* 0x000fe20007ffe0ff */
[C---:B------:R-:W-:Y:S01]  /*7c70*/  FMUL.FTZ R104, R0.reuse, R104 ;  /* 0x0000006800687220 */ /* 0x040fe20000410000 */
[----:B------:R-:W-:Y:S01]  /*7c80*/  STS [R10], R116 ;  /* 0x000000740a007388 */ /* 0x000fe20000000800 */
[C---:B------:R-:W-:Y:S01]  /*7c90*/  FMUL.FTZ R105, R0.reuse, R105 ;  /* 0x0000006900697220 */ /* 0x040fe20000410000 */
[----:B------:R-:W-:Y:S01]  /*7ca0*/  F2FP.PACK_AB R120, R121, R120 ;  /* 0x000000787978723e */ /* 0x000fe200000000ff */
[C---:B------:R-:W-:Y:S01]  /*7cb0*/  FMUL.FTZ R92, R0.reuse, R92 ;  /* 0x0000005c005c7220 */ /* 0x040fe20000410000 */
[----:B------:R-:W-:Y:S01]  /*7cc0*/  STS [R10+0x400], R118 ;  /* 0x000400760a007388 */ /* 0x000fe20000000800 */
[C---:B------:R-:W-:Y:S01]  /*7cd0*/  FMUL.FTZ R93, R0.reuse, R93 ;  /* 0x0000005d005d7220 */ /* 0x040fe20000410000 */
[----:B------:R-:W-:Y:S01]  /*7ce0*/  @P2 IADD3 R15, R9, -0x40, RZ ;  /* 0xffffffc0090f2810 */ /* 0x000fe20007ffe0ff */
[C---:B------:R-:W-:Y:S01]  /*7cf0*/  FMUL.FTZ R88, R0.reuse, R88 ;  /* 0x0000005800587220 */ /* 0x040fe20000410000 */
[----:B------:R-:W-:Y:S01]  /*7d00*/  STS [R9+0x2000], R124 ;  /* 0x0020007c09007388 */ /* 0x000fe20000000800 */
[C---:B------:R-:W-:Y:S01]  /*7d10*/  FMUL.FTZ R89, R0.reuse, R89 ;  /* 0x0000005900597220 */ /* 0x040fe20000410000 */
[----:B------:R-:W-:Y:S01]  /*7d20*/  F2FP.PACK_AB R108, R109, R108 ;  /* 0x0000006c6d6c723e */ /* 0x000fe200000000ff */
[C---:B------:R-:W-:Y:S01]  /*7d30*/  FMUL.FTZ R76, R0.reuse, R76 ;  /* 0x0000004c004c7220 */ /* 0x040fe20000410000 */
[----:B------:R1:W-:Y:S01]  /*7d40*/  STS [R9+0x2400], R126 ;  /* 0x0024007e09007388 */ /* 0x0003e20000000800 */
[----:B------:R-:W-:Y:S01]  /*7d50*/  FMUL.FTZ R77, R0, R77 ;  /* 0x0000004d004d7220 */ /* 0x000fe20000410000 */
[----:B------:R-:W-:Y:S01]  /*7d60*/  ISETP.NE.AND P2, PT, R18, RZ, PT ;  /* 0x000000ff1200720c */ /* 0x000fe20003f45270 */
[----:B------:R-:W-:Y:S01]  /*7d70*/  FMUL.FTZ R72, R0, R72 ;  /* 0x0000004800487220 */ /* 0x000fe20000410000 */
[----:B------:R-:W-:Y:S01]  /*7d80*/  STS [R10+0x2000], R120 ;  /* 0x002000780a007388 */ /* 0x000fe20000000800 */
[C---:B------:R-:W-:Y:S01]  /*7d90*/  FMUL.FTZ R123, R13.reuse, R123 ;  /* 0x0000007b0d7b7220 */ /* 0x040fe20000410000 */
[----:B------:R-:W-:Y:S01]  /*7da0*/  @!P1 MOV R18, c[0x0][0x214] ;  /* 0x0000850000129a02 */ /* 0x000fe20000000f00 */
[----:B------:R-:W-:Y:S01]  /*7db0*/  FMUL.FTZ R122, R13, R122 ;  /* 0x0000007a0d7a7220 */ /* 0x000fe20000410000 */
[----:B------:R-:W-:Y:S01]  /*7dc0*/  F2FP.PACK_AB R104, R105, R104 ;  /* 0x000000686968723e */ /* 0x000fe200000000ff */
[----:B------:R-:W-:Y:S01]  /*7dd0*/  FMUL.FTZ R112, R11, R112 ;  /* 0x000000700b707220 */ /* 0x000fe20000410000 */
[----:B------:R-:W-:Y:S01]  /*7de0*/  F2FP.PACK_AB R92, R93, R92 ;  /* 0x0000005c5d5c723e */ /* 0x000fe200000000ff */
[----:B------:R-:W-:Y:S01]  /*7df0*/  FMUL.FTZ R113, R11, R113 ;  /* 0x000000710b717220 */ /* 0x000fe20000410000 */
[----:B------:R-:W-:Y:S01]  /*7e00*/  F2FP.PACK_AB R122, R123, R122 ;  /* 0x0000007a7b7a723e */ /* 0x000fe200000000ff */
[C---:B------:R-:W-:Y:S01]  /*7e10*/  FMUL.FTZ R114, R12.reuse, R114 ;  /* 0x000000720c727220 */ /* 0x040fe20000410000 */
[----:B------:R-:W-:Y:S01]  /*7e20*/  F2FP.PACK_AB R88, R89, R88 ;  /* 0x000000585958723e */ /* 0x000fe200000000ff */
[----:B------:R-:W-:Y:S01]  /*7e30*/  FMUL.FTZ R115, R12, R115 ;  /* 0x000000730c737220 */ /* 0x000fe20000410000 */
[----:B------:R-:W-:Y:S01]  /*7e40*/  F2FP.PACK_AB R112, R113, R112 ;  /* 0x000000707170723e */ /* 0x000fe200000000ff */
[----:B------:R-:W-:Y:S01]  /*7e50*/  FMUL.FTZ R0, R0, R73 ;  /* 0x0000004900007220 */ /* 0x000fe20000410000 */
[----:B------:R3:W-:Y:S01]  /*7e60*/  STS [R10+0x2400], R122 ;  /* 0x0024007a0a007388 */ /* 0x0007e20000000800 */
[----:B------:R-:W-:Y:S01]  /*7e70*/  FMUL.FTZ R100, R11, R100 ;  /* 0x000000640b647220 */ /* 0x000fe20000410000 */
[----:B------:R-:W-:Y:S01]  /*7e80*/  F2FP.PACK_AB R114, R115, R114 ;  /* 0x000000727372723e */ /* 0x000fe200000000ff */
[----:B------:R-:W-:Y:S01]  /*7e90*/  FMUL.FTZ R101, R11, R101 ;  /* 0x000000650b657220 */ /* 0x000fe20000410000 */
[----:B------:R-:W-:Y:S01]  /*7ea0*/  F2FP.PACK_AB R72, R0, R72 ;  /* 0x000000480048723e */ /* 0x000fe200000000ff */
[C---:B------:R-:W-:Y:S01]  /*7eb0*/  FMUL.FTZ R102, R12.reuse, R102 ;  /* 0x000000660c667220 */ /* 0x040fe20000410000 */
[----:B------:R-:W-:Y:S01]  /*7ec0*/  F2FP.PACK_AB R76, R77, R76 ;  /* 0x0000004c4d4c723e */ /* 0x000fe200000000ff */
[----:B------:R-:W-:Y:S01]  /*7ed0*/  FMUL.FTZ R103, R12, R103 ;  /* 0x000000670c677220 */ /* 0x000fe20000410000 */
[----:B-1----:R-:W-:Y:S01]  /*7ee0*/  IADD3 R9, R9, R17, RZ ;  /* 0x0000001109097210 */ /* 0x002fe20007ffe0ff */
[----:B------:R-:W-:Y:S01]  /*7ef0*/  FMUL.FTZ R111, R13, R111 ;  /* 0x0000006f0d6f7220 */ /* 0x000fe20000410000 */
[----:B------:R-:W-:Y:S01]  /*7f00*/  F2FP.PACK_AB R100, R101, R100 ;  /* 0x000000646564723e */ /* 0x000fe200000000ff */
[----:B------:R-:W-:Y:S01]  /*7f10*/  FMUL.FTZ R110, R13, R110 ;  /* 0x0000006e0d6e7220 */ /* 0x000fe20000410000 */
[----:B------:R-:W-:Y:S01]  /*7f20*/  F2FP.PACK_AB R102, R103, R102 ;  /* 0x000000666766723e */ /* 0x000fe200000000ff */
[----:B------:R-:W-:Y:S01]  /*7f30*/  IMAD.IADD R0, R10, 0x1, R17 ;  /* 0x000000010a007824 */ /* 0x000fe200078e0211 */
[----:B------:R-:W-:Y:S01]  /*7f40*/  STS [R9], R112 ;  /* 0x0000007009007388 */ /* 0x000fe20000000800 */
[----:B------:R-:W-:Y:S01]  /*7f50*/  FMUL.FTZ R107, R13, R107 ;  /* 0x0000006b0d6b7220 */ /* 0x000fe20000410000 */
[----:B------:R-:W-:Y:S01]  /*7f60*/  F2FP.PACK_AB R110, R111, R110 ;  /* 0x0000006e6f6e723e */ /* 0x000fe200000000ff */
[----:B------:R-:W-:Y:S01]  /*7f70*/  FMUL.FTZ R106, R13, R106 ;  /* 0x0000006a0d6a7220 */ /* 0x000fe20000410000 */
[----:B------:R-:W-:Y:S01]  /*7f80*/  STS [R9+0x400], R114 ;  /* 0x0004007209007388 */ /* 0x000fe20000000800 */
[C---:B------:R-:W-:Y:S01]  /*7f90*/  FMUL.FTZ R96, R11.reuse, R96 ;  /* 0x000000600b607220 */ /* 0x040fe20000410000 */
[----:B------:R-:W-:Y:S01]  /*7fa0*/  @P1 MOV R45, 0x1 ;  /* 0x00000001002d1802 */ /* 0x000fe20000000f00 */
[----:B------:R-:W-:Y:S01]  /*7fb0*/  FMUL.FTZ R97, R11, R97 ;  /* 0x000000610b617220 */ /* 0x000fe20000410000 */
[----:B------:R-:W-:Y:S01]  /*7fc0*/  STS [R0], R100 ;  /* 0x0000006400007388 */ /* 0x000fe20000000800 */
[C---:B------:R-:W-:Y:S01]  /*7fd0*/  FMUL.FTZ R98, R12.reuse, R98 ;  /* 0x000000620c627220 */ /* 0x040fe20000410000 */
[----:B------:R-:W-:Y:S01]  /*7fe0*/  F2FP.PACK_AB R106, R107, R106 ;  /* 0x0000006a6b6a723e */ /* 0x000fe200000000ff */
[----:B------:R-:W-:Y:S01]  /*7ff0*/  FMUL.FTZ R99, R12, R99 ;  /* 0x000000630c637220 */ /* 0x000fe20000410000 */
[----:B------:R-:W-:Y:S01]  /*8000*/  STS [R0+0x400], R102 ;  /* 0x0004006600007388 */ /* 0x000fe20000000800 */
[----:B---3--:R-:W-:Y:S01]  /*8010*/  IADD3 R10, R17, 0x400, R15 ;  /* 0x00000400110a7810 */ /* 0x008fe20007ffe00f */
[----:B------:R-:W-:Y:S01]  /*8020*/  FMUL.FTZ R84, R11, R84 ;  /* 0x000000540b547220 */ /* 0x000fe20000410000 */
[----:B------:R-:W-:Y:S01]  /*8030*/  F2FP.PACK_AB R96, R97, R96 ;  /* 0x000000606160723e */ /* 0x000fe200000000ff */
[----:B------:R-:W-:Y:S01]  /*8040*/  STS [R9+0x2000], R108 ;  /* 0x0020006c09007388 */ /* 0x000fe20000000800 */
[----:B------:R-:W-:Y:S01]  /*8050*/  FMUL.FTZ R85, R11, R85 ;  /* 0x000000550b557220 */ /* 0x000fe20000410000 */
[----:B------:R-:W-:Y:S01]  /*8060*/  IADD3 R10, R16, R10, RZ ;  /* 0x0000000a100a7210 */ /* 0x000fe20007ffe0ff */
[C---:B------:R-:W-:Y:S01]  /*8070*/  FMUL.FTZ R86, R12.reuse, R86 ;  /* 0x000000560c567220 */ /* 0x040fe20000410000 */
[----:B------:R1:W-:Y:S01]  /*8080*/  STS [R9+0x2400], R110 ;  /* 0x0024006e09007388 */ /* 0x0003e20000000800 */
[----:B------:R-:W-:Y:S01]  /*8090*/  FMUL.FTZ R87, R12, R87 ;  /* 0x000000570c577220 */ /* 0x000fe20000410000 */
[----:B------:R-:W-:Y:S01]  /*80a0*/  F2FP.PACK_AB R98, R99, R98 ;  /* 0x000000626362723e */ /* 0x000fe200000000ff */
[C---:B------:R-:W-:Y:S01]  /*80b0*/  FMUL.FTZ R95, R13.reuse, R95 ;  /* 0x0000005f0d5f7220 */ /* 0x040fe20000410000 */
        /* <DEDUP_REMOVED lines=8> */
[----:B------:R-:W-:Y:S01]  /*8140*/  STS [R0+0x2000], R104 ;  /* 0x0020006800007388 */ /* 0x000fe20000000800 */
[----:B------:R-:W-:Y:S01]  /*8150*/  FMUL.FTZ R81, R11, R81 ;  /* 0x000000510b517220 */ /* 0x000fe20000410000 */
[----:B------:R-:W-:Y:S01]  /*8160*/  F2FP.PACK_AB R90, R91, R90 ;  /* 0x0000005a5b5a723e */ /* 0x000fe200000000ff */
[----:B------:R-:W-:Y:S01]  /*8170*/  FMUL.FTZ R68, R11, R68 ;  /* 0x000000440b447220 */ /* 0x000fe20000410000 */
[----:B------:R3:W-:Y:S01]  /*8180*/  STS [R0+0x2400], R106 ;  /* 0x0024006a00007388 */ /* 0x0007e20000000800 */
[C---:B------:R-:W-:Y:S01]  /*8190*/  FMUL.FTZ R82, R12.reuse, R82 ;  /* 0x000000520c527220 */ /* 0x040fe20000410000 */
[----:B------:R-:W-:Y:S01]  /*81a0*/  F2FP.PACK_AB R80, R81, R80 ;  /* 0x000000505150723e */ /* 0x000fe200000000ff */
[C---:B------:R-:W-:Y:S01]  /*81b0*/  FMUL.FTZ R83, R12.reuse, R83 ;  /* 0x000000530c537220 */ /* 0x040fe20000410000 */
[----:B------:R-:W-:Y:S01]  /*81c0*/  STS [R15], R96 ;  /* 0x000000600f007388 */ /* 0x000fe20000000800 */
[----:B------:R-:W-:Y:S01]  /*81d0*/  FMUL.FTZ R11, R11, R69 ;  /* 0x000000450b0b7220 */ /* 0x000fe20000410000 */
[----:B------:R-:W4:Y:S01]  /*81e0*/  @P3 MUFU.LG2 R3, R3 ;  /* 0x0000000300033308 */ /* 0x000f220000000c00 */
[C---:B------:R-:W-:Y:S01]  /*81f0*/  FMUL.FTZ R70, R12.reuse, R70 ;  /* 0x000000460c467220 */ /* 0x040fe20000410000 */
[----:B------:R-:W-:Y:S01]  /*8200*/  F2FP.PACK_AB R82, R83, R82 ;  /* 0x000000525352723e */ /* 0x000fe200000000ff */
[----:B------:R-:W-:Y:S01]  /*8210*/  FMUL.FTZ R12, R12, R71 ;  /* 0x000000470c0c7220 */ /* 0x000fe20000410000 */
[----:B-1----:R-:W-:Y:S01]  /*8220*/  @P1 MOV R9, c[0x0][0x210] ;  /* 0x0000840000091a02 */ /* 0x002fe20000000f00 */
[----:B------:R-:W-:Y:S01]  /*8230*/  FMUL.FTZ R79, R13, R79 ;  /* 0x0000004f0d4f7220 */ /* 0x000fe20000410000 */
[----:B------:R-:W-:Y:S01]  /*8240*/  F2FP.PACK_AB R11, R11, R68 ;  /* 0x000000440b0b723e */ /* 0x000fe200000000ff */
[----:B------:R-:W-:Y:S01]  /*8250*/  FMUL.FTZ R78, R13, R78 ;  /* 0x0000004e0d4e7220 */ /* 0x000fe20000410000 */
[----:B------:R-:W-:Y:S01]  /*8260*/  STS [R15+0x400], R98 ;  /* 0x000400620f007388 */ /* 0x000fe20000000800 */
[----:B------:R-:W-:Y:S01]  /*8270*/  @P1 IMAD R9, R9, c[0x0][0x214], RZ ;  /* 0x0000850009091a24 */ /* 0x000fe200078e02ff */
[----:B------:R-:W-:Y:S01]  /*8280*/  @!P1 SEL R9, R18, c[0x0][0x234], !P2 ;  /* 0x00008d0012099a07 */ /* 0x000fe20005000000 */
[C---:B------:R-:W-:Y:S01]  /*8290*/  FMUL.FTZ R75, R13.reuse, R75 ;  /* 0x0000004b0d4b7220 */ /* 0x040fe20000410000 */
[----:B------:R-:W-:Y:S01]  /*82a0*/  ISETP.NE.OR P2, PT, R14, RZ, !P2 ;  /* 0x000000ff0e00720c */ /* 0x000fe20005745670 */
[----:B------:R-:W-:Y:S01]  /*82b0*/  FMUL.FTZ R13, R13, R74 ;  /* 0x0000004a0d0d7220 */ /* 0x000fe20000410000 */
[C---:B------:R-:W-:Y:S01]  /*82c0*/  IADD3 R14, R17.reuse, R15, RZ ;  /* 0x0000000f110e7210 */ /* 0x040fe20007ffe0ff */
[----:B------:R-:W-:Y:S01]  /*82d0*/  IMAD.IADD R17, R17, 0x1, R16 ;  /* 0x0000000111117824 */ /* 0x000fe200078e0210 */
[----:B------:R-:W-:Y:S01]  /*82e0*/  F2FP.PACK_AB R12, R12, R70 ;  /* 0x000000460c0c723e */ /* 0x000fe200000000ff */
[----:B------:R-:W-:Y:S01]  /*82f0*/  STS [R16], R84 ;  /* 0x0000005410007388 */ /* 0x000fe20000000800 */
[----:B------:R-:W-:Y:S01]  /*8300*/  F2FP.PACK_AB R78, R79, R78 ;  /* 0x0000004e4f4e723e */ /* 0x000fe200000000ff */
[----:B------:R-:W-:Y:S01]  /*8310*/  @!P1 IMAD R45, R9, c[0x0][0x1c0], RZ ;  /* 0x00007000092d9a24 */ /* 0x000fe200078e02ff */
[----:B------:R-:W-:Y:S01]  /*8320*/  F2FP.PACK_AB R13, R75, R13 ;  /* 0x0000000d4b0d723e */ /* 0x000fe200000000ff */
[----:B------:R-:W-:Y:S01]  /*8330*/  STS [R16+0x400], R86 ;  /* 0x0004005610007388 */ /* 0x000fe20000000800 */
[----:B------:R-:W1:Y:S01]  /*8340*/  @P5 MUFU.LG2 R5, R5 ;  /* 0x0000000500055308 */ /* 0x000e620000000c00 */
[----:B--2---:R-:W-:-:S02]  /*8350*/  @P6 FMUL.FTZ R6, R6, 0.69314718246459960938 ;  /* 0x3f31721806066820 */ /* 0x004fc40000410000 */
[----:B------:R-:W-:Y:S01]  /*8360*/  STS [R15+0x2000], R92 ;  /* 0x0020005c0f007388 */ /* 0x000fe20000000800 */
[----:B----4-:R-:W-:Y:S02]  /*8370*/  @P3 FMUL.FTZ R47, R3, 0.69314718246459960938 ;  /* 0x3f317218032f3820 */ /* 0x010fe40000410000 */
[----:B------:R-:W-:Y:S01]  /*8380*/  @P6 FFMA.FTZ R46, R136, c[0x0][0x238], R6 ;  /* 0x00008e00882e6a23 */ /* 0x000fe20000010006 */
[----:B------:R-:W-:Y:S01]  /*8390*/  STS [R15+0x2400], R94 ;  /* 0x0024005e0f007388 */ /* 0x000fe20000000800 */
[----:B------:R-:W2:Y:S03]  /*83a0*/  @P4 MUFU.LG2 R4, R4 ;  /* 0x0000000400044308 */ /* 0x000ea60000000c00 */
[----:B------:R-:W-:Y:S04]  /*83b0*/  STS [R16+0x2000], R88 ;  /* 0x0020005810007388 */ /* 0x000fe80000000800 */
[----:B------:R-:W-:Y:S01]  /*83c0*/  STS [R16+0x2400], R90 ;  /* 0x0024005a10007388 */ /* 0x000fe20000000800 */
[----:B-1----:R-:W-:-:S03]  /*83d0*/  @P5 FMUL.FTZ R5, R5, 0.69314718246459960938 ;  /* 0x3f31721805055820 */ /* 0x002fc60000410000 */
[----:B------:R-:W-:Y:S04]  /*83e0*/  STS [R14], R80 ;  /* 0x000000500e007388 */ /* 0x000fe80000000800 */
[----:B------:R-:W-:Y:S01]  /*83f0*/  STS [R14+0x400], R82 ;  /* 0x000400520e007388 */ /* 0x000fe20000000800 */
[----:B--2---:R-:W-:-:S03]  /*8400*/  @P4 FMUL.FTZ R4, R4, 0.69314718246459960938 ;  /* 0x3f31721804044820 */ /* 0x004fc60000410000 */
[----:B------:R1:W-:Y:S04]  /*8410*/  STS [R17], R11 ;  /* 0x0000000b11007388 */ /* 0x0003e80000000800 */
[----:B---3--:R-:W1:Y:S04]  /*8420*/  S2R R0, SR_CTAID.Y ;  /* 0x0000000000007919 */ /* 0x008e680000002600 */
[----:B------:R-:W-:Y:S04]  /*8430*/  STS [R10], R12 ;  /* 0x0000000c0a007388 */ /* 0x000fe80000000800 */
[----:B------:R-:W-:Y:S04]  /*8440*/  STS [R14+0x2000], R76 ;  /* 0x0020004c0e007388 */ /* 0x000fe80000000800 */
[----:B------:R-:W-:Y:S04]  /*8450*/  STS [R14+0x2400], R78 ;  /* 0x0024004e0e007388 */ /* 0x000fe80000000800 */
[----:B------:R-:W-:Y:S04]  /*8460*/  STS [R17+0x2000], R72 ;  /* 0x0020004811007388 */ /* 0x000fe80000000800 */
[----:B------:R2:W-:Y:S04]  /*8470*/  STS [R10+0x2000], R13 ;  /* 0x0020000d0a007388 */ /* 0x0005e80000000800 */
[----:B------:R-:W-:Y:S01]  /*8480*/  BAR.SYNC.DEFER_BLOCKING 0x0 ;  /* 0x0000000000007b1d */ /* 0x000fe20000010000 */
[C---:B-1----:R-:W-:Y:S01]  /*8490*/  @!P2 IMAD R11, R0.reuse, c[0x0][0x214], RZ ;  /* 0x00008500000baa24 */ /* 0x042fe200078e02ff */
[----:B------:R-:W-:Y:S01]  /*84a0*/  @!P0 SHF.R.S32.HI R44, RZ, 0x1f, R0 ;  /* 0x0000001fff2c8819 */ /* 0x000fe20000011400 */
[----:B------:R-:W-:-:S03]  /*84b0*/  @!P0 IMAD.WIDE.U32 R50, R0, c[0x0][0x1e0], RZ ;  /* 0x0000780000328a25 */ /* 0x000fc600078e00ff */
[----:B------:R-:W-:Y:S01]  /*84c0*/  @!P2 SEL R201, R11, R201, !P0 ;  /* 0x000000c90bc9a207 */ /* 0x000fe20004000000 */
[----:B------:R-:W-:Y:S01]  /*84d0*/  @!P0 IMAD R44, R44, c[0x0][0x1e0], RZ ;  /* 0x000078002c2c8a24 */ /* 0x000fe200078e02ff */
[----:B------:R-:W1:Y:S01]  /*84e0*/  S2R R11, SR_CTAID.Z ;  /* 0x00000000000b7919 */ /* 0x000e620000002700 */
[C---:B------:R-:W-:Y:S01]  /*84f0*/  IMAD R45, R0.reuse, R45, RZ ;  /* 0x0000002d002d7224 */ /* 0x040fe200078e02ff */
[----:B------:R-:W-:Y:S01]  /*8500*/  @!P2 SHF.R.S32.HI R49, RZ, 0x1f, R201 ;  /* 0x0000001fff31a819 */ /* 0x000fe200000114c9 */
[----:B------:R-:W-:Y:S01]  /*8510*/  @!P0 IMAD R44, R0, c[0x0][0x1e4], R44 ;  /* 0x00007900002c8a24 */ /* 0x000fe200078e022c */
[----:B------:R-:W-:Y:S02]  /*8520*/  @P1 MOV R0, c[0x0][0x210] ;  /* 0x0000840000001a02 */ /* 0x000fe40000000f00 */
[----:B------:R-:W-:Y:S01]  /*8530*/  @!P1 MOV R0, 0x1 ;  /* 0x0000000100009802 */ /* 0x000fe20000000f00 */
[----:B------:R-:W-:Y:S01]  /*8540*/  @!P0 IMAD.IADD R7, R51, 0x1, R44 ;  /* 0x0000000133078824 */ /* 0x000fe200078e022c */
[----:B------:R-:W-:-:S02]  /*8550*/  SEL R45, R45, RZ, P2 ;  /* 0x000000ff2d2d7207 */ /* 0x000fc40001000000 */
[----:B------:R-:W-:Y:S02]  /*8560*/  @!P2 MOV R48, R201 ;  /* 0x000000c90030a202 */ /* 0x000fe40000000f00 */
[----:B------:R-:W-:Y:S01]  /*8570*/  LOP3.LUT P2, RZ, R216, 0x3, RZ, 0xc0, !PT ;  /* 0x00000003d8ff7812 */ /* 0x000fe2000784c0ff */
[----:B--2---:R-:W2:Y:S01]  /*8580*/  S2R R10, SR_CTAID.X ;  /* 0x00000000000a7919 */ /* 0x004ea20000002500 */
[----:B------:R-:W-:Y:S02]  /*8590*/  @!P0 MOV R8, R50 ;  /* 0x0000003200088202 */ /* 0x000fe40000000f00 */
[----:B------:R-:W-:Y:S01]  /*85a0*/  MOV R44, 0x7f800000 ;  /* 0x7f800000002c7802 */ /* 0x000fe20000000f00 */
[----:B------:R3:W4:Y:S01]  /*85b0*/  LDS.128 R36, [R209] ;  /* 0x00000000d1247984 */ /* 0x0007220000000c00 */
[----:B------:R-:W-:-:S03]  /*85c0*/  @P5 FFMA.FTZ R44, R135, c[0x0][0x238], R5 ;  /* 0x00008e00872c5a23 */ /* 0x000fc60000010005 */
[----:B------:R3:W3:Y:S01]  /*85d0*/  LDS.128 R32, [R209+0x800] ;  /* 0x00080000d1207984 */ /* 0x0006e20000000c00 */
[----:B-1----:R-:W-:-:S03]  /*85e0*/  IMAD R45, R11, R9, R45 ;  /* 0x000000090b2d7224 */ /* 0x002fc600078e022d */
[----:B------:R1:W1:Y:S01]  /*85f0*/  LDS.128 R28, [R209+0x1000] ;  /* 0x00100000d11c7984 */ /* 0x0002620000000c00 */
[----:B------:R-:W-:Y:S01]  /*8600*/  MOV R9, 0x7f800000 ;  /* 0x7f80000000097802 */ /* 0x000fe20000000f00 */
[----:B------:R-:W-:Y:S02]  /*8610*/  @P4 FFMA.FTZ R9, R134, c[0x0][0x238], R4 ;  /* 0x00008e0086094a23 */ /* 0x000fe40000010004 */
[----:B------:R1:W1:Y:S04]  /*8620*/  LDS.128 R24, [R209+0x1800] ;  /* 0x00180000d1187984 */ /* 0x0002680000000c00 */
[----:B------:R1:W1:Y:S04]  /*8630*/  LDS.128 R20, [R209+0x2000] ;  /* 0x00200000d1147984 */ /* 0x0002680000000c00 */
[----:B------:R1:W1:Y:S01]  /*8640*/  LDS.128 R16, [R209+0x2800] ;  /* 0x00280000d1107984 */ /* 0x0002620000000c00 */
[----:B--2---:R-:W-:Y:S01]  /*8650*/  IMAD R6, R10, R0, RZ ;  /* 0x000000000a067224 */ /* 0x004fe200078e02ff */
[----:B------:R-:W-:Y:S01]  /*8660*/  MOV R10, 0x7f800000 ;  /* 0x7f800000000a7802 */ /* 0x000fe20000000f00 */
[----:B------:R-:W-:Y:S01]  /*8670*/  @P3 FFMA.FTZ R10, R133, c[0x0][0x238], R47 ;  /* 0x00008e00850a3a23 */ /* 0x000fe2000001002f */
[----:B------:R2:W1:Y:S02]  /*8680*/  LDS.128 R12, [R209+0x3000] ;  /* 0x00300000d10c7984 */ /* 0x0004640000000c00 */
[----:B------:R-:W-:-:S02]  /*8690*/  SHF.L.U32 R6, R6, 0x7, RZ ;  /* 0x0000000706067819 */ /* 0x000fc400000006ff */
[----:B------:R2:W1:Y:S02]  /*86a0*/  LDS.128 R40, [R209+0x3800] ;  /* 0x00380000d1287984 */ /* 0x0004640000000c00 */
[--C-:B------:R-:W-:Y:S02]  /*86b0*/  IADD3 R3, P1, P0, R6, R48, R45.reuse ;  /* 0x0000003006037210 */ /* 0x100fe4000783e02d */
[----:B------:R-:W-:Y:S02]  /*86c0*/  SHF.R.S32.HI R6, RZ, 0x1f, R6 ;  /* 0x0000001fff067819 */ /* 0x000fe40000011406 */
[----:B------:R-:W-:-:S04]  /*86d0*/  SHF.R.S32.HI R45, RZ, 0x1f, R45 ;  /* 0x0000001fff2d7819 */ /* 0x000fc8000001142d */
[----:B------:R-:W-:Y:S01]  /*86e0*/  IADD3.X R6, R6, R49, R45, P1, P0 ;  /* 0x0000003106067210 */ /* 0x000fe20000fe042d */
[----:B------:R-:W-:Y:S05]  /*86f0*/  @P2 BRA `(.L_x_1006) ;  /* 0x0000027000002947 */ /* 0x000fea0003800000 */
[----:B------:R-:W-:Y:S02]  /*8700*/  SHF.R.S32.HI R5, RZ, 0x1f, R2 ;  /* 0x0000001fff057819 */ /* 0x000fe40000011402 */
[----:B------:R-:W-:Y:S02]  /*8710*/  SHF.R.S32.HI R4, RZ, 0x1f, R216 ;  /* 0x0000001fff047819 */ /* 0x000fe400000114d8 */
        /* <DEDUP_REMOVED lines=18> */
[C---:B------:R-:W-:Y:S01]  /*8840*/  @!P6 LEA R48, P0, R4.reuse, c[0x0][0x200], 0x2 ;  /* 0x000080000430ea11 */ /* 0x040fe200078010ff */
        /* <DEDUP_REMOVED lines=18> */
.L_x_1006:
[----:B------:R-:W-:Y:S05]  /*8970*/  BSYNC B0 ;  /* 0x0000000000007941 */ /* 0x000fea0003800000 */
.L_x_1005:
[----:B--2---:R-:W-:Y:S01]  /*8980*/  IADD3 R4, P0, R218, R8, RZ ;  /* 0x00000008da047210 */ /* 0x004fe20007f1e0ff */
[----:B------:R-:W-:Y:S01]  /*8990*/  BSSY B0, `(.L_x_1007) ;  /* 0x0000011000007945 */ /* 0x000fe20003800000 */
[----:B------:R-:W-:-:S02]  /*89a0*/  SHF.R.S32.HI R0, RZ, 0x1f, R11 ;  /* 0x0000001fff007819 */ /* 0x000fc4000001140b */
[----:B------:R-:W-:Y:S02]  /*89b0*/  IADD3.X R5, R219, R7, RZ, P0, !PT ;  /* 0x00000007db057210 */ /* 0x000fe400007fe4ff */
[----:B------:R-:W-:Y:S01]  /*89c0*/  ISETP.GE.AND P0, PT, R228, R200, PT ;  /* 0x000000c8e400720c */ /* 0x000fe20003f06270 */
[----:B------:R-:W-:Y:S02]  /*89d0*/  IMAD R0, R0, c[0x0][0x1f0], RZ ;  /* 0x00007c0000007a24 */ /* 0x000fe400078e02ff */
[----:B------:R-:W-:-:S04]  /*89e0*/  IMAD.WIDE.U32 R4, R11, c[0x0][0x1f0], R4 ;  /* 0x00007c000b047a25 */ /* 0x000fc800078e0004 */
[----:B------:R-:W-:-:S05]  /*89f0*/  IMAD R0, R11, c[0x0][0x1f4], R0 ;  /* 0x00007d000b007a24 */ /* 0x000fca00078e0200 */
        /* <DEDUP_REMOVED lines=10> */
.L_x_1008:
[----:B------:R-:W-:Y:S05]  /*8aa0*/  BSYNC B0 ;  /* 0x0000000000007941 */ /* 0x000fea0003800000 */
.L_x_1007:
[----:B------:R-:W-:Y:S01]  /*8ab0*/  ISETP.GE.AND P0, PT, R208, R200, PT ;  /* 0x000000c8d000720c */ /* 0x000fe20003f06270 */
[----:B------:R-:W-:-:S12]  /*8ac0*/  BSSY B0, `(.L_x_1009) ;  /* 0x000000d000007945 */ /* 0x000fd80003800000 */
[----:B------:R-:W-:Y:S05]  /*8ad0*/  @P0 BRA `(.L_x_1010) ;  /* 0x000000b000000947 */ /* 0x000fea0003800000 */
[----:B------:R-:W-:Y:S01]  /*8ae0*/  IADD3 R2, P0, R220, 0x10, RZ ;  /* 0x00000010dc027810 */ /* 0x000fe20007f1e0ff */
[----:B--2---:R-:W-:Y:S01]  /*8af0*/  IMAD.MOV.U32 R8, RZ, RZ, R4 ;  /* 0x000000ffff087224 */ /* 0x004fe200078e0004 */
        /* <DEDUP_REMOVED lines=9> */
.L_x_1010:
[----:B------:R-:W-:Y:S05]  /*8b90*/  BSYNC B0 ;  /* 0x0000000000007941 */ /* 0x000fea0003800000 */
.L_x_1009:
[----:B------:R-:W-:Y:S01]  /*8ba0*/  ISETP.GE.AND P0, PT, R207, R200, PT ;  /* 0x000000c8cf00720c */ /* 0x000fe20003f06270 */
[----:B------:R-:W-:-:S12]  /*8bb0*/  BSSY B0, `(.L_x_1011) ;  /* 0x000000d000007945 */ /* 0x000fd80003800000 */
        /* <DEDUP_REMOVED lines=12> */
.L_x_1012:
[----:B------:R-:W-:Y:S05]  /*8c80*/  BSYNC B0 ;  /* 0x0000000000007941 */ /* 0x000fea0003800000 */
.L_x_1011:
[----:B------:R-:W-:Y:S01]  /*8c90*/  ISETP.GE.AND P0, PT, R206, R200, PT ;  /* 0x000000c8ce00720c */ /* 0x000fe20003f06270 */
[----:B------:R-:W-:-:S12]  /*8ca0*/  BSSY B0, `(.L_x_1013) ;  /* 0x000000d000007945 */ /* 0x000fd80003800000 */
        /* <DEDUP_REMOVED lines=12> */
.L_x_1014:
[----:B------:R-:W-:Y:S05]  /*8d70*/  BSYNC B0 ;  /* 0x0000000000007941 */ /* 0x000fea0003800000 */
.L_x_1013:
        /* <DEDUP_REMOVED lines=14> */
.L_x_1016:
[----:B------:R-:W-:Y:S05]  /*8e60*/  BSYNC B0 ;  /* 0x0000000000007941 */ /* 0x000fea0003800000 */
.L_x_1015:
        /* <DEDUP_REMOVED lines=14> */
.L_x_1018:
[----:B------:R-:W-:Y:S05]  /*8f50*/  BSYNC B0 ;  /* 0x0000000000007941 */ /* 0x000fea0003800000 */
.L_x_1017:
        /* <DEDUP_REMOVED lines=14> */
.L_x_1020:
[----:B------:R-:W-:Y:S05]  /*9040*/  BSYNC B0 ;  /* 0x0000000000007941 */ /* 0x000fea0003800000 */
.L_x_1019:
[----:B------:R-:W-:-:S13]  /*9050*/  ISETP.GE.AND P0, PT, R202, R200, PT ;  /* 0x000000c8ca00720c */ /* 0x000fda0003f06270 */
[----:B------:R-:W-:Y:S05]  /*9060*/  @P0 EXIT ;  /* 0x000000000000094d */ /* 0x000fea0003800000 */
[----:B------:R-:W-:Y:S01]  /*9070*/  IADD3 R0, P0, R220, 0x70, RZ ;  /* 0x00000070dc007810 */ /* 0x000fe20007f1e0ff */
[----:B-12---:R-:W-:Y:S01]  /*9080*/  IMAD.MOV.U32 R2, RZ, RZ, R4 ;  /* 0x000000ffff027224 */ /* 0x006fe200078e0004 */
        /* <DEDUP_REMOVED lines=10> */
.L_x_997:
[----:B------:R-:W2:Y:S01]  /*9130*/  LDC.U8 R2, c[0x0][0x329] ;  /* 0x0000ca40ff027b82 */ /* 0x000ea20000000000 */
[----:B------:R-:W-:Y:S01]  /*9140*/  ISETP.NE.AND P4, PT, R201, -0x1, PT ;  /* 0xffffffffc900780c */ /* 0x000fe20003f85270 */
[----:B------:R-:W-:Y:S01]  /*9150*/  BSSY B0, `(.L_x_1021) ;  /* 0x000003d000007945 */ /* 0x000fe20003800000 */
[----:B------:R-:W-:Y:S02]  /*9160*/  SHF.R.S32.HI R4, RZ, 0x1f, R128 ;  /* 0x0000001fff047819 */ /* 0x000fe40000011480 */
[----:B------:R-:W-:Y:S02]  /*9170*/  IADD3 R0, -R200, R0, RZ ;  /* 0x00000000c8007210 */ /* 0x000fe40007ffe1ff */
[----:B------:R-:W-:Y:S01]  /*9180*/  LEA.HI R4, R4, R128, RZ, 0x3 ;  /* 0x0000008004047211 */ /* 0x000fe200078f18ff */
[----:B------:R-:W3:Y:S01]  /*9190*/  LDC.U8 R5, c[0x0][0x328] ;  /* 0x0000ca00ff057b82 */ /* 0x000ee20000000000 */
[----:B------:R-:W-:-:S02]  /*91a0*/  SHF.R.S32.HI R18, RZ, 0x1f, R16 ;  /* 0x0000001fff127819 */ /* 0x000fc40000011410 */
[----:B-1----:R-:W-:Y:S02]  /*91b0*/  LOP3.LUT R8, R4, 0x1ffffff8, RZ, 0xc0, !PT ;  /* 0x1ffffff804087812 */ /* 0x002fe400078ec0ff */
[----:B------:R-:W-:Y:S01]  /*91c0*/  SHF.R.S32.HI R4, RZ, 0x3, R4 ;  /* 0x00000003ff047819 */ /* 0x000fe20000011404 */
[----:B------:R-:W-:Y:S01]  /*91d0*/  @P4 IMAD.WIDE.U32 R6, R201, c[0x0][0x1e8], RZ ;  /* 0x00007a00c9064a25 */ /* 0x000fe200078e00ff */
[----:B------:R-:W-:-:S03]  /*91e0*/  IADD3 R8, -R8, R128, RZ ;  /* 0x0000008008087210 */ /* 0x000fc60007ffe1ff */
[----:B------:R-:W-:Y:S01]  /*91f0*/  @P4 IMAD.MOV.U32 R9, RZ, RZ, R6 ;  /* 0x000000ffff094224 */ /* 0x000fe200078e0006 */
[----:B------:R-:W-:Y:S01]  /*9200*/  @!P4 SHF.R.S32.HI R6, RZ, 0x1f, R3 ;  /* 0x0000001fff06c819 */ /* 0x000fe20000011403 */
[----:B------:R-:W-:Y:S01]  /*9210*/  @!P4 IMAD.WIDE.U32 R10, R3, c[0x0][0x1e0], RZ ;  /* 0x00007800030aca25 */ /* 0x000fe200078e00ff */
[----:B--2---:R-:W-:-:S03]  /*9220*/  ISETP.NE.AND P1, PT, R2, RZ, PT ;  /* 0x000000ff0200720c */ /* 0x004fc60003f25270 */
[----:B------:R-:W-:Y:S02]  /*9230*/  @!P4 IMAD R6, R6, c[0x0][0x1e0], RZ ;  /* 0x000078000606ca24 */ /* 0x000fe400078e02ff */
[----:B------:R-:W-:Y:S02]  /*9240*/  @!P4 IMAD.MOV.U32 R9, RZ, RZ, R10 ;  /* 0x000000ffff09c224 */ /* 0x000fe400078e000a */
[----:B------:R-:W-:Y:S02]  /*9250*/  @!P4 IMAD R6, R3, c[0x0][0x1e4], R6 ;  /* 0x000079000306ca24 */ /* 0x000fe400078e0206 */
[----:B------:R-:W-:Y:S01]  /*9260*/  IMAD.SHL.U32 R8, R8, 0x8, RZ ;  /* 0x0000000808087824 */ /* 0x000fe200078e00ff */
[----:B---3--:R-:W-:Y:S01]  /*9270*/  ISETP.NE.AND P3, PT, R5, RZ, PT ;  /* 0x000000ff0500720c */ /* 0x008fe20003f65270 */
[----:B------:R-:W-:Y:S02]  /*9280*/  @P4 IMAD R7, R201, c[0x0][0x1ec], R7 ;  /* 0x00007b00c9074a24 */ /* 0x000fe400078e0207 */
[----:B------:R-:W-:Y:S01]  /*9290*/  @!P4 IMAD.IADD R7, R11, 0x1, R6 ;  /* 0x000000010b07c824 */ /* 0x000fe200078e0206 */
[----:B------:R-:W-:Y:S01]  /*92a0*/  ISETP.NE.OR P2, PT, R2, RZ, !P3 ;  /* 0x000000ff0200720c */ /* 0x000fe20005f45670 */
[----:B------:R-:W-:-:S02]  /*92b0*/  @P1 IMAD.MOV.U32 R5, RZ, RZ, c[0x0][0x210] ;  /* 0x00008400ff051624 */ /* 0x000fc400078e00ff */
[----:B------:R-:W-:Y:S01]  /*92c0*/  @!P1 IMAD.MOV.U32 R2, RZ, RZ, c[0x0][0x214] ;  /* 0x00008500ff029624 */ /* 0x000fe200078e00ff */
[----:B------:R-:W-:Y:S01]  /*92d0*/  ISETP.NE.OR P0, PT, R201, -0x1, P2 ;  /* 0xffffffffc900780c */ /* 0x000fe20001705670 */
[----:B------:R-:W-:Y:S02]  /*92e0*/  @P1 IMAD R5, R5, c[0x0][0x214], RZ ;  /* 0x0000850005051a24 */ /* 0x000fe400078e02ff */
[----:B------:R-:W-:Y:S01]  /*92f0*/  IMAD R18, R18, c[0x0][0x1f0], RZ ;  /* 0x00007c0012127a24 */ /* 0x000fe200078e02ff */
[----:B------:R-:W-:Y:S02]  /*9300*/  @!P1 SEL R5, R2, c[0x0][0x234], !P3 ;  /* 0x00008d0002059a07 */ /* 0x000fe40005800000 */
[----:B------:R-:W-:Y:S01]  /*9310*/  @P1 MOV R2, 0x1 ;  /* 0x0000000100021802 */ /* 0x000fe20000000f00 */
[----:B------:R-:W-:Y:S01]  /*9320*/  IMAD R18, R16, c[0x0][0x1f4], R18 ;  /* 0x00007d0010127a24 */ /* 0x000fe200078e0212 */
[----:B------:R-:W-:Y:S01]  /*9330*/  IADD3 R6, P3, R8, R9, RZ ;  /* 0x0000000908067210 */ /* 0x000fe20007f7e0ff */
[----:B------:R-:W-:-:S03]  /*9340*/  @!P1 IMAD R2, R5, c[0x0][0x1c0], RZ ;  /* 0x0000700005029a24 */ /* 0x000fc600078e02ff */
[----:B------:R-:W-:Y:S01]  /*9350*/  LEA.HI.X.SX32 R7, R8, R7, 0x1, P3 ;  /* 0x0000000708077211 */ /* 0x000fe200018f0eff */
[C---:B------:R-:W-:Y:S01]  /*9360*/  @!P0 IMAD R201, R3.reuse, c[0x0][0x214], RZ ;  /* 0x0000850003c98a24 */ /* 0x040fe200078e02ff */
[----:B------:R-:W-:Y:S01]  /*9370*/  CS2R R8, SRZ ;  /* 0x0000000000087805 */ /* 0x000fe2000001ff00 */
[----:B------:R-:W-:Y:S02]  /*9380*/  IMAD R3, R3, R2, RZ ;  /* 0x0000000203037224 */ /* 0x000fe400078e02ff */
[--C-:B------:R-:W-:Y:S01]  /*9390*/  @!P2 IMAD.MOV.U32 R8, RZ, RZ, R201.reuse ;  /* 0x000000ffff08a224 */ /* 0x100fe200078e00c9 */
[----:B------:R-:W-:Y:S01]  /*93a0*/  @!P2 SHF.R.S32.HI R9, RZ, 0x1f, R201 ;  /* 0x0000001fff09a819 */ /* 0x000fe200000114c9 */
[----:B------:R-:W-:Y:S01]  /*93b0*/  @P1 IMAD.MOV.U32 R2, RZ, RZ, c[0x0][0x210] ;  /* 0x00008400ff021624 */ /* 0x000fe200078e00ff */
[----:B------:R-:W-:Y:S01]  /*93c0*/  SEL R3, R3, RZ, P2 ;  /* 0x000000ff03037207 */ /* 0x000fe20001000000 */
[----:B------:R-:W-:Y:S01]  /*93d0*/  @!P1 IMAD.MOV.U32 R2, RZ, RZ, 0x1 ;  /* 0x00000001ff029424 */ /* 0x000fe200078e00ff */
[----:B------:R-:W-:Y:S01]  /*93e0*/  ISETP.GE.AND P2, PT, R4, R0, PT ;  /* 0x000000000400720c */ /* 0x000fe20003f46270 */
[----:B------:R-:W-:-:S04]  /*93f0*/  IMAD.WIDE.U32 R6, R16, c[0x0][0x1f0], R6 ;  /* 0x00007c0010067a25 */ /* 0x000fc800078e0006 */
        /* <DEDUP_REMOVED lines=18> */
.L_x_1022:
[----:B------:R-:W-:Y:S05]  /*9520*/  BSYNC B0 ;  /* 0x0000000000007941 */ /* 0x000fea0003800000 */
.L_x_1021:
        /* <DEDUP_REMOVED lines=15> */
.L_x_1024:
[----:B------:R-:W-:Y:S05]  /*9620*/  BSYNC B0 ;  /* 0x0000000000007941 */ /* 0x000fea0003800000 */
.L_x_1023:
        /* <DEDUP_REMOVED lines=15> */
.L_x_1026:
[----:B------:R-:W-:Y:S05]  /*9720*/  BSYNC B0 ;  /* 0x0000000000007941 */ /* 0x000fea0003800000 */
.L_x_1025:
        /* <DEDUP_REMOVED lines=15> */
.L_x_1028:
[----:B------:R-:W-:Y:S05]  /*9820*/  BSYNC B0 ;  /* 0x0000000000007941 */ /* 0x000fea0003800000 */
.L_x_1027:
        /* <DEDUP_REMOVED lines=15> */
.L_x_1030:
[----:B------:R-:W-:Y:S05]  /*9920*/  BSYNC B0 ;  /* 0x0000000000007941 */ /* 0x000fea0003800000 */
.L_x_1029:
        /* <DEDUP_REMOVED lines=15> */
.L_x_1032:
[----:B------:R-:W-:Y:S05]  /*9a20*/  BSYNC B0 ;  /* 0x0000000000007941 */ /* 0x000fea0003800000 */
.L_x_1031:
        /* <DEDUP_REMOVED lines=15> */
.L_x_1034:
[----:B------:R-:W-:Y:S05]  /*9b20*/  BSYNC B0 ;  /* 0x0000000000007941 */ /* 0x000fea0003800000 */
.L_x_1033:
        /* <DEDUP_REMOVED lines=14> */
.L_x_1036:
[----:B------:R-:W-:Y:S05]  /*9c10*/  BSYNC B0 ;  /* 0x0000000000007941 */ /* 0x000fea0003800000 */
.L_x_1035:
        /* <DEDUP_REMOVED lines=13> */
[----:B--2---:R-:W-:-:S04]  /*9cf0*/  @!P2 LEA R6, P0, R5, c[0x0][0x200], 0x2 ;  /* 0x000080000506aa11 */ /* 0x004fc800078010ff */
[----:B------:R-:W-:Y:S01]  /*9d00*/  @!P2 LEA.HI.X R7, R5, c[0x0][0x204], R4, 0x2, P0 ;  /* 0x000081000507aa11 */ /* 0x000fe200000f1404 */
[----:B------:R-:W-:Y:S01]  /*9d10*/  @!P2 IMAD.MOV.U32 R4, RZ, RZ, 0x7f800000 ;  /* 0x7f800000ff04a424 */ /* 0x000fe200078e00ff */
[----:B------:R-:W-:-:S04]  /*9d20*/  @!P1 IADD3 R5, P0, R15, R3, RZ ;  /* 0x000000030f059210 */ /* 0x000fc80007f1e0ff */
[----:B------:R2:W-:Y:S01]  /*9d30*/  @!P2 STG.E [R6.64], R4 ;  /* 0x000000040600a986 */ /* 0x0005e2000c101908 */
[-C--:B------:R-:W-:Y:S02]  /*9d40*/  @!P1 LEA.HI.X.SX32 R15, R15, R16.reuse, 0x1, P0 ;  /* 0x000000100f0f9211 */ /* 0x080fe400000f0eff */
[C---:B--2---:R-:W-:Y:S02]  /*9d50*/  @!P1 LEA R6, P2, R5.reuse, c[0x0][0x200], 0x2 ;  /* 0x0000800005069a11 */ /* 0x044fe400078410ff */
[C---:B------:R-:W-:Y:S02]  /*9d60*/  @!P5 IADD3 R4, P0, R14.reuse, R3, RZ ;  /* 0x000000030e04d210 */ /* 0x040fe40007f1e0ff */
[----:B------:R-:W-:Y:S02]  /*9d70*/  @!P1 LEA.HI.X R7, R5, c[0x0][0x204], R15, 0x2, P2 ;  /* 0x0000810005079a11 */ /* 0x000fe400010f140f */
[----:B------:R-:W-:Y:S02]  /*9d80*/  @!P5 LEA.HI.X.SX32 R14, R14, R16, 0x1, P0 ;  /* 0x000000100e0ed211 */ /* 0x000fe400000f0eff */
[----:B------:R-:W-:-:S02]  /*9d90*/  @!P5 LEA R18, P2, R4, c[0x0][0x200], 0x2 ;  /* 0x000080000412da11 */ /* 0x000fc400078410ff */
[----:B------:R-:W-:Y:S02]  /*9da0*/  @!P4 IADD3 R5, P0, R13, R3, RZ ;  /* 0x000000030d05c210 */ /* 0x000fe40007f1e0ff */
[----:B------:R-:W-:Y:S01]  /*9db0*/  @!P5 LEA.HI.X R19, R4, c[0x0][0x204], R14, 0x2, P2 ;  /* 0x000081000413da11 */ /* 0x000fe200010f140e */
[----:B------:R-:W-:Y:S01]  /*9dc0*/  @!P1 IMAD.MOV.U32 R4, RZ, RZ, 0x7f800000 ;  /* 0x7f800000ff049424 */ /* 0x000fe200078e00ff */
[----:B------:R-:W-:Y:S02]  /*9dd0*/  ISETP.GE.OR P2, PT, R11, R0, P6 ;  /* 0x000000000b00720c */ /* 0x000fe40003746670 */
[----:B------:R-:W-:Y:S02]  /*9de0*/  @!P4 LEA.HI.X.SX32 R13, R13, R16, 0x1, P0 ;  /* 0x000000100d0dc211 */ /* 0x000fe400000f0eff */
[----:B------:R-:W-:Y:S01]  /*9df0*/  @!P4 LEA R14, P0, R5, c[0x0][0x200], 0x2 ;  /* 0x00008000050eca11 */ /* 0x000fe200078010ff */
[----:B------:R2:W-:Y:S01]  /*9e00*/  @!P1 STG.E [R6.64], R4 ;  /* 0x0000000406009986 */ /* 0x0005e2000c101908 */
[----:B------:R-:W-:-:S02]  /*9e10*/  ISETP.GE.OR P1, PT, R10, R0, P6 ;  /* 0x000000000a00720c */ /* 0x000fc40003726670 */
[----:B------:R-:W-:Y:S01]  /*9e20*/  @!P4 LEA.HI.X R15, R5, c[0x0][0x204], R13, 0x2, P0 ;  /* 0x00008100050fca11 */ /* 0x000fe200000f140d */
[----:B------:R-:W-:Y:S01]  /*9e30*/  @!P5 IMAD.MOV.U32 R5, RZ, RZ, 0x7f800000 ;  /* 0x7f800000ff05d424 */ /* 0x000fe200078e00ff */
[----:B------:R-:W-:-:S03]  /*9e40*/  ISETP.GE.OR P6, PT, R9, R0, P6 ;  /* 0x000000000900720c */ /* 0x000fc600037c6670 */
[----:B------:R-:W-:Y:S01]  /*9e50*/  @!P2 IMAD R11, R11, R2, RZ ;  /* 0x000000020b0ba224 */ /* 0x000fe200078e02ff */
[----:B------:R3:W-:Y:S01]  /*9e60*/  @!P5 STG.E [R18.64], R5 ;  /* 0x000000051200d986 */ /* 0x0007e2000c101908 */
[----:B------:R-:W-:-:S04]  /*9e70*/  @!P2 IMAD.MOV.U32 R8, RZ, RZ, 0x7f800000 ;  /* 0x7f800000ff08a424 */ /* 0x000fc800078e00ff */
[----:B------:R-:W-:Y:S01]  /*9e80*/  @!P1 IMAD R10, R10, R2, RZ ;  /* 0x000000020a0a9224 */ /* 0x000fe200078e02ff */
[----:B--2---:R-:W-:-:S04]  /*9e90*/  @!P3 IADD3 R4, P0, R12, R3, RZ ;  /* 0x000000030c04b210 */ /* 0x004fc80007f1e0ff */
[----:B------:R-:W-:Y:S02]  /*9ea0*/  @!P3 LEA.HI.X.SX32 R12, R12, R16, 0x1, P0 ;  /* 0x000000100c0cb211 */ /* 0x000fe400000f0eff */
[----:B------:R-:W-:Y:S01]  /*9eb0*/  @!P3 LEA R6, P0, R4, c[0x0][0x200], 0x2 ;  /* 0x000080000406ba11 */ /* 0x000fe200078010ff */
[----:B---3--:R-:W-:-:S03]  /*9ec0*/  @!P3 IMAD.MOV.U32 R5, RZ, RZ, 0x7f800000 ;  /* 0x7f800000ff05b424 */ /* 0x008fc600078e00ff */
[----:B------:R-:W-:Y:S02]  /*9ed0*/  @!P3 LEA.HI.X R7, R4, c[0x0][0x204], R12, 0x2, P0 ;  /* 0x000081000407ba11 */ /* 0x000fe400000f140c */
[----:B------:R-:W-:-:S04]  /*9ee0*/  @!P2 IADD3 R4, P0, R11, R3, RZ ;  /* 0x000000030b04a210 */ /* 0x000fc80007f1e0ff */
[----:B------:R-:W-:Y:S02]  /*9ef0*/  @!P2 LEA.HI.X.SX32 R11, R11, R16, 0x1, P0 ;  /* 0x000000100b0ba211 */ /* 0x000fe400000f0eff */
[----:B------:R-:W-:-:S04]  /*9f00*/  @!P2 LEA R12, P0, R4, c[0x0][0x200], 0x2 ;  /* 0x00008000040caa11 */ /* 0x000fc800078010ff */
[----:B------:R-:W-:Y:S02]  /*9f10*/  @!P2 LEA.HI.X R13, R4, c[0x0][0x204], R11, 0x2, P0 ;  /* 0x00008100040daa11 */ /* 0x000fe400000f140b */
[----:B------:R-:W-:-:S04]  /*9f20*/  @!P1 IADD3 R4, P0, R10, R3, RZ ;  /* 0x000000030a049210 */ /* 0x000fc80007f1e0ff */
[----:B------:R-:W-:Y:S02]  /*9f30*/  @!P1 LEA.HI.X.SX32 R10, R10, R16, 0x1, P0 ;  /* 0x000000100a0a9211 */ /* 0x000fe400000f0eff */
[----:B-1----:R-:W-:-:S04]  /*9f40*/  @!P1 LEA R20, P0, R4, c[0x0][0x200], 0x2 ;  /* 0x0000800004149a11 */ /* 0x002fc800078010ff */
[----:B------:R-:W-:Y:S01]  /*9f50*/  @!P1 LEA.HI.X R21, R4, c[0x0][0x204], R10, 0x2, P0 ;  /* 0x0000810004159a11 */ /* 0x000fe200000f140a */
[----:B------:R-:W-:-:S05]  /*9f60*/  @!P4 IMAD.MOV.U32 R4, RZ, RZ, 0x7f800000 ;  /* 0x7f800000ff04c424 */ /* 0x000fca00078e00ff */
[----:B------:R1:W-:Y:S04]  /*9f70*/  @!P4 STG.E [R14.64], R4 ;  /* 0x000000040e00c986 */ /* 0x0003e8000c101908 */
[----:B------:R2:W-:Y:S04]  /*9f80*/  @!P3 STG.E [R6.64], R5 ;  /* 0x000000050600b986 */ /* 0x0005e8000c101908 */
[----:B------:R2:W-:Y:S01]  /*9f90*/  @!P2 STG.E [R12.64], R8 ;  /* 0x000000080c00a986 */ /* 0x0005e2000c101908 */
[----:B-1----:R-:W-:-:S05]  /*9fa0*/  @!P1 IMAD.MOV.U32 R4, RZ, RZ, 0x7f800000 ;  /* 0x7f800000ff049424 */ /* 0x002fca00078e00ff */
[----:B------:R2:W-:Y:S01]  /*9fb0*/  @!P1 STG.E [R20.64], R4 ;  /* 0x0000000414009986 */ /* 0x0005e2000c101908 */
[----:B------:R-:W-:Y:S05]  /*9fc0*/  @P6 EXIT ;  /* 0x000000000000694d */ /* 0x000fea0003800000 */
[----:B------:R-:W-:Y:S02]  /*9fd0*/  IMAD R2, R9, R2, RZ ;  /* 0x0000000209027224 */ /* 0x000fe400078e02ff */
[----:B------:R-:W-:-:S03]  /*9fe0*/  IMAD.MOV.U32 R0, RZ, RZ, 0x7f800000 ;  /* 0x7f800000ff007424 */ /* 0x000fc600078e00ff */
[----:B------:R-:W-:-:S04]  /*9ff0*/  IADD3 R3, P0, R2, R3, RZ ;  /* 0x0000000302037210 */ /* 0x000fc80007f1e0ff */
[----:B------:R-:W-:Y:S02]  /*a000*/  LEA.HI.X.SX32 R2, R2, R16, 0x1, P0 ;  /* 0x0000001002027211 */ /* 0x000fe400000f0eff */
[----:B--2---:R-:W-:-:S04]  /*a010*/  LEA R4, P0, R3, c[0x0][0x200], 0x2 ;  /* 0x0000800003047a11 */ /* 0x004fc800078010ff */
[----:B------:R-:W-:-:S05]  /*a020*/  LEA.HI.X R5, R3, c[0x0][0x204], R2, 0x2, P0 ;  /* 0x0000810003057a11 */ /* 0x000fca00000f1402 */
[----:B------:R-:W-:Y:S01]  /*a030*/  STG.E [R4.64], R0 ;  /* 0x0000000004007986 */ /* 0x000fe2000c101908 */
[----:B------:R-:W-:Y:S05]  /*a040*/  EXIT ;  /* 0x000000000000794d */ /* 0x000fea0003800000 */
.L_x_1037:
        /* <DEDUP_REMOVED lines=11> */
.L_x_2127:


//--------------------- .text._ZN5flash16flash_fwd_kernelI23Flash_fwd_kernel_traitsILi64ELi128ELi64ELi4ELb0ELb0EN7cutlass6half_tE19Flash_kernel_traitsILi64ELi128ELi64ELi4ES3_EELb1ELb0ELb0ELb0ELb0ELb0ELb0ELb0EEEvNS_16Flash_fwd_paramsE --------------------------
	.section	.text._ZN5flash16flash_fwd_kernelI23Flash_fwd_kernel_traitsILi64ELi128ELi64ELi4ELb0ELb0EN7cutlass6half_tE19Flash_kernel_traitsILi64ELi128ELi64ELi4ES3_EELb1ELb0ELb0ELb0ELb0ELb0ELb0ELb0EEEvNS_16Flash_fwd_paramsE,"ax",@progbits
	.sectioninfo	@"SHI_REGISTERS=255"
	.align	128
        .global         _ZN5flash16flash_fwd_kernelI23Flash_fwd_kernel_traitsILi64ELi128ELi64ELi4ELb0ELb0EN7cutlass6half_tE19Flash_kernel_traitsILi64ELi128ELi64ELi4ES3_EELb1ELb0ELb0ELb0ELb0ELb0ELb0ELb0EEEvNS_16Flash_fwd_paramsE
        .type           _ZN5flash16flash_fwd_kernelI23Flash_fwd_kernel_traitsILi64ELi128ELi64ELi4ELb0ELb0EN7cutlass6half_tE19Flash_kernel_traitsILi64ELi128ELi64ELi4ES3_EELb1ELb0ELb0ELb0ELb0ELb0ELb0ELb0EEEvNS_16Flash_fwd_paramsE,@function
        .size           _ZN5flash16flash_fwd_kernelI23Flash_fwd_kernel_traitsILi64ELi128ELi64ELi4ELb0ELb0EN7cutlass6half_tE19Flash_kernel_traitsILi64ELi128ELi64ELi4ES3_EELb1ELb0ELb0ELb0ELb0ELb0ELb0ELb0EEEvNS_16Flash_fwd_paramsE,(.L_x_2128 - _ZN5flash16flash_fwd_kernelI23Flash_fwd_kernel_traitsILi64ELi128ELi64ELi4ELb0ELb0EN7cutlass6half_tE19Flash_kernel_traitsILi64ELi128ELi64ELi4ES3_EELb1ELb0ELb0ELb0ELb0ELb0ELb0ELb0EEEvNS_16Flash_fwd_paramsE)
        .other          _ZN5flash16flash_fwd_kernelI23Flash_fwd_kernel_traitsILi64ELi128ELi64ELi4ELb0ELb0EN7cutlass6half_tE19Flash_kernel_traitsILi64ELi128ELi64ELi4ES3_EELb1ELb0ELb0ELb0ELb0ELb0ELb0ELb0EEEvNS_16Flash_fwd_paramsE,@"STO_CUDA_ENTRY STV_DEFAULT"
_ZN5flash16flash_fwd_kernelI23Flash_fwd_kernel_traitsILi64ELi128ELi64ELi4ELb0ELb0EN7cutlass6half_tE19Flash_kernel_traitsILi64ELi128ELi64ELi4ES3_EELb1ELb0ELb0ELb0ELb0ELb0ELb0ELb0EEEvNS_16Flash_fwd_paramsE:
.text._ZN5flash16flash_fwd_kernelI23Flash_fwd_kernel_traitsILi64ELi128ELi64ELi4ELb0ELb0EN7cutlass6half_tE19Flash_kernel_traitsILi64ELi128ELi64ELi4ES3_EELb1ELb0ELb0ELb0ELb0ELb0ELb0ELb0EEEvNS_16Flash_fwd_paramsE:
[----:B------:R-:W-:-:S03]  /*0000*/  MOV R1, c[0x0][0x28] ;  /* 0x00000a0000017a02 */ /* 0x000fc60000000f00 */
[----:B------:R-:W-:Y:S01]  /*0010*/  ULDC.U8 UR4, c[0x0][0x304] ;  /* 0x0000c10000047ab9 */ /* 0x000fe20000000000 */
[----:B------:R-:W-:Y:S01]  /*0020*/  IADD3 R1, R1, -0x10, RZ ;  /* 0xfffffff001017810 */ /* 0x000fe20007ffe0ff */
[----:B------:R-:W-:Y:S01]  /*0030*/  ULDC.64 UR18, c[0x0][0x2f0] ;  /* 0x0000bc0000127ab9 */ /* 0x000fe20000000a00 */
[----:B------:R-:W-:Y:S01]  /*0040*/  ISETP.NE.AND P1, PT, RZ, UR4, PT ;  /* 0x00000004ff007c0c */ /* 0x000fe2000bf25270 */
[----:B------:R-:W-:Y:S01]  /*0050*/  IMAD.U32 R2, RZ, RZ, UR18 ;  /* 0x00000012ff027e24 */ /* 0x000fe2000f8e00ff */
[----:B------:R-:W-:Y:S01]  /*0060*/  ULDC.64 UR16, c[0x0][0x118] ;  /* 0x0000460000107ab9 */ /* 0x000fe20000000a00 */
[----:B------:R-:W-:Y:S02]  /*0070*/  IMAD.U32 R3, RZ, RZ, UR19 ;  /* 0x00000013ff037e24 */ /* 0x000fe4000f8e00ff */
[----:B------:R-:W-:-:S08]  /*0080*/  IMAD.MOV.U32 R6, RZ, RZ, c[0x0][0x2f8] ;  /* 0x0000be00ff067624 */ /* 0x000fd000078e00ff */
[----:B------:R1:W2:Y:S01]  /*0090*/  @P1 LDG.E.64 R4, [R2.64] ;  /* 0x0000001002041981 */ /* 0x0002a2000c1e1b00 */
[----:B------:R-:W-:Y:S02]  /*00a0*/  IMAD.MOV.U32 R7, RZ, RZ, c[0x0][0x2fc] ;  /* 0x0000bf00ff077624 */ /* 0x000fe400078e00ff */
[----:B-1----:R-:W-:Y:S02]  /*00b0*/  @P1 IMAD.MOV.U32 R2, RZ, RZ, R6 ;  /* 0x000000ffff021224 */ /* 0x002fe400078e0006 */
[----:B------:R-:W-:-:S06]  /*00c0*/  @P1 IMAD.MOV.U32 R3, RZ, RZ, R7 ;  /* 0x000000ffff031224 */ /* 0x000fcc00078e0007 */
[----:B------:R-:W3:Y:S01]  /*00d0*/  @P1 LDG.E.64 R2, [R2.64] ;  /* 0x0000001002021981 */ /* 0x000ee2000c1e1b00 */
[----:B------:R-:W1:Y:S01]  /*00e0*/  LDC.U8 R8, c[0x0][0x312] ;  /* 0x0000c480ff087b82 */ /* 0x000e620000000000 */
[----:B------:R-:W-:Y:S02]  /*00f0*/  ISETP.NE.U32.AND P3, PT, RZ, c[0x0][0x240], PT ;  /* 0x00009000ff007a0c */ /* 0x000fe40003f65070 */
[----:B------:R-:W4:Y:S01]  /*0100*/  S2R R183, SR_CTAID.X ;  /* 0x0000000000b77919 */ /* 0x000f220000002500 */
[----:B------:R-:W-:Y:S02]  /*0110*/  MOV R22, 0x4 ;  /* 0x0000000400167802 */ /* 0x000fe40000000f00 */
[----:B------:R-:W-:Y:S01]  /*0120*/  ISETP.NE.AND.EX P3, PT, RZ, c[0x0][0x244], PT, P3 ;  /* 0x00009100ff007a0c */ /* 0x000fe20003f65330 */
[----:B------:R-:W4:Y:S01]  /*0130*/  S2R R18, SR_CTAID.Y ;  /* 0x0000000000127919 */ /* 0x000f220000002600 */
[----:B------:R-:W-:-:S03]  /*0140*/  MOV R248, 0xffffffff ;  /* 0xffffffff00f87802 */ /* 0x000fc60000000f00 */
[----:B------:R-:W4:Y:S04]  /*0150*/  S2R R21, SR_CTAID.Z ;  /* 0x0000000000157919 */ /* 0x000f280000002700 */
[----:B------:R-:W4:Y:S01]  /*0160*/  S2R R42, SR_TID.X ;  /* 0x00000000002a7919 */ /* 0x000f220000002100 */
[----:B-1----:R-:W-:Y:S02]  /*0170*/  ISETP.NE.AND P4, PT, R8, RZ, PT ;  /* 0x000000ff0800720c */ /* 0x002fe40003f85270 */
[----:B----4-:R-:W-:-:S04]  /*0180*/  LOP3.LUT R0, R21, R183, R18, 0xfe, !PT ;  /* 0x000000b715007212 */ /* 0x010fc800078efe12 */
[----:B------:R-:W-:-:S13]  /*0190*/  LOP3.LUT P2, RZ, R0, R42, RZ, 0xfc, !PT ;  /* 0x0000002a00ff7212 */ /* 0x000fda000784fcff */
[----:B------:R-:W-:Y:S02]  /*01a0*/  @!P2 IMAD.MOV.U32 R8, RZ, RZ, c[0x0][0x308] ;  /* 0x0000c200ff08a624 */ /* 0x000fe400078e00ff */
[----:B------:R-:W-:Y:S01]  /*01b0*/  @!P2 IMAD.MOV.U32 R9, RZ, RZ, c[0x0][0x30c] ;  /* 0x0000c300ff09a624 */ /* 0x000fe200078e00ff */
[----:B--2---:R1:W2:Y:S08]  /*01c0*/  @P1 R2UR UR18, R4 ;  /* 0x00000000041213c2 */ /* 0x0042b000000e0000 */
[----:B------:R1:W4:Y:S02]  /*01d0*/  @P1 R2UR UR19, R5 ;  /* 0x00000000051313c2 */ /* 0x00032400000e0000 */
[----:B-1----:R-:W-:Y:S01]  /*01e0*/  IMAD.WIDE R4, R18, R22, c[0x0][0x240] ;  /* 0x0000900012047625 */ /* 0x002fe200078e0216 */
[----:B---3--:R-:W-:-:S03]  /*01f0*/  @P1 IADD3 R6, P0, R2, c[0x0][0x300], RZ ;  /* 0x0000c00002061a10 */ /* 0x008fc60007f1e0ff */
[----:B--2---:R-:W-:Y:S02]  /*0200*/  IMAD.U32 R2, RZ, RZ, UR18 ;  /* 0x00000012ff027e24 */ /* 0x004fe4000f8e00ff */
[----:B------:R-:W-:Y:S01]  /*0210*/  @P1 IMAD.X R7, RZ, RZ, R3, P0 ;  /* 0x000000ffff071224 */ /* 0x000fe200000e0603 */
[----:B------:R-:W-:Y:S01]  /*0220*/  ISETP.NE.U32.AND P0, PT, RZ, c[0x0][0x250], PT ;  /* 0x00009400ff007a0c */ /* 0x000fe20003f05070 */
[----:B----4-:R-:W-:Y:S01]  /*0230*/  IMAD.U32 R3, RZ, RZ, UR19 ;  /* 0x00000013ff037e24 */ /* 0x010fe2000f8e00ff */
[----:B------:R-:W-:Y:S02]  /*0240*/  ISETP.EQ.U32.AND P1, PT, RZ, c[0x0][0x248], PT ;  /* 0x00009200ff007a0c */ /* 0x000fe40003f22070 */
[----:B------:R-:W-:Y:S02]  /*0250*/  ISETP.NE.AND.EX P0, PT, RZ, c[0x0][0x254], PT, P0 ;  /* 0x00009500ff007a0c */ /* 0x000fe40003f05300 */
[----:B------:R1:W-:Y:S01]  /*0260*/  @!P2 STG.E.64 [R8.64], R2 ;  /* 0x000000020800a986 */ /* 0x0003e2000c101b10 */
[----:B------:R-:W-:-:S02]  /*0270*/  SHF.R.S32.HI R19, RZ, 0x1f, R42 ;  /* 0x0000001fff137819 */ /* 0x000fc4000001142a */
[----:B------:R-:W-:Y:S01]  /*0280*/  ISETP.EQ.OR.EX P1, PT, RZ, c[0x0][0x24c], !P4, P1 ;  /* 0x00009300ff007a0c */ /* 0x000fe20006722710 */
[----:B-1----:R-:W-:Y:S02]  /*0290*/  @!P2 IMAD.MOV.U32 R2, RZ, RZ, R6 ;  /* 0x000000ffff02a224 */ /* 0x002fe400078e0006 */
[----:B------:R-:W-:-:S05]  /*02a0*/  @!P2 IMAD.MOV.U32 R3, RZ, RZ, R7 ;  /* 0x000000ffff03a224 */ /* 0x000fca00078e0007 */
[----:B------:R1:W-:Y:S04]  /*02b0*/  @!P2 STG.E.64 [R8.64+0x8], R2 ;  /* 0x000008020800a986 */ /* 0x0003e8000c101b10 */
[----:B------:R2:W3:Y:S04]  /*02c0*/  @P3 LDG.E R248, [R4.64] ;  /* 0x0000001004f83981 */ /* 0x0004e8000c1e1900 */
[----:B--2---:R-:W3:Y:S01]  /*02d0*/  @P3 LDG.E R4, [R4.64+0x4] ;  /* 0x0000041004043981 */ /* 0x004ee2000c1e1900 */
[----:B-1----:R-:W-:Y:S02]  /*02e0*/  IMAD.MOV.U32 R8, RZ, RZ, RZ ;  /* 0x000000ffff087224 */ /* 0x002fe400078e00ff */
[----:B------:R-:W-:Y:S01]  /*02f0*/  @P0 IMAD.WIDE R2, R18, R22, c[0x0][0x250] ;  /* 0x0000940012020625 */ /* 0x000fe200078e0216 */
[----:B------:R-:W-:-:S02]  /*0300*/  LEA.HI R17, R19, R42, RZ, 0x5 ;  /* 0x0000002a13117211 */ /* 0x000fc400078f28ff */
[----:B------:R-:W-:Y:S01]  /*0310*/  ISETP.NE.U32.AND P2, PT, RZ, c[0x0][0x248], PT ;  /* 0x00009200ff007a0c */ /* 0x000fe20003f45070 */
[C---:B------:R-:W-:Y:S01]  /*0320*/  IMAD R0, R18.reuse, c[0x0][0x1c0], R21 ;  /* 0x0000700012007a24 */ /* 0x040fe200078e0215 */
[----:B------:R1:W5:Y:S01]  /*0330*/  @P0 LDG.E R8, [R2.64] ;  /* 0x0000001002080981 */ /* 0x000362000c1e1900 */
[----:B------:R-:W-:Y:S01]  /*0340*/  IMAD.MOV.U32 R9, RZ, RZ, -0x1 ;  /* 0xffffffffff097424 */ /* 0x000fe200078e00ff */
[----:B------:R-:W-:Y:S01]  /*0350*/  ISETP.NE.AND.EX P2, PT, RZ, c[0x0][0x24c], PT, P2 ;  /* 0x00009300ff007a0c */ /* 0x000fe20003f45320 */
[----:B------:R-:W-:Y:S01]  /*0360*/  IMAD.WIDE R10, R18, R22, c[0x0][0x248] ;  /* 0x00009200120a7625 */ /* 0x000fe200078e0216 */
[----:B------:R-:W-:-:S04]  /*0370*/  SHF.L.U32 R0, R0, 0x5, RZ ;  /* 0x0000000500007819 */ /* 0x000fc800000006ff */
[----:B------:R2:W5:Y:S01]  /*0380*/  @!P1 LDG.E R9, [R10.64] ;  /* 0x000000100a099981 */ /* 0x000562000c1e1900 */
[----:B-1----:R-:W-:-:S05]  /*0390*/  LOP3.LUT R2, R17, 0xffffffe0, RZ, 0xc0, !PT ;  /* 0xffffffe011027812 */ /* 0x002fca00078ec0ff */
[----:B------:R-:W-:-:S05]  /*03a0*/  IMAD.IADD R249, R42, 0x1, -R2 ;  /* 0x000000012af97824 */ /* 0x000fca00078e0a02 */
[--C-:B------:R-:W-:Y:S02]  /*03b0*/  IADD3 R216, P1, P0, R0, R6, R249.reuse ;  /* 0x0000000600d87210 */ /* 0x100fe4000783e0f9 */
[----:B------:R-:W-:Y:S02]  /*03c0*/  SHF.R.S32.HI R0, RZ, 0x1f, R0 ;  /* 0x0000001fff007819 */ /* 0x000fe40000011400 */
[----:B------:R-:W-:-:S04]  /*03d0*/  SHF.R.S32.HI R2, RZ, 0x1f, R249 ;  /* 0x0000001fff027819 */ /* 0x000fc800000114f9 */
[----:B------:R-:W-:Y:S01]  /*03e0*/  IADD3.X R206, R0, R7, R2, P1, P0 ;  /* 0x0000000700ce7210 */ /* 0x000fe20000fe0402 */
[----:B---3--:R-:W-:Y:S02]  /*03f0*/  @P3 IMAD.IADD R14, R4, 0x1, -R248 ;  /* 0x00000001040e3824 */ /* 0x008fe400078e0af8 */
[----:B------:R-:W-:Y:S01]  /*0400*/  @!P3 IMAD.MOV.U32 R14, RZ, RZ, c[0x0][0x214] ;  /* 0x00008500ff0eb624 */ /* 0x000fe200078e00ff */
[----:B------:R-:W-:Y:S05]  /*0410*/  @!P2 BRA `(.L_x_1038) ;  /* 0x000000400000a947 */ /* 0x000fea0003800000 */
[----:B--2---:R-:W2:Y:S02]  /*0420*/  @P4 LDG.E R0, [R10.64+0x4] ;  /* 0x000004100a004981 */ /* 0x004ea4000c1e1900 */
[----:B--2--5:R-:W-:-:S06]  /*0430*/  @P4 IADD3 R0, R0, -R9, RZ ;  /* 0x8000000900004210 */ /* 0x024fcc0007ffe0ff */
[----:B------:R1:W5:Y:S01]  /*0440*/  @!P4 LDG.E R0, [R10.64] ;  /* 0x000000100a00c981 */ /* 0x000362000c1e1900 */
[----:B------:R-:W-:Y:S05]  /*0450*/  BRA `(.L_x_1039) ;  /* 0x0000001000007947 */ /* 0x000fea0003800000 */
.L_x_1038:
[----:B--2---:R-:W-:Y:S02]  /*0460*/  MOV R0, c[0x0][0x218] ;  /* 0x0000860000007a02 */ /* 0x004fe40000000f00 */
.L_x_1039:
        /* <DEDUP_REMOVED lines=18> */
[----:B------:R-:W2:Y:S01]  /*0590*/  LDC.U8 R201, c[0x0][0x2d8] ;  /* 0x0000b600ffc97b82 */ /* 0x000ea20000000000 */
[----:B------:R-:W-:-:S11]  /*05a0*/  ISETP.NE.AND P0, PT, R9, -0x1, PT ;  /* 0xffffffff0900780c */ /* 0x000fd60003f05270 */
[----:B------:R-:W-:Y:S01]  /*05b0*/  @!P1 SHF.R.S32.HI R4, RZ, 0x1f, R18 ;  /* 0x0000001fff049819 */ /* 0x000fe20000011412 */
[----:B------:R-:W-:Y:S01]  /*05c0*/  @P1 IMAD.WIDE.U32 R2, R248, c[0x0][0x190], RZ ;  /* 0x00006400f8021a25 */ /* 0x000fe200078e00ff */
[----:B------:R-:W-:-:S03]  /*05d0*/  @P0 IADD3 R0, R8, R9, RZ ;  /* 0x0000000908000210 */ /* 0x000fc60007ffe0ff */
[----:B------:R-:W-:Y:S01]  /*05e0*/  @!P1 IMAD R6, R4, c[0x0][0x178], RZ ;  /* 0x00005e0004069a24 */ /* 0x000fe200078e02ff */
[----:B------:R-:W-:Y:S01]  /*05f0*/  @P1 MOV R7, R2 ;  /* 0x0000000200071202 */ /* 0x000fe20000000f00 */
[----:B-1----:R-:W-:Y:S02]  /*0600*/  @P1 IMAD R11, R248, c[0x0][0x194], R3 ;  /* 0x00006500f80b1a24 */ /* 0x002fe400078e0203 */
        /* <DEDUP_REMOVED lines=8> */
[----:B--2---:R-:W-:Y:S01]  /*0690*/  SHF.R.S32.HI R0, RZ, 0x1f, R8 ;  /* 0x0000001fff007819 */ /* 0x004fe20000011408 */
        /* <DEDUP_REMOVED lines=10> */
.L_x_1041:
[----:B--2---:R-:W-:Y:S02]  /*0740*/  IABS R4, c[0x0][0x1c8] ;  /* 0x0000720000047a13 */ /* 0x004fe40000000000 */
        /* <DEDUP_REMOVED lines=41> */
.L_x_1042:
[CC--:B------:R-:W-:Y:S01]  /*09e0*/  LEA.HI R0, R19.reuse, R42.reuse, RZ, 0x3 ;  /* 0x0000002a13007211 */ /* 0x0c0fe200078f18ff */
[----:B------:R-:W-:Y:S01]  /*09f0*/  IMAD.IADD R246, R14, 0x1, -R246 ;  /* 0x000000010ef67824 */ /* 0x000fe200078e0af6 */
[----:B------:R-:W-:Y:S01]  /*0a00*/  LEA.HI R4, R19, R42, RZ, 0x6 ;  /* 0x0000002a13047211 */ /* 0x000fe200078f30ff */
[----:B------:R-:W-:Y:S01]  /*0a10*/  IMAD R5, R5, c[0x0][0x1a8], RZ ;  /* 0x00006a0005057a24 */ /* 0x000fe200078e02ff */
[----:B------:R-:W-:Y:S01]  /*0a20*/  SHF.R.S32.HI R242, RZ, 0x3, R0 ;  /* 0x00000003fff27819 */ /* 0x000fe20000011400 */
[----:B------:R-:W-:Y:S01]  /*0a30*/  BSSY B0, `(.L_x_1043) ;  /* 0x0000026000007945 */ /* 0x000fe20003800000 */
[----:B------:R-:W-:Y:S01]  /*0a40*/  LOP3.LUT R2, R0, 0xfffffff8, RZ, 0xc0, !PT ;  /* 0xfffffff800027812 */ /* 0x000fe200078ec0ff */
[----:B------:R-:W-:Y:S01]  /*0a50*/  IMAD.SHL.U32 R4, R4, 0x8, RZ ;  /* 0x0000000804047824 */ /* 0x000fe200078e00ff */
[----:B------:R-:W-:Y:S01]  /*0a60*/  SHF.R.S32.HI R243, RZ, 0x1f, R242 ;  /* 0x0000001ffff37819 */ /* 0x000fe200000114f2 */
[----:B------:R-:W-:Y:S01]  /*0a70*/  IMAD.SHL.U32 R0, R242, 0x40, RZ ;  /* 0x00000040f2007824 */ /* 0x000fe200078e00ff */
[----:B------:R-:W-:Y:S01]  /*0a80*/  SHF.R.S32.HI R154, RZ, 0x5, R17 ;  /* 0x00000005ff9a7819 */ /* 0x000fe20000011411 */
[----:B------:R-:W-:-:S02]  /*0a90*/  IMAD.IADD R20, R42, 0x1, -R2 ;  /* 0x000000012a147824 */ /* 0x000fc400078e0a02 */
[----:B------:R-:W-:Y:S01]  /*0aa0*/  IMAD.WIDE R238, R183, 0x80, R242 ;  /* 0x00000080b7ee7825 */ /* 0x000fe200078e02f2 */
[----:B------:R-:W-:-:S03]  /*0ab0*/  LOP3.LUT R0, R0, 0x1c0, RZ, 0xc0, !PT ;  /* 0x000001c000007812 */ /* 0x000fc600078ec0ff */
[----:B------:R-:W-:-:S05]  /*0ac0*/  IMAD.SHL.U32 R240, R20, 0x8, RZ ;  /* 0x0000000814f07824 */ /* 0x000fca00078e00ff */
[----:B------:R-:W-:Y:S02]  /*0ad0*/  LOP3.LUT R3, R0, 0x38, R240, 0xf8, !PT ;  /* 0x0000003800037812 */ /* 0x000fe400078ef8f0 */
[----:B------:R-:W-:Y:S02]  /*0ae0*/  SHF.R.U32.HI R0, RZ, 0x3, R0 ;  /* 0x00000003ff007819 */ /* 0x000fe40000011600 */
[----:B------:R-:W-:Y:S02]  /*0af0*/  IADD3 R2, P0, R240, R7, RZ ;  /* 0x00000007f0027210 */ /* 0x000fe40007f1e0ff */
[----:B------:R-:W-:Y:S02]  /*0b00*/  SHF.R.S32.HI R241, RZ, 0x1f, R240 ;  /* 0x0000001ffff17819 */ /* 0x000fe400000114f0 */
[----:B------:R-:W-:-:S03]  /*0b10*/  LOP3.LUT R0, R3, R0, RZ, 0x3c, !PT ;  /* 0x0000000003007212 */ /* 0x000fc600078e3cff */
[----:B------:R-:W-:Y:S01]  /*0b20*/  IMAD.X R3, R241, 0x1, R11, P0 ;  /* 0x00000001f1037824 */ /* 0x000fe200000e060b */
[----:B------:R-:W-:Y:S02]  /*0b30*/  ISETP.GE.AND P0, PT, R242, R246, PT ;  /* 0x000000f6f200720c */ /* 0x000fe40003f06270 */
[----:B------:R-:W-:Y:S01]  /*0b40*/  LOP3.LUT R4, R0, 0xfffffe00, R4, 0xf8, !PT ;  /* 0xfffffe0000047812 */ /* 0x000fe200078ef804 */
[C---:B------:R-:W-:Y:S01]  /*0b50*/  IMAD R0, R21.reuse, c[0x0][0x1ac], R5 ;  /* 0x00006b0015007a24 */ /* 0x040fe200078e0205 */
[----:B------:R-:W-:Y:S01]  /*0b60*/  SHF.R.S32.HI R11, RZ, 0x1f, R10 ;  /* 0x0000001fff0b7819 */ /* 0x000fe2000001140a */
[----:B------:R-:W-:-:S04]  /*0b70*/  IMAD.WIDE.U32 R8, R21, c[0x0][0x1a8], R2 ;  /* 0x00006a0015087a25 */ /* 0x000fc800078e0002 */
[----:B------:R-:W-:Y:S02]  /*0b80*/  IMAD.SHL.U32 R199, R4, 0x2, RZ ;  /* 0x0000000204c77824 */ /* 0x000fe400078e00ff */
[----:B------:R-:W-:Y:S02]  /*0b90*/  IMAD.IADD R7, R9, 0x1, R0 ;  /* 0x0000000109077824 */ /* 0x000fe400078e0200 */
        /* <DEDUP_REMOVED lines=15> */
.L_x_1044:
[----:B------:R-:W-:Y:S05]  /*0c90*/  BSYNC B0 ;  /* 0x0000000000007941 */ /* 0x000fea0003800000 */
.L_x_1043:
[----:B------:R-:W-:Y:S01]  /*0ca0*/  IADD3 R251, R242, 0x10, RZ ;  /* 0x00000010f2fb7810 */ /* 0x000fe20007ffe0ff */
[----:B------:R-:W-:Y:S03]  /*0cb0*/  BSSY B0, `(.L_x_1045) ;  /* 0x0000014000007945 */ /* 0x000fe60003800000 */
[----:B------:R-:W-:-:S13]  /*0cc0*/  ISETP.GE.AND P0, PT, R251, R246, PT ;  /* 0x000000f6fb00720c */ /* 0x000fda0003f06270 */
[----:B------:R-:W-:Y:S05]  /*0cd0*/  @P0 BRA `(.L_x_1046) ;  /* 0x0000011000000947 */ /* 0x000fea0003800000 */
[----:B------:R-:W-:-:S13]  /*0ce0*/  ISETP.GE.AND P0, PT, R240, c[0x0][0x220], PT ;  /* 0x00008800f0007a0c */ /* 0x000fda0003f06270 */
[----:B------:R3:W-:Y:S01]  /*0cf0*/  @P0 STS.128 [R199+0x800], RZ ;  /* 0x000800ffc7000388 */ /* 0x0007e20000000c00 */
        /* <DEDUP_REMOVED lines=15> */
.L_x_1046:
[----:B------:R-:W-:Y:S05]  /*0df0*/  BSYNC B0 ;  /* 0x0000000000007941 */ /* 0x000fea0003800000 */
.L_x_1045:
        /* <DEDUP_REMOVED lines=21> */
.L_x_1048:
[----:B------:R-:W-:Y:S05]  /*0f50*/  BSYNC B0 ;  /* 0x0000000000007941 */ /* 0x000fea0003800000 */
.L_x_1047:
        /* <DEDUP_REMOVED lines=21> */
.L_x_1050:
[----:B------:R-:W-:Y:S05]  /*10b0*/  BSYNC B0 ;  /* 0x0000000000007941 */ /* 0x000fea0003800000 */
.L_x_1049:
[----:B------:R-:W-:Y:S01]  /*10c0*/  IADD3 R0, R242, 0x40, RZ ;  /* 0x00000040f2007810 */ /* 0x000fe20007ffe0ff */
[----:B------:R-:W-:Y:S03]  /*10d0*/  BSSY B0, `(.L_x_1051) ;  /* 0x0000015000007945 */ /* 0x000fe60003800000 */
[----:B------:R-:W-:Y:S01]  /*10e0*/  ISETP.GE.AND P0, PT, R0, R246, PT ;  /* 0x000000f60000720c */ /* 0x000fe20003f06270 */
[----:B------:R1:W-:-:S12]  /*10f0*/  STL [R1+0xc], R0 ;  /* 0x00000c0001007387 */ /* 0x0003d80000100800 */
[----:B------:R-:W-:Y:S05]  /*1100*/  @P0 BRA `(.L_x_1052) ;  /* 0x0000011000000947 */ /* 0x000fea0003800000 */
[----:B------:R-:W-:-:S13]  /*1110*/  ISETP.GE.AND P0, PT, R240, c[0x0][0x220], PT ;  /* 0x00008800f0007a0c */ /* 0x000fda0003f06270 */
[----:B------:R1:W-:Y:S01]  /*1120*/  @P0 STS.128 [R199+0x2000], RZ ;  /* 0x002000ffc7000388 */ /* 0x0003e20000000c00 */
[----:B------:R-:W-:Y:S05]  /*1130*/  @P0 BRA `(.L_x_1052) ;  /* 0x000000e000000947 */ /* 0x000fea0003800000 */
[----:B--2---:R-:W-:Y:S01]  /*1140*/  IADD3 R4, P0, R238, 0x40, RZ ;  /* 0x00000040ee047810 */ /* 0x004fe20007f1e0ff */
[----:B------:R-:W-:Y:S01]  /*1150*/  IMAD.MOV.U32 R2, RZ, RZ, R8 ;  /* 0x000000ffff027224 */ /* 0x000fe200078e0008 */
[----:B------:R-:W-:-:S03]  /*1160*/  MOV R3, R7 ;  /* 0x0000000700037202 */ /* 0x000fc60000000f00 */
[----:B-1----:R-:W-:Y:S02]  /*1170*/  IMAD.X R0, RZ, RZ, R239, P0 ;  /* 0x000000ffff007224 */ /* 0x002fe400000e06ef */
        /* <DEDUP_REMOVED lines=10> */
.L_x_1052:
[----:B------:R-:W-:Y:S05]  /*1220*/  BSYNC B0 ;  /* 0x0000000000007941 */ /* 0x000fea0003800000 */
.L_x_1051:
[----:B-1----:R-:W-:Y:S01]  /*1230*/  IADD3 R0, R242, 0x50, RZ ;  /* 0x00000050f2007810 */ /* 0x002fe20007ffe0ff */
        /* <DEDUP_REMOVED lines=21> */
.L_x_1054:
[----:B------:R-:W-:Y:S05]  /*1390*/  BSYNC B0 ;  /* 0x0000000000007941 */ /* 0x000fea0003800000 */
.L_x_1053:
        /* <DEDUP_REMOVED lines=22> */
.L_x_1056:
[----:B------:R-:W-:Y:S05]  /*1500*/  BSYNC B0 ;  /* 0x0000000000007941 */ /* 0x000fea0003800000 */
.L_x_1055:
[----:B-1----:R-:W-:Y:S01]  /*1510*/  IADD3 R0, R242, 0x70, RZ ;  /* 0x00000070f2007810 */ /* 0x002fe20007ffe0ff */
[----:B------:R-:W-:Y:S01]  /*1520*/  IMAD.MOV.U32 R182, RZ, RZ, c[0x0][0x198] ;  /* 0x00006600ffb67624 */ /* 0x000fe200078e00ff */
[----:B------:R-:W-:Y:S01]  /*1530*/  BSSY B0, `(.L_x_1057) ;  /* 0x0000018000007945 */ /* 0x000fe20003800000 */
[----:B------:R-:W-:Y:S01]  /*1540*/  IMAD.MOV.U32 R181, RZ, RZ, 0x6 ;  /* 0x00000006ffb57424 */ /* 0x000fe200078e00ff */
[----:B------:R-:W-:Y:S01]  /*1550*/  ISETP.GE.AND P0, PT, R0, R246, PT ;  /* 0x000000f60000720c */ /* 0x000fe20003f06270 */
[----:B------:R1:W-:Y:S01]  /*1560*/  STL [R1], R0 ;  /* 0x0000000001007387 */ /* 0x0003e20000100800 */
[C---:B------:R-:W-:Y:S02]  /*1570*/  IMAD.SHL.U32 R185, R182.reuse, 0x40, RZ ;  /* 0x00000040b6b97824 */ /* 0x040fe400078e00ff */
[----:B------:R-:W-:-:S09]  /*1580*/  SHF.L.U64.HI R181, R182, R181, c[0x0][0x19c] ;  /* 0x00006700b6b57619 */ /* 0x000fd200000102b5 */
[----:B------:R-:W-:Y:S05]  /*1590*/  @P0 BRA `(.L_x_1058) ;  /* 0x0000011000000947 */ /* 0x000fea0003800000 */
[----:B------:R-:W-:-:S13]  /*15a0*/  ISETP.GE.AND P0, PT, R240, c[0x0][0x220], PT ;  /* 0x00008800f0007a0c */ /* 0x000fda0003f06270 */
[----:B------:R1:W-:Y:S01]  /*15b0*/  @P0 STS.128 [R199+0x3800], RZ ;  /* 0x003800ffc7000388 */ /* 0x0003e20000000c00 */
[----:B------:R-:W-:Y:S05]  /*15c0*/  @P0 BRA `(.L_x_1058) ;  /* 0x000000e000000947 */ /* 0x000fea0003800000 */
[----:B------:R-:W-:Y:S01]  /*15d0*/  IADD3 R6, P0, R238, 0x70, RZ ;  /* 0x00000070ee067810 */ /* 0x000fe20007f1e0ff */
[----:B------:R-:W-:Y:S01]  /*15e0*/  IMAD.MOV.U32 R2, RZ, RZ, R8 ;  /* 0x000000ffff027224 */ /* 0x000fe200078e0008 */
[----:B------:R-:W-:-:S03]  /*15f0*/  MOV R3, R7 ;  /* 0x0000000700037202 */ /* 0x000fc60000000f00 */
[----:B-1----:R-:W-:Y:S02]  /*1600*/  IMAD.X R0, RZ, RZ, R239, P0 ;  /* 0x000000ffff007224 */ /* 0x002fe400000e06ef */
[----:B--2---:R-:W-:-:S04]  /*1610*/  IMAD.WIDE.U32 R4, R6, c[0x0][0x190], R2 ;  /* 0x0000640006047a25 */ /* 0x004fc800078e0002 */
        /* <DEDUP_REMOVED lines=9> */
.L_x_1058:
[----:B------:R-:W-:Y:S05]  /*16b0*/  BSYNC B0 ;  /* 0x0000000000007941 */ /* 0x000fea0003800000 */
.L_x_1057:
[----:B------:R-:W-:Y:S01]  /*16c0*/  IMAD R6, R243, c[0x0][0x198], RZ ;  /* 0x00006600f3067a24 */ /* 0x000fe200078e02ff */
[----:B------:R-:W-:Y:S01]  /*16d0*/  LEA.HI R14, R19, R42, RZ, 0x4 ;  /* 0x0000002a130e7211 */ /* 0x000fe200078f20ff */
[----:B-1----:R-:W-:Y:S01]  /*16e0*/  IMAD R0, R243, c[0x0][0x1a0], RZ ;  /* 0x00006800f3007a24 */ /* 0x002fe200078e02ff */
[----:B------:R-:W-:Y:S01]  /*16f0*/  LEA.HI.SX32 R41, R200, 0xffffffff, 0x1a ;  /* 0xffffffffc8297811 */ /* 0x000fe200078fd2ff */
[--C-:B--2---:R-:W-:Y:S01]  /*1700*/  IMAD.WIDE.U32 R4, R242, c[0x0][0x198], R240.reuse ;  /* 0x00006600f2047a25 */ /* 0x104fe200078e00f0 */
[----:B------:R-:W-:Y:S01]  /*1710*/  LOP3.LUT R7, R14, 0xfffffff0, RZ, 0xc0, !PT ;  /* 0xfffffff00e077812 */ /* 0x000fe200078ec0ff */
[----:B------:R-:W-:Y:S01]  /*1720*/  BSSY B0, `(.L_x_1059) ;  /* 0x000002e000007945 */ /* 0x000fe20003800000 */
[----:B------:R-:W-:Y:S01]  /*1730*/  MOV R21, 0x20 ;  /* 0x0000002000157802 */ /* 0x000fe20000000f00 */
[----:B------:R-:W-:Y:S01]  /*1740*/  IMAD.WIDE.U32 R2, R242, c[0x0][0x1a0], R240 ;  /* 0x00006800f2027a25 */ /* 0x000fe200078e00f0 */
[----:B------:R-:W-:-:S03]  /*1750*/  IADD3 R4, P1, R15, R4, RZ ;  /* 0x000000040f047210 */ /* 0x000fc60007f3e0ff */
[----:B------:R-:W-:Y:S01]  /*1760*/  IMAD R8, R242, c[0x0][0x19c], R6 ;  /* 0x00006700f2087a24 */ /* 0x000fe200078e0206 */
[----:B------:R-:W-:Y:S01]  /*1770*/  IADD3 R2, P0, R12, R2, RZ ;  /* 0x000000020c027210 */ /* 0x000fe20007f1e0ff */
[----:B------:R-:W-:Y:S01]  /*1780*/  IMAD R6, R242, c[0x0][0x1a4], R0 ;  /* 0x00006900f2067a24 */ /* 0x000fe200078e0200 */
[----:B------:R-:W-:Y:S01]  /*1790*/  IADD3 R0, -R7, R42, RZ ;  /* 0x0000002a07007210 */ /* 0x000fe20007ffe1ff */
[----:B------:R-:W-:Y:S01]  /*17a0*/  IMAD R7, R11, c[0x0][0x1b0], RZ ;  /* 0x00006c000b077a24 */ /* 0x000fe200078e02ff */
[----:B------:R-:W-:Y:S02]  /*17b0*/  IADD3.X R5, R16, R5, R8, P1, !PT ;  /* 0x0000000510057210 */ /* 0x000fe40000ffe408 */
[----:B------:R-:W-:Y:S01]  /*17c0*/  IADD3.X R3, R13, R3, R6, P0, !PT ;  /* 0x000000030d037210 */ /* 0x000fe200007fe406 */
[----:B------:R-:W-:Y:S01]  /*17d0*/  IMAD R6, R11, c[0x0][0x1b8], RZ ;  /* 0x00006e000b067a24 */ /* 0x000fe200078e02ff */
[----:B------:R-:W-:Y:S01]  /*17e0*/  SHF.R.S32.HI R8, RZ, 0x1f, R0 ;  /* 0x0000001fff087819 */ /* 0x000fe20000011400 */
[C---:B------:R-:W-:Y:S01]  /*17f0*/  IMAD R7, R10.reuse, c[0x0][0x1b4], R7 ;  /* 0x00006d000a077a24 */ /* 0x040fe200078e0207 */
[----:B------:R-:W-:Y:S01]  /*1800*/  SHF.R.S32.HI R11, RZ, 0x1f, R41 ;  /* 0x0000001fff0b7819 */ /* 0x000fe20000011429 */
[----:B------:R-:W-:Y:S01]  /*1810*/  IMAD R9, R10, c[0x0][0x1bc], R6 ;  /* 0x00006f000a097a24 */ /* 0x000fe200078e0206 */
[----:B------:R-:W-:Y:S01]  /*1820*/  LEA.HI R8, R8, R0, RZ, 0x3 ;  /* 0x0000000008087211 */ /* 0x000fe200078f18ff */
[----:B------:R-:W-:-:S03]  /*1830*/  IMAD.WIDE.U32 R210, R10, c[0x0][0x1b0], R4 ;  /* 0x00006c000ad27a25 */ /* 0x000fc600078e0004 */
[----:B------:R-:W-:Y:S01]  /*1840*/  LOP3.LUT R6, R8, 0xfffffff8, RZ, 0xc0, !PT ;  /* 0xfffffff808067812 */ /* 0x000fe200078ec0ff */
[----:B------:R-:W-:-:S03]  /*1850*/  IMAD.WIDE.U32 R244, R10, c[0x0][0x1b8], R2 ;  /* 0x00006e000af47a25 */ /* 0x000fc600078e0002 */
[----:B------:R-:W-:Y:S01]  /*1860*/  IADD3 R12, R0, -R6, RZ ;  /* 0x80000006000c7210 */ /* 0x000fe20007ffe0ff */
[----:B------:R-:W-:Y:S01]  /*1870*/  IMAD R10, R41, -0x40, R40 ;  /* 0xffffffc0290a7824 */ /* 0x000fe200078e0228 */
[----:B------:R-:W-:Y:S01]  /*1880*/  IADD3 R247, R245, R9, RZ ;  /* 0x00000009f5f77210 */ /* 0x000fe20007ffe0ff */
[----:B------:R-:W-:Y:S02]  /*1890*/  IMAD R0, R181, R41, RZ ;  /* 0x00000029b5007224 */ /* 0x000fe400078e02ff */
[----:B------:R-:W-:Y:S01]  /*18a0*/  IMAD.IADD R209, R211, 0x1, R7 ;  /* 0x00000001d3d17824 */ /* 0x000fe200078e0207 */
[----:B------:R-:W-:Y:S01]  /*18b0*/  ISETP.GE.AND P0, PT, R242, R10, PT ;  /* 0x0000000af200720c */ /* 0x000fe20003f06270 */
[----:B------:R-:W-:Y:S02]  /*18c0*/  IMAD.MOV.U32 R208, RZ, RZ, R210 ;  /* 0x000000ffffd07224 */ /* 0x000fe400078e00d2 */
[----:B------:R-:W-:Y:S01]  /*18d0*/  IMAD.MOV.U32 R4, RZ, RZ, 0x10 ;  /* 0x00000010ff047424 */ /* 0x000fe200078e00ff */
[----:B------:R-:W-:Y:S01]  /*18e0*/  R2P PR, R12, 0x6 ;  /* 0x000000060c007804 */ /* 0x000fe20000000000 */
[-C--:B------:R-:W-:Y:S01]  /*18f0*/  IMAD R6, R11, R185.reuse, R0 ;  /* 0x000000b90b067224 */ /* 0x080fe200078e0200 */
[----:B------:R-:W-:Y:S01]  /*1900*/  SHF.L.U32 R0, R8, 0x6, RZ ;  /* 0x0000000608007819 */ /* 0x000fe200000006ff */
[----:B------:R-:W-:-:S02]  /*1910*/  IMAD.WIDE.U32 R2, R41, R185, R208 ;  /* 0x000000b929027225 */ /* 0x000fc400078e00d0 */
[----:B------:R-:W-:Y:S02]  /*1920*/  SEL R4, R4, 0xfffffff0, !P1 ;  /* 0xfffffff004047807 */ /* 0x000fe40004800000 */
[----:B------:R-:W-:Y:S01]  /*1930*/  LOP3.LUT R153, R0, 0xfffffe00, RZ, 0xc0, !PT ;  /* 0xfffffe0000997812 */ /* 0x000fe200078ec0ff */
[----:B------:R-:W-:Y:S01]  /*1940*/  IMAD.IADD R7, R3, 0x1, R6 ;  /* 0x0000000103077824 */ /* 0x000fe200078e0206 */
        /* <DEDUP_REMOVED lines=11> */
.L_x_1060:
[----:B------:R-:W-:Y:S05]  /*1a00*/  BSYNC B0 ;  /* 0x0000000000007941 */ /* 0x000fea0003800000 */
.L_x_1059:
[----:B------:R-:W-:Y:S01]  /*1a10*/  ISETP.GE.AND P0, PT, R251, R10, PT ;  /* 0x0000000afb00720c */ /* 0x000fe20003f06270 */
[----:B------:R-:W-:Y:S01]  /*1a20*/  BSSY B0, `(.L_x_1061) ;  /* 0x000000f000007945 */ /* 0x000fe20003800000 */
[C---:B------:R-:W-:Y:S01]  /*1a30*/  SHF.L.U64.HI R186, R182.reuse, R22, c[0x0][0x19c] ;  /* 0x00006700b6ba7619 */ /* 0x040fe20000010216 */
[----:B------:R-:W-:-:S10]  /*1a40*/  IMAD.SHL.U32 R187, R182, 0x10, RZ ;  /* 0x00000010b6bb7824 */ /* 0x000fd400078e00ff */
[----:B------:R-:W-:Y:S05]  /*1a50*/  @P0 BRA `(.L_x_1062) ;  /* 0x000000b000000947 */ /* 0x000fea0003800000 */
[----:B------:R-:W-:-:S13]  /*1a60*/  ISETP.GE.AND P0, PT, R240, c[0x0][0x220], PT ;  /* 0x00008800f0007a0c */ /* 0x000fda0003f06270 */
[----:B------:R1:W-:Y:S01]  /*1a70*/  @P0 STS.128 [R199+0x4800], RZ ;  /* 0x004800ffc7000388 */ /* 0x0003e20000000c00 */
[----:B------:R-:W-:Y:S05]  /*1a80*/  @P0 BRA `(.L_x_1062) ;  /* 0x0000008000000947 */ /* 0x000fea0003800000 */
[----:B------:R-:W-:-:S05]  /*1a90*/  IADD3 R0, P0, R187, R2, RZ ;  /* 0x00000002bb007210 */ /* 0x000fca0007f1e0ff */
[----:B--2---:R-:W-:Y:S01]  /*1aa0*/  IMAD.X R9, R186, 0x1, R7, P0 ;  /* 0x00000001ba097824 */ /* 0x004fe200000e0607 */
[----:B------:R-:W-:-:S04]  /*1ab0*/  LEA R8, P0, R0, c[0x0][0x168], 0x1 ;  /* 0x00005a0000087a11 */ /* 0x000fc800078008ff */
[----:B------:R-:W-:-:S05]  /*1ac0*/  LEA.HI.X R9, R0, c[0x0][0x16c], R9, 0x1, P0 ;  /* 0x00005b0000097a11 */ /* 0x000fca00000f0c09 */
[----:B------:R-:W-:Y:S01]  /*1ad0*/  @!PT LDS RZ, [RZ] ;  /* 0x00000000fffff984 */ /* 0x000fe20000000800 */
[----:B------:R-:W-:Y:S01]  /*1ae0*/  @!PT LDS RZ, [RZ] ;  /* 0x00000000fffff984 */ /* 0x000fe20000000800 */
[----:B------:R-:W-:Y:S01]  /*1af0*/  @!PT LDS RZ, [RZ] ;  /* 0x00000000fffff984 */ /* 0x000fe20000000800 */
[----:B------:R2:W-:Y:S04]  /*1b00*/  LDGSTS.E.BYPASS.LTC128B.128 [R199+0x4800], [R8.64] ;  /* 0x0480000008c77fae */ /* 0x0005e8000b901d50 */
.L_x_1062:
[----:B------:R-:W-:Y:S05]  /*1b10*/  BSYNC B0 ;  /* 0x0000000000007941 */ /* 0x000fea0003800000 */
.L_x_1061:
[----:B------:R-:W-:Y:S01]  /*1b20*/  ISETP.GE.AND P0, PT, R250, R10, PT ;  /* 0x0000000afa00720c */ /* 0x000fe20003f06270 */
[----:B------:R-:W-:-:S12]  /*1b30*/  BSSY B0, `(.L_x_1063) ;  /* 0x000000e000007945 */ /* 0x000fd80003800000 */
[----:B------:R-:W-:Y:S05]  /*1b40*/  @P0 BRA `(.L_x_1064) ;  /* 0x000000c000000947 */ /* 0x000fea0003800000 */
[----:B------:R-:W-:-:S13]  /*1b50*/  ISETP.GE.AND P0, PT, R240, c[0x0][0x220], PT ;  /* 0x00008800f0007a0c */ /* 0x000fda0003f06270 */
[----:B------:R1:W-:Y:S01]  /*1b60*/  @P0 STS.128 [R199+0x5000], RZ ;  /* 0x005000ffc7000388 */ /* 0x0003e20000000c00 */
[----:B------:R-:W-:Y:S05]  /*1b70*/  @P0 BRA `(.L_x_1064) ;  /* 0x0000009000000947 */ /* 0x000fea0003800000 */
[----:B--2---:R-:W-:Y:S01]  /*1b80*/  IMAD.MOV.U32 R9, RZ, RZ, c[0x0][0x19c] ;  /* 0x00006700ff097624 */ /* 0x004fe200078e00ff */
        /* <DEDUP_REMOVED lines=8> */
.L_x_1064:
[----:B------:R-:W-:Y:S05]  /*1c10*/  BSYNC B0 ;  /* 0x0000000000007941 */ /* 0x000fea0003800000 */
.L_x_1063:
[----:B------:R-:W-:Y:S01]  /*1c20*/  ISETP.GE.AND P0, PT, R252, R10, PT ;  /* 0x0000000afc00720c */ /* 0x000fe20003f06270 */
[----:B------:R-:W-:-:S12]  /*1c30*/  BSSY B0, `(.L_x_1065) ;  /* 0x0000010000007945 */ /* 0x000fd80003800000 */
[----:B------:R-:W-:Y:S05]  /*1c40*/  @P0 BRA `(.L_x_1066) ;  /* 0x000000e000000947 */ /* 0x000fea0003800000 */
[----:B------:R-:W-:-:S13]  /*1c50*/  ISETP.GE.AND P0, PT, R240, c[0x0][0x220], PT ;  /* 0x00008800f0007a0c */ /* 0x000fda0003f06270 */
[----:B------:R1:W-:Y:S01]  /*1c60*/  @P0 STS.128 [R199+0x5800], RZ ;  /* 0x005800ffc7000388 */ /* 0x0003e20000000c00 */
[----:B------:R-:W-:Y:S05]  /*1c70*/  @P0 BRA `(.L_x_1066) ;  /* 0x000000b000000947 */ /* 0x000fea0003800000 */
[----:B------:R-:W-:Y:S01]  /*1c80*/  IMAD.MOV.U32 R6, RZ, RZ, R2 ;  /* 0x000000ffff067224 */ /* 0x000fe200078e0002 */
        /* <DEDUP_REMOVED lines=10> */
.L_x_1066:
[----:B------:R-:W-:Y:S05]  /*1d30*/  BSYNC B0 ;  /* 0x0000000000007941 */ /* 0x000fea0003800000 */
.L_x_1065:
[----:B------:R-:W0:Y:S01]  /*1d40*/  LDGDEPBAR ;  /* 0x00000000000079af */ /* 0x000e220000000000 */
[----:B------:R-:W-:Y:S01]  /*1d50*/  ISETP.GE.AND P1, PT, R242, R10, PT ;  /* 0x0000000af200720c */ /* 0x000fe20003f26270 */
[----:B------:R-:W-:Y:S01]  /*1d60*/  IMAD R0, R11, c[0x0][0x1a0], RZ ;  /* 0x000068000b007a24 */ /* 0x000fe200078e02ff */
[----:B------:R-:W-:Y:S01]  /*1d70*/  BSSY B0, `(.L_x_1067) ;  /* 0x0000013000007945 */ /* 0x000fe20003800000 */
[----:B------:R-:W-:-:S04]  /*1d80*/  IMAD.WIDE.U32 R6, R41, c[0x0][0x1a0], RZ ;  /* 0x0000680029067a25 */ /* 0x000fc800078e00ff */
[----:B------:R-:W-:Y:S01]  /*1d90*/  IMAD R0, R41, c[0x0][0x1a4], R0 ;  /* 0x0000690029007a24 */ /* 0x000fe200078e0200 */
[----:B-1----:R-:W-:-:S04]  /*1da0*/  LEA R2, P0, R6, R244, 0x6 ;  /* 0x000000f406027211 */ /* 0x002fc800078030ff */
[----:B------:R-:W-:-:S04]  /*1db0*/  IADD3 R0, R7, R0, RZ ;  /* 0x0000000007007210 */ /* 0x000fc80007ffe0ff */
[----:B------:R-:W-:Y:S01]  /*1dc0*/  LEA.HI.X R3, R6, R247, R0, 0x6, P0 ;  /* 0x000000f706037211 */ /* 0x000fe200000f3400 */
[----:B------:R-:W-:-:S04]  /*1dd0*/  DEPBAR.LE SB0, 0x0 ;  /* 0x000080000000791a */ /* 0x000fc80000000000 */
[----:B------:R-:W-:Y:S06]  /*1de0*/  BAR.SYNC.DEFER_BLOCKING 0x0 ;  /* 0x0000000000007b1d */ /* 0x000fec0000010000 */
        /* <DEDUP_REMOVED lines=11> */
.L_x_1068:
[----:B------:R-:W-:Y:S05]  /*1ea0*/  BSYNC B0 ;  /* 0x0000000000007941 */ /* 0x000fea0003800000 */
.L_x_1067:
[----:B------:R-:W-:Y:S01]  /*1eb0*/  ISETP.GE.AND P0, PT, R251, R10, PT ;  /* 0x0000000afb00720c */ /* 0x000fe20003f06270 */
[----:B------:R-:W-:-:S12]  /*1ec0*/  BSSY B0, `(.L_x_1069) ;  /* 0x0000010000007945 */ /* 0x000fd80003800000 */
[----:B------:R1:W-:Y:S01]  /*1ed0*/  @P0 STS.128 [R199+0x6800], RZ ;  /* 0x006800ffc7000388 */ /* 0x0003e20000000c00 */
[----:B------:R-:W-:Y:S05]  /*1ee0*/  @P0 BRA `(.L_x_1070) ;  /* 0x000000d000000947 */ /* 0x000fea0003800000 */
[----:B------:R-:W-:-:S13]  /*1ef0*/  ISETP.GE.AND P0, PT, R240, c[0x0][0x220], PT ;  /* 0x00008800f0007a0c */ /* 0x000fda0003f06270 */
[----:B------:R1:W-:Y:S01]  /*1f00*/  @P0 STS.128 [R199+0x6800], RZ ;  /* 0x006800ffc7000388 */ /* 0x0003e20000000c00 */
[----:B------:R-:W-:Y:S05]  /*1f10*/  @P0 BRA `(.L_x_1070) ;  /* 0x000000a000000947 */ /* 0x000fea0003800000 */
[----:B-1----:R-:W-:Y:S02]  /*1f20*/  IMAD.MOV.U32 R7, RZ, RZ, c[0x0][0x1a0] ;  /* 0x00006800ff077624 */ /* 0x002fe400078e00ff */
        /* <DEDUP_REMOVED lines=9> */
.L_x_1070:
[----:B------:R-:W-:Y:S05]  /*1fc0*/  BSYNC B0 ;  /* 0x0000000000007941 */ /* 0x000fea0003800000 */
.L_x_1069:
        /* <DEDUP_REMOVED lines=17> */
.L_x_1072:
[----:B------:R-:W-:Y:S05]  /*20e0*/  BSYNC B0 ;  /* 0x0000000000007941 */ /* 0x000fea0003800000 */
.L_x_1071:
[----:B------:R-:W-:Y:S01]  /*20f0*/  ISETP.GE.AND P0, PT, R252, R10, PT ;  /* 0x0000000afc00720c */ /* 0x000fe20003f06270 */
[----:B------:R-:W-:-:S12]  /*2100*/  BSSY B0, `(.L_x_1073) ;  /* 0x0000011000007945 */ /* 0x000fd80003800000 */
[----:B------:R1:W-:Y:S01]  /*2110*/  @P0 STS.128 [R199+0x7800], RZ ;  /* 0x007800ffc7000388 */ /* 0x0003e20000000c00 */
[----:B------:R-:W-:Y:S05]  /*2120*/  @P0 BRA `(.L_x_1074) ;  /* 0x000000e000000947 */ /* 0x000fea0003800000 */
[----:B------:R-:W-:-:S13]  /*2130*/  ISETP.GE.AND P0, PT, R240, c[0x0][0x220], PT ;  /* 0x00008800f0007a0c */ /* 0x000fda0003f06270 */
[----:B------:R1:W-:Y:S01]  /*2140*/  @P0 STS.128 [R199+0x7800], RZ ;  /* 0x007800ffc7000388 */ /* 0x0003e20000000c00 */
[----:B------:R-:W-:Y:S05]  /*2150*/  @P0 BRA `(.L_x_1074) ;  /* 0x000000b000000947 */ /* 0x000fea0003800000 */
[----:B-1----:R-:W-:Y:S01]  /*2160*/  IMAD.MOV.U32 R6, RZ, RZ, c[0x0][0x1a0] ;  /* 0x00006800ff067624 */ /* 0x002fe200078e00ff */
        /* <DEDUP_REMOVED lines=10> */
.L_x_1074:
[----:B------:R-:W-:Y:S05]  /*2210*/  BSYNC B0 ;  /* 0x0000000000007941 */ /* 0x000fea0003800000 */
.L_x_1073:
[----:B-1----:R-:W-:Y:S01]  /*2220*/  SHF.R.S32.HI R7, RZ, 0x4, R14 ;  /* 0x00000004ff077819 */ /* 0x002fe2000001140e */
[C---:B------:R-:W-:Y:S01]  /*2230*/  IMAD.SHL.U32 R6, R20.reuse, 0x40, RZ ;  /* 0x0000004014067824 */ /* 0x040fe200078e00ff */
[----:B------:R-:W-:Y:S01]  /*2240*/  R2P PR, R20, 0x6 ;  /* 0x0000000614007804 */ /* 0x000fe20000000000 */
[----:B------:R-:W-:Y:S01]  /*2250*/  IMAD.SHL.U32 R2, R12, 0x40, RZ ;  /* 0x000000400c027824 */ /* 0x000fe200078e00ff */
[----:B------:R-:W-:Y:S01]  /*2260*/  LEA.HI R0, R14, R7, RZ, 0x1 ;  /* 0x000000070e007211 */ /* 0x000fe200078f08ff */
[----:B------:R-:W-:Y:S01]  /*2270*/  IMAD.SHL.U32 R3, R242, 0x8, RZ ;  /* 0x00000008f2037824 */ /* 0x000fe200078e00ff */
[----:B------:R-:W0:Y:S02]  /*2280*/  LDGDEPBAR ;  /* 0x00000000000079af */ /* 0x000e240000000000 */
[----:B------:R-:W-:Y:S02]  /*2290*/  LOP3.LUT R0, R0, 0xfffffffe, RZ, 0xc0, !PT ;  /* 0xfffffffe00007812 */ /* 0x000fe400078ec0ff */
[----:B------:R-:W-:-:S03]  /*22a0*/  LOP3.LUT R2, R2, 0x1c0, RZ, 0xc0, !PT ;  /* 0x000001c002027812 */ /* 0x000fc600078ec0ff */
[----:B------:R-:W-:Y:S01]  /*22b0*/  IMAD.IADD R7, R7, 0x1, -R0 ;  /* 0x0000000107077824 */ /* 0x000fe200078e0a00 */
[----:B------:R-:W-:-:S03]  /*22c0*/  LOP3.LUT R0, R6, 0x1c0, RZ, 0xc0, !PT ;  /* 0x000001c006007812 */ /* 0x000fc600078ec0ff */
[----:B------:R-:W-:Y:S01]  /*22d0*/  IMAD.SHL.U32 R6, R7, 0x8, RZ ;  /* 0x0000000807067824 */ /* 0x000fe200078e00ff */
[----:B------:R-:W-:Y:S02]  /*22e0*/  LOP3.LUT R3, R0, 0x8, R3, 0xf8, !PT ;  /* 0x0000000800037812 */ /* 0x000fe400078ef803 */
[----:B------:R-:W-:Y:S02]  /*22f0*/  SHF.R.U32.HI R0, RZ, 0x3, R0 ;  /* 0x00000003ff007819 */ /* 0x000fe40000011600 */
[----:B--2---:R-:W-:Y:S02]  /*2300*/  LOP3.LUT R8, R2, 0x8, R6, 0xf8, !PT ;  /* 0x0000000802087812 */ /* 0x004fe400078ef806 */
        /* <DEDUP_REMOVED lines=13> */
[----:B------:R-:W1:Y:S01]  /*23e0*/  LDSM.16.M88.4 R12, [R191+0x2000] ;  /* 0x00200000bf0c783b */ /* 0x000e620000000200 */
[----:B------:R-:W-:Y:S01]  /*23f0*/  IADD3 R195, R184, 0x4040, RZ ;  /* 0x00004040b8c37810 */ /* 0x000fe20007ffe0ff */
[----:B------:R-:W-:Y:S01]  /*2400*/  IMAD R192, R5, 0x2, R191 ;  /* 0x0000000205c07824 */ /* 0x000fe200078e02bf */
[----:B------:R-:W-:Y:S01]  /*2410*/  @P2 IADD3 R195, R2, -0x40, RZ ;  /* 0xffffffc002c32810 */ /* 0x000fe20007ffe0ff */
[----:B------:R-:W2:Y:S02]  /*2420*/  LDSM.16.M88.4 R32, [R184+0x4800] ;  /* 0x00480000b820783b */ /* 0x000ea40000000200 */
[----:B------:R-:W-:Y:S01]  /*2430*/  IMAD R193, R4, 0x2, R192 ;  /* 0x0000000204c17824 */ /* 0x000fe200078e02c0 */
[C---:B------:R-:W-:Y:S01]  /*2440*/  IADD3 R198, R195.reuse, 0x800, RZ ;  /* 0x00000800c3c67810 */ /* 0x040fe20007ffe0ff */
[----:B------:R-:W5:Y:S01]  /*2450*/  LDSM.16.M88.4 R28, [R184+0x5000] ;  /* 0x00500000b81c783b */ /* 0x000f620000000200 */
[----:B------:R-:W-:Y:S01]  /*2460*/  IMAD.IADD R189, R0, 0x1, R195 ;  /* 0x0000000100bd7824 */ /* 0x000fe200078e02c3 */
[C---:B------:R-:W-:Y:S01]  /*2470*/  IADD3 R197, R195.reuse, 0x1000, RZ ;  /* 0x00001000c3c57810 */ /* 0x040fe20007ffe0ff */
[----:B------:R-:W-:Y:S01]  /*2480*/  IMAD.SHL.U32 R0, R42, 0x2, RZ ;  /* 0x000000022a007824 */ /* 0x000fe200078e00ff */
[----:B------:R-:W3:Y:S01]  /*2490*/  LDSM.16.M88.4 R24, [R184+0x5800] ;  /* 0x00580000b818783b */ /* 0x000ee20000000200 */
[----:B------:R-:W-:-:S03]  /*24a0*/  IADD3 R196, R195, 0x1800, RZ ;  /* 0x00001800c3c47810 */ /* 0x000fc60007ffe0ff */
[----:B------:R-:W4:Y:S01]  /*24b0*/  LDSM.16.M88.4 R16, [R191] ;  /* 0x00000000bf10783b */ /* 0x000f220000000200 */
[----:B------:R-:W-:-:S03]  /*24c0*/  LOP3.LUT R0, R0, 0x6, RZ, 0xc0, !PT ;  /* 0x0000000600007812 */ /* 0x000fc600078ec0ff */
[----:B------:R-:W-:Y:S02]  /*24d0*/  LDSM.16.M88.4 R44, [R190+0x4000] ;  /* 0x00400000be2c783b */ /* 0x000fe40000000200 */
[----:B------:R-:W-:Y:S02]  /*24e0*/  IMAD R0, R41, 0x40, R0 ;  /* 0x0000004029007824 */ /* 0x000fe400078e0200 */
[----:B------:R-:W3:Y:S03]  /*24f0*/  LDSM.16.M88.4 R8, [R194+0x2000] ;  /* 0x00200000c208783b */ /* 0x000ee60000000200 */
[C---:B------:R-:W-:Y:S01]  /*2500*/  IADD3 R3, R0.reuse, 0x1, RZ ;  /* 0x0000000100037810 */ /* 0x040fe20007ffe0ff */
[----:B------:R-:W4:Y:S01]  /*2510*/  LDSM.16.M88.4 R48, [R190+0x4800] ;  /* 0x00480000be30783b */ /* 0x000f220000000200 */
[----:B------:R-:W-:Y:S02]  /*2520*/  IADD3 R2, R0, 0x8, RZ ;  /* 0x0000000800027810 */ /* 0x000fe40007ffe0ff */
[-C--:B------:R-:W-:Y:S01]  /*2530*/  ISETP.GE.AND P1, PT, R3, R40.reuse, PT ;  /* 0x000000280300720c */ /* 0x080fe20003f26270 */
[----:B------:R-:W4:Y:S01]  /*2540*/  LDSM.16.M88.4 R52, [R190+0x5000] ;  /* 0x00500000be34783b */ /* 0x000f220000000200 */
[----:B------:R-:W-:-:S02]  /*2550*/  ISETP.GE.AND P0, PT, R2, R40, PT ;  /* 0x000000280200720c */ /* 0x000fc40003f06270 */
[CC--:B------:R-:W-:Y:S01]  /*2560*/  ISETP.GE.AND P2, PT, R0.reuse, R40.reuse, PT ;  /* 0x000000280000720c */ /* 0x0c0fe20003f46270 */
[----:B------:R-:W4:Y:S01]  /*2570*/  LDSM.16.M88.4 R56, [R190+0x5800] ;  /* 0x00580000be38783b */ /* 0x000f220000000200 */
[C---:B------:R-:W-:Y:S02]  /*2580*/  IADD3 R2, R0.reuse, 0x9, RZ ;  /* 0x0000000900027810 */ /* 0x040fe40007ffe0ff */
[----:B------:R-:W-:Y:S01]  /*2590*/  IADD3 R6, R0, 0x10, RZ ;  /* 0x0000001000067810 */ /* 0x000fe20007ffe0ff */
[----:B------:R-:W4:Y:S01]  /*25a0*/  LDSM.16.M88.4 R20, [R194] ;  /* 0x00000000c214783b */ /* 0x000f220000000200 */
[----:B-1----:R-:W-:Y:S01]  /*25b0*/  HMMA.16816.F32 R88, R12, R36, RZ ;  /* 0x000000240c58723c */ /* 0x002fe200000018ff */
[-C--:B------:R-:W-:Y:S02]  /*25c0*/  ISETP.GE.AND P6, PT, R2, R40.reuse, PT ;  /* 0x000000280200720c */ /* 0x080fe40003fc6270 */
[----:B------:R-:W-:Y:S02]  /*25d0*/  IADD3 R2, R0, 0x18, RZ ;  /* 0x0000001800027810 */ /* 0x000fe40007ffe0ff */
[----:B------:R-:W-:-:S02]  /*25e0*/  ISETP.GE.AND P5, PT, R6, R40, PT ;  /* 0x000000280600720c */ /* 0x000fc40003fa6270 */
[----:B------:R-:W-:Y:S01]  /*25f0*/  ISETP.GE.AND P3, PT, R2, R40, PT ;  /* 0x000000280200720c */ /* 0x000fe20003f66270 */
[----:B--2---:R-:W-:Y:S01]  /*2600*/  HMMA.16816.F32 R80, R12, R32, RZ ;  /* 0x000000200c50723c */ /* 0x004fe200000018ff */
[C---:B------:R-:W-:Y:S02]  /*2610*/  IADD3 R2, R0.reuse, 0x19, RZ ;  /* 0x0000001900027810 */ /* 0x040fe40007ffe0ff */
[----:B------:R-:W-:-:S04]  /*2620*/  IADD3 R3, R0, 0x11, RZ ;  /* 0x0000001100037810 */ /* 0x000fc80007ffe0ff */
[----:B------:R-:W-:Y:S01]  /*2630*/  ISETP.GE.AND P4, PT, R3, R40, PT ;  /* 0x000000280300720c */ /* 0x000fe20003f86270 */
[C---:B-----5:R-:W-:Y:S08]  /*2640*/  HMMA.16816.F32 R72, R12.reuse, R28, RZ ;  /* 0x0000001c0c48723c */ /* 0x060ff000000018ff */
[C---:B---3--:R-:W-:Y:S08]  /*2650*/  HMMA.16816.F32 R64, R12.reuse, R24, RZ ;  /* 0x000000180c40723c */ /* 0x048ff000000018ff */
[C---:B------:R-:W-:Y:S08]  /*2660*/  HMMA.16816.F32 R84, R12.reuse, R38, RZ ;  /* 0x000000260c54723c */ /* 0x040ff000000018ff */
[C---:B------:R-:W-:Y:S08]  /*2670*/  HMMA.16816.F32 R76, R12.reuse, R34, RZ ;  /* 0x000000220c4c723c */ /* 0x040ff000000018ff */
[C---:B------:R-:W-:Y:S08]  /*2680*/  HMMA.16816.F32 R68, R12.reuse, R30, RZ ;  /* 0x0000001e0c44723c */ /* 0x040ff000000018ff */
[----:B------:R-:W-:Y:S08]  /*2690*/  HMMA.16816.F32 R60, R12, R26, RZ ;  /* 0x0000001a0c3c723c */ /* 0x000ff000000018ff */
[C---:B----4-:R-:W-:Y:S08]  /*26a0*/  HMMA.16816.F32 R12, R16.reuse, R36, RZ ;  /* 0x00000024100c723c */ /* 0x050ff000000018ff */
[C---:B------:R-:W-:Y:S08]  /*26b0*/  HMMA.16816.F32 R104, R16.reuse, R38, RZ ;  /* 0x000000261068723c */ /* 0x040ff000000018ff */
[C---:B------:R-:W-:Y:S08]  /*26c0*/  HMMA.16816.F32 R36, R16.reuse, R32, RZ ;  /* 0x000000201024723c */ /* 0x040ff000000018ff */
[C---:B------:R-:W-:Y:S08]  /*26d0*/  HMMA.16816.F32 R96, R16.reuse, R34, RZ ;  /* 0x000000221060723c */ /* 0x040ff000000018ff */
[C---:B------:R-:W-:Y:S08]  /*26e0*/  HMMA.16816.F32 R32, R16.reuse, R24, RZ ;  /* 0x000000181020723c */ /* 0x040ff000000018ff */
[C---:B------:R-:W-:Y:S08]  /*26f0*/  HMMA.16816.F32 R92, R16.reuse, R28, RZ ;  /* 0x0000001c105c723c */ /* 0x040ff000000018ff */
[C---:B------:R-:W-:Y:S01]  /*2700*/  HMMA.16816.F32 R100, R16.reuse, R30, RZ ;  /* 0x0000001e1064723c */ /* 0x040fe200000018ff */
[----:B------:R-:W-:Y:S07]  /*2710*/  LDSM.16.M88.4 R28, [R195] ;  /* 0x00000000c31c783b */ /* 0x000fee0000000200 */
[----:B------:R-:W-:Y:S01]  /*2720*/  HMMA.16816.F32 R24, R16, R26, RZ ;  /* 0x0000001a1018723c */ /* 0x000fe200000018ff */
[----:B------:R-:W1:Y:S07]  /*2730*/  LDSM.16.M88.4 R16, [R192] ;  /* 0x00000000c010783b */ /* 0x000e6e0000000200 */
[C---:B------:R-:W-:Y:S08]  /*2740*/  HMMA.16816.F32 R88, R8.reuse, R44, R88 ;  /* 0x0000002c0858723c */ /* 0x040ff00000001858 */
[C---:B------:R-:W-:Y:S08]  /*2750*/  HMMA.16816.F32 R136, R8.reuse, R48, R80 ;  /* 0x000000300888723c */ /* 0x040ff00000001850 */
[C---:B------:R-:W-:Y:S01]  /*2760*/  HMMA.16816.F32 R144, R8.reuse, R52, R72 ;  /* 0x000000340890723c */ /* 0x040fe20000001848 */
[----:B------:R-:W-:Y:S07]  /*2770*/  LDSM.16.M88.4 R72, [R189+0x1800] ;  /* 0x00180000bd48783b */ /* 0x000fee0000000200 */
[C---:B------:R-:W-:Y:S08]  /*2780*/  HMMA.16816.F32 R148, R8.reuse, R56, R64 ;  /* 0x000000380894723c */ /* 0x040ff00000001840 */
[C---:B------:R-:W-:Y:S08]  /*2790*/  HMMA.16816.F32 R140, R8.reuse, R46, R84 ;  /* 0x0000002e088c723c */ /* 0x040ff00000001854 */
[C---:B------:R-:W-:Y:S08]  /*27a0*/  HMMA.16816.F32 R132, R8.reuse, R50, R76 ;  /* 0x000000320884723c */ /* 0x040ff0000000184c */
[C---:B------:R-:W-:Y:S08]  /*27b0*/  HMMA.16816.F32 R128, R8.reuse, R54, R68 ;  /* 0x000000360880723c */ /* 0x040ff00000001844 */
[----:B------:R-:W-:Y:S08]  /*27c0*/  HMMA.16816.F32 R124, R8, R58, R60 ;  /* 0x0000003a087c723c */ /* 0x000ff0000000183c */
[C---:B------:R-:W-:Y:S01]  /*27d0*/  HMMA.16816.F32 R8, R20.reuse, R44, R12 ;  /* 0x0000002c1408723c */ /* 0x040fe2000000180c */
[----:B------:R-:W2:Y:S07]  /*27e0*/  LDSM.16.M88.4 R12, [R192+0x2000] ;  /* 0x00200000c00c783b */ /* 0x000eae0000000200 */
[C---:B------:R-:W-:Y:S01]  /*27f0*/  HMMA.16816.F32 R112, R20.reuse, R48, R36 ;  /* 0x000000301470723c */ /* 0x040fe20000001824 */
[----:B------:R-:W-:Y:S07]  /*2800*/  LDSM.16.M88.4 R36, [R195+0x1000] ;  /* 0x00100000c324783b */ /* 0x000fee0000000200 */
[C---:B------:R-:W-:Y:S01]  /*2810*/  HMMA.16816.F32 R116, R20.reuse, R56, R32 ;  /* 0x000000381474723c */ /* 0x040fe20000001820 */
[----:B------:R-:W-:Y:S07]  /*2820*/  LDSM.16.M88.4 R32, [R195+0x1800] ;  /* 0x00180000c320783b */ /* 0x000fee0000000200 */
[C---:B------:R-:W-:Y:S01]  /*2830*/  HMMA.16816.F32 R108, R20.reuse, R46, R104 ;  /* 0x0000002e146c723c */ /* 0x040fe20000001868 */
[----:B------:R-:W3:Y:S07]  /*2840*/  LDSM.16.M88.4 R44, [R195+0x800] ;  /* 0x00080000c32c783b */ /* 0x000eee0000000200 */
[C---:B------:R-:W-:Y:S08]  /*2850*/  HMMA.16816.F32 R120, R20.reuse, R52, R92 ;  /* 0x000000341478723c */ /* 0x040ff0000000185c */
[C---:B------:R-:W-:Y:S01]  /*2860*/  HMMA.16816.F32 R84, R20.reuse, R50, R96 ;  /* 0x000000321454723c */ /* 0x040fe20000001860 */
[----:B------:R-:W-:Y:S07]  /*2870*/  LDSM.16.M88.4 R48, [R189+0x800] ;  /* 0x00080000bd30783b */ /* 0x000fee0000000200 */
[C---:B------:R-:W-:Y:S01]  /*2880*/  HMMA.16816.F32 R80, R20.reuse, R54, R100 ;  /* 0x000000361450723c */ /* 0x040fe20000001864 */
[----:B------:R-:W-:Y:S07]  /*2890*/  LDSM.16.M88.4 R52, [R189+0x1000] ;  /* 0x00100000bd34783b */ /* 0x000fee0000000200 */
[----:B------:R-:W-:Y:S01]  /*28a0*/  HMMA.16816.F32 R64, R20, R58, R24 ;  /* 0x0000003a1440723c */ /* 0x000fe20000001818 */
[----:B------:R-:W-:Y:S04]  /*28b0*/  LDSM.16.M88.4 R24, [R189] ;  /* 0x00000000bd18783b */ /* 0x000fe80000000200 */
[----:B------:R-:W4:Y:S03]  /*28c0*/  LDSM.16.M88.4 R20, [R193] ;  /* 0x00000000c114783b */ /* 0x000f260000000200 */
[----:B-1----:R-:W-:Y:S01]  /*28d0*/  HMMA.16816.F32 R56, R16, R28, R8 ;  /* 0x0000001c1038723c */ /* 0x002fe20000001808 */
[----:B------:R-:W1:Y:S01]  /*28e0*/  LDSM.16.M88.4 R8, [R193+0x2000] ;  /* 0x00200000c108783b */ /* 0x000e620000000200 */
[----:B------:R-:W-:-:S06]  /*28f0*/  DEPBAR.LE SB0, 0x0 ;  /* 0x000080000000791a */ /* 0x000fcc0000000000 */
[C---:B--2---:R-:W-:Y:S08]  /*2900*/  HMMA.16816.F32 R60, R12.reuse, R28, R88 ;  /* 0x0000001c0c3c723c */ /* 0x044ff00000001858 */
[C---:B---3--:R-:W-:Y:S08]  /*2910*/  HMMA.16816.F32 R76, R12.reuse, R44, R136 ;  /* 0x0000002c0c4c723c */ /* 0x048ff00000001888 */
[C---:B------:R-:W-:Y:S08]  /*2920*/  HMMA.16816.F32 R92, R12.reuse, R36, R144 ;  /* 0x000000240c5c723c */ /* 0x040ff00000001890 */
[C---:B------:R-:W-:Y:S08]  /*2930*/  HMMA.16816.F32 R68, R12.reuse, R30, R140 ;  /* 0x0000001e0c44723c */ /* 0x040ff0000000188c */
[C---:B------:R-:W-:Y:S08]  /*2940*/  HMMA.16816.F32 R88, R12.reuse, R46, R132 ;  /* 0x0000002e0c58723c */ /* 0x040ff00000001884 */
[C---:B------:R-:W-:Y:S08]  /*2950*/  HMMA.16816.F32 R96, R12.reuse, R38, R128 ;  /* 0x000000260c60723c */ /* 0x040ff00000001880 */
[C---:B------:R-:W-:Y:S08]  /*2960*/  HMMA.16816.F32 R100, R12.reuse, R32, R148 ;  /* 0x000000200c64723c */ /* 0x040ff00000001894 */
[----:B------:R-:W-:Y:S08]  /*2970*/  HMMA.16816.F32 R104, R12, R34, R124 ;  /* 0x000000220c68723c */ /* 0x000ff0000000187c */
[----:B------:R-:W-:Y:S08]  /*2980*/  HMMA.16816.F32 R108, R16, R30, R108 ;  /* 0x0000001e106c723c */ /* 0x000ff0000000186c */
[----:B----4-:R-:W-:Y:S08]  /*2990*/  HMMA.16816.F32 R12, R20, R24, R56 ;  /* 0x00000018140c723c */ /* 0x010ff00000001838 */
[C---:B------:R-:W-:Y:S08]  /*29a0*/  HMMA.16816.F32 R84, R16.reuse, R46, R84 ;  /* 0x0000002e1054723c */ /* 0x040ff00000001854 */
[C---:B------:R-:W-:Y:S08]  /*29b0*/  HMMA.16816.F32 R124, R16.reuse, R36, R120 ;  /* 0x00000024107c723c */ /* 0x040ff00000001878 */
[C---:B------:R-:W-:Y:S08]  /*29c0*/  HMMA.16816.F32 R112, R16.reuse, R44, R112 ;  /* 0x0000002c1070723c */ /* 0x040ff00000001870 */
[C---:B------:R-:W-:Y:S08]  /*29d0*/  HMMA.16816.F32 R120, R16.reuse, R38, R80 ;  /* 0x000000261078723c */ /* 0x040ff00000001850 */
[C---:B------:R-:W-:Y:S08]  /*29e0*/  HMMA.16816.F32 R116, R16.reuse, R32, R116 ;  /* 0x000000201074723c */ /* 0x040ff00000001874 */
[----:B------:R-:W-:Y:S08]  /*29f0*/  HMMA.16816.F32 R80, R16, R34, R64 ;  /* 0x000000221050723c */ /* 0x000ff00000001840 */
[C---:B-1----:R-:W-:Y:S08]  /*2a00*/  HMMA.16816.F32 R16, R8.reuse, R24, R60 ;  /* 0x000000180810723c */ /* 0x042ff0000000183c */
[C---:B------:R-:W-:Y:S07]  /*2a10*/  HMMA.16816.F32 R28, R8.reuse, R26, R68 ;  /* 0x0000001a081c723c */ /* 0x040fee0000001844 */
[----:B------:R-:W-:Y:S01]  /*2a20*/  FSEL R68, R12, -INF , !P2 ;  /* 0xff8000000c447808 */ /* 0x000fe20005000000 */
[----:B------:R-:W-:Y:S01]  /*2a30*/  HMMA.16816.F32 R32, R8, R48, R76 ;  /* 0x000000300820723c */ /* 0x000fe2000000184c */
[----:B------:R-:W-:-:S06]  /*2a40*/  FSEL R69, R13, -INF , !P1 ;  /* 0xff8000000d457808 */ /* 0x000fcc0004800000 */
[----:B------:R-:W-:Y:S01]  /*2a50*/  FSEL R76, R14, -INF , !P2 ;  /* 0xff8000000e4c7808 */ /* 0x000fe20005000000 */
[----:B------:R-:W-:Y:S01]  /*2a60*/  HMMA.16816.F32 R36, R8, R50, R88 ;  /* 0x000000320824723c */ /* 0x000fe20000001858 */
[----:B------:R-:W-:Y:S02]  /*2a70*/  FSEL R78, R15, -INF , !P1 ;  /* 0xff8000000f4e7808 */ /* 0x000fe40004800000 */
[----:B------:R-:W-:Y:S02]  /*2a80*/  FSEL R42, R16, -INF , !P2 ;  /* 0xff800000102a7808 */ /* 0x000fe40005000000 */
[----:B------:R-:W-:-:S03]  /*2a90*/  FSEL R43, R17, -INF , !P1 ;  /* 0xff800000112b7808 */ /* 0x000fc60004800000 */
[C---:B------:R-:W-:Y:S01]  /*2aa0*/  HMMA.16816.F32 R44, R8.reuse, R52, R92 ;  /* 0x00000034082c723c */ /* 0x040fe2000000185c */
[----:B------:R-:W-:Y:S02]  /*2ab0*/  FSEL R30, R30, -INF , !P0 ;  /* 0xff8000001e1e7808 */ /* 0x000fe40004000000 */
[----:B------:R-:W-:Y:S02]  /*2ac0*/  FSEL R28, R28, -INF , !P0 ;  /* 0xff8000001c1c7808 */ /* 0x000fe40004000000 */
[----:B------:R-:W-:Y:S02]  /*2ad0*/  FSEL R31, R31, -INF , !P6 ;  /* 0xff8000001f1f7808 */ /* 0x000fe40007000000 */
[----:B------:R-:W-:Y:S01]  /*2ae0*/  FSEL R29, R29, -INF , !P6 ;  /* 0xff8000001d1d7808 */ /* 0x000fe20007000000 */
[----:B------:R-:W-:Y:S01]  /*2af0*/  HMMA.16816.F32 R64, R8, R54, R96 ;  /* 0x000000360840723c */ /* 0x000fe20000001860 */
[----:B------:R-:W-:Y:S02]  /*2b00*/  FSEL R128, R34, -INF , !P5 ;  /* 0xff80000022807808 */ /* 0x000fe40006800000 */
[----:B------:R-:W-:-:S02]  /*2b10*/  FSEL R129, R35, -INF , !P4 ;  /* 0xff80000023817808 */ /* 0x000fc40006000000 */
[----:B------:R-:W-:-:S03]  /*2b20*/  FSEL R77, R33, -INF , !P4 ;  /* 0xff800000214d7808 */ /* 0x000fc60006000000 */
[C---:B------:R-:W-:Y:S08]  /*2b30*/  HMMA.16816.F32 R60, R8.reuse, R72, R100 ;  /* 0x00000048083c723c */ /* 0x040ff00000001864 */
[----:B------:R-:W-:Y:S08]  /*2b40*/  HMMA.16816.F32 R56, R8, R74, R104 ;  /* 0x0000004a0838723c */ /* 0x000ff00000001868 */
[C---:B------:R-:W-:Y:S08]  /*2b50*/  HMMA.16816.F32 R8, R20.reuse, R26, R108 ;  /* 0x0000001a1408723c */ /* 0x040ff0000000186c */
[C---:B------:R-:W-:Y:S08]  /*2b60*/  HMMA.16816.F32 R12, R20.reuse, R50, R84 ;  /* 0x00000032140c723c */ /* 0x040ff00000001854 */
[----:B------:R-:W-:Y:S07]  /*2b70*/  HMMA.16816.F32 R24, R20, R48, R112 ;  /* 0x000000301418723c */ /* 0x000fee0000001870 */
[----:B------:R-:W-:-:S02]  /*2b80*/  FSEL R48, R18, -INF , !P2 ;  /* 0xff80000012307808 */ /* 0x000fc40005000000 */
        /* <DEDUP_REMOVED lines=8> */
[-C--:B------:R-:W-:Y:S02]  /*2c10*/  ISETP.GE.AND P1, PT, R2, R40.reuse, PT ;  /* 0x000000280200720c */ /* 0x080fe40003f26270 */
[----:B------:R-:W-:Y:S01]  /*2c20*/  IADD3 R2, R0, 0x21, RZ ;  /* 0x0000002100027810 */ /* 0x000fe20007ffe0ff */
[----:B------:R-:W-:Y:S01]  /*2c30*/  HMMA.16816.F32 R16, R20, R54, R120 ;  /* 0x000000361410723c */ /* 0x000fe20000001878 */
[----:B------:R-:W-:Y:S02]  /*2c40*/  FSEL R140, R14, -INF , !P3 ;  /* 0xff8000000e8c7808 */ /* 0x000fe40005800000 */
[----:B------:R-:W-:Y:S02]  /*2c50*/  ISETP.GE.AND P0, PT, R2, R40, PT ;  /* 0x000000280200720c */ /* 0x000fe40003f06270 */
[----:B------:R-:W-:-:S02]  /*2c60*/  IADD3 R2, R0, 0x28, RZ ;  /* 0x0000002800027810 */ /* 0x000fc40007ffe0ff */
[----:B------:R-:W-:Y:S02]  /*2c70*/  FSEL R136, R12, -INF , !P3 ;  /* 0xff8000000c887808 */ /* 0x000fe40005800000 */
[----:B------:R-:W-:Y:S02]  /*2c80*/  FSEL R141, R15, -INF , !P2 ;  /* 0xff8000000f8d7808 */ /* 0x000fe40005000000 */
[----:B------:R-:W-:Y:S02]  /*2c90*/  FSEL R131, R13, -INF , !P2 ;  /* 0xff8000000d837808 */ /* 0x000fe40005000000 */
[----:B------:R-:W-:Y:S01]  /*2ca0*/  ISETP.GE.AND P6, PT, R2, R40, PT ;  /* 0x000000280200720c */ /* 0x000fe20003fc6270 */
[----:B------:R-:W-:Y:S01]  /*2cb0*/  HMMA.16816.F32 R12, R20, R72, R116 ;  /* 0x00000048140c723c */ /* 0x000fe20000001874 */
[----:B------:R-:W-:Y:S02]  /*2cc0*/  IADD3 R2, R0, 0x29, RZ ;  /* 0x0000002900027810 */ /* 0x000fe40007ffe0ff */
[----:B------:R-:W-:-:S02]  /*2cd0*/  FSEL R142, R26, -INF , !P5 ;  /* 0xff8000001a8e7808 */ /* 0x000fc40006800000 */
[----:B------:R-:W-:Y:S02]  /*2ce0*/  FSEL R52, R32, -INF , !P5 ;  /* 0xff80000020347808 */ /* 0x000fe40006800000 */
[----:B------:R-:W-:Y:S01]  /*2cf0*/  FSEL R130, R24, -INF , !P5 ;  /* 0xff80000018827808 */ /* 0x000fe20006800000 */
[----:B------:R-:W-:Y:S01]  /*2d00*/  HMMA.16816.F32 R20, R20, R74, R80 ;  /* 0x0000004a1414723c */ /* 0x000fe20000001850 */
[----:B------:R-:W-:Y:S02]  /*2d10*/  ISETP.GE.AND P5, PT, R2, R40, PT ;  /* 0x000000280200720c */ /* 0x000fe40003fa6270 */
[----:B------:R-:W-:Y:S02]  /*2d20*/  IADD3 R2, R0, 0x30, RZ ;  /* 0x0000003000027810 */ /* 0x000fe40007ffe0ff */
[----:B------:R-:W-:Y:S02]  /*2d30*/  FSEL R143, R27, -INF , !P4 ;  /* 0xff8000001b8f7808 */ /* 0x000fe40006000000 */
[----:B------:R-:W-:-:S02]  /*2d40*/  FSEL R132, R25, -INF , !P4 ;  /* 0xff80000019847808 */ /* 0x000fc40006000000 */
[----:B------:R-:W-:Y:S02]  /*2d50*/  FSEL R163, R10, -INF , !P1 ;  /* 0xff8000000aa37808 */ /* 0x000fe40004800000 */
[----:B------:R-:W-:Y:S02]  /*2d60*/  FSEL R155, R46, -INF , !P1 ;  /* 0xff8000002e9b7808 */ /* 0x000fe40004800000 */
[----:B------:R-:W-:Y:S02]  /*2d70*/  FSEL R148, R44, -INF , !P1 ;  /* 0xff8000002c947808 */ /* 0x000fe40004800000 */
[----:B------:R-:W-:Y:S02]  /*2d80*/  FSEL R158, R8, -INF , !P1 ;  /* 0xff800000089e7808 */ /* 0x000fe40004800000 */
[----:B------:R-:W-:Y:S02]  /*2d90*/  ISETP.GE.AND P4, PT, R2, R40, PT ;  /* 0x000000280200720c */ /* 0x000fe40003f86270 */
[----:B------:R-:W-:-:S02]  /*2da0*/  ISETP.GE.AND P1, PT, R40, 0x41, PT ;  /* 0x000000412800780c */ /* 0x000fc40003f26270 */
[----:B------:R-:W-:Y:S02]  /*2db0*/  IADD3 R2, R0, 0x31, RZ ;  /* 0x0000003100027810 */ /* 0x000fe40007ffe0ff */
        /* <DEDUP_REMOVED lines=11> */
[-C--:B------:R-:W-:Y:S02]  /*2e70*/  ISETP.GE.AND P2, PT, R2, R40.reuse, PT ;  /* 0x000000280200720c */ /* 0x080fe40003f46270 */
[----:B------:R-:W-:Y:S01]  /*2e80*/  ISETP.GE.AND P0, PT, R0, R40, PT ;  /* 0x000000280000720c */ /* 0x000fe20003f06270 */
[----:B------:R-:W-:Y:S01]  /*2e90*/  IMAD.IADD R0, R153, 0x1, R152 ;  /* 0x0000000199007824 */ /* 0x000fe200078e0298 */
        /* <DEDUP_REMOVED lines=23> */
[----:B------:R-:W-:Y:S01]  /*3010*/  FSEL R176, R21, -INF , !P0 ;  /* 0xff80000015b07808 */ /* 0x000fe20004000000 */
[----:B------:R-:W-:Y:S06]  /*3020*/  BAR.SYNC.DEFER_BLOCKING 0x0 ;  /* 0x0000000000007b1d */ /* 0x000fec0000010000 */
[----:B------:R-:W-:Y:S05]  /*3030*/  @!P1 BRA `(.L_x_1075) ;  /* 0x0000031000009947 */ /* 0x000fea0003800000 */
[----:B------:R-:W-:Y:S01]  /*3040*/  ISETP.GE.AND P0, PT, R240, c[0x0][0x220], PT ;  /* 0x00008800f0007a0c */ /* 0x000fe20003f06270 */
[----:B------:R-:W-:Y:S01]  /*3050*/  BSSY B0, `(.L_x_1076) ;  /* 0x000002e000007945 */ /* 0x000fe20003800000 */
[----:B------:R-:W-:-:S04]  /*3060*/  LEA.HI.SX32 R6, R200, 0xfffffffe, 0x1a ;  /* 0xfffffffec8067811 */ /* 0x000fc800078fd2ff */
[----:B------:R-:W-:Y:S01]  /*3070*/  SHF.R.S32.HI R2, RZ, 0x1f, R6 ;  /* 0x0000001fff027819 */ /* 0x000fe20000011406 */
[----:B------:R-:W-:Y:S02]  /*3080*/  IMAD R3, R181, R6, RZ ;  /* 0x00000006b5037224 */ /* 0x000fe400078e02ff */
[----:B------:R-:W-:-:S04]  /*3090*/  IMAD.WIDE.U32 R6, R6, R185, R208 ;  /* 0x000000b906067225 */ /* 0x000fc800078e00d0 */
[----:B------:R-:W-:Y:S01]  /*30a0*/  IMAD R3, R2, R185, R3 ;  /* 0x000000b902037224 */ /* 0x000fe200078e0203 */
[-C--:B------:R-:W-:Y:S01]  /*30b0*/  @!P0 IADD3 R2, P5, R187, R6.reuse, RZ ;  /* 0x00000006bb028210 */ /* 0x080fe20007fbe0ff */
[----:B------:R-:W-:Y:S01]  /*30c0*/  @!P0 IMAD.MOV.U32 R14, RZ, RZ, c[0x0][0x19c] ;  /* 0x00006700ff0e8624 */ /* 0x000fe200078e00ff */
[----:B------:R-:W-:Y:S01]  /*30d0*/  @!P0 LEA R9, P3, R182, R6, 0x5 ;  /* 0x00000006b6098211 */ /* 0x000fe200078628ff */
[----:B------:R-:W-:Y:S01]  /*30e0*/  IMAD.IADD R3, R7, 0x1, R3 ;  /* 0x0000000107037824 */ /* 0x000fe200078e0203 */
[----:B------:R-:W-:Y:S01]  /*30f0*/  @!P0 LEA R12, P6, R6, c[0x0][0x168], 0x1 ;  /* 0x00005a00060c8a11 */ /* 0x000fe200078c08ff */
[----:B------:R1:W-:Y:S01]  /*3100*/  @P0 STS.128 [R199+0x4000], RZ ;  /* 0x004000ffc7000388 */ /* 0x0003e20000000c00 */
[----:B------:R-:W-:Y:S01]  /*3110*/  @!P0 LEA R10, P4, R2, c[0x0][0x168], 0x1 ;  /* 0x00005a00020a8a11 */ /* 0x000fe200078808ff */
[----:B------:R-:W-:Y:S01]  /*3120*/  @!P0 IMAD.X R11, R186, 0x1, R3, P5 ;  /* 0x00000001ba0b8824 */ /* 0x000fe200028e0603 */
[----:B------:R-:W-:Y:S02]  /*3130*/  @!P0 LEA R8, P2, R9, c[0x0][0x168], 0x1 ;  /* 0x00005a0009088a11 */ /* 0x000fe400078408ff */
[----:B------:R-:W-:-:S02]  /*3140*/  @!P0 LEA.HI.X R14, R182, R3, R14, 0x5, P3 ;  /* 0x00000003b60e8211 */ /* 0x000fc400018f2c0e */
[----:B------:R-:W-:Y:S02]  /*3150*/  @!P0 LEA.HI.X R13, R6, c[0x0][0x16c], R3, 0x1, P6 ;  /* 0x00005b00060d8a11 */ /* 0x000fe400030f0c03 */
        /* <DEDUP_REMOVED lines=18> */
[----:B------:R-:W-:Y:S01]  /*3280*/  IMAD.MOV.U32 R2, RZ, RZ, R6 ;  /* 0x000000ffff027224 */ /* 0x000fe200078e0006 */
        /* <DEDUP_REMOVED lines=10> */
.L_x_1077:
[----:B------:R-:W-:Y:S05]  /*3330*/  BSYNC B0 ;  /* 0x0000000000007941 */ /* 0x000fea0003800000 */
.L_x_1076:
[----:B------:R-:W0:Y:S02]  /*3340*/  LDGDEPBAR ;  /* 0x00000000000079af */ /* 0x000e240000000000 */
.L_x_1075:
[----:B--2---:R-:W-:Y:S01]  /*3350*/  FMNMX.FTZ R2, R42, R43, !PT ;  /* 0x0000002b2a027209 */ /* 0x004fe20007810000 */
[----:B------:R-:W-:Y:S01]  /*3360*/  IMAD R154, R183, 0x8, R154 ;  /* 0x00000008b79a7824 */ /* 0x000fe200078e029a */
[----:B------:R-:W-:Y:S01]  /*3370*/  FMNMX.FTZ R6, R68, R69, !PT ;  /* 0x0000004544067209 */ /* 0x000fe20007810000 */
[----:B------:R-:W-:Y:S01]  /*3380*/  IMAD.SHL.U32 R116, R41, 0x2, RZ ;  /* 0x0000000229747824 */ /* 0x000fe200078e00ff */
[----:B------:R-:W-:Y:S01]  /*3390*/  FMNMX.FTZ R2, R28, R2, !PT ;  /* 0x000000021c027209 */ /* 0x000fe20007810000 */
[----:B------:R-:W-:Y:S01]  /*33a0*/  IMAD.WIDE.U32 R118, R216, -0x2daee0ad, RZ ;  /* 0xd2511f53d8767825 */ /* 0x000fe200078e00ff */
[----:B------:R-:W-:Y:S01]  /*33b0*/  IADD3 R7, R154, 0x4, RZ ;  /* 0x000000049a077810 */ /* 0x000fe20007ffe0ff */
[----:B------:R-:W-:Y:S01]  /*33c0*/  UIADD3 UR12, UR19, -0x4498517b, URZ ;  /* 0xbb67ae85130c7890 */ /* 0x000fe2000fffe03f */
[----:B------:R-:W-:Y:S01]  /*33d0*/  FMNMX.FTZ R2, R29, R2, !PT ;  /* 0x000000021d027209 */ /* 0x000fe20007810000 */
[----:B------:R-:W-:Y:S01]  /*33e0*/  UIADD3 UR13, UR18, -0x61c88647, URZ ;  /* 0x9e3779b9120d7890 */ /* 0x000fe2000fffe03f */
[----:B------:R-:W-:Y:S01]  /*33f0*/  LOP3.LUT R206, R206, UR18, RZ, 0x3c, !PT ;  /* 0x00000012cece7c12 */ /* 0x000fe2000f8e3cff */
[----:B------:R-:W-:Y:S01]  /*3400*/  IMAD.WIDE.U32 R72, R7, -0x326172a9, RZ ;  /* 0xcd9e8d5707487825 */ /* 0x000fe200078e00ff */
[----:B------:R-:W-:Y:S01]  /*3410*/  FMNMX.FTZ R2, R52, R2, !PT ;  /* 0x0000000234027209 */ /* 0x000fe20007810000 */
[----:B------:R-:W-:Y:S01]  /*3420*/  UIADD3 UR11, UR18, 0x3c6ef372, URZ ;  /* 0x3c6ef372120b7890 */ /* 0x000fe2000fffe03f */
[----:B------:R-:W-:Y:S01]  /*3430*/  FMNMX.FTZ R6, R50, R6, !PT ;  /* 0x0000000632067209 */ /* 0x000fe20007810000 */
[----:B------:R-:W-:Y:S01]  /*3440*/  UIADD3 UR10, UR19, 0x76cf5d0a, URZ ;  /* 0x76cf5d0a130a7890 */ /* 0x000fe2000fffe03f */
[----:B------:R-:W-:Y:S01]  /*3450*/  FMNMX.FTZ R2, R77, R2, !PT ;  /* 0x000000024d027209 */ /* 0x000fe20007810000 */
[----:B------:R-:W-:Y:S01]  /*3460*/  UIADD3 UR8, UR19, 0x32370b8f, URZ ;  /* 0x32370b8f13087890 */ /* 0x000fe2000fffe03f */
[----:B------:R-:W-:Y:S01]  /*3470*/  LOP3.LUT R7, R73, R206, RZ, 0x3c, !PT ;  /* 0x000000ce49077212 */ /* 0x000fe200078e3cff */
[----:B------:R-:W-:Y:S01]  /*3480*/  IMAD.WIDE.U32 R58, R154, -0x326172a9, RZ ;  /* 0xcd9e8d579a3a7825 */ /* 0x000fe200078e00ff */
[----:B------:R-:W-:Y:S01]  /*3490*/  FMNMX.FTZ R2, R53, R2, !PT ;  /* 0x0000000235027209 */ /* 0x000fe20007810000 */
[----:B------:R-:W-:Y:S01]  /*34a0*/  UIADD3 UR9, UR18, -0x255992d5, URZ ;  /* 0xdaa66d2b12097890 */ /* 0x000fe2000fffe03f */
[----:B-1----:R-:W-:Y:S01]  /*34b0*/  FMNMX.FTZ R8, R51, R6, !PT ;  /* 0x0000000633087209 */ /* 0x002fe20007810000 */
[----:B------:R-:W-:Y:S01]  /*34c0*/  IMAD.WIDE.U32 R74, R7, -0x2daee0ad, RZ ;  /* 0xd2511f53074a7825 */ /* 0x000fe200078e00ff */
[----:B------:R-:W-:Y:S01]  /*34d0*/  FMNMX.FTZ R3, R54, R2, !PT ;  /* 0x0000000236037209 */ /* 0x000fe20007810000 */
[----:B------:R-:W-:Y:S01]  /*34e0*/  UIADD3 UR7, UR18, 0x78dde6e4, URZ ;  /* 0x78dde6e412077890 */ /* 0x000fe2000fffe03f */
[----:B------:R-:W-:Y:S01]  /*34f0*/  FMNMX.FTZ R2, R48, R49, !PT ;  /* 0x0000003130027209 */ /* 0x000fe20007810000 */
[----:B------:R-:W-:Y:S01]  /*3500*/  UIADD3 UR6, UR19, -0x126145ec, URZ ;  /* 0xed9eba1413067890 */ /* 0x000fe2000fffe03f */
[----:B------:R-:W-:Y:S01]  /*3510*/  FMNMX.FTZ R3, R148, R3, !PT ;  /* 0x0000000394037209 */ /* 0x000fe20007810000 */
[----:B------:R-:W-:Y:S01]  /*3520*/  UIADD3 UR4, UR19, -0x56f99767, URZ ;  /* 0xa906689913047890 */ /* 0x000fe2000fffe03f */
[----:B------:R-:W-:Y:S01]  /*3530*/  FMNMX.FTZ R2, R30, R2, !PT ;  /* 0x000000021e027209 */ /* 0x000fe20007810000 */
[----:B------:R-:W-:Y:S01]  /*3540*/  UIADD3 UR15, UR18, -0x4ab325aa, URZ ;  /* 0xb54cda56120f7890 */ /* 0x000fe2000fffe03f */
[----:B------:R-:W-:Y:S01]  /*3550*/  FMNMX.FTZ R3, R150, R3, !PT ;  /* 0x0000000396037209 */ /* 0x000fe20007810000 */
[----:B------:R-:W-:Y:S01]  /*3560*/  IMAD.SHL.U32 R185, R0, 0x2, RZ ;  /* 0x0000000200b97824 */ /* 0x000fe200078e00ff */
[----:B------:R-:W-:Y:S01]  /*3570*/  FMNMX.FTZ R2, R31, R2, !PT ;  /* 0x000000021f027209 */ /* 0x000fe20007810000 */
[----:B------:R-:W-:Y:S01]  /*3580*/  UIADD3 UR5, UR18, 0x1715609d, URZ ;  /* 0x1715609d12057890 */ /* 0x000fe2000fffe03f */
[----:B------:R-:W-:Y:S01]  /*3590*/  FMNMX.FTZ R3, R149, R3, !PT ;  /* 0x0000000395037209 */ /* 0x000fe20007810000 */
[--C-:B------:R-:W-:Y:S01]  /*35a0*/  IMAD R186, R5, 0x2, R185.reuse ;  /* 0x0000000205ba7824 */ /* 0x100fe200078e02b9 */
[----:B------:R-:W-:Y:S01]  /*35b0*/  FMNMX.FTZ R2, R128, R2, !PT ;  /* 0x0000000280027209 */ /* 0x000fe20007810000 */
[C---:B------:R-:W-:Y:S01]  /*35c0*/  IMAD R188, R4.reuse, 0x2, R185 ;  /* 0x0000000204bc7824 */ /* 0x040fe200078e02b9 */
[----:B------:R-:W-:Y:S01]  /*35d0*/  FMNMX.FTZ R3, R151, R3, !PT ;  /* 0x0000000397037209 */ /* 0x000fe20007810000 */
[----:B------:R-:W-:Y:S01]  /*35e0*/  IMAD R187, R4, 0x2, R186 ;  /* 0x0000000204bb7824 */ /* 0x000fe200078e02ba */
[----:B------:R-:W-:Y:S01]  /*35f0*/  FMNMX.FTZ R2, R129, R2, !PT ;  /* 0x0000000281027209 */ /* 0x000fe20007810000 */
[----:B------:R-:W-:Y:S01]  /*3600*/  LDSM.16.MT88.4 R24, [R185+0x6000] ;  /* 0x00600000b918783b */ /* 0x000fe20000004200 */
[----:B------:R-:W-:Y:S01]  /*3610*/  FMNMX.FTZ R3, R165, R3, !PT ;  /* 0x00000003a5037209 */ /* 0x000fe20007810000 */
[----:B------:R-:W-:Y:S01]  /*3620*/  UIADD3 UR14, UR19, 0x646e171e, URZ ;  /* 0x646e171e130e7890 */ /* 0x000fe2000fffe03f */
[----:B------:R-:W-:Y:S01]  /*3630*/  FMNMX.FTZ R2, R55, R2, !PT ;  /* 0x0000000237027209 */ /* 0x000fe20007810000 */
[----:B------:R-:W-:Y:S01]  /*3640*/  LDSM.16.MT88.4 R36, [R187+0x6000] ;  /* 0x00600000bb24783b */ /* 0x000fe20000004200 */
[----:B------:R-:W-:-:S02]  /*3650*/  FMNMX.FTZ R3, R167, R3, !PT ;  /* 0x00000003a7037209 */ /* 0x000fc40007810000 */
[----:B------:R-:W-:Y:S02]  /*3660*/  FMNMX.FTZ R6, R124, R2, !PT ;  /* 0x000000027c067209 */ /* 0x000fe40007810000 */
[----:B------:R-:W-:Y:S02]  /*3670*/  FMNMX.FTZ R3, R166, R3, !PT ;  /* 0x00000003a6037209 */ /* 0x000fe40007810000 */
[----:B------:R-:W-:Y:S02]  /*3680*/  LOP3.LUT R2, R119, UR19, R116, 0x96, !PT ;  /* 0x0000001377027c12 */ /* 0x000fe4000f8e9674 */
[----:B------:R-:W-:Y:S02]  /*3690*/  FMNMX.FTZ R6, R155, R6, !PT ;  /* 0x000000069b067209 */ /* 0x000fe40007810000 */
[----:B------:R-:W-:Y:S02]  /*36a0*/  LOP3.LUT R7, R75, UR12, R118, 0x96, !PT ;  /* 0x0000000c4b077c12 */ /* 0x000fe4000f8e9676 */
[----:B------:R-:W-:Y:S01]  /*36b0*/  FMNMX.FTZ R12, R168, R3, !PT ;  /* 0x00000003a80c7209 */ /* 0x000fe20007810000 */
[----:B------:R-:W-:Y:S01]  /*36c0*/  IMAD.WIDE.U32 R2, R2, -0x326172a9, RZ ;  /* 0xcd9e8d5702027825 */ /* 0x000fe200078e00ff */
[----:B------:R-:W-:-:S02]  /*36d0*/  FMNMX.FTZ R8, R130, R8, !PT ;  /* 0x0000000882087209 */ /* 0x000fc40007810000 */
[----:B------:R-:W-:Y:S01]  /*36e0*/  FMNMX.FTZ R6, R156, R6, !PT ;  /* 0x000000069c067209 */ /* 0x000fe20007810000 */
[----:B------:R-:W-:Y:S01]  /*36f0*/  IMAD.WIDE.U32 R56, R7, -0x326172a9, RZ ;  /* 0xcd9e8d5707387825 */ /* 0x000fe200078e00ff */
[----:B------:R-:W-:Y:S01]  /*3700*/  FMNMX.FTZ R9, R132, R8, !PT ;  /* 0x0000000884097209 */ /* 0x000fe20007810000 */
[----:B------:R-:W1:Y:S01]  /*3710*/  SHFL.BFLY PT, R14, R12, 0x2, 0x1f ;  /* 0x0c401f000c0e7f89 */ /* 0x000e6200000e0000 */
[----:B------:R-:W-:Y:S02]  /*3720*/  FMNMX.FTZ R7, R152, R6, !PT ;  /* 0x0000000698077209 */ /* 0x000fe40007810000 */
[----:B------:R-:W-:Y:S02]  /*3730*/  LOP3.LUT R6, R3, UR13, R72, 0x96, !PT ;  /* 0x0000000d03067c12 */ /* 0x000fe4000f8e9648 */
[----:B------:R-:W-:Y:S02]  /*3740*/  FMNMX.FTZ R8, R76, R78, !PT ;  /* 0x0000004e4c087209 */ /* 0x000fe40007810000 */
[----:B------:R-:W-:-:S02]  /*3750*/  FMNMX.FTZ R11, R136, R9, !PT ;  /* 0x00000009880b7209 */ /* 0x000fc40007810000 */
[----:B------:R-:W-:Y:S01]  /*3760*/  FMNMX.FTZ R9, R153, R7, !PT ;  /* 0x0000000799097209 */ /* 0x000fe20007810000 */
[----:B------:R-:W-:Y:S01]  /*3770*/  IMAD.WIDE.U32 R6, R6, -0x2daee0ad, RZ ;  /* 0xd2511f5306067825 */ /* 0x000fe200078e00ff */
[----:B------:R-:W-:Y:S02]  /*3780*/  LOP3.LUT R10, R57, UR11, R2, 0x96, !PT ;  /* 0x0000000b390a7c12 */ /* 0x000fe4000f8e9602 */
[----:B------:R-:W-:Y:S02]  /*3790*/  FMNMX.FTZ R13, R70, R8, !PT ;  /* 0x00000008460d7209 */ /* 0x000fe40007810000 */
[----:B------:R-:W-:Y:S01]  /*37a0*/  FMNMX.FTZ R8, R169, R9, !PT ;  /* 0x00000009a9087209 */ /* 0x000fe20007810000 */
[----:B------:R-:W-:Y:S01]  /*37b0*/  IMAD.WIDE.U32 R16, R10, -0x2daee0ad, RZ ;  /* 0xd2511f530a107825 */ /* 0x000fe200078e00ff */
[----:B------:R-:W-:Y:S02]  /*37c0*/  FMNMX.FTZ R9, R131, R11, !PT ;  /* 0x0000000b83097209 */ /* 0x000fe40007810000 */
[----:B------:R-:W-:-:S02]  /*37d0*/  FMNMX.FTZ R8, R170, R8, !PT ;  /* 0x00000008aa087209 */ /* 0x000fc40007810000 */
[----:B------:R-:W-:Y:S02]  /*37e0*/  LOP3.LUT R18, R7, UR10, R74, 0x96, !PT ;  /* 0x0000000a07127c12 */ /* 0x000fe4000f8e964a */
[----:B------:R-:W-:Y:S02]  /*37f0*/  FMNMX.FTZ R7, R158, R9, !PT ;  /* 0x000000099e077209 */ /* 0x000fe40007810000 */
[----:B------:R-:W-:Y:S02]  /*3800*/  FMNMX.FTZ R8, R171, R8, !PT ;  /* 0x00000008ab087209 */ /* 0x000fe40007810000 */
[----:B------:R-:W-:Y:S02]  /*3810*/  LOP3.LUT R11, R17, UR8, R6, 0x96, !PT ;  /* 0x00000008110b7c12 */ /* 0x000fe4000f8e9606 */
[----:B------:R-:W-:Y:S02]  /*3820*/  FMNMX.FTZ R7, R160, R7, !PT ;  /* 0x00000007a0077209 */ /* 0x000fe40007810000 */
[----:B------:R-:W-:Y:S01]  /*3830*/  FMNMX.FTZ R6, R71, R13, !PT ;  /* 0x0000000d47067209 */ /* 0x000fe20007810000 */
[----:B------:R-:W-:Y:S01]  /*3840*/  IMAD.WIDE.U32 R22, R11, -0x326172a9, RZ ;  /* 0xcd9e8d570b167825 */ /* 0x000fe200078e00ff */
[----:B------:R-:W-:-:S02]  /*3850*/  FMNMX.FTZ R8, R172, R8, !PT ;  /* 0x00000008ac087209 */ /* 0x000fc40007810000 */
[----:B------:R-:W-:Y:S02]  /*3860*/  LOP3.LUT R9, R59, R206, RZ, 0x3c, !PT ;  /* 0x000000ce3b097212 */ /* 0x000fe400078e3cff */
[----:B------:R-:W-:Y:S01]  /*3870*/  FMNMX.FTZ R7, R157, R7, !PT ;  /* 0x000000079d077209 */ /* 0x000fe20007810000 */
[----:B------:R-:W2:Y:S01]  /*3880*/  SHFL.BFLY PT, R15, R8, 0x2, 0x1f ;  /* 0x0c401f00080f7f89 */ /* 0x000ea200000e0000 */
[----:B------:R-:W-:Y:S01]  /*3890*/  FMNMX.FTZ R6, R142, R6, !PT ;  /* 0x000000068e067209 */ /* 0x000fe20007810000 */
[----:B------:R-:W-:Y:S01]  /*38a0*/  IMAD.WIDE.U32 R98, R9, -0x2daee0ad, RZ ;  /* 0xd2511f5309627825 */ /* 0x000fe200078e00ff */
[----:B-1----:R-:W-:Y:S02]  /*38b0*/  FMNMX.FTZ R10, R12, R14, !PT ;  /* 0x0000000e0c0a7209 */ /* 0x002fe40007810000 */
[----:B------:R-:W-:Y:S02]  /*38c0*/  FMNMX.FTZ R7, R159, R7, !PT ;  /* 0x000000079f077209 */ /* 0x000fe40007810000 */
[----:B------:R-:W-:Y:S01]  /*38d0*/  FMNMX.FTZ R6, R143, R6, !PT ;  /* 0x000000068f067209 */ /* 0x000fe20007810000 */
[----:B------:R-:W1:Y:S01]  /*38e0*/  SHFL.BFLY PT, R17, R10, 0x1, 0x1f ;  /* 0x0c201f000a117f89 */ /* 0x000e6200000e0000 */
[----:B------:R-:W-:-:S02]  /*38f0*/  FMNMX.FTZ R7, R173, R7, !PT ;  /* 0x00000007ad077209 */ /* 0x000fc40007810000 */
[----:B------:R-:W-:Y:S02]  /*3900*/  FMNMX.FTZ R6, R140, R6, !PT ;  /* 0x000000068c067209 */ /* 0x000fe40007810000 */
[----:B------:R-:W-:Y:S01]  /*3910*/  LOP3.LUT R9, R99, UR12, R118, 0x96, !PT ;  /* 0x0000000c63097c12 */ /* 0x000fe2000f8e9676 */
[----:B------:R-:W-:Y:S01]  /*3920*/  IMAD R99, R201, 0x10000, R201 ;  /* 0x00010000c9637824 */ /* 0x000fe200078e02c9 */
[----:B------:R-:W-:Y:S02]  /*3930*/  FMNMX.FTZ R7, R174, R7, !PT ;  /* 0x00000007ae077209 */ /* 0x000fe40007810000 */
[----:B------:R-:W-:Y:S01]  /*3940*/  LOP3.LUT R14, R3, UR13, R58, 0x96, !PT ;  /* 0x0000000d030e7c12 */ /* 0x000fe2000f8e963a */
[----:B------:R-:W-:Y:S01]  /*3950*/  IMAD.WIDE.U32 R46, R9, -0x326172a9, RZ ;  /* 0xcd9e8d57092e7825 */ /* 0x000fe200078e00ff */
[----:B------:R-:W-:Y:S02]  /*3960*/  FMNMX.FTZ R3, R141, R6, !PT ;  /* 0x000000068d037209 */ /* 0x000fe40007810000 */
[----:B------:R-:W-:Y:S01]  /*3970*/  FMNMX.FTZ R9, R175, R7, !PT ;  /* 0x00000007af097209 */ /* 0x000fe20007810000 */
[----:B------:R-:W-:Y:S01]  /*3980*/  IMAD.WIDE.U32 R6, R18, -0x326172a9, RZ ;  /* 0xcd9e8d5712067825 */ /* 0x000fe200078e00ff */
[----:B------:R-:W-:-:S02]  /*3990*/  FMNMX.FTZ R3, R163, R3, !PT ;  /* 0x00000003a3037209 */ /* 0x000fc40007810000 */
[----:B------:R-:W-:Y:S02]  /*39a0*/  FMNMX.FTZ R11, R176, R9, !PT ;  /* 0x00000009b00b7209 */ /* 0x000fe40007810000 */
[----:B------:R-:W-:Y:S02]  /*39b0*/  LOP3.LUT R12, R47, UR11, R2, 0x96, !PT ;  /* 0x0000000b2f0c7c12 */ /* 0x000fe4000f8e9602 */
[----:B------:R-:W-:Y:S01]  /*39c0*/  FMNMX.FTZ R2, R164, R3, !PT ;  /* 0x00000003a4027209 */ /* 0x000fe20007810000 */
[----:B------:R-:W3:Y:S01]  /*39d0*/  SHFL.BFLY PT, R97, R11, 0x2, 0x1f ;  /* 0x0c401f000b617f89 */ /* 0x000ee200000e0000 */
[----:B------:R-:W-:Y:S01]  /*39e0*/  LOP3.LUT R9, R7, UR9, R56, 0x96, !PT ;  /* 0x0000000907097c12 */ /* 0x000fe2000f8e9638 */
[----:B------:R-:W-:Y:S01]  /*39f0*/  IMAD.WIDE.U32 R20, R12, -0x2daee0ad, RZ ;  /* 0xd2511f530c147825 */ /* 0x000fe200078e00ff */
[----:B------:R-:W-:Y:S02]  /*3a00*/  FMNMX.FTZ R3, R161, R2, !PT ;  /* 0x00000002a1037209 */ /* 0x000fe40007810000 */
[----:B------:R-:W-:Y:S01]  /*3a10*/  LOP3.LUT R13, R23, UR7, R6, 0x96, !PT ;  /* 0x00000007170d7c12 */ /* 0x000fe2000f8e9606 */
[----:B------:R-:W-:Y:S01]  /*3a20*/  IMAD.WIDE.U32 R6, R14, -0x2daee0ad, RZ ;  /* 0xd2511f530e067825 */ /* 0x000fe200078e00ff */
[----:B--2---:R-:W-:-:S02]  /*3a30*/  FMNMX.FTZ R2, R8, R15, !PT ;  /* 0x0000000f08027209 */ /* 0x004fc40007810000 */
[----:B------:R-:W-:Y:S01]  /*3a40*/  FMNMX.FTZ R8, R162, R3, !PT ;  /* 0x00000003a2087209 */ /* 0x000fe20007810000 */
[----:B------:R-:W-:Y:S01]  /*3a50*/  IMAD.WIDE.U32 R34, R13, -0x2daee0ad, RZ ;  /* 0xd2511f530d227825 */ /* 0x000fe200078e00ff */
[----:B-1----:R-:W-:Y:S01]  /*3a60*/  FMNMX.FTZ R3, R10, R17, !PT ;  /* 0x000000110a037209 */ /* 0x002fe20007810000 */
[----:B------:R-:W1:Y:S01]  /*3a70*/  SHFL.BFLY PT, R15, R2, 0x1, 0x1f ;  /* 0x0c201f00020f7f89 */ /* 0x000e6200000e0000 */
[----:B------:R-:W-:Y:S02]  /*3a80*/  LOP3.LUT R14, R7, UR10, R98, 0x96, !PT ;  /* 0x0000000a070e7c12 */ /* 0x000fe4000f8e9662 */
[----:B------:R-:W-:Y:S01]  /*3a90*/  FMNMX.FTZ R7, R178, R8, !PT ;  /* 0x00000008b2077209 */ /* 0x000fe20007810000 */
[C---:B------:R-:W-:Y:S01]  /*3aa0*/  FMUL.FTZ R10, R3.reuse, c[0x0][0x23c] ;  /* 0x00008f00030a7a20 */ /* 0x040fe20000410000 */
[----:B------:R-:W-:Y:S01]  /*3ab0*/  FSETP.NEU.FTZ.AND P0, PT, R3, -INF , PT ;  /* 0xff8000000300780b */ /* 0x000fe20003f1d000 */
[----:B------:R-:W-:Y:S01]  /*3ac0*/  IMAD.WIDE.U32 R8, R9, -0x2daee0ad, RZ ;  /* 0xd2511f5309087825 */ /* 0x000fe200078e00ff */
[----:B------:R-:W-:-:S02]  /*3ad0*/  FMNMX.FTZ R12, R180, R7, !PT ;  /* 0x00000007b40c7209 */ /* 0x000fc40007810000 */
[----:B------:R-:W-:Y:S02]  /*3ae0*/  FSEL R7, R10, RZ, P0 ;  /* 0x000000ff0a077208 */ /* 0x000fe40000000000 */
[----:B------:R-:W-:Y:S02]  /*3af0*/  FMNMX.FTZ R12, R177, R12, !PT ;  /* 0x0000000cb10c7209 */ /* 0x000fe40007810000 */
[----:B------:R-:W-:Y:S01]  /*3b00*/  LOP3.LUT R13, R21, UR8, R6, 0x96, !PT ;  /* 0x00000008150d7c12 */ /* 0x000fe2000f8e9606 */
[----:B------:R-:W-:Y:S01]  /*3b10*/  FFMA.FTZ R6, R42, c[0x0][0x23c], -R7 ;  /* 0x00008f002a067a23 */ /* 0x000fe20000010807 */
[----:B------:R-:W-:Y:S02]  /*3b20*/  FMNMX.FTZ R12, R179, R12, !PT ;  /* 0x0000000cb30c7209 */ /* 0x000fe40007810000 */
[----:B------:R-:W-:Y:S01]  /*3b30*/  LOP3.LUT R9, R9, UR6, R16, 0x96, !PT ;  /* 0x0000000609097c12 */ /* 0x000fe2000f8e9610 */
[----:B------:R2:W-:Y:S01]  /*3b40*/  MUFU.EX2 R214, R6 ;  /* 0x0000000600d67308 */ /* 0x0005e20000000800 */
[----:B---3--:R-:W-:Y:S01]  /*3b50*/  FMNMX.FTZ R97, R11, R97, !PT ;  /* 0x000000610b617209 */ /* 0x008fe20007810000 */
[----:B------:R-:W3:Y:S01]  /*3b60*/  SHFL.BFLY PT, R16, R12, 0x2, 0x1f ;  /* 0x0c401f000c107f89 */ /* 0x000ee200000e0000 */
[----:B------:R-:W-:Y:S01]  /*3b70*/  LOP3.LUT R8, R35, UR4, R8, 0x96, !PT ;  /* 0x0000000423087c12 */ /* 0x000fe2000f8e9608 */
[----:B------:R-:W-:-:S02]  /*3b80*/  IMAD.WIDE.U32 R10, R14, -0x326172a9, RZ ;  /* 0xcd9e8d570e0a7825 */ /* 0x000fc400078e00ff */
[----:B------:R-:W4:Y:S01]  /*3b90*/  SHFL.BFLY PT, R17, R97, 0x1, 0x1f ;  /* 0x0c201f0061117f89 */ /* 0x000f2200000e0000 */
[----:B-1----:R-:W-:Y:S01]  /*3ba0*/  FMNMX.FTZ R2, R2, R15, !PT ;  /* 0x0000000f02027209 */ /* 0x002fe20007810000 */
[----:B------:R-:W-:Y:S01]  /*3bb0*/  IMAD.WIDE.U32 R44, R13, -0x326172a9, RZ ;  /* 0xcd9e8d570d2c7825 */ /* 0x000fe200078e00ff */
[----:B------:R-:W-:Y:S02]  /*3bc0*/  LOP3.LUT R21, R11, UR9, R46, 0x96, !PT ;  /* 0x000000090b157c12 */ /* 0x000fe4000f8e962e */
[----:B------:R-:W-:Y:S01]  /*3bd0*/  FSETP.NEU.FTZ.AND P0, PT, R2, -INF , PT ;  /* 0xff8000000200780b */ /* 0x000fe20003f1d000 */
[----:B------:R-:W-:Y:S01]  /*3be0*/  IMAD.WIDE.U32 R18, R9, -0x326172a9, RZ ;  /* 0xcd9e8d5709127825 */ /* 0x000fe200078e00ff */
[----:B------:R-:W-:-:S03]  /*3bf0*/  LOP3.LUT R32, R45, UR7, R10, 0x96, !PT ;  /* 0x000000072d207c12 */ /* 0x000fc6000f8e960a */
[--C-:B--2---:R-:W-:Y:S01]  /*3c00*/  FFMA.FTZ R6, R43, c[0x0][0x23c], -R7.reuse ;  /* 0x00008f002b067a23 */ /* 0x104fe20000010807 */
[----:B------:R-:W-:Y:S01]  /*3c10*/  LOP3.LUT R22, R19, UR5, R22, 0x96, !PT ;  /* 0x0000000513167c12 */ /* 0x000fe2000f8e9616 */
[----:B------:R-:W-:Y:S01]  /*3c20*/  IMAD.WIDE.U32 R8, R8, -0x326172a9, RZ ;  /* 0xcd9e8d5708087825 */ /* 0x000fe200078e00ff */
[----:B------:R-:W-:Y:S01]  /*3c30*/  LDSM.16.MT88.4 R40, [R186+0x6000] ;  /* 0x00600000ba28783b */ /* 0x000fe20000004200 */
[----:B------:R1:W-:Y:S02]  /*3c40*/  MUFU.EX2 R213, R6 ;  /* 0x0000000600d57308 */ /* 0x0003e40000000800 */
[----:B------:R-:W-:Y:S01]  /*3c50*/  IMAD.WIDE.U32 R32, R32, -0x2daee0ad, RZ ;  /* 0xd2511f5320207825 */ /* 0x000fe200078e00ff */
[----:B------:R-:W-:Y:S02]  /*3c60*/  LOP3.LUT R10, R9, UR15, R18, 0x96, !PT ;  /* 0x0000000f090a7c12 */ /* 0x000fe4000f8e9612 */
[----:B------:R-:W-:Y:S01]  /*3c70*/  LOP3.LUT R13, R8, 0xffff, RZ, 0xc0, !PT ;  /* 0x0000ffff080d7812 */ /* 0x000fe200078ec0ff */
[----:B------:R-:W-:Y:S01]  /*3c80*/  FFMA.FTZ R9, R29, c[0x0][0x23c], -R7 ;  /* 0x00008f001d097a23 */ /* 0x000fe20000010807 */
[----:B------:R-:W-:-:S02]  /*3c90*/  SHF.R.U32.HI R11, RZ, 0x10, R8 ;  /* 0x00000010ff0b7819 */ /* 0x000fc40000011608 */
[----:B---3--:R-:W-:Y:S01]  /*3ca0*/  FMNMX.FTZ R16, R12, R16, !PT ;  /* 0x000000100c107209 */ /* 0x008fe20007810000 */
[----:B------:R-:W2:Y:S01]  /*3cb0*/  MUFU.EX2 R133, R9 ;  /* 0x0000000900857308 */ /* 0x000ea20000000800 */
[----:B----4-:R-:W-:Y:S02]  /*3cc0*/  FMNMX.FTZ R97, R97, R17, !PT ;  /* 0x0000001161617209 */ /* 0x010fe40007810000 */
[----:B------:R-:W-:Y:S01]  /*3cd0*/  LOP3.LUT R15, R8, 0xff, RZ, 0xc0, !PT ;  /* 0x000000ff080f7812 */ /* 0x000fe200078ec0ff */
[----:B------:R-:W3:Y:S01]  /*3ce0*/  SHFL.BFLY PT, R17, R16, 0x1, 0x1f ;  /* 0x0c201f0010117f89 */ /* 0x000ee200000e0000 */
[----:B------:R-:W-:Y:S01]  /*3cf0*/  SHF.R.U32.HI R14, RZ, 0x18, R8 ;  /* 0x00000018ff0e7819 */ /* 0x000fe20000011608 */
[----:B-1----:R-:W-:Y:S01]  /*3d00*/  FFMA.FTZ R6, R28, c[0x0][0x23c], -R7 ;  /* 0x00008f001c067a23 */ /* 0x002fe20000010807 */
[----:B------:R-:W-:Y:S02]  /*3d10*/  SHF.R.U32.HI R13, RZ, 0x8, R13 ;  /* 0x00000008ff0d7819 */ /* 0x000fe4000001160d */
[----:B------:R-:W-:Y:S01]  /*3d20*/  LOP3.LUT R8, R10, 0xffff, RZ, 0xc0, !PT ;  /* 0x0000ffff0a087812 */ /* 0x000fe200078ec0ff */
[----:B------:R1:W-:Y:S01]  /*3d30*/  MUFU.EX2 R215, R6 ;  /* 0x0000000600d77308 */ /* 0x0003e20000000800 */
[----:B------:R-:W-:-:S02]  /*3d40*/  PRMT R15, R15, 0x5410, R13 ;  /* 0x000054100f0f7816 */ /* 0x000fc4000000000d */
[----:B------:R-:W-:Y:S02]  /*3d50*/  SHF.R.U32.HI R4, RZ, 0x10, R10 ;  /* 0x00000010ff047819 */ /* 0x000fe4000001160a */
[----:B------:R-:W-:Y:S01]  /*3d60*/  LOP3.LUT R12, R10, 0xff, RZ, 0xc0, !PT ;  /* 0x000000ff0a0c7812 */ /* 0x000fe200078ec0ff */
[----:B--2---:R-:W-:Y:S01]  /*3d70*/  IMAD.MOV.U32 R35, RZ, RZ, R133 ;  /* 0x000000ffff237224 */ /* 0x004fe200078e0085 */
[----:B------:R-:W-:Y:S02]  /*3d80*/  LOP3.LUT R9, R11, 0xff, RZ, 0xc0, !PT ;  /* 0x000000ff0b097812 */ /* 0x000fe400078ec0ff */
[----:B------:R-:W-:Y:S02]  /*3d90*/  SHF.R.U32.HI R8, RZ, 0x8, R8 ;  /* 0x00000008ff087819 */ /* 0x000fe40000011608 */
[----:B------:R-:W-:Y:S02]  /*3da0*/  SHF.R.U32.HI R10, RZ, 0x18, R10 ;  /* 0x00000018ff0a7819 */ /* 0x000fe4000001160a */
[----:B------:R-:W-:Y:S01]  /*3db0*/  PRMT R13, R12, 0x5410, R8 ;  /* 0x000054100c0d7816 */ /* 0x000fe20000000008 */
[----:B-1----:R-:W-:Y:S01]  /*3dc0*/  FMUL.FTZ R6, R2, c[0x0][0x23c] ;  /* 0x00008f0002067a20 */ /* 0x002fe20000410000 */
[----:B---3--:R-:W-:-:S04]  /*3dd0*/  FMNMX.FTZ R96, R16, R17, !PT ;  /* 0x0000001110607209 */ /* 0x008fc80007810000 */
[----:B------:R-:W-:Y:S02]  /*3de0*/  FSEL R6, R6, RZ, P0 ;  /* 0x000000ff06067208 */ /* 0x000fe40000000000 */
[----:B------:R-:W-:-:S03]  /*3df0*/  FSETP.NEU.FTZ.AND P0, PT, R97, -INF , PT ;  /* 0xff8000006100780b */ /* 0x000fc60003f1d000 */
[--C-:B------:R-:W-:Y:S02]  /*3e00*/  FFMA.FTZ R11, R30, c[0x0][0x23c], -R6.reuse ;  /* 0x00008f001e0b7a23 */ /* 0x100fe40000010806 */
[--C-:B------:R-:W-:Y:S02]  /*3e10*/  FFMA.FTZ R0, R31, c[0x0][0x23c], -R6.reuse ;  /* 0x00008f001f007a23 */ /* 0x100fe40000010806 */
[----:B------:R1:W-:Y:S01]  /*3e20*/  MUFU.EX2 R134, R11 ;  /* 0x0000000b00867308 */ /* 0x0003e20000000800 */
[----:B------:R-:W-:Y:S01]  /*3e30*/  FFMA.FTZ R5, R49, c[0x0][0x23c], -R6 ;  /* 0x00008f0031057a23 */ /* 0x000fe20000010806 */
[----:B------:R-:W2:Y:S06]  /*3e40*/  LDSM.16.MT88.4 R28, [R188+0x6000] ;  /* 0x00600000bc1c783b */ /* 0x000eac0000004200 */
[----:B------:R3:W4:Y:S01]  /*3e50*/  MUFU.EX2 R117, R0 ;  /* 0x0000000000757308 */ /* 0x0007220000000800 */
[----:B-1----:R-:W-:-:S07]  /*3e60*/  PRMT R11, R9, 0x5410, R14 ;  /* 0x00005410090b7816 */ /* 0x002fce000000000e */
[----:B------:R1:W-:Y:S01]  /*3e70*/  MUFU.EX2 R236, R5 ;  /* 0x0000000500ec7308 */ /* 0x0003e20000000800 */
[----:B------:R-:W-:Y:S01]  /*3e80*/  LOP3.LUT R9, R4, 0xff, RZ, 0xc0, !PT ;  /* 0x000000ff04097812 */ /* 0x000fe200078ec0ff */
[--C-:B------:R-:W-:Y:S01]  /*3e90*/  HSET2.LE.AND R4, R15, R99.reuse, PT ;  /* 0x000000630f047233 */ /* 0x100fe20003803000 */
[----:B------:R-:W-:Y:S01]  /*3ea0*/  IMAD.WIDE.U32 R14, R21, -0x2daee0ad, RZ ;  /* 0xd2511f53150e7825 */ /* 0x000fe200078e00ff */
[--C-:B------:R-:W-:Y:S01]  /*3eb0*/  HSET2.LE.AND R11, R11, R99.reuse, PT ;  /* 0x000000630b0b7233 */ /* 0x100fe20003803000 */
[----:B------:R-:W-:Y:S02]  /*3ec0*/  PRMT R9, R9, 0x5410, R10 ;  /* 0x0000541009097816 */ /* 0x000fe4000000000a */
[----:B---3--:R-:W-:Y:S01]  /*3ed0*/  FFMA.FTZ R0, R48, c[0x0][0x23c], -R6 ;  /* 0x00008f0030007a23 */ /* 0x008fe20000010806 */
[----:B----4-:R-:W-:Y:S02]  /*3ee0*/  F2FP.PACK_AB R8, R117, R134 ;  /* 0x000000867508723e */ /* 0x010fe400000000ff */
[----:B------:R-:W-:Y:S01]  /*3ef0*/  HSET2.LE.AND R9, R9, R99, PT ;  /* 0x0000006309097233 */ /* 0x000fe20003803000 */
[----:B------:R3:W4:Y:S01]  /*3f00*/  MUFU.EX2 R237, R0 ;  /* 0x0000000000ed7308 */ /* 0x0007220000000800 */
[----:B------:R-:W-:-:S02]  /*3f10*/  LOP3.LUT R11, R11, R8, RZ, 0xc0, !PT ;  /* 0x000000080b0b7212 */ /* 0x000fc400078ec0ff */
[----:B-1----:R-:W-:-:S04]  /*3f20*/  F2FP.PACK_AB R5, R133, R215 ;  /* 0x000000d78505723e */ /* 0x002fc800000000ff */
[----:B------:R-:W-:Y:S01]  /*3f30*/  LOP3.LUT R10, R4, R5, RZ, 0xc0, !PT ;  /* 0x00000005040a7212 */ /* 0x000fe200078ec0ff */
[----:B------:R-:W-:Y:S01]  /*3f40*/  HSET2.LE.AND R4, R13, R99, PT ;  /* 0x000000630d047233 */ /* 0x000fe20003803000 */
[----:B------:R-:W-:Y:S02]  /*3f50*/  F2FP.PACK_AB R5, R213, R214 ;  /* 0x000000d6d505723e */ /* 0x000fe400000000ff */
[----:B------:R-:W-:Y:S01]  /*3f60*/  LOP3.LUT R13, R15, UR6, R20, 0x96, !PT ;  /* 0x000000060f0d7c12 */ /* 0x000fe2000f8e9614 */
[----:B---3--:R-:W-:-:S04]  /*3f70*/  FMUL.FTZ R0, R97, c[0x0][0x23c] ;  /* 0x00008f0061007a20 */ /* 0x008fc80000410000 */
[----:B------:R-:W-:Y:S01]  /*3f80*/  IMAD.WIDE.U32 R20, R13, -0x326172a9, RZ ;  /* 0xcd9e8d570d147825 */ /* 0x000fe200078e00ff */
[----:B------:R-:W-:Y:S02]  /*3f90*/  FSEL R0, R0, RZ, P0 ;  /* 0x000000ff00007208 */ /* 0x000fe40000000000 */
[----:B------:R-:W-:-:S03]  /*3fa0*/  FSETP.NEU.FTZ.AND P0, PT, R96, -INF , PT ;  /* 0xff8000006000780b */ /* 0x000fc60003f1d000 */
[--C-:B------:R-:W-:Y:S02]  /*3fb0*/  FFMA.FTZ R8, R69, c[0x0][0x23c], -R0.reuse ;  /* 0x00008f0045087a23 */ /* 0x100fe40000010800 */
[--C-:B------:R-:W-:Y:S02]  /*3fc0*/  FFMA.FTZ R12, R68, c[0x0][0x23c], -R0.reuse ;  /* 0x00008f00440c7a23 */ /* 0x100fe40000010800 */
[----:B------:R1:W-:Y:S08]  /*3fd0*/  MUFU.EX2 R234, R8 ;  /* 0x0000000800ea7308 */ /* 0x0003f00000000800 */
[----:B------:R4:W-:Y:S01]  /*3fe0*/  MUFU.EX2 R235, R12 ;  /* 0x0000000c00eb7308 */ /* 0x0009e20000000800 */
[----:B-1----:R-:W-:Y:S01]  /*3ff0*/  LOP3.LUT R8, R4, R5, RZ, 0xc0, !PT ;  /* 0x0000000504087212 */ /* 0x002fe200078ec0ff */
[----:B------:R-:W-:Y:S01]  /*4000*/  FFMA.FTZ R4, R50, c[0x0][0x23c], -R0 ;  /* 0x00008f0032047a23 */ /* 0x000fe20000010800 */
[----:B------:R-:W-:-:S05]  /*4010*/  LOP3.LUT R5, R33, UR4, R14, 0x96, !PT ;  /* 0x0000000421057c12 */ /* 0x000fca000f8e960e */
[----:B------:R1:W-:Y:S01]  /*4020*/  MUFU.EX2 R232, R4 ;  /* 0x0000000400e87308 */ /* 0x0003e20000000800 */
[----:B----4-:R-:W-:-:S04]  /*4030*/  F2FP.PACK_AB R12, R236, R237 ;  /* 0x000000edec0c723e */ /* 0x010fc800000000ff */
[----:B------:R-:W-:Y:S01]  /*4040*/  LOP3.LUT R9, R9, R12, RZ, 0xc0, !PT ;  /* 0x0000000c09097212 */ /* 0x000fe200078ec0ff */
[----:B------:R-:W-:Y:S02]  /*4050*/  FFMA.FTZ R12, R51, c[0x0][0x23c], -R0 ;  /* 0x00008f00330c7a23 */ /* 0x000fe40000010800 */
[----:B------:R-:W-:Y:S02]  /*4060*/  LDSM.16.MT88.4 R48, [R186+0x6800] ;  /* 0x00680000ba30783b */ /* 0x000fe40000004200 */
[----:B------:R3:W-:Y:S02]  /*4070*/  MUFU.EX2 R233, R12 ;  /* 0x0000000c00e97308 */ /* 0x0007e40000000800 */
[----:B------:R-:W-:Y:S01]  /*4080*/  HMMA.16816.F32 R112, R8, R24, RZ ;  /* 0x000000180870723c */ /* 0x000fe200000018ff */
[----:B-1----:R-:W-:-:S05]  /*4090*/  FMUL.FTZ R4, R96, c[0x0][0x23c] ;  /* 0x00008f0060047a20 */ /* 0x002fca0000410000 */
[----:B------:R-:W-:Y:S02]  /*40a0*/  FSEL R4, R4, RZ, P0 ;  /* 0x000000ff04047208 */ /* 0x000fe40000000000 */
[C---:B--2---:R-:W-:Y:S03]  /*40b0*/  HMMA.16816.F32 R100, R8.reuse, R28, RZ ;  /* 0x0000001c0864723c */ /* 0x044fe600000018ff */
[--C-:B------:R-:W-:Y:S02]  /*40c0*/  FFMA.FTZ R14, R70, c[0x0][0x23c], -R4.reuse ;  /* 0x00008f00460e7a23 */ /* 0x100fe40000010804 */
[----:B---3--:R-:W-:Y:S02]  /*40d0*/  IMAD.WIDE.U32 R12, R5, -0x326172a9, RZ ;  /* 0xcd9e8d57050c7825 */ /* 0x008fe400078e00ff */
[----:B------:R1:W-:Y:S01]  /*40e0*/  MUFU.EX2 R230, R14 ;  /* 0x0000000e00e67308 */ /* 0x0003e20000000800 */
[----:B------:R-:W-:Y:S01]  /*40f0*/  HMMA.16816.F32 R88, R8, R40, RZ ;  /* 0x000000280858723c */ /* 0x000fe200000018ff */
[----:B------:R-:W-:Y:S01]  /*4100*/  FFMA.FTZ R16, R71, c[0x0][0x23c], -R4 ;  /* 0x00008f0047107a23 */ /* 0x000fe20000010804 */
[----:B------:R-:W-:-:S02]  /*4110*/  LOP3.LUT R5, R13, UR15, R20, 0x96, !PT ;  /* 0x0000000f0d057c12 */ /* 0x000fc4000f8e9614 */
[C---:B------:R-:W-:Y:S02]  /*4120*/  LOP3.LUT R13, R12.reuse, 0xffff, RZ, 0xc0, !PT ;  /* 0x0000ffff0c0d7812 */ /* 0x040fe400078ec0ff */
[----:B------:R-:W-:Y:S01]  /*4130*/  LOP3.LUT R17, R12, 0xff, RZ, 0xc0, !PT ;  /* 0x000000ff0c117812 */ /* 0x000fe200078ec0ff */
[----:B------:R2:W3:Y:S01]  /*4140*/  MUFU.EX2 R231, R16 ;  /* 0x0000001000e77308 */ /* 0x0004e20000000800 */
[----:B------:R-:W-:Y:S01]  /*4150*/  SHF.R.U32.HI R19, RZ, 0x18, R12 ;  /* 0x00000018ff137819 */ /* 0x000fe2000001160c */
[----:B------:R-:W-:Y:S01]  /*4160*/  HMMA.16816.F32 R104, R8, R36, RZ ;  /* 0x000000240868723c */ /* 0x000fe200000018ff */
[----:B------:R-:W-:-:S04]  /*4170*/  SHF.R.U32.HI R15, RZ, 0x8, R13 ;  /* 0x00000008ff0f7819 */ /* 0x000fc8000001160d */
[----:B------:R-:W-:Y:S02]  /*4180*/  PRMT R18, R17, 0x5410, R15 ;  /* 0x0000541011127816 */ /* 0x000fe4000000000f */
[----:B-1----:R-:W-:Y:S01]  /*4190*/  SHF.R.U32.HI R14, RZ, 0x10, R12 ;  /* 0x00000010ff0e7819 */ /* 0x002fe2000001160c */
[C---:B------:R-:W-:Y:S01]  /*41a0*/  HMMA.16816.F32 R108, R8.reuse, R26, RZ ;  /* 0x0000001a086c723c */ /* 0x040fe200000018ff */
[C---:B------:R-:W-:Y:S02]  /*41b0*/  LOP3.LUT R12, R5.reuse, 0xffff, RZ, 0xc0, !PT ;  /* 0x0000ffff050c7812 */ /* 0x040fe400078ec0ff */
[----:B------:R-:W-:Y:S01]  /*41c0*/  LOP3.LUT R13, R14, 0xff, RZ, 0xc0, !PT ;  /* 0x000000ff0e0d7812 */ /* 0x000fe200078ec0ff */
[----:B------:R-:W-:Y:S01]  /*41d0*/  FFMA.FTZ R14, R76, c[0x0][0x23c], -R4 ;  /* 0x00008f004c0e7a23 */ /* 0x000fe20000010804 */
[----:B------:R-:W-:Y:S02]  /*41e0*/  LOP3.LUT R17, R5, 0xff, RZ, 0xc0, !PT ;  /* 0x000000ff05117812 */ /* 0x000fe400078ec0ff */
[----:B--2---:R-:W-:Y:S01]  /*41f0*/  SHF.R.U32.HI R16, RZ, 0x8, R12 ;  /* 0x00000008ff107819 */ /* 0x004fe2000001160c */
[----:B------:R1:W-:Y:S01]  /*4200*/  MUFU.EX2 R226, R14 ;  /* 0x0000000e00e27308 */ /* 0x0003e20000000800 */
[----:B------:R-:W-:Y:S01]  /*4210*/  PRMT R15, R13, 0x5410, R19 ;  /* 0x000054100d0f7816 */ /* 0x000fe20000000013 */
[----:B------:R-:W-:Y:S01]  /*4220*/  FFMA.FTZ R13, R78, c[0x0][0x23c], -R4 ;  /* 0x00008f004e0d7a23 */ /* 0x000fe20000010804 */
[--C-:B------:R-:W-:Y:S01]  /*4230*/  SHF.R.U32.HI R12, RZ, 0x10, R5.reuse ;  /* 0x00000010ff0c7819 */ /* 0x100fe20000011605 */
[C---:B------:R-:W-:Y:S01]  /*4240*/  HMMA.16816.F32 R92, R8.reuse, R30, RZ ;  /* 0x0000001e085c723c */ /* 0x040fe200000018ff */
[----:B------:R-:W-:Y:S01]  /*4250*/  PRMT R19, R17, 0x5410, R16 ;  /* 0x0000541011137816 */ /* 0x000fe20000000010 */
[--C-:B------:R-:W-:Y:S01]  /*4260*/  HSET2.LE.AND R15, R15, R99.reuse, PT ;  /* 0x000000630f0f7233 */ /* 0x100fe20003803000 */
[----:B------:R-:W-:Y:S01]  /*4270*/  SHF.R.U32.HI R17, RZ, 0x18, R5 ;  /* 0x00000018ff117819 */ /* 0x000fe20000011605 */
[----:B------:R-:W-:Y:S01]  /*4280*/  HSET2.LE.AND R5, R18, R99, PT ;  /* 0x0000006312057233 */ /* 0x000fe20003803000 */
[----:B------:R-:W-:Y:S01]  /*4290*/  LOP3.LUT R16, R12, 0xff, RZ, 0xc0, !PT ;  /* 0x000000ff0c107812 */ /* 0x000fe200078ec0ff */
[----:B------:R2:W4:Y:S01]  /*42a0*/  MUFU.EX2 R224, R13 ;  /* 0x0000000d00e07308 */ /* 0x0005220000000800 */
[----:B---3--:R-:W-:Y:S01]  /*42b0*/  F2FP.PACK_AB R12, R231, R230 ;  /* 0x000000e6e70c723e */ /* 0x008fe200000000ff */
[----:B------:R-:W-:Y:S01]  /*42c0*/  HMMA.16816.F32 R84, R8, R42, RZ ;  /* 0x0000002a0854723c */ /* 0x000fe200000018ff */
[----:B------:R-:W-:Y:S01]  /*42d0*/  PRMT R16, R16, 0x5410, R17 ;  /* 0x0000541010107816 */ /* 0x000fe20000000011 */
[----:B------:R-:W-:Y:S01]  /*42e0*/  FFMA.FTZ R17, R77, c[0x0][0x23c], -R7 ;  /* 0x00008f004d117a23 */ /* 0x000fe20000010807 */
[----:B------:R-:W-:-:S02]  /*42f0*/  LOP3.LUT R15, R15, R12, RZ, 0xc0, !PT ;  /* 0x0000000c0f0f7212 */ /* 0x000fc400078ec0ff */
[----:B-1----:R-:W-:Y:S01]  /*4300*/  F2FP.PACK_AB R14, R233, R232 ;  /* 0x000000e8e90e723e */ /* 0x002fe200000000ff */
[----:B------:R1:W-:Y:S01]  /*4310*/  MUFU.EX2 R228, R17 ;  /* 0x0000001100e47308 */ /* 0x0003e20000000800 */
[----:B------:R-:W-:Y:S01]  /*4320*/  F2FP.PACK_AB R12, R234, R235 ;  /* 0x000000ebea0c723e */ /* 0x000fe200000000ff */
[----:B------:R-:W-:Y:S01]  /*4330*/  HMMA.16816.F32 R80, R8, R38, RZ ;  /* 0x000000260850723c */ /* 0x000fe200000018ff */
[----:B------:R-:W-:Y:S01]  /*4340*/  LOP3.LUT R14, R5, R14, RZ, 0xc0, !PT ;  /* 0x0000000e050e7212 */ /* 0x000fe200078ec0ff */
[----:B------:R-:W-:Y:S01]  /*4350*/  HSET2.LE.AND R5, R19, R99, PT ;  /* 0x0000006313057233 */ /* 0x000fe20003803000 */
[----:B--2---:R-:W-:-:S04]  /*4360*/  FFMA.FTZ R13, R52, c[0x0][0x23c], -R7 ;  /* 0x00008f00340d7a23 */ /* 0x004fc80000010807 */
[----:B------:R-:W-:Y:S01]  /*4370*/  LOP3.LUT R12, R5, R12, RZ, 0xc0, !PT ;  /* 0x0000000c050c7212 */ /* 0x000fe200078ec0ff */
[----:B------:R-:W-:Y:S02]  /*4380*/  FFMA.FTZ R5, R53, c[0x0][0x23c], -R7 ;  /* 0x00008f0035057a23 */ /* 0x000fe40000010807 */
[----:B------:R-:W-:Y:S01]  /*4390*/  IMAD.WIDE.U32 R8, R22, -0x2daee0ad, RZ ;  /* 0xd2511f5316087825 */ /* 0x000fe200078e00ff */
[----:B------:R2:W-:Y:S04]  /*43a0*/  MUFU.EX2 R229, R13 ;  /* 0x0000000d00e57308 */ /* 0x0005e80000000800 */
[----:B------:R-:W-:Y:S02]  /*43b0*/  LOP3.LUT R11, R8, 0xff, RZ, 0xc0, !PT ;  /* 0x000000ff080b7812 */ /* 0x000fe400078ec0ff */
[----:B-1----:R-:W-:-:S02]  /*43c0*/  SHF.R.U32.HI R17, RZ, 0x10, R8 ;  /* 0x00000010ff117819 */ /* 0x002fc40000011608 */
[----:B------:R1:W-:Y:S01]  /*43d0*/  MUFU.EX2 R227, R5 ;  /* 0x0000000500e37308 */ /* 0x0003e20000000800 */
[----:B--2---:R-:W-:Y:S01]  /*43e0*/  HSET2.LE.AND R13, R16, R99, PT ;  /* 0x00000063100d7233 */ /* 0x004fe20003803000 */
[----:B----4-:R-:W-:-:S04]  /*43f0*/  F2FP.PACK_AB R16, R224, R226 ;  /* 0x000000e2e010723e */ /* 0x010fc800000000ff */
[----:B------:R-:W-:Y:S01]  /*4400*/  LOP3.LUT R13, R13, R16, RZ, 0xc0, !PT ;  /* 0x000000100d0d7212 */ /* 0x000fe200078ec0ff */
[----:B------:R-:W-:Y:S02]  /*4410*/  FFMA.FTZ R16, R55, c[0x0][0x23c], -R6 ;  /* 0x00008f0037107a23 */ /* 0x000fe40000010806 */
[----:B-1----:R-:W-:Y:S02]  /*4420*/  FFMA.FTZ R5, R54, c[0x0][0x23c], -R7 ;  /* 0x00008f0036057a23 */ /* 0x002fe40000010807 */
[----:B------:R1:W-:Y:S01]  /*4430*/  MUFU.EX2 R223, R16 ;  /* 0x0000001000df7308 */ /* 0x0003e20000000800 */
[----:B------:R-:W-:Y:S01]  /*4440*/  LDSM.16.MT88.4 R52, [R187+0x6800] ;  /* 0x00680000bb34783b */ /* 0x000fe20000004200 */
[C---:B------:R-:W-:Y:S06]  /*4450*/  HMMA.16816.F32 R60, R12.reuse, R36, RZ ;  /* 0x000000240c3c723c */ /* 0x040fec00000018ff */
[----:B------:R2:W3:Y:S01]  /*4460*/  MUFU.EX2 R225, R5 ;  /* 0x0000000500e17308 */ /* 0x0004e20000000800 */
[----:B------:R-:W-:Y:S01]  /*4470*/  IMAD.MOV.U32 R37, RZ, RZ, R134 ;  /* 0x000000ffff257224 */ /* 0x000fe200078e0086 */
[----:B------:R-:W-:Y:S01]  /*4480*/  HMMA.16816.F32 R76, R12, R24, RZ ;  /* 0x000000180c4c723c */ /* 0x000fe200000018ff */
[----:B-1----:R-:W-:-:S07]  /*4490*/  SHF.R.U32.HI R16, RZ, 0x18, R8 ;  /* 0x00000018ff107819 */ /* 0x002fce0000011608 */
[----:B------:R-:W-:Y:S01]  /*44a0*/  HMMA.16816.F32 R120, R12, R26, RZ ;  /* 0x0000001a0c78723c */ /* 0x000fe200000018ff */
[----:B------:R-:W1:Y:S01]  /*44b0*/  LDSM.16.MT88.4 R24, [R185+0x6800] ;  /* 0x00680000b918783b */ /* 0x000e620000004200 */
[----:B--2---:R-:W-:-:S06]  /*44c0*/  LOP3.LUT R5, R8, 0xffff, RZ, 0xc0, !PT ;  /* 0x0000ffff08057812 */ /* 0x004fcc00078ec0ff */
[C---:B------:R-:W-:Y:S01]  /*44d0*/  HMMA.16816.F32 R68, R12.reuse, R28, RZ ;  /* 0x0000001c0c44723c */ /* 0x040fe200000018ff */
[----:B------:R-:W-:Y:S02]  /*44e0*/  SHF.R.U32.HI R10, RZ, 0x8, R5 ;  /* 0x00000008ff0a7819 */ /* 0x000fe40000011605 */
[----:B------:R-:W-:Y:S01]  /*44f0*/  LOP3.LUT R5, R9, UR14, R34, 0x96, !PT ;  /* 0x0000000e09057c12 */ /* 0x000fe2000f8e9622 */
[----:B------:R-:W-:Y:S01]  /*4500*/  FFMA.FTZ R9, R124, c[0x0][0x23c], -R6 ;  /* 0x00008f007c097a23 */ /* 0x000fe20000010806 */
[----:B------:R-:W-:Y:S01]  /*4510*/  PRMT R18, R11, 0x5410, R10 ;  /* 0x000054100b127816 */ /* 0x000fe2000000000a */
[----:B------:R-:W-:Y:S01]  /*4520*/  IMAD.MOV.U32 R34, RZ, RZ, R117 ;  /* 0x000000ffff227224 */ /* 0x000fe200078e0075 */
[----:B------:R-:W-:Y:S01]  /*4530*/  LOP3.LUT R8, R5, 0xffff, RZ, 0xc0, !PT ;  /* 0x0000ffff05087812 */ /* 0x000fe200078ec0ff */
[----:B------:R2:W4:Y:S01]  /*4540*/  MUFU.EX2 R222, R9 ;  /* 0x0000000900de7308 */ /* 0x0005220000000800 */
[----:B------:R-:W-:Y:S01]  /*4550*/  LOP3.LUT R10, R17, 0xff, RZ, 0xc0, !PT ;  /* 0x000000ff110a7812 */ /* 0x000fe200078ec0ff */
[----:B------:R-:W-:Y:S01]  /*4560*/  HMMA.16816.F32 R124, R12, R30, RZ ;  /* 0x0000001e0c7c723c */ /* 0x000fe200000018ff */
[----:B------:R-:W-:Y:S01]  /*4570*/  LOP3.LUT R11, R5, 0xff, RZ, 0xc0, !PT ;  /* 0x000000ff050b7812 */ /* 0x000fe200078ec0ff */
[----:B------:R-:W5:Y:S01]  /*4580*/  LDSM.16.MT88.4 R28, [R188+0x6800] ;  /* 0x00680000bc1c783b */ /* 0x000f620000004200 */
[----:B------:R-:W-:-:S02]  /*4590*/  SHF.R.U32.HI R8, RZ, 0x8, R8 ;  /* 0x00000008ff087819 */ /* 0x000fc40000011608 */
[----:B------:R-:W-:Y:S02]  /*45a0*/  PRMT R10, R10, 0x5410, R16 ;  /* 0x000054100a0a7816 */ /* 0x000fe40000000010 */
[----:B------:R-:W-:Y:S01]  /*45b0*/  PRMT R19, R11, 0x5410, R8 ;  /* 0x000054100b137816 */ /* 0x000fe20000000008 */
[C---:B------:R-:W-:Y:S01]  /*45c0*/  HMMA.16816.F32 R64, R12.reuse, R40, RZ ;  /* 0x000000280c40723c */ /* 0x040fe200000018ff */
[--C-:B------:R-:W-:Y:S01]  /*45d0*/  SHF.R.U32.HI R8, RZ, 0x10, R5.reuse ;  /* 0x00000010ff087819 */ /* 0x100fe20000011605 */
[--C-:B------:R-:W-:Y:S01]  /*45e0*/  HSET2.LE.AND R11, R10, R99.reuse, PT ;  /* 0x000000630a0b7233 */ /* 0x100fe20003803000 */
[----:B------:R-:W-:Y:S01]  /*45f0*/  SHF.R.U32.HI R17, RZ, 0x18, R5 ;  /* 0x00000018ff117819 */ /* 0x000fe20000011605 */
[--C-:B------:R-:W-:Y:S01]  /*4600*/  HSET2.LE.AND R5, R18, R99.reuse, PT ;  /* 0x0000006312057233 */ /* 0x100fe20003803000 */
[----:B------:R-:W-:Y:S01]  /*4610*/  LOP3.LUT R16, R8, 0xff, RZ, 0xc0, !PT ;  /* 0x000000ff08107812 */ /* 0x000fe200078ec0ff */
[----:B--2---:R-:W-:Y:S01]  /*4620*/  FFMA.FTZ R9, R128, c[0x0][0x23c], -R6 ;  /* 0x00008f0080097a23 */ /* 0x004fe20000010806 */
[----:B---3--:R-:W-:Y:S01]  /*4630*/  F2FP.PACK_AB R10, R225, R227 ;  /* 0x000000e3e10a723e */ /* 0x008fe200000000ff */
[----:B------:R-:W-:Y:S01]  /*4640*/  HMMA.16816.F32 R144, R12, R42, RZ ;  /* 0x0000002a0c90723c */ /* 0x000fe200000018ff */
[----:B----4-:R-:W-:Y:S01]  /*4650*/  F2FP.PACK_AB R8, R222, R223 ;  /* 0x000000dfde08723e */ /* 0x010fe200000000ff */
[----:B------:R2:W-:Y:S01]  /*4660*/  MUFU.EX2 R221, R9 ;  /* 0x0000000900dd7308 */ /* 0x0005e20000000800 */
[----:B------:R-:W-:Y:S01]  /*4670*/  LOP3.LUT R10, R5, R10, RZ, 0xc0, !PT ;  /* 0x0000000a050a7212 */ /* 0x000fe200078ec0ff */
[----:B------:R-:W-:Y:S01]  /*4680*/  HSET2.LE.AND R5, R19, R99, PT ;  /* 0x0000006313057233 */ /* 0x000fe20003803000 */
[----:B------:R-:W-:-:S02]  /*4690*/  LOP3.LUT R11, R11, R8, RZ, 0xc0, !PT ;  /* 0x000000080b0b7212 */ /* 0x000fc400078ec0ff */
[----:B------:R-:W-:Y:S02]  /*46a0*/  F2FP.PACK_AB R8, R228, R229 ;  /* 0x000000e5e408723e */ /* 0x000fe400000000ff */
[----:B------:R-:W-:Y:S01]  /*46b0*/  PRMT R16, R16, 0x5410, R17 ;  /* 0x0000541010107816 */ /* 0x000fe20000000011 */
[--C-:B------:R-:W-:Y:S01]  /*46c0*/  FFMA.FTZ R17, R132, c[0x0][0x23c], -R0.reuse ;  /* 0x00008f0084117a23 */ /* 0x100fe20000010800 */
[----:B------:R-:W-:Y:S01]  /*46d0*/  LOP3.LUT R8, R5, R8, RZ, 0xc0, !PT ;  /* 0x0000000805087212 */ /* 0x000fe200078ec0ff */
[----:B------:R-:W-:Y:S01]  /*46e0*/  FFMA.FTZ R5, R136, c[0x0][0x23c], -R0 ;  /* 0x00008f0088057a23 */ /* 0x000fe20000010800 */
[----:B------:R-:W-:Y:S01]  /*46f0*/  HMMA.16816.F32 R132, R12, R38, RZ ;  /* 0x000000260c84723c */ /* 0x000fe200000018ff */
[----:B------:R-:W-:Y:S01]  /*4700*/  MUFU.EX2 R218, R17 ;  /* 0x0000001100da7308 */ /* 0x000fe20000000800 */
[----:B--2---:R-:W-:-:S05]  /*4710*/  FFMA.FTZ R9, R129, c[0x0][0x23c], -R6 ;  /* 0x00008f0081097a23 */ /* 0x004fca0000010806 */
[----:B------:R-:W-:Y:S01]  /*4720*/  FFMA.FTZ R15, R142, c[0x0][0x23c], -R4 ;  /* 0x00008f008e0f7a23 */ /* 0x000fe20000010804 */
[----:B------:R-:W-:Y:S01]  /*4730*/  IADD3 R14, R116, 0x1, RZ ;  /* 0x00000001740e7810 */ /* 0x000fe20007ffe0ff */
[----:B------:R2:W3:Y:S08]  /*4740*/  MUFU.EX2 R220, R9 ;  /* 0x0000000900dc7308 */ /* 0x0004f00000000800 */
[----:B------:R4:W-:Y:S01]  /*4750*/  MUFU.EX2 R217, R5 ;  /* 0x0000000500d97308 */ /* 0x0009e20000000800 */
[----:B--2---:R-:W-:-:S07]  /*4760*/  FFMA.FTZ R9, R130, c[0x0][0x23c], -R0 ;  /* 0x00008f0082097a23 */ /* 0x004fce0000010800 */
[----:B------:R2:W-:Y:S01]  /*4770*/  MUFU.EX2 R205, R15 ;  /* 0x0000000f00cd7308 */ /* 0x0005e20000000800 */
[----:B----4-:R-:W-:-:S07]  /*4780*/  FFMA.FTZ R5, R131, c[0x0][0x23c], -R0 ;  /* 0x00008f0083057a23 */ /* 0x010fce0000010800 */
[----:B------:R4:W-:Y:S08]  /*4790*/  MUFU.EX2 R219, R9 ;  /* 0x0000000900db7308 */ /* 0x0009f00000000800 */
[----:B------:R1:W1:Y:S01]  /*47a0*/  MUFU.EX2 R212, R5 ;  /* 0x0000000500d47308 */ /* 0x0002620000000800 */
[----:B--2---:R-:W-:Y:S01]  /*47b0*/  FFMA.FTZ R15, R140, c[0x0][0x23c], -R4 ;  /* 0x00008f008c0f7a23 */ /* 0x004fe20000010804 */
[----:B----4-:R-:W-:Y:S01]  /*47c0*/  HSET2.LE.AND R9, R16, R99, PT ;  /* 0x0000006310097233 */ /* 0x010fe20003803000 */
[----:B---3--:R-:W-:-:S05]  /*47d0*/  F2FP.PACK_AB R16, R220, R221 ;  /* 0x000000dddc10723e */ /* 0x008fca00000000ff */
[----:B------:R2:W-:Y:S01]  /*47e0*/  MUFU.EX2 R207, R15 ;  /* 0x0000000f00cf7308 */ /* 0x0005e20000000800 */
[----:B------:R-:W-:Y:S02]  /*47f0*/  LOP3.LUT R9, R9, R16, RZ, 0xc0, !PT ;  /* 0x0000001009097212 */ /* 0x000fe400078ec0ff */
[----:B-1----:R-:W-:Y:S02]  /*4800*/  LOP3.LUT R5, R21, UR5, R44, 0x96, !PT ;  /* 0x0000000515057c12 */ /* 0x002fe4000f8e962c */
[----:B------:R-:W-:-:S03]  /*4810*/  LOP3.LUT R21, R119, UR19, R14, 0x96, !PT ;  /* 0x0000001377157c12 */ /* 0x000fc6000f8e960e */
[----:B------:R-:W-:Y:S01]  /*4820*/  HMMA.16816.F32 R136, R8, R24, R112 ;  /* 0x000000180888723c */ /* 0x000fe20000001870 */
[----:B------:R-:W-:-:S05]  /*4830*/  IMAD.WIDE.U32 R12, R5, -0x2daee0ad, RZ ;  /* 0xd2511f53050c7825 */ /* 0x000fca00078e00ff */
[C---:B------:R-:W-:Y:S01]  /*4840*/  LOP3.LUT R14, R12.reuse, 0xffff, RZ, 0xc0, !PT ;  /* 0x0000ffff0c0e7812 */ /* 0x040fe200078ec0ff */
[----:B--2---:R-:W-:Y:S01]  /*4850*/  FFMA.FTZ R15, R141, c[0x0][0x23c], -R4 ;  /* 0x00008f008d0f7a23 */ /* 0x004fe20000010804 */
[----:B------:R-:W-:Y:S01]  /*4860*/  LOP3.LUT R16, R12, 0xff, RZ, 0xc0, !PT ;  /* 0x000000ff0c107812 */ /* 0x000fe200078ec0ff */
[C---:B-----5:R-:W-:Y:S01]  /*4870*/  HMMA.16816.F32 R112, R8.reuse, R28, R100 ;  /* 0x0000001c0870723c */ /* 0x060fe20000001864 */
[----:B------:R-:W-:Y:S01]  /*4880*/  SHF.R.U32.HI R14, RZ, 0x8, R14 ;  /* 0x00000008ff0e7819 */ /* 0x000fe2000001160e */
[----:B------:R1:W2:Y:S01]  /*4890*/  MUFU.EX2 R204, R15 ;  /* 0x0000000f00cc7308 */ /* 0x0002a20000000800 */
[----:B------:R-:W-:Y:S02]  /*48a0*/  LOP3.LUT R5, R13, UR14, R32, 0x96, !PT ;  /* 0x0000000e0d057c12 */ /* 0x000fe4000f8e9620 */
[----:B------:R-:W-:Y:S02]  /*48b0*/  SHF.R.U32.HI R13, RZ, 0x10, R12 ;  /* 0x00000010ff0d7819 */ /* 0x000fe4000001160c */
[----:B------:R-:W-:Y:S01]  /*48c0*/  PRMT R16, R16, 0x5410, R14 ;  /* 0x0000541010107816 */ /* 0x000fe2000000000e */
[----:B------:R-:W-:Y:S01]  /*48d0*/  FFMA.FTZ R14, R143, c[0x0][0x23c], -R4 ;  /* 0x00008f008f0e7a23 */ /* 0x000fe20000010804 */
[----:B------:R-:W-:Y:S01]  /*48e0*/  SHF.R.U32.HI R20, RZ, 0x18, R12 ;  /* 0x00000018ff147819 */ /* 0x000fe2000001160c */
[----:B------:R-:W-:Y:S01]  /*48f0*/  HMMA.16816.F32 R88, R8, R48, R88 ;  /* 0x000000300858723c */ /* 0x000fe20000001858 */
[----:B------:R-:W-:Y:S01]  /*4900*/  LOP3.LUT R17, R13, 0xff, RZ, 0xc0, !PT ;  /* 0x000000ff0d117812 */ /* 0x000fe200078ec0ff */
[----:B------:R3:W4:Y:S01]  /*4910*/  MUFU.EX2 R203, R14 ;  /* 0x0000000e00cb7308 */ /* 0x0007220000000800 */
[----:B------:R-:W-:-:S02]  /*4920*/  LOP3.LUT R12, R5, 0xffff, RZ, 0xc0, !PT ;  /* 0x0000ffff050c7812 */ /* 0x000fc400078ec0ff */
[--C-:B------:R-:W-:Y:S02]  /*4930*/  SHF.R.U32.HI R13, RZ, 0x10, R5.reuse ;  /* 0x00000010ff0d7819 */ /* 0x100fe40000011605 */
[----:B------:R-:W-:Y:S01]  /*4940*/  LOP3.LUT R19, R5, 0xff, RZ, 0xc0, !PT ;  /* 0x000000ff05137812 */ /* 0x000fe200078ec0ff */
[C---:B------:R-:W-:Y:S01]  /*4950*/  HMMA.16816.F32 R104, R8.reuse, R52, R104 ;  /* 0x000000340868723c */ /* 0x040fe20000001868 */
[----:B------:R-:W-:Y:S01]  /*4960*/  SHF.R.U32.HI R18, RZ, 0x18, R5 ;  /* 0x00000018ff127819 */ /* 0x000fe20000011605 */
[----:B------:R-:W-:Y:S01]  /*4970*/  HSET2.LE.AND R5, R16, R99, PT ;  /* 0x0000006310057233 */ /* 0x000fe20003803000 */
[----:B-1----:R-:W-:Y:S02]  /*4980*/  SHF.R.U32.HI R15, RZ, 0x8, R12 ;  /* 0x00000008ff0f7819 */ /* 0x002fe4000001160c */
[----:B------:R-:W-:Y:S02]  /*4990*/  LOP3.LUT R12, R13, 0xff, RZ, 0xc0, !PT ;  /* 0x000000ff0d0c7812 */ /* 0x000fe400078ec0ff */
[----:B------:R-:W-:Y:S01]  /*49a0*/  PRMT R13, R17, 0x5410, R20 ;  /* 0x00005410110d7816 */ /* 0x000fe20000000014 */
[----:B------:R-:W-:Y:S01]  /*49b0*/  HMMA.16816.F32 R116, R8, R26, R108 ;  /* 0x0000001a0874723c */ /* 0x000fe2000000186c */
[----:B------:R-:W-:-:S02]  /*49c0*/  PRMT R16, R19, 0x5410, R15 ;  /* 0x0000541013107816 */ /* 0x000fc4000000000f */
[----:B---3--:R-:W-:Y:S02]  /*49d0*/  F2FP.PACK_AB R14, R212, R217 ;  /* 0x000000d9d40e723e */ /* 0x008fe400000000ff */
[----:B------:R-:W-:Y:S01]  /*49e0*/  PRMT R17, R12, 0x5410, R18 ;  /* 0x000054100c117816 */ /* 0x000fe20000000012 */
[--C-:B------:R-:W-:Y:S01]  /*49f0*/  HSET2.LE.AND R12, R16, R99.reuse, PT ;  /* 0x00000063100c7233 */ /* 0x100fe20003803000 */
[----:B------:R-:W-:Y:S01]  /*4a00*/  LOP3.LUT R14, R5, R14, RZ, 0xc0, !PT ;  /* 0x0000000e050e7212 */ /* 0x000fe200078ec0ff */
[--C-:B------:R-:W-:Y:S01]  /*4a10*/  HSET2.LE.AND R5, R13, R99.reuse, PT ;  /* 0x000000630d057233 */ /* 0x100fe20003803000 */
[----:B--2---:R-:W-:Y:S01]  /*4a20*/  F2FP.PACK_AB R15, R204, R207 ;  /* 0x000000cfcc0f723e */ /* 0x004fe200000000ff */
[C---:B------:R-:W-:Y:S01]  /*4a30*/  HMMA.16816.F32 R140, R8.reuse, R30, R92 ;  /* 0x0000001e088c723c */ /* 0x040fe2000000185c */
[----:B------:R-:W-:Y:S02]  /*4a40*/  F2FP.PACK_AB R13, R218, R219 ;  /* 0x000000dbda0d723e */ /* 0x000fe400000000ff */
[----:B------:R-:W-:Y:S01]  /*4a50*/  LOP3.LUT R15, R5, R15, RZ, 0xc0, !PT ;  /* 0x0000000f050f7212 */ /* 0x000fe200078ec0ff */
[----:B------:R-:W-:Y:S01]  /*4a60*/  HSET2.LE.AND R5, R17, R99, PT ;  /* 0x0000006311057233 */ /* 0x000fe20003803000 */
[----:B----4-:R-:W-:Y:S01]  /*4a70*/  F2FP.PACK_AB R18, R203, R205 ;  /* 0x000000cdcb12723e */ /* 0x010fe200000000ff */
[----:B------:R-:W-:Y:S01]  /*4a80*/  IMAD.WIDE.U32 R16, R21, -0x326172a9, RZ ;  /* 0xcd9e8d5715107825 */ /* 0x000fe200078e00ff */
[----:B------:R-:W-:Y:S01]  /*4a90*/  LOP3.LUT R12, R12, R13, RZ, 0xc0, !PT ;  /* 0x0000000d0c0c7212 */ /* 0x000fe200078ec0ff */
[----:B------:R-:W-:Y:S01]  /*4aa0*/  HMMA.16816.F32 R128, R8, R50, R84 ;  /* 0x000000320880723c */ /* 0x000fe20000001854 */
[----:B------:R-:W-:-:S02]  /*4ab0*/  LOP3.LUT R13, R5, R18, RZ, 0xc0, !PT ;  /* 0x00000012050d7212 */ /* 0x000fc400078ec0ff */
[----:B------:R-:W-:-:S05]  /*4ac0*/  LOP3.LUT R5, R17, UR13, R72, 0x96, !PT ;  /* 0x0000000d11057c12 */ /* 0x000fca000f8e9648 */
[----:B------:R-:W-:Y:S07]  /*4ad0*/  HMMA.16816.F32 R100, R8, R54, R80 ;  /* 0x000000360864723c */ /* 0x000fee0000001850 */
[----:B------:R-:W-:Y:S01]  /*4ae0*/  LOP3.LUT R8, R57, UR11, R16, 0x96, !PT ;  /* 0x0000000b39087c12 */ /* 0x000fe2000f8e9610 */
[----:B------:R-:W-:Y:S01]  /*4af0*/  IMAD.WIDE.U32 R10, R5, -0x2daee0ad, RZ ;  /* 0xd2511f53050a7825 */ /* 0x000fe200078e00ff */
[----:B------:R-:W-:Y:S03]  /*4b00*/  HMMA.16816.F32 R84, R12, R24, R76 ;  /* 0x000000180c54723c */ /* 0x000fe6000000184c */
[----:B------:R-:W-:Y:S01]  /*4b10*/  IMAD.WIDE.U32 R8, R8, -0x2daee0ad, RZ ;  /* 0xd2511f5308087825 */ /* 0x000fe200078e00ff */
[----:B------:R-:W-:-:S04]  /*4b20*/  LOP3.LUT R11, R11, UR10, R74, 0x96, !PT ;  /* 0x0000000a0b0b7c12 */ /* 0x000fc8000f8e964a */
[----:B------:R-:W-:Y:S01]  /*4b30*/  LOP3.LUT R5, R9, UR8, R10, 0x96, !PT ;  /* 0x0000000809057c12 */ /* 0x000fe2000f8e960a */
[----:B------:R-:W-:Y:S01]  /*4b40*/  IMAD.WIDE.U32 R10, R11, -0x326172a9, RZ ;  /* 0xcd9e8d570b0a7825 */ /* 0x000fe200078e00ff */
[C---:B------:R-:W-:Y:S03]  /*4b50*/  HMMA.16816.F32 R76, R12.reuse, R28, R68 ;  /* 0x0000001c0c4c723c */ /* 0x040fe60000001844 */
[--C-:B------:R-:W-:Y:S01]  /*4b60*/  FFMA.FTZ R9, R148, c[0x0][0x23c], -R7.reuse ;  /* 0x00008f0094097a23 */ /* 0x100fe20000010807 */
[----:B------:R-:W-:Y:S01]  /*4b70*/  LOP3.LUT R11, R11, UR9, R56, 0x96, !PT ;  /* 0x000000090b0b7c12 */ /* 0x000fe2000f8e9638 */
[----:B------:R-:W-:Y:S01]  /*4b80*/  IMAD.WIDE.U32 R44, R5, -0x326172a9, RZ ;  /* 0xcd9e8d57052c7825 */ /* 0x000fe200078e00ff */
[----:B------:R-:W-:Y:S01]  /*4b90*/  LOP3.LUT R5, R17, UR13, R58, 0x96, !PT ;  /* 0x0000000d11057c12 */ /* 0x000fe2000f8e963a */
[----:B------:R1:W-:Y:S01]  /*4ba0*/  MUFU.EX2 R202, R9 ;  /* 0x0000000900ca7308 */ /* 0x0003e20000000800 */
[----:B------:R-:W-:Y:S01]  /*4bb0*/  HMMA.16816.F32 R56, R12, R50, R144 ;  /* 0x000000320c38723c */ /* 0x000fe20000001890 */
[----:B------:R-:W-:-:S02]  /*4bc0*/  FFMA.FTZ R17, R150, c[0x0][0x23c], -R7 ;  /* 0x00008f0096117a23 */ /* 0x000fc40000010807 */
[----:B------:R-:W-:-:S04]  /*4bd0*/  IMAD.WIDE.U32 R18, R5, -0x2daee0ad, RZ ;  /* 0xd2511f5305127825 */ /* 0x000fc800078e00ff */
[----:B------:R-:W-:Y:S01]  /*4be0*/  FFMA.FTZ R5, R149, c[0x0][0x23c], -R7 ;  /* 0x00008f0095057a23 */ /* 0x000fe20000010807 */
[----:B------:R2:W3:Y:S01]  /*4bf0*/  MUFU.EX2 R183, R17 ;  /* 0x0000001100b77308 */ /* 0x0004e20000000800 */
[----:B------:R-:W-:Y:S01]  /*4c00*/  HMMA.16816.F32 R68, R12, R48, R64 ;  /* 0x000000300c44723c */ /* 0x000fe20000001840 */
[----:B------:R-:W-:Y:S01]  /*4c10*/  LDSM.16.MT88.4 R48, [R187+0x7000] ;  /* 0x00700000bb30783b */ /* 0x000fe20000004200 */
[----:B------:R-:W-:Y:S01]  /*4c20*/  IMAD.MOV.U32 R147, RZ, RZ, R214 ;  /* 0x000000ffff937224 */ /* 0x000fe200078e00d6 */
[----:B-1----:R-:W-:Y:S01]  /*4c30*/  LOP3.LUT R9, R45, UR7, R10, 0x96, !PT ;  /* 0x000000072d097c12 */ /* 0x002fe2000f8e960a */
[----:B------:R-:W-:-:S03]  /*4c40*/  IMAD.WIDE.U32 R10, R11, -0x2daee0ad, RZ ;  /* 0xd2511f530b0a7825 */ /* 0x000fc600078e00ff */
[----:B------:R1:W-:Y:S01]  /*4c50*/  MUFU.EX2 R182, R5 ;  /* 0x0000000500b67308 */ /* 0x0003e20000000800 */
[C---:B------:R-:W-:Y:S01]  /*4c60*/  HMMA.16816.F32 R64, R12.reuse, R26, R120 ;  /* 0x0000001a0c40723c */ /* 0x040fe20000001878 */
[----:B------:R-:W-:Y:S01]  /*4c70*/  IMAD.WIDE.U32 R42, R9, -0x2daee0ad, RZ ;  /* 0xd2511f53092a7825 */ /* 0x000fe200078e00ff */
[----:B------:R-:W-:Y:S02]  /*4c80*/  LOP3.LUT R9, R47, UR11, R16, 0x96, !PT ;  /* 0x0000000b2f097c12 */ /* 0x000fe4000f8e9610 */
[----:B------:R-:W-:Y:S01]  /*4c90*/  LOP3.LUT R8, R11, UR6, R8, 0x96, !PT ;  /* 0x000000060b087c12 */ /* 0x000fe2000f8e9608 */
[----:B------:R-:W-:Y:S01]  /*4ca0*/  FFMA.FTZ R16, R156, c[0x0][0x23c], -R6 ;  /* 0x00008f009c107a23 */ /* 0x000fe20000010806 */
[----:B--2---:R-:W-:Y:S01]  /*4cb0*/  LOP3.LUT R17, R19, UR10, R98, 0x96, !PT ;  /* 0x0000000a13117c12 */ /* 0x004fe2000f8e9662 */
[----:B------:R-:W-:Y:S01]  /*4cc0*/  IMAD.WIDE.U32 R22, R9, -0x2daee0ad, RZ ;  /* 0xd2511f5309167825 */ /* 0x000fe200078e00ff */
[----:B------:R-:W-:Y:S01]  /*4cd0*/  HMMA.16816.F32 R92, R12, R52, R60 ;  /* 0x000000340c5c723c */ /* 0x000fe2000000183c */
[----:B------:R-:W-:Y:S02]  /*4ce0*/  MUFU.EX2 R150, R16 ;  /* 0x0000001000967308 */ /* 0x000fe40000000800 */
[----:B------:R-:W-:Y:S01]  /*4cf0*/  IMAD.WIDE.U32 R40, R8, -0x326172a9, RZ ;  /* 0xcd9e8d5708287825 */ /* 0x000fe200078e00ff */
[----:B------:R-:W-:-:S02]  /*4d00*/  LOP3.LUT R21, R23, UR8, R18, 0x96, !PT ;  /* 0x0000000817157c12 */ /* 0x000fc4000f8e9612 */
[----:B-1----:R-:W-:Y:S01]  /*4d10*/  LOP3.LUT R5, R43, UR4, R10, 0x96, !PT ;  /* 0x000000042b057c12 */ /* 0x002fe2000f8e960a */
[----:B------:R-:W-:Y:S01]  /*4d20*/  FFMA.FTZ R10, R151, c[0x0][0x23c], -R7 ;  /* 0x00008f00970a7a23 */ /* 0x000fe20000010807 */
[C---:B------:R-:W-:Y:S01]  /*4d30*/  HMMA.16816.F32 R60, R12.reuse, R30, R124 ;  /* 0x0000001e0c3c723c */ /* 0x040fe2000000187c */
[----:B------:R-:W-:Y:S01]  /*4d40*/  IMAD.WIDE.U32 R24, R17, -0x326172a9, RZ ;  /* 0xcd9e8d5711187825 */ /* 0x000fe200078e00ff */
[----:B------:R-:W-:Y:S01]  /*4d50*/  LDSM.16.MT88.4 R28, [R186+0x7000] ;  /* 0x00700000ba1c783b */ /* 0x000fe20000004200 */
[----:B------:R1:W-:Y:S02]  /*4d60*/  MUFU.EX2 R181, R10 ;  /* 0x0000000a00b57308 */ /* 0x0003e40000000800 */
[----:B------:R-:W-:Y:S01]  /*4d70*/  IMAD.WIDE.U32 R8, R5, -0x326172a9, RZ ;  /* 0xcd9e8d5705087825 */ /* 0x000fe200078e00ff */
[----:B------:R-:W-:Y:S01]  /*4d80*/  LOP3.LUT R23, R25, UR9, R46, 0x96, !PT ;  /* 0x0000000919177c12 */ /* 0x000fe2000f8e962e */
[----:B------:R-:W-:Y:S01]  /*4d90*/  LDSM.16.MT88.4 R124, [R188+0x7800] ;  /* 0x00780000bc7c783b */ /* 0x000fe20000004200 */
[----:B------:R-:W-:Y:S01]  /*4da0*/  HMMA.16816.F32 R52, R12, R54, R132 ;  /* 0x000000360c34723c */ /* 0x000fe20000001884 */
[----:B------:R-:W-:Y:S01]  /*4db0*/  IMAD.WIDE.U32 R26, R21, -0x326172a9, RZ ;  /* 0xcd9e8d57151a7825 */ /* 0x000fe200078e00ff */
[----:B------:R-:W-:-:S02]  /*4dc0*/  LOP3.LUT R5, R9, UR15, R40, 0x96, !PT ;  /* 0x0000000f09057c12 */ /* 0x000fc4000f8e9628 */
[C---:B------:R-:W-:Y:S01]  /*4dd0*/  LOP3.LUT R11, R8.reuse, 0xffff, RZ, 0xc0, !PT ;  /* 0x0000ffff080b7812 */ /* 0x040fe200078ec0ff */
[----:B------:R-:W-:Y:S01]  /*4de0*/  IMAD.MOV.U32 R156, RZ, RZ, R35 ;  /* 0x000000ffff9c7224 */ /* 0x000fe200078e0023 */
[----:B------:R-:W-:Y:S01]  /*4df0*/  LOP3.LUT R9, R5, 0xffff, RZ, 0xc0, !PT ;  /* 0x0000ffff05097812 */ /* 0x000fe200078ec0ff */
[----:B------:R-:W-:Y:S01]  /*4e00*/  IMAD.WIDE.U32 R12, R23, -0x2daee0ad, RZ ;  /* 0xd2511f53170c7825 */ /* 0x000fe200078e00ff */
[----:B------:R-:W-:Y:S02]  /*4e10*/  LOP3.LUT R17, R8, 0xff, RZ, 0xc0, !PT ;  /* 0x000000ff08117812 */ /* 0x000fe400078ec0ff */
[----:B------:R-:W-:Y:S01]  /*4e20*/  SHF.R.U32.HI R11, RZ, 0x8, R11 ;  /* 0x00000008ff0b7819 */ /* 0x000fe2000001160b */
[----:B-1----:R-:W-:Y:S01]  /*4e30*/  FFMA.FTZ R10, R155, c[0x0][0x23c], -R6 ;  /* 0x00008f009b0a7a23 */ /* 0x002fe20000010806 */
[----:B------:R-:W-:Y:S01]  /*4e40*/  SHF.R.U32.HI R9, RZ, 0x8, R9 ;  /* 0x00000008ff097819 */ /* 0x000fe20000011609 */
[----:B------:R-:W-:Y:S01]  /*4e50*/  IMAD.MOV.U32 R155, RZ, RZ, R34 ;  /* 0x000000ffff9b7224 */ /* 0x000fe200078e0022 */
[----:B------:R-:W-:Y:S01]  /*4e60*/  PRMT R20, R17, 0x5410, R11 ;  /* 0x0000541011147816 */ /* 0x000fe2000000000b */
[----:B------:R1:W2:Y:S01]  /*4e70*/  MUFU.EX2 R151, R10 ;  /* 0x0000000a00977308 */ /* 0x0002a20000000800 */
[--C-:B------:R-:W-:Y:S01]  /*4e80*/  SHF.R.U32.HI R18, RZ, 0x10, R8.reuse ;  /* 0x00000010ff127819 */ /* 0x100fe20000011608 */
[----:B------:R-:W-:Y:S01]  /*4e90*/  LDSM.16.MT88.4 R32, [R185+0x7000] ;  /* 0x00700000b920783b */ /* 0x000fe20000004200 */
[----:B------:R-:W-:Y:S01]  /*4ea0*/  SHF.R.U32.HI R19, RZ, 0x18, R8 ;  /* 0x00000018ff137819 */ /* 0x000fe20000011608 */
[----:B------:R-:W-:Y:S01]  /*4eb0*/  FFMA.FTZ R15, R161, c[0x0][0x23c], -R4 ;  /* 0x00008f00a10f7a23 */ /* 0x000fe20000010804 */
[----:B------:R-:W-:-:S02]  /*4ec0*/  SHF.R.U32.HI R8, RZ, 0x10, R5 ;  /* 0x00000010ff087819 */ /* 0x000fc40000011605 */
[----:B------:R-:W-:Y:S01]  /*4ed0*/  SHF.R.U32.HI R17, RZ, 0x18, R5 ;  /* 0x00000018ff117819 */ /* 0x000fe20000011605 */
[----:B------:R4:W-:Y:S01]  /*4ee0*/  MUFU.EX2 R46, R15 ;  /* 0x0000000f002e7308 */ /* 0x0009e20000000800 */
[----:B------:R-:W-:Y:S02]  /*4ef0*/  LOP3.LUT R16, R18, 0xff, RZ, 0xc0, !PT ;  /* 0x000000ff12107812 */ /* 0x000fe400078ec0ff */
[----:B------:R-:W-:Y:S02]  /*4f00*/  LOP3.LUT R14, R27, UR7, R24, 0x96, !PT ;  /* 0x000000071b0e7c12 */ /* 0x000fe4000f8e9618 */
[----:B------:R-:W-:Y:S01]  /*4f10*/  PRMT R18, R16, 0x5410, R19 ;  /* 0x0000541010127816 */ /* 0x000fe20000000013 */
[----:B------:R-:W-:Y:S01]  /*4f20*/  FFMA.FTZ R16, R160, c[0x0][0x23c], -R0 ;  /* 0x00008f00a0107a23 */ /* 0x000fe20000010800 */
[----:B-1----:R-:W-:Y:S01]  /*4f30*/  LOP3.LUT R10, R5, 0xff, RZ, 0xc0, !PT ;  /* 0x000000ff050a7812 */ /* 0x002fe200078ec0ff */
[----:B------:R-:W-:Y:S01]  /*4f40*/  IMAD.WIDE.U32 R24, R14, -0x2daee0ad, RZ ;  /* 0xd2511f530e187825 */ /* 0x000fe200078e00ff */
[----:B------:R-:W-:Y:S01]  /*4f50*/  LOP3.LUT R14, R13, UR6, R22, 0x96, !PT ;  /* 0x000000060d0e7c12 */ /* 0x000fe2000f8e9616 */
[----:B------:R-:W-:Y:S01]  /*4f60*/  MUFU.EX2 R145, R16 ;  /* 0x0000001000917308 */ /* 0x000fe20000000800 */
[----:B------:R-:W-:Y:S01]  /*4f70*/  PRMT R11, R10, 0x5410, R9 ;  /* 0x000054100a0b7816 */ /* 0x000fe20000000009 */
[----:B------:R-:W-:-:S02]  /*4f80*/  FFMA.FTZ R9, R152, c[0x0][0x23c], -R6 ;  /* 0x00008f0098097a23 */ /* 0x000fc40000010806 */
[----:B------:R-:W-:Y:S02]  /*4f90*/  FFMA.FTZ R10, R153, c[0x0][0x23c], -R6 ;  /* 0x00008f00990a7a23 */ /* 0x000fe40000010806 */
[----:B------:R-:W-:Y:S01]  /*4fa0*/  HSET2.LE.AND R5, R11, R99, PT ;  /* 0x000000630b057233 */ /* 0x000fe20003803000 */
[----:B------:R-:W-:Y:S01]  /*4fb0*/  FFMA.FTZ R11, R158, c[0x0][0x23c], -R0 ;  /* 0x00008f009e0b7a23 */ /* 0x000fe20000010800 */
[----:B------:R1:W-:Y:S01]  /*4fc0*/  MUFU.EX2 R149, R9 ;  /* 0x0000000900957308 */ /* 0x0003e20000000800 */
[----:B------:R-:W-:Y:S02]  /*4fd0*/  IMAD.MOV.U32 R152, RZ, RZ, R37 ;  /* 0x000000ffff987224 */ /* 0x000fe400078e0025 */
[----:B------:R-:W5:Y:S01]  /*4fe0*/  LDSM.16.MT88.4 R36, [R188+0x7000] ;  /* 0x00700000bc24783b */ /* 0x000f620000004200 */
[----:B----4-:R-:W-:Y:S02]  /*4ff0*/  FFMA.FTZ R15, R162, c[0x0][0x23c], -R4 ;  /* 0x00008f00a20f7a23 */ /* 0x010fe40000010804 */
[----:B------:R-:W-:-:S02]  /*5000*/  IMAD.MOV.U32 R153, RZ, RZ, R215 ;  /* 0x000000ffff997224 */ /* 0x000fc400078e00d7 */
[----:B------:R4:W2:Y:S01]  /*5010*/  MUFU.EX2 R148, R10 ;  /* 0x0000000a00947308 */ /* 0x0008a20000000800 */
[----:B------:R-:W-:Y:S01]  /*5020*/  IMAD.MOV.U32 R158, RZ, RZ, R213 ;  /* 0x000000ffff9e7224 */ /* 0x000fe200078e00d5 */
[----:B-1----:R-:W-:-:S06]  /*5030*/  LOP3.LUT R9, R8, 0xff, RZ, 0xc0, !PT ;  /* 0x000000ff08097812 */ /* 0x002fcc00078ec0ff */
[----:B------:R1:W-:Y:S01]  /*5040*/  MUFU.EX2 R146, R11 ;  /* 0x0000000b00927308 */ /* 0x0003e20000000800 */
[----:B---3--:R-:W-:Y:S02]  /*5050*/  F2FP.PACK_AB R8, R183, R202 ;  /* 0x000000cab708723e */ /* 0x008fe400000000ff */
[----:B------:R-:W-:Y:S02]  /*5060*/  PRMT R9, R9, 0x5410, R17 ;  /* 0x0000541009097816 */ /* 0x000fe40000000011 */
[----:B------:R-:W-:Y:S01]  /*5070*/  LOP3.LUT R8, R5, R8, RZ, 0xc0, !PT ;  /* 0x0000000805087212 */ /* 0x000fe200078ec0ff */
[--C-:B----4-:R-:W-:Y:S01]  /*5080*/  HSET2.LE.AND R10, R20, R99.reuse, PT ;  /* 0x00000063140a7233 */ /* 0x110fe20003803000 */
[----:B------:R-:W-:Y:S01]  /*5090*/  IMAD.WIDE.U32 R20, R14, -0x326172a9, RZ ;  /* 0xcd9e8d570e147825 */ /* 0x000fe200078e00ff */
[--C-:B------:R-:W-:Y:S01]  /*50a0*/  HSET2.LE.AND R5, R9, R99.reuse, PT ;  /* 0x0000006309057233 */ /* 0x100fe20003803000 */
[----:B--2---:R-:W-:Y:S01]  /*50b0*/  F2FP.PACK_AB R9, R150, R151 ;  /* 0x000000979609723e */ /* 0x004fe200000000ff */
[----:B------:R-:W-:Y:S03]  /*50c0*/  MUFU.EX2 R45, R15 ;  /* 0x0000000f002d7308 */ /* 0x000fe60000000800 */
[----:B------:R-:W-:Y:S01]  /*50d0*/  LOP3.LUT R9, R5, R9, RZ, 0xc0, !PT ;  /* 0x0000000905097212 */ /* 0x000fe200078ec0ff */
[----:B------:R-:W-:Y:S01]  /*50e0*/  HSET2.LE.AND R5, R18, R99, PT ;  /* 0x0000006312057233 */ /* 0x000fe20003803000 */
[----:B-1----:R-:W-:-:S04]  /*50f0*/  F2FP.PACK_AB R11, R181, R182 ;  /* 0x000000b6b50b723e */ /* 0x002fc800000000ff */
[----:B------:R-:W-:Y:S02]  /*5100*/  LOP3.LUT R10, R10, R11, RZ, 0xc0, !PT ;  /* 0x0000000b0a0a7212 */ /* 0x000fe400078ec0ff */
[----:B------:R-:W-:-:S04]  /*5110*/  F2FP.PACK_AB R11, R148, R149 ;  /* 0x00000095940b723e */ /* 0x000fc800000000ff */
[----:B------:R-:W-:Y:S01]  /*5120*/  LOP3.LUT R11, R5, R11, RZ, 0xc0, !PT ;  /* 0x0000000b050b7212 */ /* 0x000fe200078ec0ff */
[----:B------:R-:W-:-:S04]  /*5130*/  FFMA.FTZ R5, R157, c[0x0][0x23c], -R0 ;  /* 0x00008f009d057a23 */ /* 0x000fc80000010800 */
[----:B------:R1:W-:Y:S02]  /*5140*/  MUFU.EX2 R144, R5 ;  /* 0x0000000500907308 */ /* 0x0003e40000000800 */
[C---:B-----5:R-:W-:Y:S08]  /*5150*/  HMMA.16816.F32 R80, R8.reuse, R36, R112 ;  /* 0x000000240850723c */ /* 0x060ff00000001870 */
[----:B------:R-:W-:Y:S01]  /*5160*/  HMMA.16816.F32 R112, R8, R34, R116 ;  /* 0x000000220870723c */ /* 0x000fe20000001874 */
[----:B------:R-:W-:Y:S01]  /*5170*/  LDSM.16.MT88.4 R116, [R185+0x7800] ;  /* 0x00780000b974783b */ /* 0x000fe20000004200 */
[----:B-1----:R-:W-:-:S06]  /*5180*/  FFMA.FTZ R5, R159, c[0x0][0x23c], -R0 ;  /* 0x00008f009f057a23 */ /* 0x002fcc0000010800 */
[C---:B------:R-:W-:Y:S01]  /*5190*/  HMMA.16816.F32 R108, R8.reuse, R32, R136 ;  /* 0x00000020086c723c */ /* 0x040fe20000001888 */
[----:B------:R1:W2:Y:S07]  /*51a0*/  MUFU.EX2 R98, R5 ;  /* 0x0000000500627308 */ /* 0x0002ae0000000800 */
[C---:B------:R-:W-:Y:S08]  /*51b0*/  HMMA.16816.F32 R136, R8.reuse, R48, R104 ;  /* 0x000000300888723c */ /* 0x040ff00000001868 */
[----:B------:R-:W-:Y:S01]  /*51c0*/  HMMA.16816.F32 R88, R8, R28, R88 ;  /* 0x0000001c0858723c */ /* 0x000fe20000001858 */
[----:B-1----:R-:W-:Y:S01]  /*51d0*/  LOP3.LUT R5, R25, UR4, R12, 0x96, !PT ;  /* 0x0000000419057c12 */ /* 0x002fe2000f8e960c */
[----:B------:R-:W-:-:S04]  /*51e0*/  FFMA.FTZ R12, R163, c[0x0][0x23c], -R4 ;  /* 0x00008f00a30c7a23 */ /* 0x000fc80000010804 */
[----:B------:R1:W-:Y:S02]  /*51f0*/  MUFU.EX2 R47, R12 ;  /* 0x0000000c002f7308 */ /* 0x0003e40000000800 */
[C---:B------:R-:W-:Y:S08]  /*5200*/  HMMA.16816.F32 R72, R8.reuse, R38, R140 ;  /* 0x000000260848723c */ /* 0x040ff0000000188c */
[----:B------:R-:W-:Y:S01]  /*5210*/  HMMA.16816.F32 R128, R8, R30, R128 ;  /* 0x0000001e0880723c */ /* 0x000fe20000001880 */
[----:B-1----:R-:W-:-:S07]  /*5220*/  IMAD.WIDE.U32 R12, R5, -0x326172a9, RZ ;  /* 0xcd9e8d57050c7825 */ /* 0x002fce00078e00ff */
[----:B------:R-:W-:Y:S01]  /*5230*/  HMMA.16816.F32 R100, R8, R50, R100 ;  /* 0x000000320864723c */ /* 0x000fe20000001864 */
[C---:B------:R-:W-:Y:S02]  /*5240*/  LOP3.LUT R14, R12.reuse, 0xffff, RZ, 0xc0, !PT ;  /* 0x0000ffff0c0e7812 */ /* 0x040fe400078ec0ff */
[----:B------:R-:W-:Y:S02]  /*5250*/  LOP3.LUT R16, R12, 0xff, RZ, 0xc0, !PT ;  /* 0x000000ff0c107812 */ /* 0x000fe400078ec0ff */
[----:B------:R-:W-:Y:S02]  /*5260*/  SHF.R.U32.HI R14, RZ, 0x8, R14 ;  /* 0x00000008ff0e7819 */ /* 0x000fe4000001160e */
[----:B------:R-:W-:Y:S02]  /*5270*/  LOP3.LUT R5, R13, UR15, R20, 0x96, !PT ;  /* 0x0000000f0d057c12 */ /* 0x000fe4000f8e9614 */
[----:B------:R-:W-:Y:S01]  /*5280*/  PRMT R16, R16, 0x5410, R14 ;  /* 0x0000541010107816 */ /* 0x000fe2000000000e */
[----:B------:R-:W-:Y:S01]  /*5290*/  FFMA.FTZ R14, R164, c[0x0][0x23c], -R4 ;  /* 0x00008f00a40e7a23 */ /* 0x000fe20000010804 */
[----:B------:R-:W-:-:S02]  /*52a0*/  SHF.R.U32.HI R13, RZ, 0x10, R12 ;  /* 0x00000010ff0d7819 */ /* 0x000fc4000001160c */
[----:B------:R-:W-:Y:S01]  /*52b0*/  SHF.R.U32.HI R20, RZ, 0x18, R12 ;  /* 0x00000018ff147819 */ /* 0x000fe2000001160c */
[----:B------:R2:W1:Y:S01]  /*52c0*/  MUFU.EX2 R43, R14 ;  /* 0x0000000e002b7308 */ /* 0x0004620000000800 */
[----:B------:R-:W-:Y:S02]  /*52d0*/  LOP3.LUT R12, R5, 0xffff, RZ, 0xc0, !PT ;  /* 0x0000ffff050c7812 */ /* 0x000fe400078ec0ff */
[----:B------:R-:W-:Y:S02]  /*52e0*/  LOP3.LUT R17, R13, 0xff, RZ, 0xc0, !PT ;  /* 0x000000ff0d117812 */ /* 0x000fe400078ec0ff */
[----:B------:R-:W-:Y:S02]  /*52f0*/  SHF.R.U32.HI R13, RZ, 0x10, R5 ;  /* 0x00000010ff0d7819 */ /* 0x000fe40000011605 */
[----:B------:R-:W-:Y:S02]  /*5300*/  LOP3.LUT R19, R5, 0xff, RZ, 0xc0, !PT ;  /* 0x000000ff05137812 */ /* 0x000fe400078ec0ff */
[----:B------:R-:W-:-:S02]  /*5310*/  SHF.R.U32.HI R15, RZ, 0x8, R12 ;  /* 0x00000008ff0f7819 */ /* 0x000fc4000001160c */
[----:B------:R-:W-:Y:S01]  /*5320*/  SHF.R.U32.HI R18, RZ, 0x18, R5 ;  /* 0x00000018ff127819 */ /* 0x000fe20000011605 */
[----:B------:R-:W-:Y:S01]  /*5330*/  HSET2.LE.AND R5, R16, R99, PT ;  /* 0x0000006310057233 */ /* 0x000fe20003803000 */
[----:B------:R-:W-:Y:S02]  /*5340*/  LOP3.LUT R12, R13, 0xff, RZ, 0xc0, !PT ;  /* 0x000000ff0d0c7812 */ /* 0x000fe400078ec0ff */
[----:B------:R-:W-:Y:S02]  /*5350*/  PRMT R13, R17, 0x5410, R20 ;  /* 0x00005410110d7816 */ /* 0x000fe40000000014 */
[----:B--2---:R-:W-:Y:S02]  /*5360*/  F2FP.PACK_AB R14, R98, R144 ;  /* 0x00000090620e723e */ /* 0x004fe400000000ff */
[----:B------:R-:W-:Y:S02]  /*5370*/  PRMT R15, R19, 0x5410, R15 ;  /* 0x00005410130f7816 */ /* 0x000fe4000000000f */
[----:B------:R-:W-:-:S02]  /*5380*/  PRMT R16, R12, 0x5410, R18 ;  /* 0x000054100c107816 */ /* 0x000fc40000000012 */
[----:B------:R-:W-:Y:S01]  /*5390*/  LOP3.LUT R14, R5, R14, RZ, 0xc0, !PT ;  /* 0x0000000e050e7212 */ /* 0x000fe200078ec0ff */
[--C-:B------:R-:W-:Y:S01]  /*53a0*/  HSET2.LE.AND R5, R13, R99.reuse, PT ;  /* 0x000000630d057233 */ /* 0x100fe20003803000 */
[----:B------:R-:W-:Y:S01]  /*53b0*/  F2FP.PACK_AB R13, R145, R146 ;  /* 0x00000092910d723e */ /* 0x000fe200000000ff */
[--C-:B------:R-:W-:Y:S01]  /*53c0*/  HSET2.LE.AND R12, R15, R99.reuse, PT ;  /* 0x000000630f0c7233 */ /* 0x100fe20003803000 */
[----:B------:R-:W-:Y:S01]  /*53d0*/  F2FP.PACK_AB R15, R45, R46 ;  /* 0x0000002e2d0f723e */ /* 0x000fe200000000ff */
[----:B------:R-:W-:Y:S01]  /*53e0*/  HSET2.LE.AND R16, R16, R99, PT ;  /* 0x0000006310107233 */ /* 0x000fe20003803000 */
[----:B-1----:R-:W-:Y:S02]  /*53f0*/  F2FP.PACK_AB R17, R43, R47 ;  /* 0x0000002f2b11723e */ /* 0x002fe400000000ff */
[----:B------:R-:W-:Y:S01]  /*5400*/  LOP3.LUT R15, R5, R15, RZ, 0xc0, !PT ;  /* 0x0000000f050f7212 */ /* 0x000fe200078ec0ff */
[----:B------:R-:W-:Y:S01]  /*5410*/  FFMA.FTZ R5, R165, c[0x0][0x23c], -R7 ;  /* 0x00008f00a5057a23 */ /* 0x000fe20000010807 */
[----:B------:R-:W-:-:S02]  /*5420*/  LOP3.LUT R12, R12, R13, RZ, 0xc0, !PT ;  /* 0x0000000d0c0c7212 */ /* 0x000fc400078ec0ff */
[----:B------:R-:W-:Y:S01]  /*5430*/  LOP3.LUT R13, R16, R17, RZ, 0xc0, !PT ;  /* 0x00000011100d7212 */ /* 0x000fe200078ec0ff */
[----:B------:R1:W-:Y:S06]  /*5440*/  MUFU.EX2 R40, R5 ;  /* 0x0000000500287308 */ /* 0x0003ec0000000800 */
[C---:B------:R-:W-:Y:S08]  /*5450*/  HMMA.16816.F32 R64, R12.reuse, R34, R64 ;  /* 0x000000220c40723c */ /* 0x040ff00000001840 */
[----:B------:R-:W-:Y:S01]  /*5460*/  HMMA.16816.F32 R104, R12, R32, R84 ;  /* 0x000000200c68723c */ /* 0x000fe20000001854 */
[----:B------:R-:W2:Y:S01]  /*5470*/  LDSM.16.MT88.4 R84, [R186+0x7800] ;  /* 0x00780000ba54783b */ /* 0x000ea20000004200 */
[----:B-1----:R-:W-:-:S04]  /*5480*/  FFMA.FTZ R5, R167, c[0x0][0x23c], -R7 ;  /* 0x00008f00a7057a23 */ /* 0x002fc80000010807 */
[----:B------:R1:W3:Y:S02]  /*5490*/  MUFU.EX2 R34, R5 ;  /* 0x0000000500227308 */ /* 0x0002e40000000800 */
[C---:B------:R-:W-:Y:S08]  /*54a0*/  HMMA.16816.F32 R120, R12.reuse, R36, R76 ;  /* 0x000000240c78723c */ /* 0x040ff0000000184c */
[----:B------:R-:W-:Y:S01]  /*54b0*/  HMMA.16816.F32 R76, R12, R28, R68 ;  /* 0x0000001c0c4c723c */ /* 0x000fe20000001844 */
[----:B-1----:R-:W-:-:S02]  /*54c0*/  FFMA.FTZ R5, R166, c[0x0][0x23c], -R7 ;  /* 0x00008f00a6057a23 */ /* 0x002fc40000010807 */
[----:B------:R-:W-:-:S05]  /*54d0*/  FFMA.FTZ R7, R168, c[0x0][0x23c], -R7 ;  /* 0x00008f00a8077a23 */ /* 0x000fca0000010807 */
[C---:B------:R-:W-:Y:S01]  /*54e0*/  HMMA.16816.F32 R132, R12.reuse, R48, R92 ;  /* 0x000000300c84723c */ /* 0x040fe2000000185c */
[----:B------:R1:W-:Y:S07]  /*54f0*/  MUFU.EX2 R33, R5 ;  /* 0x0000000500217308 */ /* 0x0003ee0000000800 */
[C---:B------:R-:W-:Y:S01]  /*5500*/  HMMA.16816.F32 R60, R12.reuse, R38, R60 ;  /* 0x000000260c3c723c */ /* 0x040fe2000000183c */
[----:B------:R4:W-:Y:S07]  /*5510*/  MUFU.EX2 R214, R7 ;  /* 0x0000000700d67308 */ /* 0x0009ee0000000800 */
[----:B------:R-:W-:Y:S01]  /*5520*/  HMMA.16816.F32 R56, R12, R30, R56 ;  /* 0x0000001e0c38723c */ /* 0x000fe20000001838 */
[----:B-1----:R-:W-:-:S05]  /*5530*/  LOP3.LUT R5, R41, UR5, R44, 0x96, !PT ;  /* 0x0000000529057c12 */ /* 0x002fca000f8e962c */
[----:B------:R-:W-:Y:S02]  /*5540*/  IMAD.WIDE.U32 R8, R5, -0x2daee0ad, RZ ;  /* 0xd2511f5305087825 */ /* 0x000fe400078e00ff */
[----:B------:R-:W-:Y:S02]  /*5550*/  HMMA.16816.F32 R52, R12, R50, R52 ;  /* 0x000000320c34723c */ /* 0x000fe40000001834 */
[----:B----4-:R-:W-:Y:S01]  /*5560*/  FFMA.FTZ R7, R169, c[0x0][0x23c], -R6 ;  /* 0x00008f00a9077a23 */ /* 0x010fe20000010806 */
[----:B------:R-:W-:Y:S02]  /*5570*/  LOP3.LUT R5, R9, UR14, R42, 0x96, !PT ;  /* 0x0000000e09057c12 */ /* 0x000fe4000f8e962a */
[C---:B------:R-:W-:Y:S01]  /*5580*/  LOP3.LUT R10, R8.reuse, 0xffff, RZ, 0xc0, !PT ;  /* 0x0000ffff080a7812 */ /* 0x040fe200078ec0ff */
[----:B------:R1:W-:Y:S01]  /*5590*/  MUFU.EX2 R32, R7 ;  /* 0x0000000700207308 */ /* 0x0003e20000000800 */
[----:B------:R-:W-:Y:S01]  /*55a0*/  FFMA.FTZ R9, R171, c[0x0][0x23c], -R6 ;  /* 0x00008f00ab097a23 */ /* 0x000fe20000010806 */
[----:B------:R-:W-:-:S02]  /*55b0*/  LOP3.LUT R19, R8, 0xff, RZ, 0xc0, !PT ;  /* 0x000000ff08137812 */ /* 0x000fc400078ec0ff */
[--C-:B------:R-:W-:Y:S02]  /*55c0*/  SHF.R.U32.HI R11, RZ, 0x10, R8.reuse ;  /* 0x00000010ff0b7819 */ /* 0x100fe40000011608 */
[----:B------:R-:W-:Y:S02]  /*55d0*/  SHF.R.U32.HI R18, RZ, 0x18, R8 ;  /* 0x00000018ff127819 */ /* 0x000fe40000011608 */
[----:B------:R-:W-:Y:S01]  /*55e0*/  LOP3.LUT R17, R5, 0xff, RZ, 0xc0, !PT ;  /* 0x000000ff05117812 */ /* 0x000fe200078ec0ff */
[----:B------:R-:W-:Y:S01]  /*55f0*/  MUFU.EX2 R28, R9 ;  /* 0x00000009001c7308 */ /* 0x000fe20000000800 */
[--C-:B------:R-:W-:Y:S02]  /*5600*/  SHF.R.U32.HI R8, RZ, 0x10, R5.reuse ;  /* 0x00000010ff087819 */ /* 0x100fe40000011605 */
[----:B------:R-:W-:Y:S02]  /*5610*/  SHF.R.U32.HI R16, RZ, 0x18, R5 ;  /* 0x00000018ff107819 */ /* 0x000fe40000011605 */
[----:B------:R-:W-:Y:S01]  /*5620*/  LOP3.LUT R8, R8, 0xff, RZ, 0xc0, !PT ;  /* 0x000000ff08087812 */ /* 0x000fe200078ec0ff */
[----:B-1----:R-:W-:-:S02]  /*5630*/  FFMA.FTZ R7, R170, c[0x0][0x23c], -R6 ;  /* 0x00008f00aa077a23 */ /* 0x002fc40000010806 */
[----:B------:R-:W-:Y:S01]  /*5640*/  FFMA.FTZ R6, R172, c[0x0][0x23c], -R6 ;  /* 0x00008f00ac067a23 */ /* 0x000fe20000010806 */
[----:B------:R-:W-:Y:S01]  /*5650*/  PRMT R8, R8, 0x5410, R16 ;  /* 0x0000541008087816 */ /* 0x000fe20000000010 */
[----:B------:R1:W4:Y:S08]  /*5660*/  MUFU.EX2 R29, R7 ;  /* 0x00000007001d7308 */ /* 0x0003300000000800 */
[----:B------:R3:W5:Y:S01]  /*5670*/  MUFU.EX2 R215, R6 ;  /* 0x0000000600d77308 */ /* 0x0007620000000800 */
[----:B-1----:R-:W-:-:S02]  /*5680*/  LOP3.LUT R7, R5, 0xffff, RZ, 0xc0, !PT ;  /* 0x0000ffff05077812 */ /* 0x002fc400078ec0ff */
[----:B------:R-:W-:Y:S02]  /*5690*/  SHF.R.U32.HI R5, RZ, 0x8, R10 ;  /* 0x00000008ff057819 */ /* 0x000fe4000001160a */
[----:B------:R-:W-:Y:S02]  /*56a0*/  SHF.R.U32.HI R7, RZ, 0x8, R7 ;  /* 0x00000008ff077819 */ /* 0x000fe40000011607 */
[----:B------:R-:W-:Y:S02]  /*56b0*/  PRMT R5, R19, 0x5410, R5 ;  /* 0x0000541013057816 */ /* 0x000fe40000000005 */
[----:B------:R-:W-:Y:S02]  /*56c0*/  PRMT R7, R17, 0x5410, R7 ;  /* 0x0000541011077816 */ /* 0x000fe40000000007 */
[----:B------:R-:W-:Y:S01]  /*56d0*/  LOP3.LUT R10, R11, 0xff, RZ, 0xc0, !PT ;  /* 0x000000ff0b0a7812 */ /* 0x000fe200078ec0ff */
[--C-:B------:R-:W-:Y:S01]  /*56e0*/  HSET2.LE.AND R9, R5, R99.reuse, PT ;  /* 0x0000006305097233 */ /* 0x100fe20003803000 */
[----:B---3--:R-:W-:Y:S01]  /*56f0*/  F2FP.PACK_AB R6, R34, R40 ;  /* 0x000000282206723e */ /* 0x008fe200000000ff */
[--C-:B------:R-:W-:Y:S01]  /*5700*/  HSET2.LE.AND R5, R7, R99.reuse, PT ;  /* 0x0000006307057233 */ /* 0x100fe20003803000 */
[----:B------:R-:W-:Y:S01]  /*5710*/  PRMT R18, R10, 0x5410, R18 ;  /* 0x000054100a127816 */ /* 0x000fe20000000012 */
[--C-:B------:R-:W-:Y:S01]  /*5720*/  HSET2.LE.AND R7, R8, R99.reuse, PT ;  /* 0x0000006308077233 */ /* 0x100fe20003803000 */
[----:B----4-:R-:W-:Y:S01]  /*5730*/  F2FP.PACK_AB R8, R29, R32 ;  /* 0x000000201d08723e */ /* 0x010fe200000000ff */
[--C-:B------:R-:W-:Y:S01]  /*5740*/  FFMA.FTZ R11, R173, c[0x0][0x23c], -R0.reuse ;  /* 0x00008f00ad0b7a23 */ /* 0x100fe20000010800 */
[----:B------:R-:W-:Y:S01]  /*5750*/  LOP3.LUT R92, R5, R6, RZ, 0xc0, !PT ;  /* 0x00000006055c7212 */ /* 0x000fe200078ec0ff */
[----:B------:R-:W-:Y:S01]  /*5760*/  HSET2.LE.AND R5, R18, R99, PT ;  /* 0x0000006312057233 */ /* 0x000fe20003803000 */
[----:B-----5:R-:W-:Y:S01]  /*5770*/  F2FP.PACK_AB R6, R215, R28 ;  /* 0x0000001cd706723e */ /* 0x020fe200000000ff */
[----:B------:R-:W1:Y:S01]  /*5780*/  LDSM.16.MT88.4 R16, [R187+0x7800] ;  /* 0x00780000bb10783b */ /* 0x000e620000004200 */
[----:B------:R-:W-:Y:S01]  /*5790*/  LOP3.LUT R93, R7, R8, RZ, 0xc0, !PT ;  /* 0x00000008075d7212 */ /* 0x000fe200078ec0ff */
[--C-:B------:R-:W-:Y:S01]  /*57a0*/  FFMA.FTZ R7, R174, c[0x0][0x23c], -R0.reuse ;  /* 0x00008f00ae077a23 */ /* 0x100fe20000010800 */
[----:B------:R-:W-:Y:S01]  /*57b0*/  LOP3.LUT R95, R5, R6, RZ, 0xc0, !PT ;  /* 0x00000006055f7212 */ /* 0x000fe200078ec0ff */
[--C-:B------:R-:W-:Y:S01]  /*57c0*/  FFMA.FTZ R5, R175, c[0x0][0x23c], -R0.reuse ;  /* 0x00008f00af057a23 */ /* 0x100fe20000010800 */
[----:B------:R-:W-:Y:S01]  /*57d0*/  F2FP.PACK_AB R10, R214, R33 ;  /* 0x00000021d60a723e */ /* 0x000fe200000000ff */
[----:B------:R-:W-:Y:S01]  /*57e0*/  FFMA.FTZ R0, R176, c[0x0][0x23c], -R0 ;  /* 0x00008f00b0007a23 */ /* 0x000fe20000010800 */
[----:B------:R-:W-:Y:S02]  /*57f0*/  MUFU.EX2 R23, R7 ;  /* 0x0000000700177308 */ /* 0x000fe40000000800 */
[----:B------:R-:W-:Y:S01]  /*5800*/  LOP3.LUT R94, R9, R10, RZ, 0xc0, !PT ;  /* 0x0000000a095e7212 */ /* 0x000fe200078ec0ff */
[----:B------:R-:W-:-:S05]  /*5810*/  FFMA.FTZ R9, R180, c[0x0][0x23c], -R4 ;  /* 0x00008f00b4097a23 */ /* 0x000fca0000010804 */
[----:B------:R3:W-:Y:S01]  /*5820*/  MUFU.EX2 R22, R0 ;  /* 0x0000000000167308 */ /* 0x0007e20000000800 */
[C---:B------:R-:W-:Y:S07]  /*5830*/  HMMA.16816.F32 R68, R92.reuse, R124, R80 ;  /* 0x0000007c5c44723c */ /* 0x040fee0000001850 */
[----:B------:R4:W5:Y:S01]  /*5840*/  MUFU.EX2 R25, R5 ;  /* 0x0000000500197308 */ /* 0x0009620000000800 */
[----:B--2---:R-:W-:Y:S01]  /*5850*/  HMMA.16816.F32 R80, R92, R84, R88 ;  /* 0x000000545c50723c */ /* 0x004fe20000001858 */
[----:B---3--:R-:W-:-:S06]  /*5860*/  LOP3.LUT R0, R21, UR5, R26, 0x96, !PT ;  /* 0x0000000515007c12 */ /* 0x008fcc000f8e961a */
[----:B------:R-:W-:Y:S01]  /*5870*/  MUFU.EX2 R14, R9 ;  /* 0x00000009000e7308 */ /* 0x000fe20000000800 */
[----:B------:R-:W-:Y:S01]  /*5880*/  HMMA.16816.F32 R108, R92, R116, R108 ;  /* 0x000000745c6c723c */ /* 0x000fe2000000186c */
[----:B------:R-:W-:-:S04]  /*5890*/  IMAD.WIDE.U32 R6, R0, -0x2daee0ad, RZ ;  /* 0xd2511f5300067825 */ /* 0x000fc800078e00ff */
[----:B----4-:R-:W-:Y:S01]  /*58a0*/  FFMA.FTZ R5, R178, c[0x0][0x23c], -R4 ;  /* 0x00008f00b2057a23 */ /* 0x010fe20000010804 */
[----:B------:R-:W-:Y:S01]  /*58b0*/  LOP3.LUT R0, R7, UR14, R24, 0x96, !PT ;  /* 0x0000000e07007c12 */ /* 0x000fe2000f8e9618 */
[----:B------:R2:W3:Y:S01]  /*58c0*/  MUFU.EX2 R27, R11 ;  /* 0x0000000b001b7308 */ /* 0x0004e20000000800 */
[C---:B------:R-:W-:Y:S01]  /*58d0*/  LOP3.LUT R8, R6.reuse, 0xffff, RZ, 0xc0, !PT ;  /* 0x0000ffff06087812 */ /* 0x040fe200078ec0ff */
[----:B------:R-:W-:Y:S01]  /*58e0*/  FFMA.FTZ R7, R179, c[0x0][0x23c], -R4 ;  /* 0x00008f00b3077a23 */ /* 0x000fe20000010804 */
[----:B------:R-:W-:Y:S01]  /*58f0*/  LOP3.LUT R10, R6, 0xff, RZ, 0xc0, !PT ;  /* 0x000000ff060a7812 */ /* 0x000fe200078ec0ff */
[C---:B-1----:R-:W-:Y:S01]  /*5900*/  HMMA.16816.F32 R88, R92.reuse, R16, R136 ;  /* 0x000000105c58723c */ /* 0x042fe20000001888 */
[----:B------:R-:W-:Y:S02]  /*5910*/  SHF.R.U32.HI R13, RZ, 0x18, R6 ;  /* 0x00000018ff0d7819 */ /* 0x000fe40000011606 */
[----:B------:R-:W-:Y:S01]  /*5920*/  LOP3.LUT R12, R0, 0xff, RZ, 0xc0, !PT ;  /* 0x000000ff000c7812 */ /* 0x000fe200078ec0ff */
[----:B------:R1:W4:Y:S04]  /*5930*/  MUFU.EX2 R20, R5 ;  /* 0x0000000500147308 */ /* 0x0003280000000800 */
[----:B------:R-:W-:Y:S04]  /*5940*/  HMMA.16816.F32 R112, R92, R118, R112 ;  /* 0x000000765c70723c */ /* 0x000fe80000001870 */
[----:B------:R3:W-:Y:S01]  /*5950*/  MUFU.EX2 R213, R7 ;  /* 0x0000000700d57308 */ /* 0x0007e20000000800 */
[----:B--2---:R-:W-:-:S03]  /*5960*/  SHF.R.U32.HI R11, RZ, 0x18, R0 ;  /* 0x00000018ff0b7819 */ /* 0x004fc60000011600 */
[----:B------:R-:W-:Y:S01]  /*5970*/  HMMA.16816.F32 R72, R92, R126, R72 ;  /* 0x0000007e5c48723c */ /* 0x000fe20000001848 */
[----:B-1----:R-:W-:Y:S01]  /*5980*/  FFMA.FTZ R5, R177, c[0x0][0x23c], -R4 ;  /* 0x00008f00b1057a23 */ /* 0x002fe20000010804 */
[----:B------:R-:W-:-:S03]  /*5990*/  LOP3.LUT R4, R0, 0xffff, RZ, 0xc0, !PT ;  /* 0x0000ffff00047812 */ /* 0x000fc600078ec0ff */
[----:B------:R1:W2:Y:S03]  /*59a0*/  MUFU.EX2 R15, R5 ;  /* 0x00000005000f7308 */ /* 0x0002a60000000800 */
[----:B------:R-:W-:Y:S01]  /*59b0*/  HMMA.16816.F32 R128, R92, R86, R128 ;  /* 0x000000565c80723c */ /* 0x000fe20000001880 */
[----:B---3--:R-:W-:-:S04]  /*59c0*/  SHF.R.U32.HI R7, RZ, 0x8, R4 ;  /* 0x00000008ff077819 */ /* 0x008fc80000011604 */
[----:B------:R-:W-:-:S03]  /*59d0*/  PRMT R7, R12, 0x5410, R7 ;  /* 0x000054100c077816 */ /* 0x000fc60000000007 */
[----:B------:R-:W-:Y:S02]  /*59e0*/  HMMA.16816.F32 R92, R92, R18, R100 ;  /* 0x000000125c5c723c */ /* 0x000fe40000001864 */
[----:B------:R-:W-:Y:S01]  /*59f0*/  HSET2.LE.AND R7, R7, R99, PT ;  /* 0x0000006307077233 */ /* 0x000fe20003803000 */
[----:B-1----:R-:W-:Y:S02]  /*5a00*/  SHF.R.U32.HI R5, RZ, 0x10, R6 ;  /* 0x00000010ff057819 */ /* 0x002fe40000011606 */
[----:B------:R-:W-:Y:S02]  /*5a10*/  SHF.R.U32.HI R6, RZ, 0x8, R8 ;  /* 0x00000008ff067819 */ /* 0x000fe40000011608 */
[----:B------:R-:W-:Y:S02]  /*5a20*/  LOP3.LUT R8, R5, 0xff, RZ, 0xc0, !PT ;  /* 0x000000ff05087812 */ /* 0x000fe400078ec0ff */
[----:B------:R-:W-:Y:S02]  /*5a30*/  SHF.R.U32.HI R5, RZ, 0x10, R0 ;  /* 0x00000010ff057819 */ /* 0x000fe40000011600 */
[----:B------:R-:W-:-:S02]  /*5a40*/  PRMT R0, R10, 0x5410, R6 ;  /* 0x000054100a007816 */ /* 0x000fc40000000006 */
[----:B------:R-:W-:Y:S02]  /*5a50*/  LOP3.LUT R4, R5, 0xff, RZ, 0xc0, !PT ;  /* 0x000000ff05047812 */ /* 0x000fe400078ec0ff */
[----:B------:R-:W-:Y:S01]  /*5a60*/  PRMT R5, R8, 0x5410, R13 ;  /* 0x0000541008057816 */ /* 0x000fe2000000000d */
[--C-:B------:R-:W-:Y:S01]  /*5a70*/  HSET2.LE.AND R0, R0, R99.reuse, PT ;  /* 0x0000006300007233 */ /* 0x100fe20003803000 */
[----:B------:R-:W-:Y:S02]  /*5a80*/  PRMT R6, R4, 0x5410, R11 ;  /* 0x0000541004067816 */ /* 0x000fe4000000000b */
[----:B-----5:R-:W-:Y:S01]  /*5a90*/  F2FP.PACK_AB R4, R22, R25 ;  /* 0x000000191604723e */ /* 0x020fe200000000ff */
[--C-:B------:R-:W-:Y:S01]  /*5aa0*/  HSET2.LE.AND R5, R5, R99.reuse, PT ;  /* 0x0000006305057233 */ /* 0x100fe20003803000 */
[----:B------:R-:W-:Y:S01]  /*5ab0*/  F2FP.PACK_AB R8, R23, R27 ;  /* 0x0000001b1708723e */ /* 0x000fe200000000ff */
[----:B------:R-:W-:Y:S01]  /*5ac0*/  HSET2.LE.AND R9, R6, R99, PT ;  /* 0x0000006306097233 */ /* 0x000fe20003803000 */
[----:B------:R-:W-:Y:S01]  /*5ad0*/  LOP3.LUT R138, R0, R4, RZ, 0xc0, !PT ;  /* 0x00000004008a7212 */ /* 0x000fe200078ec0ff */
[----:B------:R-:W-:Y:S01]  /*5ae0*/  FADD.FTZ R4, R147, R158 ;  /* 0x0000009e93047221 */ /* 0x000fe20000010000 */
[----:B----4-:R-:W-:-:S02]  /*5af0*/  F2FP.PACK_AB R0, R14, R20 ;  /* 0x000000140e00723e */ /* 0x010fc400000000ff */
[----:B--2---:R-:W-:Y:S01]  /*5b00*/  F2FP.PACK_AB R6, R213, R15 ;  /* 0x0000000fd506723e */ /* 0x004fe200000000ff */
[----:B------:R-:W-:Y:S01]  /*5b10*/  FADD.FTZ R4, R153, R4 ;  /* 0x0000000499047221 */ /* 0x000fe20000010000 */
[----:B------:R-:W-:Y:S01]  /*5b20*/  LOP3.LUT R137, R9, R0, RZ, 0xc0, !PT ;  /* 0x0000000009897212 */ /* 0x000fe200078ec0ff */
[----:B------:R-:W-:Y:S01]  /*5b30*/  FADD.FTZ R0, R235, R234 ;  /* 0x000000eaeb007221 */ /* 0x000fe20000010000 */
[----:B------:R-:W-:Y:S01]  /*5b40*/  LOP3.LUT R139, R5, R6, RZ, 0xc0, !PT ;  /* 0x00000006058b7212 */ /* 0x000fe200078ec0ff */
[----:B------:R-:W-:Y:S01]  /*5b50*/  FADD.FTZ R5, R226, R224 ;  /* 0x000000e0e2057221 */ /* 0x000fe20000010000 */
[----:B------:R-:W-:Y:S01]  /*5b60*/  LOP3.LUT R136, R7, R8, RZ, 0xc0, !PT ;  /* 0x0000000807887212 */ /* 0x000fe200078ec0ff */
        /* <DEDUP_REMOVED lines=64> */
[----:B------:R-:W-:Y:S05]  /*5f70*/  @!P1 BRA `(.L_x_1078) ;  /* 0x00003e6000009947 */ /* 0x000fea0003800000 */
[C---:B------:R-:W-:Y:S01]  /*5f80*/  IADD3 R155, R154.reuse, 0x4, RZ ;  /* 0x000000049a9b7810 */ /* 0x040fe20007ffe0ff */
[----:B------:R-:W-:Y:S01]  /*5f90*/  IMAD.WIDE.U32 R220, R154, -0x326172a9, RZ ;  /* 0xcd9e8d579adc7825 */ /* 0x000fe200078e00ff */
[----:B------:R-:W-:-:S02]  /*5fa0*/  ISETP.GE.AND P0, PT, R240, c[0x0][0x220], PT ;  /* 0x00008800f0007a0c */ /* 0x000fc40003f06270 */
[----:B------:R-:W-:Y:S01]  /*5fb0*/  LEA.HI.SX32 R200, R200, 0xfffffffe, 0x1a ;  /* 0xfffffffec8c87811 */ /* 0x000fe200078fd2ff */
[----:B------:R-:W-:Y:S01]  /*5fc0*/  IMAD.WIDE.U32 R218, R155, -0x326172a9, RZ ;  /* 0xcd9e8d579bda7825 */ /* 0x000fe200078e00ff */
[----:B------:R-:W-:Y:S02]  /*5fd0*/  LOP3.LUT R204, R221, R206, RZ, 0x3c, !PT ;  /* 0x000000ceddcc7212 */ /* 0x000fe400078e3cff */
[----:B------:R-:W-:Y:S01]  /*5fe0*/  MOV R98, R96 ;  /* 0x0000006000627202 */ /* 0x000fe20000000f00 */
[----:B------:R-:W-:Y:S01]  /*5ff0*/  IMAD.MOV.U32 R237, RZ, RZ, c[0x0][0x1a4] ;  /* 0x00006900ffed7624 */ /* 0x000fe200078e00ff */
[----:B------:R-:W-:Y:S01]  /*6000*/  LOP3.LUT R206, R219, R206, RZ, 0x3c, !PT ;  /* 0x000000cedbce7212 */ /* 0x000fe200078e3cff */
[----:B------:R-:W-:Y:S01]  /*6010*/  IMAD.MOV.U32 R102, RZ, RZ, R2 ;  /* 0x000000ffff667224 */ /* 0x000fe200078e0002 */
[----:B------:R-:W-:Y:S01]  /*6020*/  MOV R0, R97 ;  /* 0x0000006100007202 */ /* 0x000fe20000000f00 */
[----:B------:R-:W-:Y:S01]  /*6030*/  IMAD.WIDE.U32 R202, R216, -0x2daee0ad, RZ ;  /* 0xd2511f53d8ca7825 */ /* 0x000fe200078e00ff */
[----:B------:R-:W-:-:S02]  /*6040*/  MOV R101, R3 ;  /* 0x0000000300657202 */ /* 0x000fc40000000f00 */
[----:B------:R-:W-:Y:S01]  /*6050*/  PRMT R201, R201, 0x7054, R201 ;  /* 0x00007054c9c97816 */ /* 0x000fe200000000c9 */
[----:B------:R-:W-:Y:S02]  /*6060*/  @!P0 IMAD R237, R237, 0x30, RZ ;  /* 0x00000030eded8824 */ /* 0x000fe400078e02ff */
[----:B------:R-:W-:-:S04]  /*6070*/  IMAD.WIDE.U32 R204, R204, -0x2daee0ad, RZ ;  /* 0xd2511f53cccc7825 */ /* 0x000fc800078e00ff */
[----:B------:R-:W-:Y:S01]  /*6080*/  IMAD.WIDE.U32 R206, R206, -0x2daee0ad, RZ ;  /* 0xd2511f53cece7825 */ /* 0x000fe200078e00ff */
[----:B------:R-:W-:Y:S05]  /*6090*/  BRA `(.L_x_1079) ;  /* 0x000004e000007947 */ /* 0x000fea0003800000 */
.L_x_1081:
[----:B------:R-:W-:Y:S01]  /*60a0*/  IMAD.MOV.U32 R216, RZ, RZ, c[0x0][0x198] ;  /* 0x00006600ffd87624 */ /* 0x000fe200078e00ff */
[C---:B------:R-:W-:Y:S01]  /*60b0*/  @!P0 IADD3 R2, R200.reuse, -0x1, RZ ;  /* 0xffffffffc8028810 */ /* 0x040fe20007ffe0ff */
[----:B------:R-:W-:Y:S01]  /*60c0*/  IMAD.MOV.U32 R217, RZ, RZ, 0x4 ;  /* 0x00000004ffd97424 */ /* 0x000fe200078e00ff */
[----:B------:R-:W-:Y:S01]  /*60d0*/  @!P0 IADD3 R96, R200, -0x1, RZ ;  /* 0xffffffffc8608810 */ /* 0x000fe20007ffe0ff */
[----:B------:R-:W-:Y:S01]  /*60e0*/  IMAD.SHL.U32 R216, R216, 0x10, RZ ;  /* 0x00000010d8d87824 */ /* 0x000fe200078e00ff */
[----:B------:R-:W-:Y:S01]  /*60f0*/  @!P0 SHF.R.S32.HI R3, RZ, 0x1f, R2 ;  /* 0x0000001fff038819 */ /* 0x000fe20000011402 */
[----:B------:R1:W-:Y:S01]  /*6100*/  @P0 STS.128 [R199+0x4000], RZ ;  /* 0x004000ffc7000388 */ /* 0x0003e20000000c00 */
[----:B------:R-:W-:Y:S02]  /*6110*/  @!P0 SHF.R.S32.HI R97, RZ, 0x1f, R96 ;  /* 0x0000001fff618819 */ /* 0x000fe40000011460 */
[C---:B------:R-:W-:Y:S01]  /*6120*/  @!P0 IADD3 R140, R200.reuse, -0x1, RZ ;  /* 0xffffffffc88c8810 */ /* 0x040fe20007ffe0ff */
[----:B------:R-:W-:Y:S01]  /*6130*/  @!P0 IMAD R3, R3, c[0x0][0x198], RZ ;  /* 0x0000660003038a24 */ /* 0x000fe200078e02ff */
[----:B------:R-:W-:Y:S01]  /*6140*/  @!P0 IADD3 R99, R200, -0x1, RZ ;  /* 0xffffffffc8638810 */ /* 0x000fe20007ffe0ff */
[----:B------:R-:W-:Y:S01]  /*6150*/  @!P0 IMAD R97, R97, c[0x0][0x198], RZ ;  /* 0x0000660061618a24 */ /* 0x000fe200078e02ff */
[----:B------:R-:W-:Y:S01]  /*6160*/  @!P0 SHF.R.S32.HI R100, RZ, 0x1f, R140 ;  /* 0x0000001fff648819 */ /* 0x000fe2000001148c */
[C---:B------:R-:W-:Y:S01]  /*6170*/  @!P0 IMAD R142, R2.reuse, c[0x0][0x19c], R3 ;  /* 0x00006700028e8a24 */ /* 0x040fe200078e0203 */
[----:B------:R-:W-:Y:S01]  /*6180*/  @!P0 SHF.R.S32.HI R103, RZ, 0x1f, R99 ;  /* 0x0000001fff678819 */ /* 0x000fe20000011463 */
[----:B------:R-:W-:Y:S04]  /*6190*/  @!P0 IMAD.WIDE.U32 R2, R2, c[0x0][0x198], RZ ;  /* 0x0000660002028a25 */ /* 0x000fe800078e00ff */
[----:B------:R-:W-:Y:S01]  /*61a0*/  @!P0 IMAD R143, R96, c[0x0][0x19c], R97 ;  /* 0x00006700608f8a24 */ /* 0x000fe200078e0261 */
[-C--:B------:R-:W-:Y:S01]  /*61b0*/  @!P0 LEA R145, P3, R2, R210.reuse, 0x6 ;  /* 0x000000d202918211 */ /* 0x080fe200078630ff */
[----:B------:R-:W-:Y:S04]  /*61c0*/  @!P0 IMAD.WIDE.U32 R96, R96, c[0x0][0x198], RZ ;  /* 0x0000660060608a25 */ /* 0x000fe800078e00ff */
[----:B------:R-:W-:Y:S02]  /*61d0*/  @!P0 IMAD R100, R100, c[0x0][0x198], RZ ;  /* 0x0000660064648a24 */ /* 0x000fe400078e02ff */
[----:B------:R-:W-:Y:S01]  /*61e0*/  @!P0 IMAD.IADD R3, R3, 0x1, R142 ;  /* 0x0000000103038824 */ /* 0x000fe200078e028e */
[-C--:B------:R-:W-:Y:S01]  /*61f0*/  @!P0 LEA R142, P2, R96, R210.reuse, 0x6 ;  /* 0x000000d2608e8211 */ /* 0x080fe200078430ff */
[----:B------:R-:W-:Y:S02]  /*6200*/  @!P0 IMAD.IADD R97, R97, 0x1, R143 ;  /* 0x0000000161618824 */ /* 0x000fe400078e028f */
[----:B------:R-:W-:Y:S01]  /*6210*/  @!P0 IMAD R100, R140, c[0x0][0x19c], R100 ;  /* 0x000067008c648a24 */ /* 0x000fe200078e0264 */
[-C--:B------:R-:W-:Y:S01]  /*6220*/  @!P0 LEA.HI.X R146, R2, R209.reuse, R3, 0x6, P3 ;  /* 0x000000d102928211 */ /* 0x080fe200018f3403 */
[----:B------:R-:W-:Y:S01]  /*6230*/  @!P0 IMAD.WIDE.U32 R140, R140, c[0x0][0x198], RZ ;  /* 0x000066008c8c8a25 */ /* 0x000fe200078e00ff */
[-C--:B------:R-:W-:Y:S03]  /*6240*/  @!P0 LEA.HI.X R143, R96, R209.reuse, R97, 0x6, P2 ;  /* 0x000000d1608f8211 */ /* 0x080fe600010f3461 */
[----:B------:R-:W-:Y:S01]  /*6250*/  @!P0 IMAD R103, R103, c[0x0][0x198], RZ ;  /* 0x0000660067678a24 */ /* 0x000fe200078e02ff */
[-C--:B------:R-:W-:Y:S01]  /*6260*/  @!P0 LEA R144, P2, R140, R210.reuse, 0x6 ;  /* 0x000000d28c908211 */ /* 0x080fe200078430ff */
[C---:B------:R-:W-:Y:S04]  /*6270*/  @!P0 IMAD.WIDE.U32 R2, R99.reuse, c[0x0][0x198], RZ ;  /* 0x0000660063028a25 */ /* 0x040fe800078e00ff */
[----:B------:R-:W-:Y:S01]  /*6280*/  @!P0 IMAD R103, R99, c[0x0][0x19c], R103 ;  /* 0x0000670063678a24 */ /* 0x000fe200078e0267 */
[----:B------:R-:W-:Y:S01]  /*6290*/  @!P0 LEA R99, P3, R2, R210, 0x6 ;  /* 0x000000d202638211 */ /* 0x000fe200078630ff */
[----:B------:R-:W-:Y:S02]  /*62a0*/  @!P0 IMAD.IADD R97, R141, 0x1, R100 ;  /* 0x000000018d618824 */ /* 0x000fe400078e0264 */
[----:B------:R-:W-:Y:S02]  /*62b0*/  @!P0 IMAD.MOV.U32 R96, RZ, RZ, c[0x0][0x198] ;  /* 0x00006600ff608624 */ /* 0x000fe400078e00ff */
[----:B------:R-:W-:Y:S01]  /*62c0*/  @!P0 IMAD.IADD R103, R3, 0x1, R103 ;  /* 0x0000000103678824 */ /* 0x000fe200078e0267 */
[----:B------:R-:W-:Y:S01]  /*62d0*/  @!P0 LEA.HI.X R140, R140, R209, R97, 0x6, P2 ;  /* 0x000000d18c8c8211 */ /* 0x000fe200010f3461 */
[----:B------:R-:W-:Y:S01]  /*62e0*/  @!P0 IMAD.MOV.U32 R3, RZ, RZ, c[0x0][0x19c] ;  /* 0x00006700ff038624 */ /* 0x000fe200078e00ff */
[----:B------:R-:W-:Y:S01]  /*62f0*/  @!P0 LEA R97, P2, R96, R145, 0x5 ;  /* 0x0000009160618211 */ /* 0x000fe200078428ff */
[----:B------:R-:W-:Y:S01]  /*6300*/  @!P0 IMAD.MOV.U32 R100, RZ, RZ, c[0x0][0x19c] ;  /* 0x00006700ff648624 */ /* 0x000fe200078e00ff */
[----:B------:R-:W-:Y:S01]  /*6310*/  @!P0 LEA.HI.X R145, R2, R209, R103, 0x6, P3 ;  /* 0x000000d102918211 */ /* 0x000fe200018f3467 */
[----:B------:R-:W-:Y:S01]  /*6320*/  @!P0 IMAD.MOV.U32 R2, RZ, RZ, c[0x0][0x198] ;  /* 0x00006600ff028624 */ /* 0x000fe200078e00ff */
[----:B------:R-:W-:Y:S01]  /*6330*/  @!P0 LEA.HI.X R141, R96, R146, R3, 0x5, P2 ;  /* 0x00000092608d8211 */ /* 0x000fe200010f2c03 */
[----:B------:R-:W-:Y:S01]  /*6340*/  @!P0 IMAD R100, R100, 0x30, RZ ;  /* 0x0000003064648824 */ /* 0x000fe200078e02ff */
[----:B------:R-:W-:Y:S01]  /*6350*/  @!P0 IADD3 R96, P2, R216, R144, RZ ;  /* 0x00000090d8608210 */ /* 0x000fe20007f5e0ff */
[----:B------:R-:W-:Y:S01]  /*6360*/  IMAD.MOV.U32 R216, RZ, RZ, c[0x0][0x198] ;  /* 0x00006600ffd87624 */ /* 0x000fe200078e00ff */
[C---:B------:R-:W-:Y:S01]  /*6370*/  @!P0 LEA R144, P4, R99.reuse, c[0x0][0x168], 0x1 ;  /* 0x00005a0063908a11 */ /* 0x040fe200078808ff */
[----:B------:R-:W-:Y:S01]  /*6380*/  @!P0 IMAD.WIDE.U32 R2, R2, 0x30, R142 ;  /* 0x0000003002028825 */ /* 0x000fe200078e008e */
[----:B------:R-:W-:Y:S02]  /*6390*/  @!P0 LEA R142, P3, R96, c[0x0][0x168], 0x1 ;  /* 0x00005a00608e8a11 */ /* 0x000fe400078608ff */
[----:B------:R-:W-:Y:S01]  /*63a0*/  @!P0 LEA.HI.X R145, R99, c[0x0][0x16c], R145, 0x1, P4 ;  /* 0x00005b0063918a11 */ /* 0x000fe200020f0c91 */
[----:B------:R-:W-:Y:S01]  /*63b0*/  @!P0 IMAD.IADD R3, R100, 0x1, R3 ;  /* 0x0000000164038824 */ /* 0x000fe200078e0203 */
[----:B------:R-:W-:Y:S03]  /*63c0*/  SHF.L.U64.HI R216, R216, R217, c[0x0][0x19c] ;  /* 0x00006700d8d87619 */ /* 0x000fe600000102d9 */
[----:B------:R-:W-:Y:S01]  /*63d0*/  @!PT LDS RZ, [RZ] ;  /* 0x00000000fffff984 */ /* 0x000fe20000000800 */
[----:B------:R-:W-:Y:S01]  /*63e0*/  @!PT LDS RZ, [RZ] ;  /* 0x00000000fffff984 */ /* 0x000fe20000000800 */
[----:B------:R-:W-:Y:S01]  /*63f0*/  @!PT LDS RZ, [RZ] ;  /* 0x00000000fffff984 */ /* 0x000fe20000000800 */
[----:B------:R1:W-:Y:S02]  /*6400*/  @!P0 LDGSTS.E.BYPASS.LTC128B.128 [R199+0x4000], [R144.64] ;  /* 0x0400000090c78fae */ /* 0x0003e4000b901d50 */
[----:B------:R-:W-:Y:S01]  /*6410*/  @!P0 IMAD.X R103, R216, 0x1, R140, P2 ;  /* 0x00000001d8678824 */ /* 0x000fe200010e068c */
[C---:B------:R-:W-:Y:S02]  /*6420*/  @!P0 LEA R140, P2, R97.reuse, c[0x0][0x168], 0x1 ;  /* 0x00005a00618c8a11 */ /* 0x040fe400078408ff */
[----:B------:R1:W-:Y:S02]  /*6430*/  @P0 STS.128 [R199+0x4800], RZ ;  /* 0x004800ffc7000388 */ /* 0x0003e40000000c00 */
[----:B------:R-:W-:Y:S02]  /*6440*/  @!P0 LEA.HI.X R143, R96, c[0x0][0x16c], R103, 0x1, P3 ;  /* 0x00005b00608f8a11 */ /* 0x000fe400018f0c67 */
[----:B------:R-:W-:Y:S02]  /*6450*/  @!P0 LEA.HI.X R141, R97, c[0x0][0x16c], R141, 0x1, P2 ;  /* 0x00005b00618d8a11 */ /* 0x000fe400010f0c8d */
[C---:B------:R-:W-:Y:S01]  /*6460*/  @!P0 LEA R96, P2, R2.reuse, c[0x0][0x168], 0x1 ;  /* 0x00005a0002608a11 */ /* 0x040fe200078408ff */
[----:B------:R-:W-:Y:S01]  /*6470*/  @!PT LDS RZ, [RZ] ;  /* 0x00000000fffff984 */ /* 0x000fe20000000800 */
[----:B------:R-:W-:Y:S01]  /*6480*/  @!PT LDS RZ, [RZ] ;  /* 0x00000000fffff984 */ /* 0x000fe20000000800 */
[----:B------:R-:W-:Y:S01]  /*6490*/  @!PT LDS RZ, [RZ] ;  /* 0x00000000fffff984 */ /* 0x000fe20000000800 */
[----:B------:R1:W-:Y:S03]  /*64a0*/  @!P0 LDGSTS.E.BYPASS.LTC128B.128 [R199+0x4800], [R142.64] ;  /* 0x048000008ec78fae */ /* 0x0003e6000b901d50 */
[----:B------:R-:W-:Y:S02]  /*64b0*/  @!P0 LEA.HI.X R97, R2, c[0x0][0x16c], R3, 0x1, P2 ;  /* 0x00005b0002618a11 */ /* 0x000fe400010f0c03 */
[----:B------:R1:W-:Y:S05]  /*64c0*/  @P0 STS.128 [R199+0x5000], RZ ;  /* 0x005000ffc7000388 */ /* 0x0003ea0000000c00 */
[----:B------:R-:W-:Y:S01]  /*64d0*/  @!PT LDS RZ, [RZ] ;  /* 0x00000000fffff984 */ /* 0x000fe20000000800 */
[----:B------:R-:W-:Y:S01]  /*64e0*/  @!PT LDS RZ, [RZ] ;  /* 0x00000000fffff984 */ /* 0x000fe20000000800 */
[----:B------:R-:W-:Y:S01]  /*64f0*/  @!PT LDS RZ, [RZ] ;  /* 0x00000000fffff984 */ /* 0x000fe20000000800 */
[----:B------:R1:W-:Y:S05]  /*6500*/  @!P0 LDGSTS.E.BYPASS.LTC128B.128 [R199+0x5000], [R140.64] ;  /* 0x050000008cc78fae */ /* 0x0003ea000b901d50 */
[----:B------:R1:W-:Y:S05]  /*6510*/  @P0 STS.128 [R199+0x5800], RZ ;  /* 0x005800ffc7000388 */ /* 0x0003ea0000000c00 */
[----:B------:R-:W-:Y:S01]  /*6520*/  @!PT LDS RZ, [RZ] ;  /* 0x00000000fffff984 */ /* 0x000fe20000000800 */
[----:B------:R-:W-:Y:S01]  /*6530*/  @!PT LDS RZ, [RZ] ;  /* 0x00000000fffff984 */ /* 0x000fe20000000800 */
[----:B------:R-:W-:Y:S01]  /*6540*/  @!PT LDS RZ, [RZ] ;  /* 0x00000000fffff984 */ /* 0x000fe20000000800 */
[----:B------:R1:W-:Y:S05]  /*6550*/  @!P0 LDGSTS.E.BYPASS.LTC128B.128 [R199+0x5800], [R96.64] ;  /* 0x0580000060c78fae */ /* 0x0003ea000b901d50 */
[----:B------:R-:W0:Y:S01]  /*6560*/  LDGDEPBAR ;  /* 0x00000000000079af */ /* 0x000e220000000000 */
[----:B------:R-:W-:-:S05]  /*6570*/  BRA `(.L_x_1080) ;  /* 0x000008d000007947 */ /* 0x000fca0003800000 */
.L_x_1079:
[----:B------:R-:W-:Y:S04]  /*6580*/  DEPBAR.LE SB0, 0x0 ;  /* 0x000080000000791a */ /* 0x000fe80000000000 */
[----:B------:R-:W-:Y:S01]  /*6590*/  BAR.SYNC.DEFER_BLOCKING 0x0 ;  /* 0x0000000000007b1d */ /* 0x000fe20000010000 */
[----:B------:R-:W-:Y:S01]  /*65a0*/  SHF.R.S32.HI R2, RZ, 0x1f, R200 ;  /* 0x0000001fff027819 */ /* 0x000fe200000114c8 */
[----:B------:R-:W-:Y:S04]  /*65b0*/  IMAD.WIDE.U32 R6, R200, c[0x0][0x1a0], RZ ;  /* 0x00006800c8067a25 */ /* 0x000fe800078e00ff */
[----:B------:R-:W-:Y:S02]  /*65c0*/  IMAD R2, R2, c[0x0][0x1a0], RZ ;  /* 0x0000680002027a24 */ /* 0x000fe400078e02ff */
[----:B------:R-:W-:Y:S02]  /*65d0*/  IMAD.MOV.U32 R14, RZ, RZ, c[0x0][0x1a0] ;  /* 0x00006800ff0e7624 */ /* 0x000fe400078e00ff */
[----:B------:R-:W-:Y:S01]  /*65e0*/  IMAD R3, R200, c[0x0][0x1a4], R2 ;  /* 0x00006900c8037a24 */ /* 0x000fe200078e0202 */
[----:B------:R-:W-:Y:S01]  /*65f0*/  LEA R2, P2, R6, R244, 0x6 ;  /* 0x000000f406027211 */ /* 0x000fe200078430ff */
[----:B------:R-:W-:Y:S02]  /*6600*/  IMAD.MOV.U32 R15, RZ, RZ, c[0x0][0x1a4] ;  /* 0x00006900ff0f7624 */ /* 0x000fe400078e00ff */
[----:B------:R-:W-:Y:S01]  /*6610*/  IMAD.IADD R3, R7, 0x1, R3 ;  /* 0x0000000107037824 */ /* 0x000fe200078e0203 */
[----:B------:R-:W-:Y:S01]  /*6620*/  @!P0 LEA R10, P4, R2, c[0x0][0x170], 0x1 ;  /* 0x00005c00020a8a11 */ /* 0x000fe200078808ff */
[----:B------:R-:W-:Y:S01]  /*6630*/  IMAD.MOV.U32 R12, RZ, RZ, c[0x0][0x1a0] ;  /* 0x00006800ff0c7624 */ /* 0x000fe200078e00ff */
[-C--:B------:R-:W-:Y:S01]  /*6640*/  @!P0 LEA R4, P1, R14, R2.reuse, 0x4 ;  /* 0x000000020e048211 */ /* 0x080fe200078220ff */
[----:B------:R-:W-:Y:S01]  /*6650*/  IMAD.MOV.U32 R13, RZ, RZ, c[0x0][0x1a4] ;  /* 0x00006900ff0d7624 */ /* 0x000fe200078e00ff */
[----:B------:R-:W-:Y:S02]  /*6660*/  LEA.HI.X R3, R6, R247, R3, 0x6, P2 ;  /* 0x000000f706037211 */ /* 0x000fe400010f3403 */
[----:B------:R-:W-:Y:S02]  /*6670*/  @!P0 LEA R8, P3, R4, c[0x0][0x170], 0x1 ;  /* 0x00005c0004088a11 */ /* 0x000fe400078608ff */
[----:B------:R-:W-:Y:S01]  /*6680*/  @!P0 LEA.HI.X R11, R2, c[0x0][0x174], R3, 0x1, P4 ;  /* 0x00005d00020b8a11 */ /* 0x000fe200020f0c03 */
[----:B------:R-:W-:Y:S01]  /*6690*/  @P0 STS.128 [R199+0x6000], RZ ;  /* 0x006000ffc7000388 */ /* 0x000fe20000000c00 */
[-C--:B------:R-:W-:Y:S02]  /*66a0*/  @!P0 LEA.HI.X R7, R14, R3.reuse, R15, 0x4, P1 ;  /* 0x000000030e078211 */ /* 0x080fe400008f240f */
[----:B------:R-:W-:Y:S02]  /*66b0*/  @!P0 LEA R5, P2, R12, R2, 0x5 ;  /* 0x000000020c058211 */ /* 0x000fe400078428ff */
[----:B------:R-:W-:Y:S02]  /*66c0*/  @!P0 LEA.HI.X R9, R4, c[0x0][0x174], R7, 0x1, P3 ;  /* 0x00005d0004098a11 */ /* 0x000fe400018f0c07 */
[----:B------:R-:W-:Y:S01]  /*66d0*/  @!PT LDS RZ, [RZ] ;  /* 0x00000000fffff984 */ /* 0x000fe20000000800 */
[----:B------:R-:W-:Y:S01]  /*66e0*/  @!PT LDS RZ, [RZ] ;  /* 0x00000000fffff984 */ /* 0x000fe20000000800 */
[----:B------:R-:W-:Y:S01]  /*66f0*/  @!PT LDS RZ, [RZ] ;  /* 0x00000000fffff984 */ /* 0x000fe20000000800 */
[----:B------:R1:W-:Y:S01]  /*6700*/  @!P0 LDGSTS.E.BYPASS.LTC128B.128 [R199+0x6000], [R10.64] ;  /* 0x060000000ac78fae */ /* 0x0003e2000b901d50 */
[C---:B------:R-:W-:Y:S02]  /*6710*/  @!P0 LEA R6, P1, R5.reuse, c[0x0][0x170], 0x1 ;  /* 0x00005c0005068a11 */ /* 0x040fe400078208ff */
[----:B------:R-:W-:Y:S01]  /*6720*/  @!P0 LEA.HI.X R12, R12, R3, R13, 0x5, P2 ;  /* 0x000000030c0c8211 */ /* 0x000fe200010f2c0d */
[----:B------:R-:W-:Y:S03]  /*6730*/  IMAD.MOV.U32 R13, RZ, RZ, c[0x0][0x1a0] ;  /* 0x00006800ff0d7624 */ /* 0x000fe600078e00ff */
[----:B------:R-:W-:Y:S01]  /*6740*/  @P0 STS.128 [R199+0x6800], RZ ;  /* 0x006800ffc7000388 */ /* 0x000fe20000000c00 */
[----:B------:R-:W-:Y:S01]  /*6750*/  @!P0 LEA.HI.X R7, R5, c[0x0][0x174], R12, 0x1, P1 ;  /* 0x00005d0005078a11 */ /* 0x000fe200008f0c0c */
[----:B------:R-:W-:Y:S04]  /*6760*/  @!P0 IMAD.WIDE.U32 R2, R13, 0x30, R2 ;  /* 0x000000300d028825 */ /* 0x000fe800078e0002 */
[----:B------:R-:W-:Y:S01]  /*6770*/  @!P0 IMAD.IADD R3, R237, 0x1, R3 ;  /* 0x00000001ed038824 */ /* 0x000fe200078e0203 */
[----:B------:R-:W-:Y:S01]  /*6780*/  @!PT LDS RZ, [RZ] ;  /* 0x00000000fffff984 */ /* 0x000fe20000000800 */
[----:B------:R-:W-:Y:S01]  /*6790*/  @!PT LDS RZ, [RZ] ;  /* 0x00000000fffff984 */ /* 0x000fe20000000800 */
[----:B------:R-:W-:Y:S01]  /*67a0*/  @!PT LDS RZ, [RZ] ;  /* 0x00000000fffff984 */ /* 0x000fe20000000800 */
[----:B------:R1:W-:Y:S01]  /*67b0*/  @!P0 LDGSTS.E.BYPASS.LTC128B.128 [R199+0x6800], [R8.64] ;  /* 0x0680000008c78fae */ /* 0x0003e2000b901d50 */
[C---:B------:R-:W-:Y:S04]  /*67c0*/  @!P0 LEA R4, P1, R2.reuse, c[0x0][0x170], 0x1 ;  /* 0x00005c0002048a11 */ /* 0x040fe800078208ff */
[----:B------:R-:W-:Y:S02]  /*67d0*/  @!P0 LEA.HI.X R5, R2, c[0x0][0x174], R3, 0x1, P1 ;  /* 0x00005d0002058a11 */ /* 0x000fe400008f0c03 */
[----:B------:R-:W-:Y:S01]  /*67e0*/  @P0 STS.128 [R199+0x7000], RZ ;  /* 0x007000ffc7000388 */ /* 0x000fe20000000c00 */
[----:B------:R-:W-:Y:S06]  /*67f0*/  ISETP.GT.AND P1, PT, R200, RZ, PT ;  /* 0x000000ffc800720c */ /* 0x000fec0003f24270 */
[----:B------:R-:W-:Y:S01]  /*6800*/  @!PT LDS RZ, [RZ] ;  /* 0x00000000fffff984 */ /* 0x000fe20000000800 */
[----:B------:R-:W-:Y:S01]  /*6810*/  @!PT LDS RZ, [RZ] ;  /* 0x00000000fffff984 */ /* 0x000fe20000000800 */
[----:B------:R-:W-:Y:S01]  /*6820*/  @!PT LDS RZ, [RZ] ;  /* 0x00000000fffff984 */ /* 0x000fe20000000800 */
[----:B------:R2:W-:Y:S07]  /*6830*/  @!P0 LDGSTS.E.BYPASS.LTC128B.128 [R199+0x7000], [R6.64] ;  /* 0x0700000006c78fae */ /* 0x0005ee000b901d50 */
[----:B------:R-:W-:Y:S07]  /*6840*/  @P0 STS.128 [R199+0x7800], RZ ;  /* 0x007800ffc7000388 */ /* 0x000fee0000000c00 */
[----:B------:R-:W-:Y:S01]  /*6850*/  @!PT LDS RZ, [RZ] ;  /* 0x00000000fffff984 */ /* 0x000fe20000000800 */
[----:B------:R-:W-:Y:S01]  /*6860*/  @!PT LDS RZ, [RZ] ;  /* 0x00000000fffff984 */ /* 0x000fe20000000800 */
[----:B------:R-:W-:Y:S01]  /*6870*/  @!PT LDS RZ, [RZ] ;  /* 0x00000000fffff984 */ /* 0x000fe20000000800 */
[----:B------:R2:W-:Y:S07]  /*6880*/  @!P0 LDGSTS.E.BYPASS.LTC128B.128 [R199+0x7800], [R4.64] ;  /* 0x0780000004c78fae */ /* 0x0005ee000b901d50 */
[----:B------:R-:W-:Y:S07]  /*6890*/  LDSM.16.M88.4 R64, [R191] ;  /* 0x00000000bf40783b */ /* 0x000fee0000000200 */
[----:B------:R-:W2:Y:S07]  /*68a0*/  LDSM.16.M88.4 R16, [R184+0x4000] ;  /* 0x00400000b810783b */ /* 0x000eae0000000200 */
[----:B------:R-:W1:Y:S07]  /*68b0*/  LDSM.16.M88.4 R60, [R191+0x2000] ;  /* 0x00200000bf3c783b */ /* 0x000e6e0000000200 */
[----:B------:R-:W3:Y:S07]  /*68c0*/  LDSM.16.M88.4 R32, [R184+0x4800] ;  /* 0x00480000b820783b */ /* 0x000eee0000000200 */
[----:B------:R-:W0:Y:S07]  /*68d0*/  LDGDEPBAR ;  /* 0x00000000000079af */ /* 0x000e2e0000000000 */
[----:B------:R-:W4:Y:S07]  /*68e0*/  LDSM.16.M88.4 R48, [R184+0x5000] ;  /* 0x00500000b830783b */ /* 0x000f2e0000000200 */
[----:B------:R-:W5:Y:S01]  /*68f0*/  LDSM.16.M88.4 R140, [R184+0x5800] ;  /* 0x00580000b88c783b */ /* 0x000f620000000200 */
[-C--:B--2---:R-:W-:Y:S06]  /*6900*/  HMMA.16816.F32 R4, R64, R16.reuse, RZ ;  /* 0x000000104004723c */ /* 0x084fec00000018ff */
[----:B------:R-:W-:Y:S02]  /*6910*/  LDSM.16.M88.4 R144, [R194] ;  /* 0x00000000c290783b */ /* 0x000fe40000000200 */
[C---:B-1----:R-:W-:Y:S05]  /*6920*/  HMMA.16816.F32 R8, R60.reuse, R16, RZ ;  /* 0x000000103c08723c */ /* 0x042fea00000018ff */
[----:B------:R-:W1:Y:S03]  /*6930*/  LDSM.16.M88.4 R148, [R190+0x4000] ;  /* 0x00400000be94783b */ /* 0x000e660000000200 */
[-C--:B------:R-:W-:Y:S04]  /*6940*/  HMMA.16816.F32 R12, R60, R18.reuse, RZ ;  /* 0x000000123c0c723c */ /* 0x080fe800000018ff */
[----:B------:R-:W2:Y:S04]  /*6950*/  LDSM.16.M88.4 R152, [R194+0x2000] ;  /* 0x00200000c298783b */ /* 0x000ea80000000200 */
[C---:B------:R-:W-:Y:S03]  /*6960*/  HMMA.16816.F32 R16, R64.reuse, R18, RZ ;  /* 0x000000124010723c */ /* 0x040fe600000018ff */
[----:B------:R-:W1:Y:S05]  /*6970*/  LDSM.16.M88.4 R156, [R190+0x4800] ;  /* 0x00480000be9c783b */ /* 0x000e6a0000000200 */
[-C--:B---3--:R-:W-:Y:S02]  /*6980*/  HMMA.16816.F32 R20, R64, R32.reuse, RZ ;  /* 0x000000204014723c */ /* 0x088fe400000018ff */
[----:B------:R-:W3:Y:S06]  /*6990*/  LDSM.16.M88.4 R160, [R190+0x5000] ;  /* 0x00500000bea0783b */ /* 0x000eec0000000200 */
[C---:B------:R-:W-:Y:S01]  /*69a0*/  HMMA.16816.F32 R24, R60.reuse, R32, RZ ;  /* 0x000000203c18723c */ /* 0x040fe200000018ff */
[----:B------:R-:W1:Y:S07]  /*69b0*/  LDSM.16.M88.4 R164, [R190+0x5800] ;  /* 0x00580000bea4783b */ /* 0x000e6e0000000200 */
[-C--:B------:R-:W-:Y:S01]  /*69c0*/  HMMA.16816.F32 R28, R60, R34.reuse, RZ ;  /* 0x000000223c1c723c */ /* 0x080fe200000018ff */
[----:B------:R-:W-:Y:S07]  /*69d0*/  LDSM.16.M88.4 R168, [R192+0x2000] ;  /* 0x00200000c0a8783b */ /* 0x000fee0000000200 */
[C---:B------:R-:W-:Y:S01]  /*69e0*/  HMMA.16816.F32 R32, R64.reuse, R34, RZ ;  /* 0x000000224020723c */ /* 0x040fe200000018ff */
[----:B------:R-:W-:Y:S07]  /*69f0*/  LDSM.16.M88.4 R172, [R193+0x2000] ;  /* 0x00200000c1ac783b */ /* 0x000fee0000000200 */
[-C--:B----4-:R-:W-:Y:S01]  /*6a00*/  HMMA.16816.F32 R36, R64, R48.reuse, RZ ;  /* 0x000000304024723c */ /* 0x090fe200000018ff */
[----:B------:R-:W-:Y:S07]  /*6a10*/  LDSM.16.M88.4 R176, [R189+0x800] ;  /* 0x00080000bdb0783b */ /* 0x000fee0000000200 */
[C---:B------:R-:W-:Y:S01]  /*6a20*/  HMMA.16816.F32 R40, R60.reuse, R48, RZ ;  /* 0x000000303c28723c */ /* 0x040fe200000018ff */
[----:B------:R-:W-:Y:S07]  /*6a30*/  LDSM.16.M88.4 R180, [R189+0x1000] ;  /* 0x00100000bdb4783b */ /* 0x000fee0000000200 */
[-C--:B------:R-:W-:Y:S08]  /*6a40*/  HMMA.16816.F32 R44, R60, R50.reuse, RZ ;  /* 0x000000323c2c723c */ /* 0x080ff000000018ff */
[C---:B------:R-:W-:Y:S08]  /*6a50*/  HMMA.16816.F32 R48, R64.reuse, R50, RZ ;  /* 0x000000324030723c */ /* 0x040ff000000018ff */
[-C--:B-----5:R-:W-:Y:S08]  /*6a60*/  HMMA.16816.F32 R52, R64, R140.reuse, RZ ;  /* 0x0000008c4034723c */ /* 0x0a0ff000000018ff */
[C---:B------:R-:W-:Y:S08]  /*6a70*/  HMMA.16816.F32 R56, R60.reuse, R140, RZ ;  /* 0x0000008c3c38723c */ /* 0x040ff000000018ff */
[-C--:B------:R-:W-:Y:S08]  /*6a80*/  HMMA.16816.F32 R60, R60, R142.reuse, RZ ;  /* 0x0000008e3c3c723c */ /* 0x080ff000000018ff */
[----:B------:R-:W-:Y:S01]  /*6a90*/  HMMA.16816.F32 R64, R64, R142, RZ ;  /* 0x0000008e4040723c */ /* 0x000fe200000018ff */
[----:B------:R-:W-:Y:S07]  /*6aa0*/  LDSM.16.M88.4 R140, [R192] ;  /* 0x00000000c08c783b */ /* 0x000fee0000000200 */
[-C--:B-1----:R-:W-:Y:S08]  /*6ab0*/  HMMA.16816.F32 R4, R144, R148.reuse, R4 ;  /* 0x000000949004723c */ /* 0x082ff00000001804 */
[C---:B--2---:R-:W-:Y:S08]  /*6ac0*/  HMMA.16816.F32 R8, R152.reuse, R148, R8 ;  /* 0x000000949808723c */ /* 0x044ff00000001808 */
[-C--:B------:R-:W-:Y:S08]  /*6ad0*/  HMMA.16816.F32 R12, R152, R150.reuse, R12 ;  /* 0x00000096980c723c */ /* 0x080ff0000000180c */
[C---:B------:R-:W-:Y:S01]  /*6ae0*/  HMMA.16816.F32 R16, R144.reuse, R150, R16 ;  /* 0x000000969010723c */ /* 0x040fe20000001810 */
[----:B------:R-:W1:Y:S07]  /*6af0*/  LDSM.16.M88.4 R148, [R195] ;  /* 0x00000000c394783b */ /* 0x000e6e0000000200 */
[-C--:B------:R-:W-:Y:S08]  /*6b00*/  HMMA.16816.F32 R20, R144, R156.reuse, R20 ;  /* 0x0000009c9014723c */ /* 0x080ff00000001814 */
[C---:B------:R-:W-:Y:S08]  /*6b10*/  HMMA.16816.F32 R24, R152.reuse, R156, R24 ;  /* 0x0000009c9818723c */ /* 0x040ff00000001818 */
[-C--:B------:R-:W-:Y:S08]  /*6b20*/  HMMA.16816.F32 R28, R152, R158.reuse, R28 ;  /* 0x0000009e981c723c */ /* 0x080ff0000000181c */
[C---:B------:R-:W-:Y:S01]  /*6b30*/  HMMA.16816.F32 R32, R144.reuse, R158, R32 ;  /* 0x0000009e9020723c */ /* 0x040fe20000001820 */
[----:B------:R-:W2:Y:S07]  /*6b40*/  LDSM.16.M88.4 R156, [R198] ;  /* 0x00000000c69c783b */ /* 0x000eae0000000200 */
[-C--:B---3--:R-:W-:Y:S08]  /*6b50*/  HMMA.16816.F32 R36, R144, R160.reuse, R36 ;  /* 0x000000a09024723c */ /* 0x088ff00000001824 */
[C---:B------:R-:W-:Y:S08]  /*6b60*/  HMMA.16816.F32 R40, R152.reuse, R160, R40 ;  /* 0x000000a09828723c */ /* 0x040ff00000001828 */
[-C--:B------:R-:W-:Y:S08]  /*6b70*/  HMMA.16816.F32 R44, R152, R162.reuse, R44 ;  /* 0x000000a2982c723c */ /* 0x080ff0000000182c */
[C---:B------:R-:W-:Y:S01]  /*6b80*/  HMMA.16816.F32 R48, R144.reuse, R162, R48 ;  /* 0x000000a29030723c */ /* 0x040fe20000001830 */
[----:B------:R-:W-:Y:S07]  /*6b90*/  LDSM.16.M88.4 R160, [R196] ;  /* 0x00000000c4a0783b */ /* 0x000fee0000000200 */
[-C--:B------:R-:W-:Y:S08]  /*6ba0*/  HMMA.16816.F32 R52, R144, R164.reuse, R52 ;  /* 0x000000a49034723c */ /* 0x080ff00000001834 */
[C---:B------:R-:W-:Y:S08]  /*6bb0*/  HMMA.16816.F32 R56, R152.reuse, R164, R56 ;  /* 0x000000a49838723c */ /* 0x040ff00000001838 */
[-C--:B------:R-:W-:Y:S01]  /*6bc0*/  HMMA.16816.F32 R60, R152, R166.reuse, R60 ;  /* 0x000000a6983c723c */ /* 0x080fe2000000183c */
[----:B------:R-:W3:Y:S07]  /*6bd0*/  LDSM.16.M88.4 R152, [R197] ;  /* 0x00000000c598783b */ /* 0x000eee0000000200 */
[----:B------:R-:W-:Y:S01]  /*6be0*/  HMMA.16816.F32 R64, R144, R166, R64 ;  /* 0x000000a69040723c */ /* 0x000fe20000001840 */
[----:B------:R-:W-:Y:S07]  /*6bf0*/  LDSM.16.M88.4 R144, [R193] ;  /* 0x00000000c190783b */ /* 0x000fee0000000200 */
[-C--:B-1----:R-:W-:Y:S01]  /*6c00*/  HMMA.16816.F32 R4, R140, R148.reuse, R4 ;  /* 0x000000948c04723c */ /* 0x082fe20000001804 */
[----:B------:R-:W1:Y:S07]  /*6c10*/  LDSM.16.M88.4 R164, [R189] ;  /* 0x00000000bda4783b */ /* 0x000e6e0000000200 */
        /* <DEDUP_REMOVED lines=10> */
[-C--:B---3--:R-:W-:Y:S08]  /*6cc0*/  HMMA.16816.F32 R36, R140, R152.reuse, R36 ;  /* 0x000000988c24723c */ /* 0x088ff00000001824 */
[C---:B------:R-:W-:Y:S08]  /*6cd0*/  HMMA.16816.F32 R40, R168.reuse, R152, R40 ;  /* 0x00000098a828723c */ /* 0x040ff00000001828 */
[-C--:B------:R-:W-:Y:S08]  /*6ce0*/  HMMA.16816.F32 R44, R168, R154.reuse, R44 ;  /* 0x0000009aa82c723c */ /* 0x080ff0000000182c */
[C---:B------:R-:W-:Y:S08]  /*6cf0*/  HMMA.16816.F32 R48, R140.reuse, R154, R48 ;  /* 0x0000009a8c30723c */ /* 0x040ff00000001830 */
[-C--:B------:R-:W-:Y:S08]  /*6d00*/  HMMA.16816.F32 R52, R140, R160.reuse, R52 ;  /* 0x000000a08c34723c */ /* 0x080ff00000001834 */
[C---:B------:R-:W-:Y:S08]  /*6d10*/  HMMA.16816.F32 R56, R168.reuse, R160, R56 ;  /* 0x000000a0a838723c */ /* 0x040ff00000001838 */
[-C--:B------:R-:W-:Y:S08]  /*6d20*/  HMMA.16816.F32 R60, R168, R162.reuse, R60 ;  /* 0x000000a2a83c723c */ /* 0x080ff0000000183c */
[----:B------:R-:W-:Y:S08]  /*6d30*/  HMMA.16816.F32 R64, R140, R162, R64 ;  /* 0x000000a28c40723c */ /* 0x000ff00000001840 */
[-C--:B-1----:R-:W-:Y:S08]  /*6d40*/  HMMA.16816.F32 R4, R144, R164.reuse, R4 ;  /* 0x000000a49004723c */ /* 0x082ff00000001804 */
        /* <DEDUP_REMOVED lines=16> */
.L_x_1080:
[----:B------:R-:W-:Y:S01]  /*6e50*/  FMNMX.FTZ R2, R4, R0, !PT ;  /* 0x0000000004027209 */ /* 0x000fe20007810000 */
[----:B-1----:R-:W-:Y:S01]  /*6e60*/  LDSM.16.MT88.4 R144, [R185+0x6000] ;  /* 0x00600000b990783b */ /* 0x002fe20000004200 */
[----:B------:R-:W-:Y:S02]  /*6e70*/  IMAD.SHL.U32 R172, R200, 0x2, RZ ;  /* 0x00000002c8ac7824 */ /* 0x000fe400078e00ff */
        /* <DEDUP_REMOVED lines=48> */
[----:B------:R-:W-:Y:S04]  /*7180*/  FMNMX.FTZ R3, R60, R3, !PT ;  /* 0x000000033c037209 */ /* 0x000fe80007810000 */
[----:B------:R-:W-:Y:S03]  /*7190*/  FMNMX.FTZ R3, R61, R3, !PT ;  /* 0x000000033d037209 */ /* 0x000fe60007810000 */
[----:B------:R-:W2:Y:S08]  /*71a0*/  SHFL.BFLY PT, R96, R2, 0x2, 0x1f ;  /* 0x0c401f0002607f89 */ /* 0x000eb000000e0000 */
[----:B------:R-:W3:Y:S01]  /*71b0*/  SHFL.BFLY PT, R99, R3, 0x2, 0x1f ;  /* 0x0c401f0003637f89 */ /* 0x000ee200000e0000 */
[----:B-1----:R-:W-:Y:S04]  /*71c0*/  FMNMX.FTZ R97, R97, R100, !PT ;  /* 0x0000006461617209 */ /* 0x002fe80007810000 */
[C---:B------:R-:W-:Y:S01]  /*71d0*/  FSETP.NEU.FTZ.AND P2, PT, R97.reuse, -INF , PT ;  /* 0xff8000006100780b */ /* 0x040fe20003f5d000 */
[C---:B------:R-:W-:Y:S02]  /*71e0*/  FADD.FTZ R0, -R97.reuse, R0 ;  /* 0x0000000061007221 */ /* 0x040fe40000010100 */
[----:B------:R-:W-:Y:S01]  /*71f0*/  FMUL.FTZ R152, R97, c[0x0][0x23c] ;  /* 0x00008f0061987a20 */ /* 0x000fe20000410000 */
[----:B--2---:R-:W-:Y:S01]  /*7200*/  FMNMX.FTZ R2, R2, R96, !PT ;  /* 0x0000006002027209 */ /* 0x004fe20007810000 */
[----:B------:R-:W-:Y:S01]  /*7210*/  FMUL.FTZ R0, R0, c[0x0][0x23c] ;  /* 0x00008f0000007a20 */ /* 0x000fe20000410000 */
[----:B------:R-:W-:Y:S02]  /*7220*/  FMNMX.FTZ R96, R10, R102, !PT ;  /* 0x000000660a607209 */ /* 0x000fe40007810000 */
[----:B------:R-:W-:Y:S01]  /*7230*/  FSEL R152, R152, RZ, P2 ;  /* 0x000000ff98987208 */ /* 0x000fe20001000000 */
[----:B------:R1:W2:Y:S01]  /*7240*/  MUFU.EX2 R100, R0 ;  /* 0x0000000000647308 */ /* 0x0002a20000000800 */
[----:B------:R-:W4:Y:S01]  /*7250*/  SHFL.BFLY PT, R103, R2, 0x1, 0x1f ;  /* 0x0c201f0002677f89 */ /* 0x000f2200000e0000 */
[----:B------:R-:W-:Y:S02]  /*7260*/  FMNMX.FTZ R96, R11, R96, !PT ;  /* 0x000000600b607209 */ /* 0x000fe40007810000 */
[----:B---3--:R-:W-:Y:S01]  /*7270*/  FMNMX.FTZ R3, R3, R99, !PT ;  /* 0x0000006303037209 */ /* 0x008fe20007810000 */
[--C-:B------:R-:W-:Y:S01]  /*7280*/  FFMA.FTZ R16, R16, c[0x0][0x23c], -R152.reuse ;  /* 0x00008f0010107a23 */ /* 0x100fe20000010898 */
[----:B------:R-:W-:Y:S01]  /*7290*/  FMNMX.FTZ R96, R14, R96, !PT ;  /* 0x000000600e607209 */ /* 0x000fe20007810000 */
[--C-:B------:R-:W-:Y:S02]  /*72a0*/  FFMA.FTZ R64, R64, c[0x0][0x23c], -R152.reuse ;  /* 0x00008f0040407a23 */ /* 0x100fe40000010898 */
[----:B------:R-:W3:Y:S01]  /*72b0*/  SHFL.BFLY PT, R140, R3, 0x1, 0x1f ;  /* 0x0c201f00038c7f89 */ /* 0x000ee200000e0000 */
[----:B------:R5:W-:Y:S01]  /*72c0*/  MUFU.EX2 R236, R16 ;  /* 0x0000001000ec7308 */ /* 0x000be20000000800 */
[----:B------:R-:W-:Y:S01]  /*72d0*/  FMNMX.FTZ R96, R15, R96, !PT ;  /* 0x000000600f607209 */ /* 0x000fe20007810000 */
[--C-:B------:R-:W-:Y:S02]  /*72e0*/  FFMA.FTZ R17, R17, c[0x0][0x23c], -R152.reuse ;  /* 0x00008f0011117a23 */ /* 0x100fe40000010898 */
[--C-:B------:R-:W-:Y:S01]  /*72f0*/  FFMA.FTZ R4, R4, c[0x0][0x23c], -R152.reuse ;  /* 0x00008f0004047a23 */ /* 0x100fe20000010898 */
[----:B------:R-:W-:Y:S01]  /*7300*/  FMNMX.FTZ R96, R26, R96, !PT ;  /* 0x000000601a607209 */ /* 0x000fe20007810000 */
[--C-:B------:R-:W-:Y:S02]  /*7310*/  FFMA.FTZ R65, R65, c[0x0][0x23c], -R152.reuse ;  /* 0x00008f0041417a23 */ /* 0x100fe40000010898 */
[--C-:B------:R-:W-:Y:S01]  /*7320*/  FFMA.FTZ R52, R52, c[0x0][0x23c], -R152.reuse ;  /* 0x00008f0034347a23 */ /* 0x100fe20000010898 */
[----:B------:R-:W-:Y:S01]  /*7330*/  FMNMX.FTZ R99, R27, R96, !PT ;  /* 0x000000601b637209 */ /* 0x000fe20007810000 */
[----:B------:R5:W-:Y:S01]  /*7340*/  MUFU.EX2 R235, R17 ;  /* 0x0000001100eb7308 */ /* 0x000be20000000800 */
[--C-:B------:R-:W-:Y:S02]  /*7350*/  FFMA.FTZ R20, R20, c[0x0][0x23c], -R152.reuse ;  /* 0x00008f0014147a23 */ /* 0x100fe40000010898 */
[--C-:B------:R-:W-:Y:S01]  /*7360*/  FFMA.FTZ R21, R21, c[0x0][0x23c], -R152.reuse ;  /* 0x00008f0015157a23 */ /* 0x100fe20000010898 */
[----:B----4-:R-:W-:Y:S01]  /*7370*/  FMNMX.FTZ R96, R2, R103, !PT ;  /* 0x0000006702607209 */ /* 0x010fe20007810000 */
[--C-:B------:R-:W-:Y:S01]  /*7380*/  FFMA.FTZ R5, R5, c[0x0][0x23c], -R152.reuse ;  /* 0x00008f0005057a23 */ /* 0x100fe20000010898 */
[----:B------:R-:W-:Y:S01]  /*7390*/  FMNMX.FTZ R2, R30, R99, !PT ;  /* 0x000000631e027209 */ /* 0x000fe20007810000 */
[----:B------:R-:W-:Y:S01]  /*73a0*/  FFMA.FTZ R32, R32, c[0x0][0x23c], -R152 ;  /* 0x00008f0020207a23 */ /* 0x000fe20000010898 */
[C---:B------:R-:W-:Y:S02]  /*73b0*/  FSETP.NEU.FTZ.AND P2, PT, R96.reuse, -INF , PT ;  /* 0xff8000006000780b */ /* 0x040fe40003f5d000 */
[----:B------:R4:W-:Y:S01]  /*73c0*/  MUFU.EX2 R232, R4 ;  /* 0x0000000400e87308 */ /* 0x0009e20000000800 */
[C---:B-1----:R-:W-:Y:S01]  /*73d0*/  FADD.FTZ R0, -R96.reuse, R98 ;  /* 0x0000006260007221 */ /* 0x042fe20000010100 */
[----:B------:R-:W-:Y:S01]  /*73e0*/  FMNMX.FTZ R2, R31, R2, !PT ;  /* 0x000000021f027209 */ /* 0x000fe20007810000 */
[----:B------:R-:W-:Y:S01]  /*73f0*/  FMUL.FTZ R153, R96, c[0x0][0x23c] ;  /* 0x00008f0060997a20 */ /* 0x000fe20000410000 */
[----:B---3--:R-:W-:Y:S01]  /*7400*/  FMNMX.FTZ R3, R3, R140, !PT ;  /* 0x0000008c03037209 */ /* 0x008fe20007810000 */
[----:B------:R-:W-:Y:S01]  /*7410*/  FMUL.FTZ R0, R0, c[0x0][0x23c] ;  /* 0x00008f0000007a20 */ /* 0x000fe20000410000 */
[----:B------:R-:W-:Y:S01]  /*7420*/  FMNMX.FTZ R2, R42, R2, !PT ;  /* 0x000000022a027209 */ /* 0x000fe20007810000 */
[----:B------:R-:W-:Y:S01]  /*7430*/  FFMA.FTZ R33, R33, c[0x0][0x23c], -R152 ;  /* 0x00008f0021217a23 */ /* 0x000fe20000010898 */
[----:B------:R-:W-:Y:S01]  /*7440*/  FSEL R153, R153, RZ, P2 ;  /* 0x000000ff99997208 */ /* 0x000fe20001000000 */
[----:B------:R-:W-:Y:S01]  /*7450*/  FMUL.FTZ R154, R3, c[0x0][0x23c] ;  /* 0x00008f00039a7a20 */ /* 0x000fe20000410000 */
[----:B------:R1:W-:Y:S01]  /*7460*/  MUFU.EX2 R99, R0 ;  /* 0x0000000000637308 */ /* 0x0003e20000000800 */
[----:B------:R-:W-:Y:S01]  /*7470*/  FMNMX.FTZ R2, R43, R2, !PT ;  /* 0x000000022b027209 */ /* 0x000fe20007810000 */
[----:B--2---:R-:W-:Y:S01]  /*7480*/  FMUL.FTZ R76, R100, R76 ;  /* 0x0000004c644c7220 */ /* 0x004fe20000410000 */
[----:B------:R-:W-:Y:S01]  /*7490*/  FSETP.NEU.FTZ.AND P2, PT, R3, -INF , PT ;  /* 0xff8000000300780b */ /* 0x000fe20003f5d000 */
[--C-:B------:R-:W-:Y:S01]  /*74a0*/  FFMA.FTZ R22, R22, c[0x0][0x23c], -R153.reuse ;  /* 0x00008f0016167a23 */ /* 0x100fe20000010899 */
[----:B------:R-:W-:Y:S01]  /*74b0*/  FMNMX.FTZ R2, R46, R2, !PT ;  /* 0x000000022e027209 */ /* 0x000fe20007810000 */
[--C-:B------:R-:W-:Y:S01]  /*74c0*/  FFMA.FTZ R23, R23, c[0x0][0x23c], -R153.reuse ;  /* 0x00008f0017177a23 */ /* 0x100fe20000010899 */
[----:B------:R-:W-:Y:S01]  /*74d0*/  FSEL R154, R154, RZ, P2 ;  /* 0x000000ff9a9a7208 */ /* 0x000fe20001000000 */
[--C-:B------:R-:W-:Y:S01]  /*74e0*/  FFMA.FTZ R38, R38, c[0x0][0x23c], -R153.reuse ;  /* 0x00008f0026267a23 */ /* 0x100fe20000010899 */
[----:B------:R-:W-:Y:S01]  /*74f0*/  FMNMX.FTZ R2, R47, R2, !PT ;  /* 0x000000022f027209 */ /* 0x000fe20007810000 */
[----:B------:R-:W2:Y:S01]  /*7500*/  MUFU.EX2 R231, R5 ;  /* 0x0000000500e77308 */ /* 0x000ea20000000800 */
[--C-:B-----5:R-:W-:Y:S01]  /*7510*/  LOP3.LUT R16, R207, UR12, R202.reuse, 0x96, !PT ;  /* 0x0000000ccf107c12 */ /* 0x120fe2000f8e96ca */
[--C-:B------:R-:W-:Y:S01]  /*7520*/  FFMA.FTZ R18, R18, c[0x0][0x23c], -R153.reuse ;  /* 0x00008f0012127a23 */ /* 0x100fe20000010899 */
[----:B------:R-:W-:Y:S01]  /*7530*/  LOP3.LUT R17, R205, UR12, R202, 0x96, !PT ;  /* 0x0000000ccd117c12 */ /* 0x000fe2000f8e96ca */
[----:B------:R-:W-:Y:S01]  /*7540*/  FFMA.FTZ R45, R45, c[0x0][0x23c], -R154 ;  /* 0x00008f002d2d7a23 */ /* 0x000fe2000001089a */
[----:B----4-:R-:W-:Y:S01]  /*7550*/  LOP3.LUT R4, R203, UR19, R172, 0x96, !PT ;  /* 0x00000013cb047c12 */ /* 0x010fe2000f8e96ac */
[----:B------:R-:W-:Y:S04]  /*7560*/  IMAD.WIDE.U32 R170, R16, -0x326172a9, RZ ;  /* 0xcd9e8d5710aa7825 */ /* 0x000fe800078e00ff */
[----:B------:R-:W-:Y:S01]  /*7570*/  MUFU.EX2 R233, R18 ;  /* 0x0000001200e97308 */ /* 0x000fe20000000800 */
[----:B------:R-:W-:Y:S02]  /*7580*/  FFMA.FTZ R16, R6, c[0x0][0x23c], -R153 ;  /* 0x00008f0006107a23 */ /* 0x000fe40000010899 */
[--C-:B------:R-:W-:Y:S02]  /*7590*/  FFMA.FTZ R40, R40, c[0x0][0x23c], -R154.reuse ;  /* 0x00008f0028287a23 */ /* 0x100fe4000001089a */
[----:B-1----:R-:W-:Y:S02]  /*75a0*/  FADD.FTZ R0, -R3, R101 ;  /* 0x0000006503007221 */ /* 0x002fe40000010100 */
[--C-:B------:R-:W-:Y:S02]  /*75b0*/  FFMA.FTZ R101, R7, c[0x0][0x23c], -R153.reuse ;  /* 0x00008f0007657a23 */ /* 0x100fe40000010899 */
[----:B------:R-:W-:Y:S01]  /*75c0*/  FMUL.FTZ R0, R0, c[0x0][0x23c] ;  /* 0x00008f0000007a20 */ /* 0x000fe20000410000 */
[----:B------:R1:W-:Y:S01]  /*75d0*/  MUFU.EX2 R230, R16 ;  /* 0x0000001000e67308 */ /* 0x0003e20000000800 */
[--C-:B------:R-:W-:Y:S02]  /*75e0*/  FFMA.FTZ R41, R41, c[0x0][0x23c], -R154.reuse ;  /* 0x00008f0029297a23 */ /* 0x100fe4000001089a */
[--C-:B------:R-:W-:Y:S01]  /*75f0*/  FFMA.FTZ R56, R56, c[0x0][0x23c], -R154.reuse ;  /* 0x00008f0038387a23 */ /* 0x100fe2000001089a */
[----:B--2---:R-:W-:Y:S01]  /*7600*/  F2FP.PACK_AB R140, R231, R232 ;  /* 0x000000e8e78c723e */ /* 0x004fe200000000ff */
[----:B------:R-:W-:Y:S04]  /*7610*/  IMAD.WIDE.U32 R168, R17, -0x326172a9, RZ ;  /* 0xcd9e8d5711a87825 */ /* 0x000fe800078e00ff */
[--C-:B------:R-:W-:Y:S01]  /*7620*/  FFMA.FTZ R9, R9, c[0x0][0x23c], -R154.reuse ;  /* 0x00008f0009097a23 */ /* 0x100fe2000001089a */
[----:B------:R2:W-:Y:S01]  /*7630*/  MUFU.EX2 R98, R0 ;  /* 0x0000000000627308 */ /* 0x0005e20000000800 */
[--C-:B------:R-:W-:Y:S02]  /*7640*/  FFMA.FTZ R19, R19, c[0x0][0x23c], -R153.reuse ;  /* 0x00008f0013137a23 */ /* 0x100fe40000010899 */
[--C-:B------:R-:W-:Y:S02]  /*7650*/  FFMA.FTZ R24, R24, c[0x0][0x23c], -R154.reuse ;  /* 0x00008f0018187a23 */ /* 0x100fe4000001089a */
[--C-:B------:R-:W-:Y:S02]  /*7660*/  FFMA.FTZ R29, R29, c[0x0][0x23c], -R154.reuse ;  /* 0x00008f001d1d7a23 */ /* 0x100fe4000001089a */
[--C-:B------:R-:W-:Y:S02]  /*7670*/  FFMA.FTZ R28, R28, c[0x0][0x23c], -R154.reuse ;  /* 0x00008f001c1c7a23 */ /* 0x100fe4000001089a */
[--C-:B------:R-:W-:Y:S01]  /*7680*/  FFMA.FTZ R44, R44, c[0x0][0x23c], -R154.reuse ;  /* 0x00008f002c2c7a23 */ /* 0x100fe2000001089a */
[----:B------:R3:W4:Y:S01]  /*7690*/  MUFU.EX2 R234, R19 ;  /* 0x0000001300ea7308 */ /* 0x0007220000000800 */
[----:B------:R-:W-:Y:S04]  /*76a0*/  IMAD.WIDE.U32 R4, R4, -0x326172a9, RZ ;  /* 0xcd9e8d5704047825 */ /* 0x000fe800078e00ff */
[----:B------:R-:W-:Y:S01]  /*76b0*/  FFMA.FTZ R12, R12, c[0x0][0x23c], -R154 ;  /* 0x00008f000c0c7a23 */ /* 0x000fe2000001089a */
[----:B------:R-:W-:Y:S01]  /*76c0*/  LOP3.LUT R17, R169, UR11, R4, 0x96, !PT ;  /* 0x0000000ba9117c12 */ /* 0x000fe2000f8e9604 */
[----:B------:R-:W-:Y:S01]  /*76d0*/  FFMA.FTZ R8, R8, c[0x0][0x23c], -R154 ;  /* 0x00008f0008087a23 */ /* 0x000fe2000001089a */
[C---:B------:R-:W-:Y:S01]  /*76e0*/  LOP3.LUT R6, R5.reuse, UR13, R220, 0x96, !PT ;  /* 0x0000000d05067c12 */ /* 0x040fe2000f8e96dc */
[--C-:B------:R-:W-:Y:S01]  /*76f0*/  FFMA.FTZ R34, R34, c[0x0][0x23c], -R153.reuse ;  /* 0x00008f0022227a23 */ /* 0x100fe20000010899 */
[----:B------:R5:W-:Y:S01]  /*7700*/  MUFU.EX2 R228, R12 ;  /* 0x0000000c00e47308 */ /* 0x000be20000000800 */
[----:B------:R-:W-:Y:S01]  /*7710*/  LOP3.LUT R5, R5, UR13, R218, 0x96, !PT ;  /* 0x0000000d05057c12 */ /* 0x000fe2000f8e96da */
[----:B-1----:R-:W-:Y:S01]  /*7720*/  IMAD.WIDE.U32 R16, R17, -0x2daee0ad, RZ ;  /* 0xd2511f5311107825 */ /* 0x002fe200078e00ff */
[----:B------:R-:W-:Y:S02]  /*7730*/  LOP3.LUT R18, R171, UR11, R4, 0x96, !PT ;  /* 0x0000000bab127c12 */ /* 0x000fe4000f8e9604 */
[----:B--2---:R-:W-:Y:S01]  /*7740*/  FMNMX.FTZ R0, R58, R2, !PT ;  /* 0x000000023a007209 */ /* 0x004fe20007810000 */
[----:B------:R-:W-:Y:S03]  /*7750*/  IMAD.WIDE.U32 R6, R6, -0x2daee0ad, RZ ;  /* 0xd2511f5306067825 */ /* 0x000fe600078e00ff */
[----:B------:R-:W-:Y:S01]  /*7760*/  FMNMX.FTZ R0, R59, R0, !PT ;  /* 0x000000003b007209 */ /* 0x000fe20007810000 */
[----:B------:R-:W-:Y:S01]  /*7770*/  MUFU.EX2 R224, R8 ;  /* 0x0000000800e07308 */ /* 0x000fe20000000800 */
[----:B------:R-:W-:Y:S01]  /*7780*/  FFMA.FTZ R13, R13, c[0x0][0x23c], -R154 ;  /* 0x00008f000d0d7a23 */ /* 0x000fe2000001089a */
[----:B------:R-:W-:Y:S01]  /*7790*/  LOP3.LUT R17, R17, UR8, R6, 0x96, !PT ;  /* 0x0000000811117c12 */ /* 0x000fe2000f8e9606 */
[----:B------:R-:W-:Y:S01]  /*77a0*/  IMAD.WIDE.U32 R4, R5, -0x2daee0ad, RZ ;  /* 0xd2511f5305047825 */ /* 0x000fe200078e00ff */
[----:B------:R-:W-:Y:S02]  /*77b0*/  FMNMX.FTZ R0, R62, R0, !PT ;  /* 0x000000003e007209 */ /* 0x000fe40007810000 */
[----:B------:R-:W-:Y:S01]  /*77c0*/  LOP3.LUT R7, R7, UR10, R204, 0x96, !PT ;  /* 0x0000000a07077c12 */ /* 0x000fe2000f8e96cc */
[----:B---3--:R-:W-:Y:S01]  /*77d0*/  IMAD.WIDE.U32 R18, R18, -0x2daee0ad, RZ ;  /* 0xd2511f5312127825 */ /* 0x008fe200078e00ff */
[----:B------:R-:W-:Y:S02]  /*77e0*/  FMNMX.FTZ R0, R63, R0, !PT ;  /* 0x000000003f007209 */ /* 0x000fe40007810000 */
[----:B------:R-:W1:Y:S01]  /*77f0*/  MUFU.EX2 R227, R13 ;  /* 0x0000000d00e37308 */ /* 0x000e620000000800 */
[----:B------:R-:W-:Y:S01]  /*7800*/  IMAD.WIDE.U32 R160, R17, -0x326172a9, RZ ;  /* 0xcd9e8d5711a07825 */ /* 0x000fe200078e00ff */
[----:B------:R-:W-:Y:S01]  /*7810*/  LOP3.LUT R19, R19, UR8, R4, 0x96, !PT ;  /* 0x0000000813137c12 */ /* 0x000fe2000f8e9604 */
[----:B------:R-:W2:Y:S01]  /*7820*/  SHFL.BFLY PT, R2, R0, 0x2, 0x1f ;  /* 0x0c401f0000027f89 */ /* 0x000ea200000e0000 */
[----:B------:R-:W-:Y:S01]  /*7830*/  LOP3.LUT R5, R5, UR10, R206, 0x96, !PT ;  /* 0x0000000a05057c12 */ /* 0x000fe2000f8e96ce */
[----:B------:R-:W-:Y:S01]  /*7840*/  IMAD.WIDE.U32 R6, R7, -0x326172a9, RZ ;  /* 0xcd9e8d5707067825 */ /* 0x000fe200078e00ff */
[----:B----4-:R-:W-:Y:S03]  /*7850*/  F2FP.PACK_AB R143, R234, R233 ;  /* 0x000000e9ea8f723e */ /* 0x010fe600000000ff */
[----:B------:R-:W-:Y:S01]  /*7860*/  IMAD.WIDE.U32 R164, R19, -0x326172a9, RZ ;  /* 0xcd9e8d5713a47825 */ /* 0x000fe200078e00ff */
[----:B------:R-:W-:Y:S01]  /*7870*/  MUFU.EX2 R223, R9 ;  /* 0x0000000900df7308 */ /* 0x000fe20000000800 */
[----:B------:R-:W-:Y:S02]  /*7880*/  LOP3.LUT R6, R161, UR7, R6, 0x96, !PT ;  /* 0x00000007a1067c12 */ /* 0x000fe4000f8e9606 */
[----:B------:R-:W-:Y:S01]  /*7890*/  IMAD.WIDE.U32 R4, R5, -0x326172a9, RZ ;  /* 0xcd9e8d5705047825 */ /* 0x000fe200078e00ff */
[----:B------:R-:W-:Y:S03]  /*78a0*/  LOP3.LUT R7, R7, UR9, R168, 0x96, !PT ;  /* 0x0000000907077c12 */ /* 0x000fe6000f8e96a8 */
[----:B------:R-:W-:Y:S01]  /*78b0*/  IMAD.WIDE.U32 R162, R6, -0x2daee0ad, RZ ;  /* 0xd2511f5306a27825 */ /* 0x000fe200078e00ff */
[----:B-----5:R-:W-:Y:S02]  /*78c0*/  LOP3.LUT R12, R5, UR9, R170, 0x96, !PT ;  /* 0x00000009050c7c12 */ /* 0x020fe4000f8e96aa */
[----:B------:R-:W3:Y:S01]  /*78d0*/  MUFU.EX2 R229, R101 ;  /* 0x0000006500e57308 */ /* 0x000ee20000000800 */
[----:B------:R-:W-:Y:S02]  /*78e0*/  FFMA.FTZ R35, R35, c[0x0][0x23c], -R153 ;  /* 0x00008f0023237a23 */ /* 0x000fe40000010899 */
[----:B------:R-:W-:Y:S01]  /*78f0*/  FMUL.FTZ R19, R99, R119 ;  /* 0x0000007763137220 */ /* 0x000fe20000410000 */
[----:B-1----:R-:W-:Y:S01]  /*7900*/  F2FP.PACK_AB R150, R227, R228 ;  /* 0x000000e4e396723e */ /* 0x002fe200000000ff */
[----:B------:R-:W-:Y:S01]  /*7910*/  IMAD.WIDE.U32 R12, R12, -0x2daee0ad, RZ ;  /* 0xd2511f530c0c7825 */ /* 0x000fe200078e00ff */
[----:B--2---:R-:W-:Y:S03]  /*7920*/  FMNMX.FTZ R0, R0, R2, !PT ;  /* 0x0000000200007209 */ /* 0x004fe60007810000 */
[C---:B------:R-:W-:Y:S01]  /*7930*/  FMUL.FTZ R72, R98.reuse, R72 ;  /* 0x0000004862487220 */ /* 0x040fe20000410000 */
[----:B------:R1:W-:Y:S01]  /*7940*/  MUFU.EX2 R183, R32 ;  /* 0x0000002000b77308 */ /* 0x0003e20000000800 */
[C---:B------:R-:W-:Y:S01]  /*7950*/  FMUL.FTZ R73, R98.reuse, R73 ;  /* 0x0000004962497220 */ /* 0x040fe20000410000 */
[----:B------:R-:W2:Y:S01]  /*7960*/  SHFL.BFLY PT, R2, R0, 0x1, 0x1f ;  /* 0x0c201f0000027f89 */ /* 0x000ea200000e0000 */
[C---:B------:R-:W-:Y:S02]  /*7970*/  FMUL.FTZ R68, R98.reuse, R68 ;  /* 0x0000004462447220 */ /* 0x040fe40000410000 */
[C---:B------:R-:W-:Y:S02]  /*7980*/  FMUL.FTZ R69, R98.reuse, R69 ;  /* 0x0000004562457220 */ /* 0x040fe40000410000 */
[C---:B------:R-:W-:Y:S02]  /*7990*/  FMUL.FTZ R80, R98.reuse, R80 ;  /* 0x0000005062507220 */ /* 0x040fe40000410000 */
[C---:B------:R-:W-:Y:S01]  /*79a0*/  FMUL.FTZ R81, R98.reuse, R81 ;  /* 0x0000005162517220 */ /* 0x040fe20000410000 */
[----:B------:R4:W-:Y:S01]  /*79b0*/  MUFU.EX2 R216, R33 ;  /* 0x0000002100d87308 */ /* 0x0009e20000000800 */
[C---:B------:R-:W-:Y:S02]  /*79c0*/  FMUL.FTZ R88, R98.reuse, R88 ;  /* 0x0000005862587220 */ /* 0x040fe40000410000 */
[C---:B------:R-:W-:Y:S01]  /*79d0*/  FMUL.FTZ R89, R98.reuse, R89 ;  /* 0x0000005962597220 */ /* 0x040fe20000410000 */
[----:B---3--:R-:W-:Y:S01]  /*79e0*/  F2FP.PACK_AB R141, R229, R230 ;  /* 0x000000e6e58d723e */ /* 0x008fe200000000ff */
[C---:B------:R-:W-:Y:S02]  /*79f0*/  FMUL.FTZ R92, R98.reuse, R92 ;  /* 0x0000005c625c7220 */ /* 0x040fe40000410000 */
[----:B------:R-:W-:Y:S02]  /*7a00*/  FMUL.FTZ R93, R98, R93 ;  /* 0x0000005d625d7220 */ /* 0x000fe40000410000 */
[----:B------:R-:W-:Y:S01]  /*7a10*/  FFMA.FTZ R25, R25, c[0x0][0x23c], -R154 ;  /* 0x00008f0019197a23 */ /* 0x000fe2000001089a */
[----:B------:R3:W-:Y:S01]  /*7a20*/  MUFU.EX2 R181, R34 ;  /* 0x0000002200b57308 */ /* 0x0007e20000000800 */
[C---:B------:R-:W-:Y:S02]  /*7a30*/  FMUL.FTZ R77, R100.reuse, R77 ;  /* 0x0000004d644d7220 */ /* 0x040fe40000410000 */
[C---:B------:R-:W-:Y:S02]  /*7a40*/  FMUL.FTZ R78, R99.reuse, R78 ;  /* 0x0000004e634e7220 */ /* 0x040fe40000410000 */
[----:B-1----:R-:W-:Y:S01]  /*7a50*/  FMUL.FTZ R32, R100, R120 ;  /* 0x0000007864207220 */ /* 0x002fe20000410000 */
[----:B--2---:R-:W-:Y:S01]  /*7a60*/  FMNMX.FTZ R2, R0, R2, !PT ;  /* 0x0000000200027209 */ /* 0x004fe20007810000 */
[----:B------:R-:W-:Y:S01]  /*7a70*/  FMUL.FTZ R79, R99, R79 ;  /* 0x0000004f634f7220 */ /* 0x000fe20000410000 */
[----:B------:R-:W-:Y:S01]  /*7a80*/  LOP3.LUT R0, R165, UR7, R4, 0x96, !PT ;  /* 0x00000007a5007c12 */ /* 0x000fe2000f8e9604 */
[----:B------:R-:W-:Y:S01]  /*7a90*/  IMAD.WIDE.U32 R4, R7, -0x2daee0ad, RZ ;  /* 0xd2511f5307047825 */ /* 0x000fe200078e00ff */
[C---:B------:R-:W-:Y:S01]  /*7aa0*/  FSETP.NEU.FTZ.AND P2, PT, R2.reuse, -INF , PT ;  /* 0xff8000000200780b */ /* 0x040fe20003f5d000 */
[----:B------:R1:W-:Y:S02]  /*7ab0*/  MUFU.EX2 R182, R35 ;  /* 0x0000002300b67308 */ /* 0x0003e40000000800 */
[----:B------:R-:W-:Y:S01]  /*7ac0*/  FMUL.FTZ R155, R2, c[0x0][0x23c] ;  /* 0x00008f00029b7a20 */ /* 0x000fe20000410000 */
[----:B------:R-:W-:Y:S01]  /*7ad0*/  LOP3.LUT R6, R163, UR4, R4, 0x96, !PT ;  /* 0x00000004a3067c12 */ /* 0x000fe2000f8e9604 */
[----:B------:R-:W-:Y:S01]  /*7ae0*/  IMAD.WIDE.U32 R166, R0, -0x2daee0ad, RZ ;  /* 0xd2511f5300a67825 */ /* 0x000fe200078e00ff */
[----:B------:R-:W-:Y:S02]  /*7af0*/  LOP3.LUT R5, R5, UR6, R16, 0x96, !PT ;  /* 0x0000000605057c12 */ /* 0x000fe4000f8e9610 */
[----:B------:R-:W-:Y:S01]  /*7b00*/  FSEL R155, R155, RZ, P2 ;  /* 0x000000ff9b9b7208 */ /* 0x000fe20001000000 */
[----:B------:R-:W-:Y:S01]  /*7b10*/  IMAD.WIDE.U32 R6, R6, -0x326172a9, RZ ;  /* 0xcd9e8d5706067825 */ /* 0x000fe200078e00ff */
[----:B------:R-:W-:Y:S01]  /*7b20*/  LOP3.LUT R4, R167, UR4, R12, 0x96, !PT ;  /* 0x00000004a7047c12 */ /* 0x000fe2000f8e960c */
[----:B------:R-:W-:Y:S01]  /*7b30*/  MUFU.EX2 R176, R24 ;  /* 0x0000001800b07308 */ /* 0x000fe20000000800 */
[----:B------:R-:W-:Y:S01]  /*7b40*/  LOP3.LUT R12, R13, UR6, R18, 0x96, !PT ;  /* 0x000000060d0c7c12 */ /* 0x000fe2000f8e9612 */
[--C-:B------:R-:W-:Y:S01]  /*7b50*/  FFMA.FTZ R15, R15, c[0x0][0x23c], -R155.reuse ;  /* 0x00008f000f0f7a23 */ /* 0x100fe2000001089b */
[----:B------:R-:W-:Y:S01]  /*7b60*/  LOP3.LUT R0, R6, 0xffff, RZ, 0xc0, !PT ;  /* 0x0000ffff06007812 */ /* 0x000fe200078ec0ff */
[--C-:B------:R-:W-:Y:S01]  /*7b70*/  FFMA.FTZ R14, R14, c[0x0][0x23c], -R155.reuse ;  /* 0x00008f000e0e7a23 */ /* 0x100fe2000001089b */
[----:B------:R-:W-:Y:S01]  /*7b80*/  SHF.R.U32.HI R13, RZ, 0x10, R6 ;  /* 0x00000010ff0d7819 */ /* 0x000fe20000011606 */
[----:B------:R-:W-:Y:S01]  /*7b90*/  IMAD.WIDE.U32 R156, R5, -0x326172a9, RZ ;  /* 0xcd9e8d57059c7825 */ /* 0x000fe200078e00ff */
[----:B------:R-:W-:Y:S03]  /*7ba0*/  LOP3.LUT R16, R6, 0xff, RZ, 0xc0, !PT ;  /* 0x000000ff06107812 */ /* 0x000fe600078ec0ff */
[----:B------:R2:W-:Y:S01]  /*7bb0*/  MUFU.EX2 R225, R15 ;  /* 0x0000000f00e17308 */ /* 0x0005e20000000800 */
[----:B------:R-:W-:Y:S04]  /*7bc0*/  IMAD.WIDE.U32 R158, R12, -0x326172a9, RZ ;  /* 0xcd9e8d570c9e7825 */ /* 0x000fe800078e00ff */
[----:B------:R-:W-:Y:S04]  /*7bd0*/  IMAD.WIDE.U32 R4, R4, -0x326172a9, RZ ;  /* 0xcd9e8d5704047825 */ /* 0x000fe800078e00ff */
[--C-:B------:R-:W-:Y:S01]  /*7be0*/  FFMA.FTZ R10, R10, c[0x0][0x23c], -R155.reuse ;  /* 0x00008f000a0a7a23 */ /* 0x100fe2000001089b */
[----:B------:R5:W5:Y:S01]  /*7bf0*/  MUFU.EX2 R226, R14 ;  /* 0x0000000e00e27308 */ /* 0x000b620000000800 */
[----:B------:R-:W-:Y:S01]  /*7c00*/  LOP3.LUT R18, R4, 0xff, RZ, 0xc0, !PT ;  /* 0x000000ff04127812 */ /* 0x000fe200078ec0ff */
[--C-:B------:R-:W-:Y:S01]  /*7c10*/  FFMA.FTZ R11, R11, c[0x0][0x23c], -R155.reuse ;  /* 0x00008f000b0b7a23 */ /* 0x100fe2000001089b */
[----:B------:R-:W-:Y:S01]  /*7c20*/  SHF.R.U32.HI R17, RZ, 0x18, R4 ;  /* 0x00000018ff117819 */ /* 0x000fe20000011604 */
[----:B----4-:R-:W-:Y:S01]  /*7c30*/  FMUL.FTZ R33, R100, R121 ;  /* 0x0000007964217220 */ /* 0x010fe20000410000 */
[----:B------:R-:W-:Y:S01]  /*7c40*/  LOP3.LUT R12, R4, 0xffff, RZ, 0xc0, !PT ;  /* 0x0000ffff040c7812 */ /* 0x000fe200078ec0ff */
[C---:B---3--:R-:W-:Y:S02]  /*7c50*/  FMUL.FTZ R34, R99.reuse, R122 ;  /* 0x0000007a63227220 */ /* 0x048fe40000410000 */
[----:B-1----:R-:W-:Y:S02]  /*7c60*/  FMUL.FTZ R35, R99, R123 ;  /* 0x0000007b63237220 */ /* 0x002fe40000410000 */
[----:B------:R-:W-:Y:S01]  /*7c70*/  MUFU.EX2 R222, R10 ;  /* 0x0000000a00de7308 */ /* 0x000fe20000000800 */
[--C-:B------:R-:W-:Y:S02]  /*7c80*/  FFMA.FTZ R46, R46, c[0x0][0x23c], -R155.reuse ;  /* 0x00008f002e2e7a23 */ /* 0x100fe4000001089b */
[--C-:B------:R-:W-:Y:S01]  /*7c90*/  FFMA.FTZ R47, R47, c[0x0][0x23c], -R155.reuse ;  /* 0x00008f002f2f7a23 */ /* 0x100fe2000001089b */
[----:B--2---:R-:W-:Y:S01]  /*7ca0*/  SHF.R.U32.HI R15, RZ, 0x18, R6 ;  /* 0x00000018ff0f7819 */ /* 0x004fe20000011606 */
[--C-:B------:R-:W-:Y:S01]  /*7cb0*/  FFMA.FTZ R42, R42, c[0x0][0x23c], -R155.reuse ;  /* 0x00008f002a2a7a23 */ /* 0x100fe2000001089b */
[----:B------:R-:W-:Y:S01]  /*7cc0*/  LOP3.LUT R6, R7, UR15, R156, 0x96, !PT ;  /* 0x0000000f07067c12 */ /* 0x000fe2000f8e969c */
[----:B------:R-:W-:Y:S01]  /*7cd0*/  FFMA.FTZ R26, R26, c[0x0][0x23c], -R155 ;  /* 0x00008f001a1a7a23 */ /* 0x000fe2000001089b */
[----:B------:R-:W-:Y:S01]  /*7ce0*/  SHF.R.U32.HI R7, RZ, 0x8, R0 ;  /* 0x00000008ff077819 */ /* 0x000fe20000011600 */
[----:B------:R-:W-:Y:S01]  /*7cf0*/  FMUL.FTZ R84, R100, R84 ;  /* 0x0000005464547220 */ /* 0x000fe20000410000 */
[----:B------:R-:W-:Y:S01]  /*7d00*/  LOP3.LUT R0, R13, 0xff, RZ, 0xc0, !PT ;  /* 0x000000ff0d007812 */ /* 0x000fe200078ec0ff */
[----:B------:R-:W1:Y:S01]  /*7d10*/  MUFU.EX2 R217, R11 ;  /* 0x0000000b00d97308 */ /* 0x000e620000000800 */
[----:B------:R-:W-:Y:S01]  /*7d20*/  PRMT R16, R16, 0x5410, R7 ;  /* 0x0000541010107816 */ /* 0x000fe20000000007 */
[----:B------:R-:W-:Y:S01]  /*7d30*/  FMUL.FTZ R85, R100, R85 ;  /* 0x0000005564557220 */ /* 0x000fe20000410000 */
[----:B------:R-:W-:Y:S01]  /*7d40*/  PRMT R15, R0, 0x5410, R15 ;  /* 0x00005410000f7816 */ /* 0x000fe2000000000f */
[----:B------:R-:W-:Y:S01]  /*7d50*/  FMUL.FTZ R86, R99, R86 ;  /* 0x0000005663567220 */ /* 0x000fe20000410000 */
[----:B------:R-:W-:Y:S01]  /*7d60*/  LOP3.LUT R0, R6, 0xffff, RZ, 0xc0, !PT ;  /* 0x0000ffff06007812 */ /* 0x000fe200078ec0ff */
[--C-:B------:R-:W-:Y:S01]  /*7d70*/  HSET2.LE.AND R142, R16, R201.reuse, PT ;  /* 0x000000c9108e7233 */ /* 0x100fe20003803000 */
[----:B------:R-:W-:Y:S01]  /*7d80*/  SHF.R.U32.HI R7, RZ, 0x10, R6 ;  /* 0x00000010ff077819 */ /* 0x000fe20000011606 */
[----:B------:R-:W-:Y:S01]  /*7d90*/  FMUL.FTZ R16, R100, R116 ;  /* 0x0000007464107220 */ /* 0x000fe20000410000 */
[----:B-----5:R-:W-:Y:S01]  /*7da0*/  SHF.R.U32.HI R14, RZ, 0x10, R4 ;  /* 0x00000010ff0e7819 */ /* 0x020fe20000011604 */
[----:B------:R-:W-:Y:S01]  /*7db0*/  MUFU.EX2 R180, R20 ;  /* 0x0000001400b47308 */ /* 0x000fe20000000800 */
[----:B------:R-:W-:Y:S01]  /*7dc0*/  LOP3.LUT R4, R5, UR15, R158, 0x96, !PT ;  /* 0x0000000f05047c12 */ /* 0x000fe2000f8e969e */
[----:B------:R-:W-:Y:S01]  /*7dd0*/  FMUL.FTZ R87, R99, R87 ;  /* 0x0000005763577220 */ /* 0x000fe20000410000 */
[----:B------:R-:W-:Y:S01]  /*7de0*/  LOP3.LUT R8, R6, 0xff, RZ, 0xc0, !PT ;  /* 0x000000ff06087812 */ /* 0x000fe200078ec0ff */
[----:B------:R-:W-:Y:S01]  /*7df0*/  FFMA.FTZ R49, R49, c[0x0][0x23c], -R152 ;  /* 0x00008f0031317a23 */ /* 0x000fe20000010898 */
[----:B------:R-:W-:Y:S01]  /*7e00*/  SHF.R.U32.HI R6, RZ, 0x18, R6 ;  /* 0x00000018ff067819 */ /* 0x000fe20000011606 */
[----:B------:R-:W-:Y:S01]  /*7e10*/  FFMA.FTZ R120, R51, c[0x0][0x23c], -R153 ;  /* 0x00008f0033787a23 */ /* 0x000fe20000010899 */
[----:B------:R-:W-:Y:S01]  /*7e20*/  SHF.R.U32.HI R5, RZ, 0x8, R0 ;  /* 0x00000008ff057819 */ /* 0x000fe20000011600 */
[----:B------:R-:W-:Y:S01]  /*7e30*/  FMUL.FTZ R51, R99, R139 ;  /* 0x0000008b63337220 */ /* 0x000fe20000410000 */
[----:B------:R-:W-:Y:S01]  /*7e40*/  LOP3.LUT R0, R7, 0xff, RZ, 0xc0, !PT ;  /* 0x000000ff07007812 */ /* 0x000fe200078ec0ff */
[----:B------:R2:W-:Y:S01]  /*7e50*/  MUFU.EX2 R179, R21 ;  /* 0x0000001500b37308 */ /* 0x0005e20000000800 */
[----:B------:R-:W-:Y:S01]  /*7e60*/  PRMT R9, R8, 0x5410, R5 ;  /* 0x0000541008097816 */ /* 0x000fe20000000005 */
[----:B------:R-:W-:Y:S01]  /*7e70*/  FFMA.FTZ R37, R37, c[0x0][0x23c], -R152 ;  /* 0x00008f0025257a23 */ /* 0x000fe20000010898 */
[----:B------:R-:W-:Y:S01]  /*7e80*/  PRMT R8, R0, 0x5410, R6 ;  /* 0x0000541000087816 */ /* 0x000fe20000000006 */
[----:B------:R-:W-:Y:S01]  /*7e90*/  FFMA.FTZ R36, R36, c[0x0][0x23c], -R152 ;  /* 0x00008f0024247a23 */ /* 0x000fe20000010898 */
[C---:B------:R-:W-:Y:S01]  /*7ea0*/  LOP3.LUT R0, R4.reuse, 0xffff, RZ, 0xc0, !PT ;  /* 0x0000ffff04007812 */ /* 0x040fe200078ec0ff */
[----:B------:R-:W-:Y:S01]  /*7eb0*/  FFMA.FTZ R57, R57, c[0x0][0x23c], -R154 ;  /* 0x00008f0039397a23 */ /* 0x000fe2000001089a */
[----:B------:R-:W-:Y:S01]  /*7ec0*/  LOP3.LUT R7, R4, 0xff, RZ, 0xc0, !PT ;  /* 0x000000ff04077812 */ /* 0x000fe200078ec0ff */
[----:B------:R-:W-:Y:S01]  /*7ed0*/  FFMA.FTZ R58, R58, c[0x0][0x23c], -R155 ;  /* 0x00008f003a3a7a23 */ /* 0x000fe2000001089b */
[----:B------:R-:W-:Y:S01]  /*7ee0*/  SHF.R.U32.HI R0, RZ, 0x8, R0 ;  /* 0x00000008ff007819 */ /* 0x000fe20000011600 */
[----:B------:R-:W-:Y:S01]  /*7ef0*/  MUFU.EX2 R177, R22 ;  /* 0x0000001600b17308 */ /* 0x000fe20000000800 */
[----:B------:R-:W-:Y:S01]  /*7f00*/  SHF.R.U32.HI R5, RZ, 0x10, R4 ;  /* 0x00000010ff057819 */ /* 0x000fe20000011604 */
[----:B------:R-:W-:Y:S01]  /*7f10*/  FFMA.FTZ R54, R54, c[0x0][0x23c], -R153 ;  /* 0x00008f0036367a23 */ /* 0x000fe20000010899 */
[----:B------:R-:W-:Y:S01]  /*7f20*/  PRMT R148, R7, 0x5410, R0 ;  /* 0x0000541007947816 */ /* 0x000fe20000000000 */
[----:B------:R-:W-:Y:S01]  /*7f30*/  FADD.FTZ R0, -R2, R102 ;  /* 0x0000006602007221 */ /* 0x000fe20000010100 */
[----:B------:R-:W-:Y:S01]  /*7f40*/  SHF.R.U32.HI R6, RZ, 0x18, R4 ;  /* 0x00000018ff067819 */ /* 0x000fe20000011604 */
[----:B------:R-:W-:Y:S01]  /*7f50*/  FFMA.FTZ R59, R59, c[0x0][0x23c], -R155 ;  /* 0x00008f003b3b7a23 */ /* 0x000fe2000001089b */
[----:B------:R-:W-:Y:S01]  /*7f60*/  LOP3.LUT R5, R5, 0xff, RZ, 0xc0, !PT ;  /* 0x000000ff05057812 */ /* 0x000fe200078ec0ff */
[----:B------:R-:W-:Y:S01]  /*7f70*/  FMUL.FTZ R0, R0, c[0x0][0x23c] ;  /* 0x00008f0000007a20 */ /* 0x000fe20000410000 */
[----:B------:R-:W-:Y:S01]  /*7f80*/  SHF.R.U32.HI R13, RZ, 0x8, R12 ;  /* 0x00000008ff0d7819 */ /* 0x000fe2000001160c */
[--C-:B------:R-:W-:Y:S01]  /*7f90*/  HSET2.LE.AND R148, R148, R201.reuse, PT ;  /* 0x000000c994947233 */ /* 0x100fe20003803000 */
[----:B------:R-:W-:Y:S01]  /*7fa0*/  LOP3.LUT R12, R14, 0xff, RZ, 0xc0, !PT ;  /* 0x000000ff0e0c7812 */ /* 0x000fe200078ec0ff */
[----:B------:R-:W-:Y:S01]  /*7fb0*/  MUFU.EX2 R178, R23 ;  /* 0x0000001700b27308 */ /* 0x000fe20000000800 */
[----:B------:R-:W-:Y:S01]  /*7fc0*/  F2FP.PACK_AB R4, R235, R236 ;  /* 0x000000eceb04723e */ /* 0x000fe200000000ff */
[----:B--2---:R-:W-:Y:S01]  /*7fd0*/  FMUL.FTZ R21, R100, R125 ;  /* 0x0000007d64157220 */ /* 0x004fe20000410000 */
[----:B------:R-:W-:Y:S01]  /*7fe0*/  PRMT R13, R18, 0x5410, R13 ;  /* 0x00005410120d7816 */ /* 0x000fe2000000000d */
[----:B------:R-:W-:Y:S01]  /*7ff0*/  FMUL.FTZ R18, R99, R118 ;  /* 0x0000007663127220 */ /* 0x000fe20000410000 */
[----:B------:R-:W-:Y:S01]  /*8000*/  PRMT R12, R12, 0x5410, R17 ;  /* 0x000054100c0c7816 */ /* 0x000fe20000000011 */
[----:B------:R-:W-:Y:S01]  /*8010*/  FMUL.FTZ R17, R100, R117 ;  /* 0x0000007564117220 */ /* 0x000fe20000410000 */
[----:B------:R-:W-:Y:S01]  /*8020*/  PRMT R149, R5, 0x5410, R6 ;  /* 0x0000541005957816 */ /* 0x000fe20000000006 */
[--C-:B------:R-:W-:Y:S01]  /*8030*/  HSET2.LE.AND R5, R9, R201.reuse, PT ;  /* 0x000000c909057233 */ /* 0x100fe20003803000 */
[----:B------:R-:W-:Y:S01]  /*8040*/  LOP3.LUT R142, R142, R4, RZ, 0xc0, !PT ;  /* 0x000000048e8e7212 */ /* 0x000fe200078ec0ff */
[----:B------:R-:W2:Y:S01]  /*8050*/  MUFU.EX2 R0, R0 ;  /* 0x0000000000007308 */ /* 0x000ea20000000800 */
[--C-:B------:R-:W-:Y:S01]  /*8060*/  HSET2.LE.AND R6, R8, R201.reuse, PT ;  /* 0x000000c908067233 */ /* 0x100fe20003803000 */
[----:B------:R-:W-:Y:S01]  /*8070*/  FMUL.FTZ R8, R98, R108 ;  /* 0x0000006c62087220 */ /* 0x000fe20000410000 */
[--C-:B------:R-:W-:Y:S01]  /*8080*/  HSET2.LE.AND R4, R15, R201.reuse, PT ;  /* 0x000000c90f047233 */ /* 0x100fe20003803000 */
[----:B------:R-:W-:Y:S01]  /*8090*/  LOP3.LUT R140, R5, R140, RZ, 0xc0, !PT ;  /* 0x0000008c058c7212 */ /* 0x000fe200078ec0ff */
[--C-:B------:R-:W-:Y:S01]  /*80a0*/  HSET2.LE.AND R7, R13, R201.reuse, PT ;  /* 0x000000c90d077233 */ /* 0x100fe20003803000 */
[----:B------:R-:W-:Y:S01]  /*80b0*/  LOP3.LUT R141, R6, R141, RZ, 0xc0, !PT ;  /* 0x0000008d068d7212 */ /* 0x000fe200078ec0ff */
[--C-:B------:R-:W-:Y:S01]  /*80c0*/  HSET2.LE.AND R151, R12, R201.reuse, PT ;  /* 0x000000c90c977233 */ /* 0x100fe20003803000 */
[----:B------:R-:W-:Y:S01]  /*80d0*/  LOP3.LUT R143, R4, R143, RZ, 0xc0, !PT ;  /* 0x0000008f048f7212 */ /* 0x000fe200078ec0ff */
[--C-:B------:R-:W-:Y:S01]  /*80e0*/  HSET2.LE.AND R149, R149, R201.reuse, PT ;  /* 0x000000c995957233 */ /* 0x100fe20003803000 */
[----:B------:R-:W-:Y:S01]  /*80f0*/  F2FP.PACK_AB R4, R225, R226 ;  /* 0x000000e2e104723e */ /* 0x000fe200000000ff */
[C---:B------:R-:W-:Y:S01]  /*8100*/  FMUL.FTZ R9, R98.reuse, R109 ;  /* 0x0000006d62097220 */ /* 0x040fe20000410000 */
[----:B------:R-:W-:Y:S01]  /*8110*/  F2FP.PACK_AB R5, R223, R224 ;  /* 0x000000e0df05723e */ /* 0x000fe200000000ff */
[C---:B------:R-:W-:Y:S01]  /*8120*/  FMUL.FTZ R12, R98.reuse, R112 ;  /* 0x00000070620c7220 */ /* 0x040fe20000410000 */
[----:B-1----:R-:W-:Y:S01]  /*8130*/  F2FP.PACK_AB R6, R217, R222 ;  /* 0x000000ded906723e */ /* 0x002fe200000000ff */
[----:B------:R-:W-:Y:S01]  /*8140*/  FMUL.FTZ R13, R98, R113 ;  /* 0x00000071620d7220 */ /* 0x000fe20000410000 */
[----:B------:R-:W-:Y:S01]  /*8150*/  LOP3.LUT R150, R7, R150, RZ, 0xc0, !PT ;  /* 0x0000009607967212 */ /* 0x000fe200078ec0ff */
[----:B------:R-:W-:Y:S01]  /*8160*/  FMUL.FTZ R7, R99, R107 ;  /* 0x0000006b63077220 */ /* 0x000fe20000410000 */
[----:B------:R-:W-:Y:S01]  /*8170*/  LOP3.LUT R151, R151, R4, RZ, 0xc0, !PT ;  /* 0x0000000497977212 */ /* 0x000fe200078ec0ff */
[----:B------:R-:W-:Y:S01]  /*8180*/  FMUL.FTZ R4, R100, R104 ;  /* 0x0000006864047220 */ /* 0x000fe20000410000 */
[----:B------:R-:W-:Y:S01]  /*8190*/  LOP3.LUT R148, R148, R5, RZ, 0xc0, !PT ;  /* 0x0000000594947212 */ /* 0x000fe200078ec0ff */
[----:B------:R-:W-:Y:S01]  /*81a0*/  FMUL.FTZ R5, R100, R105 ;  /* 0x0000006964057220 */ /* 0x000fe20000410000 */
[----:B------:R-:W-:Y:S01]  /*81b0*/  LOP3.LUT R149, R149, R6, RZ, 0xc0, !PT ;  /* 0x0000000695957212 */ /* 0x000fe200078ec0ff */
[----:B------:R-:W-:Y:S01]  /*81c0*/  FMUL.FTZ R6, R99, R106 ;  /* 0x0000006a63067220 */ /* 0x000fe20000410000 */
[----:B------:R-:W-:Y:S01]  /*81d0*/  LOP3.LUT R20, R159, UR5, R164, 0x96, !PT ;  /* 0x000000059f147c12 */ /* 0x000fe2000f8e96a4 */
[----:B------:R-:W1:Y:S01]  /*81e0*/  LDSM.16.MT88.4 R104, [R188+0x6000] ;  /* 0x00600000bc68783b */ /* 0x000e620000004200 */
[C---:B--2---:R-:W-:Y:S01]  /*81f0*/  FMUL.FTZ R10, R0.reuse, R110 ;  /* 0x0000006e000a7220 */ /* 0x044fe20000410000 */
[----:B------:R-:W-:Y:S01]  /*8200*/  MUFU.EX2 R158, R40 ;  /* 0x00000028009e7308 */ /* 0x000fe20000000800 */
[C---:B------:R-:W-:Y:S01]  /*8210*/  FMUL.FTZ R11, R0.reuse, R111 ;  /* 0x0000006f000b7220 */ /* 0x040fe20000410000 */
[----:B------:R-:W-:Y:S01]  /*8220*/  LOP3.LUT R102, R157, UR5, R160, 0x96, !PT ;  /* 0x000000059d667c12 */ /* 0x000fe2000f8e96a0 */
[-C--:B------:R-:W-:Y:S01]  /*8230*/  HMMA.16816.F32 R4, R140, R144.reuse, R4 ;  /* 0x000000908c04723c */ /* 0x080fe20000001804 */
[C---:B------:R-:W-:Y:S02]  /*8240*/  FMUL.FTZ R14, R0.reuse, R114 ;  /* 0x00000072000e7220 */ /* 0x040fe40000410000 */
[----:B------:R-:W2:Y:S01]  /*8250*/  LDSM.16.MT88.4 R108, [R186+0x6000] ;  /* 0x00600000ba6c783b */ /* 0x000ea20000004200 */
[C---:B------:R-:W-:Y:S02]  /*8260*/  FMUL.FTZ R15, R0.reuse, R115 ;  /* 0x00000073000f7220 */ /* 0x040fe40000410000 */
[C---:B------:R-:W-:Y:S01]  /*8270*/  FMUL.FTZ R74, R0.reuse, R74 ;  /* 0x0000004a004a7220 */ /* 0x040fe20000410000 */
[----:B------:R-:W-:Y:S01]  /*8280*/  MUFU.EX2 R157, R41 ;  /* 0x00000029009d7308 */ /* 0x000fe20000000800 */
[C---:B------:R-:W-:Y:S01]  /*8290*/  HMMA.16816.F32 R8, R148.reuse, R144, R8 ;  /* 0x000000909408723c */ /* 0x040fe20000001808 */
[----:B------:R-:W-:Y:S03]  /*82a0*/  FMUL.FTZ R75, R0, R75 ;  /* 0x0000004b004b7220 */ /* 0x000fe60000410000 */
[C---:B------:R-:W-:Y:S02]  /*82b0*/  FMUL.FTZ R22, R99.reuse, R126 ;  /* 0x0000007e63167220 */ /* 0x040fe40000410000 */
[----:B------:R-:W-:Y:S02]  /*82c0*/  FMUL.FTZ R23, R99, R127 ;  /* 0x0000007f63177220 */ /* 0x000fe40000410000 */
[-C--:B------:R-:W-:Y:S01]  /*82d0*/  HMMA.16816.F32 R12, R148, R146.reuse, R12 ;  /* 0x00000092940c723c */ /* 0x080fe2000000180c */
[----:B------:R-:W-:Y:S03]  /*82e0*/  MUFU.EX2 R145, R65 ;  /* 0x0000004100917308 */ /* 0x000fe60000000800 */
[----:B------:R-:W-:Y:S04]  /*82f0*/  IMAD.WIDE.U32 R102, R102, -0x2daee0ad, RZ ;  /* 0xd2511f5366667825 */ /* 0x000fe800078e00ff */
[C---:B------:R-:W-:Y:S01]  /*8300*/  HMMA.16816.F32 R16, R140.reuse, R146, R16 ;  /* 0x000000928c10723c */ /* 0x040fe20000001810 */
[----:B------:R-:W-:Y:S02]  /*8310*/  SHF.R.U32.HI R113, RZ, 0x10, R102 ;  /* 0x00000010ff717819 */ /* 0x000fe40000011666 */
[----:B------:R-:W-:Y:S01]  /*8320*/  MUFU.EX2 R147, R47 ;  /* 0x0000002f00937308 */ /* 0x000fe20000000800 */
[----:B------:R-:W-:Y:S01]  /*8330*/  LOP3.LUT R112, R103, UR14, R162, 0x96, !PT ;  /* 0x0000000e67707c12 */ /* 0x000fe2000f8e96a2 */
[----:B------:R-:W-:Y:S01]  /*8340*/  FMUL.FTZ R70, R0, R70 ;  /* 0x0000004600467220 */ /* 0x000fe20000410000 */
[----:B------:R-:W-:Y:S01]  /*8350*/  LOP3.LUT R116, R102, 0xff, RZ, 0xc0, !PT ;  /* 0x000000ff66747812 */ /* 0x000fe200078ec0ff */
[C---:B------:R-:W-:Y:S01]  /*8360*/  FMUL.FTZ R71, R0.reuse, R71 ;  /* 0x0000004700477220 */ /* 0x040fe20000410000 */
[----:B------:R-:W-:Y:S01]  /*8370*/  LOP3.LUT R24, R113, 0xff, RZ, 0xc0, !PT ;  /* 0x000000ff71187812 */ /* 0x000fe200078ec0ff */
[----:B------:R-:W-:Y:S01]  /*8380*/  FMUL.FTZ R82, R0, R82 ;  /* 0x0000005200527220 */ /* 0x000fe20000410000 */
[-C--:B-1----:R-:W-:Y:S02]  /*8390*/  HMMA.16816.F32 R32, R140, R104.reuse, R32 ;  /* 0x000000688c20723c */ /* 0x082fe40000001820 */
[----:B------:R-:W-:Y:S01]  /*83a0*/  LOP3.LUT R103, R102, 0xffff, RZ, 0xc0, !PT ;  /* 0x0000ffff66677812 */ /* 0x000fe200078ec0ff */
[----:B------:R-:W-:Y:S01]  /*83b0*/  MUFU.EX2 R146, R64 ;  /* 0x0000004000927308 */ /* 0x000fe20000000800 */
[----:B------:R-:W-:Y:S01]  /*83c0*/  SHF.R.U32.HI R102, RZ, 0x18, R102 ;  /* 0x00000018ff667819 */ /* 0x000fe20000011666 */
[C---:B------:R-:W-:Y:S01]  /*83d0*/  FMUL.FTZ R83, R0.reuse, R83 ;  /* 0x0000005300537220 */ /* 0x040fe20000410000 */
[----:B------:R-:W-:Y:S01]  /*83e0*/  SHF.R.U32.HI R103, RZ, 0x8, R103 ;  /* 0x00000008ff677819 */ /* 0x000fe20000011667 */
[----:B------:R-:W-:Y:S01]  /*83f0*/  FMUL.FTZ R90, R0, R90 ;  /* 0x0000005a005a7220 */ /* 0x000fe20000410000 */
[----:B------:R-:W-:Y:S01]  /*8400*/  PRMT R118, R24, 0x5410, R102 ;  /* 0x0000541018767816 */ /* 0x000fe20000000066 */
[C---:B------:R-:W-:Y:S03]  /*8410*/  HMMA.16816.F32 R68, R148.reuse, R104, R68 ;  /* 0x000000689444723c */ /* 0x040fe60000001844 */
[----:B------:R-:W-:Y:S01]  /*8420*/  FFMA.FTZ R102, R27, c[0x0][0x23c], -R155 ;  /* 0x00008f001b667a23 */ /* 0x000fe2000001089b */
[----:B------:R-:W-:Y:S03]  /*8430*/  PRMT R119, R116, 0x5410, R103 ;  /* 0x0000541074777816 */ /* 0x000fe60000000067 */
[----:B------:R1:W-:Y:S01]  /*8440*/  MUFU.EX2 R173, R102 ;  /* 0x0000006600ad7308 */ /* 0x0003e20000000800 */
[----:B------:R-:W-:Y:S01]  /*8450*/  FMUL.FTZ R24, R98, R128 ;  /* 0x0000008062187220 */ /* 0x000fe20000410000 */
[-C--:B------:R-:W-:Y:S03]  /*8460*/  HMMA.16816.F32 R72, R148, R106.reuse, R72 ;  /* 0x0000006a9448723c */ /* 0x080fe60000001848 */
[----:B------:R-:W-:Y:S04]  /*8470*/  IMAD.WIDE.U32 R104, R20, -0x2daee0ad, RZ ;  /* 0xd2511f5314687825 */ /* 0x000fe800078e00ff */
[----:B------:R-:W-:Y:S01]  /*8480*/  FMUL.FTZ R20, R100, R124 ;  /* 0x0000007c64147220 */ /* 0x000fe20000410000 */
[----:B------:R-:W-:Y:S01]  /*8490*/  LOP3.LUT R101, R105, UR14, R166, 0x96, !PT ;  /* 0x0000000e69657c12 */ /* 0x000fe2000f8e96a6 */
[----:B------:R3:W-:Y:S03]  /*84a0*/  MUFU.EX2 R175, R25 ;  /* 0x0000001900af7308 */ /* 0x0007e60000000800 */
[----:B------:R-:W-:Y:S01]  /*84b0*/  LOP3.LUT R115, R104, 0xffff, RZ, 0xc0, !PT ;  /* 0x0000ffff68737812 */ /* 0x000fe200078ec0ff */
[C---:B------:R-:W-:Y:S01]  /*84c0*/  FMUL.FTZ R27, R0.reuse, R131 ;  /* 0x00000083001b7220 */ /* 0x040fe20000410000 */
[C---:B------:R-:W-:Y:S01]  /*84d0*/  HMMA.16816.F32 R20, R140.reuse, R106, R20 ;  /* 0x0000006a8c14723c */ /* 0x040fe20000001814 */
[--C-:B------:R-:W-:Y:S01]  /*84e0*/  SHF.R.U32.HI R117, RZ, 0x10, R104.reuse ;  /* 0x00000010ff757819 */ /* 0x100fe20000011668 */
[----:B------:R-:W-:Y:S01]  /*84f0*/  FMUL.FTZ R91, R0, R91 ;  /* 0x0000005b005b7220 */ /* 0x000fe20000410000 */
[----:B------:R-:W-:Y:S01]  /*8500*/  LOP3.LUT R114, R104, 0xff, RZ, 0xc0, !PT ;  /* 0x000000ff68727812 */ /* 0x000fe200078ec0ff */
[C---:B------:R-:W-:Y:S01]  /*8510*/  FMUL.FTZ R94, R0.reuse, R94 ;  /* 0x0000005e005e7220 */ /* 0x040fe20000410000 */
[----:B------:R4:W5:Y:S01]  /*8520*/  MUFU.EX2 R174, R26 ;  /* 0x0000001a00ae7308 */ /* 0x0009620000000800 */
[----:B------:R-:W-:Y:S01]  /*8530*/  SHF.R.U32.HI R113, RZ, 0x18, R104 ;  /* 0x00000018ff717819 */ /* 0x000fe20000011668 */
[----:B------:R-:W-:Y:S01]  /*8540*/  FMUL.FTZ R95, R0, R95 ;  /* 0x0000005f005f7220 */ /* 0x000fe20000410000 */
[-C--:B--2---:R-:W-:Y:S01]  /*8550*/  HMMA.16816.F32 R76, R140, R108.reuse, R76 ;  /* 0x0000006c8c4c723c */ /* 0x084fe2000000184c */
[----:B------:R-:W2:Y:S03]  /*8560*/  LDSM.16.MT88.4 R104, [R187+0x6000] ;  /* 0x00600000bb68783b */ /* 0x000ea60000004200 */
[----:B-1----:R-:W-:Y:S01]  /*8570*/  LOP3.LUT R102, R117, 0xff, RZ, 0xc0, !PT ;  /* 0x000000ff75667812 */ /* 0x002fe200078ec0ff */
[----:B------:R-:W-:Y:S01]  /*8580*/  FFMA.FTZ R60, R60, c[0x0][0x23c], -R154 ;  /* 0x00008f003c3c7a23 */ /* 0x000fe2000001089a */
[----:B------:R-:W-:Y:S01]  /*8590*/  SHF.R.U32.HI R103, RZ, 0x8, R115 ;  /* 0x00000008ff677819 */ /* 0x000fe20000011673 */
[----:B------:R1:W-:Y:S01]  /*85a0*/  MUFU.EX2 R166, R29 ;  /* 0x0000001d00a67308 */ /* 0x0003e20000000800 */
[C---:B------:R-:W-:Y:S01]  /*85b0*/  HMMA.16816.F32 R80, R148.reuse, R108, R80 ;  /* 0x0000006c9450723c */ /* 0x040fe20000001850 */
[----:B------:R-:W-:Y:S03]  /*85c0*/  FFMA.FTZ R115, R31, c[0x0][0x23c], -R155 ;  /* 0x00008f001f737a23 */ /* 0x000fe6000001089b */
[----:B---3--:R-:W-:Y:S01]  /*85d0*/  FMUL.FTZ R25, R98, R129 ;  /* 0x0000008162197220 */ /* 0x008fe20000410000 */
[----:B------:R-:W-:Y:S01]  /*85e0*/  PRMT R121, R102, 0x5410, R113 ;  /* 0x0000541066797816 */ /* 0x000fe20000000071 */
[----:B------:R-:W-:Y:S01]  /*85f0*/  FFMA.FTZ R113, R30, c[0x0][0x23c], -R155 ;  /* 0x00008f001e717a23 */ /* 0x000fe2000001089b */
[----:B------:R-:W-:Y:S01]  /*8600*/  PRMT R122, R114, 0x5410, R103 ;  /* 0x00005410727a7816 */ /* 0x000fe20000000067 */
[C---:B------:R-:W-:Y:S01]  /*8610*/  FMUL.FTZ R30, R99.reuse, R134 ;  /* 0x00000086631e7220 */ /* 0x040fe20000410000 */
[----:B------:R3:W2:Y:S03]  /*8620*/  MUFU.EX2 R167, R28 ;  /* 0x0000001c00a77308 */ /* 0x0006a60000000800 */
[----:B------:R-:W-:Y:S01]  /*8630*/  FMUL.FTZ R31, R99, R135 ;  /* 0x00000087631f7220 */ /* 0x000fe20000410000 */
[----:B------:R-:W-:Y:S01]  /*8640*/  SHF.R.U32.HI R103, RZ, 0x10, R112 ;  /* 0x00000010ff677819 */ /* 0x000fe20000011670 */
[----:B----4-:R-:W-:Y:S01]  /*8650*/  FMUL.FTZ R26, R0, R130 ;  /* 0x00000082001a7220 */ /* 0x010fe20000410000 */
[----:B------:R-:W-:Y:S01]  /*8660*/  LOP3.LUT R114, R112, 0xff, RZ, 0xc0, !PT ;  /* 0x000000ff70727812 */ /* 0x000fe200078ec0ff */
[----:B------:R-:W-:Y:S01]  /*8670*/  FFMA.FTZ R154, R61, c[0x0][0x23c], -R154 ;  /* 0x00008f003d9a7a23 */ /* 0x000fe2000001089a */
[----:B------:R-:W-:Y:S01]  /*8680*/  LOP3.LUT R103, R103, 0xff, RZ, 0xc0, !PT ;  /* 0x000000ff67677812 */ /* 0x000fe200078ec0ff */
[----:B------:R-:W-:Y:S01]  /*8690*/  FFMA.FTZ R62, R62, c[0x0][0x23c], -R155 ;  /* 0x00008f003e3e7a23 */ /* 0x000fe2000001089b */
[----:B------:R-:W-:Y:S01]  /*86a0*/  MUFU.EX2 R134, R113 ;  /* 0x0000007100867308 */ /* 0x000fe20000000800 */
[----:B------:R-:W-:Y:S01]  /*86b0*/  LOP3.LUT R102, R101, 0xffff, RZ, 0xc0, !PT ;  /* 0x0000ffff65667812 */ /* 0x000fe200078ec0ff */
[-C--:B------:R-:W-:Y:S01]  /*86c0*/  HMMA.16816.F32 R24, R148, R110.reuse, R24 ;  /* 0x0000006e9418723c */ /* 0x080fe20000001818 */
[--C-:B------:R-:W-:Y:S01]  /*86d0*/  SHF.R.U32.HI R109, RZ, 0x18, R101.reuse ;  /* 0x00000018ff6d7819 */ /* 0x100fe20000011665 */
[----:B-1----:R-:W-:Y:S01]  /*86e0*/  FMUL.FTZ R29, R100, R133 ;  /* 0x00000085641d7220 */ /* 0x002fe20000410000 */
[----:B------:R-:W-:Y:S01]  /*86f0*/  SHF.R.U32.HI R102, RZ, 0x8, R102 ;  /* 0x00000008ff667819 */ /* 0x000fe20000011666 */
[----:B------:R-:W-:Y:S02]  /*8700*/  FFMA.FTZ R0, R0, R215, R222 ;  /* 0x000000d700007223 */ /* 0x000fe400000100de */
[----:B------:R-:W-:Y:S02]  /*8710*/  FFMA.FTZ R98, R98, R214, R224 ;  /* 0x000000d662627223 */ /* 0x000fe400000100e0 */
[C---:B------:R-:W-:Y:S01]  /*8720*/  HMMA.16816.F32 R84, R140.reuse, R110, R84 ;  /* 0x0000006e8c54723c */ /* 0x040fe20000001854 */
[----:B------:R1:W4:Y:S03]  /*8730*/  MUFU.EX2 R133, R115 ;  /* 0x0000007300857308 */ /* 0x0003260000000800 */
[----:B---3--:R-:W-:Y:S01]  /*8740*/  LOP3.LUT R28, R112, 0xffff, RZ, 0xc0, !PT ;  /* 0x0000ffff701c7812 */ /* 0x008fe200078ec0ff */
[----:B------:R-:W-:Y:S01]  /*8750*/  FADD.FTZ R0, R217, R0 ;  /* 0x00000000d9007221 */ /* 0x000fe20000010000 */
[----:B------:R-:W-:Y:S02]  /*8760*/  SHF.R.U32.HI R112, RZ, 0x18, R112 ;  /* 0x00000018ff707819 */ /* 0x000fe40000011670 */
[----:B------:R-:W-:Y:S01]  /*8770*/  SHF.R.U32.HI R108, RZ, 0x8, R28 ;  /* 0x00000008ff6c7819 */ /* 0x000fe2000001161c */
[----:B------:R-:W-:Y:S02]  /*8780*/  FMUL.FTZ R28, R100, R132 ;  /* 0x00000084641c7220 */ /* 0x000fe40000410000 */
[----:B------:R-:W3:Y:S01]  /*8790*/  MUFU.EX2 R156, R42 ;  /* 0x0000002a009c7308 */ /* 0x000ee20000000800 */
[----:B------:R-:W-:Y:S01]  /*87a0*/  PRMT R116, R114, 0x5410, R108 ;  /* 0x0000541072747816 */ /* 0x000fe2000000006c */
[----:B------:R-:W-:Y:S01]  /*87b0*/  FADD.FTZ R0, R226, R0 ;  /* 0x00000000e2007221 */ /* 0x000fe20000010000 */
[----:B------:R-:W-:Y:S02]  /*87c0*/  PRMT R108, R103, 0x5410, R112 ;  /* 0x00005410676c7816 */ /* 0x000fe40000000070 */
[-C--:B--2---:R-:W-:Y:S01]  /*87d0*/  HMMA.16816.F32 R28, R140, R104.reuse, R28 ;  /* 0x000000688c1c723c */ /* 0x084fe2000000181c */
[----:B------:R-:W-:Y:S01]  /*87e0*/  LOP3.LUT R111, R101, 0xff, RZ, 0xc0, !PT ;  /* 0x000000ff656f7812 */ /* 0x000fe200078ec0ff */
[----:B------:R-:W-:Y:S01]  /*87f0*/  FADD.FTZ R0, R225, R0 ;  /* 0x00000000e1007221 */ /* 0x000fe20000010000 */
[----:B------:R-:W-:Y:S02]  /*8800*/  SHF.R.U32.HI R110, RZ, 0x10, R101 ;  /* 0x00000010ff6e7819 */ /* 0x000fe40000011665 */
[----:B------:R2:W-:Y:S01]  /*8810*/  MUFU.EX2 R164, R49 ;  /* 0x0000003100a47308 */ /* 0x0005e20000000800 */
[----:B------:R-:W-:Y:S01]  /*8820*/  PRMT R103, R111, 0x5410, R102 ;  /* 0x000054106f677816 */ /* 0x000fe20000000066 */
[--C-:B------:R-:W-:Y:S01]  /*8830*/  FFMA.FTZ R102, R48, c[0x0][0x23c], -R152.reuse ;  /* 0x00008f0030667a23 */ /* 0x100fe20000010898 */
[C---:B------:R-:W-:Y:S01]  /*8840*/  HMMA.16816.F32 R88, R148.reuse, R104, R88 ;  /* 0x000000689458723c */ /* 0x040fe20000001858 */
[----:B-1----:R-:W1:Y:S03]  /*8850*/  LDSM.16.MT88.4 R112, [R185+0x6800] ;  /* 0x00680000b970783b */ /* 0x002e660000004200 */
[--C-:B------:R-:W-:Y:S01]  /*8860*/  HSET2.LE.AND R48, R118, R201.reuse, PT ;  /* 0x000000c976307233 */ /* 0x100fe20003803000 */
[----:B------:R-:W-:Y:S01]  /*8870*/  F2FP.PACK_AB R111, R182, R181 ;  /* 0x000000b5b66f723e */ /* 0x000fe200000000ff */
[--C-:B------:R-:W-:Y:S01]  /*8880*/  HSET2.LE.AND R103, R103, R201.reuse, PT ;  /* 0x000000c967677233 */ /* 0x100fe20003803000 */
[----:B------:R3:W-:Y:S01]  /*8890*/  MUFU.EX2 R165, R102 ;  /* 0x0000006600a57308 */ /* 0x0007e20000000800 */
[-C--:B------:R-:W-:Y:S01]  /*88a0*/  HMMA.16816.F32 R92, R148, R106.reuse, R92 ;  /* 0x0000006a945c723c */ /* 0x080fe2000000185c */
[----:B------:R-:W-:Y:S03]  /*88b0*/  FFMA.FTZ R104, R50, c[0x0][0x23c], -R153 ;  /* 0x00008f0032687a23 */ /* 0x000fe60000010899 */
[----:B------:R-:W-:Y:S01]  /*88c0*/  LOP3.LUT R101, R110, 0xff, RZ, 0xc0, !PT ;  /* 0x000000ff6e657812 */ /* 0x000fe200078ec0ff */
[----:B------:R-:W-:Y:S01]  /*88d0*/  FMUL.FTZ R50, R99, R138 ;  /* 0x0000008a63327220 */ /* 0x000fe20000410000 */
[----:B------:R-:W-:Y:S01]  /*88e0*/  LOP3.LUT R111, R48, R111, RZ, 0xc0, !PT ;  /* 0x0000006f306f7212 */ /* 0x000fe200078ec0ff */
[C---:B------:R-:W-:Y:S01]  /*88f0*/  FMUL.FTZ R48, R100.reuse, R136 ;  /* 0x0000008864307220 */ /* 0x040fe20000410000 */
[----:B------:R-:W-:Y:S01]  /*8900*/  PRMT R109, R101, 0x5410, R109 ;  /* 0x00005410656d7816 */ /* 0x000fe2000000006d */
[----:B------:R1:W-:Y:S03]  /*8910*/  MUFU.EX2 R163, R104 ;  /* 0x0000006800a37308 */ /* 0x0003e60000000800 */
[--C-:B------:R-:W-:Y:S01]  /*8920*/  HSET2.LE.AND R101, R119, R201.reuse, PT ;  /* 0x000000c977657233 */ /* 0x100fe20003803000 */
[----:B--2---:R-:W-:Y:S01]  /*8930*/  FMUL.FTZ R49, R100, R137 ;  /* 0x0000008964317220 */ /* 0x004fe20000410000 */
[----:B------:R-:W-:Y:S01]  /*8940*/  F2FP.PACK_AB R110, R216, R183 ;  /* 0x000000b7d86e723e */ /* 0x000fe200000000ff */
[----:B------:R-:W-:Y:S01]  /*8950*/  FFMA.FTZ R152, R53, c[0x0][0x23c], -R152 ;  /* 0x00008f0035987a23 */ /* 0x000fe20000010898 */
[----:B-----5:R-:W-:Y:S01]  /*8960*/  F2FP.PACK_AB R105, R173, R174 ;  /* 0x000000aead69723e */ /* 0x020fe200000000ff */
[----:B------:R-:W-:Y:S01]  /*8970*/  FFMA.FTZ R100, R100, R212, R232 ;  /* 0x000000d464647223 */ /* 0x000fe200000100e8 */
[----:B------:R-:W-:Y:S01]  /*8980*/  LOP3.LUT R110, R101, R110, RZ, 0xc0, !PT ;  /* 0x0000006e656e7212 */ /* 0x000fe200078ec0ff */
[----:B------:R2:W5:Y:S01]  /*8990*/  MUFU.EX2 R162, R120 ;  /* 0x0000007800a27308 */ /* 0x0005620000000800 */
[----:B------:R-:W-:Y:S01]  /*89a0*/  HMMA.16816.F32 R48, R140, R106, R48 ;  /* 0x0000006a8c30723c */ /* 0x000fe20000001830 */
[--C-:B------:R-:W-:Y:S01]  /*89b0*/  HSET2.LE.AND R101, R116, R201.reuse, PT ;  /* 0x000000c974657233 */ /* 0x100fe20003803000 */
[----:B------:R-:W-:Y:S01]  /*89c0*/  FFMA.FTZ R99, R99, R213, R230 ;  /* 0x000000d563637223 */ /* 0x000fe200000100e6 */
[--C-:B------:R-:W-:Y:S01]  /*89d0*/  HSET2.LE.AND R116, R109, R201.reuse, PT ;  /* 0x000000c96d747233 */ /* 0x100fe20003803000 */
[----:B------:R-:W-:Y:S01]  /*89e0*/  F2FP.PACK_AB R109, R178, R177 ;  /* 0x000000b1b26d723e */ /* 0x000fe200000000ff */
[--C-:B---3--:R-:W-:Y:S01]  /*89f0*/  HSET2.LE.AND R102, R108, R201.reuse, PT ;  /* 0x000000c96c667233 */ /* 0x108fe20003803000 */
[----:B------:R-:W-:Y:S01]  /*8a00*/  F2FP.PACK_AB R108, R179, R180 ;  /* 0x000000b4b36c723e */ /* 0x000fe200000000ff */
[--C-:B------:R-:W-:Y:S01]  /*8a10*/  HSET2.LE.AND R106, R122, R201.reuse, PT ;  /* 0x000000c97a6a7233 */ /* 0x100fe20003803000 */
[----:B------:R-:W-:Y:S01]  /*8a20*/  LOP3.LUT R105, R116, R105, RZ, 0xc0, !PT ;  /* 0x0000006974697212 */ /* 0x000fe200078ec0ff */
[----:B------:R3:W-:Y:S01]  /*8a30*/  MUFU.EX2 R161, R37 ;  /* 0x0000002500a17308 */ /* 0x0007e20000000800 */
[----:B------:R-:W5:Y:S02]  /*8a40*/  LDSM.16.MT88.4 R116, [R188+0x6800] ;  /* 0x00680000bc74783b */ /* 0x000f640000004200 */
[----:B------:R-:W-:Y:S01]  /*8a50*/  LOP3.LUT R108, R101, R108, RZ, 0xc0, !PT ;  /* 0x0000006c656c7212 */ /* 0x000fe200078ec0ff */
[--C-:B------:R-:W-:Y:S01]  /*8a60*/  HSET2.LE.AND R107, R121, R201.reuse, PT ;  /* 0x000000c9796b7233 */ /* 0x100fe20003803000 */
[----:B------:R-:W-:Y:S01]  /*8a70*/  LOP3.LUT R109, R102, R109, RZ, 0xc0, !PT ;  /* 0x0000006d666d7212 */ /* 0x000fe200078ec0ff */
[----:B------:R-:W-:Y:S01]  /*8a80*/  FADD.FTZ R0, R174, R0 ;  /* 0x00000000ae007221 */ /* 0x000fe20000010000 */
[----:B------:R-:W-:Y:S02]  /*8a90*/  F2FP.PACK_AB R101, R166, R167 ;  /* 0x000000a7a665723e */ /* 0x000fe400000000ff */
[----:B-1----:R-:W-:Y:S01]  /*8aa0*/  F2FP.PACK_AB R104, R175, R176 ;  /* 0x000000b0af68723e */ /* 0x002fe200000000ff */
[----:B------:R-:W-:Y:S01]  /*8ab0*/  MUFU.EX2 R149, R45 ;  /* 0x0000002d00957308 */ /* 0x000fe20000000800 */
[----:B------:R-:W-:Y:S01]  /*8ac0*/  LOP3.LUT R106, R106, R101, RZ, 0xc0, !PT ;  /* 0x000000656a6a7212 */ /* 0x000fe200078ec0ff */
[-C--:B------:R-:W-:Y:S01]  /*8ad0*/  HMMA.16816.F32 R4, R108, R112.reuse, R4 ;  /* 0x000000706c04723c */ /* 0x080fe20000001804 */
[----:B----4-:R-:W-:Y:S01]  /*8ae0*/  F2FP.PACK_AB R102, R133, R134 ;  /* 0x000000868566723e */ /* 0x010fe200000000ff */
[----:B------:R-:W-:Y:S01]  /*8af0*/  FADD.FTZ R0, R173, R0 ;  /* 0x00000000ad007221 */ /* 0x000fe20000010000 */
[----:B------:R-:W-:Y:S02]  /*8b00*/  IADD3 R101, R172, 0x1, RZ ;  /* 0x00000001ac657810 */ /* 0x000fe40007ffe0ff */
[----:B------:R-:W-:Y:S01]  /*8b10*/  LOP3.LUT R104, R103, R104, RZ, 0xc0, !PT ;  /* 0x0000006867687212 */ /* 0x000fe200078ec0ff */
[----:B------:R-:W-:Y:S01]  /*8b20*/  FADD.FTZ R0, R134, R0 ;  /* 0x0000000086007221 */ /* 0x000fe20000010000 */
[----:B------:R-:W-:Y:S01]  /*8b30*/  LOP3.LUT R107, R107, R102, RZ, 0xc0, !PT ;  /* 0x000000666b6b7212 */ /* 0x000fe200078ec0ff */
[----:B------:R1:W-:Y:S01]  /*8b40*/  MUFU.EX2 R160, R38 ;  /* 0x0000002600a07308 */ /* 0x0003e20000000800 */
[----:B------:R-:W-:Y:S03]  /*8b50*/  LOP3.LUT R101, R203, UR19, R101, 0x96, !PT ;  /* 0x00000013cb657c12 */ /* 0x000fe6000f8e9665 */
[----:B------:R-:W-:Y:S02]  /*8b60*/  FADD.FTZ R0, R133, R0 ;  /* 0x0000000085007221 */ /* 0x000fe40000010000 */
[C---:B------:R-:W-:Y:S01]  /*8b70*/  HMMA.16816.F32 R8, R104.reuse, R112, R8 ;  /* 0x000000706808723c */ /* 0x040fe20000001808 */
[----:B--2---:R-:W-:Y:S03]  /*8b80*/  IMAD.WIDE.U32 R120, R101, -0x326172a9, RZ ;  /* 0xcd9e8d5765787825 */ /* 0x004fe600078e00ff */
[----:B------:R2:W-:Y:S01]  /*8b90*/  MUFU.EX2 R132, R36 ;  /* 0x0000002400847308 */ /* 0x0005e20000000800 */
[----:B------:R-:W-:Y:S01]  /*8ba0*/  FFMA.FTZ R101, R39, c[0x0][0x23c], -R153 ;  /* 0x00008f0027657a23 */ /* 0x000fe20000010899 */
[----:B---3--:R-:W-:Y:S01]  /*8bb0*/  LOP3.LUT R37, R169, UR11, R120, 0x96, !PT ;  /* 0x0000000ba9257c12 */ /* 0x008fe2000f8e9678 */
[----:B------:R-:W-:Y:S01]  /*8bc0*/  FADD.FTZ R0, R156, R0 ;  /* 0x000000009c007221 */ /* 0x000fe20000010000 */
[-C--:B------:R-:W-:Y:S01]  /*8bd0*/  HMMA.16816.F32 R12, R104, R114.reuse, R12 ;  /* 0x00000072680c723c */ /* 0x080fe2000000180c */
[C---:B------:R-:W-:Y:S03]  /*8be0*/  LOP3.LUT R102, R121.reuse, UR13, R220, 0x96, !PT ;  /* 0x0000000d79667c12 */ /* 0x040fe6000f8e96dc */
[----:B------:R-:W-:Y:S02]  /*8bf0*/  LOP3.LUT R121, R121, UR13, R218, 0x96, !PT ;  /* 0x0000000d79797c12 */ /* 0x000fe4000f8e96da */
[----:B------:R3:W4:Y:S01]  /*8c00*/  MUFU.EX2 R159, R101 ;  /* 0x00000065009f7308 */ /* 0x0007220000000800 */
[----:B------:R-:W-:Y:S01]  /*8c10*/  IMAD.WIDE.U32 R102, R102, -0x2daee0ad, RZ ;  /* 0xd2511f5366667825 */ /* 0x000fe200078e00ff */
[C---:B------:R-:W-:Y:S01]  /*8c20*/  HMMA.16816.F32 R16, R108.reuse, R114, R16 ;  /* 0x000000726c10723c */ /* 0x040fe20000001810 */
[----:B------:R-:W4:Y:S03]  /*8c30*/  LDSM.16.MT88.4 R112, [R186+0x6800] ;  /* 0x00680000ba70783b */ /* 0x000f260000004200 */
[----:B-1----:R-:W-:Y:S01]  /*8c40*/  IMAD.WIDE.U32 R38, R37, -0x2daee0ad, RZ ;  /* 0xd2511f5325267825 */ /* 0x002fe200078e00ff */
[----:B------:R-:W-:Y:S03]  /*8c50*/  LOP3.LUT R120, R171, UR11, R120, 0x96, !PT ;  /* 0x0000000bab787c12 */ /* 0x000fe6000f8e9678 */
[-C--:B-----5:R-:W-:Y:S01]  /*8c60*/  HMMA.16816.F32 R32, R108, R116.reuse, R32 ;  /* 0x000000746c20723c */ /* 0x0a0fe20000001820 */
[----:B------:R-:W-:Y:S01]  /*8c70*/  LOP3.LUT R102, R39, UR8, R102, 0x96, !PT ;  /* 0x0000000827667c12 */ /* 0x000fe2000f8e9666 */
[----:B------:R-:W-:Y:S02]  /*8c80*/  MUFU.EX2 R148, R46 ;  /* 0x0000002e00947308 */ /* 0x000fe40000000800 */
[----:B--2---:R-:W-:Y:S01]  /*8c90*/  LOP3.LUT R36, R103, UR10, R204, 0x96, !PT ;  /* 0x0000000a67247c12 */ /* 0x004fe2000f8e96cc */
[----:B------:R-:W-:Y:S03]  /*8ca0*/  IMAD.WIDE.U32 R122, R121, -0x2daee0ad, RZ ;  /* 0xd2511f53797a7825 */ /* 0x000fe600078e00ff */
[C---:B------:R-:W-:Y:S01]  /*8cb0*/  HMMA.16816.F32 R68, R104.reuse, R116, R68 ;  /* 0x000000746844723c */ /* 0x040fe20000001844 */
[----:B------:R-:W-:Y:S03]  /*8cc0*/  IMAD.WIDE.U32 R120, R120, -0x2daee0ad, RZ ;  /* 0xd2511f5378787825 */ /* 0x000fe600078e00ff */
[----:B------:R-:W-:Y:S01]  /*8cd0*/  LOP3.LUT R39, R123, UR10, R206, 0x96, !PT ;  /* 0x0000000a7b277c12 */ /* 0x000fe2000f8e96ce */
[----:B------:R-:W-:Y:S01]  /*8ce0*/  IMAD.WIDE.U32 R126, R102, -0x326172a9, RZ ;  /* 0xcd9e8d57667e7825 */ /* 0x000fe200078e00ff */
[----:B---3--:R-:W-:Y:S01]  /*8cf0*/  LOP3.LUT R101, R121, UR8, R122, 0x96, !PT ;  /* 0x0000000879657c12 */ /* 0x008fe2000f8e967a */
[----:B------:R-:W-:Y:S01]  /*8d00*/  MUFU.EX2 R142, R52 ;  /* 0x00000034008e7308 */ /* 0x000fe20000000800 */
[-C--:B------:R-:W-:Y:S01]  /*8d10*/  HMMA.16816.F32 R72, R104, R118.reuse, R72 ;  /* 0x000000766848723c */ /* 0x080fe20000001848 */
[----:B------:R-:W-:Y:S04]  /*8d20*/  IMAD.WIDE.U32 R36, R36, -0x326172a9, RZ ;  /* 0xcd9e8d5724247825 */ /* 0x000fe800078e00ff */
[----:B------:R-:W-:Y:S01]  /*8d30*/  IMAD.WIDE.U32 R102, R39, -0x326172a9, RZ ;  /* 0xcd9e8d5727667825 */ /* 0x000fe200078e00ff */
[----:B------:R-:W-:Y:S02]  /*8d40*/  LOP3.LUT R40, R127, UR7, R36, 0x96, !PT ;  /* 0x000000077f287c12 */ /* 0x000fe4000f8e9624 */
[C---:B------:R-:W-:Y:S01]  /*8d50*/  HMMA.16816.F32 R20, R108.reuse, R118, R20 ;  /* 0x000000766c14723c */ /* 0x040fe20000001814 */
[----:B------:R-:W-:Y:S01]  /*8d60*/  LOP3.LUT R37, R37, UR9, R168, 0x96, !PT ;  /* 0x0000000925257c12 */ /* 0x000fe2000f8e96a8 */
[----:B------:R1:W-:Y:S02]  /*8d70*/  MUFU.EX2 R150, R44 ;  /* 0x0000002c00967308 */ /* 0x0003e40000000800 */
[----:B------:R-:W-:Y:S01]  /*8d80*/  IMAD.WIDE.U32 R128, R101, -0x326172a9, RZ ;  /* 0xcd9e8d5765807825 */ /* 0x000fe200078e00ff */
[----:B------:R-:W-:Y:S03]  /*8d90*/  LOP3.LUT R39, R103, UR9, R170, 0x96, !PT ;  /* 0x0000000967277c12 */ /* 0x000fe6000f8e96aa */
[----:B------:R-:W-:Y:S01]  /*8da0*/  IMAD.WIDE.U32 R36, R37, -0x2daee0ad, RZ ;  /* 0xd2511f5325247825 */ /* 0x000fe200078e00ff */
[-C--:B----4-:R-:W-:Y:S03]  /*8db0*/  HMMA.16816.F32 R76, R108, R112.reuse, R76 ;  /* 0x000000706c4c723c */ /* 0x090fe6000000184c */
[----:B------:R-:W-:Y:S01]  /*8dc0*/  IMAD.WIDE.U32 R124, R40, -0x2daee0ad, RZ ;  /* 0xd2511f53287c7825 */ /* 0x000fe200078e00ff */
[----:B------:R-:W-:Y:S01]  /*8dd0*/  LOP3.LUT R101, R129, UR7, R102, 0x96, !PT ;  /* 0x0000000781657c12 */ /* 0x000fe2000f8e9666 */
[----:B------:R-:W-:Y:S01]  /*8de0*/  MUFU.EX2 R140, R56 ;  /* 0x00000038008c7308 */ /* 0x000fe20000000800 */
[----:B------:R-:W-:Y:S01]  /*8df0*/  LOP3.LUT R41, R37, UR6, R38, 0x96, !PT ;  /* 0x0000000625297c12 */ /* 0x000fe2000f8e9626 */
[----:B------:R-:W-:Y:S01]  /*8e00*/  IMAD.WIDE.U32 R38, R39, -0x2daee0ad, RZ ;  /* 0xd2511f5327267825 */ /* 0x000fe200078e00ff */
[C---:B------:R-:W-:Y:S01]  /*8e10*/  HMMA.16816.F32 R80, R104.reuse, R112, R80 ;  /* 0x000000706850723c */ /* 0x040fe20000001850 */
[----:B------:R-:W-:Y:S03]  /*8e20*/  LOP3.LUT R36, R125, UR4, R36, 0x96, !PT ;  /* 0x000000047d247c12 */ /* 0x000fe6000f8e9624 */
[----:B------:R-:W-:Y:S01]  /*8e30*/  IMAD.WIDE.U32 R130, R101, -0x2daee0ad, RZ ;  /* 0xd2511f5365827825 */ /* 0x000fe200078e00ff */
[----:B------:R-:W-:Y:S02]  /*8e40*/  LOP3.LUT R120, R39, UR6, R120, 0x96, !PT ;  /* 0x0000000627787c12 */ /* 0x000fe4000f8e9678 */
[----:B------:R-:W-:Y:S01]  /*8e50*/  MUFU.EX2 R141, R54 ;  /* 0x00000036008d7308 */ /* 0x000fe20000000800 */
[-C--:B------:R-:W-:Y:S01]  /*8e60*/  HMMA.16816.F32 R24, R104, R114.reuse, R24 ;  /* 0x000000726818723c */ /* 0x080fe20000001818 */
[----:B------:R-:W-:Y:S03]  /*8e70*/  FFMA.FTZ R101, R43, c[0x0][0x23c], -R155 ;  /* 0x00008f002b657a23 */ /* 0x000fe6000001089b */
[----:B------:R-:W-:Y:S01]  /*8e80*/  LOP3.LUT R40, R131, UR4, R38, 0x96, !PT ;  /* 0x0000000483287c12 */ /* 0x000fe2000f8e9626 */
[----:B------:R-:W-:Y:S02]  /*8e90*/  IMAD.WIDE.U32 R42, R36, -0x326172a9, RZ ;  /* 0xcd9e8d57242a7825 */ /* 0x000fe400078e00ff */
[----:B------:R-:W2:Y:S01]  /*8ea0*/  LDSM.16.MT88.4 R36, [R187+0x6800] ;  /* 0x00680000bb24783b */ /* 0x000ea20000004200 */
[C---:B------:R-:W-:Y:S01]  /*8eb0*/  HMMA.16816.F32 R84, R108.reuse, R114, R84 ;  /* 0x000000726c54723c */ /* 0x040fe20000001854 */
[----:B------:R3:W4:Y:S03]  /*8ec0*/  MUFU.EX2 R151, R101 ;  /* 0x0000006500977308 */ /* 0x0007260000000800 */
[----:B------:R-:W-:Y:S01]  /*8ed0*/  IMAD.WIDE.U32 R122, R41, -0x326172a9, RZ ;  /* 0xcd9e8d57297a7825 */ /* 0x000fe200078e00ff */
[----:B------:R-:W-:Y:S02]  /*8ee0*/  LOP3.LUT R116, R42, 0xffff, RZ, 0xc0, !PT ;  /* 0x0000ffff2a747812 */ /* 0x000fe400078ec0ff */
[--C-:B------:R-:W-:Y:S01]  /*8ef0*/  SHF.R.U32.HI R117, RZ, 0x10, R42.reuse ;  /* 0x00000010ff757819 */ /* 0x100fe2000001162a */
[----:B------:R-:W-:Y:S01]  /*8f00*/  IMAD.WIDE.U32 R40, R40, -0x326172a9, RZ ;  /* 0xcd9e8d5728287825 */ /* 0x000fe200078e00ff */
[----:B------:R-:W-:Y:S02]  /*8f10*/  LOP3.LUT R119, R42, 0xff, RZ, 0xc0, !PT ;  /* 0x000000ff2a777812 */ /* 0x000fe400078ec0ff */
[----:B------:R-:W-:Y:S01]  /*8f20*/  MUFU.EX2 R152, R152 ;  /* 0x0000009800987308 */ /* 0x000fe20000000800 */
[----:B------:R-:W-:Y:S01]  /*8f30*/  IMAD.WIDE.U32 R120, R120, -0x326172a9, RZ ;  /* 0xcd9e8d5778787825 */ /* 0x000fe200078e00ff */
[----:B------:R-:W-:Y:S02]  /*8f40*/  SHF.R.U32.HI R118, RZ, 0x18, R42 ;  /* 0x00000018ff767819 */ /* 0x000fe4000001162a */
[----:B------:R-:W-:Y:S01]  /*8f50*/  LOP3.LUT R42, R43, UR15, R122, 0x96, !PT ;  /* 0x0000000f2b2a7c12 */ /* 0x000fe2000f8e967a */
[----:B------:R-:W-:Y:S01]  /*8f60*/  FFMA.FTZ R115, R67, c[0x0][0x23c], -R153 ;  /* 0x00008f0043737a23 */ /* 0x000fe20000010899 */
[----:B-1----:R-:W-:Y:S01]  /*8f70*/  SHF.R.U32.HI R44, RZ, 0x8, R116 ;  /* 0x00000008ff2c7819 */ /* 0x002fe20000011674 */
[----:B------:R-:W-:Y:S01]  /*8f80*/  FFMA.FTZ R155, R63, c[0x0][0x23c], -R155 ;  /* 0x00008f003f9b7a23 */ /* 0x000fe2000001089b */
[----:B------:R-:W-:Y:S02]  /*8f90*/  SHF.R.U32.HI R43, RZ, 0x10, R40 ;  /* 0x00000010ff2b7819 */ /* 0x000fe40000011628 */
[----:B------:R-:W-:Y:S01]  /*8fa0*/  PRMT R119, R119, 0x5410, R44 ;  /* 0x0000541077777816 */ /* 0x000fe2000000002c */
[----:B------:R-:W-:Y:S01]  /*8fb0*/  MUFU.EX2 R143, R115 ;  /* 0x00000073008f7308 */ /* 0x000fe20000000800 */
[----:B------:R-:W-:Y:S02]  /*8fc0*/  SHF.R.U32.HI R44, RZ, 0x10, R42 ;  /* 0x00000010ff2c7819 */ /* 0x000fe4000001162a */
[C---:B---3--:R-:W-:Y:S02]  /*8fd0*/  LOP3.LUT R101, R40.reuse, 0xffff, RZ, 0xc0, !PT ;  /* 0x0000ffff28657812 */ /* 0x048fe400078ec0ff */
[----:B------:R-:W-:Y:S02]  /*8fe0*/  LOP3.LUT R103, R40, 0xff, RZ, 0xc0, !PT ;  /* 0x000000ff28677812 */ /* 0x000fe400078ec0ff */
[----:B------:R-:W-:Y:S02]  /*8ff0*/  SHF.R.U32.HI R102, RZ, 0x18, R40 ;  /* 0x00000018ff667819 */ /* 0x000fe40000011628 */
[----:B------:R-:W-:Y:S01]  /*9000*/  LOP3.LUT R40, R41, UR15, R120, 0x96, !PT ;  /* 0x0000000f29287c12 */ /* 0x000fe2000f8e9678 */
[----:B------:R-:W-:Y:S01]  /*9010*/  MUFU.EX2 R60, R60 ;  /* 0x0000003c003c7308 */ /* 0x000fe20000000800 */
[----:B------:R-:W-:Y:S02]  /*9020*/  LOP3.LUT R41, R117, 0xff, RZ, 0xc0, !PT ;  /* 0x000000ff75297812 */ /* 0x000fe400078ec0ff */
[----:B------:R-:W-:Y:S02]  /*9030*/  SHF.R.U32.HI R101, RZ, 0x8, R101 ;  /* 0x00000008ff657819 */ /* 0x000fe40000011665 */
[----:B------:R-:W-:Y:S01]  /*9040*/  LOP3.LUT R43, R43, 0xff, RZ, 0xc0, !PT ;  /* 0x000000ff2b2b7812 */ /* 0x000fe200078ec0ff */
[-C--:B--2---:R-:W-:Y:S01]  /*9050*/  HMMA.16816.F32 R28, R108, R36.reuse, R28 ;  /* 0x000000246c1c723c */ /* 0x084fe2000000181c */
[----:B------:R-:W-:Y:S02]  /*9060*/  PRMT R118, R41, 0x5410, R118 ;  /* 0x0000541029767816 */ /* 0x000fe40000000076 */
[----:B------:R-:W-:Y:S01]  /*9070*/  PRMT R116, R103, 0x5410, R101 ;  /* 0x0000541067747816 */ /* 0x000fe20000000065 */
[----:B------:R-:W-:Y:S01]  /*9080*/  MUFU.EX2 R154, R154 ;  /* 0x0000009a009a7308 */ /* 0x000fe20000000800 */
[----:B------:R-:W-:Y:S02]  /*9090*/  PRMT R117, R43, 0x5410, R102 ;  /* 0x000054102b757816 */ /* 0x000fe40000000066 */
[----:B------:R-:W-:Y:S01]  /*90a0*/  SHF.R.U32.HI R103, RZ, 0x18, R42 ;  /* 0x00000018ff677819 */ /* 0x000fe2000001162a */
[C---:B------:R-:W-:Y:S01]  /*90b0*/  HMMA.16816.F32 R88, R104.reuse, R36, R88 ;  /* 0x000000246858723c */ /* 0x040fe20000001858 */
[C---:B------:R-:W-:Y:S03]  /*90c0*/  LOP3.LUT R41, R40.reuse, 0xffff, RZ, 0xc0, !PT ;  /* 0x0000ffff28297812 */ /* 0x040fe600078ec0ff */
[----:B------:R-:W-:Y:S02]  /*90d0*/  LOP3.LUT R102, R40, 0xff, RZ, 0xc0, !PT ;  /* 0x000000ff28667812 */ /* 0x000fe400078ec0ff */
[--C-:B------:R-:W-:Y:S01]  /*90e0*/  SHF.R.U32.HI R101, RZ, 0x18, R40.reuse ;  /* 0x00000018ff657819 */ /* 0x100fe20000011628 */
[--C-:B------:R-:W-:Y:S01]  /*90f0*/  HSET2.LE.AND R37, R118, R201.reuse, PT ;  /* 0x000000c976257233 */ /* 0x100fe20003803000 */
[-C--:B------:R-:W-:Y:S01]  /*9100*/  HMMA.16816.F32 R92, R104, R38.reuse, R92 ;  /* 0x00000026685c723c */ /* 0x080fe2000000185c */
[C---:B------:R-:W-:Y:S01]  /*9110*/  LOP3.LUT R43, R42.reuse, 0xffff, RZ, 0xc0, !PT ;  /* 0x0000ffff2a2b7812 */ /* 0x040fe200078ec0ff */
[----:B------:R-:W-:Y:S01]  /*9120*/  LDSM.16.MT88.4 R104, [R186+0x7000] ;  /* 0x00700000ba68783b */ /* 0x000fe20000004200 */
[----:B------:R-:W-:Y:S01]  /*9130*/  MUFU.EX2 R62, R62 ;  /* 0x0000003e003e7308 */ /* 0x000fe20000000800 */
[----:B------:R-:W-:Y:S01]  /*9140*/  LOP3.LUT R112, R42, 0xff, RZ, 0xc0, !PT ;  /* 0x000000ff2a707812 */ /* 0x000fe200078ec0ff */
[--C-:B------:R-:W-:Y:S01]  /*9150*/  HSET2.LE.AND R36, R119, R201.reuse, PT ;  /* 0x000000c977247233 */ /* 0x100fe20003803000 */
[----:B------:R-:W-:Y:S02]  /*9160*/  SHF.R.U32.HI R42, RZ, 0x10, R40 ;  /* 0x00000010ff2a7819 */ /* 0x000fe40000011628 */
[----:B------:R-:W-:Y:S01]  /*9170*/  HMMA.16816.F32 R48, R108, R38, R48 ;  /* 0x000000266c30723c */ /* 0x000fe20000001830 */
[----:B------:R-:W-:Y:S02]  /*9180*/  LOP3.LUT R40, R44, 0xff, RZ, 0xc0, !PT ;  /* 0x000000ff2c287812 */ /* 0x000fe400078ec0ff */
[----:B------:R-:W1:Y:S01]  /*9190*/  LDSM.16.MT88.4 R44, [R185+0x7000] ;  /* 0x00700000b92c783b */ /* 0x000e620000004200 */
[----:B------:R-:W-:Y:S01]  /*91a0*/  SHF.R.U32.HI R43, RZ, 0x8, R43 ;  /* 0x00000008ff2b7819 */ /* 0x000fe2000001162b */
[----:B------:R-:W-:Y:S01]  /*91b0*/  MUFU.EX2 R155, R155 ;  /* 0x0000009b009b7308 */ /* 0x000fe20000000800 */
[----:B------:R-:W-:Y:S01]  /*91c0*/  SHF.R.U32.HI R41, RZ, 0x8, R41 ;  /* 0x00000008ff297819 */ /* 0x000fe20000011629 */
[--C-:B------:R-:W-:Y:S01]  /*91d0*/  HSET2.LE.AND R38, R116, R201.reuse, PT ;  /* 0x000000c974267233 */ /* 0x100fe20003803000 */
[----:B------:R-:W-:Y:S04]  /*91e0*/  LOP3.LUT R42, R42, 0xff, RZ, 0xc0, !PT ;  /* 0x000000ff2a2a7812 */ /* 0x000fe800078ec0ff */
[----:B------:R-:W-:Y:S02]  /*91f0*/  PRMT R113, R112, 0x5410, R43 ;  /* 0x0000541070717816 */ /* 0x000fe4000000002b */
[----:B------:R-:W-:Y:S01]  /*9200*/  PRMT R112, R40, 0x5410, R103 ;  /* 0x0000541028707816 */ /* 0x000fe20000000067 */
[----:B------:R-:W-:Y:S01]  /*9210*/  FFMA.FTZ R103, R66, c[0x0][0x23c], -R153 ;  /* 0x00008f0042677a23 */ /* 0x000fe20000010899 */
[----:B------:R-:W-:Y:S01]  /*9220*/  PRMT R102, R102, 0x5410, R41 ;  /* 0x0000541066667816 */ /* 0x000fe20000000029 */
[--C-:B------:R-:W-:Y:S01]  /*9230*/  HSET2.LE.AND R40, R113, R201.reuse, PT ;  /* 0x000000c971287233 */ /* 0x100fe20003803000 */
[----:B------:R-:W-:Y:S01]  /*9240*/  F2FP.PACK_AB R43, R162, R163 ;  /* 0x000000a3a22b723e */ /* 0x000fe200000000ff */
[--C-:B------:R-:W-:Y:S01]  /*9250*/  HSET2.LE.AND R41, R112, R201.reuse, PT ;  /* 0x000000c970297233 */ /* 0x100fe20003803000 */
[----:B------:R-:W-:Y:S01]  /*9260*/  PRMT R114, R42, 0x5410, R101 ;  /* 0x000054102a727816 */ /* 0x000fe20000000065 */
[--C-:B------:R-:W-:Y:S01]  /*9270*/  HSET2.LE.AND R101, R102, R201.reuse, PT ;  /* 0x000000c966657233 */ /* 0x100fe20003803000 */
[----:B------:R-:W-:Y:S01]  /*9280*/  F2FP.PACK_AB R42, R164, R165 ;  /* 0x000000a5a42a723e */ /* 0x000fe200000000ff */
[----:B------:R-:W2:Y:S01]  /*9290*/  LDSM.16.MT88.4 R64, [R188+0x7000] ;  /* 0x00700000bc40783b */ /* 0x000ea20000004200 */
[----:B------:R-:W-:Y:S01]  /*92a0*/  LOP3.LUT R43, R37, R43, RZ, 0xc0, !PT ;  /* 0x0000002b252b7212 */ /* 0x000fe200078ec0ff */
[----:B------:R-:W3:Y:S01]  /*92b0*/  MUFU.EX2 R144, R103 ;  /* 0x0000006700907308 */ /* 0x000ee20000000800 */
[----:B------:R-:W-:Y:S01]  /*92c0*/  F2FP.PACK_AB R37, R159, R160 ;  /* 0x000000a09f25723e */ /* 0x000fe200000000ff */
[----:B------:R-:W-:Y:S01]  /*92d0*/  FFMA.FTZ R153, R55, c[0x0][0x23c], -R153 ;  /* 0x00008f0037997a23 */ /* 0x000fe20000010899 */
[----:B------:R-:W-:Y:S02]  /*92e0*/  LOP3.LUT R42, R36, R42, RZ, 0xc0, !PT ;  /* 0x0000002a242a7212 */ /* 0x000fe400078ec0ff */
[----:B------:R-:W-:Y:S02]  /*92f0*/  F2FP.PACK_AB R36, R161, R132 ;  /* 0x00000084a124723e */ /* 0x000fe400000000ff */
[----:B------:R-:W-:Y:S02]  /*9300*/  F2FP.PACK_AB R102, R157, R158 ;  /* 0x0000009e9d66723e */ /* 0x000fe400000000ff */
[----:B------:R-:W-:Y:S01]  /*9310*/  LOP3.LUT R41, R41, R37, RZ, 0xc0, !PT ;  /* 0x0000002529297212 */ /* 0x000fe200078ec0ff */
[--C-:B------:R-:W-:Y:S01]  /*9320*/  HSET2.LE.AND R37, R114, R201.reuse, PT ;  /* 0x000000c972257233 */ /* 0x100fe20003803000 */
[----:B------:R-:W-:Y:S01]  /*9330*/  LOP3.LUT R40, R40, R36, RZ, 0xc0, !PT ;  /* 0x0000002428287212 */ /* 0x000fe200078ec0ff */
[----:B------:R5:W-:Y:S01]  /*9340*/  MUFU.EX2 R103, R57 ;  /* 0x0000003900677308 */ /* 0x000be20000000800 */
[----:B------:R-:W-:Y:S02]  /*9350*/  LOP3.LUT R36, R101, R102, RZ, 0xc0, !PT ;  /* 0x0000006665247212 */ /* 0x000fe400078ec0ff */
[----:B----4-:R-:W-:Y:S02]  /*9360*/  F2FP.PACK_AB R101, R151, R156 ;  /* 0x0000009c9765723e */ /* 0x010fe400000000ff */
[----:B------:R-:W-:Y:S01]  /*9370*/  F2FP.PACK_AB R39, R149, R150 ;  /* 0x000000969527723e */ /* 0x000fe200000000ff */
[-C--:B-1----:R-:W-:Y:S01]  /*9380*/  HMMA.16816.F32 R4, R40, R44.reuse, R4 ;  /* 0x0000002c2804723c */ /* 0x082fe20000001804 */
[----:B------:R-:W-:Y:S01]  /*9390*/  LOP3.LUT R37, R37, R101, RZ, 0xc0, !PT ;  /* 0x0000006525257212 */ /* 0x000fe200078ec0ff */
[--C-:B------:R-:W-:Y:S01]  /*93a0*/  HSET2.LE.AND R101, R117, R201.reuse, PT ;  /* 0x000000c975657233 */ /* 0x100fe20003803000 */
[----:B------:R-:W-:Y:S01]  /*93b0*/  F2FP.PACK_AB R102, R147, R148 ;  /* 0x000000949366723e */ /* 0x000fe200000000ff */
[----:B------:R-:W-:Y:S01]  /*93c0*/  LDSM.16.MT88.4 R116, [R185+0x7800] ;  /* 0x00780000b974783b */ /* 0x000fe20000004200 */
[----:B------:R-:W-:Y:S01]  /*93d0*/  LOP3.LUT R38, R38, R39, RZ, 0xc0, !PT ;  /* 0x0000002726267212 */ /* 0x000fe200078ec0ff */
[----:B------:R-:W1:Y:S01]  /*93e0*/  MUFU.EX2 R153, R153 ;  /* 0x0000009900997308 */ /* 0x000e620000000800 */
[----:B------:R-:W-:Y:S02]  /*93f0*/  LOP3.LUT R39, R101, R102, RZ, 0xc0, !PT ;  /* 0x0000006665277212 */ /* 0x000fe400078ec0ff */
[----:B------:R-:W-:Y:S03]  /*9400*/  LOP3.LUT R52, R123, UR5, R126, 0x96, !PT ;  /* 0x000000057b347c12 */ /* 0x000fe6000f8e967e */
[----:B------:R-:W-:Y:S02]  /*9410*/  LOP3.LUT R54, R121, UR5, R128, 0x96, !PT ;  /* 0x0000000579367c12 */ /* 0x000fe4000f8e9680 */
[C---:B------:R-:W-:Y:S01]  /*9420*/  HMMA.16816.F32 R8, R36.reuse, R44, R8 ;  /* 0x0000002c2408723c */ /* 0x040fe20000001808 */
[----:B------:R-:W-:Y:S01]  /*9430*/  IMAD.WIDE.U32 R52, R52, -0x2daee0ad, RZ ;  /* 0xd2511f5334347825 */ /* 0x000fe200078e00ff */
[----:B------:R4:W-:Y:S03]  /*9440*/  MUFU.EX2 R102, R58 ;  /* 0x0000003a00667308 */ /* 0x0009e60000000800 */
[----:B------:R-:W-:Y:S01]  /*9450*/  IMAD.WIDE.U32 R54, R54, -0x2daee0ad, RZ ;  /* 0xd2511f5336367825 */ /* 0x000fe200078e00ff */
[----:B------:R-:W-:Y:S02]  /*9460*/  LOP3.LUT R56, R53, UR14, R124, 0x96, !PT ;  /* 0x0000000e35387c12 */ /* 0x000fe4000f8e967c */
[-C--:B------:R-:W-:Y:S01]  /*9470*/  HMMA.16816.F32 R12, R36, R46.reuse, R12 ;  /* 0x0000002e240c723c */ /* 0x080fe2000000180c */
[----:B------:R-:W-:Y:S03]  /*9480*/  LDSM.16.MT88.4 R124, [R188+0x7800] ;  /* 0x00780000bc7c783b */ /* 0x000fe60000004200 */
[C---:B------:R-:W-:Y:S01]  /*9490*/  LOP3.LUT R53, R52.reuse, 0xffff, RZ, 0xc0, !PT ;  /* 0x0000ffff34357812 */ /* 0x040fe200078ec0ff */
[----:B------:R1:W1:Y:S01]  /*94a0*/  MUFU.EX2 R101, R59 ;  /* 0x0000003b00657308 */ /* 0x0002620000000800 */
[--C-:B-----5:R-:W-:Y:S02]  /*94b0*/  SHF.R.U32.HI R57, RZ, 0x10, R52.reuse ;  /* 0x00000010ff397819 */ /* 0x120fe40000011634 */
[C---:B------:R-:W-:Y:S01]  /*94c0*/  HMMA.16816.F32 R16, R40.reuse, R46, R16 ;  /* 0x0000002e2810723c */ /* 0x040fe20000001810 */
[----:B------:R-:W5:Y:S07]  /*94d0*/  LDSM.16.MT88.4 R44, [R187+0x7000] ;  /* 0x00700000bb2c783b */ /* 0x000f6e0000004200 */
[-C--:B--2---:R-:W-:Y:S01]  /*94e0*/  HMMA.16816.F32 R32, R40, R64.reuse, R32 ;  /* 0x000000402820723c */ /* 0x084fe20000001820 */
[----:B----4-:R-:W-:Y:S07]  /*94f0*/  SHF.R.U32.HI R58, RZ, 0x18, R52 ;  /* 0x00000018ff3a7819 */ /* 0x010fee0000011634 */
[C---:B------:R-:W-:Y:S01]  /*9500*/  HMMA.16816.F32 R68, R36.reuse, R64, R68 ;  /* 0x000000402444723c */ /* 0x040fe20000001844 */
[----:B-1----:R-:W-:Y:S06]  /*9510*/  SHF.R.U32.HI R59, RZ, 0x18, R54 ;  /* 0x00000018ff3b7819 */ /* 0x002fec0000011636 */
[----:B------:R-:W-:Y:S01]  /*9520*/  LOP3.LUT R64, R52, 0xff, RZ, 0xc0, !PT ;  /* 0x000000ff34407812 */ /* 0x000fe200078ec0ff */
[-C--:B------:R-:W-:Y:S01]  /*9530*/  HMMA.16816.F32 R72, R36, R66.reuse, R72 ;  /* 0x000000422448723c */ /* 0x080fe20000001848 */
[----:B------:R-:W-:Y:S03]  /*9540*/  LOP3.LUT R52, R55, UR14, R130, 0x96, !PT ;  /* 0x0000000e37347c12 */ /* 0x000fe6000f8e9682 */
[----:B------:R-:W-:Y:S02]  /*9550*/  LOP3.LUT R65, R54, 0xffff, RZ, 0xc0, !PT ;  /* 0x0000ffff36417812 */ /* 0x000fe400078ec0ff */
[----:B------:R-:W-:Y:S02]  /*9560*/  SHF.R.U32.HI R55, RZ, 0x8, R53 ;  /* 0x00000008ff377819 */ /* 0x000fe40000011635 */
[C---:B------:R-:W-:Y:S01]  /*9570*/  HMMA.16816.F32 R20, R40.reuse, R66, R20 ;  /* 0x000000422814723c */ /* 0x040fe20000001814 */
[----:B------:R-:W-:Y:S03]  /*9580*/  LOP3.LUT R53, R57, 0xff, RZ, 0xc0, !PT ;  /* 0x000000ff39357812 */ /* 0x000fe600078ec0ff */
[----:B------:R-:W-:Y:S02]  /*9590*/  PRMT R64, R64, 0x5410, R55 ;  /* 0x0000541040407816 */ /* 0x000fe40000000037 */
[----:B------:R-:W-:Y:S02]  /*95a0*/  LOP3.LUT R55, R56, 0xff, RZ, 0xc0, !PT ;  /* 0x000000ff38377812 */ /* 0x000fe400078ec0ff */
[-C--:B------:R-:W-:Y:S01]  /*95b0*/  HMMA.16816.F32 R76, R40, R104.reuse, R76 ;  /* 0x00000068284c723c */ /* 0x080fe2000000184c */
[--C-:B------:R-:W-:Y:S03]  /*95c0*/  HSET2.LE.AND R138, R64, R201.reuse, PT ;  /* 0x000000c9408a7233 */ /* 0x100fe60003803000 */
[----:B------:R-:W-:Y:S02]  /*95d0*/  SHF.R.U32.HI R66, RZ, 0x10, R54 ;  /* 0x00000010ff427819 */ /* 0x000fe40000011636 */
[----:B------:R-:W-:Y:S02]  /*95e0*/  LOP3.LUT R67, R54, 0xff, RZ, 0xc0, !PT ;  /* 0x000000ff36437812 */ /* 0x000fe400078ec0ff */
[C---:B------:R-:W-:Y:S01]  /*95f0*/  HMMA.16816.F32 R80, R36.reuse, R104, R80 ;  /* 0x000000682450723c */ /* 0x040fe20000001850 */
[----:B------:R-:W-:Y:S03]  /*9600*/  SHF.R.U32.HI R54, RZ, 0x10, R56 ;  /* 0x00000010ff367819 */ /* 0x000fe60000011638 */
[----:B------:R-:W-:Y:S02]  /*9610*/  PRMT R139, R53, 0x5410, R58 ;  /* 0x00005410358b7816 */ /* 0x000fe4000000003a */
[----:B------:R-:W-:Y:S02]  /*9620*/  LOP3.LUT R54, R54, 0xff, RZ, 0xc0, !PT ;  /* 0x000000ff36367812 */ /* 0x000fe400078ec0ff */
[-C--:B------:R-:W-:Y:S01]  /*9630*/  HMMA.16816.F32 R24, R36, R106.reuse, R24 ;  /* 0x0000006a2418723c */ /* 0x080fe20000001818 */
[----:B------:R-:W-:Y:S03]  /*9640*/  LOP3.LUT R53, R56, 0xffff, RZ, 0xc0, !PT ;  /* 0x0000ffff38357812 */ /* 0x000fe600078ec0ff */
[----:B------:R-:W-:Y:S01]  /*9650*/  SHF.R.U32.HI R56, RZ, 0x18, R56 ;  /* 0x00000018ff387819 */ /* 0x000fe20000011638 */
[--C-:B------:R-:W-:Y:S01]  /*9660*/  HSET2.LE.AND R139, R139, R201.reuse, PT ;  /* 0x000000c98b8b7233 */ /* 0x100fe20003803000 */
[----:B------:R-:W-:Y:S02]  /*9670*/  SHF.R.U32.HI R53, RZ, 0x8, R53 ;  /* 0x00000008ff357819 */ /* 0x000fe40000011635 */
[C---:B------:R-:W-:Y:S01]  /*9680*/  HMMA.16816.F32 R84, R40.reuse, R106, R84 ;  /* 0x0000006a2854723c */ /* 0x040fe20000001854 */
[----:B------:R-:W-:Y:S03]  /*9690*/  PRMT R137, R54, 0x5410, R56 ;  /* 0x0000541036897816 */ /* 0x000fe60000000038 */
[----:B------:R-:W-:Y:S02]  /*96a0*/  PRMT R136, R55, 0x5410, R53 ;  /* 0x0000541037887816 */ /* 0x000fe40000000035 */
[----:B------:R-:W-:Y:S01]  /*96b0*/  LOP3.LUT R54, R52, 0xff, RZ, 0xc0, !PT ;  /* 0x000000ff34367812 */ /* 0x000fe200078ec0ff */
[--C-:B------:R-:W-:Y:S01]  /*96c0*/  HSET2.LE.AND R137, R137, R201.reuse, PT ;  /* 0x000000c989897233 */ /* 0x100fe20003803000 */
[-C--:B-----5:R-:W-:Y:S01]  /*96d0*/  HMMA.16816.F32 R28, R40, R44.reuse, R28 ;  /* 0x0000002c281c723c */ /* 0x0a0fe2000000181c */
[----:B------:R-:W-:Y:S03]  /*96e0*/  SHF.R.U32.HI R53, RZ, 0x18, R52 ;  /* 0x00000018ff357819 */ /* 0x000fe60000011634 */
[--C-:B------:R-:W-:Y:S01]  /*96f0*/  HSET2.LE.AND R136, R136, R201.reuse, PT ;  /* 0x000000c988887233 */ /* 0x100fe20003803000 */
[----:B------:R-:W-:Y:S02]  /*9700*/  SHF.R.U32.HI R58, RZ, 0x8, R65 ;  /* 0x00000008ff3a7819 */ /* 0x000fe40000011641 */
[----:B------:R-:W-:Y:S01]  /*9710*/  LOP3.LUT R57, R66, 0xff, RZ, 0xc0, !PT ;  /* 0x000000ff42397812 */ /* 0x000fe200078ec0ff */
[C---:B------:R-:W-:Y:S01]  /*9720*/  HMMA.16816.F32 R88, R36.reuse, R44, R88 ;  /* 0x0000002c2458723c */ /* 0x040fe20000001858 */
[----:B------:R-:W-:Y:S03]  /*9730*/  PRMT R58, R67, 0x5410, R58 ;  /* 0x00005410433a7816 */ /* 0x000fe6000000003a */
[----:B------:R-:W-:Y:S03]  /*9740*/  PRMT R57, R57, 0x5410, R59 ;  /* 0x0000541039397816 */ /* 0x000fe6000000003b */
[----:B------:R-:W-:Y:S01]  /*9750*/  LOP3.LUT R44, R52, 0xffff, RZ, 0xc0, !PT ;  /* 0x0000ffff342c7812 */ /* 0x000fe200078ec0ff */
[-C--:B------:R-:W-:Y:S01]  /*9760*/  HMMA.16816.F32 R92, R36, R46.reuse, R92 ;  /* 0x0000002e245c723c */ /* 0x080fe2000000185c */
[----:B------:R-:W-:Y:S03]  /*9770*/  SHF.R.U32.HI R45, RZ, 0x10, R52 ;  /* 0x00000010ff2d7819 */ /* 0x000fe60000011634 */
[----:B------:R-:W-:Y:S02]  /*9780*/  SHF.R.U32.HI R52, RZ, 0x8, R44 ;  /* 0x00000008ff347819 */ /* 0x000fe4000001162c */
[----:B------:R-:W-:Y:S02]  /*9790*/  LOP3.LUT R45, R45, 0xff, RZ, 0xc0, !PT ;  /* 0x000000ff2d2d7812 */ /* 0x000fe400078ec0ff */
[----:B------:R-:W-:Y:S01]  /*97a0*/  HMMA.16816.F32 R48, R40, R46, R48 ;  /* 0x0000002e2830723c */ /* 0x000fe20000001830 */
[----:B------:R-:W-:Y:S03]  /*97b0*/  PRMT R56, R54, 0x5410, R52 ;  /* 0x0000541036387816 */ /* 0x000fe60000000034 */
[----:B------:R-:W-:Y:S02]  /*97c0*/  F2FP.PACK_AB R44, R145, R146 ;  /* 0x00000092912c723e */ /* 0x000fe400000000ff */
[----:B---3--:R-:W-:Y:S01]  /*97d0*/  F2FP.PACK_AB R36, R143, R144 ;  /* 0x000000908f24723e */ /* 0x008fe200000000ff */
[--C-:B------:R-:W-:Y:S01]  /*97e0*/  HSET2.LE.AND R39, R56, R201.reuse, PT ;  /* 0x000000c938277233 */ /* 0x100fe20003803000 */
[----:B------:R-:W-:Y:S01]  /*97f0*/  F2FP.PACK_AB R37, R152, R142 ;  /* 0x0000008e9825723e */ /* 0x000fe200000000ff */
[--C-:B------:R-:W-:Y:S03]  /*9800*/  HSET2.LE.AND R41, R57, R201.reuse, PT ;  /* 0x000000c939297233 */ /* 0x100fe60003803000 */
[----:B------:R-:W-:Y:S02]  /*9810*/  F2FP.PACK_AB R38, R153, R141 ;  /* 0x0000008d9926723e */ /* 0x000fe400000000ff */
[----:B------:R-:W-:Y:S02]  /*9820*/  PRMT R45, R45, 0x5410, R53 ;  /* 0x000054102d2d7816 */ /* 0x000fe40000000035 */
[----:B------:R-:W-:Y:S01]  /*9830*/  LOP3.LUT R138, R138, R44, RZ, 0xc0, !PT ;  /* 0x0000002c8a8a7212 */ /* 0x000fe200078ec0ff */
[----:B------:R-:W1:Y:S01]  /*9840*/  LDSM.16.MT88.4 R52, [R186+0x7800] ;  /* 0x00780000ba34783b */ /* 0x000e620000004200 */
[----:B------:R-:W-:Y:S02]  /*9850*/  F2FP.PACK_AB R44, R103, R140 ;  /* 0x0000008c672c723e */ /* 0x000fe400000000ff */
[----:B------:R-:W-:Y:S02]  /*9860*/  LOP3.LUT R139, R139, R36, RZ, 0xc0, !PT ;  /* 0x000000248b8b7212 */ /* 0x000fe400078ec0ff */
[----:B------:R-:W-:Y:S01]  /*9870*/  LOP3.LUT R136, R136, R37, RZ, 0xc0, !PT ;  /* 0x0000002588887212 */ /* 0x000fe200078ec0ff */
[--C-:B------:R-:W-:Y:S01]  /*9880*/  HSET2.LE.AND R37, R45, R201.reuse, PT ;  /* 0x000000c92d257233 */ /* 0x100fe20003803000 */
[----:B------:R-:W-:Y:S02]  /*9890*/  LOP3.LUT R137, R137, R38, RZ, 0xc0, !PT ;  /* 0x0000002689897212 */ /* 0x000fe400078ec0ff */
[----:B------:R-:W-:Y:S01]  /*98a0*/  LOP3.LUT R36, R39, R44, RZ, 0xc0, !PT ;  /* 0x0000002c27247212 */ /* 0x000fe200078ec0ff */
[----:B------:R-:W-:Y:S01]  /*98b0*/  HSET2.LE.AND R39, R58, R201, PT ;  /* 0x000000c93a277233 */ /* 0x000fe20003803000 */
[----:B------:R-:W-:Y:S02]  /*98c0*/  F2FP.PACK_AB R38, R101, R102 ;  /* 0x000000666526723e */ /* 0x000fe400000000ff */
[----:B------:R-:W-:Y:S01]  /*98d0*/  F2FP.PACK_AB R40, R154, R60 ;  /* 0x0000003c9a28723e */ /* 0x000fe200000000ff */
[-C--:B------:R-:W-:Y:S01]  /*98e0*/  HMMA.16816.F32 R104, R136, R116.reuse, R4 ;  /* 0x000000748868723c */ /* 0x080fe20000001804 */
[----:B------:R-:W-:Y:S01]  /*98f0*/  F2FP.PACK_AB R42, R155, R62 ;  /* 0x0000003e9b2a723e */ /* 0x000fe200000000ff */
[----:B------:R-:W2:Y:S01]  /*9900*/  LDSM.16.MT88.4 R4, [R187+0x7800] ;  /* 0x00780000bb04783b */ /* 0x000ea20000004200 */
[----:B------:R-:W-:Y:S02]  /*9910*/  LOP3.LUT R37, R37, R38, RZ, 0xc0, !PT ;  /* 0x0000002625257212 */ /* 0x000fe400078ec0ff */
[----:B------:R-:W-:Y:S02]  /*9920*/  LOP3.LUT R38, R39, R40, RZ, 0xc0, !PT ;  /* 0x0000002827267212 */ /* 0x000fe400078ec0ff */
[----:B------:R-:W-:Y:S07]  /*9930*/  LOP3.LUT R39, R41, R42, RZ, 0xc0, !PT ;  /* 0x0000002a29277212 */ /* 0x000fee00078ec0ff */
        /* <DEDUP_REMOVED lines=45> */
[----:B------:R-:W-:Y:S02]  /*9c10*/  IMAD.MOV.U32 R102, RZ, RZ, R2 ;  /* 0x000000ffff667224 */ /* 0x000fe400078e0002 */
[----:B------:R-:W-:Y:S01]  /*9c20*/  FADD.FTZ R0, R101, R0 ;  /* 0x0000000065007221 */ /* 0x000fe20000010000 */
[-C--:B--2---:R-:W-:Y:S01]  /*9c30*/  HMMA.16816.F32 R132, R136, R4.reuse, R28 ;  /* 0x000000048884723c */ /* 0x084fe2000000181c */
[----:B------:R-:W-:Y:S03]  /*9c40*/  IMAD.MOV.U32 R98, RZ, RZ, R96 ;  /* 0x000000ffff627224 */ /* 0x000fe600078e0060 */
[----:B------:R-:W-:Y:S04]  /*9c50*/  IMAD.MOV.U32 R101, RZ, RZ, R3 ;  /* 0x000000ffff657224 */ /* 0x000fe800078e0003 */
[C---:B------:R-:W-:Y:S07]  /*9c60*/  HMMA.16816.F32 R88, R36.reuse, R4, R88 ;  /* 0x000000042458723c */ /* 0x040fee0000001858 */
        /* <DEDUP_REMOVED lines=13> */
[----:B------:R-:W-:Y:S01]  /*9d40*/  FADD.FTZ R4, R62, R0 ;  /* 0x000000003e047221 */ /* 0x000fe20000010000 */
[----:B------:R-:W-:Y:S01]  /*9d50*/  IADD3 R0, R200, -0x1, RZ ;  /* 0xffffffffc8007810 */ /* 0x000fe20007ffe0ff */
[----:B------:R-:W-:Y:S02]  /*9d60*/  FADD.FTZ R6, R146, R9 ;  /* 0x0000000992067221 */ /* 0x000fe40000010000 */
[----:B------:R-:W-:Y:S02]  /*9d70*/  FADD.FTZ R213, R143, R7 ;  /* 0x000000078fd57221 */ /* 0x000fe40000010000 */
[----:B------:R-:W-:Y:S02]  /*9d80*/  FADD.FTZ R212, R145, R6 ;  /* 0x0000000691d47221 */ /* 0x000fe40000010000 */
[----:B------:R-:W-:Y:S02]  /*9d90*/  FADD.FTZ R214, R154, R5 ;  /* 0x000000059ad67221 */ /* 0x000fe40000010000 */
[----:B------:R-:W-:Y:S02]  /*9da0*/  FADD.FTZ R215, R155, R4 ;  /* 0x000000049bd77221 */ /* 0x000fe40000010000 */
[----:B------:R-:W-:Y:S02]  /*9db0*/  IMAD.MOV.U32 R200, RZ, RZ, R0 ;  /* 0x000000ffffc87224 */ /* 0x000fe400078e0000 */
[----:B------:R-:W-:Y:S01]  /*9dc0*/  IMAD.MOV.U32 R0, RZ, RZ, R97 ;  /* 0x000000ffff007224 */ /* 0x000fe200078e0061 */
[----:B------:R-:W-:-:S05]  /*9dd0*/  @P1 BRA `(.L_x_1079) ;  /* 0xffffc7a000001947 */ /* 0x000fca000383ffff */
.L_x_1078:
[----:B------:R-:W1:Y:S01]  /*9de0*/  SHFL.BFLY PT, R5, R212, 0x2, 0x1f ;  /* 0x0c401f00d4057f89 */ /* 0x000e6200000e0000 */
[----:B------:R-:W-:Y:S01]  /*9df0*/  ISETP.NE.AND P0, PT, R248, -0x1, PT ;  /* 0xfffffffff800780c */ /* 0x000fe20003f05270 */
[----:B------:R-:W2:Y:S01]  /*9e00*/  LDC.U8 R44, c[0x0][0x329] ;  /* 0x0000ca40ff2c7b82 */ /* 0x000ea20000000000 */
[----:B------:R-:W-:Y:S01]  /*9e10*/  BSSY B0, `(.L_x_1082) ;  /* 0x000012c000007945 */ /* 0x000fe20003800000 */
[----:B------:R-:W3:Y:S04]  /*9e20*/  SHFL.BFLY PT, R0, R214, 0x2, 0x1f ;  /* 0x0c401f00d6007f89 */ /* 0x000ee800000e0000 */
[----:B------:R-:W4:Y:S04]  /*9e30*/  SHFL.BFLY PT, R6, R215, 0x2, 0x1f ;  /* 0x0c401f00d7067f89 */ /* 0x000f2800000e0000 */
[----:B------:R-:W5:Y:S04]  /*9e40*/  SHFL.BFLY PT, R4, R213, 0x2, 0x1f ;  /* 0x0c401f00d5047f89 */ /* 0x000f6800000e0000 */
[----:B------:R-:W2:Y:S01]  /*9e50*/  S2R R43, SR_TID.X ;  /* 0x00000000002b7919 */ /* 0x000ea20000002100 */
[----:B-1----:R-:W-:-:S02]  /*9e60*/  FADD.FTZ R5, R5, R212 ;  /* 0x000000d405057221 */ /* 0x002fc40000010000 */
[----:B---3--:R-:W-:-:S03]  /*9e70*/  FADD.FTZ R0, R0, R214 ;  /* 0x000000d600007221 */ /* 0x008fc60000010000 */
[----:B------:R-:W1:Y:S01]  /*9e80*/  SHFL.BFLY PT, R9, R5, 0x1, 0x1f ;  /* 0x0c201f0005097f89 */ /* 0x000e6200000e0000 */
[----:B----4-:R-:W-:-:S03]  /*9e90*/  FADD.FTZ R6, R6, R215 ;  /* 0x000000d706067221 */ /* 0x010fc60000010000 */
[----:B------:R-:W3:Y:S01]  /*9ea0*/  SHFL.BFLY PT, R8, R0, 0x1, 0x1f ;  /* 0x0c201f0000087f89 */ /* 0x000ee200000e0000 */
[----:B-----5:R-:W-:-:S03]  /*9eb0*/  FADD.FTZ R4, R4, R213 ;  /* 0x000000d504047221 */ /* 0x020fc60000010000 */
[----:B------:R-:W4:Y:S01]  /*9ec0*/  SHFL.BFLY PT, R10, R6, 0x1, 0x1f ;  /* 0x0c201f00060a7f89 */ /* 0x000f2200000e0000 */
[----:B--2---:R-:W-:-:S03]  /*9ed0*/  SHF.R.S32.HI R33, RZ, 0x1f, R43 ;  /* 0x0000001fff217819 */ /* 0x004fc6000001142b */
[----:B------:R-:W2:Y:S01]  /*9ee0*/  SHFL.BFLY PT, R7, R4, 0x1, 0x1f ;  /* 0x0c201f0004077f89 */ /* 0x000ea200000e0000 */
[CC--:B------:R-:W-:Y:S02]  /*9ef0*/  LEA.HI R11, R33.reuse, R43.reuse, RZ, 0x2 ;  /* 0x0000002b210b7211 */ /* 0x0c0fe400078f10ff */
[----:B------:R-:W-:Y:S02]  /*9f00*/  LEA.HI R33, R33, R43, RZ, 0x5 ;  /* 0x0000002b21217211 */ /* 0x000fe400078f28ff */
[----:B------:R-:W-:Y:S02]  /*9f10*/  SHF.R.S32.HI R20, RZ, 0x1f, R11 ;  /* 0x0000001fff147819 */ /* 0x000fe4000001140b */
[----:B------:R-:W-:Y:S01]  /*9f20*/  SHF.R.S32.HI R33, RZ, 0x5, R33 ;  /* 0x00000005ff217819 */ /* 0x000fe20000011421 */
[----:B-1----:R-:W-:Y:S01]  /*9f30*/  FADD.FTZ R39, R5, R9 ;  /* 0x0000000905277221 */ /* 0x002fe20000010000 */
[----:B------:R-:W-:Y:S01]  /*9f40*/  SHF.R.S32.HI R9, RZ, 0x2, R11 ;  /* 0x00000002ff097819 */ /* 0x000fe2000001140b */
[----:B---3--:R-:W-:-:S03]  /*9f50*/  FADD.FTZ R41, R0, R8 ;  /* 0x0000000800297221 */ /* 0x008fc60000010000 */
[----:B------:R-:W-:Y:S02]  /*9f60*/  FSETP.NE.FTZ.AND P6, PT, R39, RZ, PT ;  /* 0x000000ff2700720b */ /* 0x000fe40003fd5000 */
[----:B------:R-:W-:Y:S01]  /*9f70*/  MOV R8, 0x3f800000 ;  /* 0x3f80000000087802 */ /* 0x000fe20000000f00 */
[----:B----4-:R-:W-:Y:S01]  /*9f80*/  FADD.FTZ R42, R6, R10 ;  /* 0x0000000a062a7221 */ /* 0x010fe20000010000 */
[----:B------:R-:W-:Y:S02]  /*9f90*/  FSETP.NE.FTZ.AND P4, PT, R41, RZ, PT ;  /* 0x000000ff2900720b */ /* 0x000fe40003f95000 */
[----:B------:R-:W-:Y:S01]  /*9fa0*/  MOV R6, 0x3f800000 ;  /* 0x3f80000000067802 */ /* 0x000fe20000000f00 */
[----:B--2---:R-:W-:Y:S01]  /*9fb0*/  FADD.FTZ R40, R4, R7 ;  /* 0x0000000704287221 */ /* 0x004fe20000010000 */
[----:B------:R-:W-:Y:S01]  /*9fc0*/  FSETP.NE.FTZ.AND P3, PT, R42, RZ, PT ;  /* 0x000000ff2a00720b */ /* 0x000fe20003f75000 */
[----:B------:R-:W-:Y:S01]  /*9fd0*/  @P0 IMAD.WIDE.U32 R4, R248, c[0x0][0x1e8], RZ ;  /* 0x00007a00f8040a25 */ /* 0x000fe200078e00ff */
[----:B------:R-:W-:-:S02]  /*9fe0*/  MOV R7, 0x3f800000 ;  /* 0x3f80000000077802 */ /* 0x000fc40000000f00 */
[----:B------:R-:W-:Y:S01]  /*9ff0*/  FSETP.NE.FTZ.AND P5, PT, R40, RZ, PT ;  /* 0x000000ff2800720b */ /* 0x000fe20003fb5000 */
[----:B------:R-:W-:Y:S01]  /*a000*/  @P0 IMAD R61, R248, c[0x0][0x1ec], R5 ;  /* 0x00007b00f83d0a24 */ /* 0x000fe200078e0205 */
[----:B------:R-:W-:Y:S02]  /*a010*/  @P0 MOV R60, R4 ;  /* 0x00000004003c0202 */ /* 0x000fe40000000f00 */
[----:B------:R-:W-:Y:S01]  /*a020*/  MOV R4, 0x3f800000 ;  /* 0x3f80000000047802 */ /* 0x000fe20000000f00 */
[----:B------:R-:W1:Y:S01]  /*a030*/  @P6 MUFU.RCP R7, R39 ;  /* 0x0000002700076308 */ /* 0x000e620000001000 */
[----:B------:R-:W-:Y:S02]  /*a040*/  LEA.HI R20, R20, R9, RZ, 0x3 ;  /* 0x0000000914147211 */ /* 0x000fe400078f18ff */
[----:B------:R-:W-:Y:S02]  /*a050*/  LOP3.LUT R0, R11, 0x3ffffffc, RZ, 0xc0, !PT ;  /* 0x3ffffffc0b007812 */ /* 0x000fe400078ec0ff */
[----:B------:R-:W-:-:S02]  /*a060*/  LOP3.LUT R20, R20, 0xfffffff8, RZ, 0xc0, !PT ;  /* 0xfffffff814147812 */ /* 0x000fc400078ec0ff */
[----:B------:R-:W-:Y:S01]  /*a070*/  IADD3 R43, -R0, R43, RZ ;  /* 0x0000002b002b7210 */ /* 0x000fe20007ffe1ff */
[----:B------:R-:W2:Y:S01]  /*a080*/  @P4 MUFU.RCP R4, R41 ;  /* 0x0000002900044308 */ /* 0x000ea20000001000 */
[----:B------:R-:W-:Y:S01]  /*a090*/  IADD3 R20, R9, -R20, RZ ;  /* 0x8000001409147210 */ /* 0x000fe20007ffe0ff */
[----:B------:R-:W-:-:S06]  /*a0a0*/  IMAD.MOV.U32 R9, RZ, RZ, -0x10 ;  /* 0xfffffff0ff097424 */ /* 0x000fcc00078e00ff */
[----:B------:R-:W3:Y:S01]  /*a0b0*/  @P3 MUFU.RCP R6, R42 ;  /* 0x0000002a00063308 */ /* 0x000ee20000001000 */
[----:B-1----:R-:W-:-:S04]  /*a0c0*/  FMUL.FTZ R0, R7, c[0x0][0x2dc] ;  /* 0x0000b70007007a20 */ /* 0x002fc80000410000 */
[C---:B------:R-:W-:Y:S02]  /*a0d0*/  FMUL.FTZ R104, R0.reuse, R104 ;  /* 0x0000006800687220 */ /* 0x040fe40000410000 */
[----:B------:R-:W-:Y:S01]  /*a0e0*/  FMUL.FTZ R10, R0, R105 ;  /* 0x00000069000a7220 */ /* 0x000fe20000410000 */
[----:B------:R-:W1:Y:S01]  /*a0f0*/  @P5 MUFU.RCP R8, R40 ;  /* 0x0000002800085308 */ /* 0x000e620000001000 */
[----:B--2---:R-:W-:Y:S02]  /*a100*/  FMUL.FTZ R4, R4, c[0x0][0x2dc] ;  /* 0x0000b70004047a20 */ /* 0x004fe40000410000 */
[----:B------:R-:W-:Y:S01]  /*a110*/  FMUL.FTZ R116, R0, R116 ;  /* 0x0000007400747220 */ /* 0x000fe20000410000 */
[----:B------:R-:W-:Y:S01]  /*a120*/  F2FP.PACK_AB R10, R10, R104 ;  /* 0x000000680a0a723e */ /* 0x000fe200000000ff */
[C---:B------:R-:W-:Y:S02]  /*a130*/  FMUL.FTZ R7, R0.reuse, R117 ;  /* 0x0000007500077220 */ /* 0x040fe40000410000 */
        /* <DEDUP_REMOVED lines=18> */
[----:B---3--:R-:W-:-:S02]  /*a260*/  FMUL.FTZ R0, R6, c[0x0][0x2dc] ;  /* 0x0000b70006007a20 */ /* 0x008fc40000410000 */
[----:B------:R-:W-:Y:S01]  /*a270*/  FMUL.FTZ R108, R4, R108 ;  /* 0x0000006c046c7220 */ /* 0x000fe20000410000 */
[----:B------:R-:W-:Y:S01]  /*a280*/  F2FP.PACK_AB R22, R22, R136 ;  /* 0x000000881616723e */ /* 0x000fe200000000ff */
[C---:B------:R-:W-:Y:S02]  /*a290*/  FMUL.FTZ R38, R4.reuse, R109 ;  /* 0x0000006d04267220 */ /* 0x040fe40000410000 */
        /* <DEDUP_REMOVED lines=20> */
[----:B------:R-:W-:Y:S01]  /*a3e0*/  SHF.L.U32 R4, R20, 0x6, RZ ;  /* 0x0000000614047819 */ /* 0x000fe200000006ff */
[----:B------:R-:W-:Y:S01]  /*a3f0*/  FMUL.FTZ R110, R0, R110 ;  /* 0x0000006e006e7220 */ /* 0x000fe20000410000 */
[----:B------:R-:W-:Y:S01]  /*a400*/  F2FP.PACK_AB R24, R24, R88 ;  /* 0x000000581818723e */ /* 0x000fe200000000ff */
        /* <DEDUP_REMOVED lines=24> */
[----:B------:R-:W-:Y:S01]  /*a590*/  LOP3.LUT R0, R20, 0x1, RZ, 0xc0, !PT ;  /* 0x0000000114007812 */ /* 0x000fe200078ec0ff */
[----:B-1----:R-:W-:Y:S01]  /*a5a0*/  FMUL.FTZ R5, R8, c[0x0][0x2dc] ;  /* 0x0000b70008057a20 */ /* 0x002fe20000410000 */
[----:B------:R-:W-:Y:S02]  /*a5b0*/  F2FP.PACK_AB R23, R23, R90 ;  /* 0x0000005a1717723e */ /* 0x000fe400000000ff */
[----:B------:R-:W-:Y:S01]  /*a5c0*/  ISETP.NE.U32.AND P1, PT, R0, 0x1, PT ;  /* 0x000000010000780c */ /* 0x000fe20003f25070 */
[----:B------:R-:W-:Y:S01]  /*a5d0*/  FMUL.FTZ R106, R5, R106 ;  /* 0x0000006a056a7220 */ /* 0x000fe20000410000 */
[----:B------:R-:W-:Y:S01]  /*a5e0*/  LEA R0, R33, R43, 0x9 ;  /* 0x0000002b21007211 */ /* 0x000fe200078e48ff */
[----:B------:R-:W-:Y:S01]  /*a5f0*/  FMUL.FTZ R8, R5, R107 ;  /* 0x0000006b05087220 */ /* 0x000fe20000410000 */
[----:B------:R-:W-:Y:S01]  /*a600*/  SEL R9, R9, 0x10, !P1 ;  /* 0x0000001009097807 */ /* 0x000fe20004800000 */
[C---:B------:R-:W-:Y:S01]  /*a610*/  FMUL.FTZ R118, R5.reuse, R118 ;  /* 0x0000007605767220 */ /* 0x040fe20000410000 */
[----:B------:R-:W-:Y:S01]  /*a620*/  LEA R4, R0, R4, 0x1 ;  /* 0x0000000400047211 */ /* 0x000fe200078e08ff */
[C---:B------:R-:W-:Y:S01]  /*a630*/  FMUL.FTZ R119, R5.reuse, R119 ;  /* 0x0000007705777220 */ /* 0x040fe20000410000 */
[----:B------:R-:W-:Y:S01]  /*a640*/  R2P PR, R20, 0x6 ;  /* 0x0000000614007804 */ /* 0x000fe20000000000 */
[C---:B------:R-:W-:Y:S01]  /*a650*/  FMUL.FTZ R122, R5.reuse, R122 ;  /* 0x0000007a057a7220 */ /* 0x040fe20000410000 */
[----:B------:R-:W-:Y:S01]  /*a660*/  SHF.L.U32 R4, R4, 0x1, RZ ;  /* 0x0000000104047819 */ /* 0x000fe200000006ff */
[C---:B------:R-:W-:Y:S01]  /*a670*/  FMUL.FTZ R17, R5.reuse, R123 ;  /* 0x0000007b05117220 */ /* 0x040fe20000410000 */
[----:B------:R-:W-:Y:S01]  /*a680*/  F2FP.PACK_AB R8, R8, R106 ;  /* 0x0000006a0808723e */ /* 0x000fe200000000ff */
[----:B------:R-:W-:Y:S01]  /*a690*/  FMUL.FTZ R126, R5, R126 ;  /* 0x0000007e057e7220 */ /* 0x000fe20000410000 */
[----:B------:R-:W-:Y:S01]  /*a6a0*/  F2FP.PACK_AB R6, R119, R118 ;  /* 0x000000767706723e */ /* 0x000fe200000000ff */
[C---:B------:R-:W-:Y:S01]  /*a6b0*/  FMUL.FTZ R13, R5.reuse, R127 ;  /* 0x0000007f050d7220 */ /* 0x040fe20000410000 */
[----:B------:R1:W-:Y:S01]  /*a6c0*/  STS [R4], R10 ;  /* 0x0000000a04007388 */ /* 0x0003e20000000800 */
[----:B------:R-:W-:Y:S01]  /*a6d0*/  FMUL.FTZ R78, R5, R78 ;  /* 0x0000004e054e7220 */ /* 0x000fe20000410000 */
[----:B------:R-:W-:Y:S01]  /*a6e0*/  F2FP.PACK_AB R17, R17, R122 ;  /* 0x0000007a1111723e */ /* 0x000fe200000000ff */
[C---:B------:R-:W-:Y:S01]  /*a6f0*/  FMUL.FTZ R32, R5.reuse, R79 ;  /* 0x0000004f05207220 */ /* 0x040fe20000410000 */
[----:B------:R-:W-:Y:S01]  /*a700*/  STS [R4+0x400], R8 ;  /* 0x0004000804007388 */ /* 0x000fe20000000800 */
[----:B------:R-:W-:Y:S01]  /*a710*/  FMUL.FTZ R86, R5, R86 ;  /* 0x0000005605567220 */ /* 0x000fe20000410000 */
[----:B------:R-:W-:Y:S01]  /*a720*/  F2FP.PACK_AB R13, R13, R126 ;  /* 0x0000007e0d0d723e */ /* 0x000fe200000000ff */
[C---:B------:R-:W-:Y:S01]  /*a730*/  FMUL.FTZ R29, R5.reuse, R87 ;  /* 0x00000057051d7220 */ /* 0x040fe20000410000 */
[----:B------:R-:W-:Y:S01]  /*a740*/  F2FP.PACK_AB R32, R32, R78 ;  /* 0x0000004e2020723e */ /* 0x000fe200000000ff */
[----:B------:R-:W-:Y:S01]  /*a750*/  FMUL.FTZ R134, R5, R134 ;  /* 0x0000008605867220 */ /* 0x000fe20000410000 */
[----:B------:R-:W-:Y:S01]  /*a760*/  F2FP.PACK_AB R25, R25, R94 ;  /* 0x0000005e1919723e */ /* 0x000fe200000000ff */
[----:B------:R-:W-:Y:S01]  /*a770*/  FMUL.FTZ R26, R5, R135 ;  /* 0x00000087051a7220 */ /* 0x000fe20000410000 */
[----:B------:R-:W-:Y:S01]  /*a780*/  F2FP.PACK_AB R29, R29, R86 ;  /* 0x000000561d1d723e */ /* 0x000fe200000000ff */
[----:B------:R-:W-:-:S02]  /*a790*/  FMUL.FTZ R138, R5, R138 ;  /* 0x0000008a058a7220 */ /* 0x000fc40000410000 */
[----:B------:R-:W-:Y:S01]  /*a7a0*/  FMUL.FTZ R5, R5, R139 ;  /* 0x0000008b05057220 */ /* 0x000fe20000410000 */
[----:B------:R-:W-:Y:S01]  /*a7b0*/  F2FP.PACK_AB R26, R26, R134 ;  /* 0x000000861a1a723e */ /* 0x000fe200000000ff */
[----:B------:R-:W-:-:S03]  /*a7c0*/  IMAD.MOV.U32 R0, RZ, RZ, 0x20 ;  /* 0x00000020ff007424 */ /* 0x000fc600078e00ff */
[----:B------:R-:W-:Y:S02]  /*a7d0*/  F2FP.PACK_AB R20, R5, R138 ;  /* 0x0000008a0514723e */ /* 0x000fe400000000ff */
[----:B------:R-:W-:Y:S01]  /*a7e0*/  IADD3 R5, R4, R9, RZ ;  /* 0x0000000904057210 */ /* 0x000fe20007ffe0ff */
[----:B-1----:R-:W1:Y:S04]  /*a7f0*/  LDC.U8 R10, c[0x0][0x328] ;  /* 0x0000ca00ff0a7b82 */ /* 0x002e680000000000 */
[----:B------:R2:W-:Y:S04]  /*a800*/  STS [R5], R7 ;  /* 0x0000000705007388 */ /* 0x0005e80000000800 */
[----:B------:R3:W-:Y:S04]  /*a810*/  STS [R5+0x400], R6 ;  /* 0x0004000605007388 */ /* 0x0007e80000000800 */
[----:B------:R-:W-:Y:S04]  /*a820*/  STS [R4+0x2000], R38 ;  /* 0x0020002604007388 */ /* 0x000fe80000000800 */
[----:B------:R4:W-:Y:S04]  /*a830*/  STS [R4+0x2400], R110 ;  /* 0x0024006e04007388 */ /* 0x0009e80000000800 */
[----:B------:R-:W-:Y:S04]  /*a840*/  STS [R5+0x2000], R37 ;  /* 0x0020002505007388 */ /* 0x000fe80000000800 */
[----:B------:R5:W-:Y:S01]  /*a850*/  STS [R5+0x2400], R19 ;  /* 0x0024001305007388 */ /* 0x000be20000000800 */
[----:B--2---:R-:W-:-:S02]  /*a860*/  SEL R7, R0, 0xffffffe0, !P1 ;  /* 0xffffffe000077807 */ /* 0x004fc40004800000 */
[----:B------:R-:W-:Y:S02]  /*a870*/  IADD3 R0, R4, 0x40, RZ ;  /* 0x0000004004007810 */ /* 0x000fe40007ffe0ff */
[----:B------:R-:W-:Y:S02]  /*a880*/  ISETP.NE.AND P1, PT, R44, RZ, PT ;  /* 0x000000ff2c00720c */ /* 0x000fe40003f25270 */
[C---:B---3--:R-:W-:Y:S02]  /*a890*/  IADD3 R6, R4.reuse, R7, RZ ;  /* 0x0000000704067210 */ /* 0x048fe40007ffe0ff */
[----:B------:R-:W-:-:S03]  /*a8a0*/  @P2 IADD3 R0, R4, -0x40, RZ ;  /* 0xffffffc004002810 */ /* 0x000fc60007ffe0ff */
[----:B------:R2:W-:Y:S01]  /*a8b0*/  STS [R6], R18 ;  /* 0x0000001206007388 */ /* 0x0005e20000000800 */
[----:B----4-:R-:W-:-:S03]  /*a8c0*/  IADD3 R4, R5, R7, RZ ;  /* 0x0000000705047210 */ /* 0x010fc60007ffe0ff */
[----:B------:R3:W-:Y:S02]  /*a8d0*/  STS [R6+0x400], R17 ;  /* 0x0004001106007388 */ /* 0x0007e40000000800 */
[----:B------:R-:W-:Y:S02]  /*a8e0*/  @P1 MOV R8, c[0x0][0x210] ;  /* 0x0000840000081a02 */ /* 0x000fe40000000f00 */
[----:B------:R4:W-:Y:S01]  /*a8f0*/  STS [R4], R14 ;  /* 0x0000000e04007388 */ /* 0x0009e20000000800 */
[----:B-1----:R-:W-:Y:S02]  /*a900*/  @!P1 ISETP.NE.AND P2, PT, R10, RZ, PT ;  /* 0x000000ff0a00920c */ /* 0x002fe40003f45270 */
[----:B-----5:R-:W-:Y:S01]  /*a910*/  @!P1 MOV R5, c[0x0][0x214] ;  /* 0x0000850000059a02 */ /* 0x020fe20000000f00 */
[----:B------:R-:W-:Y:S01]  /*a920*/  STS [R4+0x400], R13 ;  /* 0x0004000d04007388 */ /* 0x000fe20000000800 */
[----:B------:R-:W-:Y:S02]  /*a930*/  @P1 IMAD R8, R8, c[0x0][0x214], RZ ;  /* 0x0000850008081a24 */ /* 0x000fe400078e02ff */
[----:B------:R-:W-:Y:S01]  /*a940*/  @!P1 SEL R8, R5, c[0x0][0x234], !P2 ;  /* 0x00008d0005089a07 */ /* 0x000fe20005000000 */
[----:B------:R1:W-:Y:S01]  /*a950*/  STS [R6+0x2000], R16 ;  /* 0x0020001006007388 */ /* 0x0003e20000000800 */
[----:B------:R-:W-:-:S02]  /*a960*/  IADD3 R5, R7, R0, RZ ;  /* 0x0000000007057210 */ /* 0x000fc40007ffe0ff */
[----:B------:R-:W-:Y:S01]  /*a970*/  ISETP.NE.AND P2, PT, R10, RZ, PT ;  /* 0x000000ff0a00720c */ /* 0x000fe20003f45270 */
[----:B------:R5:W-:Y:S03]  /*a980*/  STS [R6+0x2400], R15 ;  /* 0x0024000f06007388 */ /* 0x000be60000000800 */
[----:B------:R-:W-:Y:S01]  /*a990*/  ISETP.EQ.AND P2, PT, R44, RZ, P2 ;  /* 0x000000ff2c00720c */ /* 0x000fe20001742270 */
[----:B------:R-:W-:Y:S01]  /*a9a0*/  STS [R4+0x2000], R12 ;  /* 0x0020000c04007388 */ /* 0x000fe20000000800 */
[----:B--2---:R-:W-:-:S03]  /*a9b0*/  MOV R18, 0x7f800000 ;  /* 0x7f80000000127802 */ /* 0x004fc60000000f00 */
[----:B------:R2:W-:Y:S01]  /*a9c0*/  STS [R4+0x2400], R11 ;  /* 0x0024000b04007388 */ /* 0x0005e20000000800 */
[----:B---3--:R-:W-:-:S03]  /*a9d0*/  MOV R17, 0x7f800000 ;  /* 0x7f80000000117802 */ /* 0x008fc60000000f00 */
[----:B------:R-:W-:Y:S01]  /*a9e0*/  STS [R0], R36 ;  /* 0x0000002400007388 */ /* 0x000fe20000000800 */
[----:B----4-:R-:W-:Y:S03]  /*a9f0*/  @P4 MUFU.LG2 R14, R41 ;  /* 0x00000029000e4308 */ /* 0x010fe60000000c00 */
[----:B------:R-:W-:Y:S04]  /*aa00*/  STS [R0+0x400], R32 ;  /* 0x0004002000007388 */ /* 0x000fe80000000800 */
[----:B------:R-:W3:Y:S04]  /*aa10*/  S2R R19, SR_CTAID.Z ;  /* 0x0000000000137919 */ /* 0x000ee80000002700 */
[----:B-1----:R-:W1:Y:S01]  /*aa20*/  S2R R16, SR_CTAID.X ;  /* 0x0000000000107919 */ /* 0x002e620000002500 */
[----:B-----5:R-:W-:Y:S01]  /*aa30*/  @P5 MUFU.LG2 R15, R40 ;  /* 0x00000028000f5308 */ /* 0x020fe20000000c00 */
[----:B--2---:R-:W-:-:S02]  /*aa40*/  IADD3 R4, R7, 0x400, R0 ;  /* 0x0000040007047810 */ /* 0x004fc40007ffe000 */
[----:B------:R-:W2:Y:S02]  /*aa50*/  S2R R11, SR_CTAID.Y ;  /* 0x00000000000b7919 */ /* 0x000ea40000002600 */
[C---:B------:R-:W-:Y:S01]  /*aa60*/  IADD3 R6, R9.reuse, R4, RZ ;  /* 0x0000000409067210 */ /* 0x040fe20007ffe0ff */
[----:B------:R-:W-:Y:S02]  /*aa70*/  IMAD.IADD R4, R9, 0x1, R0 ;  /* 0x0000000109047824 */ /* 0x000fe400078e0200 */
[----:B------:R-:W4:Y:S03]  /*aa80*/  @P6 MUFU.LG2 R9, R39 ;  /* 0x0000002700096308 */ /* 0x000f260000000c00 */
[----:B------:R-:W-:Y:S04]  /*aa90*/  STS [R4], R30 ;  /* 0x0000001e04007388 */ /* 0x000fe80000000800 */
[----:B------:R-:W-:Y:S04]  /*aaa0*/  STS [R4+0x400], R29 ;  /* 0x0004001d04007388 */ /* 0x000fe80000000800 */
[----:B------:R-:W-:Y:S04]  /*aab0*/  STS [R0+0x2000], R31 ;  /* 0x0020001f00007388 */ /* 0x000fe80000000800 */
[----:B------:R5:W-:Y:S01]  /*aac0*/  STS [R0+0x2400], R35 ;  /* 0x0024002300007388 */ /* 0x000be20000000800 */
[----:B----4-:R-:W-:-:S02]  /*aad0*/  @P6 FMUL.FTZ R9, R9, 0.69314718246459960938 ;  /* 0x3f31721809096820 */ /* 0x010fc40000410000 */
[----:B--2---:R-:W-:Y:S01]  /*aae0*/  @!P0 IMAD.WIDE.U32 R12, R11, c[0x0][0x1e0], RZ ;  /* 0x000078000b0c8a25 */ /* 0x004fe200078e00ff */
[----:B------:R-:W-:Y:S03]  /*aaf0*/  STS [R4+0x2000], R34 ;  /* 0x0020002204007388 */ /* 0x000fe60000000800 */
[----:B------:R-:W-:Y:S01]  /*ab00*/  @P6 FFMA.FTZ R18, R97, c[0x0][0x238], R9 ;  /* 0x00008e0061126a23 */ /* 0x000fe20000010009 */
[----:B------:R2:W-:Y:S01]  /*ab10*/  STS [R4+0x2400], R28 ;  /* 0x0024001c04007388 */ /* 0x0005e20000000800 */
[----:B------:R-:W-:Y:S01]  /*ab20*/  @!P0 MOV R60, R12 ;  /* 0x0000000c003c8202 */ /* 0x000fe20000000f00 */
[----:B------:R-:W-:Y:S01]  /*ab30*/  @P5 FMUL.FTZ R9, R15, 0.69314718246459960938 ;  /* 0x3f3172180f095820 */ /* 0x000fe20000410000 */
[----:B------:R-:W4:Y:S01]  /*ab40*/  @P3 MUFU.LG2 R12, R42 ;  /* 0x0000002a000c3308 */ /* 0x000f220000000c00 */
[----:B------:R-:W-:Y:S02]  /*ab50*/  STS [R5], R27 ;  /* 0x0000001b05007388 */ /* 0x000fe40000000800 */
[----:B------:R-:W-:-:S02]  /*ab60*/  @P5 FFMA.FTZ R17, R96, c[0x0][0x238], R9 ;  /* 0x00008e0060115a23 */ /* 0x000fc40000010009 */
[----:B------:R-:W-:Y:S01]  /*ab70*/  STS [R5+0x400], R26 ;  /* 0x0004001a05007388 */ /* 0x000fe20000000800 */
[----:B-----5:R-:W-:Y:S02]  /*ab80*/  IADD3 R0, R7, R4, RZ ;  /* 0x0000000407007210 */ /* 0x020fe40007ffe0ff */
[----:B------:R-:W-:Y:S01]  /*ab90*/  @P1 MOV R7, c[0x0][0x210] ;  /* 0x0000840000071a02 */ /* 0x000fe20000000f00 */
[----:B------:R-:W-:Y:S02]  /*aba0*/  @!P1 IMAD.MOV.U32 R7, RZ, RZ, 0x1 ;  /* 0x00000001ff079424 */ /* 0x000fe400078e00ff */
[----:B------:R-:W-:Y:S01]  /*abb0*/  STS [R0], R22 ;  /* 0x0000001600007388 */ /* 0x000fe20000000800 */
[----:B--2---:R-:W-:-:S03]  /*abc0*/  @!P0 SHF.R.S32.HI R4, RZ, 0x1f, R11 ;  /* 0x0000001fff048819 */ /* 0x004fc6000001140b */
[----:B------:R-:W-:Y:S04]  /*abd0*/  STS [R6], R20 ;  /* 0x0000001406007388 */ /* 0x000fe80000000800 */
[----:B------:R-:W-:Y:S01]  /*abe0*/  STS [R5+0x2000], R24 ;  /* 0x0020001805007388 */ /* 0x000fe20000000800 */
[----:B------:R-:W-:-:S03]  /*abf0*/  @!P0 IMAD R4, R4, c[0x0][0x1e0], RZ ;  /* 0x0000780004048a24 */ /* 0x000fc600078e02ff */
[----:B------:R2:W-:Y:S01]  /*ac00*/  STS [R5+0x2400], R23 ;  /* 0x0024001705007388 */ /* 0x0005e20000000800 */
[----:B------:R-:W-:-:S03]  /*ac10*/  @!P0 IMAD R10, R11, c[0x0][0x1e4], R4 ;  /* 0x000079000b0a8a24 */ /* 0x000fc600078e0204 */
[----:B------:R5:W-:Y:S02]  /*ac20*/  STS [R0+0x2000], R21 ;  /* 0x0020001500007388 */ /* 0x000be40000000800 */
[----:B------:R-:W-:Y:S02]  /*ac30*/  @!P0 IADD3 R61, R13, R10, RZ ;  /* 0x0000000a0d3d8210 */ /* 0x000fe40007ffe0ff */
[----:B------:R1:W-:Y:S01]  /*ac40*/  STS [R6+0x2000], R25 ;  /* 0x0020001906007388 */ /* 0x0003e20000000800 */
[----:B------:R-:W-:-:S03]  /*ac50*/  MOV R13, 0x7f800000 ;  /* 0x7f800000000d7802 */ /* 0x000fc60000000f00 */
[----:B------:R-:W-:Y:S01]  /*ac60*/  BAR.SYNC.DEFER_BLOCKING 0x0 ;  /* 0x0000000000007b1d */ /* 0x000fe20000010000 */
[----:B--2---:R-:W-:Y:S01]  /*ac70*/  @P2 IMAD R5, R11, c[0x0][0x214], RZ ;  /* 0x000085000b052a24 */ /* 0x004fe200078e02ff */
[----:B-----5:R-:W-:Y:S01]  /*ac80*/  @P1 MOV R0, 0x1 ;  /* 0x0000000100001802 */ /* 0x020fe20000000f00 */
[----:B------:R-:W-:-:S03]  /*ac90*/  @!P1 IMAD R0, R8, c[0x0][0x1c0], RZ ;  /* 0x0000700008009a24 */ /* 0x000fc600078e02ff */
[----:B-1----:R-:W-:Y:S01]  /*aca0*/  @P2 SEL R6, R5, R248, !P0 ;  /* 0x000000f805062207 */ /* 0x002fe20004000000 */
[----:B------:R-:W-:Y:S01]  /*acb0*/  IMAD R0, R11, R0, RZ ;  /* 0x000000000b007224 */ /* 0x000fe200078e02ff */
[----:B------:R-:W-:Y:S01]  /*acc0*/  @!P2 CS2R R4, SRZ ;  /* 0x000000000004a805 */ /* 0x000fe2000001ff00 */
[----:B------:R1:W2:Y:S01]  /*acd0*/  LDS.128 R20, [R199] ;  /* 0x00000000c7147984 */ /* 0x0002a20000000c00 */
[----:B------:R-:W-:Y:S02]  /*ace0*/  @P2 SHF.R.S32.HI R5, RZ, 0x1f, R6 ;  /* 0x0000001fff052819 */ /* 0x000fe40000011406 */
[----:B------:R-:W-:Y:S01]  /*acf0*/  SEL R0, R0, RZ, !P2 ;  /* 0x000000ff00007207 */ /* 0x000fe20005000000 */
[----:B------:R1:W1:Y:S01]  /*ad00*/  LDS.128 R24, [R199+0x800] ;  /* 0x00080000c7187984 */ /* 0x0002620000000c00 */
[----:B------:R-:W-:Y:S01]  /*ad10*/  @P2 MOV R4, R6 ;  /* 0x0000000600042202 */ /* 0x000fe20000000f00 */
[----:B------:R-:W-:Y:S01]  /*ad20*/  IMAD R6, R16, R7, RZ ;  /* 0x0000000710067224 */ /* 0x000fe200078e02ff */
[----:B------:R-:W-:Y:S01]  /*ad30*/  LOP3.LUT P2, RZ, R249, 0x3, RZ, 0xc0, !PT ;  /* 0x00000003f9ff7812 */ /* 0x000fe2000784c0ff */
[----:B------:R1:W1:Y:S01]  /*ad40*/  LDS.128 R28, [R199+0x1000] ;  /* 0x00100000c71c7984 */ /* 0x0002620000000c00 */
[----:B---3--:R-:W-:Y:S01]  /*ad50*/  IMAD R0, R19, R8, R0 ;  /* 0x0000000813007224 */ /* 0x008fe200078e0200 */
[----:B------:R-:W-:Y:S01]  /*ad60*/  MOV R16, 0x7f800000 ;  /* 0x7f80000000107802 */ /* 0x000fe20000000f00 */
[----:B------:R-:W-:Y:S01]  /*ad70*/  @P4 FMUL.FTZ R8, R14, 0.69314718246459960938 ;  /* 0x3f3172180e084820 */ /* 0x000fe20000410000 */
[----:B------:R3:W1:Y:S01]  /*ad80*/  LDS.128 R36, [R199+0x1800] ;  /* 0x00180000c7247984 */ /* 0x0006620000000c00 */
[----:B------:R-:W-:Y:S01]  /*ad90*/  SHF.L.U32 R11, R6, 0x7, RZ ;  /* 0x00000007060b7819 */ /* 0x000fe200000006ff */
[----:B----4-:R-:W-:-:S02]  /*ada0*/  @P3 FMUL.FTZ R6, R12, 0.69314718246459960938 ;  /* 0x3f3172180c063820 */ /* 0x010fc40000410000 */
[----:B------:R3:W4:Y:S01]  /*adb0*/  LDS.128 R44, [R199+0x2000] ;  /* 0x00200000c72c7984 */ /* 0x0007220000000c00 */
[----:B------:R-:W-:Y:S01]  /*adc0*/  IADD3 R10, P1, P0, R11, R4, R0 ;  /* 0x000000040b0a7210 */ /* 0x000fe2000783e000 */
[----:B------:R-:W-:Y:S01]  /*add0*/  @P4 FFMA.FTZ R13, R3, c[0x0][0x238], R8 ;  /* 0x00008e00030d4a23 */ /* 0x000fe20000010008 */
[----:B------:R-:W-:Y:S01]  /*ade0*/  SHF.R.S32.HI R4, RZ, 0x1f, R11 ;  /* 0x0000001fff047819 */ /* 0x000fe2000001140b */
[----:B------:R3:W1:Y:S01]  /*adf0*/  LDS.128 R48, [R199+0x2800] ;  /* 0x00280000c7307984 */ /* 0x0006620000000c00 */
[----:B------:R-:W-:Y:S01]  /*ae00*/  SHF.R.S32.HI R0, RZ, 0x1f, R0 ;  /* 0x0000001fff007819 */ /* 0x000fe20000011400 */
[----:B------:R-:W-:Y:S02]  /*ae10*/  @P3 FFMA.FTZ R16, R2, c[0x0][0x238], R6 ;  /* 0x00008e0002103a23 */ /* 0x000fe40000010006 */
[----:B------:R3:W1:Y:S01]  /*ae20*/  LDS.128 R52, [R199+0x3000] ;  /* 0x00300000c7347984 */ /* 0x0006620000000c00 */
[----:B------:R-:W-:-:S03]  /*ae30*/  IADD3.X R11, R4, R5, R0, P1, P0 ;  /* 0x00000005040b7210 */ /* 0x000fc60000fe0400 */
[----:B------:R3:W1:Y:S01]  /*ae40*/  LDS.128 R56, [R199+0x3800] ;  /* 0x00380000c7387984 */ /* 0x0006620000000c00 */
        /* <DEDUP_REMOVED lines=40> */
.L_x_1083:
[----:B------:R-:W-:Y:S05]  /*b0d0*/  BSYNC B0 ;  /* 0x0000000000007941 */ /* 0x000fea0003800000 */
.L_x_1082:
[C---:B---3--:R-:W-:Y:S01]  /*b0e0*/  IADD3 R2, P0, R240.reuse, R60, RZ ;  /* 0x0000003cf0027210 */ /* 0x048fe20007f1e0ff */
[----:B------:R-:W-:Y:S01]  /*b0f0*/  BSSY B0, `(.L_x_1084) ;  /* 0x0000012000007945 */ /* 0x000fe20003800000 */
[----:B------:R-:W-:-:S02]  /*b100*/  ISETP.GE.AND P1, PT, R240, c[0x0][0x220], PT ;  /* 0x00008800f0007a0c */ /* 0x000fc40003f26270 */
[----:B------:R-:W-:Y:S01]  /*b110*/  SHF.R.S32.HI R0, RZ, 0x1f, R19 ;  /* 0x0000001fff007819 */ /* 0x000fe20000011413 */
[----:B------:R-:W-:Y:S01]  /*b120*/  IMAD.X R3, R241, 0x1, R61, P0 ;  /* 0x00000001f1037824 */ /* 0x000fe200000e063d */
[----:B------:R-:W-:-:S03]  /*b130*/  ISETP.GE.OR P0, PT, R242, R246, P1 ;  /* 0x000000f6f200720c */ /* 0x000fc60000f06670 */
        /* <DEDUP_REMOVED lines=13> */
.L_x_1085:
[----:B------:R-:W-:Y:S05]  /*b210*/  BSYNC B0 ;  /* 0x0000000000007941 */ /* 0x000fea0003800000 */
.L_x_1084:
[----:B------:R-:W-:Y:S01]  /*b220*/  ISETP.GE.OR P0, PT, R251, R246, P1 ;  /* 0x000000f6fb00720c */ /* 0x000fe20000f06670 */
        /* <DEDUP_REMOVED lines=13> */
.L_x_1087:
[----:B------:R-:W-:Y:S05]  /*b300*/  BSYNC B0 ;  /* 0x0000000000007941 */ /* 0x000fea0003800000 */
.L_x_1086:
[----:B------:R-:W-:Y:S01]  /*b310*/  ISETP.GE.OR P0, PT, R250, R246, P1 ;  /* 0x000000f6fa00720c */ /* 0x000fe20000f06670 */
        /* <DEDUP_REMOVED lines=13> */
.L_x_1089:
[----:B------:R-:W-:Y:S05]  /*b3f0*/  BSYNC B0 ;  /* 0x0000000000007941 */ /* 0x000fea0003800000 */
.L_x_1088:
        /* <DEDUP_REMOVED lines=14> */
.L_x_1091:
[----:B------:R-:W-:Y:S05]  /*b4e0*/  BSYNC B0 ;  /* 0x0000000000007941 */ /* 0x000fea0003800000 */
.L_x_1090:
[----:B------:R-:W3:Y:S01]  /*b4f0*/  LDL.LU R0, [R1+0xc] ;  /* 0x00000c0001007983 */ /* 0x000ee20000300800 */
[----:B------:R-:W-:Y:S01]  /*b500*/  BSSY B0, `(.L_x_1092) ;  /* 0x000000e000007945 */ /* 0x000fe20003800000 */
[----:B---3--:R-:W-:-:S13]  /*b510*/  ISETP.GE.OR P0, PT, R0, R246, P1 ;  /* 0x000000f60000720c */ /* 0x008fda0000f06670 */
        /* <DEDUP_REMOVED lines=11> */
[----:B----4-:R1:W-:Y:S02]  /*b5d0*/  STG.E.128 [R4.64], R44 ;  /* 0x0000002c04007986 */ /* 0x0103e4000c101d10 */
.L_x_1093:
[----:B------:R-:W-:Y:S05]  /*b5e0*/  BSYNC B0 ;  /* 0x0000000000007941 */ /* 0x000fea0003800000 */
.L_x_1092:
        /* <DEDUP_REMOVED lines=15> */
.L_x_1095:
[----:B------:R-:W-:Y:S05]  /*b6e0*/  BSYNC B0 ;  /* 0x0000000000007941 */ /* 0x000fea0003800000 */
.L_x_1094:
        /* <DEDUP_REMOVED lines=15> */
.L_x_1097:
[----:B------:R-:W-:Y:S05]  /*b7e0*/  BSYNC B0 ;  /* 0x0000000000007941 */ /* 0x000fea0003800000 */
.L_x_1096:
[----:B------:R-:W3:Y:S02]  /*b7f0*/  LDL.LU R0, [R1] ;  /* 0x0000000001007983 */ /* 0x000ee40000300800 */
[----:B---3--:R-:W-:-:S13]  /*b800*/  ISETP.GE.OR P1, PT, R0, R246, P1 ;  /* 0x000000f60000720c */ /* 0x008fda0000f26670 */
        /* <DEDUP_REMOVED lines=13> */
.L_x_1040:
[----:B------:R-:W2:Y:S01]  /*b8e0*/  LDC.U8 R4, c[0x0][0x329] ;  /* 0x0000ca40ff047b82 */ /* 0x000ea20000000000 */
[----:B------:R-:W-:Y:S01]  /*b8f0*/  ISETP.NE.AND P4, PT, R248, -0x1, PT ;  /* 0xfffffffff800780c */ /* 0x000fe20003f85270 */
[----:B------:R-:W-:Y:S01]  /*b900*/  BSSY B0, `(.L_x_1098) ;  /* 0x0000040000007945 */ /* 0x000fe20003800000 */
[----:B-1----:R-:W-:Y:S02]  /*b910*/  LEA.HI R10, R19, R42, RZ, 0x3 ;  /* 0x0000002a130a7211 */ /* 0x002fe400078f18ff */
[----:B------:R-:W-:Y:S02]  /*b920*/  IADD3 R14, -R246, R14, RZ ;  /* 0x0000000ef60e7210 */ /* 0x000fe40007ffe1ff */
[----:B------:R-:W-:Y:S01]  /*b930*/  LOP3.LUT R8, R10, 0xfffffff8, RZ, 0xc0, !PT ;  /* 0xfffffff80a087812 */ /* 0x000fe200078ec0ff */
[----:B------:R-:W1:Y:S01]  /*b940*/  LDC.U8 R6, c[0x0][0x328] ;  /* 0x0000ca00ff067b82 */ /* 0x000e620000000000 */
[----:B------:R-:W-:-:S03]  /*b950*/  SHF.R.S32.HI R10, RZ, 0x3, R10 ;  /* 0x00000003ff0a7819 */ /* 0x000fc6000001140a */
[----:B------:R-:W-:Y:S01]  /*b960*/  IMAD.IADD R17, R42, 0x1, -R8 ;  /* 0x000000012a117824 */ /* 0x000fe200078e0a08 */
[----:B------:R-:W-:Y:S01]  /*b970*/  SHF.R.S32.HI R8, RZ, 0x1f, R21 ;  /* 0x0000001fff087819 */ /* 0x000fe20000011415 */
[C---:B------:R-:W-:Y:S01]  /*b980*/  @P4 IMAD.WIDE.U32 R2, R248.reuse, c[0x0][0x1e8], RZ ;  /* 0x00007a00f8024a25 */ /* 0x040fe200078e00ff */
[----:B------:R-:W-:Y:S02]  /*b990*/  @!P4 SHF.R.S32.HI R0, RZ, 0x1f, R18 ;  /* 0x0000001fff00c819 */ /* 0x000fe40000011412 */
[----:B------:R-:W-:Y:S01]  /*b9a0*/  SHF.R.S32.HI R11, RZ, 0x1f, R10 ;  /* 0x0000001fff0b7819 */ /* 0x000fe2000001140a */
[----:B------:R-:W-:Y:S02]  /*b9b0*/  @P4 IMAD R5, R248, c[0x0][0x1ec], R3 ;  /* 0x00007b00f8054a24 */ /* 0x000fe400078e0203 */
[----:B------:R-:W-:Y:S02]  /*b9c0*/  @!P4 IMAD R0, R0, c[0x0][0x1e0], RZ ;  /* 0x000078000000ca24 */ /* 0x000fe400078e02ff */
[----:B------:R-:W-:Y:S01]  /*b9d0*/  IMAD R8, R8, c[0x0][0x1f0], RZ ;  /* 0x00007c0008087a24 */ /* 0x000fe200078e02ff */
[----:B--2---:R-:W-:Y:S01]  /*b9e0*/  ISETP.NE.AND P2, PT, R4, RZ, PT ;  /* 0x000000ff0400720c */ /* 0x004fe20003f45270 */
[----:B------:R-:W-:-:S02]  /*b9f0*/  @!P4 IMAD R0, R18, c[0x0][0x1e4], R0 ;  /* 0x000079001200ca24 */ /* 0x000fc400078e0200 */
[----:B------:R-:W-:Y:S01]  /*ba00*/  IMAD R8, R21, c[0x0][0x1f4], R8 ;  /* 0x00007d0015087a24 */ /* 0x000fe200078e0208 */
[----:B-1----:R-:W-:-:S04]  /*ba10*/  ISETP.NE.AND P0, PT, R6, RZ, PT ;  /* 0x000000ff0600720c */ /* 0x002fc80003f05270 */
[----:B------:R-:W-:-:S05]  /*ba20*/  ISETP.EQ.AND P0, PT, R4, RZ, P0 ;  /* 0x000000ff0400720c */ /* 0x000fca0000702270 */
[----:B------:R-:W-:Y:S01]  /*ba30*/  @P2 IMAD.MOV.U32 R7, RZ, RZ, c[0x0][0x210] ;  /* 0x00008400ff072624 */ /* 0x000fe200078e00ff */
[----:B------:R-:W-:Y:S01]  /*ba40*/  @!P2 ISETP.NE.AND P3, PT, R6, RZ, PT ;  /* 0x000000ff0600a20c */ /* 0x000fe20003f65270 */
[----:B------:R-:W-:Y:S01]  /*ba50*/  @!P2 IMAD.MOV.U32 R6, RZ, RZ, c[0x0][0x214] ;  /* 0x00008500ff06a624 */ /* 0x000fe200078e00ff */
[----:B------:R-:W-:Y:S01]  /*ba60*/  ISETP.NE.OR P1, PT, R248, -0x1, !P0 ;  /* 0xfffffffff800780c */ /* 0x000fe20004725670 */
[----:B------:R-:W-:Y:S01]  /*ba70*/  @P4 IMAD.MOV.U32 R4, RZ, RZ, R2 ;  /* 0x000000ffff044224 */ /* 0x000fe200078e0002 */
[----:B------:R-:W-:Y:S01]  /*ba80*/  @P2 MOV R15, c[0x0][0x210] ;  /* 0x00008400000f2a02 */ /* 0x000fe20000000f00 */
[----:B------:R-:W-:-:S04]  /*ba90*/  @!P4 IMAD.WIDE.U32 R2, R18, c[0x0][0x1e0], RZ ;  /* 0x000078001202ca25 */ /* 0x000fc800078e00ff */
[----:B------:R-:W-:Y:S01]  /*baa0*/  @P2 IMAD R7, R7, c[0x0][0x214], RZ ;  /* 0x0000850007072a24 */ /* 0x000fe200078e02ff */
[----:B------:R-:W-:Y:S01]  /*bab0*/  @!P2 SEL R7, R6, c[0x0][0x234], !P3 ;  /* 0x00008d000607aa07 */ /* 0x000fe20005800000 */
[----:B------:R-:W-:Y:S01]  /*bac0*/  @!P4 IMAD.IADD R5, R3, 0x1, R0 ;  /* 0x000000010305c824 */ /* 0x000fe200078e0200 */
[----:B------:R-:W-:Y:S01]  /*bad0*/  @!P4 MOV R4, R2 ;  /* 0x000000020004c202 */ /* 0x000fe20000000f00 */
[----:B------:R-:W-:Y:S01]  /*bae0*/  IMAD.SHL.U32 R0, R17, 0x8, RZ ;  /* 0x0000000811007824 */ /* 0x000fe200078e00ff */
[----:B------:R-:W-:Y:S01]  /*baf0*/  @!P0 CS2R R2, SRZ ;  /* 0x0000000000028805 */ /* 0x000fe2000001ff00 */
[----:B------:R-:W-:Y:S02]  /*bb00*/  @P2 IMAD.MOV.U32 R6, RZ, RZ, 0x1 ;  /* 0x00000001ff062424 */ /* 0x000fe400078e00ff */
[----:B------:R-:W-:Y:S01]  /*bb10*/  @!P2 IMAD R6, R7, c[0x0][0x1c0], RZ ;  /* 0x000070000706aa24 */ /* 0x000fe200078e02ff */
[----:B------:R-:W-:Y:S01]  /*bb20*/  IADD3 R4, P3, R0, R4, RZ ;  /* 0x0000000400047210 */ /* 0x000fe20007f7e0ff */
[----:B------:R-:W-:Y:S01]  /*bb30*/  @!P1 IMAD R248, R18, c[0x0][0x214], RZ ;  /* 0x0000850012f89a24 */ /* 0x000fe200078e02ff */
[----:B------:R-:W-:Y:S01]  /*bb40*/  ISETP.GE.AND P1, PT, R0, c[0x0][0x220], PT ;  /* 0x0000880000007a0c */ /* 0x000fe20003f26270 */
[----:B------:R-:W-:Y:S01]  /*bb50*/  IMAD R6, R18, R6, RZ ;  /* 0x0000000612067224 */ /* 0x000fe200078e02ff */
[----:B------:R-:W-:Y:S01]  /*bb60*/  LEA.HI.X.SX32 R5, R0, R5, 0x1, P3 ;  /* 0x0000000500057211 */ /* 0x000fe200018f0eff */
[----:B------:R-:W-:Y:S01]  /*bb70*/  @!P2 IMAD.MOV.U32 R15, RZ, RZ, 0x1 ;  /* 0x00000001ff0fa424 */ /* 0x000fe200078e00ff */
[-C--:B------:R-:W-:Y:S01]  /*bb80*/  ISETP.GE.OR P3, PT, R10, R14.reuse, P1 ;  /* 0x0000000e0a00720c */ /* 0x080fe20000f66670 */
[--C-:B------:R-:W-:Y:S01]  /*bb90*/  @P0 IMAD.MOV.U32 R2, RZ, RZ, R248.reuse ;  /* 0x000000ffff020224 */ /* 0x100fe200078e00f8 */
[----:B------:R-:W-:Y:S01]  /*bba0*/  SEL R0, R6, RZ, !P0 ;  /* 0x000000ff06007207 */ /* 0x000fe20004000000 */
[----:B------:R-:W-:Y:S01]  /*bbb0*/  IMAD R6, R246, R15, RZ ;  /* 0x0000000ff6067224 */ /* 0x000fe200078e02ff */
[----:B------:R-:W-:Y:S01]  /*bbc0*/  @P0 SHF.R.S32.HI R3, RZ, 0x1f, R248 ;  /* 0x0000001fff030819 */ /* 0x000fe200000114f8 */
[----:B------:R-:W-:Y:S01]  /*bbd0*/  IMAD.WIDE.U32 R12, R21, c[0x0][0x1f0], R4 ;  /* 0x00007c00150c7a25 */ /* 0x000fe200078e0004 */
[----:B------:R-:W-:-:S02]  /*bbe0*/  ISETP.GE.AND P0, PT, R10, R14, PT ;  /* 0x0000000e0a00720c */ /* 0x000fc40003f06270 */
[----:B------:R-:W-:Y:S01]  /*bbf0*/  SHF.R.S32.HI R4, RZ, 0x1f, R6 ;  /* 0x0000001fff047819 */ /* 0x000fe20000011406 */
[----:B------:R-:W-:Y:S01]  /*bc00*/  IMAD R0, R21, R7, R0 ;  /* 0x0000000715007224 */ /* 0x000fe200078e0200 */
[----:B------:R-:W-:Y:S01]  /*bc10*/  P2R R27, PR, RZ, 0x1 ;  /* 0x00000001ff1b7803 */ /* 0x000fe20000000000 */
[----:B------:R-:W-:-:S03]  /*bc20*/  IMAD.IADD R9, R8, 0x1, R13 ;  /* 0x0000000108097824 */ /* 0x000fc600078e020d */
        /* <DEDUP_REMOVED lines=13> */
.L_x_1099:
[----:B------:R-:W-:Y:S05]  /*bd00*/  BSYNC B0 ;  /* 0x0000000000007941 */ /* 0x000fea0003800000 */
.L_x_1098:
[----:B------:R-:W-:Y:S01]  /*bd10*/  IADD3 R25, R10, 0x10, RZ ;  /* 0x000000100a197810 */ /* 0x000fe20007ffe0ff */
[----:B------:R-:W-:Y:S03]  /*bd20*/  BSSY B0, `(.L_x_1100) ;  /* 0x0000010000007945 */ /* 0x000fe60003800000 */
[CC--:B------:R-:W-:Y:S02]  /*bd30*/  ISETP.GE.OR P0, PT, R25.reuse, R14.reuse, P1 ;  /* 0x0000000e1900720c */ /* 0x0c0fe40000f06670 */
[----:B------:R-:W-:-:S04]  /*bd40*/  ISETP.GE.AND P2, PT, R25, R14, PT ;  /* 0x0000000e1900720c */ /* 0x000fc80003f46270 */
        /* <DEDUP_REMOVED lines=13> */
.L_x_1101:
[----:B------:R-:W-:Y:S05]  /*be20*/  BSYNC B0 ;  /* 0x0000000000007941 */ /* 0x000fea0003800000 */
.L_x_1100:
[----:B------:R-:W-:Y:S01]  /*be30*/  IADD3 R24, R10, 0x20, RZ ;  /* 0x000000200a187810 */ /* 0x000fe20007ffe0ff */
[----:B------:R-:W-:Y:S03]  /*be40*/  BSSY B0, `(.L_x_1102) ;  /* 0x000000f000007945 */ /* 0x000fe60003800000 */
[CC--:B------:R-:W-:Y:S02]  /*be50*/  ISETP.GE.OR P0, PT, R24.reuse, R14.reuse, P1 ;  /* 0x0000000e1800720c */ /* 0x0c0fe40000f06670 */
[----:B------:R-:W-:-:S11]  /*be60*/  ISETP.GE.AND P6, PT, R24, R14, PT ;  /* 0x0000000e1800720c */ /* 0x000fd60003fc6270 */
        /* <DEDUP_REMOVED lines=12> */
.L_x_1103:
[----:B------:R-:W-:Y:S05]  /*bf30*/  BSYNC B0 ;  /* 0x0000000000007941 */ /* 0x000fea0003800000 */
.L_x_1102:
        /* <DEDUP_REMOVED lines=16> */
.L_x_1105:
[----:B------:R-:W-:Y:S05]  /*c040*/  BSYNC B0 ;  /* 0x0000000000007941 */ /* 0x000fea0003800000 */
.L_x_1104:
        /* <DEDUP_REMOVED lines=16> */
.L_x_1107:
[----:B------:R-:W-:Y:S05]  /*c150*/  BSYNC B0 ;  /* 0x0000000000007941 */ /* 0x000fea0003800000 */
.L_x_1106:
        /* <DEDUP_REMOVED lines=16> */
.L_x_1109:
[----:B------:R-:W-:Y:S05]  /*c260*/  BSYNC B0 ;  /* 0x0000000000007941 */ /* 0x000fea0003800000 */
.L_x_1108:
        /* <DEDUP_REMOVED lines=16> */
.L_x_1111:
[----:B------:R-:W-:Y:S05]  /*c370*/  BSYNC B0 ;  /* 0x0000000000007941 */ /* 0x000fea0003800000 */
.L_x_1110:
[----:B------:R-:W-:Y:S01]  /*c380*/  IADD3 R20, R10, 0x70, RZ ;  /* 0x000000700a147810 */ /* 0x000fe20007ffe0ff */
[----:B------:R-:W-:Y:S03]  /*c390*/  BSSY B0, `(.L_x_1112) ;  /* 0x000000f000007945 */ /* 0x000fe60003800000 */
[CC--:B------:R-:W-:Y:S02]  /*c3a0*/  ISETP.GE.OR P0, PT, R20.reuse, R14.reuse, P1 ;  /* 0x0000000e1400720c */ /* 0x0c0fe40000f06670 */
[----:B------:R-:W-:-:S11]  /*c3b0*/  ISETP.GE.AND P1, PT, R20, R14, PT ;  /* 0x0000000e1400720c */ /* 0x000fd60003f26270 */
        /* <DEDUP_REMOVED lines=12> */
.L_x_1113:
[----:B------:R-:W-:Y:S05]  /*c480*/  BSYNC B0 ;  /* 0x0000000000007941 */ /* 0x000fea0003800000 */
.L_x_1112:
        /* <DEDUP_REMOVED lines=9> */
[----:B------:R-:W-:-:S05]  /*c520*/  @!P0 IMAD R0, R10, R15, RZ ;  /* 0x0000000f0a008224 */ /* 0x000fca00078e02ff */
[----:B-1----:R-:W-:Y:S01]  /*c530*/  @!P0 IADD3 R2, P1, R0, R18, RZ ;  /* 0x0000001200028210 */ /* 0x002fe20007f3e0ff */
[----:B------:R-:W-:-:S03]  /*c540*/  @!P6 IMAD.MOV.U32 R12, RZ, RZ, 0x7f800000 ;  /* 0x7f800000ff0ce424 */ /* 0x000fc600078e00ff */
[----:B------:R-:W-:Y:S02]  /*c550*/  @!P0 LEA.HI.X.SX32 R5, R0, R16, 0x1, P1 ;  /* 0x0000001000058211 */ /* 0x000fe400008f0eff */
[----:B------:R-:W-:-:S13]  /*c560*/  ISETP.NE.OR P1, PT, R17, RZ, P2 ;  /* 0x000000ff1100720c */ /* 0x000fda0001725670 */
[----:B------:R-:W-:-:S05]  /*c570*/  @!P1 IMAD R0, R25, R15, RZ ;  /* 0x0000000f19009224 */ /* 0x000fca00078e02ff */
[----:B------:R-:W-:-:S04]  /*c580*/  @!P1 IADD3 R3, P2, R0, R18, RZ ;  /* 0x0000001200039210 */ /* 0x000fc80007f5e0ff */
[----:B------:R-:W-:Y:S02]  /*c590*/  @!P1 LEA.HI.X.SX32 R0, R0, R16, 0x1, P2 ;  /* 0x0000001000009211 */ /* 0x000fe400010f0eff */
        /* <DEDUP_REMOVED lines=9> */
[----:B------:R-:W-:-:S03]  /*c630*/  @!P6 IMAD R4, R24, R15, RZ ;  /* 0x0000000f1804e224 */ /* 0x000fc600078e02ff */
[----:B------:R1:W-:Y:S01]  /*c640*/  @!P1 STG.E [R2.64], R0 ;  /* 0x0000000002009986 */ /* 0x0003e2000c101910 */
[----:B------:R-:W-:-:S04]  /*c650*/  ISETP.NE.AND P1, PT, R7, RZ, PT ;  /* 0x000000ff0700720c */ /* 0x000fc80003f25270 */
[----:B------:R-:W-:Y:S02]  /*c660*/  ISETP.NE.OR P1, PT, R17, RZ, P1 ;  /* 0x000000ff1100720c */ /* 0x000fe40000f25670 */
[----:B-1----:R-:W-:Y:S01]  /*c670*/  @!P6 IADD3 R0, P0, R4, R18, RZ ;  /* 0x000000120400e210 */ /* 0x002fe20007f1e0ff */
[----:B------:R-:W-:-:S03]  /*c680*/  @!P5 IMAD R2, R23, R15, RZ ;  /* 0x0000000f1702d224 */ /* 0x000fc600078e02ff */
[----:B------:R-:W-:Y:S02]  /*c690*/  @!P6 LEA.HI.X.SX32 R3, R4, R16, 0x1, P0 ;  /* 0x000000100403e211 */ /* 0x000fe400000f0eff */
[----:B------:R-:W-:-:S04]  /*c6a0*/  @!P6 LEA R10, P0, R0, c[0x0][0x200], 0x2 ;  /* 0x00008000000aea11 */ /* 0x000fc800078010ff */
[----:B------:R-:W-:Y:S02]  /*c6b0*/  @!P6 LEA.HI.X R11, R0, c[0x0][0x204], R3, 0x2, P0 ;  /* 0x00008100000bea11 */ /* 0x000fe400000f1403 */
[----:B------:R-:W-:-:S03]  /*c6c0*/  @!P5 IADD3 R0, P0, R2, R18, RZ ;  /* 0x000000120200d210 */ /* 0x000fc60007f1e0ff */
[----:B------:R1:W-:Y:S01]  /*c6d0*/  @!P6 STG.E [R10.64], R12 ;  /* 0x0000000c0a00e986 */ /* 0x0003e2000c101910 */
[----:B------:R-:W-:Y:S01]  /*c6e0*/  @!P5 LEA.HI.X.SX32 R3, R2, R16, 0x1, P0 ;  /* 0x000000100203d211 */ /* 0x000fe200000f0eff */
[----:B------:R-:W-:Y:S01]  /*c6f0*/  @!P4 IMAD R2, R22, R15, RZ ;  /* 0x0000000f1602c224 */ /* 0x000fe200078e02ff */
[----:B------:R-:W-:-:S04]  /*c700*/  @!P5 LEA R8, P0, R0, c[0x0][0x200], 0x2 ;  /* 0x000080000008da11 */ /* 0x000fc800078010ff */
[----:B------:R-:W-:Y:S01]  /*c710*/  @!P5 LEA.HI.X R9, R0, c[0x0][0x204], R3, 0x2, P0 ;  /* 0x000081000009da11 */ /* 0x000fe200000f1403 */
[----:B------:R-:W-:Y:S01]  /*c720*/  @!P3 IMAD R3, R21, R15, RZ ;  /* 0x0000000f1503b224 */ /* 0x000fe200078e02ff */
[----:B------:R-:W-:-:S04]  /*c730*/  @!P4 IADD3 R0, P0, R2, R18, RZ ;  /* 0x000000120200c210 */ /* 0x000fc80007f1e0ff */
[----:B------:R-:W-:Y:S02]  /*c740*/  @!P4 LEA.HI.X.SX32 R2, R2, R16, 0x1, P0 ;  /* 0x000000100202c211 */ /* 0x000fe400000f0eff */
[----:B------:R-:W-:-:S04]  /*c750*/  @!P4 LEA R6, P0, R0, c[0x0][0x200], 0x2 ;  /* 0x000080000006ca11 */ /* 0x000fc800078010ff */
[----:B------:R-:W-:Y:S01]  /*c760*/  @!P4 LEA.HI.X R7, R0, c[0x0][0x204], R2, 0x2, P0 ;  /* 0x000081000007ca11 */ /* 0x000fe200000f1402 */
[----:B------:R-:W-:Y:S01]  /*c770*/  @!P2 IMAD R2, R19, R15, RZ ;  /* 0x0000000f1302a224 */ /* 0x000fe200078e02ff */
[----:B------:R-:W-:-:S04]  /*c780*/  @!P3 IADD3 R0, P0, R3, R18, RZ ;  /* 0x000000120300b210 */ /* 0x000fc80007f1e0ff */
[----:B------:R-:W-:Y:S02]  /*c790*/  @!P3 LEA.HI.X.SX32 R3, R3, R16, 0x1, P0 ;  /* 0x000000100303b211 */ /* 0x000fe400000f0eff */
[----:B------:R-:W-:Y:S01]  /*c7a0*/  @!P3 LEA R4, P0, R0, c[0x0][0x200], 0x2 ;  /* 0x000080000004ba11 */ /* 0x000fe200078010ff */
[----:B-1----:R-:W-:-:S03]  /*c7b0*/  @!P4 IMAD.MOV.U32 R10, RZ, RZ, 0x7f800000 ;  /* 0x7f800000ff0ac424 */ /* 0x002fc600078e00ff */
        /* <DEDUP_REMOVED lines=13> */
[----:B--2---:R-:W-:-:S05]  /*c890*/  IMAD R0, R20, R15, RZ ;  /* 0x0000000f14007224 */ /* 0x004fca00078e02ff */
[----:B------:R-:W-:-:S04]  /*c8a0*/  IADD3 R3, P0, R0, R18, RZ ;  /* 0x0000001200037210 */ /* 0x000fc80007f1e0ff */
[----:B------:R-:W-:Y:S02]  /*c8b0*/  LEA.HI.X.SX32 R0, R0, R16, 0x1, P0 ;  /* 0x0000001000007211 */ /* 0x000fe400000f0eff */
[----:B------:R-:W-:-:S04]  /*c8c0*/  LEA R2, P0, R3, c[0x0][0x200], 0x2 ;  /* 0x0000800003027a11 */ /* 0x000fc800078010ff */
[----:B------:R-:W-:Y:S01]  /*c8d0*/  LEA.HI.X R3, R3, c[0x0][0x204], R0, 0x2, P0 ;  /* 0x0000810003037a11 */ /* 0x000fe200000f1400 */
[----:B------:R-:W-:-:S05]  /*c8e0*/  IMAD.MOV.U32 R0, RZ, RZ, 0x7f800000 ;  /* 0x7f800000ff007424 */ /* 0x000fca00078e00ff */
[----:B------:R-:W-:Y:S01]  /*c8f0*/  STG.E [R2.64], R0 ;  /* 0x0000000002007986 */ /* 0x000fe2000c101910 */
[----:B------:R-:W-:Y:S05]  /*c900*/  EXIT ;  /* 0x000000000000794d */ /* 0x000fea0003800000 */
.L_x_1114:
        /* <DEDUP_REMOVED lines=15> */
.L_x_2128:


//--------------------- .text._ZN5flash16flash_fwd_kernelI23Flash_fwd_kernel_traitsILi64ELi128ELi64ELi4ELb0ELb0EN7cutlass6half_tE19Flash_kernel_traitsILi64ELi128ELi64ELi4ES3_EELb1ELb0ELb1ELb0ELb0ELb0ELb0ELb0EEEvNS_16Flash_fwd_paramsE --------------------------
	.section	.text._ZN5flash16flash_fwd_kernelI23Flash_fwd_kernel_traitsILi64ELi128ELi64ELi4ELb0ELb0EN7cutlass6half_tE19Flash_kernel_traitsILi64ELi128ELi64ELi4ES3_EELb1ELb0ELb1ELb0ELb0ELb0ELb0ELb0EEEvNS_16Flash_fwd_paramsE,"ax",@progbits
	.sectioninfo	@"SHI_REGISTERS=255"
	.align	128
        .global         _ZN5flash16flash_fwd_kernelI23Flash_fwd_kernel_traitsILi64ELi128ELi64ELi4ELb0ELb0EN7cutlass6half_tE19Flash_kernel_traitsILi64ELi128ELi64ELi4ES3_EELb1ELb0ELb1ELb0ELb0ELb0ELb0ELb0EEEvNS_16Flash_fwd_paramsE
        .type           _ZN5flash16flash_fwd_kernelI23Flash_fwd_kernel_traitsILi64ELi128ELi64ELi4ELb0ELb0EN7cutlass6half_tE19Flash_kernel_traitsILi64ELi128ELi64ELi4ES3_EELb1ELb0ELb1ELb0ELb0ELb0ELb0ELb0EEEvNS_16Flash_fwd_paramsE,@function
        .size           _ZN5flash16flash_fwd_kernelI23Flash_fwd_kernel_traitsILi64ELi128ELi64ELi4ELb0ELb0EN7cutlass6half_tE19Flash_kernel_traitsILi64ELi128ELi64ELi4ES3_EELb1ELb0ELb1ELb0ELb0ELb0ELb0ELb0EEEvNS_16Flash_fwd_paramsE,(.L_x_2129 - _ZN5flash16flash_fwd_kernelI23Flash_fwd_kernel_traitsILi64ELi128ELi64ELi4ELb0ELb0EN7cutlass6half_tE19Flash_kernel_traitsILi64ELi128ELi64ELi4ES3_EELb1ELb0ELb1ELb0ELb0ELb0ELb0ELb0EEEvNS_16Flash_fwd_paramsE)
        .other          _ZN5flash16flash_fwd_kernelI23Flash_fwd_kernel_traitsILi64ELi128ELi64ELi4ELb0ELb0EN7cutlass6half_tE19Flash_kernel_traitsILi64ELi128ELi64ELi4ES3_EELb1ELb0ELb1ELb0ELb0ELb0ELb0ELb0EEEvNS_16Flash_fwd_paramsE,@"STO_CUDA_ENTRY STV_DEFAULT"
_ZN5flash16flash_fwd_kernelI23Flash_fwd_kernel_traitsILi64ELi128ELi64ELi4ELb0ELb0EN7cutlass6half_tE19Flash_kernel_traitsILi64ELi128ELi64ELi4ES3_EELb1ELb0ELb1ELb0ELb0ELb0ELb0ELb0EEEvNS_16Flash_fwd_paramsE:
.text._ZN5flash16flash_fwd_kernelI23Flash_fwd_kernel_traitsILi64ELi128ELi64ELi4ELb0ELb0EN7cutlass6half_tE19Flash_kernel_traitsILi64ELi128ELi64ELi4ES3_EELb1ELb0ELb1ELb0ELb0ELb0ELb0ELb0EEEvNS_16Flash_fwd_paramsE:
        /* <DEDUP_REMOVED lines=38> */
[----:B------:R1:W-:Y:S02]  /*0260*/  @!P0 STG.E.64 [R8.64], R2 ;  /* 0x0000000208008986 */ /* 0x0003e4000c101b16 */
[----:B-1----:R-:W-:-:S02]  /*0270*/  @!P0 IMAD.MOV.U32 R2, RZ, RZ, R6 ;  /* 0x000000ffff028224 */ /* 0x002fc400078e0006 */
[----:B------:R-:W-:-:S05]  /*0280*/  @!P0 IMAD.MOV.U32 R3, RZ, RZ, R7 ;  /* 0x000000ffff038224 */ /* 0x000fca00078e0007 */
[----:B------:R1:W-:Y:S01]  /*0290*/  @!P0 STG.E.64 [R8.64+0x8], R2 ;  /* 0x0000080208008986 */ /* 0x0003e2000c101b16 */
[----:B------:R-:W-:Y:S02]  /*02a0*/  SHF.R.S32.HI R22, RZ, 0x1f, R23 ;  /* 0x0000001fff167819 */ /* 0x000fe40000011417 */
[----:B------:R-:W-:Y:S01]  /*02b0*/  ISETP.EQ.OR.EX P0, PT, RZ, c[0x0][0x24c], !P4, P2 ;  /* 0x00009300ff007a0c */ /* 0x000fe20006702720 */
[----:B------:R2:W3:Y:S04]  /*02c0*/  @P3 LDG.E R30, [R4.64] ;  /* 0x00000016041e3981 */ /* 0x0004e8000c1e1900 */
[----:B--2---:R-:W2:Y:S01]  /*02d0*/  @P3 LDG.E R4, [R4.64+0x4] ;  /* 0x0000041604043981 */ /* 0x004ea2000c1e1900 */
[----:B-1----:R-:W-:Y:S02]  /*02e0*/  IMAD.MOV.U32 R8, RZ, RZ, RZ ;  /* 0x000000ffff087224 */ /* 0x002fe400078e00ff */
[----:B------:R-:W-:Y:S01]  /*02f0*/  @P1 IMAD.WIDE R2, R12, R24, c[0x0][0x250] ;  /* 0x000094000c021625 */ /* 0x000fe200078e0218 */
[----:B------:R-:W-:-:S03]  /*0300*/  LEA.HI R17, R22, R23, RZ, 0x5 ;  /* 0x0000001716117211 */ /* 0x000fc600078f28ff */
[C---:B------:R-:W-:Y:S01]  /*0310*/  IMAD R0, R12.reuse, c[0x0][0x1c0], R18 ;  /* 0x000070000c007a24 */ /* 0x040fe200078e0212 */
[----:B------:R1:W5:Y:S01]  /*0320*/  @P1 LDG.E R8, [R2.64] ;  /* 0x0000001602081981 */ /* 0x000362000c1e1900 */
[----:B------:R-:W-:Y:S02]  /*0330*/  IMAD.MOV.U32 R9, RZ, RZ, -0x1 ;  /* 0xffffffffff097424 */ /* 0x000fe400078e00ff */
[----:B------:R-:W-:Y:S01]  /*0340*/  IMAD.WIDE R10, R12, R24, c[0x0][0x248] ;  /* 0x000092000c0a7625 */ /* 0x000fe200078e0218 */
[----:B------:R-:W-:-:S04]  /*0350*/  SHF.L.U32 R0, R0, 0x5, RZ ;  /* 0x0000000500007819 */ /* 0x000fc800000006ff */
[----:B------:R4:W5:Y:S01]  /*0360*/  @!P0 LDG.E R9, [R10.64] ;  /* 0x000000160a098981 */ /* 0x000962000c1e1900 */
[----:B------:R-:W-:Y:S02]  /*0370*/  ISETP.NE.U32.AND P2, PT, RZ, c[0x0][0x248], PT ;  /* 0x00009200ff007a0c */ /* 0x000fe40003f45070 */
[----:B-1----:R-:W-:-:S05]  /*0380*/  LOP3.LUT R2, R17, 0xffffffe0, RZ, 0xc0, !PT ;  /* 0xffffffe011027812 */ /* 0x002fca00078ec0ff */
[----:B------:R-:W-:-:S05]  /*0390*/  IMAD.IADD R20, R23, 0x1, -R2 ;  /* 0x0000000117147824 */ /* 0x000fca00078e0a02 */
[----:B------:R-:W-:Y:S02]  /*03a0*/  IADD3 R245, P1, P0, R0, R6, R20 ;  /* 0x0000000600f57210 */ /* 0x000fe4000783e014 */
[----:B------:R-:W-:Y:S02]  /*03b0*/  ISETP.NE.AND.EX P2, PT, RZ, c[0x0][0x24c], PT, P2 ;  /* 0x00009300ff007a0c */ /* 0x000fe40003f45320 */
[----:B------:R-:W-:Y:S02]  /*03c0*/  SHF.R.S32.HI R0, RZ, 0x1f, R0 ;  /* 0x0000001fff007819 */ /* 0x000fe40000011400 */
[----:B------:R-:W-:-:S04]  /*03d0*/  SHF.R.S32.HI R2, RZ, 0x1f, R20 ;  /* 0x0000001fff027819 */ /* 0x000fc80000011414 */
[----:B------:R-:W-:Y:S01]  /*03e0*/  IADD3.X R250, R0, R7, R2, P1, P0 ;  /* 0x0000000700fa7210 */ /* 0x000fe20000fe0402 */
[----:B---3--:R4:W-:Y:S04]  /*03f0*/  STL [R1+0x58], R30 ;  /* 0x0000581e01007387 */ /* 0x0089e80000100800 */
[----:B------:R4:W-:Y:S01]  /*0400*/  STL [R1+0x18], R245 ;  /* 0x000018f501007387 */ /* 0x0009e20000100800 */
[----:B--2---:R-:W-:Y:S02]  /*0410*/  @P3 IMAD.IADD R16, R4, 0x1, -R30 ;  /* 0x0000000104103824 */ /* 0x004fe400078e0a1e */
[----:B------:R-:W-:Y:S01]  /*0420*/  @!P3 IMAD.MOV.U32 R16, RZ, RZ, c[0x0][0x214] ;  /* 0x00008500ff10b624 */ /* 0x000fe200078e00ff */
[----:B------:R-:W-:Y:S05]  /*0430*/  @!P2 BRA `(.L_x_1115) ;  /* 0x000000400000a947 */ /* 0x000fea0003800000 */
[----:B------:R-:W2:Y:S02]  /*0440*/  @P4 LDG.E R0, [R10.64+0x4] ;  /* 0x000004160a004981 */ /* 0x000ea4000c1e1900 */
[----:B--2--5:R-:W-:-:S06]  /*0450*/  @P4 IADD3 R0, R0, -R9, RZ ;  /* 0x8000000900004210 */ /* 0x024fcc0007ffe0ff */
[----:B------:R1:W5:Y:S01]  /*0460*/  @!P4 LDG.E R0, [R10.64] ;  /* 0x000000160a00c981 */ /* 0x000362000c1e1900 */
[----:B------:R-:W-:Y:S05]  /*0470*/  BRA `(.L_x_1116) ;  /* 0x0000001000007947 */ /* 0x000fea0003800000 */
.L_x_1115:
[----:B------:R-:W-:Y:S02]  /*0480*/  MOV R0, c[0x0][0x218] ;  /* 0x0000860000007a02 */ /* 0x000fe40000000f00 */
.L_x_1116:
[----:B------:R-:W-:-:S04]  /*0490*/  ISETP.NE.U32.AND P0, PT, RZ, c[0x0][0x258], PT ;  /* 0x00009600ff007a0c */ /* 0x000fc80003f05070 */
[----:B------:R-:W-:-:S13]  /*04a0*/  ISETP.NE.AND.EX P1, PT, RZ, c[0x0][0x25c], PT, P0 ;  /* 0x00009700ff007a0c */ /* 0x000fda0003f25300 */
[----:B------:R-:W-:-:S06]  /*04b0*/  @P1 IMAD.WIDE R2, R12, R24, c[0x0][0x258] ;  /* 0x000096000c021625 */ /* 0x000fcc00078e0218 */
[----:B------:R-:W2:Y:S01]  /*04c0*/  @P1 LDG.E R3, [R2.64] ;  /* 0x0000001602031981 */ /* 0x000ea2000c1e1900 */
[----:B------:R-:W-:Y:S01]  /*04d0*/  @!P1 ISETP.NE.U32.AND P0, PT, RZ, c[0x0][0x268], PT ;  /* 0x00009a00ff009a0c */ /* 0x000fe20003f05070 */
[----:B------:R-:W-:-:S03]  /*04e0*/  IMAD.SHL.U32 R74, R251, 0x80, RZ ;  /* 0x00000080fb4a7824 */ /* 0x000fc600078e00ff */
[----:B------:R-:W-:Y:S02]  /*04f0*/  @!P1 ISETP.NE.AND.EX P2, PT, RZ, c[0x0][0x26c], PT, P0 ;  /* 0x00009b00ff009a0c */ /* 0x000fe40003f45300 */
[----:B------:R-:W-:Y:S02]  /*0500*/  ISETP.GT.AND P0, PT, R16, R74, PT ;  /* 0x0000004a1000720c */ /* 0x000fe40003f04270 */
[----:B------:R-:W-:Y:S01]  /*0510*/  @!P1 SEL R2, RZ, c[0x0][0x21c], !P2 ;  /* 0x00008700ff029a07 */ /* 0x000fe20005000000 */
[----:B--2--5:R-:W-:-:S03]  /*0520*/  @P1 IMAD.IADD R41, R3, 0x1, -R8 ;  /* 0x0000000103291824 */ /* 0x024fc600078e0a08 */
[----:B------:R-:W-:-:S07]  /*0530*/  @!P1 IADD3 R41, R2, R0, -R8 ;  /* 0x0000000002299210 */ /* 0x000fce0007ffe808 */
[----:B------:R-:W-:Y:S05]  /*0540*/  @!P0 EXIT ;  /* 0x000000000000894d */ /* 0x000fea0003800000 */
[----:B------:R-:W-:-:S04]  /*0550*/  IADD3 R0, R41, R74, -R16 ;  /* 0x0000004a29007210 */ /* 0x000fc80007ffe810 */
[----:B------:R-:W-:-:S04]  /*0560*/  IADD3 R0, R0, -c[0x0][0x2e4], RZ ;  /* 0x8000b90000007a10 */ /* 0x000fc80007ffe0ff */
[----:B------:R-:W-:-:S04]  /*0570*/  SHF.R.S32.HI R2, RZ, 0x1f, R0 ;  /* 0x0000001fff027819 */ /* 0x000fc80000011400 */
[----:B------:R-:W-:Y:S02]  /*0580*/  LEA.HI R0, R2, R0, RZ, 0x6 ;  /* 0x0000000002007211 */ /* 0x000fe400078f30ff */
[----:B------:R-:W-:Y:S02]  /*0590*/  IADD3 R2, R41, 0x3f, RZ ;  /* 0x0000003f29027810 */ /* 0x000fe40007ffe0ff */
[----:B------:R2:W3:Y:S02]  /*05a0*/  R2UR UR18, R0 ;  /* 0x00000000001273c2 */ /* 0x0004e400000e0000 */
[----:B------:R-:W-:-:S04]  /*05b0*/  SHF.R.S32.HI R3, RZ, 0x1f, R2 ;  /* 0x0000001fff037819 */ /* 0x000fc80000011402 */
[----:B------:R-:W-:-:S04]  /*05c0*/  LEA.HI R2, R3, R2, RZ, 0x6 ;  /* 0x0000000203027211 */ /* 0x000fc800078f30ff */
[----:B------:R-:W-:Y:S02]  /*05d0*/  SHF.R.S32.HI R2, RZ, 0x6, R2 ;  /* 0x00000006ff027819 */ /* 0x000fe40000011402 */
[----:B--2---:R-:W-:Y:S01]  /*05e0*/  IADD3 R0, -R16, 0xbf, R74 ;  /* 0x000000bf10007810 */ /* 0x004fe20007ffe14a */
[----:B---3--:R-:W-:-:S03]  /*05f0*/  USHF.R.S32.HI UR18, URZ, 0x6, UR18 ;  /* 0x000000063f127899 */ /* 0x008fc60008011412 */
[----:B------:R-:W-:Y:S01]  /*0600*/  IADD3 R0, R0, c[0x0][0x2e8], R41 ;  /* 0x0000ba0000007a10 */ /* 0x000fe20007ffe029 */
[----:B------:R-:W-:-:S03]  /*0610*/  UISETP.LT.AND UP0, UPT, URZ, UR18, UPT ;  /* 0x000000123f00728c */ /* 0x000fc6000bf01270 */
[----:B------:R-:W-:Y:S01]  /*0620*/  SHF.R.S32.HI R4, RZ, 0x1f, R0 ;  /* 0x0000001fff047819 */ /* 0x000fe20000011400 */
[----:B------:R-:W-:-:S03]  /*0630*/  USEL UR18, URZ, UR18, !UP0 ;  /* 0x000000123f127287 */ /* 0x000fc6000c000000 */
[----:B------:R-:W-:-:S04]  /*0640*/  LEA.HI R0, R4, R0, RZ, 0x6 ;  /* 0x0000000004007211 */ /* 0x000fc800078f30ff */
[----:B------:R-:W-:-:S04]  /*0650*/  SHF.R.S32.HI R0, RZ, 0x6, R0 ;  /* 0x00000006ff007819 */ /* 0x000fc80000011400 */
[----:B------:R-:W-:-:S04]  /*0660*/  IMNMX R234, R2, R0, PT ;  /* 0x0000000002ea7217 */ /* 0x000fc80003800200 */
[----:B------:R-:W-:-:S13]  /*0670*/  ISETP.GT.AND P0, PT, R234, UR18, PT ;  /* 0x00000012ea007c0c */ /* 0x000fda000bf04270 */
[----:B------:R-:W-:Y:S05]  /*0680*/  @P0 BRA `(.L_x_1117) ;  /* 0x0000103000000947 */ /* 0x000fea0003800000 */
[----:B------:R-:W2:Y:S01]  /*0690*/  LDC.U8 R0, c[0x0][0x329] ;  /* 0x0000ca40ff007b82 */ /* 0x000ea20000000000 */
[----:B------:R-:W-:Y:S01]  /*06a0*/  ISETP.NE.AND P0, PT, R30, -0x1, PT ;  /* 0xffffffff1e00780c */ /* 0x000fe20003f05270 */
[----:B------:R-:W-:Y:S01]  /*06b0*/  BSSY B0, `(.L_x_1118) ;  /* 0x0000040000007945 */ /* 0x000fe20003800000 */
[----:B-1--4-:R-:W-:Y:S02]  /*06c0*/  LEA.HI R10, R22, R23, RZ, 0x3 ;  /* 0x00000017160a7211 */ /* 0x012fe400078f18ff */
[----:B------:R-:W-:Y:S02]  /*06d0*/  IADD3 R14, -R74, R16, RZ ;  /* 0x000000104a0e7210 */ /* 0x000fe40007ffe1ff */
[----:B------:R-:W-:Y:S01]  /*06e0*/  LOP3.LUT R5, R10, 0xfffffff8, RZ, 0xc0, !PT ;  /* 0xfffffff80a057812 */ /* 0x000fe200078ec0ff */
[----:B------:R-:W1:Y:S01]  /*06f0*/  LDC.U8 R6, c[0x0][0x328] ;  /* 0x0000ca00ff067b82 */ /* 0x000e620000000000 */
[----:B------:R-:W-:Y:S02]  /*0700*/  SHF.R.S32.HI R10, RZ, 0x3, R10 ;  /* 0x00000003ff0a7819 */ /* 0x000fe4000001140a */
[----:B------:R-:W-:Y:S01]  /*0710*/  SHF.R.S32.HI R11, RZ, 0x1f, R18 ;  /* 0x0000001fff0b7819 */ /* 0x000fe20000011412 */
[----:B------:R-:W-:-:S02]  /*0720*/  IMAD.IADD R19, R23, 0x1, -R5 ;  /* 0x0000000117137824 */ /* 0x000fc400078e0a05 */
[----:B------:R-:W-:-:S04]  /*0730*/  @P0 IMAD.WIDE.U32 R2, R30, c[0x0][0x1e8], RZ ;  /* 0x00007a001e020a25 */ /* 0x000fc800078e00ff */
[----:B------:R-:W-:Y:S02]  /*0740*/  @P0 IMAD R9, R30, c[0x0][0x1ec], R3 ;  /* 0x00007b001e090a24 */ /* 0x000fe400078e0203 */
[----:B------:R-:W-:Y:S02]  /*0750*/  @P0 IMAD.MOV.U32 R4, RZ, RZ, R2 ;  /* 0x000000ffff040224 */ /* 0x000fe400078e0002 */
[----:B------:R-:W-:Y:S01]  /*0760*/  @!P0 IMAD.WIDE.U32 R2, R12, c[0x0][0x1e0], RZ ;  /* 0x000078000c028a25 */ /* 0x000fe200078e00ff */
[----:B--2---:R-:W-:-:S04]  /*0770*/  ISETP.NE.AND P2, PT, R0, RZ, PT ;  /* 0x000000ff0000720c */ /* 0x004fc80003f45270 */
[----:B------:R-:W-:Y:S02]  /*0780*/  @!P0 MOV R4, R2 ;  /* 0x0000000200048202 */ /* 0x000fe40000000f00 */
[----:B-1----:R-:W-:-:S04]  /*0790*/  ISETP.NE.AND P1, PT, R6, RZ, PT ;  /* 0x000000ff0600720c */ /* 0x002fc80003f25270 */
[----:B------:R-:W-:-:S03]  /*07a0*/  ISETP.EQ.AND P1, PT, R0, RZ, P1 ;  /* 0x000000ff0000720c */ /* 0x000fc60000f22270 */
[----:B------:R-:W-:Y:S01]  /*07b0*/  @P2 IMAD.MOV.U32 R8, RZ, RZ, c[0x0][0x210] ;  /* 0x00008400ff082624 */ /* 0x000fe200078e00ff */
[----:B------:R-:W-:Y:S01]  /*07c0*/  @!P0 SHF.R.S32.HI R0, RZ, 0x1f, R12 ;  /* 0x0000001fff008819 */ /* 0x000fe2000001140c */
[----:B------:R-:W-:Y:S01]  /*07d0*/  @!P2 IMAD.MOV.U32 R5, RZ, RZ, c[0x0][0x214] ;  /* 0x00008500ff05a624 */ /* 0x000fe200078e00ff */
[----:B------:R-:W-:Y:S01]  /*07e0*/  @!P2 ISETP.NE.AND P3, PT, R6, RZ, PT ;  /* 0x000000ff0600a20c */ /* 0x000fe20003f65270 */
[----:B------:R-:W-:Y:S01]  /*07f0*/  @P2 IMAD R8, R8, c[0x0][0x214], RZ ;  /* 0x0000850008082a24 */ /* 0x000fe200078e02ff */
[----:B------:R-:W-:Y:S01]  /*0800*/  @P2 MOV R15, c[0x0][0x210] ;  /* 0x00008400000f2a02 */ /* 0x000fe20000000f00 */
[----:B------:R-:W-:Y:S01]  /*0810*/  @!P0 IMAD R0, R0, c[0x0][0x1e0], RZ ;  /* 0x0000780000008a24 */ /* 0x000fe200078e02ff */
[----:B------:R-:W-:Y:S01]  /*0820*/  @!P2 SEL R8, R5, c[0x0][0x234], !P3 ;  /* 0x00008d000508aa07 */ /* 0x000fe20005800000 */
[----:B------:R-:W-:Y:S02]  /*0830*/  @P2 IMAD.MOV.U32 R6, RZ, RZ, 0x1 ;  /* 0x00000001ff062424 */ /* 0x000fe400078e00ff */
[----:B------:R-:W-:-:S02]  /*0840*/  @!P0 IMAD R0, R12, c[0x0][0x1e4], R0 ;  /* 0x000079000c008a24 */ /* 0x000fc400078e0200 */
[----:B------:R-:W-:Y:S02]  /*0850*/  @P1 IMAD R7, R12, c[0x0][0x214], RZ ;  /* 0x000085000c071a24 */ /* 0x000fe400078e02ff */
[----:B------:R-:W-:Y:S02]  /*0860*/  @!P0 IMAD.IADD R9, R3, 0x1, R0 ;  /* 0x0000000103098824 */ /* 0x000fe400078e0200 */
[----:B------:R-:W-:Y:S01]  /*0870*/  IMAD.SHL.U32 R0, R19, 0x8, RZ ;  /* 0x0000000813007824 */ /* 0x000fe200078e00ff */
[----:B------:R-:W-:Y:S01]  /*0880*/  @P1 SEL R7, R7, R30, !P0 ;  /* 0x0000001e07071207 */ /* 0x000fe20004000000 */
[----:B------:R-:W-:Y:S01]  /*0890*/  @!P2 IMAD R6, R8, c[0x0][0x1c0], RZ ;  /* 0x000070000806aa24 */ /* 0x000fe200078e02ff */
[----:B------:R-:W-:Y:S01]  /*08a0*/  @!P1 CS2R R2, SRZ ;  /* 0x0000000000029805 */ /* 0x000fe2000001ff00 */
[----:B------:R-:W-:Y:S01]  /*08b0*/  @!P2 IMAD.MOV.U32 R15, RZ, RZ, 0x1 ;  /* 0x00000001ff0fa424 */ /* 0x000fe200078e00ff */
[----:B------:R-:W-:Y:S01]  /*08c0*/  IADD3 R4, P0, R0, R4, RZ ;  /* 0x0000000400047210 */ /* 0x000fe20007f1e0ff */
[----:B------:R-:W-:Y:S01]  /*08d0*/  IMAD R6, R12, R6, RZ ;  /* 0x000000060c067224 */ /* 0x000fe200078e02ff */
[C---:B------:R-:W-:Y:S01]  /*08e0*/  ISETP.GE.AND P3, PT, R0.reuse, c[0x0][0x220], PT ;  /* 0x0000880000007a0c */ /* 0x040fe20003f66270 */
[----:B------:R-:W-:Y:S01]  /*08f0*/  @P1 IMAD.MOV.U32 R2, RZ, RZ, R7 ;  /* 0x000000ffff021224 */ /* 0x000fe200078e0007 */
[----:B------:R-:W-:Y:S01]  /*0900*/  LEA.HI.X.SX32 R5, R0, R9, 0x1, P0 ;  /* 0x0000000900057211 */ /* 0x000fe200000f0eff */
[----:B------:R-:W-:Y:S01]  /*0910*/  IMAD R9, R11, c[0x0][0x1f0], RZ ;  /* 0x00007c000b097a24 */ /* 0x000fe200078e02ff */
[----:B------:R-:W-:Y:S01]  /*0920*/  SEL R0, R6, RZ, !P1 ;  /* 0x000000ff06007207 */ /* 0x000fe20004800000 */
[----:B------:R-:W-:Y:S01]  /*0930*/  IMAD R6, R74, R15, RZ ;  /* 0x0000000f4a067224 */ /* 0x000fe200078e02ff */
[-C--:B------:R-:W-:Y:S01]  /*0940*/  ISETP.GE.OR P2, PT, R10, R14.reuse, P3 ;  /* 0x0000000e0a00720c */ /* 0x080fe20001f46670 */
[----:B------:R-:W-:Y:S01]  /*0950*/  IMAD R9, R18, c[0x0][0x1f4], R9 ;  /* 0x00007d0012097a24 */ /* 0x000fe200078e0209 */
[----:B------:R-:W-:Y:S01]  /*0960*/  ISETP.GE.AND P0, PT, R10, R14, PT ;  /* 0x0000000e0a00720c */ /* 0x000fe20003f06270 */
[C---:B------:R-:W-:Y:S01]  /*0970*/  IMAD R0, R18.reuse, R8, R0 ;  /* 0x0000000812007224 */ /* 0x040fe200078e0200 */
[----:B------:R-:W-:Y:S01]  /*0980*/  @P1 SHF.R.S32.HI R3, RZ, 0x1f, R7 ;  /* 0x0000001fff031819 */ /* 0x000fe20000011407 */
[----:B------:R-:W-:Y:S01]  /*0990*/  IMAD.WIDE.U32 R12, R18, c[0x0][0x1f0], R4 ;  /* 0x00007c00120c7a25 */ /* 0x000fe200078e0004 */
[----:B------:R-:W-:-:S02]  /*09a0*/  P2R R29, PR, RZ, 0x1 ;  /* 0x00000001ff1d7803 */ /* 0x000fc40000000000 */
[----:B------:R-:W-:Y:S01]  /*09b0*/  SHF.R.S32.HI R11, RZ, 0x1f, R10 ;  /* 0x0000001fff0b7819 */ /* 0x000fe2000001140a */
[----:B------:R-:W-:Y:S01]  /*09c0*/  IMAD.IADD R9, R13, 0x1, R9 ;  /* 0x000000010d097824 */ /* 0x000fe200078e0209 */
[----:B------:R-:W-:Y:S02]  /*09d0*/  IADD3 R18, P1, P0, R6, R2, R0 ;  /* 0x0000000206127210 */ /* 0x000fe4000783e000 */
[----:B------:R-:W-:Y:S01]  /*09e0*/  SHF.R.S32.HI R4, RZ, 0x1f, R6 ;  /* 0x0000001fff047819 */ /* 0x000fe20000011406 */
        /* <DEDUP_REMOVED lines=12> */
.L_x_1119:
[----:B------:R-:W-:Y:S05]  /*0ab0*/  BSYNC B0 ;  /* 0x0000000000007941 */ /* 0x000fea0003800000 */
.L_x_1118:
        /* <DEDUP_REMOVED lines=16> */
.L_x_1121:
[----:B------:R-:W-:Y:S05]  /*0bc0*/  BSYNC B0 ;  /* 0x0000000000007941 */ /* 0x000fea0003800000 */
.L_x_1120:
        /* <DEDUP_REMOVED lines=16> */
.L_x_1123:
[----:B------:R-:W-:Y:S05]  /*0cd0*/  BSYNC B0 ;  /* 0x0000000000007941 */ /* 0x000fea0003800000 */
.L_x_1122:
        /* <DEDUP_REMOVED lines=17> */
.L_x_1125:
[----:B------:R-:W-:Y:S05]  /*0df0*/  BSYNC B0 ;  /* 0x0000000000007941 */ /* 0x000fea0003800000 */
.L_x_1124:
        /* <DEDUP_REMOVED lines=17> */
.L_x_1127:
[----:B------:R-:W-:Y:S05]  /*0f10*/  BSYNC B0 ;  /* 0x0000000000007941 */ /* 0x000fea0003800000 */
.L_x_1126:
        /* <DEDUP_REMOVED lines=17> */
.L_x_1129:
[----:B------:R-:W-:Y:S05]  /*1030*/  BSYNC B0 ;  /* 0x0000000000007941 */ /* 0x000fea0003800000 */
.L_x_1128:
        /* <DEDUP_REMOVED lines=16> */
.L_x_1131:
[----:B------:R-:W-:Y:S05]  /*1140*/  BSYNC B0 ;  /* 0x0000000000007941 */ /* 0x000fea0003800000 */
.L_x_1130:
        /* <DEDUP_REMOVED lines=16> */
.L_x_1133:
[----:B------:R-:W-:Y:S05]  /*1250*/  BSYNC B0 ;  /* 0x0000000000007941 */ /* 0x000fea0003800000 */
.L_x_1132:
[----:B------:R-:W-:Y:S02]  /*1260*/  ISETP.NE.AND P0, PT, R29, RZ, PT ;  /* 0x000000ff1d00720c */ /* 0x000fe40003f05270 */
[C---:B------:R-:W-:Y:S02]  /*1270*/  ISETP.NE.OR P4, PT, R19.reuse, RZ, P4 ;  /* 0x000000ff1300720c */ /* 0x040fe40002785670 */
[----:B------:R-:W-:Y:S02]  /*1280*/  ISETP.NE.OR P1, PT, R19, RZ, P0 ;  /* 0x000000ff1300720c */ /* 0x000fe40000725670 */
[----:B------:R-:W-:-:S04]  /*1290*/  ISETP.NE.AND P3, PT, R28, RZ, PT ;  /* 0x000000ff1c00720c */ /* 0x000fc80003f65270 */
[----:B------:R-:W-:-:S05]  /*12a0*/  ISETP.NE.OR P3, PT, R19, RZ, P3 ;  /* 0x000000ff1300720c */ /* 0x000fca0001f65670 */
[----:B------:R-:W-:Y:S02]  /*12b0*/  @!P4 IMAD.MOV.U32 R12, RZ, RZ, 0x7f800000 ;  /* 0x7f800000ff0cc424 */ /* 0x000fe400078e00ff */
[----:B------:R-:W-:-:S05]  /*12c0*/  @!P1 IMAD R0, R10, R15, RZ ;  /* 0x0000000f0a009224 */ /* 0x000fca00078e02ff */
[----:B-1----:R-:W-:-:S04]  /*12d0*/  @!P1 IADD3 R2, P0, R0, R18, RZ ;  /* 0x0000001200029210 */ /* 0x002fc80007f1e0ff */
        /* <DEDUP_REMOVED lines=16> */
[----:B------:R-:W-:-:S03]  /*13e0*/  @!P4 IMAD R4, R24, R15, RZ ;  /* 0x0000000f1804c224 */ /* 0x000fc600078e02ff */
[----:B------:R1:W-:Y:S02]  /*13f0*/  @!P0 STG.E [R2.64], R0 ;  /* 0x0000000002008986 */ /* 0x0003e4000c101916 */
        /* <DEDUP_REMOVED lines=12> */
[----:B------:R-:W-:Y:S02]  /*14c0*/  ISETP.NE.OR P0, PT, R19, RZ, P5 ;  /* 0x000000ff1300720c */ /* 0x000fe40002f05670 */
[----:B------:R-:W-:-:S04]  /*14d0*/  @!P2 IADD3 R0, P5, R2, R18, RZ ;  /* 0x000000120200a210 */ /* 0x000fc80007fbe0ff */
[----:B------:R-:W-:Y:S02]  /*14e0*/  @!P2 LEA.HI.X.SX32 R2, R2, R16, 0x1, P5 ;  /* 0x000000100202a211 */ /* 0x000fe400028f0eff */
[----:B------:R-:W-:-:S04]  /*14f0*/  @!P2 LEA R6, P5, R0, c[0x0][0x200], 0x2 ;  /* 0x000080000006aa11 */ /* 0x000fc800078a10ff */
[----:B------:R-:W-:Y:S01]  /*1500*/  @!P2 LEA.HI.X R7, R0, c[0x0][0x204], R2, 0x2, P5 ;  /* 0x000081000007aa11 */ /* 0x000fe200028f1402 */
[----:B------:R-:W-:Y:S01]  /*1510*/  @!P0 IMAD R2, R17, R15, RZ ;  /* 0x0000000f11028224 */ /* 0x000fe200078e02ff */
[----:B------:R-:W-:-:S04]  /*1520*/  @!P1 IADD3 R0, P5, R3, R18, RZ ;  /* 0x0000001203009210 */ /* 0x000fc80007fbe0ff */
[----:B------:R-:W-:Y:S01]  /*1530*/  @!P1 LEA.HI.X.SX32 R3, R3, R16, 0x1, P5 ;  /* 0x0000001003039211 */ /* 0x000fe200028f0eff */
[----:B-1----:R-:W-:Y:S01]  /*1540*/  @!P2 IMAD.MOV.U32 R10, RZ, RZ, 0x7f800000 ;  /* 0x7f800000ff0aa424 */ /* 0x002fe200078e00ff */
        /* <DEDUP_REMOVED lines=23> */
.L_x_1117:
        /* <DEDUP_REMOVED lines=8> */
[----:B-1--4-:R-:W-:Y:S02]  /*1740*/  @P1 IMAD R11, R30, c[0x0][0x194], R3 ;  /* 0x000065001e0b1a24 */ /* 0x012fe400078e0203 */
        /* <DEDUP_REMOVED lines=19> */
.L_x_1134:
[----:B--2---:R-:W-:Y:S02]  /*1880*/  IABS R4, c[0x0][0x1c8] ;  /* 0x0000720000047a13 */ /* 0x004fe40000000000 */
[----:B------:R-:W-:Y:S02]  /*1890*/  IABS R5, R18 ;  /* 0x0000001200057213 */ /* 0x000fe40000000000 */
[----:B------:R-:W1:Y:S01]  /*18a0*/  I2F.RP R2, R4 ;  /* 0x0000000400027306 */ /* 0x000e620000209400 */
[----:B------:R-:W-:-:S07]  /*18b0*/  SHF.R.S32.HI R6, RZ, 0x1f, R18 ;  /* 0x0000001fff067819 */ /* 0x000fce0000011412 */
[----:B-1----:R-:W1:Y:S02]  /*18c0*/  MUFU.RCP R2, R2 ;  /* 0x0000000200027308 */ /* 0x002e640000001000 */
[----:B-1----:R-:W-:-:S06]  /*18d0*/  IADD3 R2, R2, 0xffffffe, RZ ;  /* 0x0ffffffe02027810 */ /* 0x002fcc0007ffe0ff */
        /* <DEDUP_REMOVED lines=36> */
.L_x_1135:
[-C--:B------:R-:W-:Y:S01]  /*1b20*/  LEA.HI R0, R22, R23.reuse, RZ, 0x3 ;  /* 0x0000001716007211 */ /* 0x080fe200078f18ff */
        /* <DEDUP_REMOVED lines=11> */
[----:B------:R-:W-:Y:S01]  /*1be0*/  IMAD R6, R18, c[0x0][0x1ac], R6 ;  /* 0x00006b0012067a24 */ /* 0x000fe200078e0206 */
[----:B------:R-:W-:Y:S01]  /*1bf0*/  LOP3.LUT R2, R2, 0x1c0, RZ, 0xc0, !PT ;  /* 0x000001c002027812 */ /* 0x000fe200078ec0ff */
[----:B------:R-:W-:-:S03]  /*1c00*/  IMAD.SHL.U32 R182, R36, 0x8, RZ ;  /* 0x0000000824b67824 */ /* 0x000fc600078e00ff */
[----:B------:R-:W-:Y:S02]  /*1c10*/  SHF.R.U32.HI R3, RZ, 0x3, R2 ;  /* 0x00000003ff037819 */ /* 0x000fe40000011602 */
[--C-:B------:R-:W-:Y:S02]  /*1c20*/  LOP3.LUT R0, R2, 0x38, R182.reuse, 0xf8, !PT ;  /* 0x0000003802007812 */ /* 0x100fe400078ef8b6 */
[----:B------:R-:W-:Y:S02]  /*1c30*/  IADD3 R2, P0, R182, R7, RZ ;  /* 0x00000007b6027210 */ /* 0x000fe40007f1e0ff */
[----:B------:R-:W-:Y:S02]  /*1c40*/  SHF.R.S32.HI R183, RZ, 0x1f, R182 ;  /* 0x0000001fffb77819 */ /* 0x000fe400000114b6 */
[----:B------:R-:W-:-:S03]  /*1c50*/  LOP3.LUT R0, R0, R3, RZ, 0x3c, !PT ;  /* 0x0000000300007212 */ /* 0x000fc600078e3cff */
[----:B------:R-:W-:Y:S01]  /*1c60*/  IMAD.X R3, R183, 0x1, R11, P0 ;  /* 0x00000001b7037824 */ /* 0x000fe200000e060b */
[----:B------:R-:W-:Y:S01]  /*1c70*/  SHF.R.S32.HI R11, RZ, 0x1f, R10 ;  /* 0x0000001fff0b7819 */ /* 0x000fe2000001140a */
[----:B------:R1:W-:Y:S01]  /*1c80*/  STL.64 [R1+0x40], R182 ;  /* 0x000040b601007387 */ /* 0x0003e20000100a00 */
[----:B------:R-:W-:Y:S01]  /*1c90*/  ISETP.GE.AND P0, PT, R10, R25, PT ;  /* 0x000000190a00720c */ /* 0x000fe20003f06270 */
[----:B------:R-:W-:Y:S01]  /*1ca0*/  IMAD.WIDE.U32 R8, R18, c[0x0][0x1a8], R2 ;  /* 0x00006a0012087a25 */ /* 0x000fe200078e0002 */
[----:B------:R-:W-:Y:S01]  /*1cb0*/  LOP3.LUT R0, R0, 0xfffffe00, R4, 0xf8, !PT ;  /* 0xfffffe0000007812 */ /* 0x000fe200078ef804 */
[----:B------:R1:W-:Y:S02]  /*1cc0*/  STL [R1+0x2c], R25 ;  /* 0x00002c1901007387 */ /* 0x0003e40000100800 */
[----:B------:R-:W-:-:S04]  /*1cd0*/  IMAD.WIDE R28, R251, 0x80, R10 ;  /* 0x00000080fb1c7825 */ /* 0x000fc800078e020a */
[----:B------:R-:W-:Y:S01]  /*1ce0*/  IMAD.SHL.U32 R207, R0, 0x2, RZ ;  /* 0x0000000200cf7824 */ /* 0x000fe200078e00ff */
[----:B------:R1:W-:Y:S01]  /*1cf0*/  STL.64 [R1+0x38], R28 ;  /* 0x0000381c01007387 */ /* 0x0003e20000100a00 */
        /* <DEDUP_REMOVED lines=16> */
.L_x_1137:
[----:B------:R-:W-:Y:S05]  /*1e00*/  BSYNC B0 ;  /* 0x0000000000007941 */ /* 0x000fea0003800000 */
.L_x_1136:
[----:B------:R-:W-:Y:S01]  /*1e10*/  IADD3 R18, R10, 0x10, RZ ;  /* 0x000000100a127810 */ /* 0x000fe20007ffe0ff */
[----:B------:R-:W-:Y:S03]  /*1e20*/  BSSY B0, `(.L_x_1138) ;  /* 0x0000014000007945 */ /* 0x000fe60003800000 */
[----:B------:R-:W-:-:S13]  /*1e30*/  ISETP.GE.AND P0, PT, R18, R25, PT ;  /* 0x000000191200720c */ /* 0x000fda0003f06270 */
        /* <DEDUP_REMOVED lines=18> */
.L_x_1139:
[----:B------:R-:W-:Y:S05]  /*1f60*/  BSYNC B0 ;  /* 0x0000000000007941 */ /* 0x000fea0003800000 */
.L_x_1138:
        /* <DEDUP_REMOVED lines=21> */
.L_x_1141:
[----:B------:R-:W-:Y:S05]  /*20c0*/  BSYNC B0 ;  /* 0x0000000000007941 */ /* 0x000fea0003800000 */
.L_x_1140:
        /* <DEDUP_REMOVED lines=22> */
.L_x_1143:
[----:B------:R-:W-:Y:S05]  /*2230*/  BSYNC B0 ;  /* 0x0000000000007941 */ /* 0x000fea0003800000 */
.L_x_1142:
        /* <DEDUP_REMOVED lines=22> */
.L_x_1145:
[----:B------:R-:W-:Y:S05]  /*23a0*/  BSYNC B0 ;  /* 0x0000000000007941 */ /* 0x000fea0003800000 */
.L_x_1144:
        /* <DEDUP_REMOVED lines=22> */
.L_x_1147:
[----:B------:R-:W-:Y:S05]  /*2510*/  BSYNC B0 ;  /* 0x0000000000007941 */ /* 0x000fea0003800000 */
.L_x_1146:
        /* <DEDUP_REMOVED lines=22> */
.L_x_1149:
[----:B------:R-:W-:Y:S05]  /*2680*/  BSYNC B0 ;  /* 0x0000000000007941 */ /* 0x000fea0003800000 */
.L_x_1148:
[----:B-1----:R-:W-:Y:S01]  /*2690*/  IADD3 R0, R10, 0x70, RZ ;  /* 0x000000700a007810 */ /* 0x002fe20007ffe0ff */
[----:B------:R-:W-:Y:S01]  /*26a0*/  IMAD.MOV.U32 R147, RZ, RZ, c[0x0][0x198] ;  /* 0x00006600ff937624 */ /* 0x000fe200078e00ff */
[----:B------:R-:W-:Y:S02]  /*26b0*/  BSSY B0, `(.L_x_1150) ;  /* 0x0000018000007945 */ /* 0x000fe40003800000 */
[----:B------:R-:W-:Y:S01]  /*26c0*/  ISETP.GE.AND P0, PT, R0, R25, PT ;  /* 0x000000190000720c */ /* 0x000fe20003f06270 */
[----:B------:R1:W-:Y:S01]  /*26d0*/  STL [R1+0x6c], R0 ;  /* 0x00006c0001007387 */ /* 0x0003e20000100800 */
[----:B------:R-:W-:Y:S02]  /*26e0*/  IMAD.MOV.U32 R25, RZ, RZ, 0x6 ;  /* 0x00000006ff197424 */ /* 0x000fe400078e00ff */
[----:B------:R-:W-:-:S03]  /*26f0*/  IMAD.SHL.U32 R156, R147, 0x40, RZ ;  /* 0x00000040939c7824 */ /* 0x000fc600078e00ff */
[----:B------:R-:W-:-:S06]  /*2700*/  SHF.L.U64.HI R146, R147, R25, c[0x0][0x19c] ;  /* 0x0000670093927619 */ /* 0x000fcc0000010219 */
        /* <DEDUP_REMOVED lines=18> */
.L_x_1151:
[----:B------:R-:W-:Y:S05]  /*2830*/  BSYNC B0 ;  /* 0x0000000000007941 */ /* 0x000fea0003800000 */
.L_x_1150:
[C---:B------:R-:W-:Y:S01]  /*2840*/  IMAD R6, R11.reuse, c[0x0][0x198], RZ ;  /* 0x000066000b067a24 */ /* 0x040fe200078e02ff */
[----:B------:R-:W-:Y:S01]  /*2850*/  IADD3 R40, R234, -0x1, RZ ;  /* 0xffffffffea287810 */ /* 0x000fe20007ffe0ff */
[----:B-1----:R-:W-:Y:S01]  /*2860*/  IMAD R0, R11, c[0x0][0x1a0], RZ ;  /* 0x000068000b007a24 */ /* 0x002fe200078e02ff */
[----:B------:R-:W-:Y:S01]  /*2870*/  BSSY B0, `(.L_x_1152) ;  /* 0x0000031000007945 */ /* 0x000fe20003800000 */
[----:B---3--:R-:W-:-:S04]  /*2880*/  IMAD.WIDE.U32 R4, R10, c[0x0][0x198], R182 ;  /* 0x000066000a047a25 */ /* 0x008fc800078e00b6 */
[----:B------:R-:W-:Y:S01]  /*2890*/  IMAD.WIDE.U32 R2, R10, c[0x0][0x1a0], R182 ;  /* 0x000068000a027a25 */ /* 0x000fe200078e00b6 */
[----:B------:R-:W-:Y:S02]  /*28a0*/  IADD3 R4, P1, R15, R4, RZ ;  /* 0x000000040f047210 */ /* 0x000fe40007f3e0ff */
[----:B------:R-:W-:Y:S01]  /*28b0*/  LEA.HI R15, R22, R23, RZ, 0x4 ;  /* 0x00000017160f7211 */ /* 0x000fe200078f20ff */
[C---:B------:R-:W-:Y:S01]  /*28c0*/  IMAD R6, R10.reuse, c[0x0][0x19c], R6 ;  /* 0x000067000a067a24 */ /* 0x040fe200078e0206 */
[----:B------:R-:W-:Y:S01]  /*28d0*/  IADD3 R2, P0, R13, R2, RZ ;  /* 0x000000020d027210 */ /* 0x000fe20007f1e0ff */
[----:B------:R-:W-:Y:S01]  /*28e0*/  IMAD R0, R10, c[0x0][0x1a4], R0 ;  /* 0x000069000a007a24 */ /* 0x000fe200078e0200 */
[----:B------:R-:W-:Y:S01]  /*28f0*/  SHF.R.S32.HI R13, RZ, 0x1f, R40 ;  /* 0x0000001fff0d7819 */ /* 0x000fe20000011428 */
[----:B------:R-:W-:Y:S01]  /*2900*/  IMAD R7, R12, c[0x0][0x1b8], RZ ;  /* 0x00006e000c077a24 */ /* 0x000fe200078e02ff */
[----:B------:R-:W-:Y:S01]  /*2910*/  IADD3.X R5, R21, R5, R6, P1, !PT ;  /* 0x0000000515057210 */ /* 0x000fe20000ffe406 */
[----:B------:R-:W-:Y:S01]  /*2920*/  IMAD R8, R40, -0x40, R41 ;  /* 0xffffffc028087824 */ /* 0x000fe200078e0229 */
[----:B------:R-:W-:Y:S01]  /*2930*/  IADD3.X R3, R19, R3, R0, P0, !PT ;  /* 0x0000000313037210 */ /* 0x000fe200007fe400 */
[----:B------:R-:W-:Y:S01]  /*2940*/  IMAD R0, R12, c[0x0][0x1b0], RZ ;  /* 0x00006c000c007a24 */ /* 0x000fe200078e02ff */
[----:B------:R-:W-:Y:S01]  /*2950*/  LOP3.LUT R6, R15, 0xfffffff0, RZ, 0xc0, !PT ;  /* 0xfffffff00f067812 */ /* 0x000fe200078ec0ff */
[----:B------:R-:W-:Y:S01]  /*2960*/  IMAD.WIDE.U32 R32, R14, c[0x0][0x1b0], R4 ;  /* 0x00006c000e207a25 */ /* 0x000fe200078e0004 */
[----:B------:R-:W-:-:S02]  /*2970*/  ISETP.GE.AND P0, PT, R10, R8, PT ;  /* 0x000000080a00720c */ /* 0x000fc40003f06270 */
[----:B------:R-:W-:Y:S01]  /*2980*/  IADD3 R6, -R6, R23, RZ ;  /* 0x0000001706067210 */ /* 0x000fe20007ffe1ff */
[C---:B------:R-:W-:Y:S01]  /*2990*/  IMAD R9, R14.reuse, c[0x0][0x1b4], R0 ;  /* 0x00006d000e097a24 */ /* 0x040fe200078e0200 */
[----:B------:R1:W-:Y:S01]  /*29a0*/  STL.64 [R1+0x50], R32 ;  /* 0x0000502001007387 */ /* 0x0003e20000100a00 */
[C---:B------:R-:W-:Y:S01]  /*29b0*/  IMAD R12, R14.reuse, c[0x0][0x1bc], R7 ;  /* 0x00006f000e0c7a24 */ /* 0x040fe200078e0207 */
[----:B------:R-:W-:Y:S01]  /*29c0*/  SHF.R.S32.HI R0, RZ, 0x1f, R6 ;  /* 0x0000001fff007819 */ /* 0x000fe20000011406 */
[----:B------:R-:W-:Y:S01]  /*29d0*/  IMAD.WIDE.U32 R28, R14, c[0x0][0x1b8], R2 ;  /* 0x00006e000e1c7a25 */ /* 0x000fe200078e0002 */
[----:B------:R-:W-:Y:S02]  /*29e0*/  IADD3 R249, R33, R9, RZ ;  /* 0x0000000921f97210 */ /* 0x000fe40007ffe0ff */
[----:B------:R-:W-:Y:S01]  /*29f0*/  LEA.HI R0, R0, R6, RZ, 0x3 ;  /* 0x0000000600007211 */ /* 0x000fe200078f18ff */
[----:B------:R-:W-:Y:S01]  /*2a00*/  IMAD.MOV.U32 R248, RZ, RZ, R32 ;  /* 0x000000fffff87224 */ /* 0x000fe200078e0020 */
[----:B------:R-:W-:Y:S01]  /*2a10*/  IADD3 R31, R29, R12, RZ ;  /* 0x0000000c1d1f7210 */ /* 0x000fe20007ffe0ff */
[----:B------:R1:W-:Y:S01]  /*2a20*/  STL.64 [R1+0x30], R28 ;  /* 0x0000301c01007387 */ /* 0x0003e20000100a00 */
[----:B------:R-:W-:Y:S01]  /*2a30*/  IMAD R7, R146, R40, RZ ;  /* 0x0000002892077224 */ /* 0x000fe200078e02ff */
[----:B------:R-:W-:Y:S01]  /*2a40*/  LOP3.LUT R5, R0, 0xfffffff8, RZ, 0xc0, !PT ;  /* 0xfffffff800057812 */ /* 0x000fe200078ec0ff */
[----:B------:R-:W-:Y:S01]  /*2a50*/  IMAD.WIDE.U32 R2, R40, R156, R248 ;  /* 0x0000009c28027225 */ /* 0x000fe200078e00f8 */
[----:B------:R1:W-:Y:S01]  /*2a60*/  STL.64 [R1+0x48], R248 ;  /* 0x000048f801007387 */ /* 0x0003e20000100a00 */
[----:B------:R-:W-:-:S02]  /*2a70*/  SHF.L.U32 R0, R0, 0x6, RZ ;  /* 0x0000000600007819 */ /* 0x000fc400000006ff */
[----:B------:R-:W-:Y:S01]  /*2a80*/  IMAD R4, R13, R156, R7 ;  /* 0x0000009c0d047224 */ /* 0x000fe200078e0207 */
[----:B------:R1:W-:Y:S01]  /*2a90*/  STL [R1+0x14], R31 ;  /* 0x0000141f01007387 */ /* 0x0003e20000100800 */
[----:B------:R-:W-:Y:S01]  /*2aa0*/  IADD3 R9, R6, -R5, RZ ;  /* 0x8000000506097210 */ /* 0x000fe20007ffe0ff */
[----:B------:R-:W-:Y:S01]  /*2ab0*/  IMAD.MOV.U32 R75, RZ, RZ, R40 ;  /* 0x000000ffff4b7224 */ /* 0x000fe200078e0028 */
[----:B------:R-:W-:Y:S02]  /*2ac0*/  LOP3.LUT R145, R0, 0xfffffe00, RZ, 0xc0, !PT ;  /* 0xfffffe0000917812 */ /* 0x000fe400078ec0ff */
[----:B------:R-:W-:Y:S01]  /*2ad0*/  IADD3 R5, R3, R4, RZ ;  /* 0x0000000403057210 */ /* 0x000fe20007ffe0ff */
        /* <DEDUP_REMOVED lines=10> */
.L_x_1153:
[----:B------:R-:W-:Y:S05]  /*2b80*/  BSYNC B0 ;  /* 0x0000000000007941 */ /* 0x000fea0003800000 */
.L_x_1152:
[C---:B------:R-:W-:Y:S01]  /*2b90*/  SHF.L.U64.HI R247, R147.reuse, R24, c[0x0][0x19c] ;  /* 0x0000670093f77619 */ /* 0x040fe20000010218 */
[----:B------:R-:W-:Y:S01]  /*2ba0*/  BSSY B0, `(.L_x_1154) ;  /* 0x0000010000007945 */ /* 0x000fe20003800000 */
[----:B------:R-:W-:Y:S01]  /*2bb0*/  ISETP.GE.AND P0, PT, R18, R8, PT ;  /* 0x000000081200720c */ /* 0x000fe20003f06270 */
[----:B------:R-:W-:Y:S02]  /*2bc0*/  IMAD.SHL.U32 R157, R147, 0x10, RZ ;  /* 0x00000010939d7824 */ /* 0x000fe400078e00ff */
[----:B------:R1:W-:Y:S10]  /*2bd0*/  STL [R1+0x64], R247 ;  /* 0x000064f701007387 */ /* 0x0003f40000100800 */
[----:B------:R-:W-:Y:S05]  /*2be0*/  @P0 BRA `(.L_x_1155) ;  /* 0x000000b000000947 */ /* 0x000fea0003800000 */
[----:B------:R-:W-:-:S13]  /*2bf0*/  ISETP.GE.AND P0, PT, R182, c[0x0][0x220], PT ;  /* 0x00008800b6007a0c */ /* 0x000fda0003f06270 */
[----:B------:R1:W-:Y:S01]  /*2c00*/  @P0 STS.128 [R207+0x4800], RZ ;  /* 0x004800ffcf000388 */ /* 0x0003e20000000c00 */
[----:B------:R-:W-:Y:S05]  /*2c10*/  @P0 BRA `(.L_x_1155) ;  /* 0x0000008000000947 */ /* 0x000fea0003800000 */
[----:B------:R-:W-:-:S05]  /*2c20*/  IADD3 R0, P0, R157, R2, RZ ;  /* 0x000000029d007210 */ /* 0x000fca0007f1e0ff */
[----:B-1----:R-:W-:Y:S01]  /*2c30*/  IMAD.X R7, R247, 0x1, R5, P0 ;  /* 0x00000001f7077824 */ /* 0x002fe200000e0605 */
[----:B------:R-:W-:-:S04]  /*2c40*/  LEA R6, P0, R0, c[0x0][0x168], 0x1 ;  /* 0x00005a0000067a11 */ /* 0x000fc800078008ff */
[----:B------:R-:W-:-:S05]  /*2c50*/  LEA.HI.X R7, R0, c[0x0][0x16c], R7, 0x1, P0 ;  /* 0x00005b0000077a11 */ /* 0x000fca00000f0c07 */
[----:B------:R-:W-:Y:S01]  /*2c60*/  @!PT LDS RZ, [RZ] ;  /* 0x00000000fffff984 */ /* 0x000fe20000000800 */
[----:B------:R-:W-:Y:S01]  /*2c70*/  @!PT LDS RZ, [RZ] ;  /* 0x00000000fffff984 */ /* 0x000fe20000000800 */
[----:B------:R-:W-:Y:S01]  /*2c80*/  @!PT LDS RZ, [RZ] ;  /* 0x00000000fffff984 */ /* 0x000fe20000000800 */
[----:B------:R1:W-:Y:S04]  /*2c90*/  LDGSTS.E.BYPASS.LTC128B.128 [R207+0x4800], [R6.64] ;  /* 0x0480000006cf7fae */ /* 0x0003e8000b901d56 */
.L_x_1155:
[----:B------:R-:W-:Y:S05]  /*2ca0*/  BSYNC B0 ;  /* 0x0000000000007941 */ /* 0x000fea0003800000 */
.L_x_1154:
[----:B------:R-:W-:Y:S01]  /*2cb0*/  ISETP.GE.AND P0, PT, R17, R8, PT ;  /* 0x000000081100720c */ /* 0x000fe20003f06270 */
[----:B------:R-:W-:-:S12]  /*2cc0*/  BSSY B0, `(.L_x_1156) ;  /* 0x000000e000007945 */ /* 0x000fd80003800000 */
[----:B------:R-:W-:Y:S05]  /*2cd0*/  @P0 BRA `(.L_x_1157) ;  /* 0x000000c000000947 */ /* 0x000fea0003800000 */
[----:B------:R-:W-:-:S13]  /*2ce0*/  ISETP.GE.AND P0, PT, R182, c[0x0][0x220], PT ;  /* 0x00008800b6007a0c */ /* 0x000fda0003f06270 */
[----:B------:R1:W-:Y:S01]  /*2cf0*/  @P0 STS.128 [R207+0x5000], RZ ;  /* 0x005000ffcf000388 */ /* 0x0003e20000000c00 */
[----:B------:R-:W-:Y:S05]  /*2d00*/  @P0 BRA `(.L_x_1157) ;  /* 0x0000009000000947 */ /* 0x000fea0003800000 */
[----:B-1----:R-:W-:Y:S01]  /*2d10*/  IMAD.MOV.U32 R7, RZ, RZ, c[0x0][0x19c] ;  /* 0x00006700ff077624 */ /* 0x002fe200078e00ff */
        /* <DEDUP_REMOVED lines=8> */
.L_x_1157:
[----:B------:R-:W-:Y:S05]  /*2da0*/  BSYNC B0 ;  /* 0x0000000000007941 */ /* 0x000fea0003800000 */
.L_x_1156:
[----:B------:R-:W-:Y:S01]  /*2db0*/  IMAD.MOV.U32 R12, RZ, RZ, c[0x0][0x1a0] ;  /* 0x00006800ff0c7624 */ /* 0x000fe200078e00ff */
[----:B------:R-:W-:Y:S01]  /*2dc0*/  ISETP.GE.AND P0, PT, R26, R8, PT ;  /* 0x000000081a00720c */ /* 0x000fe20003f06270 */
[----:B------:R-:W-:Y:S02]  /*2dd0*/  BSSY B0, `(.L_x_1158) ;  /* 0x0000013000007945 */ /* 0x000fe40003800000 */
[C---:B-1----:R-:W-:Y:S01]  /*2de0*/  IMAD.SHL.U32 R7, R12.reuse, 0x40, RZ ;  /* 0x000000400c077824 */ /* 0x042fe200078e00ff */
[----:B------:R-:W-:-:S05]  /*2df0*/  SHF.L.U64.HI R14, R12, R25, c[0x0][0x1a4] ;  /* 0x000069000c0e7619 */ /* 0x000fca0000010219 */
[----:B------:R1:W-:Y:S04]  /*2e00*/  STL [R1+0x7c], R14 ;  /* 0x00007c0e01007387 */ /* 0x0003e80000100800 */
        /* <DEDUP_REMOVED lines=15> */
.L_x_1159:
[----:B------:R-:W-:Y:S05]  /*2f00*/  BSYNC B0 ;  /* 0x0000000000007941 */ /* 0x000fea0003800000 */
.L_x_1158:
[----:B------:R-:W0:Y:S01]  /*2f10*/  LDGDEPBAR ;  /* 0x00000000000079af */ /* 0x000e220000000000 */
[----:B------:R-:W-:Y:S01]  /*2f20*/  ISETP.GE.AND P0, PT, R10, R8, PT ;  /* 0x000000080a00720c */ /* 0x000fe20003f06270 */
[----:B-1----:R-:W-:Y:S01]  /*2f30*/  IMAD.MOV.U32 R2, RZ, RZ, R30 ;  /* 0x000000ffff027224 */ /* 0x002fe200078e001e */
[----:B------:R-:W-:Y:S01]  /*2f40*/  SHF.R.S32.HI R5, RZ, 0x1f, R20 ;  /* 0x0000001fff057819 */ /* 0x000fe20000011414 */
[----:B------:R-:W-:Y:S01]  /*2f50*/  IMAD.MOV.U32 R3, RZ, RZ, R31 ;  /* 0x000000ffff037224 */ /* 0x000fe200078e001f */
[----:B------:R-:W-:Y:S01]  /*2f60*/  IADD3 R4, R41, 0x1, -R16 ;  /* 0x0000000129047810 */ /* 0x000fe20007ffe810 */
[----:B------:R-:W-:Y:S01]  /*2f70*/  IMAD.MOV.U32 R2, RZ, RZ, R28 ;  /* 0x000000ffff027224 */ /* 0x000fe200078e001c */
[----:B------:R-:W-:Y:S01]  /*2f80*/  LEA.HI R5, R5, R20, RZ, 0x2 ;  /* 0x0000001405057211 */ /* 0x000fe200078f10ff */
[----:B------:R-:W-:Y:S01]  /*2f90*/  IMAD R0, R14, R40, RZ ;  /* 0x000000280e007224 */ /* 0x000fe200078e02ff */
[----:B------:R-:W-:Y:S01]  /*2fa0*/  UIADD3 UR17, UR26, -0x4ab325aa, URZ ;  /* 0xb54cda561a117890 */ /* 0x000fe2000fffe03f */
[----:B------:R-:W-:Y:S01]  /*2fb0*/  IMAD.SHL.U32 R23, R23, 0x2, RZ ;  /* 0x0000000217177824 */ /* 0x000fe200078e00ff */
[----:B------:R-:W-:Y:S01]  /*2fc0*/  SHF.R.S32.HI R149, RZ, 0x2, R5 ;  /* 0x00000002ff957819 */ /* 0x000fe20000011405 */
[----:B------:R1:W-:Y:S01]  /*2fd0*/  STL.64 [R1+0x10], R2 ;  /* 0x0000100201007387 */ /* 0x0003e20000100a00 */
[----:B------:R-:W-:Y:S01]  /*2fe0*/  IMAD R0, R13, R7, R0 ;  /* 0x000000070d007224 */ /* 0x000fe200078e0200 */
[----:B------:R-:W-:Y:S01]  /*2ff0*/  BSSY B0, `(.L_x_1160) ;  /* 0x0000015000007945 */ /* 0x000fe20003800000 */
[----:B------:R-:W-:Y:S01]  /*3000*/  LEA R251, R251, R72, 0x3 ;  /* 0x00000048fbfb7211 */ /* 0x000fe200078e18ff */
[----:B------:R2:W-:Y:S01]  /*3010*/  STL [R1+0x60], R149 ;  /* 0x0000609501007387 */ /* 0x0005e20000100800 */
[----:B------:R-:W-:-:S02]  /*3020*/  IADD3 R43, R41, -c[0x0][0x2e4], -R16 ;  /* 0x8000b900292b7a10 */ /* 0x000fc40007ffe810 */
[----:B------:R-:W-:Y:S02]  /*3030*/  LOP3.LUT R148, R23, 0x6, RZ, 0xc0, !PT ;  /* 0x0000000617947812 */ /* 0x000fe400078ec0ff */
[----:B------:R-:W-:Y:S01]  /*3040*/  IADD3 R42, R4, c[0x0][0x2e8], RZ ;  /* 0x0000ba00042a7a10 */ /* 0x000fe20007ffe0ff */
[----:B------:R-:W-:-:S04]  /*3050*/  DEPBAR.LE SB0, 0x0 ;  /* 0x000080000000791a */ /* 0x000fc80000000000 */
[----:B------:R-:W-:Y:S01]  /*3060*/  BAR.SYNC.DEFER_BLOCKING 0x0 ;  /* 0x0000000000007b1d */ /* 0x000fe20000010000 */
[----:B-1----:R-:W-:-:S05]  /*3070*/  IMAD.WIDE.U32 R2, R40, R7, R2 ;  /* 0x0000000728027225 */ /* 0x002fca00078e0002 */
[----:B------:R-:W-:Y:S01]  /*3080*/  IADD3 R7, R3, R0, RZ ;  /* 0x0000000003077210 */ /* 0x000fe20007ffe0ff */
        /* <DEDUP_REMOVED lines=11> */
.L_x_1161:
[----:B------:R-:W-:Y:S05]  /*3140*/  BSYNC B0 ;  /* 0x0000000000007941 */ /* 0x000fea0003800000 */
.L_x_1160:
[----:B------:R-:W-:Y:S01]  /*3150*/  ISETP.GE.AND P0, PT, R18, R8, PT ;  /* 0x000000081200720c */ /* 0x000fe20003f06270 */
[----:B------:R-:W-:Y:S01]  /*3160*/  BSSY B0, `(.L_x_1162) ;  /* 0x0000011000007945 */ /* 0x000fe20003800000 */
[C---:B-1----:R-:W-:Y:S01]  /*3170*/  SHF.L.U64.HI R4, R12.reuse, R24, c[0x0][0x1a4] ;  /* 0x000069000c047619 */ /* 0x042fe20000010218 */
[----:B------:R-:W-:-:S04]  /*3180*/  IMAD.SHL.U32 R0, R12, 0x10, RZ ;  /* 0x000000100c007824 */ /* 0x000fc800078e00ff */
[----:B------:R1:W-:Y:S06]  /*3190*/  STL [R1+0x68], R4 ;  /* 0x0000680401007387 */ /* 0x0003ec0000100800 */
[----:B------:R1:W-:Y:S01]  /*31a0*/  @P0 STS.128 [R207+0x6800], RZ ;  /* 0x006800ffcf000388 */ /* 0x0003e20000000c00 */
[----:B------:R-:W-:Y:S05]  /*31b0*/  @P0 BRA `(.L_x_1163) ;  /* 0x000000b000000947 */ /* 0x000fea0003800000 */
[----:B------:R-:W-:-:S13]  /*31c0*/  ISETP.GE.AND P0, PT, R182, c[0x0][0x220], PT ;  /* 0x00008800b6007a0c */ /* 0x000fda0003f06270 */
[----:B------:R1:W-:Y:S01]  /*31d0*/  @P0 STS.128 [R207+0x6800], RZ ;  /* 0x006800ffcf000388 */ /* 0x0003e20000000c00 */
[----:B------:R-:W-:Y:S05]  /*31e0*/  @P0 BRA `(.L_x_1163) ;  /* 0x0000008000000947 */ /* 0x000fea0003800000 */
[----:B------:R-:W-:-:S05]  /*31f0*/  IADD3 R0, P0, R0, R2, RZ ;  /* 0x0000000200007210 */ /* 0x000fca0007f1e0ff */
[----:B------:R-:W-:Y:S01]  /*3200*/  IMAD.X R5, R4, 0x1, R7, P0 ;  /* 0x0000000104057824 */ /* 0x000fe200000e0607 */
[----:B-1----:R-:W-:-:S04]  /*3210*/  LEA R4, P0, R0, c[0x0][0x170], 0x1 ;  /* 0x00005c0000047a11 */ /* 0x002fc800078008ff */
[----:B------:R-:W-:-:S05]  /*3220*/  LEA.HI.X R5, R0, c[0x0][0x174], R5, 0x1, P0 ;  /* 0x00005d0000057a11 */ /* 0x000fca00000f0c05 */
[----:B------:R-:W-:Y:S01]  /*3230*/  @!PT LDS RZ, [RZ] ;  /* 0x00000000fffff984 */ /* 0x000fe20000000800 */
[----:B------:R-:W-:Y:S01]  /*3240*/  @!PT LDS RZ, [RZ] ;  /* 0x00000000fffff984 */ /* 0x000fe20000000800 */
[----:B------:R-:W-:Y:S01]  /*3250*/  @!PT LDS RZ, [RZ] ;  /* 0x00000000fffff984 */ /* 0x000fe20000000800 */
[----:B------:R1:W-:Y:S04]  /*3260*/  LDGSTS.E.BYPASS.LTC128B.128 [R207+0x6800], [R4.64] ;  /* 0x0680000004cf7fae */ /* 0x0003e8000b901d56 */
.L_x_1163:
[----:B------:R-:W-:Y:S05]  /*3270*/  BSYNC B0 ;  /* 0x0000000000007941 */ /* 0x000fea0003800000 */
.L_x_1162:
        /* <DEDUP_REMOVED lines=16> */
.L_x_1165:
[----:B------:R-:W-:Y:S05]  /*3380*/  BSYNC B0 ;  /* 0x0000000000007941 */ /* 0x000fea0003800000 */
.L_x_1164:
[----:B------:R-:W-:Y:S01]  /*3390*/  ISETP.GE.AND P0, PT, R26, R8, PT ;  /* 0x000000081a00720c */ /* 0x000fe20003f06270 */
[----:B------:R-:W-:Y:S01]  /*33a0*/  IMAD.MOV.U32 R0, RZ, RZ, 0x10 ;  /* 0x00000010ff007424 */ /* 0x000fe200078e00ff */
[----:B------:R-:W-:Y:S01]  /*33b0*/  BSSY B0, `(.L_x_1166) ;  /* 0x0000015000007945 */ /* 0x000fe20003800000 */
[----:B------:R-:W-:Y:S01]  /*33c0*/  IMAD.MOV.U32 R244, RZ, RZ, 0x20 ;  /* 0x00000020fff47424 */ /* 0x000fe200078e00ff */
[----:B------:R-:W-:-:S05]  /*33d0*/  R2P PR, R9, 0x6 ;  /* 0x0000000609007804 */ /* 0x000fca0000000000 */
[----:B------:R-:W-:Y:S02]  /*33e0*/  SEL R0, R0, 0xfffffff0, !P1 ;  /* 0xfffffff000007807 */ /* 0x000fe40004800000 */
[----:B-1----:R-:W-:Y:S02]  /*33f0*/  SEL R4, R244, 0xffffffe0, !P2 ;  /* 0xffffffe0f4047807 */ /* 0x002fe40005000000 */
[----:B------:R1:W-:Y:S01]  /*3400*/  @P0 STS.128 [R207+0x7800], RZ ;  /* 0x007800ffcf000388 */ /* 0x0003e20000000c00 */
        /* <DEDUP_REMOVED lines=15> */
.L_x_1167:
[----:B------:R-:W-:Y:S05]  /*3500*/  BSYNC B0 ;  /* 0x0000000000007941 */ /* 0x000fea0003800000 */
.L_x_1166:
[----:B------:R-:W-:Y:S01]  /*3510*/  SHF.R.S32.HI R7, RZ, 0x4, R15 ;  /* 0x00000004ff077819 */ /* 0x000fe2000001140f */
[C---:B------:R-:W-:Y:S01]  /*3520*/  IMAD.SHL.U32 R5, R36.reuse, 0x40, RZ ;  /* 0x0000004024057824 */ /* 0x040fe200078e00ff */
[----:B------:R-:W-:Y:S01]  /*3530*/  R2P PR, R36, 0x6 ;  /* 0x0000000624007804 */ /* 0x000fe20000000000 */
[----:B-1----:R-:W-:Y:S01]  /*3540*/  IMAD.SHL.U32 R3, R9, 0x40, RZ ;  /* 0x0000004009037824 */ /* 0x002fe200078e00ff */
[----:B------:R-:W-:Y:S01]  /*3550*/  LEA.HI R2, R15, R7, RZ, 0x1 ;  /* 0x000000070f027211 */ /* 0x000fe200078f08ff */
[----:B------:R-:W-:Y:S01]  /*3560*/  IMAD.SHL.U32 R10, R10, 0x8, RZ ;  /* 0x000000080a0a7824 */ /* 0x000fe200078e00ff */
[----:B------:R-:W0:Y:S01]  /*3570*/  LDGDEPBAR ;  /* 0x00000000000079af */ /* 0x000e220000000000 */
[----:B------:R-:W-:Y:S01]  /*3580*/  UIADD3 UR16, UR27, 0x646e171e, URZ ;  /* 0x646e171e1b107890 */ /* 0x000fe2000fffe03f */
        /* <DEDUP_REMOVED lines=25> */
[----:B------:R-:W-:Y:S02]  /*3720*/  LDSM.16.M88.4 R20, [R184+0x4000] ;  /* 0x00400000b814783b */ /* 0x000fe40000000200 */
[----:B------:R-:W-:Y:S01]  /*3730*/  IMAD R193, R0, 0x2, R192 ;  /* 0x0000000200c17824 */ /* 0x000fe200078e02c0 */
[C---:B------:R-:W-:Y:S01]  /*3740*/  IADD3 R198, R195.reuse, 0x800, RZ ;  /* 0x00000800c3c67810 */ /* 0x040fe20007ffe0ff */
[----:B------:R-:W5:Y:S01]  /*3750*/  LDSM.16.M88.4 R12, [R191] ;  /* 0x00000000bf0c783b */ /* 0x000f620000000200 */
[----:B------:R-:W-:Y:S01]  /*3760*/  IMAD.IADD R189, R2, 0x1, R195 ;  /* 0x0000000102bd7824 */ /* 0x000fe200078e02c3 */
[C---:B------:R-:W-:Y:S01]  /*3770*/  IADD3 R197, R195.reuse, 0x1000, RZ ;  /* 0x00001000c3c57810 */ /* 0x040fe20007ffe0ff */
[----:B------:R-:W-:Y:S01]  /*3780*/  IMAD R2, R72, 0x10, R74 ;  /* 0x0000001048027824 */ /* 0x000fe200078e024a */
[----:B------:R-:W2:Y:S01]  /*3790*/  LDSM.16.M88.4 R24, [R184+0x5800] ;  /* 0x00580000b818783b */ /* 0x000ea20000000200 */
[----:B------:R-:W-:-:S02]  /*37a0*/  IADD3 R196, R195, 0x1800, RZ ;  /* 0x00001800c3c47810 */ /* 0x000fc40007ffe0ff */
[----:B------:R-:W-:Y:S01]  /*37b0*/  IMAD.IADD R2, R149, 0x1, R2 ;  /* 0x0000000195027824 */ /* 0x000fe200078e0202 */
[----:B------:R-:W3:Y:S03]  /*37c0*/  LDSM.16.M88.4 R28, [R184+0x5000] ;  /* 0x00500000b81c783b */ /* 0x000ee60000000200 */
[----:B------:R-:W-:Y:S01]  /*37d0*/  IMAD.IADD R7, R42, 0x1, R2 ;  /* 0x000000012a077824 */ /* 0x000fe200078e0202 */
[----:B------:R-:W-:Y:S01]  /*37e0*/  LDSM.16.M88.4 R16, [R194+0x2000] ;  /* 0x00200000c210783b */ /* 0x000fe20000000200 */
[C---:B------:R-:W-:Y:S02]  /*37f0*/  IADD3 R5, R2.reuse, 0x8, RZ ;  /* 0x0000000802057810 */ /* 0x040fe40007ffe0ff */
[----:B------:R-:W-:Y:S01]  /*3800*/  IADD3 R3, R2, 0x40, RZ ;  /* 0x0000004002037810 */ /* 0x000fe20007ffe0ff */
[----:B------:R-:W4:Y:S01]  /*3810*/  LDSM.16.M88.4 R48, [R190+0x4800] ;  /* 0x00480000be30783b */ /* 0x000f220000000200 */
[----:B------:R-:W-:Y:S01]  /*3820*/  IMNMX R205, R7, R41, PT ;  /* 0x0000002907cd7217 */ /* 0x000fe20003800200 */
[----:B------:R-:W-:-:S02]  /*3830*/  IMAD.IADD R6, R42, 0x1, R5 ;  /* 0x000000012a067824 */ /* 0x000fc400078e0205 */
[----:B------:R-:W2:Y:S03]  /*3840*/  LDSM.16.M88.4 R36, [R190+0x4000] ;  /* 0x00400000be24783b */ /* 0x000ea60000000200 */
[----:B------:R-:W-:Y:S01]  /*3850*/  IMNMX R204, R6, R41, PT ;  /* 0x0000002906cc7217 */ /* 0x000fe20003800200 */
[----:B------:R-:W2:Y:S04]  /*3860*/  LDSM.16.M88.4 R52, [R190+0x5800] ;  /* 0x00580000be34783b */ /* 0x000ea80000000200 */
[----:B------:R-:W2:Y:S01]  /*3870*/  LDSM.16.M88.4 R56, [R190+0x5000] ;  /* 0x00500000be38783b */ /* 0x000ea20000000200 */
[----:B-1----:R-:W-:Y:S08]  /*3880*/  HMMA.16816.F32 R88, R8, R32, RZ ;  /* 0x000000200858723c */ /* 0x002ff000000018ff */
[-C--:B-----5:R-:W-:Y:S08]  /*3890*/  HMMA.16816.F32 R96, R12, R20.reuse, RZ ;  /* 0x000000140c60723c */ /* 0x0a0ff000000018ff */
[C---:B------:R-:W-:Y:S08]  /*38a0*/  HMMA.16816.F32 R44, R8.reuse, R20, RZ ;  /* 0x00000014082c723c */ /* 0x040ff000000018ff */
[-C--:B------:R-:W-:Y:S08]  /*38b0*/  HMMA.16816.F32 R64, R8, R22.reuse, RZ ;  /* 0x000000160840723c */ /* 0x080ff000000018ff */
[----:B------:R-:W-:Y:S01]  /*38c0*/  HMMA.16816.F32 R92, R12, R22, RZ ;  /* 0x000000160c5c723c */ /* 0x000fe200000018ff */
[----:B------:R-:W1:Y:S07]  /*38d0*/  LDSM.16.M88.4 R20, [R194] ;  /* 0x00000000c214783b */ /* 0x000e6e0000000200 */
[C---:B------:R-:W-:Y:S08]  /*38e0*/  HMMA.16816.F32 R84, R8.reuse, R34, RZ ;  /* 0x000000220854723c */ /* 0x040ff000000018ff */
[C---:B--2---:R-:W-:Y:S08]  /*38f0*/  HMMA.16816.F32 R68, R8.reuse, R24, RZ ;  /* 0x000000180844723c */ /* 0x044ff000000018ff */
[C---:B---3--:R-:W-:Y:S08]  /*3900*/  HMMA.16816.F32 R80, R8.reuse, R28, RZ ;  /* 0x0000001c0850723c */ /* 0x048ff000000018ff */
[C---:B------:R-:W-:Y:S08]  /*3910*/  HMMA.16816.F32 R76, R8.reuse, R30, RZ ;  /* 0x0000001e084c723c */ /* 0x040ff000000018ff */
[----:B------:R-:W-:Y:S08]  /*3920*/  HMMA.16816.F32 R60, R8, R26, RZ ;  /* 0x0000001a083c723c */ /* 0x000ff000000018ff */
[C---:B------:R-:W-:Y:S08]  /*3930*/  HMMA.16816.F32 R8, R12.reuse, R32, RZ ;  /* 0x000000200c08723c */ /* 0x040ff000000018ff */
[C---:B------:R-:W-:Y:S01]  /*3940*/  HMMA.16816.F32 R100, R12.reuse, R34, RZ ;  /* 0x000000220c64723c */ /* 0x040fe200000018ff */
[----:B------:R-:W-:Y:S07]  /*3950*/  LDSM.16.M88.4 R32, [R195+0x1000] ;  /* 0x00100000c320783b */ /* 0x000fee0000000200 */
[C---:B------:R-:W-:Y:S08]  /*3960*/  HMMA.16816.F32 R112, R12.reuse, R24, RZ ;  /* 0x000000180c70723c */ /* 0x040ff000000018ff */
[C---:B------:R-:W-:Y:S08]  /*3970*/  HMMA.16816.F32 R116, R12.reuse, R28, RZ ;  /* 0x0000001c0c74723c */ /* 0x040ff000000018ff */
[----:B------:R-:W-:Y:S01]  /*3980*/  HMMA.16816.F32 R124, R12, R30, RZ ;  /* 0x0000001e0c7c723c */ /* 0x000fe200000018ff */
[----:B------:R-:W-:Y:S07]  /*3990*/  LDSM.16.M88.4 R28, [R195+0x1800] ;  /* 0x00180000c31c783b */ /* 0x000fee0000000200 */
[----:B----4-:R-:W-:Y:S08]  /*39a0*/  HMMA.16816.F32 R140, R16, R48, R88 ;  /* 0x00000030108c723c */ /* 0x010ff00000001858 */
[----:B------:R-:W-:Y:S01]  /*39b0*/  HMMA.16816.F32 R12, R12, R26, RZ ;  /* 0x0000001a0c0c723c */ /* 0x000fe200000018ff */
[----:B------:R-:W-:Y:S07]  /*39c0*/  LDSM.16.M88.4 R24, [R192+0x2000] ;  /* 0x00200000c018783b */ /* 0x000fee0000000200 */
[C---:B------:R-:W-:Y:S01]  /*39d0*/  HMMA.16816.F32 R128, R16.reuse, R36, R44 ;  /* 0x000000241080723c */ /* 0x040fe2000000182c */
[----:B------:R-:W-:Y:S07]  /*39e0*/  LDSM.16.M88.4 R44, [R195] ;  /* 0x00000000c32c783b */ /* 0x000fee0000000200 */
[C---:B------:R-:W-:Y:S08]  /*39f0*/  HMMA.16816.F32 R136, R16.reuse, R38, R64 ;  /* 0x000000261088723c */ /* 0x040ff00000001840 */
[C---:B------:R-:W-:Y:S08]  /*3a00*/  HMMA.16816.F32 R132, R16.reuse, R50, R84 ;  /* 0x000000321084723c */ /* 0x040ff00000001854 */
[C---:B------:R-:W-:Y:S08]  /*3a10*/  HMMA.16816.F32 R120, R16.reuse, R52, R68 ;  /* 0x000000341078723c */ /* 0x040ff00000001844 */
[C---:B------:R-:W-:Y:S08]  /*3a20*/  HMMA.16816.F32 R108, R16.reuse, R56, R80 ;  /* 0x00000038106c723c */ /* 0x040ff00000001850 */
[C---:B------:R-:W-:Y:S08]  /*3a30*/  HMMA.16816.F32 R104, R16.reuse, R58, R76 ;  /* 0x0000003a1068723c */ /* 0x040ff0000000184c */
[----:B------:R-:W-:Y:S01]  /*3a40*/  HMMA.16816.F32 R88, R16, R54, R60 ;  /* 0x000000361058723c */ /* 0x000fe2000000183c */
[----:B------:R-:W2:Y:S07]  /*3a50*/  LDSM.16.M88.4 R16, [R192] ;  /* 0x00000000c010783b */ /* 0x000eae0000000200 */
[C---:B-1----:R-:W-:Y:S08]  /*3a60*/  HMMA.16816.F32 R84, R20.reuse, R36, R96 ;  /* 0x000000241454723c */ /* 0x042ff00000001860 */
[C---:B------:R-:W-:Y:S01]  /*3a70*/  HMMA.16816.F32 R92, R20.reuse, R38, R92 ;  /* 0x00000026145c723c */ /* 0x040fe2000000185c */
[----:B------:R-:W1:Y:S07]  /*3a80*/  LDSM.16.M88.4 R36, [R195+0x800] ;  /* 0x00080000c324783b */ /* 0x000e6e0000000200 */
[C---:B------:R-:W-:Y:S01]  /*3a90*/  HMMA.16816.F32 R80, R20.reuse, R48, R8 ;  /* 0x000000301450723c */ /* 0x040fe20000001808 */
[----:B------:R-:W-:Y:S07]  /*3aa0*/  LDSM.16.M88.4 R8, [R193+0x2000] ;  /* 0x00200000c108783b */ /* 0x000fee0000000200 */
[C---:B------:R-:W-:Y:S01]  /*3ab0*/  HMMA.16816.F32 R76, R20.reuse, R50, R100 ;  /* 0x00000032144c723c */ /* 0x040fe20000001864 */
[----:B------:R-:W-:Y:S07]  /*3ac0*/  LDSM.16.M88.4 R48, [R189] ;  /* 0x00000000bd30783b */ /* 0x000fee0000000200 */
[C---:B------:R-:W-:Y:S08]  /*3ad0*/  HMMA.16816.F32 R68, R20.reuse, R52, R112 ;  /* 0x000000341444723c */ /* 0x040ff00000001870 */
[C---:B------:R-:W-:Y:S08]  /*3ae0*/  HMMA.16816.F32 R64, R20.reuse, R56, R116 ;  /* 0x000000381440723c */ /* 0x040ff00000001874 */
[C---:B------:R-:W-:Y:S08]  /*3af0*/  HMMA.16816.F32 R60, R20.reuse, R58, R124 ;  /* 0x0000003a143c723c */ /* 0x040ff0000000187c */
[----:B------:R-:W-:Y:S01]  /*3b00*/  HMMA.16816.F32 R20, R20, R54, R12 ;  /* 0x000000361414723c */ /* 0x000fe2000000180c */
[----:B------:R-:W3:Y:S07]  /*3b10*/  LDSM.16.M88.4 R12, [R193] ;  /* 0x00000000c10c783b */ /* 0x000eee0000000200 */
[C---:B--2---:R-:W-:Y:S08]  /*3b20*/  HMMA.16816.F32 R56, R16.reuse, R44, R84 ;  /* 0x0000002c1038723c */ /* 0x044ff00000001854 */
[----:B------:R-:W-:Y:S08]  /*3b30*/  HMMA.16816.F32 R92, R16, R46, R92 ;  /* 0x0000002e105c723c */ /* 0x000ff0000000185c */
[----:B------:R-:W-:Y:S08]  /*3b40*/  HMMA.16816.F32 R52, R24, R44, R128 ;  /* 0x0000002c1834723c */ /* 0x000ff00000001880 */
[C---:B-1----:R-:W-:Y:S08]  /*3b50*/  HMMA.16816.F32 R80, R16.reuse, R36, R80 ;  /* 0x000000241050723c */ /* 0x042ff00000001850 */
[C---:B------:R-:W-:Y:S08]  /*3b60*/  HMMA.16816.F32 R76, R16.reuse, R38, R76 ;  /* 0x00000026104c723c */ /* 0x040ff0000000184c */
[C---:B------:R-:W-:Y:S08]  /*3b70*/  HMMA.16816.F32 R64, R16.reuse, R32, R64 ;  /* 0x000000201040723c */ /* 0x040ff00000001840 */
[C---:B------:R-:W-:Y:S08]  /*3b80*/  HMMA.16816.F32 R60, R16.reuse, R34, R60 ;  /* 0x00000022103c723c */ /* 0x040ff0000000183c */
[C---:B------:R-:W-:Y:S08]  /*3b90*/  HMMA.16816.F32 R68, R16.reuse, R28, R68 ;  /* 0x0000001c1044723c */ /* 0x040ff00000001844 */
[----:B------:R-:W-:Y:S07]  /*3ba0*/  HMMA.16816.F32 R84, R16, R30, R20 ;  /* 0x0000001e1054723c */ /* 0x000fee0000001814 */
[C---:B------:R-:W-:Y:S01]  /*3bb0*/  IMAD.IADD R17, R43.reuse, 0x1, R2 ;  /* 0x000000012b117824 */ /* 0x040fe200078e0202 */
[----:B------:R-:W-:Y:S01]  /*3bc0*/  IADD3 R2, R2, 0x48, RZ ;  /* 0x0000004802027810 */ /* 0x000fe20007ffe0ff */
[C---:B------:R-:W-:Y:S01]  /*3bd0*/  IMAD.IADD R16, R43.reuse, 0x1, R5 ;  /* 0x000000012b107824 */ /* 0x040fe200078e0205 */
[C---:B------:R-:W-:Y:S01]  /*3be0*/  HMMA.16816.F32 R120, R24.reuse, R28, R120 ;  /* 0x0000001c1878723c */ /* 0x040fe20000001878 */
[--C-:B------:R-:W-:Y:S01]  /*3bf0*/  IMAD.IADD R20, R43, 0x1, R3.reuse ;  /* 0x000000012b147824 */ /* 0x100fe200078e0203 */
[----:B------:R-:W-:Y:S01]  /*3c00*/  IMNMX R202, RZ, R17, !PT ;  /* 0x00000011ffca7217 */ /* 0x000fe20007800200 */
[C---:B------:R-:W-:Y:S01]  /*3c10*/  IMAD.IADD R5, R42.reuse, 0x1, R3 ;  /* 0x000000012a057824 */ /* 0x040fe200078e0203 */
[----:B------:R-:W-:Y:S01]  /*3c20*/  IMNMX R201, RZ, R16, !PT ;  /* 0x00000010ffc97217 */ /* 0x000fe20007800200 */
[----:B------:R-:W-:Y:S01]  /*3c30*/  IMAD.IADD R3, R42, 0x1, R2 ;  /* 0x000000012a037824 */ /* 0x000fe200078e0202 */
[----:B------:R-:W1:Y:S01]  /*3c40*/  LDSM.16.M88.4 R16, [R189+0x800] ;  /* 0x00080000bd10783b */ /* 0x000e620000000200 */
[----:B------:R-:W-:Y:S01]  /*3c50*/  IMNMX R200, RZ, R20, !PT ;  /* 0x00000014ffc87217 */ /* 0x000fe20007800200 */
[----:B------:R-:W-:Y:S01]  /*3c60*/  HMMA.16816.F32 R100, R24, R30, R88 ;  /* 0x0000001e1864723c */ /* 0x000fe20000001858 */
[----:B------:R-:W-:-:S02]  /*3c70*/  IMNMX R203, R5, R41, PT ;  /* 0x0000002905cb7217 */ /* 0x000fc40003800200 */
[----:B------:R-:W-:-:S05]  /*3c80*/  IMNMX R206, R3, R41, PT ;  /* 0x0000002903ce7217 */ /* 0x000fca0003800200 */
[C---:B------:R-:W-:Y:S08]  /*3c90*/  HMMA.16816.F32 R96, R24.reuse, R46, R136 ;  /* 0x0000002e1860723c */ /* 0x040ff00000001888 */
[C---:B------:R-:W-:Y:S08]  /*3ca0*/  HMMA.16816.F32 R140, R24.reuse, R36, R140 ;  /* 0x00000024188c723c */ /* 0x040ff0000000188c */
[C---:B------:R-:W-:Y:S08]  /*3cb0*/  HMMA.16816.F32 R132, R24.reuse, R38, R132 ;  /* 0x000000261884723c */ /* 0x040ff00000001884 */
[C---:B------:R-:W-:Y:S08]  /*3cc0*/  HMMA.16816.F32 R108, R24.reuse, R32, R108 ;  /* 0x00000020186c723c */ /* 0x040ff0000000186c */
[----:B------:R-:W-:Y:S07]  /*3cd0*/  HMMA.16816.F32 R104, R24, R34, R104 ;  /* 0x000000221868723c */ /* 0x000fee0000001868 */
[----:B------:R-:W-:Y:S01]  /*3ce0*/  IMAD.IADD R24, R43, 0x1, R2 ;  /* 0x000000012b187824 */ /* 0x000fe200078e0202 */
[----:B---3--:R-:W-:Y:S01]  /*3cf0*/  HMMA.16816.F32 R28, R12, R48, R56 ;  /* 0x000000300c1c723c */ /* 0x008fe20000001838 */
[----:B------:R-:W-:-:S03]  /*3d00*/  IMAD R2, R40, 0x40, R148 ;  /* 0x0000004028027824 */ /* 0x000fc600078e0294 */
[----:B------:R-:W-:Y:S02]  /*3d10*/  IMNMX R199, RZ, R24, !PT ;  /* 0x00000018ffc77217 */ /* 0x000fe40007800200 */
[C---:B------:R-:W-:Y:S02]  /*3d20*/  IADD3 R3, R2.reuse, 0x1, RZ ;  /* 0x0000000102037810 */ /* 0x040fe40007ffe0ff */
[----:B------:R-:W-:Y:S01]  /*3d30*/  HMMA.16816.F32 R20, R12, R50, R92 ;  /* 0x000000320c14723c */ /* 0x000fe2000000185c */
[-C--:B------:R-:W-:Y:S02]  /*3d40*/  ISETP.GE.AND P4, PT, R2, R205.reuse, PT ;  /* 0x000000cd0200720c */ /* 0x080fe40003f86270 */
[C---:B------:R-:W-:Y:S02]  /*3d50*/  ISETP.GE.AND P0, PT, R3.reuse, R206, PT ;  /* 0x000000ce0300720c */ /* 0x040fe40003f06270 */
[C---:B------:R-:W-:Y:S02]  /*3d60*/  ISETP.GE.AND P3, PT, R3.reuse, R205, PT ;  /* 0x000000cd0300720c */ /* 0x040fe40003f66270 */
[C---:B------:R-:W-:Y:S01]  /*3d70*/  ISETP.LT.OR P0, PT, R3.reuse, R199, P0 ;  /* 0x000000c70300720c */ /* 0x040fe20000701670 */
[----:B------:R-:W-:Y:S01]  /*3d80*/  HMMA.16816.F32 R52, R8, R48, R52 ;  /* 0x000000300834723c */ /* 0x000fe20000001834 */
[----:B------:R-:W-:-:S02]  /*3d90*/  ISETP.GE.AND P2, PT, R3, R204, PT ;  /* 0x000000cc0300720c */ /* 0x000fc40003f46270 */
[----:B------:R-:W-:Y:S02]  /*3da0*/  P2R R6, PR, RZ, 0x1 ;  /* 0x00000001ff067803 */ /* 0x000fe40000000000 */
[-C--:B------:R-:W-:Y:S02]  /*3db0*/  ISETP.LT.OR P0, PT, R2, R202.reuse, P4 ;  /* 0x000000ca0200720c */ /* 0x080fe40002701670 */
[C---:B------:R-:W-:Y:S01]  /*3dc0*/  ISETP.GE.AND P1, PT, R3.reuse, R203, PT ;  /* 0x000000cb0300720c */ /* 0x040fe20003f26270 */
[----:B------:R-:W-:Y:S01]  /*3dd0*/  HMMA.16816.F32 R48, R8, R50, R96 ;  /* 0x000000320830723c */ /* 0x000fe20000001860 */
[----:B------:R-:W-:Y:S02]  /*3de0*/  FSEL R95, R28, -INF , !P0 ;  /* 0xff8000001c5f7808 */ /* 0x000fe40004000000 */
[C---:B------:R-:W-:Y:S02]  /*3df0*/  ISETP.LT.OR P3, PT, R3.reuse, R202, P3 ;  /* 0x000000ca0300720c */ /* 0x040fe40001f61670 */
[----:B------:R-:W-:-:S02]  /*3e00*/  ISETP.LT.OR P5, PT, R3, R201, P2 ;  /* 0x000000c90300720c */ /* 0x000fc400017a1670 */
[----:B------:R-:W-:Y:S01]  /*3e10*/  ISETP.LT.OR P6, PT, R3, R200, P1 ;  /* 0x000000c80300720c */ /* 0x000fe20000fc1670 */
[C---:B-1----:R-:W-:Y:S01]  /*3e20*/  HMMA.16816.F32 R32, R8.reuse, R16, R140 ;  /* 0x000000100820723c */ /* 0x042fe2000000188c */
[C---:B------:R-:W-:Y:S02]  /*3e30*/  ISETP.GE.AND P0, PT, R2.reuse, R204, PT ;  /* 0x000000cc0200720c */ /* 0x040fe40003f06270 */
[C---:B------:R-:W-:Y:S02]  /*3e40*/  IADD3 R3, R2.reuse, 0x9, RZ ;  /* 0x0000000902037810 */ /* 0x040fe40007ffe0ff */
[C---:B------:R-:W-:Y:S02]  /*3e50*/  ISETP.LT.OR P0, PT, R2.reuse, R201, P0 ;  /* 0x000000c90200720c */ /* 0x040fe40000701670 */
[----:B------:R-:W-:Y:S01]  /*3e60*/  IADD3 R5, R2, 0x8, RZ ;  /* 0x0000000802057810 */ /* 0x000fe20007ffe0ff */
[----:B------:R-:W-:Y:S01]  /*3e70*/  HMMA.16816.F32 R36, R8, R18, R132 ;  /* 0x000000120824723c */ /* 0x000fe20000001884 */
[----:B------:R-:W-:-:S02]  /*3e80*/  ISETP.GE.AND P1, PT, R3, R205, PT ;  /* 0x000000cd0300720c */ /* 0x000fc40003f26270 */
[----:B------:R-:W-:Y:S02]  /*3e90*/  FSEL R117, R30, -INF , !P0 ;  /* 0xff8000001e757808 */ /* 0x000fe40004000000 */
[----:B------:R-:W-:Y:S02]  /*3ea0*/  ISETP.GE.AND P2, PT, R5, R205, PT ;  /* 0x000000cd0500720c */ /* 0x000fe40003f46270 */
[-C--:B------:R-:W-:Y:S01]  /*3eb0*/  ISETP.LT.OR P1, PT, R3, R202.reuse, P1 ;  /* 0x000000ca0300720c */ /* 0x080fe20000f21670 */
[----:B------:R-:W-:Y:S01]  /*3ec0*/  HMMA.16816.F32 R24, R12, R18, R76 ;  /* 0x000000120c18723c */ /* 0x000fe2000000184c */
[----:B------:R-:W-:Y:S02]  /*3ed0*/  ISETP.GE.AND P0, PT, R2, R203, PT ;  /* 0x000000cb0200720c */ /* 0x000fe40003f06270 */
[----:B------:R-:W-:Y:S02]  /*3ee0*/  ISETP.LT.OR P2, PT, R5, R202, P2 ;  /* 0x000000ca0500720c */ /* 0x000fe40001741670 */
[----:B------:R-:W-:-:S02]  /*3ef0*/  FSEL R115, R21, -INF , !P1 ;  /* 0xff80000015737808 */ /* 0x000fc40004800000 */
[----:B------:R-:W-:Y:S02]  /*3f00*/  ISETP.LT.OR P0, PT, R2, R200, P0 ;  /* 0x000000c80200720c */ /* 0x000fe40000701670 */
[C---:B------:R-:W-:Y:S02]  /*3f10*/  ISETP.GE.AND P4, PT, R5.reuse, R204, PT ;  /* 0x000000cc0500720c */ /* 0x040fe40003f86270 */
[----:B------:R-:W-:Y:S02]  /*3f20*/  ISETP.GE.AND P1, PT, R5, R206, PT ;  /* 0x000000ce0500720c */ /* 0x000fe40003f26270 */
[----:B------:R-:W-:Y:S02]  /*3f30*/  FSEL R112, R29, -INF , !P3 ;  /* 0xff8000001d707808 */ /* 0x000fe40005800000 */
[----:B------:R-:W-:Y:S02]  /*3f40*/  FSEL R119, R31, -INF , !P5 ;  /* 0xff8000001f777808 */ /* 0x000fe40006800000 */
[----:B------:R-:W-:Y:S01]  /*3f50*/  HMMA.16816.F32 R28, R12, R16, R80 ;  /* 0x000000100c1c723c */ /* 0x000fe20000001850 */
[----:B------:R-:W-:Y:S01]  /*3f60*/  FSEL R114, R20, -INF , !P2 ;  /* 0xff80000014727808 */ /* 0x000fe20005000000 */
[----:B------:R-:W-:Y:S01]  /*3f70*/  LDSM.16.M88.4 R16, [R189+0x1800] ;  /* 0x00180000bd10783b */ /* 0x000fe20000000200 */
[----:B------:R-:W-:-:S02]  /*3f80*/  ISETP.GE.AND P3, PT, R5, R203, PT ;  /* 0x000000cb0500720c */ /* 0x000fc40003f66270 */
[----:B------:R-:W-:Y:S02]  /*3f90*/  FSEL R44, R52, -INF , !P0 ;  /* 0xff800000342c7808 */ /* 0x000fe40004000000 */
[C---:B------:R-:W-:Y:S02]  /*3fa0*/  ISETP.LT.OR P2, PT, R5.reuse, R201, P4 ;  /* 0x000000c90500720c */ /* 0x040fe40002741670 */
[----:B------:R-:W-:Y:S02]  /*3fb0*/  ISETP.LT.OR P1, PT, R5, R199, P1 ;  /* 0x000000c70500720c */ /* 0x000fe40000f21670 */
[----:B------:R-:W-:Y:S02]  /*3fc0*/  ISETP.GE.AND P0, PT, R3, R206, PT ;  /* 0x000000ce0300720c */ /* 0x000fe40003f06270 */
[----:B------:R-:W-:Y:S02]  /*3fd0*/  ISETP.LT.OR P4, PT, R5, R200, P3 ;  /* 0x000000c80500720c */ /* 0x000fe40001f81670 */
[----:B------:R-:W-:-:S02]  /*3fe0*/  P2R R5, PR, RZ, 0x2 ;  /* 0x00000002ff057803 */ /* 0x000fc40000000000 */
[C---:B------:R-:W-:Y:S02]  /*3ff0*/  ISETP.GE.AND P3, PT, R3.reuse, R204, PT ;  /* 0x000000cc0300720c */ /* 0x040fe40003f66270 */
[----:B------:R-:W-:Y:S02]  /*4000*/  FSEL R116, R22, -INF , !P2 ;  /* 0xff80000016747808 */ /* 0x000fe40005000000 */
[C---:B------:R-:W-:Y:S02]  /*4010*/  ISETP.LT.OR P0, PT, R3.reuse, R199, P0 ;  /* 0x000000c70300720c */ /* 0x040fe40000701670 */
[----:B------:R-:W-:Y:S02]  /*4020*/  ISETP.GE.AND P2, PT, R3, R203, PT ;  /* 0x000000cb0300720c */ /* 0x000fe40003f46270 */
[----:B------:R-:W-:Y:S02]  /*4030*/  ISETP.GE.AND P1, PT, R2, R206, PT ;  /* 0x000000ce0200720c */ /* 0x000fe40003f26270 */
[----:B------:R-:W-:-:S02]  /*4040*/  ISETP.NE.AND P5, PT, R6, RZ, PT ;  /* 0x000000ff0600720c */ /* 0x000fc40003fa5270 */
[----:B------:R-:W-:Y:S02]  /*4050*/  FSEL R45, R53, -INF , !P6 ;  /* 0xff800000352d7808 */ /* 0x000fe40007000000 */
[----:B------:R-:W-:Y:S02]  /*4060*/  ISETP.LT.OR P3, PT, R3, R201, P3 ;  /* 0x000000c90300720c */ /* 0x000fe40001f61670 */
[----:B------:R-:W-:Y:S02]  /*4070*/  P2R R6, PR, RZ, 0x1 ;  /* 0x00000001ff067803 */ /* 0x000fe40000000000 */
[----:B------:R-:W-:Y:S02]  /*4080*/  ISETP.NE.AND P6, PT, R5, RZ, PT ;  /* 0x000000ff0500720c */ /* 0x000fe40003fc5270 */
[----:B------:R-:W-:Y:S02]  /*4090*/  ISETP.LT.OR P2, PT, R3, R200, P2 ;  /* 0x000000c80300720c */ /* 0x000fe40001741670 */
[----:B------:R-:W-:-:S02]  /*40a0*/  ISETP.LT.OR P0, PT, R2, R199, P1 ;  /* 0x000000c70200720c */ /* 0x000fc40000f01670 */
[C---:B------:R-:W-:Y:S02]  /*40b0*/  IADD3 R5, R2.reuse, 0x10, RZ ;  /* 0x0000001002057810 */ /* 0x040fe40007ffe0ff */
[----:B------:R-:W-:Y:S02]  /*40c0*/  IADD3 R3, R2, 0x11, RZ ;  /* 0x0000001102037810 */ /* 0x000fe40007ffe0ff */
[----:B------:R-:W-:Y:S02]  /*40d0*/  FSEL R113, R23, -INF , !P3 ;  /* 0xff80000017717808 */ /* 0x000fe40005800000 */
[----:B------:R-:W-:Y:S01]  /*40e0*/  FSEL R56, R54, -INF , !P0 ;  /* 0xff80000036387808 */ /* 0x000fe20004000000 */
[----:B------:R-:W1:Y:S01]  /*40f0*/  LDSM.16.M88.4 R20, [R189+0x1000] ;  /* 0x00100000bd14783b */ /* 0x000e620000000200 */
[----:B------:R-:W-:Y:S01]  /*4100*/  ISETP.GE.AND P1, PT, R5, R205, PT ;  /* 0x000000cd0500720c */ /* 0x000fe20003f26270 */
[----:B------:R-:W-:-:S04]  /*4110*/  DEPBAR.LE SB0, 0x0 ;  /* 0x000080000000791a */ /* 0x000fc80000000000 */
[----:B------:R-:W-:Y:S02]  /*4120*/  ISETP.GE.AND P0, PT, R3, R205, PT ;  /* 0x000000cd0300720c */ /* 0x000fe40003f06270 */
[-C--:B------:R-:W-:Y:S02]  /*4130*/  ISETP.LT.OR P1, PT, R5, R202.reuse, P1 ;  /* 0x000000ca0500720c */ /* 0x080fe40000f21670 */
[----:B------:R-:W-:Y:S02]  /*4140*/  ISETP.LT.OR P0, PT, R3, R202, P0 ;  /* 0x000000ca0300720c */ /* 0x000fe40000701670 */
[----:B------:R-:W-:Y:S02]  /*4150*/  FSEL R47, R49, -INF , !P2 ;  /* 0xff800000312f7808 */ /* 0x000fe40005000000 */
[----:B------:R-:W-:Y:S02]  /*4160*/  FSEL R118, R28, -INF , !P1 ;  /* 0xff8000001c767808 */ /* 0x000fe40004800000 */
[----:B------:R-:W-:-:S02]  /*4170*/  FSEL R124, R29, -INF , !P0 ;  /* 0xff8000001d7c7808 */ /* 0x000fc40004000000 */
[----:B------:R-:W-:Y:S02]  /*4180*/  FSEL R74, R55, -INF , !P5 ;  /* 0xff800000374a7808 */ /* 0x000fe40006800000 */
[----:B------:R-:W-:Y:S02]  /*4190*/  FSEL R46, R48, -INF , !P4 ;  /* 0xff800000302e7808 */ /* 0x000fe40006000000 */
[----:B------:R-:W-:Y:S01]  /*41a0*/  ISETP.GE.AND P2, PT, R5, R206, PT ;  /* 0x000000ce0500720c */ /* 0x000fe20003f46270 */
[----:B------:R-:W-:Y:S01]  /*41b0*/  BAR.SYNC.DEFER_BLOCKING 0x0 ;  /* 0x0000000000007b1d */ /* 0x000fe20000010000 */
[C---:B------:R-:W-:Y:S02]  /*41c0*/  ISETP.GE.AND P0, PT, R3.reuse, R204, PT ;  /* 0x000000cc0300720c */ /* 0x040fe40003f06270 */
[C---:B------:R-:W-:Y:S02]  /*41d0*/  ISETP.GE.AND P3, PT, R3.reuse, R203, PT ;  /* 0x000000cb0300720c */ /* 0x040fe40003f66270 */
[----:B------:R-:W-:-:S02]  /*41e0*/  ISETP.GE.AND P1, PT, R3, R206, PT ;  /* 0x000000ce0300720c */ /* 0x000fc40003f26270 */
[C---:B------:R-:W-:Y:S02]  /*41f0*/  ISETP.GE.AND P5, PT, R5.reuse, R204, PT ;  /* 0x000000cc0500720c */ /* 0x040fe40003fa6270 */
[C---:B------:R-:W-:Y:S02]  /*4200*/  ISETP.GE.AND P4, PT, R5.reuse, R203, PT ;  /* 0x000000cb0500720c */ /* 0x040fe40003f86270 */
[----:B------:R-:W-:Y:S02]  /*4210*/  FSEL R50, R50, -INF , !P6 ;  /* 0xff80000032327808 */ /* 0x000fe40007000000 */
[----:B------:R-:W-:Y:S02]  /*4220*/  ISETP.LT.OR P6, PT, R5, R199, P2 ;  /* 0x000000c70500720c */ /* 0x000fe400017c1670 */
[C---:B------:R-:W-:Y:S02]  /*4230*/  ISETP.LT.OR P0, PT, R3.reuse, R201, P0 ;  /* 0x000000c90300720c */ /* 0x040fe40000701670 */
[C---:B------:R-:W-:Y:S01]  /*4240*/  ISETP.LT.OR P3, PT, R3.reuse, R200, P3 ;  /* 0x000000c80300720c */ /* 0x040fe20001f61670 */
[----:B-1----:R-:W-:Y:S01]  /*4250*/  HMMA.16816.F32 R40, R8, R20, R108 ;  /* 0x000000140828723c */ /* 0x002fe2000000186c */
[----:B------:R-:W-:-:S02]  /*4260*/  ISETP.LT.OR P1, PT, R3, R199, P1 ;  /* 0x000000c70300720c */ /* 0x000fc40000f21670 */
[C---:B------:R-:W-:Y:S02]  /*4270*/  ISETP.LT.OR P5, PT, R5.reuse, R201, P5 ;  /* 0x000000c90500720c */ /* 0x040fe40002fa1670 */
[----:B------:R-:W-:Y:S02]  /*4280*/  ISETP.LT.OR P4, PT, R5, R200, P4 ;  /* 0x000000c80500720c */ /* 0x000fe40002781670 */
[----:B------:R-:W-:Y:S02]  /*4290*/  ISETP.NE.AND P2, PT, R6, RZ, PT ;  /* 0x000000ff0600720c */ /* 0x000fe40003f45270 */
[C---:B------:R-:W-:Y:S02]  /*42a0*/  IADD3 R3, R2.reuse, 0x19, RZ ;  /* 0x0000001902037810 */ /* 0x040fe40007ffe0ff */
[----:B------:R-:W-:Y:S02]  /*42b0*/  IADD3 R5, R2, 0x18, RZ ;  /* 0x0000001802057810 */ /* 0x000fe40007ffe0ff */
[----:B------:R-:W-:-:S02]  /*42c0*/  FSEL R148, R31, -INF , !P0 ;  /* 0xff8000001f947808 */ /* 0x000fc40004000000 */
[----:B------:R-:W-:Y:S02]  /*42d0*/  FSEL R51, R51, -INF , !P2 ;  /* 0xff80000033337808 */ /* 0x000fe40005000000 */
[----:B------:R-:W-:Y:S02]  /*42e0*/  ISETP.GE.AND P0, PT, R3, R203, PT ;  /* 0x000000cb0300720c */ /* 0x000fe40003f06270 */
[----:B------:R-:W-:Y:S02]  /*42f0*/  P2R R6, PR, RZ, 0x2 ;  /* 0x00000002ff067803 */ /* 0x000fe40000000000 */
[C---:B------:R-:W-:Y:S02]  /*4300*/  ISETP.GE.AND P2, PT, R5.reuse, R205, PT ;  /* 0x000000cd0500720c */ /* 0x040fe40003f46270 */
[----:B------:R-:W-:Y:S02]  /*4310*/  ISETP.GE.AND P1, PT, R5, R203, PT ;  /* 0x000000cb0500720c */ /* 0x000fe40003f26270 */
[----:B------:R-:W-:-:S02]  /*4320*/  ISETP.LT.OR P0, PT, R3, R200, P0 ;  /* 0x000000c80300720c */ /* 0x000fc40000701670 */
[----:B------:R-:W-:Y:S02]  /*4330*/  FSEL R49, R33, -INF , !P3 ;  /* 0xff80000021317808 */ /* 0x000fe40005800000 */
[C---:B------:R-:W-:Y:S02]  /*4340*/  ISETP.LT.OR P2, PT, R5.reuse, R202, P2 ;  /* 0x000000ca0500720c */ /* 0x040fe40001741670 */
[C---:B------:R-:W-:Y:S02]  /*4350*/  ISETP.LT.OR P1, PT, R5.reuse, R200, P1 ;  /* 0x000000c80500720c */ /* 0x040fe40000f21670 */
[----:B------:R-:W-:Y:S02]  /*4360*/  ISETP.GE.AND P3, PT, R5, R204, PT ;  /* 0x000000cc0500720c */ /* 0x000fe40003f66270 */
[----:B------:R-:W-:Y:S02]  /*4370*/  FSEL R37, R37, -INF , !P0 ;  /* 0xff80000025257808 */ /* 0x000fe40004000000 */
[----:B------:R-:W-:-:S02]  /*4380*/  P2R R7, PR, RZ, 0x4 ;  /* 0x00000004ff077803 */ /* 0x000fc40000000000 */
[----:B------:R-:W-:Y:S02]  /*4390*/  ISETP.GE.AND P0, PT, R5, R206, PT ;  /* 0x000000ce0500720c */ /* 0x000fe40003f06270 */
[----:B------:R-:W-:Y:S02]  /*43a0*/  FSEL R48, R32, -INF , !P4 ;  /* 0xff80000020307808 */ /* 0x000fe40006000000 */
[----:B------:R-:W-:Y:S02]  /*43b0*/  FSEL R36, R36, -INF , !P1 ;  /* 0xff80000024247808 */ /* 0x000fe40004800000 */
[----:B------:R-:W-:Y:S02]  /*43c0*/  ISETP.GE.AND P2, PT, R3, R204, PT ;  /* 0x000000cc0300720c */ /* 0x000fe40003f46270 */
[----:B------:R-:W-:Y:S02]  /*43d0*/  ISETP.LT.OR P3, PT, R5, R201, P3 ;  /* 0x000000c90500720c */ /* 0x000fe40001f61670 */
[----:B------:R-:W-:-:S02]  /*43e0*/  ISETP.GE.AND P4, PT, R3, R205, PT ;  /* 0x000000cd0300720c */ /* 0x000fc40003f86270 */
[----:B------:R-:W-:Y:S02]  /*43f0*/  ISETP.GE.AND P1, PT, R3, R206, PT ;  /* 0x000000ce0300720c */ /* 0x000fe40003f26270 */
[----:B------:R-:W-:Y:S02]  /*4400*/  FSEL R125, R30, -INF , !P5 ;  /* 0xff8000001e7d7808 */ /* 0x000fe40006800000 */
[----:B------:R-:W-:Y:S01]  /*4410*/  FSEL R88, R34, -INF , !P6 ;  /* 0xff80000022587808 */ /* 0x000fe20007000000 */
[----:B------:R-:W-:Y:S01]  /*4420*/  HMMA.16816.F32 R28, R12, R20, R64 ;  /* 0x000000140c1c723c */ /* 0x000fe20000001840 */
[----:B------:R-:W-:Y:S02]  /*4430*/  ISETP.LT.OR P5, PT, R5, R199, P0 ;  /* 0x000000c70500720c */ /* 0x000fe400007a1670 */
[----:B------:R-:W-:Y:S02]  /*4440*/  P2R R5, PR, RZ, 0x8 ;  /* 0x00000008ff057803 */ /* 0x000fe40000000000 */
[----:B------:R-:W-:-:S02]  /*4450*/  ISETP.LT.OR P6, PT, R3, R201, P2 ;  /* 0x000000c90300720c */ /* 0x000fc400017c1670 */
[C---:B------:R-:W-:Y:S02]  /*4460*/  ISETP.LT.OR P0, PT, R3.reuse, R202, P4 ;  /* 0x000000ca0300720c */ /* 0x040fe40002701670 */
[----:B------:R-:W-:Y:S02]  /*4470*/  ISETP.NE.AND P2, PT, R6, RZ, PT ;  /* 0x000000ff0600720c */ /* 0x000fe40003f45270 */
[----:B------:R-:W-:Y:S02]  /*4480*/  ISETP.LT.OR P3, PT, R3, R199, P1 ;  /* 0x000000c70300720c */ /* 0x000fe40000f61670 */
[----:B------:R-:W-:Y:S02]  /*4490*/  IADD3 R3, R2, 0x20, RZ ;  /* 0x0000002002037810 */ /* 0x000fe40007ffe0ff */
[----:B------:R-:W-:Y:S02]  /*44a0*/  FSEL R94, R35, -INF , !P2 ;  /* 0xff800000235e7808 */ /* 0x000fe40005000000 */
[----:B------:R-:W-:Y:S01]  /*44b0*/  ISETP.GE.AND P2, PT, R3, R204, PT ;  /* 0x000000cc0300720c */ /* 0x000fe20003f46270 */
[----:B------:R-:W-:Y:S01]  /*44c0*/  HMMA.16816.F32 R32, R12, R16, R68 ;  /* 0x000000100c20723c */ /* 0x000fe20000001844 */
[----:B------:R-:W-:-:S02]  /*44d0*/  ISETP.NE.AND P4, PT, R7, RZ, PT ;  /* 0x000000ff0700720c */ /* 0x000fc40003f85270 */
[----:B------:R-:W-:Y:S02]  /*44e0*/  FSEL R38, R38, -INF , !P5 ;  /* 0xff80000026267808 */ /* 0x000fe40006800000 */
[----:B------:R-:W-:Y:S02]  /*44f0*/  ISETP.LT.OR P5, PT, R3, R201, P2 ;  /* 0x000000c90300720c */ /* 0x000fe400017a1670 */
[----:B------:R-:W-:Y:S02]  /*4500*/  ISETP.NE.AND P2, PT, R5, RZ, PT ;  /* 0x000000ff0500720c */ /* 0x000fe40003f45270 */
[----:B------:R-:W-:Y:S02]  /*4510*/  FSEL R108, R24, -INF , !P4 ;  /* 0xff800000186c7808 */ /* 0x000fe40006000000 */
[----:B------:R-:W-:Y:S02]  /*4520*/  FSEL R109, R25, -INF , !P0 ;  /* 0xff800000196d7808 */ /* 0x000fe40004000000 */
[----:B------:R-:W-:-:S02]  /*4530*/  ISETP.GE.AND P4, PT, R3, R205, PT ;  /* 0x000000cd0300720c */ /* 0x000fc40003f86270 */
[C---:B------:R-:W-:Y:S02]  /*4540*/  ISETP.GE.AND P1, PT, R3.reuse, R203, PT ;  /* 0x000000cb0300720c */ /* 0x040fe40003f26270 */
[----:B------:R-:W-:Y:S02]  /*4550*/  ISETP.GE.AND P0, PT, R3, R206, PT ;  /* 0x000000ce0300720c */ /* 0x000fe40003f06270 */
[----:B------:R-:W-:Y:S02]  /*4560*/  FSEL R110, R26, -INF , !P2 ;  /* 0xff8000001a6e7808 */ /* 0x000fe40005000000 */
[----:B------:R-:W-:Y:S02]  /*4570*/  FSEL R111, R27, -INF , !P6 ;  /* 0xff8000001b6f7808 */ /* 0x000fe40007000000 */
[----:B------:R-:W-:Y:S01]  /*4580*/  HMMA.16816.F32 R24, R8, R22, R104 ;  /* 0x000000160818723c */ /* 0x000fe20000001868 */
[C---:B------:R-:W-:Y:S02]  /*4590*/  ISETP.LT.OR P4, PT, R3.reuse, R202, P4 ;  /* 0x000000ca0300720c */ /* 0x040fe40002781670 */
[----:B------:R-:W-:-:S02]  /*45a0*/  ISETP.LT.OR P1, PT, R3, R200, P1 ;  /* 0x000000c80300720c */ /* 0x000fc40000f21670 */
[----:B------:R-:W-:Y:S02]  /*45b0*/  ISETP.LT.OR P0, PT, R3, R199, P0 ;  /* 0x000000c70300720c */ /* 0x000fe40000701670 */
[----:B------:R-:W-:Y:S01]  /*45c0*/  IADD3 R3, R2, 0x21, RZ ;  /* 0x0000002102037810 */ /* 0x000fe20007ffe0ff */
[C---:B------:R-:W-:Y:S01]  /*45d0*/  HMMA.16816.F32 R20, R12.reuse, R22, R60 ;  /* 0x000000160c14723c */ /* 0x040fe2000000183c */
[----:B------:R-:W-:Y:S02]  /*45e0*/  P2R R5, PR, RZ, 0x1 ;  /* 0x00000001ff057803 */ /* 0x000fe40000000000 */
[----:B------:R-:W-:Y:S02]  /*45f0*/  P2R R6, PR, RZ, 0x2 ;  /* 0x00000002ff067803 */ /* 0x000fe40000000000 */
[----:B------:R-:W-:Y:S02]  /*4600*/  ISETP.GE.AND P0, PT, R3, R204, PT ;  /* 0x000000cc0300720c */ /* 0x000fe40003f06270 */
[----:B------:R-:W-:Y:S01]  /*4610*/  FSEL R39, R39, -INF , !P3 ;  /* 0xff80000027277808 */ /* 0x000fe20005800000 */
[----:B------:R-:W-:Y:S01]  /*4620*/  HMMA.16816.F32 R12, R12, R18, R84 ;  /* 0x000000120c0c723c */ /* 0x000fe20000001854 */
[----:B------:R-:W-:-:S02]  /*4630*/  ISETP.GE.AND P1, PT, R3, R205, PT ;  /* 0x000000cd0300720c */ /* 0x000fc40003f26270 */
[C---:B------:R-:W-:Y:S02]  /*4640*/  ISETP.GE.AND P3, PT, R3.reuse, R203, PT ;  /* 0x000000cb0300720c */ /* 0x040fe40003f66270 */
[----:B------:R-:W-:Y:S02]  /*4650*/  ISETP.GE.AND P2, PT, R3, R206, PT ;  /* 0x000000ce0300720c */ /* 0x000fe40003f46270 */
[----:B------:R-:W-:Y:S02]  /*4660*/  ISETP.NE.AND P6, PT, R5, RZ, PT ;  /* 0x000000ff0500720c */ /* 0x000fe40003fc5270 */
[C---:B------:R-:W-:Y:S02]  /*4670*/  ISETP.LT.OR P0, PT, R3.reuse, R201, P0 ;  /* 0x000000c90300720c */ /* 0x040fe40000701670 */
[----:B------:R-:W-:Y:S02]  /*4680*/  ISETP.LT.OR P1, PT, R3, R202, P1 ;  /* 0x000000ca0300720c */ /* 0x000fe40000f21670 */
[----:B------:R-:W-:-:S02]  /*4690*/  IADD3 R5, R2, 0x28, RZ ;  /* 0x0000002802057810 */ /* 0x000fc40007ffe0ff */
[C---:B------:R-:W-:Y:S02]  /*46a0*/  ISETP.LT.OR P3, PT, R3.reuse, R200, P3 ;  /* 0x000000c80300720c */ /* 0x040fe40001f61670 */
[----:B------:R-:W-:Y:S02]  /*46b0*/  ISETP.LT.OR P2, PT, R3, R199, P2 ;  /* 0x000000c70300720c */ /* 0x000fe40001741670 */
[----:B------:R-:W-:Y:S02]  /*46c0*/  IADD3 R3, R2, 0x29, RZ ;  /* 0x0000002902037810 */ /* 0x000fe40007ffe0ff */
[----:B------:R-:W-:Y:S02]  /*46d0*/  FSEL R161, R28, -INF , !P4 ;  /* 0xff8000001ca17808 */ /* 0x000fe40006000000 */
[----:B------:R-:W-:Y:S02]  /*46e0*/  FSEL R170, R31, -INF , !P0 ;  /* 0xff8000001faa7808 */ /* 0x000fe40004000000 */
[----:B------:R-:W-:-:S02]  /*46f0*/  ISETP.NE.AND P4, PT, R6, RZ, PT ;  /* 0x000000ff0600720c */ /* 0x000fc40003f85270 */
[----:B------:R-:W-:Y:S02]  /*4700*/  FSEL R160, R29, -INF , !P1 ;  /* 0xff8000001da07808 */ /* 0x000fe40004800000 */
[C---:B------:R-:W-:Y:S02]  /*4710*/  ISETP.GE.AND P0, PT, R5.reuse, R203, PT ;  /* 0x000000cb0500720c */ /* 0x040fe40003f06270 */
[----:B------:R-:W-:Y:S02]  /*4720*/  P2R R6, PR, RZ, 0x4 ;  /* 0x00000004ff067803 */ /* 0x000fe40000000000 */
[----:B------:R-:W-:Y:S02]  /*4730*/  ISETP.GE.AND P1, PT, R5, R205, PT ;  /* 0x000000cd0500720c */ /* 0x000fe40003f26270 */
[----:B------:R-:W-:Y:S02]  /*4740*/  ISETP.GE.AND P2, PT, R3, R203, PT ;  /* 0x000000cb0300720c */ /* 0x000fe40003f46270 */
[----:B------:R-:W-:-:S02]  /*4750*/  FSEL R163, R30, -INF , !P5 ;  /* 0xff8000001ea37808 */ /* 0x000fc40006800000 */
[C---:B------:R-:W-:Y:S01]  /*4760*/  ISETP.LT.OR P0, PT, R5.reuse, R200, P0 ;  /* 0x000000c80500720c */ /* 0x040fe20000701670 */
[C---:B------:R-:W-:Y:S01]  /*4770*/  HMMA.16816.F32 R28, R8.reuse, R16, R120 ;  /* 0x00000010081c723c */ /* 0x040fe20000001878 */
[----:B------:R-:W-:Y:S02]  /*4780*/  ISETP.LT.OR P5, PT, R5, R202, P1 ;  /* 0x000000ca0500720c */ /* 0x000fe40000fa1670 */
[----:B------:R-:W-:Y:S02]  /*4790*/  FSEL R127, R41, -INF , !P3 ;  /* 0xff800000297f7808 */ /* 0x000fe40005800000 */
[----:B------:R-:W-:Y:S02]  /*47a0*/  ISETP.LT.OR P1, PT, R3, R200, P2 ;  /* 0x000000c80300720c */ /* 0x000fe40001721670 */
[----:B------:R-:W-:Y:S01]  /*47b0*/  ISETP.GE.AND P3, PT, R5, R204, PT ;  /* 0x000000cc0500720c */ /* 0x000fe20003f66270 */
[----:B------:R-:W-:Y:S01]  /*47c0*/  HMMA.16816.F32 R8, R8, R18, R100 ;  /* 0x000000120808723c */ /* 0x000fe20000001864 */
[----:B------:R-:W-:-:S02]  /*47d0*/  FSEL R149, R24, -INF , !P0 ;  /* 0xff80000018957808 */ /* 0x000fc40004000000 */
[----:B------:R-:W-:Y:S02]  /*47e0*/  ISETP.GE.AND P0, PT, R5, R206, PT ;  /* 0x000000ce0500720c */ /* 0x000fe40003f06270 */
[----:B------:R-:W-:Y:S02]  /*47f0*/  FSEL R126, R40, -INF , !P4 ;  /* 0xff800000287e7808 */ /* 0x000fe40006000000 */
[----:B------:R-:W-:Y:S02]  /*4800*/  FSEL R150, R25, -INF , !P1 ;  /* 0xff80000019967808 */ /* 0x000fe40004800000 */
[----:B------:R-:W-:Y:S02]  /*4810*/  ISETP.GE.AND P2, PT, R3, R204, PT ;  /* 0x000000cc0300720c */ /* 0x000fe40003f46270 */
[----:B------:R-:W-:Y:S02]  /*4820*/  ISETP.LT.OR P3, PT, R5, R201, P3 ;  /* 0x000000c90500720c */ /* 0x000fe40001f61670 */
[----:B------:R-:W-:-:S02]  /*4830*/  ISETP.GE.AND P4, PT, R3, R205, PT ;  /* 0x000000cd0300720c */ /* 0x000fc40003f86270 */
[----:B------:R-:W-:Y:S02]  /*4840*/  ISETP.GE.AND P1, PT, R3, R206, PT ;  /* 0x000000ce0300720c */ /* 0x000fe40003f26270 */
[----:B------:R-:W-:Y:S02]  /*4850*/  P2R R7, PR, RZ, 0x20 ;  /* 0x00000020ff077803 */ /* 0x000fe40000000000 */
[----:B------:R-:W-:Y:S02]  /*4860*/  FSEL R152, R42, -INF , !P6 ;  /* 0xff8000002a987808 */ /* 0x000fe40007000000 */
[----:B------:R-:W-:Y:S02]  /*4870*/  ISETP.LT.OR P5, PT, R5, R199, P0 ;  /* 0x000000c70500720c */ /* 0x000fe400007a1670 */
[----:B------:R-:W-:Y:S02]  /*4880*/  P2R R5, PR, RZ, 0x8 ;  /* 0x00000008ff057803 */ /* 0x000fe40000000000 */
[----:B------:R-:W-:-:S02]  /*4890*/  ISETP.LT.OR P6, PT, R3, R201, P2 ;  /* 0x000000c90300720c */ /* 0x000fc400017c1670 */
[C---:B------:R-:W-:Y:S02]  /*48a0*/  ISETP.LT.OR P0, PT, R3.reuse, R202, P4 ;  /* 0x000000ca0300720c */ /* 0x040fe40002701670 */
[----:B------:R-:W-:Y:S02]  /*48b0*/  ISETP.NE.AND P2, PT, R6, RZ, PT ;  /* 0x000000ff0600720c */ /* 0x000fe40003f45270 */
[----:B------:R-:W-:Y:S02]  /*48c0*/  ISETP.LT.OR P3, PT, R3, R199, P1 ;  /* 0x000000c70300720c */ /* 0x000fe40000f61670 */
[----:B------:R-:W-:Y:S02]  /*48d0*/  ISETP.NE.AND P4, PT, R7, RZ, PT ;  /* 0x000000ff0700720c */ /* 0x000fe40003f85270 */
[----:B------:R-:W-:Y:S02]  /*48e0*/  IADD3 R3, R2, 0x30, RZ ;  /* 0x0000003002037810 */ /* 0x000fe40007ffe0ff */
[----:B------:R-:W-:-:S02]  /*48f0*/  FSEL R151, R43, -INF , !P2 ;  /* 0xff8000002b977808 */ /* 0x000fc40005000000 */
        /* <DEDUP_REMOVED lines=8> */
[----:B------:R-:W-:Y:S02]  /*4980*/  ISETP.LT.OR P4, PT, R3, R202, P4 ;  /* 0x000000ca0300720c */ /* 0x000fe40002781670 */
[----:B------:R-:W-:Y:S02]  /*4990*/  ISETP.NE.AND P2, PT, R5, RZ, PT ;  /* 0x000000ff0500720c */ /* 0x000fe40003f45270 */
[C---:B------:R-:W-:Y:S02]  /*49a0*/  ISETP.LT.OR P1, PT, R3.reuse, R200, P1 ;  /* 0x000000c80300720c */ /* 0x040fe40000f21670 */
[----:B------:R-:W-:-:S02]  /*49b0*/  ISETP.LT.OR P0, PT, R3, R199, P0 ;  /* 0x000000c70300720c */ /* 0x000fc40000701670 */
[----:B------:R-:W-:Y:S02]  /*49c0*/  IADD3 R3, R2, 0x31, RZ ;  /* 0x0000003102037810 */ /* 0x000fe40007ffe0ff */
[----:B------:R-:W-:Y:S02]  /*49d0*/  P2R R6, PR, RZ, 0x2 ;  /* 0x00000002ff067803 */ /* 0x000fe40000000000 */
[----:B------:R-:W-:Y:S02]  /*49e0*/  P2R R5, PR, RZ, 0x1 ;  /* 0x00000001ff057803 */ /* 0x000fe40000000000 */
[----:B------:R-:W-:Y:S02]  /*49f0*/  FSEL R154, R27, -INF , !P3 ;  /* 0xff8000001b9a7808 */ /* 0x000fe40005800000 */
[----:B------:R-:W-:Y:S02]  /*4a00*/  FSEL R159, R22, -INF , !P2 ;  /* 0xff800000169f7808 */ /* 0x000fe40005000000 */
[----:B------:R-:W-:-:S02]  /*4a10*/  ISETP.GE.AND P1, PT, R3, R205, PT ;  /* 0x000000cd0300720c */ /* 0x000fc40003f26270 */
[C---:B------:R-:W-:Y:S02]  /*4a20*/  ISETP.GE.AND P0, PT, R3.reuse, R204, PT ;  /* 0x000000cc0300720c */ /* 0x040fe40003f06270 */
[C---:B------:R-:W-:Y:S02]  /*4a30*/  ISETP.GE.AND P3, PT, R3.reuse, R203, PT ;  /* 0x000000cb0300720c */ /* 0x040fe40003f66270 */
[----:B------:R-:W-:Y:S02]  /*4a40*/  ISETP.GE.AND P2, PT, R3, R206, PT ;  /* 0x000000ce0300720c */ /* 0x000fe40003f46270 */
[----:B------:R-:W-:Y:S02]  /*4a50*/  FSEL R162, R23, -INF , !P6 ;  /* 0xff80000017a27808 */ /* 0x000fe40007000000 */
[C---:B------:R-:W-:Y:S02]  /*4a60*/  ISETP.LT.OR P1, PT, R3.reuse, R202, P1 ;  /* 0x000000ca0300720c */ /* 0x040fe40000f21670 */
[----:B------:R-:W-:-:S02]  /*4a70*/  ISETP.LT.OR P0, PT, R3, R201, P0 ;  /* 0x000000c90300720c */ /* 0x000fc40000701670 */
[C---:B------:R-:W-:Y:S02]  /*4a80*/  ISETP.LT.OR P3, PT, R3.reuse, R200, P3 ;  /* 0x000000c80300720c */ /* 0x040fe40001f61670 */
[----:B------:R-:W-:Y:S02]  /*4a90*/  ISETP.LT.OR P2, PT, R3, R199, P2 ;  /* 0x000000c70300720c */ /* 0x000fe40001741670 */
[----:B------:R-:W-:Y:S02]  /*4aa0*/  ISETP.NE.AND P6, PT, R6, RZ, PT ;  /* 0x000000ff0600720c */ /* 0x000fe40003fc5270 */
[C---:B------:R-:W-:Y:S02]  /*4ab0*/  IADD3 R3, R2.reuse, 0x38, RZ ;  /* 0x0000003802037810 */ /* 0x040fe40007ffe0ff */
[----:B------:R-:W-:Y:S02]  /*4ac0*/  IADD3 R2, R2, 0x39, RZ ;  /* 0x0000003902027810 */ /* 0x000fe40007ffe0ff */
[----:B------:R-:W-:-:S02]  /*4ad0*/  FSEL R164, R28, -INF , !P6 ;  /* 0xff8000001ca47808 */ /* 0x000fc40007000000 */
[C---:B------:R-:W-:Y:S02]  /*4ae0*/  ISETP.GE.AND P6, PT, R2.reuse, R205, PT ;  /* 0x000000cd0200720c */ /* 0x040fe40003fc6270 */
[----:B------:R-:W-:Y:S02]  /*4af0*/  P2R R6, PR, RZ, 0x4 ;  /* 0x00000004ff067803 */ /* 0x000fe40000000000 */
[----:B------:R-:W-:Y:S02]  /*4b00*/  FSEL R166, R29, -INF , !P3 ;  /* 0xff8000001da67808 */ /* 0x000fe40005800000 */
[----:B------:R-:W-:Y:S02]  /*4b10*/  ISETP.LT.OR P3, PT, R2, R202, P6 ;  /* 0x000000ca0200720c */ /* 0x000fe40003761670 */
[----:B------:R-:W-:Y:S02]  /*4b20*/  FSEL R180, R35, -INF , !P0 ;  /* 0xff80000023b47808 */ /* 0x000fe40004000000 */
[----:B------:R-:W-:-:S02]  /*4b30*/  ISETP.NE.AND P6, PT, R6, RZ, PT ;  /* 0x000000ff0600720c */ /* 0x000fc40003fc5270 */
[----:B------:R-:W-:Y:S02]  /*4b40*/  FSEL R174, R33, -INF , !P1 ;  /* 0xff80000021ae7808 */ /* 0x000fe40004800000 */
[C---:B------:R-:W-:Y:S02]  /*4b50*/  ISETP.GE.AND P0, PT, R3.reuse, R203, PT ;  /* 0x000000cb0300720c */ /* 0x040fe40003f06270 */
[----:B------:R-:W-:Y:S02]  /*4b60*/  ISETP.GE.AND P1, PT, R3, R205, PT ;  /* 0x000000cd0300720c */ /* 0x000fe40003f26270 */
[----:B------:R-:W-:Y:S02]  /*4b70*/  ISETP.GE.AND P2, PT, R2, R203, PT ;  /* 0x000000cb0200720c */ /* 0x000fe40003f46270 */
[----:B------:R-:W-:Y:S02]  /*4b80*/  FSEL R169, R31, -INF , !P6 ;  /* 0xff8000001fa97808 */ /* 0x000fe40007000000 */
[----:B------:R-:W-:-:S02]  /*4b90*/  FSEL R176, R32, -INF , !P4 ;  /* 0xff80000020b07808 */ /* 0x000fc40006000000 */
[----:B------:R-:W-:Y:S02]  /*4ba0*/  FSEL R179, R34, -INF , !P5 ;  /* 0xff80000022b37808 */ /* 0x000fe40006800000 */
[----:B------:R-:W-:Y:S02]  /*4bb0*/  ISETP.LT.OR P0, PT, R3, R200, P0 ;  /* 0x000000c80300720c */ /* 0x000fe40000701670 */
[----:B------:R-:W-:Y:S02]  /*4bc0*/  ISETP.GT.AND P6, PT, R75, UR18, PT ;  /* 0x000000124b007c0c */ /* 0x000fe4000bfc4270 */
[----:B------:R-:W-:Y:S02]  /*4bd0*/  ISETP.NE.AND P4, PT, R5, RZ, PT ;  /* 0x000000ff0500720c */ /* 0x000fe40003f85270 */
[----:B------:R-:W-:Y:S02]  /*4be0*/  ISETP.LT.OR P5, PT, R3, R202, P1 ;  /* 0x000000ca0300720c */ /* 0x000fe40000fa1670 */
[----:B------:R-:W-:-:S02]  /*4bf0*/  ISETP.LT.OR P1, PT, R2, R200, P2 ;  /* 0x000000c80200720c */ /* 0x000fc40001721670 */
[C---:B------:R-:W-:Y:S02]  /*4c00*/  ISETP.GE.AND P2, PT, R3.reuse, R204, PT ;  /* 0x000000cc0300720c */ /* 0x040fe40003f46270 */
[----:B------:R-:W-:Y:S02]  /*4c10*/  FSEL R165, R8, -INF , !P0 ;  /* 0xff80000008a57808 */ /* 0x000fe40004000000 */
[-C--:B------:R-:W-:Y:S02]  /*4c20*/  ISETP.GE.AND P0, PT, R3, R206.reuse, PT ;  /* 0x000000ce0300720c */ /* 0x080fe40003f06270 */
[----:B------:R-:W-:Y:S02]  /*4c30*/  FSEL R168, R30, -INF , !P4 ;  /* 0xff8000001ea87808 */ /* 0x000fe40006000000 */
[----:B------:R-:W-:Y:S02]  /*4c40*/  FSEL R167, R9, -INF , !P1 ;  /* 0xff80000009a77808 */ /* 0x000fe40004800000 */
[----:B------:R-:W-:-:S02]  /*4c50*/  ISETP.GE.AND P4, PT, R2, R206, PT ;  /* 0x000000ce0200720c */ /* 0x000fc40003f86270 */
[----:B------:R-:W-:Y:S02]  /*4c60*/  P2R R5, PR, RZ, 0x20 ;  /* 0x00000020ff057803 */ /* 0x000fe40000000000 */
[C---:B------:R-:W-:Y:S02]  /*4c70*/  ISETP.GE.AND P1, PT, R2.reuse, R204, PT ;  /* 0x000000cc0200720c */ /* 0x040fe40003f26270 */
[C---:B------:R-:W-:Y:S02]  /*4c80*/  ISETP.LT.OR P5, PT, R3.reuse, R201, P2 ;  /* 0x000000c90300720c */ /* 0x040fe400017a1670 */
[-C--:B------:R-:W-:Y:S02]  /*4c90*/  ISETP.LT.OR P2, PT, R3, R199.reuse, P0 ;  /* 0x000000c70300720c */ /* 0x080fe40000741670 */
[C---:B------:R-:W-:Y:S02]  /*4ca0*/  ISETP.LT.OR P0, PT, R2.reuse, R199, P4 ;  /* 0x000000c70200720c */ /* 0x040fe40002701670 */
[----:B------:R-:W-:Y:S01]  /*4cb0*/  ISETP.LT.OR P1, PT, R2, R201, P1 ;  /* 0x000000c90200720c */ /* 0x000fe20000f21670 */
[----:B------:R-:W-:Y:S01]  /*4cc0*/  IMAD.IADD R2, R145, 0x1, R73 ;  /* 0x0000000191027824 */ /* 0x000fe200078e0249 */
[----:B------:R-:W-:-:S02]  /*4cd0*/  ISETP.NE.AND P4, PT, R5, RZ, PT ;  /* 0x000000ff0500720c */ /* 0x000fc40003f85270 */
[----:B------:R-:W-:Y:S02]  /*4ce0*/  FSEL R171, R10, -INF , !P2 ;  /* 0xff8000000aab7808 */ /* 0x000fe40005000000 */
[----:B------:R-:W-:Y:S02]  /*4cf0*/  FSEL R172, R11, -INF , !P0 ;  /* 0xff8000000bac7808 */ /* 0x000fe40004000000 */
[----:B------:R-:W-:Y:S02]  /*4d00*/  FSEL R173, R12, -INF , !P4 ;  /* 0xff8000000cad7808 */ /* 0x000fe40006000000 */
[----:B------:R-:W-:Y:S02]  /*4d10*/  FSEL R175, R13, -INF , !P3 ;  /* 0xff8000000daf7808 */ /* 0x000fe40005800000 */
[----:B------:R-:W-:Y:S02]  /*4d20*/  FSEL R177, R14, -INF , !P5 ;  /* 0xff8000000eb17808 */ /* 0x000fe40006800000 */
[----:B------:R-:W-:Y:S01]  /*4d30*/  FSEL R178, R15, -INF , !P1 ;  /* 0xff8000000fb27808 */ /* 0x000fe20004800000 */
[----:B------:R-:W-:Y:S05]  /*4d40*/  @!P6 BRA `(.L_x_1168) ;  /* 0x000003100000e947 */ /* 0x000fea0003800000 */
[----:B------:R-:W-:Y:S01]  /*4d50*/  ISETP.GE.AND P0, PT, R182, c[0x0][0x220], PT ;  /* 0x00008800b6007a0c */ /* 0x000fe20003f06270 */
[----:B------:R-:W-:Y:S01]  /*4d60*/  BSSY B0, `(.L_x_1169) ;  /* 0x000002e000007945 */ /* 0x000fe20003800000 */
[----:B------:R-:W-:-:S04]  /*4d70*/  IADD3 R8, R234, -0x2, RZ ;  /* 0xfffffffeea087810 */ /* 0x000fc80007ffe0ff */
        /* <DEDUP_REMOVED lines=44> */
.L_x_1170:
[----:B------:R-:W-:Y:S05]  /*5040*/  BSYNC B0 ;  /* 0x0000000000007941 */ /* 0x000fea0003800000 */
.L_x_1169:
[----:B------:R-:W0:Y:S02]  /*5050*/  LDGDEPBAR ;  /* 0x00000000000079af */ /* 0x000e240000000000 */
.L_x_1168:
[----:B------:R-:W-:Y:S01]  /*5060*/  FMNMX.FTZ R3, R44, R45, !PT ;  /* 0x0000002d2c037209 */ /* 0x000fe20007810000 */
[----:B------:R-:W-:Y:S01]  /*5070*/  UIADD3 UR14, UR27, -0x4498517b, URZ ;  /* 0xbb67ae851b0e7890 */ /* 0x000fe2000fffe03f */
[----:B------:R-:W-:Y:S01]  /*5080*/  FMNMX.FTZ R5, R56, R74, !PT ;  /* 0x0000004a38057209 */ /* 0x000fe20007810000 */
[----:B------:R-:W-:Y:S01]  /*5090*/  IMAD.WIDE.U32 R72, R245, -0x2daee0ad, RZ ;  /* 0xd2511f53f5487825 */ /* 0x000fe200078e00ff */
[----:B------:R-:W-:Y:S01]  /*50a0*/  FMNMX.FTZ R3, R46, R3, !PT ;  /* 0x000000032e037209 */ /* 0x000fe20007810000 */
[----:B------:R-:W-:Y:S01]  /*50b0*/  UIADD3 UR15, UR26, -0x61c88647, URZ ;  /* 0x9e3779b91a0f7890 */ /* 0x000fe2000fffe03f */
[----:B------:R-:W-:Y:S01]  /*50c0*/  FMNMX.FTZ R5, R50, R5, !PT ;  /* 0x0000000532057209 */ /* 0x000fe20007810000 */
[----:B------:R-:W-:Y:S01]  /*50d0*/  IMAD.SHL.U32 R68, R75, 0x2, RZ ;  /* 0x000000024b447824 */ /* 0x000fe200078e00ff */
        /* <DEDUP_REMOVED lines=17> */
[----:B------:R-:W-:Y:S01]  /*51f0*/  UIADD3 UR7, UR26, 0x1715609d, URZ ;  /* 0x1715609d1a077890 */ /* 0x000fe2000fffe03f */
[----:B------:R-:W-:Y:S01]  /*5200*/  IADD3 R246, R251, 0x4, RZ ;  /* 0x00000004fbf67810 */ /* 0x000fe20007ffe0ff */
[----:B------:R-:W-:Y:S01]  /*5210*/  IMAD.SHL.U32 R185, R2, 0x2, RZ ;  /* 0x0000000202b97824 */ /* 0x000fe200078e00ff */
[----:B------:R-:W-:-:S02]  /*5220*/  FMNMX.FTZ R3, R126, R3, !PT ;  /* 0x000000037e037209 */ /* 0x000fc40007810000 */
[----:B------:R-:W-:Y:S01]  /*5230*/  LOP3.LUT R250, R250, UR26, RZ, 0x3c, !PT ;  /* 0x0000001afafa7c12 */ /* 0x000fe2000f8e3cff */
[----:B------:R-:W-:Y:S01]  /*5240*/  IMAD.WIDE.U32 R54, R246, -0x326172a9, RZ ;  /* 0xcd9e8d57f6367825 */ /* 0x000fe200078e00ff */
[----:B------:R-:W-:Y:S01]  /*5250*/  FMNMX.FTZ R3, R127, R3, !PT ;  /* 0x000000037f037209 */ /* 0x000fe20007810000 */
[----:B------:R-:W-:Y:S01]  /*5260*/  LDSM.16.MT88.4 R80, [R185+0x6800] ;  /* 0x00680000b950783b */ /* 0x000fe20000004200 */
[-C--:B------:R-:W-:Y:S01]  /*5270*/  LOP3.LUT R8, R183, R250.reuse, RZ, 0x3c, !PT ;  /* 0x000000fab7087212 */ /* 0x080fe200078e3cff */
[--C-:B------:R-:W-:Y:S01]  /*5280*/  IMAD R186, R4, 0x2, R185.reuse ;  /* 0x0000000204ba7824 */ /* 0x100fe200078e02b9 */
[----:B------:R-:W-:Y:S01]  /*5290*/  FMNMX.FTZ R3, R149, R3, !PT ;  /* 0x0000000395037209 */ /* 0x000fe20007810000 */
[----:B------:R-:W-:Y:S01]  /*52a0*/  IMAD R188, R0, 0x2, R185 ;  /* 0x0000000200bc7824 */ /* 0x000fe200078e02b9 */
[----:B--2---:R-:W-:Y:S01]  /*52b0*/  LOP3.LUT R7, R55, R250, RZ, 0x3c, !PT ;  /* 0x000000fa37077212 */ /* 0x004fe200078e3cff */
[----:B------:R-:W-:Y:S01]  /*52c0*/  IMAD.WIDE.U32 R92, R8, -0x2daee0ad, RZ ;  /* 0xd2511f53085c7825 */ /* 0x000fe200078e00ff */
[----:B------:R-:W-:Y:S01]  /*52d0*/  FMNMX.FTZ R3, R150, R3, !PT ;  /* 0x0000000396037209 */ /* 0x000fe20007810000 */
[----:B------:R-:W-:Y:S02]  /*52e0*/  LDSM.16.MT88.4 R76, [R186+0x6000] ;  /* 0x00600000ba4c783b */ /* 0x000fe40000004200 */
[----:B------:R-:W-:Y:S01]  /*52f0*/  IMAD.WIDE.U32 R60, R7, -0x2daee0ad, RZ ;  /* 0xd2511f53073c7825 */ /* 0x000fe200078e00ff */
[----:B------:R-:W-:Y:S01]  /*5300*/  FMNMX.FTZ R3, R164, R3, !PT ;  /* 0x00000003a4037209 */ /* 0x000fe20007810000 */
[----:B------:R-:W-:Y:S01]  /*5310*/  LDSM.16.MT88.4 R64, [R188+0x6000] ;  /* 0x00600000bc40783b */ /* 0x000fe20000004200 */
[----:B-1----:R-:W-:Y:S01]  /*5320*/  LOP3.LUT R11, R93, UR14, R72, 0x96, !PT ;  /* 0x0000000e5d0b7c12 */ /* 0x002fe2000f8e9648 */
[----:B------:R-:W-:Y:S01]  /*5330*/  IMAD R187, R0, 0x2, R186 ;  /* 0x0000000200bb7824 */ /* 0x000fe200078e02ba */
[----:B------:R-:W-:Y:S01]  /*5340*/  FMNMX.FTZ R3, R166, R3, !PT ;  /* 0x00000003a6037209 */ /* 0x000fe20007810000 */
[----:B------:R-:W-:Y:S02]  /*5350*/  LDSM.16.MT88.4 R96, [R186+0x6800] ;  /* 0x00680000ba60783b */ /* 0x000fe40000004200 */
[----:B------:R-:W-:Y:S01]  /*5360*/  IMAD.WIDE.U32 R232, R11, -0x326172a9, RZ ;  /* 0xcd9e8d570be87825 */ /* 0x000fe200078e00ff */
[----:B------:R-:W-:Y:S01]  /*5370*/  FMNMX.FTZ R3, R165, R3, !PT ;  /* 0x00000003a5037209 */ /* 0x000fe20007810000 */
[----:B------:R-:W-:Y:S03]  /*5380*/  LDSM.16.MT88.4 R84, [R187+0x6000] ;  /* 0x00600000bb54783b */ /* 0x000fe60000004200 */
[----:B------:R-:W-:Y:S01]  /*5390*/  FMNMX.FTZ R3, R167, R3, !PT ;  /* 0x00000003a7037209 */ /* 0x000fe20007810000 */
[----:B------:R-:W-:Y:S04]  /*53a0*/  LDSM.16.MT88.4 R100, [R187+0x6800] ;  /* 0x00680000bb64783b */ /* 0x000fe80000004200 */
[----:B------:R-:W1:Y:S02]  /*53b0*/  SHFL.BFLY PT, R6, R3, 0x2, 0x1f ;  /* 0x0c401f0003067f89 */ /* 0x000e6400000e0000 */
        /* <DEDUP_REMOVED lines=13> */
[----:B------:R-:W-:-:S02]  /*5490*/  LOP3.LUT R5, R61, UR14, R72, 0x96, !PT ;  /* 0x0000000e3d057c12 */ /* 0x000fc4000f8e9648 */
[----:B------:R-:W-:Y:S02]  /*54a0*/  LOP3.LUT R6, R73, UR27, R68, 0x96, !PT ;  /* 0x0000001b49067c12 */ /* 0x000fe4000f8e9644 */
[----:B------:R-:W-:Y:S01]  /*54b0*/  FMNMX.FTZ R10, R108, R9, !PT ;  /* 0x000000096c0a7209 */ /* 0x000fe20007810000 */
[----:B------:R-:W-:Y:S01]  /*54c0*/  IMAD.WIDE.U32 R52, R5, -0x326172a9, RZ ;  /* 0xcd9e8d5705347825 */ /* 0x000fe200078e00ff */
[----:B------:R-:W-:Y:S02]  /*54d0*/  FMNMX.FTZ R3, R169, R3, !PT ;  /* 0x00000003a9037209 */ /* 0x000fe40007810000 */
[----:B------:R-:W-:Y:S01]  /*54e0*/  FMNMX.FTZ R5, R109, R10, !PT ;  /* 0x0000000a6d057209 */ /* 0x000fe20007810000 */
[----:B------:R-:W-:Y:S01]  /*54f0*/  IMAD.WIDE.U32 R6, R6, -0x326172a9, RZ ;  /* 0xcd9e8d5706067825 */ /* 0x000fe200078e00ff */
[----:B------:R-:W-:Y:S02]  /*5500*/  FMNMX.FTZ R3, R171, R3, !PT ;  /* 0x00000003ab037209 */ /* 0x000fe40007810000 */
[----:B------:R-:W-:-:S02]  /*5510*/  FMNMX.FTZ R5, R161, R5, !PT ;  /* 0x00000005a1057209 */ /* 0x000fc40007810000 */
[----:B------:R-:W-:Y:S02]  /*5520*/  LOP3.LUT R8, R7, UR15, R54, 0x96, !PT ;  /* 0x0000000f07087c12 */ /* 0x000fe4000f8e9636 */
[----:B------:R-:W-:Y:S02]  /*5530*/  FMNMX.FTZ R3, R172, R3, !PT ;  /* 0x00000003ac037209 */ /* 0x000fe40007810000 */
[----:B------:R-:W-:Y:S01]  /*5540*/  FMNMX.FTZ R5, R160, R5, !PT ;  /* 0x00000005a0057209 */ /* 0x000fe20007810000 */
[----:B------:R-:W-:Y:S01]  /*5550*/  IMAD.WIDE.U32 R8, R8, -0x2daee0ad, RZ ;  /* 0xd2511f5308087825 */ /* 0x000fe200078e00ff */
[----:B------:R-:W-:Y:S01]  /*5560*/  LOP3.LUT R12, R53, UR13, R6, 0x96, !PT ;  /* 0x0000000d350c7c12 */ /* 0x000fe2000f8e9606 */
[----:B------:R-:W2:Y:S01]  /*5570*/  SHFL.BFLY PT, R15, R3, 0x2, 0x1f ;  /* 0x0c401f00030f7f89 */ /* 0x000ea200000e0000 */
[----:B------:R-:W-:Y:S02]  /*5580*/  FMNMX.FTZ R5, R155, R5, !PT ;  /* 0x000000059b057209 */ /* 0x000fe40007810000 */
[----:B------:R-:W-:Y:S01]  /*5590*/  LOP3.LUT R10, R9, UR12, R60, 0x96, !PT ;  /* 0x0000000c090a7c12 */ /* 0x000fe2000f8e963c */
[----:B------:R-:W-:Y:S01]  /*55a0*/  IMAD.WIDE.U32 R12, R12, -0x2daee0ad, RZ ;  /* 0xd2511f530c0c7825 */ /* 0x000fe200078e00ff */
[----:B------:R-:W-:-:S02]  /*55b0*/  FMNMX.FTZ R5, R158, R5, !PT ;  /* 0x000000059e057209 */ /* 0x000fc40007810000 */
[----:B------:R-:W-:Y:S01]  /*55c0*/  LOP3.LUT R9, R233, UR13, R6, 0x96, !PT ;  /* 0x0000000de9097c12 */ /* 0x000fe2000f8e9606 */
[----:B------:R-:W-:Y:S01]  /*55d0*/  IMAD.WIDE.U32 R10, R10, -0x326172a9, RZ ;  /* 0xcd9e8d570a0a7825 */ /* 0x000fe200078e00ff */
[----:B------:R-:W-:Y:S02]  /*55e0*/  FMNMX.FTZ R5, R176, R5, !PT ;  /* 0x00000005b0057209 */ /* 0x000fe40007810000 */
[----:B------:R-:W-:Y:S01]  /*55f0*/  LOP3.LUT R8, R13, UR10, R8, 0x96, !PT ;  /* 0x0000000a0d087c12 */ /* 0x000fe2000f8e9608 */
[----:B------:R-:W-:Y:S01]  /*5600*/  IMAD.WIDE.U32 R104, R9, -0x2daee0ad, RZ ;  /* 0xd2511f5309687825 */ /* 0x000fe200078e00ff */
[----:B------:R-:W-:Y:S02]  /*5610*/  FMNMX.FTZ R5, R174, R5, !PT ;  /* 0x00000005ae057209 */ /* 0x000fe40007810000 */
[----:B------:R-:W-:Y:S01]  /*5620*/  LOP3.LUT R7, R7, UR15, R182, 0x96, !PT ;  /* 0x0000000f07077c12 */ /* 0x000fe2000f8e96b6 */
[----:B------:R-:W-:Y:S01]  /*5630*/  IMAD.WIDE.U32 R8, R8, -0x326172a9, RZ ;  /* 0xcd9e8d5708087825 */ /* 0x000fe200078e00ff */
[----:B------:R-:W-:-:S02]  /*5640*/  LOP3.LUT R18, R11, UR11, R52, 0x96, !PT ;  /* 0x0000000b0b127c12 */ /* 0x000fc4000f8e9634 */
[----:B------:R-:W-:Y:S01]  /*5650*/  FMNMX.FTZ R5, R173, R5, !PT ;  /* 0x00000005ad057209 */ /* 0x000fe20007810000 */
[----:B------:R-:W-:Y:S01]  /*5660*/  IMAD.WIDE.U32 R6, R7, -0x2daee0ad, RZ ;  /* 0xd2511f5307067825 */ /* 0x000fe200078e00ff */
[----:B------:R-:W-:Y:S02]  /*5670*/  LOP3.LUT R14, R9, UR9, R10, 0x96, !PT ;  /* 0x00000009090e7c12 */ /* 0x000fe4000f8e960a */
[----:B------:R-:W-:Y:S01]  /*5680*/  FMNMX.FTZ R9, R175, R5, !PT ;  /* 0x00000005af097209 */ /* 0x000fe20007810000 */
[----:B------:R-:W-:Y:S01]  /*5690*/  IMAD.WIDE.U32 R18, R18, -0x2daee0ad, RZ ;  /* 0xd2511f5312127825 */ /* 0x000fe200078e00ff */
[----:B-1----:R-:W-:Y:S02]  /*56a0*/  FMNMX.FTZ R70, R70, R17, !PT ;  /* 0x0000001146467209 */ /* 0x002fe40007810000 */
[----:B--2---:R-:W-:Y:S01]  /*56b0*/  FMNMX.FTZ R3, R3, R15, !PT ;  /* 0x0000000f03037209 */ /* 0x004fe20007810000 */
[----:B------:R-:W-:Y:S01]  /*56c0*/  IMAD.WIDE.U32 R14, R14, -0x2daee0ad, RZ ;  /* 0xd2511f530e0e7825 */ /* 0x000fe200078e00ff */
[----:B------:R-:W-:-:S02]  /*56d0*/  LOP3.LUT R11, R7, UR12, R92, 0x96, !PT ;  /* 0x0000000c070b7c12 */ /* 0x000fc4000f8e965c */
[----:B------:R-:W-:Y:S01]  /*56e0*/  LOP3.LUT R16, R19, UR8, R12, 0x96, !PT ;  /* 0x0000000813107c12 */ /* 0x000fe2000f8e960c */
[C---:B------:R-:W-:Y:S01]  /*56f0*/  FMUL.FTZ R5, R70.reuse, c[0x0][0x23c] ;  /* 0x00008f0046057a20 */ /* 0x040fe20000410000 */
[----:B------:R-:W1:Y:S01]  /*5700*/  SHFL.BFLY PT, R19, R9, 0x2, 0x1f ;  /* 0x0c401f0009137f89 */ /* 0x000e6200000e0000 */
[----:B------:R-:W-:Y:S01]  /*5710*/  FSETP.NEU.FTZ.AND P0, PT, R70, -INF , PT ;  /* 0xff8000004600780b */ /* 0x000fe20003f1d000 */
[----:B------:R-:W-:Y:S01]  /*5720*/  IMAD.WIDE.U32 R10, R11, -0x326172a9, RZ ;  /* 0xcd9e8d570b0a7825 */ /* 0x000fe200078e00ff */
[----:B------:R-:W-:Y:S01]  /*5730*/  LOP3.LUT R7, R105, UR10, R6, 0x96, !PT ;  /* 0x0000000a69077c12 */ /* 0x000fe2000f8e9606 */
[----:B------:R-:W2:Y:S01]  /*5740*/  SHFL.BFLY PT, R69, R3, 0x1, 0x1f ;  /* 0x0c201f0003457f89 */ /* 0x000ea200000e0000 */
[----:B------:R-:W-:Y:S01]  /*5750*/  FSEL R5, R5, RZ, P0 ;  /* 0x000000ff05057208 */ /* 0x000fe20000000000 */
[----:B------:R-:W-:Y:S01]  /*5760*/  IMAD.WIDE.U32 R16, R16, -0x326172a9, RZ ;  /* 0xcd9e8d5710107825 */ /* 0x000fe200078e00ff */
[----:B------:R-:W-:Y:S02]  /*5770*/  LOP3.LUT R6, R15, UR6, R18, 0x96, !PT ;  /* 0x000000060f067c12 */ /* 0x000fe4000f8e9612 */
[----:B------:R-:W-:Y:S01]  /*5780*/  LOP3.LUT R21, R11, UR11, R232, 0x96, !PT ;  /* 0x0000000b0b157c12 */ /* 0x000fe2000f8e96e8 */
[----:B------:R-:W-:Y:S01]  /*5790*/  IMAD.WIDE.U32 R156, R7, -0x326172a9, RZ ;  /* 0xcd9e8d57079c7825 */ /* 0x000fe200078e00ff */
[----:B------:R-:W-:-:S02]  /*57a0*/  LOP3.LUT R12, R17, UR7, R8, 0x96, !PT ;  /* 0x00000007110c7c12 */ /* 0x000fc4000f8e9608 */
[----:B------:R-:W-:Y:S01]  /*57b0*/  FMNMX.FTZ R11, R117, R119, !PT ;  /* 0x00000077750b7209 */ /* 0x000fe20007810000 */
[--C-:B------:R-:W-:Y:S01]  /*57c0*/  FFMA.FTZ R8, R44, c[0x0][0x23c], -R5.reuse ;  /* 0x00008f002c087a23 */ /* 0x100fe20000010805 */
[----:B------:R-:W-:Y:S01]  /*57d0*/  LOP3.LUT R62, R157, UR9, R10, 0x96, !PT ;  /* 0x000000099d3e7c12 */ /* 0x000fe2000f8e960a */
[----:B------:R-:W-:Y:S01]  /*57e0*/  IMAD.WIDE.U32 R6, R6, -0x326172a9, RZ ;  /* 0xcd9e8d5706067825 */ /* 0x000fe200078e00ff */
[----:B------:R-:W-:Y:S01]  /*57f0*/  FMNMX.FTZ R11, R116, R11, !PT ;  /* 0x0000000b740b7209 */ /* 0x000fe20007810000 */
[----:B------:R3:W-:Y:S02]  /*5800*/  MUFU.EX2 R243, R8 ;  /* 0x0000000800f37308 */ /* 0x0007e40000000800 */
[----:B------:R-:W-:Y:S01]  /*5810*/  FFMA.FTZ R10, R45, c[0x0][0x23c], -R5 ;  /* 0x00008f002d0a7a23 */ /* 0x000fe20000010805 */
[----:B------:R-:W-:Y:S01]  /*5820*/  LOP3.LUT R15, R6, 0xffff, RZ, 0xc0, !PT ;  /* 0x0000ffff060f7812 */ /* 0x000fe200078ec0ff */
[----:B------:R-:W-:Y:S01]  /*5830*/  IMAD R157, R144, 0x10000, R144 ;  /* 0x00010000909d7824 */ /* 0x000fe200078e0290 */
[----:B------:R-:W-:Y:S01]  /*5840*/  LOP3.LUT R18, R6, 0xff, RZ, 0xc0, !PT ;  /* 0x000000ff06127812 */ /* 0x000fe200078ec0ff */
[----:B------:R-:W-:Y:S01]  /*5850*/  IMAD.WIDE.U32 R12, R12, -0x2daee0ad, RZ ;  /* 0xd2511f530c0c7825 */ /* 0x000fe200078e00ff */
[----:B------:R-:W-:Y:S01]  /*5860*/  SHF.R.U32.HI R17, RZ, 0x18, R6 ;  /* 0x00000018ff117819 */ /* 0x000fe20000011606 */
[----:B------:R4:W-:Y:S01]  /*5870*/  MUFU.EX2 R242, R10 ;  /* 0x0000000a00f27308 */ /* 0x0009e20000000800 */
[----:B-1----:R-:W-:Y:S01]  /*5880*/  FMNMX.FTZ R20, R9, R19, !PT ;  /* 0x0000001309147209 */ /* 0x002fe20007810000 */
[----:B------:R-:W-:Y:S01]  /*5890*/  IMAD.WIDE.U32 R62, R62, -0x2daee0ad, RZ ;  /* 0xd2511f533e3e7825 */ /* 0x000fe200078e00ff */
[----:B--2---:R-:W-:-:S02]  /*58a0*/  FMNMX.FTZ R69, R3, R69, !PT ;  /* 0x0000004503457209 */ /* 0x004fc40007810000 */
[----:B------:R-:W-:Y:S01]  /*58b0*/  SHF.R.U32.HI R3, RZ, 0x8, R15 ;  /* 0x00000008ff037819 */ /* 0x000fe2000001160f */
[----:B------:R-:W1:Y:S01]  /*58c0*/  SHFL.BFLY PT, R19, R20, 0x1, 0x1f ;  /* 0x0c201f0014137f89 */ /* 0x000e6200000e0000 */
[----:B------:R-:W-:Y:S02]  /*58d0*/  FSETP.NEU.FTZ.AND P0, PT, R69, -INF , PT ;  /* 0xff8000004500780b */ /* 0x000fe40003f1d000 */
[----:B---3--:R-:W-:Y:S01]  /*58e0*/  LOP3.LUT R8, R7, UR17, R16, 0x96, !PT ;  /* 0x0000001107087c12 */ /* 0x008fe2000f8e9610 */
[--C-:B------:R-:W-:Y:S01]  /*58f0*/  FFMA.FTZ R7, R46, c[0x0][0x23c], -R5.reuse ;  /* 0x00008f002e077a23 */ /* 0x100fe20000010805 */
[----:B------:R-:W-:Y:S02]  /*5900*/  SHF.R.U32.HI R16, RZ, 0x10, R6 ;  /* 0x00000010ff107819 */ /* 0x000fe40000011606 */
[----:B------:R-:W-:Y:S01]  /*5910*/  FMNMX.FTZ R6, R113, R11, !PT ;  /* 0x0000000b71067209 */ /* 0x000fe20007810000 */
[----:B------:R2:W-:Y:S01]  /*5920*/  MUFU.EX2 R241, R7 ;  /* 0x0000000700f17308 */ /* 0x0005e20000000800 */
[----:B------:R-:W-:Y:S01]  /*5930*/  LOP3.LUT R9, R16, 0xff, RZ, 0xc0, !PT ;  /* 0x000000ff10097812 */ /* 0x000fe200078ec0ff */
[----:B----4-:R-:W-:Y:S01]  /*5940*/  FFMA.FTZ R10, R47, c[0x0][0x23c], -R5 ;  /* 0x00008f002f0a7a23 */ /* 0x010fe20000010805 */
[----:B------:R-:W-:-:S02]  /*5950*/  FMNMX.FTZ R6, R125, R6, !PT ;  /* 0x000000067d067209 */ /* 0x000fc40007810000 */
[----:B------:R-:W-:Y:S02]  /*5960*/  PRMT R17, R9, 0x5410, R17 ;  /* 0x0000541009117816 */ /* 0x000fe40000000011 */
[----:B------:R-:W-:Y:S01]  /*5970*/  FMNMX.FTZ R6, R148, R6, !PT ;  /* 0x0000000694067209 */ /* 0x000fe20007810000 */
[----:B------:R3:W4:Y:S01]  /*5980*/  MUFU.EX2 R240, R10 ;  /* 0x0000000a00f07308 */ /* 0x0007220000000800 */
[----:B------:R-:W-:Y:S02]  /*5990*/  PRMT R18, R18, 0x5410, R3 ;  /* 0x0000541012127816 */ /* 0x000fe40000000003 */
[----:B------:R-:W-:Y:S02]  /*59a0*/  FMNMX.FTZ R9, R110, R6, !PT ;  /* 0x000000066e097209 */ /* 0x000fe40007810000 */
[C---:B------:R-:W-:Y:S02]  /*59b0*/  LOP3.LUT R6, R8.reuse, 0xffff, RZ, 0xc0, !PT ;  /* 0x0000ffff08067812 */ /* 0x040fe400078ec0ff */
[----:B------:R-:W-:Y:S01]  /*59c0*/  FMNMX.FTZ R9, R111, R9, !PT ;  /* 0x000000096f097209 */ /* 0x000fe20007810000 */
[----:B--2---:R-:W-:Y:S01]  /*59d0*/  FMUL.FTZ R7, R69, c[0x0][0x23c] ;  /* 0x00008f0045077a20 */ /* 0x004fe20000410000 */
[----:B------:R-:W-:-:S02]  /*59e0*/  LOP3.LUT R15, R8, 0xff, RZ, 0xc0, !PT ;  /* 0x000000ff080f7812 */ /* 0x000fc400078ec0ff */
[----:B------:R-:W-:Y:S02]  /*59f0*/  FMNMX.FTZ R2, R163, R9, !PT ;  /* 0x00000009a3027209 */ /* 0x000fe40007810000 */
[----:B------:R-:W-:Y:S02]  /*5a00*/  FSEL R3, R7, RZ, P0 ;  /* 0x000000ff07037208 */ /* 0x000fe40000000000 */
[----:B------:R-:W-:Y:S02]  /*5a10*/  FMNMX.FTZ R4, R170, R2, !PT ;  /* 0x00000002aa047209 */ /* 0x000fe40007810000 */
[----:B---3--:R-:W-:Y:S01]  /*5a20*/  SHF.R.U32.HI R10, RZ, 0x10, R8 ;  /* 0x00000010ff0a7819 */ /* 0x008fe20000011608 */
[--C-:B------:R-:W-:Y:S01]  /*5a30*/  FFMA.FTZ R7, R50, c[0x0][0x23c], -R3.reuse ;  /* 0x00008f0032077a23 */ /* 0x100fe20000010803 */
[----:B------:R-:W-:Y:S01]  /*5a40*/  FMNMX.FTZ R4, R159, R4, !PT ;  /* 0x000000049f047209 */ /* 0x000fe20007810000 */
[--C-:B------:R-:W-:Y:S01]  /*5a50*/  FFMA.FTZ R2, R56, c[0x0][0x23c], -R3.reuse ;  /* 0x00008f0038027a23 */ /* 0x100fe20000010803 */
[----:B------:R-:W-:Y:S01]  /*5a60*/  SHF.R.U32.HI R11, RZ, 0x8, R6 ;  /* 0x00000008ff0b7819 */ /* 0x000fe20000011606 */
[----:B------:R2:W-:Y:S01]  /*5a70*/  MUFU.EX2 R239, R7 ;  /* 0x0000000700ef7308 */ /* 0x0005e20000000800 */
[----:B------:R-:W-:Y:S01]  /*5a80*/  SHF.R.U32.HI R8, RZ, 0x18, R8 ;  /* 0x00000018ff087819 */ /* 0x000fe20000011608 */
[----:B------:R-:W-:Y:S01]  /*5a90*/  FFMA.FTZ R0, R74, c[0x0][0x23c], -R3 ;  /* 0x00008f004a007a23 */ /* 0x000fe20000010803 */
[----:B------:R-:W-:Y:S01]  /*5aa0*/  LOP3.LUT R6, R10, 0xff, RZ, 0xc0, !PT ;  /* 0x000000ff0a067812 */ /* 0x000fe200078ec0ff */
[----:B------:R-:W3:Y:S01]  /*5ab0*/  LDSM.16.MT88.4 R56, [R185+0x6000] ;  /* 0x00600000b938783b */ /* 0x000ee20000004200 */
[----:B------:R-:W-:-:S02]  /*5ac0*/  PRMT R15, R15, 0x5410, R11 ;  /* 0x000054100f0f7816 */ /* 0x000fc4000000000b */
[----:B------:R-:W-:Y:S01]  /*5ad0*/  PRMT R9, R6, 0x5410, R8 ;  /* 0x0000541006097816 */ /* 0x000fe20000000008 */
[----:B------:R5:W-:Y:S01]  /*5ae0*/  MUFU.EX2 R230, R2 ;  /* 0x0000000200e67308 */ /* 0x000be20000000800 */
[----:B------:R-:W-:Y:S02]  /*5af0*/  LOP3.LUT R14, R13, UR16, R14, 0x96, !PT ;  /* 0x000000100d0e7c12 */ /* 0x000fe4000f8e960e */
[----:B-1----:R-:W-:-:S04]  /*5b00*/  FMNMX.FTZ R72, R20, R19, !PT ;  /* 0x0000001314487209 */ /* 0x002fc80007810000 */
[----:B------:R-:W-:Y:S01]  /*5b10*/  FSETP.NEU.FTZ.AND P0, PT, R72, -INF , PT ;  /* 0xff8000004800780b */ /* 0x000fe20003f1d000 */
[----:B--2---:R-:W-:Y:S01]  /*5b20*/  FFMA.FTZ R7, R51, c[0x0][0x23c], -R3 ;  /* 0x00008f0033077a23 */ /* 0x004fe20000010803 */
[----:B------:R1:W-:Y:S01]  /*5b30*/  MUFU.EX2 R228, R0 ;  /* 0x0000000000e47308 */ /* 0x0003e20000000800 */
[----:B-----5:R-:W-:-:S07]  /*5b40*/  FMNMX.FTZ R2, R162, R4, !PT ;  /* 0x00000004a2027209 */ /* 0x020fce0007810000 */
[----:B------:R2:W5:Y:S01]  /*5b50*/  MUFU.EX2 R238, R7 ;  /* 0x0000000700ee7308 */ /* 0x0005620000000800 */
[--C-:B------:R-:W-:Y:S01]  /*5b60*/  HSET2.LE.AND R4, R17, R157.reuse, PT ;  /* 0x0000009d11047233 */ /* 0x100fe20003803000 */
[----:B------:R-:W-:Y:S02]  /*5b70*/  FMNMX.FTZ R8, R179, R2, !PT ;  /* 0x00000002b3087209 */ /* 0x000fe40007810000 */
[----:B----4-:R-:W-:Y:S01]  /*5b80*/  F2FP.PACK_AB R2, R240, R241 ;  /* 0x000000f1f002723e */ /* 0x010fe200000000ff */
[----:B-1----:R-:W-:-:S05]  /*5b90*/  HSET2.LE.AND R0, R18, R157, PT ;  /* 0x0000009d12007233 */ /* 0x002fca0003803000 */
[----:B------:R-:W-:Y:S02]  /*5ba0*/  LOP3.LUT R10, R0, R2, RZ, 0xc0, !PT ;  /* 0x00000002000a7212 */ /* 0x000fe400078ec0ff */
[----:B------:R-:W-:Y:S01]  /*5bb0*/  FMNMX.FTZ R0, R180, R8, !PT ;  /* 0x00000008b4007209 */ /* 0x000fe20007810000 */
[--C-:B--2---:R-:W-:Y:S01]  /*5bc0*/  FFMA.FTZ R7, R48, c[0x0][0x23c], -R5.reuse ;  /* 0x00008f0030077a23 */ /* 0x104fe20000010805 */
[----:B-----5:R-:W-:Y:S02]  /*5bd0*/  F2FP.PACK_AB R6, R238, R239 ;  /* 0x000000efee06723e */ /* 0x020fe400000000ff */
[----:B------:R-:W-:Y:S01]  /*5be0*/  F2FP.PACK_AB R2, R242, R243 ;  /* 0x000000f3f202723e */ /* 0x000fe200000000ff */
[----:B------:R1:W-:Y:S01]  /*5bf0*/  MUFU.EX2 R237, R7 ;  /* 0x0000000700ed7308 */ /* 0x0003e20000000800 */
[----:B------:R-:W-:Y:S01]  /*5c00*/  LOP3.LUT R11, R4, R6, RZ, 0xc0, !PT ;  /* 0x00000006040b7212 */ /* 0x000fe200078ec0ff */
[----:B------:R-:W-:Y:S01]  /*5c10*/  FFMA.FTZ R6, R49, c[0x0][0x23c], -R5 ;  /* 0x00008f0031067a23 */ /* 0x000fe20000010805 */
[----:B------:R-:W-:-:S05]  /*5c20*/  HSET2.LE.AND R4, R9, R157, PT ;  /* 0x0000009d09047233 */ /* 0x000fca0003803000 */
[----:B------:R2:W-:Y:S01]  /*5c30*/  MUFU.EX2 R235, R6 ;  /* 0x0000000600eb7308 */ /* 0x0005e20000000800 */
[----:B-1----:R-:W-:Y:S01]  /*5c40*/  FMNMX.FTZ R7, R177, R0, !PT ;  /* 0x00000000b1077209 */ /* 0x002fe20007810000 */
[----:B------:R-:W-:Y:S01]  /*5c50*/  HSET2.LE.AND R0, R15, R157, PT ;  /* 0x0000009d0f007233 */ /* 0x000fe20003803000 */
[----:B------:R-:W-:Y:S02]  /*5c60*/  SHF.R.U32.HI R15, RZ, 0x18, R12 ;  /* 0x00000018ff0f7819 */ /* 0x000fe4000001160c */
[----:B------:R-:W-:Y:S02]  /*5c70*/  FMNMX.FTZ R7, R178, R7, !PT ;  /* 0x00000007b2077209 */ /* 0x000fe40007810000 */
[----:B------:R-:W-:Y:S01]  /*5c80*/  LOP3.LUT R8, R0, R2, RZ, 0xc0, !PT ;  /* 0x0000000200087212 */ /* 0x000fe200078ec0ff */
[----:B------:R-:W-:Y:S01]  /*5c90*/  FFMA.FTZ R2, R36, c[0x0][0x23c], -R5 ;  /* 0x00008f0024027a23 */ /* 0x000fe20000010805 */
[----:B--2---:R-:W-:Y:S01]  /*5ca0*/  F2FP.PACK_AB R6, R228, R230 ;  /* 0x000000e6e406723e */ /* 0x004fe200000000ff */
[----:B------:R-:W1:Y:S01]  /*5cb0*/  SHFL.BFLY PT, R17, R7, 0x2, 0x1f ;  /* 0x0c401f0007117f89 */ /* 0x000e6200000e0000 */
[----:B------:R-:W-:Y:S01]  /*5cc0*/  LOP3.LUT R0, R12, 0xffff, RZ, 0xc0, !PT ;  /* 0x0000ffff0c007812 */ /* 0x000fe200078ec0ff */
[----:B------:R2:W-:Y:S01]  /*5cd0*/  MUFU.EX2 R236, R2 ;  /* 0x0000000200ec7308 */ /* 0x0005e20000000800 */
[----:B------:R-:W-:-:S02]  /*5ce0*/  LOP3.LUT R9, R4, R6, RZ, 0xc0, !PT ;  /* 0x0000000604097212 */ /* 0x000fc400078ec0ff */
[----:B------:R-:W-:Y:S02]  /*5cf0*/  SHF.R.U32.HI R4, RZ, 0x10, R12 ;  /* 0x00000010ff047819 */ /* 0x000fe4000001160c */
[----:B------:R-:W-:Y:S02]  /*5d00*/  LOP3.LUT R6, R12, 0xff, RZ, 0xc0, !PT ;  /* 0x000000ff0c067812 */ /* 0x000fe400078ec0ff */
[----:B------:R-:W-:Y:S01]  /*5d10*/  SHF.R.U32.HI R0, RZ, 0x8, R0 ;  /* 0x00000008ff007819 */ /* 0x000fe20000011600 */
[C---:B---3--:R-:W-:Y:S01]  /*5d20*/  HMMA.16816.F32 R28, R8.reuse, R56, RZ ;  /* 0x00000038081c723c */ /* 0x048fe200000018ff */
[----:B------:R-:W-:Y:S01]  /*5d30*/  LOP3.LUT R12, R4, 0xff, RZ, 0xc0, !PT ;  /* 0x000000ff040c7812 */ /* 0x000fe200078ec0ff */
[----:B------:R-:W-:Y:S01]  /*5d40*/  FFMA.FTZ R4, R38, c[0x0][0x23c], -R3 ;  /* 0x00008f0026047a23 */ /* 0x000fe20000010803 */
[----:B------:R-:W-:Y:S02]  /*5d50*/  PRMT R18, R6, 0x5410, R0 ;  /* 0x0000541006127816 */ /* 0x000fe40000000000 */
[C---:B------:R-:W-:Y:S01]  /*5d60*/  LOP3.LUT R0, R14.reuse, 0xffff, RZ, 0xc0, !PT ;  /* 0x0000ffff0e007812 */ /* 0x040fe200078ec0ff */
[----:B------:R3:W-:Y:S01]  /*5d70*/  MUFU.EX2 R229, R4 ;  /* 0x0000000400e57308 */ /* 0x0007e20000000800 */
[----:B------:R-:W-:Y:S01]  /*5d80*/  SHF.R.U32.HI R6, RZ, 0x18, R14 ;  /* 0x00000018ff067819 */ /* 0x000fe2000001160e */
[----:B--2---:R-:W-:Y:S01]  /*5d90*/  FFMA.FTZ R2, R37, c[0x0][0x23c], -R5 ;  /* 0x00008f0025027a23 */ /* 0x004fe20000010805 */
[----:B------:R-:W-:Y:S01]  /*5da0*/  LOP3.LUT R13, R14, 0xff, RZ, 0xc0, !PT ;  /* 0x000000ff0e0d7812 */ /* 0x000fe200078ec0ff */
[----:B------:R-:W-:Y:S01]  /*5db0*/  HMMA.16816.F32 R32, R8, R64, RZ ;  /* 0x000000400820723c */ /* 0x000fe200000018ff */
[----:B------:R-:W-:-:S03]  /*5dc0*/  PRMT R12, R12, 0x5410, R15 ;  /* 0x000054100c0c7816 */ /* 0x000fc6000000000f */
[----:B------:R2:W-:Y:S01]  /*5dd0*/  MUFU.EX2 R231, R2 ;  /* 0x0000000200e77308 */ /* 0x0005e20000000800 */
[----:B-1----:R-:W-:-:S03]  /*5de0*/  FMNMX.FTZ R17, R7, R17, !PT ;  /* 0x0000001107117209 */ /* 0x002fc60007810000 */
[----:B------:R-:W-:Y:S01]  /*5df0*/  HMMA.16816.F32 R24, R8, R84, RZ ;  /* 0x000000540818723c */ /* 0x000fe200000018ff */
[----:B---3--:R-:W-:-:S04]  /*5e00*/  SHF.R.U32.HI R4, RZ, 0x8, R0 ;  /* 0x00000008ff047819 */ /* 0x008fc80000011600 */
[----:B------:R-:W-:Y:S01]  /*5e10*/  PRMT R13, R13, 0x5410, R4 ;  /* 0x000054100d0d7816 */ /* 0x000fe20000000004 */
[----:B------:R-:W-:Y:S02]  /*5e20*/  FMUL.FTZ R4, R72, c[0x0][0x23c] ;  /* 0x00008f0048047a20 */ /* 0x000fe40000410000 */
[----:B------:R-:W-:Y:S01]  /*5e30*/  HMMA.16816.F32 R40, R8, R58, RZ ;  /* 0x0000003a0828723c */ /* 0x000fe200000018ff */
[----:B--2---:R-:W-:-:S04]  /*5e40*/  SHF.R.U32.HI R2, RZ, 0x10, R14 ;  /* 0x00000010ff027819 */ /* 0x004fc8000001160e */
[----:B------:R-:W-:Y:S01]  /*5e50*/  LOP3.LUT R0, R2, 0xff, RZ, 0xc0, !PT ;  /* 0x000000ff02007812 */ /* 0x000fe200078ec0ff */
[--C-:B------:R-:W-:Y:S02]  /*5e60*/  FFMA.FTZ R2, R39, c[0x0][0x23c], -R3.reuse ;  /* 0x00008f0027027a23 */ /* 0x100fe40000010803 */
[C---:B------:R-:W-:Y:S01]  /*5e70*/  HMMA.16816.F32 R48, R8.reuse, R66, RZ ;  /* 0x000000420830723c */ /* 0x040fe200000018ff */
[----:B------:R-:W-:Y:S01]  /*5e80*/  PRMT R16, R0, 0x5410, R6 ;  /* 0x0000541000107816 */ /* 0x000fe20000000006 */
[----:B------:R1:W2:Y:S01]  /*5e90*/  MUFU.EX2 R227, R2 ;  /* 0x0000000200e37308 */ /* 0x0002a20000000800 */
[--C-:B------:R-:W-:Y:S01]  /*5ea0*/  FFMA.FTZ R0, R88, c[0x0][0x23c], -R3.reuse ;  /* 0x00008f0058007a23 */ /* 0x100fe20000010803 */
[--C-:B------:R-:W-:Y:S01]  /*5eb0*/  HSET2.LE.AND R6, R12, R157.reuse, PT ;  /* 0x0000009d0c067233 */ /* 0x100fe20003803000 */
[----:B------:R-:W-:Y:S03]  /*5ec0*/  LDSM.16.MT88.4 R88, [R188+0x6800] ;  /* 0x00680000bc58783b */ /* 0x000fe60000004200 */
[C---:B------:R-:W-:Y:S02]  /*5ed0*/  HMMA.16816.F32 R36, R8.reuse, R76, RZ ;  /* 0x0000004c0824723c */ /* 0x040fe400000018ff */
[----:B------:R3:W-:Y:S06]  /*5ee0*/  MUFU.EX2 R225, R0 ;  /* 0x0000000000e17308 */ /* 0x0007ec0000000800 */
[----:B------:R-:W-:Y:S01]  /*5ef0*/  HMMA.16816.F32 R44, R8, R78, RZ ;  /* 0x0000004e082c723c */ /* 0x000fe200000018ff */
[----:B-1----:R-:W-:Y:S01]  /*5f00*/  HSET2.LE.AND R2, R18, R157, PT ;  /* 0x0000009d12027233 */ /* 0x002fe20003803000 */
[----:B--2---:R-:W-:Y:S01]  /*5f10*/  F2FP.PACK_AB R7, R227, R229 ;  /* 0x000000e5e307723e */ /* 0x004fe200000000ff */
[----:B------:R-:W1:Y:S03]  /*5f20*/  SHFL.BFLY PT, R18, R17, 0x1, 0x1f ;  /* 0x0c201f0011127f89 */ /* 0x000e6600000e0000 */
[----:B------:R-:W-:Y:S01]  /*5f30*/  LOP3.LUT R15, R6, R7, RZ, 0xc0, !PT ;  /* 0x00000007060f7212 */ /* 0x000fe200078ec0ff */
[----:B---3--:R-:W-:-:S04]  /*5f40*/  FFMA.FTZ R0, R94, c[0x0][0x23c], -R3 ;  /* 0x00008f005e007a23 */ /* 0x008fc80000010803 */
[----:B------:R2:W3:Y:S01]  /*5f50*/  MUFU.EX2 R226, R0 ;  /* 0x0000000000e27308 */ /* 0x0004e20000000800 */
[----:B-1----:R-:W-:Y:S02]  /*5f60*/  FMNMX.FTZ R71, R17, R18, !PT ;  /* 0x0000001211477209 */ /* 0x002fe40007810000 */
[----:B--2---:R-:W-:Y:S02]  /*5f70*/  FSEL R0, R4, RZ, P0 ;  /* 0x000000ff04007208 */ /* 0x004fe40000000000 */
[----:B------:R-:W-:Y:S02]  /*5f80*/  F2FP.PACK_AB R4, R231, R236 ;  /* 0x000000ece704723e */ /* 0x000fe400000000ff */
[----:B------:R-:W-:Y:S01]  /*5f90*/  FSETP.NEU.FTZ.AND P0, PT, R71, -INF , PT ;  /* 0xff8000004700780b */ /* 0x000fe20003f1d000 */
[--C-:B------:R-:W-:Y:S01]  /*5fa0*/  FFMA.FTZ R6, R112, c[0x0][0x23c], -R0.reuse ;  /* 0x00008f0070067a23 */ /* 0x100fe20000010800 */
[----:B------:R-:W-:Y:S01]  /*5fb0*/  LOP3.LUT R14, R2, R4, RZ, 0xc0, !PT ;  /* 0x00000004020e7212 */ /* 0x000fe200078ec0ff */
[----:B------:R-:W-:Y:S01]  /*5fc0*/  FFMA.FTZ R12, R95, c[0x0][0x23c], -R0 ;  /* 0x00008f005f0c7a23 */ /* 0x000fe20000010800 */
[--C-:B------:R-:W-:Y:S01]  /*5fd0*/  HSET2.LE.AND R2, R13, R157.reuse, PT ;  /* 0x0000009d0d027233 */ /* 0x100fe20003803000 */
[----:B------:R-:W-:Y:S01]  /*5fe0*/  F2FP.PACK_AB R4, R235, R237 ;  /* 0x000000edeb04723e */ /* 0x000fe200000000ff */
[----:B------:R1:W-:Y:S01]  /*5ff0*/  MUFU.EX2 R223, R6 ;  /* 0x0000000600df7308 */ /* 0x0003e20000000800 */
[----:B------:R-:W-:Y:S01]  /*6000*/  HSET2.LE.AND R13, R16, R157, PT ;  /* 0x0000009d100d7233 */ /* 0x000fe20003803000 */
[----:B---3--:R-:W-:-:S04]  /*6010*/  F2FP.PACK_AB R16, R226, R225 ;  /* 0x000000e1e210723e */ /* 0x008fc800000000ff */
[----:B------:R-:W-:Y:S02]  /*6020*/  LOP3.LUT R13, R13, R16, RZ, 0xc0, !PT ;  /* 0x000000100d0d7212 */ /* 0x000fe400078ec0ff */
[----:B------:R2:W-:Y:S01]  /*6030*/  MUFU.EX2 R224, R12 ;  /* 0x0000000c00e07308 */ /* 0x0005e20000000800 */
[----:B-1----:R-:W-:Y:S02]  /*6040*/  IMAD.WIDE.U32 R6, R21, -0x2daee0ad, RZ ;  /* 0xd2511f5315067825 */ /* 0x002fe400078e00ff */
[----:B------:R-:W-:Y:S03]  /*6050*/  HMMA.16816.F32 R20, R8, R86, RZ ;  /* 0x000000560814723c */ /* 0x000fe600000018ff */
[----:B------:R-:W-:Y:S02]  /*6060*/  LOP3.LUT R7, R7, UR8, R104, 0x96, !PT ;  /* 0x0000000807077c12 */ /* 0x000fe4000f8e9668 */
[----:B------:R-:W-:-:S02]  /*6070*/  LOP3.LUT R6, R63, UR6, R6, 0x96, !PT ;  /* 0x000000063f067c12 */ /* 0x000fc4000f8e9606 */
[----:B--2---:R-:W-:Y:S01]  /*6080*/  LOP3.LUT R12, R2, R4, RZ, 0xc0, !PT ;  /* 0x00000004020c7212 */ /* 0x004fe200078ec0ff */
[--C-:B------:R-:W-:Y:S01]  /*6090*/  FFMA.FTZ R2, R114, c[0x0][0x23c], -R0.reuse ;  /* 0x00008f0072027a23 */ /* 0x100fe20000010800 */
[----:B------:R-:W-:Y:S01]  /*60a0*/  IADD3 R9, R68, 0x1, RZ ;  /* 0x0000000144097810 */ /* 0x000fe20007ffe0ff */
[----:B------:R-:W-:Y:S02]  /*60b0*/  IMAD.WIDE.U32 R16, R7, -0x326172a9, RZ ;  /* 0xcd9e8d5707107825 */ /* 0x000fe400078e00ff */
[----:B------:R1:W-:Y:S01]  /*60c0*/  MUFU.EX2 R222, R2 ;  /* 0x0000000200de7308 */ /* 0x0003e20000000800 */
[----:B------:R-:W-:Y:S01]  /*60d0*/  LOP3.LUT R18, R73, UR27, R9, 0x96, !PT ;  /* 0x0000001b49127c12 */ /* 0x000fe2000f8e9609 */
[----:B------:R-:W-:Y:S01]  /*60e0*/  FFMA.FTZ R4, R115, c[0x0][0x23c], -R0 ;  /* 0x00008f0073047a23 */ /* 0x000fe20000010800 */
[----:B------:R-:W-:Y:S01]  /*60f0*/  HMMA.16816.F32 R144, R12, R80, R28 ;  /* 0x000000500c90723c */ /* 0x000fe2000000181c */
[----:B------:R-:W-:-:S04]  /*6100*/  IMAD.WIDE.U32 R6, R6, -0x326172a9, RZ ;  /* 0xcd9e8d5706067825 */ /* 0x000fc800078e00ff */
[----:B------:R2:W3:Y:S01]  /*6110*/  MUFU.EX2 R221, R4 ;  /* 0x0000000400dd7308 */ /* 0x0004e20000000800 */
[C---:B------:R-:W-:Y:S02]  /*6120*/  LOP3.LUT R11, R6.reuse, 0xffff, RZ, 0xc0, !PT ;  /* 0x0000ffff060b7812 */ /* 0x040fe400078ec0ff */
[----:B------:R-:W-:Y:S01]  /*6130*/  LOP3.LUT R9, R6, 0xff, RZ, 0xc0, !PT ;  /* 0x000000ff06097812 */ /* 0x000fe200078ec0ff */
[----:B------:R-:W-:Y:S01]  /*6140*/  HMMA.16816.F32 R104, R12, R102, R20 ;  /* 0x000000660c68723c */ /* 0x000fe20000001814 */
[----:B------:R-:W-:Y:S01]  /*6150*/  SHF.R.U32.HI R11, RZ, 0x8, R11 ;  /* 0x00000008ff0b7819 */ /* 0x000fe2000001160b */
[----:B-1----:R-:W-:-:S03]  /*6160*/  FMUL.FTZ R2, R71, c[0x0][0x23c] ;  /* 0x00008f0047027a20 */ /* 0x002fc60000410000 */
[----:B------:R-:W-:Y:S02]  /*6170*/  PRMT R11, R9, 0x5410, R11 ;  /* 0x00005410090b7816 */ /* 0x000fe4000000000b */
[----:B------:R-:W-:Y:S01]  /*6180*/  IMAD.WIDE.U32 R20, R18, -0x326172a9, RZ ;  /* 0xcd9e8d5712147825 */ /* 0x000fe200078e00ff */
[----:B------:R-:W-:Y:S01]  /*6190*/  HMMA.16816.F32 R140, R12, R88, R32 ;  /* 0x000000580c8c723c */ /* 0x000fe20000001820 */
[----:B------:R-:W-:Y:S02]  /*61a0*/  FSEL R2, R2, RZ, P0 ;  /* 0x000000ff02027208 */ /* 0x000fe40000000000 */
[----:B--2---:R-:W-:-:S03]  /*61b0*/  LOP3.LUT R4, R7, UR17, R16, 0x96, !PT ;  /* 0x0000001107047c12 */ /* 0x004fc6000f8e9610 */
[----:B------:R-:W-:Y:S01]  /*61c0*/  FFMA.FTZ R7, R113, c[0x0][0x23c], -R2 ;  /* 0x00008f0071077a23 */ /* 0x000fe20000010802 */
[----:B------:R-:W-:Y:S01]  /*61d0*/  SHF.R.U32.HI R16, RZ, 0x18, R6 ;  /* 0x00000018ff107819 */ /* 0x000fe20000011606 */
[--C-:B------:R-:W-:Y:S01]  /*61e0*/  FFMA.FTZ R8, R116, c[0x0][0x23c], -R2.reuse ;  /* 0x00008f0074087a23 */ /* 0x100fe20000010802 */
[----:B------:R-:W-:Y:S01]  /*61f0*/  LOP3.LUT R10, R4, 0xff, RZ, 0xc0, !PT ;  /* 0x000000ff040a7812 */ /* 0x000fe200078ec0ff */
[----:B------:R1:W-:Y:S01]  /*6200*/  MUFU.EX2 R219, R7 ;  /* 0x0000000700db7308 */ /* 0x0003e20000000800 */
[C---:B------:R-:W-:Y:S07]  /*6210*/  HMMA.16816.F32 R136, R12.reuse, R96, R36 ;  /* 0x000000600c88723c */ /* 0x040fee0000001824 */
[----:B------:R2:W4:Y:S01]  /*6220*/  MUFU.EX2 R220, R8 ;  /* 0x0000000800dc7308 */ /* 0x0005220000000800 */
[----:B------:R-:W-:Y:S01]  /*6230*/  HMMA.16816.F32 R128, R12, R100, R24 ;  /* 0x000000640c80723c */ /* 0x000fe20000001818 */
[----:B-1----:R-:W-:-:S07]  /*6240*/  FFMA.FTZ R7, R117, c[0x0][0x23c], -R2 ;  /* 0x00008f0075077a23 */ /* 0x002fce0000010802 */
[----:B------:R-:W-:Y:S01]  /*6250*/  HMMA.16816.F32 R132, R12, R82, R40 ;  /* 0x000000520c84723c */ /* 0x000fe20000001828 */
[----:B------:R1:W-:Y:S01]  /*6260*/  MUFU.EX2 R218, R7 ;  /* 0x0000000700da7308 */ /* 0x0003e20000000800 */
[----:B--2---:R-:W-:-:S06]  /*6270*/  SHF.R.U32.HI R8, RZ, 0x10, R6 ;  /* 0x00000010ff087819 */ /* 0x004fcc0000011606 */
[----:B------:R-:W-:Y:S01]  /*6280*/  HMMA.16816.F32 R120, R12, R90, R48 ;  /* 0x0000005a0c78723c */ /* 0x000fe20000001830 */
[----:B------:R-:W-:Y:S02]  /*6290*/  LOP3.LUT R6, R4, 0xffff, RZ, 0xc0, !PT ;  /* 0x0000ffff04067812 */ /* 0x000fe400078ec0ff */
[----:B------:R-:W-:Y:S02]  /*62a0*/  LOP3.LUT R8, R8, 0xff, RZ, 0xc0, !PT ;  /* 0x000000ff08087812 */ /* 0x000fe400078ec0ff */
[----:B------:R-:W-:Y:S02]  /*62b0*/  SHF.R.U32.HI R9, RZ, 0x8, R6 ;  /* 0x00000008ff097819 */ /* 0x000fe40000011606 */
[----:B------:R-:W-:Y:S02]  /*62c0*/  SHF.R.U32.HI R6, RZ, 0x10, R4 ;  /* 0x00000010ff067819 */ /* 0x000fe40000011604 */
[----:B------:R-:W-:Y:S01]  /*62d0*/  PRMT R8, R8, 0x5410, R16 ;  /* 0x0000541008087816 */ /* 0x000fe20000000010 */
[----:B-1----:R-:W-:Y:S01]  /*62e0*/  FFMA.FTZ R7, R119, c[0x0][0x23c], -R2 ;  /* 0x00008f0077077a23 */ /* 0x002fe20000010802 */
[----:B------:R-:W-:-:S02]  /*62f0*/  PRMT R16, R10, 0x5410, R9 ;  /* 0x000054100a107816 */ /* 0x000fc40000000009 */
[----:B------:R-:W-:Y:S01]  /*6300*/  SHF.R.U32.HI R10, RZ, 0x18, R4 ;  /* 0x00000018ff0a7819 */ /* 0x000fe20000011604 */
[----:B------:R1:W2:Y:S01]  /*6310*/  MUFU.EX2 R216, R7 ;  /* 0x0000000700d87308 */ /* 0x0002a20000000800 */
[----:B------:R-:W-:Y:S01]  /*6320*/  LOP3.LUT R9, R6, 0xff, RZ, 0xc0, !PT ;  /* 0x000000ff06097812 */ /* 0x000fe200078ec0ff */
[--C-:B------:R-:W-:Y:S01]  /*6330*/  HSET2.LE.AND R4, R11, R157.reuse, PT ;  /* 0x0000009d0b047233 */ /* 0x100fe20003803000 */
[----:B---3--:R-:W-:Y:S02]  /*6340*/  F2FP.PACK_AB R6, R221, R222 ;  /* 0x000000dedd06723e */ /* 0x008fe400000000ff */
[----:B------:R-:W-:Y:S02]  /*6350*/  PRMT R9, R9, 0x5410, R10 ;  /* 0x0000541009097816 */ /* 0x000fe4000000000a */
[----:B------:R-:W-:Y:S01]  /*6360*/  LOP3.LUT R10, R4, R6, RZ, 0xc0, !PT ;  /* 0x00000006040a7212 */ /* 0x000fe200078ec0ff */
[----:B------:R-:W-:Y:S01]  /*6370*/  HSET2.LE.AND R4, R16, R157, PT ;  /* 0x0000009d10047233 */ /* 0x000fe20003803000 */
[----:B----4-:R-:W-:Y:S01]  /*6380*/  F2FP.PACK_AB R11, R219, R220 ;  /* 0x000000dcdb0b723e */ /* 0x010fe200000000ff */
[----:B------:R-:W-:Y:S01]  /*6390*/  FFMA.FTZ R16, R124, c[0x0][0x23c], -R0 ;  /* 0x00008f007c107a23 */ /* 0x000fe20000010800 */
[----:B------:R-:W-:-:S03]  /*63a0*/  F2FP.PACK_AB R6, R223, R224 ;  /* 0x000000e0df06723e */ /* 0x000fc600000000ff */
[----:B------:R-:W-:Y:S01]  /*63b0*/  MUFU.EX2 R215, R16 ;  /* 0x0000001000d77308 */ /* 0x000fe20000000800 */
[--C-:B-1----:R-:W-:Y:S01]  /*63c0*/  HSET2.LE.AND R7, R8, R157.reuse, PT ;  /* 0x0000009d08077233 */ /* 0x102fe20003803000 */
[----:B------:R-:W-:Y:S02]  /*63d0*/  FFMA.FTZ R8, R118, c[0x0][0x23c], -R0 ;  /* 0x00008f0076087a23 */ /* 0x000fe40000010800 */
[----:B------:R-:W-:Y:S02]  /*63e0*/  HMMA.16816.F32 R116, R12, R98, R44 ;  /* 0x000000620c74723c */ /* 0x000fe4000000182c */
[----:B------:R-:W-:Y:S02]  /*63f0*/  LOP3.LUT R11, R7, R11, RZ, 0xc0, !PT ;  /* 0x0000000b070b7212 */ /* 0x000fe400078ec0ff */
[----:B------:R1:W-:Y:S01]  /*6400*/  MUFU.EX2 R217, R8 ;  /* 0x0000000800d97308 */ /* 0x0003e20000000800 */
[----:B------:R-:W-:Y:S01]  /*6410*/  HSET2.LE.AND R7, R9, R157, PT ;  /* 0x0000009d09077233 */ /* 0x000fe20003803000 */
[----:B--2---:R-:W-:Y:S01]  /*6420*/  F2FP.PACK_AB R9, R216, R218 ;  /* 0x000000dad809723e */ /* 0x004fe200000000ff */
[----:B------:R-:W-:-:S03]  /*6430*/  FFMA.FTZ R13, R110, c[0x0][0x23c], -R2 ;  /* 0x00008f006e0d7a23 */ /* 0x000fc60000010802 */
[----:B------:R-:W-:Y:S01]  /*6440*/  LOP3.LUT R9, R7, R9, RZ, 0xc0, !PT ;  /* 0x0000000907097212 */ /* 0x000fe200078ec0ff */
[--C-:B------:R-:W-:Y:S01]  /*6450*/  FFMA.FTZ R7, R109, c[0x0][0x23c], -R0.reuse ;  /* 0x00008f006d077a23 */ /* 0x100fe20000010800 */
[----:B------:R-:W-:Y:S01]  /*6460*/  MUFU.EX2 R212, R13 ;  /* 0x0000000d00d47308 */ /* 0x000fe20000000800 */
[----:B-1----:R-:W-:Y:S01]  /*6470*/  LOP3.LUT R8, R4, R6, RZ, 0xc0, !PT ;  /* 0x0000000604087212 */ /* 0x002fe200078ec0ff */
[----:B------:R-:W-:Y:S01]  /*6480*/  FFMA.FTZ R4, R108, c[0x0][0x23c], -R0 ;  /* 0x00008f006c047a23 */ /* 0x000fe20000010800 */
[----:B------:R-:W-:-:S05]  /*6490*/  LOP3.LUT R6, R17, UR7, R156, 0x96, !PT ;  /* 0x0000000711067c12 */ /* 0x000fca000f8e969c */
[----:B------:R1:W-:Y:S01]  /*64a0*/  MUFU.EX2 R213, R7 ;  /* 0x0000000700d57308 */ /* 0x0003e20000000800 */
[C---:B------:R-:W-:Y:S07]  /*64b0*/  HMMA.16816.F32 R32, R8.reuse, R64, RZ ;  /* 0x000000400820723c */ /* 0x040fee00000018ff */
[----:B------:R2:W3:Y:S01]  /*64c0*/  MUFU.EX2 R214, R4 ;  /* 0x0000000400d67308 */ /* 0x0004e20000000800 */
[----:B------:R-:W-:Y:S01]  /*64d0*/  HMMA.16816.F32 R36, R8, R56, RZ ;  /* 0x000000380824723c */ /* 0x000fe200000018ff */
[----:B-1----:R-:W-:-:S07]  /*64e0*/  IMAD.WIDE.U32 R6, R6, -0x2daee0ad, RZ ;  /* 0xd2511f5306067825 */ /* 0x002fce00078e00ff */
[C---:B------:R-:W-:Y:S01]  /*64f0*/  HMMA.16816.F32 R56, R8.reuse, R58, RZ ;  /* 0x0000003a0838723c */ /* 0x040fe200000018ff */
[C---:B------:R-:W-:Y:S02]  /*6500*/  LOP3.LUT R12, R6.reuse, 0xffff, RZ, 0xc0, !PT ;  /* 0x0000ffff060c7812 */ /* 0x040fe400078ec0ff */
[----:B------:R-:W-:Y:S02]  /*6510*/  LOP3.LUT R14, R6, 0xff, RZ, 0xc0, !PT ;  /* 0x000000ff060e7812 */ /* 0x000fe400078ec0ff */
[----:B--2---:R-:W-:Y:S02]  /*6520*/  LOP3.LUT R4, R21, UR15, R54, 0x96, !PT ;  /* 0x0000000f15047c12 */ /* 0x004fe4000f8e9636 */
[----:B------:R-:W-:Y:S01]  /*6530*/  SHF.R.U32.HI R18, RZ, 0x18, R6 ;  /* 0x00000018ff127819 */ /* 0x000fe20000011606 */
[----:B------:R-:W-:Y:S01]  /*6540*/  HMMA.16816.F32 R48, R8, R66, RZ ;  /* 0x000000420830723c */ /* 0x000fe200000018ff */
[----:B------:R-:W-:Y:S01]  /*6550*/  SHF.R.U32.HI R12, RZ, 0x8, R12 ;  /* 0x00000008ff0c7819 */ /* 0x000fe2000001160c */
[----:B------:R-:W-:-:S03]  /*6560*/  IMAD.WIDE.U32 R22, R4, -0x2daee0ad, RZ ;  /* 0xd2511f5304167825 */ /* 0x000fc600078e00ff */
[----:B------:R-:W-:Y:S01]  /*6570*/  PRMT R14, R14, 0x5410, R12 ;  /* 0x000054100e0e7816 */ /* 0x000fe2000000000c */
[----:B------:R-:W-:Y:S01]  /*6580*/  FFMA.FTZ R4, R125, c[0x0][0x23c], -R2 ;  /* 0x00008f007d047a23 */ /* 0x000fe20000010802 */
[----:B------:R-:W-:Y:S01]  /*6590*/  LOP3.LUT R19, R23, UR12, R60, 0x96, !PT ;  /* 0x0000000c17137c12 */ /* 0x000fe2000f8e963c */
[----:B------:R-:W-:Y:S01]  /*65a0*/  FFMA.FTZ R12, R148, c[0x0][0x23c], -R2 ;  /* 0x00008f00940c7a23 */ /* 0x000fe20000010802 */
[C---:B------:R-:W-:Y:S01]  /*65b0*/  HMMA.16816.F32 R28, R8.reuse, R76, RZ ;  /* 0x0000004c081c723c */ /* 0x040fe200000018ff */
[----:B------:R1:W-:Y:S07]  /*65c0*/  MUFU.EX2 R211, R4 ;  /* 0x0000000400d37308 */ /* 0x0003ee0000000800 */
[C---:B------:R-:W-:Y:S01]  /*65d0*/  HMMA.16816.F32 R44, R8.reuse, R78, RZ ;  /* 0x0000004e082c723c */ /* 0x040fe200000018ff */
[----:B------:R2:W-:Y:S07]  /*65e0*/  MUFU.EX2 R209, R12 ;  /* 0x0000000c00d17308 */ /* 0x0005ee0000000800 */
[----:B------:R-:W-:Y:S01]  /*65f0*/  HMMA.16816.F32 R24, R8, R84, RZ ;  /* 0x000000540818723c */ /* 0x000fe200000018ff */
[----:B-1----:R-:W-:-:S02]  /*6600*/  LOP3.LUT R4, R7, UR16, R62, 0x96, !PT ;  /* 0x0000001007047c12 */ /* 0x002fc4000f8e963e */
[----:B------:R-:W-:Y:S01]  /*6610*/  SHF.R.U32.HI R7, RZ, 0x10, R6 ;  /* 0x00000010ff077819 */ /* 0x000fe20000011606 */
[----:B------:R-:W-:Y:S01]  /*6620*/  FFMA.FTZ R6, R111, c[0x0][0x23c], -R2 ;  /* 0x00008f006f067a23 */ /* 0x000fe20000010802 */
[C---:B------:R-:W-:Y:S02]  /*6630*/  LOP3.LUT R17, R4.reuse, 0xff, RZ, 0xc0, !PT ;  /* 0x000000ff04117812 */ /* 0x040fe400078ec0ff */
[----:B------:R-:W-:Y:S01]  /*6640*/  LOP3.LUT R15, R7, 0xff, RZ, 0xc0, !PT ;  /* 0x000000ff070f7812 */ /* 0x000fe200078ec0ff */
[----:B------:R1:W4:Y:S01]  /*6650*/  MUFU.EX2 R210, R6 ;  /* 0x0000000600d27308 */ /* 0x0003220000000800 */
[----:B------:R-:W-:Y:S01]  /*6660*/  LOP3.LUT R7, R4, 0xffff, RZ, 0xc0, !PT ;  /* 0x0000ffff04077812 */ /* 0x000fe200078ec0ff */
[----:B------:R-:W-:Y:S01]  /*6670*/  HMMA.16816.F32 R60, R8, R86, RZ ;  /* 0x00000056083c723c */ /* 0x000fe200000018ff */
[----:B------:R-:W-:Y:S02]  /*6680*/  SHF.R.U32.HI R16, RZ, 0x18, R4 ;  /* 0x00000018ff107819 */ /* 0x000fe40000011604 */
[----:B------:R-:W-:-:S02]  /*6690*/  SHF.R.U32.HI R13, RZ, 0x8, R7 ;  /* 0x00000008ff0d7819 */ /* 0x000fc40000011607 */
[----:B--2---:R-:W-:Y:S02]  /*66a0*/  PRMT R12, R15, 0x5410, R18 ;  /* 0x000054100f0c7816 */ /* 0x004fe40000000012 */
[----:B------:R-:W-:Y:S01]  /*66b0*/  PRMT R13, R17, 0x5410, R13 ;  /* 0x00005410110d7816 */ /* 0x000fe2000000000d */
[----:B------:R-:W-:Y:S01]  /*66c0*/  FFMA.FTZ R8, R126, c[0x0][0x23c], -R5 ;  /* 0x00008f007e087a23 */ /* 0x000fe20000010805 */
[--C-:B------:R-:W-:Y:S02]  /*66d0*/  LOP3.LUT R17, R53, UR13, R20.reuse, 0x96, !PT ;  /* 0x0000000d35117c12 */ /* 0x100fe4000f8e9614 */
[----:B------:R-:W-:Y:S01]  /*66e0*/  LOP3.LUT R10, R233, UR13, R20, 0x96, !PT ;  /* 0x0000000de90a7c12 */ /* 0x000fe2000f8e9614 */
[----:B------:R2:W-:Y:S01]  /*66f0*/  MUFU.EX2 R208, R8 ;  /* 0x0000000800d07308 */ /* 0x0005e20000000800 */
[----:B-1----:R-:W-:Y:S01]  /*6700*/  SHF.R.U32.HI R6, RZ, 0x10, R4 ;  /* 0x00000010ff067819 */ /* 0x002fe20000011604 */
[----:B------:R-:W-:Y:S02]  /*6710*/  HSET2.LE.AND R4, R14, R157, PT ;  /* 0x0000009d0e047233 */ /* 0x000fe40003803000 */
[----:B------:R-:W-:Y:S01]  /*6720*/  IMAD.WIDE.U32 R76, R10, -0x2daee0ad, RZ ;  /* 0xd2511f530a4c7825 */ /* 0x000fe200078e00ff */
[----:B------:R-:W-:-:S02]  /*6730*/  LOP3.LUT R7, R6, 0xff, RZ, 0xc0, !PT ;  /* 0x000000ff06077812 */ /* 0x000fc400078ec0ff */
[----:B---3--:R-:W-:Y:S02]  /*6740*/  F2FP.PACK_AB R6, R213, R214 ;  /* 0x000000d6d506723e */ /* 0x008fe400000000ff */
[----:B------:R-:W-:Y:S01]  /*6750*/  PRMT R16, R7, 0x5410, R16 ;  /* 0x0000541007107816 */ /* 0x000fe20000000010 */
[--C-:B------:R-:W-:Y:S01]  /*6760*/  HSET2.LE.AND R7, R13, R157.reuse, PT ;  /* 0x0000009d0d077233 */ /* 0x100fe20003803000 */
[----:B------:R-:W-:Y:S01]  /*6770*/  LOP3.LUT R14, R4, R6, RZ, 0xc0, !PT ;  /* 0x00000006040e7212 */ /* 0x000fe200078ec0ff */
[--C-:B------:R-:W-:Y:S01]  /*6780*/  HSET2.LE.AND R4, R12, R157.reuse, PT ;  /* 0x0000009d0c047233 */ /* 0x100fe20003803000 */
[----:B----4-:R-:W-:Y:S02]  /*6790*/  F2FP.PACK_AB R6, R210, R212 ;  /* 0x000000d4d206723e */ /* 0x010fe400000000ff */
[----:B------:R-:W-:Y:S01]  /*67a0*/  F2FP.PACK_AB R12, R215, R217 ;  /* 0x000000d9d70c723e */ /* 0x000fe200000000ff */
[----:B--2---:R-:W-:Y:S01]  /*67b0*/  FFMA.FTZ R8, R127, c[0x0][0x23c], -R5 ;  /* 0x00008f007f087a23 */ /* 0x004fe20000010805 */
[----:B------:R-:W-:Y:S01]  /*67c0*/  LOP3.LUT R15, R4, R6, RZ, 0xc0, !PT ;  /* 0x00000006040f7212 */ /* 0x000fe200078ec0ff */
[----:B------:R-:W-:Y:S01]  /*67d0*/  HSET2.LE.AND R4, R16, R157, PT ;  /* 0x0000009d10047233 */ /* 0x000fe20003803000 */
[----:B------:R-:W-:Y:S01]  /*67e0*/  F2FP.PACK_AB R6, R209, R211 ;  /* 0x000000d3d106723e */ /* 0x000fe200000000ff */
[----:B------:R-:W-:Y:S01]  /*67f0*/  IMAD.WIDE.U32 R16, R17, -0x2daee0ad, RZ ;  /* 0xd2511f5311107825 */ /* 0x000fe200078e00ff */
[----:B------:R-:W-:Y:S01]  /*6800*/  LOP3.LUT R12, R7, R12, RZ, 0xc0, !PT ;  /* 0x0000000c070c7212 */ /* 0x000fe200078ec0ff */
[----:B------:R1:W-:Y:S01]  /*6810*/  MUFU.EX2 R183, R8 ;  /* 0x0000000800b77308 */ /* 0x0003e20000000800 */
[----:B------:R-:W-:Y:S01]  /*6820*/  LOP3.LUT R13, R4, R6, RZ, 0xc0, !PT ;  /* 0x00000006040d7212 */ /* 0x000fe200078ec0ff */
[----:B------:R-:W-:Y:S01]  /*6830*/  IMAD.WIDE.U32 R6, R19, -0x326172a9, RZ ;  /* 0xcd9e8d5713067825 */ /* 0x000fe200078e00ff */
[----:B------:R-:W-:-:S04]  /*6840*/  LOP3.LUT R4, R17, UR10, R22, 0x96, !PT ;  /* 0x0000000a11047c12 */ /* 0x000fc8000f8e9616 */
[----:B------:R-:W-:Y:S01]  /*6850*/  LOP3.LUT R7, R7, UR11, R52, 0x96, !PT ;  /* 0x0000000b07077c12 */ /* 0x000fe2000f8e9634 */
[----:B------:R-:W-:Y:S01]  /*6860*/  IMAD.WIDE.U32 R42, R4, -0x326172a9, RZ ;  /* 0xcd9e8d57042a7825 */ /* 0x000fe200078e00ff */
[----:B------:R-:W-:Y:S04]  /*6870*/  HMMA.16816.F32 R52, R12, R88, R32 ;  /* 0x000000580c34723c */ /* 0x000fe80000001820 */
[----:B------:R-:W-:Y:S01]  /*6880*/  LOP3.LUT R4, R43, UR9, R6, 0x96, !PT ;  /* 0x000000092b047c12 */ /* 0x000fe2000f8e9606 */
[----:B------:R-:W-:-:S03]  /*6890*/  IMAD.WIDE.U32 R6, R7, -0x2daee0ad, RZ ;  /* 0xd2511f5307067825 */ /* 0x000fc600078e00ff */
[C---:B------:R-:W-:Y:S01]  /*68a0*/  HMMA.16816.F32 R64, R12.reuse, R80, R36 ;  /* 0x000000500c40723c */ /* 0x040fe20000001824 */
[----:B------:R-:W-:Y:S01]  /*68b0*/  IMAD.WIDE.U32 R40, R4, -0x2daee0ad, RZ ;  /* 0xd2511f5304287825 */ /* 0x000fe200078e00ff */
[----:B------:R-:W-:Y:S01]  /*68c0*/  LOP3.LUT R4, R21, UR15, R182, 0x96, !PT ;  /* 0x0000000f15047c12 */ /* 0x000fe2000f8e96b6 */
[----:B------:R-:W-:Y:S01]  /*68d0*/  LDSM.16.MT88.4 R36, [R187+0x7000] ;  /* 0x00700000bb24783b */ /* 0x000fe20000004200 */
[----:B------:R-:W-:Y:S01]  /*68e0*/  LOP3.LUT R7, R7, UR8, R16, 0x96, !PT ;  /* 0x0000000807077c12 */ /* 0x000fe2000f8e9610 */
[----:B-1----:R-:W-:Y:S01]  /*68f0*/  FFMA.FTZ R8, R149, c[0x0][0x23c], -R5 ;  /* 0x00008f0095087a23 */ /* 0x002fe20000010805 */
[----:B------:R-:W-:Y:S01]  /*6900*/  LOP3.LUT R6, R41, UR6, R6, 0x96, !PT ;  /* 0x0000000629067c12 */ /* 0x000fe2000f8e9606 */
[----:B------:R-:W-:Y:S01]  /*6910*/  LDSM.16.MT88.4 R20, [R188+0x7000] ;  /* 0x00700000bc14783b */ /* 0x000fe20000004200 */
[----:B------:R-:W-:Y:S01]  /*6920*/  HMMA.16816.F32 R108, R12, R96, R28 ;  /* 0x000000600c6c723c */ /* 0x000fe2000000181c */
[----:B------:R1:W-:Y:S01]  /*6930*/  MUFU.EX2 R182, R8 ;  /* 0x0000000800b67308 */ /* 0x0003e20000000800 */
[----:B------:R-:W-:Y:S01]  /*6940*/  IMAD.WIDE.U32 R32, R7, -0x326172a9, RZ ;  /* 0xcd9e8d5707207825 */ /* 0x000fe200078e00ff */
[----:B------:R-:W2:Y:S03]  /*6950*/  LDSM.16.MT88.4 R28, [R185+0x7000] ;  /* 0x00700000b91c783b */ /* 0x000ea60000004200 */
[----:B------:R-:W-:-:S02]  /*6960*/  IMAD.WIDE.U32 R6, R6, -0x326172a9, RZ ;  /* 0xcd9e8d5706067825 */ /* 0x000fc400078e00ff */
[C---:B------:R-:W-:Y:S01]  /*6970*/  HMMA.16816.F32 R124, R12.reuse, R100, R24 ;  /* 0x000000640c7c723c */ /* 0x040fe20000001818 */
[----:B------:R-:W3:Y:S02]  /*6980*/  LDSM.16.MT88.4 R24, [R186+0x7000] ;  /* 0x00700000ba18783b */ /* 0x000ee40000004200 */
[----:B------:R-:W-:Y:S02]  /*6990*/  LOP3.LUT R16, R6, 0xff, RZ, 0xc0, !PT ;  /* 0x000000ff06107812 */ /* 0x000fe400078ec0ff */
[--C-:B------:R-:W-:Y:S02]  /*69a0*/  SHF.R.U32.HI R17, RZ, 0x10, R6.reuse ;  /* 0x00000010ff117819 */ /* 0x100fe40000011606 */
[----:B------:R-:W-:Y:S01]  /*69b0*/  SHF.R.U32.HI R18, RZ, 0x18, R6 ;  /* 0x00000018ff127819 */ /* 0x000fe20000011606 */
[----:B------:R-:W-:Y:S01]  /*69c0*/  HMMA.16816.F32 R56, R12, R82, R56 ;  /* 0x000000520c38723c */ /* 0x000fe20000001838 */
[----:B-1----:R-:W-:-:S04]  /*69d0*/  IMAD.WIDE.U32 R8, R4, -0x2daee0ad, RZ ;  /* 0xd2511f5304087825 */ /* 0x002fc800078e00ff */
[----:B------:R-:W-:Y:S01]  /*69e0*/  FFMA.FTZ R4, R150, c[0x0][0x23c], -R5 ;  /* 0x00008f0096047a23 */ /* 0x000fe20000010805 */
[----:B------:R-:W-:Y:S01]  /*69f0*/  LOP3.LUT R19, R77, UR10, R8, 0x96, !PT ;  /* 0x0000000a4d137c12 */ /* 0x000fe2000f8e9608 */
[----:B------:R-:W-:Y:S01]  /*6a00*/  FFMA.FTZ R8, R152, c[0x0][0x23c], -R3 ;  /* 0x00008f0098087a23 */ /* 0x000fe20000010803 */
[----:B------:R-:W-:Y:S01]  /*6a10*/  LOP3.LUT R34, R9, UR12, R92, 0x96, !PT ;  /* 0x0000000c09227c12 */ /* 0x000fe2000f8e965c */
[----:B------:R1:W-:Y:S01]  /*6a20*/  MUFU.EX2 R181, R4 ;  /* 0x0000000400b57308 */ /* 0x0003e20000000800 */
[C---:B------:R-:W-:Y:S01]  /*6a30*/  HMMA.16816.F32 R48, R12.reuse, R90, R48 ;  /* 0x0000005a0c30723c */ /* 0x040fe20000001830 */
[----:B------:R-:W-:Y:S01]  /*6a40*/  IMAD.WIDE.U32 R92, R19, -0x326172a9, RZ ;  /* 0xcd9e8d57135c7825 */ /* 0x000fe200078e00ff */
[----:B------:R-:W4:Y:S05]  /*6a50*/  LDSM.16.MT88.4 R88, [R185+0x7800] ;  /* 0x00780000b958783b */ /* 0x000f2a0000004200 */
[----:B------:R5:W-:Y:S01]  /*6a60*/  MUFU.EX2 R156, R8 ;  /* 0x00000008009c7308 */ /* 0x000be20000000800 */
[----:B------:R-:W-:Y:S01]  /*6a70*/  HMMA.16816.F32 R44, R12, R98, R44 ;  /* 0x000000620c2c723c */ /* 0x000fe2000000182c */
[----:B-1----:R-:W-:-:S07]  /*6a80*/  LOP3.LUT R4, R7, UR17, R32, 0x96, !PT ;  /* 0x0000001107047c12 */ /* 0x002fce000f8e9620 */
[----:B------:R-:W-:Y:S01]  /*6a90*/  HMMA.16816.F32 R60, R12, R102, R60 ;  /* 0x000000660c3c723c */ /* 0x000fe2000000183c */
[----:B------:R-:W-:Y:S02]  /*6aa0*/  LOP3.LUT R7, R6, 0xffff, RZ, 0xc0, !PT ;  /* 0x0000ffff06077812 */ /* 0x000fe400078ec0ff */
[C---:B------:R-:W-:Y:S02]  /*6ab0*/  LOP3.LUT R6, R4.reuse, 0xffff, RZ, 0xc0, !PT ;  /* 0x0000ffff04067812 */ /* 0x040fe400078ec0ff */
[----:B------:R-:W-:Y:S02]  /*6ac0*/  LOP3.LUT R11, R4, 0xff, RZ, 0xc0, !PT ;  /* 0x000000ff040b7812 */ /* 0x000fe400078ec0ff */
[--C-:B-----5:R-:W-:Y:S02]  /*6ad0*/  SHF.R.U32.HI R8, RZ, 0x10, R4.reuse ;  /* 0x00000010ff087819 */ /* 0x120fe40000011604 */
[----:B------:R-:W-:Y:S02]  /*6ae0*/  SHF.R.U32.HI R9, RZ, 0x18, R4 ;  /* 0x00000018ff097819 */ /* 0x000fe40000011604 */
[----:B------:R-:W-:Y:S01]  /*6af0*/  SHF.R.U32.HI R10, RZ, 0x8, R7 ;  /* 0x00000008ff0a7819 */ /* 0x000fe20000011607 */
[--C-:B------:R-:W-:Y:S01]  /*6b00*/  FFMA.FTZ R7, R151, c[0x0][0x23c], -R3.reuse ;  /* 0x00008f0097077a23 */ /* 0x100fe20000010803 */
[----:B------:R-:W-:Y:S01]  /*6b10*/  SHF.R.U32.HI R4, RZ, 0x8, R6 ;  /* 0x00000008ff047819 */ /* 0x000fe20000011606 */
[----:B------:R-:W-:Y:S01]  /*6b20*/  FFMA.FTZ R6, R153, c[0x0][0x23c], -R3 ;  /* 0x00008f0099067a23 */ /* 0x000fe20000010803 */
[----:B------:R-:W-:Y:S01]  /*6b30*/  PRMT R10, R16, 0x5410, R10 ;  /* 0x00005410100a7816 */ /* 0x000fe2000000000a */
[----:B------:R1:W5:Y:S01]  /*6b40*/  MUFU.EX2 R152, R7 ;  /* 0x0000000700987308 */ /* 0x0003620000000800 */
[----:B------:R-:W-:-:S05]  /*6b50*/  PRMT R4, R11, 0x5410, R4 ;  /* 0x000054100b047816 */ /* 0x000fca0000000004 */
[----:B------:R-:W-:Y:S02]  /*6b60*/  HSET2.LE.AND R4, R4, R157, PT ;  /* 0x0000009d04047233 */ /* 0x000fe40003803000 */
[----:B------:R2:W-:Y:S01]  /*6b70*/  MUFU.EX2 R151, R6 ;  /* 0x0000000600977308 */ /* 0x0005e20000000800 */
[----:B-1----:R-:W-:Y:S02]  /*6b80*/  LOP3.LUT R7, R8, 0xff, RZ, 0xc0, !PT ;  /* 0x000000ff08077812 */ /* 0x002fe400078ec0ff */
[----:B------:R-:W-:Y:S02]  /*6b90*/  LOP3.LUT R8, R17, 0xff, RZ, 0xc0, !PT ;  /* 0x000000ff11087812 */ /* 0x000fe400078ec0ff */
[----:B------:R-:W-:Y:S02]  /*6ba0*/  PRMT R7, R7, 0x5410, R9 ;  /* 0x0000541007077816 */ /* 0x000fe40000000009 */
[----:B------:R-:W-:Y:S01]  /*6bb0*/  PRMT R11, R8, 0x5410, R18 ;  /* 0x00005410080b7816 */ /* 0x000fe20000000012 */
[----:B--2---:R-:W-:-:S02]  /*6bc0*/  FFMA.FTZ R6, R154, c[0x0][0x23c], -R3 ;  /* 0x00008f009a067a23 */ /* 0x004fc40000010803 */
[----:B------:R-:W-:Y:S01]  /*6bd0*/  HSET2.LE.AND R7, R7, R157, PT ;  /* 0x0000009d07077233 */ /* 0x000fe20003803000 */
[----:B-----5:R-:W-:Y:S01]  /*6be0*/  F2FP.PACK_AB R9, R152, R156 ;  /* 0x0000009c9809723e */ /* 0x020fe200000000ff */
[----:B------:R1:W2:Y:S03]  /*6bf0*/  MUFU.EX2 R150, R6 ;  /* 0x0000000600967308 */ /* 0x0002a60000000800 */
[----:B------:R-:W-:Y:S01]  /*6c00*/  LOP3.LUT R9, R7, R9, RZ, 0xc0, !PT ;  /* 0x0000000907097212 */ /* 0x000fe200078ec0ff */
[----:B------:R-:W-:-:S04]  /*6c10*/  FFMA.FTZ R7, R161, c[0x0][0x23c], -R0 ;  /* 0x00008f00a1077a23 */ /* 0x000fc80000010800 */
[----:B------:R5:W-:Y:S01]  /*6c20*/  MUFU.EX2 R149, R7 ;  /* 0x0000000700957308 */ /* 0x000be20000000800 */
[----:B-1----:R-:W-:-:S04]  /*6c30*/  F2FP.PACK_AB R6, R183, R208 ;  /* 0x000000d0b706723e */ /* 0x002fc800000000ff */
[----:B------:R-:W-:Y:S01]  /*6c40*/  LOP3.LUT R8, R4, R6, RZ, 0xc0, !PT ;  /* 0x0000000604087212 */ /* 0x000fe200078ec0ff */
[----:B------:R-:W-:Y:S01]  /*6c50*/  HSET2.LE.AND R4, R10, R157, PT ;  /* 0x0000009d0a047233 */ /* 0x000fe20003803000 */
[----:B------:R-:W-:-:S04]  /*6c60*/  F2FP.PACK_AB R6, R181, R182 ;  /* 0x000000b6b506723e */ /* 0x000fc800000000ff */
[----:B------:R-:W-:Y:S01]  /*6c70*/  LOP3.LUT R10, R4, R6, RZ, 0xc0, !PT ;  /* 0x00000006040a7212 */ /* 0x000fe200078ec0ff */
[----:B------:R-:W-:Y:S01]  /*6c80*/  HSET2.LE.AND R4, R11, R157, PT ;  /* 0x0000009d0b047233 */ /* 0x000fe20003803000 */
[----:B--2---:R-:W-:-:S04]  /*6c90*/  F2FP.PACK_AB R6, R150, R151 ;  /* 0x000000979606723e */ /* 0x004fc800000000ff */
[----:B------:R-:W-:Y:S01]  /*6ca0*/  LOP3.LUT R11, R4, R6, RZ, 0xc0, !PT ;  /* 0x00000006040b7212 */ /* 0x000fe200078ec0ff */
[----:B-----5:R-:W-:-:S04]  /*6cb0*/  IMAD.WIDE.U32 R6, R34, -0x326172a9, RZ ;  /* 0xcd9e8d5722067825 */ /* 0x020fc800078e00ff */
[----:B------:R-:W-:Y:S01]  /*6cc0*/  FFMA.FTZ R4, R160, c[0x0][0x23c], -R0 ;  /* 0x00008f00a0047a23 */ /* 0x000fe20000010800 */
[----:B------:R-:W-:Y:S01]  /*6cd0*/  LOP3.LUT R6, R93, UR9, R6, 0x96, !PT ;  /* 0x000000095d067c12 */ /* 0x000fe2000f8e9606 */
[----:B------:R-:W-:Y:S02]  /*6ce0*/  HMMA.16816.F32 R80, R8, R28, R144 ;  /* 0x0000001c0850723c */ /* 0x000fe40000001890 */
[----:B------:R1:W2:Y:S02]  /*6cf0*/  MUFU.EX2 R148, R4 ;  /* 0x0000000400947308 */ /* 0x0002a40000000800 */
[----:B------:R-:W-:-:S04]  /*6d00*/  IMAD.WIDE.U32 R34, R6, -0x2daee0ad, RZ ;  /* 0xd2511f5306227825 */ /* 0x000fc800078e00ff */
[C---:B------:R-:W-:Y:S08]  /*6d10*/  HMMA.16816.F32 R96, R8.reuse, R20, R140 ;  /* 0x000000140860723c */ /* 0x040ff0000000188c */
[----:B---3--:R-:W-:Y:S01]  /*6d20*/  HMMA.16816.F32 R112, R8, R24, R136 ;  /* 0x000000180870723c */ /* 0x008fe20000001888 */
[----:B-1----:R-:W-:Y:S01]  /*6d30*/  LOP3.LUT R4, R7, UR11, R232, 0x96, !PT ;  /* 0x0000000b07047c12 */ /* 0x002fe2000f8e96e8 */
[----:B------:R-:W-:-:S04]  /*6d40*/  FFMA.FTZ R7, R155, c[0x0][0x23c], -R0 ;  /* 0x00008f009b077a23 */ /* 0x000fc80000010800 */
[----:B------:R-:W-:Y:S01]  /*6d50*/  IMAD.WIDE.U32 R12, R4, -0x2daee0ad, RZ ;  /* 0xd2511f53040c7825 */ /* 0x000fe200078e00ff */
[----:B------:R1:W-:Y:S01]  /*6d60*/  MUFU.EX2 R74, R7 ;  /* 0x00000007004a7308 */ /* 0x0003e20000000800 */
[C---:B------:R-:W-:Y:S02]  /*6d70*/  HMMA.16816.F32 R128, R8.reuse, R36, R128 ;  /* 0x000000240880723c */ /* 0x040fe40000001880 */
[----:B------:R-:W-:Y:S01]  /*6d80*/  FFMA.FTZ R4, R158, c[0x0][0x23c], -R0 ;  /* 0x00008f009e047a23 */ /* 0x000fe20000010800 */
[----:B------:R-:W-:Y:S02]  /*6d90*/  LOP3.LUT R6, R35, UR6, R12, 0x96, !PT ;  /* 0x0000000623067c12 */ /* 0x000fe4000f8e960c */
[----:B------:R-:W-:Y:S01]  /*6da0*/  LOP3.LUT R14, R13, UR8, R76, 0x96, !PT ;  /* 0x000000080d0e7c12 */ /* 0x000fe2000f8e964c */
[----:B------:R-:W-:Y:S01]  /*6db0*/  FFMA.FTZ R13, R159, c[0x0][0x23c], -R2 ;  /* 0x00008f009f0d7a23 */ /* 0x000fe20000010802 */
[----:B------:R3:W-:Y:S01]  /*6dc0*/  MUFU.EX2 R73, R4 ;  /* 0x0000000400497308 */ /* 0x0007e20000000800 */
[----:B------:R-:W-:Y:S02]  /*6dd0*/  HMMA.16816.F32 R84, R8, R30, R132 ;  /* 0x0000001e0854723c */ /* 0x000fe40000001884 */
[----:B------:R-:W-:-:S04]  /*6de0*/  IMAD.WIDE.U32 R18, R14, -0x326172a9, RZ ;  /* 0xcd9e8d570e127825 */ /* 0x000fc800078e00ff */
[----:B-1----:R-:W-:Y:S01]  /*6df0*/  IMAD.WIDE.U32 R6, R6, -0x326172a9, RZ ;  /* 0xcd9e8d5706067825 */ /* 0x002fe200078e00ff */
[----:B------:R-:W-:Y:S01]  /*6e00*/  MUFU.EX2 R68, R13 ;  /* 0x0000000d00447308 */ /* 0x000fe20000000800 */
[C---:B------:R-:W-:Y:S01]  /*6e10*/  HMMA.16816.F32 R100, R8.reuse, R22, R120 ;  /* 0x000000160864723c */ /* 0x040fe20000001878 */
[----:B------:R-:W-:Y:S02]  /*6e20*/  LDSM.16.MT88.4 R120, [R186+0x7800] ;  /* 0x00780000ba78783b */ /* 0x000fe40000004200 */
[----:B------:R-:W-:Y:S02]  /*6e30*/  LOP3.LUT R12, R6, 0xff, RZ, 0xc0, !PT ;  /* 0x000000ff060c7812 */ /* 0x000fe400078ec0ff */
[----:B------:R-:W-:Y:S01]  /*6e40*/  SHF.R.U32.HI R16, RZ, 0x18, R6 ;  /* 0x00000018ff107819 */ /* 0x000fe20000011606 */
[----:B---3--:R-:W-:Y:S02]  /*6e50*/  FFMA.FTZ R4, R163, c[0x0][0x23c], -R2 ;  /* 0x00008f00a3047a23 */ /* 0x008fe40000010802 */
[C---:B------:R-:W-:Y:S02]  /*6e60*/  HMMA.16816.F32 R116, R8.reuse, R26, R116 ;  /* 0x0000001a0874723c */ /* 0x040fe40000001874 */
[----:B------:R1:W-:Y:S06]  /*6e70*/  MUFU.EX2 R43, R4 ;  /* 0x00000004002b7308 */ /* 0x0003ec0000000800 */
[----:B------:R-:W-:Y:S01]  /*6e80*/  HMMA.16816.F32 R76, R8, R38, R104 ;  /* 0x00000026084c723c */ /* 0x000fe20000001868 */
[----:B------:R-:W3:Y:S06]  /*6e90*/  LDSM.16.MT88.4 R104, [R188+0x7800] ;  /* 0x00780000bc68783b */ /* 0x000eec0000004200 */
[----:B--2---:R-:W-:-:S02]  /*6ea0*/  F2FP.PACK_AB R9, R148, R149 ;  /* 0x000000959409723e */ /* 0x004fc400000000ff */
[----:B-1----:R-:W-:-:S04]  /*6eb0*/  LOP3.LUT R4, R6, 0xffff, RZ, 0xc0, !PT ;  /* 0x0000ffff06047812 */ /* 0x002fc800078ec0ff */
[----:B------:R-:W-:-:S04]  /*6ec0*/  SHF.R.U32.HI R4, RZ, 0x8, R4 ;  /* 0x00000008ff047819 */ /* 0x000fc80000011604 */
[----:B------:R-:W-:Y:S01]  /*6ed0*/  PRMT R17, R12, 0x5410, R4 ;  /* 0x000054100c117816 */ /* 0x000fe20000000004 */
[----:B------:R-:W-:Y:S01]  /*6ee0*/  FFMA.FTZ R12, R162, c[0x0][0x23c], -R2 ;  /* 0x00008f00a20c7a23 */ /* 0x000fe20000010802 */
[----:B------:R-:W-:Y:S02]  /*6ef0*/  SHF.R.U32.HI R4, RZ, 0x10, R6 ;  /* 0x00000010ff047819 */ /* 0x000fe40000011606 */
[----:B------:R-:W-:Y:S01]  /*6f00*/  LOP3.LUT R6, R7, UR17, R18, 0x96, !PT ;  /* 0x0000001107067c12 */ /* 0x000fe2000f8e9612 */
[----:B------:R-:W-:Y:S01]  /*6f10*/  FFMA.FTZ R7, R170, c[0x0][0x23c], -R2 ;  /* 0x00008f00aa077a23 */ /* 0x000fe20000010802 */
[----:B------:R-:W-:Y:S01]  /*6f20*/  LOP3.LUT R13, R4, 0xff, RZ, 0xc0, !PT ;  /* 0x000000ff040d7812 */ /* 0x000fe200078ec0ff */
[----:B------:R1:W2:Y:S01]  /*6f30*/  MUFU.EX2 R41, R12 ;  /* 0x0000000c00297308 */ /* 0x0002a20000000800 */
[C---:B------:R-:W-:Y:S02]  /*6f40*/  LOP3.LUT R4, R6.reuse, 0xffff, RZ, 0xc0, !PT ;  /* 0x0000ffff06047812 */ /* 0x040fe400078ec0ff */
[----:B------:R-:W-:-:S02]  /*6f50*/  LOP3.LUT R15, R6, 0xff, RZ, 0xc0, !PT ;  /* 0x000000ff060f7812 */ /* 0x000fc400078ec0ff */
[----:B------:R-:W-:-:S03]  /*6f60*/  SHF.R.U32.HI R14, RZ, 0x18, R6 ;  /* 0x00000018ff0e7819 */ /* 0x000fc60000011606 */
[----:B------:R5:W2:Y:S01]  /*6f70*/  MUFU.EX2 R35, R7 ;  /* 0x0000000700237308 */ /* 0x000aa20000000800 */
[----:B-1----:R-:W-:Y:S02]  /*6f80*/  SHF.R.U32.HI R12, RZ, 0x10, R6 ;  /* 0x00000010ff0c7819 */ /* 0x002fe40000011606 */
[----:B------:R-:W-:Y:S02]  /*6f90*/  SHF.R.U32.HI R6, RZ, 0x8, R4 ;  /* 0x00000008ff067819 */ /* 0x000fe40000011604 */
[----:B------:R-:W-:Y:S02]  /*6fa0*/  LOP3.LUT R4, R12, 0xff, RZ, 0xc0, !PT ;  /* 0x000000ff0c047812 */ /* 0x000fe400078ec0ff */
[----:B------:R-:W-:Y:S02]  /*6fb0*/  PRMT R12, R15, 0x5410, R6 ;  /* 0x000054100f0c7816 */ /* 0x000fe40000000006 */
[----:B------:R-:W-:Y:S01]  /*6fc0*/  PRMT R6, R4, 0x5410, R14 ;  /* 0x0000541004067816 */ /* 0x000fe2000000000e */
[--C-:B------:R-:W-:Y:S01]  /*6fd0*/  HSET2.LE.AND R4, R17, R157.reuse, PT ;  /* 0x0000009d11047233 */ /* 0x100fe20003803000 */
[----:B-----5:R-:W-:Y:S01]  /*6fe0*/  PRMT R7, R13, 0x5410, R16 ;  /* 0x000054100d077816 */ /* 0x020fe20000000010 */
[--C-:B------:R-:W-:Y:S01]  /*6ff0*/  HSET2.LE.AND R8, R12, R157.reuse, PT ;  /* 0x0000009d0c087233 */ /* 0x100fe20003803000 */
[----:B--2---:R-:W-:Y:S01]  /*7000*/  F2FP.PACK_AB R11, R41, R68 ;  /* 0x00000044290b723e */ /* 0x004fe200000000ff */
[--C-:B------:R-:W-:Y:S01]  /*7010*/  HSET2.LE.AND R12, R6, R157.reuse, PT ;  /* 0x0000009d060c7233 */ /* 0x100fe20003803000 */
[----:B------:R-:W-:Y:S01]  /*7020*/  F2FP.PACK_AB R6, R73, R74 ;  /* 0x0000004a4906723e */ /* 0x000fe200000000ff */
[----:B------:R-:W-:Y:S01]  /*7030*/  HSET2.LE.AND R7, R7, R157, PT ;  /* 0x0000009d07077233 */ /* 0x000fe20003803000 */
[----:B------:R-:W-:-:S02]  /*7040*/  F2FP.PACK_AB R13, R35, R43 ;  /* 0x0000002b230d723e */ /* 0x000fc400000000ff */
[----:B------:R-:W-:Y:S01]  /*7050*/  LOP3.LUT R10, R4, R6, RZ, 0xc0, !PT ;  /* 0x00000006040a7212 */ /* 0x000fe200078ec0ff */
[----:B------:R-:W-:Y:S01]  /*7060*/  FFMA.FTZ R4, R164, c[0x0][0x23c], -R5 ;  /* 0x00008f00a4047a23 */ /* 0x000fe20000010805 */
[----:B------:R-:W-:Y:S02]  /*7070*/  LOP3.LUT R8, R8, R9, RZ, 0xc0, !PT ;  /* 0x0000000908087212 */ /* 0x000fe400078ec0ff */
[----:B------:R-:W-:Y:S01]  /*7080*/  LOP3.LUT R11, R7, R11, RZ, 0xc0, !PT ;  /* 0x0000000b070b7212 */ /* 0x000fe200078ec0ff */
[----:B------:R1:W-:Y:S01]  /*7090*/  MUFU.EX2 R32, R4 ;  /* 0x0000000400207308 */ /* 0x0003e20000000800 */
[----:B------:R-:W-:Y:S01]  /*70a0*/  LOP3.LUT R9, R12, R13, RZ, 0xc0, !PT ;  /* 0x0000000d0c097212 */ /* 0x000fe200078ec0ff */
[--C-:B------:R-:W-:Y:S02]  /*70b0*/  FFMA.FTZ R7, R168, c[0x0][0x23c], -R3.reuse ;  /* 0x00008f00a8077a23 */ /* 0x100fe40000010803 */
[----:B------:R-:W-:-:S04]  /*70c0*/  FFMA.FTZ R12, R171, c[0x0][0x23c], -R3 ;  /* 0x00008f00ab0c7a23 */ /* 0x000fc80000010803 */
[----:B------:R-:W-:Y:S01]  /*70d0*/  HMMA.16816.F32 R56, R8, R30, R56 ;  /* 0x0000001e0838723c */ /* 0x000fe20000001838 */
[----:B-1----:R-:W-:-:S07]  /*70e0*/  FFMA.FTZ R4, R166, c[0x0][0x23c], -R5 ;  /* 0x00008f00a6047a23 */ /* 0x002fce0000010805 */
[C---:B------:R-:W-:Y:S01]  /*70f0*/  HMMA.16816.F32 R64, R8.reuse, R28, R64 ;  /* 0x0000001c0840723c */ /* 0x040fe20000001840 */
[----:B------:R-:W-:Y:S07]  /*7100*/  MUFU.EX2 R28, R7 ;  /* 0x00000007001c7308 */ /* 0x000fee0000000800 */
[C---:B------:R-:W-:Y:S01]  /*7110*/  HMMA.16816.F32 R44, R8.reuse, R26, R44 ;  /* 0x0000001a082c723c */ /* 0x040fe2000000182c */
[----:B------:R1:W-:Y:S07]  /*7120*/  MUFU.EX2 R31, R4 ;  /* 0x00000004001f7308 */ /* 0x0003ee0000000800 */
[C---:B------:R-:W-:Y:S01]  /*7130*/  HMMA.16816.F32 R108, R8.reuse, R24, R108 ;  /* 0x00000018086c723c */ /* 0x040fe2000000186c */
[----:B------:R-:W-:Y:S07]  /*7140*/  MUFU.EX2 R25, R12 ;  /* 0x0000000c00197308 */ /* 0x000fee0000000800 */
[----:B------:R-:W-:Y:S01]  /*7150*/  HMMA.16816.F32 R52, R8, R20, R52 ;  /* 0x000000140834723c */ /* 0x000fe20000001834 */
[----:B-1----:R-:W-:-:S02]  /*7160*/  FFMA.FTZ R4, R165, c[0x0][0x23c], -R5 ;  /* 0x00008f00a5047a23 */ /* 0x002fc40000010805 */
[----:B------:R-:W-:Y:S02]  /*7170*/  FFMA.FTZ R5, R167, c[0x0][0x23c], -R5 ;  /* 0x00008f00a7057a23 */ /* 0x000fe40000010805 */
[----:B------:R1:W-:Y:S03]  /*7180*/  MUFU.EX2 R30, R4 ;  /* 0x00000004001e7308 */ /* 0x0003e60000000800 */
[C---:B------:R-:W-:Y:S05]  /*7190*/  HMMA.16816.F32 R48, R8.reuse, R22, R48 ;  /* 0x000000160830723c */ /* 0x040fea0000001830 */
[----:B------:R2:W5:Y:S03]  /*71a0*/  MUFU.EX2 R29, R5 ;  /* 0x00000005001d7308 */ /* 0x0005660000000800 */
[----:B------:R-:W-:Y:S01]  /*71b0*/  HMMA.16816.F32 R124, R8, R36, R124 ;  /* 0x00000024087c723c */ /* 0x000fe2000000187c */
[----:B-1----:R-:W-:-:S07]  /*71c0*/  LOP3.LUT R4, R33, UR7, R42, 0x96, !PT ;  /* 0x0000000721047c12 */ /* 0x002fce000f8e962a */
[----:B------:R-:W-:Y:S01]  /*71d0*/  HMMA.16816.F32 R60, R8, R38, R60 ;  /* 0x00000026083c723c */ /* 0x000fe2000000183c */
[----:B--2---:R-:W-:Y:S01]  /*71e0*/  IMAD.WIDE.U32 R4, R4, -0x2daee0ad, RZ ;  /* 0xd2511f5304047825 */ /* 0x004fe200078e00ff */
[----:B-----5:R-:W-:-:S04]  /*71f0*/  F2FP.PACK_AB R12, R29, R30 ;  /* 0x0000001e1d0c723e */ /* 0x020fc800000000ff */
[----:B------:R-:W-:Y:S02]  /*7200*/  LOP3.LUT R6, R5, UR16, R40, 0x96, !PT ;  /* 0x0000001005067c12 */ /* 0x000fe4000f8e9628 */
[C---:B------:R-:W-:Y:S01]  /*7210*/  LOP3.LUT R13, R4.reuse, 0xffff, RZ, 0xc0, !PT ;  /* 0x0000ffff040d7812 */ /* 0x040fe200078ec0ff */
[--C-:B------:R-:W-:Y:S01]  /*7220*/  FFMA.FTZ R5, R169, c[0x0][0x23c], -R3.reuse ;  /* 0x00008f00a9057a23 */ /* 0x100fe20000010803 */
[----:B------:R-:W-:Y:S01]  /*7230*/  LOP3.LUT R18, R4, 0xff, RZ, 0xc0, !PT ;  /* 0x000000ff04127812 */ /* 0x000fe200078ec0ff */
[----:B------:R-:W-:Y:S01]  /*7240*/  FFMA.FTZ R3, R172, c[0x0][0x23c], -R3 ;  /* 0x00008f00ac037a23 */ /* 0x000fe20000010803 */
[--C-:B------:R-:W-:Y:S01]  /*7250*/  SHF.R.U32.HI R14, RZ, 0x10, R4.reuse ;  /* 0x00000010ff0e7819 */ /* 0x100fe20000011604 */
[----:B------:R1:W2:Y:S01]  /*7260*/  MUFU.EX2 R26, R5 ;  /* 0x00000005001a7308 */ /* 0x0002a20000000800 */
[----:B------:R-:W-:Y:S02]  /*7270*/  SHF.R.U32.HI R17, RZ, 0x18, R4 ;  /* 0x00000018ff117819 */ /* 0x000fe40000011604 */
[----:B------:R-:W-:-:S02]  /*7280*/  LOP3.LUT R16, R6, 0xff, RZ, 0xc0, !PT ;  /* 0x000000ff06107812 */ /* 0x000fc400078ec0ff */
[----:B------:R-:W-:Y:S02]  /*7290*/  SHF.R.U32.HI R4, RZ, 0x8, R13 ;  /* 0x00000008ff047819 */ /* 0x000fe4000001160d */
[----:B------:R-:W-:Y:S01]  /*72a0*/  SHF.R.U32.HI R7, RZ, 0x10, R6 ;  /* 0x00000010ff077819 */ /* 0x000fe20000011606 */
[----:B------:R5:W2:Y:S01]  /*72b0*/  MUFU.EX2 R24, R3 ;  /* 0x0000000300187308 */ /* 0x000aa20000000800 */
[----:B------:R-:W-:Y:S02]  /*72c0*/  PRMT R4, R18, 0x5410, R4 ;  /* 0x0000541012047816 */ /* 0x000fe40000000004 */
[----:B------:R-:W-:Y:S02]  /*72d0*/  SHF.R.U32.HI R15, RZ, 0x18, R6 ;  /* 0x00000018ff0f7819 */ /* 0x000fe40000011606 */
[----:B------:R-:W-:Y:S02]  /*72e0*/  LOP3.LUT R13, R14, 0xff, RZ, 0xc0, !PT ;  /* 0x000000ff0e0d7812 */ /* 0x000fe400078ec0ff */
[----:B-1----:R-:W-:-:S02]  /*72f0*/  LOP3.LUT R5, R6, 0xffff, RZ, 0xc0, !PT ;  /* 0x0000ffff06057812 */ /* 0x002fc400078ec0ff */
[----:B------:R-:W-:Y:S01]  /*7300*/  LOP3.LUT R6, R7, 0xff, RZ, 0xc0, !PT ;  /* 0x000000ff07067812 */ /* 0x000fe200078ec0ff */
[--C-:B------:R-:W-:Y:S01]  /*7310*/  HSET2.LE.AND R7, R4, R157.reuse, PT ;  /* 0x0000009d04077233 */ /* 0x100fe20003803000 */
[----:B------:R-:W-:Y:S02]  /*7320*/  SHF.R.U32.HI R5, RZ, 0x8, R5 ;  /* 0x00000008ff057819 */ /* 0x000fe40000011605 */
[----:B------:R-:W-:Y:S01]  /*7330*/  PRMT R14, R13, 0x5410, R17 ;  /* 0x000054100d0e7816 */ /* 0x000fe20000000011 */
[----:B------:R-:W-:Y:S01]  /*7340*/  FFMA.FTZ R13, R176, c[0x0][0x23c], -R0 ;  /* 0x00008f00b00d7a23 */ /* 0x000fe20000010800 */
[----:B------:R-:W-:Y:S02]  /*7350*/  PRMT R5, R16, 0x5410, R5 ;  /* 0x0000541010057816 */ /* 0x000fe40000000005 */
[----:B------:R-:W-:Y:S01]  /*7360*/  PRMT R6, R6, 0x5410, R15 ;  /* 0x0000541006067816 */ /* 0x000fe2000000000f */
[----:B------:R1:W-:Y:S01]  /*7370*/  MUFU.EX2 R23, R13 ;  /* 0x0000000d00177308 */ /* 0x0003e20000000800 */
[----:B------:R-:W-:Y:S01]  /*7380*/  F2FP.PACK_AB R4, R31, R32 ;  /* 0x000000201f04723e */ /* 0x000fe200000000ff */
[--C-:B-----5:R-:W-:Y:S01]  /*7390*/  HSET2.LE.AND R3, R5, R157.reuse, PT ;  /* 0x0000009d05037233 */ /* 0x120fe20003803000 */
[----:B------:R-:W-:Y:S01]  /*73a0*/  LOP3.LUT R134, R7, R12, RZ, 0xc0, !PT ;  /* 0x0000000c07867212 */ /* 0x000fe200078ec0ff */
[----:B------:R-:W-:Y:S01]  /*73b0*/  HSET2.LE.AND R5, R6, R157, PT ;  /* 0x0000009d06057233 */ /* 0x000fe20003803000 */
[----:B--2---:R-:W-:-:S02]  /*73c0*/  F2FP.PACK_AB R6, R26, R28 ;  /* 0x0000001c1a06723e */ /* 0x004fc400000000ff */
[----:B------:R-:W-:Y:S01]  /*73d0*/  LOP3.LUT R132, R3, R4, RZ, 0xc0, !PT ;  /* 0x0000000403847212 */ /* 0x000fe200078ec0ff */
[----:B------:R-:W-:Y:S01]  /*73e0*/  HSET2.LE.AND R3, R14, R157, PT ;  /* 0x0000009d0e037233 */ /* 0x000fe20003803000 */
[----:B------:R-:W-:Y:S02]  /*73f0*/  F2FP.PACK_AB R4, R24, R25 ;  /* 0x000000191804723e */ /* 0x000fe400000000ff */
[----:B------:R-:W-:Y:S01]  /*7400*/  LOP3.LUT R133, R5, R6, RZ, 0xc0, !PT ;  /* 0x0000000605857212 */ /* 0x000fe200078ec0ff */
[--C-:B------:R-:W-:Y:S01]  /*7410*/  FFMA.FTZ R5, R174, c[0x0][0x23c], -R0.reuse ;  /* 0x00008f00ae057a23 */ /* 0x100fe20000010800 */
[----:B------:R-:W-:Y:S01]  /*7420*/  LOP3.LUT R135, R3, R4, RZ, 0xc0, !PT ;  /* 0x0000000403877212 */ /* 0x000fe200078ec0ff */
[--C-:B------:R-:W-:Y:S02]  /*7430*/  FFMA.FTZ R3, R173, c[0x0][0x23c], -R0.reuse ;  /* 0x00008f00ad037a23 */ /* 0x100fe40000010800 */
[----:B------:R-:W-:Y:S01]  /*7440*/  FFMA.FTZ R0, R175, c[0x0][0x23c], -R0 ;  /* 0x00008f00af007a23 */ /* 0x000fe20000010800 */
[----:B------:R-:W-:Y:S01]  /*7450*/  MUFU.EX2 R21, R5 ;  /* 0x0000000500157308 */ /* 0x000fe20000000800 */
[----:B-1----:R-:W1:Y:S02]  /*7460*/  LDSM.16.MT88.4 R12, [R187+0x7800] ;  /* 0x00780000bb0c783b */ /* 0x002e640000004200 */
[C---:B----4-:R-:W-:Y:S05]  /*7470*/  HMMA.16816.F32 R80, R132.reuse, R88, R80 ;  /* 0x000000588450723c */ /* 0x050fea0000001850 */
[----:B------:R2:W-:Y:S03]  /*7480*/  MUFU.EX2 R22, R3 ;  /* 0x0000000300167308 */ /* 0x0005e60000000800 */
[C---:B------:R-:W-:Y:S05]  /*7490*/  HMMA.16816.F32 R84, R132.reuse, R90, R84 ;  /* 0x0000005a8454723c */ /* 0x040fea0000001854 */
[----:B------:R4:W5:Y:S03]  /*74a0*/  MUFU.EX2 R20, R0 ;  /* 0x0000000000147308 */ /* 0x0009660000000800 */
[----:B---3--:R-:W-:Y:S01]  /*74b0*/  HMMA.16816.F32 R96, R132, R104, R96 ;  /* 0x000000688460723c */ /* 0x008fe20000001860 */
[----:B--2---:R-:W-:-:S07]  /*74c0*/  FFMA.FTZ R3, R179, c[0x0][0x23c], -R2 ;  /* 0x00008f00b3037a23 */ /* 0x004fce0000010802 */
[C---:B------:R-:W-:Y:S01]  /*74d0*/  HMMA.16816.F32 R100, R132.reuse, R106, R100 ;  /* 0x0000006a8464723c */ /* 0x040fe20000001864 */
[----:B----4-:R-:W-:Y:S02]  /*74e0*/  LOP3.LUT R0, R19, UR7, R92, 0x96, !PT ;  /* 0x0000000713007c12 */ /* 0x010fe4000f8e965c */
[----:B------:R2:W-:Y:S05]  /*74f0*/  MUFU.EX2 R19, R3 ;  /* 0x0000000300137308 */ /* 0x0005ea0000000800 */
[----:B------:R-:W-:Y:S01]  /*7500*/  HMMA.16816.F32 R112, R132, R120, R112 ;  /* 0x000000788470723c */ /* 0x000fe20000001870 */
[----:B------:R-:W-:-:S05]  /*7510*/  IMAD.WIDE.U32 R4, R0, -0x2daee0ad, RZ ;  /* 0xd2511f5300047825 */ /* 0x000fca00078e00ff */
[C---:B------:R-:W-:Y:S02]  /*7520*/  LOP3.LUT R6, R4.reuse, 0xffff, RZ, 0xc0, !PT ;  /* 0x0000ffff04067812 */ /* 0x040fe400078ec0ff */
[C---:B------:R-:W-:Y:S01]  /*7530*/  HMMA.16816.F32 R116, R132.reuse, R122, R116 ;  /* 0x0000007a8474723c */ /* 0x040fe20000001874 */
[----:B------:R-:W-:Y:S02]  /*7540*/  LOP3.LUT R8, R4, 0xff, RZ, 0xc0, !PT ;  /* 0x000000ff04087812 */ /* 0x000fe400078ec0ff */
[----:B------:R-:W-:Y:S02]  /*7550*/  SHF.R.U32.HI R11, RZ, 0x18, R4 ;  /* 0x00000018ff0b7819 */ /* 0x000fe40000011604 */
[----:B------:R-:W-:Y:S01]  /*7560*/  LOP3.LUT R0, R5, UR16, R34, 0x96, !PT ;  /* 0x0000001005007c12 */ /* 0x000fe2000f8e9622 */
[----:B------:R-:W-:Y:S01]  /*7570*/  FFMA.FTZ R5, R178, c[0x0][0x23c], -R2 ;  /* 0x00008f00b2057a23 */ /* 0x000fe20000010802 */
[----:B------:R-:W-:Y:S01]  /*7580*/  SHF.R.U32.HI R6, RZ, 0x8, R6 ;  /* 0x00000008ff067819 */ /* 0x000fe20000011606 */
[----:B--2---:R-:W-:Y:S01]  /*7590*/  FFMA.FTZ R3, R177, c[0x0][0x23c], -R2 ;  /* 0x00008f00b1037a23 */ /* 0x004fe20000010802 */
[----:B------:R-:W-:Y:S01]  /*75a0*/  LOP3.LUT R10, R0, 0xff, RZ, 0xc0, !PT ;  /* 0x000000ff000a7812 */ /* 0x000fe200078ec0ff */
[----:B------:R-:W-:Y:S01]  /*75b0*/  MUFU.EX2 R17, R5 ;  /* 0x0000000500117308 */ /* 0x000fe20000000800 */
[----:B------:R-:W-:Y:S01]  /*75c0*/  SHF.R.U32.HI R9, RZ, 0x18, R0 ;  /* 0x00000018ff097819 */ /* 0x000fe20000011600 */
[C---:B-1----:R-:W-:Y:S06]  /*75d0*/  HMMA.16816.F32 R128, R132.reuse, R12, R128 ;  /* 0x0000000c8480723c */ /* 0x042fec0000001880 */
[----:B------:R1:W-:Y:S02]  /*75e0*/  MUFU.EX2 R18, R3 ;  /* 0x0000000300127308 */ /* 0x0003e40000000800 */
[----:B------:R-:W-:Y:S01]  /*75f0*/  HMMA.16816.F32 R132, R132, R14, R76 ;  /* 0x0000000e8484723c */ /* 0x000fe2000000184c */
[----:B-1----:R-:W-:Y:S01]  /*7600*/  SHF.R.U32.HI R3, RZ, 0x10, R4 ;  /* 0x00000010ff037819 */ /* 0x002fe20000011604 */
[----:B------:R-:W-:Y:S01]  /*7610*/  FFMA.FTZ R4, R180, c[0x0][0x23c], -R2 ;  /* 0x00008f00b4047a23 */ /* 0x000fe20000010802 */
[----:B------:R-:W-:-:S02]  /*7620*/  LOP3.LUT R2, R0, 0xffff, RZ, 0xc0, !PT ;  /* 0x0000ffff00027812 */ /* 0x000fc400078ec0ff */
[----:B------:R-:W-:Y:S01]  /*7630*/  LOP3.LUT R7, R3, 0xff, RZ, 0xc0, !PT ;  /* 0x000000ff03077812 */ /* 0x000fe200078ec0ff */
[----:B------:R-:W1:Y:S01]  /*7640*/  MUFU.EX2 R16, R4 ;  /* 0x0000000400107308 */ /* 0x000e620000000800 */
[----:B------:R-:W-:Y:S02]  /*7650*/  SHF.R.U32.HI R3, RZ, 0x10, R0 ;  /* 0x00000010ff037819 */ /* 0x000fe40000011600 */
[----:B------:R-:W-:Y:S02]  /*7660*/  SHF.R.U32.HI R5, RZ, 0x8, R2 ;  /* 0x00000008ff057819 */ /* 0x000fe40000011602 */
[----:B------:R-:W-:Y:S02]  /*7670*/  PRMT R0, R8, 0x5410, R6 ;  /* 0x0000541008007816 */ /* 0x000fe40000000006 */
[----:B------:R-:W-:Y:S02]  /*7680*/  LOP3.LUT R2, R3, 0xff, RZ, 0xc0, !PT ;  /* 0x000000ff03027812 */ /* 0x000fe400078ec0ff */
[----:B------:R-:W-:Y:S01]  /*7690*/  PRMT R3, R7, 0x5410, R11 ;  /* 0x0000541007037816 */ /* 0x000fe2000000000b */
[----:B------:R-:W-:Y:S01]  /*76a0*/  HSET2.LE.AND R0, R0, R157, PT ;  /* 0x0000009d00007233 */ /* 0x000fe20003803000 */
[----:B------:R-:W-:-:S02]  /*76b0*/  PRMT R7, R2, 0x5410, R9 ;  /* 0x0000541002077816 */ /* 0x000fc40000000009 */
[----:B-----5:R-:W-:Y:S01]  /*76c0*/  F2FP.PACK_AB R2, R20, R22 ;  /* 0x000000161402723e */ /* 0x020fe200000000ff */
[--C-:B------:R-:W-:Y:S01]  /*76d0*/  HSET2.LE.AND R3, R3, R157.reuse, PT ;  /* 0x0000009d03037233 */ /* 0x100fe20003803000 */
[----:B------:R-:W-:Y:S01]  /*76e0*/  PRMT R5, R10, 0x5410, R5 ;  /* 0x000054100a057816 */ /* 0x000fe20000000005 */
[--C-:B------:R-:W-:Y:S01]  /*76f0*/  HSET2.LE.AND R7, R7, R157.reuse, PT ;  /* 0x0000009d07077233 */ /* 0x100fe20003803000 */
[----:B------:R-:W-:Y:S01]  /*7700*/  LOP3.LUT R138, R0, R2, RZ, 0xc0, !PT ;  /* 0x00000002008a7212 */ /* 0x000fe200078ec0ff */
[----:B------:R-:W-:Y:S01]  /*7710*/  FADD.FTZ R2, R243, R242 ;  /* 0x000000f2f3027221 */ /* 0x000fe20000010000 */
[----:B-1----:R-:W-:Y:S01]  /*7720*/  F2FP.PACK_AB R0, R16, R19 ;  /* 0x000000131000723e */ /* 0x002fe200000000ff */
[----:B------:R-:W-:Y:S01]  /*7730*/  HSET2.LE.AND R5, R5, R157, PT ;  /* 0x0000009d05057233 */ /* 0x000fe20003803000 */
[----:B------:R-:W-:Y:S01]  /*7740*/  F2FP.PACK_AB R4, R17, R18 ;  /* 0x000000121104723e */ /* 0x000fe200000000ff */
[----:B------:R-:W-:Y:S01]  /*7750*/  FADD.FTZ R2, R241, R2 ;  /* 0x00000002f1027221 */ /* 0x000fe20000010000 */
[----:B------:R-:W-:-:S02]  /*7760*/  F2FP.PACK_AB R6, R21, R23 ;  /* 0x000000171506723e */ /* 0x000fc400000000ff */
[----:B------:R-:W-:Y:S01]  /*7770*/  LOP3.LUT R137, R7, R0, RZ, 0xc0, !PT ;  /* 0x0000000007897212 */ /* 0x000fe200078ec0ff */
[----:B------:R-:W-:Y:S01]  /*7780*/  FADD.FTZ R0, R224, R223 ;  /* 0x000000dfe0007221 */ /* 0x000fe20000010000 */
[----:B------:R-:W-:Y:S01]  /*7790*/  LOP3.LUT R139, R3, R4, RZ, 0xc0, !PT ;  /* 0x00000004038b7212 */ /* 0x000fe200078ec0ff */
[----:B------:R-:W-:Y:S01]  /*77a0*/  FADD.FTZ R3, R218, R216 ;  /* 0x000000d8da037221 */ /* 0x000fe20000010000 */
[----:B------:R-:W-:Y:S01]  /*77b0*/  LOP3.LUT R136, R5, R6, RZ, 0xc0, !PT ;  /* 0x0000000605887212 */ /* 0x000fe200078ec0ff */
        /* <DEDUP_REMOVED lines=63> */
[----:B------:R1:W-:Y:S01]  /*7bb0*/  STL [R1+0x1c], R242 ;  /* 0x00001cf201007387 */ /* 0x0003e20000100800 */
[----:B------:R-:W-:-:S03]  /*7bc0*/  FADD.FTZ R241, R29, R2 ;  /* 0x000000021df17221 */ /* 0x000fc60000010000 */
[----:B------:R1:W-:Y:S04]  /*7bd0*/  STL [R1+0x28], R252 ;  /* 0x000028fc01007387 */ /* 0x0003e80000100800 */
[----:B------:R1:W-:Y:S04]  /*7be0*/  STL [R1+0x20], R239 ;  /* 0x000020ef01007387 */ /* 0x0003e80000100800 */
[----:B------:R1:W-:Y:S01]  /*7bf0*/  STL [R1+0x24], R241 ;  /* 0x000024f101007387 */ /* 0x0003e20000100800 */
[----:B------:R-:W-:Y:S05]  /*7c00*/  @!P6 BRA `(.L_x_1171) ;  /* 0x000099300000e947 */ /* 0x000fea0003800000 */
[----:B------:R-:W2:Y:S04]  /*7c10*/  LDL R154, [R1+0x7c] ;  /* 0x00007c00019a7983 */ /* 0x000ea80000100800 */
[----:B------:R-:W3:Y:S04]  /*7c20*/  LDL.64 R144, [R1+0x40] ;  /* 0x0000400001907983 */ /* 0x000ee80000100a00 */
[----:B------:R-:W4:Y:S04]  /*7c30*/  LDL.64 R160, [R1+0x10] ;  /* 0x0000100001a07983 */ /* 0x000f280000100a00 */
[----:B------:R-:W5:Y:S01]  /*7c40*/  LDL R153, [R1+0x68] ;  /* 0x0000680001997983 */ /* 0x000f620000100800 */
[----:B------:R-:W-:Y:S01]  /*7c50*/  IADD3 R2, R234, -0x2, RZ ;  /* 0xfffffffeea027810 */ /* 0x000fe20007ffe0ff */
[----:B------:R-:W-:-:S04]  /*7c60*/  DEPBAR.LE SB0, 0x0 ;  /* 0x000080000000791a */ /* 0x000fc80000000000 */
[----:B------:R-:W-:Y:S01]  /*7c70*/  SHF.R.S32.HI R4, RZ, 0x1f, R2 ;  /* 0x0000001fff047819 */ /* 0x000fe20000011402 */
[----:B------:R-:W-:-:S04]  /*7c80*/  IMAD.WIDE.U32 R12, R244, c[0x0][0x1a0], RZ ;  /* 0x00006800f40c7a25 */ /* 0x000fc800078e00ff */
[----:B------:R-:W-:-:S04]  /*7c90*/  IMAD.MOV.U32 R14, RZ, RZ, c[0x0][0x1a4] ;  /* 0x00006900ff0e7624 */ /* 0x000fc800078e00ff */
[----:B------:R-:W-:Y:S01]  /*7ca0*/  IMAD.SHL.U32 R6, R14, 0x20, RZ ;  /* 0x000000200e067824 */ /* 0x000fe200078e00ff */
[----:B------:R-:W1:Y:S02]  /*7cb0*/  S2R R243, SR_TID.X ;  /* 0x0000000000f37919 */ /* 0x000e640000002100 */
[----:B-1----:R-:W-:-:S05]  /*7cc0*/  IMAD.SHL.U32 R243, R243, 0x2, RZ ;  /* 0x00000002f3f37824 */ /* 0x002fca00078e00ff */
[----:B------:R-:W-:Y:S01]  /*7cd0*/  LOP3.LUT R243, R243, 0x6, RZ, 0xc0, !PT ;  /* 0x00000006f3f37812 */ /* 0x000fe200078ec0ff */
[----:B------:R-:W-:Y:S01]  /*7ce0*/  BAR.SYNC.DEFER_BLOCKING 0x0 ;  /* 0x0000000000007b1d */ /* 0x000fe20000010000 */
[----:B--2---:R-:W-:Y:S02]  /*7cf0*/  IMAD.MOV.U32 R147, RZ, RZ, R154 ;  /* 0x000000ffff937224 */ /* 0x004fe400078e009a */
[----:B------:R-:W-:Y:S02]  /*7d00*/  IMAD.MOV.U32 R154, RZ, RZ, c[0x0][0x1a0] ;  /* 0x00006800ff9a7624 */ /* 0x000fe400078e00ff */
[----:B------:R-:W-:Y:S01]  /*7d10*/  IMAD R0, R147, R2, RZ ;  /* 0x0000000293007224 */ /* 0x000fe200078e02ff */
[----:B---3--:R-:W-:Y:S01]  /*7d20*/  ISETP.GE.AND P0, PT, R144, c[0x0][0x220], PT ;  /* 0x0000880090007a0c */ /* 0x008fe20003f06270 */
[----:B------:R-:W-:-:S04]  /*7d30*/  IMAD.SHL.U32 R154, R154, 0x40, RZ ;  /* 0x000000409a9a7824 */ /* 0x000fc800078e00ff */
[----:B----4-:R-:W-:-:S04]  /*7d40*/  IMAD.WIDE.U32 R2, R2, R154, R160 ;  /* 0x0000009a02027225 */ /* 0x010fc800078e00a0 */
[----:B------:R-:W-:Y:S02]  /*7d50*/  IMAD R0, R4, R154, R0 ;  /* 0x0000009a04007224 */ /* 0x000fe400078e0200 */
[----:B------:R-:W-:-:S04]  /*7d60*/  IMAD.MOV.U32 R154, RZ, RZ, c[0x0][0x1a0] ;  /* 0x00006800ff9a7624 */ /* 0x000fc800078e00ff */
[----:B------:R-:W-:Y:S02]  /*7d70*/  IMAD.SHL.U32 R154, R154, 0x10, RZ ;  /* 0x000000109a9a7824 */ /* 0x000fe400078e00ff */
[----:B------:R-:W-:-:S03]  /*7d80*/  IMAD.IADD R3, R3, 0x1, R0 ;  /* 0x0000000103037824 */ /* 0x000fc600078e0200 */
[----:B------:R-:W-:Y:S01]  /*7d90*/  @!P0 IADD3 R0, P3, R154, R2, RZ ;  /* 0x000000029a008210 */ /* 0x000fe20007f7e0ff */
[----:B------:R-:W-:Y:S01]  /*7da0*/  @!P0 IMAD.MOV.U32 R5, RZ, RZ, 0x30 ;  /* 0x00000030ff058424 */ /* 0x000fe200078e00ff */
[C---:B------:R-:W-:Y:S02]  /*7db0*/  @!P0 IADD3 R4, P1, R2.reuse, R12, RZ ;  /* 0x0000000c02048210 */ /* 0x040fe40007f3e0ff */
[----:B------:R-:W-:Y:S01]  /*7dc0*/  @!P0 LEA R10, P4, R2, c[0x0][0x170], 0x1 ;  /* 0x00005c00020a8a11 */ /* 0x000fe200078808ff */
[--C-:B-----5:R-:W-:Y:S01]  /*7dd0*/  @!P0 IMAD.X R7, R153, 0x1, R3.reuse, P3 ;  /* 0x0000000199078824 */ /* 0x120fe200018e0603 */
[----:B------:R-:W-:Y:S02]  /*7de0*/  @!P0 LEA R8, P2, R0, c[0x0][0x170], 0x1 ;  /* 0x00005c0000088a11 */ /* 0x000fe400078408ff */
[----:B------:R-:W-:Y:S02]  /*7df0*/  @!P0 IADD3.X R12, R3, R13, R6, P1, !PT ;  /* 0x0000000d030c8210 */ /* 0x000fe40000ffe406 */
[--C-:B------:R-:W-:Y:S01]  /*7e00*/  @!P0 LEA.HI.X R11, R2, c[0x0][0x174], R3.reuse, 0x1, P4 ;  /* 0x00005d00020b8a11 */ /* 0x100fe200020f0c03 */
[----:B------:R-:W-:Y:S01]  /*7e10*/  @!P0 IMAD.WIDE.U32 R2, R5, c[0x0][0x1a0], R2 ;  /* 0x0000680005028a25 */ /* 0x000fe200078e0002 */
[----:B------:R-:W-:-:S02]  /*7e20*/  @!P0 LEA.HI.X R9, R0, c[0x0][0x174], R7, 0x1, P2 ;  /* 0x00005d0000098a11 */ /* 0x000fc400010f0c07 */
[----:B------:R-:W-:Y:S01]  /*7e30*/  @!P0 LEA R6, P1, R4, c[0x0][0x170], 0x1 ;  /* 0x00005c0004068a11 */ /* 0x000fe200078208ff */
[----:B------:R-:W-:-:S03]  /*7e40*/  @!P0 IMAD R0, R14, 0x30, RZ ;  /* 0x000000300e008824 */ /* 0x000fc600078e02ff */
[----:B------:R-:W-:Y:S01]  /*7e50*/  @!P0 LEA.HI.X R7, R4, c[0x0][0x174], R12, 0x1, P1 ;  /* 0x00005d0004078a11 */ /* 0x000fe200008f0c0c */
[----:B------:R-:W-:Y:S01]  /*7e60*/  @!P0 IMAD.IADD R0, R0, 0x1, R3 ;  /* 0x0000000100008824 */ /* 0x000fe200078e0203 */
[C---:B------:R-:W-:Y:S01]  /*7e70*/  @!P0 LEA R4, P1, R2.reuse, c[0x0][0x170], 0x1 ;  /* 0x00005c0002048a11 */ /* 0x040fe200078208ff */
[----:B------:R-:W-:Y:S03]  /*7e80*/  @P0 STS.128 [R207+0x6000], RZ ;  /* 0x006000ffcf000388 */ /* 0x000fe60000000c00 */
        /* <DEDUP_REMOVED lines=20> */
[----:B------:R-:W-:Y:S04]  /*7fd0*/  LDSM.16.M88.4 R12, [R191] ;  /* 0x00000000bf0c783b */ /* 0x000fe80000000200 */
[----:B------:R-:W3:Y:S04]  /*7fe0*/  LDSM.16.M88.4 R16, [R184+0x4000] ;  /* 0x00400000b810783b */ /* 0x000ee80000000200 */
[----:B-1----:R-:W1:Y:S04]  /*7ff0*/  LDSM.16.M88.4 R8, [R191+0x2000] ;  /* 0x00200000bf08783b */ /* 0x002e680000000200 */
[----:B------:R-:W4:Y:S04]  /*8000*/  LDSM.16.M88.4 R24, [R184+0x5800] ;  /* 0x00580000b818783b */ /* 0x000f280000000200 */
[----:B------:R-:W5:Y:S04]  /*8010*/  LDSM.16.M88.4 R32, [R184+0x4800] ;  /* 0x00480000b820783b */ /* 0x000f680000000200 */
[----:B------:R-:W4:Y:S04]  /*8020*/  LDSM.16.M88.4 R28, [R184+0x5000] ;  /* 0x00500000b81c783b */ /* 0x000f280000000200 */
[----:B--2---:R-:W-:Y:S04]  /*8030*/  LDSM.16.M88.4 R4, [R194+0x2000] ;  /* 0x00200000c204783b */ /* 0x004fe80000000200 */
[----:B------:R-:W2:Y:S04]  /*8040*/  LDSM.16.M88.4 R52, [R190+0x5800] ;  /* 0x00580000be34783b */ /* 0x000ea80000000200 */
[----:B------:R-:W2:Y:S04]  /*8050*/  LDSM.16.M88.4 R44, [R190+0x4000] ;  /* 0x00400000be2c783b */ /* 0x000ea80000000200 */
[----:B------:R-:W2:Y:S04]  /*8060*/  LDSM.16.M88.4 R36, [R190+0x4800] ;  /* 0x00480000be24783b */ /* 0x000ea80000000200 */
[----:B------:R-:W2:Y:S01]  /*8070*/  LDSM.16.M88.4 R48, [R190+0x5000] ;  /* 0x00500000be30783b */ /* 0x000ea20000000200 */
[----:B---3--:R-:W-:Y:S03]  /*8080*/  HMMA.16816.F32 R156, R12, R16, RZ ;  /* 0x000000100c9c723c */ /* 0x008fe600000018ff */
[----:B------:R-:W3:Y:S01]  /*8090*/  LDSM.16.M88.4 R20, [R194] ;  /* 0x00000000c214783b */ /* 0x000ee20000000200 */
[----:B------:R-:W-:-:S03]  /*80a0*/  P2R R68, PR, RZ, 0x1 ;  /* 0x00000001ff447803 */ /* 0x000fc60000000000 */
[----:B------:R-:W0:Y:S01]  /*80b0*/  LDGDEPBAR ;  /* 0x00000000000079af */ /* 0x000e220000000000 */
[C---:B-1----:R-:W-:Y:S08]  /*80c0*/  HMMA.16816.F32 R152, R8.reuse, R16, RZ ;  /* 0x000000100898723c */ /* 0x042ff000000018ff */
[-C--:B------:R-:W-:Y:S08]  /*80d0*/  HMMA.16816.F32 R148, R8, R18.reuse, RZ ;  /* 0x000000120894723c */ /* 0x080ff000000018ff */
[----:B------:R-:W-:Y:S08]  /*80e0*/  HMMA.16816.F32 R180, R12, R18, RZ ;  /* 0x000000120cb4723c */ /* 0x000ff000000018ff */
[C---:B----4-:R-:W-:Y:S08]  /*80f0*/  HMMA.16816.F32 R16, R8.reuse, R26, RZ ;  /* 0x0000001a0810723c */ /* 0x050ff000000018ff */
[C---:B-----5:R-:W-:Y:S08]  /*8100*/  HMMA.16816.F32 R144, R8.reuse, R32, RZ ;  /* 0x000000200890723c */ /* 0x060ff000000018ff */
        /* <DEDUP_REMOVED lines=9> */
[----:B------:R-:W-:Y:S07]  /*81a0*/  LDSM.16.M88.4 R32, [R195] ;  /* 0x00000000c320783b */ /* 0x000fee0000000200 */
[C---:B--2---:R-:W-:Y:S01]  /*81b0*/  HMMA.16816.F32 R160, R4.reuse, R54, R16 ;  /* 0x0000003604a0723c */ /* 0x044fe20000001810 */
[----:B------:R-:W1:Y:S07]  /*81c0*/  LDSM.16.M88.4 R16, [R192] ;  /* 0x00000000c010783b */ /* 0x000e6e0000000200 */
[C---:B------:R-:W-:Y:S08]  /*81d0*/  HMMA.16816.F32 R228, R4.reuse, R44, R152 ;  /* 0x0000002c04e4723c */ /* 0x040ff00000001898 */
[C---:B------:R-:W-:Y:S08]  /*81e0*/  HMMA.16816.F32 R224, R4.reuse, R36, R144 ;  /* 0x0000002404e0723c */ /* 0x040ff00000001890 */
[C---:B------:R-:W-:Y:S08]  /*81f0*/  HMMA.16816.F32 R220, R4.reuse, R48, R64 ;  /* 0x0000003004dc723c */ /* 0x040ff00000001840 */
[C---:B------:R-:W-:Y:S08]  /*8200*/  HMMA.16816.F32 R208, R4.reuse, R52, R56 ;  /* 0x0000003404d0723c */ /* 0x040ff00000001838 */
[C---:B------:R-:W-:Y:S08]  /*8210*/  HMMA.16816.F32 R172, R4.reuse, R46, R148 ;  /* 0x0000002e04ac723c */ /* 0x040ff00000001894 */
[C---:B------:R-:W-:Y:S08]  /*8220*/  HMMA.16816.F32 R168, R4.reuse, R38, R140 ;  /* 0x0000002604a8723c */ /* 0x040ff0000000188c */
[----:B------:R-:W-:Y:S01]  /*8230*/  HMMA.16816.F32 R164, R4, R50, R60 ;  /* 0x0000003204a4723c */ /* 0x000fe2000000183c */
[----:B------:R-:W2:Y:S07]  /*8240*/  LDSM.16.M88.4 R4, [R192+0x2000] ;  /* 0x00200000c004783b */ /* 0x000eae0000000200 */
[----:B------:R-:W-:Y:S01]  /*8250*/  HMMA.16816.F32 R212, R12, R26, RZ ;  /* 0x0000001a0cd4723c */ /* 0x000fe200000018ff */
[----:B------:R-:W-:Y:S04]  /*8260*/  LDSM.16.M88.4 R24, [R197] ;  /* 0x00000000c518783b */ /* 0x000fe80000000200 */
[----:B------:R-:W-:Y:S03]  /*8270*/  LDSM.16.M88.4 R12, [R193] ;  /* 0x00000000c10c783b */ /* 0x000fe60000000200 */
[C---:B---3--:R-:W-:Y:S08]  /*8280*/  HMMA.16816.F32 R144, R20.reuse, R44, R156 ;  /* 0x0000002c1490723c */ /* 0x048ff0000000189c */
[C---:B------:R-:W-:Y:S01]  /*8290*/  HMMA.16816.F32 R64, R20.reuse, R52, R28 ;  /* 0x000000341440723c */ /* 0x040fe2000000181c */
[----:B------:R-:W3:Y:S07]  /*82a0*/  LDSM.16.M88.4 R28, [R198] ;  /* 0x00000000c61c783b */ /* 0x000eee0000000200 */
[C---:B------:R-:W-:Y:S01]  /*82b0*/  HMMA.16816.F32 R152, R20.reuse, R36, R8 ;  /* 0x000000241498723c */ /* 0x040fe20000001808 */
[----:B------:R-:W-:Y:S07]  /*82c0*/  LDSM.16.M88.4 R8, [R193+0x2000] ;  /* 0x00200000c108783b */ /* 0x000fee0000000200 */
[C---:B------:R-:W-:Y:S01]  /*82d0*/  HMMA.16816.F32 R60, R20.reuse, R38, R176 ;  /* 0x00000026143c723c */ /* 0x040fe200000018b0 */
[----:B------:R-:W4:Y:S07]  /*82e0*/  LDSM.16.M88.4 R36, [R189] ;  /* 0x00000000bd24783b */ /* 0x000f2e0000000200 */
[C---:B------:R-:W-:Y:S01]  /*82f0*/  HMMA.16816.F32 R148, R20.reuse, R48, R40 ;  /* 0x000000301494723c */ /* 0x040fe20000001828 */
[----:B------:R-:W5:Y:S07]  /*8300*/  LDSM.16.M88.4 R40, [R196] ;  /* 0x00000000c428783b */ /* 0x000f6e0000000200 */
[C---:B------:R-:W-:Y:S08]  /*8310*/  HMMA.16816.F32 R56, R20.reuse, R46, R180 ;  /* 0x0000002e1438723c */ /* 0x040ff000000018b4 */
[C---:B------:R-:W-:Y:S08]  /*8320*/  HMMA.16816.F32 R48, R20.reuse, R50, R216 ;  /* 0x000000321430723c */ /* 0x040ff000000018d8 */
[----:B------:R-:W-:Y:S08]  /*8330*/  HMMA.16816.F32 R140, R20, R54, R212 ;  /* 0x00000036148c723c */ /* 0x000ff000000018d4 */
[-C--:B-1----:R-:W-:Y:S08]  /*8340*/  HMMA.16816.F32 R20, R16, R32.reuse, R144 ;  /* 0x000000201014723c */ /* 0x082ff00000001890 */
[----:B--2---:R-:W-:Y:S08]  /*8350*/  HMMA.16816.F32 R44, R4, R32, R228 ;  /* 0x00000020042c723c */ /* 0x004ff000000018e4 */
[----:B---3--:R-:W-:Y:S07]  /*8360*/  HMMA.16816.F32 R52, R16, R28, R152 ;  /* 0x0000001c1034723c */ /* 0x008fee0000001898 */
[----:B------:R-:W-:Y:S01]  /*8370*/  IADD3 R152, R234, -0x2, RZ ;  /* 0xfffffffeea987810 */ /* 0x000fe20007ffe0ff */
[----:B------:R-:W-:Y:S04]  /*8380*/  HMMA.16816.F32 R144, R4, R34, R172 ;  /* 0x000000220490723c */ /* 0x000fe800000018ac */
[----:B------:R-:W-:-:S04]  /*8390*/  IMAD R0, R152, 0x40, R243 ;  /* 0x0000004098007824 */ /* 0x000fc800078e02f3 */
[----:B------:R-:W-:Y:S08]  /*83a0*/  HMMA.16816.F32 R32, R16, R34, R56 ;  /* 0x000000221020723c */ /* 0x000ff00000001838 */
[C---:B------:R-:W-:Y:S08]  /*83b0*/  HMMA.16816.F32 R220, R4.reuse, R24, R220 ;  /* 0x0000001804dc723c */ /* 0x040ff000000018dc */
[----:B------:R-:W-:Y:S08]  /*83c0*/  HMMA.16816.F32 R164, R4, R26, R164 ;  /* 0x0000001a04a4723c */ /* 0x000ff000000018a4 */
[C---:B------:R-:W-:Y:S08]  /*83d0*/  HMMA.16816.F32 R148, R16.reuse, R24, R148 ;  /* 0x000000181094723c */ /* 0x040ff00000001894 */
[----:B------:R-:W-:Y:S01]  /*83e0*/  HMMA.16816.F32 R48, R16, R26, R48 ;  /* 0x0000001a1030723c */ /* 0x000fe20000001830 */
[----:B------:R-:W-:-:S07]  /*83f0*/  IADD3 R2, R0, 0x1, RZ ;  /* 0x0000000100027810 */ /* 0x000fce0007ffe0ff */
[----:B----4-:R-:W-:Y:S08]  /*8400*/  HMMA.16816.F32 R24, R12, R36, R20 ;  /* 0x000000240c18723c */ /* 0x010ff00000001814 */
[C---:B------:R-:W-:Y:S08]  /*8410*/  HMMA.16816.F32 R156, R4.reuse, R28, R224 ;  /* 0x0000001c049c723c */ /* 0x040ff000000018e0 */
[C---:B-----5:R-:W-:Y:S08]  /*8420*/  HMMA.16816.F32 R208, R4.reuse, R40, R208 ;  /* 0x0000002804d0723c */ /* 0x060ff000000018d0 */
[C---:B------:R-:W-:Y:S08]  /*8430*/  HMMA.16816.F32 R168, R4.reuse, R30, R168 ;  /* 0x0000001e04a8723c */ /* 0x040ff000000018a8 */
[----:B------:R-:W-:Y:S01]  /*8440*/  HMMA.16816.F32 R160, R4, R42, R160 ;  /* 0x0000002a04a0723c */ /* 0x000fe200000018a0 */
[----:B------:R-:W1:Y:S01]  /*8450*/  LDSM.16.M88.4 R4, [R189+0x800] ;  /* 0x00080000bd04783b */ /* 0x000e620000000200 */
[----:B------:R-:W-:-:S06]  /*8460*/  ISETP.GE.AND P1, PT, R0, R204, PT ;  /* 0x000000cc0000720c */ /* 0x000fcc0003f26270 */
[----:B------:R-:W-:Y:S01]  /*8470*/  HMMA.16816.F32 R20, R8, R36, R44 ;  /* 0x000000240814723c */ /* 0x000fe2000000182c */
[-C--:B------:R-:W-:Y:S02]  /*8480*/  ISETP.GE.AND P2, PT, R0, R205.reuse, PT ;  /* 0x000000cd0000720c */ /* 0x080fe40003f46270 */
[----:B------:R-:W-:Y:S02]  /*8490*/  ISETP.GE.AND P4, PT, R2, R205, PT ;  /* 0x000000cd0200720c */ /* 0x000fe40003f86270 */
[C---:B------:R-:W-:Y:S02]  /*84a0*/  ISETP.LT.OR P5, PT, R0.reuse, R201, P1 ;  /* 0x000000c90000720c */ /* 0x040fe40000fa1670 */
[----:B------:R-:W-:Y:S02]  /*84b0*/  ISETP.LT.OR P6, PT, R0, R202, P2 ;  /* 0x000000ca0000720c */ /* 0x000fe400017c1670 */
[C---:B------:R-:W-:Y:S02]  /*84c0*/  ISETP.GE.AND P1, PT, R2.reuse, R206, PT ;  /* 0x000000ce0200720c */ /* 0x040fe40003f26270 */
[----:B------:R-:W-:-:S02]  /*84d0*/  ISETP.LT.OR P0, PT, R2, R202, P4 ;  /* 0x000000ca0200720c */ /* 0x000fc40002701670 */
[C---:B------:R-:W-:Y:S02]  /*84e0*/  ISETP.GE.AND P2, PT, R2.reuse, R203, PT ;  /* 0x000000cb0200720c */ /* 0x040fe40003f46270 */
[----:B------:R-:W-:Y:S02]  /*84f0*/  P2R R3, PR, RZ, 0x1 ;  /* 0x00000001ff037803 */ /* 0x000fe40000000000 */
[C---:B------:R-:W-:Y:S01]  /*8500*/  ISETP.LT.OR P1, PT, R2.reuse, R199, P1 ;  /* 0x000000c70200720c */ /* 0x040fe20000f21670 */
[----:B------:R-:W-:Y:S01]  /*8510*/  HMMA.16816.F32 R60, R16, R30, R60 ;  /* 0x0000001e103c723c */ /* 0x000fe2000000183c */
[----:B------:R-:W-:Y:S02]  /*8520*/  ISETP.LT.OR P0, PT, R2, R200, P2 ;  /* 0x000000c80200720c */ /* 0x000fe40001701670 */
[----:B------:R-:W-:Y:S02]  /*8530*/  ISETP.GE.AND P2, PT, R0, R203, PT ;  /* 0x000000cb0000720c */ /* 0x000fe40003f46270 */
[----:B------:R-:W-:-:S03]  /*8540*/  ISETP.GE.AND P3, PT, R2, R204, PT ;  /* 0x000000cc0200720c */ /* 0x000fc60003f66270 */
[----:B------:R-:W-:Y:S01]  /*8550*/  HMMA.16816.F32 R64, R16, R40, R64 ;  /* 0x000000281040723c */ /* 0x000fe20000001840 */
[----:B------:R-:W-:Y:S02]  /*8560*/  FSEL R59, R26, -INF , !P5 ;  /* 0xff8000001a3b7808 */ /* 0x000fe40006800000 */
[----:B------:R-:W-:Y:S02]  /*8570*/  ISETP.NE.AND P5, PT, R3, RZ, PT ;  /* 0x000000ff0300720c */ /* 0x000fe40003fa5270 */
[----:B------:R-:W-:-:S03]  /*8580*/  ISETP.LT.OR P2, PT, R0, R200, P2 ;  /* 0x000000c80000720c */ /* 0x000fc60001741670 */
[----:B------:R-:W-:Y:S01]  /*8590*/  HMMA.16816.F32 R140, R16, R42, R140 ;  /* 0x0000002a108c723c */ /* 0x000fe2000000188c */
[----:B------:R-:W-:Y:S02]  /*85a0*/  ISETP.LT.OR P3, PT, R2, R201, P3 ;  /* 0x000000c90200720c */ /* 0x000fe40001f61670 */
[----:B------:R-:W-:-:S04]  /*85b0*/  IADD3 R3, R0, 0x8, RZ ;  /* 0x0000000800037810 */ /* 0x000fc80007ffe0ff */
[----:B------:R-:W-:Y:S01]  /*85c0*/  P2R R16, PR, RZ, 0x2 ;  /* 0x00000002ff107803 */ /* 0x000fe20000000000 */
[-C--:B------:R-:W-:Y:S01]  /*85d0*/  HMMA.16816.F32 R28, R12, R38.reuse, R32 ;  /* 0x000000260c1c723c */ /* 0x080fe20000001820 */
[----:B------:R-:W-:Y:S02]  /*85e0*/  ISETP.GE.AND P1, PT, R0, R206, PT ;  /* 0x000000ce0000720c */ /* 0x000fe40003f26270 */
[----:B------:R-:W-:Y:S02]  /*85f0*/  FSEL R41, R20, -INF , !P2 ;  /* 0xff80000014297808 */ /* 0x000fe40005000000 */
[----:B------:R-:W-:Y:S02]  /*8600*/  ISETP.LT.OR P1, PT, R0, R199, P1 ;  /* 0x000000c70000720c */ /* 0x000fe40000f21670 */
[----:B------:R-:W-:Y:S02]  /*8610*/  P2R R2, PR, RZ, 0x8 ;  /* 0x00000008ff027803 */ /* 0x000fe40000000000 */
[C---:B------:R-:W-:Y:S01]  /*8620*/  ISETP.GE.AND P2, PT, R3.reuse, R203, PT ;  /* 0x000000cb0300720c */ /* 0x040fe20003f46270 */
[----:B------:R-:W-:Y:S01]  /*8630*/  HMMA.16816.F32 R36, R8, R38, R144 ;  /* 0x000000260824723c */ /* 0x000fe20000001890 */
[----:B------:R-:W-:-:S02]  /*8640*/  ISETP.GE.AND P4, PT, R3, R205, PT ;  /* 0x000000cd0300720c */ /* 0x000fc40003f86270 */
[----:B------:R-:W-:Y:S02]  /*8650*/  FSEL R44, R22, -INF , !P1 ;  /* 0xff800000162c7808 */ /* 0x000fe40004800000 */
[----:B------:R-:W-:Y:S02]  /*8660*/  FSEL R56, R24, -INF , !P6 ;  /* 0xff80000018387808 */ /* 0x000fe40007000000 */
[C---:B------:R-:W-:Y:S02]  /*8670*/  ISETP.GE.AND P3, PT, R3.reuse, R204, PT ;  /* 0x000000cc0300720c */ /* 0x040fe40003f66270 */
[C---:B------:R-:W-:Y:S02]  /*8680*/  ISETP.GE.AND P1, PT, R3.reuse, R206, PT ;  /* 0x000000ce0300720c */ /* 0x040fe40003f26270 */
[----:B------:R-:W-:Y:S02]  /*8690*/  ISETP.NE.AND P6, PT, R2, RZ, PT ;  /* 0x000000ff0200720c */ /* 0x000fe40003fc5270 */
[----:B------:R-:W-:-:S02]  /*86a0*/  ISETP.LT.OR P2, PT, R3, R200, P2 ;  /* 0x000000c80300720c */ /* 0x000fc40001741670 */
[----:B------:R-:W-:Y:S02]  /*86b0*/  IADD3 R2, R0, 0x9, RZ ;  /* 0x0000000900027810 */ /* 0x000fe40007ffe0ff */
[----:B------:R-:W-:Y:S02]  /*86c0*/  FSEL R58, R25, -INF , !P5 ;  /* 0xff800000193a7808 */ /* 0x000fe40006800000 */
[----:B------:R-:W-:Y:S02]  /*86d0*/  FSEL R42, R21, -INF , !P0 ;  /* 0xff800000152a7808 */ /* 0x000fe40004000000 */
[C---:B------:R-:W-:Y:S02]  /*86e0*/  ISETP.LT.OR P5, PT, R3.reuse, R202, P4 ;  /* 0x000000ca0300720c */ /* 0x040fe400027a1670 */
[C---:B------:R-:W-:Y:S02]  /*86f0*/  ISETP.LT.OR P4, PT, R3.reuse, R201, P3 ;  /* 0x000000c90300720c */ /* 0x040fe40001f81670 */
[----:B------:R-:W-:-:S02]  /*8700*/  ISETP.LT.OR P0, PT, R3, R199, P1 ;  /* 0x000000c70300720c */ /* 0x000fc40000f01670 */
[----:B------:R-:W-:Y:S02]  /*8710*/  ISETP.NE.AND P3, PT, R16, RZ, PT ;  /* 0x000000ff1000720c */ /* 0x000fe40003f65270 */
[----:B------:R-:W-:Y:S02]  /*8720*/  P2R R3, PR, RZ, 0x4 ;  /* 0x00000004ff037803 */ /* 0x000fe40000000000 */
[C---:B------:R-:W-:Y:S02]  /*8730*/  ISETP.GE.AND P2, PT, R2.reuse, R204, PT ;  /* 0x000000cc0200720c */ /* 0x040fe40003f46270 */
[----:B------:R-:W-:Y:S02]  /*8740*/  FSEL R73, R27, -INF , !P6 ;  /* 0xff8000001b497808 */ /* 0x000fe40007000000 */
[----:B------:R-:W-:Y:S01]  /*8750*/  FSEL R45, R23, -INF , !P3 ;  /* 0xff800000172d7808 */ /* 0x000fe20005800000 */
[----:B-1----:R-:W-:Y:S01]  /*8760*/  HMMA.16816.F32 R24, R12, R4, R52 ;  /* 0x000000040c18723c */ /* 0x002fe20000001834 */
[----:B------:R-:W-:-:S02]  /*8770*/  ISETP.GE.AND P3, PT, R2, R205, PT ;  /* 0x000000cd0200720c */ /* 0x000fc40003f66270 */
[----:B------:R-:W-:Y:S02]  /*8780*/  ISETP.LT.OR P2, PT, R2, R201, P2 ;  /* 0x000000c90200720c */ /* 0x000fe40001741670 */
[----:B------:R-:W-:Y:S02]  /*8790*/  FSEL R57, R28, -INF , !P5 ;  /* 0xff8000001c397808 */ /* 0x000fe40006800000 */
[C---:B------:R-:W-:Y:S02]  /*87a0*/  ISETP.LT.OR P5, PT, R2.reuse, R202, P3 ;  /* 0x000000ca0200720c */ /* 0x040fe40001fa1670 */
[----:B------:R-:W-:Y:S02]  /*87b0*/  P2R R16, PR, RZ, 0x4 ;  /* 0x00000004ff107803 */ /* 0x000fe40000000000 */
[----:B------:R-:W-:Y:S02]  /*87c0*/  ISETP.GE.AND P1, PT, R2, R203, PT ;  /* 0x000000cb0200720c */ /* 0x000fe40003f26270 */
[----:B------:R-:W-:-:S02]  /*87d0*/  FSEL R52, R30, -INF , !P4 ;  /* 0xff8000001e347808 */ /* 0x000fc40006000000 */
[----:B------:R-:W-:Y:S02]  /*87e0*/  ISETP.GE.AND P4, PT, R2, R206, PT ;  /* 0x000000ce0200720c */ /* 0x000fe40003f86270 */
[----:B------:R-:W-:Y:S02]  /*87f0*/  ISETP.NE.AND P3, PT, R3, RZ, PT ;  /* 0x000000ff0300720c */ /* 0x000fe40003f65270 */
[----:B------:R-:W-:Y:S02]  /*8800*/  IADD3 R3, R0, 0x10, RZ ;  /* 0x0000001000037810 */ /* 0x000fe40007ffe0ff */
[----:B------:R-:W-:Y:S02]  /*8810*/  FSEL R46, R29, -INF , !P5 ;  /* 0xff8000001d2e7808 */ /* 0x000fe40006800000 */
[----:B------:R-:W-:Y:S02]  /*8820*/  ISETP.NE.AND P5, PT, R16, RZ, PT ;  /* 0x000000ff1000720c */ /* 0x000fe40003fa5270 */
[C---:B------:R-:W-:Y:S01]  /*8830*/  ISETP.LT.OR P1, PT, R2.reuse, R200, P1 ;  /* 0x000000c80200720c */ /* 0x040fe20000f21670 */
[----:B------:R-:W1:Y:S01]  /*8840*/  LDSM.16.M88.4 R16, [R189+0x1000] ;  /* 0x00100000bd10783b */ /* 0x000e620000000200 */
[----:B------:R-:W-:Y:S01]  /*8850*/  ISETP.LT.OR P6, PT, R2, R199, P4 ;  /* 0x000000c70200720c */ /* 0x000fe200027c1670 */
[----:B------:R-:W-:Y:S01]  /*8860*/  HMMA.16816.F32 R20, R8, R4, R156 ;  /* 0x000000040814723c */ /* 0x000fe2000000189c */
[----:B------:R-:W-:-:S02]  /*8870*/  ISETP.GE.AND P4, PT, R3, R203, PT ;  /* 0x000000cb0300720c */ /* 0x000fc40003f86270 */
[----:B------:R-:W-:Y:S02]  /*8880*/  FSEL R43, R38, -INF , !P0 ;  /* 0xff800000262b7808 */ /* 0x000fe40004000000 */
[----:B------:R-:W-:Y:S02]  /*8890*/  FSEL R40, R36, -INF , !P3 ;  /* 0xff80000024287808 */ /* 0x000fe40005800000 */
[----:B------:R-:W-:Y:S02]  /*88a0*/  FSEL R38, R37, -INF , !P1 ;  /* 0xff80000025267808 */ /* 0x000fe40004800000 */
[C---:B------:R-:W-:Y:S02]  /*88b0*/  ISETP.GE.AND P3, PT, R3.reuse, R205, PT ;  /* 0x000000cd0300720c */ /* 0x040fe40003f66270 */
[C---:B------:R-:W-:Y:S02]  /*88c0*/  ISETP.GE.AND P2, PT, R3.reuse, R204, PT ;  /* 0x000000cc0300720c */ /* 0x040fe40003f46270 */
[----:B------:R-:W-:-:S02]  /*88d0*/  ISETP.GE.AND P1, PT, R3, R206, PT ;  /* 0x000000ce0300720c */ /* 0x000fc40003f26270 */
[----:B------:R-:W-:Y:S02]  /*88e0*/  IADD3 R2, R0, 0x11, RZ ;  /* 0x0000001100027810 */ /* 0x000fe40007ffe0ff */
[C---:B------:R-:W-:Y:S02]  /*88f0*/  ISETP.LT.OR P4, PT, R3.reuse, R200, P4 ;  /* 0x000000c80300720c */ /* 0x040fe40002781670 */
[C---:B------:R-:W-:Y:S02]  /*8900*/  ISETP.LT.OR P3, PT, R3.reuse, R202, P3 ;  /* 0x000000ca0300720c */ /* 0x040fe40001f61670 */
[C---:B------:R-:W-:Y:S02]  /*8910*/  ISETP.LT.OR P2, PT, R3.reuse, R201, P2 ;  /* 0x000000c90300720c */ /* 0x040fe40001741670 */
[----:B------:R-:W-:Y:S02]  /*8920*/  ISETP.LT.OR P0, PT, R3, R199, P1 ;  /* 0x000000c70300720c */ /* 0x000fe40000f01670 */
[----:B------:R-:W-:-:S02]  /*8930*/  P2R R3, PR, RZ, 0x10 ;  /* 0x00000010ff037803 */ /* 0x000fc40000000000 */
[C---:B------:R-:W-:Y:S02]  /*8940*/  ISETP.GE.AND P1, PT, R2.reuse, R205, PT ;  /* 0x000000cd0200720c */ /* 0x040fe40003f26270 */
[----:B------:R-:W-:Y:S02]  /*8950*/  FSEL R47, R31, -INF , !P5 ;  /* 0xff8000001f2f7808 */ /* 0x000fe40006800000 */
[C---:B------:R-:W-:Y:S02]  /*8960*/  ISETP.GE.AND P4, PT, R2.reuse, R204, PT ;  /* 0x000000cc0200720c */ /* 0x040fe40003f86270 */
[----:B------:R-:W-:Y:S01]  /*8970*/  ISETP.GE.AND P5, PT, R2, R203, PT ;  /* 0x000000cb0200720c */ /* 0x000fe20003fa6270 */
[----:B------:R-:W-:Y:S01]  /*8980*/  HMMA.16816.F32 R32, R12, R6, R60 ;  /* 0x000000060c20723c */ /* 0x000fe2000000183c */
[----:B------:R-:W-:Y:S02]  /*8990*/  FSEL R157, R26, -INF , !P2 ;  /* 0xff8000001a9d7808 */ /* 0x000fe40005000000 */
[----:B------:R-:W-:-:S02]  /*89a0*/  ISETP.LT.OR P2, PT, R2, R202, P1 ;  /* 0x000000ca0200720c */ /* 0x000fc40000f41670 */
[C---:B------:R-:W-:Y:S02]  /*89b0*/  ISETP.LT.OR P1, PT, R2.reuse, R201, P4 ;  /* 0x000000c90200720c */ /* 0x040fe40002721670 */
[----:B------:R-:W-:Y:S02]  /*89c0*/  ISETP.LT.OR P4, PT, R2, R200, P5 ;  /* 0x000000c80200720c */ /* 0x000fe40002f81670 */
[----:B------:R-:W-:Y:S02]  /*89d0*/  ISETP.NE.AND P5, PT, R3, RZ, PT ;  /* 0x000000ff0300720c */ /* 0x000fe40003fa5270 */
[----:B------:R-:W-:Y:S02]  /*89e0*/  IADD3 R3, R0, 0x18, RZ ;  /* 0x0000001800037810 */ /* 0x000fe40007ffe0ff */
[----:B------:R-:W-:Y:S02]  /*89f0*/  FSEL R155, R24, -INF , !P3 ;  /* 0xff800000189b7808 */ /* 0x000fe40005800000 */
[----:B------:R-:W-:-:S02]  /*8a00*/  ISETP.GE.AND P3, PT, R2, R206, PT ;  /* 0x000000ce0200720c */ /* 0x000fc40003f66270 */
[----:B------:R-:W-:Y:S01]  /*8a10*/  FSEL R154, R25, -INF , !P2 ;  /* 0xff800000199a7808 */ /* 0x000fe20005000000 */
[----:B------:R-:W-:Y:S01]  /*8a20*/  HMMA.16816.F32 R28, R8, R6, R168 ;  /* 0x00000006081c723c */ /* 0x000fe200000018a8 */
[----:B------:R-:W-:Y:S02]  /*8a30*/  ISETP.GE.AND P2, PT, R3, R203, PT ;  /* 0x000000cb0300720c */ /* 0x000fe40003f46270 */
[----:B------:R-:W-:Y:S02]  /*8a40*/  FSEL R39, R39, -INF , !P6 ;  /* 0xff80000027277808 */ /* 0x000fe40007000000 */
[----:B------:R-:W-:Y:S02]  /*8a50*/  P2R R4, PR, RZ, 0x10 ;  /* 0x00000010ff047803 */ /* 0x000fe40000000000 */
[----:B------:R-:W-:Y:S02]  /*8a60*/  ISETP.LT.OR P6, PT, R2, R199, P3 ;  /* 0x000000c70200720c */ /* 0x000fe40001fc1670 */
[----:B------:R-:W-:-:S02]  /*8a70*/  FSEL R168, R27, -INF , !P1 ;  /* 0xff8000001ba87808 */ /* 0x000fc40004800000 */
[C---:B------:R-:W-:Y:S02]  /*8a80*/  ISETP.GE.AND P4, PT, R3.reuse, R205, PT ;  /* 0x000000cd0300720c */ /* 0x040fe40003f86270 */
[C---:B------:R-:W-:Y:S02]  /*8a90*/  ISETP.GE.AND P3, PT, R3.reuse, R204, PT ;  /* 0x000000cc0300720c */ /* 0x040fe40003f66270 */
[C---:B------:R-:W-:Y:S02]  /*8aa0*/  ISETP.GE.AND P1, PT, R3.reuse, R206, PT ;  /* 0x000000ce0300720c */ /* 0x040fe40003f26270 */
[----:B------:R-:W-:Y:S02]  /*8ab0*/  ISETP.LT.OR P2, PT, R3, R200, P2 ;  /* 0x000000c80300720c */ /* 0x000fe40001741670 */
[----:B------:R-:W-:Y:S02]  /*8ac0*/  IADD3 R2, R0, 0x19, RZ ;  /* 0x0000001900027810 */ /* 0x000fe40007ffe0ff */
[----:B------:R-:W-:-:S02]  /*8ad0*/  FSEL R75, R20, -INF , !P5 ;  /* 0xff800000144b7808 */ /* 0x000fc40006800000 */
[----:B------:R-:W-:Y:S02]  /*8ae0*/  FSEL R146, R22, -INF , !P0 ;  /* 0xff80000016927808 */ /* 0x000fe40004000000 */
[C---:B------:R-:W-:Y:S02]  /*8af0*/  ISETP.LT.OR P5, PT, R3.reuse, R202, P4 ;  /* 0x000000ca0300720c */ /* 0x040fe400027a1670 */
[C---:B------:R-:W-:Y:S02]  /*8b00*/  ISETP.LT.OR P4, PT, R3.reuse, R201, P3 ;  /* 0x000000c90300720c */ /* 0x040fe40001f81670 */
[----:B------:R-:W-:Y:S02]  /*8b10*/  ISETP.LT.OR P0, PT, R3, R199, P1 ;  /* 0x000000c70300720c */ /* 0x000fe40000f01670 */
[----:B------:R-:W-:Y:S02]  /*8b20*/  ISETP.NE.AND P3, PT, R4, RZ, PT ;  /* 0x000000ff0400720c */ /* 0x000fe40003f65270 */
[----:B------:R-:W-:-:S02]  /*8b30*/  P2R R3, PR, RZ, 0x4 ;  /* 0x00000004ff037803 */ /* 0x000fc40000000000 */
[C---:B------:R-:W-:Y:S02]  /*8b40*/  ISETP.GE.AND P2, PT, R2.reuse, R204, PT ;  /* 0x000000cc0200720c */ /* 0x040fe40003f46270 */
[----:B------:R-:W-:Y:S02]  /*8b50*/  FSEL R55, R21, -INF , !P3 ;  /* 0xff80000015377808 */ /* 0x000fe40005800000 */
[C---:B------:R-:W-:Y:S02]  /*8b60*/  ISETP.GE.AND P3, PT, R2.reuse, R205, PT ;  /* 0x000000cd0200720c */ /* 0x040fe40003f66270 */
[----:B------:R-:W-:Y:S02]  /*8b70*/  ISETP.LT.OR P2, PT, R2, R201, P2 ;  /* 0x000000c90200720c */ /* 0x000fe40001741670 */
[----:B------:R-:W-:Y:S01]  /*8b80*/  FSEL R153, R32, -INF , !P5 ;  /* 0xff80000020997808 */ /* 0x000fe20006800000 */
[----:B-1----:R-:W-:Y:S01]  /*8b90*/  HMMA.16816.F32 R24, R12, R16, R148 ;  /* 0x000000100c18723c */ /* 0x002fe20000001894 */
[----:B------:R-:W-:-:S02]  /*8ba0*/  ISETP.LT.OR P5, PT, R2, R202, P3 ;  /* 0x000000ca0200720c */ /* 0x000fc40001fa1670 */
[----:B------:R-:W-:-:S04]  /*8bb0*/  P2R R4, PR, RZ, 0x4 ;  /* 0x00000004ff047803 */ /* 0x000fc80000000000 */
[----:B------:R-:W-:Y:S02]  /*8bc0*/  FSEL R148, R33, -INF , !P5 ;  /* 0xff80000021947808 */ /* 0x000fe40006800000 */
[----:B------:R-:W-:Y:S02]  /*8bd0*/  ISETP.NE.AND P5, PT, R4, RZ, PT ;  /* 0x000000ff0400720c */ /* 0x000fe40003fa5270 */
[----:B------:R-:W1:Y:S01]  /*8be0*/  LDSM.16.M88.4 R4, [R189+0x1800] ;  /* 0x00180000bd04783b */ /* 0x000e620000000200 */
[----:B------:R-:W-:Y:S01]  /*8bf0*/  ISETP.GE.AND P1, PT, R2, R203, PT ;  /* 0x000000cb0200720c */ /* 0x000fe20003f26270 */
[----:B------:R-:W-:-:S04]  /*8c00*/  DEPBAR.LE SB0, 0x0 ;  /* 0x000080000000791a */ /* 0x000fc80000000000 */
[----:B------:R-:W-:Y:S01]  /*8c10*/  FSEL R150, R34, -INF , !P4 ;  /* 0xff80000022967808 */ /* 0x000fe20006000000 */
[----:B------:R-:W-:Y:S01]  /*8c20*/  BAR.SYNC.DEFER_BLOCKING 0x0 ;  /* 0x0000000000007b1d */ /* 0x000fe20000010000 */
[----:B------:R-:W-:Y:S02]  /*8c30*/  ISETP.GE.AND P4, PT, R2, R206, PT ;  /* 0x000000ce0200720c */ /* 0x000fe40003f86270 */
[----:B------:R-:W-:Y:S02]  /*8c40*/  ISETP.NE.AND P3, PT, R3, RZ, PT ;  /* 0x000000ff0300720c */ /* 0x000fe40003f65270 */
[----:B------:R-:W-:Y:S02]  /*8c50*/  IADD3 R3, R0, 0x20, RZ ;  /* 0x0000002000037810 */ /* 0x000fe40007ffe0ff */
[----:B------:R-:W-:Y:S02]  /*8c60*/  FSEL R147, R23, -INF , !P6 ;  /* 0xff80000017937808 */ /* 0x000fe40007000000 */
[C---:B------:R-:W-:Y:S01]  /*8c70*/  ISETP.LT.OR P1, PT, R2.reuse, R200, P1 ;  /* 0x000000c80200720c */ /* 0x040fe20000f21670 */
[----:B------:R-:W-:Y:S01]  /*8c80*/  HMMA.16816.F32 R20, R8, R16, R220 ;  /* 0x000000100814723c */ /* 0x000fe200000018dc */
[----:B------:R-:W-:-:S02]  /*8c90*/  ISETP.LT.OR P6, PT, R2, R199, P4 ;  /* 0x000000c70200720c */ /* 0x000fc400027c1670 */
[----:B------:R-:W-:Y:S02]  /*8ca0*/  FSEL R53, R28, -INF , !P3 ;  /* 0xff8000001c357808 */ /* 0x000fe40005800000 */
[C---:B------:R-:W-:Y:S02]  /*8cb0*/  ISETP.GE.AND P4, PT, R3.reuse, R203, PT ;  /* 0x000000cb0300720c */ /* 0x040fe40003f86270 */
[----:B------:R-:W-:Y:S02]  /*8cc0*/  ISETP.GE.AND P3, PT, R3, R205, PT ;  /* 0x000000cd0300720c */ /* 0x000fe40003f66270 */
[----:B------:R-:W-:Y:S02]  /*8cd0*/  FSEL R54, R29, -INF , !P1 ;  /* 0xff8000001d367808 */ /* 0x000fe40004800000 */
[C---:B------:R-:W-:Y:S02]  /*8ce0*/  ISETP.GE.AND P2, PT, R3.reuse, R204, PT ;  /* 0x000000cc0300720c */ /* 0x040fe40003f46270 */
[----:B------:R-:W-:-:S02]  /*8cf0*/  ISETP.GE.AND P1, PT, R3, R206, PT ;  /* 0x000000ce0300720c */ /* 0x000fc40003f26270 */
[----:B------:R-:W-:Y:S02]  /*8d00*/  IADD3 R2, R0, 0x21, RZ ;  /* 0x0000002100027810 */ /* 0x000fe40007ffe0ff */
[C---:B------:R-:W-:Y:S02]  /*8d10*/  ISETP.LT.OR P4, PT, R3.reuse, R200, P4 ;  /* 0x000000c80300720c */ /* 0x040fe40002781670 */
[C---:B------:R-:W-:Y:S02]  /*8d20*/  ISETP.LT.OR P3, PT, R3.reuse, R202, P3 ;  /* 0x000000ca0300720c */ /* 0x040fe40001f61670 */
[----:B------:R-:W-:Y:S02]  /*8d30*/  FSEL R145, R30, -INF , !P0 ;  /* 0xff8000001e917808 */ /* 0x000fe40004000000 */
[C---:B------:R-:W-:Y:S02]  /*8d40*/  ISETP.LT.OR P2, PT, R3.reuse, R201, P2 ;  /* 0x000000c90300720c */ /* 0x040fe40001741670 */
[----:B------:R-:W-:-:S02]  /*8d50*/  ISETP.LT.OR P0, PT, R3, R199, P1 ;  /* 0x000000c70300720c */ /* 0x000fc40000f01670 */
        /* <DEDUP_REMOVED lines=8> */
[C---:B------:R-:W-:Y:S01]  /*8de0*/  ISETP.LT.OR P2, PT, R2.reuse, R202, P1 ;  /* 0x000000ca0200720c */ /* 0x040fe20000f41670 */
[----:B------:R-:W-:Y:S01]  /*8df0*/  HMMA.16816.F32 R32, R12, R18, R48 ;  /* 0x000000120c20723c */ /* 0x000fe20000001830 */
[----:B------:R-:W-:Y:S02]  /*8e00*/  FSEL R144, R31, -INF , !P6 ;  /* 0xff8000001f907808 */ /* 0x000fe40007000000 */
[C---:B------:R-:W-:Y:S02]  /*8e10*/  ISETP.LT.OR P1, PT, R2.reuse, R201, P4 ;  /* 0x000000c90200720c */ /* 0x040fe40002721670 */
[----:B------:R-:W-:-:S02]  /*8e20*/  ISETP.LT.OR P4, PT, R2, R200, P5 ;  /* 0x000000c80200720c */ /* 0x000fc40002f81670 */
[----:B------:R-:W-:Y:S02]  /*8e30*/  ISETP.LT.OR P6, PT, R2, R199, P3 ;  /* 0x000000c70200720c */ /* 0x000fe40001fc1670 */
[----:B------:R-:W-:Y:S02]  /*8e40*/  IADD3 R2, R0, 0x28, RZ ;  /* 0x0000002800027810 */ /* 0x000fe40007ffe0ff */
[----:B------:R-:W-:Y:S02]  /*8e50*/  ISETP.NE.AND P5, PT, R3, RZ, PT ;  /* 0x000000ff0300720c */ /* 0x000fe40003fa5270 */
[----:B------:R-:W-:Y:S01]  /*8e60*/  P2R R3, PR, RZ, 0x10 ;  /* 0x00000010ff037803 */ /* 0x000fe20000000000 */
[----:B------:R-:W-:Y:S01]  /*8e70*/  HMMA.16816.F32 R28, R8, R18, R164 ;  /* 0x00000012081c723c */ /* 0x000fe200000018a4 */
[C---:B------:R-:W-:Y:S02]  /*8e80*/  ISETP.GE.AND P4, PT, R2.reuse, R205, PT ;  /* 0x000000cd0200720c */ /* 0x040fe40003f86270 */
[----:B------:R-:W-:-:S02]  /*8e90*/  ISETP.GE.AND P3, PT, R2, R204, PT ;  /* 0x000000cc0200720c */ /* 0x000fc40003f66270 */
[----:B------:R-:W-:Y:S02]  /*8ea0*/  FSEL R156, R20, -INF , !P5 ;  /* 0xff800000149c7808 */ /* 0x000fe40006800000 */
[C---:B------:R-:W-:Y:S02]  /*8eb0*/  ISETP.LT.OR P5, PT, R2.reuse, R202, P4 ;  /* 0x000000ca0200720c */ /* 0x040fe400027a1670 */
[C---:B------:R-:W-:Y:S02]  /*8ec0*/  ISETP.LT.OR P4, PT, R2.reuse, R201, P3 ;  /* 0x000000c90200720c */ /* 0x040fe40001f81670 */
[----:B------:R-:W-:Y:S02]  /*8ed0*/  ISETP.NE.AND P3, PT, R3, RZ, PT ;  /* 0x000000ff0300720c */ /* 0x000fe40003f65270 */
[----:B------:R-:W-:Y:S02]  /*8ee0*/  FSEL R171, R25, -INF , !P2 ;  /* 0xff80000019ab7808 */ /* 0x000fe40005000000 */
[----:B------:R-:W-:-:S02]  /*8ef0*/  ISETP.GE.AND P2, PT, R2, R203, PT ;  /* 0x000000cb0200720c */ /* 0x000fc40003f46270 */
[----:B------:R-:W-:Y:S02]  /*8f00*/  FSEL R164, R22, -INF , !P0 ;  /* 0xff80000016a47808 */ /* 0x000fe40004000000 */
[----:B------:R-:W-:Y:S02]  /*8f10*/  FSEL R159, R21, -INF , !P3 ;  /* 0xff800000159f7808 */ /* 0x000fe40005800000 */
[----:B------:R-:W-:Y:S02]  /*8f20*/  FSEL R165, R23, -INF , !P6 ;  /* 0xff80000017a57808 */ /* 0x000fe40007000000 */
[----:B------:R-:W-:Y:S01]  /*8f30*/  FSEL R175, R27, -INF , !P1 ;  /* 0xff8000001baf7808 */ /* 0x000fe20004800000 */
[----:B-1----:R-:W-:Y:S01]  /*8f40*/  HMMA.16816.F32 R20, R12, R4, R64 ;  /* 0x000000040c14723c */ /* 0x002fe20000001840 */
[C---:B------:R-:W-:Y:S02]  /*8f50*/  ISETP.GE.AND P1, PT, R2.reuse, R206, PT ;  /* 0x000000ce0200720c */ /* 0x040fe40003f26270 */
[----:B------:R-:W-:-:S02]  /*8f60*/  ISETP.LT.OR P2, PT, R2, R200, P2 ;  /* 0x000000c80200720c */ /* 0x000fc40001741670 */
[----:B------:R-:W-:Y:S02]  /*8f70*/  IADD3 R3, R0, 0x29, RZ ;  /* 0x0000002900037810 */ /* 0x000fe40007ffe0ff */
[----:B------:R-:W-:Y:S02]  /*8f80*/  ISETP.LT.OR P0, PT, R2, R199, P1 ;  /* 0x000000c70200720c */ /* 0x000fe40000f01670 */
[----:B------:R-:W-:Y:S02]  /*8f90*/  P2R R16, PR, RZ, 0x4 ;  /* 0x00000004ff107803 */ /* 0x000fe40000000000 */
[C---:B------:R-:W-:Y:S02]  /*8fa0*/  ISETP.GE.AND P3, PT, R3.reuse, R205, PT ;  /* 0x000000cd0300720c */ /* 0x040fe40003f66270 */
[C---:B------:R-:W-:Y:S02]  /*8fb0*/  ISETP.GE.AND P2, PT, R3.reuse, R204, PT ;  /* 0x000000cc0300720c */ /* 0x040fe40003f46270 */
[----:B------:R-:W-:-:S02]  /*8fc0*/  ISETP.GE.AND P1, PT, R3, R203, PT ;  /* 0x000000cb0300720c */ /* 0x000fc40003f26270 */
[----:B------:R-:W-:Y:S02]  /*8fd0*/  FSEL R169, R32, -INF , !P5 ;  /* 0xff80000020a97808 */ /* 0x000fe40006800000 */
[----:B------:R-:W-:Y:S02]  /*8fe0*/  FSEL R170, R34, -INF , !P4 ;  /* 0xff80000022aa7808 */ /* 0x000fe40006000000 */
[C---:B------:R-:W-:Y:S02]  /*8ff0*/  ISETP.GE.AND P4, PT, R3.reuse, R206, PT ;  /* 0x000000ce0300720c */ /* 0x040fe40003f86270 */
[C---:B------:R-:W-:Y:S02]  /*9000*/  ISETP.LT.OR P5, PT, R3.reuse, R202, P3 ;  /* 0x000000ca0300720c */ /* 0x040fe40001fa1670 */
[----:B------:R-:W-:Y:S02]  /*9010*/  ISETP.NE.AND P3, PT, R16, RZ, PT ;  /* 0x000000ff1000720c */ /* 0x000fe40003f65270 */
[C---:B------:R-:W-:Y:S01]  /*9020*/  ISETP.LT.OR P2, PT, R3.reuse, R201, P2 ;  /* 0x000000c90300720c */ /* 0x040fe20001741670 */
[----:B------:R-:W-:Y:S01]  /*9030*/  HMMA.16816.F32 R16, R8, R4, R208 ;  /* 0x000000040810723c */ /* 0x000fe200000018d0 */
[----:B------:R-:W-:-:S02]  /*9040*/  ISETP.LT.OR P1, PT, R3, R200, P1 ;  /* 0x000000c80300720c */ /* 0x000fc40000f21670 */
[----:B------:R-:W-:Y:S02]  /*9050*/  IADD3 R2, R0, 0x30, RZ ;  /* 0x0000003000027810 */ /* 0x000fe40007ffe0ff */
[----:B------:R-:W-:Y:S02]  /*9060*/  ISETP.LT.OR P6, PT, R3, R199, P4 ;  /* 0x000000c70300720c */ /* 0x000fe400027c1670 */
        /* <DEDUP_REMOVED lines=8> */
[----:B------:R-:W-:Y:S01]  /*90f0*/  FSEL R167, R33, -INF , !P5 ;  /* 0xff80000021a77808 */ /* 0x000fe20006800000 */
[----:B------:R-:W-:Y:S01]  /*9100*/  HMMA.16816.F32 R8, R8, R6, R160 ;  /* 0x000000060808723c */ /* 0x000fe200000018a0 */
[----:B------:R-:W-:-:S02]  /*9110*/  ISETP.NE.AND P5, PT, R3, RZ, PT ;  /* 0x000000ff0300720c */ /* 0x000fc40003fa5270 */
[C---:B------:R-:W-:Y:S02]  /*9120*/  ISETP.LT.OR P3, PT, R2.reuse, R202, P3 ;  /* 0x000000ca0200720c */ /* 0x040fe40001f61670 */
[C---:B------:R-:W-:Y:S02]  /*9130*/  ISETP.LT.OR P2, PT, R2.reuse, R201, P2 ;  /* 0x000000c90200720c */ /* 0x040fe40001741670 */
[C---:B------:R-:W-:Y:S02]  /*9140*/  ISETP.LT.OR P4, PT, R2.reuse, R200, P4 ;  /* 0x000000c80200720c */ /* 0x040fe40002781670 */
[----:B------:R-:W-:Y:S02]  /*9150*/  ISETP.LT.OR P0, PT, R2, R199, P1 ;  /* 0x000000c70200720c */ /* 0x000fe40000f01670 */
[----:B------:R-:W-:Y:S02]  /*9160*/  IADD3 R2, R0, 0x31, RZ ;  /* 0x0000003100027810 */ /* 0x000fe40007ffe0ff */
[----:B------:R-:W-:-:S02]  /*9170*/  FSEL R161, R35, -INF , !P5 ;  /* 0xff80000023a17808 */ /* 0x000fc40006800000 */
[----:B------:R-:W-:Y:S02]  /*9180*/  P2R R3, PR, RZ, 0x10 ;  /* 0x00000010ff037803 */ /* 0x000fe40000000000 */
[----:B------:R-:W-:Y:S02]  /*9190*/  ISETP.GE.AND P1, PT, R2, R205, PT ;  /* 0x000000cd0200720c */ /* 0x000fe40003f26270 */
[----:B------:R-:W-:Y:S02]  /*91a0*/  FSEL R182, R20, -INF , !P3 ;  /* 0xff80000014b67808 */ /* 0x000fe40005800000 */
[C---:B------:R-:W-:Y:S02]  /*91b0*/  ISETP.GE.AND P5, PT, R2.reuse, R203, PT ;  /* 0x000000cb0200720c */ /* 0x040fe40003fa6270 */
[C---:B------:R-:W-:Y:S02]  /*91c0*/  ISETP.GE.AND P4, PT, R2.reuse, R204, PT ;  /* 0x000000cc0200720c */ /* 0x040fe40003f86270 */
[----:B------:R-:W-:Y:S01]  /*91d0*/  ISETP.GE.AND P3, PT, R2, R206, PT ;  /* 0x000000ce0200720c */ /* 0x000fe20003f66270 */
[----:B------:R-:W-:Y:S01]  /*91e0*/  HMMA.16816.F32 R12, R12, R6, R140 ;  /* 0x000000060c0c723c */ /* 0x000fe2000000188c */
[----:B------:R-:W-:-:S02]  /*91f0*/  FSEL R160, R31, -INF , !P6 ;  /* 0xff8000001fa07808 */ /* 0x000fc40007000000 */
[----:B------:R-:W-:Y:S02]  /*9200*/  FSEL R210, R22, -INF , !P2 ;  /* 0xff80000016d27808 */ /* 0x000fe40005000000 */
[C---:B------:R-:W-:Y:S02]  /*9210*/  ISETP.LT.OR P2, PT, R2.reuse, R202, P1 ;  /* 0x000000ca0200720c */ /* 0x040fe40000f41670 */
[C---:B------:R-:W-:Y:S02]  /*9220*/  ISETP.LT.OR P6, PT, R2.reuse, R200, P5 ;  /* 0x000000c80200720c */ /* 0x040fe40002fc1670 */
[C---:B------:R-:W-:Y:S02]  /*9230*/  ISETP.LT.OR P1, PT, R2.reuse, R201, P4 ;  /* 0x000000c90200720c */ /* 0x040fe40002721670 */
[----:B------:R-:W-:Y:S02]  /*9240*/  ISETP.LT.OR P5, PT, R2, R199, P3 ;  /* 0x000000c70200720c */ /* 0x000fe40001fa1670 */
[----:B------:R-:W-:-:S02]  /*9250*/  IADD3 R2, R0, 0x38, RZ ;  /* 0x0000003800027810 */ /* 0x000fc40007ffe0ff */
[----:B------:R-:W-:Y:S02]  /*9260*/  ISETP.NE.AND P4, PT, R3, RZ, PT ;  /* 0x000000ff0300720c */ /* 0x000fe40003f85270 */
[----:B------:R-:W-:Y:S02]  /*9270*/  FSEL R181, R21, -INF , !P2 ;  /* 0xff80000015b57808 */ /* 0x000fe40005000000 */
[----:B------:R-:W-:Y:S02]  /*9280*/  FSEL R209, R23, -INF , !P1 ;  /* 0xff80000017d17808 */ /* 0x000fe40004800000 */
[C---:B------:R-:W-:Y:S02]  /*9290*/  ISETP.GE.AND P3, PT, R2.reuse, R205, PT ;  /* 0x000000cd0200720c */ /* 0x040fe40003f66270 */
[----:B------:R-:W-:Y:S02]  /*92a0*/  ISETP.GE.AND P2, PT, R2, R204, PT ;  /* 0x000000cc0200720c */ /* 0x000fe40003f46270 */
[----:B------:R-:W-:-:S02]  /*92b0*/  FSEL R142, R16, -INF , !P4 ;  /* 0xff800000108e7808 */ /* 0x000fc40006000000 */
[C---:B------:R-:W-:Y:S02]  /*92c0*/  ISETP.GE.AND P1, PT, R2.reuse, R203, PT ;  /* 0x000000cb0200720c */ /* 0x040fe40003f26270 */
[----:B------:R-:W-:Y:S02]  /*92d0*/  ISETP.GE.AND P4, PT, R2, R206, PT ;  /* 0x000000ce0200720c */ /* 0x000fe40003f86270 */
[----:B------:R-:W-:Y:S02]  /*92e0*/  FSEL R173, R18, -INF , !P0 ;  /* 0xff80000012ad7808 */ /* 0x000fe40004000000 */
[----:B------:R-:W-:Y:S02]  /*92f0*/  FSEL R162, R17, -INF , !P6 ;  /* 0xff80000011a27808 */ /* 0x000fe40007000000 */
[C---:B------:R-:W-:Y:S02]  /*9300*/  ISETP.LT.OR P3, PT, R2.reuse, R202, P3 ;  /* 0x000000ca0200720c */ /* 0x040fe40001f61670 */
[----:B------:R-:W-:-:S02]  /*9310*/  ISETP.LT.OR P0, PT, R2, R201, P2 ;  /* 0x000000c90200720c */ /* 0x000fc40001701670 */
[----:B------:R-:W-:Y:S02]  /*9320*/  ISETP.GT.AND P6, PT, R152, UR18, PT ;  /* 0x0000001298007c0c */ /* 0x000fe4000bfc4270 */
[----:B------:R-:W-:Y:S02]  /*9330*/  IADD3 R0, R0, 0x39, RZ ;  /* 0x0000003900007810 */ /* 0x000fe40007ffe0ff */
[C---:B------:R-:W-:Y:S02]  /*9340*/  ISETP.LT.OR P2, PT, R2.reuse, R200, P1 ;  /* 0x000000c80200720c */ /* 0x040fe40000f41670 */
[----:B------:R-:W-:Y:S02]  /*9350*/  ISETP.LT.OR P1, PT, R2, R199, P4 ;  /* 0x000000c70200720c */ /* 0x000fe40002721670 */
[----:B------:R-:W-:Y:S02]  /*9360*/  P2R R3, PR, RZ, 0x8 ;  /* 0x00000008ff037803 */ /* 0x000fe40000000000 */
[----:B------:R-:W-:-:S02]  /*9370*/  ISETP.GE.AND P3, PT, R0, R203, PT ;  /* 0x000000cb0000720c */ /* 0x000fc40003f66270 */
[----:B------:R-:W-:Y:S02]  /*9380*/  FSEL R174, R19, -INF , !P5 ;  /* 0xff80000013ae7808 */ /* 0x000fe40006800000 */
[----:B------:R-:W-:Y:S02]  /*9390*/  ISETP.GE.AND P4, PT, R0, R204, PT ;  /* 0x000000cc0000720c */ /* 0x000fe40003f86270 */
[----:B------:R-:W-:Y:S02]  /*93a0*/  FSEL R176, R10, -INF , !P1 ;  /* 0xff8000000ab07808 */ /* 0x000fe40004800000 */
[C---:B------:R-:W-:Y:S02]  /*93b0*/  ISETP.GE.AND P5, PT, R0.reuse, R205, PT ;  /* 0x000000cd0000720c */ /* 0x040fe40003fa6270 */
[----:B------:R-:W-:Y:S02]  /*93c0*/  ISETP.GE.AND P1, PT, R0, R206, PT ;  /* 0x000000ce0000720c */ /* 0x000fe40003f26270 */
[----:B------:R-:W-:-:S02]  /*93d0*/  FSEL R143, R8, -INF , !P2 ;  /* 0xff800000088f7808 */ /* 0x000fc40005000000 */
[C---:B------:R-:W-:Y:S02]  /*93e0*/  ISETP.LT.OR P2, PT, R0.reuse, R200, P3 ;  /* 0x000000c80000720c */ /* 0x040fe40001f41670 */
[C---:B------:R-:W-:Y:S02]  /*93f0*/  ISETP.LT.OR P3, PT, R0.reuse, R201, P4 ;  /* 0x000000c90000720c */ /* 0x040fe40002761670 */
[C---:B------:R-:W-:Y:S02]  /*9400*/  ISETP.LT.OR P5, PT, R0.reuse, R202, P5 ;  /* 0x000000ca0000720c */ /* 0x040fe40002fa1670 */
[----:B------:R-:W-:Y:S02]  /*9410*/  ISETP.NE.AND P4, PT, R3, RZ, PT ;  /* 0x000000ff0300720c */ /* 0x000fe40003f85270 */
[----:B------:R-:W-:Y:S02]  /*9420*/  ISETP.LT.OR P1, PT, R0, R199, P1 ;  /* 0x000000c70000720c */ /* 0x000fe40000f21670 */
[----:B------:R-:W-:-:S02]  /*9430*/  FSEL R183, R14, -INF , !P0 ;  /* 0xff8000000eb77808 */ /* 0x000fc40004000000 */
[----:B------:R-:W-:Y:S02]  /*9440*/  FSEL R163, R9, -INF , !P2 ;  /* 0xff80000009a37808 */ /* 0x000fe40005000000 */
[----:B------:R-:W-:Y:S02]  /*9450*/  FSEL R178, R11, -INF , !P1 ;  /* 0xff8000000bb27808 */ /* 0x000fe40004800000 */
[----:B------:R-:W-:Y:S02]  /*9460*/  FSEL R180, R12, -INF , !P4 ;  /* 0xff8000000cb47808 */ /* 0x000fe40006000000 */
[----:B------:R-:W-:Y:S02]  /*9470*/  ISETP.NE.AND P0, PT, R68, RZ, PT ;  /* 0x000000ff4400720c */ /* 0x000fe40003f05270 */
[----:B------:R-:W-:Y:S02]  /*9480*/  FSEL R179, R13, -INF , !P5 ;  /* 0xff8000000db37808 */ /* 0x000fe40006800000 */
[----:B------:R-:W-:Y:S01]  /*9490*/  FSEL R208, R15, -INF , !P3 ;  /* 0xff8000000fd07808 */ /* 0x000fe20005800000 */
[----:B------:R-:W-:Y:S05]  /*94a0*/  @!P6 BRA `(.L_x_1172) ;  /* 0x000003500000e947 */ /* 0x000fea0003800000 */
[----:B------:R-:W2:Y:S01]  /*94b0*/  LDL.64 R236, [R1+0x50] ;  /* 0x0000500001ec7983 */ /* 0x000ea20000100a00 */
[----:B------:R-:W-:Y:S01]  /*94c0*/  IADD3 R0, R234, -0x3, RZ ;  /* 0xfffffffdea007810 */ /* 0x000fe20007ffe0ff */
[----:B------:R-:W-:Y:S01]  /*94d0*/  IMAD.MOV.U32 R243, RZ, RZ, c[0x0][0x198] ;  /* 0x00006600fff37624 */ /* 0x000fe200078e00ff */
[----:B------:R-:W-:Y:S01]  /*94e0*/  BSSY B0, `(.L_x_1173) ;  /* 0x0000030000007945 */ /* 0x000fe20003800000 */
[----:B------:R-:W-:Y:S01]  /*94f0*/  IMAD.MOV.U32 R12, RZ, RZ, c[0x0][0x198] ;  /* 0x00006600ff0c7624 */ /* 0x000fe200078e00ff */
[----:B------:R-:W-:Y:S01]  /*9500*/  SHF.R.S32.HI R2, RZ, 0x1f, R0 ;  /* 0x0000001fff027819 */ /* 0x000fe20000011400 */
[----:B------:R-:W-:Y:S01]  /*9510*/  IMAD.WIDE.U32 R4, R0, c[0x0][0x198], RZ ;  /* 0x0000660000047a25 */ /* 0x000fe200078e00ff */
[----:B------:R1:W-:Y:S03]  /*9520*/  @P0 STS.128 [R207+0x4000], RZ ;  /* 0x004000ffcf000388 */ /* 0x0003e60000000c00 */
[----:B------:R-:W-:-:S02]  /*9530*/  IMAD R2, R2, c[0x0][0x198], RZ ;  /* 0x0000660002027a24 */ /* 0x000fc400078e02ff */
[----:B------:R-:W-:Y:S02]  /*9540*/  IMAD.SHL.U32 R243, R243, 0x10, RZ ;  /* 0x00000010f3f37824 */ /* 0x000fe400078e00ff */
[----:B------:R-:W-:Y:S02]  /*9550*/  IMAD R0, R0, c[0x0][0x19c], R2 ;  /* 0x0000670000007a24 */ /* 0x000fe400078e0202 */
[----:B------:R-:W-:Y:S02]  /*9560*/  @!P0 IMAD.MOV.U32 R7, RZ, RZ, c[0x0][0x19c] ;  /* 0x00006700ff078624 */ /* 0x000fe400078e00ff */
[----:B------:R-:W-:Y:S01]  /*9570*/  IMAD.IADD R3, R5, 0x1, R0 ;  /* 0x0000000105037824 */ /* 0x000fe200078e0200 */
[----:B--2---:R-:W-:-:S04]  /*9580*/  LEA R2, P1, R4, R236, 0x6 ;  /* 0x000000ec04027211 */ /* 0x004fc800078230ff */
[-C--:B------:R-:W-:Y:S02]  /*9590*/  @!P0 IADD3 R0, P5, R243, R2.reuse, RZ ;  /* 0x00000002f3008210 */ /* 0x080fe40007fbe0ff */
[----:B------:R-:W-:Y:S02]  /*95a0*/  LEA.HI.X R3, R4, R249, R3, 0x6, P1 ;  /* 0x000000f904037211 */ /* 0x000fe400008f3403 */
[----:B------:R-:W-:Y:S02]  /*95b0*/  @!P0 LEA R5, P4, R12, R2, 0x5 ;  /* 0x000000020c058211 */ /* 0x000fe400078828ff */
[----:B------:R-:W-:Y:S01]  /*95c0*/  @!P0 LEA R8, P3, R2, c[0x0][0x168], 0x1 ;  /* 0x00005a0002088a11 */ /* 0x000fe200078608ff */
[----:B------:R-:W-:Y:S01]  /*95d0*/  @!P0 IMAD.X R11, R247, 0x1, R3, P5 ;  /* 0x00000001f70b8824 */ /* 0x000fe200028e0603 */
[----:B------:R-:W-:Y:S02]  /*95e0*/  @!P0 LEA R6, P2, R0, c[0x0][0x168], 0x1 ;  /* 0x00005a0000068a11 */ /* 0x000fe400078408ff */
[----:B------:R-:W-:-:S02]  /*95f0*/  @!P0 LEA R4, P1, R5, c[0x0][0x168], 0x1 ;  /* 0x00005a0005048a11 */ /* 0x000fc400078208ff */
[----:B------:R-:W-:Y:S02]  /*9600*/  @!P0 LEA.HI.X R10, R12, R3, R7, 0x5, P4 ;  /* 0x000000030c0a8211 */ /* 0x000fe400020f2c07 */
        /* <DEDUP_REMOVED lines=19> */
[----:B------:R-:W-:Y:S01]  /*9740*/  ULDC UR4, c[0x0][0x19c] ;  /* 0x0000670000047ab9 */ /* 0x000fe20000000800 */
[----:B-1----:R-:W-:Y:S01]  /*9750*/  IMAD.WIDE.U32 R4, R12, 0x30, R2 ;  /* 0x000000300c047825 */ /* 0x002fe200078e0002 */
[----:B------:R-:W-:-:S04]  /*9760*/  UIMAD UR4, UR4, 0x30, URZ ;  /* 0x00000030040478a4 */ /* 0x000fc8000f8e023f */
[----:B------:R-:W-:Y:S02]  /*9770*/  LEA R2, P1, R4, c[0x0][0x168], 0x1 ;  /* 0x00005a0004027a11 */ /* 0x000fe400078208ff */
[----:B------:R-:W-:-:S04]  /*9780*/  IADD3 R0, R5, UR4, RZ ;  /* 0x0000000405007c10 */ /* 0x000fc8000fffe0ff */
[----:B------:R-:W-:-:S05]  /*9790*/  LEA.HI.X R3, R4, c[0x0][0x16c], R0, 0x1, P1 ;  /* 0x00005b0004037a11 */ /* 0x000fca00008f0c00 */
[----:B------:R-:W-:Y:S01]  /*97a0*/  @!PT LDS RZ, [RZ] ;  /* 0x00000000fffff984 */ /* 0x000fe20000000800 */
[----:B------:R-:W-:Y:S01]  /*97b0*/  @!PT LDS RZ, [RZ] ;  /* 0x00000000fffff984 */ /* 0x000fe20000000800 */
[----:B------:R-:W-:Y:S01]  /*97c0*/  @!PT LDS RZ, [RZ] ;  /* 0x00000000fffff984 */ /* 0x000fe20000000800 */
[----:B------:R1:W-:Y:S02]  /*97d0*/  LDGSTS.E.BYPASS.LTC128B.128 [R207+0x5800], [R2.64] ;  /* 0x0580000002cf7fae */ /* 0x0003e4000b901d56 */
.L_x_1174:
[----:B------:R-:W-:Y:S05]  /*97e0*/  BSYNC B0 ;  /* 0x0000000000007941 */ /* 0x000fea0003800000 */
.L_x_1173:
[----:B------:R-:W0:Y:S02]  /*97f0*/  LDGDEPBAR ;  /* 0x00000000000079af */ /* 0x000e240000000000 */
.L_x_1172:
[----:B------:R-:W-:Y:S01]  /*9800*/  FMNMX.FTZ R0, R70, R41, !PT ;  /* 0x0000002946007209 */ /* 0x000fe20007810000 */
[----:B------:R-:W-:Y:S01]  /*9810*/  IMAD.WIDE.U32 R220, R246, -0x326172a9, RZ ;  /* 0xcd9e8d57f6dc7825 */ /* 0x000fe200078e00ff */
[----:B------:R-:W-:Y:S02]  /*9820*/  LDSM.16.MT88.4 R28, [R185+0x6000] ;  /* 0x00600000b91c783b */ /* 0x000fe40000004200 */
[----:B------:R-:W-:Y:S01]  /*9830*/  FMNMX.FTZ R0, R42, R0, !PT ;  /* 0x000000002a007209 */ /* 0x000fe20007810000 */
[----:B------:R-:W-:Y:S01]  /*9840*/  IMAD.SHL.U32 R68, R152, 0x2, RZ ;  /* 0x0000000298447824 */ /* 0x000fe200078e00ff */
[----:B------:R-:W-:Y:S01]  /*9850*/  LDSM.16.MT88.4 R24, [R188+0x6000] ;  /* 0x00600000bc18783b */ /* 0x000fe20000004200 */
[----:B------:R-:W-:Y:S01]  /*9860*/  IMAD.WIDE.U32 R140, R245, -0x2daee0ad, RZ ;  /* 0xd2511f53f58c7825 */ /* 0x000fe200078e00ff */
[----:B------:R-:W-:Y:S02]  /*9870*/  FMNMX.FTZ R0, R40, R0, !PT ;  /* 0x0000000028007209 */ /* 0x000fe40007810000 */
[----:B------:R-:W-:Y:S02]  /*9880*/  LDSM.16.MT88.4 R20, [R186+0x6000] ;  /* 0x00600000ba14783b */ /* 0x000fe40000004200 */
[----:B------:R-:W-:-:S02]  /*9890*/  FMNMX.FTZ R0, R38, R0, !PT ;  /* 0x0000000026007209 */ /* 0x000fc40007810000 */
[----:B-1----:R-:W-:Y:S01]  /*98a0*/  LOP3.LUT R8, R141, UR27, R68, 0x96, !PT ;  /* 0x0000001b8d087c12 */ /* 0x002fe2000f8e9644 */
[----:B------:R-:W-:Y:S01]  /*98b0*/  LDSM.16.MT88.4 R32, [R187+0x6000] ;  /* 0x00600000bb20783b */ /* 0x000fe20000004200 */
[----:B------:R-:W-:-:S03]  /*98c0*/  FMNMX.FTZ R0, R75, R0, !PT ;  /* 0x000000004b007209 */ /* 0x000fc60007810000 */
[----:B------:R-:W-:Y:S01]  /*98d0*/  IMAD.WIDE.U32 R8, R8, -0x326172a9, RZ ;  /* 0xcd9e8d5708087825 */ /* 0x000fe200078e00ff */
        /* <DEDUP_REMOVED lines=20> */
[----:B------:R-:W-:-:S03]  /*9a20*/  FMNMX.FTZ R2, R165, R2, !PT ;  /* 0x00000002a5027209 */ /* 0x000fc60007810000 */
[----:B------:R-:W1:Y:S01]  /*9a30*/  SHFL.BFLY PT, R3, R0, 0x2, 0x1f ;  /* 0x0c401f0000037f89 */ /* 0x000e6200000e0000 */
[----:B------:R-:W-:-:S04]  /*9a40*/  FMNMX.FTZ R2, R166, R2, !PT ;  /* 0x00000002a6027209 */ /* 0x000fc80007810000 */
[----:B------:R-:W-:-:S04]  /*9a50*/  FMNMX.FTZ R2, R160, R2, !PT ;  /* 0x00000002a0027209 */ /* 0x000fc80007810000 */
[----:B------:R-:W-:-:S04]  /*9a60*/  FMNMX.FTZ R2, R173, R2, !PT ;  /* 0x00000002ad027209 */ /* 0x000fc80007810000 */
[----:B------:R-:W-:-:S04]  /*9a70*/  FMNMX.FTZ R2, R174, R2, !PT ;  /* 0x00000002ae027209 */ /* 0x000fc80007810000 */
[----:B------:R-:W-:-:S04]  /*9a80*/  FMNMX.FTZ R2, R176, R2, !PT ;  /* 0x00000002b0027209 */ /* 0x000fc80007810000 */
[----:B------:R-:W-:Y:S02]  /*9a90*/  FMNMX.FTZ R2, R178, R2, !PT ;  /* 0x00000002b2027209 */ /* 0x000fe40007810000 */
[----:B-1----:R-:W-:-:S03]  /*9aa0*/  FMNMX.FTZ R0, R0, R3, !PT ;  /* 0x0000000300007209 */ /* 0x002fc60007810000 */
[----:B------:R-:W1:Y:S01]  /*9ab0*/  SHFL.BFLY PT, R6, R2, 0x2, 0x1f ;  /* 0x0c401f0002067f89 */ /* 0x000e6200000e0000 */
[----:B------:R-:W-:-:S03]  /*9ac0*/  LOP3.LUT R3, R221, R250, RZ, 0x3c, !PT ;  /* 0x000000fadd037212 */ /* 0x000fc600078e3cff */
[----:B------:R-:W2:Y:S02]  /*9ad0*/  SHFL.BFLY PT, R4, R0, 0x1, 0x1f ;  /* 0x0c201f0000047f89 */ /* 0x000ea400000e0000 */
[----:B------:R-:W-:-:S05]  /*9ae0*/  IMAD.WIDE.U32 R48, R3, -0x2daee0ad, RZ ;  /* 0xd2511f5303307825 */ /* 0x000fca00078e00ff */
[----:B------:R-:W-:Y:S02]  /*9af0*/  LOP3.LUT R3, R49, UR14, R140, 0x96, !PT ;  /* 0x0000000e31037c12 */ /* 0x000fe4000f8e968c */
[----:B------:R-:W3:Y:S03]  /*9b00*/  LDC.U8 R140, c[0x0][0x2d8] ;  /* 0x0000b600ff8c7b82 */ /* 0x000ee60000000000 */
[----:B------:R-:W-:Y:S01]  /*9b10*/  IMAD.WIDE.U32 R36, R3, -0x326172a9, RZ ;  /* 0xcd9e8d5703247825 */ /* 0x000fe200078e00ff */
[----:B-1----:R-:W-:Y:S02]  /*9b20*/  FMNMX.FTZ R6, R2, R6, !PT ;  /* 0x0000000602067209 */ /* 0x002fe40007810000 */
[----:B------:R-:W-:Y:S02]  /*9b30*/  LOP3.LUT R2, R9, UR15, R220, 0x96, !PT ;  /* 0x0000000f09027c12 */ /* 0x000fe4000f8e96dc */
[----:B--2---:R-:W-:Y:S01]  /*9b40*/  FMNMX.FTZ R222, R0, R4, !PT ;  /* 0x0000000400de7209 */ /* 0x004fe20007810000 */
[----:B------:R-:W1:Y:S01]  /*9b50*/  SHFL.BFLY PT, R7, R6, 0x1, 0x1f ;  /* 0x0c201f0006077f89 */ /* 0x000e6200000e0000 */
[----:B------:R-:W-:Y:S01]  /*9b60*/  LOP3.LUT R4, R37, UR13, R8, 0x96, !PT ;  /* 0x0000000d25047c12 */ /* 0x000fe2000f8e9608 */
[----:B------:R-:W-:Y:S01]  /*9b70*/  IMAD.WIDE.U32 R2, R2, -0x2daee0ad, RZ ;  /* 0xd2511f5302027825 */ /* 0x000fe200078e00ff */
[----:B------:R-:W-:-:S03]  /*9b80*/  FSETP.NEU.FTZ.AND P2, PT, R222, -INF , PT ;  /* 0xff800000de00780b */ /* 0x000fc60003f5d000 */
[----:B------:R-:W-:Y:S01]  /*9b90*/  FMUL.FTZ R10, R222, c[0x0][0x23c] ;  /* 0x00008f00de0a7a20 */ /* 0x000fe20000410000 */
[----:B------:R-:W-:Y:S01]  /*9ba0*/  LOP3.LUT R3, R3, UR12, R48, 0x96, !PT ;  /* 0x0000000c03037c12 */ /* 0x000fe2000f8e9630 */
[----:B------:R-:W-:Y:S01]  /*9bb0*/  IMAD.WIDE.U32 R4, R4, -0x2daee0ad, RZ ;  /* 0xd2511f5304047825 */ /* 0x000fe200078e00ff */
[----:B---3--:R-:W-:Y:S02]  /*9bc0*/  PRMT R140, R140, 0x7054, R140 ;  /* 0x000070548c8c7816 */ /* 0x008fe4000000008c */
[----:B------:R-:W-:-:S05]  /*9bd0*/  FSEL R10, R10, RZ, P2 ;  /* 0x000000ff0a0a7208 */ /* 0x000fca0001000000 */
[----:B------:R-:W-:-:S04]  /*9be0*/  FFMA.FTZ R0, R41, c[0x0][0x23c], -R10 ;  /* 0x00008f0029007a23 */ /* 0x000fc8000001080a */
[----:B------:R2:W-:Y:S01]  /*9bf0*/  MUFU.EX2 R249, R0 ;  /* 0x0000000000f97308 */ /* 0x0005e20000000800 */
[----:B-1----:R-:W-:Y:S02]  /*9c00*/  FMNMX.FTZ R221, R6, R7, !PT ;  /* 0x0000000706dd7209 */ /* 0x002fe40007810000 */
[----:B------:R-:W-:Y:S02]  /*9c10*/  FSEL R6, R222, RZ, P2 ;  /* 0x000000ffde067208 */ /* 0x000fe40001000000 */
[C---:B------:R-:W-:Y:S01]  /*9c20*/  FSETP.NEU.FTZ.AND P1, PT, R221.reuse, -INF , PT ;  /* 0xff800000dd00780b */ /* 0x040fe20003f3d000 */
[----:B------:R-:W-:-:S05]  /*9c30*/  FMUL.FTZ R11, R221, c[0x0][0x23c] ;  /* 0x00008f00dd0b7a20 */ /* 0x000fca0000410000 */
[----:B------:R-:W-:Y:S02]  /*9c40*/  FSEL R11, R11, RZ, P1 ;  /* 0x000000ff0b0b7208 */ /* 0x000fe40000800000 */
[----:B--2---:R-:W-:Y:S01]  /*9c50*/  LOP3.LUT R0, R5, UR10, R2, 0x96, !PT ;  /* 0x0000000a05007c12 */ /* 0x004fe2000f8e9602 */
[----:B------:R-:W-:Y:S02]  /*9c60*/  FFMA.FTZ R5, R42, c[0x0][0x23c], -R10 ;  /* 0x00008f002a057a23 */ /* 0x000fe4000001080a */
[----:B------:R-:W-:Y:S02]  /*9c70*/  IMAD.WIDE.U32 R2, R3, -0x326172a9, RZ ;  /* 0xcd9e8d5703027825 */ /* 0x000fe400078e00ff */
[----:B------:R1:W-:Y:S02]  /*9c80*/  MUFU.EX2 R248, R5 ;  /* 0x0000000500f87308 */ /* 0x0003e40000000800 */
[----:B------:R-:W-:Y:S01]  /*9c90*/  IMAD.WIDE.U32 R16, R0, -0x326172a9, RZ ;  /* 0xcd9e8d5700107825 */ /* 0x000fe200078e00ff */
[----:B------:R-:W-:-:S03]  /*9ca0*/  LOP3.LUT R3, R3, UR11, R36, 0x96, !PT ;  /* 0x0000000b03037c12 */ /* 0x000fc6000f8e9624 */
[----:B------:R-:W-:-:S04]  /*9cb0*/  FFMA.FTZ R0, R40, c[0x0][0x23c], -R10 ;  /* 0x00008f0028007a23 */ /* 0x000fc8000001080a */
[----:B------:R2:W-:Y:S01]  /*9cc0*/  MUFU.EX2 R247, R0 ;  /* 0x0000000000f77308 */ /* 0x0005e20000000800 */
[----:B-1----:R-:W-:Y:S01]  /*9cd0*/  LOP3.LUT R5, R17, UR9, R2, 0x96, !PT ;  /* 0x0000000911057c12 */ /* 0x002fe2000f8e9602 */
[----:B------:R-:W-:-:S04]  /*9ce0*/  IMAD.WIDE.U32 R2, R3, -0x2daee0ad, RZ ;  /* 0xd2511f5303027825 */ /* 0x000fc800078e00ff */
[----:B------:R-:W-:Y:S01]  /*9cf0*/  IMAD.WIDE.U32 R40, R5, -0x2daee0ad, RZ ;  /* 0xd2511f5305287825 */ /* 0x000fe200078e00ff */
[----:B------:R-:W-:-:S03]  /*9d00*/  LOP3.LUT R4, R3, UR8, R4, 0x96, !PT ;  /* 0x0000000803047c12 */ /* 0x000fc6000f8e9604 */
[----:B------:R-:W-:Y:S01]  /*9d10*/  FFMA.FTZ R5, R43, c[0x0][0x23c], -R11 ;  /* 0x00008f002b057a23 */ /* 0x000fe2000001080b */
[----:B------:R-:W-:Y:S01]  /*9d20*/  LOP3.LUT R2, R41, UR6, R2, 0x96, !PT ;  /* 0x0000000629027c12 */ /* 0x000fe2000f8e9602 */
[----:B--2---:R-:W-:Y:S02]  /*9d30*/  FFMA.FTZ R0, R38, c[0x0][0x23c], -R10 ;  /* 0x00008f0026007a23 */ /* 0x004fe4000001080a */
[----:B------:R-:W-:Y:S01]  /*9d40*/  IMAD.WIDE.U32 R14, R4, -0x326172a9, RZ ;  /* 0xcd9e8d57040e7825 */ /* 0x000fe200078e00ff */
[----:B------:R1:W-:Y:S03]  /*9d50*/  MUFU.EX2 R245, R5 ;  /* 0x0000000500f57308 */ /* 0x0003e60000000800 */
[----:B------:R-:W-:-:S05]  /*9d60*/  IMAD.WIDE.U32 R2, R2, -0x326172a9, RZ ;  /* 0xcd9e8d5702027825 */ /* 0x000fca00078e00ff */
[----:B------:R2:W-:Y:S01]  /*9d70*/  MUFU.EX2 R246, R0 ;  /* 0x0000000000f67308 */ /* 0x0005e20000000800 */
[----:B------:R-:W-:Y:S02]  /*9d80*/  LOP3.LUT R4, R2, 0xff, RZ, 0xc0, !PT ;  /* 0x000000ff02047812 */ /* 0x000fe400078ec0ff */
[--C-:B------:R-:W-:Y:S02]  /*9d90*/  SHF.R.U32.HI R12, RZ, 0x10, R2.reuse ;  /* 0x00000010ff0c7819 */ /* 0x100fe40000011602 */
[----:B------:R-:W-:Y:S02]  /*9da0*/  SHF.R.U32.HI R13, RZ, 0x18, R2 ;  /* 0x00000018ff0d7819 */ /* 0x000fe40000011602 */
[----:B-1----:R-:W-:-:S05]  /*9db0*/  FSEL R5, R221, RZ, P1 ;  /* 0x000000ffdd057208 */ /* 0x002fca0000800000 */
[----:B------:R-:W-:Y:S02]  /*9dc0*/  FADD.FTZ R7, R69, -R5 ;  /* 0x8000000545077221 */ /* 0x000fe40000010000 */
[----:B------:R-:W-:Y:S02]  /*9dd0*/  IMAD.MOV.U32 R69, RZ, RZ, R242 ;  /* 0x000000ffff457224 */ /* 0x000fe400078e00f2 */
[--C-:B--2---:R-:W-:Y:S02]  /*9de0*/  FFMA.FTZ R0, R44, c[0x0][0x23c], -R11.reuse ;  /* 0x00008f002c007a23 */ /* 0x104fe4000001080b */
[----:B------:R-:W-:Y:S02]  /*9df0*/  FMUL.FTZ R7, R7, c[0x0][0x23c] ;  /* 0x00008f0007077a20 */ /* 0x000fe40000410000 */
[----:B------:R1:W-:Y:S02]  /*9e00*/  MUFU.EX2 R244, R0 ;  /* 0x0000000000f47308 */ /* 0x0003e40000000800 */
[----:B-1----:R-:W-:-:S06]  /*9e10*/  FFMA.FTZ R0, R45, c[0x0][0x23c], -R11 ;  /* 0x00008f002d007a23 */ /* 0x002fcc000001080b */
[----:B------:R1:W-:Y:S02]  /*9e20*/  MUFU.EX2 R243, R0 ;  /* 0x0000000000f37308 */ /* 0x0003e40000000800 */
[----:B-1----:R-:W-:Y:S02]  /*9e30*/  LOP3.LUT R0, R3, UR17, R14, 0x96, !PT ;  /* 0x0000001103007c12 */ /* 0x002fe4000f8e960e */
[----:B------:R-:W-:Y:S01]  /*9e40*/  LOP3.LUT R3, R2, 0xffff, RZ, 0xc0, !PT ;  /* 0x0000ffff02037812 */ /* 0x000fe200078ec0ff */
[----:B------:R-:W-:Y:S01]  /*9e50*/  FFMA.FTZ R2, R39, c[0x0][0x23c], -R11 ;  /* 0x00008f0027027a23 */ /* 0x000fe2000001080b */
[----:B------:R-:W-:Y:S02]  /*9e60*/  SHF.R.U32.HI R5, RZ, 0x18, R0 ;  /* 0x00000018ff057819 */ /* 0x000fe40000011600 */
[----:B------:R-:W-:Y:S01]  /*9e70*/  SHF.R.U32.HI R3, RZ, 0x8, R3 ;  /* 0x00000008ff037819 */ /* 0x000fe20000011603 */
[----:B------:R1:W2:Y:S03]  /*9e80*/  MUFU.EX2 R242, R2 ;  /* 0x0000000200f27308 */ /* 0x0002a60000000800 */
[----:B------:R-:W-:Y:S01]  /*9e90*/  PRMT R14, R4, 0x5410, R3 ;  /* 0x00005410040e7816 */ /* 0x000fe20000000003 */
[----:B------:R-:W-:Y:S01]  /*9ea0*/  FADD.FTZ R3, R70, -R6 ;  /* 0x8000000646037221 */ /* 0x000fe20000010000 */
[----:B------:R-:W-:-:S02]  /*9eb0*/  LOP3.LUT R4, R12, 0xff, RZ, 0xc0, !PT ;  /* 0x000000ff0c047812 */ /* 0x000fc400078ec0ff */
[C---:B------:R-:W-:Y:S01]  /*9ec0*/  LOP3.LUT R6, R0.reuse, 0xff, RZ, 0xc0, !PT ;  /* 0x000000ff00067812 */ /* 0x040fe200078ec0ff */
[----:B------:R-:W-:Y:S01]  /*9ed0*/  FMUL.FTZ R12, R3, c[0x0][0x23c] ;  /* 0x00008f00030c7a20 */ /* 0x000fe20000410000 */
[----:B------:R-:W-:Y:S01]  /*9ee0*/  SHF.R.U32.HI R3, RZ, 0x10, R0 ;  /* 0x00000010ff037819 */ /* 0x000fe20000011600 */
[----:B------:R2:W3:Y:S01]  /*9ef0*/  MUFU.EX2 R70, R7 ;  /* 0x0000000700467308 */ /* 0x0004e20000000800 */
[----:B-1----:R-:W-:Y:S02]  /*9f00*/  LOP3.LUT R2, R0, 0xffff, RZ, 0xc0, !PT ;  /* 0x0000ffff00027812 */ /* 0x002fe400078ec0ff */
[----:B------:R-:W-:-:S05]  /*9f10*/  LOP3.LUT R0, R3, 0xff, RZ, 0xc0, !PT ;  /* 0x000000ff03007812 */ /* 0x000fca00078ec0ff */
[----:B------:R1:W4:Y:S01]  /*9f20*/  MUFU.EX2 R74, R12 ;  /* 0x0000000c004a7308 */ /* 0x0003220000000800 */
[----:B------:R-:W-:Y:S02]  /*9f30*/  SHF.R.U32.HI R2, RZ, 0x8, R2 ;  /* 0x00000008ff027819 */ /* 0x000fe40000011602 */
[----:B------:R-:W-:Y:S02]  /*9f40*/  PRMT R3, R4, 0x5410, R13 ;  /* 0x0000541004037816 */ /* 0x000fe4000000000d */
[----:B------:R-:W-:Y:S02]  /*9f50*/  PRMT R4, R6, 0x5410, R2 ;  /* 0x0000541006047816 */ /* 0x000fe40000000002 */
[----:B------:R-:W-:Y:S01]  /*9f60*/  PRMT R2, R0, 0x5410, R5 ;  /* 0x0000541000027816 */ /* 0x000fe20000000005 */
[--C-:B------:R-:W-:Y:S01]  /*9f70*/  HSET2.LE.AND R0, R14, R140.reuse, PT ;  /* 0x0000008c0e007233 */ /* 0x100fe20003803000 */
[----:B--2---:R-:W-:Y:S01]  /*9f80*/  F2FP.PACK_AB R7, R242, R245 ;  /* 0x000000f5f207723e */ /* 0x004fe200000000ff */
[--C-:B------:R-:W-:Y:S01]  /*9f90*/  HSET2.LE.AND R3, R3, R140.reuse, PT ;  /* 0x0000008c03037233 */ /* 0x100fe20003803000 */
[----:B------:R-:W-:Y:S01]  /*9fa0*/  F2FP.PACK_AB R5, R248, R249 ;  /* 0x000000f9f805723e */ /* 0x000fe200000000ff */
[--C-:B------:R-:W-:Y:S01]  /*9fb0*/  HSET2.LE.AND R4, R4, R140.reuse, PT ;  /* 0x0000008c04047233 */ /* 0x100fe20003803000 */
[----:B------:R-:W-:Y:S01]  /*9fc0*/  F2FP.PACK_AB R13, R243, R244 ;  /* 0x000000f4f30d723e */ /* 0x000fe200000000ff */
[----:B---3--:R-:W-:Y:S01]  /*9fd0*/  FMUL.FTZ R82, R82, R70 ;  /* 0x0000004652527220 */ /* 0x008fe20000410000 */
[----:B------:R-:W-:Y:S01]  /*9fe0*/  LOP3.LUT R7, R3, R7, RZ, 0xc0, !PT ;  /* 0x0000000703077212 */ /* 0x000fe200078ec0ff */
[----:B-1----:R-:W-:Y:S01]  /*9ff0*/  HSET2.LE.AND R12, R2, R140, PT ;  /* 0x0000008c020c7233 */ /* 0x002fe20003803000 */
[----:B------:R-:W-:Y:S01]  /*a000*/  F2FP.PACK_AB R2, R246, R247 ;  /* 0x000000f7f602723e */ /* 0x000fe200000000ff */
[-C--:B----4-:R-:W-:Y:S01]  /*a010*/  FMUL.FTZ R80, R80, R74.reuse ;  /* 0x0000004a50507220 */ /* 0x090fe20000410000 */
[----:B------:R-:W-:Y:S01]  /*a020*/  LOP3.LUT R4, R4, R5, RZ, 0xc0, !PT ;  /* 0x0000000504047212 */ /* 0x000fe200078ec0ff */
[----:B------:R-:W-:Y:S01]  /*a030*/  FMUL.FTZ R81, R81, R74 ;  /* 0x0000004a51517220 */ /* 0x000fe20000410000 */
[----:B------:R-:W-:Y:S01]  /*a040*/  LOP3.LUT R6, R0, R2, RZ, 0xc0, !PT ;  /* 0x0000000200067212 */ /* 0x000fe200078ec0ff */
[----:B------:R-:W-:Y:S01]  /*a050*/  FMUL.FTZ R83, R83, R70 ;  /* 0x0000004653537220 */ /* 0x000fe20000410000 */
[----:B------:R-:W-:Y:S01]  /*a060*/  FMNMX.FTZ R0, R72, R56, !PT ;  /* 0x0000003848007209 */ /* 0x000fe20007810000 */
[-C--:B------:R-:W-:Y:S01]  /*a070*/  FMUL.FTZ R84, R84, R74.reuse ;  /* 0x0000004a54547220 */ /* 0x080fe20000410000 */
[----:B------:R-:W-:Y:S01]  /*a080*/  LOP3.LUT R5, R12, R13, RZ, 0xc0, !PT ;  /* 0x0000000d0c057212 */ /* 0x000fe200078ec0ff */
[----:B------:R-:W-:Y:S01]  /*a090*/  FMUL.FTZ R85, R85, R74 ;  /* 0x0000004a55557220 */ /* 0x000fe20000410000 */
[----:B------:R-:W-:Y:S01]  /*a0a0*/  FMNMX.FTZ R0, R58, R0, !PT ;  /* 0x000000003a007209 */ /* 0x000fe20007810000 */
[-C--:B------:R-:W-:Y:S01]  /*a0b0*/  FMUL.FTZ R86, R86, R70.reuse ;  /* 0x0000004656567220 */ /* 0x080fe20000410000 */
[----:B------:R-:W-:Y:S01]  /*a0c0*/  LOP3.LUT R14, R15, UR7, R16, 0x96, !PT ;  /* 0x000000070f0e7c12 */ /* 0x000fe2000f8e9610 */
[----:B------:R-:W-:Y:S01]  /*a0d0*/  FMUL.FTZ R87, R87, R70 ;  /* 0x0000004657577220 */ /* 0x000fe20000410000 */
[----:B------:R-:W-:Y:S01]  /*a0e0*/  FMNMX.FTZ R0, R57, R0, !PT ;  /* 0x0000000039007209 */ /* 0x000fe20007810000 */
[-C--:B------:R-:W-:Y:S01]  /*a0f0*/  FMUL.FTZ R96, R96, R74.reuse ;  /* 0x0000004a60607220 */ /* 0x080fe20000410000 */
[----:B------:R-:W-:Y:S01]  /*a100*/  HMMA.16816.F32 R80, R4, R28, R80 ;  /* 0x0000001c0450723c */ /* 0x000fe20000001850 */
[----:B------:R-:W-:Y:S01]  /*a110*/  FMUL.FTZ R97, R97, R74 ;  /* 0x0000004a61617220 */ /* 0x000fe20000410000 */
[----:B------:R-:W-:Y:S01]  /*a120*/  FMNMX.FTZ R0, R46, R0, !PT ;  /* 0x000000002e007209 */ /* 0x000fe20007810000 */
[----:B------:R-:W-:-:S02]  /*a130*/  FMUL.FTZ R98, R98, R70 ;  /* 0x0000004662627220 */ /* 0x000fc40000410000 */
[----:B------:R-:W-:Y:S01]  /*a140*/  FMUL.FTZ R99, R99, R70 ;  /* 0x0000004663637220 */ /* 0x000fe20000410000 */
[----:B------:R-:W-:Y:S01]  /*a150*/  FMNMX.FTZ R0, R155, R0, !PT ;  /* 0x000000009b007209 */ /* 0x000fe20007810000 */
[-C--:B------:R-:W-:Y:S01]  /*a160*/  FMUL.FTZ R100, R100, R74.reuse ;  /* 0x0000004a64647220 */ /* 0x080fe20000410000 */
[C---:B------:R-:W-:Y:S01]  /*a170*/  HMMA.16816.F32 R84, R4.reuse, R30, R84 ;  /* 0x0000001e0454723c */ /* 0x040fe20000001854 */
[----:B------:R-:W-:Y:S01]  /*a180*/  FMUL.FTZ R101, R101, R74 ;  /* 0x0000004a65657220 */ /* 0x000fe20000410000 */
[----:B------:R-:W-:Y:S01]  /*a190*/  FMNMX.FTZ R2, R154, R0, !PT ;  /* 0x000000009a027209 */ /* 0x000fe20007810000 */
[-C--:B------:R-:W-:Y:S01]  /*a1a0*/  FMUL.FTZ R102, R102, R70.reuse ;  /* 0x0000004666667220 */ /* 0x080fe20000410000 */
[----:B------:R-:W-:Y:S01]  /*a1b0*/  FMNMX.FTZ R0, R71, R59, !PT ;  /* 0x0000003b47007209 */ /* 0x000fe20007810000 */
[----:B------:R-:W-:Y:S01]  /*a1c0*/  FMUL.FTZ R103, R103, R70 ;  /* 0x0000004667677220 */ /* 0x000fe20000410000 */
        /* <DEDUP_REMOVED lines=33> */
[----:B------:R-:W-:Y:S01]  /*a3e0*/  HMMA.16816.F32 R96, R4, R24, R96 ;  /* 0x000000180460723c */ /* 0x000fe20000001860 */
[----:B------:R-:W-:-:S02]  /*a3f0*/  FMNMX.FTZ R2, R175, R0, !PT ;  /* 0x00000000af027209 */ /* 0x000fc40007810000 */
[----:B------:R-:W-:Y:S02]  /*a400*/  FMNMX.FTZ R0, R179, R3, !PT ;  /* 0x00000003b3007209 */ /* 0x000fe40007810000 */
[----:B------:R-:W-:-:S03]  /*a410*/  FMNMX.FTZ R2, R170, R2, !PT ;  /* 0x00000002aa027209 */ /* 0x000fc60007810000 */
[----:B------:R-:W-:Y:S01]  /*a420*/  HMMA.16816.F32 R100, R4, R26, R100 ;  /* 0x0000001a0464723c */ /* 0x000fe20000001864 */
[----:B------:R-:W-:-:S04]  /*a430*/  FMNMX.FTZ R2, R161, R2, !PT ;  /* 0x00000002a1027209 */ /* 0x000fc80007810000 */
[----:B------:R-:W-:-:S03]  /*a440*/  FMNMX.FTZ R2, R210, R2, !PT ;  /* 0x00000002d2027209 */ /* 0x000fc60007810000 */
[----:B------:R-:W-:Y:S01]  /*a450*/  HMMA.16816.F32 R112, R4, R20, R112 ;  /* 0x000000140470723c */ /* 0x000fe20000001870 */
[----:B------:R-:W-:-:S04]  /*a460*/  FMNMX.FTZ R2, R209, R2, !PT ;  /* 0x00000002d1027209 */ /* 0x000fc80007810000 */
[----:B------:R-:W-:-:S03]  /*a470*/  FMNMX.FTZ R2, R183, R2, !PT ;  /* 0x00000002b7027209 */ /* 0x000fc60007810000 */
[C---:B------:R-:W-:Y:S08]  /*a480*/  HMMA.16816.F32 R116, R4.reuse, R22, R116 ;  /* 0x000000160474723c */ /* 0x040ff00000001874 */
[C---:B------:R-:W-:Y:S07]  /*a490*/  HMMA.16816.F32 R64, R4.reuse, R32, R128 ;  /* 0x000000200440723c */ /* 0x040fee0000001880 */
[----:B------:R-:W-:Y:S01]  /*a4a0*/  IMAD.WIDE.U32 R128, R251, -0x326172a9, RZ ;  /* 0xcd9e8d57fb807825 */ /* 0x000fe200078e00ff */
[----:B------:R-:W-:Y:S01]  /*a4b0*/  HMMA.16816.F32 R60, R4, R34, R132 ;  /* 0x00000022043c723c */ /* 0x000fe20000001884 */
[----:B------:R-:W1:Y:S02]  /*a4c0*/  SHFL.BFLY PT, R6, R0, 0x2, 0x1f ;  /* 0x0c401f0000067f89 */ /* 0x000e6400000e0000 */
[----:B------:R-:W-:Y:S01]  /*a4d0*/  IMAD.MOV.U32 R130, RZ, RZ, R241 ;  /* 0x000000ffff827224 */ /* 0x000fe200078e00f1 */
[----:B------:R-:W-:Y:S01]  /*a4e0*/  LOP3.LUT R3, R9, UR15, R128, 0x96, !PT ;  /* 0x0000000f09037c12 */ /* 0x000fe2000f8e9680 */
[----:B------:R-:W-:-:S02]  /*a4f0*/  IMAD.MOV.U32 R131, RZ, RZ, R239 ;  /* 0x000000ffff837224 */ /* 0x000fc400078e00ef */
[----:B------:R-:W-:Y:S02]  /*a500*/  FMNMX.FTZ R4, R208, R2, !PT ;  /* 0x00000002d0047209 */ /* 0x000fe40007810000 */
[----:B------:R-:W-:Y:S02]  /*a510*/  LOP3.LUT R2, R129, R250, RZ, 0x3c, !PT ;  /* 0x000000fa81027212 */ /* 0x000fe400078e3cff */
[----:B------:R-:W-:-:S03]  /*a520*/  LOP3.LUT R5, R233, UR13, R8, 0x96, !PT ;  /* 0x0000000de9057c12 */ /* 0x000fc6000f8e9608 */
[----:B------:R-:W-:Y:S02]  /*a530*/  IMAD R51, R2, -0x2daee0ad, RZ ;  /* 0xd2511f5302337824 */ /* 0x000fe400078e02ff */
[----:B------:R-:W-:-:S04]  /*a540*/  IMAD.WIDE.U32 R2, R3, -0x2daee0ad, RZ ;  /* 0xd2511f5303027825 */ /* 0x000fc800078e00ff */
[----:B------:R-:W-:Y:S01]  /*a550*/  IMAD.WIDE.U32 R8, R5, -0x2daee0ad, RZ ;  /* 0xd2511f5305087825 */ /* 0x000fe200078e00ff */
[----:B------:R-:W-:Y:S02]  /*a560*/  LOP3.LUT R3, R3, UR12, R51, 0x96, !PT ;  /* 0x0000000c03037c12 */ /* 0x000fe4000f8e9633 */
[----:B-1----:R-:W-:Y:S02]  /*a570*/  FMNMX.FTZ R0, R0, R6, !PT ;  /* 0x0000000600007209 */ /* 0x002fe40007810000 */
[----:B------:R-:W1:Y:S01]  /*a580*/  SHFL.BFLY PT, R6, R4, 0x2, 0x1f ;  /* 0x0c401f0004067f89 */ /* 0x000e6200000e0000 */
[----:B------:R-:W-:Y:S01]  /*a590*/  LOP3.LUT R5, R9, UR10, R2, 0x96, !PT ;  /* 0x0000000a09057c12 */ /* 0x000fe2000f8e9602 */
[----:B------:R-:W-:Y:S02]  /*a5a0*/  IMAD.WIDE.U32 R2, R3, -0x326172a9, RZ ;  /* 0xcd9e8d5703027825 */ /* 0x000fe400078e00ff */
[----:B------:R-:W2:Y:S02]  /*a5b0*/  SHFL.BFLY PT, R7, R0, 0x1, 0x1f ;  /* 0x0c201f0000077f89 */ /* 0x000ea400000e0000 */
[----:B------:R-:W-:Y:S01]  /*a5c0*/  IMAD.WIDE.U32 R42, R5, -0x326172a9, RZ ;  /* 0xcd9e8d57052a7825 */ /* 0x000fe200078e00ff */
[----:B------:R-:W-:-:S04]  /*a5d0*/  LOP3.LUT R3, R3, UR11, R232, 0x96, !PT ;  /* 0x0000000b03037c12 */ /* 0x000fc8000f8e96e8 */
[----:B------:R-:W-:Y:S01]  /*a5e0*/  LOP3.LUT R5, R43, UR9, R2, 0x96, !PT ;  /* 0x000000092b057c12 */ /* 0x000fe2000f8e9602 */
[----:B------:R-:W-:-:S04]  /*a5f0*/  IMAD.WIDE.U32 R2, R3, -0x2daee0ad, RZ ;  /* 0xd2511f5303027825 */ /* 0x000fc800078e00ff */
[----:B------:R-:W-:-:S05]  /*a600*/  IMAD.WIDE.U32 R38, R5, -0x2daee0ad, RZ ;  /* 0xd2511f5305267825 */ /* 0x000fca00078e00ff */
[----:B------:R-:W-:Y:S02]  /*a610*/  LOP3.LUT R2, R39, UR6, R2, 0x96, !PT ;  /* 0x0000000627027c12 */ /* 0x000fe4000f8e9602 */
[----:B-1----:R-:W-:Y:S02]  /*a620*/  FMNMX.FTZ R4, R4, R6, !PT ;  /* 0x0000000604047209 */ /* 0x002fe40007810000 */
[----:B------:R-:W-:Y:S01]  /*a630*/  LOP3.LUT R6, R3, UR8, R8, 0x96, !PT ;  /* 0x0000000803067c12 */ /* 0x000fe2000f8e9608 */
[----:B------:R-:W-:Y:S01]  /*a640*/  IMAD.WIDE.U32 R2, R2, -0x326172a9, RZ ;  /* 0xcd9e8d5702027825 */ /* 0x000fe200078e00ff */
[----:B--2---:R-:W-:Y:S01]  /*a650*/  FMNMX.FTZ R224, R0, R7, !PT ;  /* 0x0000000700e07209 */ /* 0x004fe20007810000 */
[----:B------:R-:W1:Y:S02]  /*a660*/  SHFL.BFLY PT, R5, R4, 0x1, 0x1f ;  /* 0x0c201f0004057f89 */ /* 0x000e6400000e0000 */
[----:B------:R-:W-:Y:S01]  /*a670*/  IMAD.WIDE.U32 R18, R6, -0x326172a9, RZ ;  /* 0xcd9e8d5706127825 */ /* 0x000fe200078e00ff */
[----:B------:R-:W-:-:S02]  /*a680*/  FSETP.NEU.FTZ.AND P2, PT, R224, -INF , PT ;  /* 0xff800000e000780b */ /* 0x000fc40003f5d000 */
[----:B------:R-:W-:Y:S01]  /*a690*/  LOP3.LUT R7, R2, 0xffff, RZ, 0xc0, !PT ;  /* 0x0000ffff02077812 */ /* 0x000fe200078ec0ff */
[----:B------:R-:W-:Y:S01]  /*a6a0*/  FMUL.FTZ R0, R224, c[0x0][0x23c] ;  /* 0x00008f00e0007a20 */ /* 0x000fe20000410000 */
[----:B------:R-:W-:Y:S02]  /*a6b0*/  LOP3.LUT R8, R2, 0xff, RZ, 0xc0, !PT ;  /* 0x000000ff02087812 */ /* 0x000fe400078ec0ff */
[----:B------:R-:W-:Y:S02]  /*a6c0*/  SHF.R.U32.HI R7, RZ, 0x8, R7 ;  /* 0x00000008ff077819 */ /* 0x000fe40000011607 */
[----:B------:R-:W-:Y:S02]  /*a6d0*/  FSEL R0, R0, RZ, P2 ;  /* 0x000000ff00007208 */ /* 0x000fe40001000000 */
[----:B------:R-:W-:Y:S02]  /*a6e0*/  PRMT R12, R8, 0x5410, R7 ;  /* 0x00005410080c7816 */ /* 0x000fe40000000007 */
[----:B-1----:R-:W-:Y:S01]  /*a6f0*/  FMNMX.FTZ R223, R4, R5, !PT ;  /* 0x0000000504df7209 */ /* 0x002fe20007810000 */
[----:B------:R-:W-:Y:S01]  /*a700*/  FFMA.FTZ R4, R56, c[0x0][0x23c], -R0 ;  /* 0x00008f0038047a23 */ /* 0x000fe20000010800 */
[----:B------:R-:W-:-:S02]  /*a710*/  SHF.R.U32.HI R5, RZ, 0x10, R2 ;  /* 0x00000010ff057819 */ /* 0x000fc40000011602 */
[----:B------:R-:W-:Y:S01]  /*a720*/  SHF.R.U32.HI R2, RZ, 0x18, R2 ;  /* 0x00000018ff027819 */ /* 0x000fe20000011602 */
[----:B------:R1:W-:Y:S01]  /*a730*/  MUFU.EX2 R241, R4 ;  /* 0x0000000400f17308 */ /* 0x0003e20000000800 */
[----:B------:R-:W-:Y:S02]  /*a740*/  LOP3.LUT R5, R5, 0xff, RZ, 0xc0, !PT ;  /* 0x000000ff05057812 */ /* 0x000fe400078ec0ff */
[----:B------:R-:W-:Y:S02]  /*a750*/  FSETP.NEU.FTZ.AND P1, PT, R223, -INF , PT ;  /* 0xff800000df00780b */ /* 0x000fe40003f3d000 */
[----:B------:R-:W-:Y:S02]  /*a760*/  PRMT R7, R5, 0x5410, R2 ;  /* 0x0000541005077816 */ /* 0x000fe40000000002 */
[----:B------:R-:W-:Y:S01]  /*a770*/  LOP3.LUT R2, R3, UR17, R18, 0x96, !PT ;  /* 0x0000001103027c12 */ /* 0x000fe2000f8e9612 */
[----:B------:R-:W-:-:S05]  /*a780*/  FMUL.FTZ R3, R223, c[0x0][0x23c] ;  /* 0x00008f00df037a20 */ /* 0x000fca0000410000 */
[----:B------:R-:W-:Y:S02]  /*a790*/  FSEL R8, R3, RZ, P1 ;  /* 0x000000ff03087208 */ /* 0x000fe40000800000 */
[----:B------:R-:W-:Y:S01]  /*a7a0*/  LOP3.LUT R3, R2, 0xffff, RZ, 0xc0, !PT ;  /* 0x0000ffff02037812 */ /* 0x000fe200078ec0ff */
[----:B-1----:R-:W-:Y:S02]  /*a7b0*/  FFMA.FTZ R4, R58, c[0x0][0x23c], -R0 ;  /* 0x00008f003a047a23 */ /* 0x002fe40000010800 */
[----:B------:R-:W-:Y:S02]  /*a7c0*/  FFMA.FTZ R5, R59, c[0x0][0x23c], -R8 ;  /* 0x00008f003b057a23 */ /* 0x000fe40000010808 */
[----:B------:R1:W-:Y:S08]  /*a7d0*/  MUFU.EX2 R238, R4 ;  /* 0x0000000400ee7308 */ /* 0x0003f00000000800 */
[----:B------:R-:W-:Y:S01]  /*a7e0*/  MUFU.EX2 R235, R5 ;  /* 0x0000000500eb7308 */ /* 0x000fe20000000800 */
[----:B-1----:R-:W-:-:S07]  /*a7f0*/  FFMA.FTZ R4, R57, c[0x0][0x23c], -R0 ;  /* 0x00008f0039047a23 */ /* 0x002fce0000010800 */
[----:B------:R1:W-:Y:S02]  /*a800*/  MUFU.EX2 R239, R4 ;  /* 0x0000000400ef7308 */ /* 0x0003e40000000800 */
[----:B-1----:R-:W-:-:S06]  /*a810*/  FFMA.FTZ R4, R46, c[0x0][0x23c], -R0 ;  /* 0x00008f002e047a23 */ /* 0x002fcc0000010800 */
[----:B------:R1:W2:Y:S02]  /*a820*/  MUFU.EX2 R240, R4 ;  /* 0x0000000400f07308 */ /* 0x0002a40000000800 */
[----:B-1----:R-:W-:Y:S02]  /*a830*/  SHF.R.U32.HI R4, RZ, 0x8, R3 ;  /* 0x00000008ff047819 */ /* 0x002fe40000011603 */
[----:B------:R-:W-:-:S04]  /*a840*/  LOP3.LUT R3, R2, 0xff, RZ, 0xc0, !PT ;  /* 0x000000ff02037812 */ /* 0x000fc800078ec0ff */
[----:B------:R-:W-:Y:S01]  /*a850*/  PRMT R9, R3, 0x5410, R4 ;  /* 0x0000541003097816 */ /* 0x000fe20000000004 */
[----:B------:R-:W-:Y:S01]  /*a860*/  FFMA.FTZ R3, R52, c[0x0][0x23c], -R8 ;  /* 0x00008f0034037a23 */ /* 0x000fe20000010808 */
[----:B------:R-:W-:-:S03]  /*a870*/  SHF.R.U32.HI R4, RZ, 0x10, R2 ;  /* 0x00000010ff047819 */ /* 0x000fc60000011602 */
[----:B------:R1:W-:Y:S02]  /*a880*/  MUFU.EX2 R237, R3 ;  /* 0x0000000300ed7308 */ /* 0x0003e40000000800 */
[----:B-1----:R-:W-:Y:S02]  /*a890*/  SHF.R.U32.HI R3, RZ, 0x18, R2 ;  /* 0x00000018ff037819 */ /* 0x002fe40000011602 */
[----:B------:R-:W-:Y:S01]  /*a8a0*/  LOP3.LUT R2, R4, 0xff, RZ, 0xc0, !PT ;  /* 0x000000ff04027812 */ /* 0x000fe200078ec0ff */
[----:B------:R-:W-:-:S03]  /*a8b0*/  FFMA.FTZ R4, R47, c[0x0][0x23c], -R8 ;  /* 0x00008f002f047a23 */ /* 0x000fc60000010808 */
[----:B------:R-:W-:Y:S01]  /*a8c0*/  PRMT R5, R2, 0x5410, R3 ;  /* 0x0000541002057816 */ /* 0x000fe20000000003 */
[----:B------:R1:W3:Y:S01]  /*a8d0*/  MUFU.EX2 R236, R4 ;  /* 0x0000000400ec7308 */ /* 0x0002e20000000800 */
[----:B------:R-:W-:Y:S01]  /*a8e0*/  FSEL R3, R224, RZ, P2 ;  /* 0x000000ffe0037208 */ /* 0x000fe20001000000 */
[----:B------:R-:W-:-:S04]  /*a8f0*/  FFMA.FTZ R2, R73, c[0x0][0x23c], -R8 ;  /* 0x00008f0049027a23 */ /* 0x000fc80000010808 */
[----:B------:R-:W-:Y:S02]  /*a900*/  FADD.FTZ R3, R72, -R3 ;  /* 0x8000000348037221 */ /* 0x000fe40000010000 */
[----:B------:R4:W-:Y:S01]  /*a910*/  MUFU.EX2 R231, R2 ;  /* 0x0000000200e77308 */ /* 0x0009e20000000800 */
[----:B-1----:R-:W-:-:S05]  /*a920*/  FSEL R4, R223, RZ, P1 ;  /* 0x000000ffdf047208 */ /* 0x002fca0000800000 */
[----:B------:R-:W-:Y:S01]  /*a930*/  FADD.FTZ R4, R71, -R4 ;  /* 0x8000000447047221 */ /* 0x000fe20000010000 */
[--C-:B----4-:R-:W-:Y:S01]  /*a940*/  HSET2.LE.AND R2, R12, R140.reuse, PT ;  /* 0x0000008c0c027233 */ /* 0x110fe20003803000 */
[----:B------:R-:W-:Y:S01]  /*a950*/  FMUL.FTZ R12, R3, c[0x0][0x23c] ;  /* 0x00008f00030c7a20 */ /* 0x000fe20000410000 */
[----:B--2---:R-:W-:Y:S01]  /*a960*/  F2FP.PACK_AB R3, R240, R239 ;  /* 0x000000eff003723e */ /* 0x004fe200000000ff */
[----:B------:R-:W-:Y:S02]  /*a970*/  FMUL.FTZ R4, R4, c[0x0][0x23c] ;  /* 0x00008f0004047a20 */ /* 0x000fe40000410000 */
[----:B------:R1:W2:Y:S01]  /*a980*/  MUFU.EX2 R50, R12 ;  /* 0x0000000c00327308 */ /* 0x0002a20000000800 */
[----:B------:R-:W-:Y:S01]  /*a990*/  LOP3.LUT R6, R2, R3, RZ, 0xc0, !PT ;  /* 0x0000000302067212 */ /* 0x000fe200078ec0ff */
[----:B------:R-:W-:Y:S01]  /*a9a0*/  HSET2.LE.AND R2, R7, R140, PT ;  /* 0x0000008c07027233 */ /* 0x000fe20003803000 */
[----:B---3--:R-:W-:-:S04]  /*a9b0*/  F2FP.PACK_AB R3, R236, R237 ;  /* 0x000000edec03723e */ /* 0x008fc800000000ff */
[----:B------:R-:W-:Y:S01]  /*a9c0*/  LOP3.LUT R7, R2, R3, RZ, 0xc0, !PT ;  /* 0x0000000302077212 */ /* 0x000fe200078ec0ff */
[----:B------:R-:W-:Y:S01]  /*a9d0*/  HSET2.LE.AND R2, R9, R140, PT ;  /* 0x0000008c09027233 */ /* 0x000fe20003803000 */
[----:B------:R-:W-:Y:S01]  /*a9e0*/  F2FP.PACK_AB R3, R238, R241 ;  /* 0x000000f1ee03723e */ /* 0x000fe200000000ff */
[----:B------:R3:W4:Y:S01]  /*a9f0*/  MUFU.EX2 R49, R4 ;  /* 0x0000000400317308 */ /* 0x0007220000000800 */
[----:B-1----:R-:W-:Y:S02]  /*aa00*/  FFMA.FTZ R12, R53, c[0x0][0x23c], -R10 ;  /* 0x00008f00350c7a23 */ /* 0x002fe4000001080a */
[----:B--2---:R-:W-:-:S05]  /*aa10*/  FMUL.FTZ R76, R76, R50 ;  /* 0x000000324c4c7220 */ /* 0x004fca0000410000 */
[----:B------:R-:W-:Y:S01]  /*aa20*/  MUFU.EX2 R228, R12 ;  /* 0x0000000c00e47308 */ /* 0x000fe20000000800 */
[-C--:B------:R-:W-:Y:S02]  /*aa30*/  FMUL.FTZ R77, R77, R50.reuse ;  /* 0x000000324d4d7220 */ /* 0x080fe40000410000 */
[-C--:B------:R-:W-:Y:S02]  /*aa40*/  FMUL.FTZ R88, R88, R50.reuse ;  /* 0x0000003258587220 */ /* 0x080fe40000410000 */
[----:B------:R-:W-:Y:S01]  /*aa50*/  FMUL.FTZ R89, R89, R50 ;  /* 0x0000003259597220 */ /* 0x000fe20000410000 */
[----:B---3--:R-:W-:Y:S01]  /*aa60*/  LOP3.LUT R4, R2, R3, RZ, 0xc0, !PT ;  /* 0x0000000302047212 */ /* 0x008fe200078ec0ff */
[----:B------:R-:W-:Y:S01]  /*aa70*/  HSET2.LE.AND R2, R5, R140, PT ;  /* 0x0000008c05027233 */ /* 0x000fe20003803000 */
[----:B------:R-:W-:Y:S01]  /*aa80*/  F2FP.PACK_AB R3, R231, R235 ;  /* 0x000000ebe703723e */ /* 0x000fe200000000ff */
[-C--:B----4-:R-:W-:Y:S02]  /*aa90*/  FMUL.FTZ R78, R78, R49.reuse ;  /* 0x000000314e4e7220 */ /* 0x090fe40000410000 */
[----:B------:R-:W-:Y:S01]  /*aaa0*/  FMUL.FTZ R79, R79, R49 ;  /* 0x000000314f4f7220 */ /* 0x000fe20000410000 */
[----:B------:R-:W-:Y:S01]  /*aab0*/  LOP3.LUT R5, R2, R3, RZ, 0xc0, !PT ;  /* 0x0000000302057212 */ /* 0x000fe200078ec0ff */
[----:B------:R-:W-:-:S02]  /*aac0*/  FFMA.FTZ R2, R75, c[0x0][0x23c], -R10 ;  /* 0x00008f004b027a23 */ /* 0x000fc4000001080a */
[-C--:B------:R-:W-:Y:S02]  /*aad0*/  FMUL.FTZ R90, R90, R49.reuse ;  /* 0x000000315a5a7220 */ /* 0x080fe40000410000 */
[----:B------:R1:W-:Y:S01]  /*aae0*/  MUFU.EX2 R230, R2 ;  /* 0x0000000200e67308 */ /* 0x0003e20000000800 */
[-C--:B------:R-:W-:Y:S01]  /*aaf0*/  FMUL.FTZ R91, R91, R49.reuse ;  /* 0x000000315b5b7220 */ /* 0x080fe20000410000 */
[C---:B------:R-:W-:Y:S01]  /*ab00*/  HMMA.16816.F32 R76, R4.reuse, R28, R76 ;  /* 0x0000001c044c723c */ /* 0x040fe2000000184c */
[-C--:B------:R-:W-:Y:S02]  /*ab10*/  FMUL.FTZ R92, R92, R50.reuse ;  /* 0x000000325c5c7220 */ /* 0x080fe40000410000 */
[-C--:B------:R-:W-:Y:S02]  /*ab20*/  FMUL.FTZ R93, R93, R50.reuse ;  /* 0x000000325d5d7220 */ /* 0x080fe40000410000 */
[-C--:B------:R-:W-:Y:S02]  /*ab30*/  FMUL.FTZ R94, R94, R49.reuse ;  /* 0x000000315e5e7220 */ /* 0x080fe40000410000 */
[----:B------:R-:W-:Y:S01]  /*ab40*/  FMUL.FTZ R95, R95, R49 ;  /* 0x000000315f5f7220 */ /* 0x000fe20000410000 */
[----:B------:R-:W-:Y:S01]  /*ab50*/  HMMA.16816.F32 R88, R4, R30, R88 ;  /* 0x0000001e0458723c */ /* 0x000fe20000001858 */
[-C--:B------:R-:W-:Y:S01]  /*ab60*/  FMUL.FTZ R104, R104, R50.reuse ;  /* 0x0000003268687220 */ /* 0x080fe20000410000 */
[----:B------:R-:W-:Y:S01]  /*ab70*/  LDSM.16.MT88.4 R28, [R186+0x6800] ;  /* 0x00680000ba1c783b */ /* 0x000fe20000004200 */
[----:B------:R-:W-:-:S02]  /*ab80*/  FMUL.FTZ R105, R105, R50 ;  /* 0x0000003269697220 */ /* 0x000fc40000410000 */
[-C--:B------:R-:W-:Y:S02]  /*ab90*/  FMUL.FTZ R106, R106, R49.reuse ;  /* 0x000000316a6a7220 */ /* 0x080fe40000410000 */
[----:B-1----:R-:W-:Y:S01]  /*aba0*/  FFMA.FTZ R2, R55, c[0x0][0x23c], -R10 ;  /* 0x00008f0037027a23 */ /* 0x002fe2000001080a */
[C---:B------:R-:W-:Y:S01]  /*abb0*/  HMMA.16816.F32 R92, R4.reuse, R24, R92 ;  /* 0x00000018045c723c */ /* 0x040fe2000000185c */
[-C--:B------:R-:W-:Y:S02]  /*abc0*/  FMUL.FTZ R107, R107, R49.reuse ;  /* 0x000000316b6b7220 */ /* 0x080fe40000410000 */
[----:B------:R1:W-:Y:S01]  /*abd0*/  MUFU.EX2 R229, R2 ;  /* 0x0000000200e57308 */ /* 0x0003e20000000800 */
[-C--:B------:R-:W-:Y:S02]  /*abe0*/  FMUL.FTZ R108, R108, R50.reuse ;  /* 0x000000326c6c7220 */ /* 0x080fe40000410000 */
[-C--:B------:R-:W-:Y:S02]  /*abf0*/  FMUL.FTZ R109, R109, R50.reuse ;  /* 0x000000326d6d7220 */ /* 0x080fe40000410000 */
[-C--:B------:R-:W-:Y:S01]  /*ac00*/  FMUL.FTZ R110, R110, R49.reuse ;  /* 0x000000316e6e7220 */ /* 0x080fe20000410000 */
[----:B------:R-:W-:Y:S01]  /*ac10*/  HMMA.16816.F32 R104, R4, R26, R104 ;  /* 0x0000001a0468723c */ /* 0x000fe20000001868 */
[----:B------:R-:W-:Y:S01]  /*ac20*/  FMUL.FTZ R111, R111, R49 ;  /* 0x000000316f6f7220 */ /* 0x000fe20000410000 */
[----:B------:R-:W-:Y:S01]  /*ac30*/  LDSM.16.MT88.4 R24, [R188+0x6800] ;  /* 0x00680000bc18783b */ /* 0x000fe20000004200 */
[----:B------:R-:W-:-:S02]  /*ac40*/  FMUL.FTZ R120, R120, R50 ;  /* 0x0000003278787220 */ /* 0x000fc40000410000 */
[----:B------:R-:W-:Y:S02]  /*ac50*/  FMUL.FTZ R121, R121, R50 ;  /* 0x0000003279797220 */ /* 0x000fe40000410000 */
[-C--:B------:R-:W-:Y:S01]  /*ac60*/  FMUL.FTZ R122, R122, R49.reuse ;  /* 0x000000317a7a7220 */ /* 0x080fe20000410000 */
[----:B------:R-:W-:Y:S01]  /*ac70*/  HMMA.16816.F32 R108, R4, R20, R108 ;  /* 0x00000014046c723c */ /* 0x000fe2000000186c */
[----:B------:R-:W-:Y:S02]  /*ac80*/  FMUL.FTZ R123, R123, R49 ;  /* 0x000000317b7b7220 */ /* 0x000fe40000410000 */
[----:B-1----:R-:W-:-:S04]  /*ac90*/  IMAD.WIDE.U32 R2, R14, -0x2daee0ad, RZ ;  /* 0xd2511f530e027825 */ /* 0x002fc800078e00ff */
[-C--:B------:R-:W-:Y:S01]  /*aca0*/  FMUL.FTZ R124, R124, R50.reuse ;  /* 0x000000327c7c7220 */ /* 0x080fe20000410000 */
[C---:B------:R-:W-:Y:S01]  /*acb0*/  LOP3.LUT R9, R2.reuse, 0xffff, RZ, 0xc0, !PT ;  /* 0x0000ffff02097812 */ /* 0x040fe200078ec0ff */
[-C--:B------:R-:W-:Y:S01]  /*acc0*/  FMUL.FTZ R125, R125, R50.reuse ;  /* 0x000000327d7d7220 */ /* 0x080fe20000410000 */
[----:B------:R-:W-:Y:S01]  /*acd0*/  LOP3.LUT R13, R2, 0xff, RZ, 0xc0, !PT ;  /* 0x000000ff020d7812 */ /* 0x000fe200078ec0ff */
[-C--:B------:R-:W-:Y:S01]  /*ace0*/  FMUL.FTZ R126, R126, R49.reuse ;  /* 0x000000317e7e7220 */ /* 0x080fe20000410000 */
[----:B------:R-:W-:Y:S01]  /*acf0*/  SHF.R.U32.HI R12, RZ, 0x8, R9 ;  /* 0x00000008ff0c7819 */ /* 0x000fe20000011609 */
[----:B------:R-:W-:Y:S01]  /*ad00*/  FFMA.FTZ R9, R54, c[0x0][0x23c], -R10 ;  /* 0x00008f0036097a23 */ /* 0x000fe2000001080a */
[----:B------:R-:W-:Y:S01]  /*ad10*/  LOP3.LUT R3, R3, UR16, R40, 0x96, !PT ;  /* 0x0000001003037c12 */ /* 0x000fe2000f8e9628 */
[-C--:B------:R-:W-:Y:S01]  /*ad20*/  FMUL.FTZ R127, R127, R49.reuse ;  /* 0x000000317f7f7220 */ /* 0x080fe20000410000 */
[----:B------:R-:W-:Y:S01]  /*ad30*/  SHF.R.U32.HI R17, RZ, 0x18, R2 ;  /* 0x00000018ff117819 */ /* 0x000fe20000011602 */
[----:B------:R1:W2:Y:S01]  /*ad40*/  MUFU.EX2 R227, R9 ;  /* 0x0000000900e37308 */ /* 0x0002a20000000800 */
[----:B------:R-:W-:Y:S01]  /*ad50*/  PRMT R18, R13, 0x5410, R12 ;  /* 0x000054100d127816 */ /* 0x000fe2000000000c */
[-C--:B------:R-:W-:Y:S01]  /*ad60*/  FMUL.FTZ R136, R136, R50.reuse ;  /* 0x0000003288887220 */ /* 0x080fe20000410000 */
[----:B------:R-:W-:Y:S01]  /*ad70*/  LOP3.LUT R12, R3, 0xffff, RZ, 0xc0, !PT ;  /* 0x0000ffff030c7812 */ /* 0x000fe200078ec0ff */
[----:B------:R-:W-:Y:S01]  /*ad80*/  FMUL.FTZ R137, R137, R50 ;  /* 0x0000003289897220 */ /* 0x000fe20000410000 */
[----:B------:R-:W-:Y:S01]  /*ad90*/  LOP3.LUT R16, R3, 0xff, RZ, 0xc0, !PT ;  /* 0x000000ff03107812 */ /* 0x000fe200078ec0ff */
[-C--:B------:R-:W-:Y:S01]  /*ada0*/  FMUL.FTZ R138, R138, R49.reuse ;  /* 0x000000318a8a7220 */ /* 0x080fe20000410000 */
[----:B------:R-:W-:Y:S01]  /*adb0*/  SHF.R.U32.HI R13, RZ, 0x8, R12 ;  /* 0x00000008ff0d7819 */ /* 0x000fe2000001160c */
[----:B------:R-:W-:Y:S01]  /*adc0*/  FFMA.FTZ R12, R144, c[0x0][0x23c], -R11 ;  /* 0x00008f00900c7a23 */ /* 0x000fe2000001080b */
[----:B------:R-:W-:Y:S01]  /*add0*/  SHF.R.U32.HI R15, RZ, 0x18, R3 ;  /* 0x00000018ff0f7819 */ /* 0x000fe20000011603 */
[----:B------:R-:W-:Y:S01]  /*ade0*/  FMUL.FTZ R139, R139, R49 ;  /* 0x000000318b8b7220 */ /* 0x000fe20000410000 */
[----:B------:R-:W-:Y:S01]  /*adf0*/  HMMA.16816.F32 R120, R4, R22, R120 ;  /* 0x000000160478723c */ /* 0x000fe20000001878 */
[----:B------:R-:W-:Y:S01]  /*ae00*/  MUFU.EX2 R225, R12 ;  /* 0x0000000c00e17308 */ /* 0x000fe20000000800 */
[----:B------:R-:W3:Y:S01]  /*ae10*/  LDSM.16.MT88.4 R20, [R185+0x6800] ;  /* 0x00680000b914783b */ /* 0x000ee20000004200 */
[----:B------:R-:W-:-:S02]  /*ae20*/  PRMT R13, R16, 0x5410, R13 ;  /* 0x00005410100d7816 */ /* 0x000fc4000000000d */
[----:B-1----:R-:W-:Y:S01]  /*ae30*/  SHF.R.U32.HI R9, RZ, 0x10, R2 ;  /* 0x00000010ff097819 */ /* 0x002fe20000011602 */
[----:B------:R-:W-:Y:S02]  /*ae40*/  FFMA.FTZ R2, R146, c[0x0][0x23c], -R11 ;  /* 0x00008f0092027a23 */ /* 0x000fe4000001080b */
[----:B------:R-:W-:Y:S01]  /*ae50*/  HMMA.16816.F32 R124, R4, R32, R124 ;  /* 0x00000020047c723c */ /* 0x000fe2000000187c */
[----:B------:R-:W-:Y:S01]  /*ae60*/  LOP3.LUT R14, R9, 0xff, RZ, 0xc0, !PT ;  /* 0x000000ff090e7812 */ /* 0x000fe200078ec0ff */
[----:B------:R1:W-:Y:S01]  /*ae70*/  MUFU.EX2 R219, R2 ;  /* 0x0000000200db7308 */ /* 0x0003e20000000800 */
[----:B------:R-:W-:-:S04]  /*ae80*/  SHF.R.U32.HI R9, RZ, 0x10, R3 ;  /* 0x00000010ff097819 */ /* 0x000fc80000011603 */
[----:B------:R-:W-:Y:S01]  /*ae90*/  LOP3.LUT R3, R9, 0xff, RZ, 0xc0, !PT ;  /* 0x000000ff09037812 */ /* 0x000fe200078ec0ff */
[----:B------:R-:W-:Y:S01]  /*aea0*/  HMMA.16816.F32 R136, R4, R34, R136 ;  /* 0x000000220488723c */ /* 0x000fe20000001888 */
[----:B------:R-:W-:Y:S01]  /*aeb0*/  PRMT R9, R14, 0x5410, R17 ;  /* 0x000054100e097816 */ /* 0x000fe20000000011 */
[----:B------:R-:W4:Y:S01]  /*aec0*/  LDSM.16.MT88.4 R32, [R187+0x6800] ;  /* 0x00680000bb20783b */ /* 0x000f220000004200 */
[----:B------:R-:W-:Y:S02]  /*aed0*/  PRMT R14, R3, 0x5410, R15 ;  /* 0x00005410030e7816 */ /* 0x000fe4000000000f */
[----:B--2---:R-:W-:Y:S02]  /*aee0*/  F2FP.PACK_AB R3, R227, R228 ;  /* 0x000000e4e303723e */ /* 0x004fe400000000ff */
[--C-:B------:R-:W-:Y:S02]  /*aef0*/  FFMA.FTZ R4, R147, c[0x0][0x23c], -R11.reuse ;  /* 0x00008f0093047a23 */ /* 0x100fe4000001080b */
[----:B-1----:R-:W-:-:S02]  /*af00*/  FFMA.FTZ R2, R145, c[0x0][0x23c], -R11 ;  /* 0x00008f0091027a23 */ /* 0x002fc4000001080b */
[----:B------:R-:W-:Y:S08]  /*af10*/  MUFU.EX2 R218, R4 ;  /* 0x0000000400da7308 */ /* 0x000ff00000000800 */
[----:B------:R1:W2:Y:S02]  /*af20*/  MUFU.EX2 R226, R2 ;  /* 0x0000000200e27308 */ /* 0x0002a40000000800 */
[----:B-1----:R-:W-:-:S05]  /*af30*/  HSET2.LE.AND R2, R18, R140, PT ;  /* 0x0000008c12027233 */ /* 0x002fca0003803000 */
[----:B------:R-:W-:Y:S01]  /*af40*/  LOP3.LUT R6, R2, R3, RZ, 0xc0, !PT ;  /* 0x0000000302067212 */ /* 0x000fe200078ec0ff */
[----:B------:R-:W-:Y:S01]  /*af50*/  HSET2.LE.AND R2, R9, R140, PT ;  /* 0x0000008c09027233 */ /* 0x000fe20003803000 */
[----:B--2---:R-:W-:-:S04]  /*af60*/  F2FP.PACK_AB R3, R225, R226 ;  /* 0x000000e2e103723e */ /* 0x004fc800000000ff */
[----:B------:R-:W-:Y:S01]  /*af70*/  LOP3.LUT R7, R2, R3, RZ, 0xc0, !PT ;  /* 0x0000000302077212 */ /* 0x000fe200078ec0ff */
[----:B------:R-:W-:Y:S01]  /*af80*/  HSET2.LE.AND R2, R13, R140, PT ;  /* 0x0000008c0d027233 */ /* 0x000fe20003803000 */
[----:B------:R-:W-:-:S04]  /*af90*/  F2FP.PACK_AB R3, R229, R230 ;  /* 0x000000e6e503723e */ /* 0x000fc800000000ff */
[----:B------:R-:W-:Y:S01]  /*afa0*/  LOP3.LUT R4, R2, R3, RZ, 0xc0, !PT ;  /* 0x0000000302047212 */ /* 0x000fe200078ec0ff */
[----:B------:R-:W-:Y:S01]  /*afb0*/  HSET2.LE.AND R2, R14, R140, PT ;  /* 0x0000008c0e027233 */ /* 0x000fe20003803000 */
[----:B------:R-:W-:-:S04]  /*afc0*/  F2FP.PACK_AB R3, R218, R219 ;  /* 0x000000dbda03723e */ /* 0x000fc800000000ff */
[----:B------:R-:W-:Y:S01]  /*afd0*/  LOP3.LUT R5, R2, R3, RZ, 0xc0, !PT ;  /* 0x0000000302057212 */ /* 0x000fe200078ec0ff */
[----:B------:R-:W-:Y:S01]  /*afe0*/  FFMA.FTZ R2, R155, c[0x0][0x23c], -R0 ;  /* 0x00008f009b027a23 */ /* 0x000fe20000010800 */
[----:B------:R-:W-:Y:S02]  /*aff0*/  LOP3.LUT R3, R19, UR7, R42, 0x96, !PT ;  /* 0x0000000713037c12 */ /* 0x000fe4000f8e962a */
[----:B------:R-:W-:Y:S01]  /*b000*/  LDSM.16.MT88.4 R40, [R187+0x7000] ;  /* 0x00700000bb28783b */ /* 0x000fe20000004200 */
[----:B------:R1:W-:Y:S02]  /*b010*/  MUFU.EX2 R214, R2 ;  /* 0x0000000200d67308 */ /* 0x0003e40000000800 */
[C---:B---3--:R-:W-:Y:S08]  /*b020*/  HMMA.16816.F32 R80, R4.reuse, R20, R80 ;  /* 0x000000140450723c */ /* 0x048ff00000001850 */
[----:B------:R-:W-:Y:S01]  /*b030*/  HMMA.16816.F32 R84, R4, R22, R84 ;  /* 0x000000160454723c */ /* 0x000fe20000001854 */
[----:B-1----:R-:W-:-:S07]  /*b040*/  FFMA.FTZ R2, R154, c[0x0][0x23c], -R0 ;  /* 0x00008f009a027a23 */ /* 0x002fce0000010800 */
[C---:B------:R-:W-:Y:S01]  /*b050*/  HMMA.16816.F32 R96, R4.reuse, R24, R96 ;  /* 0x000000180460723c */ /* 0x040fe20000001860 */
[----:B------:R1:W-:Y:S07]  /*b060*/  MUFU.EX2 R215, R2 ;  /* 0x0000000200d77308 */ /* 0x0003ee0000000800 */
[C---:B------:R-:W-:Y:S08]  /*b070*/  HMMA.16816.F32 R44, R4.reuse, R26, R100 ;  /* 0x0000001a042c723c */ /* 0x040ff00000001864 */
[----:B------:R-:W-:Y:S01]  /*b080*/  HMMA.16816.F32 R52, R4, R28, R112 ;  /* 0x0000001c0434723c */ /* 0x000fe20000001870 */
[----:B-1----:R-:W-:-:S04]  /*b090*/  FFMA.FTZ R2, R153, c[0x0][0x23c], -R0 ;  /* 0x00008f0099027a23 */ /* 0x002fc80000010800 */
[----:B------:R1:W-:Y:S03]  /*b0a0*/  MUFU.EX2 R216, R2 ;  /* 0x0000000200d87308 */ /* 0x0003e60000000800 */
[C---:B------:R-:W-:Y:S08]  /*b0b0*/  HMMA.16816.F32 R56, R4.reuse, R30, R116 ;  /* 0x0000001e0438723c */ /* 0x040ff00000001874 */
[----:B----4-:R-:W-:Y:S01]  /*b0c0*/  HMMA.16816.F32 R64, R4, R32, R64 ;  /* 0x000000200440723c */ /* 0x010fe20000001840 */
[----:B-1----:R-:W-:-:S07]  /*b0d0*/  FFMA.FTZ R2, R148, c[0x0][0x23c], -R0 ;  /* 0x00008f0094027a23 */ /* 0x002fce0000010800 */
[----:B------:R-:W-:Y:S01]  /*b0e0*/  HMMA.16816.F32 R60, R4, R34, R60 ;  /* 0x00000022043c723c */ /* 0x000fe2000000183c */
[----:B------:R1:W2:Y:S06]  /*b0f0*/  MUFU.EX2 R217, R2 ;  /* 0x0000000200d97308 */ /* 0x0002ac0000000800 */
[----:B------:R-:W-:Y:S01]  /*b100*/  FFMA.FTZ R5, R157, c[0x0][0x23c], -R8 ;  /* 0x00008f009d057a23 */ /* 0x000fe20000010808 */
[----:B------:R-:W-:-:S03]  /*b110*/  IADD3 R4, R68, 0x1, RZ ;  /* 0x0000000144047810 */ /* 0x000fc60007ffe0ff */
[----:B------:R3:W-:Y:S01]  /*b120*/  MUFU.EX2 R211, R5 ;  /* 0x0000000500d37308 */ /* 0x0007e20000000800 */
[----:B------:R-:W-:-:S05]  /*b130*/  LOP3.LUT R14, R141, UR27, R4, 0x96, !PT ;  /* 0x0000001b8d0e7c12 */ /* 0x000fca000f8e9604 */
[----:B------:R-:W-:-:S04]  /*b140*/  IMAD.WIDE.U32 R16, R14, -0x326172a9, RZ ;  /* 0xcd9e8d570e107825 */ /* 0x000fc800078e00ff */
[----:B-1----:R-:W-:-:S04]  /*b150*/  IMAD.WIDE.U32 R2, R3, -0x2daee0ad, RZ ;  /* 0xd2511f5303027825 */ /* 0x002fc800078e00ff */
[----:B------:R-:W-:Y:S01]  /*b160*/  FFMA.FTZ R14, R156, c[0x0][0x23c], -R10 ;  /* 0x00008f009c0e7a23 */ /* 0x000fe2000001080a */
[----:B------:R-:W-:Y:S01]  /*b170*/  SHF.R.U32.HI R7, RZ, 0x10, R2 ;  /* 0x00000010ff077819 */ /* 0x000fe20000011602 */
[----:B---3--:R-:W-:Y:S01]  /*b180*/  FFMA.FTZ R5, R150, c[0x0][0x23c], -R8 ;  /* 0x00008f0096057a23 */ /* 0x008fe20000010808 */
[----:B------:R-:W-:Y:S01]  /*b190*/  LOP3.LUT R4, R3, UR16, R38, 0x96, !PT ;  /* 0x0000001003047c12 */ /* 0x000fe2000f8e9626 */
[----:B------:R-:W-:Y:S01]  /*b1a0*/  MUFU.EX2 R157, R14 ;  /* 0x0000000e009d7308 */ /* 0x000fe20000000800 */
[C---:B------:R-:W-:Y:S02]  /*b1b0*/  LOP3.LUT R3, R2.reuse, 0xffff, RZ, 0xc0, !PT ;  /* 0x0000ffff02037812 */ /* 0x040fe400078ec0ff */
[----:B------:R-:W-:Y:S02]  /*b1c0*/  LOP3.LUT R9, R2, 0xff, RZ, 0xc0, !PT ;  /* 0x000000ff02097812 */ /* 0x000fe400078ec0ff */
[----:B------:R-:W-:Y:S02]  /*b1d0*/  SHF.R.U32.HI R6, RZ, 0x18, R2 ;  /* 0x00000018ff067819 */ /* 0x000fe40000011602 */
[----:B------:R-:W-:Y:S01]  /*b1e0*/  LOP3.LUT R2, R7, 0xff, RZ, 0xc0, !PT ;  /* 0x000000ff07027812 */ /* 0x000fe200078ec0ff */
[----:B------:R1:W-:Y:S01]  /*b1f0*/  MUFU.EX2 R213, R5 ;  /* 0x0000000500d57308 */ /* 0x0003e20000000800 */
[----:B------:R-:W-:Y:S01]  /*b200*/  FFMA.FTZ R7, R168, c[0x0][0x23c], -R8 ;  /* 0x00008f00a8077a23 */ /* 0x000fe20000010808 */
[----:B------:R-:W-:-:S02]  /*b210*/  SHF.R.U32.HI R3, RZ, 0x8, R3 ;  /* 0x00000008ff037819 */ /* 0x000fc40000011603 */
[----:B------:R-:W-:Y:S02]  /*b220*/  PRMT R12, R2, 0x5410, R6 ;  /* 0x00005410020c7816 */ /* 0x000fe40000000006 */
[C---:B------:R-:W-:Y:S02]  /*b230*/  LOP3.LUT R2, R4.reuse, 0xffff, RZ, 0xc0, !PT ;  /* 0x0000ffff04027812 */ /* 0x040fe400078ec0ff */
[----:B------:R3:W-:Y:S01]  /*b240*/  MUFU.EX2 R168, R7 ;  /* 0x0000000700a87308 */ /* 0x0007e20000000800 */
[----:B------:R-:W-:Y:S02]  /*b250*/  PRMT R13, R9, 0x5410, R3 ;  /* 0x00005410090d7816 */ /* 0x000fe40000000003 */
[----:B------:R-:W-:Y:S02]  /*b260*/  LOP3.LUT R6, R4, 0xff, RZ, 0xc0, !PT ;  /* 0x000000ff04067812 */ /* 0x000fe400078ec0ff */
[----:B------:R-:W-:Y:S01]  /*b270*/  SHF.R.U32.HI R3, RZ, 0x8, R2 ;  /* 0x00000008ff037819 */ /* 0x000fe20000011602 */
[----:B-1----:R-:W-:-:S03]  /*b280*/  FFMA.FTZ R5, R149, c[0x0][0x23c], -R8 ;  /* 0x00008f0095057a23 */ /* 0x002fc60000010808 */
[----:B------:R-:W-:Y:S02]  /*b290*/  PRMT R9, R6, 0x5410, R3 ;  /* 0x0000541006097816 */ /* 0x000fe40000000003 */
[----:B--2---:R-:W-:Y:S01]  /*b2a0*/  F2FP.PACK_AB R3, R217, R216 ;  /* 0x000000d8d903723e */ /* 0x004fe200000000ff */
[----:B------:R1:W2:Y:S01]  /*b2b0*/  MUFU.EX2 R212, R5 ;  /* 0x0000000500d47308 */ /* 0x0002a20000000800 */
[----:B---3--:R-:W-:Y:S01]  /*b2c0*/  HSET2.LE.AND R7, R12, R140, PT ;  /* 0x0000008c0c077233 */ /* 0x008fe20003803000 */
[--C-:B-1----:R-:W-:Y:S02]  /*b2d0*/  SHF.R.U32.HI R5, RZ, 0x10, R4.reuse ;  /* 0x00000010ff057819 */ /* 0x102fe40000011604 */
[----:B------:R-:W-:Y:S02]  /*b2e0*/  SHF.R.U32.HI R4, RZ, 0x18, R4 ;  /* 0x00000018ff047819 */ /* 0x000fe40000011604 */
[----:B------:R-:W-:-:S04]  /*b2f0*/  LOP3.LUT R2, R5, 0xff, RZ, 0xc0, !PT ;  /* 0x000000ff05027812 */ /* 0x000fc800078ec0ff */
[----:B------:R-:W-:Y:S01]  /*b300*/  PRMT R5, R2, 0x5410, R4 ;  /* 0x0000541002057816 */ /* 0x000fe20000000004 */
[----:B------:R-:W-:Y:S01]  /*b310*/  HSET2.LE.AND R2, R13, R140, PT ;  /* 0x0000008c0d027233 */ /* 0x000fe20003803000 */
[----:B--2---:R-:W-:-:S03]  /*b320*/  F2FP.PACK_AB R4, R212, R213 ;  /* 0x000000d5d404723e */ /* 0x004fc600000000ff */
[--C-:B------:R-:W-:Y:S01]  /*b330*/  HSET2.LE.AND R5, R5, R140.reuse, PT ;  /* 0x0000008c05057233 */ /* 0x100fe20003803000 */
[----:B------:R-:W-:Y:S01]  /*b340*/  LOP3.LUT R6, R2, R3, RZ, 0xc0, !PT ;  /* 0x0000000302067212 */ /* 0x000fe200078ec0ff */
[----:B------:R-:W-:Y:S01]  /*b350*/  HSET2.LE.AND R2, R9, R140, PT ;  /* 0x0000008c09027233 */ /* 0x000fe20003803000 */
[----:B------:R-:W-:Y:S02]  /*b360*/  F2FP.PACK_AB R3, R215, R214 ;  /* 0x000000d6d703723e */ /* 0x000fe400000000ff */
[----:B------:R-:W-:Y:S02]  /*b370*/  F2FP.PACK_AB R9, R168, R211 ;  /* 0x000000d3a809723e */ /* 0x000fe400000000ff */
[----:B------:R-:W-:Y:S02]  /*b380*/  LOP3.LUT R7, R7, R4, RZ, 0xc0, !PT ;  /* 0x0000000407077212 */ /* 0x000fe400078ec0ff */
[----:B------:R-:W-:Y:S02]  /*b390*/  LOP3.LUT R4, R2, R3, RZ, 0xc0, !PT ;  /* 0x0000000302047212 */ /* 0x000fe400078ec0ff */
[----:B------:R-:W-:-:S02]  /*b3a0*/  LOP3.LUT R5, R5, R9, RZ, 0xc0, !PT ;  /* 0x0000000905057212 */ /* 0x000fc400078ec0ff */
[----:B------:R-:W-:Y:S01]  /*b3b0*/  LOP3.LUT R2, R17, UR15, R220, 0x96, !PT ;  /* 0x0000000f11027c12 */ /* 0x000fe2000f8e96dc */
[----:B------:R-:W-:Y:S01]  /*b3c0*/  IMAD.MOV.U32 R220, RZ, RZ, R130 ;  /* 0x000000ffffdc7224 */ /* 0x000fe200078e0082 */
[----:B------:R-:W-:-:S03]  /*b3d0*/  LOP3.LUT R9, R37, UR13, R16, 0x96, !PT ;  /* 0x0000000d25097c12 */ /* 0x000fc6000f8e9610 */
[----:B------:R-:W-:Y:S01]  /*b3e0*/  IMAD.WIDE.U32 R2, R2, -0x2daee0ad, RZ ;  /* 0xd2511f5302027825 */ /* 0x000fe200078e00ff */
[----:B------:R-:W-:Y:S03]  /*b3f0*/  HMMA.16816.F32 R108, R4, R28, R108 ;  /* 0x0000001c046c723c */ /* 0x000fe6000000186c */
[----:B------:R-:W-:Y:S01]  /*b400*/  IMAD.WIDE.U32 R12, R9, -0x2daee0ad, RZ ;  /* 0xd2511f53090c7825 */ /* 0x000fe200078e00ff */
[----:B------:R-:W-:-:S04]  /*b410*/  LOP3.LUT R3, R3, UR12, R48, 0x96, !PT ;  /* 0x0000000c03037c12 */ /* 0x000fc8000f8e9630 */
[----:B------:R-:W-:Y:S01]  /*b420*/  LOP3.LUT R9, R13, UR10, R2, 0x96, !PT ;  /* 0x0000000a0d097c12 */ /* 0x000fe2000f8e9602 */
[----:B------:R-:W-:Y:S01]  /*b430*/  IMAD.WIDE.U32 R2, R3, -0x326172a9, RZ ;  /* 0xcd9e8d5703027825 */ /* 0x000fe200078e00ff */
[----:B------:R-:W-:Y:S03]  /*b440*/  HMMA.16816.F32 R76, R4, R20, R76 ;  /* 0x00000014044c723c */ /* 0x000fe6000000184c */
[----:B------:R-:W-:Y:S01]  /*b450*/  IMAD.WIDE.U32 R38, R9, -0x326172a9, RZ ;  /* 0xcd9e8d5709267825 */ /* 0x000fe200078e00ff */
[----:B------:R-:W-:-:S03]  /*b460*/  LOP3.LUT R3, R3, UR11, R36, 0x96, !PT ;  /* 0x0000000b03037c12 */ /* 0x000fc6000f8e9624 */
[--C-:B------:R-:W-:Y:S01]  /*b470*/  FFMA.FTZ R9, R159, c[0x0][0x23c], -R10.reuse ;  /* 0x00008f009f097a23 */ /* 0x100fe2000001080a */
[----:B------:R-:W-:Y:S01]  /*b480*/  HMMA.16816.F32 R88, R4, R22, R88 ;  /* 0x000000160458723c */ /* 0x000fe20000001858 */
[----:B------:R-:W-:Y:S01]  /*b490*/  FFMA.FTZ R13, R151, c[0x0][0x23c], -R10 ;  /* 0x00008f00970d7a23 */ /* 0x000fe2000001080a */
[----:B------:R-:W1:Y:S01]  /*b4a0*/  LDSM.16.MT88.4 R20, [R185+0x7000] ;  /* 0x00700000b914783b */ /* 0x000e620000004200 */
[----:B------:R2:W-:Y:S01]  /*b4b0*/  MUFU.EX2 R156, R9 ;  /* 0x00000009009c7308 */ /* 0x0005e20000000800 */
[----:B------:R-:W-:-:S04]  /*b4c0*/  IMAD.MOV.U32 R159, RZ, RZ, R131 ;  /* 0x000000ffff9f7224 */ /* 0x000fc800078e0083 */
[C---:B------:R-:W-:Y:S03]  /*b4d0*/  HMMA.16816.F32 R92, R4.reuse, R24, R92 ;  /* 0x00000018045c723c */ /* 0x040fe6000000185c */
[----:B------:R3:W-:Y:S05]  /*b4e0*/  MUFU.EX2 R155, R13 ;  /* 0x0000000d009b7308 */ /* 0x0007ea0000000800 */
[----:B------:R-:W-:Y:S01]  /*b4f0*/  HMMA.16816.F32 R104, R4, R26, R104 ;  /* 0x0000001a0468723c */ /* 0x000fe20000001868 */
[----:B------:R-:W4:Y:S01]  /*b500*/  LDSM.16.MT88.4 R24, [R188+0x7000] ;  /* 0x00700000bc18783b */ /* 0x000f220000004200 */
[----:B--2---:R-:W-:Y:S01]  /*b510*/  LOP3.LUT R9, R39, UR9, R2, 0x96, !PT ;  /* 0x0000000927097c12 */ /* 0x004fe2000f8e9602 */
[----:B------:R-:W-:-:S04]  /*b520*/  IMAD.WIDE.U32 R2, R3, -0x2daee0ad, RZ ;  /* 0xd2511f5303027825 */ /* 0x000fc800078e00ff */
[----:B------:R-:W-:Y:S01]  /*b530*/  IMAD.WIDE.U32 R36, R9, -0x2daee0ad, RZ ;  /* 0xd2511f5309247825 */ /* 0x000fe200078e00ff */
[----:B------:R-:W-:Y:S01]  /*b540*/  LOP3.LUT R3, R3, UR8, R12, 0x96, !PT ;  /* 0x0000000803037c12 */ /* 0x000fe2000f8e960c */
[C---:B------:R-:W-:Y:S02]  /*b550*/  HMMA.16816.F32 R120, R4.reuse, R30, R120 ;  /* 0x0000001e0478723c */ /* 0x040fe40000001878 */
[----:B------:R-:W-:Y:S01]  /*b560*/  FFMA.FTZ R9, R158, c[0x0][0x23c], -R10 ;  /* 0x00008f009e097a23 */ /* 0x000fe2000001080a */
[----:B------:R-:W-:Y:S01]  /*b570*/  LOP3.LUT R2, R37, UR6, R2, 0x96, !PT ;  /* 0x0000000625027c12 */ /* 0x000fe2000f8e9602 */
[----:B------:R-:W-:Y:S02]  /*b580*/  IMAD.WIDE.U32 R28, R3, -0x326172a9, RZ ;  /* 0xcd9e8d57031c7825 */ /* 0x000fe400078e00ff */
[----:B------:R2:W-:Y:S02]  /*b590*/  MUFU.EX2 R154, R9 ;  /* 0x00000009009a7308 */ /* 0x0005e40000000800 */
[----:B------:R-:W-:Y:S01]  /*b5a0*/  IMAD.WIDE.U32 R2, R2, -0x326172a9, RZ ;  /* 0xcd9e8d5702027825 */ /* 0x000fe200078e00ff */
[----:B------:R-:W-:Y:S03]  /*b5b0*/  HMMA.16816.F32 R124, R4, R32, R124 ;  /* 0x00000020047c723c */ /* 0x000fe6000000187c */
[----:B------:R-:W-:Y:S01]  /*b5c0*/  IMAD.MOV.U32 R158, RZ, RZ, R69 ;  /* 0x000000ffff9e7224 */ /* 0x000fe200078e0045 */
[----:B---3--:R-:W-:-:S02]  /*b5d0*/  LOP3.LUT R13, R2, 0xffff, RZ, 0xc0, !PT ;  /* 0x0000ffff020d7812 */ /* 0x008fc400078ec0ff */
[----:B------:R-:W-:Y:S02]  /*b5e0*/  LOP3.LUT R18, R2, 0xff, RZ, 0xc0, !PT ;  /* 0x000000ff02127812 */ /* 0x000fe400078ec0ff */
[--C-:B------:R-:W-:Y:S01]  /*b5f0*/  SHF.R.U32.HI R14, RZ, 0x10, R2.reuse ;  /* 0x00000010ff0e7819 */ /* 0x100fe20000011602 */
[----:B------:R-:W-:Y:S01]  /*b600*/  HMMA.16816.F32 R136, R4, R34, R136 ;  /* 0x000000220488723c */ /* 0x000fe20000001888 */
[----:B------:R-:W-:Y:S01]  /*b610*/  SHF.R.U32.HI R15, RZ, 0x18, R2 ;  /* 0x00000018ff0f7819 */ /* 0x000fe20000011602 */
[--C-:B------:R-:W-:Y:S01]  /*b620*/  FFMA.FTZ R2, R166, c[0x0][0x23c], -R11.reuse ;  /* 0x00008f00a6027a23 */ /* 0x100fe2000001080b */
[----:B------:R-:W3:Y:S01]  /*b630*/  LDSM.16.MT88.4 R32, [R186+0x7000] ;  /* 0x00700000ba20783b */ /* 0x000ee20000004200 */
[--C-:B--2---:R-:W-:Y:S02]  /*b640*/  FFMA.FTZ R9, R164, c[0x0][0x23c], -R11.reuse ;  /* 0x00008f00a4097a23 */ /* 0x104fe4000001080b */
[----:B------:R2:W-:Y:S01]  /*b650*/  MUFU.EX2 R151, R2 ;  /* 0x0000000200977308 */ /* 0x0005e20000000800 */
[----:B------:R-:W-:-:S07]  /*b660*/  FFMA.FTZ R6, R160, c[0x0][0x23c], -R11 ;  /* 0x00008f00a0067a23 */ /* 0x000fce000001080b */
[----:B------:R5:W-:Y:S01]  /*b670*/  MUFU.EX2 R153, R9 ;  /* 0x0000000900997308 */ /* 0x000be20000000800 */
[----:B--2---:R-:W-:-:S07]  /*b680*/  LOP3.LUT R2, R14, 0xff, RZ, 0xc0, !PT ;  /* 0x000000ff0e027812 */ /* 0x004fce00078ec0ff */
[----:B------:R-:W-:Y:S01]  /*b690*/  MUFU.EX2 R150, R6 ;  /* 0x0000000600967308 */ /* 0x000fe20000000800 */
[----:B-----5:R-:W-:Y:S01]  /*b6a0*/  LOP3.LUT R9, R3, UR17, R28, 0x96, !PT ;  /* 0x0000001103097c12 */ /* 0x020fe2000f8e961c */
[----:B------:R-:W-:-:S03]  /*b6b0*/  FFMA.FTZ R3, R165, c[0x0][0x23c], -R11 ;  /* 0x00008f00a5037a23 */ /* 0x000fc6000001080b */
[----:B------:R-:W-:-:S03]  /*b6c0*/  LOP3.LUT R4, R9, 0xffff, RZ, 0xc0, !PT ;  /* 0x0000ffff09047812 */ /* 0x000fc600078ec0ff */
[----:B------:R2:W5:Y:S01]  /*b6d0*/  MUFU.EX2 R149, R3 ;  /* 0x0000000300957308 */ /* 0x0005620000000800 */
[--C-:B------:R-:W-:Y:S02]  /*b6e0*/  SHF.R.U32.HI R5, RZ, 0x10, R9.reuse ;  /* 0x00000010ff057819 */ /* 0x100fe40000011609 */
[----:B------:R-:W-:Y:S02]  /*b6f0*/  LOP3.LUT R12, R9, 0xff, RZ, 0xc0, !PT ;  /* 0x000000ff090c7812 */ /* 0x000fe400078ec0ff */
[----:B------:R-:W-:Y:S02]  /*b700*/  SHF.R.U32.HI R7, RZ, 0x18, R9 ;  /* 0x00000018ff077819 */ /* 0x000fe40000011609 */
[----:B------:R-:W-:Y:S02]  /*b710*/  SHF.R.U32.HI R4, RZ, 0x8, R4 ;  /* 0x00000008ff047819 */ /* 0x000fe40000011604 */
[----:B------:R-:W-:Y:S02]  /*b720*/  LOP3.LUT R5, R5, 0xff, RZ, 0xc0, !PT ;  /* 0x000000ff05057812 */ /* 0x000fe400078ec0ff */
[----:B------:R-:W-:-:S02]  /*b730*/  PRMT R9, R2, 0x5410, R15 ;  /* 0x0000541002097816 */ /* 0x000fc4000000000f */
[----:B------:R-:W-:Y:S02]  /*b740*/  PRMT R2, R12, 0x5410, R4 ;  /* 0x000054100c027816 */ /* 0x000fe40000000004 */
[----:B--2---:R-:W-:-:S03]  /*b750*/  SHF.R.U32.HI R3, RZ, 0x8, R13 ;  /* 0x00000008ff037819 */ /* 0x004fc6000001160d */
[--C-:B------:R-:W-:Y:S01]  /*b760*/  HSET2.LE.AND R2, R2, R140.reuse, PT ;  /* 0x0000008c02027233 */ /* 0x100fe20003803000 */
[----:B-----5:R-:W-:Y:S02]  /*b770*/  F2FP.PACK_AB R6, R149, R153 ;  /* 0x000000999506723e */ /* 0x020fe400000000ff */
[----:B------:R-:W-:Y:S02]  /*b780*/  PRMT R13, R18, 0x5410, R3 ;  /* 0x00005410120d7816 */ /* 0x000fe40000000003 */
[----:B------:R-:W-:Y:S01]  /*b790*/  PRMT R3, R5, 0x5410, R7 ;  /* 0x0000541005037816 */ /* 0x000fe20000000007 */
[----:B------:R-:W-:Y:S01]  /*b7a0*/  HSET2.LE.AND R7, R9, R140, PT ;  /* 0x0000008c09077233 */ /* 0x000fe20003803000 */
[----:B------:R-:W-:-:S03]  /*b7b0*/  F2FP.PACK_AB R9, R150, R151 ;  /* 0x000000979609723e */ /* 0x000fc600000000ff */
[--C-:B------:R-:W-:Y:S01]  /*b7c0*/  HSET2.LE.AND R5, R3, R140.reuse, PT ;  /* 0x0000008c03057233 */ /* 0x100fe20003803000 */
[----:B------:R-:W-:Y:S02]  /*b7d0*/  F2FP.PACK_AB R3, R156, R157 ;  /* 0x0000009d9c03723e */ /* 0x000fe400000000ff */
[----:B------:R-:W-:Y:S02]  /*b7e0*/  LOP3.LUT R7, R7, R9, RZ, 0xc0, !PT ;  /* 0x0000000907077212 */ /* 0x000fe400078ec0ff */
[----:B------:R-:W-:Y:S01]  /*b7f0*/  LOP3.LUT R4, R2, R3, RZ, 0xc0, !PT ;  /* 0x0000000302047212 */ /* 0x000fe200078ec0ff */
[----:B------:R-:W-:Y:S01]  /*b800*/  HSET2.LE.AND R2, R13, R140, PT ;  /* 0x0000008c0d027233 */ /* 0x000fe20003803000 */
[----:B------:R-:W-:Y:S02]  /*b810*/  F2FP.PACK_AB R3, R154, R155 ;  /* 0x0000009b9a03723e */ /* 0x000fe400000000ff */
[----:B------:R-:W-:Y:S02]  /*b820*/  LOP3.LUT R5, R5, R6, RZ, 0xc0, !PT ;  /* 0x0000000605057212 */ /* 0x000fe400078ec0ff */
[----:B------:R-:W-:-:S02]  /*b830*/  LOP3.LUT R6, R2, R3, RZ, 0xc0, !PT ;  /* 0x0000000302067212 */ /* 0x000fc400078ec0ff */
[----:B------:R-:W-:Y:S02]  /*b840*/  LOP3.LUT R2, R17, UR15, R128, 0x96, !PT ;  /* 0x0000000f11027c12 */ /* 0x000fe4000f8e9680 */
[----:B------:R-:W-:-:S03]  /*b850*/  LOP3.LUT R9, R233, UR13, R16, 0x96, !PT ;  /* 0x0000000de9097c12 */ /* 0x000fc6000f8e9610 */
[----:B------:R-:W-:Y:S01]  /*b860*/  IMAD.WIDE.U32 R2, R2, -0x2daee0ad, RZ ;  /* 0xd2511f5302027825 */ /* 0x000fe200078e00ff */
[----:B-1----:R-:W-:Y:S03]  /*b870*/  HMMA.16816.F32 R80, R4, R20, R80 ;  /* 0x000000140450723c */ /* 0x002fe60000001850 */
[----:B------:R-:W-:Y:S01]  /*b880*/  IMAD.WIDE.U32 R12, R9, -0x2daee0ad, RZ ;  /* 0xd2511f53090c7825 */ /* 0x000fe200078e00ff */
[----:B------:R-:W-:-:S04]  /*b890*/  LOP3.LUT R3, R3, UR12, R51, 0x96, !PT ;  /* 0x0000000c03037c12 */ /* 0x000fc8000f8e9633 */
[----:B------:R-:W-:Y:S01]  /*b8a0*/  LOP3.LUT R9, R13, UR10, R2, 0x96, !PT ;  /* 0x0000000a0d097c12 */ /* 0x000fe2000f8e9602 */
[----:B------:R-:W-:Y:S01]  /*b8b0*/  IMAD.WIDE.U32 R2, R3, -0x326172a9, RZ ;  /* 0xcd9e8d5703027825 */ /* 0x000fe200078e00ff */
[----:B------:R-:W-:Y:S03]  /*b8c0*/  HMMA.16816.F32 R84, R4, R22, R84 ;  /* 0x000000160454723c */ /* 0x000fe60000001854 */
[----:B------:R-:W-:Y:S01]  /*b8d0*/  IMAD.WIDE.U32 R68, R9, -0x326172a9, RZ ;  /* 0xcd9e8d5709447825 */ /* 0x000fe200078e00ff */
[----:B------:R-:W-:-:S04]  /*b8e0*/  LOP3.LUT R3, R3, UR11, R232, 0x96, !PT ;  /* 0x0000000b03037c12 */ /* 0x000fc8000f8e96e8 */
[----:B------:R-:W-:Y:S01]  /*b8f0*/  LOP3.LUT R9, R69, UR9, R2, 0x96, !PT ;  /* 0x0000000945097c12 */ /* 0x000fe2000f8e9602 */
[----:B----4-:R-:W-:Y:S01]  /*b900*/  HMMA.16816.F32 R96, R4, R24, R96 ;  /* 0x000000180460723c */ /* 0x010fe20000001860 */
[----:B------:R-:W-:-:S03]  /*b910*/  FFMA.FTZ R2, R172, c[0x0][0x23c], -R0 ;  /* 0x00008f00ac027a23 */ /* 0x000fc60000010800 */
[----:B------:R-:W-:Y:S01]  /*b920*/  IMAD.WIDE.U32 R30, R9, -0x2daee0ad, RZ ;  /* 0xd2511f53091e7825 */ /* 0x000fe200078e00ff */
[----:B------:R1:W-:Y:S03]  /*b930*/  MUFU.EX2 R145, R2 ;  /* 0x0000000200917308 */ /* 0x0003e60000000800 */
[C---:B------:R-:W-:Y:S08]  /*b940*/  HMMA.16816.F32 R44, R4.reuse, R26, R44 ;  /* 0x0000001a042c723c */ /* 0x040ff0000000182c */
[C---:B---3--:R-:W-:Y:S08]  /*b950*/  HMMA.16816.F32 R52, R4.reuse, R32, R52 ;  /* 0x000000200434723c */ /* 0x048ff00000001834 */
[C---:B------:R-:W-:Y:S08]  /*b960*/  HMMA.16816.F32 R56, R4.reuse, R34, R56 ;  /* 0x000000220438723c */ /* 0x040ff00000001838 */
[C---:B------:R-:W-:Y:S08]  /*b970*/  HMMA.16816.F32 R64, R4.reuse, R40, R64 ;  /* 0x000000280440723c */ /* 0x040ff00000001840 */
[----:B------:R-:W-:Y:S07]  /*b980*/  HMMA.16816.F32 R60, R4, R42, R60 ;  /* 0x0000002a043c723c */ /* 0x000fee000000183c */
[----:B------:R-:W-:-:S04]  /*b990*/  IMAD.WIDE.U32 R4, R3, -0x2daee0ad, RZ ;  /* 0xd2511f5303047825 */ /* 0x000fc800078e00ff */
[----:B------:R-:W-:Y:S01]  /*b9a0*/  FFMA.FTZ R3, R171, c[0x0][0x23c], -R0 ;  /* 0x00008f00ab037a23 */ /* 0x000fe20000010800 */
[----:B-1----:R-:W-:Y:S01]  /*b9b0*/  LOP3.LUT R2, R31, UR6, R4, 0x96, !PT ;  /* 0x000000061f027c12 */ /* 0x002fe2000f8e9604 */
[----:B------:R-:W-:Y:S01]  /*b9c0*/  FFMA.FTZ R4, R169, c[0x0][0x23c], -R0 ;  /* 0x00008f00a9047a23 */ /* 0x000fe20000010800 */
[----:B------:R-:W-:Y:S01]  /*b9d0*/  LOP3.LUT R7, R5, UR8, R12, 0x96, !PT ;  /* 0x0000000805077c12 */ /* 0x000fe2000f8e960c */
[----:B------:R1:W-:Y:S01]  /*b9e0*/  MUFU.EX2 R146, R3 ;  /* 0x0000000300927308 */ /* 0x0003e20000000800 */
[----:B------:R-:W-:-:S03]  /*b9f0*/  FFMA.FTZ R6, R167, c[0x0][0x23c], -R0 ;  /* 0x00008f00a7067a23 */ /* 0x000fc60000010800 */
[----:B------:R-:W-:-:S04]  /*ba00*/  IMAD.WIDE.U32 R18, R7, -0x326172a9, RZ ;  /* 0xcd9e8d5707127825 */ /* 0x000fc800078e00ff */
[----:B------:R2:W-:Y:S01]  /*ba10*/  MUFU.EX2 R147, R4 ;  /* 0x0000000400937308 */ /* 0x0005e20000000800 */
[----:B-1----:R-:W-:-:S07]  /*ba20*/  IMAD.WIDE.U32 R2, R2, -0x326172a9, RZ ;  /* 0xcd9e8d5702027825 */ /* 0x002fce00078e00ff */
[----:B------:R1:W3:Y:S01]  /*ba30*/  MUFU.EX2 R148, R6 ;  /* 0x0000000600947308 */ /* 0x0002e20000000800 */
[C---:B------:R-:W-:Y:S02]  /*ba40*/  LOP3.LUT R5, R2.reuse, 0xff, RZ, 0xc0, !PT ;  /* 0x000000ff02057812 */ /* 0x040fe400078ec0ff */
[----:B--2---:R-:W-:-:S04]  /*ba50*/  LOP3.LUT R4, R2, 0xffff, RZ, 0xc0, !PT ;  /* 0x0000ffff02047812 */ /* 0x004fc800078ec0ff */
[----:B------:R-:W-:-:S04]  /*ba60*/  SHF.R.U32.HI R4, RZ, 0x8, R4 ;  /* 0x00000008ff047819 */ /* 0x000fc80000011604 */
[----:B------:R-:W-:Y:S01]  /*ba70*/  PRMT R13, R5, 0x5410, R4 ;  /* 0x00005410050d7816 */ /* 0x000fe20000000004 */
[----:B------:R-:W-:Y:S01]  /*ba80*/  FFMA.FTZ R5, R170, c[0x0][0x23c], -R8 ;  /* 0x00008f00aa057a23 */ /* 0x000fe20000010808 */
[--C-:B------:R-:W-:Y:S02]  /*ba90*/  SHF.R.U32.HI R4, RZ, 0x10, R2.reuse ;  /* 0x00000010ff047819 */ /* 0x100fe40000011602 */
[----:B-1----:R-:W-:Y:S01]  /*baa0*/  SHF.R.U32.HI R6, RZ, 0x18, R2 ;  /* 0x00000018ff067819 */ /* 0x002fe20000011602 */
[----:B------:R1:W-:Y:S01]  /*bab0*/  MUFU.EX2 R141, R5 ;  /* 0x00000005008d7308 */ /* 0x0003e20000000800 */
[----:B------:R-:W-:Y:S02]  /*bac0*/  LOP3.LUT R2, R3, UR17, R18, 0x96, !PT ;  /* 0x0000001103027c12 */ /* 0x000fe4000f8e9612 */
[----:B------:R-:W-:Y:S01]  /*bad0*/  LOP3.LUT R3, R4, 0xff, RZ, 0xc0, !PT ;  /* 0x000000ff04037812 */ /* 0x000fe200078ec0ff */
[----:B------:R-:W-:Y:S01]  /*bae0*/  FFMA.FTZ R4, R161, c[0x0][0x23c], -R8 ;  /* 0x00008f00a1047a23 */ /* 0x000fe20000010808 */
[----:B------:R-:W-:-:S02]  /*baf0*/  LOP3.LUT R7, R2, 0xff, RZ, 0xc0, !PT ;  /* 0x000000ff02077812 */ /* 0x000fc400078ec0ff */
[----:B------:R-:W-:Y:S01]  /*bb00*/  PRMT R12, R3, 0x5410, R6 ;  /* 0x00005410030c7816 */ /* 0x000fe20000000006 */
[----:B------:R2:W4:Y:S01]  /*bb10*/  MUFU.EX2 R144, R4 ;  /* 0x0000000400907308 */ /* 0x0005220000000800 */
[----:B------:R-:W-:Y:S02]  /*bb20*/  LOP3.LUT R3, R2, 0xffff, RZ, 0xc0, !PT ;  /* 0x0000ffff02037812 */ /* 0x000fe400078ec0ff */
[----:B------:R-:W-:Y:S02]  /*bb30*/  SHF.R.U32.HI R6, RZ, 0x18, R2 ;  /* 0x00000018ff067819 */ /* 0x000fe40000011602 */
[----:B-1----:R-:W-:Y:S01]  /*bb40*/  SHF.R.U32.HI R5, RZ, 0x8, R3 ;  /* 0x00000008ff057819 */ /* 0x002fe20000011603 */
[----:B------:R-:W-:-:S03]  /*bb50*/  FFMA.FTZ R3, R177, c[0x0][0x23c], -R8 ;  /* 0x00008f00b1037a23 */ /* 0x000fc60000010808 */
[----:B------:R-:W-:Y:S01]  /*bb60*/  PRMT R9, R7, 0x5410, R5 ;  /* 0x0000541007097816 */ /* 0x000fe20000000005 */
[----:B------:R3:W-:Y:S01]  /*bb70*/  MUFU.EX2 R72, R3 ;  /* 0x0000000300487308 */ /* 0x0007e20000000800 */
[----:B--2---:R-:W-:-:S04]  /*bb80*/  SHF.R.U32.HI R4, RZ, 0x10, R2 ;  /* 0x00000010ff047819 */ /* 0x004fc80000011602 */
[----:B------:R-:W-:Y:S01]  /*bb90*/  LOP3.LUT R2, R4, 0xff, RZ, 0xc0, !PT ;  /* 0x000000ff04027812 */ /* 0x000fe200078ec0ff */
[----:B------:R-:W-:-:S03]  /*bba0*/  FFMA.FTZ R4, R175, c[0x0][0x23c], -R8 ;  /* 0x00008f00af047a23 */ /* 0x000fc60000010808 */
[----:B------:R-:W-:Y:S01]  /*bbb0*/  PRMT R5, R2, 0x5410, R6 ;  /* 0x0000541002057816 */ /* 0x000fe20000000006 */
[----:B------:R-:W-:Y:S01]  /*bbc0*/  HSET2.LE.AND R2, R13, R140, PT ;  /* 0x0000008c0d027233 */ /* 0x000fe20003803000 */
[----:B------:R1:W2:Y:S01]  /*bbd0*/  MUFU.EX2 R71, R4 ;  /* 0x0000000400477308 */ /* 0x0002a20000000800 */
[----:B---3--:R-:W-:-:S04]  /*bbe0*/  F2FP.PACK_AB R3, R148, R147 ;  /* 0x000000939403723e */ /* 0x008fc800000000ff */
[----:B------:R-:W-:Y:S01]  /*bbf0*/  LOP3.LUT R6, R2, R3, RZ, 0xc0, !PT ;  /* 0x0000000302067212 */ /* 0x000fe200078ec0ff */
[----:B------:R-:W-:Y:S01]  /*bc00*/  HSET2.LE.AND R2, R12, R140, PT ;  /* 0x0000008c0c027233 */ /* 0x000fe20003803000 */
[----:B----4-:R-:W-:Y:S01]  /*bc10*/  F2FP.PACK_AB R3, R144, R141 ;  /* 0x0000008d9003723e */ /* 0x010fe200000000ff */
[----:B------:R-:W-:-:S03]  /*bc20*/  FFMA.FTZ R12, R176, c[0x0][0x23c], -R11 ;  /* 0x00008f00b00c7a23 */ /* 0x000fc6000001080b */
[----:B------:R-:W-:Y:S01]  /*bc30*/  LOP3.LUT R7, R2, R3, RZ, 0xc0, !PT ;  /* 0x0000000302077212 */ /* 0x000fe200078ec0ff */
[----:B------:R-:W-:Y:S01]  /*bc40*/  HSET2.LE.AND R2, R9, R140, PT ;  /* 0x0000008c09027233 */ /* 0x000fe20003803000 */
[----:B------:R-:W-:-:S04]  /*bc50*/  F2FP.PACK_AB R3, R146, R145 ;  /* 0x000000919203723e */ /* 0x000fc800000000ff */
[----:B-1----:R-:W-:Y:S01]  /*bc60*/  LOP3.LUT R4, R2, R3, RZ, 0xc0, !PT ;  /* 0x0000000302047212 */ /* 0x002fe200078ec0ff */
[----:B------:R-:W-:Y:S01]  /*bc70*/  HSET2.LE.AND R2, R5, R140, PT ;  /* 0x0000008c05027233 */ /* 0x000fe20003803000 */
[----:B--2---:R-:W-:-:S04]  /*bc80*/  F2FP.PACK_AB R3, R71, R72 ;  /* 0x000000484703723e */ /* 0x004fc800000000ff */
[----:B------:R-:W-:Y:S01]  /*bc90*/  LOP3.LUT R5, R2, R3, RZ, 0xc0, !PT ;  /* 0x0000000302057212 */ /* 0x000fe200078ec0ff */
[----:B------:R-:W-:Y:S01]  /*bca0*/  FFMA.FTZ R2, R142, c[0x0][0x23c], -R10 ;  /* 0x00008f008e027a23 */ /* 0x000fe2000001080a */
[----:B------:R-:W-:Y:S02]  /*bcb0*/  LOP3.LUT R3, R29, UR7, R38, 0x96, !PT ;  /* 0x000000071d037c12 */ /* 0x000fe4000f8e9626 */
[----:B------:R-:W-:Y:S03]  /*bcc0*/  MUFU.EX2 R38, R12 ;  /* 0x0000000c00267308 */ /* 0x000fe60000000800 */
[C---:B------:R-:W-:Y:S05]  /*bcd0*/  HMMA.16816.F32 R76, R4.reuse, R20, R76 ;  /* 0x00000014044c723c */ /* 0x040fea000000184c */
[----:B------:R1:W-:Y:S03]  /*bce0*/  MUFU.EX2 R75, R2 ;  /* 0x00000002004b7308 */ /* 0x0003e60000000800 */
[C---:B------:R-:W-:Y:S08]  /*bcf0*/  HMMA.16816.F32 R92, R4.reuse, R24, R92 ;  /* 0x00000018045c723c */ /* 0x040ff0000000185c */
[----:B------:R-:W-:Y:S01]  /*bd00*/  HMMA.16816.F32 R108, R4, R32, R108 ;  /* 0x00000020046c723c */ /* 0x000fe2000000186c */
[----:B-1----:R-:W-:-:S07]  /*bd10*/  FFMA.FTZ R2, R162, c[0x0][0x23c], -R10 ;  /* 0x00008f00a2027a23 */ /* 0x002fce000001080a */
[C---:B------:R-:W-:Y:S01]  /*bd20*/  HMMA.16816.F32 R124, R4.reuse, R40, R124 ;  /* 0x00000028047c723c */ /* 0x040fe2000000187c */
[----:B------:R1:W-:Y:S07]  /*bd30*/  MUFU.EX2 R73, R2 ;  /* 0x0000000200497308 */ /* 0x0003ee0000000800 */
[C---:B------:R-:W-:Y:S01]  /*bd40*/  HMMA.16816.F32 R20, R4.reuse, R22, R88 ;  /* 0x000000160414723c */ /* 0x040fe20000001858 */
[----:B------:R-:W2:Y:S07]  /*bd50*/  LDSM.16.MT88.4 R88, [R185+0x7800] ;  /* 0x00780000b958783b */ /* 0x000eae0000004200 */
[C---:B------:R-:W-:Y:S01]  /*bd60*/  HMMA.16816.F32 R24, R4.reuse, R26, R104 ;  /* 0x0000001a0418723c */ /* 0x040fe20000001868 */
[--C-:B-1----:R-:W-:Y:S01]  /*bd70*/  FFMA.FTZ R2, R143, c[0x0][0x23c], -R10.reuse ;  /* 0x00008f008f027a23 */ /* 0x102fe2000001080a */
[----:B------:R-:W1:Y:S03]  /*bd80*/  LDSM.16.MT88.4 R104, [R188+0x7800] ;  /* 0x00780000bc68783b */ /* 0x000e660000004200 */
[----:B------:R3:W-:Y:S03]  /*bd90*/  MUFU.EX2 R69, R2 ;  /* 0x0000000200457308 */ /* 0x0007e60000000800 */
[C---:B------:R-:W-:Y:S01]  /*bda0*/  HMMA.16816.F32 R32, R4.reuse, R34, R120 ;  /* 0x000000220420723c */ /* 0x040fe20000001878 */
[----:B------:R-:W4:Y:S07]  /*bdb0*/  LDSM.16.MT88.4 R120, [R186+0x7800] ;  /* 0x00780000ba78783b */ /* 0x000f2e0000004200 */
[----:B------:R-:W-:Y:S01]  /*bdc0*/  HMMA.16816.F32 R40, R4, R42, R136 ;  /* 0x0000002a0428723c */ /* 0x000fe20000001888 */
[----:B---3--:R-:W-:-:S02]  /*bdd0*/  FFMA.FTZ R2, R163, c[0x0][0x23c], -R10 ;  /* 0x00008f00a3027a23 */ /* 0x008fc4000001080a */
[----:B------:R-:W-:Y:S02]  /*bde0*/  FFMA.FTZ R10, R173, c[0x0][0x23c], -R11 ;  /* 0x00008f00ad0a7a23 */ /* 0x000fe4000001080b */
[----:B------:R3:W5:Y:S02]  /*bdf0*/  MUFU.EX2 R51, R2 ;  /* 0x0000000200337308 */ /* 0x0007640000000800 */
[--C-:B------:R-:W-:Y:S02]  /*be00*/  FFMA.FTZ R4, R183, c[0x0][0x23c], -R8.reuse ;  /* 0x00008f00b7047a23 */ /* 0x100fe40000010808 */
[----:B------:R-:W-:-:S04]  /*be10*/  FFMA.FTZ R6, R209, c[0x0][0x23c], -R8 ;  /* 0x00008f00d1067a23 */ /* 0x000fc80000010808 */
[----:B------:R1:W-:Y:S01]  /*be20*/  MUFU.EX2 R48, R10 ;  /* 0x0000000a00307308 */ /* 0x0003e20000000800 */
[----:B---3--:R-:W-:Y:S01]  /*be30*/  IMAD.WIDE.U32 R2, R3, -0x2daee0ad, RZ ;  /* 0xd2511f5303027825 */ /* 0x008fe200078e00ff */
[----:B-----5:R-:W-:-:S04]  /*be40*/  F2FP.PACK_AB R12, R51, R69 ;  /* 0x00000045330c723e */ /* 0x020fc800000000ff */
[----:B------:R-:W-:Y:S02]  /*be50*/  LOP3.LUT R9, R3, UR16, R36, 0x96, !PT ;  /* 0x0000001003097c12 */ /* 0x000fe4000f8e9624 */
[----:B------:R-:W-:Y:S01]  /*be60*/  LOP3.LUT R13, R2, 0xffff, RZ, 0xc0, !PT ;  /* 0x0000ffff020d7812 */ /* 0x000fe200078ec0ff */
[----:B------:R-:W-:Y:S01]  /*be70*/  FFMA.FTZ R3, R174, c[0x0][0x23c], -R11 ;  /* 0x00008f00ae037a23 */ /* 0x000fe2000001080b */
[----:B------:R-:W-:Y:S02]  /*be80*/  LOP3.LUT R18, R2, 0xff, RZ, 0xc0, !PT ;  /* 0x000000ff02127812 */ /* 0x000fe400078ec0ff */
[--C-:B------:R-:W-:Y:S01]  /*be90*/  SHF.R.U32.HI R14, RZ, 0x10, R2.reuse ;  /* 0x00000010ff0e7819 */ /* 0x100fe20000011602 */
[----:B------:R3:W5:Y:S01]  /*bea0*/  MUFU.EX2 R39, R3 ;  /* 0x0000000300277308 */ /* 0x0007620000000800 */
[----:B------:R-:W-:Y:S02]  /*beb0*/  SHF.R.U32.HI R17, RZ, 0x18, R2 ;  /* 0x00000018ff117819 */ /* 0x000fe40000011602 */
[----:B------:R-:W-:-:S02]  /*bec0*/  SHF.R.U32.HI R2, RZ, 0x8, R13 ;  /* 0x00000008ff027819 */ /* 0x000fc4000001160d */
[----:B------:R-:W-:Y:S02]  /*bed0*/  LOP3.LUT R16, R9, 0xff, RZ, 0xc0, !PT ;  /* 0x000000ff09107812 */ /* 0x000fe400078ec0ff */
[--C-:B-1----:R-:W-:Y:S02]  /*bee0*/  SHF.R.U32.HI R10, RZ, 0x10, R9.reuse ;  /* 0x00000010ff0a7819 */ /* 0x102fe40000011609 */
[----:B------:R-:W-:Y:S02]  /*bef0*/  SHF.R.U32.HI R15, RZ, 0x18, R9 ;  /* 0x00000018ff0f7819 */ /* 0x000fe40000011609 */
[----:B------:R-:W-:Y:S02]  /*bf00*/  LOP3.LUT R13, R14, 0xff, RZ, 0xc0, !PT ;  /* 0x000000ff0e0d7812 */ /* 0x000fe400078ec0ff */
[----:B------:R-:W-:Y:S02]  /*bf10*/  LOP3.LUT R10, R10, 0xff, RZ, 0xc0, !PT ;  /* 0x000000ff0a0a7812 */ /* 0x000fe400078ec0ff */
[----:B------:R-:W-:Y:S01]  /*bf20*/  PRMT R14, R13, 0x5410, R17 ;  /* 0x000054100d0e7816 */ /* 0x000fe20000000011 */
[----:B------:R-:W-:Y:S01]  /*bf30*/  FFMA.FTZ R13, R182, c[0x0][0x23c], -R0 ;  /* 0x00008f00b60d7a23 */ /* 0x000fe20000010800 */
[----:B---3--:R-:W-:-:S02]  /*bf40*/  LOP3.LUT R3, R9, 0xffff, RZ, 0xc0, !PT ;  /* 0x0000ffff09037812 */ /* 0x008fc400078ec0ff */
[----:B------:R-:W-:Y:S01]  /*bf50*/  PRMT R10, R10, 0x5410, R15 ;  /* 0x000054100a0a7816 */ /* 0x000fe2000000000f */
[----:B------:R-:W-:Y:S01]  /*bf60*/  MUFU.EX2 R36, R13 ;  /* 0x0000000d00247308 */ /* 0x000fe20000000800 */
[----:B------:R-:W-:Y:S02]  /*bf70*/  SHF.R.U32.HI R9, RZ, 0x8, R3 ;  /* 0x00000008ff097819 */ /* 0x000fe40000011603 */
[----:B------:R-:W-:Y:S01]  /*bf80*/  PRMT R3, R18, 0x5410, R2 ;  /* 0x0000541012037816 */ /* 0x000fe20000000002 */
[----:B------:R-:W-:Y:S01]  /*bf90*/  FFMA.FTZ R2, R178, c[0x0][0x23c], -R11 ;  /* 0x00008f00b2027a23 */ /* 0x000fe2000001080b */
[----:B------:R-:W-:-:S03]  /*bfa0*/  PRMT R9, R16, 0x5410, R9 ;  /* 0x0000541010097816 */ /* 0x000fc60000000009 */
[----:B------:R1:W3:Y:S01]  /*bfb0*/  MUFU.EX2 R37, R2 ;  /* 0x0000000200257308 */ /* 0x0002e20000000800 */
[----:B------:R-:W-:Y:S01]  /*bfc0*/  HSET2.LE.AND R11, R3, R140, PT ;  /* 0x0000008c030b7233 */ /* 0x000fe20003803000 */
[----:B------:R-:W-:-:S04]  /*bfd0*/  F2FP.PACK_AB R3, R73, R75 ;  /* 0x0000004b4903723e */ /* 0x000fc800000000ff */
[----:B------:R-:W-:Y:S02]  /*bfe0*/  LOP3.LUT R134, R11, R12, RZ, 0xc0, !PT ;  /* 0x0000000c0b867212 */ /* 0x000fe400078ec0ff */
[----:B------:R-:W-:Y:S01]  /*bff0*/  MUFU.EX2 R16, R6 ;  /* 0x0000000600107308 */ /* 0x000fe20000000800 */
[--C-:B-1----:R-:W-:Y:S02]  /*c000*/  HSET2.LE.AND R2, R9, R140.reuse, PT ;  /* 0x0000008c09027233 */ /* 0x102fe40003803000 */
[--C-:B------:R-:W-:Y:S01]  /*c010*/  HSET2.LE.AND R9, R10, R140.reuse, PT ;  /* 0x0000008c0a097233 */ /* 0x100fe20003803000 */
[----:B-----5:R-:W-:Y:S02]  /*c020*/  F2FP.PACK_AB R10, R39, R48 ;  /* 0x00000030270a723e */ /* 0x020fe400000000ff */
[----:B------:R-:W-:Y:S01]  /*c030*/  LOP3.LUT R132, R2, R3, RZ, 0xc0, !PT ;  /* 0x0000000302847212 */ /* 0x000fe200078ec0ff */
[----:B------:R-:W-:Y:S01]  /*c040*/  HSET2.LE.AND R2, R14, R140, PT ;  /* 0x0000008c0e027233 */ /* 0x000fe20003803000 */
[----:B---3--:R-:W-:Y:S01]  /*c050*/  F2FP.PACK_AB R3, R37, R38 ;  /* 0x000000262503723e */ /* 0x008fe200000000ff */
[----:B------:R-:W1:Y:S01]  /*c060*/  LDSM.16.MT88.4 R12, [R187+0x7800] ;  /* 0x00780000bb0c783b */ /* 0x000e620000004200 */
[----:B------:R-:W-:Y:S01]  /*c070*/  LOP3.LUT R133, R9, R10, RZ, 0xc0, !PT ;  /* 0x0000000a09857212 */ /* 0x000fe200078ec0ff */
[--C-:B------:R-:W-:Y:S01]  /*c080*/  FFMA.FTZ R9, R181, c[0x0][0x23c], -R0.reuse ;  /* 0x00008f00b5097a23 */ /* 0x100fe20000010800 */
[----:B------:R-:W-:Y:S01]  /*c090*/  LOP3.LUT R135, R2, R3, RZ, 0xc0, !PT ;  /* 0x0000000302877212 */ /* 0x000fe200078ec0ff */
[----:B------:R-:W-:-:S02]  /*c0a0*/  FFMA.FTZ R2, R180, c[0x0][0x23c], -R0 ;  /* 0x00008f00b4027a23 */ /* 0x000fc40000010800 */
[----:B------:R-:W-:Y:S01]  /*c0b0*/  FFMA.FTZ R0, R179, c[0x0][0x23c], -R0 ;  /* 0x00008f00b3007a23 */ /* 0x000fe20000010800 */
[----:B------:R-:W3:Y:S03]  /*c0c0*/  MUFU.EX2 R29, R9 ;  /* 0x00000009001d7308 */ /* 0x000ee60000000800 */
[C---:B--2---:R-:W-:Y:S05]  /*c0d0*/  HMMA.16816.F32 R80, R132.reuse, R88, R80 ;  /* 0x000000588450723c */ /* 0x044fea0000001850 */
[----:B------:R2:W-:Y:S03]  /*c0e0*/  MUFU.EX2 R31, R2 ;  /* 0x00000002001f7308 */ /* 0x0005e60000000800 */
[----:B------:R-:W-:Y:S05]  /*c0f0*/  HMMA.16816.F32 R84, R132, R90, R84 ;  /* 0x0000005a8454723c */ /* 0x000fea0000001854 */
[----:B------:R5:W1:Y:S01]  /*c100*/  MUFU.EX2 R28, R0 ;  /* 0x00000000001c7308 */ /* 0x000a620000000800 */
[----:B---3--:R-:W-:-:S02]  /*c110*/  F2FP.PACK_AB R6, R29, R36 ;  /* 0x000000241d06723e */ /* 0x008fc400000000ff */
[----:B------:R-:W-:Y:S01]  /*c120*/  HMMA.16816.F32 R96, R132, R104, R96 ;  /* 0x000000688460723c */ /* 0x000fe20000001860 */
[----:B--2---:R-:W-:-:S04]  /*c130*/  LOP3.LUT R2, R19, UR7, R68, 0x96, !PT ;  /* 0x0000000713027c12 */ /* 0x004fc8000f8e9644 */
[----:B------:R2:W-:Y:S03]  /*c140*/  MUFU.EX2 R19, R4 ;  /* 0x0000000400137308 */ /* 0x0005e60000000800 */
[----:B------:R-:W-:Y:S01]  /*c150*/  HMMA.16816.F32 R100, R132, R106, R44 ;  /* 0x0000006a8464723c */ /* 0x000fe2000000182c */
[----:B------:R-:W-:-:S04]  /*c160*/  IMAD.WIDE.U32 R2, R2, -0x2daee0ad, RZ ;  /* 0xd2511f5302027825 */ /* 0x000fc800078e00ff */
[----:B-----5:R-:W-:Y:S01]  /*c170*/  FFMA.FTZ R0, R210, c[0x0][0x23c], -R8 ;  /* 0x00008f00d2007a23 */ /* 0x020fe20000010808 */
[C---:B------:R-:W-:Y:S02]  /*c180*/  LOP3.LUT R5, R2.reuse, 0xffff, RZ, 0xc0, !PT ;  /* 0x0000ffff02057812 */ /* 0x040fe400078ec0ff */
[C---:B----4-:R-:W-:Y:S01]  /*c190*/  HMMA.16816.F32 R112, R132.reuse, R120, R52 ;  /* 0x000000788470723c */ /* 0x050fe20000001834 */
[----:B------:R-:W-:Y:S01]  /*c1a0*/  LOP3.LUT R9, R2, 0xff, RZ, 0xc0, !PT ;  /* 0x000000ff02097812 */ /* 0x000fe200078ec0ff */
[----:B------:R3:W-:Y:S01]  /*c1b0*/  MUFU.EX2 R18, R0 ;  /* 0x0000000000127308 */ /* 0x0007e20000000800 */
[----:B------:R-:W-:Y:S02]  /*c1c0*/  SHF.R.U32.HI R11, RZ, 0x18, R2 ;  /* 0x00000018ff0b7819 */ /* 0x000fe40000011602 */
[----:B------:R-:W-:Y:S01]  /*c1d0*/  SHF.R.U32.HI R5, RZ, 0x8, R5 ;  /* 0x00000008ff057819 */ /* 0x000fe20000011605 */
[----:B--2---:R-:W-:Y:S02]  /*c1e0*/  FFMA.FTZ R4, R208, c[0x0][0x23c], -R8 ;  /* 0x00008f00d0047a23 */ /* 0x004fe40000010808 */
[C---:B------:R-:W-:Y:S02]  /*c1f0*/  HMMA.16816.F32 R116, R132.reuse, R122, R56 ;  /* 0x0000007a8474723c */ /* 0x040fe40000001838 */
[----:B------:R2:W4:Y:S06]  /*c200*/  MUFU.EX2 R17, R4 ;  /* 0x0000000400117308 */ /* 0x00052c0000000800 */
[----:B-1----:R-:W-:Y:S01]  /*c210*/  HMMA.16816.F32 R128, R132, R12, R64 ;  /* 0x0000000c8480723c */ /* 0x002fe20000001840 */
[----:B---3--:R-:W-:-:S02]  /*c220*/  LOP3.LUT R0, R3, UR16, R30, 0x96, !PT ;  /* 0x0000001003007c12 */ /* 0x008fc4000f8e961e */
[----:B------:R-:W-:Y:S02]  /*c230*/  SHF.R.U32.HI R3, RZ, 0x10, R2 ;  /* 0x00000010ff037819 */ /* 0x000fe40000011602 */
[C---:B------:R-:W-:Y:S02]  /*c240*/  LOP3.LUT R2, R0.reuse, 0xffff, RZ, 0xc0, !PT ;  /* 0x0000ffff00027812 */ /* 0x040fe400078ec0ff */
[----:B------:R-:W-:Y:S01]  /*c250*/  LOP3.LUT R7, R3, 0xff, RZ, 0xc0, !PT ;  /* 0x000000ff03077812 */ /* 0x000fe200078ec0ff */
[----:B------:R-:W-:Y:S01]  /*c260*/  HMMA.16816.F32 R132, R132, R14, R60 ;  /* 0x0000000e8484723c */ /* 0x000fe2000000183c */
[--C-:B------:R-:W-:Y:S02]  /*c270*/  SHF.R.U32.HI R3, RZ, 0x10, R0.reuse ;  /* 0x00000010ff037819 */ /* 0x100fe40000011600 */
[----:B------:R-:W-:Y:S02]  /*c280*/  LOP3.LUT R10, R0, 0xff, RZ, 0xc0, !PT ;  /* 0x000000ff000a7812 */ /* 0x000fe400078ec0ff */
[----:B------:R-:W-:-:S02]  /*c290*/  SHF.R.U32.HI R8, RZ, 0x18, R0 ;  /* 0x00000018ff087819 */ /* 0x000fc40000011600 */
[----:B--2---:R-:W-:Y:S02]  /*c2a0*/  SHF.R.U32.HI R4, RZ, 0x8, R2 ;  /* 0x00000008ff047819 */ /* 0x004fe40000011602 */
[----:B------:R-:W-:Y:S02]  /*c2b0*/  PRMT R0, R9, 0x5410, R5 ;  /* 0x0000541009007816 */ /* 0x000fe40000000005 */
[----:B------:R-:W-:Y:S02]  /*c2c0*/  LOP3.LUT R2, R3, 0xff, RZ, 0xc0, !PT ;  /* 0x000000ff03027812 */ /* 0x000fe400078ec0ff */
[----:B------:R-:W-:Y:S01]  /*c2d0*/  PRMT R3, R7, 0x5410, R11 ;  /* 0x0000541007037816 */ /* 0x000fe2000000000b */
[--C-:B------:R-:W-:Y:S01]  /*c2e0*/  HSET2.LE.AND R0, R0, R140.reuse, PT ;  /* 0x0000008c00007233 */ /* 0x100fe20003803000 */
[----:B------:R-:W-:Y:S02]  /*c2f0*/  PRMT R7, R2, 0x5410, R8 ;  /* 0x0000541002077816 */ /* 0x000fe40000000008 */
[----:B------:R-:W-:Y:S01]  /*c300*/  F2FP.PACK_AB R2, R28, R31 ;  /* 0x0000001f1c02723e */ /* 0x000fe200000000ff */
[--C-:B------:R-:W-:Y:S01]  /*c310*/  HSET2.LE.AND R3, R3, R140.reuse, PT ;  /* 0x0000008c03037233 */ /* 0x100fe20003803000 */
[----:B------:R-:W-:Y:S01]  /*c320*/  PRMT R5, R10, 0x5410, R4 ;  /* 0x000054100a057816 */ /* 0x000fe20000000004 */
[----:B------:R-:W-:Y:S01]  /*c330*/  HSET2.LE.AND R7, R7, R140, PT ;  /* 0x0000008c07077233 */ /* 0x000fe20003803000 */
[----:B----4-:R-:W-:-:S02]  /*c340*/  F2FP.PACK_AB R4, R17, R19 ;  /* 0x000000131104723e */ /* 0x010fc400000000ff */
[----:B------:R-:W-:Y:S01]  /*c350*/  LOP3.LUT R138, R0, R2, RZ, 0xc0, !PT ;  /* 0x00000002008a7212 */ /* 0x000fe200078ec0ff */
[----:B------:R-:W-:Y:S01]  /*c360*/  HSET2.LE.AND R5, R5, R140, PT ;  /* 0x0000008c05057233 */ /* 0x000fe20003803000 */
[----:B------:R-:W-:Y:S01]  /*c370*/  F2FP.PACK_AB R0, R16, R18 ;  /* 0x000000121000723e */ /* 0x000fe200000000ff */
[----:B------:R-:W-:Y:S01]  /*c380*/  FFMA.FTZ R2, R220, R74, R249 ;  /* 0x0000004adc027223 */ /* 0x000fe200000100f9 */
[----:B------:R-:W-:Y:S01]  /*c390*/  LOP3.LUT R139, R3, R4, RZ, 0xc0, !PT ;  /* 0x00000004038b7212 */ /* 0x000fe200078ec0ff */
[----:B------:R-:W-:Y:S01]  /*c3a0*/  FFMA.FTZ R4, R158, R50, R241 ;  /* 0x000000329e047223 */ /* 0x000fe200000100f1 */
[----:B------:R-:W-:Y:S01]  /*c3b0*/  LOP3.LUT R137, R7, R0, RZ, 0xc0, !PT ;  /* 0x0000000007897212 */ /* 0x000fe200078ec0ff */
[----:B------:R-:W-:Y:S01]  /*c3c0*/  FFMA.FTZ R3, R159, R49, R235 ;  /* 0x000000319f037223 */ /* 0x000fe200000100eb */
[----:B------:R-:W-:Y:S01]  /*c3d0*/  LOP3.LUT R136, R5, R6, RZ, 0xc0, !PT ;  /* 0x0000000605887212 */ /* 0x000fe200078ec0ff */
[----:B------:R-:W-:Y:S02]  /*c3e0*/  FFMA.FTZ R0, R252, R70, R244 ;  /* 0x00000046fc007223 */ /* 0x000fe400000100f4 */
        /* <DEDUP_REMOVED lines=69> */
[----:B------:R-:W-:Y:S01]  /*c840*/  IMAD.MOV.U32 R75, RZ, RZ, R152 ;  /* 0x000000ffff4b7224 */ /* 0x000fe200078e0098 */
[----:B------:R1:W-:Y:S01]  /*c850*/  STL [R1+0x20], R249 ;  /* 0x000020f901007387 */ /* 0x0003e20000100800 */
[----:B------:R-:W-:-:S02]  /*c860*/  IMAD.MOV.U32 R71, RZ, RZ, R223 ;  /* 0x000000ffff477224 */ /* 0x000fc400078e00df */
[----:B------:R-:W-:Y:S01]  /*c870*/  IMAD.MOV.U32 R72, RZ, RZ, R224 ;  /* 0x000000ffff487224 */ /* 0x000fe200078e00e0 */
[----:B------:R1:W-:Y:S01]  /*c880*/  STL [R1+0x24], R244 ;  /* 0x000024f401007387 */ /* 0x0003e20000100800 */
[----:B------:R-:W-:Y:S02]  /*c890*/  IMAD.MOV.U32 R69, RZ, RZ, R221 ;  /* 0x000000ffff457224 */ /* 0x000fe400078e00dd */
[----:B------:R-:W-:Y:S01]  /*c8a0*/  IMAD.MOV.U32 R70, RZ, RZ, R222 ;  /* 0x000000ffff467224 */ /* 0x000fe200078e00de */
[----:B------:R1:W-:Y:S01]  /*c8b0*/  STL [R1+0x28], R252 ;  /* 0x000028fc01007387 */ /* 0x0003e20000100800 */
[----:B------:R-:W-:Y:S05]  /*c8c0*/  @!P6 BRA `(.L_x_1171) ;  /* 0x00004c700000e947 */ /* 0x000fea0003800000 */
[----:B------:R-:W2:Y:S04]  /*c8d0*/  LDL.64 R166, [R1+0x30] ;  /* 0x0000300001a67983 */ /* 0x000ea80000100a00 */
[----:B------:R-:W3:Y:S04]  /*c8e0*/  LDL.64 R164, [R1+0x10] ;  /* 0x0000100001a47983 */ /* 0x000ee80000100a00 */
[----:B------:R-:W4:Y:S01]  /*c8f0*/  LDL R159, [R1+0x68] ;  /* 0x00006800019f7983 */ /* 0x000f220000100800 */
[----:B------:R-:W-:Y:S01]  /*c900*/  IADD3 R220, R234, -0x3, RZ ;  /* 0xfffffffdeadc7810 */ /* 0x000fe20007ffe0ff */
[----:B------:R-:W-:Y:S01]  /*c910*/  IMAD.MOV.U32 R158, RZ, RZ, c[0x0][0x1a0] ;  /* 0x00006800ff9e7624 */ /* 0x000fe200078e00ff */
[----:B------:R-:W-:-:S04]  /*c920*/  DEPBAR.LE SB0, 0x0 ;  /* 0x000080000000791a */ /* 0x000fc80000000000 */
[----:B------:R-:W-:Y:S01]  /*c930*/  SHF.R.S32.HI R0, RZ, 0x1f, R220 ;  /* 0x0000001fff007819 */ /* 0x000fe200000114dc */
[----:B------:R-:W-:Y:S01]  /*c940*/  IMAD.WIDE.U32 R4, R220, c[0x0][0x1a0], RZ ;  /* 0x00006800dc047a25 */ /* 0x000fe200078e00ff */
[----:B------:R-:W-:Y:S03]  /*c950*/  BAR.SYNC.DEFER_BLOCKING 0x0 ;  /* 0x0000000000007b1d */ /* 0x000fe60000010000 */
[----:B------:R-:W-:Y:S02]  /*c960*/  IMAD R0, R0, c[0x0][0x1a0], RZ ;  /* 0x0000680000007a24 */ /* 0x000fe400078e02ff */
[----:B------:R-:W-:Y:S02]  /*c970*/  IMAD.SHL.U32 R158, R158, 0x10, RZ ;  /* 0x000000109e9e7824 */ /* 0x000fe400078e00ff */
[----:B------:R-:W-:Y:S02]  /*c980*/  IMAD R0, R220, c[0x0][0x1a4], R0 ;  /* 0x00006900dc007a24 */ /* 0x000fe400078e0200 */
[----:B------:R-:W-:-:S02]  /*c990*/  IMAD.MOV.U32 R7, RZ, RZ, c[0x0][0x1a0] ;  /* 0x00006800ff077624 */ /* 0x000fc400078e00ff */
[----:B------:R-:W-:Y:S02]  /*c9a0*/  IMAD.IADD R3, R5, 0x1, R0 ;  /* 0x0000000105037824 */ /* 0x000fe400078e0200 */
[----:B------:R-:W-:Y:S01]  /*c9b0*/  IMAD.MOV.U32 R12, RZ, RZ, c[0x0][0x1a4] ;  /* 0x00006900ff0c7624 */ /* 0x000fe200078e00ff */
[----:B------:R-:W-:Y:S01]  /*c9c0*/  @P0 STS.128 [R207+0x6000], RZ ;  /* 0x006000ffcf000388 */ /* 0x000fe20000000c00 */
[----:B--2---:R-:W-:-:S04]  /*c9d0*/  LEA R2, P1, R4, R166, 0x6 ;  /* 0x000000a604027211 */ /* 0x004fc800078230ff */
[-C--:B------:R-:W-:Y:S02]  /*c9e0*/  @!P0 IADD3 R0, P2, R158, R2.reuse, RZ ;  /* 0x000000029e008210 */ /* 0x080fe40007f5e0ff */
[----:B---3--:R-:W-:Y:S02]  /*c9f0*/  LEA.HI.X R3, R4, R165, R3, 0x6, P1 ;  /* 0x000000a504037211 */ /* 0x008fe400008f3403 */
[----:B------:R-:W-:Y:S02]  /*ca00*/  @!P0 LEA R8, P1, R0, c[0x0][0x170], 0x1 ;  /* 0x00005c0000088a11 */ /* 0x000fe400078208ff */
[C---:B------:R-:W-:Y:S01]  /*ca10*/  @!P0 LEA R10, P3, R2.reuse, c[0x0][0x170], 0x1 ;  /* 0x00005c00020a8a11 */ /* 0x040fe200078608ff */
[--C-:B----4-:R-:W-:Y:S01]  /*ca20*/  @!P0 IMAD.X R5, R159, 0x1, R3.reuse, P2 ;  /* 0x000000019f058824 */ /* 0x110fe200010e0603 */
[----:B------:R-:W-:Y:S02]  /*ca30*/  @!P0 LEA R4, P2, R7, R2, 0x5 ;  /* 0x0000000207048211 */ /* 0x000fe400078428ff */
[----:B------:R-:W-:-:S02]  /*ca40*/  @!P0 LEA.HI.X R11, R2, c[0x0][0x174], R3, 0x1, P3 ;  /* 0x00005d00020b8a11 */ /* 0x000fc400018f0c03 */
[----:B------:R-:W-:Y:S02]  /*ca50*/  @!P0 LEA.HI.X R9, R0, c[0x0][0x174], R5, 0x1, P1 ;  /* 0x00005d0000098a11 */ /* 0x000fe400008f0c05 */
[C---:B------:R-:W-:Y:S01]  /*ca60*/  @!P0 LEA R6, P1, R4.reuse, c[0x0][0x170], 0x1 ;  /* 0x00005c0004068a11 */ /* 0x040fe200078208ff */
[----:B------:R-:W-:Y:S01]  /*ca70*/  @!PT LDS RZ, [RZ] ;  /* 0x00000000fffff984 */ /* 0x000fe20000000800 */
[----:B------:R-:W-:Y:S01]  /*ca80*/  @!PT LDS RZ, [RZ] ;  /* 0x00000000fffff984 */ /* 0x000fe20000000800 */
[----:B------:R-:W-:Y:S01]  /*ca90*/  @!PT LDS RZ, [RZ] ;  /* 0x00000000fffff984 */ /* 0x000fe20000000800 */
[----:B------:R2:W-:Y:S01]  /*caa0*/  @!P0 LDGSTS.E.BYPASS.LTC128B.128 [R207+0x6000], [R10.64] ;  /* 0x060000000acf8fae */ /* 0x0005e2000b901d56 */
[C---:B------:R-:W-:Y:S01]  /*cab0*/  @!P0 LEA.HI.X R0, R7.reuse, R3, R12, 0x5, P2 ;  /* 0x0000000307008211 */ /* 0x040fe200010f2c0c */
[----:B------:R-:W-:Y:S02]  /*cac0*/  @!P0 IMAD.WIDE.U32 R2, R7, 0x30, R2 ;  /* 0x0000003007028825 */ /* 0x000fe400078e0002 */
[----:B------:R-:W-:Y:S01]  /*cad0*/  @P0 STS.128 [R207+0x6800], RZ ;  /* 0x006800ffcf000388 */ /* 0x000fe20000000c00 */
[----:B------:R-:W-:Y:S01]  /*cae0*/  @!P0 LEA.HI.X R7, R4, c[0x0][0x174], R0, 0x1, P1 ;  /* 0x00005d0004078a11 */ /* 0x000fe200008f0c00 */
[----:B------:R-:W-:Y:S01]  /*caf0*/  @!P0 IMAD R0, R12, 0x30, RZ ;  /* 0x000000300c008824 */ /* 0x000fe200078e02ff */
[----:B------:R-:W-:Y:S01]  /*cb00*/  @!P0 LEA R4, P1, R2, c[0x0][0x170], 0x1 ;  /* 0x00005c0002048a11 */ /* 0x000fe200078208ff */
[----:B------:R-:W-:Y:S01]  /*cb10*/  @!PT LDS RZ, [RZ] ;  /* 0x00000000fffff984 */ /* 0x000fe20000000800 */
[----:B------:R-:W-:Y:S01]  /*cb20*/  @!PT LDS RZ, [RZ] ;  /* 0x00000000fffff984 */ /* 0x000fe20000000800 */
[----:B------:R-:W-:Y:S01]  /*cb30*/  @!PT LDS RZ, [RZ] ;  /* 0x00000000fffff984 */ /* 0x000fe20000000800 */
[----:B------:R2:W-:Y:S02]  /*cb40*/  @!P0 LDGSTS.E.BYPASS.LTC128B.128 [R207+0x6800], [R8.64] ;  /* 0x0680000008cf8fae */ /* 0x0005e4000b901d56 */
[----:B------:R-:W-:-:S02]  /*cb50*/  @!P0 IMAD.IADD R0, R0, 0x1, R3 ;  /* 0x0000000100008824 */ /* 0x000fc400078e0203 */
[----:B------:R-:W-:Y:S03]  /*cb60*/  @P0 STS.128 [R207+0x7000], RZ ;  /* 0x007000ffcf000388 */ /* 0x000fe60000000c00 */
[----:B------:R-:W-:Y:S01]  /*cb70*/  @!P0 LEA.HI.X R5, R2, c[0x0][0x174], R0, 0x1, P1 ;  /* 0x00005d0002058a11 */ /* 0x000fe200008f0c00 */
[----:B------:R-:W-:Y:S01]  /*cb80*/  @!PT LDS RZ, [RZ] ;  /* 0x00000000fffff984 */ /* 0x000fe20000000800 */
[----:B------:R-:W-:Y:S01]  /*cb90*/  @!PT LDS RZ, [RZ] ;  /* 0x00000000fffff984 */ /* 0x000fe20000000800 */
[----:B------:R-:W-:Y:S01]  /*cba0*/  @!PT LDS RZ, [RZ] ;  /* 0x00000000fffff984 */ /* 0x000fe20000000800 */
[----:B------:R3:W-:Y:S01]  /*cbb0*/  @!P0 LDGSTS.E.BYPASS.LTC128B.128 [R207+0x7000], [R6.64] ;  /* 0x0700000006cf8fae */ /* 0x0007e2000b901d56 */
[----:B------:R-:W-:-:S03]  /*cbc0*/  ISETP.GT.AND P1, PT, R220, UR18, PT ;  /* 0x00000012dc007c0c */ /* 0x000fc6000bf24270 */
[----:B------:R-:W-:Y:S04]  /*cbd0*/  @P0 STS.128 [R207+0x7800], RZ ;  /* 0x007800ffcf000388 */ /* 0x000fe80000000c00 */
[----:B------:R-:W-:Y:S01]  /*cbe0*/  @!PT LDS RZ, [RZ] ;  /* 0x00000000fffff984 */ /* 0x000fe20000000800 */
[----:B------:R-:W-:Y:S01]  /*cbf0*/  @!PT LDS RZ, [RZ] ;  /* 0x00000000fffff984 */ /* 0x000fe20000000800 */
[----:B------:R-:W-:Y:S01]  /*cc00*/  @!PT LDS RZ, [RZ] ;  /* 0x00000000fffff984 */ /* 0x000fe20000000800 */
[----:B------:R3:W-:Y:S04]  /*cc10*/  @!P0 LDGSTS.E.BYPASS.LTC128B.128 [R207+0x7800], [R4.64] ;  /* 0x0780000004cf8fae */ /* 0x0007e8000b901d56 */
[----:B------:R-:W-:Y:S04]  /*cc20*/  LDSM.16.M88.4 R12, [R184+0x4000] ;  /* 0x00400000b80c783b */ /* 0x000fe80000000200 */
[----:B------:R-:W-:Y:S04]  /*cc30*/  LDSM.16.M88.4 R20, [R184+0x4800] ;  /* 0x00480000b814783b */ /* 0x000fe80000000200 */
[----:B--2---:R-:W2:Y:S04]  /*cc40*/  LDSM.16.M88.4 R8, [R191] ;  /* 0x00000000bf08783b */ /* 0x004ea80000000200 */
[----:B------:R-:W-:Y:S04]  /*cc50*/  LDSM.16.M88.4 R16, [R184+0x5000] ;  /* 0x00500000b810783b */ /* 0x000fe80000000200 */
[----:B------:R-:W-:Y:S04]  /*cc60*/  LDSM.16.M88.4 R28, [R184+0x5800] ;  /* 0x00580000b81c783b */ /* 0x000fe80000000200 */
[----:B------:R-:W-:Y:S04]  /*cc70*/  LDSM.16.M88.4 R24, [R190+0x4800] ;  /* 0x00480000be18783b */ /* 0x000fe80000000200 */
[----:B---3--:R-:W3:Y:S04]  /*cc80*/  LDSM.16.M88.4 R4, [R191+0x2000] ;  /* 0x00200000bf04783b */ /* 0x008ee80000000200 */
[----:B------:R-:W-:Y:S04]  /*cc90*/  LDSM.16.M88.4 R32, [R190+0x4000] ;  /* 0x00400000be20783b */ /* 0x000fe80000000200 */
[----:B------:R-:W-:Y:S04]  /*cca0*/  LDSM.16.M88.4 R40, [R197] ;  /* 0x00000000c528783b */ /* 0x000fe80000000200 */
[----:B------:R-:W-:Y:S04]  /*ccb0*/  LDSM.16.M88.4 R48, [R195] ;  /* 0x00000000c330783b */ /* 0x000fe80000000200 */
[----:B------:R-:W-:Y:S04]  /*ccc0*/  LDSM.16.M88.4 R44, [R198] ;  /* 0x00000000c62c783b */ /* 0x000fe80000000200 */
[----:B------:R-:W-:Y:S01]  /*ccd0*/  LDSM.16.M88.4 R36, [R196] ;  /* 0x00000000c424783b */ /* 0x000fe20000000200 */
[C---:B--2---:R-:W-:Y:S03]  /*cce0*/  HMMA.16816.F32 R176, R8.reuse, R12, RZ ;  /* 0x0000000c08b0723c */ /* 0x044fe600000018ff */
[----:B------:R-:W0:Y:S05]  /*ccf0*/  LDGDEPBAR ;  /* 0x00000000000079af */ /* 0x000e2a0000000000 */
[----:B------:R-:W-:Y:S08]  /*cd00*/  HMMA.16816.F32 R172, R8, R14, RZ ;  /* 0x0000000e08ac723c */ /* 0x000ff000000018ff */
[C---:B---3--:R-:W-:Y:S08]  /*cd10*/  HMMA.16816.F32 R56, R4.reuse, R12, RZ ;  /* 0x0000000c0438723c */ /* 0x048ff000000018ff */
[C---:B------:R-:W-:Y:S01]  /*cd20*/  HMMA.16816.F32 R72, R4.reuse, R14, RZ ;  /* 0x0000000e0448723c */ /* 0x040fe200000018ff */
[----:B------:R-:W-:Y:S07]  /*cd30*/  LDSM.16.M88.4 R12, [R190+0x5800] ;  /* 0x00580000be0c783b */ /* 0x000fee0000000200 */
[C---:B------:R-:W-:Y:S08]  /*cd40*/  HMMA.16816.F32 R52, R4.reuse, R20, RZ ;  /* 0x000000140434723c */ /* 0x040ff000000018ff */
[C---:B------:R-:W-:Y:S08]  /*cd50*/  HMMA.16816.F32 R60, R4.reuse, R16, RZ ;  /* 0x00000010043c723c */ /* 0x040ff000000018ff */
[C---:B------:R-:W-:Y:S08]  /*cd60*/  HMMA.16816.F32 R68, R4.reuse, R28, RZ ;  /* 0x0000001c0444723c */ /* 0x040ff000000018ff */
[C---:B------:R-:W-:Y:S08]  /*cd70*/  HMMA.16816.F32 R140, R4.reuse, R22, RZ ;  /* 0x00000016048c723c */ /* 0x040ff000000018ff */
[C---:B------:R-:W-:Y:S08]  /*cd80*/  HMMA.16816.F32 R164, R4.reuse, R18, RZ ;  /* 0x0000001204a4723c */ /* 0x040ff000000018ff */
[----:B------:R-:W-:Y:S01]  /*cd90*/  HMMA.16816.F32 R156, R4, R30, RZ ;  /* 0x0000001e049c723c */ /* 0x000fe200000018ff */
[----:B------:R-:W2:Y:S07]  /*cda0*/  LDSM.16.M88.4 R4, [R194+0x2000] ;  /* 0x00200000c204783b */ /* 0x000eae0000000200 */
[C---:B------:R-:W-:Y:S08]  /*cdb0*/  HMMA.16816.F32 R152, R8.reuse, R20, RZ ;  /* 0x000000140898723c */ /* 0x040ff000000018ff */
[C---:B------:R-:W-:Y:S01]  /*cdc0*/  HMMA.16816.F32 R168, R8.reuse, R22, RZ ;  /* 0x0000001608a8723c */ /* 0x040fe200000018ff */
[----:B------:R-:W3:Y:S07]  /*cdd0*/  LDSM.16.M88.4 R20, [R190+0x5000] ;  /* 0x00500000be14783b */ /* 0x000eee0000000200 */
[C---:B------:R-:W-:Y:S08]  /*cde0*/  HMMA.16816.F32 R148, R8.reuse, R16, RZ ;  /* 0x000000100894723c */ /* 0x040ff000000018ff */
[C---:B------:R-:W-:Y:S01]  /*cdf0*/  HMMA.16816.F32 R160, R8.reuse, R18, RZ ;  /* 0x0000001208a0723c */ /* 0x040fe200000018ff */
[----:B------:R-:W-:Y:S07]  /*ce00*/  LDSM.16.M88.4 R16, [R192+0x2000] ;  /* 0x00200000c010783b */ /* 0x000fee0000000200 */
[C---:B------:R-:W-:Y:S08]  /*ce10*/  HMMA.16816.F32 R144, R8.reuse, R28, RZ ;  /* 0x0000001c0890723c */ /* 0x040ff000000018ff */
[----:B------:R-:W-:Y:S01]  /*ce20*/  HMMA.16816.F32 R64, R8, R30, RZ ;  /* 0x0000001e0840723c */ /* 0x000fe200000018ff */
[----:B------:R-:W4:Y:S07]  /*ce30*/  LDSM.16.M88.4 R8, [R194] ;  /* 0x00000000c208783b */ /* 0x000f2e0000000200 */
[C---:B--2---:R-:W-:Y:S08]  /*ce40*/  HMMA.16816.F32 R180, R4.reuse, R14, R156 ;  /* 0x0000000e04b4723c */ /* 0x044ff0000000189c */
[C---:B---3--:R-:W-:Y:S08]  /*ce50*/  HMMA.16816.F32 R28, R4.reuse, R20, R60 ;  /* 0x00000014041c723c */ /* 0x048ff0000000183c */
[C---:B------:R-:W-:Y:S08]  /*ce60*/  HMMA.16816.F32 R60, R4.reuse, R12, R68 ;  /* 0x0000000c043c723c */ /* 0x040ff00000001844 */
[C---:B------:R-:W-:Y:S08]  /*ce70*/  HMMA.16816.F32 R68, R4.reuse, R34, R72 ;  /* 0x000000220444723c */ /* 0x040ff00000001848 */
[----:B------:R-:W-:Y:S08]  /*ce80*/  HMMA.16816.F32 R56, R4, R32, R56 ;  /* 0x000000200438723c */ /* 0x000ff00000001838 */
[C---:B----4-:R-:W-:Y:S08]  /*ce90*/  HMMA.16816.F32 R208, R8.reuse, R24, R152 ;  /* 0x0000001808d0723c */ /* 0x050ff00000001898 */
[C---:B------:R-:W-:Y:S08]  /*cea0*/  HMMA.16816.F32 R216, R8.reuse, R12, R144 ;  /* 0x0000000c08d8723c */ /* 0x040ff00000001890 */
[----:B------:R-:W-:Y:S01]  /*ceb0*/  HMMA.16816.F32 R152, R8, R14, R64 ;  /* 0x0000000e0898723c */ /* 0x000fe20000001840 */
[----:B------:R-:W2:Y:S07]  /*cec0*/  LDSM.16.M88.4 R12, [R192] ;  /* 0x00000000c00c783b */ /* 0x000eae0000000200 */
[C---:B------:R-:W-:Y:S08]  /*ced0*/  HMMA.16816.F32 R52, R4.reuse, R24, R52 ;  /* 0x000000180434723c */ /* 0x040ff00000001834 */
[C---:B------:R-:W-:Y:S08]  /*cee0*/  HMMA.16816.F32 R140, R4.reuse, R26, R140 ;  /* 0x0000001a048c723c */ /* 0x040ff0000000188c */
[----:B------:R-:W-:Y:S01]  /*cef0*/  HMMA.16816.F32 R72, R4, R22, R164 ;  /* 0x000000160448723c */ /* 0x000fe200000018a4 */
[----:B------:R-:W-:Y:S07]  /*cf00*/  LDSM.16.M88.4 R4, [R193+0x2000] ;  /* 0x00200000c104783b */ /* 0x000fee0000000200 */
[C---:B------:R-:W-:Y:S08]  /*cf10*/  HMMA.16816.F32 R176, R8.reuse, R32, R176 ;  /* 0x0000002008b0723c */ /* 0x040ff000000018b0 */
[C---:B------:R-:W-:Y:S08]  /*cf20*/  HMMA.16816.F32 R32, R8.reuse, R34, R172 ;  /* 0x000000220820723c */ /* 0x040ff000000018ac */
[C---:B------:R-:W-:Y:S01]  /*cf30*/  HMMA.16816.F32 R144, R8.reuse, R26, R168 ;  /* 0x0000001a0890723c */ /* 0x040fe200000018a8 */
[----:B------:R-:W-:Y:S07]  /*cf40*/  LDSM.16.M88.4 R24, [R189+0x800] ;  /* 0x00080000bd18783b */ /* 0x000fee0000000200 */
[C---:B------:R-:W-:Y:S08]  /*cf50*/  HMMA.16816.F32 R212, R8.reuse, R20, R148 ;  /* 0x0000001408d4723c */ /* 0x040ff00000001894 */
[----:B------:R-:W-:Y:S01]  /*cf60*/  HMMA.16816.F32 R160, R8, R22, R160 ;  /* 0x0000001608a0723c */ /* 0x000fe200000018a0 */
[----:B------:R-:W-:Y:S04]  /*cf70*/  LDSM.16.M88.4 R20, [R189+0x1000] ;  /* 0x00100000bd14783b */ /* 0x000fe80000000200 */
[----:B------:R-:W-:Y:S03]  /*cf80*/  LDSM.16.M88.4 R8, [R193] ;  /* 0x00000000c108783b */ /* 0x000fe60000000200 */
[C---:B------:R-:W-:Y:S01]  /*cf90*/  HMMA.16816.F32 R164, R16.reuse, R40, R28 ;  /* 0x0000002810a4723c */ /* 0x040fe2000000181c */
[----:B------:R-:W3:Y:S07]  /*cfa0*/  LDSM.16.M88.4 R28, [R189] ;  /* 0x00000000bd1c783b */ /* 0x000eee0000000200 */
[C---:B------:R-:W-:Y:S08]  /*cfb0*/  HMMA.16816.F32 R148, R16.reuse, R48, R56 ;  /* 0x000000301094723c */ /* 0x040ff00000001838 */
[C---:B------:R-:W-:Y:S08]  /*cfc0*/  HMMA.16816.F32 R156, R16.reuse, R44, R52 ;  /* 0x0000002c109c723c */ /* 0x040ff00000001834 */
[C---:B------:R-:W-:Y:S08]  /*cfd0*/  HMMA.16816.F32 R168, R16.reuse, R36, R60 ;  /* 0x0000002410a8723c */ /* 0x040ff0000000183c */
[C---:B------:R-:W-:Y:S08]  /*cfe0*/  HMMA.16816.F32 R68, R16.reuse, R50, R68 ;  /* 0x000000321044723c */ /* 0x040ff00000001844 */
[C---:B------:R-:W-:Y:S08]  /*cff0*/  HMMA.16816.F32 R140, R16.reuse, R46, R140 ;  /* 0x0000002e108c723c */ /* 0x040ff0000000188c */
[C---:B------:R-:W-:Y:S08]  /*d000*/  HMMA.16816.F32 R72, R16.reuse, R42, R72 ;  /* 0x0000002a1048723c */ /* 0x040ff00000001848 */
[----:B------:R-:W-:Y:S01]  /*d010*/  HMMA.16816.F32 R64, R16, R38, R180 ;  /* 0x000000261040723c */ /* 0x000fe200000018b4 */
[----:B------:R-:W4:Y:S01]  /*d020*/  LDSM.16.M88.4 R16, [R189+0x1800] ;  /* 0x00180000bd10783b */ /* 0x000f220000000200 */
[----:B------:R-:W-:-:S06]  /*d030*/  DEPBAR.LE SB0, 0x0 ;  /* 0x000080000000791a */ /* 0x000fcc0000000000 */
[C---:B--2---:R-:W-:Y:S08]  /*d040*/  HMMA.16816.F32 R60, R12.reuse, R48, R176 ;  /* 0x000000300c3c723c */ /* 0x044ff000000018b0 */
[C---:B------:R-:W-:Y:S08]  /*d050*/  HMMA.16816.F32 R56, R12.reuse, R50, R32 ;  /* 0x000000320c38723c */ /* 0x040ff00000001820 */
[C---:B------:R-:W-:Y:S08]  /*d060*/  HMMA.16816.F32 R52, R12.reuse, R44, R208 ;  /* 0x0000002c0c34723c */ /* 0x040ff000000018d0 */
[C---:B------:R-:W-:Y:S08]  /*d070*/  HMMA.16816.F32 R48, R12.reuse, R46, R144 ;  /* 0x0000002e0c30723c */ /* 0x040ff00000001890 */
[C---:B------:R-:W-:Y:S08]  /*d080*/  HMMA.16816.F32 R44, R12.reuse, R40, R212 ;  /* 0x000000280c2c723c */ /* 0x040ff000000018d4 */
[C---:B------:R-:W-:Y:S08]  /*d090*/  HMMA.16816.F32 R40, R12.reuse, R42, R160 ;  /* 0x0000002a0c28723c */ /* 0x040ff000000018a0 */
[C---:B------:R-:W-:Y:S08]  /*d0a0*/  HMMA.16816.F32 R32, R12.reuse, R36, R216 ;  /* 0x000000240c20723c */ /* 0x040ff000000018d8 */
[----:B------:R-:W-:Y:S08]  /*d0b0*/  HMMA.16816.F32 R12, R12, R38, R152 ;  /* 0x000000260c0c723c */ /* 0x000ff00000001898 */
[C---:B---3--:R-:W-:Y:S08]  /*d0c0*/  HMMA.16816.F32 R36, R4.reuse, R28, R148 ;  /* 0x0000001c0424723c */ /* 0x048ff00000001894 */
[C---:B------:R-:W-:Y:S08]  /*d0d0*/  HMMA.16816.F32 R148, R4.reuse, R20, R164 ;  /* 0x000000140494723c */ /* 0x040ff000000018a4 */
[C---:B------:R-:W-:Y:S08]  /*d0e0*/  HMMA.16816.F32 R144, R4.reuse, R24, R156 ;  /* 0x000000180490723c */ /* 0x040ff0000000189c */
[----:B----4-:R-:W-:Y:S08]  /*d0f0*/  HMMA.16816.F32 R152, R4, R16, R168 ;  /* 0x000000100498723c */ /* 0x010ff000000018a8 */
[-C--:B------:R-:W-:Y:S08]  /*d100*/  HMMA.16816.F32 R164, R8, R30.reuse, R56 ;  /* 0x0000001e08a4723c */ /* 0x080ff00000001838 */
        /* <DEDUP_REMOVED lines=13> */
[----:B------:R-:W2:Y:S04]  /*d1e0*/  LDL.64 R246, [R1+0x50] ;  /* 0x0000500001f67983 */ /* 0x000ea80000100a00 */
[----:B------:R-:W3:Y:S04]  /*d1f0*/  LDL.64 R236, [R1+0x48] ;  /* 0x0000480001ec7983 */ /* 0x000ee80000100a00 */
[----:B------:R-:W4:Y:S01]  /*d200*/  LDL R241, [R1+0x64] ;  /* 0x0000640001f17983 */ /* 0x000f220000100800 */
        /* <DEDUP_REMOVED lines=14> */
[----:B---3--:R-:W-:Y:S02]  /*d2f0*/  LEA.HI.X R3, R4, R237, R3, 0x6, P1 ;  /* 0x000000ed04037211 */ /* 0x008fe400008f3403 */
[----:B------:R-:W-:Y:S02]  /*d300*/  @!P0 LEA R5, P4, R12, R2, 0x5 ;  /* 0x000000020c058211 */ /* 0x000fe400078828ff */
[----:B------:R-:W-:Y:S01]  /*d310*/  @!P0 LEA R8, P3, R2, c[0x0][0x168], 0x1 ;  /* 0x00005a0002088a11 */ /* 0x000fe200078608ff */
[----:B----4-:R-:W-:Y:S01]  /*d320*/  @!P0 IMAD.X R11, R241, 0x1, R3, P5 ;  /* 0x00000001f10b8824 */ /* 0x010fe200028e0603 */
        /* <DEDUP_REMOVED lines=32> */
.L_x_1177:
[----:B------:R-:W-:Y:S05]  /*d530*/  BSYNC B0 ;  /* 0x0000000000007941 */ /* 0x000fea0003800000 */
.L_x_1176:
[----:B------:R-:W0:Y:S02]  /*d540*/  LDGDEPBAR ;  /* 0x00000000000079af */ /* 0x000e240000000000 */
.L_x_1175:
[----:B-1----:R-:W2:Y:S01]  /*d550*/  LDL R3, [R1+0x18] ;  /* 0x0000180001037983 */ /* 0x002ea20000100800 */
[----:B------:R-:W-:Y:S01]  /*d560*/  IADD3 R9, R251, 0x4, RZ ;  /* 0x00000004fb097810 */ /* 0x000fe20007ffe0ff */
[----:B------:R-:W-:Y:S01]  /*d570*/  IMAD.MOV.U32 R212, RZ, RZ, R249 ;  /* 0x000000ffffd47224 */ /* 0x000fe200078e00f9 */
[----:B------:R-:W1:Y:S01]  /*d580*/  LDC.U8 R208, c[0x0][0x2d8] ;  /* 0x0000b600ffd07b82 */ /* 0x000e620000000000 */
[----:B------:R-:W3:Y:S01]  /*d590*/  S2R R2, SR_TID.X ;  /* 0x0000000000027919 */ /* 0x000ee20000002100 */
[----:B------:R-:W-:Y:S01]  /*d5a0*/  LOP3.LUT R0, R0, 0xfffffffe, RZ, 0xc0, !PT ;  /* 0xfffffffe00007812 */ /* 0x000fe200078ec0ff */
[----:B------:R-:W-:Y:S02]  /*d5b0*/  IMAD.WIDE.U32 R26, R9, -0x326172a9, RZ ;  /* 0xcd9e8d57091a7825 */ /* 0x000fe400078e00ff */
[----:B------:R-:W-:Y:S04]  /*d5c0*/  LDSM.16.MT88.4 R48, [R186+0x6000] ;  /* 0x00600000ba30783b */ /* 0x000fe80000004200 */
[----:B------:R-:W-:Y:S04]  /*d5d0*/  LDSM.16.MT88.4 R60, [R187+0x6000] ;  /* 0x00600000bb3c783b */ /* 0x000fe80000004200 */
[----:B------:R-:W-:Y:S01]  /*d5e0*/  LDSM.16.MT88.4 R44, [R185+0x6000] ;  /* 0x00600000b92c783b */ /* 0x000fe20000004200 */
[----:B-1----:R-:W-:Y:S01]  /*d5f0*/  PRMT R208, R208, 0x7054, R208 ;  /* 0x00007054d0d07816 */ /* 0x002fe200000000d0 */
[----:B---3--:R-:W-:-:S05]  /*d600*/  IMAD.SHL.U32 R2, R2, 0x2, RZ ;  /* 0x0000000202027824 */ /* 0x008fca00078e00ff */
[----:B------:R-:W-:-:S05]  /*d610*/  LOP3.LUT R2, R2, 0x6, RZ, 0xc0, !PT ;  /* 0x0000000602027812 */ /* 0x000fca00078ec0ff */
[----:B------:R-:W-:-:S05]  /*d620*/  IMAD R2, R220, 0x40, R2 ;  /* 0x00000040dc027824 */ /* 0x000fca00078e0202 */
[C---:B------:R-:W-:Y:S02]  /*d630*/  IADD3 R25, R2.reuse, 0x1, RZ ;  /* 0x0000000102197810 */ /* 0x040fe40007ffe0ff */
[CC--:B------:R-:W-:Y:S02]  /*d640*/  ISETP.GE.AND P1, PT, R2.reuse, R203.reuse, PT ;  /* 0x000000cb0200720c */ /* 0x0c0fe40003f26270 */
[CC--:B------:R-:W-:Y:S02]  /*d650*/  ISETP.GE.AND P0, PT, R2.reuse, R206.reuse, PT ;  /* 0x000000ce0200720c */ /* 0x0c0fe40003f06270 */
[C---:B------:R-:W-:Y:S02]  /*d660*/  ISETP.GE.AND P2, PT, R25.reuse, R203, PT ;  /* 0x000000cb1900720c */ /* 0x040fe40003f46270 */
[----:B------:R-:W-:Y:S02]  /*d670*/  ISETP.GE.AND P3, PT, R25, R206, PT ;  /* 0x000000ce1900720c */ /* 0x000fe40003f66270 */
[----:B------:R-:W-:-:S02]  /*d680*/  ISETP.LT.OR P4, PT, R2, R200, P1 ;  /* 0x000000c80200720c */ /* 0x000fc40000f81670 */
[CC--:B------:R-:W-:Y:S02]  /*d690*/  ISETP.LT.OR P1, PT, R2.reuse, R199.reuse, P0 ;  /* 0x000000c70200720c */ /* 0x0c0fe40000721670 */
[C---:B------:R-:W-:Y:S02]  /*d6a0*/  ISETP.LT.OR P2, PT, R25.reuse, R200, P2 ;  /* 0x000000c81900720c */ /* 0x040fe40001741670 */
[----:B------:R-:W-:Y:S02]  /*d6b0*/  ISETP.LT.OR P0, PT, R25, R199, P3 ;  /* 0x000000c71900720c */ /* 0x000fe40001f01670 */
[C---:B------:R-:W-:Y:S02]  /*d6c0*/  IADD3 R24, R2.reuse, 0x8, RZ ;  /* 0x0000000802187810 */ /* 0x040fe40007ffe0ff */
[----:B------:R-:W-:Y:S02]  /*d6d0*/  IADD3 R23, R2, 0x9, RZ ;  /* 0x0000000902177810 */ /* 0x000fe40007ffe0ff */
[----:B------:R-:W-:-:S02]  /*d6e0*/  FSEL R33, R38, -INF , !P1 ;  /* 0xff80000026217808 */ /* 0x000fc40004800000 */
[----:B------:R-:W-:Y:S02]  /*d6f0*/  FSEL R29, R37, -INF , !P2 ;  /* 0xff800000251d7808 */ /* 0x000fe40005000000 */
[----:B------:R-:W-:Y:S02]  /*d700*/  FSEL R37, R39, -INF , !P0 ;  /* 0xff80000027257808 */ /* 0x000fe40004000000 */
[C---:B------:R-:W-:Y:S02]  /*d710*/  ISETP.GE.AND P1, PT, R24.reuse, R203, PT ;  /* 0x000000cb1800720c */ /* 0x040fe40003f26270 */
[-C--:B------:R-:W-:Y:S02]  /*d720*/  ISETP.GE.AND P0, PT, R24, R206.reuse, PT ;  /* 0x000000ce1800720c */ /* 0x080fe40003f06270 */
[----:B------:R-:W-:Y:S02]  /*d730*/  ISETP.GE.AND P3, PT, R23, R206, PT ;  /* 0x000000ce1700720c */ /* 0x000fe40003f66270 */
[----:B------:R-:W-:-:S02]  /*d740*/  FSEL R28, R36, -INF , !P4 ;  /* 0xff800000241c7808 */ /* 0x000fc40006000000 */
[C---:B------:R-:W-:Y:S02]  /*d750*/  ISETP.LT.OR P4, PT, R24.reuse, R200, P1 ;  /* 0x000000c81800720c */ /* 0x040fe40000f81670 */
[-C--:B------:R-:W-:Y:S02]  /*d760*/  ISETP.LT.OR P1, PT, R24, R199.reuse, P0 ;  /* 0x000000c71800720c */ /* 0x080fe40000721670 */
[C---:B------:R-:W-:Y:S02]  /*d770*/  IADD3 R22, R2.reuse, 0x10, RZ ;  /* 0x0000001002167810 */ /* 0x040fe40007ffe0ff */
[C---:B------:R-:W-:Y:S02]  /*d780*/  ISETP.LT.OR P0, PT, R23.reuse, R199, P3 ;  /* 0x000000c71700720c */ /* 0x040fe40001f01670 */
[----:B------:R-:W-:Y:S02]  /*d790*/  IADD3 R21, R2, 0x11, RZ ;  /* 0x0000001102157810 */ /* 0x000fe40007ffe0ff */
[----:B------:R-:W-:-:S02]  /*d7a0*/  ISETP.GE.AND P2, PT, R23, R203, PT ;  /* 0x000000cb1700720c */ /* 0x000fc40003f46270 */
[----:B------:R-:W-:Y:S02]  /*d7b0*/  FSEL R32, R70, -INF , !P1 ;  /* 0xff80000046207808 */ /* 0x000fe40004800000 */
[----:B------:R-:W-:Y:S01]  /*d7c0*/  FSEL R34, R71, -INF , !P0 ;  /* 0xff80000047227808 */ /* 0x000fe20004000000 */
[----:B------:R-:W-:Y:S01]  /*d7d0*/  IMAD.MOV.U32 R71, RZ, RZ, R244 ;  /* 0x000000ffff477224 */ /* 0x000fe200078e00f4 */
[C---:B------:R-:W-:Y:S02]  /*d7e0*/  ISETP.GE.AND P1, PT, R22.reuse, R203, PT ;  /* 0x000000cb1600720c */ /* 0x040fe40003f26270 */
[-C--:B------:R-:W-:Y:S02]  /*d7f0*/  ISETP.GE.AND P0, PT, R22, R206.reuse, PT ;  /* 0x000000ce1600720c */ /* 0x080fe40003f06270 */
[----:B------:R-:W-:Y:S02]  /*d800*/  ISETP.GE.AND P3, PT, R21, R206, PT ;  /* 0x000000ce1500720c */ /* 0x000fe40003f66270 */
[----:B------:R-:W-:-:S02]  /*d810*/  ISETP.LT.OR P2, PT, R23, R200, P2 ;  /* 0x000000c81700720c */ /* 0x000fc40001741670 */
[----:B------:R-:W-:Y:S02]  /*d820*/  FSEL R31, R68, -INF , !P4 ;  /* 0xff800000441f7808 */ /* 0x000fe40006000000 */
[C---:B------:R-:W-:Y:S02]  /*d830*/  ISETP.LT.OR P4, PT, R22.reuse, R200, P1 ;  /* 0x000000c81600720c */ /* 0x040fe40000f81670 */
[-C--:B------:R-:W-:Y:S02]  /*d840*/  ISETP.LT.OR P1, PT, R22, R199.reuse, P0 ;  /* 0x000000c71600720c */ /* 0x080fe40000721670 */
[----:B------:R-:W-:Y:S02]  /*d850*/  ISETP.LT.OR P0, PT, R21, R199, P3 ;  /* 0x000000c71500720c */ /* 0x000fe40001f01670 */
[----:B------:R-:W-:Y:S02]  /*d860*/  IADD3 R20, R2, 0x18, RZ ;  /* 0x0000001802147810 */ /* 0x000fe40007ffe0ff */
[----:B------:R-:W-:-:S02]  /*d870*/  FSEL R30, R69, -INF , !P2 ;  /* 0xff800000451e7808 */ /* 0x000fc40005000000 */
[-C--:B------:R-:W-:Y:S02]  /*d880*/  ISETP.GE.AND P2, PT, R21, R203.reuse, PT ;  /* 0x000000cb1500720c */ /* 0x080fe40003f46270 */
[----:B------:R-:W-:Y:S02]  /*d890*/  IADD3 R19, R2, 0x19, RZ ;  /* 0x0000001902137810 */ /* 0x000fe40007ffe0ff */
[----:B------:R-:W-:Y:S02]  /*d8a0*/  FSEL R146, R146, -INF , !P1 ;  /* 0xff80000092927808 */ /* 0x000fe40004800000 */
[----:B------:R-:W-:Y:S02]  /*d8b0*/  FSEL R147, R147, -INF , !P0 ;  /* 0xff80000093937808 */ /* 0x000fe40004000000 */
[C---:B------:R-:W-:Y:S02]  /*d8c0*/  ISETP.GE.AND P1, PT, R20.reuse, R203, PT ;  /* 0x000000cb1400720c */ /* 0x040fe40003f26270 */
[----:B------:R-:W-:-:S02]  /*d8d0*/  ISETP.GE.AND P0, PT, R20, R206, PT ;  /* 0x000000ce1400720c */ /* 0x000fc40003f06270 */
[----:B------:R-:W-:Y:S02]  /*d8e0*/  ISETP.LT.OR P2, PT, R21, R200, P2 ;  /* 0x000000c81500720c */ /* 0x000fe40001741670 */
[----:B------:R-:W-:Y:S02]  /*d8f0*/  FSEL R54, R144, -INF , !P4 ;  /* 0xff80000090367808 */ /* 0x000fe40006000000 */
[----:B------:R-:W-:Y:S02]  /*d900*/  ISETP.GE.AND P3, PT, R19, R206, PT ;  /* 0x000000ce1300720c */ /* 0x000fe40003f66270 */
[C---:B------:R-:W-:Y:S02]  /*d910*/  ISETP.LT.OR P4, PT, R20.reuse, R200, P1 ;  /* 0x000000c81400720c */ /* 0x040fe40000f81670 */
[----:B------:R-:W-:Y:S02]  /*d920*/  ISETP.LT.OR P1, PT, R20, R199, P0 ;  /* 0x000000c71400720c */ /* 0x000fe40000721670 */
[----:B------:R-:W-:-:S02]  /*d930*/  FSEL R55, R145, -INF , !P2 ;  /* 0xff80000091377808 */ /* 0x000fc40005000000 */
[C---:B------:R-:W-:Y:S02]  /*d940*/  IADD3 R18, R2.reuse, 0x20, RZ ;  /* 0x0000002002127810 */ /* 0x040fe40007ffe0ff */
[C---:B------:R-:W-:Y:S02]  /*d950*/  ISETP.LT.OR P0, PT, R19.reuse, R199, P3 ;  /* 0x000000c71300720c */ /* 0x040fe40001f01670 */
[----:B------:R-:W-:Y:S02]  /*d960*/  IADD3 R17, R2, 0x21, RZ ;  /* 0x0000002102117810 */ /* 0x000fe40007ffe0ff */
[----:B------:R-:W-:Y:S02]  /*d970*/  ISETP.GE.AND P2, PT, R19, R203, PT ;  /* 0x000000cb1300720c */ /* 0x000fe40003f46270 */
[----:B------:R-:W-:Y:S02]  /*d980*/  FSEL R142, R142, -INF , !P1 ;  /* 0xff8000008e8e7808 */ /* 0x000fe40004800000 */
[----:B------:R-:W-:-:S02]  /*d990*/  FSEL R140, R140, -INF , !P4 ;  /* 0xff8000008c8c7808 */ /* 0x000fc40006000000 */
[----:B------:R-:W-:Y:S02]  /*d9a0*/  FSEL R143, R143, -INF , !P0 ;  /* 0xff8000008f8f7808 */ /* 0x000fe40004000000 */
[C---:B------:R-:W-:Y:S02]  /*d9b0*/  ISETP.GE.AND P1, PT, R18.reuse, R203, PT ;  /* 0x000000cb1200720c */ /* 0x040fe40003f26270 */
[CC--:B------:R-:W-:Y:S02]  /*d9c0*/  ISETP.GE.AND P0, PT, R18.reuse, R206.reuse, PT ;  /* 0x000000ce1200720c */ /* 0x0c0fe40003f06270 */
[----:B------:R-:W-:Y:S02]  /*d9d0*/  ISETP.GE.AND P3, PT, R17, R206, PT ;  /* 0x000000ce1100720c */ /* 0x000fe40003f66270 */
[-C--:B------:R-:W-:Y:S02]  /*d9e0*/  ISETP.LT.OR P2, PT, R19, R200.reuse, P2 ;  /* 0x000000c81300720c */ /* 0x080fe40001741670 */
[----:B------:R-:W-:-:S02]  /*d9f0*/  ISETP.LT.OR P4, PT, R18, R200, P1 ;  /* 0x000000c81200720c */ /* 0x000fc40000f81670 */
[-C--:B------:R-:W-:Y:S02]  /*da00*/  ISETP.LT.OR P1, PT, R18, R199.reuse, P0 ;  /* 0x000000c71200720c */ /* 0x080fe40000721670 */
[----:B------:R-:W-:Y:S02]  /*da10*/  ISETP.LT.OR P0, PT, R17, R199, P3 ;  /* 0x000000c71100720c */ /* 0x000fe40001f01670 */
[----:B------:R-:W-:Y:S02]  /*da20*/  FSEL R141, R141, -INF , !P2 ;  /* 0xff8000008d8d7808 */ /* 0x000fe40005000000 */
[----:B------:R-:W-:Y:S02]  /*da30*/  IADD3 R16, R2, 0x28, RZ ;  /* 0x0000002802107810 */ /* 0x000fe40007ffe0ff */
[----:B------:R-:W-:Y:S02]  /*da40*/  ISETP.GE.AND P2, PT, R17, R203, PT ;  /* 0x000000cb1100720c */ /* 0x000fe40003f46270 */
[----:B------:R-:W-:-:S02]  /*da50*/  FSEL R229, R151, -INF , !P0 ;  /* 0xff80000097e57808 */ /* 0x000fc40004000000 */
[----:B------:R-:W-:Y:S02]  /*da60*/  ISETP.GE.AND P0, PT, R16, R203, PT ;  /* 0x000000cb1000720c */ /* 0x000fe40003f06270 */
[----:B------:R-:W-:Y:S02]  /*da70*/  ISETP.LT.OR P2, PT, R17, R200, P2 ;  /* 0x000000c81100720c */ /* 0x000fe40001741670 */
[----:B------:R-:W-:Y:S02]  /*da80*/  FSEL R209, R148, -INF , !P4 ;  /* 0xff80000094d17808 */ /* 0x000fe40006000000 */
[----:B------:R-:W-:Y:S02]  /*da90*/  IADD3 R15, R2, 0x29, RZ ;  /* 0x00000029020f7810 */ /* 0x000fe40007ffe0ff */
[----:B------:R-:W-:Y:S02]  /*daa0*/  FSEL R228, R150, -INF , !P1 ;  /* 0xff80000096e47808 */ /* 0x000fe40004800000 */
[----:B------:R-:W-:-:S02]  /*dab0*/  IADD3 R14, R2, 0x30, RZ ;  /* 0x00000030020e7810 */ /* 0x000fc40007ffe0ff */
[----:B------:R-:W-:Y:S02]  /*dac0*/  ISETP.LT.OR P0, PT, R16, R200, P0 ;  /* 0x000000c81000720c */ /* 0x000fe40000701670 */
[----:B------:R-:W-:Y:S02]  /*dad0*/  FSEL R210, R149, -INF , !P2 ;  /* 0xff80000095d27808 */ /* 0x000fe40005000000 */
[-C--:B------:R-:W-:Y:S02]  /*dae0*/  ISETP.GE.AND P1, PT, R15, R203.reuse, PT ;  /* 0x000000cb0f00720c */ /* 0x080fe40003f26270 */
[----:B------:R-:W-:Y:S02]  /*daf0*/  ISETP.GE.AND P2, PT, R14, R203, PT ;  /* 0x000000cb0e00720c */ /* 0x000fe40003f46270 */
[----:B------:R-:W-:Y:S02]  /*db00*/  FSEL R211, R72, -INF , !P0 ;  /* 0xff80000048d37808 */ /* 0x000fe40004000000 */
[----:B------:R-:W-:-:S02]  /*db10*/  IADD3 R11, R2, 0x31, RZ ;  /* 0x00000031020b7810 */ /* 0x000fc40007ffe0ff */
[-C--:B------:R-:W-:Y:S02]  /*db20*/  ISETP.LT.OR P0, PT, R15, R200.reuse, P1 ;  /* 0x000000c80f00720c */ /* 0x080fe40000f01670 */
[----:B------:R-:W-:Y:S02]  /*db30*/  ISETP.LT.OR P2, PT, R14, R200, P2 ;  /* 0x000000c80e00720c */ /* 0x000fe40001741670 */
[----:B------:R-:W-:Y:S02]  /*db40*/  IADD3 R8, R2, 0x38, RZ ;  /* 0x0000003802087810 */ /* 0x000fe40007ffe0ff */
[----:B------:R-:W-:Y:S02]  /*db50*/  ISETP.GE.AND P3, PT, R11, R203, PT ;  /* 0x000000cb0b00720c */ /* 0x000fe40003f66270 */
[----:B------:R-:W-:Y:S01]  /*db60*/  FSEL R225, R73, -INF , !P0 ;  /* 0xff80000049e17808 */ /* 0x000fe20004000000 */
[----:B------:R-:W-:Y:S01]  /*db70*/  IMAD.SHL.U32 R73, R220, 0x2, RZ ;  /* 0x00000002dc497824 */ /* 0x000fe200078e00ff */
[----:B------:R-:W-:-:S02]  /*db80*/  FSEL R231, R152, -INF , !P2 ;  /* 0xff80000098e77808 */ /* 0x000fc40005000000 */
[----:B------:R-:W-:Y:S02]  /*db90*/  IADD3 R36, R2, 0x39, RZ ;  /* 0x0000003902247810 */ /* 0x000fe40007ffe0ff */
[-C--:B------:R-:W-:Y:S02]  /*dba0*/  ISETP.GE.AND P1, PT, R8, R203.reuse, PT ;  /* 0x000000cb0800720c */ /* 0x080fe40003f26270 */
[-C--:B------:R-:W-:Y:S02]  /*dbb0*/  ISETP.LT.OR P2, PT, R11, R200.reuse, P3 ;  /* 0x000000c80b00720c */ /* 0x080fe40001f41670 */
[----:B------:R-:W-:Y:S02]  /*dbc0*/  ISETP.GE.AND P0, PT, R36, R203, PT ;  /* 0x000000cb2400720c */ /* 0x000fe40003f06270 */
[----:B------:R-:W-:Y:S02]  /*dbd0*/  ISETP.LT.OR P1, PT, R8, R200, P1 ;  /* 0x000000c80800720c */ /* 0x000fe40000f21670 */
[----:B------:R-:W-:-:S02]  /*dbe0*/  FSEL R234, R153, -INF , !P2 ;  /* 0xff80000099ea7808 */ /* 0x000fc40005000000 */
[----:B------:R-:W-:Y:S02]  /*dbf0*/  ISETP.GE.AND P4, PT, R16, R206, PT ;  /* 0x000000ce1000720c */ /* 0x000fe40003f86270 */
[----:B------:R-:W-:Y:S02]  /*dc00*/  ISETP.LT.OR P0, PT, R36, R200, P0 ;  /* 0x000000c82400720c */ /* 0x000fe40000701670 */
[----:B------:R-:W-:Y:S02]  /*dc10*/  FSEL R230, R64, -INF , !P1 ;  /* 0xff80000040e67808 */ /* 0x000fe40004800000 */
[----:B------:R-:W-:Y:S02]  /*dc20*/  ISETP.LT.OR P1, PT, R16, R199, P4 ;  /* 0x000000c71000720c */ /* 0x000fe40002721670 */
[-C--:B------:R-:W-:Y:S02]  /*dc30*/  ISETP.GE.AND P3, PT, R15, R206.reuse, PT ;  /* 0x000000ce0f00720c */ /* 0x080fe40003f66270 */
[----:B------:R-:W-:-:S02]  /*dc40*/  ISETP.GE.AND P6, PT, R14, R206, PT ;  /* 0x000000ce0e00720c */ /* 0x000fc40003fc6270 */
[----:B------:R-:W-:Y:S02]  /*dc50*/  FSEL R240, R65, -INF , !P0 ;  /* 0xff80000041f07808 */ /* 0x000fe40004000000 */
[-C--:B------:R-:W-:Y:S02]  /*dc60*/  ISETP.LT.OR P0, PT, R15, R199.reuse, P3 ;  /* 0x000000c70f00720c */ /* 0x080fe40001f01670 */
[----:B------:R-:W-:Y:S02]  /*dc70*/  FSEL R226, R74, -INF , !P1 ;  /* 0xff8000004ae27808 */ /* 0x000fe40004800000 */
[----:B------:R-:W-:Y:S02]  /*dc80*/  ISETP.GE.AND P5, PT, R11, R206, PT ;  /* 0x000000ce0b00720c */ /* 0x000fe40003fa6270 */
[----:B------:R-:W-:Y:S02]  /*dc90*/  ISETP.LT.OR P1, PT, R14, R199, P6 ;  /* 0x000000c70e00720c */ /* 0x000fe40003721670 */
[----:B------:R-:W-:-:S02]  /*dca0*/  FSEL R227, R75, -INF , !P0 ;  /* 0xff8000004be37808 */ /* 0x000fc40004000000 */
[-C--:B------:R-:W-:Y:S02]  /*dcb0*/  ISETP.LT.OR P0, PT, R11, R199.reuse, P5 ;  /* 0x000000c70b00720c */ /* 0x080fe40002f01670 */
[----:B------:R-:W-:Y:S02]  /*dcc0*/  FSEL R235, R154, -INF , !P1 ;  /* 0xff8000009aeb7808 */ /* 0x000fe40004800000 */
[-C--:B------:R-:W-:Y:S02]  /*dcd0*/  ISETP.GE.AND P1, PT, R8, R206.reuse, PT ;  /* 0x000000ce0800720c */ /* 0x080fe40003f26270 */
[----:B------:R-:W-:Y:S02]  /*dce0*/  FSEL R241, R155, -INF , !P0 ;  /* 0xff8000009bf17808 */ /* 0x000fe40004000000 */
[----:B------:R-:W-:Y:S02]  /*dcf0*/  ISETP.GE.AND P0, PT, R36, R206, PT ;  /* 0x000000ce2400720c */ /* 0x000fe40003f06270 */
[----:B------:R-:W-:-:S02]  /*dd00*/  ISETP.LT.OR P1, PT, R8, R199, P1 ;  /* 0x000000c70800720c */ /* 0x000fc40000f21670 */
[----:B------:R-:W-:Y:S02]  /*dd10*/  ISETP.LT.OR P0, PT, R36, R199, P0 ;  /* 0x000000c72400720c */ /* 0x000fe40000701670 */
[----:B------:R-:W-:Y:S02]  /*dd20*/  FSEL R242, R66, -INF , !P1 ;  /* 0xff80000042f27808 */ /* 0x000fe40004800000 */
[----:B------:R-:W-:Y:S01]  /*dd30*/  FSEL R243, R67, -INF , !P0 ;  /* 0xff80000043f37808 */ /* 0x000fe20004000000 */
[----:B------:R-:W-:Y:S02]  /*dd40*/  IMAD.MOV.U32 R67, RZ, RZ, R238 ;  /* 0x000000ffff437224 */ /* 0x000fe400078e00ee */
[----:B--2---:R-:W-:Y:S01]  /*dd50*/  IMAD.MOV.U32 R6, RZ, RZ, R3 ;  /* 0x000000ffff067224 */ /* 0x004fe200078e0003 */
[----:B------:R-:W-:-:S03]  /*dd60*/  FMNMX.FTZ R3, R222, R28, !PT ;  /* 0x0000001cde037209 */ /* 0x000fc60007810000 */
[----:B------:R-:W-:Y:S01]  /*dd70*/  IMAD.WIDE.U32 R144, R6, -0x2daee0ad, RZ ;  /* 0xd2511f5306907825 */ /* 0x000fe200078e00ff */
        /* <DEDUP_REMOVED lines=25> */
[----:B------:R-:W-:Y:S01]  /*df10*/  LOP3.LUT R5, R27, R250, RZ, 0x3c, !PT ;  /* 0x000000fa1b057212 */ /* 0x000fe200078e3cff */
[----:B------:R-:W1:Y:S01]  /*df20*/  SHFL.BFLY PT, R7, R3, 0x2, 0x1f ;  /* 0x0c401f0003077f89 */ /* 0x000e6200000e0000 */
[----:B------:R-:W-:-:S03]  /*df30*/  FMNMX.FTZ R4, R226, R4, !PT ;  /* 0x00000004e2047209 */ /* 0x000fc60007810000 */
[----:B------:R-:W-:Y:S01]  /*df40*/  IMAD.WIDE.U32 R68, R5, -0x2daee0ad, RZ ;  /* 0xd2511f5305447825 */ /* 0x000fe200078e00ff */
[----:B------:R-:W-:-:S04]  /*df50*/  FMNMX.FTZ R4, R227, R4, !PT ;  /* 0x00000004e3047209 */ /* 0x000fc80007810000 */
[----:B------:R-:W-:Y:S02]  /*df60*/  FMNMX.FTZ R4, R235, R4, !PT ;  /* 0x00000004eb047209 */ /* 0x000fe40007810000 */
[----:B------:R-:W-:Y:S02]  /*df70*/  LOP3.LUT R5, R69, UR14, R144, 0x96, !PT ;  /* 0x0000000e45057c12 */ /* 0x000fe4000f8e9690 */
[----:B------:R-:W-:Y:S02]  /*df80*/  FMNMX.FTZ R6, R241, R4, !PT ;  /* 0x00000004f1067209 */ /* 0x000fe40007810000 */
[----:B------:R-:W-:Y:S01]  /*df90*/  LOP3.LUT R4, R145, UR27, R73, 0x96, !PT ;  /* 0x0000001b91047c12 */ /* 0x000fe2000f8e9649 */
[----:B------:R-:W-:Y:S01]  /*dfa0*/  IMAD.WIDE.U32 R42, R5, -0x326172a9, RZ ;  /* 0xcd9e8d57052a7825 */ /* 0x000fe200078e00ff */
[----:B------:R-:W-:-:S03]  /*dfb0*/  FMNMX.FTZ R6, R242, R6, !PT ;  /* 0x00000006f2067209 */ /* 0x000fc60007810000 */
[----:B------:R-:W-:Y:S01]  /*dfc0*/  IMAD.WIDE.U32 R12, R4, -0x326172a9, RZ ;  /* 0xcd9e8d57040c7825 */ /* 0x000fe200078e00ff */
[----:B------:R-:W-:Y:S02]  /*dfd0*/  FMNMX.FTZ R6, R243, R6, !PT ;  /* 0x00000006f3067209 */ /* 0x000fe40007810000 */
[----:B-1----:R-:W-:-:S03]  /*dfe0*/  FMNMX.FTZ R3, R3, R7, !PT ;  /* 0x0000000703037209 */ /* 0x002fc60007810000 */
[----:B------:R-:W1:Y:S01]  /*dff0*/  SHFL.BFLY PT, R10, R6, 0x2, 0x1f ;  /* 0x0c401f00060a7f89 */ /* 0x000e6200000e0000 */
[----:B------:R-:W-:Y:S02]  /*e000*/  LOP3.LUT R4, R13, UR15, R26, 0x96, !PT ;  /* 0x0000000f0d047c12 */ /* 0x000fe4000f8e961a */
[----:B------:R-:W-:Y:S01]  /*e010*/  LOP3.LUT R7, R43, UR13, R12, 0x96, !PT ;  /* 0x0000000d2b077c12 */ /* 0x000fe2000f8e960c */
[----:B------:R-:W2:Y:S02]  /*e020*/  SHFL.BFLY PT, R9, R3, 0x1, 0x1f ;  /* 0x0c201f0003097f89 */ /* 0x000ea400000e0000 */
[----:B------:R-:W-:-:S04]  /*e030*/  IMAD.WIDE.U32 R4, R4, -0x2daee0ad, RZ ;  /* 0xd2511f5304047825 */ /* 0x000fc800078e00ff */
[----:B------:R-:W-:Y:S01]  /*e040*/  IMAD.WIDE.U32 R26, R7, -0x2daee0ad, RZ ;  /* 0xd2511f53071a7825 */ /* 0x000fe200078e00ff */
[----:B------:R-:W-:-:S04]  /*e050*/  LOP3.LUT R5, R5, UR12, R68, 0x96, !PT ;  /* 0x0000000c05057c12 */ /* 0x000fc8000f8e9644 */
[----:B------:R-:W-:Y:S01]  /*e060*/  LOP3.LUT R7, R27, UR10, R4, 0x96, !PT ;  /* 0x0000000a1b077c12 */ /* 0x000fe2000f8e9604 */
[----:B------:R-:W-:-:S04]  /*e070*/  IMAD.WIDE.U32 R4, R5, -0x326172a9, RZ ;  /* 0xcd9e8d5705047825 */ /* 0x000fc800078e00ff */
[----:B------:R-:W-:Y:S01]  /*e080*/  IMAD.WIDE.U32 R40, R7, -0x326172a9, RZ ;  /* 0xcd9e8d5707287825 */ /* 0x000fe200078e00ff */
        /* <DEDUP_REMOVED lines=8> */
[----:B------:R-:W-:Y:S01]  /*e110*/  LOP3.LUT R7, R7, UR8, R26, 0x96, !PT ;  /* 0x0000000807077c12 */ /* 0x000fe2000f8e961a */
[----:B------:R-:W-:Y:S01]  /*e120*/  FMUL.FTZ R3, R70, c[0x0][0x23c] ;  /* 0x00008f0046037a20 */ /* 0x000fe20000410000 */
[----:B------:R-:W-:-:S03]  /*e130*/  LOP3.LUT R4, R53, UR6, R6, 0x96, !PT ;  /* 0x0000000635047c12 */ /* 0x000fc6000f8e9606 */
[----:B------:R-:W-:Y:S01]  /*e140*/  IMAD.WIDE.U32 R38, R7, -0x326172a9, RZ ;  /* 0xcd9e8d5707267825 */ /* 0x000fe200078e00ff */
[----:B------:R-:W-:-:S03]  /*e150*/  FSEL R9, R3, RZ, P1 ;  /* 0x000000ff03097208 */ /* 0x000fc60000800000 */
[----:B------:R-:W-:-:S04]  /*e160*/  IMAD.WIDE.U32 R4, R4, -0x326172a9, RZ ;  /* 0xcd9e8d5704047825 */ /* 0x000fc800078e00ff */
[--C-:B------:R-:W-:Y:S01]  /*e170*/  FFMA.FTZ R3, R28, c[0x0][0x23c], -R9.reuse ;  /* 0x00008f001c037a23 */ /* 0x100fe20000010809 */
[C---:B------:R-:W-:Y:S02]  /*e180*/  LOP3.LUT R6, R4.reuse, 0xffff, RZ, 0xc0, !PT ;  /* 0x0000ffff04067812 */ /* 0x040fe400078ec0ff */
[----:B------:R-:W-:Y:S01]  /*e190*/  LOP3.LUT R26, R4, 0xff, RZ, 0xc0, !PT ;  /* 0x000000ff041a7812 */ /* 0x000fe200078ec0ff */
[----:B------:R2:W-:Y:S01]  /*e1a0*/  MUFU.EX2 R249, R3 ;  /* 0x0000000300f97308 */ /* 0x0005e20000000800 */
[----:B------:R-:W-:Y:S02]  /*e1b0*/  SHF.R.U32.HI R7, RZ, 0x8, R6 ;  /* 0x00000008ff077819 */ /* 0x000fe40000011606 */
[----:B-1----:R-:W-:Y:S02]  /*e1c0*/  FMNMX.FTZ R69, R10, R35, !PT ;  /* 0x000000230a457209 */ /* 0x002fe40007810000 */
[--C-:B------:R-:W-:Y:S02]  /*e1d0*/  SHF.R.U32.HI R6, RZ, 0x10, R4.reuse ;  /* 0x00000010ff067819 */ /* 0x100fe40000011604 */
[----:B------:R-:W-:Y:S01]  /*e1e0*/  SHF.R.U32.HI R27, RZ, 0x18, R4 ;  /* 0x00000018ff1b7819 */ /* 0x000fe20000011604 */
[----:B------:R-:W-:Y:S01]  /*e1f0*/  FFMA.FTZ R4, R31, c[0x0][0x23c], -R9 ;  /* 0x00008f001f047a23 */ /* 0x000fe20000010809 */
[----:B------:R-:W-:-:S02]  /*e200*/  FSETP.NEU.FTZ.AND P0, PT, R69, -INF , PT ;  /* 0xff8000004500780b */ /* 0x000fc40003f1d000 */
[----:B------:R-:W-:Y:S01]  /*e210*/  PRMT R31, R26, 0x5410, R7 ;  /* 0x000054101a1f7816 */ /* 0x000fe20000000007 */
[----:B------:R1:W-:Y:S01]  /*e220*/  MUFU.EX2 R247, R4 ;  /* 0x0000000400f77308 */ /* 0x0003e20000000800 */
[----:B--2---:R-:W-:-:S07]  /*e230*/  FFMA.FTZ R3, R29, c[0x0][0x23c], -R9 ;  /* 0x00008f001d037a23 */ /* 0x004fce0000010809 */
[----:B------:R2:W-:Y:S01]  /*e240*/  MUFU.EX2 R248, R3 ;  /* 0x0000000300f87308 */ /* 0x0005e20000000800 */
[----:B-1----:R-:W-:Y:S01]  /*e250*/  LOP3.LUT R4, R6, 0xff, RZ, 0xc0, !PT ;  /* 0x000000ff06047812 */ /* 0x002fe200078ec0ff */
[----:B------:R-:W-:-:S03]  /*e260*/  FFMA.FTZ R6, R30, c[0x0][0x23c], -R9 ;  /* 0x00008f001e067a23 */ /* 0x000fc60000010809 */
[----:B------:R-:W-:-:S03]  /*e270*/  PRMT R29, R4, 0x5410, R27 ;  /* 0x00005410041d7816 */ /* 0x000fc6000000001b */
[----:B------:R1:W3:Y:S01]  /*e280*/  MUFU.EX2 R246, R6 ;  /* 0x0000000600f67308 */ /* 0x0002e20000000800 */
[----:B--2---:R-:W-:Y:S01]  /*e290*/  LOP3.LUT R3, R5, UR17, R38, 0x96, !PT ;  /* 0x0000001105037c12 */ /* 0x004fe2000f8e9626 */
[----:B------:R-:W-:-:S03]  /*e2a0*/  FMUL.FTZ R5, R69, c[0x0][0x23c] ;  /* 0x00008f0045057a20 */ /* 0x000fc60000410000 */
[----:B------:R-:W-:Y:S02]  /*e2b0*/  LOP3.LUT R4, R3, 0xffff, RZ, 0xc0, !PT ;  /* 0x0000ffff03047812 */ /* 0x000fe400078ec0ff */
[----:B------:R-:W-:Y:S02]  /*e2c0*/  FSEL R10, R5, RZ, P0 ;  /* 0x000000ff050a7208 */ /* 0x000fe40000000000 */
[--C-:B------:R-:W-:Y:S02]  /*e2d0*/  SHF.R.U32.HI R5, RZ, 0x10, R3.reuse ;  /* 0x00000010ff057819 */ /* 0x100fe40000011603 */
[----:B------:R-:W-:Y:S02]  /*e2e0*/  LOP3.LUT R26, R3, 0xff, RZ, 0xc0, !PT ;  /* 0x000000ff031a7812 */ /* 0x000fe400078ec0ff */
[----:B------:R-:W-:Y:S02]  /*e2f0*/  SHF.R.U32.HI R7, RZ, 0x18, R3 ;  /* 0x00000018ff077819 */ /* 0x000fe40000011603 */
[----:B------:R-:W-:-:S02]  /*e300*/  LOP3.LUT R3, R5, 0xff, RZ, 0xc0, !PT ;  /* 0x000000ff05037812 */ /* 0x000fc400078ec0ff */
[----:B------:R-:W-:Y:S02]  /*e310*/  FSEL R5, R70, RZ, P1 ;  /* 0x000000ff46057208 */ /* 0x000fe40000800000 */
[-C--:B------:R-:W-:Y:S02]  /*e320*/  ISETP.GE.AND P1, PT, R2, R205.reuse, PT ;  /* 0x000000cd0200720c */ /* 0x080fe40003f26270 */
[----:B-1----:R-:W-:Y:S01]  /*e330*/  SHF.R.U32.HI R6, RZ, 0x8, R4 ;  /* 0x00000008ff067819 */ /* 0x002fe20000011604 */
[--C-:B------:R-:W-:Y:S01]  /*e340*/  FFMA.FTZ R4, R32, c[0x0][0x23c], -R10.reuse ;  /* 0x00008f0020047a23 */ /* 0x100fe2000001080a */
[-C--:B------:R-:W-:Y:S02]  /*e350*/  ISETP.LT.OR P4, PT, R2, R202.reuse, P1 ;  /* 0x000000ca0200720c */ /* 0x080fe40000f81670 */
[----:B------:R-:W-:Y:S01]  /*e360*/  ISETP.GE.AND P1, PT, R25, R205, PT ;  /* 0x000000cd1900720c */ /* 0x000fe20003f26270 */
[----:B------:R1:W-:Y:S01]  /*e370*/  MUFU.EX2 R245, R4 ;  /* 0x0000000400f57308 */ /* 0x0003e20000000800 */
[----:B------:R-:W-:Y:S01]  /*e380*/  PRMT R27, R3, 0x5410, R7 ;  /* 0x00005410031b7816 */ /* 0x000fe20000000007 */
[----:B------:R-:W-:Y:S01]  /*e390*/  FFMA.FTZ R3, R34, c[0x0][0x23c], -R10 ;  /* 0x00008f0022037a23 */ /* 0x000fe2000001080a */
[----:B------:R-:W-:-:S02]  /*e3a0*/  ISETP.LT.OR P3, PT, R25, R202, P1 ;  /* 0x000000ca1900720c */ /* 0x000fc40000f61670 */
[----:B------:R-:W-:Y:S02]  /*e3b0*/  ISETP.GE.AND P1, PT, R24, R205, PT ;  /* 0x000000cd1800720c */ /* 0x000fe40003f26270 */
[----:B------:R-:W-:Y:S01]  /*e3c0*/  PRMT R28, R26, 0x5410, R6 ;  /* 0x000054101a1c7816 */ /* 0x000fe20000000006 */
[----:B------:R2:W4:Y:S01]  /*e3d0*/  MUFU.EX2 R244, R3 ;  /* 0x0000000300f47308 */ /* 0x0005220000000800 */
[----:B------:R-:W-:Y:S01]  /*e3e0*/  ISETP.LT.OR P6, PT, R24, R202, P1 ;  /* 0x000000ca1800720c */ /* 0x000fe20000fc1670 */
[----:B------:R-:W-:Y:S01]  /*e3f0*/  FADD.FTZ R26, R222, -R5 ;  /* 0x80000005de1a7221 */ /* 0x000fe20000010000 */
[----:B---3--:R-:W-:Y:S02]  /*e400*/  F2FP.PACK_AB R6, R246, R247 ;  /* 0x000000f7f606723e */ /* 0x008fe400000000ff */
[----:B------:R-:W-:Y:S02]  /*e410*/  ISETP.GE.AND P1, PT, R23, R205, PT ;  /* 0x000000cd1700720c */ /* 0x000fe40003f26270 */
[----:B-1----:R-:W-:-:S02]  /*e420*/  FSEL R4, R69, RZ, P0 ;  /* 0x000000ff45047208 */ /* 0x002fc40000000000 */
[----:B------:R-:W-:-:S03]  /*e430*/  ISETP.GE.AND P0, PT, R2, R204, PT ;  /* 0x000000cc0200720c */ /* 0x000fc60003f06270 */
[----:B------:R-:W-:Y:S01]  /*e440*/  FADD.FTZ R5, R221, -R4 ;  /* 0x80000004dd057221 */ /* 0x000fe20000010000 */
[-C--:B------:R-:W-:Y:S01]  /*e450*/  ISETP.LT.OR P2, PT, R2, R201.reuse, P0 ;  /* 0x000000c90200720c */ /* 0x080fe20000741670 */
[--C-:B------:R-:W-:Y:S01]  /*e460*/  FFMA.FTZ R4, R37, c[0x0][0x23c], -R10.reuse ;  /* 0x00008f0025047a23 */ /* 0x100fe2000001080a */
[-C--:B------:R-:W-:Y:S01]  /*e470*/  ISETP.GE.AND P0, PT, R25, R204.reuse, PT ;  /* 0x000000cc1900720c */ /* 0x080fe20003f06270 */
[----:B--2---:R-:W-:Y:S01]  /*e480*/  FFMA.FTZ R3, R33, c[0x0][0x23c], -R10 ;  /* 0x00008f0021037a23 */ /* 0x004fe2000001080a */
[----:B------:R-:W-:Y:S01]  /*e490*/  @P6 LOP3.LUT R0, R0, 0x1, RZ, 0xfc, !PT ;  /* 0x0000000100006812 */ /* 0x000fe200078efcff */
[----:B------:R1:W-:Y:S01]  /*e4a0*/  MUFU.EX2 R221, R4 ;  /* 0x0000000400dd7308 */ /* 0x0003e20000000800 */
[----:B------:R-:W-:Y:S02]  /*e4b0*/  ISETP.LT.OR P5, PT, R25, R201, P0 ;  /* 0x000000c91900720c */ /* 0x000fe400007a1670 */
[----:B------:R-:W-:Y:S02]  /*e4c0*/  ISETP.GE.AND P0, PT, R24, R204, PT ;  /* 0x000000cc1800720c */ /* 0x000fe40003f06270 */
[----:B------:R-:W-:-:S02]  /*e4d0*/  LOP3.LUT R0, R0, 0xfffffffd, RZ, 0xc0, !PT ;  /* 0xfffffffd00007812 */ /* 0x000fc400078ec0ff */
[----:B------:R-:W-:Y:S01]  /*e4e0*/  ISETP.LT.OR P0, PT, R24, R201, P0 ;  /* 0x000000c91800720c */ /* 0x000fe20000701670 */
[----:B------:R2:W-:Y:S01]  /*e4f0*/  MUFU.EX2 R222, R3 ;  /* 0x0000000300de7308 */ /* 0x0005e20000000800 */
[----:B------:R-:W-:Y:S02]  /*e500*/  FSEL R24, R168, -INF , !P4 ;  /* 0xff800000a8187808 */ /* 0x000fe40006000000 */
[----:B----4-:R-:W-:Y:S02]  /*e510*/  F2FP.PACK_AB R7, R244, R245 ;  /* 0x000000f5f407723e */ /* 0x010fe400000000ff */
[----:B------:R-:W-:Y:S02]  /*e520*/  ISETP.LT.OR P6, PT, R23, R202, P1 ;  /* 0x000000ca1700720c */ /* 0x000fe40000fc1670 */
[----:B------:R-:W-:Y:S01]  /*e530*/  ISETP.GE.AND P1, PT, R22, R205, PT ;  /* 0x000000cd1600720c */ /* 0x000fe20003f26270 */
[----:B-1----:R-:W-:Y:S01]  /*e540*/  FMUL.FTZ R4, R26, c[0x0][0x23c] ;  /* 0x00008f001a047a20 */ /* 0x002fe20000410000 */
[----:B------:R-:W-:-:S02]  /*e550*/  FSEL R25, R170, -INF , !P2 ;  /* 0xff800000aa197808 */ /* 0x000fc40005000000 */
[----:B------:R-:W-:Y:S01]  /*e560*/  ISETP.LT.OR P2, PT, R22, R202, P1 ;  /* 0x000000ca1600720c */ /* 0x000fe20000f41670 */
[----:B------:R1:W3:Y:S01]  /*e570*/  MUFU.EX2 R153, R4 ;  /* 0x0000000400997308 */ /* 0x0002e20000000800 */
[----:B------:R-:W-:Y:S02]  /*e580*/  @P0 LOP3.LUT R0, R0, 0x2, RZ, 0xfc, !PT ;  /* 0x0000000200000812 */ /* 0x000fe400078efcff */
[C---:B------:R-:W-:Y:S01]  /*e590*/  ISETP.GE.AND P0, PT, R23.reuse, R204, PT ;  /* 0x000000cc1700720c */ /* 0x040fe20003f06270 */
[--C-:B--2---:R-:W-:Y:S01]  /*e5a0*/  HSET2.LE.AND R3, R31, R208.reuse, PT ;  /* 0x000000d01f037233 */ /* 0x104fe20003803000 */
[C---:B------:R-:W-:Y:S02]  /*e5b0*/  LOP3.LUT P4, RZ, R0.reuse, 0x1, RZ, 0xc0, !PT ;  /* 0x0000000100ff7812 */ /* 0x040fe4000788c0ff */
[----:B------:R-:W-:Y:S02]  /*e5c0*/  ISETP.LT.OR P0, PT, R23, R201, P0 ;  /* 0x000000c91700720c */ /* 0x000fe40000701670 */
[----:B------:R-:W-:Y:S01]  /*e5d0*/  LOP3.LUT R6, R3, R6, RZ, 0xc0, !PT ;  /* 0x0000000603067212 */ /* 0x000fe200078ec0ff */
[----:B------:R-:W-:Y:S01]  /*e5e0*/  HSET2.LE.AND R3, R29, R208, PT ;  /* 0x000000d01d037233 */ /* 0x000fe20003803000 */
[----:B------:R-:W-:-:S02]  /*e5f0*/  LOP3.LUT R0, R0, 0xffffffef, RZ, 0xc0, !PT ;  /* 0xffffffef00007812 */ /* 0x000fc400078ec0ff */
[----:B------:R-:W-:Y:S02]  /*e600*/  FSEL R23, R169, -INF , !P3 ;  /* 0xff800000a9177808 */ /* 0x000fe40005800000 */
[----:B------:R-:W-:Y:S01]  /*e610*/  LOP3.LUT R7, R3, R7, RZ, 0xc0, !PT ;  /* 0x0000000703077212 */ /* 0x000fe200078ec0ff */
[----:B------:R-:W-:Y:S01]  /*e620*/  FMUL.FTZ R3, R5, c[0x0][0x23c] ;  /* 0x00008f0005037a20 */ /* 0x000fe20000410000 */
[----:B-1----:R-:W-:Y:S01]  /*e630*/  F2FP.PACK_AB R4, R248, R249 ;  /* 0x000000f9f804723e */ /* 0x002fe200000000ff */
[----:B---3--:R-:W-:Y:S01]  /*e640*/  FMUL.FTZ R112, R112, R153 ;  /* 0x0000009970707220 */ /* 0x008fe20000410000 */
[----:B------:R-:W-:Y:S01]  /*e650*/  ISETP.GE.AND P1, PT, R21, R205, PT ;  /* 0x000000cd1500720c */ /* 0x000fe20003f26270 */
[----:B------:R1:W2:Y:S01]  /*e660*/  MUFU.EX2 R152, R3 ;  /* 0x0000000300987308 */ /* 0x0002a20000000800 */
[----:B------:R-:W-:Y:S01]  /*e670*/  @P0 LOP3.LUT R0, R0, 0x10, RZ, 0xfc, !PT ;  /* 0x0000001000000812 */ /* 0x000fe200078efcff */
[-C--:B------:R-:W-:Y:S01]  /*e680*/  FMUL.FTZ R113, R113, R153.reuse ;  /* 0x0000009971717220 */ /* 0x080fe20000410000 */
[----:B------:R-:W-:Y:S01]  /*e690*/  ISETP.GE.AND P0, PT, R22, R204, PT ;  /* 0x000000cc1600720c */ /* 0x000fe20003f06270 */
[-C--:B------:R-:W-:Y:S01]  /*e6a0*/  FMUL.FTZ R128, R128, R153.reuse ;  /* 0x0000009980807220 */ /* 0x080fe20000410000 */
[----:B------:R-:W-:Y:S01]  /*e6b0*/  LOP3.LUT P3, RZ, R0, 0x10, RZ, 0xc0, !PT ;  /* 0x0000001000ff7812 */ /* 0x000fe2000786c0ff */
[----:B------:R-:W-:Y:S01]  /*e6c0*/  FMUL.FTZ R129, R129, R153 ;  /* 0x0000009981817220 */ /* 0x000fe20000410000 */
[----:B------:R-:W-:Y:S01]  /*e6d0*/  ISETP.LT.OR P0, PT, R22, R201, P0 ;  /* 0x000000c91600720c */ /* 0x000fe20000701670 */
[-C--:B------:R-:W-:Y:S01]  /*e6e0*/  FMUL.FTZ R132, R132, R153.reuse ;  /* 0x0000009984847220 */ /* 0x080fe20000410000 */
[----:B------:R-:W-:Y:S01]  /*e6f0*/  FSEL R22, R164, -INF , !P4 ;  /* 0xff800000a4167808 */ /* 0x000fe20006000000 */
[-C--:B------:R-:W-:Y:S01]  /*e700*/  FMUL.FTZ R133, R133, R153.reuse ;  /* 0x0000009985857220 */ /* 0x080fe20000410000 */
[----:B------:R-:W-:Y:S01]  /*e710*/  ISETP.LT.OR P4, PT, R21, R202, P1 ;  /* 0x000000ca1500720c */ /* 0x000fe20000f81670 */
[----:B------:R-:W-:Y:S01]  /*e720*/  FMUL.FTZ R80, R80, R153 ;  /* 0x0000009950507220 */ /* 0x000fe20000410000 */
[----:B------:R-:W-:Y:S01]  /*e730*/  ISETP.GE.AND P1, PT, R20, R205, PT ;  /* 0x000000cd1400720c */ /* 0x000fe20003f26270 */
[----:B------:R-:W-:Y:S01]  /*e740*/  FMUL.FTZ R81, R81, R153 ;  /* 0x0000009951517220 */ /* 0x000fe20000410000 */
[----:B------:R-:W-:Y:S01]  /*e750*/  FSEL R56, R56, -INF , !P2 ;  /* 0xff80000038387808 */ /* 0x000fe20005000000 */
[--C-:B-1----:R-:W-:Y:S01]  /*e760*/  HSET2.LE.AND R3, R28, R208.reuse, PT ;  /* 0x000000d01c037233 */ /* 0x102fe20003803000 */
[----:B------:R-:W-:Y:S01]  /*e770*/  F2FP.PACK_AB R5, R221, R222 ;  /* 0x000000dedd05723e */ /* 0x000fe200000000ff */
[-C--:B--2---:R-:W-:Y:S01]  /*e780*/  FMUL.FTZ R114, R114, R152.reuse ;  /* 0x0000009872727220 */ /* 0x084fe20000410000 */
[----:B------:R-:W-:Y:S01]  /*e790*/  FSEL R41, R57, -INF , !P4 ;  /* 0xff80000039297808 */ /* 0x000fe20006000000 */
[----:B------:R-:W-:Y:S01]  /*e7a0*/  FMUL.FTZ R115, R115, R152 ;  /* 0x0000009873737220 */ /* 0x000fe20000410000 */
[----:B------:R-:W-:Y:S01]  /*e7b0*/  LOP3.LUT R4, R3, R4, RZ, 0xc0, !PT ;  /* 0x0000000403047212 */ /* 0x000fe200078ec0ff */
[----:B------:R-:W-:Y:S01]  /*e7c0*/  HSET2.LE.AND R3, R27, R208, PT ;  /* 0x000000d01b037233 */ /* 0x000fe20003803000 */
[----:B------:R-:W-:Y:S01]  /*e7d0*/  FSEL R27, R171, -INF , !P5 ;  /* 0xff800000ab1b7808 */ /* 0x000fe20006800000 */
[-C--:B------:R-:W-:Y:S01]  /*e7e0*/  FMUL.FTZ R130, R130, R152.reuse ;  /* 0x0000009882827220 */ /* 0x080fe20000410000 */
[C---:B------:R-:W-:Y:S01]  /*e7f0*/  LOP3.LUT P5, RZ, R0.reuse, 0x2, RZ, 0xc0, !PT ;  /* 0x0000000200ff7812 */ /* 0x040fe200078ac0ff */
[-C--:B------:R-:W-:Y:S01]  /*e800*/  FMUL.FTZ R131, R131, R152.reuse ;  /* 0x0000009883837220 */ /* 0x080fe20000410000 */
[----:B------:R-:W-:Y:S01]  /*e810*/  LOP3.LUT R0, R0, 0xfffffff7, RZ, 0xc0, !PT ;  /* 0xfffffff700007812 */ /* 0x000fe200078ec0ff */
[----:B------:R-:W1:Y:S01]  /*e820*/  LDSM.16.MT88.4 R28, [R188+0x6000] ;  /* 0x00600000bc1c783b */ /* 0x000e620000004200 */
[----:B------:R-:W-:Y:S01]  /*e830*/  FSEL R26, R166, -INF , !P5 ;  /* 0xff800000a61a7808 */ /* 0x000fe20006800000 */
[-C--:B------:R-:W-:Y:S01]  /*e840*/  FMUL.FTZ R134, R134, R152.reuse ;  /* 0x0000009886867220 */ /* 0x080fe20000410000 */
[----:B------:R-:W-:Y:S01]  /*e850*/  @P0 LOP3.LUT R0, R0, 0x8, RZ, 0xfc, !PT ;  /* 0x0000000800000812 */ /* 0x000fe200078efcff */
[----:B------:R-:W-:Y:S01]  /*e860*/  FMUL.FTZ R135, R135, R152 ;  /* 0x0000009887877220 */ /* 0x000fe20000410000 */
[----:B------:R-:W-:Y:S01]  /*e870*/  ISETP.GE.AND P0, PT, R21, R204, PT ;  /* 0x000000cc1500720c */ /* 0x000fe20003f06270 */
[-C--:B------:R-:W-:Y:S01]  /*e880*/  FMUL.FTZ R82, R82, R152.reuse ;  /* 0x0000009852527220 */ /* 0x080fe20000410000 */
[----:B------:R-:W-:Y:S01]  /*e890*/  LOP3.LUT R0, R0, 0xfffffffb, RZ, 0xc0, !PT ;  /* 0xfffffffb00007812 */ /* 0x000fe200078ec0ff */
        /* <DEDUP_REMOVED lines=8> */
[-C--:B------:R-:W-:Y:S01]  /*e920*/  FMUL.FTZ R86, R86, R152.reuse ;  /* 0x0000009856567220 */ /* 0x080fe20000410000 */
[----:B------:R-:W-:Y:S01]  /*e930*/  LOP3.LUT R5, R3, R5, RZ, 0xc0, !PT ;  /* 0x0000000503057212 */ /* 0x000fe200078ec0ff */
[----:B------:R-:W-:Y:S01]  /*e940*/  FMUL.FTZ R87, R87, R152 ;  /* 0x0000009857577220 */ /* 0x000fe20000410000 */
[----:B------:R-:W-:Y:S01]  /*e950*/  FSEL R35, R160, -INF , !P5 ;  /* 0xff800000a0237808 */ /* 0x000fe20006800000 */
[----:B------:R-:W-:-:S02]  /*e960*/  FMUL.FTZ R97, R97, R153 ;  /* 0x0000009961617220 */ /* 0x000fc40000410000 */
[----:B------:R-:W-:Y:S01]  /*e970*/  @P0 LOP3.LUT R0, R0, 0x4, RZ, 0xfc, !PT ;  /* 0x0000000400000812 */ /* 0x000fe200078efcff */
[-C--:B------:R-:W-:Y:S01]  /*e980*/  FMUL.FTZ R100, R100, R153.reuse ;  /* 0x0000009964647220 */ /* 0x080fe20000410000 */
[----:B------:R-:W-:Y:S01]  /*e990*/  ISETP.GE.AND P0, PT, R20, R204, PT ;  /* 0x000000cc1400720c */ /* 0x000fe20003f06270 */
[C---:B------:R-:W-:Y:S01]  /*e9a0*/  HMMA.16816.F32 R216, R4.reuse, R48, R112 ;  /* 0x0000003004d8723c */ /* 0x040fe20000001870 */
[----:B------:R-:W-:Y:S01]  /*e9b0*/  LOP3.LUT P6, RZ, R0, 0x8, RZ, 0xc0, !PT ;  /* 0x0000000800ff7812 */ /* 0x000fe200078cc0ff */
[----:B------:R-:W-:Y:S01]  /*e9c0*/  FMUL.FTZ R101, R101, R153 ;  /* 0x0000009965657220 */ /* 0x000fe20000410000 */
[----:B------:R-:W-:Y:S01]  /*e9d0*/  ISETP.LT.OR P0, PT, R20, R201, P0 ;  /* 0x000000c91400720c */ /* 0x000fe20000701670 */
[-C--:B------:R-:W-:Y:S01]  /*e9e0*/  FMUL.FTZ R98, R98, R152.reuse ;  /* 0x0000009862627220 */ /* 0x080fe20000410000 */
[----:B------:R-:W-:Y:S01]  /*e9f0*/  LOP3.LUT R0, R0, 0xfffffffd, RZ, 0xc0, !PT ;  /* 0xfffffffd00007812 */ /* 0x000fe200078ec0ff */
[----:B------:R-:W-:Y:S01]  /*ea00*/  FMUL.FTZ R99, R99, R152 ;  /* 0x0000009863637220 */ /* 0x000fe20000410000 */
[----:B------:R-:W-:Y:S01]  /*ea10*/  FSEL R20, R167, -INF , !P3 ;  /* 0xff800000a7147808 */ /* 0x000fe20005800000 */
[----:B------:R-:W-:Y:S01]  /*ea20*/  IMAD.MOV.U32 R113, RZ, RZ, R212 ;  /* 0x000000ffff717224 */ /* 0x000fe200078e00d4 */
[----:B------:R-:W-:Y:S01]  /*ea30*/  ISETP.LT.OR P3, PT, R19, R202, P1 ;  /* 0x000000ca1300720c */ /* 0x000fe20000f61670 */
[C---:B------:R-:W-:Y:S01]  /*ea40*/  HMMA.16816.F32 R212, R4.reuse, R60, R128 ;  /* 0x0000003c04d4723c */ /* 0x040fe20000001880 */
[----:B------:R-:W-:Y:S01]  /*ea50*/  ISETP.GE.AND P1, PT, R18, R205, PT ;  /* 0x000000cd1200720c */ /* 0x000fe20003f26270 */
[-C--:B------:R-:W-:Y:S01]  /*ea60*/  FMUL.FTZ R102, R102, R152.reuse ;  /* 0x0000009866667220 */ /* 0x080fe20000410000 */
[----:B------:R-:W-:Y:S01]  /*ea70*/  FSEL R58, R58, -INF , !P6 ;  /* 0xff8000003a3a7808 */ /* 0x000fe20007000000 */
[----:B------:R-:W-:Y:S01]  /*ea80*/  FMUL.FTZ R103, R103, R152 ;  /* 0x0000009867677220 */ /* 0x000fe20000410000 */
[----:B------:R-:W-:Y:S01]  /*ea90*/  ISETP.LT.OR P2, PT, R18, R202, P1 ;  /* 0x000000ca1200720c */ /* 0x000fe20000f41670 */
[-C--:B------:R-:W-:Y:S01]  /*eaa0*/  FMUL.FTZ R116, R116, R153.reuse ;  /* 0x0000009974747220 */ /* 0x080fe20000410000 */
[----:B------:R-:W-:Y:S01]  /*eab0*/  @P0 LOP3.LUT R0, R0, 0x2, RZ, 0xfc, !PT ;  /* 0x0000000200000812 */ /* 0x000fe200078efcff */
[C---:B------:R-:W-:Y:S01]  /*eac0*/  HMMA.16816.F32 R148, R4.reuse, R62, R132 ;  /* 0x0000003e0494723c */ /* 0x040fe20000001884 */
[----:B------:R-:W-:Y:S01]  /*ead0*/  ISETP.GE.AND P0, PT, R19, R204, PT ;  /* 0x000000cc1300720c */ /* 0x000fe20003f06270 */
[----:B------:R-:W-:Y:S01]  /*eae0*/  FMUL.FTZ R117, R117, R153 ;  /* 0x0000009975757220 */ /* 0x000fe20000410000 */
[----:B------:R-:W-:Y:S01]  /*eaf0*/  LOP3.LUT R0, R0, 0xfffffffe, RZ, 0xc0, !PT ;  /* 0xfffffffe00007812 */ /* 0x000fe200078ec0ff */
[-C--:B------:R-:W-:Y:S01]  /*eb00*/  FMUL.FTZ R118, R118, R152.reuse ;  /* 0x0000009876767220 */ /* 0x080fe20000410000 */
[----:B------:R-:W-:Y:S01]  /*eb10*/  ISETP.LT.OR P0, PT, R19, R201, P0 ;  /* 0x000000c91300720c */ /* 0x000fe20000701670 */
[----:B------:R-:W-:Y:S01]  /*eb20*/  FMUL.FTZ R119, R119, R152 ;  /* 0x0000009877777220 */ /* 0x000fe20000410000 */
[----:B------:R-:W-:Y:S01]  /*eb30*/  FSEL R34, R161, -INF , !P3 ;  /* 0xff800000a1227808 */ /* 0x000fe20005800000 */
[----:B------:R-:W-:Y:S01]  /*eb40*/  HMMA.16816.F32 R236, R4, R44, R80 ;  /* 0x0000002c04ec723c */ /* 0x000fe20000001850 */
[----:B------:R-:W-:Y:S01]  /*eb50*/  FSEL R75, R156, -INF , !P2 ;  /* 0xff8000009c4b7808 */ /* 0x000fe20005000000 */
[C---:B------:R-:W-:Y:S01]  /*eb60*/  IMAD.WIDE.U32 R114, R251.reuse, -0x326172a9, RZ ;  /* 0xcd9e8d57fb727825 */ /* 0x040fe200078e00ff */
[----:B------:R-:W-:-:S03]  /*eb70*/  IADD3 R156, R251, 0x4, RZ ;  /* 0x00000004fb9c7810 */ /* 0x000fc60007ffe0ff */
[----:B------:R-:W-:Y:S02]  /*eb80*/  IMAD.MOV.U32 R131, RZ, RZ, R71 ;  /* 0x000000ffff837224 */ /* 0x000fe400078e0047 */
[C---:B------:R-:W-:Y:S01]  /*eb90*/  HMMA.16816.F32 R84, R4.reuse, R46, R84 ;  /* 0x0000002e0454723c */ /* 0x040fe20000001854 */
[----:B------:R-:W-:Y:S01]  /*eba0*/  IMAD.MOV.U32 R135, RZ, RZ, R252 ;  /* 0x000000ffff877224 */ /* 0x000fe200078e00fc */
[----:B------:R-:W-:Y:S02]  /*ebb0*/  @P0 LOP3.LUT R0, R0, 0x1, RZ, 0xfc, !PT ;  /* 0x0000000100000812 */ /* 0x000fe400078efcff */
[-C--:B------:R-:W-:Y:S02]  /*ebc0*/  ISETP.GE.AND P0, PT, R18, R204.reuse, PT ;  /* 0x000000cc1200720c */ /* 0x080fe40003f06270 */
[----:B------:R-:W-:Y:S02]  /*ebd0*/  LOP3.LUT P1, RZ, R0, 0x4, RZ, 0xc0, !PT ;  /* 0x0000000400ff7812 */ /* 0x000fe4000782c0ff */
[----:B------:R-:W-:Y:S01]  /*ebe0*/  ISETP.LT.OR P6, PT, R18, R201, P0 ;  /* 0x000000c91200720c */ /* 0x000fe200007c1670 */
[----:B-1----:R-:W-:Y:S01]  /*ebf0*/  HMMA.16816.F32 R96, R4, R28, R96 ;  /* 0x0000001c0460723c */ /* 0x002fe20000001860 */
[----:B------:R-:W-:-:S02]  /*ec00*/  ISETP.GE.AND P0, PT, R17, R204, PT ;  /* 0x000000cc1100720c */ /* 0x000fc40003f06270 */
[----:B------:R-:W-:Y:S02]  /*ec10*/  FSEL R64, R59, -INF , !P1 ;  /* 0xff8000003b407808 */ /* 0x000fe40004800000 */
[C---:B------:R-:W-:Y:S02]  /*ec20*/  ISETP.GE.AND P1, PT, R17.reuse, R205, PT ;  /* 0x000000cd1100720c */ /* 0x040fe40003f26270 */
[C---:B------:R-:W-:Y:S01]  /*ec30*/  ISETP.LT.OR P0, PT, R17.reuse, R201, P0 ;  /* 0x000000c91100720c */ /* 0x040fe20000701670 */
[----:B------:R-:W-:Y:S01]  /*ec40*/  HMMA.16816.F32 R80, R4, R30, R100 ;  /* 0x0000001e0450723c */ /* 0x000fe20000001864 */
[----:B------:R-:W-:Y:S02]  /*ec50*/  ISETP.LT.OR P5, PT, R17, R202, P1 ;  /* 0x000000ca1100720c */ /* 0x000fe40000fa1670 */
[C---:B------:R-:W-:Y:S02]  /*ec60*/  LOP3.LUT P4, RZ, R0.reuse, 0x1, RZ, 0xc0, !PT ;  /* 0x0000000100ff7812 */ /* 0x040fe4000788c0ff */
[----:B------:R-:W-:-:S02]  /*ec70*/  LOP3.LUT P1, RZ, R0, 0x2, RZ, 0xc0, !PT ;  /* 0x0000000200ff7812 */ /* 0x000fc4000782c0ff */
[----:B------:R-:W-:Y:S01]  /*ec80*/  P2R R0, PR, RZ, 0x1 ;  /* 0x00000001ff007803 */ /* 0x000fe20000000000 */
[----:B------:R-:W-:Y:S01]  /*ec90*/  HMMA.16816.F32 R116, R4, R50, R116 ;  /* 0x000000320474723c */ /* 0x000fe20000001874 */
[----:B------:R-:W-:Y:S02]  /*eca0*/  ISETP.GE.AND P0, PT, R16, R204, PT ;  /* 0x000000cc1000720c */ /* 0x000fe40003f06270 */
[----:B------:R-:W-:Y:S01]  /*ecb0*/  FSEL R112, R157, -INF , !P5 ;  /* 0xff8000009d707808 */ /* 0x000fe20006800000 */
[----:B------:R-:W-:Y:S01]  /*ecc0*/  IMAD.WIDE.U32 R156, R156, -0x326172a9, RZ ;  /* 0xcd9e8d579c9c7825 */ /* 0x000fe200078e00ff */
[----:B------:R-:W-:Y:S02]  /*ecd0*/  ISETP.NE.AND P5, PT, R0, RZ, PT ;  /* 0x000000ff0000720c */ /* 0x000fe40003fa5270 */
[----:B------:R-:W-:Y:S02]  /*ece0*/  FMNMX.FTZ R0, R224, R24, !PT ;  /* 0x00000018e0007209 */ /* 0x000fe40007810000 */
[----:B------:R-:W-:-:S02]  /*ecf0*/  ISETP.LT.OR P0, PT, R16, R201, P0 ;  /* 0x000000c91000720c */ /* 0x000fc40000701670 */
[----:B------:R-:W-:Y:S02]  /*ed00*/  FSEL R57, R162, -INF , !P1 ;  /* 0xff800000a2397808 */ /* 0x000fe40004800000 */
[----:B------:R-:W-:Y:S02]  /*ed10*/  FMNMX.FTZ R0, R23, R0, !PT ;  /* 0x0000000017007209 */ /* 0x000fe40007810000 */
[----:B------:R-:W-:Y:S02]  /*ed20*/  ISETP.GE.AND P1, PT, R16, R205, PT ;  /* 0x000000cd1000720c */ /* 0x000fe40003f26270 */
[----:B------:R-:W-:Y:S02]  /*ed30*/  P2R R3, PR, RZ, 0x1 ;  /* 0x00000001ff037803 */ /* 0x000fe40000000000 */
[----:B------:R-:W-:Y:S02]  /*ed40*/  ISETP.GE.AND P0, PT, R15, R204, PT ;  /* 0x000000cc0f00720c */ /* 0x000fe40003f06270 */
[----:B------:R-:W-:-:S02]  /*ed50*/  FMNMX.FTZ R0, R22, R0, !PT ;  /* 0x0000000016007209 */ /* 0x000fc40007810000 */
[----:B------:R-:W-:Y:S02]  /*ed60*/  ISETP.LT.OR P3, PT, R16, R202, P1 ;  /* 0x000000ca1000720c */ /* 0x000fe40000f61670 */
[C---:B------:R-:W-:Y:S02]  /*ed70*/  ISETP.GE.AND P1, PT, R15.reuse, R205, PT ;  /* 0x000000cd0f00720c */ /* 0x040fe40003f26270 */
[----:B------:R-:W-:Y:S02]  /*ed80*/  ISETP.LT.OR P0, PT, R15, R201, P0 ;  /* 0x000000c90f00720c */ /* 0x000fe40000701670 */
[----:B------:R-:W-:Y:S02]  /*ed90*/  FMNMX.FTZ R0, R21, R0, !PT ;  /* 0x0000000015007209 */ /* 0x000fe40007810000 */
[----:B------:R-:W-:Y:S02]  /*eda0*/  FSEL R59, R163, -INF , !P4 ;  /* 0xff800000a33b7808 */ /* 0x000fe40006000000 */
[----:B------:R-:W-:-:S02]  /*edb0*/  ISETP.LT.OR P4, PT, R15, R202, P1 ;  /* 0x000000ca0f00720c */ /* 0x000fc40000f81670 */
[----:B------:R-:W-:Y:S02]  /*edc0*/  P2R R2, PR, RZ, 0x1 ;  /* 0x00000001ff027803 */ /* 0x000fe40000000000 */
[----:B------:R-:W-:Y:S02]  /*edd0*/  FMNMX.FTZ R0, R56, R0, !PT ;  /* 0x0000000038007209 */ /* 0x000fe40007810000 */
[----:B------:R-:W-:Y:S02]  /*ede0*/  FSEL R129, R177, -INF , !P4 ;  /* 0xff800000b1817808 */ /* 0x000fe40006000000 */
[----:B------:R-:W-:Y:S02]  /*edf0*/  ISETP.NE.AND P4, PT, R2, RZ, PT ;  /* 0x000000ff0200720c */ /* 0x000fe40003f85270 */
        /* <DEDUP_REMOVED lines=8> */
[-C--:B------:R-:W-:Y:S02]  /*ee80*/  ISETP.GE.AND P1, PT, R14, R205.reuse, PT ;  /* 0x000000cd0e00720c */ /* 0x080fe40003f26270 */
[----:B------:R-:W-:Y:S02]  /*ee90*/  FSEL R128, R176, -INF , !P3 ;  /* 0xff800000b0807808 */ /* 0x000fe40005800000 */
[----:B------:R-:W-:Y:S02]  /*eea0*/  FMNMX.FTZ R2, R112, R2, !PT ;  /* 0x0000000270027209 */ /* 0x000fe40007810000 */
[----:B------:R-:W-:Y:S02]  /*eeb0*/  FMNMX.FTZ R0, R58, R0, !PT ;  /* 0x000000003a007209 */ /* 0x000fe40007810000 */
[----:B------:R-:W-:Y:S02]  /*eec0*/  ISETP.LT.OR P2, PT, R14, R202, P1 ;  /* 0x000000ca0e00720c */ /* 0x000fe40000f41670 */
[----:B------:R-:W-:-:S02]  /*eed0*/  ISETP.GE.AND P1, PT, R11, R205, PT ;  /* 0x000000cd0b00720c */ /* 0x000fc40003f26270 */
[----:B------:R-:W-:Y:S02]  /*eee0*/  ISETP.GE.AND P0, PT, R14, R204, PT ;  /* 0x000000cc0e00720c */ /* 0x000fe40003f06270 */
[----:B------:R-:W-:Y:S02]  /*eef0*/  FMNMX.FTZ R2, R128, R2, !PT ;  /* 0x0000000280027209 */ /* 0x000fe40007810000 */
[----:B------:R-:W-:Y:S02]  /*ef00*/  FMNMX.FTZ R0, R64, R0, !PT ;  /* 0x0000000040007209 */ /* 0x000fe40007810000 */
[----:B------:R-:W-:Y:S02]  /*ef10*/  FSEL R130, R158, -INF , !P6 ;  /* 0xff8000009e827808 */ /* 0x000fe40007000000 */
[----:B------:R-:W-:Y:S02]  /*ef20*/  ISETP.LT.OR P3, PT, R11, R202, P1 ;  /* 0x000000ca0b00720c */ /* 0x000fe40000f61670 */
[----:B------:R-:W-:-:S02]  /*ef30*/  ISETP.LT.OR P6, PT, R14, R201, P0 ;  /* 0x000000c90e00720c */ /* 0x000fc400007c1670 */
[----:B------:R-:W-:Y:S02]  /*ef40*/  ISETP.GE.AND P1, PT, R8, R205, PT ;  /* 0x000000cd0800720c */ /* 0x000fe40003f26270 */
[----:B------:R-:W-:Y:S02]  /*ef50*/  FSEL R180, R180, -INF , !P2 ;  /* 0xff800000b4b47808 */ /* 0x000fe40005000000 */
[----:B------:R-:W-:Y:S02]  /*ef60*/  FMNMX.FTZ R2, R129, R2, !PT ;  /* 0x0000000281027209 */ /* 0x000fe40007810000 */
[----:B------:R-:W-:Y:S02]  /*ef70*/  ISETP.GE.AND P0, PT, R11, R204, PT ;  /* 0x000000cc0b00720c */ /* 0x000fe40003f06270 */
[----:B------:R-:W-:Y:S02]  /*ef80*/  FMNMX.FTZ R0, R57, R0, !PT ;  /* 0x0000000039007209 */ /* 0x000fe40007810000 */
[----:B------:R-:W-:-:S02]  /*ef90*/  FSEL R134, R159, -INF , !P5 ;  /* 0xff8000009f867808 */ /* 0x000fc40006800000 */
[----:B------:R-:W-:Y:S02]  /*efa0*/  ISETP.LT.OR P1, PT, R8, R202, P1 ;  /* 0x000000ca0800720c */ /* 0x000fe40000f21670 */
[----:B------:R-:W-:Y:S02]  /*efb0*/  FSEL R181, R181, -INF , !P3 ;  /* 0xff800000b5b57808 */ /* 0x000fe40005800000 */
[----:B------:R-:W-:Y:S02]  /*efc0*/  FMNMX.FTZ R2, R180, R2, !PT ;  /* 0x00000002b4027209 */ /* 0x000fe40007810000 */
[----:B------:R-:W-:Y:S02]  /*efd0*/  ISETP.LT.OR P5, PT, R11, R201, P0 ;  /* 0x000000c90b00720c */ /* 0x000fe400007a1670 */
[----:B------:R-:W-:Y:S02]  /*efe0*/  FMNMX.FTZ R0, R59, R0, !PT ;  /* 0x000000003b007209 */ /* 0x000fe40007810000 */
[----:B------:R-:W-:-:S02]  /*eff0*/  ISETP.GE.AND P0, PT, R8, R204, PT ;  /* 0x000000cc0800720c */ /* 0x000fc40003f06270 */
[----:B------:R-:W-:Y:S02]  /*f000*/  ISETP.NE.AND P3, PT, R3, RZ, PT ;  /* 0x000000ff0300720c */ /* 0x000fe40003f65270 */
[----:B------:R-:W-:Y:S02]  /*f010*/  FSEL R172, R172, -INF , !P1 ;  /* 0xff800000acac7808 */ /* 0x000fe40004800000 */
[----:B------:R-:W-:Y:S02]  /*f020*/  FMNMX.FTZ R2, R181, R2, !PT ;  /* 0x00000002b5027209 */ /* 0x000fe40007810000 */
[----:B------:R-:W-:Y:S02]  /*f030*/  FMNMX.FTZ R3, R130, R0, !PT ;  /* 0x0000000082037209 */ /* 0x000fe40007810000 */
[----:B------:R-:W-:Y:S02]  /*f040*/  ISETP.LT.OR P2, PT, R8, R201, P0 ;  /* 0x000000c90800720c */ /* 0x000fe40000741670 */
[----:B------:R-:W-:-:S02]  /*f050*/  ISETP.GE.AND P0, PT, R36, R205, PT ;  /* 0x000000cd2400720c */ /* 0x000fc40003f06270 */
[----:B------:R-:W-:Y:S02]  /*f060*/  FMNMX.FTZ R0, R172, R2, !PT ;  /* 0x00000002ac007209 */ /* 0x000fe40007810000 */
[----:B------:R-:W-:Y:S02]  /*f070*/  FSEL R132, R178, -INF , !P3 ;  /* 0xff800000b2847808 */ /* 0x000fe40005800000 */
[----:B------:R-:W-:Y:S02]  /*f080*/  FMNMX.FTZ R2, R134, R3, !PT ;  /* 0x0000000386027209 */ /* 0x000fe40007810000 */
[----:B------:R-:W-:Y:S02]  /*f090*/  ISETP.LT.OR P0, PT, R36, R202, P0 ;  /* 0x000000ca2400720c */ /* 0x000fe40000701670 */
[----:B------:R-:W-:Y:S02]  /*f0a0*/  FSEL R133, R179, -INF , !P4 ;  /* 0xff800000b3857808 */ /* 0x000fe40006000000 */
[----:B------:R-:W-:-:S02]  /*f0b0*/  FMNMX.FTZ R2, R132, R2, !PT ;  /* 0x0000000284027209 */ /* 0x000fc40007810000 */
[----:B------:R-:W-:Y:S02]  /*f0c0*/  FSEL R173, R173, -INF , !P0 ;  /* 0xff800000adad7808 */ /* 0x000fe40004000000 */
[----:B------:R-:W-:Y:S02]  /*f0d0*/  FSEL R182, R182, -INF , !P6 ;  /* 0xff800000b6b67808 */ /* 0x000fe40007000000 */
[----:B------:R-:W-:Y:S02]  /*f0e0*/  FMNMX.FTZ R2, R133, R2, !PT ;  /* 0x0000000285027209 */ /* 0x000fe40007810000 */
[----:B------:R-:W-:Y:S02]  /*f0f0*/  FMNMX.FTZ R0, R173, R0, !PT ;  /* 0x00000000ad007209 */ /* 0x000fe40007810000 */
[----:B------:R-:W-:Y:S02]  /*f100*/  ISETP.GE.AND P0, PT, R36, R204, PT ;  /* 0x000000cc2400720c */ /* 0x000fe40003f06270 */
[----:B------:R-:W-:Y:S01]  /*f110*/  FSEL R183, R183, -INF , !P5 ;  /* 0xff800000b7b77808 */ /* 0x000fe20006800000 */
[----:B------:R-:W1:Y:S01]  /*f120*/  SHFL.BFLY PT, R6, R0, 0x2, 0x1f ;  /* 0x0c401f0000067f89 */ /* 0x000e6200000e0000 */
[----:B------:R-:W-:-:S02]  /*f130*/  FMNMX.FTZ R2, R182, R2, !PT ;  /* 0x00000002b6027209 */ /* 0x000fc40007810000 */
[----:B------:R-:W-:Y:S02]  /*f140*/  ISETP.LT.OR P0, PT, R36, R201, P0 ;  /* 0x000000c92400720c */ /* 0x000fe40000701670 */
[----:B------:R-:W-:Y:S02]  /*f150*/  FSEL R174, R174, -INF , !P2 ;  /* 0xff800000aeae7808 */ /* 0x000fe40005000000 */
[----:B------:R-:W-:Y:S02]  /*f160*/  FMNMX.FTZ R2, R183, R2, !PT ;  /* 0x00000002b7027209 */ /* 0x000fe40007810000 */
[----:B------:R-:W-:Y:S02]  /*f170*/  FSEL R175, R175, -INF , !P0 ;  /* 0xff800000afaf7808 */ /* 0x000fe40004000000 */
[----:B------:R-:W-:Y:S02]  /*f180*/  FMNMX.FTZ R2, R174, R2, !PT ;  /* 0x00000002ae027209 */ /* 0x000fe40007810000 */
[----:B------:R-:W-:-:S02]  /*f190*/  LOP3.LUT R3, R13, UR15, R114, 0x96, !PT ;  /* 0x0000000f0d037c12 */ /* 0x000fc4000f8e9672 */
[----:B------:R-:W-:Y:S02]  /*f1a0*/  FMNMX.FTZ R4, R175, R2, !PT ;  /* 0x00000002af047209 */ /* 0x000fe40007810000 */
[----:B------:R-:W-:Y:S02]  /*f1b0*/  LOP3.LUT R2, R115, R250, RZ, 0x3c, !PT ;  /* 0x000000fa73027212 */ /* 0x000fe400078e3cff */
[----:B------:R-:W-:Y:S01]  /*f1c0*/  LOP3.LUT R5, R233, UR13, R12, 0x96, !PT ;  /* 0x0000000de9057c12 */ /* 0x000fe2000f8e960c */
[----:B------:R-:W2:Y:S01]  /*f1d0*/  SHFL.BFLY PT, R7, R4, 0x2, 0x1f ;  /* 0x0c401f0004077f89 */ /* 0x000ea200000e0000 */
[----:B------:R-:W-:Y:S01]  /*f1e0*/  LOP3.LUT R16, R39, UR7, R40, 0x96, !PT ;  /* 0x0000000727107c12 */ /* 0x000fe2000f8e9628 */
[----:B------:R-:W-:Y:S02]  /*f1f0*/  IMAD R74, R2, -0x2daee0ad, RZ ;  /* 0xd2511f53024a7824 */ /* 0x000fe400078e02ff */
[----:B------:R-:W-:Y:S01]  /*f200*/  IMAD.WIDE.U32 R2, R3, -0x2daee0ad, RZ ;  /* 0xd2511f5303027825 */ /* 0x000fe200078e00ff */
[----:B-1----:R-:W-:Y:S01]  /*f210*/  FMNMX.FTZ R0, R0, R6, !PT ;  /* 0x0000000600007209 */ /* 0x002fe20007810000 */
[----:B------:R-:W-:Y:S02]  /*f220*/  LDSM.16.MT88.4 R36, [R187+0x6800] ;  /* 0x00680000bb24783b */ /* 0x000fe40000004200 */
[----:B------:R-:W-:Y:S01]  /*f230*/  IMAD.WIDE.U32 R12, R5, -0x2daee0ad, RZ ;  /* 0xd2511f53050c7825 */ /* 0x000fe200078e00ff */
[----:B------:R-:W-:Y:S01]  /*f240*/  LOP3.LUT R3, R3, UR12, R74, 0x96, !PT ;  /* 0x0000000c03037c12 */ /* 0x000fe2000f8e964a */
[----:B------:R-:W1:Y:S03]  /*f250*/  SHFL.BFLY PT, R6, R0, 0x1, 0x1f ;  /* 0x0c201f0000067f89 */ /* 0x000e6600000e0000 */
[----:B------:R-:W-:Y:S01]  /*f260*/  LOP3.LUT R5, R13, UR10, R2, 0x96, !PT ;  /* 0x0000000a0d057c12 */ /* 0x000fe2000f8e9602 */
[----:B------:R-:W-:-:S04]  /*f270*/  IMAD.WIDE.U32 R2, R3, -0x326172a9, RZ ;  /* 0xcd9e8d5703027825 */ /* 0x000fc800078e00ff */
[----:B------:R-:W-:Y:S01]  /*f280*/  IMAD.WIDE.U32 R102, R5, -0x326172a9, RZ ;  /* 0xcd9e8d5705667825 */ /* 0x000fe200078e00ff */
[----:B------:R-:W-:-:S04]  /*f290*/  LOP3.LUT R3, R3, UR11, R232, 0x96, !PT ;  /* 0x0000000b03037c12 */ /* 0x000fc8000f8e96e8 */
[----:B------:R-:W-:Y:S01]  /*f2a0*/  LOP3.LUT R5, R103, UR9, R2, 0x96, !PT ;  /* 0x0000000967057c12 */ /* 0x000fe2000f8e9602 */
[----:B------:R-:W-:Y:S01]  /*f2b0*/  IMAD.WIDE.U32 R2, R3, -0x2daee0ad, RZ ;  /* 0xd2511f5303027825 */ /* 0x000fe200078e00ff */
[----:B--2---:R-:W-:-:S03]  /*f2c0*/  FMNMX.FTZ R4, R4, R7, !PT ;  /* 0x0000000704047209 */ /* 0x004fc60007810000 */
[----:B------:R-:W-:Y:S01]  /*f2d0*/  IMAD.WIDE.U32 R100, R5, -0x2daee0ad, RZ ;  /* 0xd2511f5305647825 */ /* 0x000fe200078e00ff */
[----:B------:R-:W-:Y:S01]  /*f2e0*/  LOP3.LUT R7, R3, UR8, R12, 0x96, !PT ;  /* 0x0000000803077c12 */ /* 0x000fe2000f8e960c */
[----:B------:R-:W2:Y:S03]  /*f2f0*/  SHFL.BFLY PT, R5, R4, 0x1, 0x1f ;  /* 0x0c201f0004057f89 */ /* 0x000ea600000e0000 */
[----:B------:R-:W-:Y:S01]  /*f300*/  LOP3.LUT R2, R101, UR6, R2, 0x96, !PT ;  /* 0x0000000665027c12 */ /* 0x000fe2000f8e9602 */
[----:B------:R-:W-:Y:S01]  /*f310*/  IMAD.WIDE.U32 R32, R7, -0x326172a9, RZ ;  /* 0xcd9e8d5707207825 */ /* 0x000fe200078e00ff */
[----:B-1----:R-:W-:-:S03]  /*f320*/  FMNMX.FTZ R72, R0, R6, !PT ;  /* 0x0000000600487209 */ /* 0x002fc60007810000 */
[----:B------:R-:W-:Y:S01]  /*f330*/  IMAD.WIDE.U32 R2, R2, -0x326172a9, RZ ;  /* 0xcd9e8d5702027825 */ /* 0x000fe200078e00ff */
[----:B------:R-:W-:-:S03]  /*f340*/  FSETP.NEU.FTZ.AND P1, PT, R72, -INF , PT ;  /* 0xff8000004800780b */ /* 0x000fc60003f3d000 */
[----:B------:R-:W-:Y:S01]  /*f350*/  FMUL.FTZ R0, R72, c[0x0][0x23c] ;  /* 0x00008f0048007a20 */ /* 0x000fe20000410000 */
[C---:B------:R-:W-:Y:S02]  /*f360*/  LOP3.LUT R6, R2.reuse, 0xffff, RZ, 0xc0, !PT ;  /* 0x0000ffff02067812 */ /* 0x040fe400078ec0ff */
[----:B------:R-:W-:Y:S02]  /*f370*/  LOP3.LUT R8, R2, 0xff, RZ, 0xc0, !PT ;  /* 0x000000ff02087812 */ /* 0x000fe400078ec0ff */
[----:B------:R-:W-:Y:S02]  /*f380*/  FSEL R0, R0, RZ, P1 ;  /* 0x000000ff00007208 */ /* 0x000fe40000800000 */
[----:B------:R-:W-:-:S04]  /*f390*/  SHF.R.U32.HI R6, RZ, 0x8, R6 ;  /* 0x00000008ff067819 */ /* 0x000fc80000011606 */
[----:B------:R-:W-:Y:S02]  /*f3a0*/  PRMT R12, R8, 0x5410, R6 ;  /* 0x00005410080c7816 */ /* 0x000fe40000000006 */
[----:B--2---:R-:W-:Y:S01]  /*f3b0*/  FMNMX.FTZ R71, R4, R5, !PT ;  /* 0x0000000504477209 */ /* 0x004fe20007810000 */
[----:B------:R-:W-:Y:S01]  /*f3c0*/  FFMA.FTZ R4, R24, c[0x0][0x23c], -R0 ;  /* 0x00008f0018047a23 */ /* 0x000fe20000010800 */
[--C-:B------:R-:W-:Y:S02]  /*f3d0*/  SHF.R.U32.HI R5, RZ, 0x10, R2.reuse ;  /* 0x00000010ff057819 */ /* 0x100fe40000011602 */
[----:B------:R-:W-:Y:S01]  /*f3e0*/  SHF.R.U32.HI R2, RZ, 0x18, R2 ;  /* 0x00000018ff027819 */ /* 0x000fe20000011602 */
[----:B------:R1:W-:Y:S01]  /*f3f0*/  MUFU.EX2 R170, R4 ;  /* 0x0000000400aa7308 */ /* 0x0003e20000000800 */
[----:B------:R-:W-:Y:S02]  /*f400*/  LOP3.LUT R5, R5, 0xff, RZ, 0xc0, !PT ;  /* 0x000000ff05057812 */ /* 0x000fe400078ec0ff */
[----:B------:R-:W-:-:S02]  /*f410*/  FSETP.NEU.FTZ.AND P0, PT, R71, -INF , PT ;  /* 0xff8000004700780b */ /* 0x000fc40003f1d000 */
        /* <DEDUP_REMOVED lines=25> */
[----:B------:R-:W-:Y:S02]  /*f5b0*/  FFMA.FTZ R2, R27, c[0x0][0x23c], -R8 ;  /* 0x00008f001b027a23 */ /* 0x000fe40000010808 */
[----:B------:R-:W-:Y:S02]  /*f5c0*/  LDSM.16.MT88.4 R24, [R188+0x6800] ;  /* 0x00680000bc18783b */ /* 0x000fe40000004200 */
[----:B------:R-:W-:Y:S01]  /*f5d0*/  FADD.FTZ R5, R223, -R3 ;  /* 0x80000003df057221 */ /* 0x000fe20000010000 */
[----:B--2---:R-:W-:Y:S01]  /*f5e0*/  F2FP.PACK_AB R3, R169, R252 ;  /* 0x000000fca903723e */ /* 0x004fe200000000ff */
[----:B------:R2:W-:Y:S01]  /*f5f0*/  MUFU.EX2 R166, R2 ;  /* 0x0000000200a67308 */ /* 0x0005e20000000800 */
[----:B------:R-:W-:-:S02]  /*f600*/  IMAD.MOV.U32 R223, RZ, RZ, R131 ;  /* 0x000000ffffdf7224 */ /* 0x000fc400078e0083 */
[----:B------:R-:W-:Y:S01]  /*f610*/  FMUL.FTZ R5, R5, c[0x0][0x23c] ;  /* 0x00008f0005057a20 */ /* 0x000fe20000410000 */
[----:B-1----:R-:W-:-:S04]  /*f620*/  FSEL R4, R72, RZ, P1 ;  /* 0x000000ff48047208 */ /* 0x002fc80000800000 */
[----:B------:R1:W4:Y:S01]  /*f630*/  MUFU.EX2 R65, R5 ;  /* 0x0000000500417308 */ /* 0x0003220000000800 */
[----:B------:R-:W-:Y:S02]  /*f640*/  FADD.FTZ R4, R224, -R4 ;  /* 0x80000004e0047221 */ /* 0x000fe40000010000 */
[----:B------:R-:W-:Y:S01]  /*f650*/  IMAD.MOV.U32 R224, RZ, RZ, R135 ;  /* 0x000000ffffe07224 */ /* 0x000fe200078e0087 */
[----:B--2---:R-:W-:Y:S01]  /*f660*/  HSET2.LE.AND R2, R12, R208, PT ;  /* 0x000000d00c027233 */ /* 0x004fe20003803000 */
[----:B------:R-:W-:-:S04]  /*f670*/  FMUL.FTZ R4, R4, c[0x0][0x23c] ;  /* 0x00008f0004047a20 */ /* 0x000fc80000410000 */
[----:B------:R-:W-:Y:S01]  /*f680*/  LOP3.LUT R14, R2, R3, RZ, 0xc0, !PT ;  /* 0x00000003020e7212 */ /* 0x000fe200078ec0ff */
[--C-:B------:R-:W-:Y:S01]  /*f690*/  HSET2.LE.AND R2, R11, R208.reuse, PT ;  /* 0x000000d00b027233 */ /* 0x100fe20003803000 */
[----:B---3--:R-:W-:Y:S01]  /*f6a0*/  F2FP.PACK_AB R3, R178, R179 ;  /* 0x000000b3b203723e */ /* 0x008fe200000000ff */
[----:B------:R2:W3:Y:S01]  /*f6b0*/  MUFU.EX2 R66, R4 ;  /* 0x0000000400427308 */ /* 0x0004e20000000800 */
[----:B-1----:R-:W-:Y:S02]  /*f6c0*/  FFMA.FTZ R5, R140, c[0x0][0x23c], -R9 ;  /* 0x00008f008c057a23 */ /* 0x002fe40000010809 */
[----:B------:R-:W-:Y:S01]  /*f6d0*/  LOP3.LUT R15, R2, R3, RZ, 0xc0, !PT ;  /* 0x00000003020f7212 */ /* 0x000fe200078ec0ff */
[--C-:B------:R-:W-:Y:S01]  /*f6e0*/  HSET2.LE.AND R2, R7, R208.reuse, PT ;  /* 0x000000d007027233 */ /* 0x100fe20003803000 */
[----:B------:R-:W-:Y:S01]  /*f6f0*/  F2FP.PACK_AB R3, R168, R170 ;  /* 0x000000aaa803723e */ /* 0x000fe200000000ff */
[----:B----4-:R-:W-:Y:S02]  /*f700*/  FMUL.FTZ R94, R94, R65 ;  /* 0x000000415e5e7220 */ /* 0x010fe40000410000 */
[----:B------:R1:W-:Y:S01]  /*f710*/  MUFU.EX2 R163, R5 ;  /* 0x0000000500a37308 */ /* 0x0003e20000000800 */
[----:B------:R-:W-:Y:S01]  /*f720*/  LOP3.LUT R12, R2, R3, RZ, 0xc0, !PT ;  /* 0x00000003020c7212 */ /* 0x000fe200078ec0ff */
[----:B------:R-:W-:Y:S01]  /*f730*/  HSET2.LE.AND R2, R6, R208, PT ;  /* 0x000000d006027233 */ /* 0x000fe20003803000 */
[----:B------:R-:W-:Y:S01]  /*f740*/  F2FP.PACK_AB R3, R166, R167 ;  /* 0x000000a7a603723e */ /* 0x000fe200000000ff */
[----:B------:R-:W-:-:S02]  /*f750*/  FMUL.FTZ R95, R95, R65 ;  /* 0x000000415f5f7220 */ /* 0x000fc40000410000 */
[----:B------:R-:W-:Y:S01]  /*f760*/  FMUL.FTZ R106, R106, R65 ;  /* 0x000000416a6a7220 */ /* 0x000fe20000410000 */
[----:B------:R-:W-:Y:S01]  /*f770*/  LOP3.LUT R13, R2, R3, RZ, 0xc0, !PT ;  /* 0x00000003020d7212 */ /* 0x000fe200078ec0ff */
[--C-:B------:R-:W-:Y:S02]  /*f780*/  FFMA.FTZ R2, R54, c[0x0][0x23c], -R9.reuse ;  /* 0x00008f0036027a23 */ /* 0x100fe40000010809 */
[--C-:B--2---:R-:W-:Y:S02]  /*f790*/  FFMA.FTZ R4, R55, c[0x0][0x23c], -R9.reuse ;  /* 0x00008f0037047a23 */ /* 0x104fe40000010809 */
[----:B------:R2:W-:Y:S01]  /*f7a0*/  MUFU.EX2 R165, R2 ;  /* 0x0000000200a57308 */ /* 0x0005e20000000800 */
[-C--:B---3--:R-:W-:Y:S02]  /*f7b0*/  FMUL.FTZ R92, R92, R66.reuse ;  /* 0x000000425c5c7220 */ /* 0x088fe40000410000 */
[----:B------:R-:W-:Y:S02]  /*f7c0*/  FMUL.FTZ R93, R93, R66 ;  /* 0x000000425d5d7220 */ /* 0x000fe40000410000 */
[----:B-1----:R-:W-:-:S02]  /*f7d0*/  FFMA.FTZ R5, R141, c[0x0][0x23c], -R9 ;  /* 0x00008f008d057a23 */ /* 0x002fc40000010809 */
[-C--:B------:R-:W-:Y:S01]  /*f7e0*/  FMUL.FTZ R104, R104, R66.reuse ;  /* 0x0000004268687220 */ /* 0x080fe20000410000 */
[----:B------:R1:W-:Y:S01]  /*f7f0*/  MUFU.EX2 R164, R4 ;  /* 0x0000000400a47308 */ /* 0x0003e20000000800 */
[-C--:B------:R-:W-:Y:S01]  /*f800*/  FMUL.FTZ R105, R105, R66.reuse ;  /* 0x0000004269697220 */ /* 0x080fe20000410000 */
[C---:B------:R-:W-:Y:S01]  /*f810*/  HMMA.16816.F32 R92, R12.reuse, R28, R92 ;  /* 0x0000001c0c5c723c */ /* 0x040fe2000000185c */
[-C--:B------:R-:W-:Y:S02]  /*f820*/  FMUL.FTZ R107, R107, R65.reuse ;  /* 0x000000416b6b7220 */ /* 0x080fe40000410000 */
[-C--:B------:R-:W-:Y:S02]  /*f830*/  FMUL.FTZ R76, R76, R66.reuse ;  /* 0x000000424c4c7220 */ /* 0x080fe40000410000 */
[-C--:B------:R-:W-:Y:S01]  /*f840*/  FMUL.FTZ R77, R77, R66.reuse ;  /* 0x000000424d4d7220 */ /* 0x080fe20000410000 */
[----:B------:R3:W4:Y:S01]  /*f850*/  MUFU.EX2 R162, R5 ;  /* 0x0000000500a27308 */ /* 0x0007220000000800 */
[----:B--2---:R-:W-:Y:S01]  /*f860*/  IMAD.WIDE.U32 R2, R16, -0x2daee0ad, RZ ;  /* 0xd2511f5310027825 */ /* 0x004fe200078e00ff */
[C---:B------:R-:W-:Y:S01]  /*f870*/  HMMA.16816.F32 R104, R12.reuse, R30, R104 ;  /* 0x0000001e0c68723c */ /* 0x040fe20000001868 */
[----:B------:R-:W-:Y:S02]  /*f880*/  LDSM.16.MT88.4 R28, [R186+0x6800] ;  /* 0x00680000ba1c783b */ /* 0x000fe40000004200 */
[-C--:B------:R-:W-:Y:S01]  /*f890*/  FMUL.FTZ R78, R78, R65.reuse ;  /* 0x000000414e4e7220 */ /* 0x080fe20000410000 */
[----:B------:R-:W-:Y:S01]  /*f8a0*/  SHF.R.U32.HI R7, RZ, 0x10, R2 ;  /* 0x00000010ff077819 */ /* 0x000fe20000011602 */
[-C--:B------:R-:W-:Y:S01]  /*f8b0*/  FMUL.FTZ R79, R79, R65.reuse ;  /* 0x000000414f4f7220 */ /* 0x080fe20000410000 */
[----:B-1----:R-:W-:Y:S01]  /*f8c0*/  LOP3.LUT R4, R3, UR16, R52, 0x96, !PT ;  /* 0x0000001003047c12 */ /* 0x002fe2000f8e9634 */
[-C--:B------:R-:W-:Y:S01]  /*f8d0*/  FMUL.FTZ R88, R88, R66.reuse ;  /* 0x0000004258587220 */ /* 0x080fe20000410000 */
[C---:B------:R-:W-:Y:S01]  /*f8e0*/  LOP3.LUT R3, R2.reuse, 0xffff, RZ, 0xc0, !PT ;  /* 0x0000ffff02037812 */ /* 0x040fe200078ec0ff */
[-C--:B------:R-:W-:Y:S01]  /*f8f0*/  FMUL.FTZ R89, R89, R66.reuse ;  /* 0x0000004259597220 */ /* 0x080fe20000410000 */
[----:B------:R-:W-:Y:S01]  /*f900*/  LOP3.LUT R11, R2, 0xff, RZ, 0xc0, !PT ;  /* 0x000000ff020b7812 */ /* 0x000fe200078ec0ff */
[-C--:B------:R-:W-:Y:S01]  /*f910*/  FMUL.FTZ R90, R90, R65.reuse ;  /* 0x000000415a5a7220 */ /* 0x080fe20000410000 */
[----:B------:R-:W-:Y:S01]  /*f920*/  SHF.R.U32.HI R16, RZ, 0x18, R2 ;  /* 0x00000018ff107819 */ /* 0x000fe20000011602 */
[-C--:B------:R-:W-:Y:S01]  /*f930*/  FMUL.FTZ R91, R91, R65.reuse ;  /* 0x000000415b5b7220 */ /* 0x080fe20000410000 */
[----:B------:R-:W-:Y:S01]  /*f940*/  SHF.R.U32.HI R6, RZ, 0x8, R3 ;  /* 0x00000008ff067819 */ /* 0x000fe20000011603 */
[--C-:B------:R-:W-:Y:S01]  /*f950*/  FFMA.FTZ R3, R146, c[0x0][0x23c], -R10.reuse ;  /* 0x00008f0092037a23 */ /* 0x100fe2000001080a */
[----:B------:R-:W-:Y:S01]  /*f960*/  LOP3.LUT R2, R7, 0xff, RZ, 0xc0, !PT ;  /* 0x000000ff07027812 */ /* 0x000fe200078ec0ff */
[----:B---3--:R-:W-:Y:S01]  /*f970*/  FFMA.FTZ R5, R142, c[0x0][0x23c], -R10 ;  /* 0x00008f008e057a23 */ /* 0x008fe2000001080a */
[----:B------:R-:W-:Y:S01]  /*f980*/  LOP3.LUT R17, R4, 0xff, RZ, 0xc0, !PT ;  /* 0x000000ff04117812 */ /* 0x000fe200078ec0ff */
[----:B------:R1:W-:Y:S01]  /*f990*/  MUFU.EX2 R159, R3 ;  /* 0x00000003009f7308 */ /* 0x0003e20000000800 */
[----:B------:R-:W-:Y:S01]  /*f9a0*/  PRMT R20, R2, 0x5410, R16 ;  /* 0x0000541002147816 */ /* 0x000fe20000000010 */
[-C--:B------:R-:W-:Y:S01]  /*f9b0*/  FMUL.FTZ R108, R108, R66.reuse ;  /* 0x000000426c6c7220 */ /* 0x080fe20000410000 */
[----:B------:R-:W-:Y:S01]  /*f9c0*/  LOP3.LUT R2, R4, 0xffff, RZ, 0xc0, !PT ;  /* 0x0000ffff04027812 */ /* 0x000fe200078ec0ff */
[-C--:B------:R-:W-:Y:S01]  /*f9d0*/  FMUL.FTZ R109, R109, R66.reuse ;  /* 0x000000426d6d7220 */ /* 0x080fe20000410000 */
[----:B------:R-:W-:Y:S01]  /*f9e0*/  SHF.R.U32.HI R16, RZ, 0x18, R4 ;  /* 0x00000018ff107819 */ /* 0x000fe20000011604 */
[-C--:B------:R-:W-:Y:S01]  /*f9f0*/  FMUL.FTZ R110, R110, R65.reuse ;  /* 0x000000416e6e7220 */ /* 0x080fe20000410000 */
[----:B------:R-:W-:Y:S01]  /*fa00*/  PRMT R11, R11, 0x5410, R6 ;  /* 0x000054100b0b7816 */ /* 0x000fe20000000006 */
[----:B------:R2:W-:Y:S01]  /*fa10*/  MUFU.EX2 R161, R5 ;  /* 0x0000000500a17308 */ /* 0x0005e20000000800 */
[----:B------:R-:W-:Y:S01]  /*fa20*/  SHF.R.U32.HI R7, RZ, 0x8, R2 ;  /* 0x00000008ff077819 */ /* 0x000fe20000011602 */
[----:B------:R-:W-:Y:S01]  /*fa30*/  FMUL.FTZ R111, R111, R65 ;  /* 0x000000416f6f7220 */ /* 0x000fe20000410000 */
[----:B------:R-:W-:Y:S01]  /*fa40*/  HMMA.16816.F32 R76, R12, R44, R76 ;  /* 0x0000002c0c4c723c */ /* 0x000fe2000000184c */
[----:B------:R-:W-:Y:S01]  /*fa50*/  HSET2.LE.AND R2, R11, R208, PT ;  /* 0x000000d00b027233 */ /* 0x000fe20003803000 */
[----:B------:R-:W-:-:S02]  /*fa60*/  FMUL.FTZ R120, R120, R66 ;  /* 0x0000004278787220 */ /* 0x000fc40000410000 */
[----:B------:R-:W-:Y:S01]  /*fa70*/  FMUL.FTZ R121, R121, R66 ;  /* 0x0000004279797220 */ /* 0x000fe20000410000 */
[----:B-1----:R-:W-:Y:S01]  /*fa80*/  SHF.R.U32.HI R3, RZ, 0x10, R4 ;  /* 0x00000010ff037819 */ /* 0x002fe20000011604 */
[----:B------:R-:W-:Y:S02]  /*fa90*/  FFMA.FTZ R4, R143, c[0x0][0x23c], -R10 ;  /* 0x00008f008f047a23 */ /* 0x000fe4000001080a */
[----:B------:R-:W-:Y:S01]  /*faa0*/  FMUL.FTZ R122, R122, R65 ;  /* 0x000000417a7a7220 */ /* 0x000fe20000410000 */
[----:B------:R-:W-:Y:S01]  /*fab0*/  LOP3.LUT R6, R3, 0xff, RZ, 0xc0, !PT ;  /* 0x000000ff03067812 */ /* 0x000fe200078ec0ff */
[----:B------:R1:W3:Y:S01]  /*fac0*/  MUFU.EX2 R160, R4 ;  /* 0x0000000400a07308 */ /* 0x0002e20000000800 */
[----:B----4-:R-:W-:Y:S01]  /*fad0*/  F2FP.PACK_AB R3, R162, R163 ;  /* 0x000000a3a203723e */ /* 0x010fe200000000ff */
[----:B------:R-:W-:Y:S01]  /*fae0*/  FMUL.FTZ R123, R123, R65 ;  /* 0x000000417b7b7220 */ /* 0x000fe20000410000 */
[----:B--2---:R-:W-:Y:S01]  /*faf0*/  PRMT R5, R6, 0x5410, R16 ;  /* 0x0000541006057816 */ /* 0x004fe20000000010 */
[----:B------:R-:W-:Y:S01]  /*fb00*/  HMMA.16816.F32 R88, R12, R46, R88 ;  /* 0x0000002e0c58723c */ /* 0x000fe20000001858 */
[----:B------:R-:W-:Y:S01]  /*fb10*/  LOP3.LUT R6, R2, R3, RZ, 0xc0, !PT ;  /* 0x0000000302067212 */ /* 0x000fe200078ec0ff */
[----:B------:R-:W-:-:S02]  /*fb20*/  FFMA.FTZ R2, R147, c[0x0][0x23c], -R10 ;  /* 0x00008f0093027a23 */ /* 0x000fc4000001080a */
[-C--:B------:R-:W-:Y:S02]  /*fb30*/  FMUL.FTZ R124, R124, R66.reuse ;  /* 0x000000427c7c7220 */ /* 0x080fe40000410000 */
[----:B------:R2:W4:Y:S01]  /*fb40*/  MUFU.EX2 R158, R2 ;  /* 0x00000002009e7308 */ /* 0x0005220000000800 */
[-C--:B------:R-:W-:Y:S01]  /*fb50*/  FMUL.FTZ R125, R125, R66.reuse ;  /* 0x000000427d7d7220 */ /* 0x080fe20000410000 */
[C---:B------:R-:W-:Y:S01]  /*fb60*/  HMMA.16816.F32 R44, R12.reuse, R48, R108 ;  /* 0x000000300c2c723c */ /* 0x040fe2000000186c */
[-C--:B------:R-:W-:Y:S02]  /*fb70*/  FMUL.FTZ R126, R126, R65.reuse ;  /* 0x000000417e7e7220 */ /* 0x080fe40000410000 */
[----:B------:R-:W-:Y:S01]  /*fb80*/  FMUL.FTZ R127, R127, R65 ;  /* 0x000000417f7f7220 */ /* 0x000fe20000410000 */
[----:B-1----:R-:W-:Y:S01]  /*fb90*/  PRMT R4, R17, 0x5410, R7 ;  /* 0x0000541011047816 */ /* 0x002fe20000000007 */
[-C--:B------:R-:W-:Y:S01]  /*fba0*/  FMUL.FTZ R136, R136, R66.reuse ;  /* 0x0000004288887220 */ /* 0x080fe20000410000 */
[----:B------:R-:W1:Y:S01]  /*fbb0*/  LDSM.16.MT88.4 R16, [R185+0x6800] ;  /* 0x00680000b910783b */ /* 0x000e620000004200 */
[----:B---3--:R-:W-:Y:S01]  /*fbc0*/  F2FP.PACK_AB R3, R160, R161 ;  /* 0x000000a1a003723e */ /* 0x008fe200000000ff */
[----:B------:R-:W-:Y:S01]  /*fbd0*/  HMMA.16816.F32 R52, R12, R50, R120 ;  /* 0x000000320c34723c */ /* 0x000fe20000001878 */
[----:B------:R-:W-:-:S02]  /*fbe0*/  FMUL.FTZ R137, R137, R66 ;  /* 0x0000004289897220 */ /* 0x000fc40000410000 */
[-C--:B------:R-:W-:Y:S02]  /*fbf0*/  FMUL.FTZ R138, R138, R65.reuse ;  /* 0x000000418a8a7220 */ /* 0x080fe40000410000 */
[----:B------:R-:W-:Y:S01]  /*fc00*/  FMUL.FTZ R139, R139, R65 ;  /* 0x000000418b8b7220 */ /* 0x000fe20000410000 */
[--C-:B--2---:R-:W-:Y:S02]  /*fc10*/  HSET2.LE.AND R2, R20, R208.reuse, PT ;  /* 0x000000d014027233 */ /* 0x104fe40003803000 */
[----:B------:R-:W-:Y:S03]  /*fc20*/  HMMA.16816.F32 R124, R12, R60, R124 ;  /* 0x0000003c0c7c723c */ /* 0x000fe6000000187c */
[----:B------:R-:W-:Y:S01]  /*fc30*/  LOP3.LUT R7, R2, R3, RZ, 0xc0, !PT ;  /* 0x0000000302077212 */ /* 0x000fe200078ec0ff */
[----:B------:R-:W-:Y:S01]  /*fc40*/  HSET2.LE.AND R2, R4, R208, PT ;  /* 0x000000d004027233 */ /* 0x000fe20003803000 */
[----:B------:R-:W-:-:S03]  /*fc50*/  F2FP.PACK_AB R3, R164, R165 ;  /* 0x000000a5a403723e */ /* 0x000fc600000000ff */
[----:B------:R-:W-:Y:S01]  /*fc60*/  HMMA.16816.F32 R136, R12, R62, R136 ;  /* 0x0000003e0c88723c */ /* 0x000fe20000001888 */
[----:B------:R-:W-:Y:S01]  /*fc70*/  LOP3.LUT R4, R2, R3, RZ, 0xc0, !PT ;  /* 0x0000000302047212 */ /* 0x000fe200078ec0ff */
[----:B------:R-:W-:Y:S01]  /*fc80*/  HSET2.LE.AND R2, R5, R208, PT ;  /* 0x000000d005027233 */ /* 0x000fe20003803000 */
[----:B----4-:R-:W-:-:S04]  /*fc90*/  F2FP.PACK_AB R3, R158, R159 ;  /* 0x0000009f9e03723e */ /* 0x010fc800000000ff */
[----:B------:R-:W-:Y:S01]  /*fca0*/  LOP3.LUT R5, R2, R3, RZ, 0xc0, !PT ;  /* 0x0000000302057212 */ /* 0x000fe200078ec0ff */
[----:B------:R-:W-:Y:S01]  /*fcb0*/  FFMA.FTZ R2, R56, c[0x0][0x23c], -R0 ;  /* 0x00008f0038027a23 */ /* 0x000fe20000010800 */
[----:B------:R-:W-:-:S05]  /*fcc0*/  LOP3.LUT R3, R33, UR7, R102, 0x96, !PT ;  /* 0x0000000721037c12 */ /* 0x000fca000f8e9666 */
[C---:B------:R-:W-:Y:S01]  /*fcd0*/  HMMA.16816.F32 R140, R4.reuse, R38, R148 ;  /* 0x00000026048c723c */ /* 0x040fe20000001894 */
[----:B------:R2:W-:Y:S07]  /*fce0*/  MUFU.EX2 R150, R2 ;  /* 0x0000000200967308 */ /* 0x0005ee0000000800 */
[C---:B-1----:R-:W-:Y:S07]  /*fcf0*/  HMMA.16816.F32 R48, R4.reuse, R16, R236 ;  /* 0x000000100430723c */ /* 0x042fee00000018ec */
[----:B------:R-:W-:Y:S01]  /*fd00*/  IMAD.MOV.U32 R238, RZ, RZ, R67 ;  /* 0x000000ffffee7224 */ /* 0x000fe200078e0043 */
[----:B------:R-:W-:Y:S01]  /*fd10*/  HMMA.16816.F32 R84, R4, R18, R84 ;  /* 0x000000120454723c */ /* 0x000fe20000001854 */
[----:B--2---:R-:W-:-:S02]  /*fd20*/  FFMA.FTZ R2, R41, c[0x0][0x23c], -R0 ;  /* 0x00008f0029027a23 */ /* 0x004fc40000010800 */
[----:B------:R-:W-:Y:S02]  /*fd30*/  IMAD.MOV.U32 R239, RZ, RZ, R113 ;  /* 0x000000ffffef7224 */ /* 0x000fe400078e0071 */
[----:B------:R1:W-:Y:S03]  /*fd40*/  MUFU.EX2 R151, R2 ;  /* 0x0000000200977308 */ /* 0x0003e60000000800 */
[C---:B------:R-:W-:Y:S08]  /*fd50*/  HMMA.16816.F32 R96, R4.reuse, R24, R96 ;  /* 0x000000180460723c */ /* 0x040ff00000001860 */
[----:B------:R-:W-:Y:S01]  /*fd60*/  HMMA.16816.F32 R80, R4, R26, R80 ;  /* 0x0000001a0450723c */ /* 0x000fe20000001850 */
[----:B-1----:R-:W-:-:S07]  /*fd70*/  FFMA.FTZ R2, R35, c[0x0][0x23c], -R0 ;  /* 0x00008f0023027a23 */ /* 0x002fce0000010800 */
[C---:B------:R-:W-:Y:S01]  /*fd80*/  HMMA.16816.F32 R108, R4.reuse, R28, R216 ;  /* 0x0000001c046c723c */ /* 0x040fe200000018d8 */
[----:B------:R1:W-:Y:S07]  /*fd90*/  MUFU.EX2 R154, R2 ;  /* 0x00000002009a7308 */ /* 0x0003ee0000000800 */
[C---:B------:R-:W-:Y:S08]  /*fda0*/  HMMA.16816.F32 R116, R4.reuse, R30, R116 ;  /* 0x0000001e0474723c */ /* 0x040ff00000001874 */
[----:B------:R-:W-:Y:S01]  /*fdb0*/  HMMA.16816.F32 R120, R4, R36, R212 ;  /* 0x000000240478723c */ /* 0x000fe200000018d4 */
[----:B-1----:R-:W-:-:S04]  /*fdc0*/  FFMA.FTZ R2, R34, c[0x0][0x23c], -R0 ;  /* 0x00008f0022027a23 */ /* 0x002fc80000010800 */
[----:B------:R1:W2:Y:S02]  /*fdd0*/  MUFU.EX2 R155, R2 ;  /* 0x00000002009b7308 */ /* 0x0002a40000000800 */
[--C-:B------:R-:W-:Y:S02]  /*fde0*/  FFMA.FTZ R4, R58, c[0x0][0x23c], -R8.reuse ;  /* 0x00008f003a047a23 */ /* 0x100fe40000010808 */
[----:B------:R-:W-:-:S04]  /*fdf0*/  FFMA.FTZ R5, R59, c[0x0][0x23c], -R8 ;  /* 0x00008f003b057a23 */ /* 0x000fc80000010808 */
[----:B------:R3:W-:Y:S01]  /*fe00*/  MUFU.EX2 R148, R4 ;  /* 0x0000000400947308 */ /* 0x0007e20000000800 */
[----:B-1----:R-:W-:-:S07]  /*fe10*/  IMAD.WIDE.U32 R2, R3, -0x2daee0ad, RZ ;  /* 0xd2511f5303027825 */ /* 0x002fce00078e00ff */
[----:B------:R1:W-:Y:S01]  /*fe20*/  MUFU.EX2 R177, R5 ;  /* 0x0000000500b17308 */ /* 0x0003e20000000800 */
[C---:B------:R-:W-:Y:S02]  /*fe30*/  LOP3.LUT R6, R2.reuse, 0xffff, RZ, 0xc0, !PT ;  /* 0x0000ffff02067812 */ /* 0x040fe400078ec0ff */
[----:B------:R-:W-:Y:S02]  /*fe40*/  LOP3.LUT R12, R2, 0xff, RZ, 0xc0, !PT ;  /* 0x000000ff020c7812 */ /* 0x000fe400078ec0ff */
[----:B---3--:R-:W-:Y:S01]  /*fe50*/  LOP3.LUT R4, R3, UR16, R100, 0x96, !PT ;  /* 0x0000001003047c12 */ /* 0x008fe2000f8e9664 */
[----:B------:R-:W-:Y:S01]  /*fe60*/  FFMA.FTZ R3, R57, c[0x0][0x23c], -R8 ;  /* 0x00008f0039037a23 */ /* 0x000fe20000010808 */
[--C-:B------:R-:W-:Y:S02]  /*fe70*/  SHF.R.U32.HI R7, RZ, 0x10, R2.reuse ;  /* 0x00000010ff077819 */ /* 0x100fe40000011602 */
[----:B------:R-:W-:Y:S01]  /*fe80*/  SHF.R.U32.HI R11, RZ, 0x18, R2 ;  /* 0x00000018ff0b7819 */ /* 0x000fe20000011602 */
[----:B------:R3:W4:Y:S01]  /*fe90*/  MUFU.EX2 R149, R3 ;  /* 0x0000000300957308 */ /* 0x0007220000000800 */
[----:B------:R-:W-:Y:S01]  /*fea0*/  IADD3 R2, R73, 0x1, RZ ;  /* 0x0000000149027810 */ /* 0x000fe20007ffe0ff */
[----:B-1----:R-:W-:-:S03]  /*feb0*/  FFMA.FTZ R5, R64, c[0x0][0x23c], -R8 ;  /* 0x00008f0040057a23 */ /* 0x002fc60000010808 */
[----:B------:R-:W-:Y:S02]  /*fec0*/  LOP3.LUT R14, R145, UR27, R2, 0x96, !PT ;  /* 0x0000001b910e7c12 */ /* 0x000fe4000f8e9602 */
[----:B------:R-:W-:Y:S01]  /*fed0*/  LOP3.LUT R2, R4, 0xffff, RZ, 0xc0, !PT ;  /* 0x0000ffff04027812 */ /* 0x000fe200078ec0ff */
[----:B------:R1:W5:Y:S02]  /*fee0*/  MUFU.EX2 R176, R5 ;  /* 0x0000000500b07308 */ /* 0x0003640000000800 */
[----:B------:R-:W-:Y:S01]  /*fef0*/  IMAD.WIDE.U32 R14, R14, -0x326172a9, RZ ;  /* 0xcd9e8d570e0e7825 */ /* 0x000fe200078e00ff */
[----:B---3--:R-:W-:Y:S02]  /*ff00*/  SHF.R.U32.HI R3, RZ, 0x8, R6 ;  /* 0x00000008ff037819 */ /* 0x008fe40000011606 */
[----:B------:R-:W-:Y:S02]  /*ff10*/  LOP3.LUT R6, R7, 0xff, RZ, 0xc0, !PT ;  /* 0x000000ff07067812 */ /* 0x000fe400078ec0ff */
[----:B------:R-:W-:-:S02]  /*ff20*/  PRMT R7, R12, 0x5410, R3 ;  /* 0x000054100c077816 */ /* 0x000fc40000000003 */
[--C-:B------:R-:W-:Y:S02]  /*ff30*/  SHF.R.U32.HI R3, RZ, 0x10, R4.reuse ;  /* 0x00000010ff037819 */ /* 0x100fe40000011604 */
[----:B------:R-:W-:Y:S02]  /*ff40*/  PRMT R12, R6, 0x5410, R11 ;  /* 0x00005410060c7816 */ /* 0x000fe4000000000b */
[----:B------:R-:W-:Y:S02]  /*ff50*/  LOP3.LUT R11, R4, 0xff, RZ, 0xc0, !PT ;  /* 0x000000ff040b7812 */ /* 0x000fe400078ec0ff */
[----:B------:R-:W-:Y:S02]  /*ff60*/  SHF.R.U32.HI R6, RZ, 0x18, R4 ;  /* 0x00000018ff067819 */ /* 0x000fe40000011604 */
[----:B-1----:R-:W-:Y:S01]  /*ff70*/  SHF.R.U32.HI R5, RZ, 0x8, R2 ;  /* 0x00000008ff057819 */ /* 0x002fe20000011602 */
[----:B------:R-:W-:Y:S01]  /*ff80*/  HSET2.LE.AND R2, R7, R208, PT ;  /* 0x000000d007027233 */ /* 0x000fe20003803000 */
[----:B------:R-:W-:-:S02]  /*ff90*/  LOP3.LUT R4, R3, 0xff, RZ, 0xc0, !PT ;  /* 0x000000ff03047812 */ /* 0x000fc400078ec0ff */
[----:B------:R-:W-:Y:S02]  /*ffa0*/  PRMT R7, R11, 0x5410, R5 ;  /* 0x000054100b077816 */ /* 0x000fe40000000005 */
[----:B--2---:R-:W-:Y:S02]  /*ffb0*/  F2FP.PACK_AB R3, R155, R154 ;  /* 0x0000009a9b03723e */ /* 0x004fe400000000ff */
[----:B------:R-:W-:Y:S01]  /*ffc0*/  PRMT R5, R4, 0x5410, R6 ;  /* 0x0000541004057816 */ /* 0x000fe20000000006 */
[--C-:B------:R-:W-:Y:S01]  /*ffd0*/  HSET2.LE.AND R4, R7, R208.reuse, PT ;  /* 0x000000d007047233 */ /* 0x100fe20003803000 */
[----:B------:R-:W-:Y:S01]  /*ffe0*/  LOP3.LUT R6, R2, R3, RZ, 0xc0, !PT ;  /* 0x0000000302067212 */ /* 0x000fe200078ec0ff */
[--C-:B------:R-:W-:Y:S01]  /*fff0*/  HSET2.LE.AND R2, R12, R208.reuse, PT ;  /* 0x000000d00c027233 */ /* 0x100fe20003803000 */
[----:B----4-:R-:W-:Y:S01]  /*10000*/  F2FP.PACK_AB R3, R177, R149 ;  /* 0x00000095b103723e */ /* 0x010fe200000000ff */
[----:B------:R-:W-:Y:S01]  /*10010*/  HSET2.LE.AND R11, R5, R208, PT ;  /* 0x000000d0050b7233 */ /* 0x000fe20003803000 */
[----:B------:R-:W-:-:S02]  /*10020*/  F2FP.PACK_AB R5, R151, R150 ;  /* 0x000000969705723e */ /* 0x000fc400000000ff */
[----:B-----5:R-:W-:Y:S02]  /*10030*/  F2FP.PACK_AB R12, R176, R148 ;  /* 0x00000094b00c723e */ /* 0x020fe400000000ff */
[----:B------:R-:W-:Y:S02]  /*10040*/  LOP3.LUT R7, R2, R3, RZ, 0xc0, !PT ;  /* 0x0000000302077212 */ /* 0x000fe400078ec0ff */
[----:B------:R-:W-:Y:S02]  /*10050*/  LOP3.LUT R4, R4, R5, RZ, 0xc0, !PT ;  /* 0x0000000504047212 */ /* 0x000fe400078ec0ff */
[----:B------:R-:W-:Y:S02]  /*10060*/  LOP3.LUT R5, R11, R12, RZ, 0xc0, !PT ;  /* 0x0000000c0b057212 */ /* 0x000fe400078ec0ff */
[----:B------:R-:W-:Y:S02]  /*10070*/  LOP3.LUT R2, R15, UR15, R156, 0x96, !PT ;  /* 0x0000000f0f027c12 */ /* 0x000fe4000f8e969c */
[----:B------:R-:W-:-:S02]  /*10080*/  LOP3.LUT R11, R43, UR13, R14, 0x96, !PT ;  /* 0x0000000d2b0b7c12 */ /* 0x000fc4000f8e960e */
[----:B------:R-:W-:Y:S01]  /*10090*/  LOP3.LUT R14, R233, UR13, R14, 0x96, !PT ;  /* 0x0000000de90e7c12 */ /* 0x000fe2000f8e960e */
[----:B------:R-:W-:Y:S01]  /*100a0*/  IMAD.WIDE.U32 R2, R2, -0x2daee0ad, RZ ;  /* 0xd2511f5302027825 */ /* 0x000fe200078e00ff */
[----:B------:R-:W-:Y:S03]  /*100b0*/  HMMA.16816.F32 R76, R4, R16, R76 ;  /* 0x00000010044c723c */ /* 0x000fe6000000184c */
[----:B------:R-:W-:Y:S01]  /*100c0*/  IMAD.WIDE.U32 R12, R11, -0x2daee0ad, RZ ;  /* 0xd2511f530b0c7825 */ /* 0x000fe200078e00ff */
[----:B------:R-:W-:-:S03]  /*100d0*/  LOP3.LUT R3, R3, UR12, R68, 0x96, !PT ;  /* 0x0000000c03037c12 */ /* 0x000fc6000f8e9644 */
[----:B------:R-:W-:Y:S01]  /*100e0*/  FFMA.FTZ R16, R209, c[0x0][0x23c], -R9 ;  /* 0x00008f00d1107a23 */ /* 0x000fe20000010809 */
[----:B------:R-:W-:Y:S01]  /*100f0*/  LOP3.LUT R11, R13, UR10, R2, 0x96, !PT ;  /* 0x0000000a0d0b7c12 */ /* 0x000fe2000f8e9602 */
[----:B------:R-:W-:Y:S01]  /*10100*/  IMAD.WIDE.U32 R2, R3, -0x326172a9, RZ ;  /* 0xcd9e8d5703027825 */ /* 0x000fe200078e00ff */
[----:B------:R-:W-:Y:S01]  /*10110*/  HMMA.16816.F32 R88, R4, R18, R88 ;  /* 0x000000120458723c */ /* 0x000fe20000001858 */
[----:B------:R-:W-:Y:S02]  /*10120*/  MUFU.EX2 R147, R16 ;  /* 0x0000001000937308 */ /* 0x000fe40000000800 */
[----:B------:R-:W-:Y:S01]  /*10130*/  IMAD.WIDE.U32 R40, R11, -0x326172a9, RZ ;  /* 0xcd9e8d570b287825 */ /* 0x000fe200078e00ff */
[----:B------:R-:W-:-:S03]  /*10140*/  LOP3.LUT R3, R3, UR11, R42, 0x96, !PT ;  /* 0x0000000b03037c12 */ /* 0x000fc6000f8e962a */
[----:B------:R-:W-:Y:S01]  /*10150*/  FFMA.FTZ R13, R210, c[0x0][0x23c], -R9 ;  /* 0x00008f00d20d7a23 */ /* 0x000fe20000010809 */
[----:B------:R-:W-:Y:S01]  /*10160*/  LOP3.LUT R11, R41, UR9, R2, 0x96, !PT ;  /* 0x00000009290b7c12 */ /* 0x000fe2000f8e9602 */
[----:B------:R-:W-:Y:S01]  /*10170*/  IMAD.WIDE.U32 R2, R3, -0x2daee0ad, RZ ;  /* 0xd2511f5303027825 */ /* 0x000fe200078e00ff */
[----:B------:R-:W-:Y:S01]  /*10180*/  HMMA.16816.F32 R92, R4, R24, R92 ;  /* 0x00000018045c723c */ /* 0x000fe2000000185c */
[----:B------:R1:W-:Y:S02]  /*10190*/  MUFU.EX2 R145, R13 ;  /* 0x0000000d00917308 */ /* 0x0003e40000000800 */
[----:B------:R-:W-:Y:S01]  /*101a0*/  IMAD.WIDE.U32 R34, R11, -0x2daee0ad, RZ ;  /* 0xd2511f530b227825 */ /* 0x000fe200078e00ff */
[----:B------:R-:W-:-:S03]  /*101b0*/  LOP3.LUT R3, R3, UR8, R12, 0x96, !PT ;  /* 0x0000000803037c12 */ /* 0x000fc6000f8e960c */
[----:B------:R-:W-:Y:S01]  /*101c0*/  FFMA.FTZ R11, R225, c[0x0][0x23c], -R9 ;  /* 0x00008f00e10b7a23 */ /* 0x000fe20000010809 */
[----:B------:R-:W-:Y:S01]  /*101d0*/  LOP3.LUT R2, R35, UR6, R2, 0x96, !PT ;  /* 0x0000000623027c12 */ /* 0x000fe2000f8e9602 */
[----:B------:R-:W-:Y:S01]  /*101e0*/  IMAD.WIDE.U32 R32, R3, -0x326172a9, RZ ;  /* 0xcd9e8d5703207825 */ /* 0x000fe200078e00ff */
[----:B------:R-:W-:Y:S01]  /*101f0*/  HMMA.16816.F32 R60, R4, R26, R104 ;  /* 0x0000001a043c723c */ /* 0x000fe20000001868 */
[----:B------:R2:W-:Y:S01]  /*10200*/  MUFU.EX2 R144, R11 ;  /* 0x0000000b00907308 */ /* 0x0005e20000000800 */
[----:B------:R-:W3:Y:S01]  /*10210*/  LDSM.16.MT88.4 R24, [R185+0x7000] ;  /* 0x00700000b918783b */ /* 0x000ee20000004200 */
[----:B------:R-:W-:-:S03]  /*10220*/  IMAD.WIDE.U32 R2, R2, -0x326172a9, RZ ;  /* 0xcd9e8d5702027825 */ /* 0x000fc600078e00ff */
[----:B------:R-:W-:Y:S01]  /*10230*/  LDSM.16.MT88.4 R104, [R188+0x7800] ;  /* 0x00780000bc68783b */ /* 0x000fe20000004200 */
[----:B-1----:R-:W-:Y:S01]  /*10240*/  FFMA.FTZ R13, R211, c[0x0][0x23c], -R9 ;  /* 0x00008f00d30d7a23 */ /* 0x002fe20000010809 */
[----:B------:R-:W-:Y:S01]  /*10250*/  LOP3.LUT R20, R2, 0xff, RZ, 0xc0, !PT ;  /* 0x000000ff02147812 */ /* 0x000fe200078ec0ff */
[----:B------:R-:W-:Y:S01]  /*10260*/  FFMA.FTZ R12, R229, c[0x0][0x23c], -R10 ;  /* 0x00008f00e50c7a23 */ /* 0x000fe2000001080a */
[----:B------:R-:W-:Y:S01]  /*10270*/  SHF.R.U32.HI R17, RZ, 0x18, R2 ;  /* 0x00000018ff117819 */ /* 0x000fe20000011602 */
[----:B------:R1:W-:Y:S01]  /*10280*/  MUFU.EX2 R146, R13 ;  /* 0x0000000d00927308 */ /* 0x0003e20000000800 */
[----:B------:R-:W-:Y:S01]  /*10290*/  HMMA.16816.F32 R44, R4, R28, R44 ;  /* 0x0000001c042c723c */ /* 0x000fe2000000182c */
[----:B--2---:R-:W-:-:S06]  /*102a0*/  FFMA.FTZ R11, R228, c[0x0][0x23c], -R10 ;  /* 0x00008f00e40b7a23 */ /* 0x004fcc000001080a */
[----:B------:R-:W-:Y:S01]  /*102b0*/  MUFU.EX2 R68, R12 ;  /* 0x0000000c00447308 */ /* 0x000fe20000000800 */
[C---:B------:R-:W-:Y:S01]  /*102c0*/  HMMA.16816.F32 R52, R4.reuse, R30, R52 ;  /* 0x0000001e0434723c */ /* 0x040fe20000001834 */
[----:B------:R-:W2:Y:S06]  /*102d0*/  LDSM.16.MT88.4 R28, [R188+0x7000] ;  /* 0x00700000bc1c783b */ /* 0x000eac0000004200 */
[----:B------:R4:W5:Y:S01]  /*102e0*/  MUFU.EX2 R73, R11 ;  /* 0x0000000b00497308 */ /* 0x0009620000000800 */
[----:B-1----:R-:W-:Y:S01]  /*102f0*/  SHF.R.U32.HI R13, RZ, 0x10, R2 ;  /* 0x00000010ff0d7819 */ /* 0x002fe20000011602 */
[----:B------:R-:W-:Y:S03]  /*10300*/  HMMA.16816.F32 R124, R4, R36, R124 ;  /* 0x00000024047c723c */ /* 0x000fe6000000187c */
[----:B------:R-:W-:-:S05]  /*10310*/  LOP3.LUT R13, R13, 0xff, RZ, 0xc0, !PT ;  /* 0x000000ff0d0d7812 */ /* 0x000fca00078ec0ff */
[----:B------:R-:W-:Y:S01]  /*10320*/  HMMA.16816.F32 R136, R4, R38, R136 ;  /* 0x000000260488723c */ /* 0x000fe20000001888 */
[----:B------:R-:W-:Y:S01]  /*10330*/  LDSM.16.MT88.4 R36, [R187+0x7000] ;  /* 0x00700000bb24783b */ /* 0x000fe20000004200 */
[----:B----4-:R-:W-:Y:S02]  /*10340*/  LOP3.LUT R11, R3, UR17, R32, 0x96, !PT ;  /* 0x00000011030b7c12 */ /* 0x010fe4000f8e9620 */
[----:B------:R-:W-:Y:S01]  /*10350*/  LOP3.LUT R3, R2, 0xffff, RZ, 0xc0, !PT ;  /* 0x0000ffff02037812 */ /* 0x000fe200078ec0ff */
[----:B------:R-:W-:Y:S01]  /*10360*/  FFMA.FTZ R2, R226, c[0x0][0x23c], -R10 ;  /* 0x00008f00e2027a23 */ /* 0x000fe2000001080a */
[C---:B------:R-:W-:Y:S02]  /*10370*/  LOP3.LUT R16, R11.reuse, 0xffff, RZ, 0xc0, !PT ;  /* 0x0000ffff0b107812 */ /* 0x040fe400078ec0ff */
[----:B------:R-:W-:Y:S01]  /*10380*/  LOP3.LUT R19, R11, 0xff, RZ, 0xc0, !PT ;  /* 0x000000ff0b137812 */ /* 0x000fe200078ec0ff */
[----:B------:R1:W-:Y:S01]  /*10390*/  MUFU.EX2 R67, R2 ;  /* 0x0000000200437308 */ /* 0x0003e20000000800 */
[----:B------:R-:W-:-:S02]  /*103a0*/  SHF.R.U32.HI R12, RZ, 0x10, R11 ;  /* 0x00000010ff0c7819 */ /* 0x000fc4000001160b */
[----:B------:R-:W-:Y:S02]  /*103b0*/  SHF.R.U32.HI R16, RZ, 0x8, R16 ;  /* 0x00000008ff107819 */ /* 0x000fe40000011610 */
[----:B------:R-:W-:Y:S02]  /*103c0*/  SHF.R.U32.HI R18, RZ, 0x18, R11 ;  /* 0x00000018ff127819 */ /* 0x000fe4000001160b */
[----:B------:R-:W-:Y:S02]  /*103d0*/  LOP3.LUT R11, R12, 0xff, RZ, 0xc0, !PT ;  /* 0x000000ff0c0b7812 */ /* 0x000fe400078ec0ff */
[----:B-----5:R-:W-:Y:S02]  /*103e0*/  F2FP.PACK_AB R6, R68, R73 ;  /* 0x000000494406723e */ /* 0x020fe400000000ff */
[----:B------:R-:W-:Y:S02]  /*103f0*/  PRMT R11, R11, 0x5410, R18 ;  /* 0x000054100b0b7816 */ /* 0x000fe40000000012 */
[----:B-1----:R-:W-:Y:S01]  /*10400*/  SHF.R.U32.HI R2, RZ, 0x8, R3 ;  /* 0x00000008ff027819 */ /* 0x002fe20000011603 */
[----:B------:R-:W-:-:S02]  /*10410*/  FFMA.FTZ R3, R227, c[0x0][0x23c], -R10 ;  /* 0x00008f00e3037a23 */ /* 0x000fc4000001080a */
[--C-:B------:R-:W-:Y:S01]  /*10420*/  HSET2.LE.AND R5, R11, R208.reuse, PT ;  /* 0x000000d00b057233 */ /* 0x100fe20003803000 */
[----:B------:R-:W-:Y:S01]  /*10430*/  F2FP.PACK_AB R11, R144, R146 ;  /* 0x00000092900b723e */ /* 0x000fe200000000ff */
[----:B------:R1:W4:Y:S01]  /*10440*/  MUFU.EX2 R171, R3 ;  /* 0x0000000300ab7308 */ /* 0x0003220000000800 */
[----:B------:R-:W-:Y:S02]  /*10450*/  PRMT R2, R20, 0x5410, R2 ;  /* 0x0000541014027816 */ /* 0x000fe40000000002 */
[----:B------:R-:W5:Y:S01]  /*10460*/  LDSM.16.MT88.4 R20, [R186+0x7000] ;  /* 0x00700000ba14783b */ /* 0x000f620000004200 */
[----:B------:R-:W-:Y:S02]  /*10470*/  LOP3.LUT R5, R5, R6, RZ, 0xc0, !PT ;  /* 0x0000000605057212 */ /* 0x000fe400078ec0ff */
[----:B------:R-:W-:-:S05]  /*10480*/  HSET2.LE.AND R7, R2, R208, PT ;  /* 0x000000d002077233 */ /* 0x000fca0003803000 */
[----:B------:R-:W-:Y:S01]  /*10490*/  LOP3.LUT R6, R7, R11, RZ, 0xc0, !PT ;  /* 0x0000000b07067212 */ /* 0x000fe200078ec0ff */
[----:B------:R-:W-:Y:S01]  /*104a0*/  FFMA.FTZ R11, R75, c[0x0][0x23c], -R0 ;  /* 0x00008f004b0b7a23 */ /* 0x000fe20000010800 */
[----:B-1----:R-:W-:-:S03]  /*104b0*/  PRMT R3, R13, 0x5410, R17 ;  /* 0x000054100d037816 */ /* 0x002fc60000000011 */
[----:B------:R1:W-:Y:S01]  /*104c0*/  MUFU.EX2 R57, R11 ;  /* 0x0000000b00397308 */ /* 0x0003e20000000800 */
[----:B------:R-:W-:Y:S01]  /*104d0*/  PRMT R13, R19, 0x5410, R16 ;  /* 0x00005410130d7816 */ /* 0x000fe20000000010 */
[----:B------:R-:W-:Y:S01]  /*104e0*/  HSET2.LE.AND R12, R3, R208, PT ;  /* 0x000000d0030c7233 */ /* 0x000fe20003803000 */
[----:B------:R-:W-:-:S03]  /*104f0*/  F2FP.PACK_AB R3, R145, R147 ;  /* 0x000000939103723e */ /* 0x000fc600000000ff */
[----:B------:R-:W-:Y:S01]  /*10500*/  HSET2.LE.AND R2, R13, R208, PT ;  /* 0x000000d00d027233 */ /* 0x000fe20003803000 */
[----:B----4-:R-:W-:-:S04]  /*10510*/  F2FP.PACK_AB R13, R171, R67 ;  /* 0x00000043ab0d723e */ /* 0x010fc800000000ff */
[----:B------:R-:W-:Y:S02]  /*10520*/  LOP3.LUT R4, R2, R3, RZ, 0xc0, !PT ;  /* 0x0000000302047212 */ /* 0x000fe400078ec0ff */
[----:B------:R-:W-:Y:S01]  /*10530*/  LOP3.LUT R2, R15, UR15, R114, 0x96, !PT ;  /* 0x0000000f0f027c12 */ /* 0x000fe2000f8e9672 */
[----:B------:R-:W-:Y:S01]  /*10540*/  IMAD.WIDE.U32 R14, R14, -0x2daee0ad, RZ ;  /* 0xd2511f530e0e7825 */ /* 0x000fe200078e00ff */
[----:B------:R-:W-:-:S03]  /*10550*/  LOP3.LUT R7, R12, R13, RZ, 0xc0, !PT ;  /* 0x0000000d0c077212 */ /* 0x000fc600078ec0ff */
[----:B------:R-:W-:-:S04]  /*10560*/  IMAD.WIDE.U32 R2, R2, -0x2daee0ad, RZ ;  /* 0xd2511f5302027825 */ /* 0x000fc800078e00ff */
[----:B------:R-:W-:Y:S01]  /*10570*/  FFMA.FTZ R12, R112, c[0x0][0x23c], -R0 ;  /* 0x00008f00700c7a23 */ /* 0x000fe20000010800 */
[----:B-1----:R-:W-:Y:S01]  /*10580*/  LOP3.LUT R11, R15, UR10, R2, 0x96, !PT ;  /* 0x0000000a0f0b7c12 */ /* 0x002fe2000f8e9602 */
[----:B---3--:R-:W-:Y:S01]  /*10590*/  HMMA.16816.F32 R48, R4, R24, R48 ;  /* 0x000000180430723c */ /* 0x008fe20000001830 */
[----:B------:R-:W-:Y:S01]  /*105a0*/  LOP3.LUT R3, R3, UR12, R74, 0x96, !PT ;  /* 0x0000000c03037c12 */ /* 0x000fe2000f8e964a */
[----:B------:R1:W-:Y:S02]  /*105b0*/  MUFU.EX2 R58, R12 ;  /* 0x0000000c003a7308 */ /* 0x0003e40000000800 */
[----:B------:R-:W-:-:S04]  /*105c0*/  IMAD.WIDE.U32 R156, R11, -0x326172a9, RZ ;  /* 0xcd9e8d570b9c7825 */ /* 0x000fc800078e00ff */
[----:B------:R-:W-:Y:S01]  /*105d0*/  IMAD.WIDE.U32 R2, R3, -0x326172a9, RZ ;  /* 0xcd9e8d5703027825 */ /* 0x000fe200078e00ff */
[----:B------:R-:W-:Y:S03]  /*105e0*/  HMMA.16816.F32 R84, R4, R26, R84 ;  /* 0x0000001a0454723c */ /* 0x000fe60000001854 */
[----:B------:R-:W-:Y:S01]  /*105f0*/  FFMA.FTZ R11, R128, c[0x0][0x23c], -R0 ;  /* 0x00008f00800b7a23 */ /* 0x000fe20000010800 */
[----:B------:R-:W-:-:S03]  /*10600*/  LOP3.LUT R3, R3, UR11, R232, 0x96, !PT ;  /* 0x0000000b03037c12 */ /* 0x000fc6000f8e96e8 */
[----:B------:R3:W-:Y:S01]  /*10610*/  MUFU.EX2 R59, R11 ;  /* 0x0000000b003b7308 */ /* 0x0007e20000000800 */
[----:B--2---:R-:W-:Y:S01]  /*10620*/  HMMA.16816.F32 R96, R4, R28, R96 ;  /* 0x0000001c0460723c */ /* 0x004fe20000001860 */
[----:B-1----:R-:W-:-:S06]  /*10630*/  FFMA.FTZ R12, R129, c[0x0][0x23c], -R0 ;  /* 0x00008f00810c7a23 */ /* 0x002fcc0000010800 */
[----:B------:R1:W2:Y:S01]  /*10640*/  MUFU.EX2 R64, R12 ;  /* 0x0000000c00407308 */ /* 0x0002a20000000800 */
[----:B------:R-:W-:Y:S01]  /*10650*/  HMMA.16816.F32 R100, R4, R30, R80 ;  /* 0x0000001e0464723c */ /* 0x000fe20000001850 */
[----:B---3--:R-:W-:Y:S01]  /*10660*/  LOP3.LUT R11, R157, UR9, R2, 0x96, !PT ;  /* 0x000000099d0b7c12 */ /* 0x008fe2000f8e9602 */
[----:B------:R-:W-:-:S06]  /*10670*/  IMAD.WIDE.U32 R2, R3, -0x2daee0ad, RZ ;  /* 0xd2511f5303027825 */ /* 0x000fcc00078e00ff */
[----:B-----5:R-:W-:Y:S01]  /*10680*/  HMMA.16816.F32 R112, R4, R20, R108 ;  /* 0x000000140470723c */ /* 0x020fe2000000186c */
[----:B------:R-:W-:Y:S01]  /*10690*/  IMAD.WIDE.U32 R74, R11, -0x2daee0ad, RZ ;  /* 0xd2511f530b4a7825 */ /* 0x000fe200078e00ff */
[----:B-1----:R-:W-:-:S03]  /*106a0*/  LOP3.LUT R12, R3, UR8, R14, 0x96, !PT ;  /* 0x00000008030c7c12 */ /* 0x002fc6000f8e960e */
[----:B------:R-:W-:Y:S01]  /*106b0*/  FFMA.FTZ R11, R130, c[0x0][0x23c], -R8 ;  /* 0x00008f00820b7a23 */ /* 0x000fe20000010808 */
[----:B------:R-:W-:Y:S02]  /*106c0*/  LOP3.LUT R2, R75, UR6, R2, 0x96, !PT ;  /* 0x000000064b027c12 */ /* 0x000fe4000f8e9602 */
[----:B------:R-:W-:Y:S01]  /*106d0*/  HMMA.16816.F32 R116, R4, R22, R116 ;  /* 0x000000160474723c */ /* 0x000fe20000001874 */
[----:B------:R-:W-:Y:S01]  /*106e0*/  IMAD.MOV.U32 R75, RZ, RZ, R220 ;  /* 0x000000ffff4b7224 */ /* 0x000fe200078e00dc */
[----:B------:R1:W-:Y:S01]  /*106f0*/  MUFU.EX2 R42, R11 ;  /* 0x0000000b002a7308 */ /* 0x0003e20000000800 */
[----:B------:R-:W-:-:S04]  /*10700*/  IMAD.WIDE.U32 R18, R12, -0x326172a9, RZ ;  /* 0xcd9e8d570c127825 */ /* 0x000fc800078e00ff */
[----:B------:R-:W-:Y:S01]  /*10710*/  IMAD.WIDE.U32 R2, R2, -0x326172a9, RZ ;  /* 0xcd9e8d5702027825 */ /* 0x000fe200078e00ff */
[----:B------:R-:W-:Y:S01]  /*10720*/  HMMA.16816.F32 R128, R4, R36, R120 ;  /* 0x000000240480723c */ /* 0x000fe20000001878 */
[----:B------:R-:W-:Y:S03]  /*10730*/  LDSM.16.MT88.4 R120, [R186+0x7800] ;  /* 0x00780000ba78783b */ /* 0x000fe60000004200 */
[----:B------:R-:W-:-:S04]  /*10740*/  SHF.R.U32.HI R12, RZ, 0x18, R2 ;  /* 0x00000018ff0c7819 */ /* 0x000fc80000011602 */
[----:B------:R-:W-:Y:S01]  /*10750*/  HMMA.16816.F32 R140, R4, R38, R140 ;  /* 0x00000026048c723c */ /* 0x000fe2000000188c */
[----:B-1----:R-:W-:-:S04]  /*10760*/  FFMA.FTZ R11, R132, c[0x0][0x23c], -R8 ;  /* 0x00008f00840b7a23 */ /* 0x002fc80000010808 */
[----:B------:R1:W-:Y:S02]  /*10770*/  MUFU.EX2 R43, R11 ;  /* 0x0000000b002b7308 */ /* 0x0003e40000000800 */
[----:B------:R-:W-:Y:S01]  /*10780*/  LOP3.LUT R6, R2, 0xffff, RZ, 0xc0, !PT ;  /* 0x0000ffff02067812 */ /* 0x000fe200078ec0ff */
[----:B------:R-:W-:Y:S01]  /*10790*/  FFMA.FTZ R4, R133, c[0x0][0x23c], -R8 ;  /* 0x00008f0085047a23 */ /* 0x000fe20000010808 */
[----:B------:R-:W-:Y:S02]  /*107a0*/  SHF.R.U32.HI R5, RZ, 0x10, R2 ;  /* 0x00000010ff057819 */ /* 0x000fe40000011602 */
[----:B------:R-:W-:Y:S02]  /*107b0*/  SHF.R.U32.HI R6, RZ, 0x8, R6 ;  /* 0x00000008ff067819 */ /* 0x000fe40000011606 */
[----:B------:R-:W-:Y:S01]  /*107c0*/  LOP3.LUT R7, R5, 0xff, RZ, 0xc0, !PT ;  /* 0x000000ff05077812 */ /* 0x000fe200078ec0ff */
[----:B------:R3:W4:Y:S01]  /*107d0*/  MUFU.EX2 R56, R4 ;  /* 0x0000000400387308 */ /* 0x0007220000000800 */
[----:B------:R-:W-:-:S02]  /*107e0*/  FFMA.FTZ R5, R134, c[0x0][0x23c], -R8 ;  /* 0x00008f0086057a23 */ /* 0x000fc40000010808 */
[----:B------:R-:W-:Y:S02]  /*107f0*/  PRMT R12, R7, 0x5410, R12 ;  /* 0x00005410070c7816 */ /* 0x000fe4000000000c */
[----:B-1----:R-:W-:-:S03]  /*10800*/  LOP3.LUT R11, R2, 0xff, RZ, 0xc0, !PT ;  /* 0x000000ff020b7812 */ /* 0x002fc600078ec0ff */
[----:B------:R1:W5:Y:S01]  /*10810*/  MUFU.EX2 R41, R5 ;  /* 0x0000000500297308 */ /* 0x0003620000000800 */
[----:B------:R-:W-:Y:S02]  /*10820*/  LOP3.LUT R2, R3, UR17, R18, 0x96, !PT ;  /* 0x0000001103027c12 */ /* 0x000fe4000f8e9612 */
[----:B------:R-:W-:Y:S02]  /*10830*/  PRMT R6, R11, 0x5410, R6 ;  /* 0x000054100b067816 */ /* 0x000fe40000000006 */
[C---:B------:R-:W-:Y:S02]  /*10840*/  LOP3.LUT R3, R2.reuse, 0xffff, RZ, 0xc0, !PT ;  /* 0x0000ffff02037812 */ /* 0x040fe400078ec0ff */
[--C-:B---3--:R-:W-:Y:S02]  /*10850*/  SHF.R.U32.HI R4, RZ, 0x10, R2.reuse ;  /* 0x00000010ff047819 */ /* 0x108fe40000011602 */
[----:B------:R-:W-:Y:S02]  /*10860*/  LOP3.LUT R7, R2, 0xff, RZ, 0xc0, !PT ;  /* 0x000000ff02077812 */ /* 0x000fe400078ec0ff */
[----:B------:R-:W-:Y:S01]  /*10870*/  SHF.R.U32.HI R11, RZ, 0x18, R2 ;  /* 0x00000018ff0b7819 */ /* 0x000fe20000011602 */
[----:B------:R-:W-:Y:S01]  /*10880*/  HSET2.LE.AND R2, R6, R208, PT ;  /* 0x000000d006027233 */ /* 0x000fe20003803000 */
[----:B------:R-:W-:-:S02]  /*10890*/  LOP3.LUT R4, R4, 0xff, RZ, 0xc0, !PT ;  /* 0x000000ff04047812 */ /* 0x000fc400078ec0ff */
[----:B-1----:R-:W-:Y:S02]  /*108a0*/  SHF.R.U32.HI R5, RZ, 0x8, R3 ;  /* 0x00000008ff057819 */ /* 0x002fe40000011603 */
[----:B--2---:R-:W-:Y:S02]  /*108b0*/  F2FP.PACK_AB R3, R64, R59 ;  /* 0x0000003b4003723e */ /* 0x004fe400000000ff */
[----:B------:R-:W-:Y:S02]  /*108c0*/  PRMT R7, R7, 0x5410, R5 ;  /* 0x0000541007077816 */ /* 0x000fe40000000005 */
[----:B------:R-:W-:Y:S01]  /*108d0*/  LOP3.LUT R6, R2, R3, RZ, 0xc0, !PT ;  /* 0x0000000302067212 */ /* 0x000fe200078ec0ff */
[--C-:B------:R-:W-:Y:S01]  /*108e0*/  HSET2.LE.AND R2, R12, R208.reuse, PT ;  /* 0x000000d00c027233 */ /* 0x100fe20003803000 */
[----:B------:R-:W-:Y:S01]  /*108f0*/  PRMT R5, R4, 0x5410, R11 ;  /* 0x0000541004057816 */ /* 0x000fe2000000000b */
[----:B------:R-:W-:Y:S01]  /*10900*/  HSET2.LE.AND R4, R7, R208, PT ;  /* 0x000000d007047233 */ /* 0x000fe20003803000 */
[----:B----4-:R-:W-:-:S02]  /*10910*/  F2FP.PACK_AB R3, R56, R43 ;  /* 0x0000002b3803723e */ /* 0x010fc400000000ff */
[----:B-----5:R-:W-:Y:S01]  /*10920*/  F2FP.PACK_AB R12, R41, R42 ;  /* 0x0000002a290c723e */ /* 0x020fe200000000ff */
[----:B------:R-:W-:Y:S01]  /*10930*/  HSET2.LE.AND R11, R5, R208, PT ;  /* 0x000000d0050b7233 */ /* 0x000fe20003803000 */
[----:B------:R-:W-:Y:S01]  /*10940*/  LOP3.LUT R7, R2, R3, RZ, 0xc0, !PT ;  /* 0x0000000302077212 */ /* 0x000fe200078ec0ff */
[----:B------:R-:W-:Y:S01]  /*10950*/  FFMA.FTZ R2, R231, c[0x0][0x23c], -R9 ;  /* 0x00008f00e7027a23 */ /* 0x000fe20000010809 */
[----:B------:R-:W-:Y:S02]  /*10960*/  F2FP.PACK_AB R5, R58, R57 ;  /* 0x000000393a05723e */ /* 0x000fe400000000ff */
[----:B------:R-:W-:Y:S01]  /*10970*/  LOP3.LUT R3, R33, UR7, R40, 0x96, !PT ;  /* 0x0000000721037c12 */ /* 0x000fe2000f8e9628 */
[----:B------:R1:W-:Y:S01]  /*10980*/  MUFU.EX2 R32, R2 ;  /* 0x0000000200207308 */ /* 0x0003e20000000800 */
[----:B------:R-:W-:Y:S02]  /*10990*/  LOP3.LUT R4, R4, R5, RZ, 0xc0, !PT ;  /* 0x0000000504047212 */ /* 0x000fe400078ec0ff */
[----:B------:R-:W-:Y:S01]  /*109a0*/  LOP3.LUT R5, R11, R12, RZ, 0xc0, !PT ;  /* 0x0000000c0b057212 */ /* 0x000fe200078ec0ff */
[----:B------:R-:W-:-:S02]  /*109b0*/  FFMA.FTZ R11, R235, c[0x0][0x23c], -R10 ;  /* 0x00008f00eb0b7a23 */ /* 0x000fc4000001080a */
[----:B------:R-:W-:-:S04]  /*109c0*/  FFMA.FTZ R12, R242, c[0x0][0x23c], -R10 ;  /* 0x00008f00f20c7a23 */ /* 0x000fc8000001080a */
[----:B------:R-:W-:Y:S01]  /*109d0*/  HMMA.16816.F32 R92, R4, R28, R92 ;  /* 0x0000001c045c723c */ /* 0x000fe2000000185c */
[----:B-1----:R-:W-:-:S07]  /*109e0*/  FFMA.FTZ R2, R234, c[0x0][0x23c], -R9 ;  /* 0x00008f00ea027a23 */ /* 0x002fce0000010809 */
[C---:B------:R-:W-:Y:S01]  /*109f0*/  HMMA.16816.F32 R108, R4.reuse, R26, R88 ;  /* 0x0000001a046c723c */ /* 0x040fe20000001858 */
[----:B------:R-:W-:Y:S01]  /*10a00*/  MUFU.EX2 R27, R11 ;  /* 0x0000000b001b7308 */ /* 0x000fe20000000800 */
[----:B------:R-:W1:Y:S06]  /*10a10*/  LDSM.16.MT88.4 R88, [R185+0x7800] ;  /* 0x00780000b958783b */ /* 0x000e6c0000004200 */
[C---:B------:R-:W-:Y:S01]  /*10a20*/  HMMA.16816.F32 R76, R4.reuse, R24, R76 ;  /* 0x00000018044c723c */ /* 0x040fe2000000184c */
[----:B------:R2:W-:Y:S07]  /*10a30*/  MUFU.EX2 R35, R2 ;  /* 0x0000000200237308 */ /* 0x0005ee0000000800 */
[C---:B------:R-:W-:Y:S01]  /*10a40*/  HMMA.16816.F32 R44, R4.reuse, R20, R44 ;  /* 0x00000014042c723c */ /* 0x040fe2000000182c */
[----:B------:R-:W-:Y:S07]  /*10a50*/  MUFU.EX2 R25, R12 ;  /* 0x0000000c00197308 */ /* 0x000fee0000000800 */
[----:B------:R-:W-:Y:S01]  /*10a60*/  HMMA.16816.F32 R52, R4, R22, R52 ;  /* 0x000000160434723c */ /* 0x000fe20000001834 */
[----:B--2---:R-:W-:-:S04]  /*10a70*/  FFMA.FTZ R2, R230, c[0x0][0x23c], -R9 ;  /* 0x00008f00e6027a23 */ /* 0x004fc80000010809 */
[----:B------:R2:W-:Y:S03]  /*10a80*/  MUFU.EX2 R29, R2 ;  /* 0x00000002001d7308 */ /* 0x0005e60000000800 */
[C---:B------:R-:W-:Y:S08]  /*10a90*/  HMMA.16816.F32 R124, R4.reuse, R36, R124 ;  /* 0x00000024047c723c */ /* 0x040ff0000000187c */
[----:B------:R-:W-:Y:S01]  /*10aa0*/  HMMA.16816.F32 R60, R4, R30, R60 ;  /* 0x0000001e043c723c */ /* 0x000fe2000000183c */
[----:B--2---:R-:W-:-:S07]  /*10ab0*/  FFMA.FTZ R2, R240, c[0x0][0x23c], -R9 ;  /* 0x00008f00f0027a23 */ /* 0x004fce0000010809 */
[----:B------:R-:W-:Y:S01]  /*10ac0*/  HMMA.16816.F32 R36, R4, R38, R136 ;  /* 0x000000260424723c */ /* 0x000fe20000001888 */
[----:B------:R2:W3:Y:S06]  /*10ad0*/  MUFU.EX2 R28, R2 ;  /* 0x00000002001c7308 */ /* 0x0004ec0000000800 */
[--C-:B------:R-:W-:Y:S02]  /*10ae0*/  FFMA.FTZ R4, R174, c[0x0][0x23c], -R8.reuse ;  /* 0x00008f00ae047a23 */ /* 0x100fe40000010808 */
[----:B------:R-:W-:Y:S02]  /*10af0*/  FFMA.FTZ R6, R183, c[0x0][0x23c], -R8 ;  /* 0x00008f00b7067a23 */ /* 0x000fe40000010808 */
[----:B--2---:R-:W-:Y:S01]  /*10b00*/  IMAD.WIDE.U32 R2, R3, -0x2daee0ad, RZ ;  /* 0xd2511f5303027825 */ /* 0x004fe200078e00ff */
[----:B---3--:R-:W-:-:S04]  /*10b10*/  F2FP.PACK_AB R12, R28, R29 ;  /* 0x0000001d1c0c723e */ /* 0x008fc800000000ff */
[----:B------:R-:W-:Y:S02]  /*10b20*/  LOP3.LUT R9, R3, UR16, R34, 0x96, !PT ;  /* 0x0000001003097c12 */ /* 0x000fe4000f8e9622 */
[C---:B------:R-:W-:Y:S01]  /*10b30*/  LOP3.LUT R13, R2.reuse, 0xffff, RZ, 0xc0, !PT ;  /* 0x0000ffff020d7812 */ /* 0x040fe200078ec0ff */
[----:B------:R-:W-:Y:S01]  /*10b40*/  FFMA.FTZ R3, R241, c[0x0][0x23c], -R10 ;  /* 0x00008f00f1037a23 */ /* 0x000fe2000001080a */
[----:B------:R-:W-:Y:S02]  /*10b50*/  LOP3.LUT R18, R2, 0xff, RZ, 0xc0, !PT ;  /* 0x000000ff02127812 */ /* 0x000fe400078ec0ff */
[--C-:B------:R-:W-:Y:S01]  /*10b60*/  SHF.R.U32.HI R14, RZ, 0x10, R2.reuse ;  /* 0x00000010ff0e7819 */ /* 0x100fe20000011602 */
[----:B------:R2:W3:Y:S01]  /*10b70*/  MUFU.EX2 R26, R3 ;  /* 0x00000003001a7308 */ /* 0x0004e20000000800 */
[----:B------:R-:W-:Y:S02]  /*10b80*/  SHF.R.U32.HI R17, RZ, 0x18, R2 ;  /* 0x00000018ff117819 */ /* 0x000fe40000011602 */
[----:B------:R-:W-:-:S02]  /*10b90*/  SHF.R.U32.HI R2, RZ, 0x8, R13 ;  /* 0x00000008ff027819 */ /* 0x000fc4000001160d */
[----:B------:R-:W-:Y:S02]  /*10ba0*/  LOP3.LUT R16, R9, 0xff, RZ, 0xc0, !PT ;  /* 0x000000ff09107812 */ /* 0x000fe400078ec0ff */
[--C-:B------:R-:W-:Y:S02]  /*10bb0*/  SHF.R.U32.HI R11, RZ, 0x10, R9.reuse ;  /* 0x00000010ff0b7819 */ /* 0x100fe40000011609 */
[----:B------:R-:W-:Y:S02]  /*10bc0*/  SHF.R.U32.HI R15, RZ, 0x18, R9 ;  /* 0x00000018ff0f7819 */ /* 0x000fe40000011609 */
[----:B------:R-:W-:Y:S02]  /*10bd0*/  LOP3.LUT R11, R11, 0xff, RZ, 0xc0, !PT ;  /* 0x000000ff0b0b7812 */ /* 0x000fe400078ec0ff */
[----:B------:R-:W-:Y:S02]  /*10be0*/  LOP3.LUT R13, R14, 0xff, RZ, 0xc0, !PT ;  /* 0x000000ff0e0d7812 */ /* 0x000fe400078ec0ff */
[----:B--2---:R-:W-:-:S02]  /*10bf0*/  LOP3.LUT R3, R9, 0xffff, RZ, 0xc0, !PT ;  /* 0x0000ffff09037812 */ /* 0x004fc400078ec0ff */
[----:B------:R-:W-:Y:S01]  /*10c00*/  PRMT R14, R13, 0x5410, R17 ;  /* 0x000054100d0e7816 */ /* 0x000fe20000000011 */
[----:B------:R-:W-:Y:S01]  /*10c10*/  FFMA.FTZ R13, R180, c[0x0][0x23c], -R0 ;  /* 0x00008f00b40d7a23 */ /* 0x000fe20000010800 */
[----:B------:R-:W-:Y:S02]  /*10c20*/  SHF.R.U32.HI R9, RZ, 0x8, R3 ;  /* 0x00000008ff097819 */ /* 0x000fe40000011603 */
[----:B------:R-:W-:Y:S01]  /*10c30*/  PRMT R3, R18, 0x5410, R2 ;  /* 0x0000541012037816 */ /* 0x000fe20000000002 */
[----:B------:R-:W-:Y:S01]  /*10c40*/  FFMA.FTZ R2, R243, c[0x0][0x23c], -R10 ;  /* 0x00008f00f3027a23 */ /* 0x000fe2000001080a */
[----:B------:R-:W-:Y:S01]  /*10c50*/  PRMT R9, R16, 0x5410, R9 ;  /* 0x0000541010097816 */ /* 0x000fe20000000009 */
[----:B------:R-:W-:Y:S01]  /*10c60*/  MUFU.EX2 R23, R13 ;  /* 0x0000000d00177308 */ /* 0x000fe20000000800 */
[----:B------:R-:W-:Y:S01]  /*10c70*/  PRMT R10, R11, 0x5410, R15 ;  /* 0x000054100b0a7816 */ /* 0x000fe2000000000f */
[----:B------:R-:W-:Y:S01]  /*10c80*/  HSET2.LE.AND R11, R3, R208, PT ;  /* 0x000000d0030b7233 */ /* 0x000fe20003803000 */
[----:B------:R-:W-:-:S04]  /*10c90*/  F2FP.PACK_AB R3, R35, R32 ;  /* 0x000000202303723e */ /* 0x000fc800000000ff */
[----:B------:R-:W-:Y:S01]  /*10ca0*/  LOP3.LUT R134, R11, R12, RZ, 0xc0, !PT ;  /* 0x0000000c0b867212 */ /* 0x000fe200078ec0ff */
[----:B------:R2:W4:Y:S08]  /*10cb0*/  MUFU.EX2 R24, R2 ;  /* 0x0000000200187308 */ /* 0x0005300000000800 */
[----:B------:R-:W-:Y:S01]  /*10cc0*/  MUFU.EX2 R16, R6 ;  /* 0x0000000600107308 */ /* 0x000fe20000000800 */
[----:B--2---:R-:W-:-:S02]  /*10cd0*/  HSET2.LE.AND R2, R9, R208, PT ;  /* 0x000000d009027233 */ /* 0x004fc40003803000 */
[--C-:B------:R-:W-:Y:S01]  /*10ce0*/  HSET2.LE.AND R9, R10, R208.reuse, PT ;  /* 0x000000d00a097233 */ /* 0x100fe20003803000 */
[----:B---3--:R-:W-:Y:S02]  /*10cf0*/  F2FP.PACK_AB R10, R26, R27 ;  /* 0x0000001b1a0a723e */ /* 0x008fe400000000ff */
[----:B------:R-:W-:Y:S01]  /*10d00*/  LOP3.LUT R132, R2, R3, RZ, 0xc0, !PT ;  /* 0x0000000302847212 */ /* 0x000fe200078ec0ff */
[----:B------:R-:W-:Y:S01]  /*10d10*/  HSET2.LE.AND R2, R14, R208, PT ;  /* 0x000000d00e027233 */ /* 0x000fe20003803000 */
[----:B----4-:R-:W-:Y:S01]  /*10d20*/  F2FP.PACK_AB R3, R24, R25 ;  /* 0x000000191803723e */ /* 0x010fe200000000ff */
[----:B------:R-:W2:Y:S01]  /*10d30*/  LDSM.16.MT88.4 R12, [R187+0x7800] ;  /* 0x00780000bb0c783b */ /* 0x000ea20000004200 */
[----:B------:R-:W-:Y:S01]  /*10d40*/  LOP3.LUT R133, R9, R10, RZ, 0xc0, !PT ;  /* 0x0000000a09857212 */ /* 0x000fe200078ec0ff */
[--C-:B------:R-:W-:Y:S01]  /*10d50*/  FFMA.FTZ R9, R181, c[0x0][0x23c], -R0.reuse ;  /* 0x00008f00b5097a23 */ /* 0x100fe20000010800 */
[----:B------:R-:W-:Y:S01]  /*10d60*/  LOP3.LUT R135, R2, R3, RZ, 0xc0, !PT ;  /* 0x0000000302877212 */ /* 0x000fe200078ec0ff */
[----:B------:R-:W-:-:S02]  /*10d70*/  FFMA.FTZ R2, R172, c[0x0][0x23c], -R0 ;  /* 0x00008f00ac027a23 */ /* 0x000fc40000010800 */
[----:B------:R-:W-:Y:S01]  /*10d80*/  FFMA.FTZ R0, R173, c[0x0][0x23c], -R0 ;  /* 0x00008f00ad007a23 */ /* 0x000fe20000010800 */
[----:B------:R-:W3:Y:S03]  /*10d90*/  MUFU.EX2 R20, R9 ;  /* 0x0000000900147308 */ /* 0x000ee60000000800 */
[C---:B-1----:R-:W-:Y:S05]  /*10da0*/  HMMA.16816.F32 R80, R132.reuse, R88, R48 ;  /* 0x000000588450723c */ /* 0x042fea0000001830 */
[----:B------:R1:W-:Y:S03]  /*10db0*/  MUFU.EX2 R21, R2 ;  /* 0x0000000200157308 */ /* 0x0003e60000000800 */
[----:B------:R-:W-:Y:S05]  /*10dc0*/  HMMA.16816.F32 R84, R132, R90, R84 ;  /* 0x0000005a8454723c */ /* 0x000fea0000001854 */
[----:B------:R4:W5:Y:S01]  /*10dd0*/  MUFU.EX2 R22, R0 ;  /* 0x0000000000167308 */ /* 0x0009620000000800 */
[----:B---3--:R-:W-:-:S02]  /*10de0*/  F2FP.PACK_AB R6, R20, R23 ;  /* 0x000000171406723e */ /* 0x008fc400000000ff */
[----:B------:R-:W-:Y:S01]  /*10df0*/  HMMA.16816.F32 R96, R132, R104, R96 ;  /* 0x000000688460723c */ /* 0x000fe20000001860 */
[----:B-1----:R-:W-:-:S04]  /*10e00*/  LOP3.LUT R2, R19, UR7, R156, 0x96, !PT ;  /* 0x0000000713027c12 */ /* 0x002fc8000f8e969c */
[----:B------:R1:W-:Y:S03]  /*10e10*/  MUFU.EX2 R19, R4 ;  /* 0x0000000400137308 */ /* 0x0003e60000000800 */
[----:B------:R-:W-:Y:S01]  /*10e20*/  HMMA.16816.F32 R100, R132, R106, R100 ;  /* 0x0000006a8464723c */ /* 0x000fe20000001864 */
[----:B------:R-:W-:-:S04]  /*10e30*/  IMAD.WIDE.U32 R2, R2, -0x2daee0ad, RZ ;  /* 0xd2511f5302027825 */ /* 0x000fc800078e00ff */
[----:B----4-:R-:W-:Y:S01]  /*10e40*/  FFMA.FTZ R0, R182, c[0x0][0x23c], -R8 ;  /* 0x00008f00b6007a23 */ /* 0x010fe20000010808 */
[C---:B------:R-:W-:Y:S02]  /*10e50*/  LOP3.LUT R5, R2.reuse, 0xffff, RZ, 0xc0, !PT ;  /* 0x0000ffff02057812 */ /* 0x040fe400078ec0ff */
[C---:B------:R-:W-:Y:S01]  /*10e60*/  HMMA.16816.F32 R112, R132.reuse, R120, R112 ;  /* 0x000000788470723c */ /* 0x040fe20000001870 */
[----:B------:R-:W-:Y:S01]  /*10e70*/  LOP3.LUT R9, R2, 0xff, RZ, 0xc0, !PT ;  /* 0x000000ff02097812 */ /* 0x000fe200078ec0ff */
[----:B------:R3:W4:Y:S01]  /*10e80*/  MUFU.EX2 R17, R0 ;  /* 0x0000000000117308 */ /* 0x0007220000000800 */
[----:B------:R-:W-:Y:S02]  /*10e90*/  SHF.R.U32.HI R11, RZ, 0x18, R2 ;  /* 0x00000018ff0b7819 */ /* 0x000fe40000011602 */
[----:B------:R-:W-:Y:S01]  /*10ea0*/  SHF.R.U32.HI R5, RZ, 0x8, R5 ;  /* 0x00000008ff057819 */ /* 0x000fe20000011605 */
[----:B-1----:R-:W-:Y:S02]  /*10eb0*/  FFMA.FTZ R4, R175, c[0x0][0x23c], -R8 ;  /* 0x00008f00af047a23 */ /* 0x002fe40000010808 */
[C---:B------:R-:W-:Y:S02]  /*10ec0*/  HMMA.16816.F32 R116, R132.reuse, R122, R116 ;  /* 0x0000007a8474723c */ /* 0x040fe40000001874 */
[----:B------:R1:W1:Y:S06]  /*10ed0*/  MUFU.EX2 R18, R4 ;  /* 0x0000000400127308 */ /* 0x00026c0000000800 */
[----:B--2---:R-:W-:Y:S01]  /*10ee0*/  HMMA.16816.F32 R128, R132, R12, R128 ;  /* 0x0000000c8480723c */ /* 0x004fe20000001880 */
        /* <DEDUP_REMOVED lines=8> */
[----:B-1----:R-:W-:Y:S02]  /*10f70*/  SHF.R.U32.HI R4, RZ, 0x8, R2 ;  /* 0x00000008ff047819 */ /* 0x002fe40000011602 */
[----:B------:R-:W-:Y:S02]  /*10f80*/  PRMT R0, R9, 0x5410, R5 ;  /* 0x0000541009007816 */ /* 0x000fe40000000005 */
[----:B------:R-:W-:Y:S02]  /*10f90*/  LOP3.LUT R2, R3, 0xff, RZ, 0xc0, !PT ;  /* 0x000000ff03027812 */ /* 0x000fe400078ec0ff */
[----:B------:R-:W-:Y:S01]  /*10fa0*/  PRMT R3, R7, 0x5410, R11 ;  /* 0x0000541007037816 */ /* 0x000fe2000000000b */
[--C-:B------:R-:W-:Y:S01]  /*10fb0*/  HSET2.LE.AND R0, R0, R208.reuse, PT ;  /* 0x000000d000007233 */ /* 0x100fe20003803000 */
[----:B------:R-:W-:Y:S02]  /*10fc0*/  PRMT R7, R2, 0x5410, R8 ;  /* 0x0000541002077816 */ /* 0x000fe40000000008 */
[----:B-----5:R-:W-:Y:S01]  /*10fd0*/  F2FP.PACK_AB R2, R22, R21 ;  /* 0x000000151602723e */ /* 0x020fe200000000ff */
[--C-:B------:R-:W-:Y:S01]  /*10fe0*/  HSET2.LE.AND R3, R3, R208.reuse, PT ;  /* 0x000000d003037233 */ /* 0x100fe20003803000 */
[----:B------:R-:W-:Y:S01]  /*10ff0*/  PRMT R5, R10, 0x5410, R4 ;  /* 0x000054100a057816 */ /* 0x000fe20000000004 */
[--C-:B------:R-:W-:Y:S01]  /*11000*/  HSET2.LE.AND R7, R7, R208.reuse, PT ;  /* 0x000000d007077233 */ /* 0x100fe20003803000 */
[----:B------:R-:W-:Y:S01]  /*11010*/  LOP3.LUT R138, R0, R2, RZ, 0xc0, !PT ;  /* 0x00000002008a7212 */ /* 0x000fe200078ec0ff */
[----:B------:R-:W-:Y:S01]  /*11020*/  FFMA.FTZ R2, R238, R66, R170 ;  /* 0x00000042ee027223 */ /* 0x000fe200000100aa */
[----:B----4-:R-:W-:Y:S01]  /*11030*/  F2FP.PACK_AB R0, R16, R17 ;  /* 0x000000111000723e */ /* 0x010fe200000000ff */
[----:B------:R-:W-:Y:S01]  /*11040*/  HSET2.LE.AND R5, R5, R208, PT ;  /* 0x000000d005057233 */ /* 0x000fe20003803000 */
[----:B------:R-:W-:-:S02]  /*11050*/  F2FP.PACK_AB R4, R18, R19 ;  /* 0x000000131204723e */ /* 0x000fc400000000ff */
[----:B------:R-:W-:Y:S01]  /*11060*/  LOP3.LUT R137, R7, R0, RZ, 0xc0, !PT ;  /* 0x0000000007897212 */ /* 0x000fe200078ec0ff */
[----:B------:R-:W-:Y:S01]  /*11070*/  FFMA.FTZ R0, R239, R65, R167 ;  /* 0x00000041ef007223 */ /* 0x000fe200000100a7 */
[----:B------:R-:W-:Y:S01]  /*11080*/  LOP3.LUT R139, R3, R4, RZ, 0xc0, !PT ;  /* 0x00000004038b7212 */ /* 0x000fe200078ec0ff */
[----:B------:R-:W-:Y:S01]  /*11090*/  FFMA.FTZ R3, R223, R153, R249 ;  /* 0x00000099df037223 */ /* 0x000fe200000100f9 */
[----:B------:R-:W-:Y:S01]  /*110a0*/  LOP3.LUT R136, R5, R6, RZ, 0xc0, !PT ;  /* 0x0000000605887212 */ /* 0x000fe200078ec0ff */
[----:B------:R-:W-:Y:S02]  /*110b0*/  FFMA.FTZ R4, R224, R152, R222 ;  /* 0x00000098e0047223 */ /* 0x000fe400000100de */
        /* <DEDUP_REMOVED lines=67> */
[----:B------:R1:W-:Y:S01]  /*114f0*/  STL [R1+0x1c], R4 ;  /* 0x00001c0401007387 */ /* 0x0003e20000100800 */
[----:B------:R-:W-:-:S03]  /*11500*/  FADD.FTZ R0, R24, R0 ;  /* 0x0000000018007221 */ /* 0x000fc60000010000 */
[----:B------:R1:W-:Y:S04]  /*11510*/  STL [R1+0x20], R3 ;  /* 0x0000200301007387 */ /* 0x0003e80000100800 */
[----:B------:R1:W-:Y:S04]  /*11520*/  STL [R1+0x24], R2 ;  /* 0x0000240201007387 */ /* 0x0003e80000100800 */
[----:B------:R1:W-:Y:S02]  /*11530*/  STL [R1+0x28], R0 ;  /* 0x0000280001007387 */ /* 0x0003e40000100800 */
.L_x_1171:
[----:B------:R-:W-:-:S13]  /*11540*/  ISETP.GT.AND P0, PT, R75, UR18, PT ;  /* 0x000000124b007c0c */ /* 0x000fda000bf04270 */
[----:B------:R-:W-:Y:S05]  /*11550*/  @!P0 BRA `(.L_x_1178) ;  /* 0x00004e3000008947 */ /* 0x000fea0003800000 */
[----:B------:R-:W2:Y:S01]  /*11560*/  LDL.LU.64 R6, [R1+0x10] ;  /* 0x0000100001067983 */ /* 0x000ea20000300a00 */
[----:B------:R-:W3:Y:S01]  /*11570*/  LDC.U8 R243, c[0x0][0x2d8] ;  /* 0x0000b600fff37b82 */ /* 0x000ee20000000000 */
[----:B------:R-:W-:Y:S01]  /*11580*/  ULDC.64 UR4, c[0x0][0x1a0] ;  /* 0x0000680000047ab9 */ /* 0x000fe20000000a00 */
[----:B------:R-:W-:Y:S01]  /*11590*/  MOV R68, R71 ;  /* 0x0000004700447202 */ /* 0x000fe20000000f00 */
[----:B-1----:R-:W2:Y:S01]  /*115a0*/  LDL.LU.64 R4, [R1+0x30] ;  /* 0x0000300001047983 */ /* 0x002ea20000300a00 */
[C---:B------:R-:W-:Y:S01]  /*115b0*/  IADD3 R2, R251.reuse, 0x4, RZ ;  /* 0x00000004fb027810 */ /* 0x040fe20007ffe0ff */
[----:B------:R-:W-:Y:S01]  /*115c0*/  IMAD.WIDE.U32 R10, R251, -0x326172a9, RZ ;  /* 0xcd9e8d57fb0a7825 */ /* 0x000fe200078e00ff */
[----:B------:R-:W-:Y:S01]  /*115d0*/  USHF.L.U64.HI UR19, UR4, 0x5, UR5 ;  /* 0x0000000504137899 */ /* 0x000fe20008010205 */
[----:B------:R-:W4:Y:S01]  /*115e0*/  LDL.64 R12, [R1+0x40] ;  /* 0x00004000010c7983 */ /* 0x000f220000100a00 */
[----:B------:R-:W-:Y:S01]  /*115f0*/  USHF.L.U32 UR20, UR4, 0x5, URZ ;  /* 0x0000000504147899 */ /* 0x000fe2000800063f */
[----:B------:R-:W-:Y:S01]  /*11600*/  MOV R3, R72 ;  /* 0x0000004800037202 */ /* 0x000fe20000000f00 */
[----:B------:R-:W-:Y:S01]  /*11610*/  UIMAD.WIDE.U32 UR28, UR4, 0x30, URZ ;  /* 0x00000030041c78a5 */ /* 0x000fe2000f8e003f */
[----:B------:R-:W5:Y:S01]  /*11620*/  LDL.LU R0, [R1+0x18] ;  /* 0x0000180001007983 */ /* 0x000f620000300800 */
[----:B------:R-:W-:Y:S01]  /*11630*/  IMAD.WIDE.U32 R8, R2, -0x326172a9, RZ ;  /* 0xcd9e8d5702087825 */ /* 0x000fe200078e00ff */
[----:B------:R-:W-:Y:S01]  /*11640*/  UIMAD UR21, UR5, 0x30, URZ ;  /* 0x00000030051578a4 */ /* 0x000fe2000f8e023f */
[----:B------:R-:W-:Y:S01]  /*11650*/  MOV R73, R70 ;  /* 0x0000004600497202 */ /* 0x000fe20000000f00 */
[----:B------:R1:W-:Y:S01]  /*11660*/  STL.64 [R1+0x8], R10 ;  /* 0x0000080a01007387 */ /* 0x0003e20000100a00 */
[-C--:B------:R-:W-:Y:S01]  /*11670*/  LOP3.LUT R246, R11, R250.reuse, RZ, 0x3c, !PT ;  /* 0x000000fa0bf67212 */ /* 0x080fe200078e3cff */
[----:B------:R-:W-:Y:S01]  /*11680*/  ULDC.64 UR4, c[0x0][0x198] ;  /* 0x0000660000047ab9 */ /* 0x000fe20000000a00 */
[----:B------:R-:W-:Y:S01]  /*11690*/  IMAD.MOV.U32 R74, RZ, RZ, R69 ;  /* 0x000000ffff4a7224 */ /* 0x000fe200078e0045 */
[----:B------:R1:W-:Y:S01]  /*116a0*/  STL.64 [R1], R8 ;  /* 0x0000000801007387 */ /* 0x0003e20000100a00 */
[----:B------:R-:W-:Y:S01]  /*116b0*/  LOP3.LUT R248, R9, R250, RZ, 0x3c, !PT ;  /* 0x000000fa09f87212 */ /* 0x000fe200078e3cff */
[----:B------:R-:W-:Y:S01]  /*116c0*/  USHF.L.U64.HI UR24, UR4, 0x5, UR5 ;  /* 0x0000000504187899 */ /* 0x000fe20008010205 */
[----:B------:R-:W-:Y:S01]  /*116d0*/  IMAD.WIDE.U32 R246, R246, -0x2daee0ad, RZ ;  /* 0xd2511f53f6f67825 */ /* 0x000fe200078e00ff */
[----:B------:R-:W-:Y:S01]  /*116e0*/  UIMAD.WIDE.U32 UR30, UR4, 0x30, URZ ;  /* 0x00000030041e78a5 */ /* 0x000fe2000f8e003f */
[----:B---3--:R-:W-:Y:S01]  /*116f0*/  PRMT R243, R243, 0x7054, R243 ;  /* 0x00007054f3f37816 */ /* 0x008fe200000000f3 */
[----:B------:R-:W-:Y:S01]  /*11700*/  UIMAD UR5, UR5, 0x30, URZ ;  /* 0x00000030050578a4 */ /* 0x000fe2000f8e023f */
[----:B------:R-:W-:Y:S01]  /*11710*/  IMAD.WIDE.U32 R248, R248, -0x2daee0ad, RZ ;  /* 0xd2511f53f8f87825 */ /* 0x000fe200078e00ff */
[----:B------:R-:W-:-:S02]  /*11720*/  USHF.L.U32 UR4, UR4, 0x5, URZ ;  /* 0x0000000504047899 */ /* 0x000fc4000800063f */
[----:B------:R-:W-:Y:S02]  /*11730*/  UIADD3 UR21, UR21, UR29, URZ ;  /* 0x0000001d15157290 */ /* 0x000fe4000fffe03f */
[----:B------:R-:W-:Y:S01]  /*11740*/  UIADD3 UR5, UR5, UR31, URZ ;  /* 0x0000001f05057290 */ /* 0x000fe2000fffe03f */
[----:B--2---:R-:W-:-:S05]  /*11750*/  IMAD.MOV.U32 R5, RZ, RZ, R7 ;  /* 0x000000ffff057224 */ /* 0x004fca00078e0007 */
[----:B------:R1:W-:Y:S01]  /*11760*/  STL.64 [R1+0x30], R4 ;  /* 0x0000300401007387 */ /* 0x0003e20000100a00 */
[----:B----4-:R-:W-:Y:S01]  /*11770*/  ISETP.GE.AND P4, PT, R12, c[0x0][0x220], PT ;  /* 0x000088000c007a0c */ /* 0x010fe20003f86270 */
[----:B-----5:R-:W-:Y:S01]  /*11780*/  IMAD.WIDE.U32 R244, R0, -0x2daee0ad, RZ ;  /* 0xd2511f5300f47825 */ /* 0x020fe200078e00ff */
[----:B------:R-:W-:Y:S05]  /*11790*/  BRA `(.L_x_1179) ;  /* 0x0000035000007947 */ /* 0x000fea0003800000 */
.L_x_1181:
[----:B------:R-:W2:Y:S01]  /*117a0*/  LDL.64 R212, [R1+0x50] ;  /* 0x0000500001d47983 */ /* 0x000ea20000100a00 */
[----:B------:R-:W-:Y:S01]  /*117b0*/  IADD3 R0, R75, -0x2, RZ ;  /* 0xfffffffe4b007810 */ /* 0x000fe20007ffe0ff */
[----:B------:R-:W-:Y:S02]  /*117c0*/  IMAD.MOV.U32 R69, RZ, RZ, c[0x0][0x198] ;  /* 0x00006600ff457624 */ /* 0x000fe400078e00ff */
[----:B------:R-:W3:Y:S01]  /*117d0*/  LDL.64 R210, [R1+0x48] ;  /* 0x0000480001d27983 */ /* 0x000ee20000100a00 */
[----:B------:R-:W-:Y:S01]  /*117e0*/  SHF.R.S32.HI R2, RZ, 0x1f, R0 ;  /* 0x0000001fff027819 */ /* 0x000fe20000011400 */
[----:B------:R-:W-:Y:S02]  /*117f0*/  IMAD.WIDE.U32 R70, R0, c[0x0][0x198], RZ ;  /* 0x0000660000467a25 */ /* 0x000fe400078e00ff */
[----:B------:R1:W-:Y:S02]  /*11800*/  @P4 STS.128 [R207+0x4000], RZ ;  /* 0x004000ffcf004388 */ /* 0x0003e40000000c00 */
[----:B------:R-:W-:Y:S02]  /*11810*/  IMAD R2, R2, c[0x0][0x198], RZ ;  /* 0x0000660002027a24 */ /* 0x000fe400078e02ff */
[----:B------:R-:W-:Y:S02]  /*11820*/  IMAD.SHL.U32 R69, R69, 0x10, RZ ;  /* 0x0000001045457824 */ /* 0x000fe400078e00ff */
[----:B------:R-:W-:Y:S02]  /*11830*/  IMAD R2, R0, c[0x0][0x19c], R2 ;  /* 0x0000670000027a24 */ /* 0x000fe400078e0202 */
[----:B------:R-:W-:Y:S02]  /*11840*/  IMAD.MOV.U32 R209, RZ, RZ, c[0x0][0x198] ;  /* 0x00006600ffd17624 */ /* 0x000fe400078e00ff */
[----:B------:R-:W-:Y:S01]  /*11850*/  IMAD.IADD R2, R71, 0x1, R2 ;  /* 0x0000000147027824 */ /* 0x000fe200078e0202 */
[----:B--2---:R-:W-:Y:S04]  /*11860*/  LEA R0, P0, R70, R212, 0x6 ;  /* 0x000000d446007211 */ /* 0x004fe800078030ff */
[C---:B------:R-:W-:Y:S01]  /*11870*/  @!P4 IADD3 R72, P2, R0.reuse, UR4, RZ ;  /* 0x000000040048cc10 */ /* 0x040fe2000ff5e0ff */
[----:B---3--:R-:W-:Y:S01]  /*11880*/  IMAD.MOV.U32 R210, RZ, RZ, 0x4 ;  /* 0x00000004ffd27424 */ /* 0x008fe200078e00ff */
[----:B------:R-:W-:Y:S02]  /*11890*/  @!P4 LEA R144, P6, R0, c[0x0][0x168], 0x1 ;  /* 0x00005a000090ca11 */ /* 0x000fe400078c08ff */
[----:B------:R-:W-:Y:S02]  /*118a0*/  LEA.HI.X R2, R70, R211, R2, 0x6, P0 ;  /* 0x000000d346027211 */ /* 0x000fe400000f3402 */
[----:B------:R-:W-:Y:S02]  /*118b0*/  @!P4 IADD3 R71, P5, R69, R0, RZ ;  /* 0x000000004547c210 */ /* 0x000fe40007fbe0ff */
[----:B------:R-:W-:Y:S02]  /*118c0*/  SHF.L.U64.HI R209, R209, R210, c[0x0][0x19c] ;  /* 0x00006700d1d17619 */ /* 0x000fe400000102d2 */
[--C-:B------:R-:W-:Y:S02]  /*118d0*/  @!P4 LEA.HI.X R145, R0, c[0x0][0x16c], R2.reuse, 0x1, P6 ;  /* 0x00005b000091ca11 */ /* 0x100fe400030f0c02 */
[----:B------:R-:W-:Y:S01]  /*118e0*/  @!P4 LEA R142, P3, R71, c[0x0][0x168], 0x1 ;  /* 0x00005a00478eca11 */ /* 0x000fe200078608ff */
[----:B------:R-:W-:Y:S01]  /*118f0*/  @!P4 IMAD.X R141, R209, 0x1, R2, P5 ;  /* 0x00000001d18dc824 */ /* 0x000fe200028e0602 */
[----:B------:R-:W-:Y:S01]  /*11900*/  P2R R70, PR, RZ, 0x4 ;  /* 0x00000004ff467803 */ /* 0x000fe20000000000 */
[----:B------:R-:W-:Y:S01]  /*11910*/  @!PT LDS RZ, [RZ] ;  /* 0x00000000fffff984 */ /* 0x000fe20000000800 */
[----:B------:R-:W-:Y:S01]  /*11920*/  @!PT LDS RZ, [RZ] ;  /* 0x00000000fffff984 */ /* 0x000fe20000000800 */
[----:B------:R-:W-:Y:S01]  /*11930*/  @!PT LDS RZ, [RZ] ;  /* 0x00000000fffff984 */ /* 0x000fe20000000800 */
[----:B------:R1:W-:Y:S01]  /*11940*/  @!P4 LDGSTS.E.BYPASS.LTC128B.128 [R207+0x4000], [R144.64] ;  /* 0x0400000090cfcfae */ /* 0x0003e2000b901d56 */
[----:B------:R-:W-:Y:S02]  /*11950*/  @!P4 LEA R140, P2, R72, c[0x0][0x168], 0x1 ;  /* 0x00005a00488cca11 */ /* 0x000fe400078408ff */
[----:B------:R-:W-:Y:S01]  /*11960*/  @!P4 LEA.HI.X R143, R71, c[0x0][0x16c], R141, 0x1, P3 ;  /* 0x00005b00478fca11 */ /* 0x000fe200018f0c8d */
[----:B------:R1:W-:Y:S01]  /*11970*/  @P4 STS.128 [R207+0x4800], RZ ;  /* 0x004800ffcf004388 */ /* 0x0003e20000000c00 */
[----:B------:R-:W-:Y:S02]  /*11980*/  ISETP.NE.AND P5, PT, R70, RZ, PT ;  /* 0x000000ff4600720c */ /* 0x000fe40003fa5270 */
[----:B------:R-:W-:Y:S01]  /*11990*/  @!P4 IADD3 R69, P1, R0, UR30, RZ ;  /* 0x0000001e0045cc10 */ /* 0x000fe2000ff3e0ff */
[----:B------:R-:W-:Y:S01]  /*119a0*/  @!PT LDS RZ, [RZ] ;  /* 0x00000000fffff984 */ /* 0x000fe20000000800 */
[----:B------:R-:W-:Y:S01]  /*119b0*/  @!PT LDS RZ, [RZ] ;  /* 0x00000000fffff984 */ /* 0x000fe20000000800 */
[----:B------:R-:W-:Y:S01]  /*119c0*/  @!PT LDS RZ, [RZ] ;  /* 0x00000000fffff984 */ /* 0x000fe20000000800 */
[----:B------:R1:W-:Y:S01]  /*119d0*/  @!P4 LDGSTS.E.BYPASS.LTC128B.128 [R207+0x4800], [R142.64] ;  /* 0x048000008ecfcfae */ /* 0x0003e2000b901d56 */
[----:B------:R-:W-:Y:S02]  /*119e0*/  @!P4 IADD3.X R75, R2, UR24, RZ, P5, !PT ;  /* 0x00000018024bcc10 */ /* 0x000fe4000affe4ff */
[C---:B------:R-:W-:Y:S01]  /*119f0*/  @!P4 LEA R70, P0, R69.reuse, c[0x0][0x168], 0x1 ;  /* 0x00005a004546ca11 */ /* 0x040fe200078008ff */
[----:B------:R1:W-:Y:S01]  /*11a00*/  @P4 STS.128 [R207+0x5000], RZ ;  /* 0x005000ffcf004388 */ /* 0x0003e20000000c00 */
[----:B------:R-:W-:Y:S02]  /*11a10*/  @!P4 LEA.HI.X R141, R72, c[0x0][0x16c], R75, 0x1, P2 ;  /* 0x00005b00488dca11 */ /* 0x000fe400010f0c4b */
[----:B------:R-:W-:Y:S03]  /*11a20*/  @!P4 IADD3.X R146, R2, UR5, RZ, P1, !PT ;  /* 0x000000050292cc10 */ /* 0x000fe60008ffe4ff */
[----:B------:R-:W-:Y:S01]  /*11a30*/  @!PT LDS RZ, [RZ] ;  /* 0x00000000fffff984 */ /* 0x000fe20000000800 */
[----:B------:R-:W-:Y:S01]  /*11a40*/  @!PT LDS RZ, [RZ] ;  /* 0x00000000fffff984 */ /* 0x000fe20000000800 */
[----:B------:R-:W-:Y:S01]  /*11a50*/  @!PT LDS RZ, [RZ] ;  /* 0x00000000fffff984 */ /* 0x000fe20000000800 */
[----:B------:R1:W-:Y:S01]  /*11a60*/  @!P4 LDGSTS.E.BYPASS.LTC128B.128 [R207+0x5000], [R140.64] ;  /* 0x050000008ccfcfae */ /* 0x0003e2000b901d56 */
[----:B------:R-:W-:Y:S03]  /*11a70*/  @!P4 LEA.HI.X R71, R69, c[0x0][0x16c], R146, 0x1, P0 ;  /* 0x00005b004547ca11 */ /* 0x000fe600000f0c92 */
[----:B------:R1:W-:Y:S04]  /*11a80*/  @P4 STS.128 [R207+0x5800], RZ ;  /* 0x005800ffcf004388 */ /* 0x0003e80000000c00 */
[----:B------:R-:W-:Y:S01]  /*11a90*/  @!PT LDS RZ, [RZ] ;  /* 0x00000000fffff984 */ /* 0x000fe20000000800 */
[----:B------:R-:W-:Y:S01]  /*11aa0*/  @!PT LDS RZ, [RZ] ;  /* 0x00000000fffff984 */ /* 0x000fe20000000800 */
[----:B------:R-:W-:Y:S01]  /*11ab0*/  @!PT LDS RZ, [RZ] ;  /* 0x00000000fffff984 */ /* 0x000fe20000000800 */
[----:B------:R1:W-:Y:S04]  /*11ac0*/  @!P4 LDGSTS.E.BYPASS.LTC128B.128 [R207+0x5800], [R70.64] ;  /* 0x0580000046cfcfae */ /* 0x0003e8000b901d56 */
[----:B------:R-:W0:Y:S01]  /*11ad0*/  LDGDEPBAR ;  /* 0x00000000000079af */ /* 0x000e220000000000 */
[----:B------:R-:W-:-:S05]  /*11ae0*/  BRA `(.L_x_1180) ;  /* 0x0000092000007947 */ /* 0x000fca0003800000 */
.L_x_1179:
[----:B-1----:R-:W2:Y:S01]  /*11af0*/  LDL.64 R4, [R1+0x30] ;  /* 0x0000300001047983 */ /* 0x002ea20000100a00 */
[----:B------:R-:W-:Y:S04]  /*11b00*/  DEPBAR.LE SB0, 0x0 ;  /* 0x000080000000791a */ /* 0x000fe80000000000 */
[----:B------:R-:W-:Y:S01]  /*11b10*/  IMAD.MOV.U32 R8, RZ, RZ, 0x6 ;  /* 0x00000006ff087424 */ /* 0x000fe200078e00ff */
[----:B------:R-:W-:Y:S01]  /*11b20*/  BAR.SYNC.DEFER_BLOCKING 0x0 ;  /* 0x0000000000007b1d */ /* 0x000fe20000010000 */
[----:B------:R-:W-:Y:S01]  /*11b30*/  IMAD.MOV.U32 R0, RZ, RZ, c[0x0][0x1a0] ;  /* 0x00006800ff007624 */ /* 0x000fe200078e00ff */
[----:B------:R-:W-:Y:S01]  /*11b40*/  IADD3 R208, R75, -0x1, RZ ;  /* 0xffffffff4bd07810 */ /* 0x000fe20007ffe0ff */
[----:B------:R-:W-:Y:S02]  /*11b50*/  IMAD.MOV.U32 R7, RZ, RZ, c[0x0][0x1a0] ;  /* 0x00006800ff077624 */ /* 0x000fe400078e00ff */
[----:B------:R-:W-:Y:S01]  /*11b60*/  IMAD.MOV.U32 R6, RZ, RZ, c[0x0][0x1a0] ;  /* 0x00006800ff067624 */ /* 0x000fe200078e00ff */
[----:B------:R-:W-:Y:S01]  /*11b70*/  SHF.L.U64.HI R0, R0, R8, c[0x0][0x1a4] ;  /* 0x0000690000007619 */ /* 0x000fe20000010208 */
[----:B------:R-:W-:Y:S01]  /*11b80*/  IMAD.SHL.U32 R7, R7, 0x40, RZ ;  /* 0x0000004007077824 */ /* 0x000fe200078e00ff */
[----:B------:R-:W-:Y:S01]  /*11b90*/  SHF.R.S32.HI R2, RZ, 0x1f, R208 ;  /* 0x0000001fff027819 */ /* 0x000fe200000114d0 */
[----:B------:R-:W-:Y:S02]  /*11ba0*/  IMAD.SHL.U32 R6, R6, 0x10, RZ ;  /* 0x0000001006067824 */ /* 0x000fe400078e00ff */
[----:B------:R-:W-:Y:S02]  /*11bb0*/  IMAD R0, R0, R208, RZ ;  /* 0x000000d000007224 */ /* 0x000fe400078e02ff */
[----:B------:R-:W-:Y:S02]  /*11bc0*/  IMAD.MOV.U32 R15, RZ, RZ, 0x4 ;  /* 0x00000004ff0f7424 */ /* 0x000fe400078e00ff */
[-C--:B------:R-:W-:Y:S01]  /*11bd0*/  IMAD R0, R2, R7.reuse, R0 ;  /* 0x0000000702007224 */ /* 0x080fe200078e0200 */
[----:B------:R-:W-:Y:S01]  /*11be0*/  @P4 STS.128 [R207+0x6000], RZ ;  /* 0x006000ffcf004388 */ /* 0x000fe20000000c00 */
[----:B--2---:R-:W-:Y:S04]  /*11bf0*/  IMAD.WIDE.U32 R4, R208, R7, R4 ;  /* 0x00000007d0047225 */ /* 0x004fe800078e0004 */
[----:B------:R-:W-:Y:S01]  /*11c00*/  IMAD.IADD R0, R5, 0x1, R0 ;  /* 0x0000000105007824 */ /* 0x000fe200078e0200 */
[----:B------:R-:W-:Y:S02]  /*11c10*/  @!P4 LEA R12, P6, R4, c[0x0][0x170], 0x1 ;  /* 0x00005c00040cca11 */ /* 0x000fe400078c08ff */
[----:B------:R-:W-:Y:S01]  /*11c20*/  @!P4 IADD3 R2, P0, R6, R4, RZ ;  /* 0x000000040602c210 */ /* 0x000fe20007f1e0ff */
[----:B------:R-:W-:Y:S01]  /*11c30*/  IMAD.MOV.U32 R6, RZ, RZ, c[0x0][0x1a0] ;  /* 0x00006800ff067624 */ /* 0x000fe200078e00ff */
[--C-:B------:R-:W-:Y:S02]  /*11c40*/  @!P4 LEA.HI.X R13, R4, c[0x0][0x174], R0.reuse, 0x1, P6 ;  /* 0x00005d00040dca11 */ /* 0x100fe400030f0c00 */
[----:B------:R-:W-:Y:S02]  /*11c50*/  @!P4 LEA R10, P5, R2, c[0x0][0x170], 0x1 ;  /* 0x00005c00020aca11 */ /* 0x000fe400078a08ff */
[----:B------:R-:W-:Y:S01]  /*11c60*/  SHF.L.U64.HI R6, R6, R15, c[0x0][0x1a4] ;  /* 0x0000690006067619 */ /* 0x000fe2000001020f */
[----:B------:R-:W-:Y:S01]  /*11c70*/  @!PT LDS RZ, [RZ] ;  /* 0x00000000fffff984 */ /* 0x000fe20000000800 */
[----:B------:R-:W-:Y:S01]  /*11c80*/  @!PT LDS RZ, [RZ] ;  /* 0x00000000fffff984 */ /* 0x000fe20000000800 */
[----:B------:R-:W-:Y:S01]  /*11c90*/  @!PT LDS RZ, [RZ] ;  /* 0x00000000fffff984 */ /* 0x000fe20000000800 */
[----:B------:R1:W-:Y:S01]  /*11ca0*/  @!P4 LDGSTS.E.BYPASS.LTC128B.128 [R207+0x6000], [R12.64] ;  /* 0x060000000ccfcfae */ /* 0x0003e2000b901d56 */
[C---:B------:R-:W-:Y:S02]  /*11cb0*/  @!P4 IADD3 R7, P3, R4.reuse, UR20, RZ ;  /* 0x000000140407cc10 */ /* 0x040fe4000ff7e0ff */
[----:B------:R-:W-:Y:S01]  /*11cc0*/  @!P4 IADD3 R14, P1, R4, UR28, RZ ;  /* 0x0000001c040ecc10 */ /* 0x000fe2000ff3e0ff */
[----:B------:R-:W-:Y:S01]  /*11cd0*/  @!P4 IMAD.X R5, R6, 0x1, R0, P0 ;  /* 0x000000010605c824 */ /* 0x000fe200000e0600 */
[C---:B------:R-:W-:Y:S01]  /*11ce0*/  @!P4 LEA R8, P2, R7.reuse, c[0x0][0x170], 0x1 ;  /* 0x00005c000708ca11 */ /* 0x040fe200078408ff */
[----:B------:R-:W-:Y:S01]  /*11cf0*/  @P4 STS.128 [R207+0x6800], RZ ;  /* 0x006800ffcf004388 */ /* 0x000fe20000000c00 */
[----:B------:R-:W-:Y:S02]  /*11d00*/  @!P4 IADD3.X R9, R0, UR19, RZ, P3, !PT ;  /* 0x000000130009cc10 */ /* 0x000fe40009ffe4ff */
[----:B------:R-:W-:Y:S02]  /*11d10*/  @!P4 LEA.HI.X R11, R2, c[0x0][0x174], R5, 0x1, P5 ;  /* 0x00005d00020bca11 */ /* 0x000fe400028f0c05 */
[----:B------:R-:W-:Y:S02]  /*11d20*/  @!P4 LEA.HI.X R9, R7, c[0x0][0x174], R9, 0x1, P2 ;  /* 0x00005d000709ca11 */ /* 0x000fe400010f0c09 */
[----:B------:R-:W-:Y:S01]  /*11d30*/  @!P4 LEA R6, P0, R14, c[0x0][0x170], 0x1 ;  /* 0x00005c000e06ca11 */ /* 0x000fe200078008ff */
[----:B------:R-:W-:Y:S01]  /*11d40*/  @!PT LDS RZ, [RZ] ;  /* 0x00000000fffff984 */ /* 0x000fe20000000800 */
[----:B------:R-:W-:Y:S01]  /*11d50*/  @!PT LDS RZ, [RZ] ;  /* 0x00000000fffff984 */ /* 0x000fe20000000800 */
[----:B------:R-:W-:Y:S01]  /*11d60*/  @!PT LDS RZ, [RZ] ;  /* 0x00000000fffff984 */ /* 0x000fe20000000800 */
[----:B------:R2:W-:Y:S01]  /*11d70*/  @!P4 LDGSTS.E.BYPASS.LTC128B.128 [R207+0x6800], [R10.64] ;  /* 0x068000000acfcfae */ /* 0x0005e2000b901d56 */
[----:B------:R-:W-:Y:S04]  /*11d80*/  @!P4 IADD3.X R15, R0, UR21, RZ, P1, !PT ;  /* 0x00000015000fcc10 */ /* 0x000fe80008ffe4ff */
[----:B------:R-:W-:Y:S01]  /*11d90*/  @!P4 LEA.HI.X R7, R14, c[0x0][0x174], R15, 0x1, P0 ;  /* 0x00005d000e07ca11 */ /* 0x000fe200000f0c0f */
[----:B------:R-:W-:Y:S01]  /*11da0*/  @P4 STS.128 [R207+0x7000], RZ ;  /* 0x007000ffcf004388 */ /* 0x000fe20000000c00 */
[----:B------:R-:W-:Y:S05]  /*11db0*/  ISETP.GT.AND P0, PT, R208, UR18, PT ;  /* 0x00000012d0007c0c */ /* 0x000fea000bf04270 */
        /* <DEDUP_REMOVED lines=10> */
[----:B------:R-:W3:Y:S06]  /*11e60*/  LDSM.16.M88.4 R16, [R184+0x4000] ;  /* 0x00400000b810783b */ /* 0x000eec0000000200 */
[----:B------:R-:W2:Y:S06]  /*11e70*/  LDSM.16.M88.4 R60, [R191+0x2000] ;  /* 0x00200000bf3c783b */ /* 0x000eac0000000200 */
[----:B------:R-:W4:Y:S06]  /*11e80*/  LDSM.16.M88.4 R32, [R184+0x4800] ;  /* 0x00480000b820783b */ /* 0x000f2c0000000200 */
[----:B------:R-:W0:Y:S06]  /*11e90*/  LDGDEPBAR ;  /* 0x00000000000079af */ /* 0x000e2c0000000000 */
[----:B------:R-:W5:Y:S06]  /*11ea0*/  LDSM.16.M88.4 R48, [R184+0x5000] ;  /* 0x00500000b830783b */ /* 0x000f6c0000000200 */
[----:B------:R-:W4:Y:S06]  /*11eb0*/  LDSM.16.M88.4 R140, [R184+0x5800] ;  /* 0x00580000b88c783b */ /* 0x000f2c0000000200 */
[----:B------:R-:W-:Y:S01]  /*11ec0*/  LDSM.16.M88.4 R144, [R194] ;  /* 0x00000000c290783b */ /* 0x000fe20000000200 */
[-C--:B---3--:R-:W-:Y:S05]  /*11ed0*/  HMMA.16816.F32 R4, R64, R16.reuse, RZ ;  /* 0x000000104004723c */ /* 0x088fea00000018ff */
[----:B------:R-:W3:Y:S03]  /*11ee0*/  LDSM.16.M88.4 R148, [R190+0x4000] ;  /* 0x00400000be94783b */ /* 0x000ee60000000200 */
[C---:B--2---:R-:W-:Y:S03]  /*11ef0*/  HMMA.16816.F32 R8, R60.reuse, R16, RZ ;  /* 0x000000103c08723c */ /* 0x044fe600000018ff */
[----:B------:R-:W2:Y:S06]  /*11f00*/  LDSM.16.M88.4 R152, [R194+0x2000] ;  /* 0x00200000c298783b */ /* 0x000eac0000000200 */
[----:B------:R-:W2:Y:S01]  /*11f10*/  LDSM.16.M88.4 R156, [R190+0x4800] ;  /* 0x00480000be9c783b */ /* 0x000ea20000000200 */
[-C--:B-1----:R-:W-:Y:S05]  /*11f20*/  HMMA.16816.F32 R12, R60, R18.reuse, RZ ;  /* 0x000000123c0c723c */ /* 0x082fea00000018ff */
[----:B------:R-:W1:Y:S03]  /*11f30*/  LDSM.16.M88.4 R160, [R190+0x5000] ;  /* 0x00500000bea0783b */ /* 0x000e660000000200 */
[C---:B------:R-:W-:Y:S03]  /*11f40*/  HMMA.16816.F32 R16, R64.reuse, R18, RZ ;  /* 0x000000124010723c */ /* 0x040fe600000018ff */
[----:B------:R-:W1:Y:S05]  /*11f50*/  LDSM.16.M88.4 R164, [R190+0x5800] ;  /* 0x00580000bea4783b */ /* 0x000e6a0000000200 */
[-C--:B----4-:R-:W-:Y:S01]  /*11f60*/  HMMA.16816.F32 R20, R64, R32.reuse, RZ ;  /* 0x000000204014723c */ /* 0x090fe200000018ff */
[----:B------:R-:W-:Y:S06]  /*11f70*/  LDSM.16.M88.4 R168, [R192+0x2000] ;  /* 0x00200000c0a8783b */ /* 0x000fec0000000200 */
[----:B------:R-:W-:Y:S01]  /*11f80*/  LDSM.16.M88.4 R172, [R193+0x2000] ;  /* 0x00200000c1ac783b */ /* 0x000fe20000000200 */
[C---:B------:R-:W-:Y:S05]  /*11f90*/  HMMA.16816.F32 R24, R60.reuse, R32, RZ ;  /* 0x000000203c18723c */ /* 0x040fea00000018ff */
[----:B------:R-:W-:Y:S03]  /*11fa0*/  LDSM.16.M88.4 R176, [R189+0x800] ;  /* 0x00080000bdb0783b */ /* 0x000fe60000000200 */
[-C--:B------:R-:W-:Y:S03]  /*11fb0*/  HMMA.16816.F32 R28, R60, R34.reuse, RZ ;  /* 0x000000223c1c723c */ /* 0x080fe600000018ff */
[----:B------:R-:W-:Y:S05]  /*11fc0*/  LDSM.16.M88.4 R180, [R189+0x1000] ;  /* 0x00100000bdb4783b */ /* 0x000fea0000000200 */
        /* <DEDUP_REMOVED lines=8> */
[----:B------:R-:W-:Y:S01]  /*12050*/  HMMA.16816.F32 R64, R64, R142, RZ ;  /* 0x0000008e4040723c */ /* 0x000fe200000018ff */
[----:B------:R-:W-:Y:S07]  /*12060*/  LDSM.16.M88.4 R140, [R192] ;  /* 0x00000000c08c783b */ /* 0x000fee0000000200 */
[-C--:B---3--:R-:W-:Y:S08]  /*12070*/  HMMA.16816.F32 R4, R144, R148.reuse, R4 ;  /* 0x000000949004723c */ /* 0x088ff00000001804 */
[C---:B--2---:R-:W-:Y:S08]  /*12080*/  HMMA.16816.F32 R8, R152.reuse, R148, R8 ;  /* 0x000000949808723c */ /* 0x044ff00000001808 */
        /* <DEDUP_REMOVED lines=13> */
[-C--:B------:R-:W-:Y:S08]  /*12160*/  HMMA.16816.F32 R52, R144, R164.reuse, R52 ;  /* 0x000000a49034723c */ /* 0x080ff00000001834 */
[C---:B------:R-:W-:Y:S08]  /*12170*/  HMMA.16816.F32 R56, R152.reuse, R164, R56 ;  /* 0x000000a49838723c */ /* 0x040ff00000001838 */
[-C--:B------:R-:W-:Y:S01]  /*12180*/  HMMA.16816.F32 R60, R152, R166.reuse, R60 ;  /* 0x000000a6983c723c */ /* 0x080fe2000000183c */
[----:B------:R-:W1:Y:S07]  /*12190*/  LDSM.16.M88.4 R152, [R197] ;  /* 0x00000000c598783b */ /* 0x000e6e0000000200 */
[----:B------:R-:W-:Y:S01]  /*121a0*/  HMMA.16816.F32 R64, R144, R166, R64 ;  /* 0x000000a69040723c */ /* 0x000fe20000001840 */
[----:B------:R-:W-:Y:S06]  /*121b0*/  LDSM.16.M88.4 R144, [R193] ;  /* 0x00000000c190783b */ /* 0x000fec0000000200 */
[----:B------:R-:W4:Y:S01]  /*121c0*/  LDSM.16.M88.4 R164, [R189] ;  /* 0x00000000bda4783b */ /* 0x000f220000000200 */
[-C--:B--2---:R-:W-:Y:S08]  /*121d0*/  HMMA.16816.F32 R4, R140, R148.reuse, R4 ;  /* 0x000000948c04723c */ /* 0x084ff00000001804 */
[C---:B------:R-:W-:Y:S08]  /*121e0*/  HMMA.16816.F32 R8, R168.reuse, R148, R8 ;  /* 0x00000094a808723c */ /* 0x040ff00000001808 */
[-C--:B------:R-:W-:Y:S08]  /*121f0*/  HMMA.16816.F32 R12, R168, R150.reuse, R12 ;  /* 0x00000096a80c723c */ /* 0x080ff0000000180c */
[C---:B------:R-:W-:Y:S01]  /*12200*/  HMMA.16816.F32 R16, R140.reuse, R150, R16 ;  /* 0x000000968c10723c */ /* 0x040fe20000001810 */
[----:B------:R-:W2:Y:S01]  /*12210*/  LDSM.16.M88.4 R148, [R189+0x1800] ;  /* 0x00180000bd94783b */ /* 0x000ea20000000200 */
[----:B------:R-:W-:Y:S05]  /*12220*/  DEPBAR.LE SB0, 0x0 ;  /* 0x000080000000791a */ /* 0x000fea0000000000 */
[----:B------:R-:W-:Y:S01]  /*12230*/  BAR.SYNC.DEFER_BLOCKING 0x0 ;  /* 0x0000000000007b1d */ /* 0x000fe20000010000 */
[-C--:B---3--:R-:W-:Y:S08]  /*12240*/  HMMA.16816.F32 R20, R140, R156.reuse, R20 ;  /* 0x0000009c8c14723c */ /* 0x088ff00000001814 */
        /* <DEDUP_REMOVED lines=10> */
[----:B------:R-:W-:Y:S08]  /*122f0*/  HMMA.16816.F32 R64, R140, R162, R64 ;  /* 0x000000a28c40723c */ /* 0x000ff00000001840 */
[-C--:B----4-:R-:W-:Y:S08]  /*12300*/  HMMA.16816.F32 R4, R144, R164.reuse, R4 ;  /* 0x000000a49004723c */ /* 0x090ff00000001804 */
        /* <DEDUP_REMOVED lines=16> */
.L_x_1180:
[----:B-1----:R-:W-:Y:S01]  /*12410*/  P2R R144, PR, RZ, 0x10 ;  /* 0x00000010ff907803 */ /* 0x002fe20000000000 */
[----:B------:R-:W1:Y:S01]  /*12420*/  S2R R0, SR_TID.X ;  /* 0x0000000000007919 */ /* 0x000e620000002100 */
[----:B------:R-:W-:Y:S07]  /*12430*/  IMAD.SHL.U32 R159, R208, 0x2, RZ ;  /* 0x00000002d09f7824 */ /* 0x000fee00078e00ff */
[----:B------:R-:W2:Y:S01]  /*12440*/  LDL.64 R182, [R1+0x8] ;  /* 0x0000080001b67983 */ /* 0x000ea20000100a00 */
[----:B-1----:R-:W-:Y:S05]  /*12450*/  IMAD.SHL.U32 R0, R0, 0x2, RZ ;  /* 0x0000000200007824 */ /* 0x002fea00078e00ff */
[----:B------:R-:W-:Y:S05]  /*12460*/  LOP3.LUT R0, R0, 0x6, RZ, 0xc0, !PT ;  /* 0x0000000600007812 */ /* 0x000fea00078ec0ff */
[----:B------:R-:W-:Y:S05]  /*12470*/  IMAD R0, R208, 0x40, R0 ;  /* 0x00000040d0007824 */ /* 0x000fea00078e0200 */
[C---:B------:R-:W-:Y:S02]  /*12480*/  IADD3 R75, R0.reuse, 0x1, RZ ;  /* 0x00000001004b7810 */ /* 0x040fe40007ffe0ff */
[CC--:B------:R-:W-:Y:S02]  /*12490*/  ISETP.GE.AND P2, PT, R0.reuse, R202.reuse, PT ;  /* 0x000000ca0000720c */ /* 0x0c0fe40003f46270 */
[CC--:B------:R-:W-:Y:S02]  /*124a0*/  ISETP.GE.AND P0, PT, R0.reuse, R201.reuse, PT ;  /* 0x000000c90000720c */ /* 0x0c0fe40003f06270 */
[C---:B------:R-:W-:Y:S02]  /*124b0*/  ISETP.GE.AND P1, PT, R75.reuse, R202, PT ;  /* 0x000000ca4b00720c */ /* 0x040fe40003f26270 */
[C---:B------:R-:W-:Y:S02]  /*124c0*/  ISETP.GE.AND P3, PT, R75.reuse, R201, PT ;  /* 0x000000c94b00720c */ /* 0x040fe40003f66270 */
[C---:B------:R-:W-:Y:S02]  /*124d0*/  IADD3 R72, R0.reuse, 0x8, RZ ;  /* 0x0000000800487810 */ /* 0x040fe40007ffe0ff */
[C---:B------:R-:W-:Y:S02]  /*124e0*/  IADD3 R71, R0.reuse, 0x9, RZ ;  /* 0x0000000900477810 */ /* 0x040fe40007ffe0ff */
[CC--:B------:R-:W-:Y:S02]  /*124f0*/  ISETP.GE.OR P5, PT, R0.reuse, R205.reuse, !P2 ;  /* 0x000000cd0000720c */ /* 0x0c0fe400057a6670 */
[-C--:B------:R-:W-:Y:S02]  /*12500*/  ISETP.GE.OR P2, PT, R0, R204.reuse, !P0 ;  /* 0x000000cc0000720c */ /* 0x080fe40004746670 */
[C---:B------:R-:W-:Y:S02]  /*12510*/  ISETP.GE.OR P1, PT, R75.reuse, R205, !P1 ;  /* 0x000000cd4b00720c */ /* 0x040fe40004f26670 */
[----:B------:R-:W-:Y:S02]  /*12520*/  ISETP.GE.OR P0, PT, R75, R204, !P3 ;  /* 0x000000cc4b00720c */ /* 0x000fe40005f06670 */
[----:B------:R-:W-:Y:S02]  /*12530*/  FSEL R147, R6, -INF , !P2 ;  /* 0xff80000006937808 */ /* 0x000fe40005000000 */
[----:B------:R-:W-:Y:S02]  /*12540*/  FSEL R148, R5, -INF , !P1 ;  /* 0xff80000005947808 */ /* 0x000fe40004800000 */
[----:B------:R-:W-:Y:S02]  /*12550*/  FSEL R149, R7, -INF , !P0 ;  /* 0xff80000007957808 */ /* 0x000fe40004000000 */
[CC--:B------:R-:W-:Y:S02]  /*12560*/  ISETP.GE.AND P2, PT, R72.reuse, R202.reuse, PT ;  /* 0x000000ca4800720c */ /* 0x0c0fe40003f46270 */
[C---:B------:R-:W-:Y:S02]  /*12570*/  ISETP.GE.AND P1, PT, R71.reuse, R202, PT ;  /* 0x000000ca4700720c */ /* 0x040fe40003f26270 */
[-C--:B------:R-:W-:Y:S02]  /*12580*/  ISETP.GE.AND P0, PT, R72, R201.reuse, PT ;  /* 0x000000c94800720c */ /* 0x080fe40003f06270 */
        /* <DEDUP_REMOVED lines=16> */
[C---:B------:R-:W-:Y:S02]  /*12690*/  IADD3 R19, R0.reuse, 0x18, RZ ;  /* 0x0000001800137810 */ /* 0x040fe40007ffe0ff */
[----:B------:R-:W-:Y:S02]  /*126a0*/  IADD3 R18, R0, 0x19, RZ ;  /* 0x0000001900127810 */ /* 0x000fe40007ffe0ff */
[CC--:B------:R-:W-:Y:S02]  /*126b0*/  ISETP.GE.OR P5, PT, R70.reuse, R205.reuse, !P2 ;  /* 0x000000cd4600720c */ /* 0x0c0fe400057a6670 */
[C---:B------:R-:W-:Y:S02]  /*126c0*/  ISETP.GE.OR P2, PT, R69.reuse, R205, !P1 ;  /* 0x000000cd4500720c */ /* 0x040fe40004f46670 */
[-C--:B------:R-:W-:Y:S02]  /*126d0*/  ISETP.GE.OR P1, PT, R70, R204.reuse, !P0 ;  /* 0x000000cc4600720c */ /* 0x080fe40004726670 */
[----:B------:R-:W-:Y:S02]  /*126e0*/  ISETP.GE.OR P0, PT, R69, R204, !P3 ;  /* 0x000000cc4500720c */ /* 0x000fe40005f06670 */
[----:B------:R-:W-:Y:S02]  /*126f0*/  FSEL R156, R21, -INF , !P2 ;  /* 0xff800000159c7808 */ /* 0x000fe40005000000 */
[----:B------:R-:W-:Y:S02]  /*12700*/  FSEL R157, R22, -INF , !P1 ;  /* 0xff800000169d7808 */ /* 0x000fe40004800000 */
[----:B------:R-:W-:Y:S02]  /*12710*/  FSEL R158, R23, -INF , !P0 ;  /* 0xff800000179e7808 */ /* 0x000fe40004000000 */
[CC--:B------:R-:W-:Y:S02]  /*12720*/  ISETP.GE.AND P2, PT, R19.reuse, R202.reuse, PT ;  /* 0x000000ca1300720c */ /* 0x0c0fe40003f46270 */
[C---:B------:R-:W-:Y:S02]  /*12730*/  ISETP.GE.AND P1, PT, R18.reuse, R202, PT ;  /* 0x000000ca1200720c */ /* 0x040fe40003f26270 */
[CC--:B------:R-:W-:Y:S02]  /*12740*/  ISETP.GE.AND P0, PT, R19.reuse, R201.reuse, PT ;  /* 0x000000c91300720c */ /* 0x0c0fe40003f06270 */
        /* <DEDUP_REMOVED lines=26> */
[----:B------:R-:W-:Y:S02]  /*128f0*/  ISETP.GE.AND P1, PT, R6, R202, PT ;  /* 0x000000ca0600720c */ /* 0x000fe40003f26270 */
[CC--:B------:R-:W-:Y:S02]  /*12900*/  ISETP.GE.AND P0, PT, R7.reuse, R201.reuse, PT ;  /* 0x000000c90700720c */ /* 0x0c0fe40003f06270 */
[----:B------:R-:W-:Y:S02]  /*12910*/  FSEL R171, R36, -INF , !P5 ;  /* 0xff80000024ab7808 */ /* 0x000fe40006800000 */
[C---:B------:R-:W-:Y:S01]  /*12920*/  ISETP.GE.AND P3, PT, R6.reuse, R201, PT ;  /* 0x000000c90600720c */ /* 0x040fe20003f66270 */
[----:B------:R-:W-:Y:S01]  /*12930*/  LDSM.16.MT88.4 R36, [R188+0x6000] ;  /* 0x00600000bc24783b */ /* 0x000fe20000004200 */
[CC--:B------:R-:W-:Y:S02]  /*12940*/  ISETP.GE.OR P5, PT, R7.reuse, R205.reuse, !P2 ;  /* 0x000000cd0700720c */ /* 0x0c0fe400057a6670 */
[C---:B------:R-:W-:Y:S02]  /*12950*/  ISETP.GE.OR P2, PT, R6.reuse, R205, !P1 ;  /* 0x000000cd0600720c */ /* 0x040fe40004f46670 */
[-C--:B------:R-:W-:Y:S02]  /*12960*/  ISETP.GE.OR P1, PT, R7, R204.reuse, !P0 ;  /* 0x000000cc0700720c */ /* 0x080fe40004726670 */
[----:B------:R-:W-:Y:S02]  /*12970*/  ISETP.GE.OR P0, PT, R6, R204, !P3 ;  /* 0x000000cc0600720c */ /* 0x000fe40005f06670 */
[----:B------:R-:W-:Y:S02]  /*12980*/  FSEL R166, R50, -INF , !P1 ;  /* 0xff80000032a67808 */ /* 0x000fe40004800000 */
[C---:B------:R-:W-:Y:S02]  /*12990*/  ISETP.GE.AND P1, PT, R0.reuse, R200, PT ;  /* 0x000000c80000720c */ /* 0x040fe40003f26270 */
[C---:B------:R-:W-:Y:S02]  /*129a0*/  IADD3 R5, R0.reuse, 0x30, RZ ;  /* 0x0000003000057810 */ /* 0x040fe40007ffe0ff */
[C---:B------:R-:W-:Y:S02]  /*129b0*/  IADD3 R4, R0.reuse, 0x31, RZ ;  /* 0x0000003100047810 */ /* 0x040fe40007ffe0ff */
[----:B------:R-:W-:Y:S02]  /*129c0*/  FSEL R165, R49, -INF , !P2 ;  /* 0xff80000031a57808 */ /* 0x000fe40005000000 */
[----:B------:R-:W-:Y:S02]  /*129d0*/  FSEL R168, R51, -INF , !P0 ;  /* 0xff80000033a87808 */ /* 0x000fe40004000000 */
[C---:B------:R-:W-:Y:S02]  /*129e0*/  ISETP.GE.AND P0, PT, R0.reuse, R199, PT ;  /* 0x000000c70000720c */ /* 0x040fe40003f06270 */
[CC--:B------:R-:W-:Y:S02]  /*129f0*/  ISETP.GE.AND P2, PT, R5.reuse, R202.reuse, PT ;  /* 0x000000ca0500720c */ /* 0x0c0fe40003f46270 */
[----:B------:R-:W-:Y:S02]  /*12a00*/  ISETP.GE.OR P1, PT, R0, R203, !P1 ;  /* 0x000000cb0000720c */ /* 0x000fe40004f26670 */
[----:B------:R-:W-:Y:S02]  /*12a10*/  ISETP.GE.AND P3, PT, R4, R202, PT ;  /* 0x000000ca0400720c */ /* 0x000fe40003f66270 */
[C---:B------:R-:W-:Y:S02]  /*12a20*/  IADD3 R2, R0.reuse, 0x38, RZ ;  /* 0x0000003800027810 */ /* 0x040fe40007ffe0ff */
[----:B------:R-:W-:Y:S02]  /*12a30*/  ISETP.GE.OR P6, PT, R0, R206, !P0 ;  /* 0x000000ce0000720c */ /* 0x000fe400047c6670 */
[----:B------:R-:W-:Y:S02]  /*12a40*/  P2R R20, PR, RZ, 0x2 ;  /* 0x00000002ff147803 */ /* 0x000fe40000000000 */
[C---:B------:R-:W-:Y:S02]  /*12a50*/  ISETP.GE.OR P2, PT, R5.reuse, R205, !P2 ;  /* 0x000000cd0500720c */ /* 0x040fe40005746670 */
[CC--:B------:R-:W-:Y:S02]  /*12a60*/  ISETP.GE.AND P1, PT, R5.reuse, R201.reuse, PT ;  /* 0x000000c90500720c */ /* 0x0c0fe40003f26270 */
[----:B------:R-:W-:Y:S02]  /*12a70*/  ISETP.GE.AND P0, PT, R4, R201, PT ;  /* 0x000000c90400720c */ /* 0x000fe40003f06270 */
[----:B------:R-:W-:Y:S02]  /*12a80*/  FSEL R164, R48, -INF , !P5 ;  /* 0xff80000030a47808 */ /* 0x000fe40006800000 */
[-C--:B------:R-:W-:Y:S02]  /*12a90*/  ISETP.GE.OR P5, PT, R4, R205.reuse, !P3 ;  /* 0x000000cd0400720c */ /* 0x080fe40005fa6670 */
[----:B------:R-:W-:Y:S02]  /*12aa0*/  FSEL R229, R52, -INF , !P2 ;  /* 0xff80000034e57808 */ /* 0x000fe40005000000 */
[----:B------:R-:W-:Y:S02]  /*12ab0*/  ISETP.GE.AND P3, PT, R2, R202, PT ;  /* 0x000000ca0200720c */ /* 0x000fe40003f66270 */
[-C--:B------:R-:W-:Y:S02]  /*12ac0*/  ISETP.GE.OR P2, PT, R5, R204.reuse, !P1 ;  /* 0x000000cc0500720c */ /* 0x080fe40004f46670 */
[----:B------:R-:W-:Y:S02]  /*12ad0*/  ISETP.GE.OR P1, PT, R4, R204, !P0 ;  /* 0x000000cc0400720c */ /* 0x000fe40004726670 */
[----:B------:R-:W-:Y:S02]  /*12ae0*/  FSEL R231, R53, -INF , !P5 ;  /* 0xff80000035e77808 */ /* 0x000fe40006800000 */
[----:B------:R-:W-:Y:S01]  /*12af0*/  IADD3 R0, R0, 0x39, RZ ;  /* 0x0000003900007810 */ /* 0x000fe20007ffe0ff */
[----:B------:R-:W3:Y:S01]  /*12b00*/  LDL.64 R52, [R1] ;  /* 0x0000000001347983 */ /* 0x000ee20000100a00 */
[----:B------:R-:W-:Y:S02]  /*12b10*/  FSEL R236, R55, -INF , !P1 ;  /* 0xff80000037ec7808 */ /* 0x000fe40004800000 */
[----:B------:R-:W-:Y:S02]  /*12b20*/  ISETP.GE.OR P1, PT, R2, R205, !P3 ;  /* 0x000000cd0200720c */ /* 0x000fe40005f26670 */
[C---:B------:R-:W-:Y:S02]  /*12b30*/  ISETP.GE.AND P3, PT, R75.reuse, R200, PT ;  /* 0x000000c84b00720c */ /* 0x040fe40003f66270 */
[C---:B------:R-:W-:Y:S02]  /*12b40*/  ISETP.GE.AND P0, PT, R0.reuse, R202, PT ;  /* 0x000000ca0000720c */ /* 0x040fe40003f06270 */
[C---:B------:R-:W-:Y:S02]  /*12b50*/  ISETP.GE.AND P5, PT, R0.reuse, R201, PT ;  /* 0x000000c90000720c */ /* 0x040fe40003fa6270 */
[----:B------:R-:W-:Y:S02]  /*12b60*/  ISETP.GE.OR P3, PT, R75, R203, !P3 ;  /* 0x000000cb4b00720c */ /* 0x000fe40005f66670 */
[----:B------:R-:W-:Y:S02]  /*12b70*/  ISETP.GE.OR P0, PT, R0, R205, !P0 ;  /* 0x000000cd0000720c */ /* 0x000fe40004706670 */
[----:B------:R-:W-:Y:S02]  /*12b80*/  FSEL R220, R64, -INF , !P1 ;  /* 0xff80000040dc7808 */ /* 0x000fe40004800000 */
[----:B------:R-:W-:Y:S02]  /*12b90*/  ISETP.GE.OR P1, PT, R0, R204, !P5 ;  /* 0x000000cc0000720c */ /* 0x000fe40006f26670 */
[----:B------:R-:W-:Y:S02]  /*12ba0*/  ISETP.NE.AND P5, PT, R20, RZ, PT ;  /* 0x000000ff1400720c */ /* 0x000fe40003fa5270 */
[----:B------:R-:W-:Y:S02]  /*12bb0*/  P2R R20, PR, RZ, 0x8 ;  /* 0x00000008ff147803 */ /* 0x000fe40000000000 */
[----:B------:R-:W-:Y:S02]  /*12bc0*/  ISETP.GE.AND P3, PT, R72, R200, PT ;  /* 0x000000c84800720c */ /* 0x000fe40003f66270 */
[----:B------:R-:W-:Y:S02]  /*12bd0*/  FSEL R233, R54, -INF , !P2 ;  /* 0xff80000036e97808 */ /* 0x000fe40005000000 */
[----:B------:R-:W-:Y:S02]  /*12be0*/  ISETP.GE.AND P2, PT, R2, R201, PT ;  /* 0x000000c90200720c */ /* 0x000fe40003f46270 */
[----:B------:R-:W-:Y:S02]  /*12bf0*/  FSEL R223, R65, -INF , !P0 ;  /* 0xff80000041df7808 */ /* 0x000fe40004000000 */
[-C--:B------:R-:W-:Y:S02]  /*12c00*/  ISETP.GE.AND P0, PT, R75, R199.reuse, PT ;  /* 0x000000c74b00720c */ /* 0x080fe40003f06270 */
[----:B------:R-:W-:Y:S02]  /*12c10*/  FSEL R228, R67, -INF , !P1 ;  /* 0xff80000043e47808 */ /* 0x000fe40004800000 */
[----:B------:R-:W-:Y:S02]  /*12c20*/  ISETP.GE.AND P1, PT, R72, R199, PT ;  /* 0x000000c74800720c */ /* 0x000fe40003f26270 */
[----:B------:R-:W-:Y:S02]  /*12c30*/  FSEL R23, R10, -INF , !P6 ;  /* 0xff8000000a177808 */ /* 0x000fe40007000000 */
[----:B------:R-:W-:Y:S02]  /*12c40*/  ISETP.GE.OR P6, PT, R72, R203, !P3 ;  /* 0x000000cb4800720c */ /* 0x000fe40005fc6670 */
[----:B------:R-:W-:Y:S02]  /*12c50*/  ISETP.NE.AND P3, PT, R20, RZ, PT ;  /* 0x000000ff1400720c */ /* 0x000fe40003f65270 */
[----:B------:R-:W-:Y:S02]  /*12c60*/  ISETP.GE.OR P2, PT, R2, R204, !P2 ;  /* 0x000000cc0200720c */ /* 0x000fe40005746670 */
[-C--:B------:R-:W-:Y:S02]  /*12c70*/  ISETP.GE.OR P4, PT, R75, R206.reuse, !P0 ;  /* 0x000000ce4b00720c */ /* 0x080fe40004786670 */
[----:B------:R-:W-:Y:S02]  /*12c80*/  ISETP.GE.AND P0, PT, R71, R199, PT ;  /* 0x000000c74700720c */ /* 0x000fe40003f06270 */
[----:B------:R-:W-:Y:S02]  /*12c90*/  ISETP.GE.OR P1, PT, R72, R206, !P1 ;  /* 0x000000ce4800720c */ /* 0x000fe40004f26670 */
[----:B------:R-:W-:Y:S02]  /*12ca0*/  FSEL R22, R9, -INF , !P3 ;  /* 0xff80000009167808 */ /* 0x000fe40005800000 */
[----:B------:R-:W-:Y:S02]  /*12cb0*/  FMNMX.FTZ R9, R146, R3, !PT ;  /* 0x0000000392097209 */ /* 0x000fe40007810000 */
[----:B------:R-:W-:Y:S02]  /*12cc0*/  FSEL R225, R66, -INF , !P2 ;  /* 0xff80000042e17808 */ /* 0x000fe40005000000 */
[C---:B------:R-:W-:Y:S02]  /*12cd0*/  ISETP.GE.AND P2, PT, R71.reuse, R200, PT ;  /* 0x000000c84700720c */ /* 0x040fe40003f46270 */
[C---:B------:R-:W-:Y:S02]  /*12ce0*/  ISETP.GE.OR P0, PT, R71.reuse, R206, !P0 ;  /* 0x000000ce4700720c */ /* 0x040fe40004706670 */
[----:B------:R-:W-:Y:S02]  /*12cf0*/  P2R R10, PR, RZ, 0x2 ;  /* 0x00000002ff0a7803 */ /* 0x000fe40000000000 */
[----:B------:R-:W-:Y:S02]  /*12d00*/  ISETP.GE.AND P1, PT, R70, R199, PT ;  /* 0x000000c74600720c */ /* 0x000fe40003f26270 */
[----:B------:R-:W-:Y:S02]  /*12d10*/  FMNMX.FTZ R9, R148, R9, !PT ;  /* 0x0000000994097209 */ /* 0x000fe40007810000 */
[----:B------:R-:W-:Y:S02]  /*12d20*/  FSEL R21, R8, -INF , !P5 ;  /* 0xff80000008157808 */ /* 0x000fe40006800000 */
[----:B------:R-:W-:Y:S02]  /*12d30*/  ISETP.GE.OR P5, PT, R71, R203, !P2 ;  /* 0x000000cb4700720c */ /* 0x000fe400057a6670 */
[----:B------:R-:W-:Y:S02]  /*12d40*/  FSEL R32, R11, -INF , !P4 ;  /* 0xff8000000b207808 */ /* 0x000fe40006000000 */
[----:B------:R-:W-:Y:S02]  /*12d50*/  P2R R8, PR, RZ, 0x1 ;  /* 0x00000001ff087803 */ /* 0x000fe40000000000 */
[CC--:B------:R-:W-:Y:S02]  /*12d60*/  ISETP.GE.AND P3, PT, R70.reuse, R200.reuse, PT ;  /* 0x000000c84600720c */ /* 0x0c0fe40003f66270 */
[----:B------:R-:W-:Y:S02]  /*12d70*/  ISETP.GE.AND P2, PT, R69, R200, PT ;  /* 0x000000c84500720c */ /* 0x000fe40003f46270 */
[----:B------:R-:W-:Y:S02]  /*12d80*/  ISETP.GE.OR P4, PT, R70, R206, !P1 ;  /* 0x000000ce4600720c */ /* 0x000fe40004f86670 */
[----:B------:R-:W-:Y:S02]  /*12d90*/  FMNMX.FTZ R9, R140, R9, !PT ;  /* 0x000000098c097209 */ /* 0x000fe40007810000 */
[----:B------:R-:W-:Y:S02]  /*12da0*/  FSEL R11, R12, -INF , !P6 ;  /* 0xff8000000c0b7808 */ /* 0x000fe40007000000 */
[----:B------:R-:W-:Y:S02]  /*12db0*/  FSEL R20, R13, -INF , !P5 ;  /* 0xff8000000d147808 */ /* 0x000fe40006800000 */
[-C--:B------:R-:W-:Y:S02]  /*12dc0*/  ISETP.GE.OR P6, PT, R70, R203.reuse, !P3 ;  /* 0x000000cb4600720c */ /* 0x080fe40005fc6670 */
[----:B------:R-:W-:Y:S02]  /*12dd0*/  ISETP.NE.AND P3, PT, R8, RZ, PT ;  /* 0x000000ff0800720c */ /* 0x000fe40003f65270 */
[----:B------:R-:W-:Y:S02]  /*12de0*/  ISETP.GE.OR P5, PT, R69, R203, !P2 ;  /* 0x000000cb4500720c */ /* 0x000fe400057a6670 */
[----:B------:R-:W-:Y:S02]  /*12df0*/  P2R R8, PR, RZ, 0x10 ;  /* 0x00000010ff087803 */ /* 0x000fe40000000000 */
[----:B------:R-:W-:Y:S02]  /*12e00*/  FMNMX.FTZ R9, R141, R9, !PT ;  /* 0x000000098d097209 */ /* 0x000fe40007810000 */
[----:B------:R-:W-:Y:S02]  /*12e10*/  FSEL R162, R25, -INF , !P5 ;  /* 0xff80000019a27808 */ /* 0x000fe40006800000 */
[----:B------:R-:W-:Y:S02]  /*12e20*/  ISETP.NE.AND P5, PT, R8, RZ, PT ;  /* 0x000000ff0800720c */ /* 0x000fe40003fa5270 */
[----:B------:R-:W-:Y:S02]  /*12e30*/  FMNMX.FTZ R8, R147, R68, !PT ;  /* 0x0000004493087209 */ /* 0x000fe40007810000 */
[----:B------:R-:W-:Y:S02]  /*12e40*/  FMNMX.FTZ R9, R155, R9, !PT ;  /* 0x000000099b097209 */ /* 0x000fe40007810000 */
[----:B------:R-:W-:Y:S02]  /*12e50*/  ISETP.NE.AND P1, PT, R10, RZ, PT ;  /* 0x000000ff0a00720c */ /* 0x000fe40003f25270 */
[----:B------:R-:W-:Y:S02]  /*12e60*/  FMNMX.FTZ R8, R149, R8, !PT ;  /* 0x0000000895087209 */ /* 0x000fe40007810000 */
[----:B------:R-:W-:Y:S02]  /*12e70*/  FMNMX.FTZ R9, R156, R9, !PT ;  /* 0x000000099c097209 */ /* 0x000fe40007810000 */
[----:B------:R-:W-:Y:S02]  /*12e80*/  FSEL R14, R14, -INF , !P1 ;  /* 0xff8000000e0e7808 */ /* 0x000fe40004800000 */
[C---:B------:R-:W-:Y:S02]  /*12e90*/  ISETP.GE.AND P1, PT, R19.reuse, R199, PT ;  /* 0x000000c71300720c */ /* 0x040fe40003f26270 */
[----:B------:R-:W-:Y:S02]  /*12ea0*/  FMNMX.FTZ R8, R142, R8, !PT ;  /* 0x000000088e087209 */ /* 0x000fe40007810000 */
[----:B------:R-:W-:Y:S02]  /*12eb0*/  FMNMX.FTZ R72, R152, R9, !PT ;  /* 0x0000000998487209 */ /* 0x000fe40007810000 */
[----:B------:R-:W-:Y:S02]  /*12ec0*/  ISETP.GE.OR P1, PT, R19, R206, !P1 ;  /* 0x000000ce1300720c */ /* 0x000fe40004f26670 */
[----:B------:R-:W-:Y:S02]  /*12ed0*/  FMNMX.FTZ R8, R143, R8, !PT ;  /* 0x000000088f087209 */ /* 0x000fe40007810000 */
[----:B------:R-:W-:Y:S02]  /*12ee0*/  FMNMX.FTZ R72, R33, R72, !PT ;  /* 0x0000004821487209 */ /* 0x000fe40007810000 */
[-C--:B------:R-:W-:Y:S02]  /*12ef0*/  ISETP.GE.AND P0, PT, R69, R199.reuse, PT ;  /* 0x000000c74500720c */ /* 0x080fe40003f06270 */
[----:B------:R-:W-:Y:S02]  /*12f00*/  P2R R10, PR, RZ, 0x2 ;  /* 0x00000002ff0a7803 */ /* 0x000fe40000000000 */
[----:B------:R-:W-:Y:S02]  /*12f10*/  ISETP.GE.AND P1, PT, R17, R200, PT ;  /* 0x000000c81100720c */ /* 0x000fe40003f26270 */
[----:B------:R-:W-:Y:S02]  /*12f20*/  FMNMX.FTZ R8, R157, R8, !PT ;  /* 0x000000089d087209 */ /* 0x000fe40007810000 */
[----:B------:R-:W-:Y:S02]  /*12f30*/  FMNMX.FTZ R72, R171, R72, !PT ;  /* 0x00000048ab487209 */ /* 0x000fe40007810000 */
[----:B------:R-:W-:Y:S02]  /*12f40*/  ISETP.GE.OR P4, PT, R69, R206, !P0 ;  /* 0x000000ce4500720c */ /* 0x000fe40004786670 */
[C---:B------:R-:W-:Y:S02]  /*12f50*/  ISETP.GE.AND P2, PT, R18.reuse, R200, PT ;  /* 0x000000c81200720c */ /* 0x040fe40003f46270 */
[----:B------:R-:W-:Y:S02]  /*12f60*/  ISETP.GE.AND P0, PT, R18, R199, PT ;  /* 0x000000c71200720c */ /* 0x000fe40003f06270 */
[-C--:B------:R-:W-:Y:S02]  /*12f70*/  ISETP.GE.OR P1, PT, R17, R203.reuse, !P1 ;  /* 0x000000cb1100720c */ /* 0x080fe40004f26670 */
[----:B------:R-:W-:Y:S02]  /*12f80*/  FMNMX.FTZ R8, R158, R8, !PT ;  /* 0x000000089e087209 */ /* 0x000fe40007810000 */
[----:B------:R-:W-:Y:S02]  /*12f90*/  FMNMX.FTZ R72, R173, R72, !PT ;  /* 0x00000048ad487209 */ /* 0x000fe40007810000 */
[----:B------:R-:W-:Y:S02]  /*12fa0*/  FSEL R160, R24, -INF , !P6 ;  /* 0xff80000018a07808 */ /* 0x000fe40007000000 */
[C---:B------:R-:W-:Y:S02]  /*12fb0*/  ISETP.GE.OR P2, PT, R18.reuse, R203, !P2 ;  /* 0x000000cb1200720c */ /* 0x040fe40005746670 */
[----:B------:R-:W-:Y:S02]  /*12fc0*/  ISETP.GE.OR P6, PT, R18, R206, !P0 ;  /* 0x000000ce1200720c */ /* 0x000fe400047c6670 */
[-C--:B------:R-:W-:Y:S02]  /*12fd0*/  ISETP.GE.AND P0, PT, R17, R199.reuse, PT ;  /* 0x000000c71100720c */ /* 0x080fe40003f06270 */
[----:B------:R-:W-:Y:S02]  /*12fe0*/  P2R R9, PR, RZ, 0x2 ;  /* 0x00000002ff097803 */ /* 0x000fe40000000000 */
[----:B------:R-:W-:Y:S02]  /*12ff0*/  ISETP.GE.AND P1, PT, R16, R200, PT ;  /* 0x000000c81000720c */ /* 0x000fe40003f26270 */
[----:B------:R-:W-:Y:S02]  /*13000*/  FMNMX.FTZ R8, R153, R8, !PT ;  /* 0x0000000899087209 */ /* 0x000fe40007810000 */
[----:B------:R-:W-:Y:S02]  /*13010*/  FMNMX.FTZ R72, R164, R72, !PT ;  /* 0x00000048a4487209 */ /* 0x000fe40007810000 */
[----:B------:R-:W-:Y:S02]  /*13020*/  FSEL R163, R27, -INF , !P4 ;  /* 0xff8000001ba37808 */ /* 0x000fe40006000000 */
[----:B------:R-:W-:Y:S02]  /*13030*/  ISETP.GE.OR P4, PT, R17, R206, !P0 ;  /* 0x000000ce1100720c */ /* 0x000fe40004786670 */
[----:B------:R-:W-:Y:S02]  /*13040*/  FSEL R49, R29, -INF , !P2 ;  /* 0xff8000001d317808 */ /* 0x000fe40005000000 */
[C---:B------:R-:W-:Y:S02]  /*13050*/  ISETP.GE.AND P0, PT, R16.reuse, R199, PT ;  /* 0x000000c71000720c */ /* 0x040fe40003f06270 */
[----:B------:R-:W-:Y:S02]  /*13060*/  ISETP.GE.OR P2, PT, R16, R203, !P1 ;  /* 0x000000cb1000720c */ /* 0x000fe40004f46670 */
[----:B------:R-:W-:Y:S02]  /*13070*/  ISETP.NE.AND P1, PT, R10, RZ, PT ;  /* 0x000000ff0a00720c */ /* 0x000fe40003f25270 */
[----:B------:R-:W-:Y:S02]  /*13080*/  FMNMX.FTZ R8, R154, R8, !PT ;  /* 0x000000089a087209 */ /* 0x000fe40007810000 */
[----:B------:R-:W-:Y:S02]  /*13090*/  FMNMX.FTZ R72, R165, R72, !PT ;  /* 0x00000048a5487209 */ /* 0x000fe40007810000 */
[----:B------:R-:W-:Y:S02]  /*130a0*/  FSEL R161, R26, -INF , !P5 ;  /* 0xff8000001aa17808 */ /* 0x000fe40006800000 */
[----:B------:R-:W-:Y:S02]  /*130b0*/  ISETP.GE.OR P5, PT, R16, R206, !P0 ;  /* 0x000000ce1000720c */ /* 0x000fe400047a6670 */
[----:B------:R-:W-:Y:S02]  /*130c0*/  FSEL R50, R30, -INF , !P1 ;  /* 0xff8000001e327808 */ /* 0x000fe40004800000 */
[C---:B------:R-:W-:Y:S02]  /*130d0*/  ISETP.GE.AND P1, PT, R7.reuse, R200, PT ;  /* 0x000000c80700720c */ /* 0x040fe40003f26270 */
[----:B------:R-:W-:Y:S02]  /*130e0*/  ISETP.GE.AND P0, PT, R7, R199, PT ;  /* 0x000000c70700720c */ /* 0x000fe40003f06270 */
[----:B------:R-:W-:Y:S02]  /*130f0*/  FMNMX.FTZ R8, R174, R8, !PT ;  /* 0x00000008ae087209 */ /* 0x000fe40007810000 */
[----:B------:R-:W-:Y:S02]  /*13100*/  FMNMX.FTZ R72, R229, R72, !PT ;  /* 0x00000048e5487209 */ /* 0x000fe40007810000 */
[----:B------:R-:W-:Y:S02]  /*13110*/  FSEL R51, R31, -INF , !P6 ;  /* 0xff8000001f337808 */ /* 0x000fe40007000000 */
        /* <DEDUP_REMOVED lines=8> */
[----:B------:R-:W-:Y:S02]  /*131a0*/  FSEL R15, R15, -INF , !P3 ;  /* 0xff8000000f0f7808 */ /* 0x000fe40005800000 */
[-C--:B------:R-:W-:Y:S01]  /*131b0*/  ISETP.GE.AND P3, PT, R19, R200.reuse, PT ;  /* 0x000000c81300720c */ /* 0x080fe20003f66270 */
[----:B------:R-:W1:Y:S01]  /*131c0*/  SHFL.BFLY PT, R8, R72, 0x2, 0x1f ;  /* 0x0c401f0048087f89 */ /* 0x000e6200000e0000 */
[----:B------:R-:W-:Y:S02]  /*131d0*/  FMNMX.FTZ R71, R233, R7, !PT ;  /* 0x00000007e9477209 */ /* 0x000fe40007810000 */
[----:B------:R-:W-:Y:S02]  /*131e0*/  ISETP.GE.OR P3, PT, R19, R203, !P3 ;  /* 0x000000cb1300720c */ /* 0x000fe40005f66670 */
[----:B------:R-:W-:Y:S02]  /*131f0*/  FMNMX.FTZ R71, R236, R71, !PT ;  /* 0x00000047ec477209 */ /* 0x000fe40007810000 */
[-C--:B------:R-:W-:Y:S02]  /*13200*/  ISETP.GE.AND P1, PT, R6, R200.reuse, PT ;  /* 0x000000c80600720c */ /* 0x080fe40003f26270 */
[----:B------:R-:W-:Y:S02]  /*13210*/  FSEL R48, R28, -INF , !P3 ;  /* 0xff8000001c307808 */ /* 0x000fe40005800000 */
[----:B------:R-:W-:Y:S02]  /*13220*/  ISETP.NE.AND P3, PT, R9, RZ, PT ;  /* 0x000000ff0900720c */ /* 0x000fe40003f65270 */
[----:B------:R-:W-:Y:S02]  /*13230*/  FMNMX.FTZ R71, R225, R71, !PT ;  /* 0x00000047e1477209 */ /* 0x000fe40007810000 */
[----:B------:R-:W-:Y:S02]  /*13240*/  P2R R9, PR, RZ, 0x1 ;  /* 0x00000001ff097803 */ /* 0x000fe40000000000 */
[----:B------:R-:W-:Y:S02]  /*13250*/  ISETP.GE.AND P0, PT, R6, R199, PT ;  /* 0x000000c70600720c */ /* 0x000fe40003f06270 */
[----:B------:R-:W-:Y:S02]  /*13260*/  FSEL R167, R40, -INF , !P3 ;  /* 0xff80000028a77808 */ /* 0x000fe40005800000 */
[----:B------:R-:W-:Y:S02]  /*13270*/  ISETP.GE.OR P3, PT, R6, R203, !P1 ;  /* 0x000000cb0600720c */ /* 0x000fe40004f66670 */
[----:B------:R-:W-:Y:S02]  /*13280*/  ISETP.GE.AND P1, PT, R5, R200, PT ;  /* 0x000000c80500720c */ /* 0x000fe40003f26270 */
[----:B------:R-:W-:Y:S02]  /*13290*/  FMNMX.FTZ R71, R228, R71, !PT ;  /* 0x00000047e4477209 */ /* 0x000fe40007810000 */
[----:B------:R-:W-:Y:S02]  /*132a0*/  FSEL R169, R41, -INF , !P2 ;  /* 0xff80000029a97808 */ /* 0x000fe40005000000 */
[-C--:B------:R-:W-:Y:S01]  /*132b0*/  ISETP.GE.OR P2, PT, R6, R206.reuse, !P0 ;  /* 0x000000ce0600720c */ /* 0x080fe20004746670 */
[----:B------:R-:W4:Y:S01]  /*132c0*/  SHFL.BFLY PT, R7, R71, 0x2, 0x1f ;  /* 0x0c401f0047077f89 */ /* 0x000f2200000e0000 */
[C---:B------:R-:W-:Y:S02]  /*132d0*/  ISETP.GE.AND P0, PT, R5.reuse, R199, PT ;  /* 0x000000c70500720c */ /* 0x040fe40003f06270 */
[C---:B------:R-:W-:Y:S02]  /*132e0*/  ISETP.GE.OR P1, PT, R5.reuse, R203, !P1 ;  /* 0x000000cb0500720c */ /* 0x040fe40004f26670 */
[----:B------:R-:W-:Y:S02]  /*132f0*/  FSEL R172, R42, -INF , !P4 ;  /* 0xff8000002aac7808 */ /* 0x000fe40006000000 */
[----:B------:R-:W-:Y:S02]  /*13300*/  ISETP.GE.OR P4, PT, R5, R206, !P0 ;  /* 0x000000ce0500720c */ /* 0x000fe40004786670 */
[----:B------:R-:W-:Y:S02]  /*13310*/  P2R R5, PR, RZ, 0x2 ;  /* 0x00000002ff057803 */ /* 0x000fe40000000000 */
[----:B------:R-:W-:Y:S02]  /*13320*/  FSEL R176, R44, -INF , !P6 ;  /* 0xff8000002cb07808 */ /* 0x000fe40007000000 */
[----:B------:R-:W-:Y:S02]  /*13330*/  ISETP.NE.AND P6, PT, R5, RZ, PT ;  /* 0x000000ff0500720c */ /* 0x000fe40003fc5270 */
[----:B------:R-:W-:Y:S02]  /*13340*/  FMNMX.FTZ R5, R23, R74, !PT ;  /* 0x0000004a17057209 */ /* 0x000fe40007810000 */
[C---:B------:R-:W-:Y:S02]  /*13350*/  ISETP.GE.AND P1, PT, R4.reuse, R200, PT ;  /* 0x000000c80400720c */ /* 0x040fe40003f26270 */
[----:B------:R-:W-:Y:S02]  /*13360*/  ISETP.GE.AND P0, PT, R4, R199, PT ;  /* 0x000000c70400720c */ /* 0x000fe40003f06270 */
[----:B-1----:R-:W-:Y:S02]  /*13370*/  FMNMX.FTZ R72, R72, R8, !PT ;  /* 0x0000000848487209 */ /* 0x002fe40007810000 */
[----:B------:R-:W-:Y:S02]  /*13380*/  FSEL R175, R43, -INF , !P5 ;  /* 0xff8000002baf7808 */ /* 0x000fe40006800000 */
[C---:B------:R-:W-:Y:S02]  /*13390*/  ISETP.GE.OR P5, PT, R4.reuse, R203, !P1 ;  /* 0x000000cb0400720c */ /* 0x040fe40004fa6670 */
[----:B------:R-:W-:Y:S02]  /*133a0*/  FSEL R179, R45, -INF , !P3 ;  /* 0xff8000002db37808 */ /* 0x000fe40005800000 */
[----:B------:R-:W-:Y:S02]  /*133b0*/  ISETP.GE.OR P3, PT, R4, R206, !P0 ;  /* 0x000000ce0400720c */ /* 0x000fe40004766670 */
[----:B------:R-:W-:Y:S02]  /*133c0*/  FMNMX.FTZ R4, R32, R5, !PT ;  /* 0x0000000520047209 */ /* 0x000fe40007810000 */
[----:B------:R-:W1:Y:S01]  /*133d0*/  SHFL.BFLY PT, R5, R72, 0x1, 0x1f ;  /* 0x0c201f0048057f89 */ /* 0x000e6200000e0000 */
[----:B------:R-:W-:Y:S02]  /*133e0*/  ISETP.NE.AND P1, PT, R9, RZ, PT ;  /* 0x000000ff0900720c */ /* 0x000fe40003f25270 */
[----:B------:R-:W-:Y:S02]  /*133f0*/  FMNMX.FTZ R4, R14, R4, !PT ;  /* 0x000000040e047209 */ /* 0x000fe40007810000 */
[----:B------:R-:W-:Y:S02]  /*13400*/  FSEL R180, R46, -INF , !P1 ;  /* 0xff8000002eb47808 */ /* 0x000fe40004800000 */
[----:B------:R-:W-:Y:S02]  /*13410*/  FMNMX.FTZ R4, R15, R4, !PT ;  /* 0x000000040f047209 */ /* 0x000fe40007810000 */
[C---:B------:R-:W-:Y:S02]  /*13420*/  ISETP.GE.AND P1, PT, R2.reuse, R200, PT ;  /* 0x000000c80200720c */ /* 0x040fe40003f26270 */
[C---:B------:R-:W-:Y:S02]  /*13430*/  ISETP.GE.AND P0, PT, R2.reuse, R199, PT ;  /* 0x000000c70200720c */ /* 0x040fe40003f06270 */
[----:B------:R-:W-:Y:S02]  /*13440*/  FMNMX.FTZ R4, R161, R4, !PT ;  /* 0x00000004a1047209 */ /* 0x000fe40007810000 */
[----:B----4-:R-:W-:Y:S02]  /*13450*/  FMNMX.FTZ R71, R71, R7, !PT ;  /* 0x0000000747477209 */ /* 0x010fe40007810000 */
[----:B------:R-:W-:Y:S02]  /*13460*/  FSEL R181, R47, -INF , !P2 ;  /* 0xff8000002fb57808 */ /* 0x000fe40005000000 */
[C---:B------:R-:W-:Y:S02]  /*13470*/  ISETP.GE.OR P1, PT, R2.reuse, R203, !P1 ;  /* 0x000000cb0200720c */ /* 0x040fe40004f26670 */
[----:B------:R-:W-:Y:S02]  /*13480*/  ISETP.GE.OR P2, PT, R2, R206, !P0 ;  /* 0x000000ce0200720c */ /* 0x000fe40004746670 */
[----:B------:R-:W-:Y:S02]  /*13490*/  FMNMX.FTZ R2, R163, R4, !PT ;  /* 0x00000004a3027209 */ /* 0x000fe40007810000 */
[----:B------:R-:W4:Y:S01]  /*134a0*/  SHFL.BFLY PT, R4, R71, 0x1, 0x1f ;  /* 0x0c201f0047047f89 */ /* 0x000f2200000e0000 */
[----:B-1----:R-:W-:Y:S02]  /*134b0*/  FMNMX.FTZ R72, R72, R5, !PT ;  /* 0x0000000548487209 */ /* 0x002fe40007810000 */
[----:B------:R-:W-:Y:S02]  /*134c0*/  FSEL R219, R58, -INF , !P4 ;  /* 0xff8000003adb7808 */ /* 0x000fe40006000000 */
[----:B------:R-:W-:Y:S01]  /*134d0*/  ISETP.NE.AND P4, PT, R144, RZ, PT ;  /* 0x000000ff9000720c */ /* 0x000fe20003f85270 */
[C---:B------:R-:W-:Y:S01]  /*134e0*/  FMUL.FTZ R144, R72.reuse, c[0x0][0x23c] ;  /* 0x00008f0048907a20 */ /* 0x040fe20000410000 */
[----:B------:R-:W-:Y:S02]  /*134f0*/  FSEL R221, R59, -INF , !P3 ;  /* 0xff8000003bdd7808 */ /* 0x000fe40005800000 */
[----:B------:R-:W-:Y:S02]  /*13500*/  FSETP.NEU.FTZ.AND P3, PT, R72, -INF , PT ;  /* 0xff8000004800780b */ /* 0x000fe40003f7d000 */
[----:B------:R-:W-:Y:S02]  /*13510*/  FMNMX.FTZ R6, R21, R73, !PT ;  /* 0x0000004915067209 */ /* 0x000fe40007810000 */
[----:B------:R-:W-:Y:S02]  /*13520*/  FSEL R144, R144, RZ, P3 ;  /* 0x000000ff90907208 */ /* 0x000fe40001800000 */
[----:B------:R-:W-:Y:S02]  /*13530*/  FMNMX.FTZ R6, R22, R6, !PT ;  /* 0x0000000616067209 */ /* 0x000fe40007810000 */
[----:B------:R-:W-:Y:S01]  /*13540*/  FSEL R227, R62, -INF , !P2 ;  /* 0xff8000003ee37808 */ /* 0x000fe20005000000 */
[----:B------:R-:W-:Y:S01]  /*13550*/  FFMA.FTZ R24, R156, c[0x0][0x23c], -R144 ;  /* 0x00008f009c187a23 */ /* 0x000fe20000010890 */
[----:B------:R-:W-:Y:S01]  /*13560*/  FMNMX.FTZ R6, R11, R6, !PT ;  /* 0x000000060b067209 */ /* 0x000fe20007810000 */
[----:B---3--:R-:W-:Y:S01]  /*13570*/  IMAD.MOV.U32 R156, RZ, RZ, R52 ;  /* 0x000000ffff9c7224 */ /* 0x008fe200078e0034 */
[----:B------:R-:W-:Y:S01]  /*13580*/  FMNMX.FTZ R2, R50, R2, !PT ;  /* 0x0000000232027209 */ /* 0x000fe20007810000 */
[----:B------:R-:W-:Y:S01]  /*13590*/  MUFU.EX2 R211, R24 ;  /* 0x0000001800d37308 */ /* 0x000fe20000000800 */
[----:B------:R-:W-:Y:S02]  /*135a0*/  FMNMX.FTZ R6, R20, R6, !PT ;  /* 0x0000000614067209 */ /* 0x000fe40007810000 */
[----:B----4-:R-:W-:Y:S01]  /*135b0*/  FMNMX.FTZ R71, R71, R4, !PT ;  /* 0x0000000447477209 */ /* 0x010fe20007810000 */
[--C-:B------:R-:W-:Y:S01]  /*135c0*/  FFMA.FTZ R4, R141, c[0x0][0x23c], -R144.reuse ;  /* 0x00008f008d047a23 */ /* 0x100fe20000010890 */
[----:B------:R-:W-:Y:S02]  /*135d0*/  FMNMX.FTZ R2, R51, R2, !PT ;  /* 0x0000000233027209 */ /* 0x000fe40007810000 */
[C---:B------:R-:W-:Y:S01]  /*135e0*/  FSETP.NEU.FTZ.AND P2, PT, R71.reuse, -INF , PT ;  /* 0xff8000004700780b */ /* 0x040fe20003f5d000 */
[----:B------:R-:W-:Y:S01]  /*135f0*/  FMUL.FTZ R145, R71, c[0x0][0x23c] ;  /* 0x00008f0047917a20 */ /* 0x000fe20000410000 */
[----:B------:R-:W-:Y:S01]  /*13600*/  FMNMX.FTZ R6, R160, R6, !PT ;  /* 0x00000006a0067209 */ /* 0x000fe20007810000 */
[----:B------:R1:W-:Y:S01]  /*13610*/  MUFU.EX2 R242, R4 ;  /* 0x0000000400f27308 */ /* 0x0003e20000000800 */
[----:B------:R-:W-:Y:S02]  /*13620*/  FMNMX.FTZ R2, R172, R2, !PT ;  /* 0x00000002ac027209 */ /* 0x000fe40007810000 */
[----:B------:R-:W-:Y:S02]  /*13630*/  FSEL R145, R145, RZ, P2 ;  /* 0x000000ff91917208 */ /* 0x000fe40001000000 */
[----:B------:R-:W-:Y:S02]  /*13640*/  FMNMX.FTZ R6, R162, R6, !PT ;  /* 0x00000006a2067209 */ /* 0x000fe40007810000 */
[----:B------:R-:W-:Y:S01]  /*13650*/  FMNMX.FTZ R2, R175, R2, !PT ;  /* 0x00000002af027209 */ /* 0x000fe20007810000 */
[--C-:B------:R-:W-:Y:S01]  /*13660*/  FFMA.FTZ R16, R154, c[0x0][0x23c], -R145.reuse ;  /* 0x00008f009a107a23 */ /* 0x100fe20000010891 */
[----:B------:R-:W-:Y:S01]  /*13670*/  FMNMX.FTZ R70, R48, R6, !PT ;  /* 0x0000000630467209 */ /* 0x000fe20007810000 */
[--C-:B------:R-:W-:Y:S01]  /*13680*/  FFMA.FTZ R6, R147, c[0x0][0x23c], -R145.reuse ;  /* 0x00008f0093067a23 */ /* 0x100fe20000010891 */
[----:B------:R-:W-:Y:S01]  /*13690*/  ISETP.GE.AND P0, PT, R0, R200, PT ;  /* 0x000000c80000720c */ /* 0x000fe20003f06270 */
[----:B------:R-:W-:Y:S01]  /*136a0*/  MUFU.EX2 R213, R16 ;  /* 0x0000001000d57308 */ /* 0x000fe20000000800 */
[----:B------:R-:W-:Y:S01]  /*136b0*/  FMNMX.FTZ R70, R49, R70, !PT ;  /* 0x0000004631467209 */ /* 0x000fe20007810000 */
[----:B------:R-:W-:Y:S01]  /*136c0*/  FFMA.FTZ R28, R157, c[0x0][0x23c], -R145 ;  /* 0x00008f009d1c7a23 */ /* 0x000fe20000010891 */
[----:B------:R-:W-:Y:S01]  /*136d0*/  FMNMX.FTZ R2, R180, R2, !PT ;  /* 0x00000002b4027209 */ /* 0x000fe20007810000 */
[----:B------:R-:W-:Y:S01]  /*136e0*/  IMAD.MOV.U32 R157, RZ, RZ, R53 ;  /* 0x000000ffff9d7224 */ /* 0x000fe200078e0035 */
[----:B------:R-:W-:Y:S02]  /*136f0*/  FMNMX.FTZ R70, R167, R70, !PT ;  /* 0x00000046a7467209 */ /* 0x000fe40007810000 */
[----:B------:R-:W-:Y:S02]  /*13700*/  FSEL R217, R56, -INF , !P6 ;  /* 0xff80000038d97808 */ /* 0x000fe40007000000 */
[----:B------:R-:W-:Y:S01]  /*13710*/  FMNMX.FTZ R70, R169, R70, !PT ;  /* 0x00000046a9467209 */ /* 0x000fe20007810000 */
[----:B------:R3:W-:Y:S01]  /*13720*/  MUFU.EX2 R235, R6 ;  /* 0x0000000600eb7308 */ /* 0x0007e20000000800 */
[----:B------:R-:W-:Y:S01]  /*13730*/  ISETP.GE.OR P0, PT, R0, R203, !P0 ;  /* 0x000000cb0000720c */ /* 0x000fe20004706670 */
[--C-:B-1----:R-:W-:Y:S01]  /*13740*/  FFMA.FTZ R4, R142, c[0x0][0x23c], -R145.reuse ;  /* 0x00008f008e047a23 */ /* 0x102fe20000010891 */
[----:B------:R-:W-:Y:S02]  /*13750*/  FSEL R218, R57, -INF , !P5 ;  /* 0xff80000039da7808 */ /* 0x000fe40006800000 */
[----:B------:R-:W-:Y:S02]  /*13760*/  FSEL R224, R61, -INF , !P0 ;  /* 0xff8000003de07808 */ /* 0x000fe40004000000 */
[----:B------:R-:W-:Y:S02]  /*13770*/  FSEL R226, R60, -INF , !P1 ;  /* 0xff8000003ce27808 */ /* 0x000fe40004800000 */
[----:B------:R-:W-:Y:S01]  /*13780*/  ISETP.GE.AND P0, PT, R0, R199, PT ;  /* 0x000000c70000720c */ /* 0x000fe20003f06270 */
[----:B------:R1:W-:Y:S01]  /*13790*/  MUFU.EX2 R239, R4 ;  /* 0x0000000400ef7308 */ /* 0x0003e20000000800 */
[----:B------:R-:W-:Y:S02]  /*137a0*/  FMNMX.FTZ R70, R176, R70, !PT ;  /* 0x00000046b0467209 */ /* 0x000fe40007810000 */
[----:B------:R-:W-:Y:S02]  /*137b0*/  FMNMX.FTZ R2, R181, R2, !PT ;  /* 0x00000002b5027209 */ /* 0x000fe40007810000 */
[----:B------:R-:W-:Y:S02]  /*137c0*/  FMNMX.FTZ R70, R179, R70, !PT ;  /* 0x00000046b3467209 */ /* 0x000fe40007810000 */
[----:B------:R-:W-:Y:S02]  /*137d0*/  FMNMX.FTZ R2, R219, R2, !PT ;  /* 0x00000002db027209 */ /* 0x000fe40007810000 */
[----:B------:R-:W-:Y:S01]  /*137e0*/  FMNMX.FTZ R70, R217, R70, !PT ;  /* 0x00000046d9467209 */ /* 0x000fe20007810000 */
[----:B------:R-:W-:Y:S01]  /*137f0*/  MUFU.EX2 R210, R28 ;  /* 0x0000001c00d27308 */ /* 0x000fe20000000800 */
[----:B------:R-:W-:Y:S02]  /*13800*/  ISETP.GE.OR P0, PT, R0, R206, !P0 ;  /* 0x000000ce0000720c */ /* 0x000fe40004706670 */
[----:B------:R-:W-:Y:S01]  /*13810*/  FMNMX.FTZ R0, R221, R2, !PT ;  /* 0x00000002dd007209 */ /* 0x000fe20007810000 */
[--C-:B------:R-:W-:Y:S01]  /*13820*/  FFMA.FTZ R2, R140, c[0x0][0x23c], -R144.reuse ;  /* 0x00008f008c027a23 */ /* 0x100fe20000010890 */
[----:B------:R-:W-:Y:S01]  /*13830*/  FMNMX.FTZ R70, R218, R70, !PT ;  /* 0x00000046da467209 */ /* 0x000fe20007810000 */
[--C-:B---3--:R-:W-:Y:S01]  /*13840*/  FFMA.FTZ R6, R149, c[0x0][0x23c], -R145.reuse ;  /* 0x00008f0095067a23 */ /* 0x108fe20000010891 */
[----:B------:R-:W-:Y:S02]  /*13850*/  FSEL R75, R63, -INF , !P0 ;  /* 0xff8000003f4b7808 */ /* 0x000fe40004000000 */
[----:B------:R-:W-:Y:S01]  /*13860*/  FMNMX.FTZ R0, R227, R0, !PT ;  /* 0x00000000e3007209 */ /* 0x000fe20007810000 */
[----:B------:R3:W-:Y:S01]  /*13870*/  MUFU.EX2 R241, R2 ;  /* 0x0000000200f17308 */ /* 0x0007e20000000800 */
[----:B------:R-:W-:Y:S02]  /*13880*/  FMNMX.FTZ R70, R226, R70, !PT ;  /* 0x00000046e2467209 */ /* 0x000fe40007810000 */
[----:B------:R-:W-:Y:S01]  /*13890*/  FMNMX.FTZ R0, R75, R0, !PT ;  /* 0x000000004b007209 */ /* 0x000fe20007810000 */
[----:B-1----:R-:W-:Y:S01]  /*138a0*/  FFMA.FTZ R4, R143, c[0x0][0x23c], -R145 ;  /* 0x00008f008f047a23 */ /* 0x002fe20000010891 */
[----:B------:R-:W-:Y:S05]  /*138b0*/  FMNMX.FTZ R70, R224, R70, !PT ;  /* 0x00000046e0467209 */ /* 0x000fea0007810000 */
[----:B------:R1:W4:Y:S01]  /*138c0*/  MUFU.EX2 R240, R4 ;  /* 0x0000000400f07308 */ /* 0x0003220000000800 */
[----:B------:R-:W5:Y:S09]  /*138d0*/  SHFL.BFLY PT, R5, R70, 0x2, 0x1f ;  /* 0x0c401f0046057f89 */ /* 0x000f7200000e0000 */
[----:B------:R-:W-:Y:S01]  /*138e0*/  MUFU.EX2 R234, R6 ;  /* 0x0000000600ea7308 */ /* 0x000fe20000000800 */
[----:B---3--:R-:W3:Y:S01]  /*138f0*/  SHFL.BFLY PT, R2, R0, 0x2, 0x1f ;  /* 0x0c401f0000027f89 */ /* 0x008ee200000e0000 */
[--C-:B-1----:R-:W-:Y:S01]  /*13900*/  FFMA.FTZ R4, R146, c[0x0][0x23c], -R144.reuse ;  /* 0x00008f0092047a23 */ /* 0x102fe20000010890 */
[----:B----4-:R-:W-:Y:S02]  /*13910*/  F2FP.PACK_AB R143, R240, R239 ;  /* 0x000000eff08f723e */ /* 0x010fe400000000ff */
[----:B-----5:R-:W-:Y:S05]  /*13920*/  FMNMX.FTZ R70, R70, R5, !PT ;  /* 0x0000000546467209 */ /* 0x020fea0007810000 */
[----:B------:R1:W-:Y:S01]  /*13930*/  MUFU.EX2 R238, R4 ;  /* 0x0000000400ee7308 */ /* 0x0003e20000000800 */
[----:B------:R-:W-:Y:S01]  /*13940*/  LOP3.LUT R5, R245, UR27, R159, 0x96, !PT ;  /* 0x0000001bf5057c12 */ /* 0x000fe2000f8e969f */
[----:B------:R-:W4:Y:S01]  /*13950*/  SHFL.BFLY PT, R7, R70, 0x1, 0x1f ;  /* 0x0c201f0046077f89 */ /* 0x000f2200000e0000 */
[----:B---3--:R-:W-:Y:S07]  /*13960*/  FMNMX.FTZ R0, R0, R2, !PT ;  /* 0x0000000200007209 */ /* 0x008fee0007810000 */
[----:B------:R-:W3:Y:S01]  /*13970*/  SHFL.BFLY PT, R2, R0, 0x1, 0x1f ;  /* 0x0c201f0000027f89 */ /* 0x000ee200000e0000 */
[----:B-1----:R-:W-:Y:S04]  /*13980*/  FFMA.FTZ R4, R148, c[0x0][0x23c], -R144 ;  /* 0x00008f0094047a23 */ /* 0x002fe80000010890 */
[----:B------:R1:W-:Y:S01]  /*13990*/  MUFU.EX2 R237, R4 ;  /* 0x0000000400ed7308 */ /* 0x0003e20000000800 */
[----:B----4-:R-:W-:Y:S02]  /*139a0*/  FMNMX.FTZ R70, R70, R7, !PT ;  /* 0x0000000746467209 */ /* 0x010fe40007810000 */
[----:B------:R-:W-:Y:S02]  /*139b0*/  LOP3.LUT R7, R249, UR14, R244, 0x96, !PT ;  /* 0x0000000ef9077c12 */ /* 0x000fe4000f8e96f4 */
[C---:B------:R-:W-:Y:S01]  /*139c0*/  FSETP.NEU.FTZ.AND P1, PT, R70.reuse, -INF , PT ;  /* 0xff8000004600780b */ /* 0x040fe20003f3d000 */
[----:B------:R-:W-:Y:S02]  /*139d0*/  FMUL.FTZ R146, R70, c[0x0][0x23c] ;  /* 0x00008f0046927a20 */ /* 0x000fe40000410000 */
[----:B------:R-:W-:Y:S03]  /*139e0*/  IMAD.WIDE.U32 R148, R7, -0x326172a9, RZ ;  /* 0xcd9e8d5707947825 */ /* 0x000fe600078e00ff */
[----:B------:R-:W-:Y:S02]  /*139f0*/  FSEL R146, R146, RZ, P1 ;  /* 0x000000ff92927208 */ /* 0x000fe40000800000 */
[----:B---3--:R-:W-:Y:S03]  /*13a00*/  FMNMX.FTZ R69, R0, R2, !PT ;  /* 0x0000000200457209 */ /* 0x008fe60007810000 */
[----:B------:R-:W-:Y:S01]  /*13a10*/  FFMA.FTZ R0, R20, c[0x0][0x23c], -R146 ;  /* 0x00008f0014007a23 */ /* 0x000fe20000010892 */
[C---:B------:R-:W-:Y:S01]  /*13a20*/  FSETP.NEU.FTZ.AND P0, PT, R69.reuse, -INF , PT ;  /* 0xff8000004500780b */ /* 0x040fe20003f1d000 */
[----:B------:R-:W-:Y:S02]  /*13a30*/  FMUL.FTZ R147, R69, c[0x0][0x23c] ;  /* 0x00008f0045937a20 */ /* 0x000fe40000410000 */
[----:B------:R3:W-:Y:S03]  /*13a40*/  MUFU.EX2 R230, R0 ;  /* 0x0000000000e67308 */ /* 0x0007e60000000800 */
[----:B------:R-:W-:Y:S02]  /*13a50*/  FSEL R147, R147, RZ, P0 ;  /* 0x000000ff93937208 */ /* 0x000fe40000000000 */
[----:B-1----:R-:W-:Y:S05]  /*13a60*/  LOP3.LUT R4, R247, UR14, R244, 0x96, !PT ;  /* 0x0000000ef7047c12 */ /* 0x002fea000f8e96f4 */
[----:B------:R-:W-:Y:S04]  /*13a70*/  IMAD.WIDE.U32 R150, R4, -0x326172a9, RZ ;  /* 0xcd9e8d5704967825 */ /* 0x000fe800078e00ff */
[----:B------:R-:W-:Y:S05]  /*13a80*/  IMAD.WIDE.U32 R4, R5, -0x326172a9, RZ ;  /* 0xcd9e8d5705047825 */ /* 0x000fea00078e00ff */
[C---:B------:R-:W-:Y:S02]  /*13a90*/  LOP3.LUT R9, R5.reuse, UR15, R52, 0x96, !PT ;  /* 0x0000000f05097c12 */ /* 0x040fe4000f8e9634 */
[----:B--2---:R-:W-:Y:S01]  /*13aa0*/  LOP3.LUT R8, R5, UR15, R182, 0x96, !PT ;  /* 0x0000000f05087c12 */ /* 0x004fe2000f8e96b6 */
[----:B------:R-:W-:Y:S01]  /*13ab0*/  FFMA.FTZ R5, R11, c[0x0][0x23c], -R146 ;  /* 0x00008f000b057a23 */ /* 0x000fe20000010892 */
[----:B------:R-:W-:Y:S01]  /*13ac0*/  LDSM.16.MT88.4 R52, [R186+0x6000] ;  /* 0x00600000ba34783b */ /* 0x000fe20000004200 */
[--C-:B------:R-:W-:Y:S01]  /*13ad0*/  LOP3.LUT R12, R151, UR13, R4.reuse, 0x96, !PT ;  /* 0x0000000d970c7c12 */ /* 0x100fe2000f8e9604 */
[--C-:B---3--:R-:W-:Y:S01]  /*13ae0*/  FFMA.FTZ R0, R14, c[0x0][0x23c], -R147.reuse ;  /* 0x00008f000e007a23 */ /* 0x108fe20000010893 */
[----:B------:R1:W-:Y:S01]  /*13af0*/  MUFU.EX2 R232, R5 ;  /* 0x0000000500e87308 */ /* 0x0003e20000000800 */
[----:B------:R-:W-:Y:S01]  /*13b00*/  LOP3.LUT R10, R149, UR13, R4, 0x96, !PT ;  /* 0x0000000d950a7c12 */ /* 0x000fe2000f8e9604 */
[----:B------:R-:W-:Y:S04]  /*13b10*/  IMAD.WIDE.U32 R6, R8, -0x2daee0ad, RZ ;  /* 0xd2511f5308067825 */ /* 0x000fe800078e00ff */
[----:B------:R-:W-:Y:S01]  /*13b20*/  IMAD.WIDE.U32 R12, R12, -0x2daee0ad, RZ ;  /* 0xd2511f530c0c7825 */ /* 0x000fe200078e00ff */
[----:B------:R-:W-:Y:S03]  /*13b30*/  LOP3.LUT R7, R7, UR12, R246, 0x96, !PT ;  /* 0x0000000c07077c12 */ /* 0x000fe6000f8e96f6 */
[----:B------:R2:W-:Y:S01]  /*13b40*/  MUFU.EX2 R178, R0 ;  /* 0x0000000000b27308 */ /* 0x0005e20000000800 */
[----:B------:R-:W-:Y:S01]  /*13b50*/  IMAD.WIDE.U32 R10, R10, -0x2daee0ad, RZ ;  /* 0xd2511f530a0a7825 */ /* 0x000fe200078e00ff */
[----:B------:R-:W-:Y:S03]  /*13b60*/  LOP3.LUT R8, R13, UR10, R6, 0x96, !PT ;  /* 0x0000000a0d087c12 */ /* 0x000fe6000f8e9606 */
[----:B------:R-:W-:Y:S04]  /*13b70*/  IMAD.WIDE.U32 R6, R7, -0x326172a9, RZ ;  /* 0xcd9e8d5707067825 */ /* 0x000fe800078e00ff */
[----:B------:R-:W-:Y:S04]  /*13b80*/  IMAD.WIDE.U32 R34, R8, -0x326172a9, RZ ;  /* 0xcd9e8d5708227825 */ /* 0x000fe800078e00ff */
[----:B-1----:R-:W-:Y:S01]  /*13b90*/  IMAD.WIDE.U32 R4, R9, -0x2daee0ad, RZ ;  /* 0xd2511f5309047825 */ /* 0x002fe200078e00ff */
[----:B------:R-:W-:Y:S04]  /*13ba0*/  LOP3.LUT R6, R35, UR9, R6, 0x96, !PT ;  /* 0x0000000923067c12 */ /* 0x000fe8000f8e9606 */
[----:B------:R-:W-:Y:S01]  /*13bb0*/  LOP3.LUT R5, R5, UR12, R248, 0x96, !PT ;  /* 0x0000000c05057c12 */ /* 0x000fe2000f8e96f8 */
[----:B------:R-:W-:Y:S01]  /*13bc0*/  IMAD.WIDE.U32 R56, R6, -0x2daee0ad, RZ ;  /* 0xd2511f5306387825 */ /* 0x000fe200078e00ff */
[----:B------:R-:W-:Y:S03]  /*13bd0*/  LOP3.LUT R2, R11, UR10, R4, 0x96, !PT ;  /* 0x0000000a0b027c12 */ /* 0x000fe6000f8e9604 */
[----:B------:R-:W-:Y:S04]  /*13be0*/  IMAD.WIDE.U32 R4, R5, -0x326172a9, RZ ;  /* 0xcd9e8d5705047825 */ /* 0x000fe800078e00ff */
[----:B------:R-:W-:Y:S01]  /*13bf0*/  IMAD.WIDE.U32 R42, R2, -0x326172a9, RZ ;  /* 0xcd9e8d57022a7825 */ /* 0x000fe200078e00ff */
[----:B------:R-:W-:Y:S02]  /*13c00*/  LOP3.LUT R2, R7, UR11, R150, 0x96, !PT ;  /* 0x0000000b07027c12 */ /* 0x000fe4000f8e9696 */
[----:B------:R-:W-:Y:S02]  /*13c10*/  LOP3.LUT R8, R5, UR11, R148, 0x96, !PT ;  /* 0x0000000b05087c12 */ /* 0x000fe4000f8e9694 */
[----:B--2---:R-:W-:Y:S01]  /*13c20*/  LOP3.LUT R0, R43, UR9, R4, 0x96, !PT ;  /* 0x000000092b007c12 */ /* 0x004fe2000f8e9604 */
[----:B------:R-:W-:Y:S04]  /*13c30*/  IMAD.WIDE.U32 R4, R2, -0x2daee0ad, RZ ;  /* 0xd2511f5302047825 */ /* 0x000fe800078e00ff */
[----:B------:R-:W-:Y:S01]  /*13c40*/  IMAD.WIDE.U32 R60, R0, -0x2daee0ad, RZ ;  /* 0xd2511f53003c7825 */ /* 0x000fe200078e00ff */
[----:B------:R-:W-:Y:S02]  /*13c50*/  LOP3.LUT R6, R57, UR6, R4, 0x96, !PT ;  /* 0x0000000639067c12 */ /* 0x000fe4000f8e9604 */
[----:B------:R-:W-:Y:S01]  /*13c60*/  LOP3.LUT R5, R5, UR8, R12, 0x96, !PT ;  /* 0x0000000805057c12 */ /* 0x000fe2000f8e960c */
[----:B------:R-:W-:Y:S02]  /*13c70*/  FFMA.FTZ R0, R21, c[0x0][0x23c], -R146 ;  /* 0x00008f0015007a23 */ /* 0x000fe40000010892 */
[----:B------:R-:W-:Y:S02]  /*13c80*/  FFMA.FTZ R2, R15, c[0x0][0x23c], -R147 ;  /* 0x00008f000f027a23 */ /* 0x000fe40000010893 */
[----:B------:R1:W-:Y:S01]  /*13c90*/  MUFU.EX2 R209, R0 ;  /* 0x0000000000d17308 */ /* 0x0003e20000000800 */
[----:B------:R-:W-:Y:S04]  /*13ca0*/  IMAD.WIDE.U32 R6, R6, -0x326172a9, RZ ;  /* 0xcd9e8d5706067825 */ /* 0x000fe800078e00ff */
[----:B------:R-:W-:Y:S01]  /*13cb0*/  IMAD.WIDE.U32 R40, R5, -0x326172a9, RZ ;  /* 0xcd9e8d5705287825 */ /* 0x000fe200078e00ff */
[----:B------:R-:W-:Y:S02]  /*13cc0*/  LOP3.LUT R14, R6, 0xff, RZ, 0xc0, !PT ;  /* 0x000000ff060e7812 */ /* 0x000fe400078ec0ff */
[----:B------:R-:W-:Y:S01]  /*13cd0*/  SHF.R.U32.HI R13, RZ, 0x18, R6 ;  /* 0x00000018ff0d7819 */ /* 0x000fe20000011606 */
[----:B------:R-:W-:Y:S01]  /*13ce0*/  IMAD.WIDE.U32 R8, R8, -0x2daee0ad, RZ ;  /* 0xd2511f5308087825 */ /* 0x000fe200078e00ff */
[----:B------:R2:W3:Y:S04]  /*13cf0*/  MUFU.EX2 R170, R2 ;  /* 0x0000000200aa7308 */ /* 0x0004e80000000800 */
[----:B------:R-:W-:Y:S02]  /*13d00*/  LOP3.LUT R4, R61, UR6, R8, 0x96, !PT ;  /* 0x000000063d047c12 */ /* 0x000fe4000f8e9608 */
[----:B------:R-:W-:Y:S02]  /*13d10*/  LOP3.LUT R8, R9, UR8, R10, 0x96, !PT ;  /* 0x0000000809087c12 */ /* 0x000fe4000f8e960a */
[----:B------:R-:W-:Y:S01]  /*13d20*/  SHF.R.U32.HI R10, RZ, 0x10, R6 ;  /* 0x00000010ff0a7819 */ /* 0x000fe20000011606 */
[----:B------:R-:W-:Y:S04]  /*13d30*/  IMAD.WIDE.U32 R4, R4, -0x326172a9, RZ ;  /* 0xcd9e8d5704047825 */ /* 0x000fe800078e00ff */
[----:B------:R-:W-:Y:S01]  /*13d40*/  IMAD.WIDE.U32 R44, R8, -0x326172a9, RZ ;  /* 0xcd9e8d57082c7825 */ /* 0x000fe200078e00ff */
[----:B------:R-:W-:Y:S02]  /*13d50*/  LOP3.LUT R9, R4, 0xffff, RZ, 0xc0, !PT ;  /* 0x0000ffff04097812 */ /* 0x000fe400078ec0ff */
[----:B------:R-:W-:Y:S01]  /*13d60*/  SHF.R.U32.HI R15, RZ, 0x18, R4 ;  /* 0x00000018ff0f7819 */ /* 0x000fe20000011604 */
[----:B-1----:R-:W-:Y:S01]  /*13d70*/  FFMA.FTZ R0, R22, c[0x0][0x23c], -R146 ;  /* 0x00008f0016007a23 */ /* 0x002fe20000010892 */
[----:B------:R-:W-:Y:S02]  /*13d80*/  LOP3.LUT R12, R4, 0xff, RZ, 0xc0, !PT ;  /* 0x000000ff040c7812 */ /* 0x000fe400078ec0ff */
[----:B------:R-:W-:Y:S01]  /*13d90*/  SHF.R.U32.HI R11, RZ, 0x10, R4 ;  /* 0x00000010ff0b7819 */ /* 0x000fe20000011604 */
[----:B------:R1:W-:Y:S01]  /*13da0*/  MUFU.EX2 R252, R0 ;  /* 0x0000000000fc7308 */ /* 0x0003e20000000800 */
[----:B------:R-:W-:Y:S02]  /*13db0*/  LOP3.LUT R4, R5, UR17, R44, 0x96, !PT ;  /* 0x0000001105047c12 */ /* 0x000fe4000f8e962c */
[----:B--2---:R-:W-:Y:S01]  /*13dc0*/  LOP3.LUT R2, R6, 0xffff, RZ, 0xc0, !PT ;  /* 0x0000ffff06027812 */ /* 0x004fe200078ec0ff */
[----:B---3--:R-:W-:Y:S01]  /*13dd0*/  IMAD.MOV.U32 R154, RZ, RZ, R170 ;  /* 0x000000ffff9a7224 */ /* 0x008fe200078e00aa */
[----:B------:R-:W-:Y:S02]  /*13de0*/  LOP3.LUT R6, R7, UR17, R40, 0x96, !PT ;  /* 0x0000001107067c12 */ /* 0x000fe4000f8e9628 */
[----:B------:R-:W-:Y:S02]  /*13df0*/  SHF.R.U32.HI R8, RZ, 0x8, R2 ;  /* 0x00000008ff087819 */ /* 0x000fe40000011602 */
[----:B------:R-:W-:Y:S02]  /*13e00*/  SHF.R.U32.HI R2, RZ, 0x8, R9 ;  /* 0x00000008ff027819 */ /* 0x000fe40000011609 */
[----:B------:R-:W-:Y:S02]  /*13e10*/  LOP3.LUT R9, R6, 0xff, RZ, 0xc0, !PT ;  /* 0x000000ff06097812 */ /* 0x000fe400078ec0ff */
[----:B------:R-:W-:Y:S02]  /*13e20*/  PRMT R12, R12, 0x5410, R2 ;  /* 0x000054100c0c7816 */ /* 0x000fe40000000002 */
[----:B------:R-:W-:Y:S02]  /*13e30*/  FSEL R2, R71, RZ, P2 ;  /* 0x000000ff47027208 */ /* 0x000fe40001000000 */
[----:B------:R-:W-:Y:S01]  /*13e40*/  PRMT R14, R14, 0x5410, R8 ;  /* 0x000054100e0e7816 */ /* 0x000fe20000000008 */
[--C-:B------:R-:W-:Y:S01]  /*13e50*/  HSET2.LE.AND R66, R12, R243.reuse, PT ;  /* 0x000000f30c427233 */ /* 0x100fe20003803000 */
[----:B------:R-:W-:Y:S01]  /*13e60*/  LOP3.LUT R8, R11, 0xff, RZ, 0xc0, !PT ;  /* 0x000000ff0b087812 */ /* 0x000fe200078ec0ff */
[----:B------:R-:W-:Y:S01]  /*13e70*/  FADD.FTZ R2, -R2, R68 ;  /* 0x0000004402027221 */ /* 0x000fe20000010100 */
[----:B------:R-:W-:Y:S01]  /*13e80*/  LOP3.LUT R7, R10, 0xff, RZ, 0xc0, !PT ;  /* 0x000000ff0a077812 */ /* 0x000fe200078ec0ff */
[--C-:B------:R-:W-:Y:S01]  /*13e90*/  HSET2.LE.AND R142, R14, R243.reuse, PT ;  /* 0x000000f30e8e7233 */ /* 0x100fe20003803000 */
[----:B------:R-:W-:Y:S01]  /*13ea0*/  PRMT R15, R8, 0x5410, R15 ;  /* 0x00005410080f7816 */ /* 0x000fe2000000000f */
[----:B-1----:R-:W-:Y:S01]  /*13eb0*/  FFMA.FTZ R0, R23, c[0x0][0x23c], -R147 ;  /* 0x00008f0017007a23 */ /* 0x002fe20000010893 */
[----:B------:R-:W-:Y:S01]  /*13ec0*/  SHF.R.U32.HI R8, RZ, 0x18, R4 ;  /* 0x00000018ff087819 */ /* 0x000fe20000011604 */
[----:B------:R-:W-:Y:S01]  /*13ed0*/  FMUL.FTZ R2, R2, c[0x0][0x23c] ;  /* 0x00008f0002027a20 */ /* 0x000fe20000410000 */
[----:B------:R-:W-:Y:S01]  /*13ee0*/  PRMT R13, R7, 0x5410, R13 ;  /* 0x00005410070d7816 */ /* 0x000fe2000000000d */
[----:B------:R1:W-:Y:S01]  /*13ef0*/  MUFU.EX2 R222, R0 ;  /* 0x0000000000de7308 */ /* 0x0003e20000000800 */
[----:B------:R-:W-:Y:S01]  /*13f00*/  FFMA.FTZ R7, R32, c[0x0][0x23c], -R147 ;  /* 0x00008f0020077a23 */ /* 0x000fe20000010893 */
[----:B------:R-:W2:Y:S01]  /*13f10*/  LDSM.16.MT88.4 R20, [R185+0x6000] ;  /* 0x00600000b914783b */ /* 0x000ea20000004200 */
[----:B------:R-:W-:Y:S01]  /*13f20*/  SHF.R.U32.HI R10, RZ, 0x18, R6 ;  /* 0x00000018ff0a7819 */ /* 0x000fe20000011606 */
[--C-:B------:R-:W-:Y:S01]  /*13f30*/  HSET2.LE.AND R67, R15, R243.reuse, PT ;  /* 0x000000f30f437233 */ /* 0x100fe20003803000 */
[--C-:B------:R-:W-:Y:S01]  /*13f40*/  FFMA.FTZ R12, R153, c[0x0][0x23c], -R145.reuse ;  /* 0x00008f00990c7a23 */ /* 0x100fe20000010891 */
[----:B------:R-:W-:Y:S01]  /*13f50*/  LOP3.LUT R40, R41, UR7, R34, 0x96, !PT ;  /* 0x0000000729287c12 */ /* 0x000fe2000f8e9622 */
[----:B------:R-:W-:Y:S01]  /*13f60*/  FFMA.FTZ R32, R158, c[0x0][0x23c], -R145 ;  /* 0x00008f009e207a23 */ /* 0x000fe20000010891 */
[----:B------:R-:W-:Y:S01]  /*13f70*/  LOP3.LUT R44, R45, UR7, R42, 0x96, !PT ;  /* 0x000000072d2c7c12 */ /* 0x000fe2000f8e962a */
[----:B------:R-:W-:Y:S01]  /*13f80*/  IMAD.MOV.U32 R153, RZ, RZ, R178 ;  /* 0x000000ffff997224 */ /* 0x000fe200078e00b2 */
[----:B------:R3:W-:Y:S01]  /*13f90*/  MUFU.EX2 R251, R7 ;  /* 0x0000000700fb7308 */ /* 0x0007e20000000800 */
[----:B------:R-:W-:Y:S04]  /*13fa0*/  IMAD.WIDE.U32 R40, R40, -0x2daee0ad, RZ ;  /* 0xd2511f5328287825 */ /* 0x000fe800078e00ff */
[----:B------:R-:W-:Y:S01]  /*13fb0*/  IMAD.WIDE.U32 R44, R44, -0x2daee0ad, RZ ;  /* 0xd2511f532c2c7825 */ /* 0x000fe200078e00ff */
[----:B------:R-:W-:Y:S02]  /*13fc0*/  LOP3.LUT R56, R41, UR16, R56, 0x96, !PT ;  /* 0x0000001029387c12 */ /* 0x000fe4000f8e9638 */
[----:B------:R-:W-:Y:S01]  /*13fd0*/  LOP3.LUT R59, R40, 0xffff, RZ, 0xc0, !PT ;  /* 0x0000ffff283b7812 */ /* 0x000fe200078ec0ff */
[----:B------:R-:W-:Y:S01]  /*13fe0*/  FFMA.FTZ R41, R49, c[0x0][0x23c], -R146 ;  /* 0x00008f0031297a23 */ /* 0x000fe20000010892 */
[----:B------:R-:W-:Y:S01]  /*13ff0*/  MUFU.EX2 R214, R12 ;  /* 0x0000000c00d67308 */ /* 0x000fe20000000800 */
[----:B------:R-:W-:Y:S02]  /*14000*/  SHF.R.U32.HI R58, RZ, 0x10, R40 ;  /* 0x00000010ff3a7819 */ /* 0x000fe40000011628 */
[----:B------:R-:W-:Y:S02]  /*14010*/  LOP3.LUT R57, R44, 0xffff, RZ, 0xc0, !PT ;  /* 0x0000ffff2c397812 */ /* 0x000fe400078ec0ff */
[----:B-1----:R-:W-:Y:S02]  /*14020*/  LOP3.LUT R0, R6, 0xffff, RZ, 0xc0, !PT ;  /* 0x0000ffff06007812 */ /* 0x002fe400078ec0ff */
[----:B------:R-:W-:Y:S02]  /*14030*/  SHF.R.U32.HI R61, RZ, 0x18, R44 ;  /* 0x00000018ff3d7819 */ /* 0x000fe4000001162c */
[----:B------:R-:W-:Y:S02]  /*14040*/  SHF.R.U32.HI R5, RZ, 0x8, R0 ;  /* 0x00000008ff057819 */ /* 0x000fe40000011600 */
[----:B------:R-:W-:Y:S02]  /*14050*/  FSEL R0, R72, RZ, P3 ;  /* 0x000000ff48007208 */ /* 0x000fe40001800000 */
[----:B------:R-:W-:Y:S02]  /*14060*/  PRMT R140, R9, 0x5410, R5 ;  /* 0x00005410098c7816 */ /* 0x000fe40000000005 */
[----:B------:R-:W-:Y:S01]  /*14070*/  SHF.R.U32.HI R5, RZ, 0x10, R4 ;  /* 0x00000010ff057819 */ /* 0x000fe20000011604 */
[----:B------:R-:W-:Y:S01]  /*14080*/  FADD.FTZ R0, -R0, R3 ;  /* 0x0000000300007221 */ /* 0x000fe20000010100 */
[C---:B------:R-:W-:Y:S01]  /*14090*/  LOP3.LUT R3, R4.reuse, 0xffff, RZ, 0xc0, !PT ;  /* 0x0000ffff04037812 */ /* 0x040fe200078ec0ff */
[--C-:B------:R-:W-:Y:S01]  /*140a0*/  HSET2.LE.AND R140, R140, R243.reuse, PT ;  /* 0x000000f38c8c7233 */ /* 0x100fe20003803000 */
[----:B------:R-:W-:Y:S01]  /*140b0*/  LOP3.LUT R9, R4, 0xff, RZ, 0xc0, !PT ;  /* 0x000000ff04097812 */ /* 0x000fe200078ec0ff */
[----:B------:R-:W-:Y:S01]  /*140c0*/  FMUL.FTZ R0, R0, c[0x0][0x23c] ;  /* 0x00008f0000007a20 */ /* 0x000fe20000410000 */
[----:B------:R-:W-:Y:S02]  /*140d0*/  SHF.R.U32.HI R4, RZ, 0x8, R3 ;  /* 0x00000008ff047819 */ /* 0x000fe40000011603 */
[----:B------:R-:W-:Y:S01]  /*140e0*/  LOP3.LUT R3, R5, 0xff, RZ, 0xc0, !PT ;  /* 0x000000ff05037812 */ /* 0x000fe200078ec0ff */
[----:B------:R-:W1:Y:S01]  /*140f0*/  MUFU.EX2 R68, R0 ;  /* 0x0000000000447308 */ /* 0x000e620000000800 */
[----:B---3--:R-:W-:Y:S02]  /*14100*/  SHF.R.U32.HI R7, RZ, 0x10, R6 ;  /* 0x00000010ff077819 */ /* 0x008fe40000011606 */
[----:B------:R-:W-:Y:S02]  /*14110*/  PRMT R8, R3, 0x5410, R8 ;  /* 0x0000541003087816 */ /* 0x000fe40000000008 */
[----:B------:R-:W-:Y:S01]  /*14120*/  LOP3.LUT R6, R7, 0xff, RZ, 0xc0, !PT ;  /* 0x000000ff07067812 */ /* 0x000fe200078ec0ff */
[----:B------:R-:W-:Y:S01]  /*14130*/  FFMA.FTZ R7, R152, c[0x0][0x23c], -R144 ;  /* 0x00008f0098077a23 */ /* 0x000fe20000010890 */
[----:B------:R-:W-:Y:S01]  /*14140*/  PRMT R9, R9, 0x5410, R4 ;  /* 0x0000541009097816 */ /* 0x000fe20000000004 */
[--C-:B------:R-:W-:Y:S01]  /*14150*/  HSET2.LE.AND R65, R8, R243.reuse, PT ;  /* 0x000000f308417233 */ /* 0x100fe20003803000 */
[----:B------:R-:W-:Y:S01]  /*14160*/  PRMT R6, R6, 0x5410, R10 ;  /* 0x0000541006067816 */ /* 0x000fe2000000000a */
[----:B------:R3:W4:Y:S01]  /*14170*/  MUFU.EX2 R3, R2 ;  /* 0x0000000200037308 */ /* 0x0007220000000800 */
[----:B------:R-:W-:Y:S01]  /*14180*/  F2FP.PACK_AB R4, R242, R241 ;  /* 0x000000f1f204723e */ /* 0x000fe200000000ff */
[--C-:B------:R-:W-:Y:S01]  /*14190*/  HSET2.LE.AND R64, R9, R243.reuse, PT ;  /* 0x000000f309407233 */ /* 0x100fe20003803000 */
[----:B------:R-:W-:Y:S01]  /*141a0*/  FFMA.FTZ R9, R33, c[0x0][0x23c], -R144 ;  /* 0x00008f0021097a23 */ /* 0x000fe20000010890 */
[--C-:B------:R-:W-:Y:S01]  /*141b0*/  HSET2.LE.AND R141, R6, R243.reuse, PT ;  /* 0x000000f3068d7233 */ /* 0x100fe20003803000 */
[----:B------:R-:W-:Y:S01]  /*141c0*/  LOP3.LUT R142, R142, R4, RZ, 0xc0, !PT ;  /* 0x000000048e8e7212 */ /* 0x000fe200078ec0ff */
[--C-:B------:R-:W-:Y:S01]  /*141d0*/  HSET2.LE.AND R4, R13, R243.reuse, PT ;  /* 0x000000f30d047233 */ /* 0x100fe20003803000 */
[----:B------:R-:W-:Y:S01]  /*141e0*/  F2FP.PACK_AB R5, R237, R238 ;  /* 0x000000eeed05723e */ /* 0x000fe200000000ff */
[----:B------:R-:W-:Y:S01]  /*141f0*/  IMAD.MOV.U32 R152, RZ, RZ, R209 ;  /* 0x000000ffff987224 */ /* 0x000fe200078e00d1 */
[----:B------:R-:W-:Y:S01]  /*14200*/  F2FP.PACK_AB R6, R234, R235 ;  /* 0x000000ebea06723e */ /* 0x000fe200000000ff */
[----:B------:R5:W-:Y:S01]  /*14210*/  MUFU.EX2 R216, R7 ;  /* 0x0000000700d87308 */ /* 0x000be20000000800 */
[----:B------:R-:W-:Y:S02]  /*14220*/  LOP3.LUT R143, R4, R143, RZ, 0xc0, !PT ;  /* 0x0000008f048f7212 */ /* 0x000fe400078ec0ff */
[----:B------:R-:W-:Y:S01]  /*14230*/  LOP3.LUT R140, R140, R5, RZ, 0xc0, !PT ;  /* 0x000000058c8c7212 */ /* 0x000fe200078ec0ff */
[----:B-1----:R-:W-:Y:S01]  /*14240*/  FMUL.FTZ R16, R68, R88 ;  /* 0x0000005844107220 */ /* 0x002fe20000410000 */
[----:B------:R-:W-:Y:S01]  /*14250*/  FSEL R0, R70, RZ, P1 ;  /* 0x000000ff46007208 */ /* 0x000fe20000800000 */
[C---:B------:R-:W-:Y:S01]  /*14260*/  FMUL.FTZ R17, R68.reuse, R89 ;  /* 0x0000005944117220 */ /* 0x040fe20000410000 */
[----:B------:R-:W-:Y:S01]  /*14270*/  LOP3.LUT R141, R141, R6, RZ, 0xc0, !PT ;  /* 0x000000068d8d7212 */ /* 0x000fe200078ec0ff */
[----:B------:R-:W-:Y:S01]  /*14280*/  FMUL.FTZ R33, R68, R105 ;  /* 0x0000006944217220 */ /* 0x000fe20000410000 */
[----:B------:R-:W-:Y:S01]  /*14290*/  F2FP.PACK_AB R4, R230, R232 ;  /* 0x000000e8e604723e */ /* 0x000fe200000000ff */
[----:B------:R-:W-:Y:S01]  /*142a0*/  MUFU.EX2 R215, R9 ;  /* 0x0000000900d77308 */ /* 0x000fe20000000800 */
[----:B------:R-:W-:Y:S01]  /*142b0*/  F2FP.PACK_AB R5, R170, R178 ;  /* 0x000000b2aa05723e */ /* 0x000fe200000000ff */
[----:B------:R-:W-:Y:S01]  /*142c0*/  FMUL.FTZ R49, R68, R121 ;  /* 0x0000007944317220 */ /* 0x000fe20000410000 */
[----:B------:R-:W-:Y:S01]  /*142d0*/  F2FP.PACK_AB R6, R252, R209 ;  /* 0x000000d1fc06723e */ /* 0x000fe200000000ff */
[----:B---3--:R-:W-:Y:S01]  /*142e0*/  FADD.FTZ R2, -R0, R73 ;  /* 0x0000004900027221 */ /* 0x008fe20000010100 */
[----:B------:R-:W-:Y:S01]  /*142f0*/  FSEL R0, R69, RZ, P0 ;  /* 0x000000ff45007208 */ /* 0x000fe20000000000 */
[----:B----4-:R-:W-:Y:S01]  /*14300*/  FMUL.FTZ R18, R3, R90 ;  /* 0x0000005a03127220 */ /* 0x010fe20000410000 */
[----:B------:R-:W-:Y:S01]  /*14310*/  LOP3.LUT R66, R66, R4, RZ, 0xc0, !PT ;  /* 0x0000000442427212 */ /* 0x000fe200078ec0ff */
[----:B------:R-:W-:Y:S01]  /*14320*/  FMUL.FTZ R2, R2, c[0x0][0x23c] ;  /* 0x00008f0002027a20 */ /* 0x000fe20000410000 */
[----:B------:R-:W-:Y:S01]  /*14330*/  LOP3.LUT R67, R67, R5, RZ, 0xc0, !PT ;  /* 0x0000000543437212 */ /* 0x000fe200078ec0ff */
[----:B------:R-:W-:Y:S01]  /*14340*/  FADD.FTZ R0, -R0, R74 ;  /* 0x0000004a00007221 */ /* 0x000fe20000010100 */
[----:B------:R-:W-:Y:S01]  /*14350*/  LOP3.LUT R64, R64, R6, RZ, 0xc0, !PT ;  /* 0x0000000640407212 */ /* 0x000fe200078ec0ff */
[----:B------:R-:W-:Y:S01]  /*14360*/  FMUL.FTZ R4, R68, R76 ;  /* 0x0000004c44047220 */ /* 0x000fe20000410000 */
[----:B------:R-:W-:Y:S01]  /*14370*/  F2FP.PACK_AB R8, R251, R222 ;  /* 0x000000defb08723e */ /* 0x000fe200000000ff */
[----:B------:R-:W-:Y:S01]  /*14380*/  FMUL.FTZ R0, R0, c[0x0][0x23c] ;  /* 0x00008f0000007a20 */ /* 0x000fe20000410000 */
[----:B------:R-:W1:Y:S01]  /*14390*/  MUFU.EX2 R2, R2 ;  /* 0x0000000200027308 */ /* 0x000e620000000800 */
[----:B------:R-:W-:Y:S01]  /*143a0*/  FMUL.FTZ R5, R68, R77 ;  /* 0x0000004d44057220 */ /* 0x000fe20000410000 */
[----:B------:R-:W-:Y:S01]  /*143b0*/  LOP3.LUT R65, R65, R8, RZ, 0xc0, !PT ;  /* 0x0000000841417212 */ /* 0x000fe200078ec0ff */
[C---:B------:R-:W-:Y:S01]  /*143c0*/  FMUL.FTZ R6, R3.reuse, R78 ;  /* 0x0000004e03067220 */ /* 0x040fe20000410000 */
[----:B------:R-:W-:Y:S01]  /*143d0*/  SHF.R.U32.HI R73, RZ, 0x18, R40 ;  /* 0x00000018ff497819 */ /* 0x000fe20000011628 */
[----:B-----5:R-:W-:Y:S01]  /*143e0*/  FMUL.FTZ R7, R3, R79 ;  /* 0x0000004f03077220 */ /* 0x020fe20000410000 */
[----:B------:R-:W-:Y:S01]  /*143f0*/  LOP3.LUT R60, R45, UR16, R60, 0x96, !PT ;  /* 0x000000102d3c7c12 */ /* 0x000fe2000f8e963c */
[----:B------:R-:W3:Y:S01]  /*14400*/  LDSM.16.MT88.4 R76, [R187+0x6000] ;  /* 0x00600000bb4c783b */ /* 0x000ee20000004200 */
[C---:B------:R-:W-:Y:S01]  /*14410*/  FMUL.FTZ R34, R3.reuse, R106 ;  /* 0x0000006a03227220 */ /* 0x040fe20000410000 */
[----:B------:R-:W-:Y:S01]  /*14420*/  SHF.R.U32.HI R62, RZ, 0x10, R44 ;  /* 0x00000010ff3e7819 */ /* 0x000fe2000001162c */
[----:B------:R-:W4:Y:S01]  /*14430*/  MUFU.EX2 R0, R0 ;  /* 0x0000000000007308 */ /* 0x000f220000000800 */
[C---:B------:R-:W-:Y:S01]  /*14440*/  FMUL.FTZ R35, R3.reuse, R107 ;  /* 0x0000006b03237220 */ /* 0x040fe20000410000 */
[-C--:B--2---:R-:W-:Y:S01]  /*14450*/  HMMA.16816.F32 R4, R140, R20.reuse, R4 ;  /* 0x000000148c04723c */ /* 0x084fe20000001804 */
[C---:B------:R-:W-:Y:S01]  /*14460*/  FMUL.FTZ R19, R3.reuse, R91 ;  /* 0x0000005b03137220 */ /* 0x040fe20000410000 */
[----:B------:R-:W-:Y:S01]  /*14470*/  LOP3.LUT R63, R44, 0xff, RZ, 0xc0, !PT ;  /* 0x000000ff2c3f7812 */ /* 0x000fe200078ec0ff */
[----:B------:R-:W-:Y:S01]  /*14480*/  FFMA.FTZ R45, R50, c[0x0][0x23c], -R147 ;  /* 0x00008f00322d7a23 */ /* 0x000fe20000010893 */
[----:B------:R-:W-:Y:S01]  /*14490*/  LOP3.LUT R58, R58, 0xff, RZ, 0xc0, !PT ;  /* 0x000000ff3a3a7812 */ /* 0x000fe200078ec0ff */
[----:B------:R-:W-:Y:S01]  /*144a0*/  FMUL.FTZ R50, R3, R122 ;  /* 0x0000007a03327220 */ /* 0x000fe20000410000 */
[----:B------:R-:W-:Y:S02]  /*144b0*/  SHF.R.U32.HI R57, RZ, 0x8, R57 ;  /* 0x00000008ff397819 */ /* 0x000fe40000011639 */
[----:B------:R2:W-:Y:S01]  /*144c0*/  MUFU.EX2 R209, R32 ;  /* 0x0000002000d17308 */ /* 0x0005e20000000800 */
[----:B------:R-:W-:Y:S02]  /*144d0*/  SHF.R.U32.HI R59, RZ, 0x8, R59 ;  /* 0x00000008ff3b7819 */ /* 0x000fe4000001163b */
[----:B------:R-:W-:Y:S01]  /*144e0*/  ISETP.GT.AND P0, PT, R208, UR18, PT ;  /* 0x00000012d0007c0c */ /* 0x000fe2000bf04270 */
[C---:B-1----:R-:W-:Y:S01]  /*144f0*/  FMUL.FTZ R8, R2.reuse, R80 ;  /* 0x0000005002087220 */ /* 0x042fe20000410000 */
[--C-:B------:R-:W-:Y:S01]  /*14500*/  SHF.R.U32.HI R80, RZ, 0x18, R56.reuse ;  /* 0x00000018ff507819 */ /* 0x100fe20000011638 */
[----:B------:R-:W-:Y:S01]  /*14510*/  FMUL.FTZ R9, R2, R81 ;  /* 0x0000005102097220 */ /* 0x000fe20000410000 */
[----:B------:R-:W-:Y:S01]  /*14520*/  LOP3.LUT R81, R56, 0xff, RZ, 0xc0, !PT ;  /* 0x000000ff38517812 */ /* 0x000fe200078ec0ff */
[C---:B------:R-:W-:Y:S01]  /*14530*/  FMUL.FTZ R12, R2.reuse, R84 ;  /* 0x00000054020c7220 */ /* 0x040fe20000410000 */
[----:B------:R-:W-:Y:S01]  /*14540*/  PRMT R91, R63, 0x5410, R57 ;  /* 0x000054103f5b7816 */ /* 0x000fe20000000039 */
[C---:B------:R-:W-:Y:S01]  /*14550*/  FMUL.FTZ R13, R2.reuse, R85 ;  /* 0x00000055020d7220 */ /* 0x040fe20000410000 */
[----:B------:R-:W-:Y:S01]  /*14560*/  MUFU.EX2 R250, R45 ;  /* 0x0000002d00fa7308 */ /* 0x000fe20000000800 */
[----:B------:R-:W-:Y:S01]  /*14570*/  FMUL.FTZ R24, R2, R96 ;  /* 0x0000006002187220 */ /* 0x000fe20000410000 */
[----:B------:R-:W-:Y:S01]  /*14580*/  LOP3.LUT R57, R60, 0xffff, RZ, 0xc0, !PT ;  /* 0x0000ffff3c397812 */ /* 0x000fe200078ec0ff */
[----:B----4-:R-:W-:Y:S01]  /*14590*/  FMUL.FTZ R10, R0, R82 ;  /* 0x00000052000a7220 */ /* 0x010fe20000410000 */
[----:B------:R-:W-:Y:S01]  /*145a0*/  LOP3.LUT R82, R40, 0xff, RZ, 0xc0, !PT ;  /* 0x000000ff28527812 */ /* 0x000fe200078ec0ff */
[----:B------:R-:W-:Y:S01]  /*145b0*/  FMUL.FTZ R11, R0, R83 ;  /* 0x00000053000b7220 */ /* 0x000fe20000410000 */
[----:B------:R-:W-:Y:S01]  /*145c0*/  PRMT R83, R58, 0x5410, R73 ;  /* 0x000054103a537816 */ /* 0x000fe20000000049 */
[----:B------:R-:W-:Y:S01]  /*145d0*/  FMUL.FTZ R14, R0, R86 ;  /* 0x00000056000e7220 */ /* 0x000fe20000410000 */
[----:B------:R-:W-:Y:S01]  /*145e0*/  PRMT R82, R82, 0x5410, R59 ;  /* 0x0000541052527816 */ /* 0x000fe2000000003b */
[----:B------:R-:W-:Y:S01]  /*145f0*/  FMUL.FTZ R15, R0, R87 ;  /* 0x00000057000f7220 */ /* 0x000fe20000410000 */
[----:B------:R-:W-:Y:S01]  /*14600*/  LOP3.LUT R74, R60, 0xff, RZ, 0xc0, !PT ;  /* 0x000000ff3c4a7812 */ /* 0x000fe200078ec0ff */
[----:B------:R-:W1:Y:S01]  /*14610*/  LDSM.16.MT88.4 R84, [R185+0x6800] ;  /* 0x00680000b954783b */ /* 0x000e620000004200 */
[C---:B------:R-:W-:Y:S01]  /*14620*/  HMMA.16816.F32 R8, R64.reuse, R20, R8 ;  /* 0x000000144008723c */ /* 0x040fe20000001808 */
[----:B------:R-:W-:Y:S01]  /*14630*/  FMUL.FTZ R47, R0, R119 ;  /* 0x00000077002f7220 */ /* 0x000fe20000410000 */
[--C-:B------:R-:W-:Y:S01]  /*14640*/  HSET2.LE.AND R82, R82, R243.reuse, PT ;  /* 0x000000f352527233 */ /* 0x100fe20003803000 */
[----:B--2---:R-:W-:Y:S01]  /*14650*/  FMUL.FTZ R32, R68, R104 ;  /* 0x0000006844207220 */ /* 0x004fe20000410000 */
[--C-:B------:R-:W-:Y:S01]  /*14660*/  HSET2.LE.AND R83, R83, R243.reuse, PT ;  /* 0x000000f353537233 */ /* 0x100fe20003803000 */
[----:B------:R-:W-:Y:S01]  /*14670*/  FMUL.FTZ R25, R2, R97 ;  /* 0x0000006102197220 */ /* 0x000fe20000410000 */
[----:B------:R-:W-:Y:S01]  /*14680*/  SHF.R.U32.HI R58, RZ, 0x10, R56 ;  /* 0x00000010ff3a7819 */ /* 0x000fe20000011638 */
[----:B------:R-:W-:Y:S01]  /*14690*/  FFMA.FTZ R20, R155, c[0x0][0x23c], -R144 ;  /* 0x00008f009b147a23 */ /* 0x000fe20000010890 */
[-C--:B------:R-:W-:Y:S01]  /*146a0*/  HMMA.16816.F32 R12, R64, R22.reuse, R12 ;  /* 0x00000016400c723c */ /* 0x080fe2000000180c */
[----:B------:R-:W-:Y:S02]  /*146b0*/  FMUL.FTZ R21, R68, R93 ;  /* 0x0000005d44157220 */ /* 0x000fe40000410000 */
[----:B------:R-:W2:Y:S01]  /*146c0*/  MUFU.EX2 R212, R20 ;  /* 0x0000001400d47308 */ /* 0x000ea20000000800 */
[----:B------:R-:W-:Y:S01]  /*146d0*/  FMUL.FTZ R26, R0, R98 ;  /* 0x00000062001a7220 */ /* 0x000fe20000410000 */
[----:B------:R-:W-:Y:S01]  /*146e0*/  LOP3.LUT R63, R58, 0xff, RZ, 0xc0, !PT ;  /* 0x000000ff3a3f7812 */ /* 0x000fe200078ec0ff */
[----:B------:R-:W-:Y:S02]  /*146f0*/  FMUL.FTZ R27, R0, R99 ;  /* 0x00000063001b7220 */ /* 0x000fe40000410000 */
[C---:B------:R-:W-:Y:S01]  /*14700*/  HMMA.16816.F32 R16, R140.reuse, R22, R16 ;  /* 0x000000168c10723c */ /* 0x040fe20000001810 */
[C---:B------:R-:W-:Y:S03]  /*14710*/  FMUL.FTZ R28, R2.reuse, R100 ;  /* 0x00000064021c7220 */ /* 0x040fe60000410000 */
[----:B------:R-:W-:Y:S01]  /*14720*/  FMUL.FTZ R29, R2, R101 ;  /* 0x00000065021d7220 */ /* 0x000fe20000410000 */
[----:B------:R-:W-:Y:S01]  /*14730*/  PRMT R88, R63, 0x5410, R80 ;  /* 0x000054103f587816 */ /* 0x000fe20000000050 */
[C---:B------:R-:W-:Y:S02]  /*14740*/  FMUL.FTZ R30, R0.reuse, R102 ;  /* 0x00000066001e7220 */ /* 0x040fe40000410000 */
[C---:B------:R-:W-:Y:S04]  /*14750*/  FMUL.FTZ R22, R3.reuse, R94 ;  /* 0x0000005e03167220 */ /* 0x040fe80000410000 */
[----:B------:R-:W-:Y:S02]  /*14760*/  FMUL.FTZ R23, R3, R95 ;  /* 0x0000005f03177220 */ /* 0x000fe40000410000 */
[----:B------:R-:W-:Y:S02]  /*14770*/  IMAD.MOV.U32 R95, RZ, RZ, R183 ;  /* 0x000000ffff5f7224 */ /* 0x000fe400078e00b7 */
[----:B------:R-:W-:Y:S02]  /*14780*/  FMUL.FTZ R31, R0, R103 ;  /* 0x00000067001f7220 */ /* 0x000fe40000410000 */
[----:B------:R-:W-:Y:S01]  /*14790*/  IMAD.MOV.U32 R94, RZ, RZ, R182 ;  /* 0x000000ffff5e7224 */ /* 0x000fe200078e00b6 */
[----:B--2---:R-:W-:Y:S01]  /*147a0*/  F2FP.PACK_AB R80, R211, R212 ;  /* 0x000000d4d350723e */ /* 0x004fe200000000ff */
[----:B------:R-:W-:Y:S01]  /*147b0*/  FMUL.FTZ R20, R68, R92 ;  /* 0x0000005c44147220 */ /* 0x000fe20000410000 */
[----:B------:R2:W-:Y:S01]  /*147c0*/  MUFU.EX2 R182, R41 ;  /* 0x0000002900b67308 */ /* 0x0005e20000000800 */
[----:B------:R-:W-:Y:S02]  /*147d0*/  FMUL.FTZ R63, R0, R135 ;  /* 0x00000087003f7220 */ /* 0x000fe40000410000 */
[----:B------:R-:W-:Y:S02]  /*147e0*/  FMUL.FTZ R40, R2, R112 ;  /* 0x0000007002287220 */ /* 0x000fe40000410000 */
[C---:B------:R-:W-:Y:S01]  /*147f0*/  FMUL.FTZ R42, R0.reuse, R114 ;  /* 0x00000072002a7220 */ /* 0x040fe20000410000 */
[-C--:B------:R-:W-:Y:S01]  /*14800*/  HMMA.16816.F32 R20, R140, R36.reuse, R20 ;  /* 0x000000248c14723c */ /* 0x080fe20000001814 */
[----:B------:R-:W-:Y:S02]  /*14810*/  FMUL.FTZ R43, R0, R115 ;  /* 0x00000073002b7220 */ /* 0x000fe40000410000 */
[C---:B------:R-:W-:Y:S02]  /*14820*/  FMUL.FTZ R44, R2.reuse, R116 ;  /* 0x00000074022c7220 */ /* 0x040fe40000410000 */
[----:B------:R-:W-:Y:S02]  /*14830*/  FMUL.FTZ R45, R2, R117 ;  /* 0x00000075022d7220 */ /* 0x000fe40000410000 */
[C---:B------:R-:W-:Y:S01]  /*14840*/  FMUL.FTZ R46, R0.reuse, R118 ;  /* 0x00000076002e7220 */ /* 0x040fe20000410000 */
[C---:B------:R-:W-:Y:S01]  /*14850*/  HMMA.16816.F32 R24, R64.reuse, R36, R24 ;  /* 0x000000244018723c */ /* 0x040fe20000001818 */
[C---:B------:R-:W-:Y:S03]  /*14860*/  FMUL.FTZ R58, R0.reuse, R130 ;  /* 0x00000082003a7220 */ /* 0x040fe60000410000 */
[----:B------:R-:W-:Y:S02]  /*14870*/  FMUL.FTZ R59, R0, R131 ;  /* 0x00000083003b7220 */ /* 0x000fe40000410000 */
[----:B------:R-:W-:Y:S02]  /*14880*/  IMAD.MOV.U32 R118, RZ, RZ, R153 ;  /* 0x000000ffff767224 */ /* 0x000fe400078e0099 */
[-C--:B------:R-:W-:Y:S01]  /*14890*/  HMMA.16816.F32 R28, R64, R38.reuse, R28 ;  /* 0x00000026401c723c */ /* 0x080fe2000000181c */
[----:B------:R-:W-:Y:S03]  /*148a0*/  FFMA.FTZ R36, R48, c[0x0][0x23c], -R146 ;  /* 0x00008f0030247a23 */ /* 0x000fe60000010892 */
[----:B------:R-:W-:Y:S01]  /*148b0*/  FFMA.FTZ R48, R51, c[0x0][0x23c], -R147 ;  /* 0x00008f0033307a23 */ /* 0x000fe20000010893 */
[----:B------:R4:W-:Y:S01]  /*148c0*/  MUFU.EX2 R183, R36 ;  /* 0x0000002400b77308 */ /* 0x0009e20000000800 */
[C---:B------:R-:W-:Y:S02]  /*148d0*/  FMUL.FTZ R51, R3.reuse, R123 ;  /* 0x0000007b03337220 */ /* 0x040fe40000410000 */
[C---:B------:R-:W-:Y:S01]  /*148e0*/  HMMA.16816.F32 R32, R140.reuse, R38, R32 ;  /* 0x000000268c20723c */ /* 0x040fe20000001820 */
[----:B------:R-:W-:Y:S03]  /*148f0*/  FMUL.FTZ R37, R68, R109 ;  /* 0x0000006d44257220 */ /* 0x000fe60000410000 */
[----:B--2---:R-:W-:Y:S02]  /*14900*/  FMUL.FTZ R41, R2, R113 ;  /* 0x0000007102297220 */ /* 0x004fe40000410000 */
[----:B------:R-:W-:Y:S01]  /*14910*/  IMAD.MOV.U32 R117, RZ, RZ, R154 ;  /* 0x000000ffff757224 */ /* 0x000fe200078e009a */
[----:B------:R2:W5:Y:S01]  /*14920*/  MUFU.EX2 R178, R48 ;  /* 0x0000003000b27308 */ /* 0x0005620000000800 */
[C---:B------:R-:W-:Y:S04]  /*14930*/  FMUL.FTZ R38, R3.reuse, R110 ;  /* 0x0000006e03267220 */ /* 0x040fe80000410000 */
[----:B------:R-:W-:Y:S02]  /*14940*/  FMUL.FTZ R39, R3, R111 ;  /* 0x0000006f03277220 */ /* 0x000fe40000410000 */
[C---:B----4-:R-:W-:Y:S07]  /*14950*/  FMUL.FTZ R36, R68.reuse, R108 ;  /* 0x0000006c44247220 */ /* 0x050fee0000410000 */
[-C--:B------:R-:W-:Y:S01]  /*14960*/  HMMA.16816.F32 R36, R140, R52.reuse, R36 ;  /* 0x000000348c24723c */ /* 0x080fe20000001824 */
[----:B--2---:R-:W-:Y:S02]  /*14970*/  FMUL.FTZ R48, R68, R120 ;  /* 0x0000007844307220 */ /* 0x004fe40000410000 */
[----:B------:R-:W-:Y:S05]  /*14980*/  LDSM.16.MT88.4 R120, [R186+0x7800] ;  /* 0x00780000ba78783b */ /* 0x000fea0000004200 */
[C---:B------:R-:W-:Y:S07]  /*14990*/  HMMA.16816.F32 R40, R64.reuse, R52, R40 ;  /* 0x000000344028723c */ /* 0x040fee0000001828 */
[----:B------:R-:W-:Y:S01]  /*149a0*/  FFMA.FTZ R53, R160, c[0x0][0x23c], -R146 ;  /* 0x00008f00a0357a23 */ /* 0x000fe20000010892 */
[-C--:B------:R-:W-:Y:S01]  /*149b0*/  HMMA.16816.F32 R44, R64, R54.reuse, R44 ;  /* 0x00000036402c723c */ /* 0x080fe2000000182c */
[----:B------:R-:W-:Y:S02]  /*149c0*/  LOP3.LUT R52, R62, 0xff, RZ, 0xc0, !PT ;  /* 0x000000ff3e347812 */ /* 0x000fe400078ec0ff */
[----:B------:R2:W-:Y:S01]  /*149d0*/  MUFU.EX2 R116, R53 ;  /* 0x0000003500747308 */ /* 0x0005e20000000800 */
[----:B------:R-:W-:Y:S01]  /*149e0*/  SHF.R.U32.HI R62, RZ, 0x8, R57 ;  /* 0x00000008ff3e7819 */ /* 0x000fe20000011639 */
[----:B------:R-:W-:Y:S01]  /*149f0*/  FMUL.FTZ R57, R2, R129 ;  /* 0x0000008102397220 */ /* 0x000fe20000410000 */
[----:B------:R-:W-:Y:S01]  /*14a00*/  PRMT R90, R52, 0x5410, R61 ;  /* 0x00005410345a7816 */ /* 0x000fe2000000003d */
[--C-:B------:R-:W-:Y:S01]  /*14a10*/  FFMA.FTZ R61, R163, c[0x0][0x23c], -R147.reuse ;  /* 0x00008f00a33d7a23 */ /* 0x100fe20000010893 */
[C---:B------:R-:W-:Y:S01]  /*14a20*/  HMMA.16816.F32 R48, R140.reuse, R54, R48 ;  /* 0x000000368c30723c */ /* 0x040fe20000001830 */
[----:B------:R-:W-:Y:S03]  /*14a30*/  LOP3.LUT R52, R56, 0xffff, RZ, 0xc0, !PT ;  /* 0x0000ffff38347812 */ /* 0x000fe600078ec0ff */
[----:B------:R-:W-:Y:S01]  /*14a40*/  FFMA.FTZ R56, R161, c[0x0][0x23c], -R147 ;  /* 0x00008f00a1387a23 */ /* 0x000fe20000010893 */
[----:B------:R-:W-:Y:S01]  /*14a50*/  SHF.R.U32.HI R73, RZ, 0x8, R52 ;  /* 0x00000008ff497819 */ /* 0x000fe20000011634 */
[----:B------:R-:W-:Y:S01]  /*14a60*/  FMUL.FTZ R52, R68, R124 ;  /* 0x0000007c44347220 */ /* 0x000fe20000410000 */
[----:B------:R-:W-:Y:S01]  /*14a70*/  PRMT R92, R74, 0x5410, R62 ;  /* 0x000054104a5c7816 */ /* 0x000fe2000000003e */
[----:B------:R-:W-:Y:S01]  /*14a80*/  FMUL.FTZ R55, R3, R127 ;  /* 0x0000007f03377220 */ /* 0x000fe20000410000 */
[----:B------:R-:W-:Y:S03]  /*14a90*/  PRMT R73, R81, 0x5410, R73 ;  /* 0x0000541051497816 */ /* 0x000fe60000000049 */
[----:B------:R-:W-:Y:S01]  /*14aa0*/  FMUL.FTZ R54, R3, R126 ;  /* 0x0000007e03367220 */ /* 0x000fe20000410000 */
[----:B------:R-:W-:Y:S01]  /*14ab0*/  SHF.R.U32.HI R81, RZ, 0x18, R60 ;  /* 0x00000018ff517819 */ /* 0x000fe2000001163c */
[----:B------:R4:W-:Y:S01]  /*14ac0*/  MUFU.EX2 R126, R61 ;  /* 0x0000003d007e7308 */ /* 0x0009e20000000800 */
[----:B------:R-:W-:Y:S01]  /*14ad0*/  F2FP.PACK_AB R74, R213, R214 ;  /* 0x000000d6d54a723e */ /* 0x000fe200000000ff */
[----:B------:R-:W-:Y:S02]  /*14ae0*/  FMUL.FTZ R62, R0, R134 ;  /* 0x00000086003e7220 */ /* 0x000fe40000410000 */
[----:B--2---:R-:W-:Y:S01]  /*14af0*/  FFMA.FTZ R53, R162, c[0x0][0x23c], -R146 ;  /* 0x00008f00a2357a23 */ /* 0x004fe20000010892 */
[----:B------:R-:W-:Y:S01]  /*14b00*/  LOP3.LUT R83, R83, R74, RZ, 0xc0, !PT ;  /* 0x0000004a53537212 */ /* 0x000fe200078ec0ff */
[--C-:B------:R-:W-:Y:S01]  /*14b10*/  HSET2.LE.AND R74, R91, R243.reuse, PT ;  /* 0x000000f35b4a7233 */ /* 0x100fe20003803000 */
[----:B-----5:R-:W-:Y:S03]  /*14b20*/  F2FP.PACK_AB R91, R178, R250 ;  /* 0x000000fab25b723e */ /* 0x020fe600000000ff */
[----:B------:R2:W5:Y:S01]  /*14b30*/  MUFU.EX2 R170, R53 ;  /* 0x0000003500aa7308 */ /* 0x0005620000000800 */
[----:B----4-:R-:W-:Y:S01]  /*14b40*/  SHF.R.U32.HI R61, RZ, 0x10, R60 ;  /* 0x00000010ff3d7819 */ /* 0x010fe2000001163c */
[--C-:B------:R-:W-:Y:S08]  /*14b50*/  FFMA.FTZ R60, R164, c[0x0][0x23c], -R144.reuse ;  /* 0x00008f00a43c7a23 */ /* 0x100ff00000010890 */
[----:B------:R4:W-:Y:S01]  /*14b60*/  MUFU.EX2 R164, R60 ;  /* 0x0000003c00a47308 */ /* 0x0009e20000000800 */
[----:B--2---:R-:W-:Y:S09]  /*14b70*/  FMUL.FTZ R53, R68, R125 ;  /* 0x0000007d44357220 */ /* 0x004ff20000410000 */
[----:B------:R2:W1:Y:S01]  /*14b80*/  MUFU.EX2 R125, R56 ;  /* 0x00000038007d7308 */ /* 0x0004620000000800 */
[-C--:B---3--:R-:W-:Y:S01]  /*14b90*/  HMMA.16816.F32 R52, R140, R76.reuse, R52 ;  /* 0x0000004c8c34723c */ /* 0x088fe20000001834 */
[C---:B----4-:R-:W-:Y:S02]  /*14ba0*/  FMUL.FTZ R60, R2.reuse, R132 ;  /* 0x00000084023c7220 */ /* 0x050fe40000410000 */
[----:B--2---:R-:W-:Y:S07]  /*14bb0*/  FMUL.FTZ R56, R2, R128 ;  /* 0x0000008002387220 */ /* 0x004fee0000410000 */
[C---:B------:R-:W-:Y:S07]  /*14bc0*/  HMMA.16816.F32 R56, R64.reuse, R76, R56 ;  /* 0x0000004c4038723c */ /* 0x040fee0000001838 */
[--C-:B------:R-:W-:Y:S01]  /*14bd0*/  HSET2.LE.AND R76, R73, R243.reuse, PT ;  /* 0x000000f3494c7233 */ /* 0x100fe20003803000 */
[----:B------:R-:W-:Y:S04]  /*14be0*/  F2FP.PACK_AB R73, R215, R216 ;  /* 0x000000d8d749723e */ /* 0x000fe800000000ff */
[----:B------:R-:W-:Y:S01]  /*14bf0*/  LOP3.LUT R82, R82, R73, RZ, 0xc0, !PT ;  /* 0x0000004952527212 */ /* 0x000fe200078ec0ff */
[----:B------:R-:W-:Y:S01]  /*14c00*/  FFMA.FTZ R73, R165, c[0x0][0x23c], -R144 ;  /* 0x00008f00a5497a23 */ /* 0x000fe20000010890 */
[----:B------:R-:W-:Y:S01]  /*14c10*/  LOP3.LUT R77, R61, 0xff, RZ, 0xc0, !PT ;  /* 0x000000ff3d4d7812 */ /* 0x000fe200078ec0ff */
[----:B------:R-:W-:Y:S01]  /*14c20*/  FMUL.FTZ R61, R2, R133 ;  /* 0x00000085023d7220 */ /* 0x000fe20000410000 */
[----:B------:R-:W-:Y:S01]  /*14c30*/  LOP3.LUT R80, R76, R80, RZ, 0xc0, !PT ;  /* 0x000000504c507212 */ /* 0x000fe200078ec0ff */
[----:B------:R2:W-:Y:S01]  /*14c40*/  MUFU.EX2 R163, R73 ;  /* 0x0000004900a37308 */ /* 0x0005e20000000800 */
[----:B------:R-:W-:Y:S01]  /*14c50*/  PRMT R89, R77, 0x5410, R81 ;  /* 0x000054104d597816 */ /* 0x000fe20000000051 */
[--C-:B------:R-:W-:Y:S01]  /*14c60*/  HSET2.LE.AND R81, R88, R243.reuse, PT ;  /* 0x000000f358517233 */ /* 0x100fe20003803000 */
[--C-:B------:R-:W-:Y:S01]  /*14c70*/  FFMA.FTZ R77, R166, c[0x0][0x23c], -R145.reuse ;  /* 0x00008f00a64d7a23 */ /* 0x100fe20000010891 */
[--C-:B------:R-:W-:Y:S01]  /*14c80*/  HSET2.LE.AND R88, R92, R243.reuse, PT ;  /* 0x000000f35c587233 */ /* 0x100fe20003803000 */
[-C--:B------:R-:W-:Y:S01]  /*14c90*/  HMMA.16816.F32 R60, R64, R78.reuse, R60 ;  /* 0x0000004e403c723c */ /* 0x080fe2000000183c */
[--C-:B------:R-:W-:Y:S01]  /*14ca0*/  HSET2.LE.AND R76, R90, R243.reuse, PT ;  /* 0x000000f35a4c7233 */ /* 0x100fe20003803000 */
[----:B------:R-:W-:Y:S01]  /*14cb0*/  F2FP.PACK_AB R90, R182, R183 ;  /* 0x000000b7b65a723e */ /* 0x000fe200000000ff */
[--C-:B------:R-:W-:Y:S01]  /*14cc0*/  HSET2.LE.AND R89, R89, R243.reuse, PT ;  /* 0x000000f359597233 */ /* 0x100fe20003803000 */
[----:B------:R-:W-:Y:S01]  /*14cd0*/  IADD3 R92, R159, 0x1, RZ ;  /* 0x000000019f5c7810 */ /* 0x000fe20007ffe0ff */
[----:B------:R3:W-:Y:S01]  /*14ce0*/  MUFU.EX2 R162, R77 ;  /* 0x0000004d00a27308 */ /* 0x0007e20000000800 */
[----:B------:R-:W-:Y:S01]  /*14cf0*/  LOP3.LUT R90, R74, R90, RZ, 0xc0, !PT ;  /* 0x0000005a4a5a7212 */ /* 0x000fe200078ec0ff */
[--C-:B------:R-:W-:Y:S01]  /*14d00*/  FFMA.FTZ R74, R168, c[0x0][0x23c], -R145.reuse ;  /* 0x00008f00a84a7a23 */ /* 0x100fe20000010891 */
[----:B------:R-:W-:Y:S01]  /*14d10*/  LOP3.LUT R91, R76, R91, RZ, 0xc0, !PT ;  /* 0x0000005b4c5b7212 */ /* 0x000fe200078ec0ff */
[C---:B------:R-:W-:Y:S03]  /*14d20*/  FMUL.FTZ R64, R68.reuse, R136 ;  /* 0x0000008844407220 */ /* 0x040fe60000410000 */
[----:B------:R-:W-:Y:S02]  /*14d30*/  FMUL.FTZ R65, R68, R137 ;  /* 0x0000008944417220 */ /* 0x000fe40000410000 */
[C---:B------:R-:W-:Y:S01]  /*14d40*/  FMUL.FTZ R66, R3.reuse, R138 ;  /* 0x0000008a03427220 */ /* 0x040fe20000410000 */
[----:B------:R4:W-:Y:S01]  /*14d50*/  MUFU.EX2 R161, R74 ;  /* 0x0000004a00a17308 */ /* 0x0009e20000000800 */
[----:B------:R-:W-:Y:S02]  /*14d60*/  FMUL.FTZ R67, R3, R139 ;  /* 0x0000008b03437220 */ /* 0x000fe40000410000 */
[----:B------:R-:W-:Y:S01]  /*14d70*/  IMAD.MOV.U32 R168, RZ, RZ, R152 ;  /* 0x000000ffffa87224 */ /* 0x000fe200078e0098 */
[----:B--2---:R-:W-:Y:S04]  /*14d80*/  F2FP.PACK_AB R73, R209, R210 ;  /* 0x000000d2d149723e */ /* 0x004fe800000000ff */
[----:B------:R-:W-:Y:S01]  /*14d90*/  HMMA.16816.F32 R64, R140, R78, R64 ;  /* 0x0000004e8c40723c */ /* 0x000fe20000001840 */
[----:B------:R-:W-:Y:S02]  /*14da0*/  LOP3.LUT R81, R81, R73, RZ, 0xc0, !PT ;  /* 0x0000004951517212 */ /* 0x000fe400078ec0ff */
[----:B-----5:R-:W-:Y:S01]  /*14db0*/  F2FP.PACK_AB R73, R170, R116 ;  /* 0x00000074aa49723e */ /* 0x020fe200000000ff */
[----:B---3--:R-:W2:Y:S03]  /*14dc0*/  LDSM.16.MT88.4 R76, [R188+0x6800] ;  /* 0x00680000bc4c783b */ /* 0x008ea60000004200 */
[----:B------:R-:W-:Y:S01]  /*14dd0*/  LOP3.LUT R88, R88, R73, RZ, 0xc0, !PT ;  /* 0x0000004958587212 */ /* 0x000fe200078ec0ff */
[-C--:B-1----:R-:W-:Y:S01]  /*14de0*/  HMMA.16816.F32 R4, R80, R84.reuse, R4 ;  /* 0x000000545004723c */ /* 0x082fe20000001804 */
[----:B------:R-:W-:Y:S04]  /*14df0*/  FFMA.FTZ R73, R171, c[0x0][0x23c], -R144 ;  /* 0x00008f00ab497a23 */ /* 0x000fe80000010890 */
[----:B------:R1:W-:Y:S01]  /*14e00*/  MUFU.EX2 R124, R73 ;  /* 0x00000049007c7308 */ /* 0x0003e20000000800 */
[----:B----4-:R-:W-:Y:S06]  /*14e10*/  F2FP.PACK_AB R74, R126, R125 ;  /* 0x0000007d7e4a723e */ /* 0x010fec00000000ff */
[----:B------:R-:W-:Y:S02]  /*14e20*/  LOP3.LUT R89, R89, R74, RZ, 0xc0, !PT ;  /* 0x0000004a59597212 */ /* 0x000fe400078ec0ff */
[----:B------:R-:W-:Y:S05]  /*14e30*/  LOP3.LUT R74, R245, UR27, R92, 0x96, !PT ;  /* 0x0000001bf54a7c12 */ /* 0x000fea000f8e965c */
[C---:B------:R-:W-:Y:S01]  /*14e40*/  HMMA.16816.F32 R8, R88.reuse, R84, R8 ;  /* 0x000000545808723c */ /* 0x040fe20000001808 */
[----:B------:R-:W-:Y:S05]  /*14e50*/  IMAD.WIDE.U32 R98, R74, -0x326172a9, RZ ;  /* 0xcd9e8d574a627825 */ /* 0x000fea00078e00ff */
[----:B------:R-:W-:Y:S02]  /*14e60*/  LOP3.LUT R74, R99, UR15, R156, 0x96, !PT ;  /* 0x0000000f634a7c12 */ /* 0x000fe4000f8e969c */
[-C--:B------:R-:W-:Y:S01]  /*14e70*/  HMMA.16816.F32 R12, R88, R86.reuse, R12 ;  /* 0x00000056580c723c */ /* 0x080fe2000000180c */
[----:B------:R-:W-:Y:S03]  /*14e80*/  LOP3.LUT R96, R151, UR13, R98, 0x96, !PT ;  /* 0x0000000d97607c12 */ /* 0x000fe6000f8e9662 */
[----:B-1----:R-:W-:Y:S01]  /*14e90*/  FFMA.FTZ R73, R173, c[0x0][0x23c], -R144 ;  /* 0x00008f00ad497a23 */ /* 0x002fe20000010890 */
[----:B------:R-:W-:Y:S01]  /*14ea0*/  LOP3.LUT R98, R149, UR13, R98, 0x96, !PT ;  /* 0x0000000d95627c12 */ /* 0x000fe2000f8e9662 */
[----:B------:R-:W-:Y:S01]  /*14eb0*/  IMAD.WIDE.U32 R100, R74, -0x2daee0ad, RZ ;  /* 0xd2511f534a647825 */ /* 0x000fe200078e00ff */
[----:B------:R-:W-:Y:S01]  /*14ec0*/  LOP3.LUT R94, R99, UR15, R94, 0x96, !PT ;  /* 0x0000000f635e7c12 */ /* 0x000fe2000f8e965e */
[C---:B------:R-:W-:Y:S01]  /*14ed0*/  HMMA.16816.F32 R16, R80.reuse, R86, R16 ;  /* 0x000000565010723c */ /* 0x040fe20000001810 */
[----:B------:R1:W3:Y:S01]  /*14ee0*/  MUFU.EX2 R160, R73 ;  /* 0x0000004900a07308 */ /* 0x0002e20000000800 */
[----:B------:R-:W4:Y:S02]  /*14ef0*/  LDSM.16.MT88.4 R84, [R186+0x6800] ;  /* 0x00680000ba54783b */ /* 0x000f240000004200 */
[----:B------:R-:W-:Y:S04]  /*14f00*/  IMAD.WIDE.U32 R98, R98, -0x2daee0ad, RZ ;  /* 0xd2511f5362627825 */ /* 0x000fe800078e00ff */
[-C--:B--2---:R-:W-:Y:S01]  /*14f10*/  HMMA.16816.F32 R20, R80, R76.reuse, R20 ;  /* 0x0000004c5014723c */ /* 0x084fe20000001814 */
[----:B------:R-:W-:Y:S01]  /*14f20*/  LOP3.LUT R74, R99, UR10, R100, 0x96, !PT ;  /* 0x0000000a634a7c12 */ /* 0x000fe2000f8e9664 */
[----:B------:R-:W2:Y:S02]  /*14f30*/  LDL.LU R173, [R1+0x1c] ;  /* 0x00001c0001ad7983 */ /* 0x000ea40000300800 */
[----:B------:R-:W-:Y:S02]  /*14f40*/  IMAD.WIDE.U32 R94, R94, -0x2daee0ad, RZ ;  /* 0xd2511f535e5e7825 */ /* 0x000fe400078e00ff */
[----:B------:R-:W5:Y:S02]  /*14f50*/  LDL.LU R171, [R1+0x20] ;  /* 0x0000200001ab7983 */ /* 0x000f640000300800 */
[C---:B------:R-:W-:Y:S01]  /*14f60*/  HMMA.16816.F32 R24, R88.reuse, R76, R24 ;  /* 0x0000004c5818723c */ /* 0x040fe20000001818 */
[----:B------:R-:W-:Y:S01]  /*14f70*/  LOP3.LUT R92, R95, UR12, R246, 0x96, !PT ;  /* 0x0000000c5f5c7c12 */ /* 0x000fe2000f8e96f6 */
[----:B------:R-:W5:Y:S02]  /*14f80*/  LDL.LU R127, [R1+0x24] ;  /* 0x00002400017f7983 */ /* 0x000f640000300800 */
[----:B------:R-:W-:Y:S02]  /*14f90*/  IMAD.WIDE.U32 R96, R96, -0x2daee0ad, RZ ;  /* 0xd2511f5360607825 */ /* 0x000fe400078e00ff */
[----:B------:R-:W5:Y:S02]  /*14fa0*/  LDL.LU R119, [R1+0x28] ;  /* 0x0000280001777983 */ /* 0x000f640000300800 */
[-C--:B------:R-:W-:Y:S01]  /*14fb0*/  HMMA.16816.F32 R28, R88, R78.reuse, R28 ;  /* 0x0000004e581c723c */ /* 0x080fe2000000181c */
[--C-:B-1----:R-:W-:Y:S03]  /*14fc0*/  FFMA.FTZ R73, R174, c[0x0][0x23c], -R145.reuse ;  /* 0x00008f00ae497a23 */ /* 0x102fe60000010891 */
[----:B------:R-:W-:Y:S01]  /*14fd0*/  IMAD.WIDE.U32 R92, R92, -0x326172a9, RZ ;  /* 0xcd9e8d575c5c7825 */ /* 0x000fe200078e00ff */
[----:B------:R1:W-:Y:S01]  /*14fe0*/  MUFU.EX2 R159, R73 ;  /* 0x00000049009f7308 */ /* 0x0003e20000000800 */
[----:B------:R-:W-:Y:S02]  /*14ff0*/  LOP3.LUT R94, R97, UR10, R94, 0x96, !PT ;  /* 0x0000000a615e7c12 */ /* 0x000fe4000f8e965e */
[C---:B------:R-:W-:Y:S01]  /*15000*/  HMMA.16816.F32 R32, R80.reuse, R78, R32 ;  /* 0x0000004e5020723c */ /* 0x040fe20000001820 */
[----:B------:R-:W-:Y:S03]  /*15010*/  LOP3.LUT R95, R93, UR11, R150, 0x96, !PT ;  /* 0x0000000b5d5f7c12 */ /* 0x000fe6000f8e9696 */
[----:B------:R-:W-:Y:S02]  /*15020*/  FFMA.FTZ R93, R167, c[0x0][0x23c], -R146 ;  /* 0x00008f00a75d7a23 */ /* 0x000fe40000010892 */
[----:B------:R-:W-:Y:S02]  /*15030*/  IMAD.WIDE.U32 R108, R94, -0x326172a9, RZ ;  /* 0xcd9e8d575e6c7825 */ /* 0x000fe400078e00ff */
[----:B------:R3:W-:Y:S01]  /*15040*/  MUFU.EX2 R130, R93 ;  /* 0x0000005d00827308 */ /* 0x0007e20000000800 */
[-C--:B----4-:R-:W-:Y:S03]  /*15050*/  HMMA.16816.F32 R36, R80, R84.reuse, R36 ;  /* 0x000000545024723c */ /* 0x090fe60000001824 */
[----:B------:R-:W-:Y:S04]  /*15060*/  IMAD.WIDE.U32 R110, R74, -0x326172a9, RZ ;  /* 0xcd9e8d574a6e7825 */ /* 0x000fe800078e00ff */
[----:B------:R-:W-:Y:S01]  /*15070*/  IMAD.WIDE.U32 R76, R95, -0x2daee0ad, RZ ;  /* 0xd2511f535f4c7825 */ /* 0x000fe200078e00ff */
[C---:B------:R-:W-:Y:S04]  /*15080*/  HMMA.16816.F32 R40, R88.reuse, R84, R40 ;  /* 0x000000545828723c */ /* 0x040fe80000001828 */
[----:B-1----:R-:W-:Y:S01]  /*15090*/  FFMA.FTZ R73, R177, c[0x0][0x23c], -R145 ;  /* 0x00008f00b1497a23 */ /* 0x002fe20000010891 */
[----:B------:R-:W-:Y:S03]  /*150a0*/  LOP3.LUT R96, R77, UR8, R96, 0x96, !PT ;  /* 0x000000084d607c12 */ /* 0x000fe6000f8e9660 */
[-C--:B------:R-:W-:Y:S01]  /*150b0*/  HMMA.16816.F32 R44, R88, R86.reuse, R44 ;  /* 0x00000056582c723c */ /* 0x080fe2000000182c */
[----:B------:R1:W-:Y:S03]  /*150c0*/  MUFU.EX2 R131, R73 ;  /* 0x0000004900837308 */ /* 0x0003e60000000800 */
[----:B------:R-:W-:Y:S01]  /*150d0*/  IMAD.WIDE.U32 R104, R96, -0x326172a9, RZ ;  /* 0xcd9e8d5760687825 */ /* 0x000fe200078e00ff */
[----:B---3--:R-:W-:Y:S03]  /*150e0*/  LOP3.LUT R93, R109, UR9, R92, 0x96, !PT ;  /* 0x000000096d5d7c12 */ /* 0x008fe6000f8e965c */
[C---:B------:R-:W-:Y:S04]  /*150f0*/  HMMA.16816.F32 R48, R80.reuse, R86, R48 ;  /* 0x000000565030723c */ /* 0x040fe80000001830 */
[----:B------:R-:W-:Y:S01]  /*15100*/  IMAD.WIDE.U32 R106, R93, -0x2daee0ad, RZ ;  /* 0xd2511f535d6a7825 */ /* 0x000fe200078e00ff */
[----:B-1----:R-:W-:Y:S07]  /*15110*/  LOP3.LUT R73, R101, UR12, R248, 0x96, !PT ;  /* 0x0000000c65497c12 */ /* 0x002fee000f8e96f8 */
[----:B------:R-:W-:Y:S04]  /*15120*/  IMAD.WIDE.U32 R100, R73, -0x326172a9, RZ ;  /* 0xcd9e8d5749647825 */ /* 0x000fe800078e00ff */
[----:B------:R-:W-:Y:S01]  /*15130*/  FFMA.FTZ R73, R169, c[0x0][0x23c], -R146 ;  /* 0x00008f00a9497a23 */ /* 0x000fe20000010892 */
[----:B------:R-:W-:Y:S02]  /*15140*/  LOP3.LUT R74, R111, UR9, R100, 0x96, !PT ;  /* 0x000000096f4a7c12 */ /* 0x000fe4000f8e9664 */
[----:B------:R-:W-:Y:S01]  /*15150*/  LOP3.LUT R92, R101, UR11, R148, 0x96, !PT ;  /* 0x0000000b655c7c12 */ /* 0x000fe2000f8e9694 */
[----:B------:R1:W3:Y:S02]  /*15160*/  MUFU.EX2 R129, R73 ;  /* 0x0000004900817308 */ /* 0x0002e40000000800 */
[----:B------:R-:W-:Y:S01]  /*15170*/  IMAD.WIDE.U32 R112, R74, -0x2daee0ad, RZ ;  /* 0xd2511f534a707825 */ /* 0x000fe200078e00ff */
[----:B------:R-:W-:Y:S02]  /*15180*/  LOP3.LUT R74, R107, UR6, R76, 0x96, !PT ;  /* 0x000000066b4a7c12 */ /* 0x000fe4000f8e964c */
[----:B------:R-:W4:Y:S01]  /*15190*/  LDSM.16.MT88.4 R76, [R187+0x6800] ;  /* 0x00680000bb4c783b */ /* 0x000f220000004200 */
[----:B------:R-:W-:Y:S05]  /*151a0*/  IMAD.WIDE.U32 R92, R92, -0x2daee0ad, RZ ;  /* 0xd2511f535c5c7825 */ /* 0x000fea00078e00ff */
[----:B------:R-:W-:Y:S02]  /*151b0*/  LOP3.LUT R94, R113, UR6, R92, 0x96, !PT ;  /* 0x00000006715e7c12 */ /* 0x000fe4000f8e965c */
[----:B------:R-:W-:Y:S01]  /*151c0*/  LOP3.LUT R98, R93, UR8, R98, 0x96, !PT ;  /* 0x000000085d627c12 */ /* 0x000fe2000f8e9662 */
[----:B------:R-:W-:Y:S04]  /*151d0*/  IMAD.WIDE.U32 R92, R74, -0x326172a9, RZ ;  /* 0xcd9e8d574a5c7825 */ /* 0x000fe800078e00ff */
[----:B------:R-:W-:Y:S01]  /*151e0*/  IMAD.WIDE.U32 R94, R94, -0x326172a9, RZ ;  /* 0xcd9e8d575e5e7825 */ /* 0x000fe200078e00ff */
[----:B------:R-:W-:Y:S02]  /*151f0*/  SHF.R.U32.HI R100, RZ, 0x10, R92 ;  /* 0x00000010ff647819 */ /* 0x000fe4000001165c */
[----:B------:R-:W-:Y:S01]  /*15200*/  LOP3.LUT R97, R92, 0xffff, RZ, 0xc0, !PT ;  /* 0x0000ffff5c617812 */ /* 0x000fe200078ec0ff */
[----:B------:R-:W-:Y:S01]  /*15210*/  IMAD.WIDE.U32 R114, R98, -0x326172a9, RZ ;  /* 0xcd9e8d5762727825 */ /* 0x000fe200078e00ff */
[----:B------:R-:W-:Y:S02]  /*15220*/  LOP3.LUT R74, R94, 0xffff, RZ, 0xc0, !PT ;  /* 0x0000ffff5e4a7812 */ /* 0x000fe400078ec0ff */
[----:B------:R-:W-:Y:S01]  /*15230*/  SHF.R.U32.HI R96, RZ, 0x10, R94 ;  /* 0x00000010ff607819 */ /* 0x000fe2000001165e */
[----:B-1----:R-:W-:Y:S01]  /*15240*/  FFMA.FTZ R73, R172, c[0x0][0x23c], -R147 ;  /* 0x00008f00ac497a23 */ /* 0x002fe20000010893 */
[----:B------:R-:W-:Y:S01]  /*15250*/  SHF.R.U32.HI R84, RZ, 0x8, R74 ;  /* 0x00000008ff547819 */ /* 0x000fe2000001164a */
[----:B------:R-:W-:Y:S01]  /*15260*/  FFMA.FTZ R74, R179, c[0x0][0x23c], -R146 ;  /* 0x00008f00b34a7a23 */ /* 0x000fe20000010892 */
[----:B------:R-:W-:Y:S01]  /*15270*/  LOP3.LUT R102, R92, 0xff, RZ, 0xc0, !PT ;  /* 0x000000ff5c667812 */ /* 0x000fe200078ec0ff */
[----:B------:R1:W-:Y:S01]  /*15280*/  MUFU.EX2 R166, R73 ;  /* 0x0000004900a67308 */ /* 0x0003e20000000800 */
[----:B------:R-:W-:Y:S02]  /*15290*/  SHF.R.U32.HI R101, RZ, 0x18, R92 ;  /* 0x00000018ff657819 */ /* 0x000fe4000001165c */
[----:B------:R-:W-:Y:S02]  /*152a0*/  LOP3.LUT R92, R93, UR17, R104, 0x96, !PT ;  /* 0x000000115d5c7c12 */ /* 0x000fe4000f8e9668 */
[----:B------:R-:W-:Y:S02]  /*152b0*/  LOP3.LUT R99, R94, 0xff, RZ, 0xc0, !PT ;  /* 0x000000ff5e637812 */ /* 0x000fe400078ec0ff */
[----:B------:R-:W-:Y:S02]  /*152c0*/  SHF.R.U32.HI R98, RZ, 0x18, R94 ;  /* 0x00000018ff627819 */ /* 0x000fe4000001165e */
[----:B------:R-:W-:Y:S01]  /*152d0*/  LOP3.LUT R94, R95, UR17, R114, 0x96, !PT ;  /* 0x000000115f5e7c12 */ /* 0x000fe2000f8e9672 */
[----:B------:R3:W-:Y:S01]  /*152e0*/  MUFU.EX2 R157, R74 ;  /* 0x0000004a009d7308 */ /* 0x0007e20000000800 */
[----:B------:R-:W-:Y:S02]  /*152f0*/  LOP3.LUT R85, R100, 0xff, RZ, 0xc0, !PT ;  /* 0x000000ff64557812 */ /* 0x000fe400078ec0ff */
[----:B------:R-:W-:Y:S01]  /*15300*/  PRMT R99, R99, 0x5410, R84 ;  /* 0x0000541063637816 */ /* 0x000fe20000000054 */
[-C--:B----4-:R-:W-:Y:S01]  /*15310*/  HMMA.16816.F32 R52, R80, R76.reuse, R52 ;  /* 0x0000004c5034723c */ /* 0x090fe20000001834 */
[----:B------:R-:W-:Y:S02]  /*15320*/  PRMT R101, R85, 0x5410, R101 ;  /* 0x0000541055657816 */ /* 0x000fe40000000065 */
[--C-:B------:R-:W-:Y:S02]  /*15330*/  SHF.R.U32.HI R85, RZ, 0x10, R92.reuse ;  /* 0x00000010ff557819 */ /* 0x100fe4000001165c */
[----:B------:R-:W-:Y:S02]  /*15340*/  LOP3.LUT R84, R92, 0xffff, RZ, 0xc0, !PT ;  /* 0x0000ffff5c547812 */ /* 0x000fe400078ec0ff */
[----:B------:R-:W-:Y:S01]  /*15350*/  SHF.R.U32.HI R93, RZ, 0x8, R97 ;  /* 0x00000008ff5d7819 */ /* 0x000fe20000011661 */
[C---:B------:R-:W-:Y:S01]  /*15360*/  HMMA.16816.F32 R56, R88.reuse, R76, R56 ;  /* 0x0000004c5838723c */ /* 0x040fe20000001838 */
[--C-:B-1----:R-:W-:Y:S03]  /*15370*/  FFMA.FTZ R73, R175, c[0x0][0x23c], -R147.reuse ;  /* 0x00008f00af497a23 */ /* 0x102fe60000010893 */
[----:B------:R-:W-:Y:S01]  /*15380*/  SHF.R.U32.HI R97, RZ, 0x18, R92 ;  /* 0x00000018ff617819 */ /* 0x000fe2000001165c */
[----:B------:R1:W4:Y:S01]  /*15390*/  MUFU.EX2 R128, R73 ;  /* 0x0000004900807308 */ /* 0x0003220000000800 */
[----:B------:R-:W-:Y:S02]  /*153a0*/  LOP3.LUT R85, R85, 0xff, RZ, 0xc0, !PT ;  /* 0x000000ff55557812 */ /* 0x000fe400078ec0ff */
[-C--:B------:R-:W-:Y:S01]  /*153b0*/  HMMA.16816.F32 R60, R88, R78.reuse, R60 ;  /* 0x0000004e583c723c */ /* 0x080fe2000000183c */
[----:B------:R-:W-:Y:S01]  /*153c0*/  SHF.R.U32.HI R86, RZ, 0x8, R84 ;  /* 0x00000008ff567819 */ /* 0x000fe20000011654 */
[----:B------:R-:W-:Y:S02]  /*153d0*/  LDSM.16.MT88.4 R88, [R188+0x7000] ;  /* 0x00700000bc58783b */ /* 0x000fe40000004200 */
[----:B------:R-:W-:Y:S01]  /*153e0*/  FFMA.FTZ R84, R181, c[0x0][0x23c], -R147 ;  /* 0x00008f00b5547a23 */ /* 0x000fe20000010893 */
[----:B------:R-:W-:Y:S01]  /*153f0*/  PRMT R85, R85, 0x5410, R97 ;  /* 0x0000541055557816 */ /* 0x000fe20000000061 */
[----:B---3--:R-:W-:Y:S01]  /*15400*/  FFMA.FTZ R74, R180, c[0x0][0x23c], -R147 ;  /* 0x00008f00b44a7a23 */ /* 0x008fe20000010893 */
[----:B------:R-:W-:Y:S01]  /*15410*/  PRMT R102, R102, 0x5410, R93 ;  /* 0x0000541066667816 */ /* 0x000fe2000000005d */
[----:B------:R-:W-:Y:S01]  /*15420*/  HMMA.16816.F32 R64, R80, R78, R64 ;  /* 0x0000004e5040723c */ /* 0x000fe20000001840 */
[----:B------:R-:W-:Y:S03]  /*15430*/  MUFU.EX2 R155, R84 ;  /* 0x00000054009b7308 */ /* 0x000fe60000000800 */
[----:B------:R-:W-:Y:S01]  /*15440*/  SHF.R.U32.HI R87, RZ, 0x18, R94 ;  /* 0x00000018ff577819 */ /* 0x000fe2000001165e */
[--C-:B------:R-:W-:Y:S01]  /*15450*/  HSET2.LE.AND R85, R85, R243.reuse, PT ;  /* 0x000000f355557233 */ /* 0x100fe20003803000 */
[----:B------:R-:W-:Y:S01]  /*15460*/  F2FP.PACK_AB R76, R160, R124 ;  /* 0x0000007ca04c723e */ /* 0x000fe200000000ff */
[----:B------:R-:W-:Y:S01]  /*15470*/  FFMA.FTZ R80, R228, c[0x0][0x23c], -R145 ;  /* 0x00008f00e4507a23 */ /* 0x000fe20000010891 */
[--C-:B------:R-:W-:Y:S03]  /*15480*/  HSET2.LE.AND R78, R99, R243.reuse, PT ;  /* 0x000000f3634e7233 */ /* 0x100fe60003803000 */
[----:B------:R3:W3:Y:S01]  /*15490*/  MUFU.EX2 R156, R74 ;  /* 0x0000004a009c7308 */ /* 0x0006e20000000800 */
[----:B-1----:R-:W-:Y:S09]  /*154a0*/  FFMA.FTZ R73, R176, c[0x0][0x23c], -R146 ;  /* 0x00008f00b0497a23 */ /* 0x002ff20000010892 */
[----:B------:R1:W1:Y:S10]  /*154b0*/  MUFU.EX2 R158, R73 ;  /* 0x00000049009e7308 */ /* 0x0002740000000800 */
[----:B------:R4:W-:Y:S01]  /*154c0*/  MUFU.EX2 R151, R80 ;  /* 0x0000005000977308 */ /* 0x0009e20000000800 */
[----:B---3--:R-:W-:Y:S04]  /*154d0*/  SHF.R.U32.HI R74, RZ, 0x10, R94 ;  /* 0x00000010ff4a7819 */ /* 0x008fe8000001165e */
[----:B------:R-:W-:Y:S02]  /*154e0*/  LOP3.LUT R74, R74, 0xff, RZ, 0xc0, !PT ;  /* 0x000000ff4a4a7812 */ /* 0x000fe400078ec0ff */
[----:B-1----:R-:W-:Y:S02]  /*154f0*/  LOP3.LUT R73, R96, 0xff, RZ, 0xc0, !PT ;  /* 0x000000ff60497812 */ /* 0x002fe400078ec0ff */
[C---:B------:R-:W-:Y:S02]  /*15500*/  LOP3.LUT R96, R94.reuse, 0xff, RZ, 0xc0, !PT ;  /* 0x000000ff5e607812 */ /* 0x040fe400078ec0ff */
[----:B------:R-:W-:Y:S02]  /*15510*/  PRMT R100, R73, 0x5410, R98 ;  /* 0x0000541049647816 */ /* 0x000fe40000000062 */
[----:B------:R-:W-:Y:S02]  /*15520*/  LOP3.LUT R73, R94, 0xffff, RZ, 0xc0, !PT ;  /* 0x0000ffff5e497812 */ /* 0x000fe400078ec0ff */
[----:B------:R-:W-:Y:S01]  /*15530*/  LOP3.LUT R98, R92, 0xff, RZ, 0xc0, !PT ;  /* 0x000000ff5c627812 */ /* 0x000fe200078ec0ff */
[--C-:B------:R-:W-:Y:S01]  /*15540*/  HSET2.LE.AND R79, R100, R243.reuse, PT ;  /* 0x000000f3644f7233 */ /* 0x100fe20003803000 */
[----:B------:R-:W-:Y:S01]  /*15550*/  SHF.R.U32.HI R73, RZ, 0x8, R73 ;  /* 0x00000008ff497819 */ /* 0x000fe20000011649 */
[----:B------:R-:W1:Y:S01]  /*15560*/  LDSM.16.MT88.4 R92, [R185+0x7000] ;  /* 0x00700000b95c783b */ /* 0x000e620000004200 */
[----:B------:R-:W-:Y:S01]  /*15570*/  PRMT R84, R98, 0x5410, R86 ;  /* 0x0000541062547816 */ /* 0x000fe20000000056 */
[--C-:B------:R-:W-:Y:S01]  /*15580*/  HSET2.LE.AND R86, R102, R243.reuse, PT ;  /* 0x000000f366567233 */ /* 0x100fe20003803000 */
[----:B------:R-:W-:Y:S01]  /*15590*/  PRMT R97, R96, 0x5410, R73 ;  /* 0x0000541060617816 */ /* 0x000fe20000000049 */
[--C-:B------:R-:W-:Y:S01]  /*155a0*/  FFMA.FTZ R73, R220, c[0x0][0x23c], -R144.reuse ;  /* 0x00008f00dc497a23 */ /* 0x100fe20000010890 */
[----:B------:R-:W-:Y:S01]  /*155b0*/  PRMT R96, R74, 0x5410, R87 ;  /* 0x000054104a607816 */ /* 0x000fe20000000057 */
[--C-:B------:R-:W-:Y:S01]  /*155c0*/  HSET2.LE.AND R84, R84, R243.reuse, PT ;  /* 0x000000f354547233 */ /* 0x100fe20003803000 */
[----:B------:R-:W-:Y:S01]  /*155d0*/  F2FP.PACK_AB R74, R161, R162 ;  /* 0x000000a2a14a723e */ /* 0x000fe200000000ff */
[----:B------:R3:W-:Y:S01]  /*155e0*/  MUFU.EX2 R154, R73 ;  /* 0x00000049009a7308 */ /* 0x0007e20000000800 */
[--C-:B------:R-:W-:Y:S01]  /*155f0*/  HSET2.LE.AND R87, R101, R243.reuse, PT ;  /* 0x000000f365577233 */ /* 0x100fe20003803000 */
[----:B----4-:R-:W4:Y:S01]  /*15600*/  LDSM.16.MT88.4 R80, [R186+0x7000] ;  /* 0x00700000ba50783b */ /* 0x010f220000004200 */
[----:B------:R-:W-:Y:S01]  /*15610*/  LOP3.LUT R84, R84, R76, RZ, 0xc0, !PT ;  /* 0x0000004c54547212 */ /* 0x000fe200078ec0ff */
[--C-:B------:R-:W-:Y:S01]  /*15620*/  HSET2.LE.AND R76, R97, R243.reuse, PT ;  /* 0x000000f3614c7233 */ /* 0x100fe20003803000 */
[----:B------:R-:W-:Y:S01]  /*15630*/  FFMA.FTZ R97, R225, c[0x0][0x23c], -R145 ;  /* 0x00008f00e1617a23 */ /* 0x000fe20000010891 */
[----:B------:R-:W-:Y:S01]  /*15640*/  LOP3.LUT R87, R87, R74, RZ, 0xc0, !PT ;  /* 0x0000004a57577212 */ /* 0x000fe200078ec0ff */
[--C-:B------:R-:W-:Y:S01]  /*15650*/  HSET2.LE.AND R77, R96, R243.reuse, PT ;  /* 0x000000f3604d7233 */ /* 0x100fe20003803000 */
[----:B------:R-:W-:Y:S02]  /*15660*/  F2FP.PACK_AB R74, R129, R130 ;  /* 0x00000082814a723e */ /* 0x000fe400000000ff */
[----:B------:R-:W-:Y:S01]  /*15670*/  F2FP.PACK_AB R96, R128, R166 ;  /* 0x000000a68060723e */ /* 0x000fe200000000ff */
[----:B------:R-:W-:Y:S01]  /*15680*/  MUFU.EX2 R152, R97 ;  /* 0x0000006100987308 */ /* 0x000fe20000000800 */
[----:B------:R-:W-:Y:S02]  /*15690*/  LOP3.LUT R76, R76, R74, RZ, 0xc0, !PT ;  /* 0x0000004a4c4c7212 */ /* 0x000fe400078ec0ff */
[----:B------:R-:W-:Y:S02]  /*156a0*/  F2FP.PACK_AB R74, R155, R156 ;  /* 0x0000009c9b4a723e */ /* 0x000fe400000000ff */
[----:B------:R-:W-:Y:S02]  /*156b0*/  LOP3.LUT R77, R77, R96, RZ, 0xc0, !PT ;  /* 0x000000604d4d7212 */ /* 0x000fe400078ec0ff */
[----:B------:R-:W-:Y:S01]  /*156c0*/  LOP3.LUT R79, R79, R74, RZ, 0xc0, !PT ;  /* 0x0000004a4f4f7212 */ /* 0x000fe200078ec0ff */
[----:B------:R-:W-:Y:S04]  /*156d0*/  FFMA.FTZ R74, R219, c[0x0][0x23c], -R147 ;  /* 0x00008f00db4a7a23 */ /* 0x000fe80000010893 */
[----:B------:R-:W-:Y:S01]  /*156e0*/  MUFU.EX2 R165, R74 ;  /* 0x0000004a00a57308 */ /* 0x000fe20000000800 */
[----:B---3--:R-:W-:Y:S04]  /*156f0*/  F2FP.PACK_AB R73, R163, R164 ;  /* 0x000000a4a349723e */ /* 0x008fe800000000ff */
[----:B------:R-:W-:Y:S01]  /*15700*/  LOP3.LUT R86, R86, R73, RZ, 0xc0, !PT ;  /* 0x0000004956567212 */ /* 0x000fe200078ec0ff */
[--C-:B------:R-:W-:Y:S04]  /*15710*/  FFMA.FTZ R73, R223, c[0x0][0x23c], -R144.reuse ;  /* 0x00008f00df497a23 */ /* 0x100fe80000010890 */
[----:B------:R3:W-:Y:S02]  /*15720*/  MUFU.EX2 R153, R73 ;  /* 0x0000004900997308 */ /* 0x0007e40000000800 */
[----:B---3--:R-:W-:Y:S04]  /*15730*/  F2FP.PACK_AB R73, R131, R159 ;  /* 0x0000009f8349723e */ /* 0x008fe800000000ff */
[----:B------:R-:W-:Y:S02]  /*15740*/  LOP3.LUT R85, R85, R73, RZ, 0xc0, !PT ;  /* 0x0000004955557212 */ /* 0x000fe400078ec0ff */
[----:B------:R-:W-:Y:S04]  /*15750*/  F2FP.PACK_AB R73, R157, R158 ;  /* 0x0000009e9d49723e */ /* 0x000fe800000000ff */
[----:B------:R-:W-:Y:S01]  /*15760*/  LOP3.LUT R78, R78, R73, RZ, 0xc0, !PT ;  /* 0x000000494e4e7212 */ /* 0x000fe200078ec0ff */
[-C--:B-1----:R-:W-:Y:S01]  /*15770*/  HMMA.16816.F32 R4, R84, R92.reuse, R4 ;  /* 0x0000005c5404723c */ /* 0x082fe20000001804 */
[--C-:B------:R-:W-:Y:S02]  /*15780*/  FFMA.FTZ R73, R229, c[0x0][0x23c], -R144.reuse ;  /* 0x00008f00e5497a23 */ /* 0x100fe40000010890 */
[----:B------:R-:W-:Y:S02]  /*15790*/  FFMA.FTZ R144, R231, c[0x0][0x23c], -R144 ;  /* 0x00008f00e7907a23 */ /* 0x000fe40000010890 */
[----:B------:R1:W-:Y:S03]  /*157a0*/  MUFU.EX2 R150, R73 ;  /* 0x0000004900967308 */ /* 0x0003e60000000800 */
[C---:B------:R-:W-:Y:S01]  /*157b0*/  HMMA.16816.F32 R8, R76.reuse, R92, R8 ;  /* 0x0000005c4c08723c */ /* 0x040fe20000001808 */
[----:B--2---:R-:W-:Y:S06]  /*157c0*/  FFMA.FTZ R68, R68, R173, R238 ;  /* 0x000000ad44447223 */ /* 0x004fec00000100ee */
[----:B------:R-:W-:Y:S01]  /*157d0*/  LOP3.LUT R92, R105, UR7, R108, 0x96, !PT ;  /* 0x00000007695c7c12 */ /* 0x000fe2000f8e966c */
[-C--:B------:R-:W-:Y:S01]  /*157e0*/  HMMA.16816.F32 R12, R76, R94.reuse, R12 ;  /* 0x0000005e4c0c723c */ /* 0x080fe2000000180c */
[----:B------:R-:W-:Y:S03]  /*157f0*/  MUFU.EX2 R149, R144 ;  /* 0x0000009000957308 */ /* 0x000fe60000000800 */
[----:B------:R-:W-:Y:S04]  /*15800*/  IMAD.WIDE.U32 R92, R92, -0x2daee0ad, RZ ;  /* 0xd2511f535c5c7825 */ /* 0x000fe800078e00ff */
[C---:B------:R-:W-:Y:S01]  /*15810*/  HMMA.16816.F32 R16, R84.reuse, R94, R16 ;  /* 0x0000005e5410723c */ /* 0x040fe20000001810 */
[--C-:B------:R-:W-:Y:S03]  /*15820*/  SHF.R.U32.HI R96, RZ, 0x10, R92.reuse ;  /* 0x00000010ff607819 */ /* 0x100fe6000001165c */
[----:B------:R-:W-:Y:S01]  /*15830*/  SHF.R.U32.HI R97, RZ, 0x18, R92 ;  /* 0x00000018ff617819 */ /* 0x000fe2000001165c */
[--C-:B-1----:R-:W-:Y:S01]  /*15840*/  FFMA.FTZ R73, R233, c[0x0][0x23c], -R145.reuse ;  /* 0x00008f00e9497a23 */ /* 0x102fe20000010891 */
[----:B------:R-:W-:Y:S01]  /*15850*/  LOP3.LUT R98, R92, 0xff, RZ, 0xc0, !PT ;  /* 0x000000ff5c627812 */ /* 0x000fe200078ec0ff */
[----:B------:R-:W-:Y:S01]  /*15860*/  FFMA.FTZ R145, R236, c[0x0][0x23c], -R145 ;  /* 0x00008f00ec917a23 */ /* 0x000fe20000010891 */
[-C--:B------:R-:W-:Y:S01]  /*15870*/  HMMA.16816.F32 R20, R84, R88.reuse, R20 ;  /* 0x000000585414723c */ /* 0x080fe20000001814 */
[----:B------:R-:W-:Y:S01]  /*15880*/  LOP3.LUT R94, R115, UR7, R110, 0x96, !PT ;  /* 0x00000007735e7c12 */ /* 0x000fe2000f8e966e */
[----:B------:R1:W-:Y:S02]  /*15890*/  MUFU.EX2 R148, R73 ;  /* 0x0000004900947308 */ /* 0x0003e40000000800 */
[----:B-----5:R-:W-:Y:S02]  /*158a0*/  FFMA.FTZ R2, R2, R127, R168 ;  /* 0x0000007f02027223 */ /* 0x020fe400000100a8 */
[----:B------:R-:W-:Y:S02]  /*158b0*/  IMAD.WIDE.U32 R94, R94, -0x2daee0ad, RZ ;  /* 0xd2511f535e5e7825 */ /* 0x000fe400078e00ff */
[C---:B------:R-:W-:Y:S04]  /*158c0*/  HMMA.16816.F32 R24, R76.reuse, R88, R24 ;  /* 0x000000584c18723c */ /* 0x040fe80000001818 */
[----:B------:R-:W-:Y:S01]  /*158d0*/  LOP3.LUT R74, R95, UR16, R112, 0x96, !PT ;  /* 0x000000105f4a7c12 */ /* 0x000fe2000f8e9670 */
[----:B------:R-:W-:Y:S01]  /*158e0*/  MUFU.EX2 R145, R145 ;  /* 0x0000009100917308 */ /* 0x000fe20000000800 */
[----:B------:R-:W-:Y:S01]  /*158f0*/  LOP3.LUT R95, R94, 0xffff, RZ, 0xc0, !PT ;  /* 0x0000ffff5e5f7812 */ /* 0x000fe200078ec0ff */
[----:B------:R-:W-:Y:S01]  /*15900*/  FFMA.FTZ R0, R0, R119, R222 ;  /* 0x0000007700007223 */ /* 0x000fe200000100de */
[-C--:B------:R-:W-:Y:S01]  /*15910*/  HMMA.16816.F32 R28, R76, R90.reuse, R28 ;  /* 0x0000005a4c1c723c */ /* 0x080fe2000000181c */
[----:B------:R-:W-:Y:S03]  /*15920*/  SHF.R.U32.HI R99, RZ, 0x10, R94 ;  /* 0x00000010ff637819 */ /* 0x000fe6000001165e */
[----:B------:R-:W-:Y:S02]  /*15930*/  FADD.FTZ R2, R252, R2 ;  /* 0x00000002fc027221 */ /* 0x000fe40000010000 */
[----:B------:R-:W-:Y:S02]  /*15940*/  FADD.FTZ R0, R251, R0 ;  /* 0x00000000fb007221 */ /* 0x000fe40000010000 */
[C---:B------:R-:W-:Y:S01]  /*15950*/  HMMA.16816.F32 R32, R84.reuse, R90, R32 ;  /* 0x0000005a5420723c */ /* 0x040fe20000001820 */
[----:B------:R-:W2:Y:S03]  /*15960*/  LDSM.16.MT88.4 R88, [R187+0x7000] ;  /* 0x00700000bb58783b */ /* 0x000ea60000004200 */
[--C-:B-1----:R-:W-:Y:S02]  /*15970*/  FFMA.FTZ R73, R217, c[0x0][0x23c], -R146.reuse ;  /* 0x00008f00d9497a23 */ /* 0x102fe40000010892 */
[----:B------:R-:W-:Y:S02]  /*15980*/  FFMA.FTZ R3, R3, R171, R235 ;  /* 0x000000ab03037223 */ /* 0x000fe400000100eb */
[-C--:B----4-:R-:W-:Y:S01]  /*15990*/  HMMA.16816.F32 R36, R84, R80.reuse, R36 ;  /* 0x000000505424723c */ /* 0x090fe20000001824 */
[----:B------:R1:W-:Y:S03]  /*159a0*/  MUFU.EX2 R144, R73 ;  /* 0x0000004900907308 */ /* 0x0003e60000000800 */
[----:B------:R-:W-:Y:S04]  /*159b0*/  FADD.FTZ R3, R234, R3 ;  /* 0x00000003ea037221 */ /* 0x000fe80000010000 */
[C---:B------:R-:W-:Y:S07]  /*159c0*/  HMMA.16816.F32 R40, R76.reuse, R80, R40 ;  /* 0x000000504c28723c */ /* 0x040fee0000001828 */
[----:B------:R-:W-:Y:S01]  /*159d0*/  FFMA.FTZ R80, R221, c[0x0][0x23c], -R147 ;  /* 0x00008f00dd507a23 */ /* 0x000fe20000010893 */
[-C--:B------:R-:W-:Y:S01]  /*159e0*/  HMMA.16816.F32 R44, R76, R82.reuse, R44 ;  /* 0x000000524c2c723c */ /* 0x080fe2000000182c */
[----:B------:R-:W-:Y:S02]  /*159f0*/  LOP3.LUT R81, R96, 0xff, RZ, 0xc0, !PT ;  /* 0x000000ff60517812 */ /* 0x000fe400078ec0ff */
[----:B------:R3:W-:Y:S02]  /*15a00*/  MUFU.EX2 R142, R80 ;  /* 0x00000050008e7308 */ /* 0x0007e40000000800 */
[----:B------:R-:W-:Y:S03]  /*15a10*/  PRMT R97, R81, 0x5410, R97 ;  /* 0x0000541051617816 */ /* 0x000fe60000000061 */
[C---:B------:R-:W-:Y:S01]  /*15a20*/  HMMA.16816.F32 R48, R84.reuse, R82, R48 ;  /* 0x000000525430723c */ /* 0x040fe20000001830 */
[--C-:B-1----:R-:W-:Y:S03]  /*15a30*/  FFMA.FTZ R73, R218, c[0x0][0x23c], -R146.reuse ;  /* 0x00008f00da497a23 */ /* 0x102fe60000010892 */
[--C-:B------:R-:W-:Y:S01]  /*15a40*/  HSET2.LE.AND R139, R97, R243.reuse, PT ;  /* 0x000000f3618b7233 */ /* 0x100fe20003803000 */
[----:B------:R1:W4:Y:S02]  /*15a50*/  MUFU.EX2 R143, R73 ;  /* 0x00000049008f7308 */ /* 0x0003240000000800 */
[----:B------:R-:W-:Y:S01]  /*15a60*/  LOP3.LUT R83, R99, 0xff, RZ, 0xc0, !PT ;  /* 0x000000ff63537812 */ /* 0x000fe200078ec0ff */
[-C--:B--2---:R-:W-:Y:S08]  /*15a70*/  HMMA.16816.F32 R52, R84, R88.reuse, R52 ;  /* 0x000000585434723c */ /* 0x084ff00000001834 */
[C---:B------:R-:W-:Y:S01]  /*15a80*/  HMMA.16816.F32 R56, R76.reuse, R88, R56 ;  /* 0x000000584c38723c */ /* 0x040fe20000001838 */
[--C-:B---3--:R-:W-:Y:S03]  /*15a90*/  FFMA.FTZ R80, R226, c[0x0][0x23c], -R146.reuse ;  /* 0x00008f00e2507a23 */ /* 0x108fe60000010892 */
[----:B------:R-:W-:Y:S04]  /*15aa0*/  FFMA.FTZ R146, R224, c[0x0][0x23c], -R146 ;  /* 0x00008f00e0927a23 */ /* 0x000fe80000010892 */
[-C--:B------:R-:W-:Y:S01]  /*15ab0*/  HMMA.16816.F32 R60, R76, R90.reuse, R60 ;  /* 0x0000005a4c3c723c */ /* 0x080fe2000000183c */
[----:B------:R2:W-:Y:S03]  /*15ac0*/  MUFU.EX2 R141, R80 ;  /* 0x00000050008d7308 */ /* 0x0005e60000000800 */
[----:B-1----:R-:W-:Y:S02]  /*15ad0*/  LOP3.LUT R73, R93, UR16, R106, 0x96, !PT ;  /* 0x000000105d497c12 */ /* 0x002fe4000f8e966a */
[----:B------:R-:W-:Y:S01]  /*15ae0*/  LOP3.LUT R93, R92, 0xffff, RZ, 0xc0, !PT ;  /* 0x0000ffff5c5d7812 */ /* 0x000fe200078ec0ff */
[----:B------:R-:W-:Y:S01]  /*15af0*/  LDSM.16.MT88.4 R104, [R188+0x7800] ;  /* 0x00780000bc68783b */ /* 0x000fe20000004200 */
[----:B------:R-:W-:Y:S01]  /*15b00*/  HMMA.16816.F32 R64, R84, R90, R64 ;  /* 0x0000005a5440723c */ /* 0x000fe20000001840 */
[----:B------:R-:W-:Y:S02]  /*15b10*/  SHF.R.U32.HI R81, RZ, 0x10, R73 ;  /* 0x00000010ff517819 */ /* 0x000fe40000011649 */
[----:B------:R-:W1:Y:S01]  /*15b20*/  MUFU.EX2 R146, R146 ;  /* 0x0000009200927308 */ /* 0x000e620000000800 */
[----:B------:R-:W-:Y:S02]  /*15b30*/  LOP3.LUT R82, R73, 0xff, RZ, 0xc0, !PT ;  /* 0x000000ff49527812 */ /* 0x000fe400078ec0ff */
[----:B------:R-:W-:Y:S02]  /*15b40*/  LOP3.LUT R81, R81, 0xff, RZ, 0xc0, !PT ;  /* 0x000000ff51517812 */ /* 0x000fe400078ec0ff */
[----:B------:R-:W-:Y:S04]  /*15b50*/  SHF.R.U32.HI R92, RZ, 0x8, R93 ;  /* 0x00000008ff5c7819 */ /* 0x000fe8000001165d */
[----:B------:R-:W-:Y:S02]  /*15b60*/  LOP3.LUT R93, R94, 0xff, RZ, 0xc0, !PT ;  /* 0x000000ff5e5d7812 */ /* 0x000fe400078ec0ff */
[----:B------:R-:W-:Y:S02]  /*15b70*/  SHF.R.U32.HI R94, RZ, 0x18, R94 ;  /* 0x00000018ff5e7819 */ /* 0x000fe4000001165e */
[----:B------:R-:W-:Y:S02]  /*15b80*/  PRMT R98, R98, 0x5410, R92 ;  /* 0x0000541062627816 */ /* 0x000fe4000000005c */
[----:B--2---:R-:W-:Y:S02]  /*15b90*/  LOP3.LUT R80, R73, 0xffff, RZ, 0xc0, !PT ;  /* 0x0000ffff49507812 */ /* 0x004fe400078ec0ff */
[----:B------:R-:W-:Y:S01]  /*15ba0*/  SHF.R.U32.HI R73, RZ, 0x18, R73 ;  /* 0x00000018ff497819 */ /* 0x000fe20000011649 */
[--C-:B------:R-:W-:Y:S01]  /*15bb0*/  HSET2.LE.AND R138, R98, R243.reuse, PT ;  /* 0x000000f3628a7233 */ /* 0x100fe20003803000 */
[----:B------:R-:W-:Y:S02]  /*15bc0*/  SHF.R.U32.HI R92, RZ, 0x8, R95 ;  /* 0x00000008ff5c7819 */ /* 0x000fe4000001165f */
[----:B------:R-:W-:Y:S01]  /*15bd0*/  PRMT R137, R81, 0x5410, R73 ;  /* 0x0000541051897816 */ /* 0x000fe20000000049 */
[--C-:B------:R-:W-:Y:S01]  /*15be0*/  FFMA.FTZ R73, R227, c[0x0][0x23c], -R147.reuse ;  /* 0x00008f00e3497a23 */ /* 0x100fe20000010893 */
[----:B------:R-:W-:Y:S01]  /*15bf0*/  PRMT R134, R93, 0x5410, R92 ;  /* 0x000054105d867816 */ /* 0x000fe2000000005c */
[----:B------:R-:W-:Y:S01]  /*15c00*/  FFMA.FTZ R147, R75, c[0x0][0x23c], -R147 ;  /* 0x00008f004b937a23 */ /* 0x000fe20000010893 */
[----:B------:R-:W-:Y:S01]  /*15c10*/  PRMT R83, R83, 0x5410, R94 ;  /* 0x0000541053537816 */ /* 0x000fe2000000005e */
[----:B------:R2:W-:Y:S01]  /*15c20*/  MUFU.EX2 R140, R73 ;  /* 0x00000049008c7308 */ /* 0x0005e20000000800 */
[----:B------:R-:W3:Y:S01]  /*15c30*/  LDSM.16.MT88.4 R92, [R185+0x7800] ;  /* 0x00780000b95c783b */ /* 0x000ee20000004200 */
[----:B------:R-:W-:Y:S01]  /*15c40*/  SHF.R.U32.HI R80, RZ, 0x8, R80 ;  /* 0x00000008ff507819 */ /* 0x000fe20000011650 */
[--C-:B------:R-:W-:Y:S01]  /*15c50*/  HSET2.LE.AND R137, R137, R243.reuse, PT ;  /* 0x000000f389897233 */ /* 0x100fe20003803000 */
[----:B------:R-:W-:Y:S01]  /*15c60*/  SHF.R.U32.HI R75, RZ, 0x10, R74 ;  /* 0x00000010ff4b7819 */ /* 0x000fe2000001164a */
[--C-:B------:R-:W-:Y:S01]  /*15c70*/  HSET2.LE.AND R134, R134, R243.reuse, PT ;  /* 0x000000f386867233 */ /* 0x100fe20003803000 */
[----:B------:R-:W-:Y:S01]  /*15c80*/  PRMT R136, R82, 0x5410, R80 ;  /* 0x0000541052887816 */ /* 0x000fe20000000050 */
[--C-:B------:R-:W-:Y:S01]  /*15c90*/  HSET2.LE.AND R135, R83, R243.reuse, PT ;  /* 0x000000f353877233 */ /* 0x100fe20003803000 */
[C---:B------:R-:W-:Y:S02]  /*15ca0*/  LOP3.LUT R82, R74.reuse, 0xff, RZ, 0xc0, !PT ;  /* 0x000000ff4a527812 */ /* 0x040fe400078ec0ff */
[----:B------:R-:W5:Y:S01]  /*15cb0*/  MUFU.EX2 R147, R147 ;  /* 0x0000009300937308 */ /* 0x000f620000000800 */
[----:B------:R-:W-:Y:S01]  /*15cc0*/  SHF.R.U32.HI R81, RZ, 0x18, R74 ;  /* 0x00000018ff517819 */ /* 0x000fe2000001164a */
[--C-:B------:R-:W-:Y:S01]  /*15cd0*/  HSET2.LE.AND R136, R136, R243.reuse, PT ;  /* 0x000000f388887233 */ /* 0x100fe20003803000 */
[----:B----4-:R-:W-:Y:S02]  /*15ce0*/  F2FP.PACK_AB R76, R143, R144 ;  /* 0x000000908f4c723e */ /* 0x010fe400000000ff */
[----:B--2---:R-:W-:Y:S02]  /*15cf0*/  LOP3.LUT R73, R74, 0xffff, RZ, 0xc0, !PT ;  /* 0x0000ffff4a497812 */ /* 0x004fe400078ec0ff */
[----:B------:R-:W-:Y:S02]  /*15d00*/  LOP3.LUT R74, R75, 0xff, RZ, 0xc0, !PT ;  /* 0x000000ff4b4a7812 */ /* 0x000fe400078ec0ff */
[----:B------:R-:W-:Y:S02]  /*15d10*/  SHF.R.U32.HI R80, RZ, 0x8, R73 ;  /* 0x00000008ff507819 */ /* 0x000fe40000011649 */
[----:B------:R-:W-:Y:S02]  /*15d20*/  F2FP.PACK_AB R73, R153, R154 ;  /* 0x0000009a9949723e */ /* 0x000fe400000000ff */
[----:B------:R-:W-:Y:S02]  /*15d30*/  PRMT R80, R82, 0x5410, R80 ;  /* 0x0000541052507816 */ /* 0x000fe40000000050 */
[----:B------:R-:W-:Y:S02]  /*15d40*/  LOP3.LUT R138, R138, R73, RZ, 0xc0, !PT ;  /* 0x000000498a8a7212 */ /* 0x000fe400078ec0ff */
[----:B------:R-:W-:Y:S01]  /*15d50*/  F2FP.PACK_AB R73, R151, R152 ;  /* 0x000000989749723e */ /* 0x000fe200000000ff */
[--C-:B------:R-:W-:Y:S01]  /*15d60*/  HSET2.LE.AND R132, R80, R243.reuse, PT ;  /* 0x000000f350847233 */ /* 0x100fe20003803000 */
[----:B------:R-:W-:Y:S02]  /*15d70*/  F2FP.PACK_AB R75, R145, R148 ;  /* 0x00000094914b723e */ /* 0x000fe400000000ff */
[----:B------:R-:W-:Y:S02]  /*15d80*/  PRMT R81, R74, 0x5410, R81 ;  /* 0x000054104a517816 */ /* 0x000fe40000000051 */
[----:B------:R-:W-:Y:S02]  /*15d90*/  F2FP.PACK_AB R74, R149, R150 ;  /* 0x00000096954a723e */ /* 0x000fe400000000ff */
[----:B------:R-:W-:Y:S01]  /*15da0*/  LOP3.LUT R139, R139, R73, RZ, 0xc0, !PT ;  /* 0x000000498b8b7212 */ /* 0x000fe200078ec0ff */
[----:B------:R-:W-:Y:S01]  /*15db0*/  HSET2.LE.AND R133, R81, R243, PT ;  /* 0x000000f351857233 */ /* 0x000fe20003803000 */
[----:B------:R-:W-:Y:S02]  /*15dc0*/  LOP3.LUT R136, R136, R74, RZ, 0xc0, !PT ;  /* 0x0000004a88887212 */ /* 0x000fe400078ec0ff */
[----:B------:R-:W-:Y:S02]  /*15dd0*/  LOP3.LUT R137, R137, R75, RZ, 0xc0, !PT ;  /* 0x0000004b89897212 */ /* 0x000fe400078ec0ff */
[----:B------:R-:W-:Y:S02]  /*15de0*/  F2FP.PACK_AB R73, R142, R165 ;  /* 0x000000a58e49723e */ /* 0x000fe400000000ff */
[----:B-1----:R-:W-:Y:S02]  /*15df0*/  F2FP.PACK_AB R74, R146, R141 ;  /* 0x0000008d924a723e */ /* 0x002fe400000000ff */
[----:B-----5:R-:W-:Y:S02]  /*15e00*/  F2FP.PACK_AB R75, R147, R140 ;  /* 0x0000008c934b723e */ /* 0x020fe400000000ff */
[----:B------:R-:W-:Y:S02]  /*15e10*/  LOP3.LUT R132, R132, R76, RZ, 0xc0, !PT ;  /* 0x0000004c84847212 */ /* 0x000fe400078ec0ff */
[-C--:B---3--:R-:W-:Y:S01]  /*15e20*/  HMMA.16816.F32 R76, R136, R92.reuse, R4 ;  /* 0x0000005c884c723c */ /* 0x088fe20000001804 */
[----:B------:R-:W-:Y:S01]  /*15e30*/  LOP3.LUT R133, R133, R73, RZ, 0xc0, !PT ;  /* 0x0000004985857212 */ /* 0x000fe200078ec0ff */
[----:B------:R-:W-:Y:S01]  /*15e40*/  IMAD.MOV.U32 R73, RZ, RZ, R70 ;  /* 0x000000ffff497224 */ /* 0x000fe200078e0046 */
[----:B------:R-:W-:Y:S01]  /*15e50*/  LOP3.LUT R134, R134, R74, RZ, 0xc0, !PT ;  /* 0x0000004a86867212 */ /* 0x000fe200078ec0ff */
[----:B------:R-:W-:Y:S01]  /*15e60*/  IMAD.MOV.U32 R74, RZ, RZ, R69 ;  /* 0x000000ffff4a7224 */ /* 0x000fe200078e0045 */
[----:B------:R-:W-:Y:S01]  /*15e70*/  LOP3.LUT R135, R135, R75, RZ, 0xc0, !PT ;  /* 0x0000004b87877212 */ /* 0x000fe200078ec0ff */
[----:B------:R-:W1:Y:S01]  /*15e80*/  LDSM.16.MT88.4 R4, [R187+0x7800] ;  /* 0x00780000bb04783b */ /* 0x000e620000004200 */
[----:B------:R-:W-:Y:S05]  /*15e90*/  IMAD.MOV.U32 R75, RZ, RZ, R208 ;  /* 0x000000ffff4b7224 */ /* 0x000fea00078e00d0 */
        /* <DEDUP_REMOVED lines=53> */
[----:B------:R-:W-:Y:S04]  /*161f0*/  IMAD.MOV.U32 R68, RZ, RZ, R71 ;  /* 0x000000ffff447224 */ /* 0x000fe800078e0047 */
        /* <DEDUP_REMOVED lines=19> */
[----:B------:R-:W-:Y:S03]  /*16330*/  FADD.FTZ R0, R140, R0 ;  /* 0x000000008c007221 */ /* 0x000fe60000010000 */
[----:B------:R2:W-:Y:S01]  /*16340*/  STL [R1+0x24], R2 ;  /* 0x0000240201007387 */ /* 0x0005e20000100800 */
[----:B------:R-:W-:Y:S05]  /*16350*/  FADD.FTZ R0, R147, R0 ;  /* 0x0000000093007221 */ /* 0x000fea0000010000 */
[----:B------:R2:W-:Y:S01]  /*16360*/  STL [R1+0x28], R0 ;  /* 0x0000280001007387 */ /* 0x0005e20000100800 */
[----:B-1----:R-:W-:Y:S01]  /*16370*/  IMAD.MOV.U32 R3, RZ, RZ, R72 ;  /* 0x000000ffff037224 */ /* 0x002fe200078e0048 */
[----:B--2---:R-:W-:-:S05]  /*16380*/  @P0 BRA `(.L_x_1179) ;  /* 0xffffb76000000947 */ /* 0x004fca000383ffff */
.L_x_1178:
[----:B------:R-:W2:Y:S04]  /*16390*/  LDL.LU R6, [R1+0x1c] ;  /* 0x00001c0001067983 */ /* 0x000ea80000300800 */
[----:B-1----:R-:W3:Y:S04]  /*163a0*/  LDL.LU R4, [R1+0x20] ;  /* 0x0000200001047983 */ /* 0x002ee80000300800 */
[----:B------:R-:W4:Y:S04]  /*163b0*/  LDL.LU R7, [R1+0x24] ;  /* 0x0000240001077983 */ /* 0x000f280000300800 */
[----:B------:R-:W4:Y:S04]  /*163c0*/  LDL.LU R8, [R1+0x28] ;  /* 0x0000280001087983 */ /* 0x000f280000300800 */
[----:B------:R-:W4:Y:S04]  /*163d0*/  LDL.LU R64, [R1+0x58] ;  /* 0x0000580001407983 */ /* 0x000f280000300800 */
[----:B------:R-:W1:Y:S04]  /*163e0*/  S2R R62, SR_CTAID.Y ;  /* 0x00000000003e7919 */ /* 0x000e680000002600 */
[----:B------:R-:W1:Y:S04]  /*163f0*/  S2R R61, SR_TID.X ;  /* 0x00000000003d7919 */ /* 0x000e680000002100 */
[----:B------:R2:W5:Y:S01]  /*16400*/  LDL R63, [R1+0x2c] ;  /* 0x00002c00013f7983 */ /* 0x0005620000100800 */
[----:B-1----:R-:W-:-:S04]  /*16410*/  SHF.R.S32.HI R38, RZ, 0x1f, R61 ;  /* 0x0000001fff267819 */ /* 0x002fc8000001143d */
[CC--:B------:R-:W-:Y:S02]  /*16420*/  LEA.HI R33, R38.reuse, R61.reuse, RZ, 0x2 ;  /* 0x0000003d26217211 */ /* 0x0c0fe400078f10ff */
[----:B------:R-:W-:Y:S01]  /*16430*/  LEA.HI R38, R38, R61, RZ, 0x5 ;  /* 0x0000003d26267211 */ /* 0x000fe200078f28ff */
[----:B------:R-:W-:Y:S01]  /*16440*/  BSSY B0, `(.L_x_1182) ;  /* 0x000012b000007945 */ /* 0x000fe20003800000 */
[----:B--2---:R-:W1:Y:S04]  /*16450*/  SHFL.BFLY PT, R2, R6, 0x2, 0x1f ;  /* 0x0c401f0006027f89 */ /* 0x004e6800000e0000 */
[----:B---3--:R-:W2:Y:S04]  /*16460*/  SHFL.BFLY PT, R0, R4, 0x2, 0x1f ;  /* 0x0c401f0004007f89 */ /* 0x008ea800000e0000 */
[----:B----4-:R-:W3:Y:S01]  /*16470*/  SHFL.BFLY PT, R5, R7, 0x2, 0x1f ;  /* 0x0c401f0007057f89 */ /* 0x010ee200000e0000 */
[----:B------:R-:W-:Y:S01]  /*16480*/  ISETP.NE.AND P0, PT, R64, -0x1, PT ;  /* 0xffffffff4000780c */ /* 0x000fe20003f05270 */
[----:B-1----:R-:W-:-:S02]  /*16490*/  FADD.FTZ R2, R2, R6 ;  /* 0x0000000602027221 */ /* 0x002fc40000010000 */
[----:B--2---:R-:W-:-:S03]  /*164a0*/  FADD.FTZ R0, R0, R4 ;  /* 0x0000000400007221 */ /* 0x004fc60000010000 */
[----:B------:R-:W1:Y:S01]  /*164b0*/  SHFL.BFLY PT, R6, R2, 0x1, 0x1f ;  /* 0x0c201f0002067f89 */ /* 0x000e6200000e0000 */
[----:B---3--:R-:W-:-:S03]  /*164c0*/  FADD.FTZ R5, R5, R7 ;  /* 0x0000000705057221 */ /* 0x008fc60000010000 */
[----:B------:R-:W2:Y:S04]  /*164d0*/  SHFL.BFLY PT, R4, R8, 0x2, 0x1f ;  /* 0x0c401f0008047f89 */ /* 0x000ea800000e0000 */
[----:B------:R-:W3:Y:S04]  /*164e0*/  SHFL.BFLY PT, R3, R0, 0x1, 0x1f ;  /* 0x0c201f0000037f89 */ /* 0x000ee800000e0000 */
[----:B------:R-:W4:Y:S01]  /*164f0*/  SHFL.BFLY PT, R7, R5, 0x1, 0x1f ;  /* 0x0c201f0005077f89 */ /* 0x000f2200000e0000 */
[----:B-1----:R-:W-:Y:S02]  /*16500*/  FADD.FTZ R35, R2, R6 ;  /* 0x0000000602237221 */ /* 0x002fe40000010000 */
[----:B--2---:R-:W-:-:S05]  /*16510*/  FADD.FTZ R4, R4, R8 ;  /* 0x0000000804047221 */ /* 0x004fca0000010000 */
[----:B------:R-:W1:Y:S01]  /*16520*/  SHFL.BFLY PT, R6, R4, 0x1, 0x1f ;  /* 0x0c201f0004067f89 */ /* 0x000e6200000e0000 */
[----:B---3--:R-:W-:Y:S02]  /*16530*/  FADD.FTZ R34, R0, R3 ;  /* 0x0000000300227221 */ /* 0x008fe40000010000 */
[----:B------:R-:W-:Y:S01]  /*16540*/  @P0 IMAD.WIDE.U32 R2, R64, c[0x0][0x1e8], RZ ;  /* 0x00007a0040020a25 */ /* 0x000fe200078e00ff */
[----:B------:R-:W-:-:S04]  /*16550*/  FSETP.NE.FTZ.AND P3, PT, R35, RZ, PT ;  /* 0x000000ff2300720b */ /* 0x000fc80003f75000 */
[----:B------:R-:W-:Y:S02]  /*16560*/  @P0 MOV R39, R2 ;  /* 0x0000000200270202 */ /* 0x000fe40000000f00 */
[----:B------:R-:W-:Y:S01]  /*16570*/  @!P0 SHF.R.S32.HI R2, RZ, 0x1f, R62 ;  /* 0x0000001fff028819 */ /* 0x000fe2000001143e */
[----:B----4-:R-:W-:Y:S01]  /*16580*/  FADD.FTZ R36, R5, R7 ;  /* 0x0000000705247221 */ /* 0x010fe20000010000 */
[----:B------:R-:W-:-:S03]  /*16590*/  MOV R0, 0x3f800000 ;  /* 0x3f80000000007802 */ /* 0x000fc60000000f00 */
[----:B------:R-:W-:Y:S02]  /*165a0*/  @!P0 IMAD R2, R2, c[0x0][0x1e0], RZ ;  /* 0x0000780002028a24 */ /* 0x000fe400078e02ff */
[----:B-1----:R-:W-:-:S05]  /*165b0*/  FADD.FTZ R37, R4, R6 ;  /* 0x0000000604257221 */ /* 0x002fca0000010000 */
[----:B------:R-:W-:Y:S01]  /*165c0*/  FSETP.NE.FTZ.AND P4, PT, R37, RZ, PT ;  /* 0x000000ff2500720b */ /* 0x000fe20003f95000 */
[----:B------:R-:W1:Y:S01]  /*165d0*/  @P3 MUFU.RCP R0, R35 ;  /* 0x0000002300003308 */ /* 0x000e620000001000 */
[----:B------:R-:W-:Y:S01]  /*165e0*/  FSETP.NE.FTZ.AND P5, PT, R36, RZ, PT ;  /* 0x000000ff2400720b */ /* 0x000fe20003fb5000 */
[----:B------:R-:W-:Y:S01]  /*165f0*/  @!P0 IMAD.WIDE.U32 R8, R62, c[0x0][0x1e0], RZ ;  /* 0x000078003e088a25 */ /* 0x000fe200078e00ff */
[----:B------:R-:W-:-:S03]  /*16600*/  MOV R4, 0x3f800000 ;  /* 0x3f80000000047802 */ /* 0x000fc60000000f00 */
[----:B------:R-:W-:Y:S02]  /*16610*/  @!P0 IMAD R2, R62, c[0x0][0x1e4], R2 ;  /* 0x000079003e028a24 */ /* 0x000fe400078e0202 */
[----:B------:R-:W-:-:S03]  /*16620*/  @P0 IMAD R60, R64, c[0x0][0x1ec], R3 ;  /* 0x00007b00403c0a24 */ /* 0x000fc600078e0203 */
[----:B------:R-:W-:Y:S01]  /*16630*/  @!P0 IADD3 R60, R9, R2, RZ ;  /* 0x00000002093c8210 */ /* 0x000fe20007ffe0ff */
[----:B------:R-:W2:Y:S01]  /*16640*/  @P4 MUFU.RCP R4, R37 ;  /* 0x0000002500044308 */ /* 0x000ea20000001000 */
[----:B------:R-:W-:Y:S02]  /*16650*/  MOV R2, 0x3f800000 ;  /* 0x3f80000000027802 */ /* 0x000fe40000000f00 */
[--C-:B------:R-:W-:Y:S02]  /*16660*/  SHF.R.S32.HI R5, RZ, 0x2, R33.reuse ;  /* 0x00000002ff057819 */ /* 0x100fe40000011421 */
[----:B------:R-:W-:Y:S02]  /*16670*/  SHF.R.S32.HI R7, RZ, 0x1f, R33 ;  /* 0x0000001fff077819 */ /* 0x000fe40000011421 */
[----:B------:R-:W-:Y:S01]  /*16680*/  FSETP.NE.FTZ.AND P6, PT, R34, RZ, PT ;  /* 0x000000ff2200720b */ /* 0x000fe20003fd5000 */
[----:B------:R-:W3:Y:S01]  /*16690*/  @P5 MUFU.RCP R2, R36 ;  /* 0x0000002400025308 */ /* 0x000ee20000001000 */
[----:B------:R-:W-:Y:S01]  /*166a0*/  LEA.HI R7, R7, R5, RZ, 0x3 ;  /* 0x0000000507077211 */ /* 0x000fe200078f18ff */
[----:B-1----:R-:W-:Y:S01]  /*166b0*/  FMUL.FTZ R0, R0, c[0x0][0x2dc] ;  /* 0x0000b70000007a20 */ /* 0x002fe20000410000 */
[----:B------:R-:W-:-:S02]  /*166c0*/  MOV R3, 0x3f800000 ;  /* 0x3f80000000037802 */ /* 0x000fc40000000f00 */
[----:B------:R-:W-:Y:S01]  /*166d0*/  LOP3.LUT R7, R7, 0xfffffff8, RZ, 0xc0, !PT ;  /* 0xfffffff807077812 */ /* 0x000fe200078ec0ff */
[C---:B------:R-:W-:Y:S02]  /*166e0*/  FMUL.FTZ R76, R0.reuse, R76 ;  /* 0x0000004c004c7220 */ /* 0x040fe40000410000 */
[C---:B------:R-:W-:Y:S02]  /*166f0*/  FMUL.FTZ R28, R0.reuse, R77 ;  /* 0x0000004d001c7220 */ /* 0x040fe40000410000 */
[C---:B------:R-:W-:Y:S02]  /*16700*/  FMUL.FTZ R88, R0.reuse, R88 ;  /* 0x0000005800587220 */ /* 0x040fe40000410000 */
[C---:B------:R-:W-:Y:S02]  /*16710*/  FMUL.FTZ R89, R0.reuse, R89 ;  /* 0x0000005900597220 */ /* 0x040fe40000410000 */
[C---:B------:R-:W-:Y:S02]  /*16720*/  FMUL.FTZ R92, R0.reuse, R92 ;  /* 0x0000005c005c7220 */ /* 0x040fe40000410000 */
[----:B------:R-:W-:-:S02]  /*16730*/  FMUL.FTZ R27, R0, R93 ;  /* 0x0000005d001b7220 */ /* 0x000fc40000410000 */
        /* <DEDUP_REMOVED lines=9> */
[----:B------:R-:W-:Y:S02]  /*167d0*/  FMUL.FTZ R9, R0, R137 ;  /* 0x0000008900097220 */ /* 0x000fe40000410000 */
[----:B------:R-:W-:Y:S02]  /*167e0*/  IMAD.IADD R7, R5, 0x1, -R7 ;  /* 0x0000000105077824 */ /* 0x000fe400078e0a07 */
[----:B--2---:R-:W-:Y:S01]  /*167f0*/  FMUL.FTZ R0, R4, c[0x0][0x2dc] ;  /* 0x0000b70004007a20 */ /* 0x004fe20000410000 */
[----:B------:R-:W1:Y:S03]  /*16800*/  @P6 MUFU.RCP R3, R34 ;  /* 0x0000002200036308 */ /* 0x000e660000001000 */
        /* <DEDUP_REMOVED lines=15> */
[----:B------:R-:W-:Y:S01]  /*16900*/  FMUL.FTZ R10, R0, R135 ;  /* 0x00000087000a7220 */ /* 0x000fe20000410000 */
[----:B------:R-:W-:Y:S01]  /*16910*/  LOP3.LUT R0, R7, 0x1, RZ, 0xc0, !PT ;  /* 0x0000000107007812 */ /* 0x000fe200078ec0ff */
[----:B---3--:R-:W-:Y:S01]  /*16920*/  FMUL.FTZ R2, R2, c[0x0][0x2dc] ;  /* 0x0000b70002027a20 */ /* 0x008fe20000410000 */
[----:B------:R-:W-:Y:S02]  /*16930*/  @!P0 MOV R39, R8 ;  /* 0x0000000800278202 */ /* 0x000fe40000000f00 */
[----:B------:R-:W-:Y:S01]  /*16940*/  ISETP.NE.U32.AND P0, PT, R0, 0x1, PT ;  /* 0x000000010000780c */ /* 0x000fe20003f05070 */
[C---:B------:R-:W-:Y:S01]  /*16950*/  FMUL.FTZ R80, R2.reuse, R80 ;  /* 0x0000005002507220 */ /* 0x040fe20000410000 */
[----:B------:R-:W-:Y:S01]  /*16960*/  LOP3.LUT R0, R33, 0x3ffffffc, RZ, 0xc0, !PT ;  /* 0x3ffffffc21007812 */ /* 0x000fe200078ec0ff */
        /* <DEDUP_REMOVED lines=14> */
[----:B------:R-:W-:Y:S01]  /*16a50*/  FMUL.FTZ R133, R2, R133 ;  /* 0x0000008502857220 */ /* 0x000fe20000410000 */
[----:B------:R-:W-:Y:S01]  /*16a60*/  SHF.L.U32 R2, R7, 0x6, RZ ;  /* 0x0000000607027819 */ /* 0x000fe200000006ff */
[----:B------:R-:W-:Y:S01]  /*16a70*/  IMAD.IADD R0, R61, 0x1, -R0 ;  /* 0x000000013d007824 */ /* 0x000fe200078e0a00 */
[----:B------:R-:W-:Y:S02]  /*16a80*/  SHF.R.S32.HI R33, RZ, 0x5, R38 ;  /* 0x00000005ff217819 */ /* 0x000fe40000011426 */
[----:B------:R-:W-:Y:S01]  /*16a90*/  LOP3.LUT R2, R2, 0x1c0, RZ, 0xc0, !PT ;  /* 0x000001c002027812 */ /* 0x000fe200078ec0ff */
[----:B-1----:R-:W-:Y:S01]  /*16aa0*/  FMUL.FTZ R3, R3, c[0x0][0x2dc] ;  /* 0x0000b70003037a20 */ /* 0x002fe20000410000 */
[----:B------:R-:W-:Y:S02]  /*16ab0*/  LEA R0, R33, R0, 0x9 ;  /* 0x0000000021007211 */ /* 0x000fe400078e48ff */
[----:B------:R-:W-:Y:S01]  /*16ac0*/  LEA.HI R2, R2, R2, RZ, 0x1d ;  /* 0x0000000202027211 */ /* 0x000fe200078fe8ff */
[----:B------:R-:W-:-:S02]  /*16ad0*/  FMUL.FTZ R78, R3, R78 ;  /* 0x0000004e034e7220 */ /* 0x000fc40000410000 */
[----:B------:R-:W-:Y:S01]  /*16ae0*/  FMUL.FTZ R14, R3, R79 ;  /* 0x0000004f030e7220 */ /* 0x000fe20000410000 */
[----:B------:R-:W-:Y:S02]  /*16af0*/  LEA R0, R0, R2, 0x1 ;  /* 0x0000000200007211 */ /* 0x000fe400078e08ff */
[----:B------:R-:W-:Y:S02]  /*16b00*/  MOV R6, 0xfffffff0 ;  /* 0xfffffff000067802 */ /* 0x000fe40000000f00 */
[----:B------:R-:W-:Y:S01]  /*16b10*/  R2P PR, R7, 0x6 ;  /* 0x0000000607007804 */ /* 0x000fe20000000000 */
[C---:B------:R-:W-:Y:S01]  /*16b20*/  FMUL.FTZ R90, R3.reuse, R90 ;  /* 0x0000005a035a7220 */ /* 0x040fe20000410000 */
[----:B------:R-:W-:Y:S01]  /*16b30*/  F2FP.PACK_AB R14, R14, R78 ;  /* 0x0000004e0e0e723e */ /* 0x000fe200000000ff */
[----:B------:R-:W-:Y:S01]  /*16b40*/  FMUL.FTZ R5, R3, R91 ;  /* 0x0000005b03057220 */ /* 0x000fe20000410000 */
[----:B------:R-:W-:Y:S02]  /*16b50*/  SHF.L.U32 R2, R0, 0x1, RZ ;  /* 0x0000000100027819 */ /* 0x000fe400000006ff */
[----:B------:R-:W-:-:S02]  /*16b60*/  SEL R6, R6, 0x10, !P0 ;  /* 0x0000001006067807 */ /* 0x000fc40004000000 */
[----:B------:R-:W-:Y:S01]  /*16b70*/  MOV R0, 0x20 ;  /* 0x0000002000007802 */ /* 0x000fe20000000f00 */
[C---:B------:R-:W-:Y:S01]  /*16b80*/  FMUL.FTZ R94, R3.reuse, R94 ;  /* 0x0000005e035e7220 */ /* 0x040fe20000410000 */
[----:B------:R-:W-:Y:S01]  /*16b90*/  F2FP.PACK_AB R28, R28, R76 ;  /* 0x0000004c1c1c723e */ /* 0x000fe200000000ff */
[----:B------:R-:W-:Y:S01]  /*16ba0*/  FMUL.FTZ R26, R3, R95 ;  /* 0x0000005f031a7220 */ /* 0x000fe20000410000 */
[----:B------:R-:W-:Y:S01]  /*16bb0*/  F2FP.PACK_AB R5, R5, R90 ;  /* 0x0000005a0505723e */ /* 0x000fe200000000ff */
[C---:B------:R-:W-:Y:S01]  /*16bc0*/  FMUL.FTZ R106, R3.reuse, R106 ;  /* 0x0000006a036a7220 */ /* 0x040fe20000410000 */
[----:B------:R1:W-:Y:S01]  /*16bd0*/  STS [R2+0x400], R14 ;  /* 0x0004000e02007388 */ /* 0x0003e20000000800 */
        /* <DEDUP_REMOVED lines=8> */
[----:B------:R-:W-:Y:S01]  /*16c60*/  FMUL.FTZ R8, R3, R139 ;  /* 0x0000008b03087220 */ /* 0x000fe20000410000 */
[----:B------:R-:W-:-:S02]  /*16c70*/  IADD3 R3, R2, R6, RZ ;  /* 0x0000000602037210 */ /* 0x000fc40007ffe0ff */
[----:B------:R-:W-:Y:S01]  /*16c80*/  F2FP.PACK_AB R4, R89, R88 ;  /* 0x000000585904723e */ /* 0x000fe200000000ff */
[----:B------:R-:W-:Y:S01]  /*16c90*/  STS [R2], R28 ;  /* 0x0000001c02007388 */ /* 0x000fe20000000800 */
[----:B------:R-:W-:Y:S02]  /*16ca0*/  F2FP.PACK_AB R32, R32, R80 ;  /* 0x000000502020723e */ /* 0x000fe400000000ff */
[----:B-1----:R-:W-:Y:S01]  /*16cb0*/  SEL R14, R0, 0xffffffe0, !P1 ;  /* 0xffffffe0000e7807 */ /* 0x002fe20004800000 */
[----:B------:R1:W-:Y:S01]  /*16cc0*/  STS [R3+0x400], R5 ;  /* 0x0004000503007388 */ /* 0x0003e20000000800 */
[----:B------:R-:W-:Y:S02]  /*16cd0*/  F2FP.PACK_AB R82, R83, R82 ;  /* 0x000000525352723e */ /* 0x000fe400000000ff */
[----:B------:R-:W-:Y:S01]  /*16ce0*/  F2FP.PACK_AB R31, R31, R84 ;  /* 0x000000541f1f723e */ /* 0x000fe200000000ff */
[----:B------:R2:W-:Y:S01]  /*16cf0*/  STS [R3], R4 ;  /* 0x0000000403007388 */ /* 0x0005e20000000800 */
[----:B------:R-:W-:-:S02]  /*16d00*/  F2FP.PACK_AB R86, R87, R86 ;  /* 0x000000565756723e */ /* 0x000fc400000000ff */
[----:B------:R-:W-:Y:S02]  /*16d10*/  IADD3 R0, R2, 0x40, RZ ;  /* 0x0000004002007810 */ /* 0x000fe40007ffe0ff */
[----:B------:R-:W-:Y:S02]  /*16d20*/  F2FP.PACK_AB R27, R27, R92 ;  /* 0x0000005c1b1b723e */ /* 0x000fe400000000ff */
[----:B------:R-:W-:Y:S02]  /*16d30*/  F2FP.PACK_AB R26, R26, R94 ;  /* 0x0000005e1a1a723e */ /* 0x000fe400000000ff */
[----:B------:R-:W-:Y:S02]  /*16d40*/  @P2 IADD3 R0, R2, -0x40, RZ ;  /* 0xffffffc002002810 */ /* 0x000fe40007ffe0ff */
[----:B------:R-:W-:Y:S02]  /*16d50*/  F2FP.PACK_AB R21, R21, R104 ;  /* 0x000000681515723e */ /* 0x000fe400000000ff */
[----:B------:R-:W-:Y:S01]  /*16d60*/  F2FP.PACK_AB R20, R20, R106 ;  /* 0x0000006a1414723e */ /* 0x000fe200000000ff */
[----:B------:R-:W-:Y:S01]  /*16d70*/  STS [R2+0x2000], R32 ;  /* 0x0020002002007388 */ /* 0x000fe20000000800 */
[----:B------:R-:W-:-:S02]  /*16d80*/  F2FP.PACK_AB R30, R30, R96 ;  /* 0x000000601e1e723e */ /* 0x000fc400000000ff */
[----:B------:R-:W-:Y:S01]  /*16d90*/  F2FP.PACK_AB R98, R99, R98 ;  /* 0x000000626362723e */ /* 0x000fe200000000ff */
[----:B------:R3:W-:Y:S01]  /*16da0*/  STS [R2+0x2400], R82 ;  /* 0x0024005202007388 */ /* 0x0007e20000000800 */
[----:B-1----:R-:W-:-:S03]  /*16db0*/  IMAD.IADD R5, R2, 0x1, R14 ;  /* 0x0000000102057824 */ /* 0x002fc600078e020e */
[----:B------:R-:W-:Y:S01]  /*16dc0*/  STS [R3+0x2000], R31 ;  /* 0x0020001f03007388 */ /* 0x000fe20000000800 */
[----:B--2---:R-:W-:-:S03]  /*16dd0*/  IADD3 R4, R3, R14, RZ ;  /* 0x0000000e03047210 */ /* 0x004fc60007ffe0ff */
[----:B------:R-:W-:Y:S01]  /*16de0*/  STS [R3+0x2400], R86 ;  /* 0x0024005603007388 */ /* 0x000fe20000000800 */
[----:B------:R-:W-:-:S03]  /*16df0*/  F2FP.PACK_AB R29, R29, R100 ;  /* 0x000000641d1d723e */ /* 0x000fc600000000ff */
[----:B------:R-:W-:Y:S01]  /*16e00*/  STS [R5], R27 ;  /* 0x0000001b05007388 */ /* 0x000fe20000000800 */
[----:B------:R-:W-:-:S03]  /*16e10*/  F2FP.PACK_AB R103, R103, R102 ;  /* 0x000000666767723e */ /* 0x000fc600000000ff */
[----:B------:R-:W-:Y:S01]  /*16e20*/  STS [R5+0x400], R26 ;  /* 0x0004001a05007388 */ /* 0x000fe20000000800 */
[----:B------:R-:W-:-:S03]  /*16e30*/  F2FP.PACK_AB R25, R25, R108 ;  /* 0x0000006c1919723e */ /* 0x000fc600000000ff */
[----:B------:R-:W-:Y:S01]  /*16e40*/  STS [R4], R21 ;  /* 0x0000001504007388 */ /* 0x000fe20000000800 */
[----:B------:R-:W-:Y:S02]  /*16e50*/  F2FP.PACK_AB R24, R24, R110 ;  /* 0x0000006e1818723e */ /* 0x000fe400000000ff */
[----:B---3--:R-:W-:Y:S01]  /*16e60*/  IADD3 R2, R14, 0x400, R0 ;  /* 0x000004000e027810 */ /* 0x008fe20007ffe000 */
[----:B------:R-:W-:Y:S01]  /*16e70*/  STS [R4+0x400], R20 ;  /* 0x0004001404007388 */ /* 0x000fe20000000800 */
[----:B------:R-:W-:Y:S01]  /*16e80*/  F2FP.PACK_AB R19, R19, R120 ;  /* 0x000000781313723e */ /* 0x000fe200000000ff */
[----:B------:R-:W1:Y:S02]  /*16e90*/  LDC.U8 R28, c[0x0][0x329] ;  /* 0x0000ca40ff1c7b82 */ /* 0x000e640000000000 */
[----:B------:R-:W-:Y:S01]  /*16ea0*/  STS [R5+0x2000], R30 ;  /* 0x0020001e05007388 */ /* 0x000fe20000000800 */
[----:B------:R-:W-:-:S03]  /*16eb0*/  F2FP.PACK_AB R18, R18, R122 ;  /* 0x0000007a1212723e */ /* 0x000fc600000000ff */
[----:B------:R2:W-:Y:S01]  /*16ec0*/  STS [R5+0x2400], R98 ;  /* 0x0024006205007388 */ /* 0x0005e20000000800 */
[----:B------:R-:W-:Y:S02]  /*16ed0*/  F2FP.PACK_AB R22, R22, R112 ;  /* 0x000000701616723e */ /* 0x000fe400000000ff */
[----:B------:R-:W-:Y:S01]  /*16ee0*/  F2FP.PACK_AB R23, R23, R114 ;  /* 0x000000721717723e */ /* 0x000fe200000000ff */
[----:B------:R-:W-:Y:S01]  /*16ef0*/  STS [R4+0x2000], R29 ;  /* 0x0020001d04007388 */ /* 0x000fe20000000800 */
[----:B------:R-:W-:-:S03]  /*16f00*/  F2FP.PACK_AB R17, R17, R116 ;  /* 0x000000741111723e */ /* 0x000fc600000000ff */
[----:B------:R-:W-:Y:S01]  /*16f10*/  STS [R4+0x2400], R103 ;  /* 0x0024006704007388 */ /* 0x000fe20000000800 */
[----:B------:R-:W-:-:S03]  /*16f20*/  F2FP.PACK_AB R16, R16, R118 ;  /* 0x000000761010723e */ /* 0x000fc600000000ff */
[----:B------:R-:W-:Y:S01]  /*16f30*/  STS [R0], R25 ;  /* 0x0000001900007388 */ /* 0x000fe20000000800 */
[----:B------:R-:W-:-:S03]  /*16f40*/  F2FP.PACK_AB R15, R15, R124 ;  /* 0x0000007c0f0f723e */ /* 0x000fc600000000ff */
[----:B------:R-:W-:Y:S01]  /*16f50*/  STS [R0+0x400], R24 ;  /* 0x0004001800007388 */ /* 0x000fe20000000800 */
[----:B------:R-:W-:Y:S02]  /*16f60*/  F2FP.PACK_AB R13, R13, R126 ;  /* 0x0000007e0d0d723e */ /* 0x000fe400000000ff */
[C---:B--2---:R-:W-:Y:S02]  /*16f70*/  IADD3 R5, R6.reuse, R2, RZ ;  /* 0x0000000206057210 */ /* 0x044fe40007ffe0ff */
[-C--:B------:R-:W-:Y:S02]  /*16f80*/  IADD3 R2, R6, R0.reuse, RZ ;  /* 0x0000000006027210 */ /* 0x080fe40007ffe0ff */
[----:B------:R-:W-:-:S03]  /*16f90*/  IADD3 R3, R14, R0, RZ ;  /* 0x000000000e037210 */ /* 0x000fc60007ffe0ff */
[----:B------:R-:W-:Y:S01]  /*16fa0*/  STS [R2], R19 ;  /* 0x0000001302007388 */ /* 0x000fe20000000800 */
[----:B------:R-:W-:-:S03]  /*16fb0*/  F2FP.PACK_AB R9, R9, R136 ;  /* 0x000000880909723e */ /* 0x000fc600000000ff */
[----:B------:R-:W-:Y:S01]  /*16fc0*/  STS [R2+0x400], R18 ;  /* 0x0004001202007388 */ /* 0x000fe20000000800 */
[----:B------:R-:W-:-:S03]  /*16fd0*/  F2FP.PACK_AB R8, R8, R138 ;  /* 0x0000008a0808723e */ /* 0x000fc600000000ff */
[----:B------:R-:W-:Y:S01]  /*16fe0*/  STS [R0+0x2000], R22 ;  /* 0x0020001600007388 */ /* 0x000fe20000000800 */
[----:B------:R-:W-:-:S03]  /*16ff0*/  F2FP.PACK_AB R12, R12, R128 ;  /* 0x000000800c0c723e */ /* 0x000fc600000000ff */
[----:B------:R2:W-:Y:S01]  /*17000*/  STS [R0+0x2400], R23 ;  /* 0x0024001700007388 */ /* 0x0005e20000000800 */
[----:B------:R-:W-:Y:S01]  /*17010*/  F2FP.PACK_AB R11, R11, R130 ;  /* 0x000000820b0b723e */ /* 0x000fe200000000ff */
[----:B------:R-:W3:Y:S01]  /*17020*/  LDC.U8 R20, c[0x0][0x328] ;  /* 0x0000ca00ff147b82 */ /* 0x000ee20000000000 */
[----:B------:R-:W-:Y:S01]  /*17030*/  F2FP.PACK_AB R7, R133, R132 ;  /* 0x000000848507723e */ /* 0x000fe200000000ff */
[----:B------:R-:W-:Y:S01]  /*17040*/  STS [R2+0x2000], R17 ;  /* 0x0020001102007388 */ /* 0x000fe20000000800 */
[----:B------:R-:W-:-:S03]  /*17050*/  F2FP.PACK_AB R10, R10, R134 ;  /* 0x000000860a0a723e */ /* 0x000fc600000000ff */
[----:B------:R-:W-:Y:S04]  /*17060*/  STS [R2+0x2400], R16 ;  /* 0x0024001002007388 */ /* 0x000fe80000000800 */
[----:B------:R-:W-:Y:S04]  /*17070*/  STS [R3], R15 ;  /* 0x0000000f03007388 */ /* 0x000fe80000000800 */
[----:B------:R-:W-:Y:S01]  /*17080*/  STS [R3+0x400], R13 ;  /* 0x0004000d03007388 */ /* 0x000fe20000000800 */
[----:B--2---:R-:W-:-:S05]  /*17090*/  IADD3 R0, R14, R2, RZ ;  /* 0x000000020e007210 */ /* 0x004fca0007ffe0ff */
[----:B------:R-:W-:Y:S04]  /*170a0*/  STS [R0], R9 ;  /* 0x0000000900007388 */ /* 0x000fe80000000800 */
[----:B------:R2:W-:Y:S04]  /*170b0*/  STS [R5], R8 ;  /* 0x0000000805007388 */ /* 0x0005e80000000800 */
[----:B------:R-:W-:Y:S04]  /*170c0*/  STS [R3+0x2000], R12 ;  /* 0x0020000c03007388 */ /* 0x000fe80000000800 */
[----:B------:R-:W-:Y:S04]  /*170d0*/  STS [R3+0x2400], R11 ;  /* 0x0024000b03007388 */ /* 0x000fe80000000800 */
[----:B------:R4:W-:Y:S04]  /*170e0*/  STS [R0+0x2000], R7 ;  /* 0x0020000700007388 */ /* 0x0009e80000000800 */
[----:B------:R4:W-:Y:S04]  /*170f0*/  STS [R5+0x2000], R10 ;  /* 0x0020000a05007388 */ /* 0x0009e80000000800 */
[----:B------:R-:W-:Y:S01]  /*17100*/  BAR.SYNC.DEFER_BLOCKING 0x0 ;  /* 0x0000000000007b1d */ /* 0x000fe20000010000 */
[----:B-1----:R-:W-:-:S02]  /*17110*/  ISETP.NE.AND P1, PT, R28, RZ, PT ;  /* 0x000000ff1c00720c */ /* 0x002fc40003f25270 */
[----:B---3--:R-:W-:-:S03]  /*17120*/  ISETP.NE.AND P0, PT, R20, RZ, PT ;  /* 0x000000ff1400720c */ /* 0x008fc60003f05270 */
[----:B--2---:R-:W1:Y:S01]  /*17130*/  S2R R8, SR_CTAID.X ;  /* 0x0000000000087919 */ /* 0x004e620000002500 */
[----:B------:R-:W-:Y:S01]  /*17140*/  ISETP.EQ.AND P0, PT, R28, RZ, P0 ;  /* 0x000000ff1c00720c */ /* 0x000fe20000702270 */
[----:B------:R-:W2:Y:S06]  /*17150*/  @P3 MUFU.LG2 R6, R35 ;  /* 0x0000002300063308 */ /* 0x000eac0000000c00 */
[----:B------:R-:W-:Y:S01]  /*17160*/  @P1 IMAD.MOV.U32 R4, RZ, RZ, c[0x0][0x210] ;  /* 0x00008400ff041624 */ /* 0x000fe200078e00ff */
[----:B------:R-:W-:Y:S02]  /*17170*/  @!P1 ISETP.NE.AND P2, PT, R20, RZ, PT ;  /* 0x000000ff1400920c */ /* 0x000fe40003f45270 */
[----:B----4-:R-:W-:Y:S01]  /*17180*/  @!P1 MOV R0, c[0x0][0x214] ;  /* 0x0000850000009a02 */ /* 0x010fe20000000f00 */
[----:B------:R-:W-:Y:S01]  /*17190*/  @P1 IMAD R4, R4, c[0x0][0x214], RZ ;  /* 0x0000850004041a24 */ /* 0x000fe200078e02ff */
[----:B------:R-:W3:Y:S02]  /*171a0*/  S2R R17, SR_CTAID.Z ;  /* 0x0000000000117919 */ /* 0x000ee40000002700 */
[----:B------:R-:W-:-:S02]  /*171b0*/  @!P1 SEL R4, R0, c[0x0][0x234], !P2 ;  /* 0x00008d0000049a07 */ /* 0x000fc40005000000 */
[----:B------:R4:W1:Y:S01]  /*171c0*/  LDS.128 R20, [R207] ;  /* 0x00000000cf147984 */ /* 0x0008620000000c00 */
[----:B------:R-:W-:-:S03]  /*171d0*/  ISETP.NE.OR P2, PT, R64, -0x1, !P0 ;  /* 0xffffffff4000780c */ /* 0x000fc60004745670 */
[----:B------:R4:W1:Y:S04]  /*171e0*/  LDS.128 R24, [R207+0x800] ;  /* 0x00080000cf187984 */ /* 0x0008680000000c00 */
[----:B------:R4:W1:Y:S04]  /*171f0*/  LDS.128 R28, [R207+0x1000] ;  /* 0x00100000cf1c7984 */ /* 0x0008680000000c00 */
[----:B------:R4:W1:Y:S04]  /*17200*/  LDS.128 R40, [R207+0x1800] ;  /* 0x00180000cf287984 */ /* 0x0008680000000c00 */
[----:B------:R4:W4:Y:S04]  /*17210*/  LDS.128 R44, [R207+0x2000] ;  /* 0x00200000cf2c7984 */ /* 0x0009280000000c00 */
[----:B------:R1:W4:Y:S04]  /*17220*/  LDS.128 R48, [R207+0x2800] ;  /* 0x00280000cf307984 */ /* 0x0003280000000c00 */
[----:B------:R1:W4:Y:S04]  /*17230*/  LDS.128 R52, [R207+0x3000] ;  /* 0x00300000cf347984 */ /* 0x0003280000000c00 */
[----:B------:R1:W4:Y:S01]  /*17240*/  LDS.128 R56, [R207+0x3800] ;  /* 0x00380000cf387984 */ /* 0x0003220000000c00 */
[----:B------:R-:W-:Y:S01]  /*17250*/  @P1 MOV R0, 0x1 ;  /* 0x0000000100001802 */ /* 0x000fe20000000f00 */
[----:B------:R-:W-:Y:S01]  /*17260*/  @!P1 IMAD R0, R4, c[0x0][0x1c0], RZ ;  /* 0x0000700004009a24 */ /* 0x000fe200078e02ff */
[----:B------:R-:W-:Y:S01]  /*17270*/  LOP3.LUT R2, R38, 0xffffffe0, RZ, 0xc0, !PT ;  /* 0xffffffe026027812 */ /* 0x000fe200078ec0ff */
[----:B------:R-:W1:Y:S01]  /*17280*/  @P5 MUFU.LG2 R10, R36 ;  /* 0x00000024000a5308 */ /* 0x000e620000000c00 */
[C---:B------:R-:W-:Y:S01]  /*17290*/  @!P2 IMAD R64, R62.reuse, c[0x0][0x214], RZ ;  /* 0x000085003e40aa24 */ /* 0x040fe200078e02ff */
[----:B------:R-:W-:Y:S01]  /*172a0*/  @P1 MOV R5, c[0x0][0x210] ;  /* 0x0000840000051a02 */ /* 0x000fe20000000f00 */
[----:B------:R-:W-:Y:S01]  /*172b0*/  IMAD R0, R62, R0, RZ ;  /* 0x000000003e007224 */ /* 0x000fe200078e02ff */
[----:B------:R-:W-:Y:S01]  /*172c0*/  IADD3 R7, -R2, R61, RZ ;  /* 0x0000003d02077210 */ /* 0x000fe20007ffe1ff */
[----:B--2---:R-:W-:-:S03]  /*172d0*/  @P3 FMUL.FTZ R6, R6, 0.69314718246459960938 ;  /* 0x3f31721806063820 */ /* 0x004fc60000410000 */
[----:B------:R-:W2:Y:S01]  /*172e0*/  @P6 MUFU.LG2 R11, R34 ;  /* 0x00000022000b6308 */ /* 0x000ea20000000c00 */
[----:B------:R-:W-:Y:S01]  /*172f0*/  @!P1 IMAD.MOV.U32 R5, RZ, RZ, 0x1 ;  /* 0x00000001ff059424 */ /* 0x000fe200078e00ff */
[----:B------:R-:W-:Y:S01]  /*17300*/  MOV R16, 0x7f800000 ;  /* 0x7f80000000107802 */ /* 0x000fe20000000f00 */
[----:B------:R4:W-:Y:S05]  /*17310*/  @!P2 STL [R1+0x58], R64 ;  /* 0x000058400100a387 */ /* 0x0009ea0000100800 */
[----:B------:R-:W2:Y:S01]  /*17320*/  @P4 MUFU.LG2 R9, R37 ;  /* 0x0000002500094308 */ /* 0x000ea20000000c00 */
[----:B------:R-:W-:Y:S01]  /*17330*/  SEL R0, R0, RZ, !P0 ;  /* 0x000000ff00007207 */ /* 0x000fe20004000000 */
[----:B------:R-:W-:Y:S01]  /*17340*/  @P3 FFMA.FTZ R16, R72, c[0x0][0x238], R6 ;  /* 0x00008e0048103a23 */ /* 0x000fe20000010006 */
[----:B------:R-:W-:Y:S01]  /*17350*/  LOP3.LUT P2, RZ, R7, 0x3, RZ, 0xc0, !PT ;  /* 0x0000000307ff7812 */ /* 0x000fe2000784c0ff */
[----:B-1----:R-:W-:Y:S01]  /*17360*/  IMAD R6, R8, R5, RZ ;  /* 0x0000000508067224 */ /* 0x002fe200078e02ff */
[----:B------:R-:W-:Y:S01]  /*17370*/  @!P0 CS2R R2, SRZ ;  /* 0x0000000000028805 */ /* 0x000fe2000001ff00 */
[----:B---3--:R-:W-:Y:S01]  /*17380*/  IMAD R0, R17, R4, R0 ;  /* 0x0000000411007224 */ /* 0x008fe200078e0200 */
[----:B------:R-:W-:-:S02]  /*17390*/  @P0 MOV R2, R64 ;  /* 0x0000004000020202 */ /* 0x000fc40000000f00 */
[----:B------:R-:W-:Y:S01]  /*173a0*/  SHF.L.U32 R8, R6, 0x7, RZ ;  /* 0x0000000706087819 */ /* 0x000fe200000006ff */
[----:B------:R-:W-:Y:S01]  /*173b0*/  @P5 FMUL.FTZ R6, R10, 0.69314718246459960938 ;  /* 0x3f3172180a065820 */ /* 0x000fe20000410000 */
[----:B------:R-:W-:Y:S01]  /*173c0*/  @P0 SHF.R.S32.HI R3, RZ, 0x1f, R64 ;  /* 0x0000001fff030819 */ /* 0x000fe20000011440 */
[----:B--2---:R-:W-:Y:S01]  /*173d0*/  @P6 FMUL.FTZ R7, R11, 0.69314718246459960938 ;  /* 0x3f3172180b076820 */ /* 0x004fe20000410000 */
[----:B------:R-:W-:Y:S02]  /*173e0*/  IADD3 R10, P1, P0, R8, R2, R0 ;  /* 0x00000002080a7210 */ /* 0x000fe4000783e000 */
[----:B------:R-:W-:Y:S01]  /*173f0*/  SHF.R.S32.HI R2, RZ, 0x1f, R8 ;  /* 0x0000001fff027819 */ /* 0x000fe20000011408 */
[----:B------:R-:W-:Y:S01]  /*17400*/  @P4 FMUL.FTZ R4, R9, 0.69314718246459960938 ;  /* 0x3f31721809044820 */ /* 0x000fe20000410000 */
[----:B------:R-:W-:Y:S02]  /*17410*/  SHF.R.S32.HI R0, RZ, 0x1f, R0 ;  /* 0x0000001fff007819 */ /* 0x000fe40000011400 */
        /* <DEDUP_REMOVED lines=8> */
[----:B----4-:R-:W2:Y:S01]  /*174a0*/  LDL.LU R64, [R1+0x60] ;  /* 0x0000600001407983 */ /* 0x010ea20000300800 */
[----:B------:R-:W-:-:S04]  /*174b0*/  SHF.R.S32.HI R0, RZ, 0x1f, R33 ;  /* 0x0000001fff007819 */ /* 0x000fc80000011421 */
[----:B------:R-:W-:-:S04]  /*174c0*/  LEA.HI R0, R0, R33, RZ, 0x2 ;  /* 0x0000002100007211 */ /* 0x000fc800078f10ff */
[----:B------:R-:W-:-:S05]  /*174d0*/  LOP3.LUT R0, R0, 0xffffffc, RZ, 0xc0, !PT ;  /* 0x0ffffffc00007812 */ /* 0x000fca00078ec0ff */
[----:B------:R-:W-:-:S04]  /*174e0*/  IMAD.IADD R0, R33, 0x1, -R0 ;  /* 0x0000000121007824 */ /* 0x000fc800078e0a00 */
[----:B--2---:R-:W-:-:S05]  /*174f0*/  IMAD R0, R0, 0x10, R64 ;  /* 0x0000001000007824 */ /* 0x004fca00078e0240 */
        /* <DEDUP_REMOVED lines=31> */
.L_x_1183:
[----:B----4-:R-:W-:Y:S05]  /*176f0*/  BSYNC B0 ;  /* 0x0000000000007941 */ /* 0x010fea0003800000 */
.L_x_1182:
[----:B-1----:R-:W2:Y:S04]  /*17700*/  LDL.LU.64 R8, [R1+0x40] ;  /* 0x0000400001087983 */ /* 0x002ea80000300a00 */
[----:B------:R1:W5:Y:S01]  /*17710*/  LDL.64 R12, [R1+0x38] ;  /* 0x00003800010c7983 */ /* 0x0003620000100a00 */
[----:B------:R-:W-:Y:S01]  /*17720*/  SHF.R.S32.HI R4, RZ, 0x1f, R17 ;  /* 0x0000001fff047819 */ /* 0x000fe20000011411 */
[----:B------:R-:W-:Y:S02]  /*17730*/  BSSY B0, `(.L_x_1184) ;  /* 0x0000016000007945 */ /* 0x000fe40003800000 */
[----:B------:R-:W3:Y:S02]  /*17740*/  S2R R3, SR_TID.X ;  /* 0x0000000000037919 */ /* 0x000ee40000002100 */
[----:B------:R-:W-:Y:S01]  /*17750*/  IMAD R4, R4, c[0x0][0x1f0], RZ ;  /* 0x00007c0004047a24 */ /* 0x000fe200078e02ff */
[----:B---3--:R-:W-:-:S04]  /*17760*/  SHF.R.S32.HI R0, RZ, 0x1f, R3 ;  /* 0x0000001fff007819 */ /* 0x008fc80000011403 */
[----:B------:R-:W-:-:S04]  /*17770*/  LEA.HI R0, R0, R3, RZ, 0x3 ;  /* 0x0000000300007211 */ /* 0x000fc800078f18ff */
[----:B------:R-:W-:Y:S01]  /*17780*/  SHF.R.S32.HI R10, RZ, 0x3, R0 ;  /* 0x00000003ff0a7819 */ /* 0x000fe20000011400 */
[----:B------:R-:W-:Y:S01]  /*17790*/  IMAD R0, R17, c[0x0][0x1f4], R4 ;  /* 0x00007d0011007a24 */ /* 0x000fe200078e0204 */
[C---:B--2---:R-:W-:Y:S02]  /*177a0*/  IADD3 R2, P0, R8.reuse, R39, RZ ;  /* 0x0000002708027210 */ /* 0x044fe40007f1e0ff */
[----:B------:R-:W-:-:S03]  /*177b0*/  ISETP.GE.AND P1, PT, R8, c[0x0][0x220], PT ;  /* 0x0000880008007a0c */ /* 0x000fc60003f26270 */
[----:B------:R-:W-:Y:S01]  /*177c0*/  IMAD.X R3, R9, 0x1, R60, P0 ;  /* 0x0000000109037824 */ /* 0x000fe200000e063c */
[----:B-----5:R-:W-:-:S03]  /*177d0*/  ISETP.GE.OR P0, PT, R10, R63, P1 ;  /* 0x0000003f0a00720c */ /* 0x020fc60000f06670 */
[----:B------:R-:W-:-:S04]  /*177e0*/  IMAD.WIDE.U32 R8, R17, c[0x0][0x1f0], R2 ;  /* 0x00007c0011087a25 */ /* 0x000fc800078e0002 */
[----:B------:R-:W-:-:S06]  /*177f0*/  IMAD.IADD R7, R0, 0x1, R9 ;  /* 0x0000000100077824 */ /* 0x000fcc00078e0209 */
        /* <DEDUP_REMOVED lines=9> */
.L_x_1185:
[----:B-1----:R-:W-:Y:S05]  /*17890*/  BSYNC B0 ;  /* 0x0000000000007941 */ /* 0x002fea0003800000 */
.L_x_1184:
[----:B------:R-:W-:Y:S01]  /*178a0*/  IADD3 R0, R10, 0x10, RZ ;  /* 0x000000100a007810 */ /* 0x000fe20007ffe0ff */
[----:B------:R-:W-:Y:S03]  /*178b0*/  BSSY B0, `(.L_x_1186) ;  /* 0x000000e000007945 */ /* 0x000fe60003800000 */
[----:B------:R-:W-:-:S13]  /*178c0*/  ISETP.GE.OR P0, PT, R0, R63, P1 ;  /* 0x0000003f0000720c */ /* 0x000fda0000f06670 */
        /* <DEDUP_REMOVED lines=12> */
.L_x_1187:
[----:B------:R-:W-:Y:S05]  /*17990*/  BSYNC B0 ;  /* 0x0000000000007941 */ /* 0x000fea0003800000 */
.L_x_1186:
[----:B------:R-:W-:Y:S01]  /*179a0*/  IADD3 R0, R10, 0x20, RZ ;  /* 0x000000200a007810 */ /* 0x000fe20007ffe0ff */
[----:B------:R-:W-:Y:S03]  /*179b0*/  BSSY B0, `(.L_x_1188) ;  /* 0x000000e000007945 */ /* 0x000fe60003800000 */
[----:B------:R-:W-:-:S13]  /*179c0*/  ISETP.GE.OR P0, PT, R0, R63, P1 ;  /* 0x0000003f0000720c */ /* 0x000fda0000f06670 */
        /* <DEDUP_REMOVED lines=12> */
.L_x_1189:
[----:B------:R-:W-:Y:S05]  /*17a90*/  BSYNC B0 ;  /* 0x0000000000007941 */ /* 0x000fea0003800000 */
.L_x_1188:
[----:B------:R-:W2:Y:S01]  /*17aa0*/  LDL.LU R0, [R1+0x5c] ;  /* 0x00005c0001007983 */ /* 0x000ea20000300800 */
[----:B------:R-:W-:Y:S01]  /*17ab0*/  BSSY B0, `(.L_x_1190) ;  /* 0x000000e000007945 */ /* 0x000fe20003800000 */
[----:B--2---:R-:W-:-:S13]  /*17ac0*/  ISETP.GE.OR P0, PT, R0, R63, P1 ;  /* 0x0000003f0000720c */ /* 0x004fda0000f06670 */
        /* <DEDUP_REMOVED lines=12> */
.L_x_1191:
[----:B------:R-:W-:Y:S05]  /*17b90*/  BSYNC B0 ;  /* 0x0000000000007941 */ /* 0x000fea0003800000 */
.L_x_1190:
        /* <DEDUP_REMOVED lines=15> */
.L_x_1193:
[----:B------:R-:W-:Y:S05]  /*17c90*/  BSYNC B0 ;  /* 0x0000000000007941 */ /* 0x000fea0003800000 */
.L_x_1192:
        /* <DEDUP_REMOVED lines=15> */
.L_x_1195:
[----:B------:R-:W-:Y:S05]  /*17d90*/  BSYNC B0 ;  /* 0x0000000000007941 */ /* 0x000fea0003800000 */
.L_x_1194:
        /* <DEDUP_REMOVED lines=15> */
.L_x_1197:
[----:B------:R-:W-:Y:S05]  /*17e90*/  BSYNC B0 ;  /* 0x0000000000007941 */ /* 0x000fea0003800000 */
.L_x_1196:
[----:B------:R-:W2:Y:S02]  /*17ea0*/  LDL.LU R0, [R1+0x6c] ;  /* 0x00006c0001007983 */ /* 0x000ea40000300800 */
[----:B--2---:R-:W-:-:S13]  /*17eb0*/  ISETP.GE.OR P0, PT, R0, R63, P1 ;  /* 0x0000003f0000720c */ /* 0x004fda0000f06670 */
[----:B------:R-:W-:Y:S05]  /*17ec0*/  @P0 EXIT ;  /* 0x000000000000094d */ /* 0x000fea0003800000 */
        /* <DEDUP_REMOVED lines=12> */
.L_x_1198:
        /* <DEDUP_REMOVED lines=15> */
.L_x_2129:


//--------------------- .text._ZN5flash16flash_fwd_kernelI23Flash_fwd_kernel_traitsILi64ELi128ELi64ELi4ELb0ELb0EN7cutlass6half_tE19Flash_kernel_traitsILi64ELi128ELi64ELi4ES3_EELb1ELb0ELb0ELb0ELb1ELb1ELb0ELb0EEEvNS_16Flash_fwd_paramsE --------------------------
	.section	.text._ZN5flash16flash_fwd_kernelI23Flash_fwd_kernel_traitsILi64ELi128ELi64ELi4ELb0ELb0EN7cutlass6half_tE19Flash_kernel_traitsILi64ELi128ELi64ELi4ES3_EELb1ELb0ELb0ELb0ELb1ELb1ELb0ELb0EEEvNS_16Flash_fwd_paramsE,"ax",@progbits
	.sectioninfo	@"SHI_REGISTERS=255"
	.align	128
        .global         _ZN5flash16flash_fwd_kernelI23Flash_fwd_kernel_traitsILi64ELi128ELi64ELi4ELb0ELb0EN7cutlass6half_tE19Flash_kernel_traitsILi64ELi128ELi64ELi4ES3_EELb1ELb0ELb0ELb0ELb1ELb1ELb0ELb0EEEvNS_16Flash_fwd_paramsE
        .type           _ZN5flash16flash_fwd_kernelI23Flash_fwd_kernel_traitsILi64ELi128ELi64ELi4ELb0ELb0EN7cutlass6half_tE19Flash_kernel_traitsILi64ELi128ELi64ELi4ES3_EELb1ELb0ELb0ELb0ELb1ELb1ELb0ELb0EEEvNS_16Flash_fwd_paramsE,@function
        .size           _ZN5flash16flash_fwd_kernelI23Flash_fwd_kernel_traitsILi64ELi128ELi64ELi4ELb0ELb0EN7cutlass6half_tE19Flash_kernel_traitsILi64ELi128ELi64ELi4ES3_EELb1ELb0ELb0ELb0ELb1ELb1ELb0ELb0EEEvNS_16Flash_fwd_paramsE,(.L_x_2130 - _ZN5flash16flash_fwd_kernelI23Flash_fwd_kernel_traitsILi64ELi128ELi64ELi4ELb0ELb0EN7cutlass6half_tE19Flash_kernel_traitsILi64ELi128ELi64ELi4ES3_EELb1ELb0ELb0ELb0ELb1ELb1ELb0ELb0EEEvNS_16Flash_fwd_paramsE)
        .other          _ZN5flash16flash_fwd_kernelI23Flash_fwd_kernel_traitsILi64ELi128ELi64ELi4ELb0ELb0EN7cutlass6half_tE19Flash_kernel_traitsILi64ELi128ELi64ELi4ES3_EELb1ELb0ELb0ELb0ELb1ELb1ELb0ELb0EEEvNS_16Flash_fwd_paramsE,@"STO_CUDA_ENTRY STV_DEFAULT"
_ZN5flash16flash_fwd_kernelI23Flash_fwd_kernel_traitsILi64ELi128ELi64ELi4ELb0ELb0EN7cutlass6half_tE19Flash_kernel_traitsILi64ELi128ELi64ELi4ES3_EELb1ELb0ELb0ELb0ELb1ELb1ELb0ELb0EEEvNS_16Flash_fwd_paramsE:
.text._ZN5flash16flash_fwd_kernelI23Flash_fwd_kernel_traitsILi64ELi128ELi64ELi4ELb0ELb0EN7cutlass6half_tE19Flash_kernel_traitsILi64ELi128ELi64ELi4ES3_EELb1ELb0ELb0ELb0ELb1ELb1ELb0ELb0EEEvNS_16Flash_fwd_paramsE:
[----:B------:R-:W-:Y:S02]  /*0000*/  MOV R1, c[0x0][0x28] ;  /* 0x00000a0000017a02 */ /* 0x000fe40000000f00 */
[----:B------:R-:W-:Y:S01]  /*0010*/  ULDC.U8 UR4, c[0x0][0x304] ;  /* 0x0000c10000047ab9 */ /* 0x000fe20000000000 */
[----:B------:R-:W-:Y:S01]  /*0020*/  IMAD.MOV.U32 R0, RZ, RZ, c[0x0][0x2f8] ;  /* 0x0000be00ff007624 */ /* 0x000fe200078e00ff */
[----:B------:R-:W-:Y:S01]  /*0030*/  ISETP.NE.AND P2, PT, RZ, UR4, PT ;  /* 0x00000004ff007c0c */ /* 0x000fe2000bf45270 */
[----:B------:R-:W-:Y:S01]  /*0040*/  IMAD.MOV.U32 R7, RZ, RZ, c[0x0][0x2fc] ;  /* 0x0000bf00ff077624 */ /* 0x000fe200078e00ff */
[----:B------:R-:W-:-:S11]  /*0050*/  ULDC.64 UR8, c[0x0][0x118] ;  /* 0x0000460000087ab9 */ /* 0x000fd60000000a00 */
[----:B------:R-:W-:-:S05]  /*0060*/  @P2 IMAD.MOV.U32 R6, RZ, RZ, R0 ;  /* 0x000000ffff062224 */ /* 0x000fca00078e0000 */
[----:B------:R-:W2:Y:S01]  /*0070*/  @P2 LDG.E.64 R8, [R6.64] ;  /* 0x0000000806082981 */ /* 0x000ea2000c1e1b00 */
[----:B------:R-:W-:Y:S02]  /*0080*/  IMAD.MOV.U32 R214, RZ, RZ, c[0x0][0x2f0] ;  /* 0x0000bc00ffd67624 */ /* 0x000fe400078e00ff */
[----:B------:R-:W-:-:S06]  /*0090*/  IMAD.MOV.U32 R215, RZ, RZ, c[0x0][0x2f4] ;  /* 0x0000bd00ffd77624 */ /* 0x000fcc00078e00ff */
[----:B------:R-:W3:Y:S01]  /*00a0*/  @P2 LDG.E.64 R214, [R214.64] ;  /* 0x00000008d6d62981 */ /* 0x000ee2000c1e1b00 */
[----:B------:R-:W-:Y:S01]  /*00b0*/  ISETP.NE.U32.AND P1, PT, RZ, c[0x0][0x250], PT ;  /* 0x00009400ff007a0c */ /* 0x000fe20003f25070 */
[----:B------:R-:W-:Y:S01]  /*00c0*/  IMAD.MOV.U32 R17, RZ, RZ, RZ ;  /* 0x000000ffff117224 */ /* 0x000fe200078e00ff */
[----:B------:R-:W-:Y:S01]  /*00d0*/  ISETP.NE.U32.AND P4, PT, RZ, c[0x0][0x258], PT ;  /* 0x00009600ff007a0c */ /* 0x000fe20003f85070 */
[----:B------:R-:W1:Y:S01]  /*00e0*/  S2R R120, SR_CTAID.X ;  /* 0x0000000000787919 */ /* 0x000e620000002500 */
[----:B------:R-:W-:Y:S02]  /*00f0*/  ISETP.NE.AND.EX P1, PT, RZ, c[0x0][0x254], PT, P1 ;  /* 0x00009500ff007a0c */ /* 0x000fe40003f25310 */
[----:B------:R-:W-:Y:S01]  /*0100*/  ISETP.NE.AND.EX P4, PT, RZ, c[0x0][0x25c], PT, P4 ;  /* 0x00009700ff007a0c */ /* 0x000fe20003f85340 */
[----:B------:R-:W4:Y:S04]  /*0110*/  S2R R14, SR_CTAID.Y ;  /* 0x00000000000e7919 */ /* 0x000f280000002600 */
[----:B------:R-:W1:Y:S04]  /*0120*/  S2R R15, SR_CTAID.Z ;  /* 0x00000000000f7919 */ /* 0x000e680000002700 */
[----:B------:R-:W5:Y:S02]  /*0130*/  S2R R19, SR_TID.X ;  /* 0x0000000000137919 */ /* 0x000f640000002100 */
[----:B------:R-:W-:-:S02]  /*0140*/  @P1 IMAD.MOV.U32 R5, RZ, RZ, 0x4 ;  /* 0x00000004ff051424 */ /* 0x000fc400078e00ff */
[----:B------:R-:W-:Y:S02]  /*0150*/  @P4 IMAD.MOV.U32 R3, RZ, RZ, 0x4 ;  /* 0x00000004ff034424 */ /* 0x000fe400078e00ff */
[----:B----4-:R-:W-:Y:S01]  /*0160*/  @P1 IMAD.WIDE R12, R14, R5, c[0x0][0x250] ;  /* 0x000094000e0c1625 */ /* 0x010fe200078e0205 */
[----:B-1----:R-:W-:-:S03]  /*0170*/  LOP3.LUT R2, R15, R120, R14, 0xfe, !PT ;  /* 0x000000780f027212 */ /* 0x002fc600078efe0e */
[----:B------:R-:W-:Y:S01]  /*0180*/  @P4 IMAD.WIDE R22, R14, R3, c[0x0][0x258] ;  /* 0x000096000e164625 */ /* 0x000fe200078e0203 */
[----:B-----5:R-:W-:-:S13]  /*0190*/  LOP3.LUT P3, RZ, R2, R19, RZ, 0xfc, !PT ;  /* 0x0000001302ff7212 */ /* 0x020fda000786fcff */
[----:B------:R-:W-:Y:S02]  /*01a0*/  @!P3 IMAD.MOV.U32 R10, RZ, RZ, c[0x0][0x308] ;  /* 0x0000c200ff0ab624 */ /* 0x000fe400078e00ff */
[----:B------:R-:W-:Y:S01]  /*01b0*/  @!P3 IMAD.MOV.U32 R11, RZ, RZ, c[0x0][0x30c] ;  /* 0x0000c300ff0bb624 */ /* 0x000fe200078e00ff */
[----:B--2---:R-:W-:-:S05]  /*01c0*/  @P2 IADD3 R0, P0, R8, c[0x0][0x300], RZ ;  /* 0x0000c00008002a10 */ /* 0x004fca0007f1e0ff */
[----:B------:R-:W-:Y:S02]  /*01d0*/  @P2 IMAD.X R7, RZ, RZ, R9, P0 ;  /* 0x000000ffff072224 */ /* 0x000fe400000e0609 */
[----:B------:R-:W-:Y:S02]  /*01e0*/  @!P3 IMAD.MOV.U32 R20, RZ, RZ, R0 ;  /* 0x000000ffff14b224 */ /* 0x000fe400078e0000 */
[----:B------:R-:W-:Y:S01]  /*01f0*/  @!P3 IMAD.MOV.U32 R21, RZ, RZ, R7 ;  /* 0x000000ffff15b224 */ /* 0x000fe200078e0007 */
[----:B---3--:R1:W-:Y:S04]  /*0200*/  @!P3 STG.E.64 [R10.64], R214 ;  /* 0x000000d60a00b986 */ /* 0x0083e8000c101b08 */
[----:B------:R1:W-:Y:S04]  /*0210*/  @!P3 STG.E.64 [R10.64+0x8], R20 ;  /* 0x000008140a00b986 */ /* 0x0003e8000c101b08 */
[----:B------:R-:W2:Y:S04]  /*0220*/  @P1 LDG.E R17, [R12.64] ;  /* 0x000000080c111981 */ /* 0x000ea8000c1e1900 */
[----:B------:R-:W2:Y:S01]  /*0230*/  @P4 LDG.E R6, [R22.64] ;  /* 0x0000000816064981 */ /* 0x000ea2000c1e1900 */
[----:B------:R-:W-:Y:S01]  /*0240*/  SHF.R.S32.HI R2, RZ, 0x1f, R19 ;  /* 0x0000001fff027819 */ /* 0x000fe20000011413 */
[----:B------:R-:W-:Y:S01]  /*0250*/  IMAD.SHL.U32 R3, R120, 0x80, RZ ;  /* 0x0000008078037824 */ /* 0x000fe200078e00ff */
[----:B------:R-:W-:Y:S01]  /*0260*/  @!P4 ISETP.NE.U32.AND P3, PT, RZ, c[0x0][0x268], PT ;  /* 0x00009a00ff00ca0c */ /* 0x000fe20003f65070 */
[----:B------:R-:W-:Y:S01]  /*0270*/  IMAD R4, R14, c[0x0][0x1c0], R15 ;  /* 0x000070000e047a24 */ /* 0x000fe200078e020f */
[----:B------:R-:W-:-:S02]  /*0280*/  LEA.HI R121, R2, R19, RZ, 0x5 ;  /* 0x0000001302797211 */ /* 0x000fc400078f28ff */
[----:B------:R-:W-:Y:S01]  /*0290*/  ISETP.GE.AND P2, PT, R3, c[0x0][0x214], PT ;  /* 0x0000850003007a0c */ /* 0x000fe20003f46270 */
[----:B------:R-:W-:Y:S01]  /*02a0*/  IMAD.SHL.U32 R4, R4, 0x20, RZ ;  /* 0x0000002004047824 */ /* 0x000fe200078e00ff */
[----:B------:R-:W-:Y:S02]  /*02b0*/  LOP3.LUT R8, R121, 0xffffffe0, RZ, 0xc0, !PT ;  /* 0xffffffe079087812 */ /* 0x000fe400078ec0ff */
[----:B------:R-:W-:-:S03]  /*02c0*/  @!P4 ISETP.NE.AND.EX P3, PT, RZ, c[0x0][0x26c], PT, P3 ;  /* 0x00009b00ff00ca0c */ /* 0x000fc60003f65330 */
[----:B------:R-:W-:-:S05]  /*02d0*/  IMAD.IADD R197, R19, 0x1, -R8 ;  /* 0x0000000113c57824 */ /* 0x000fca00078e0a08 */
[--C-:B------:R-:W-:Y:S02]  /*02e0*/  IADD3 R5, P1, P0, R4, R0, R197.reuse ;  /* 0x0000000004057210 */ /* 0x100fe4000783e0c5 */
[----:B------:R-:W-:Y:S02]  /*02f0*/  SHF.R.S32.HI R4, RZ, 0x1f, R4 ;  /* 0x0000001fff047819 */ /* 0x000fe40000011404 */
[----:B------:R-:W-:Y:S02]  /*0300*/  @!P4 SEL R0, RZ, c[0x0][0x21c], !P3 ;  /* 0x00008700ff00ca07 */ /* 0x000fe40005800000 */
[----:B------:R-:W-:-:S04]  /*0310*/  SHF.R.S32.HI R3, RZ, 0x1f, R197 ;  /* 0x0000001fff037819 */ /* 0x000fc800000114c5 */
[----:B------:R-:W-:Y:S01]  /*0320*/  IADD3.X R7, R4, R7, R3, P1, P0 ;  /* 0x0000000704077210 */ /* 0x000fe20000fe0403 */
[--C-:B--2---:R-:W-:Y:S01]  /*0330*/  @P4 IMAD.IADD R123, R6, 0x1, -R17.reuse ;  /* 0x00000001067b4824 */ /* 0x104fe200078e0a11 */
[----:B------:R-:W-:Y:S01]  /*0340*/  @!P4 IADD3 R123, R0, c[0x0][0x218], -R17 ;  /* 0x00008600007bca10 */ /* 0x000fe20007ffe811 */
[----:B------:R-:W-:Y:S06]  /*0350*/  @P2 EXIT ;  /* 0x000000000000294d */ /* 0x000fec0003800000 */
[----:B-1----:R-:W-:Y:S01]  /*0360*/  IABS R9, c[0x0][0x1c8] ;  /* 0x0000720000097a13 */ /* 0x002fe20000000000 */
[----:B------:R-:W-:Y:S01]  /*0370*/  ULDC.64 UR4, c[0x0][0x190] ;  /* 0x0000640000047ab9 */ /* 0x000fe20000000a00 */
[CC--:B------:R-:W-:Y:S01]  /*0380*/  LEA.HI R4, R2.reuse, R19.reuse, RZ, 0x3 ;  /* 0x0000001302047211 */ /* 0x0c0fe200078f18ff */
[----:B------:R-:W-:Y:S01]  /*0390*/  USHF.L.U32 UR7, UR4, 0x5, URZ ;  /* 0x0000000504077899 */ /* 0x000fe2000800063f */
[----:B------:R-:W1:Y:S01]  /*03a0*/  I2F.RP R28, R9 ;  /* 0x00000009001c7306 */ /* 0x000e620000209400 */
[----:B------:R-:W-:Y:S01]  /*03b0*/  LEA.HI R11, R2, R19, RZ, 0x6 ;  /* 0x00000013020b7211 */ /* 0x000fe200078f30ff */
[----:B------:R-:W-:Y:S01]  /*03c0*/  UMOV UR6, 0x5 ;  /* 0x0000000500067882 */ /* 0x000fe20000000000 */
[----:B------:R-:W-:Y:S01]  /*03d0*/  SHF.R.S32.HI R26, RZ, 0x3, R4 ;  /* 0x00000003ff1a7819 */ /* 0x000fe20000011404 */
[----:B------:R-:W-:Y:S01]  /*03e0*/  USHF.L.U64.HI UR12, UR4, UR6, UR5 ;  /* 0x00000006040c7299 */ /* 0x000fe20008010205 */
[----:B------:R-:W-:Y:S01]  /*03f0*/  LOP3.LUT R96, R4, 0xfffffff8, RZ, 0xc0, !PT ;  /* 0xfffffff804607812 */ /* 0x000fe200078ec0ff */
[----:B------:R-:W-:Y:S01]  /*0400*/  IMAD.SHL.U32 R11, R11, 0x8, RZ ;  /* 0x000000080b0b7824 */ /* 0x000fe200078e00ff */
[----:B------:R-:W-:Y:S01]  /*0410*/  SHF.R.S32.HI R27, RZ, 0x1f, R26 ;  /* 0x0000001fff1b7819 */ /* 0x000fe2000001141a */
[C---:B------:R-:W-:Y:S01]  /*0420*/  IMAD.SHL.U32 R13, R26.reuse, 0x40, RZ ;  /* 0x000000401a0d7824 */ /* 0x040fe200078e00ff */
[----:B------:R-:W-:Y:S01]  /*0430*/  IADD3 R20, P0, R26, R17, RZ ;  /* 0x000000111a147210 */ /* 0x000fe20007f1e0ff */
[----:B------:R-:W-:Y:S01]  /*0440*/  IMAD.IADD R96, R19, 0x1, -R96 ;  /* 0x0000000113607824 */ /* 0x000fe200078e0a60 */
[----:B------:R-:W-:Y:S01]  /*0450*/  LOP3.LUT R0, R15, c[0x0][0x1c8], RZ, 0x3c, !PT ;  /* 0x000072000f007a12 */ /* 0x000fe200078e3cff */
[----:B------:R-:W-:Y:S01]  /*0460*/  UMOV UR10, 0x6 ;  /* 0x00000006000a7882 */ /* 0x000fe20000000000 */
[----:B------:R-:W-:Y:S01]  /*0470*/  LOP3.LUT R13, R13, 0x1c0, RZ, 0xc0, !PT ;  /* 0x000001c00d0d7812 */ /* 0x000fe200078ec0ff */
[----:B------:R-:W-:Y:S01]  /*0480*/  IMAD.SHL.U32 R24, R96, 0x8, RZ ;  /* 0x0000000860187824 */ /* 0x000fe200078e00ff */
[----:B------:R-:W-:Y:S01]  /*0490*/  LEA.HI.X.SX32 R17, R17, R27, 0x1, P0 ;  /* 0x0000001b11117211 */ /* 0x000fe200000f0eff */
[----:B-1----:R-:W1:Y:S01]  /*04a0*/  MUFU.RCP R28, R28 ;  /* 0x0000001c001c7308 */ /* 0x002e620000001000 */
[----:B------:R-:W-:Y:S01]  /*04b0*/  SHF.R.U32.HI R196, RZ, 0x3, R13 ;  /* 0x00000003ffc47819 */ /* 0x000fe2000001160d */
[----:B------:R-:W-:Y:S01]  /*04c0*/  IMAD.WIDE R26, R120, 0x80, R26 ;  /* 0x00000080781a7825 */ /* 0x000fe200078e021a */
[--C-:B------:R-:W-:Y:S01]  /*04d0*/  LOP3.LUT R13, R13, 0x38, R24.reuse, 0xf8, !PT ;  /* 0x000000380d0d7812 */ /* 0x100fe200078ef818 */
[----:B------:R-:W-:Y:S01]  /*04e0*/  ULDC.64 UR4, c[0x0][0x198] ;  /* 0x0000660000047ab9 */ /* 0x000fe20000000a00 */
[----:B------:R-:W-:Y:S01]  /*04f0*/  IADD3 R3, R123, 0x3f, RZ ;  /* 0x0000003f7b037810 */ /* 0x000fe20007ffe0ff */
[----:B------:R-:W-:Y:S01]  /*0500*/  USHF.L.U64.HI UR10, UR4, UR10, UR5 ;  /* 0x0000000a040a7299 */ /* 0x000fe20008010205 */
[----:B------:R-:W-:Y:S01]  /*0510*/  LOP3.LUT R196, R13, R196, RZ, 0x3c, !PT ;  /* 0x000000c40dc47212 */ /* 0x000fe200078e3cff */
[----:B------:R-:W-:Y:S01]  /*0520*/  USHF.L.U32 UR11, UR4, 0x6, URZ ;  /* 0x00000006040b7899 */ /* 0x000fe2000800063f */
[----:B------:R-:W-:Y:S01]  /*0530*/  SHF.R.S32.HI R6, RZ, 0x1f, R3 ;  /* 0x0000001fff067819 */ /* 0x000fe20000011403 */
[----:B------:R-:W-:Y:S01]  /*0540*/  USHF.L.U64.HI UR13, UR4, UR6, UR5 ;  /* 0x00000006040d7299 */ /* 0x000fe20008010205 */
[----:B------:R-:W-:Y:S01]  /*0550*/  LOP3.LUT R196, R196, 0x7ffffe00, R11, 0xf8, !PT ;  /* 0x7ffffe00c4c47812 */ /* 0x000fe200078ef80b */
[C---:B------:R-:W-:Y:S01]  /*0560*/  IMAD R11, R17.reuse, c[0x0][0x198], RZ ;  /* 0x00006600110b7a24 */ /* 0x040fe200078e02ff */
[----:B------:R-:W-:Y:S01]  /*0570*/  ISETP.GE.AND P1, PT, R0, RZ, PT ;  /* 0x000000ff0000720c */ /* 0x000fe20003f26270 */
[----:B------:R-:W-:Y:S01]  /*0580*/  IMAD R17, R17, c[0x0][0x1a0], RZ ;  /* 0x0000680011117a24 */ /* 0x000fe200078e02ff */
[----:B------:R-:W-:Y:S01]  /*0590*/  LEA.HI R0, R2, R19, RZ, 0x4 ;  /* 0x0000001302007211 */ /* 0x000fe200078f20ff */
[----:B------:R-:W-:Y:S01]  /*05a0*/  IMAD R11, R20, c[0x0][0x19c], R11 ;  /* 0x00006700140b7a24 */ /* 0x000fe200078e020b */
[----:B-1----:R-:W-:Y:S01]  /*05b0*/  IADD3 R28, R28, 0xffffffe, RZ ;  /* 0x0ffffffe1c1c7810 */ /* 0x002fe20007ffe0ff */
[----:B------:R-:W-:Y:S01]  /*05c0*/  IMAD R10, R20, c[0x0][0x1a4], R17 ;  /* 0x00006900140a7a24 */ /* 0x000fe200078e0211 */
[----:B------:R-:W-:Y:S01]  /*05d0*/  LEA.HI R6, R6, R3, RZ, 0x6 ;  /* 0x0000000306067211 */ /* 0x000fe200078f30ff */
[----:B------:R-:W-:Y:S01]  /*05e0*/  IMAD.SHL.U32 R196, R196, 0x2, RZ ;  /* 0x00000002c4c47824 */ /* 0x000fe200078e00ff */
[----:B------:R-:W1:Y:S01]  /*05f0*/  F2I.FTZ.U32.TRUNC.NTZ R29, R28 ;  /* 0x0000001c001d7305 */ /* 0x000e62000021f000 */
[----:B------:R-:W-:Y:S01]  /*0600*/  SHF.R.S32.HI R25, RZ, 0x1f, R24 ;  /* 0x0000001fff197819 */ /* 0x000fe20000011418 */
[----:B------:R-:W2:Y:S01]  /*0610*/  LDC.U8 R217, c[0x0][0x2d8] ;  /* 0x0000b600ffd97b82 */ /* 0x000ea20000000000 */
[----:B------:R-:W-:-:S02]  /*0620*/  SHF.R.S32.HI R3, RZ, 0x4, R0 ;  /* 0x00000004ff037819 */ /* 0x000fc40000011400 */
[----:B------:R-:W-:Y:S01]  /*0630*/  IABS R8, R15 ;  /* 0x0000000f00087213 */ /* 0x000fe20000000000 */
[--C-:B------:R-:W-:Y:S01]  /*0640*/  IMAD.WIDE.U32 R22, R20, c[0x0][0x198], R24.reuse ;  /* 0x0000660014167a25 */ /* 0x100fe200078e0018 */
[C---:B------:R-:W-:Y:S02]  /*0650*/  LOP3.LUT R2, R0.reuse, 0xfffffff0, RZ, 0xc0, !PT ;  /* 0xfffffff000027812 */ /* 0x040fe400078ec0ff */
[----:B------:R-:W-:Y:S01]  /*0660*/  LEA.HI R0, R0, R3, RZ, 0x1 ;  /* 0x0000000300007211 */ /* 0x000fe200078f08ff */
[----:B------:R-:W-:Y:S01]  /*0670*/  IMAD.WIDE.U32 R20, R20, c[0x0][0x1a0], R24 ;  /* 0x0000680014147a25 */ /* 0x000fe200078e0018 */
[----:B------:R-:W-:Y:S02]  /*0680*/  SHF.R.S32.HI R13, RZ, 0x1f, R14 ;  /* 0x0000001fff0d7819 */ /* 0x000fe4000001140e */
[----:B------:R-:W-:Y:S01]  /*0690*/  LOP3.LUT R0, R0, 0xfffffffe, RZ, 0xc0, !PT ;  /* 0xfffffffe00007812 */ /* 0x000fe200078ec0ff */
[----:B------:R-:W-:Y:S01]  /*06a0*/  IMAD.IADD R21, R21, 0x1, R10 ;  /* 0x0000000115157824 */ /* 0x000fe200078e020a */
[----:B------:R-:W-:Y:S01]  /*06b0*/  SHF.R.S32.HI R6, RZ, 0x6, R6 ;  /* 0x00000006ff067819 */ /* 0x000fe20000011406 */
[----:B-1----:R-:W-:Y:S01]  /*06c0*/  IMAD.MOV R16, RZ, RZ, -R29 ;  /* 0x000000ffff107224 */ /* 0x002fe200078e0a1d */
[----:B------:R-:W-:Y:S01]  /*06d0*/  SHF.R.S32.HI R121, RZ, 0x5, R121 ;  /* 0x00000005ff797819 */ /* 0x000fe20000011479 */
[----:B------:R-:W-:-:S02]  /*06e0*/  IMAD.MOV.U32 R28, RZ, RZ, RZ ;  /* 0x000000ffff1c7224 */ /* 0x000fc400078e00ff */
[----:B------:R-:W-:Y:S02]  /*06f0*/  IMAD R17, R16, R9, RZ ;  /* 0x0000000910117224 */ /* 0x000fe400078e02ff */
[----:B------:R-:W-:Y:S02]  /*0700*/  IMAD.IADD R0, R3, 0x1, -R0 ;  /* 0x0000000103007824 */ /* 0x000fe400078e0a00 */
[----:B------:R-:W-:-:S04]  /*0710*/  IMAD.HI.U32 R17, R29, R17, R28 ;  /* 0x000000111d117227 */ /* 0x000fc800078e001c */
[----:B------:R-:W-:Y:S02]  /*0720*/  IMAD R3, R13, c[0x0][0x178], RZ ;  /* 0x00005e000d037a24 */ /* 0x000fe400078e02ff */
[----:B------:R-:W-:-:S04]  /*0730*/  IMAD.HI.U32 R17, R17, R8, RZ ;  /* 0x0000000811117227 */ /* 0x000fc800078e00ff */
[----:B------:R-:W-:Y:S02]  /*0740*/  IMAD.MOV R10, RZ, RZ, -R17 ;  /* 0x000000ffff0a7224 */ /* 0x000fe400078e0a11 */
[----:B------:R-:W-:Y:S01]  /*0750*/  IMAD.IADD R23, R23, 0x1, R11 ;  /* 0x0000000117177824 */ /* 0x000fe200078e020b */
[----:B------:R-:W-:Y:S01]  /*0760*/  SHF.R.S32.HI R11, RZ, 0x1f, R15 ;  /* 0x0000001fff0b7819 */ /* 0x000fe2000001140f */
[C---:B------:R-:W-:Y:S02]  /*0770*/  IMAD R8, R9.reuse, R10, R8 ;  /* 0x0000000a09087224 */ /* 0x040fe400078e0208 */
[C---:B------:R-:W-:Y:S02]  /*0780*/  IMAD R12, R14.reuse, c[0x0][0x17c], R3 ;  /* 0x00005f000e0c7a24 */ /* 0x040fe400078e0203 */
[----:B------:R-:W-:Y:S01]  /*0790*/  IMAD.WIDE.U32 R24, R14, c[0x0][0x178], R24 ;  /* 0x00005e000e187a25 */ /* 0x000fe200078e0018 */
[----:B------:R-:W-:-:S03]  /*07a0*/  ISETP.GT.U32.AND P2, PT, R9, R8, PT ;  /* 0x000000080900720c */ /* 0x000fc60003f44070 */
[----:B------:R-:W-:Y:S02]  /*07b0*/  IMAD.IADD R25, R25, 0x1, R12 ;  /* 0x0000000119197824 */ /* 0x000fe400078e020c */
[----:B------:R-:W-:Y:S02]  /*07c0*/  IMAD R12, R11, c[0x0][0x1a8], RZ ;  /* 0x00006a000b0c7a24 */ /* 0x000fe400078e02ff */
[----:B------:R-:W-:-:S04]  /*07d0*/  IMAD.WIDE.U32 R24, R15, c[0x0][0x1a8], R24 ;  /* 0x00006a000f187a25 */ /* 0x000fc800078e0018 */
[----:B------:R-:W-:Y:S02]  /*07e0*/  IMAD R12, R15, c[0x0][0x1ac], R12 ;  /* 0x00006b000f0c7a24 */ /* 0x000fe400078e020c */
[----:B------:R-:W-:Y:S01]  /*07f0*/  IMAD R10, R27, c[0x0][0x190], RZ ;  /* 0x000064001b0a7a24 */ /* 0x000fe200078e02ff */
[----:B------:R-:W-:Y:S01]  /*0800*/  @!P2 IADD3 R17, R17, 0x1, RZ ;  /* 0x000000011111a810 */ /* 0x000fe20007ffe0ff */
[----:B------:R-:W-:Y:S02]  /*0810*/  IMAD.IADD R25, R25, 0x1, R12 ;  /* 0x0000000119197824 */ /* 0x000fe400078e020c */
[----:B------:R-:W-:Y:S01]  /*0820*/  @!P2 IMAD.IADD R8, R8, 0x1, -R9 ;  /* 0x000000010808a824 */ /* 0x000fe200078e0a09 */
[----:B------:R-:W-:Y:S01]  /*0830*/  ISETP.NE.AND P2, PT, RZ, c[0x0][0x1c8], PT ;  /* 0x00007200ff007a0c */ /* 0x000fe20003f45270 */
[C---:B------:R-:W-:Y:S02]  /*0840*/  IMAD R11, R13.reuse, c[0x0][0x180], RZ ;  /* 0x000060000d0b7a24 */ /* 0x040fe400078e02ff */
[----:B------:R-:W-:Y:S01]  /*0850*/  IMAD R13, R13, c[0x0][0x188], RZ ;  /* 0x000062000d0d7a24 */ /* 0x000fe200078e02ff */
[----:B------:R-:W-:Y:S01]  /*0860*/  ISETP.GE.U32.AND P3, PT, R8, R9, PT ;  /* 0x000000090800720c */ /* 0x000fe20003f66070 */
[----:B------:R-:W-:-:S02]  /*0870*/  IMAD R10, R26, c[0x0][0x194], R10 ;  /* 0x000065001a0a7a24 */ /* 0x000fc400078e020a */
[----:B------:R-:W-:-:S04]  /*0880*/  IMAD.WIDE.U32 R24, R26, c[0x0][0x190], R24 ;  /* 0x000064001a187a25 */ /* 0x000fc800078e0018 */
[----:B------:R-:W-:Y:S01]  /*0890*/  IMAD R13, R14, c[0x0][0x18c], R13 ;  /* 0x000063000e0d7a24 */ /* 0x000fe200078e020d */
[----:B------:R-:W-:Y:S01]  /*08a0*/  LEA R12, P0, R24, c[0x0][0x160], 0x1 ;  /* 0x00005800180c7a11 */ /* 0x000fe200078008ff */
[----:B------:R-:W-:-:S04]  /*08b0*/  IMAD.WIDE.U32 R198, R14, c[0x0][0x188], R20 ;  /* 0x000062000ec67a25 */ /* 0x000fc800078e0014 */
[----:B------:R-:W-:Y:S01]  /*08c0*/  IMAD.IADD R10, R25, 0x1, R10 ;  /* 0x00000001190a7824 */ /* 0x000fe200078e020a */
[----:B------:R-:W-:Y:S01]  /*08d0*/  @P3 IADD3 R17, R17, 0x1, RZ ;  /* 0x0000000111113810 */ /* 0x000fe20007ffe0ff */
[----:B------:R-:W-:Y:S02]  /*08e0*/  IMAD.IADD R199, R199, 0x1, R13 ;  /* 0x00000001c7c77824 */ /* 0x000fe400078e020d */
[----:B------:R-:W-:Y:S01]  /*08f0*/  IMAD R11, R14, c[0x0][0x184], R11 ;  /* 0x000061000e0b7a24 */ /* 0x000fe200078e020b */
[----:B------:R-:W-:Y:S01]  /*0900*/  LEA.HI.X R13, R24, c[0x0][0x164], R10, 0x1, P0 ;  /* 0x00005900180d7a11 */ /* 0x000fe200000f0c0a */
[----:B------:R-:W-:Y:S01]  /*0910*/  IMAD.WIDE.U32 R200, R14, c[0x0][0x180], R22 ;  /* 0x000060000ec87a25 */ /* 0x000fe200078e0016 */
[----:B------:R-:W-:-:S03]  /*0920*/  IADD3 R10, P0, R12, UR7, RZ ;  /* 0x000000070c0a7c10 */ /* 0x000fc6000ff1e0ff */
[----:B------:R-:W-:Y:S01]  /*0930*/  IMAD.IADD R201, R201, 0x1, R11 ;  /* 0x00000001c9c97824 */ /* 0x000fe200078e020b */
[----:B------:R-:W-:Y:S01]  /*0940*/  IADD3.X R11, R13, UR12, RZ, P0, !PT ;  /* 0x0000000c0d0b7c10 */ /* 0x000fe200087fe4ff */
[----:B------:R-:W-:Y:S01]  /*0950*/  @!P1 IMAD.MOV R17, RZ, RZ, -R17 ;  /* 0x000000ffff119224 */ /* 0x000fe200078e0a11 */
[----:B------:R-:W-:Y:S01]  /*0960*/  IADD3 R8, P0, R10, UR7, RZ ;  /* 0x000000070a087c10 */ /* 0x000fe2000ff1e0ff */
[----:B------:R-:W-:Y:S01]  /*0970*/  IMAD.IADD R19, R19, 0x1, -R2 ;  /* 0x0000000113137824 */ /* 0x000fe200078e0a02 */
[----:B------:R-:W-:Y:S01]  /*0980*/  @!P2 LOP3.LUT R17, RZ, c[0x0][0x1c8], RZ, 0x33, !PT ;  /* 0x00007200ff11aa12 */ /* 0x000fe200078e33ff */
[----:B------:R1:W-:Y:S01]  /*0990*/  LDGSTS.E.BYPASS.LTC128B.128 [R196], [R12.64] ;  /* 0x000000000cc47fae */ /* 0x0003e2000b901d48 */
[----:B------:R-:W-:Y:S02]  /*09a0*/  IADD3.X R9, R11, UR12, RZ, P0, !PT ;  /* 0x0000000c0b097c10 */ /* 0x000fe400087fe4ff */
[----:B------:R-:W-:Y:S01]  /*09b0*/  IADD3 R14, P0, R8, UR7, RZ ;  /* 0x00000007080e7c10 */ /* 0x000fe2000ff1e0ff */
[----:B------:R3:W-:Y:S01]  /*09c0*/  LDGSTS.E.BYPASS.LTC128B.128 [R196+0x800], [R10.64] ;  /* 0x008000000ac47fae */ /* 0x0007e2000b901d48 */
[----:B------:R-:W-:Y:S01]  /*09d0*/  SHF.R.S32.HI R2, RZ, 0x1f, R19 ;  /* 0x0000001fff027819 */ /* 0x000fe20000011413 */
[----:B------:R-:W-:Y:S01]  /*09e0*/  IMAD.WIDE.U32 R200, R17, c[0x0][0x1b0], R200 ;  /* 0x00006c0011c87a25 */ /* 0x000fe200078e00c8 */
[----:B------:R-:W-:Y:S01]  /*09f0*/  IADD3.X R15, R9, UR12, RZ, P0, !PT ;  /* 0x0000000c090f7c10 */ /* 0x000fe200087fe4ff */
[----:B------:R4:W-:Y:S01]  /*0a00*/  LDGSTS.E.BYPASS.LTC128B.128 [R196+0x1000], [R8.64] ;  /* 0x0100000008c47fae */ /* 0x0009e2000b901d48 */
[----:B------:R-:W-:Y:S01]  /*0a10*/  IADD3 R20, P0, R14, UR7, RZ ;  /* 0x000000070e147c10 */ /* 0x000fe2000ff1e0ff */
[----:B------:R-:W-:Y:S01]  /*0a20*/  IMAD.MOV.U32 R212, RZ, RZ, R200 ;  /* 0x000000ffffd47224 */ /* 0x000fe200078e00c8 */
[----:B------:R-:W-:Y:S01]  /*0a30*/  LEA.HI R3, R2, R19, RZ, 0x3 ;  /* 0x0000001302037211 */ /* 0x000fe200078f18ff */
[----:B------:R5:W-:Y:S01]  /*0a40*/  LDGSTS.E.BYPASS.LTC128B.128 [R196+0x1800], [R14.64] ;  /* 0x018000000ec47fae */ /* 0x000be2000b901d48 */
[----:B------:R-:W-:Y:S01]  /*0a50*/  IADD3.X R21, R15, UR12, RZ, P0, !PT ;  /* 0x0000000c0f157c10 */ /* 0x000fe200087fe4ff */
[----:B------:R-:W-:Y:S01]  /*0a60*/  IMAD.WIDE.U32 R198, R17, c[0x0][0x1b8], R198 ;  /* 0x00006e0011c67a25 */ /* 0x000fe200078e00c6 */
[----:B------:R-:W-:-:S02]  /*0a70*/  LOP3.LUT R2, R3, 0xfffffff8, RZ, 0xc0, !PT ;  /* 0xfffffff803027812 */ /* 0x000fc400078ec0ff */
[----:B------:R-:W-:Y:S01]  /*0a80*/  IADD3 R18, P0, R20, UR7, RZ ;  /* 0x0000000714127c10 */ /* 0x000fe2000ff1e0ff */
[----:B------:R2:W-:Y:S01]  /*0a90*/  LDGSTS.E.BYPASS.LTC128B.128 [R196+0x2000], [R20.64] ;  /* 0x0200000014c47fae */ /* 0x0005e2000b901d48 */
[----:B------:R-:W-:Y:S02]  /*0aa0*/  IMAD.SHL.U32 R122, R3, 0x40, RZ ;  /* 0x00000040037a7824 */ /* 0x000fe400078e00ff */
[----:B------:R-:W-:Y:S01]  /*0ab0*/  IMAD.IADD R2, R19, 0x1, -R2 ;  /* 0x0000000113027824 */ /* 0x000fe200078e0a02 */
[----:B------:R-:W-:Y:S02]  /*0ac0*/  IADD3.X R19, R21, UR12, RZ, P0, !PT ;  /* 0x0000000c15137c10 */ /* 0x000fe400087fe4ff */
[----:B------:R-:W-:Y:S02]  /*0ad0*/  LOP3.LUT R122, R122, 0xfffffe00, RZ, 0xc0, !PT ;  /* 0xfffffe007a7a7812 */ /* 0x000fe400078ec0ff */
[----:B-1----:R-:W-:Y:S01]  /*0ae0*/  IADD3 R12, P0, R18, UR7, RZ ;  /* 0x00000007120c7c10 */ /* 0x002fe2000ff1e0ff */
[----:B------:R1:W-:Y:S02]  /*0af0*/  LDGSTS.E.BYPASS.LTC128B.128 [R196+0x2800], [R18.64] ;  /* 0x0280000012c47fae */ /* 0x0003e4000b901d48 */
[----:B------:R-:W-:Y:S01]  /*0b00*/  IMAD R194, R121, 0x400, R122 ;  /* 0x0000040079c27824 */ /* 0x000fe200078e027a */
[----:B---3--:R-:W-:-:S02]  /*0b10*/  SHF.R.S32.HI R10, RZ, 0x1f, R17 ;  /* 0x0000001fff0a7819 */ /* 0x008fc40000011411 */
[----:B------:R-:W-:Y:S02]  /*0b20*/  IADD3 R11, R6, -0x1, RZ ;  /* 0xffffffff060b7810 */ /* 0x000fe40007ffe0ff */
[----:B------:R-:W-:Y:S02]  /*0b30*/  IADD3.X R13, R19, UR12, RZ, P0, !PT ;  /* 0x0000000c130d7c10 */ /* 0x000fe400087fe4ff */
[----:B----4-:R-:W-:Y:S01]  /*0b40*/  SHF.R.S32.HI R8, RZ, 0x1f, R11 ;  /* 0x0000001fff087819 */ /* 0x010fe2000001140b */
[----:B------:R-:W-:Y:S02]  /*0b50*/  IMAD R9, R11, UR10, RZ ;  /* 0x0000000a0b097c24 */ /* 0x000fe4000f8e02ff */
[----:B-----5:R-:W-:Y:S01]  /*0b60*/  IMAD R14, R10, c[0x0][0x1b0], RZ ;  /* 0x00006c000a0e7a24 */ /* 0x020fe200078e02ff */
[----:B------:R3:W-:Y:S01]  /*0b70*/  LDGSTS.E.BYPASS.LTC128B.128 [R196+0x3000], [R12.64] ;  /* 0x030000000cc47fae */ /* 0x0007e2000b901d48 */
[----:B------:R-:W-:Y:S02]  /*0b80*/  IMAD R9, R8, UR11, R9 ;  /* 0x0000000b08097c24 */ /* 0x000fe4000f8e0209 */
[----:B------:R-:W-:Y:S01]  /*0b90*/  IMAD R213, R17, c[0x0][0x1b4], R14 ;  /* 0x00006d0011d57a24 */ /* 0x000fe200078e020e */
[----:B--2---:R-:W-:Y:S01]  /*0ba0*/  IADD3 R20, P1, R12, UR7, RZ ;  /* 0x000000070c147c10 */ /* 0x004fe2000ff3e0ff */
[----:B------:R-:W-:Y:S01]  /*0bb0*/  IMAD R8, R8, c[0x0][0x1a0], RZ ;  /* 0x0000680008087a24 */ /* 0x000fe200078e02ff */
[----:B------:R-:W-:Y:S01]  /*0bc0*/  USHF.L.U32 UR7, UR4, 0x5, URZ ;  /* 0x0000000504077899 */ /* 0x000fe2000800063f */
[----:B------:R-:W-:Y:S01]  /*0bd0*/  IMAD.IADD R213, R201, 0x1, R213 ;  /* 0x00000001c9d57824 */ /* 0x000fe200078e02d5 */
[----:B------:R-:W-:Y:S01]  /*0be0*/  IADD3.X R21, R13, UR12, RZ, P1, !PT ;  /* 0x0000000c0d157c10 */ /* 0x000fe20008ffe4ff */
[----:B------:R-:W-:Y:S01]  /*0bf0*/  IMAD R10, R10, c[0x0][0x1b8], RZ ;  /* 0x00006e000a0a7a24 */ /* 0x000fe200078e02ff */
[----:B------:R-:W-:Y:S01]  /*0c00*/  ULDC.64 UR4, c[0x0][0x1a0] ;  /* 0x0000680000047ab9 */ /* 0x000fe20000000a00 */
[----:B------:R-:W-:Y:S01]  /*0c10*/  IMAD.WIDE.U32 R14, R11, UR11, R212 ;  /* 0x0000000b0b0e7c25 */ /* 0x000fe2000f8e00d4 */
[----:B------:R-:W-:Y:S01]  /*0c20*/  USHF.L.U64.HI UR5, UR4, UR6, UR5 ;  /* 0x0000000604057299 */ /* 0x000fe20008010205 */
[----:B------:R2:W-:Y:S01]  /*0c30*/  LDGSTS.E.BYPASS.LTC128B.128 [R196+0x3800], [R20.64] ;  /* 0x0380000014c47fae */ /* 0x0005e2000b901d48 */
[----:B------:R-:W-:Y:S01]  /*0c40*/  USHF.L.U32 UR4, UR4, 0x5, URZ ;  /* 0x0000000504047899 */ /* 0x000fe2000800063f */
[----:B------:R-:W-:Y:S01]  /*0c50*/  IMAD.IADD R9, R15, 0x1, R9 ;  /* 0x000000010f097824 */ /* 0x000fe200078e0209 */
[----:B------:R-:W-:Y:S01]  /*0c60*/  LEA R16, P0, R14, c[0x0][0x168], 0x1 ;  /* 0x00005a000e107a11 */ /* 0x000fe200078008ff */
[----:B------:R-:W-:-:S02]  /*0c70*/  IMAD R195, R17, c[0x0][0x1bc], R10 ;  /* 0x00006f0011c37a24 */ /* 0x000fc400078e020a */
[C---:B------:R-:W-:Y:S01]  /*0c80*/  IMAD R8, R11.reuse, c[0x0][0x1a4], R8 ;  /* 0x000069000b087a24 */ /* 0x040fe200078e0208 */
[----:B------:R-:W-:Y:S01]  /*0c90*/  LEA.HI.X R17, R14, c[0x0][0x16c], R9, 0x1, P0 ;  /* 0x00005b000e117a11 */ /* 0x000fe200000f0c09 */
[----:B-1----:R-:W-:-:S04]  /*0ca0*/  IMAD.WIDE.U32 R18, R11, c[0x0][0x1a0], RZ ;  /* 0x000068000b127a25 */ /* 0x002fc800078e00ff */
[----:B------:R-:W-:Y:S01]  /*0cb0*/  IMAD.IADD R10, R19, 0x1, R8 ;  /* 0x00000001130a7824 */ /* 0x000fe200078e0208 */
[----:B------:R-:W-:Y:S01]  /*0cc0*/  LEA R8, P0, R18, R198, 0x6 ;  /* 0x000000c612087211 */ /* 0x000fe200078030ff */
[----:B------:R-:W-:Y:S01]  /*0cd0*/  IMAD.IADD R195, R199, 0x1, R195 ;  /* 0x00000001c7c37824 */ /* 0x000fe200078e02c3 */
[----:B---3--:R-:W-:Y:S01]  /*0ce0*/  IADD3 R12, P1, R16, UR7, RZ ;  /* 0x00000007100c7c10 */ /* 0x008fe2000ff3e0ff */
[----:B------:R1:W-:Y:S01]  /*0cf0*/  LDGSTS.E.BYPASS.LTC128B.128 [R196+0x4000], [R16.64] ;  /* 0x0400000010c47fae */ /* 0x0003e2000b901d48 */
[----:B------:R-:W-:Y:S02]  /*0d00*/  IMAD.SHL.U32 R9, R96, 0x40, RZ ;  /* 0x0000004060097824 */ /* 0x000fe400078e00ff */
[----:B------:R-:W-:Y:S02]  /*0d10*/  LEA.HI.X R11, R18, R195, R10, 0x6, P0 ;  /* 0x000000c3120b7211 */ /* 0x000fe400000f340a */
[----:B------:R-:W-:Y:S02]  /*0d20*/  IADD3.X R13, R17, UR13, RZ, P1, !PT ;  /* 0x0000000d110d7c10 */ /* 0x000fe40008ffe4ff */
[----:B------:R-:W-:-:S02]  /*0d30*/  IADD3 R18, P0, R12, UR7, RZ ;  /* 0x000000070c127c10 */ /* 0x000fc4000ff1e0ff */
[----:B------:R-:W-:Y:S01]  /*0d40*/  LOP3.LUT R9, R9, 0x1c0, RZ, 0xc0, !PT ;  /* 0x000001c009097812 */ /* 0x000fe200078ec0ff */
[----:B------:R3:W-:Y:S01]  /*0d50*/  LDGSTS.E.BYPASS.LTC128B.128 [R196+0x4800], [R12.64] ;  /* 0x048000000cc47fae */ /* 0x0007e2000b901d48 */
[----:B------:R-:W-:Y:S02]  /*0d60*/  IADD3.X R19, R13, UR13, RZ, P0, !PT ;  /* 0x0000000d0d137c10 */ /* 0x000fe400087fe4ff */
[----:B------:R-:W-:Y:S02]  /*0d70*/  IADD3 R14, P0, R18, UR7, RZ ;  /* 0x00000007120e7c10 */ /* 0x000fe4000ff1e0ff */
[----:B------:R-:W-:Y:S01]  /*0d80*/  LOP3.LUT R4, R9, 0x8, R4, 0xf8, !PT ;  /* 0x0000000809047812 */ /* 0x000fe200078ef804 */
[----:B------:R1:W-:Y:S01]  /*0d90*/  LDGSTS.E.BYPASS.LTC128B.128 [R196+0x5000], [R18.64] ;  /* 0x0500000012c47fae */ /* 0x0003e2000b901d48 */
[----:B------:R-:W-:Y:S02]  /*0da0*/  IADD3.X R15, R19, UR13, RZ, P0, !PT ;  /* 0x0000000d130f7c10 */ /* 0x000fe400087fe4ff */
[----:B------:R-:W-:-:S02]  /*0db0*/  SHF.R.U32.HI R9, RZ, 0x3, R9 ;  /* 0x00000003ff097819 */ /* 0x000fc40000011609 */
[----:B------:R-:W-:Y:S01]  /*0dc0*/  LEA R10, P0, R8, c[0x0][0x170], 0x1 ;  /* 0x00005c00080a7a11 */ /* 0x000fe200078008ff */
[----:B------:R4:W-:Y:S01]  /*0dd0*/  LDGSTS.E.BYPASS.LTC128B.128 [R196+0x5800], [R14.64] ;  /* 0x058000000ec47fae */ /* 0x0009e2000b901d48 */
[----:B------:R-:W-:Y:S01]  /*0de0*/  LOP3.LUT R9, R4, R9, RZ, 0x3c, !PT ;  /* 0x0000000904097212 */ /* 0x000fe200078e3cff */
[----:B------:R-:W-:Y:S01]  /*0df0*/  IMAD.SHL.U32 R4, R2, 0x40, RZ ;  /* 0x0000004002047824 */ /* 0x000fe200078e00ff */
[----:B------:R-:W-:Y:S01]  /*0e00*/  LEA.HI.X R11, R8, c[0x0][0x174], R11, 0x1, P0 ;  /* 0x00005d00080b7a11 */ /* 0x000fe200000f0c0b */
[----:B------:R-:W0:Y:S03]  /*0e10*/  LDGDEPBAR ;  /* 0x00000000000079af */ /* 0x000e260000000000 */
[----:B------:R-:W-:-:S04]  /*0e20*/  LOP3.LUT R8, R4, 0x1c0, RZ, 0xc0, !PT ;  /* 0x000001c004087812 */ /* 0x000fc800078ec0ff */
[----:B------:R-:W-:Y:S01]  /*0e30*/  SHF.R.U32.HI R3, RZ, 0x3, R8 ;  /* 0x00000003ff037819 */ /* 0x000fe20000011608 */
[C---:B---3--:R-:W-:Y:S02]  /*0e40*/  IMAD.SHL.U32 R13, R0.reuse, 0x8, RZ ;  /* 0x00000008000d7824 */ /* 0x048fe400078e00ff */
[----:B------:R-:W-:Y:S02]  /*0e50*/  IMAD R0, R0, 0x200, R9 ;  /* 0x0000020000007824 */ /* 0x000fe400078e0209 */
[----:B------:R-:W-:Y:S01]  /*0e60*/  IMAD.MOV.U32 R12, RZ, RZ, 0x20 ;  /* 0x00000020ff0c7424 */ /* 0x000fe200078e00ff */
[----:B------:R-:W-:Y:S01]  /*0e70*/  LOP3.LUT R4, R8, 0x8, R13, 0xf8, !PT ;  /* 0x0000000808047812 */ /* 0x000fe200078ef80d */
[C---:B------:R-:W-:Y:S01]  /*0e80*/  IMAD.SHL.U32 R13, R0.reuse, 0x2, RZ ;  /* 0x00000002000d7824 */ /* 0x040fe200078e00ff */
[----:B------:R-:W-:Y:S02]  /*0e90*/  LEA R193, R0, 0x4000, 0x1 ;  /* 0x0000400000c17811 */ /* 0x000fe400078e08ff */
[----:B------:R-:W-:-:S02]  /*0ea0*/  LOP3.LUT R3, R4, R3, RZ, 0x3c, !PT ;  /* 0x0000000304037212 */ /* 0x000fc400078e3cff */
[----:B------:R-:W-:Y:S01]  /*0eb0*/  IADD3 R189, R193, 0x40, RZ ;  /* 0x00000040c1bd7810 */ /* 0x000fe20007ffe0ff */
[----:B------:R-:W-:-:S04]  /*0ec0*/  DEPBAR.LE SB0, 0x0 ;  /* 0x000080000000791a */ /* 0x000fc80000000000 */
[----:B------:R-:W-:Y:S01]  /*0ed0*/  BAR.SYNC.DEFER_BLOCKING 0x0 ;  /* 0x0000000000007b1d */ /* 0x000fe20000010000 */
[----:B----4-:R-:W-:Y:S01]  /*0ee0*/  IADD3 R14, P0, R10, UR4, RZ ;  /* 0x000000040a0e7c10 */ /* 0x010fe2000ff1e0ff */
[----:B------:R-:W-:Y:S01]  /*0ef0*/  IMAD.IADD R194, R194, 0x1, R3 ;  /* 0x00000001c2c27824 */ /* 0x000fe200078e0203 */
[----:B------:R-:W-:Y:S02]  /*0f00*/  LOP3.LUT R3, R3, R122, RZ, 0xfc, !PT ;  /* 0x0000007a03037212 */ /* 0x000fe400078efcff */
[----:B--2---:R-:W-:Y:S01]  /*0f10*/  IADD3 R20, P1, R14, UR4, RZ ;  /* 0x000000040e147c10 */ /* 0x004fe2000ff3e0ff */
[----:B------:R-:W-:Y:S01]  /*0f20*/  IMAD.SHL.U32 R194, R194, 0x2, RZ ;  /* 0x00000002c2c27824 */ /* 0x000fe200078e00ff */
[----:B------:R-:W-:Y:S02]  /*0f30*/  IADD3.X R15, R11, UR5, RZ, P0, !PT ;  /* 0x000000050b0f7c10 */ /* 0x000fe400087fe4ff */
[----:B------:R-:W-:Y:S02]  /*0f40*/  IADD3 R22, P0, R20, UR4, RZ ;  /* 0x0000000414167c10 */ /* 0x000fe4000ff1e0ff */
[----:B------:R-:W-:-:S02]  /*0f50*/  IADD3.X R21, R15, UR5, RZ, P1, !PT ;  /* 0x000000050f157c10 */ /* 0x000fc40008ffe4ff */
[----:B------:R-:W-:Y:S02]  /*0f60*/  LOP3.LUT P1, RZ, R2, 0x2, RZ, 0xc0, !PT ;  /* 0x0000000202ff7812 */ /* 0x000fe4000782c0ff */
[----:B------:R-:W-:Y:S02]  /*0f70*/  IADD3.X R23, R21, UR5, RZ, P0, !PT ;  /* 0x0000000515177c10 */ /* 0x000fe400087fe4ff */
[----:B------:R-:W-:Y:S02]  /*0f80*/  LOP3.LUT P0, RZ, R96, 0x2, RZ, 0xc0, !PT ;  /* 0x0000000260ff7812 */ /* 0x000fe4000780c0ff */
[C---:B------:R-:W-:Y:S02]  /*0f90*/  SEL R0, R12.reuse, 0xffffffe0, !P1 ;  /* 0xffffffe00c007807 */ /* 0x040fe40004800000 */
[----:B------:R-:W-:Y:S02]  /*0fa0*/  SEL R4, R12, 0xffffffe0, !P0 ;  /* 0xffffffe00c047807 */ /* 0x000fe40004000000 */
[----:B------:R-:W-:Y:S01]  /*0fb0*/  LOP3.LUT P0, RZ, R96, 0x4, RZ, 0xc0, !PT ;  /* 0x0000000460ff7812 */ /* 0x000fe2000780c0ff */
[----:B------:R-:W-:Y:S01]  /*0fc0*/  @!PT LDS RZ, [RZ] ;  /* 0x00000000fffff984 */ /* 0x000fe20000000800 */
[----:B------:R-:W-:Y:S01]  /*0fd0*/  @!PT LDS RZ, [RZ] ;  /* 0x00000000fffff984 */ /* 0x000fe20000000800 */
[----:B------:R-:W-:Y:S01]  /*0fe0*/  @!PT LDS RZ, [RZ] ;  /* 0x00000000fffff984 */ /* 0x000fe20000000800 */
[----:B------:R2:W-:Y:S01]  /*0ff0*/  LDGSTS.E.BYPASS.LTC128B.128 [R196+0x6000], [R10.64] ;  /* 0x060000000ac47fae */ /* 0x0005e2000b901d48 */
[----:B------:R-:W-:Y:S01]  /*1000*/  IMAD.IADD R192, R194, 0x1, R0 ;  /* 0x00000001c2c07824 */ /* 0x000fe200078e0200 */
[----:B------:R-:W-:Y:S01]  /*1010*/  LOP3.LUT P1, RZ, R2, 0x4, RZ, 0xc0, !PT ;  /* 0x0000000402ff7812 */ /* 0x000fe2000782c0ff */
[----:B------:R-:W-:Y:S01]  /*1020*/  IMAD.IADD R191, R193, 0x1, R4 ;  /* 0x00000001c1bf7824 */ /* 0x000fe200078e0204 */
[----:B------:R3:W-:Y:S01]  /*1030*/  LDGSTS.E.BYPASS.LTC128B.128 [R196+0x6800], [R14.64] ;  /* 0x068000000ec47fae */ /* 0x0007e2000b901d48 */
[----:B------:R-:W-:-:S03]  /*1040*/  IMAD.MOV.U32 R2, RZ, RZ, 0x40 ;  /* 0x00000040ff027424 */ /* 0x000fc600078e00ff */
[----:B------:R4:W-:Y:S02]  /*1050*/  LDGSTS.E.BYPASS.LTC128B.128 [R196+0x7000], [R20.64] ;  /* 0x0700000014c47fae */ /* 0x0009e4000b901d48 */
[----:B------:R-:W-:Y:S02]  /*1060*/  SEL R2, R2, 0xffffffc0, !P1 ;  /* 0xffffffc002027807 */ /* 0x000fe40004800000 */
[----:B------:R4:W-:Y:S01]  /*1070*/  LDGSTS.E.BYPASS.LTC128B.128 [R196+0x7800], [R22.64] ;  /* 0x0780000016c47fae */ /* 0x0009e2000b901d48 */
[----:B------:R-:W-:Y:S02]  /*1080*/  @P0 IADD3 R189, R193, -0x40, RZ ;  /* 0xffffffc0c1bd0810 */ /* 0x000fe40007ffe0ff */
[----:B------:R-:W-:Y:S01]  /*1090*/  IMAD.IADD R190, R194, 0x1, R2 ;  /* 0x00000001c2be7824 */ /* 0x000fe200078e0202 */
[----:B------:R-:W-:Y:S01]  /*10a0*/  LDSM.16.M88.4 R28, [R194] ;  /* 0x00000000c21c783b */ /* 0x000fe20000000200 */
[----:B------:R-:W-:Y:S01]  /*10b0*/  ISETP.GE.AND P0, PT, R123, 0x41, PT ;  /* 0x000000417b00780c */ /* 0x000fe20003f06270 */
[----:B------:R-:W-:Y:S01]  /*10c0*/  IMAD.IADD R180, R4, 0x1, R189 ;  /* 0x0000000104b47824 */ /* 0x000fe200078e02bd */
[C---:B------:R-:W-:Y:S01]  /*10d0*/  IADD3 R183, R189.reuse, 0x800, RZ ;  /* 0x00000800bdb77810 */ /* 0x040fe20007ffe0ff */
[----:B------:R-:W5:Y:S01]  /*10e0*/  LDSM.16.M88.4 R56, [R13+0x4000] ;  /* 0x004000000d38783b */ /* 0x000f620000000200 */
[----:B------:R-:W-:Y:S01]  /*10f0*/  IMAD.IADD R188, R0, 0x1, R190 ;  /* 0x0000000100bc7824 */ /* 0x000fe200078e02be */
[----:B------:R-:W-:-:S02]  /*1100*/  IADD3 R182, R189, 0x1000, RZ ;  /* 0x00001000bdb67810 */ /* 0x000fc40007ffe0ff */
[----:B-1----:R-:W1:Y:S01]  /*1110*/  LDSM.16.M88.4 R16, [R194+0x2000] ;  /* 0x00200000c210783b */ /* 0x002e620000000200 */
[----:B------:R-:W-:-:S03]  /*1120*/  IADD3 R181, R189, 0x1800, RZ ;  /* 0x00001800bdb57810 */ /* 0x000fc60007ffe0ff */
[----:B------:R-:W1:Y:S04]  /*1130*/  LDSM.16.M88.4 R52, [R13+0x4800] ;  /* 0x004800000d34783b */ /* 0x000e680000000200 */
[----:B--2---:R-:W2:Y:S04]  /*1140*/  LDSM.16.M88.4 R8, [R13+0x5000] ;  /* 0x005000000d08783b */ /* 0x004ea80000000200 */
[----:B------:R3:W2:Y:S04]  /*1150*/  LDSM.16.M88.4 R72, [R13+0x5800] ;  /* 0x005800000d48783b */ /* 0x0006a80000000200 */
[----:B------:R-:W-:Y:S04]  /*1160*/  LDSM.16.M88.4 R88, [R191] ;  /* 0x00000000bf58783b */ /* 0x000fe80000000200 */
[----:B------:R-:W2:Y:S04]  /*1170*/  LDSM.16.M88.4 R92, [R192+0x2000] ;  /* 0x00200000c05c783b */ /* 0x000ea80000000200 */
[----:B------:R-:W3:Y:S04]  /*1180*/  LDSM.16.M88.4 R84, [R191+0x800] ;  /* 0x00080000bf54783b */ /* 0x000ee80000000200 */
[----:B------:R-:W3:Y:S04]  /*1190*/  LDSM.16.M88.4 R80, [R191+0x1000] ;  /* 0x00100000bf50783b */ /* 0x000ee80000000200 */
[----:B------:R-:W3:Y:S01]  /*11a0*/  LDSM.16.M88.4 R76, [R191+0x1800] ;  /* 0x00180000bf4c783b */ /* 0x000ee20000000200 */
[-C--:B-----5:R-:W-:Y:S03]  /*11b0*/  HMMA.16816.F32 R40, R28, R56.reuse, RZ ;  /* 0x000000381c28723c */ /* 0x0a0fe600000018ff */
[----:B------:R-:W-:Y:S04]  /*11c0*/  LDSM.16.M88.4 R116, [R190+0x2000] ;  /* 0x00200000be74783b */ /* 0x000fe80000000200 */
[----:B------:R-:W-:Y:S01]  /*11d0*/  LDSM.16.M88.4 R112, [R189] ;  /* 0x00000000bd70783b */ /* 0x000fe20000000200 */
[C---:B-1----:R-:W-:Y:S03]  /*11e0*/  HMMA.16816.F32 R60, R16.reuse, R56, RZ ;  /* 0x00000038103c723c */ /* 0x042fe600000018ff */
[----:B------:R-:W-:Y:S04]  /*11f0*/  LDSM.16.M88.4 R108, [R189+0x800] ;  /* 0x00080000bd6c783b */ /* 0x000fe80000000200 */
[----:B------:R-:W-:Y:S01]  /*1200*/  LDSM.16.M88.4 R104, [R189+0x1000] ;  /* 0x00100000bd68783b */ /* 0x000fe20000000200 */
[C---:B------:R-:W-:Y:S03]  /*1210*/  HMMA.16816.F32 R44, R16.reuse, R52, RZ ;  /* 0x00000034102c723c */ /* 0x040fe600000018ff */
[----:B------:R-:W-:Y:S04]  /*1220*/  LDSM.16.M88.4 R100, [R189+0x1800] ;  /* 0x00180000bd64783b */ /* 0x000fe80000000200 */
[----:B------:R-:W-:Y:S01]  /*1230*/  LDSM.16.M88.4 R96, [R190] ;  /* 0x00000000be60783b */ /* 0x000fe20000000200 */
[C---:B--2---:R-:W-:Y:S03]  /*1240*/  HMMA.16816.F32 R36, R16.reuse, R8, RZ ;  /* 0x000000081024723c */ /* 0x044fe600000018ff */
[----:B------:R-:W0:Y:S05]  /*1250*/  LDGDEPBAR ;  /* 0x00000000000079af */ /* 0x000e2a0000000000 */
[C---:B------:R-:W-:Y:S08]  /*1260*/  HMMA.16816.F32 R68, R16.reuse, R58, RZ ;  /* 0x0000003a1044723c */ /* 0x040ff000000018ff */
[C---:B---3--:R-:W-:Y:S08]  /*1270*/  HMMA.16816.F32 R12, R16.reuse, R54, RZ ;  /* 0x00000036100c723c */ /* 0x048ff000000018ff */
[----:B----4-:R-:W-:Y:S08]  /*1280*/  HMMA.16816.F32 R20, R16, R10, RZ ;  /* 0x0000000a1014723c */ /* 0x010ff000000018ff */
[C---:B------:R-:W-:Y:S08]  /*1290*/  HMMA.16816.F32 R64, R28.reuse, R52, RZ ;  /* 0x000000341c40723c */ /* 0x040ff000000018ff */
[----:B------:R-:W-:Y:S08]  /*12a0*/  HMMA.16816.F32 R48, R28, R8, RZ ;  /* 0x000000081c30723c */ /* 0x000ff000000018ff */
[----:B------:R-:W-:Y:S08]  /*12b0*/  HMMA.16816.F32 R24, R16, R72, RZ ;  /* 0x000000481018723c */ /* 0x000ff000000018ff */
[C---:B------:R-:W-:Y:S08]  /*12c0*/  HMMA.16816.F32 R56, R28.reuse, R58, RZ ;  /* 0x0000003a1c38723c */ /* 0x040ff000000018ff */
[C---:B------:R-:W-:Y:S08]  /*12d0*/  HMMA.16816.F32 R52, R28.reuse, R54, RZ ;  /* 0x000000361c34723c */ /* 0x040ff000000018ff */
[C---:B------:R-:W-:Y:S08]  /*12e0*/  HMMA.16816.F32 R8, R28.reuse, R10, RZ ;  /* 0x0000000a1c08723c */ /* 0x040ff000000018ff */
[----:B------:R-:W-:Y:S08]  /*12f0*/  HMMA.16816.F32 R32, R28, R72, RZ ;  /* 0x000000481c20723c */ /* 0x000ff000000018ff */
[-C--:B------:R-:W-:Y:S08]  /*1300*/  HMMA.16816.F32 R16, R16, R74.reuse, RZ ;  /* 0x0000004a1010723c */ /* 0x080ff000000018ff */
[----:B------:R-:W-:Y:S01]  /*1310*/  HMMA.16816.F32 R28, R28, R74, RZ ;  /* 0x0000004a1c1c723c */ /* 0x000fe200000018ff */
[----:B------:R-:W1:Y:S07]  /*1320*/  LDSM.16.M88.4 R72, [R192] ;  /* 0x00000000c048783b */ /* 0x000e6e0000000200 */
        /* <DEDUP_REMOVED lines=9> */
[C---:B-1----:R-:W-:Y:S08]  /*13c0*/  HMMA.16816.F32 R40, R72.reuse, R88, R40 ;  /* 0x000000584828723c */ /* 0x042ff00000001828 */
[C---:B------:R-:W-:Y:S08]  /*13d0*/  HMMA.16816.F32 R64, R72.reuse, R84, R64 ;  /* 0x000000544840723c */ /* 0x040ff00000001840 */
[C---:B------:R-:W-:Y:S08]  /*13e0*/  HMMA.16816.F32 R48, R72.reuse, R80, R48 ;  /* 0x000000504830723c */ /* 0x040ff00000001830 */
[C---:B------:R-:W-:Y:S08]  /*13f0*/  HMMA.16816.F32 R32, R72.reuse, R76, R32 ;  /* 0x0000004c4820723c */ /* 0x040ff00000001820 */
[C---:B------:R-:W-:Y:S01]  /*1400*/  HMMA.16816.F32 R56, R72.reuse, R90, R56 ;  /* 0x0000005a4838723c */ /* 0x040fe20000001838 */
[----:B------:R-:W1:Y:S07]  /*1410*/  LDSM.16.M88.4 R88, [R180] ;  /* 0x00000000b458783b */ /* 0x000e6e0000000200 */
[C---:B------:R-:W-:Y:S01]  /*1420*/  HMMA.16816.F32 R52, R72.reuse, R86, R52 ;  /* 0x000000564834723c */ /* 0x040fe20000001834 */
[----:B------:R-:W2:Y:S07]  /*1430*/  LDSM.16.M88.4 R84, [R180+0x800] ;  /* 0x00080000b454783b */ /* 0x000eae0000000200 */
[C---:B------:R-:W-:Y:S01]  /*1440*/  HMMA.16816.F32 R8, R72.reuse, R82, R8 ;  /* 0x000000524808723c */ /* 0x040fe20000001808 */
[----:B------:R-:W3:Y:S07]  /*1450*/  LDSM.16.M88.4 R80, [R180+0x1000] ;  /* 0x00100000b450783b */ /* 0x000eee0000000200 */
[----:B------:R-:W-:Y:S01]  /*1460*/  HMMA.16816.F32 R28, R72, R78, R28 ;  /* 0x0000004e481c723c */ /* 0x000fe2000000181c */
[----:B------:R-:W4:Y:S04]  /*1470*/  LDSM.16.M88.4 R76, [R180+0x1800] ;  /* 0x00180000b44c783b */ /* 0x000f280000000200 */
[----:B------:R-:W5:Y:S01]  /*1480*/  LDSM.16.M88.4 R72, [R188] ;  /* 0x00000000bc48783b */ /* 0x000f620000000200 */
[----:B------:R-:W-:-:S04]  /*1490*/  DEPBAR.LE SB0, 0x0 ;  /* 0x000080000000791a */ /* 0x000fc80000000000 */
        /* <DEDUP_REMOVED lines=18> */
[C---:B--2---:R-:W-:Y:S08]  /*15c0*/  HMMA.16816.F32 R44, R92.reuse, R84, R44 ;  /* 0x000000545c2c723c */ /* 0x044ff0000000182c */
[C---:B------:R-:W-:Y:S08]  /*15d0*/  HMMA.16816.F32 R12, R92.reuse, R86, R12 ;  /* 0x000000565c0c723c */ /* 0x040ff0000000180c */
[C---:B---3--:R-:W-:Y:S08]  /*15e0*/  HMMA.16816.F32 R36, R92.reuse, R80, R36 ;  /* 0x000000505c24723c */ /* 0x048ff00000001824 */
[C---:B------:R-:W-:Y:S08]  /*15f0*/  HMMA.16816.F32 R20, R92.reuse, R82, R20 ;  /* 0x000000525c14723c */ /* 0x040ff00000001814 */
[C---:B----4-:R-:W-:Y:S08]  /*1600*/  HMMA.16816.F32 R24, R92.reuse, R76, R24 ;  /* 0x0000004c5c18723c */ /* 0x050ff00000001818 */
[----:B------:R-:W-:Y:S08]  /*1610*/  HMMA.16816.F32 R16, R92, R78, R16 ;  /* 0x0000004e5c10723c */ /* 0x000ff00000001810 */
[C---:B-----5:R-:W-:Y:S08]  /*1620*/  HMMA.16816.F32 R40, R72.reuse, R88, R40 ;  /* 0x000000584828723c */ /* 0x060ff00000001828 */
        /* <DEDUP_REMOVED lines=9> */
[----:B------:R-:W-:-:S04]  /*16c0*/  IADD3 R75, R6, -0x2, RZ ;  /* 0xfffffffe064b7810 */ /* 0x000fc80007ffe0ff */
        /* <DEDUP_REMOVED lines=20> */
[----:B------:R-:W0:Y:S02]  /*1810*/  LDGDEPBAR ;  /* 0x00000000000079af */ /* 0x000e240000000000 */
.L_x_1199:
[----:B-1----:R-:W-:Y:S01]  /*1820*/  FMNMX.FTZ R73, R60, R61, !PT ;  /* 0x0000003d3c497209 */ /* 0x002fe20007810000 */
[----:B------:R-:W-:Y:S01]  /*1830*/  IMAD R234, R120, 0x8, R121 ;  /* 0x0000000878ea7824 */ /* 0x000fe200078e0279 */
[----:B------:R-:W-:Y:S01]  /*1840*/  LOP3.LUT R143, R7, R214, RZ, 0x3c, !PT ;  /* 0x000000d6078f7212 */ /* 0x000fe200078e3cff */
[----:B------:R-:W-:Y:S01]  /*1850*/  IMAD.WIDE.U32 R218, R5, -0x2daee0ad, RZ ;  /* 0xd2511f5305da7825 */ /* 0x000fe200078e00ff */
[----:B------:R-:W-:-:S02]  /*1860*/  FMNMX.FTZ R4, R68, R73, !PT ;  /* 0x0000004944047209 */ /* 0x000fc40007810000 */
[----:B------:R-:W-:Y:S01]  /*1870*/  FMNMX.FTZ R7, R42, R43, !PT ;  /* 0x0000002b2a077209 */ /* 0x000fe20007810000 */
[----:B------:R-:W-:Y:S01]  /*1880*/  IMAD.WIDE.U32 R174, R234, -0x326172a9, RZ ;  /* 0xcd9e8d57eaae7825 */ /* 0x000fe200078e00ff */
[----:B------:R-:W-:Y:S02]  /*1890*/  FMNMX.FTZ R73, R69, R4, !PT ;  /* 0x0000000445497209 */ /* 0x000fe40007810000 */
[----:B------:R-:W-:Y:S01]  /*18a0*/  FMNMX.FTZ R78, R58, R7, !PT ;  /* 0x000000073a4e7209 */ /* 0x000fe20007810000 */
[----:B------:R-:W-:Y:S01]  /*18b0*/  IMAD.SHL.U32 R187, R3, 0x2, RZ ;  /* 0x0000000203bb7824 */ /* 0x000fe200078e00ff */
[----:B------:R-:W-:Y:S01]  /*18c0*/  FMNMX.FTZ R4, R44, R73, !PT ;  /* 0x000000492c047209 */ /* 0x000fe20007810000 */
[----:B------:R-:W-:Y:S01]  /*18d0*/  IMAD R156, R217, 0x10000, R217 ;  /* 0x00010000d99c7824 */ /* 0x000fe200078e02d9 */
[----:B------:R-:W-:Y:S01]  /*18e0*/  IADD3 R228, R234, 0x4, RZ ;  /* 0x00000004eae47810 */ /* 0x000fe20007ffe0ff */
[--C-:B------:R-:W-:Y:S01]  /*18f0*/  IMAD.IADD R185, R2, 0x1, R187.reuse ;  /* 0x0000000102b97824 */ /* 0x100fe200078e02bb */
[----:B------:R-:W-:Y:S01]  /*1900*/  FMNMX.FTZ R73, R45, R4, !PT ;  /* 0x000000042d497209 */ /* 0x000fe20007810000 */
[----:B------:R-:W-:Y:S01]  /*1910*/  IMAD.IADD R186, R0, 0x1, R187 ;  /* 0x0000000100ba7824 */ /* 0x000fe200078e02bb */
[----:B------:R-:W-:Y:S01]  /*1920*/  LOP3.LUT R166, R175, R143, RZ, 0x3c, !PT ;  /* 0x0000008fafa67212 */ /* 0x000fe200078e3cff */
[----:B------:R-:W-:Y:S01]  /*1930*/  IMAD.WIDE.U32 R176, R228, -0x326172a9, RZ ;  /* 0xcd9e8d57e4b07825 */ /* 0x000fe200078e00ff */
[----:B------:R-:W-:Y:S01]  /*1940*/  FMNMX.FTZ R4, R12, R73, !PT ;  /* 0x000000490c047209 */ /* 0x000fe20007810000 */
[----:B------:R-:W-:Y:S01]  /*1950*/  LDSM.16.MT88.4 R92, [R185+0x6000] ;  /* 0x00600000b95c783b */ /* 0x000fe20000004200 */
[----:B------:R-:W-:Y:S01]  /*1960*/  FMNMX.FTZ R73, R62, R63, !PT ;  /* 0x0000003f3e497209 */ /* 0x000fe20007810000 */
[----:B------:R-:W-:Y:S01]  /*1970*/  IMAD.WIDE.U32 R166, R166, -0x2daee0ad, RZ ;  /* 0xd2511f53a6a67825 */ /* 0x000fe200078e00ff */
[----:B------:R-:W-:-:S02]  /*1980*/  FMNMX.FTZ R75, R13, R4, !PT ;  /* 0x000000040d4b7209 */ /* 0x000fc40007810000 */
[----:B------:R-:W-:Y:S01]  /*1990*/  FMNMX.FTZ R72, R70, R73, !PT ;  /* 0x0000004946487209 */ /* 0x000fe20007810000 */
[----:B------:R-:W-:Y:S01]  /*19a0*/  IMAD.IADD R184, R0, 0x1, R185 ;  /* 0x0000000100b87824 */ /* 0x000fe200078e02b9 */
[----:B------:R-:W-:Y:S02]  /*19b0*/  FMNMX.FTZ R4, R36, R75, !PT ;  /* 0x0000004b24047209 */ /* 0x000fe40007810000 */
[----:B------:R-:W-:Y:S02]  /*19c0*/  FMNMX.FTZ R73, R71, R72, !PT ;  /* 0x0000004847497209 */ /* 0x000fe40007810000 */
[----:B------:R-:W-:Y:S01]  /*19d0*/  FMNMX.FTZ R77, R37, R4, !PT ;  /* 0x00000004254d7209 */ /* 0x000fe20007810000 */
[----:B------:R-:W-:Y:S01]  /*19e0*/  LDSM.16.MT88.4 R136, [R184+0x6000] ;  /* 0x00600000b888783b */ /* 0x000fe20000004200 */
        /* <DEDUP_REMOVED lines=22> */
[----:B------:R-:W-:Y:S02]  /*1b50*/  LOP3.LUT R172, R177, R143, RZ, 0x3c, !PT ;  /* 0x0000008fb1ac7212 */ /* 0x000fe400078e3cff */
[----:B------:R-:W-:Y:S02]  /*1b60*/  FMNMX.FTZ R74, R52, R73, !PT ;  /* 0x00000049344a7209 */ /* 0x000fe40007810000 */
[----:B------:R-:W-:Y:S01]  /*1b70*/  LEA R179, R6, 0xfffffffe, 0x1 ;  /* 0xfffffffe06b37811 */ /* 0x000fe200078e08ff */
[----:B------:R-:W-:Y:S01]  /*1b80*/  IMAD.WIDE.U32 R172, R172, -0x2daee0ad, RZ ;  /* 0xd2511f53acac7825 */ /* 0x000fe200078e00ff */
[----:B------:R-:W-:Y:S02]  /*1b90*/  FMNMX.FTZ R4, R18, R7, !PT ;  /* 0x0000000712047209 */ /* 0x000fe40007810000 */
[----:B------:R-:W-:Y:S02]  /*1ba0*/  FMNMX.FTZ R75, R59, R78, !PT ;  /* 0x0000004e3b4b7209 */ /* 0x000fe40007810000 */
[----:B------:R-:W-:-:S02]  /*1bb0*/  FMNMX.FTZ R7, R53, R74, !PT ;  /* 0x0000004a35077209 */ /* 0x000fc40007810000 */
[----:B------:R-:W-:Y:S02]  /*1bc0*/  IADD3 R141, R215, -0x4498517b, RZ ;  /* 0xbb67ae85d78d7810 */ /* 0x000fe40007ffe0ff */
[----:B------:R-:W-:Y:S02]  /*1bd0*/  LOP3.LUT R80, R219, R179, R215, 0x96, !PT ;  /* 0x000000b3db507212 */ /* 0x000fe400078e96d7 */
[----:B------:R-:W-:Y:S02]  /*1be0*/  FMNMX.FTZ R73, R19, R4, !PT ;  /* 0x0000000413497209 */ /* 0x000fe40007810000 */
[----:B------:R-:W-:Y:S01]  /*1bf0*/  FMNMX.FTZ R78, R66, R75, !PT ;  /* 0x0000004b424e7209 */ /* 0x000fe20007810000 */
[----:B------:R-:W-:Y:S01]  /*1c00*/  IMAD.WIDE.U32 R80, R80, -0x326172a9, RZ ;  /* 0xcd9e8d5750507825 */ /* 0x000fe200078e00ff */
[----:B------:R-:W-:Y:S01]  /*1c10*/  FMNMX.FTZ R74, R48, R7, !PT ;  /* 0x00000007304a7209 */ /* 0x000fe20007810000 */
[----:B------:R-:W2:Y:S01]  /*1c20*/  SHFL.BFLY PT, R4, R73, 0x2, 0x1f ;  /* 0x0c401f0049047f89 */ /* 0x000ea200000e0000 */
[----:B------:R-:W-:-:S02]  /*1c30*/  LOP3.LUT R168, R167, R218, R141, 0x96, !PT ;  /* 0x000000daa7a87212 */ /* 0x000fc400078e968d */
[----:B------:R-:W-:Y:S02]  /*1c40*/  LOP3.LUT R170, R173, R218, R141, 0x96, !PT ;  /* 0x000000daadaa7212 */ /* 0x000fe400078e968d */
[----:B------:R-:W-:Y:S01]  /*1c50*/  FMNMX.FTZ R7, R67, R78, !PT ;  /* 0x0000004e43077209 */ /* 0x000fe20007810000 */
[----:B------:R-:W-:Y:S01]  /*1c60*/  IMAD.WIDE.U32 R168, R168, -0x326172a9, RZ ;  /* 0xcd9e8d57a8a87825 */ /* 0x000fe200078e00ff */
[----:B------:R-:W-:Y:S02]  /*1c70*/  IADD3 R209, R214, -0x61c88647, RZ ;  /* 0x9e3779b9d6d17810 */ /* 0x000fe40007ffe0ff */
[----:B------:R-:W-:Y:S01]  /*1c80*/  FMNMX.FTZ R75, R49, R74, !PT ;  /* 0x0000004a314b7209 */ /* 0x000fe20007810000 */
[----:B------:R-:W-:Y:S01]  /*1c90*/  IMAD.WIDE.U32 R170, R170, -0x326172a9, RZ ;  /* 0xcd9e8d57aaaa7825 */ /* 0x000fe200078e00ff */
[----:B------:R-:W-:Y:S02]  /*1ca0*/  FMNMX.FTZ R74, R54, R7, !PT ;  /* 0x00000007364a7209 */ /* 0x000fe40007810000 */
[----:B------:R-:W-:-:S02]  /*1cb0*/  IADD3 R208, R214, 0x3c6ef372, RZ ;  /* 0x3c6ef372d6d07810 */ /* 0x000fc40007ffe0ff */
[--C-:B------:R-:W-:Y:S02]  /*1cc0*/  LOP3.LUT R72, R81, R176, R209.reuse, 0x96, !PT ;  /* 0x000000b051487212 */ /* 0x100fe400078e96d1 */
[----:B------:R-:W-:Y:S02]  /*1cd0*/  FMNMX.FTZ R78, R8, R75, !PT ;  /* 0x0000004b084e7209 */ /* 0x000fe40007810000 */
[----:B------:R-:W-:Y:S02]  /*1ce0*/  FMNMX.FTZ R7, R55, R74, !PT ;  /* 0x0000004a37077209 */ /* 0x000fe40007810000 */
[----:B------:R-:W-:Y:S02]  /*1cf0*/  LOP3.LUT R220, R81, R174, R209, 0x96, !PT ;  /* 0x000000ae51dc7212 */ /* 0x000fe400078e96d1 */
[-CC-:B------:R-:W-:Y:S02]  /*1d00*/  LOP3.LUT R224, R169, R80.reuse, R208.reuse, 0x96, !PT ;  /* 0x00000050a9e07212 */ /* 0x180fe400078e96d0 */
[----:B------:R-:W-:Y:S01]  /*1d10*/  LOP3.LUT R76, R171, R80, R208, 0x96, !PT ;  /* 0x00000050ab4c7212 */ /* 0x000fe200078e96d0 */
[----:B------:R-:W-:Y:S01]  /*1d20*/  IMAD.WIDE.U32 R80, R72, -0x2daee0ad, RZ ;  /* 0xd2511f5348507825 */ /* 0x000fe200078e00ff */
[----:B------:R-:W-:-:S02]  /*1d30*/  FMNMX.FTZ R75, R9, R78, !PT ;  /* 0x0000004e094b7209 */ /* 0x000fc40007810000 */
[----:B------:R-:W-:Y:S01]  /*1d40*/  IADD3 R207, R215, 0x76cf5d0a, RZ ;  /* 0x76cf5d0ad7cf7810 */ /* 0x000fe20007ffe0ff */
[----:B------:R-:W-:Y:S01]  /*1d50*/  IMAD.WIDE.U32 R220, R220, -0x2daee0ad, RZ ;  /* 0xd2511f53dcdc7825 */ /* 0x000fe200078e00ff */
[----:B------:R-:W-:Y:S02]  /*1d60*/  FMNMX.FTZ R74, R50, R7, !PT ;  /* 0x00000007324a7209 */ /* 0x000fe40007810000 */
[----:B------:R-:W-:Y:S01]  /*1d70*/  FMNMX.FTZ R78, R32, R75, !PT ;  /* 0x0000004b204e7209 */ /* 0x000fe20007810000 */
[----:B------:R-:W-:Y:S01]  /*1d80*/  IMAD.WIDE.U32 R224, R224, -0x2daee0ad, RZ ;  /* 0xd2511f53e0e07825 */ /* 0x000fe200078e00ff */
[----:B-1----:R-:W-:Y:S02]  /*1d90*/  FMNMX.FTZ R84, R77, R84, !PT ;  /* 0x000000544d547209 */ /* 0x002fe40007810000 */
[----:B------:R-:W-:Y:S01]  /*1da0*/  LOP3.LUT R96, R81, R172, R207, 0x96, !PT ;  /* 0x000000ac51607212 */ /* 0x000fe200078e96cf */
[----:B------:R-:W-:Y:S01]  /*1db0*/  IMAD.WIDE.U32 R76, R76, -0x2daee0ad, RZ ;  /* 0xd2511f534c4c7825 */ /* 0x000fe200078e00ff */
[----:B------:R-:W-:Y:S01]  /*1dc0*/  FMNMX.FTZ R7, R51, R74, !PT ;  /* 0x0000004a33077209 */ /* 0x000fe20007810000 */
[----:B------:R-:W1:Y:S01]  /*1dd0*/  SHFL.BFLY PT, R133, R84, 0x1, 0x1f ;  /* 0x0c201f0054857f89 */ /* 0x000e6200000e0000 */
[----:B------:R-:W-:Y:S01]  /*1de0*/  FMNMX.FTZ R75, R33, R78, !PT ;  /* 0x0000004e214b7209 */ /* 0x000fe20007810000 */
[----:B------:R-:W-:Y:S01]  /*1df0*/  IMAD.WIDE.U32 R96, R96, -0x326172a9, RZ ;  /* 0xcd9e8d5760607825 */ /* 0x000fe200078e00ff */
[----:B------:R-:W-:-:S02]  /*1e00*/  FMNMX.FTZ R74, R10, R7, !PT ;  /* 0x000000070a4a7209 */ /* 0x000fc40007810000 */
[----:B------:R-:W-:Y:S02]  /*1e10*/  IADD3 R206, R214, -0x255992d5, RZ ;  /* 0xdaa66d2bd6ce7810 */ /* 0x000fe40007ffe0ff */
[----:B------:R-:W-:Y:S02]  /*1e20*/  FMNMX.FTZ R78, R28, R75, !PT ;  /* 0x0000004b1c4e7209 */ /* 0x000fe40007810000 */
[----:B------:R-:W-:Y:S02]  /*1e30*/  FMNMX.FTZ R7, R11, R74, !PT ;  /* 0x0000004a0b077209 */ /* 0x000fe40007810000 */
[----:B--2---:R-:W-:Y:S02]  /*1e40*/  FMNMX.FTZ R4, R73, R4, !PT ;  /* 0x0000000449047209 */ /* 0x004fe40007810000 */
[----:B------:R-:W-:Y:S02]  /*1e50*/  LOP3.LUT R82, R97, R170, R206, 0x96, !PT ;  /* 0x000000aa61527212 */ /* 0x000fe400078e96ce */
[----:B------:R-:W-:-:S02]  /*1e60*/  FMNMX.FTZ R78, R29, R78, !PT ;  /* 0x0000004e1d4e7209 */ /* 0x000fc40007810000 */
[----:B------:R-:W-:Y:S01]  /*1e70*/  FMNMX.FTZ R74, R34, R7, !PT ;  /* 0x00000007224a7209 */ /* 0x000fe20007810000 */
[----:B------:R-:W-:Y:S01]  /*1e80*/  IMAD.WIDE.U32 R82, R82, -0x2daee0ad, RZ ;  /* 0xd2511f5352527825 */ /* 0x000fe200078e00ff */
[----:B------:R-:W2:Y:S01]  /*1e90*/  SHFL.BFLY PT, R7, R4, 0x1, 0x1f ;  /* 0x0c201f0004077f89 */ /* 0x000ea200000e0000 */
[----:B------:R-:W-:Y:S02]  /*1ea0*/  IADD3 R203, R215, -0x126145ec, RZ ;  /* 0xed9eba14d7cb7810 */ /* 0x000fe40007ffe0ff */
[----:B------:R-:W-:Y:S01]  /*1eb0*/  FMNMX.FTZ R73, R35, R74, !PT ;  /* 0x0000004a23497209 */ /* 0x000fe20007810000 */
[----:B------:R-:W3:Y:S01]  /*1ec0*/  SHFL.BFLY PT, R135, R78, 0x2, 0x1f ;  /* 0x0c401f004e877f89 */ /* 0x000ee200000e0000 */
[----:B------:R-:W-:Y:S02]  /*1ed0*/  LOP3.LUT R74, R83, R76, R203, 0x96, !PT ;  /* 0x0000004c534a7212 */ /* 0x000fe400078e96cb */
[----:B------:R-:W-:Y:S02]  /*1ee0*/  FMNMX.FTZ R76, R30, R73, !PT ;  /* 0x000000491e4c7209 */ /* 0x000fe40007810000 */
[----:B------:R-:W-:-:S02]  /*1ef0*/  IADD3 R205, R215, 0x32370b8f, RZ ;  /* 0x32370b8fd7cd7810 */ /* 0x000fc40007ffe0ff */
[----:B------:R-:W-:Y:S02]  /*1f00*/  FMNMX.FTZ R73, R31, R76, !PT ;  /* 0x0000004c1f497209 */ /* 0x000fe40007810000 */
[----:B-1----:R-:W-:Y:S02]  /*1f10*/  FMNMX.FTZ R133, R84, R133, !PT ;  /* 0x0000008554857209 */ /* 0x002fe40007810000 */
[----:B------:R-:W-:Y:S01]  /*1f20*/  LOP3.LUT R80, R77, R80, R205, 0x96, !PT ;  /* 0x000000504d507212 */ /* 0x000fe200078e96cd */
[----:B------:R-:W1:Y:S01]  /*1f30*/  SHFL.BFLY PT, R134, R73, 0x2, 0x1f ;  /* 0x0c401f0049867f89 */ /* 0x000e6200000e0000 */
[C---:B------:R-:W-:Y:S01]  /*1f40*/  FSETP.NEU.FTZ.AND P1, PT, R133.reuse, -INF , PT ;  /* 0xff8000008500780b */ /* 0x040fe20003f3d000 */
[----:B------:R-:W-:Y:S01]  /*1f50*/  FMUL.FTZ R164, R133, c[0x0][0x23c] ;  /* 0x00008f0085a47a20 */ /* 0x000fe20000410000 */
[----:B------:R-:W-:Y:S01]  /*1f60*/  IADD3 R204, R214, 0x78dde6e4, RZ ;  /* 0x78dde6e4d6cc7810 */ /* 0x000fe20007ffe0ff */
[----:B------:R-:W-:Y:S01]  /*1f70*/  IMAD.WIDE.U32 R80, R80, -0x326172a9, RZ ;  /* 0xcd9e8d5750507825 */ /* 0x000fe200078e00ff */
[----:B------:R-:W-:Y:S01]  /*1f80*/  LOP3.LUT R72, R221, R166, R207, 0x96, !PT ;  /* 0x000000a6dd487212 */ /* 0x000fe200078e96cf */
[----:B------:R-:W-:Y:S01]  /*1f90*/  LDSM.16.MT88.4 R84, [R186+0x6000] ;  /* 0x00600000ba54783b */ /* 0x000fe20000004200 */
[----:B------:R-:W-:-:S02]  /*1fa0*/  FSEL R164, R164, RZ, P1 ;  /* 0x000000ffa4a47208 */ /* 0x000fc40000800000 */
[----:B--2---:R-:W-:Y:S01]  /*1fb0*/  FMNMX.FTZ R7, R4, R7, !PT ;  /* 0x0000000704077209 */ /* 0x004fe20007810000 */
[----:B------:R-:W-:Y:S01]  /*1fc0*/  IMAD.WIDE.U32 R222, R72, -0x326172a9, RZ ;  /* 0xcd9e8d5748de7825 */ /* 0x000fe200078e00ff */
[----:B------:R-:W-:Y:S02]  /*1fd0*/  LOP3.LUT R96, R81, R96, R204, 0x96, !PT ;  /* 0x0000006051607212 */ /* 0x000fe400078e96cc */
[----:B---3--:R-:W-:Y:S01]  /*1fe0*/  FMNMX.FTZ R135, R78, R135, !PT ;  /* 0x000000874e877209 */ /* 0x008fe20007810000 */
[C---:B------:R-:W-:Y:S01]  /*1ff0*/  FMUL.FTZ R162, R7.reuse, c[0x0][0x23c] ;  /* 0x00008f0007a27a20 */ /* 0x040fe20000410000 */
[----:B------:R-:W-:Y:S01]  /*2000*/  FSETP.NEU.FTZ.AND P1, PT, R7, -INF , PT ;  /* 0xff8000000700780b */ /* 0x000fe20003f3d000 */
[----:B------:R-:W-:Y:S01]  /*2010*/  FFMA.FTZ R4, R68, c[0x0][0x23c], -R164 ;  /* 0x00008f0044047a23 */ /* 0x000fe200000108a4 */
[----:B------:R-:W-:Y:S01]  /*2020*/  IADD3 R202, R215, -0x56f99767, RZ ;  /* 0xa9066899d7ca7810 */ /* 0x000fe20007ffe0ff */
[----:B------:R-:W2:Y:S01]  /*2030*/  SHFL.BFLY PT, R68, R135, 0x1, 0x1f ;  /* 0x0c201f0087447f89 */ /* 0x000ea200000e0000 */
[----:B------:R-:W-:Y:S01]  /*2040*/  IMAD.WIDE.U32 R96, R96, -0x2daee0ad, RZ ;  /* 0xd2511f5360607825 */ /* 0x000fe200078e00ff */
[----:B------:R-:W-:-:S02]  /*2050*/  FSEL R162, R162, RZ, P1 ;  /* 0x000000ffa2a27208 */ /* 0x000fc40000800000 */
[----:B------:R-:W-:Y:S01]  /*2060*/  LOP3.LUT R220, R225, R220, R205, 0x96, !PT ;  /* 0x000000dce1dc7212 */ /* 0x000fe200078e96cd */
[----:B------:R-:W-:Y:S01]  /*2070*/  FFMA.FTZ R140, R60, c[0x0][0x23c], -R164 ;  /* 0x00008f003c8c7a23 */ /* 0x000fe200000108a4 */
[----:B------:R-:W-:Y:S01]  /*2080*/  LOP3.LUT R72, R97, R82, R202, 0x96, !PT ;  /* 0x0000005261487212 */ /* 0x000fe200078e96ca */
[--C-:B------:R-:W-:Y:S01]  /*2090*/  FFMA.FTZ R132, R70, c[0x0][0x23c], -R162.reuse ;  /* 0x00008f0046847a23 */ /* 0x100fe200000108a2 */
[----:B-1----:R-:W-:Y:S01]  /*20a0*/  FMNMX.FTZ R134, R73, R134, !PT ;  /* 0x0000008649867209 */ /* 0x002fe20007810000 */
[----:B------:R-:W-:Y:S01]  /*20b0*/  FFMA.FTZ R3, R71, c[0x0][0x23c], -R162 ;  /* 0x00008f0047037a23 */ /* 0x000fe200000108a2 */
[----:B------:R-:W-:Y:S01]  /*20c0*/  LOP3.LUT R76, R223, R168, R206, 0x96, !PT ;  /* 0x000000a8df4c7212 */ /* 0x000fe200078e96ce */
[----:B------:R-:W-:Y:S01]  /*20d0*/  IMAD.WIDE.U32 R78, R72, -0x326172a9, RZ ;  /* 0xcd9e8d57484e7825 */ /* 0x000fe200078e00ff */
[C---:B------:R-:W-:Y:S01]  /*20e0*/  IADD3 R210, R214.reuse, -0x4ab325aa, RZ ;  /* 0xb54cda56d6d27810 */ /* 0x040fe20007ffe0ff */
[----:B------:R-:W-:Y:S01]  /*20f0*/  MUFU.EX2 R132, R132 ;  /* 0x0000008400847308 */ /* 0x000fe20000000800 */
[----:B------:R-:W-:Y:S01]  /*2100*/  IADD3 R211, R214, 0x1715609d, RZ ;  /* 0x1715609dd6d37810 */ /* 0x000fe20007ffe0ff */
[----:B------:R-:W-:Y:S01]  /*2110*/  FFMA.FTZ R149, R62, c[0x0][0x23c], -R162 ;  /* 0x00008f003e957a23 */ /* 0x000fe200000108a2 */
[----:B------:R-:W-:Y:S01]  /*2120*/  SHF.R.U32.HI R77, RZ, 0x10, R78 ;  /* 0x00000010ff4d7819 */ /* 0x000fe2000001164e */
[----:B------:R-:W-:Y:S01]  /*2130*/  FFMA.FTZ R62, R63, c[0x0][0x23c], -R162 ;  /* 0x00008f003f3e7a23 */ /* 0x000fe200000108a2 */
[----:B------:R-:W-:Y:S01]  /*2140*/  SHF.R.U32.HI R72, RZ, 0x18, R78 ;  /* 0x00000018ff487819 */ /* 0x000fe2000001164e */
[----:B------:R-:W1:Y:S01]  /*2150*/  SHFL.BFLY PT, R63, R134, 0x1, 0x1f ;  /* 0x0c201f00863f7f89 */ /* 0x000e6200000e0000 */
[----:B------:R-:W-:Y:S01]  /*2160*/  LOP3.LUT R77, R77, 0xff, RZ, 0xc0, !PT ;  /* 0x000000ff4d4d7812 */ /* 0x000fe200078ec0ff */
[----:B------:R-:W3:Y:S01]  /*2170*/  MUFU.EX2 R3, R3 ;  /* 0x0000000300037308 */ /* 0x000ee20000000800 */
[----:B------:R-:W-:Y:S01]  /*2180*/  IMAD.WIDE.U32 R220, R220, -0x326172a9, RZ ;  /* 0xcd9e8d57dcdc7825 */ /* 0x000fe200078e00ff */
[----:B------:R-:W-:-:S02]  /*2190*/  IADD3 R216, R215, 0x646e171e, RZ ;  /* 0x646e171ed7d87810 */ /* 0x000fc40007ffe0ff */
[----:B------:R-:W-:Y:S01]  /*21a0*/  PRMT R77, R77, 0x5410, R72 ;  /* 0x000054104d4d7816 */ /* 0x000fe20000000048 */
[----:B------:R-:W-:Y:S01]  /*21b0*/  FFMA.FTZ R147, R61, c[0x0][0x23c], -R164 ;  /* 0x00008f003d937a23 */ /* 0x000fe200000108a4 */
[----:B--2---:R-:W-:Y:S01]  /*21c0*/  FMNMX.FTZ R135, R135, R68, !PT ;  /* 0x0000004487877209 */ /* 0x004fe20007810000 */
[----:B------:R-:W-:Y:S01]  /*21d0*/  IMAD.WIDE.U32 R60, R74, -0x326172a9, RZ ;  /* 0xcd9e8d574a3c7825 */ /* 0x000fe200078e00ff */
[----:B------:R-:W-:Y:S01]  /*21e0*/  LOP3.LUT R222, R221, R222, R204, 0x96, !PT ;  /* 0x000000deddde7212 */ /* 0x000fe200078e96cc */
[----:B------:R-:W-:Y:S01]  /*21f0*/  HSET2.LE.AND R77, R77, R156, PT ;  /* 0x0000009c4d4d7233 */ /* 0x000fe20003803000 */
[C---:B------:R-:W-:Y:S01]  /*2200*/  FSETP.NEU.FTZ.AND P1, PT, R135.reuse, -INF , PT ;  /* 0xff8000008700780b */ /* 0x040fe20003f3d000 */
[----:B------:R-:W-:Y:S01]  /*2210*/  FMUL.FTZ R160, R135, c[0x0][0x23c] ;  /* 0x00008f0087a07a20 */ /* 0x000fe20000410000 */
[----:B------:R2:W-:Y:S01]  /*2220*/  MUFU.EX2 R0, R62 ;  /* 0x0000003e00007308 */ /* 0x0005e20000000800 */
[----:B------:R-:W-:Y:S01]  /*2230*/  IMAD.WIDE.U32 R222, R222, -0x2daee0ad, RZ ;  /* 0xd2511f53dede7825 */ /* 0x000fe200078e00ff */
[----:B------:R-:W-:-:S02]  /*2240*/  LOP3.LUT R60, R79, R60, R210, 0x96, !PT ;  /* 0x0000003c4f3c7212 */ /* 0x000fc400078e96d2 */
[----:B---3--:R-:W-:Y:S01]  /*2250*/  F2FP.PACK_AB R2, R3, R132 ;  /* 0x000000840302723e */ /* 0x008fe200000000ff */
[----:B------:R-:W-:Y:S01]  /*2260*/  FFMA.FTZ R145, R69, c[0x0][0x23c], -R164 ;  /* 0x00008f0045917a23 */ /* 0x000fe200000108a4 */
[----:B------:R-:W-:Y:S01]  /*2270*/  FSEL R160, R160, RZ, P1 ;  /* 0x000000ffa0a07208 */ /* 0x000fe20000800000 */
[----:B------:R-:W-:Y:S01]  /*2280*/  FFMA.FTZ R152, R14, c[0x0][0x23c], -R162 ;  /* 0x00008f000e987a23 */ /* 0x000fe200000108a2 */
[----:B------:R-:W-:Y:S01]  /*2290*/  LOP3.LUT R111, R77, R2, RZ, 0xc0, !PT ;  /* 0x000000024d6f7212 */ /* 0x000fe200078ec0ff */
[----:B------:R-:W-:Y:S01]  /*22a0*/  IMAD.WIDE.U32 R76, R76, -0x2daee0ad, RZ ;  /* 0xd2511f534c4c7825 */ /* 0x000fe200078e00ff */
[----:B-1----:R-:W-:Y:S01]  /*22b0*/  FMNMX.FTZ R134, R134, R63, !PT ;  /* 0x0000003f86867209 */ /* 0x002fe20007810000 */
[----:B------:R-:W1:Y:S01]  /*22c0*/  MUFU.EX2 R149, R149 ;  /* 0x0000009500957308 */ /* 0x000e620000000800 */
[----:B------:R-:W-:Y:S01]  /*22d0*/  SHF.R.U32.HI R109, RZ, 0x10, R60 ;  /* 0x00000010ff6d7819 */ /* 0x000fe2000001163c */
[----:B------:R-:W-:Y:S01]  /*22e0*/  FFMA.FTZ R144, R40, c[0x0][0x23c], -R160 ;  /* 0x00008f0028907a23 */ /* 0x000fe200000108a0 */
[----:B------:R-:W-:Y:S01]  /*22f0*/  LOP3.LUT R224, R77, R224, R203, 0x96, !PT ;  /* 0x000000e04de07212 */ /* 0x000fe200078e96cb */
[C---:B------:R-:W-:Y:S01]  /*2300*/  FMUL.FTZ R158, R134.reuse, c[0x0][0x23c] ;  /* 0x00008f00869e7a20 */ /* 0x040fe20000410000 */
[----:B------:R-:W-:Y:S01]  /*2310*/  LOP3.LUT R40, R223, R76, R202, 0x96, !PT ;  /* 0x0000004cdf287212 */ /* 0x000fe200078e96ca */
[----:B------:R-:W-:Y:S01]  /*2320*/  FFMA.FTZ R153, R41, c[0x0][0x23c], -R160 ;  /* 0x00008f0029997a23 */ /* 0x000fe200000108a0 */
[----:B------:R-:W-:Y:S01]  /*2330*/  FSETP.NEU.FTZ.AND P1, PT, R134, -INF , PT ;  /* 0xff8000008600780b */ /* 0x000fe20003f3d000 */
[----:B------:R-:W-:Y:S01]  /*2340*/  IMAD.WIDE.U32 R224, R224, -0x326172a9, RZ ;  /* 0xcd9e8d57e0e07825 */ /* 0x000fe200078e00ff */
[----:B------:R-:W-:Y:S01]  /*2350*/  LOP3.LUT R70, R60, 0xffff, RZ, 0xc0, !PT ;  /* 0x0000ffff3c467812 */ /* 0x000fe200078ec0ff */
[----:B------:R-:W-:Y:S01]  /*2360*/  MUFU.EX2 R144, R144 ;  /* 0x0000009000907308 */ /* 0x000fe20000000800 */
[----:B------:R-:W-:Y:S01]  /*2370*/  FSEL R158, R158, RZ, P1 ;  /* 0x000000ff9e9e7208 */ /* 0x000fe20000800000 */
[----:B--2---:R-:W-:Y:S01]  /*2380*/  IMAD.WIDE.U32 R62, R40, -0x326172a9, RZ ;  /* 0xcd9e8d57283e7825 */ /* 0x004fe200078e00ff */
[----:B------:R-:W-:-:S02]  /*2390*/  LOP3.LUT R69, R60, 0xff, RZ, 0xc0, !PT ;  /* 0x000000ff3c457812 */ /* 0x000fc400078ec0ff */
[----:B------:R-:W-:Y:S01]  /*23a0*/  SHF.R.U32.HI R60, RZ, 0x18, R60 ;  /* 0x00000018ff3c7819 */ /* 0x000fe2000001163c */
[----:B------:R-:W-:Y:S01]  /*23b0*/  FFMA.FTZ R155, R56, c[0x0][0x23c], -R160 ;  /* 0x00008f00389b7a23 */ /* 0x000fe200000108a0 */
[----:B------:R-:W-:Y:S01]  /*23c0*/  LOP3.LUT R56, R63, R224, R210, 0x96, !PT ;  /* 0x000000e03f387212 */ /* 0x000fe200078e96d2 */
[----:B------:R-:W2:Y:S01]  /*23d0*/  MUFU.EX2 R153, R153 ;  /* 0x0000009900997308 */ /* 0x000ea20000000800 */
[----:B------:R-:W-:Y:S01]  /*23e0*/  LOP3.LUT R109, R109, 0xff, RZ, 0xc0, !PT ;  /* 0x000000ff6d6d7812 */ /* 0x000fe200078ec0ff */
[--C-:B------:R-:W-:Y:S01]  /*23f0*/  FFMA.FTZ R146, R59, c[0x0][0x23c], -R158.reuse ;  /* 0x00008f003b927a23 */ /* 0x100fe2000001089e */
[----:B------:R-:W-:Y:S01]  /*2400*/  LOP3.LUT R59, R56, 0xffff, RZ, 0xc0, !PT ;  /* 0x0000ffff383b7812 */ /* 0x000fe200078ec0ff */
[----:B------:R-:W-:Y:S01]  /*2410*/  FFMA.FTZ R150, R42, c[0x0][0x23c], -R158 ;  /* 0x00008f002a967a23 */ /* 0x000fe2000001089e */
[----:B------:R-:W-:Y:S01]  /*2420*/  PRMT R109, R109, 0x5410, R60 ;  /* 0x000054106d6d7816 */ /* 0x000fe2000000003c */
[--C-:B------:R-:W-:Y:S01]  /*2430*/  FFMA.FTZ R159, R58, c[0x0][0x23c], -R158.reuse ;  /* 0x00008f003a9f7a23 */ /* 0x100fe2000001089e */
[----:B------:R-:W-:Y:S01]  /*2440*/  LOP3.LUT R41, R56, 0xff, RZ, 0xc0, !PT ;  /* 0x000000ff38297812 */ /* 0x000fe200078ec0ff */
[----:B------:R-:W-:Y:S01]  /*2450*/  FFMA.FTZ R161, R43, c[0x0][0x23c], -R158 ;  /* 0x00008f002ba17a23 */ /* 0x000fe2000001089e */
[----:B------:R-:W-:Y:S01]  /*2460*/  SHF.R.U32.HI R42, RZ, 0x8, R59 ;  /* 0x00000008ff2a7819 */ /* 0x000fe2000001163b */
[--C-:B------:R-:W-:Y:S01]  /*2470*/  HSET2.LE.AND R109, R109, R156.reuse, PT ;  /* 0x0000009c6d6d7233 */ /* 0x100fe20003803000 */
[----:B------:R-:W-:Y:S01]  /*2480*/  LOP3.LUT R74, R78, 0xffff, RZ, 0xc0, !PT ;  /* 0x0000ffff4e4a7812 */ /* 0x000fe200078ec0ff */
[----:B------:R-:W-:Y:S01]  /*2490*/  MUFU.EX2 R159, R159 ;  /* 0x0000009f009f7308 */ /* 0x000fe20000000800 */
[----:B------:R-:W-:Y:S01]  /*24a0*/  PRMT R41, R41, 0x5410, R42 ;  /* 0x0000541029297816 */ /* 0x000fe2000000002a */
[----:B------:R-:W-:Y:S01]  /*24b0*/  FFMA.FTZ R163, R15, c[0x0][0x23c], -R162 ;  /* 0x00008f000fa37a23 */ /* 0x000fe200000108a2 */
[----:B-1----:R-:W-:Y:S01]  /*24c0*/  F2FP.PACK_AB R2, R0, R149 ;  /* 0x000000950002723e */ /* 0x002fe200000000ff */
[----:B------:R-:W-:Y:S01]  /*24d0*/  FFMA.FTZ R148, R12, c[0x0][0x23c], -R164 ;  /* 0x00008f000c947a23 */ /* 0x000fe200000108a4 */
[----:B------:R-:W-:Y:S01]  /*24e0*/  SHF.R.U32.HI R74, RZ, 0x8, R74 ;  /* 0x00000008ff4a7819 */ /* 0x000fe2000001164a */
[--C-:B------:R-:W-:Y:S01]  /*24f0*/  HSET2.LE.AND R104, R41, R156.reuse, PT ;  /* 0x0000009c29687233 */ /* 0x100fe20003803000 */
[----:B------:R-:W-:Y:S01]  /*2500*/  LOP3.LUT R79, R78, 0xff, RZ, 0xc0, !PT ;  /* 0x000000ff4e4f7812 */ /* 0x000fe200078ec0ff */
[----:B------:R-:W1:Y:S01]  /*2510*/  MUFU.EX2 R146, R146 ;  /* 0x0000009200927308 */ /* 0x000e620000000800 */
[----:B------:R-:W-:Y:S01]  /*2520*/  LOP3.LUT R109, R109, R2, RZ, 0xc0, !PT ;  /* 0x000000026d6d7212 */ /* 0x000fe200078ec0ff */
[----:B------:R-:W-:Y:S01]  /*2530*/  FFMA.FTZ R2, R57, c[0x0][0x23c], -R160 ;  /* 0x00008f0039027a23 */ /* 0x000fe200000108a0 */
[----:B------:R-:W-:Y:S01]  /*2540*/  LOP3.LUT R40, R61, R80, R211, 0x96, !PT ;  /* 0x000000503d287212 */ /* 0x000fe200078e96d3 */
[----:B------:R-:W-:Y:S01]  /*2550*/  FFMA.FTZ R157, R13, c[0x0][0x23c], -R164 ;  /* 0x00008f000d9d7a23 */ /* 0x000fe200000108a4 */
[----:B------:R-:W-:Y:S01]  /*2560*/  LOP3.LUT R60, R62, 0xffff, RZ, 0xc0, !PT ;  /* 0x0000ffff3e3c7812 */ /* 0x000fe200078ec0ff */
[----:B------:R-:W-:Y:S01]  /*2570*/  FFMA.FTZ R154, R46, c[0x0][0x23c], -R162 ;  /* 0x00008f002e9a7a23 */ /* 0x000fe200000108a2 */
[----:B--2---:R-:W-:Y:S01]  /*2580*/  F2FP.PACK_AB R41, R153, R144 ;  /* 0x000000909929723e */ /* 0x004fe200000000ff */
[----:B------:R-:W-:Y:S01]  /*2590*/  MUFU.EX2 R140, R140 ;  /* 0x0000008c008c7308 */ /* 0x000fe20000000800 */
[----:B------:R-:W-:Y:S01]  /*25a0*/  PRMT R79, R79, 0x5410, R74 ;  /* 0x000054104f4f7816 */ /* 0x000fe2000000004a */
[----:B------:R-:W-:Y:S01]  /*25b0*/  FFMA.FTZ R165, R47, c[0x0][0x23c], -R162 ;  /* 0x00008f002fa57a23 */ /* 0x000fe200000108a2 */
[----:B------:R-:W2:Y:S01]  /*25c0*/  LDSM.16.MT88.4 R72, [R187+0x6000] ;  /* 0x00600000bb48783b */ /* 0x000ea20000004200 */
[----:B------:R-:W-:Y:S01]  /*25d0*/  SHF.R.U32.HI R107, RZ, 0x10, R62 ;  /* 0x00000010ff6b7819 */ /* 0x000fe2000001163e */
[--C-:B------:R-:W-:Y:S01]  /*25e0*/  FFMA.FTZ R142, R44, c[0x0][0x23c], -R164.reuse ;  /* 0x00008f002c8e7a23 */ /* 0x100fe200000108a4 */
[----:B------:R-:W-:Y:S01]  /*25f0*/  LOP3.LUT R57, R62, 0xff, RZ, 0xc0, !PT ;  /* 0x000000ff3e397812 */ /* 0x000fe200078ec0ff */
[----:B------:R-:W-:Y:S01]  /*2600*/  FFMA.FTZ R151, R45, c[0x0][0x23c], -R164 ;  /* 0x00008f002d977a23 */ /* 0x000fe200000108a4 */
[----:B------:R-:W-:Y:S01]  /*2610*/  SHF.R.U32.HI R60, RZ, 0x8, R60 ;  /* 0x00000008ff3c7819 */ /* 0x000fe2000001163c */
[----:B------:R-:W-:Y:S01]  /*2620*/  MUFU.EX2 R147, R147 ;  /* 0x0000009300937308 */ /* 0x000fe20000000800 */
[----:B------:R-:W-:Y:S01]  /*2630*/  LOP3.LUT R104, R104, R41, RZ, 0xc0, !PT ;  /* 0x0000002968687212 */ /* 0x000fe200078ec0ff */
[----:B------:R-:W-:Y:S01]  /*2640*/  IMAD.WIDE.U32 R40, R40, -0x2daee0ad, RZ ;  /* 0xd2511f5328287825 */ /* 0x000fe200078e00ff */
[----:B------:R-:W-:Y:S01]  /*2650*/  SHF.R.U32.HI R105, RZ, 0x10, R56 ;  /* 0x00000010ff697819 */ /* 0x000fe20000011638 */
[--C-:B------:R-:W-:Y:S01]  /*2660*/  HSET2.LE.AND R79, R79, R156.reuse, PT ;  /* 0x0000009c4f4f7233 */ /* 0x100fe20003803000 */
[----:B------:R-:W-:Y:S01]  /*2670*/  SHF.R.U32.HI R58, RZ, 0x18, R62 ;  /* 0x00000018ff3a7819 */ /* 0x000fe2000001163e */
[----:B------:R-:W-:Y:S01]  /*2680*/  LDSM.16.MT88.4 R44, [R186+0x6800] ;  /* 0x00680000ba2c783b */ /* 0x000fe20000004200 */
[----:B------:R-:W-:Y:S01]  /*2690*/  LOP3.LUT R107, R107, 0xff, RZ, 0xc0, !PT ;  /* 0x000000ff6b6b7812 */ /* 0x000fe200078ec0ff */
[----:B------:R-:W-:Y:S01]  /*26a0*/  MUFU.EX2 R4, R4 ;  /* 0x0000000400047308 */ /* 0x000fe20000000800 */
[----:B------:R-:W-:Y:S01]  /*26b0*/  PRMT R57, R57, 0x5410, R60 ;  /* 0x0000541039397816 */ /* 0x000fe2000000003c */
[----:B------:R-:W-:Y:S01]  /*26c0*/  FFMA.FTZ R167, R64, c[0x0][0x23c], -R160 ;  /* 0x00008f0040a77a23 */ /* 0x000fe200000108a0 */
[----:B------:R-:W-:Y:S01]  /*26d0*/  SHF.R.U32.HI R56, RZ, 0x18, R56 ;  /* 0x00000018ff387819 */ /* 0x000fe20000011638 */
[----:B------:R-:W-:Y:S01]  /*26e0*/  FFMA.FTZ R64, R65, c[0x0][0x23c], -R160 ;  /* 0x00008f0041407a23 */ /* 0x000fe200000108a0 */
[----:B------:R-:W-:Y:S01]  /*26f0*/  LOP3.LUT R105, R105, 0xff, RZ, 0xc0, !PT ;  /* 0x000000ff69697812 */ /* 0x000fe200078ec0ff */
[--C-:B------:R-:W-:Y:S01]  /*2700*/  HSET2.LE.AND R106, R57, R156.reuse, PT ;  /* 0x0000009c396a7233 */ /* 0x100fe20003803000 */
[----:B------:R-:W-:Y:S01]  /*2710*/  LOP3.LUT R12, R40, 0xffff, RZ, 0xc0, !PT ;  /* 0x0000ffff280c7812 */ /* 0x000fe200078ec0ff */
[----:B------:R-:W3:Y:S01]  /*2720*/  MUFU.EX2 R145, R145 ;  /* 0x0000009100917308 */ /* 0x000ee20000000800 */
[----:B------:R-:W-:Y:S01]  /*2730*/  PRMT R107, R107, 0x5410, R58 ;  /* 0x000054106b6b7816 */ /* 0x000fe2000000003a */
[----:B------:R-:W-:Y:S01]  /*2740*/  FFMA.FTZ R65, R52, c[0x0][0x23c], -R160 ;  /* 0x00008f0034417a23 */ /* 0x000fe200000108a0 */
[----:B------:R-:W-:Y:S01]  /*2750*/  SHF.R.U32.HI R70, RZ, 0x8, R70 ;  /* 0x00000008ff467819 */ /* 0x000fe20000011646 */
[----:B------:R-:W-:Y:S01]  /*2760*/  FFMA.FTZ R66, R66, c[0x0][0x23c], -R158 ;  /* 0x00008f0042427a23 */ /* 0x000fe2000001089e */
[----:B------:R-:W-:Y:S01]  /*2770*/  PRMT R105, R105, 0x5410, R56 ;  /* 0x0000541069697816 */ /* 0x000fe20000000038 */
[--C-:B------:R-:W-:Y:S01]  /*2780*/  HSET2.LE.AND R107, R107, R156.reuse, PT ;  /* 0x0000009c6b6b7233 */ /* 0x100fe20003803000 */
[----:B------:R-:W-:Y:S01]  /*2790*/  LOP3.LUT R57, R40, 0xff, RZ, 0xc0, !PT ;  /* 0x000000ff28397812 */ /* 0x000fe200078ec0ff */
[----:B------:R-:W-:Y:S01]  /*27a0*/  MUFU.EX2 R155, R155 ;  /* 0x0000009b009b7308 */ /* 0x000fe20000000800 */
[----:B------:R-:W-:Y:S01]  /*27b0*/  SHF.R.U32.HI R12, RZ, 0x8, R12 ;  /* 0x00000008ff0c7819 */ /* 0x000fe2000001160c */
[--C-:B------:R-:W-:Y:S01]  /*27c0*/  HSET2.LE.AND R105, R105, R156.reuse, PT ;  /* 0x0000009c69697233 */ /* 0x100fe20003803000 */
[----:B------:R-:W-:Y:S01]  /*27d0*/  LOP3.LUT R56, R41, R96, R216, 0x96, !PT ;  /* 0x0000006029387212 */ /* 0x000fe200078e96d8 */
[----:B------:R-:W-:Y:S01]  /*27e0*/  FFMA.FTZ R48, R48, c[0x0][0x23c], -R160 ;  /* 0x00008f0030307a23 */ /* 0x000fe200000108a0 */
[----:B------:R-:W-:Y:S01]  /*27f0*/  SHF.R.U32.HI R14, RZ, 0x10, R40 ;  /* 0x00000010ff0e7819 */ /* 0x000fe20000011628 */
[----:B------:R-:W-:Y:S01]  /*2800*/  FFMA.FTZ R49, R49, c[0x0][0x23c], -R160 ;  /* 0x00008f0031317a23 */ /* 0x000fe200000108a0 */
[----:B------:R-:W-:Y:S01]  /*2810*/  PRMT R69, R69, 0x5410, R70 ;  /* 0x0000541045457816 */ /* 0x000fe20000000046 */
[----:B------:R-:W4:Y:S01]  /*2820*/  MUFU.EX2 R2, R2 ;  /* 0x0000000200027308 */ /* 0x000f220000000800 */
[----:B-1----:R-:W-:Y:S01]  /*2830*/  F2FP.PACK_AB R42, R146, R159 ;  /* 0x0000009f922a723e */ /* 0x002fe200000000ff */
[----:B------:R-:W-:Y:S01]  /*2840*/  FFMA.FTZ R50, R50, c[0x0][0x23c], -R158 ;  /* 0x00008f0032327a23 */ /* 0x000fe2000001089e */
[----:B------:R-:W-:Y:S01]  /*2850*/  PRMT R57, R57, 0x5410, R12 ;  /* 0x0000541039397816 */ /* 0x000fe2000000000c */
[--C-:B------:R-:W-:Y:S01]  /*2860*/  HSET2.LE.AND R69, R69, R156.reuse, PT ;  /* 0x0000009c45457233 */ /* 0x100fe20003803000 */
[----:B------:R-:W-:Y:S01]  /*2870*/  SHF.R.U32.HI R63, RZ, 0x18, R40 ;  /* 0x00000018ff3f7819 */ /* 0x000fe20000011628 */
[----:B------:R-:W-:Y:S01]  /*2880*/  FFMA.FTZ R51, R51, c[0x0][0x23c], -R158 ;  /* 0x00008f0033337a23 */ /* 0x000fe2000001089e */
[----:B------:R-:W-:Y:S01]  /*2890*/  LOP3.LUT R12, R56, 0xffff, RZ, 0xc0, !PT ;  /* 0x0000ffff380c7812 */ /* 0x000fe200078ec0ff */
[----:B------:R-:W-:Y:S01]  /*28a0*/  MUFU.EX2 R150, R150 ;  /* 0x0000009600967308 */ /* 0x000fe20000000800 */
[----:B------:R-:W-:Y:S01]  /*28b0*/  LOP3.LUT R14, R14, 0xff, RZ, 0xc0, !PT ;  /* 0x000000ff0e0e7812 */ /* 0x000fe200078ec0ff */
[--C-:B------:R-:W-:Y:S01]  /*28c0*/  HSET2.LE.AND R57, R57, R156.reuse, PT ;  /* 0x0000009c39397233 */ /* 0x100fe20003803000 */
[----:B------:R-:W-:Y:S01]  /*28d0*/  SHF.R.U32.HI R173, RZ, 0x10, R56 ;  /* 0x00000010ffad7819 */ /* 0x000fe20000011638 */
[----:B------:R-:W-:Y:S01]  /*28e0*/  FFMA.FTZ R16, R16, c[0x0][0x23c], -R164 ;  /* 0x00008f0010107a23 */ /* 0x000fe200000108a4 */
[----:B------:R-:W-:Y:S01]  /*28f0*/  LOP3.LUT R107, R107, R42, RZ, 0xc0, !PT ;  /* 0x0000002a6b6b7212 */ /* 0x000fe200078ec0ff */
[----:B------:R-:W-:Y:S01]  /*2900*/  FADD.FTZ R144, R144, R153 ;  /* 0x0000009990907221 */ /* 0x000fe20000010000 */
[----:B---3--:R-:W-:Y:S01]  /*2910*/  F2FP.PACK_AB R110, R145, R4 ;  /* 0x00000004916e723e */ /* 0x008fe200000000ff */
[----:B------:R-:W1:Y:S01]  /*2920*/  MUFU.EX2 R161, R161 ;  /* 0x000000a100a17308 */ /* 0x000e620000000800 */
[----:B------:R-:W-:Y:S01]  /*2930*/  F2FP.PACK_AB R108, R147, R140 ;  /* 0x0000008c936c723e */ /* 0x000fe200000000ff */
[----:B------:R-:W-:Y:S01]  /*2940*/  FADD.FTZ R147, R140, R147 ;  /* 0x000000938c937221 */ /* 0x000fe20000010000 */
[----:B----4-:R-:W-:Y:S01]  /*2950*/  F2FP.PACK_AB R43, R2, R155 ;  /* 0x0000009b022b723e */ /* 0x010fe200000000ff */
[----:B------:R-:W-:Y:S01]  /*2960*/  FADD.FTZ R149, R149, R0 ;  /* 0x0000000095957221 */ /* 0x000fe20000010000 */
[----:B------:R-:W-:Y:S01]  /*2970*/  LOP3.LUT R61, R56, 0xff, RZ, 0xc0, !PT ;  /* 0x000000ff383d7812 */ /* 0x000fe200078ec0ff */
[----:B------:R-:W-:Y:S01]  /*2980*/  FADD.FTZ R155, R155, R144 ;  /* 0x000000909b9b7221 */ /* 0x000fe20000010000 */
[----:B------:R-:W-:Y:S01]  /*2990*/  SHF.R.U32.HI R12, RZ, 0x8, R12 ;  /* 0x00000008ff0c7819 */ /* 0x000fe2000001160c */
[----:B------:R-:W-:Y:S01]  /*29a0*/  MUFU.EX2 R152, R152 ;  /* 0x0000009800987308 */ /* 0x000fe20000000800 */
[----:B------:R-:W-:Y:S01]  /*29b0*/  PRMT R63, R14, 0x5410, R63 ;  /* 0x000054100e3f7816 */ /* 0x000fe2000000003f */
[----:B------:R-:W-:Y:S01]  /*29c0*/  FADD.FTZ R4, R4, R147 ;  /* 0x0000009304047221 */ /* 0x000fe20000010000 */
[----:B------:R-:W-:Y:S01]  /*29d0*/  SHF.R.U32.HI R56, RZ, 0x18, R56 ;  /* 0x00000018ff387819 */ /* 0x000fe20000011638 */
[----:B------:R-:W-:Y:S01]  /*29e0*/  FADD.FTZ R132, R132, R149 ;  /* 0x0000009584847221 */ /* 0x000fe20000010000 */
[----:B------:R-:W-:Y:S01]  /*29f0*/  LOP3.LUT R173, R173, 0xff, RZ, 0xc0, !PT ;  /* 0x000000ffadad7812 */ /* 0x000fe200078ec0ff */
[--C-:B------:R-:W-:Y:S01]  /*2a00*/  HSET2.LE.AND R63, R63, R156.reuse, PT ;  /* 0x0000009c3f3f7233 */ /* 0x100fe20003803000 */
[----:B------:R-:W-:Y:S01]  /*2a10*/  LOP3.LUT R110, R79, R110, RZ, 0xc0, !PT ;  /* 0x0000006e4f6e7212 */ /* 0x000fe200078ec0ff */
[----:B------:R-:W3:Y:S01]  /*2a20*/  MUFU.EX2 R163, R163 ;  /* 0x000000a300a37308 */ /* 0x000ee20000000800 */
[----:B-1----:R-:W-:Y:S01]  /*2a30*/  F2FP.PACK_AB R42, R161, R150 ;  /* 0x00000096a12a723e */ /* 0x002fe200000000ff */
[----:B------:R-:W-:Y:S01]  /*2a40*/  FADD.FTZ R150, R150, R161 ;  /* 0x000000a196967221 */ /* 0x000fe20000010000 */
[----:B------:R-:W-:Y:S01]  /*2a50*/  LOP3.LUT R108, R69, R108, RZ, 0xc0, !PT ;  /* 0x0000006c456c7212 */ /* 0x000fe200078ec0ff */
[----:B------:R-:W-:Y:S01]  /*2a60*/  FADD.FTZ R2, R2, R155 ;  /* 0x0000009b02027221 */ /* 0x000fe20000010000 */
[----:B------:R-:W-:Y:S01]  /*2a70*/  LOP3.LUT R106, R106, R43, RZ, 0xc0, !PT ;  /* 0x0000002b6a6a7212 */ /* 0x000fe200078ec0ff */
[----:B------:R-:W-:Y:S01]  /*2a80*/  FADD.FTZ R159, R159, R150 ;  /* 0x000000969f9f7221 */ /* 0x000fe20000010000 */
[----:B------:R-:W-:Y:S01]  /*2a90*/  LOP3.LUT R105, R105, R42, RZ, 0xc0, !PT ;  /* 0x0000002a69697212 */ /* 0x000fe200078ec0ff */
[----:B------:R-:W-:Y:S01]  /*2aa0*/  MUFU.EX2 R148, R148 ;  /* 0x0000009400947308 */ /* 0x000fe20000000800 */
[----:B------:R-:W-:Y:S01]  /*2ab0*/  PRMT R61, R61, 0x5410, R12 ;  /* 0x000054103d3d7816 */ /* 0x000fe2000000000c */
[-C--:B------:R-:W-:Y:S01]  /*2ac0*/  HMMA.16816.F32 R100, R108, R136.reuse, RZ ;  /* 0x000000886c64723c */ /* 0x080fe200000018ff */
[----:B------:R-:W-:Y:S01]  /*2ad0*/  PRMT R173, R173, 0x5410, R56 ;  /* 0x00005410adad7816 */ /* 0x000fe20000000038 */
[----:B------:R-:W1:Y:S01]  /*2ae0*/  LDSM.16.MT88.4 R40, [R187+0x6800] ;  /* 0x00680000bb28783b */ /* 0x000e620000004200 */
[----:B------:R-:W-:Y:S01]  /*2af0*/  LOP3.LUT R220, R225, R220, R211, 0x96, !PT ;  /* 0x000000dce1dc7212 */ /* 0x000fe200078e96d3 */
[--C-:B------:R-:W-:Y:S01]  /*2b00*/  HSET2.LE.AND R60, R61, R156.reuse, PT ;  /* 0x0000009c3d3c7233 */ /* 0x100fe20003803000 */
[----:B------:R-:W-:Y:S01]  /*2b10*/  IADD3 R179, R179, 0x1, RZ ;  /* 0x00000001b3b37810 */ /* 0x000fe20007ffe0ff */
[----:B------:R-:W4:Y:S01]  /*2b20*/  MUFU.EX2 R157, R157 ;  /* 0x0000009d009d7308 */ /* 0x000f220000000800 */
[----:B---3--:R-:W-:Y:S01]  /*2b30*/  F2FP.PACK_AB R58, R163, R152 ;  /* 0x00000098a33a723e */ /* 0x008fe200000000ff */
[----:B------:R-:W-:Y:S01]  /*2b40*/  HMMA.16816.F32 R96, R104, R136, RZ ;  /* 0x000000886860723c */ /* 0x000fe200000018ff */
[----:B------:R-:W-:Y:S01]  /*2b50*/  HSET2.LE.AND R61, R173, R156, PT ;  /* 0x0000009cad3d7233 */ /* 0x000fe20003803000 */
[----:B------:R-:W3:Y:S01]  /*2b60*/  LDSM.16.MT88.4 R12, [R185+0x6800] ;  /* 0x00680000b90c783b */ /* 0x000ee20000004200 */
[----:B------:R-:W-:Y:S01]  /*2b70*/  LOP3.LUT R63, R63, R58, RZ, 0xc0, !PT ;  /* 0x0000003a3f3f7212 */ /* 0x000fe200078ec0ff */
[----:B------:R-:W-:Y:S01]  /*2b80*/  IMAD.WIDE.U32 R220, R220, -0x2daee0ad, RZ ;  /* 0xd2511f53dcdc7825 */ /* 0x000fe200078e00ff */
[----:B------:R-:W-:Y:S01]  /*2b90*/  LOP3.LUT R218, R219, R179, R215, 0x96, !PT ;  /* 0x000000b3dbda7212 */ /* 0x000fe200078e96d7 */
[----:B------:R-:W-:Y:S02]  /*2ba0*/  MUFU.EX2 R154, R154 ;  /* 0x0000009a009a7308 */ /* 0x000fe40000000800 */
[----:B--2---:R-:W-:Y:S01]  /*2bb0*/  HMMA.16816.F32 R124, R108, R72, RZ ;  /* 0x000000486c7c723c */ /* 0x004fe200000018ff */
[----:B------:R-:W-:Y:S01]  /*2bc0*/  LOP3.LUT R222, R221, R222, R216, 0x96, !PT ;  /* 0x000000deddde7212 */ /* 0x000fe200078e96d8 */
[----:B------:R-:W-:Y:S01]  /*2bd0*/  IMAD.WIDE.U32 R218, R218, -0x326172a9, RZ ;  /* 0xcd9e8d57dada7825 */ /* 0x000fe200078e00ff */
[----:B------:R-:W-:-:S02]  /*2be0*/  SHF.R.U32.HI R173, RZ, 0x10, R220 ;  /* 0x00000010ffad7819 */ /* 0x000fc400000116dc */
[----:B------:R-:W-:Y:S01]  /*2bf0*/  SHF.R.U32.HI R175, RZ, 0x10, R222 ;  /* 0x00000010ffaf7819 */ /* 0x000fe200000116de */
[----:B------:R-:W2:Y:S01]  /*2c00*/  MUFU.EX2 R165, R165 ;  /* 0x000000a500a57308 */ /* 0x000ea20000000800 */
[----:B----4-:R-:W-:Y:S01]  /*2c10*/  F2FP.PACK_AB R62, R157, R148 ;  /* 0x000000949d3e723e */ /* 0x010fe200000000ff */
[C---:B------:R-:W-:Y:S01]  /*2c20*/  HMMA.16816.F32 R76, R108.reuse, R84, RZ ;  /* 0x000000546c4c723c */ /* 0x040fe200000018ff */
[----:B------:R-:W-:Y:S01]  /*2c30*/  SHF.R.U32.HI R52, RZ, 0x18, R220 ;  /* 0x00000018ff347819 */ /* 0x000fe200000116dc */
[----:B------:R-:W-:Y:S01]  /*2c40*/  FADD.FTZ R159, R146, R159 ;  /* 0x0000009f929f7221 */ /* 0x000fe20000010000 */
[----:B------:R-:W-:Y:S01]  /*2c50*/  LOP3.LUT R62, R57, R62, RZ, 0xc0, !PT ;  /* 0x0000003e393e7212 */ /* 0x000fe200078ec0ff */
[----:B------:R-:W-:Y:S01]  /*2c60*/  FADD.FTZ R145, R145, R4 ;  /* 0x0000000491917221 */ /* 0x000fe20000010000 */
[----:B------:R-:W4:Y:S01]  /*2c70*/  LDSM.16.MT88.4 R56, [R184+0x6800] ;  /* 0x00680000b838783b */ /* 0x000f220000004200 */
[----:B------:R-:W-:Y:S01]  /*2c80*/  MUFU.EX2 R142, R142 ;  /* 0x0000008e008e7308 */ /* 0x000fe20000000800 */
[----:B------:R-:W-:Y:S01]  /*2c90*/  LOP3.LUT R175, R175, 0xff, RZ, 0xc0, !PT ;  /* 0x000000ffafaf7812 */ /* 0x000fe200078ec0ff */
[----:B------:R-:W-:Y:S01]  /*2ca0*/  HMMA.16816.F32 R88, R108, R92, RZ ;  /* 0x0000005c6c58723c */ /* 0x000fe200000018ff */
[----:B------:R-:W-:Y:S01]  /*2cb0*/  LOP3.LUT R176, R219, R176, R209, 0x96, !PT ;  /* 0x000000b0dbb07212 */ /* 0x000fe200078e96d1 */
[----:B------:R-:W-:-:S02]  /*2cc0*/  FADD.FTZ R3, R3, R132 ;  /* 0x0000008403037221 */ /* 0x000fc40000010000 */
[----:B------:R-:W-:Y:S02]  /*2cd0*/  FFMA.FTZ R34, R34, c[0x0][0x23c], -R158 ;  /* 0x00008f0022227a23 */ /* 0x000fe4000001089e */
[----:B------:R-:W5:Y:S01]  /*2ce0*/  MUFU.EX2 R151, R151 ;  /* 0x0000009700977308 */ /* 0x000f620000000800 */
[----:B--2---:R-:W-:Y:S01]  /*2cf0*/  F2FP.PACK_AB R136, R165, R154 ;  /* 0x0000009aa588723e */ /* 0x004fe200000000ff */
[C---:B------:R-:W-:Y:S01]  /*2d00*/  HMMA.16816.F32 R68, R108.reuse, R74, RZ ;  /* 0x0000004a6c44723c */ /* 0x040fe200000018ff */
[----:B------:R-:W-:Y:S02]  /*2d10*/  IMAD.WIDE.U32 R176, R176, -0x2daee0ad, RZ ;  /* 0xd2511f53b0b07825 */ /* 0x000fe400078e00ff */
[----:B------:R-:W-:Y:S02]  /*2d20*/  LOP3.LUT R61, R61, R136, RZ, 0xc0, !PT ;  /* 0x000000883d3d7212 */ /* 0x000fe400078ec0ff */
[----:B------:R-:W-:Y:S01]  /*2d30*/  FFMA.FTZ R136, R53, c[0x0][0x23c], -R160 ;  /* 0x00008f0035887a23 */ /* 0x000fe200000108a0 */
[----:B------:R-:W-:Y:S01]  /*2d40*/  MUFU.EX2 R65, R65 ;  /* 0x0000004100417308 */ /* 0x000fe20000000800 */
[----:B------:R-:W-:Y:S01]  /*2d50*/  LOP3.LUT R53, R220, 0xff, RZ, 0xc0, !PT ;  /* 0x000000ffdc357812 */ /* 0x000fe200078ec0ff */
[----:B------:R-:W-:Y:S01]  /*2d60*/  HMMA.16816.F32 R80, R108, R86, RZ ;  /* 0x000000566c50723c */ /* 0x000fe200000018ff */
[----:B------:R-:W-:-:S02]  /*2d70*/  FADD.FTZ R154, R154, R3 ;  /* 0x000000039a9a7221 */ /* 0x000fc40000010000 */
[----:B------:R-:W-:Y:S02]  /*2d80*/  FFMA.FTZ R32, R32, c[0x0][0x23c], -R160 ;  /* 0x00008f0020207a23 */ /* 0x000fe400000108a0 */
[----:B------:R-:W-:Y:S01]  /*2d90*/  FADD.FTZ R165, R165, R154 ;  /* 0x0000009aa5a57221 */ /* 0x000fe20000010000 */
[----:B-----5:R-:W-:Y:S01]  /*2da0*/  F2FP.PACK_AB R137, R151, R142 ;  /* 0x0000008e9789723e */ /* 0x020fe200000000ff */
[----:B------:R-:W2:Y:S01]  /*2db0*/  MUFU.EX2 R136, R136 ;  /* 0x0000008800887308 */ /* 0x000ea20000000800 */
[----:B------:R-:W-:Y:S01]  /*2dc0*/  HMMA.16816.F32 R112, R108, R94, RZ ;  /* 0x0000005e6c70723c */ /* 0x000fe200000018ff */
[----:B------:R-:W-:Y:S01]  /*2dd0*/  FADD.FTZ R142, R142, R145 ;  /* 0x000000918e8e7221 */ /* 0x000fe20000010000 */
[----:B------:R-:W-:Y:S01]  /*2de0*/  LOP3.LUT R60, R60, R137, RZ, 0xc0, !PT ;  /* 0x000000893c3c7212 */ /* 0x000fe200078ec0ff */
[----:B------:R-:W-:Y:S01]  /*2df0*/  FFMA.FTZ R137, R54, c[0x0][0x23c], -R158 ;  /* 0x00008f0036897a23 */ /* 0x000fe2000001089e */
[----:B------:R-:W-:Y:S01]  /*2e00*/  LOP3.LUT R54, R220, 0xffff, RZ, 0xc0, !PT ;  /* 0x0000ffffdc367812 */ /* 0x000fe200078ec0ff */
[----:B------:R-:W-:-:S02]  /*2e10*/  FFMA.FTZ R221, R17, c[0x0][0x23c], -R164 ;  /* 0x00008f0011dd7a23 */ /* 0x000fc400000108a4 */
[----:B------:R-:W-:Y:S01]  /*2e20*/  MUFU.EX2 R167, R167 ;  /* 0x000000a700a77308 */ /* 0x000fe20000000800 */
[C---:B------:R-:W-:Y:S01]  /*2e30*/  HMMA.16816.F32 R128, R104.reuse, R72, RZ ;  /* 0x000000486880723c */ /* 0x040fe200000018ff */
[----:B------:R-:W-:Y:S01]  /*2e40*/  SHF.R.U32.HI R54, RZ, 0x8, R54 ;  /* 0x00000008ff367819 */ /* 0x000fe20000011636 */
[----:B------:R-:W-:Y:S02]  /*2e50*/  FADD.FTZ R151, R151, R142 ;  /* 0x0000008e97977221 */ /* 0x000fe40000010000 */
[----:B------:R-:W-:Y:S02]  /*2e60*/  FFMA.FTZ R33, R33, c[0x0][0x23c], -R160 ;  /* 0x00008f0021217a23 */ /* 0x000fe400000108a0 */
[----:B------:R-:W-:Y:S01]  /*2e70*/  FADD.FTZ R148, R148, R151 ;  /* 0x0000009794947221 */ /* 0x000fe20000010000 */
[----:B------:R-:W-:Y:S01]  /*2e80*/  MUFU.EX2 R137, R137 ;  /* 0x0000008900897308 */ /* 0x000fe20000000800 */
[----:B------:R-:W-:Y:S01]  /*2e90*/  HMMA.16816.F32 R120, R104, R84, RZ ;  /* 0x000000546878723c */ /* 0x000fe200000018ff */
[----:B--2---:R-:W-:Y:S01]  /*2ea0*/  F2FP.PACK_AB R178, R136, R65 ;  /* 0x0000004188b2723e */ /* 0x004fe200000000ff */
[----:B------:R-:W-:-:S02]  /*2eb0*/  FADD.FTZ R152, R152, R165 ;  /* 0x000000a598987221 */ /* 0x000fc40000010000 */
[----:B------:R-:W-:Y:S02]  /*2ec0*/  FADD.FTZ R157, R157, R148 ;  /* 0x000000949d9d7221 */ /* 0x000fe40000010000 */
[----:B------:R-:W-:Y:S01]  /*2ed0*/  FADD.FTZ R152, R163, R152 ;  /* 0x00000098a3987221 */ /* 0x000fe20000010000 */
[----:B------:R-:W2:Y:S01]  /*2ee0*/  MUFU.EX2 R64, R64 ;  /* 0x0000004000407308 */ /* 0x000ea20000000800 */
[C---:B------:R-:W-:Y:S07]  /*2ef0*/  HMMA.16816.F32 R116, R104.reuse, R92, RZ ;  /* 0x0000005c6874723c */ /* 0x040fee00000018ff */
[----:B------:R-:W-:Y:S01]  /*2f00*/  MUFU.EX2 R66, R66 ;  /* 0x0000004200427308 */ /* 0x000fe20000000800 */
[----:B------:R-:W-:Y:S01]  /*2f10*/  HMMA.16816.F32 R72, R104, R74, RZ ;  /* 0x0000004a6848723c */ /* 0x000fe200000018ff */
[----:B--2---:R-:W-:-:S07]  /*2f20*/  F2FP.PACK_AB R220, R64, R167 ;  /* 0x000000a740dc723e */ /* 0x004fce00000000ff */
[----:B------:R-:W-:Y:S01]  /*2f30*/  HMMA.16816.F32 R84, R104, R86, RZ ;  /* 0x000000566854723c */ /* 0x000fe200000018ff */
[----:B------:R-:W-:Y:S01]  /*2f40*/  MUFU.EX2 R48, R48 ;  /* 0x0000003000307308 */ /* 0x000fe20000000800 */
[----:B------:R-:W-:-:S04]  /*2f50*/  FADD.FTZ R167, R167, R2 ;  /* 0x00000002a7a77221 */ /* 0x000fc80000010000 */
[----:B------:R-:W-:Y:S02]  /*2f60*/  FADD.FTZ R64, R64, R167 ;  /* 0x000000a740407221 */ /* 0x000fe40000010000 */
[----:B------:R-:W-:Y:S01]  /*2f70*/  HMMA.16816.F32 R92, R104, R94, RZ ;  /* 0x0000005e685c723c */ /* 0x000fe200000018ff */
[----:B------:R-:W-:Y:S01]  /*2f80*/  MUFU.EX2 R49, R49 ;  /* 0x0000003100317308 */ /* 0x000fe20000000800 */
[----:B------:R-:W-:-:S04]  /*2f90*/  FADD.FTZ R65, R65, R64 ;  /* 0x0000004041417221 */ /* 0x000fc80000010000 */
[----:B------:R-:W-:Y:S02]  /*2fa0*/  FADD.FTZ R65, R136, R65 ;  /* 0x0000004188417221 */ /* 0x000fe40000010000 */
[-C--:B------:R-:W-:Y:S01]  /*2fb0*/  HMMA.16816.F32 R108, R108, R138.reuse, RZ ;  /* 0x0000008a6c6c723c */ /* 0x080fe200000018ff */
[----:B------:R-:W-:Y:S07]  /*2fc0*/  MUFU.EX2 R50, R50 ;  /* 0x0000003200327308 */ /* 0x000fee0000000800 */
[----:B------:R-:W-:Y:S01]  /*2fd0*/  HMMA.16816.F32 R104, R104, R138, RZ ;  /* 0x0000008a6868723c */ /* 0x000fe200000018ff */
[----:B------:R-:W-:Y:S06]  /*2fe0*/  MUFU.EX2 R51, R51 ;  /* 0x0000003300337308 */ /* 0x000fec0000000800 */
[----:B------:R-:W-:Y:S01]  /*2ff0*/  FFMA.FTZ R138, R55, c[0x0][0x23c], -R158 ;  /* 0x00008f00378a7a23 */ /* 0x000fe2000001089e */
[----:B------:R-:W-:Y:S01]  /*3000*/  PRMT R55, R53, 0x5410, R54 ;  /* 0x0000541035377816 */ /* 0x000fe20000000036 */
[----:B------:R-:W-:Y:S01]  /*3010*/  FFMA.FTZ R139, R67, c[0x0][0x23c], -R158 ;  /* 0x00008f00438b7a23 */ /* 0x000fe2000001089e */
[C---:B------:R-:W-:Y:S01]  /*3020*/  LOP3.LUT R67, R222.reuse, 0xffff, RZ, 0xc0, !PT ;  /* 0x0000ffffde437812 */ /* 0x040fe200078ec0ff */
[----:B-1----:R-:W-:Y:S01]  /*3030*/  HMMA.16816.F32 R124, R60, R40, R124 ;  /* 0x000000283c7c723c */ /* 0x002fe2000000187c */
[----:B------:R-:W-:Y:S01]  /*3040*/  LOP3.LUT R53, R173, 0xff, RZ, 0xc0, !PT ;  /* 0x000000ffad357812 */ /* 0x000fe200078ec0ff */
[----:B------:R-:W1:Y:S01]  /*3050*/  MUFU.EX2 R138, R138 ;  /* 0x0000008a008a7308 */ /* 0x000e620000000800 */
[----:B------:R-:W-:Y:S01]  /*3060*/  SHF.R.U32.HI R173, RZ, 0x8, R67 ;  /* 0x00000008ffad7819 */ /* 0x000fe20000011643 */
[----:B------:R-:W-:Y:S01]  /*3070*/  HSET2.LE.AND R55, R55, R156, PT ;  /* 0x0000009c37377233 */ /* 0x000fe20003803000 */
[----:B------:R-:W-:-:S02]  /*3080*/  LOP3.LUT R54, R222, 0xff, RZ, 0xc0, !PT ;  /* 0x000000ffde367812 */ /* 0x000fc400078ec0ff */
[----:B------:R-:W-:Y:S01]  /*3090*/  SHF.R.U32.HI R222, RZ, 0x18, R222 ;  /* 0x00000018ffde7819 */ /* 0x000fe200000116de */
[----:B------:R-:W-:Y:S01]  /*30a0*/  HMMA.16816.F32 R76, R60, R44, R76 ;  /* 0x0000002c3c4c723c */ /* 0x000fe2000000184c */
[----:B------:R-:W-:Y:S01]  /*30b0*/  PRMT R173, R54, 0x5410, R173 ;  /* 0x0000541036ad7816 */ /* 0x000fe200000000ad */
[----:B------:R2:W5:Y:S01]  /*30c0*/  MUFU.EX2 R67, R139 ;  /* 0x0000008b00437308 */ /* 0x0005620000000800 */
[----:B------:R-:W-:-:S03]  /*30d0*/  LOP3.LUT R54, R55, R178, RZ, 0xc0, !PT ;  /* 0x000000b237367212 */ /* 0x000fc600078ec0ff */
[----:B------:R-:W-:Y:S02]  /*30e0*/  HSET2.LE.AND R173, R173, R156, PT ;  /* 0x0000009cadad7233 */ /* 0x000fe40003803000 */
[C---:B---3--:R-:W-:Y:S02]  /*30f0*/  HMMA.16816.F32 R88, R60.reuse, R12, R88 ;  /* 0x0000000c3c58723c */ /* 0x048fe40000001858 */
[----:B------:R-:W-:Y:S06]  /*3100*/  MUFU.EX2 R221, R221 ;  /* 0x000000dd00dd7308 */ /* 0x000fec0000000800 */
[----:B----4-:R-:W-:Y:S01]  /*3110*/  HMMA.16816.F32 R100, R60, R56, R100 ;  /* 0x000000383c64723c */ /* 0x010fe20000001864 */
[----:B--2---:R-:W-:Y:S01]  /*3120*/  PRMT R139, R53, 0x5410, R52 ;  /* 0x00005410358b7816 */ /* 0x004fe20000000034 */
[----:B------:R-:W-:Y:S01]  /*3130*/  MUFU.EX2 R32, R32 ;  /* 0x0000002000207308 */ /* 0x000fe20000000800 */
[----:B------:R-:W-:-:S02]  /*3140*/  PRMT R53, R175, 0x5410, R222 ;  /* 0x00005410af357816 */ /* 0x000fc400000000de */
[----:B-1----:R-:W-:Y:S01]  /*3150*/  F2FP.PACK_AB R52, R138, R137 ;  /* 0x000000898a34723e */ /* 0x002fe200000000ff */
[--C-:B------:R-:W-:Y:S01]  /*3160*/  HSET2.LE.AND R55, R139, R156.reuse, PT ;  /* 0x0000009c8b377233 */ /* 0x100fe20003803000 */
[----:B-----5:R-:W-:Y:S01]  /*3170*/  F2FP.PACK_AB R178, R67, R66 ;  /* 0x0000004243b2723e */ /* 0x020fe200000000ff */
[----:B------:R-:W-:Y:S01]  /*3180*/  HSET2.LE.AND R53, R53, R156, PT ;  /* 0x0000009c35357233 */ /* 0x000fe20003803000 */
[C---:B------:R-:W-:Y:S01]  /*3190*/  HMMA.16816.F32 R68, R60.reuse, R42, R68 ;  /* 0x0000002a3c44723c */ /* 0x040fe20000001844 */
[----:B------:R-:W-:Y:S01]  /*31a0*/  FFMA.FTZ R139, R23, c[0x0][0x23c], -R162 ;  /* 0x00008f00178b7a23 */ /* 0x000fe200000108a2 */
[----:B------:R-:W-:Y:S01]  /*31b0*/  LOP3.LUT R55, R55, R52, RZ, 0xc0, !PT ;  /* 0x0000003437377212 */ /* 0x000fe200078ec0ff */
[----:B------:R-:W-:Y:S01]  /*31c0*/  FADD.FTZ R66, R66, R159 ;  /* 0x0000009f42427221 */ /* 0x000fe20000010000 */
[----:B------:R-:W-:Y:S01]  /*31d0*/  LOP3.LUT R52, R173, R220, RZ, 0xc0, !PT ;  /* 0x000000dcad347212 */ /* 0x000fe200078ec0ff */
[----:B------:R-:W-:Y:S01]  /*31e0*/  FFMA.FTZ R220, R31, c[0x0][0x23c], -R158 ;  /* 0x00008f001fdc7a23 */ /* 0x000fe2000001089e */
[----:B------:R-:W-:Y:S01]  /*31f0*/  LOP3.LUT R53, R53, R178, RZ, 0xc0, !PT ;  /* 0x000000b235357212 */ /* 0x000fe200078ec0ff */
[----:B------:R-:W-:Y:S01]  /*3200*/  MUFU.EX2 R139, R139 ;  /* 0x0000008b008b7308 */ /* 0x000fe20000000800 */
[----:B------:R-:W-:Y:S01]  /*3210*/  HMMA.16816.F32 R80, R60, R46, R80 ;  /* 0x0000002e3c50723c */ /* 0x000fe20000001850 */
[----:B------:R-:W-:Y:S01]  /*3220*/  LOP3.LUT R173, R177, R172, R207, 0x96, !PT ;  /* 0x000000acb1ad7212 */ /* 0x000fe200078e96cf */
[----:B------:R-:W-:-:S04]  /*3230*/  FADD.FTZ R66, R67, R66 ;  /* 0x0000004243427221 */ /* 0x000fc80000010000 */
[----:B------:R-:W-:Y:S01]  /*3240*/  FADD.FTZ R137, R137, R66 ;  /* 0x0000004289897221 */ /* 0x000fe20000010000 */
[----:B------:R-:W-:Y:S01]  /*3250*/  MUFU.EX2 R33, R33 ;  /* 0x0000002100217308 */ /* 0x000fe20000000800 */
[----:B------:R-:W-:Y:S02]  /*3260*/  HMMA.16816.F32 R112, R60, R14, R112 ;  /* 0x0000000e3c70723c */ /* 0x000fe40000001870 */
[----:B------:R-:W-:-:S05]  /*3270*/  FADD.FTZ R137, R138, R137 ;  /* 0x000000898a897221 */ /* 0x000fca0000010000 */
[----:B------:R-:W-:Y:S01]  /*3280*/  MUFU.EX2 R34, R34 ;  /* 0x0000002200227308 */ /* 0x000fe20000000800 */
[----:B------:R-:W-:Y:S07]  /*3290*/  HMMA.16816.F32 R108, R60, R58, R108 ;  /* 0x0000003a3c6c723c */ /* 0x000fee000000186c */
[----:B------:R-:W-:Y:S01]  /*32a0*/  LOP3.LUT R60, R171, R218, R208, 0x96, !PT ;  /* 0x000000daab3c7212 */ /* 0x000fe200078e96d0 */
[----:B------:R-:W-:Y:S01]  /*32b0*/  HMMA.16816.F32 R128, R52, R40, R128 ;  /* 0x000000283480723c */ /* 0x000fe20000001880 */
[----:B------:R-:W-:Y:S01]  /*32c0*/  FFMA.FTZ R62, R20, c[0x0][0x23c], -R164 ;  /* 0x00008f00143e7a23 */ /* 0x000fe200000108a4 */
[----:B------:R-:W-:Y:S01]  /*32d0*/  MUFU.EX2 R220, R220 ;  /* 0x000000dc00dc7308 */ /* 0x000fe20000000800 */
[----:B------:R-:W-:-:S02]  /*32e0*/  FFMA.FTZ R63, R38, c[0x0][0x23c], -R162 ;  /* 0x00008f00263f7a23 */ /* 0x000fc400000108a2 */
[--C-:B------:R-:W-:Y:S02]  /*32f0*/  FFMA.FTZ R61, R37, c[0x0][0x23c], -R164.reuse ;  /* 0x00008f00253d7a23 */ /* 0x100fe400000108a4 */
[----:B------:R-:W-:Y:S01]  /*3300*/  IMAD.WIDE.U32 R40, R60, -0x2daee0ad, RZ ;  /* 0xd2511f533c287825 */ /* 0x000fe200078e00ff */
[C---:B------:R-:W-:Y:S02]  /*3310*/  HMMA.16816.F32 R120, R52.reuse, R44, R120 ;  /* 0x0000002c3478723c */ /* 0x040fe40000001878 */
[----:B------:R-:W-:Y:S01]  /*3320*/  MUFU.EX2 R63, R63 ;  /* 0x0000003f003f7308 */ /* 0x000fe20000000800 */
[----:B------:R-:W-:Y:S01]  /*3330*/  FFMA.FTZ R60, R36, c[0x0][0x23c], -R164 ;  /* 0x00008f00243c7a23 */ /* 0x000fe200000108a4 */
[----:B------:R-:W-:Y:S02]  /*3340*/  LOP3.LUT R172, R41, R176, R205, 0x96, !PT ;  /* 0x000000b029ac7212 */ /* 0x000fe400078e96cd */
[----:B------:R-:W-:Y:S01]  /*3350*/  LOP3.LUT R36, R219, R174, R209, 0x96, !PT ;  /* 0x000000aedb247212 */ /* 0x000fe200078e96d1 */
[----:B------:R-:W-:Y:S01]  /*3360*/  IMAD.WIDE.U32 R44, R173, -0x326172a9, RZ ;  /* 0xcd9e8d57ad2c7825 */ /* 0x000fe200078e00ff */
[----:B------:R-:W-:Y:S01]  /*3370*/  HMMA.16816.F32 R116, R52, R12, R116 ;  /* 0x0000000c3474723c */ /* 0x000fe20000001874 */
[----:B------:R-:W-:Y:S01]  /*3380*/  LOP3.LUT R176, R169, R218, R208, 0x96, !PT ;  /* 0x000000daa9b07212 */ /* 0x000fe200078e96d0 */
[----:B------:R-:W-:Y:S01]  /*3390*/  MUFU.EX2 R60, R60 ;  /* 0x0000003c003c7308 */ /* 0x000fe20000000800 */
[----:B------:R-:W-:Y:S01]  /*33a0*/  IMAD.WIDE.U32 R172, R172, -0x326172a9, RZ ;  /* 0xcd9e8d57acac7825 */ /* 0x000fe200078e00ff */
[----:B------:R-:W-:-:S03]  /*33b0*/  LOP3.LUT R171, R45, R170, R206, 0x96, !PT ;  /* 0x000000aa2dab7212 */ /* 0x000fc600078e96ce */
[----:B------:R-:W-:Y:S01]  /*33c0*/  IMAD.WIDE.U32 R36, R36, -0x2daee0ad, RZ ;  /* 0xd2511f5324247825 */ /* 0x000fe200078e00ff */
[----:B------:R-:W-:Y:S01]  /*33d0*/  LOP3.LUT R170, R173, R44, R204, 0x96, !PT ;  /* 0x0000002cadaa7212 */ /* 0x000fe200078e96cc */
[----:B------:R-:W-:Y:S01]  /*33e0*/  HMMA.16816.F32 R96, R52, R56, R96 ;  /* 0x000000383460723c */ /* 0x000fe20000001860 */
[----:B------:R-:W-:Y:S01]  /*33f0*/  MUFU.EX2 R61, R61 ;  /* 0x0000003d003d7308 */ /* 0x000fe20000000800 */
[----:B------:R-:W-:Y:S01]  /*3400*/  IMAD.WIDE.U32 R12, R171, -0x2daee0ad, RZ ;  /* 0xd2511f53ab0c7825 */ /* 0x000fe200078e00ff */
[----:B------:R-:W-:-:S03]  /*3410*/  LOP3.LUT R178, R37, R166, R207, 0x96, !PT ;  /* 0x000000a625b27212 */ /* 0x000fc600078e96cf */
[----:B------:R-:W-:Y:S01]  /*3420*/  IMAD.WIDE.U32 R170, R170, -0x2daee0ad, RZ ;  /* 0xd2511f53aaaa7825 */ /* 0x000fe200078e00ff */
[----:B------:R-:W-:Y:S01]  /*3430*/  LOP3.LUT R174, R13, R40, R203, 0x96, !PT ;  /* 0x000000280dae7212 */ /* 0x000fe200078e96cb */
[----:B------:R-:W-:Y:S01]  /*3440*/  HMMA.16816.F32 R104, R52, R58, R104 ;  /* 0x0000003a3468723c */ /* 0x000fe20000001868 */
[----:B------:R-:W-:Y:S01]  /*3450*/  MUFU.EX2 R62, R62 ;  /* 0x0000003e003e7308 */ /* 0x000fe20000000800 */
[----:B------:R-:W-:Y:S01]  /*3460*/  FFMA.FTZ R57, R21, c[0x0][0x23c], -R164 ;  /* 0x00008f0015397a23 */ /* 0x000fe200000108a4 */
[----:B------:R-:W-:Y:S01]  /*3470*/  LOP3.LUT R12, R171, R12, R202, 0x96, !PT ;  /* 0x0000000cab0c7212 */ /* 0x000fe200078e96ca */
[----:B------:R-:W-:-:S04]  /*3480*/  IMAD.WIDE.U32 R174, R174, -0x326172a9, RZ ;  /* 0xcd9e8d57aeae7825 */ /* 0x000fc800078e00ff */
[----:B------:R-:W-:Y:S01]  /*3490*/  IMAD.WIDE.U32 R20, R12, -0x326172a9, RZ ;  /* 0xcd9e8d570c147825 */ /* 0x000fe200078e00ff */
[C---:B------:R-:W-:Y:S01]  /*34a0*/  HMMA.16816.F32 R72, R52.reuse, R42, R72 ;  /* 0x0000002a3448723c */ /* 0x040fe20000001848 */
[----:B------:R-:W1:Y:S01]  /*34b0*/  LDSM.16.MT88.4 R40, [R187+0x7000] ;  /* 0x00700000bb28783b */ /* 0x000e620000004200 */
[----:B------:R-:W-:Y:S01]  /*34c0*/  MUFU.EX2 R57, R57 ;  /* 0x0000003900397308 */ /* 0x000fe20000000800 */
[----:B------:R-:W-:Y:S01]  /*34d0*/  FFMA.FTZ R56, R39, c[0x0][0x23c], -R162 ;  /* 0x00008f0027387a23 */ /* 0x000fe200000108a2 */
[----:B------:R-:W-:Y:S01]  /*34e0*/  LOP3.LUT R12, R21, R174, R210, 0x96, !PT ;  /* 0x000000ae150c7212 */ /* 0x000fe200078e96d2 */
[----:B------:R-:W-:Y:S01]  /*34f0*/  IMAD.WIDE.U32 R176, R176, -0x2daee0ad, RZ ;  /* 0xd2511f53b0b07825 */ /* 0x000fe200078e00ff */
[----:B------:R-:W-:Y:S02]  /*3500*/  LOP3.LUT R38, R20, 0xffff, RZ, 0xc0, !PT ;  /* 0x0000ffff14267812 */ /* 0x000fe400078ec0ff */
[----:B------:R-:W-:Y:S01]  /*3510*/  SHF.R.U32.HI R45, RZ, 0x10, R12 ;  /* 0x00000010ff2d7819 */ /* 0x000fe2000001160c */
[----:B------:R-:W-:Y:S01]  /*3520*/  IMAD.WIDE.U32 R178, R178, -0x326172a9, RZ ;  /* 0xcd9e8d57b2b27825 */ /* 0x000fe200078e00ff */
[----:B------:R-:W2:Y:S01]  /*3530*/  MUFU.EX2 R56, R56 ;  /* 0x0000003800387308 */ /* 0x000ea20000000800 */
[----:B------:R-:W-:Y:S01]  /*3540*/  LOP3.LUT R169, R177, R36, R205, 0x96, !PT ;  /* 0x00000024b1a97212 */ /* 0x000fe200078e96cd */
[----:B------:R-:W-:Y:S01]  /*3550*/  HMMA.16816.F32 R84, R52, R46, R84 ;  /* 0x0000002e3454723c */ /* 0x000fe20000001854 */
[----:B------:R-:W-:Y:S01]  /*3560*/  LOP3.LUT R36, R12, 0xffff, RZ, 0xc0, !PT ;  /* 0x0000ffff0c247812 */ /* 0x000fe200078ec0ff */
[--C-:B------:R-:W-:Y:S01]  /*3570*/  FFMA.FTZ R166, R22, c[0x0][0x23c], -R162.reuse ;  /* 0x00008f0016a67a23 */ /* 0x100fe200000108a2 */
[----:B------:R-:W-:Y:S01]  /*3580*/  LOP3.LUT R21, R12, 0xff, RZ, 0xc0, !PT ;  /* 0x000000ff0c157812 */ /* 0x000fe200078ec0ff */
[----:B------:R-:W-:Y:S01]  /*3590*/  FFMA.FTZ R219, R19, c[0x0][0x23c], -R162 ;  /* 0x00008f0013db7a23 */ /* 0x000fe200000108a2 */
[----:B------:R-:W-:-:S02]  /*35a0*/  SHF.R.U32.HI R12, RZ, 0x18, R12 ;  /* 0x00000018ff0c7819 */ /* 0x000fc4000001160c */
[----:B------:R-:W-:Y:S01]  /*35b0*/  LOP3.LUT R45, R45, 0xff, RZ, 0xc0, !PT ;  /* 0x000000ff2d2d7812 */ /* 0x000fe200078ec0ff */
[----:B------:R-:W-:Y:S01]  /*35c0*/  HMMA.16816.F32 R92, R52, R14, R92 ;  /* 0x0000000e345c723c */ /* 0x000fe2000000185c */
[----:B------:R-:W-:Y:S01]  /*35d0*/  LOP3.LUT R171, R179, R168, R206, 0x96, !PT ;  /* 0x000000a8b3ab7212 */ /* 0x000fe200078e96ce */
[----:B------:R-:W3:Y:S01]  /*35e0*/  MUFU.EX2 R166, R166 ;  /* 0x000000a600a67308 */ /* 0x000ee20000000800 */
[----:B------:R-:W-:Y:S02]  /*35f0*/  PRMT R45, R45, 0x5410, R12 ;  /* 0x000054102d2d7816 */ /* 0x000fe4000000000c */
[----:B------:R-:W-:Y:S02]  /*3600*/  SHF.R.U32.HI R44, RZ, 0x10, R20 ;  /* 0x00000010ff2c7819 */ /* 0x000fe40000011614 */
[----:B--2---:R-:W-:Y:S01]  /*3610*/  F2FP.PACK_AB R168, R56, R63 ;  /* 0x0000003f38a8723e */ /* 0x004fe200000000ff */
[----:B------:R-:W-:Y:S01]  /*3620*/  HSET2.LE.AND R45, R45, R156, PT ;  /* 0x0000009c2d2d7233 */ /* 0x000fe20003803000 */
[----:B------:R-:W-:Y:S01]  /*3630*/  IMAD.WIDE.U32 R54, R171, -0x2daee0ad, RZ ;  /* 0xd2511f53ab367825 */ /* 0x000fe200078e00ff */
[----:B------:R-:W-:Y:S01]  /*3640*/  LOP3.LUT R13, R20, 0xff, RZ, 0xc0, !PT ;  /* 0x000000ff140d7812 */ /* 0x000fe200078ec0ff */
[----:B------:R-:W-:Y:S01]  /*3650*/  MUFU.EX2 R219, R219 ;  /* 0x000000db00db7308 */ /* 0x000fe20000000800 */
[----:B------:R-:W-:Y:S01]  /*3660*/  SHF.R.U32.HI R38, RZ, 0x8, R38 ;  /* 0x00000008ff267819 */ /* 0x000fe20000011626 */
[----:B------:R-:W-:Y:S01]  /*3670*/  FFMA.FTZ R52, R8, c[0x0][0x23c], -R160 ;  /* 0x00008f0008347a23 */ /* 0x000fe200000108a0 */
[----:B------:R-:W-:Y:S01]  /*3680*/  LOP3.LUT R45, R45, R168, RZ, 0xc0, !PT ;  /* 0x000000a82d2d7212 */ /* 0x000fe200078ec0ff */
[----:B------:R-:W-:Y:S01]  /*3690*/  IMAD.WIDE.U32 R168, R169, -0x326172a9, RZ ;  /* 0xcd9e8d57a9a87825 */ /* 0x000fe200078e00ff */
[----:B------:R-:W-:-:S02]  /*36a0*/  SHF.R.U32.HI R36, RZ, 0x8, R36 ;  /* 0x00000008ff247819 */ /* 0x000fc40000011624 */
[----:B------:R-:W-:Y:S01]  /*36b0*/  SHF.R.U32.HI R20, RZ, 0x18, R20 ;  /* 0x00000018ff147819 */ /* 0x000fe20000011614 */
[----:B------:R-:W-:Y:S01]  /*36c0*/  FFMA.FTZ R53, R9, c[0x0][0x23c], -R160 ;  /* 0x00008f0009357a23 */ /* 0x000fe200000108a0 */
[----:B------:R-:W-:Y:S01]  /*36d0*/  LOP3.LUT R58, R169, R178, R204, 0x96, !PT ;  /* 0x000000b2a93a7212 */ /* 0x000fe200078e96cc */
[----:B------:R-:W-:Y:S01]  /*36e0*/  MUFU.EX2 R52, R52 ;  /* 0x0000003400347308 */ /* 0x000fe20000000800 */
[----:B------:R-:W-:Y:S01]  /*36f0*/  LOP3.LUT R47, R44, 0xff, RZ, 0xc0, !PT ;  /* 0x000000ff2c2f7812 */ /* 0x000fe200078ec0ff */
[----:B------:R-:W-:Y:S01]  /*3700*/  FADD.FTZ R63, R63, R152 ;  /* 0x000000983f3f7221 */ /* 0x000fe20000010000 */
[----:B------:R-:W-:Y:S01]  /*3710*/  LOP3.LUT R176, R55, R176, R203, 0x96, !PT ;  /* 0x000000b037b07212 */ /* 0x000fe200078e96cb */
[----:B------:R-:W-:Y:S01]  /*3720*/  IMAD.WIDE.U32 R58, R58, -0x2daee0ad, RZ ;  /* 0xd2511f533a3a7825 */ /* 0x000fe200078e00ff */
[----:B------:R-:W-:Y:S02]  /*3730*/  PRMT R47, R47, 0x5410, R20 ;  /* 0x000054102f2f7816 */ /* 0x000fe40000000014 */
[----:B------:R-:W-:Y:S01]  /*3740*/  PRMT R13, R13, 0x5410, R38 ;  /* 0x000054100d0d7816 */ /* 0x000fe20000000026 */
[----:B------:R-:W-:Y:S01]  /*3750*/  IMAD.WIDE.U32 R176, R176, -0x326172a9, RZ ;  /* 0xcd9e8d57b0b07825 */ /* 0x000fe200078e00ff */
[----:B------:R-:W-:Y:S01]  /*3760*/  LOP3.LUT R178, R59, R54, R202, 0x96, !PT ;  /* 0x000000363bb27212 */ /* 0x000fe200078e96ca */
[----:B------:R-:W2:Y:S01]  /*3770*/  MUFU.EX2 R53, R53 ;  /* 0x0000003500357308 */ /* 0x000ea20000000800 */
[----:B------:R-:W-:Y:S01]  /*3780*/  PRMT R21, R21, 0x5410, R36 ;  /* 0x0000541015157816 */ /* 0x000fe20000000024 */
[--C-:B------:R-:W-:Y:S01]  /*3790*/  FFMA.FTZ R54, R10, c[0x0][0x23c], -R158.reuse ;  /* 0x00008f000a367a23 */ /* 0x100fe2000001089e */
[----:B------:R-:W4:Y:S01]  /*37a0*/  LDSM.16.MT88.4 R36, [R186+0x7000] ;  /* 0x00700000ba24783b */ /* 0x000f220000004200 */
[----:B------:R-:W-:Y:S01]  /*37b0*/  IMAD.WIDE.U32 R178, R178, -0x326172a9, RZ ;  /* 0xcd9e8d57b2b27825 */ /* 0x000fe200078e00ff */
[--C-:B------:R-:W-:Y:S01]  /*37c0*/  HSET2.LE.AND R47, R47, R156.reuse, PT ;  /* 0x0000009c2f2f7233 */ /* 0x100fe20003803000 */
[----:B---3--:R-:W-:Y:S01]  /*37d0*/  F2FP.PACK_AB R174, R139, R166 ;  /* 0x000000a68bae723e */ /* 0x008fe200000000ff */
[--C-:B------:R-:W-:Y:S01]  /*37e0*/  HSET2.LE.AND R21, R21, R156.reuse, PT ;  /* 0x0000009c15157233 */ /* 0x100fe20003803000 */
[----:B------:R-:W-:Y:S01]  /*37f0*/  FFMA.FTZ R55, R11, c[0x0][0x23c], -R158 ;  /* 0x00008f000b377a23 */ /* 0x000fe2000001089e */
[C---:B------:R-:W-:Y:S01]  /*3800*/  LOP3.LUT R10, R178.reuse, 0xffff, RZ, 0xc0, !PT ;  /* 0x0000ffffb20a7812 */ /* 0x040fe200078ec0ff */
[----:B------:R-:W-:Y:S01]  /*3810*/  MUFU.EX2 R54, R54 ;  /* 0x0000003600367308 */ /* 0x000fe20000000800 */
[----:B------:R-:W-:Y:S01]  /*3820*/  LOP3.LUT R9, R178, 0xff, RZ, 0xc0, !PT ;  /* 0x000000ffb2097812 */ /* 0x000fe200078ec0ff */
[----:B------:R-:W-:Y:S01]  /*3830*/  HSET2.LE.AND R46, R13, R156, PT ;  /* 0x0000009c0d2e7233 */ /* 0x000fe20003803000 */
[----:B------:R-:W-:Y:S01]  /*3840*/  SHF.R.U32.HI R10, RZ, 0x8, R10 ;  /* 0x00000008ff0a7819 */ /* 0x000fe2000001160a */
[----:B------:R-:W-:Y:S01]  /*3850*/  LDSM.16.MT88.4 R12, [R184+0x7000] ;  /* 0x00700000b80c783b */ /* 0x000fe20000004200 */
[----:B------:R-:W-:Y:S01]  /*3860*/  LOP3.LUT R59, R179, R176, R210, 0x96, !PT ;  /* 0x000000b0b33b7212 */ /* 0x000fe200078e96d2 */
[----:B------:R-:W-:Y:S01]  /*3870*/  FADD.FTZ R63, R56, R63 ;  /* 0x0000003f383f7221 */ /* 0x000fe20000010000 */
[----:B------:R-:W-:Y:S01]  /*3880*/  LOP3.LUT R47, R47, R174, RZ, 0xc0, !PT ;  /* 0x000000ae2f2f7212 */ /* 0x000fe200078ec0ff */
[----:B------:R-:W3:Y:S01]  /*3890*/  MUFU.EX2 R55, R55 ;  /* 0x0000003700377308 */ /* 0x000ee20000000800 */
[----:B------:R-:W-:Y:S01]  /*38a0*/  PRMT R9, R9, 0x5410, R10 ;  /* 0x0000541009097816 */ /* 0x000fe2000000000a */
[----:B------:R-:W-:Y:S01]  /*38b0*/  FADD.FTZ R166, R166, R63 ;  /* 0x0000003fa6a67221 */ /* 0x000fe20000010000 */
[----:B------:R-:W-:-:S02]  /*38c0*/  SHF.R.U32.HI R11, RZ, 0x10, R178 ;  /* 0x00000010ff0b7819 */ /* 0x000fc400000116b2 */
[----:B------:R-:W-:Y:S01]  /*38d0*/  LOP3.LUT R174, R59, 0xffff, RZ, 0xc0, !PT ;  /* 0x0000ffff3bae7812 */ /* 0x000fe200078ec0ff */
[----:B------:R-:W-:Y:S01]  /*38e0*/  HSET2.LE.AND R9, R9, R156, PT ;  /* 0x0000009c09097233 */ /* 0x000fe20003803000 */
[--C-:B------:R-:W-:Y:S01]  /*38f0*/  SHF.R.U32.HI R10, RZ, 0x10, R59.reuse ;  /* 0x00000010ff0a7819 */ /* 0x100fe2000001163b */
[----:B------:R-:W-:Y:S01]  /*3900*/  FADD.FTZ R166, R139, R166 ;  /* 0x000000a68ba67221 */ /* 0x000fe20000010000 */
[----:B------:R-:W-:Y:S02]  /*3910*/  LOP3.LUT R169, R59, 0xff, RZ, 0xc0, !PT ;  /* 0x000000ff3ba97812 */ /* 0x000fe400078ec0ff */
[----:B------:R-:W-:Y:S02]  /*3920*/  SHF.R.U32.HI R8, RZ, 0x18, R178 ;  /* 0x00000018ff087819 */ /* 0x000fe400000116b2 */
[----:B------:R-:W-:Y:S02]  /*3930*/  LOP3.LUT R11, R11, 0xff, RZ, 0xc0, !PT ;  /* 0x000000ff0b0b7812 */ /* 0x000fe400078ec0ff */
[----:B------:R-:W-:-:S02]  /*3940*/  SHF.R.U32.HI R59, RZ, 0x18, R59 ;  /* 0x00000018ff3b7819 */ /* 0x000fc4000001163b */
[----:B------:R-:W-:Y:S02]  /*3950*/  SHF.R.U32.HI R174, RZ, 0x8, R174 ;  /* 0x00000008ffae7819 */ /* 0x000fe400000116ae */
[----:B------:R-:W-:Y:S02]  /*3960*/  LOP3.LUT R10, R10, 0xff, RZ, 0xc0, !PT ;  /* 0x000000ff0a0a7812 */ /* 0x000fe400078ec0ff */
[----:B------:R-:W-:Y:S01]  /*3970*/  F2FP.PACK_AB R44, R61, R60 ;  /* 0x0000003c3d2c723e */ /* 0x000fe200000000ff */
[----:B------:R-:W-:Y:S01]  /*3980*/  FADD.FTZ R60, R60, R157 ;  /* 0x0000009d3c3c7221 */ /* 0x000fe20000010000 */
[----:B--2---:R-:W-:Y:S02]  /*3990*/  F2FP.PACK_AB R176, R53, R52 ;  /* 0x0000003435b0723e */ /* 0x004fe400000000ff */
[----:B------:R-:W-:Y:S01]  /*39a0*/  PRMT R11, R11, 0x5410, R8 ;  /* 0x000054100b0b7816 */ /* 0x000fe20000000008 */
[----:B------:R-:W-:Y:S01]  /*39b0*/  FADD.FTZ R61, R61, R60 ;  /* 0x0000003c3d3d7221 */ /* 0x000fe20000010000 */
[----:B------:R-:W-:-:S02]  /*39c0*/  PRMT R169, R169, 0x5410, R174 ;  /* 0x00005410a9a97816 */ /* 0x000fc400000000ae */
[----:B------:R-:W-:Y:S01]  /*39d0*/  PRMT R59, R10, 0x5410, R59 ;  /* 0x000054100a3b7816 */ /* 0x000fe2000000003b */
[--C-:B------:R-:W-:Y:S01]  /*39e0*/  HSET2.LE.AND R11, R11, R156.reuse, PT ;  /* 0x0000009c0b0b7233 */ /* 0x100fe20003803000 */
[----:B------:R-:W-:Y:S01]  /*39f0*/  LOP3.LUT R44, R21, R44, RZ, 0xc0, !PT ;  /* 0x0000002c152c7212 */ /* 0x000fe200078ec0ff */
[--C-:B------:R-:W-:Y:S01]  /*3a00*/  HSET2.LE.AND R8, R169, R156.reuse, PT ;  /* 0x0000009ca9087233 */ /* 0x100fe20003803000 */
[----:B------:R-:W2:Y:S01]  /*3a10*/  LDSM.16.MT88.4 R20, [R185+0x7000] ;  /* 0x00700000b914783b */ /* 0x000ea20000004200 */
[----:B------:R-:W-:Y:S01]  /*3a20*/  LOP3.LUT R10, R9, R176, RZ, 0xc0, !PT ;  /* 0x000000b0090a7212 */ /* 0x000fe200078ec0ff */
[----:B------:R-:W-:Y:S01]  /*3a30*/  HSET2.LE.AND R9, R59, R156, PT ;  /* 0x0000009c3b097233 */ /* 0x000fe20003803000 */
[----:B------:R-:W-:Y:S01]  /*3a40*/  F2FP.PACK_AB R173, R57, R62 ;  /* 0x0000003e39ad723e */ /* 0x000fe200000000ff */
[----:B------:R-:W-:Y:S01]  /*3a50*/  FADD.FTZ R62, R62, R61 ;  /* 0x0000003d3e3e7221 */ /* 0x000fe20000010000 */
[----:B---3--:R-:W-:Y:S02]  /*3a60*/  F2FP.PACK_AB R176, R55, R54 ;  /* 0x0000003637b0723e */ /* 0x008fe400000000ff */
[----:B------:R-:W-:Y:S01]  /*3a70*/  F2FP.PACK_AB R169, R49, R48 ;  /* 0x0000003031a9723e */ /* 0x000fe200000000ff */
[----:B------:R-:W-:Y:S01]  /*3a80*/  FADD.FTZ R48, R48, R65 ;  /* 0x0000004130307221 */ /* 0x000fe20000010000 */
[----:B------:R-:W-:Y:S01]  /*3a90*/  F2FP.PACK_AB R174, R51, R50 ;  /* 0x0000003233ae723e */ /* 0x000fe200000000ff */
        /* <DEDUP_REMOVED lines=8> */
[----:B-1----:R-:W-:Y:S01]  /*3b20*/  HMMA.16816.F32 R124, R44, R40, R124 ;  /* 0x000000282c7c723c */ /* 0x002fe2000000187c */
[----:B------:R-:W-:Y:S01]  /*3b30*/  LOP3.LUT R172, R175, R172, R211, 0x96, !PT ;  /* 0x000000acafac7212 */ /* 0x000fe200078e96d3 */
[----:B------:R-:W-:-:S02]  /*3b40*/  FADD.FTZ R54, R54, R51 ;  /* 0x0000003336367221 */ /* 0x000fc40000010000 */
[----:B------:R-:W-:Y:S02]  /*3b50*/  FADD.FTZ R53, R53, R52 ;  /* 0x0000003435357221 */ /* 0x000fe40000010000 */
[----:B------:R-:W-:Y:S02]  /*3b60*/  IMAD.WIDE.U32 R172, R172, -0x2daee0ad, RZ ;  /* 0xd2511f53acac7825 */ /* 0x000fe400078e00ff */
[----:B------:R-:W-:Y:S02]  /*3b70*/  HMMA.16816.F32 R128, R8, R40, R128 ;  /* 0x000000280880723c */ /* 0x000fe40000001880 */
[----:B------:R-:W-:Y:S01]  /*3b80*/  FADD.FTZ R55, R55, R54 ;  /* 0x0000003637377221 */ /* 0x000fe20000010000 */
[----:B------:R-:W-:Y:S01]  /*3b90*/  LOP3.LUT R170, R173, R170, R216, 0x96, !PT ;  /* 0x000000aaadaa7212 */ /* 0x000fe200078e96d8 */
[----:B------:R-:W-:Y:S01]  /*3ba0*/  FADD.FTZ R57, R57, R62 ;  /* 0x0000003e39397221 */ /* 0x000fe20000010000 */
[----:B------:R-:W-:Y:S02]  /*3bb0*/  SHF.R.U32.HI R17, RZ, 0x10, R172 ;  /* 0x00000010ff117819 */ /* 0x000fe400000116ac */
[--C-:B------:R-:W-:Y:S01]  /*3bc0*/  FFMA.FTZ R40, R24, c[0x0][0x23c], -R164.reuse ;  /* 0x00008f0018287a23 */ /* 0x100fe200000108a4 */
[----:B------:R-:W-:Y:S01]  /*3bd0*/  HMMA.16816.F32 R68, R44, R42, R68 ;  /* 0x0000002a2c44723c */ /* 0x000fe20000001844 */
[----:B------:R-:W-:Y:S01]  /*3be0*/  FFMA.FTZ R41, R25, c[0x0][0x23c], -R164 ;  /* 0x00008f0019297a23 */ /* 0x000fe200000108a4 */
[----:B------:R-:W-:-:S02]  /*3bf0*/  LOP3.LUT R24, R170, 0xffff, RZ, 0xc0, !PT ;  /* 0x0000ffffaa187812 */ /* 0x000fc400078ec0ff */
[----:B------:R-:W-:Y:S01]  /*3c00*/  LOP3.LUT R25, R172, 0xff, RZ, 0xc0, !PT ;  /* 0x000000ffac197812 */ /* 0x000fe200078ec0ff */
[----:B------:R-:W-:Y:S01]  /*3c10*/  MUFU.EX2 R40, R40 ;  /* 0x0000002800287308 */ /* 0x000fe20000000800 */
[----:B------:R-:W-:Y:S02]  /*3c20*/  SHF.R.U32.HI R24, RZ, 0x8, R24 ;  /* 0x00000008ff187819 */ /* 0x000fe40000011618 */
[----:B------:R-:W-:Y:S05]  /*3c30*/  HMMA.16816.F32 R72, R8, R42, R72 ;  /* 0x0000002a0848723c */ /* 0x000fea0000001848 */
[----:B------:R-:W1:Y:S02]  /*3c40*/  MUFU.EX2 R41, R41 ;  /* 0x0000002900297308 */ /* 0x000e640000000800 */
[----:B------:R-:W-:Y:S01]  /*3c50*/  FFMA.FTZ R42, R18, c[0x0][0x23c], -R162 ;  /* 0x00008f00122a7a23 */ /* 0x000fe200000108a2 */
[----:B----4-:R-:W-:Y:S01]  /*3c60*/  HMMA.16816.F32 R76, R44, R36, R76 ;  /* 0x000000242c4c723c */ /* 0x010fe2000000184c */
[----:B------:R-:W-:-:S04]  /*3c70*/  LOP3.LUT R43, R170, 0xff, RZ, 0xc0, !PT ;  /* 0x000000ffaa2b7812 */ /* 0x000fc800078ec0ff */
[----:B------:R-:W3:Y:S01]  /*3c80*/  MUFU.EX2 R42, R42 ;  /* 0x0000002a002a7308 */ /* 0x000ee20000000800 */
[----:B------:R-:W-:Y:S02]  /*3c90*/  PRMT R43, R43, 0x5410, R24 ;  /* 0x000054102b2b7816 */ /* 0x000fe40000000018 */
[----:B------:R-:W-:Y:S03]  /*3ca0*/  HMMA.16816.F32 R120, R8, R36, R120 ;  /* 0x000000240878723c */ /* 0x000fe60000001878 */
[----:B------:R-:W-:Y:S01]  /*3cb0*/  HSET2.LE.AND R24, R43, R156, PT ;  /* 0x0000009c2b187233 */ /* 0x000fe20003803000 */
[--C-:B------:R-:W-:Y:S01]  /*3cc0*/  FFMA.FTZ R43, R30, c[0x0][0x23c], -R158.reuse ;  /* 0x00008f001e2b7a23 */ /* 0x100fe2000001089e */
[----:B------:R4:W-:Y:S01]  /*3cd0*/  MUFU.EX2 R36, R16 ;  /* 0x0000001000247308 */ /* 0x0009e20000000800 */
[----:B------:R-:W-:Y:S02]  /*3ce0*/  FFMA.FTZ R158, R35, c[0x0][0x23c], -R158 ;  /* 0x00008f00239e7a23 */ /* 0x000fe4000001089e */
[----:B------:R-:W-:Y:S01]  /*3cf0*/  HMMA.16816.F32 R80, R44, R38, R80 ;  /* 0x000000262c50723c */ /* 0x000fe20000001850 */
[----:B------:R-:W-:Y:S01]  /*3d00*/  FFMA.FTZ R37, R26, c[0x0][0x23c], -R162 ;  /* 0x00008f001a257a23 */ /* 0x000fe200000108a2 */
[----:B------:R-:W-:-:S03]  /*3d10*/  SHF.R.U32.HI R26, RZ, 0x10, R170 ;  /* 0x00000010ff1a7819 */ /* 0x000fc600000116aa */
[----:B------:R-:W-:Y:S01]  /*3d20*/  MUFU.EX2 R43, R43 ;  /* 0x0000002b002b7308 */ /* 0x000fe20000000800 */
[----:B------:R-:W-:Y:S02]  /*3d30*/  LOP3.LUT R26, R26, 0xff, RZ, 0xc0, !PT ;  /* 0x000000ff1a1a7812 */ /* 0x000fe400078ec0ff */
[----:B------:R-:W-:Y:S01]  /*3d40*/  HMMA.16816.F32 R84, R8, R38, R84 ;  /* 0x000000260854723c */ /* 0x000fe20000001854 */
[----:B----4-:R-:W-:-:S04]  /*3d50*/  LOP3.LUT R16, R172, 0xffff, RZ, 0xc0, !PT ;  /* 0x0000ffffac107812 */ /* 0x010fc800078ec0ff */
[----:B------:R-:W-:Y:S02]  /*3d60*/  MUFU.EX2 R37, R37 ;  /* 0x0000002500257308 */ /* 0x000fe40000000800 */
[----:B------:R-:W-:Y:S01]  /*3d70*/  FFMA.FTZ R38, R27, c[0x0][0x23c], -R162 ;  /* 0x00008f001b267a23 */ /* 0x000fe200000108a2 */
[----:B------:R-:W-:Y:S01]  /*3d80*/  SHF.R.U32.HI R39, RZ, 0x18, R170 ;  /* 0x00000018ff277819 */ /* 0x000fe200000116aa */
[C---:B--2---:R-:W-:Y:S01]  /*3d90*/  HMMA.16816.F32 R88, R44.reuse, R20, R88 ;  /* 0x000000142c58723c */ /* 0x044fe20000001858 */
[----:B------:R-:W-:Y:S02]  /*3da0*/  SHF.R.U32.HI R18, RZ, 0x8, R16 ;  /* 0x00000008ff127819 */ /* 0x000fe40000011610 */
[----:B------:R-:W-:Y:S01]  /*3db0*/  PRMT R39, R26, 0x5410, R39 ;  /* 0x000054101a277816 */ /* 0x000fe20000000027 */
[----:B------:R-:W2:Y:S01]  /*3dc0*/  MUFU.EX2 R38, R38 ;  /* 0x0000002600267308 */ /* 0x000ea20000000800 */
[----:B------:R-:W-:Y:S02]  /*3dd0*/  PRMT R25, R25, 0x5410, R18 ;  /* 0x0000541019197816 */ /* 0x000fe40000000012 */
[----:B------:R-:W-:Y:S01]  /*3de0*/  SHF.R.U32.HI R27, RZ, 0x18, R172 ;  /* 0x00000018ff1b7819 */ /* 0x000fe200000116ac */
[----:B------:R-:W-:Y:S01]  /*3df0*/  HMMA.16816.F32 R100, R44, R12, R100 ;  /* 0x0000000c2c64723c */ /* 0x000fe20000001864 */
[----:B------:R-:W-:Y:S01]  /*3e00*/  LOP3.LUT R16, R17, 0xff, RZ, 0xc0, !PT ;  /* 0x000000ff11107812 */ /* 0x000fe200078ec0ff */
[----:B------:R-:W-:-:S02]  /*3e10*/  HSET2.LE.AND R26, R25, R156, PT ;  /* 0x0000009c191a7233 */ /* 0x000fc40003803000 */
[--C-:B------:R-:W-:Y:S01]  /*3e20*/  HSET2.LE.AND R25, R39, R156.reuse, PT ;  /* 0x0000009c27197233 */ /* 0x100fe20003803000 */
[----:B------:R-:W-:Y:S02]  /*3e30*/  PRMT R27, R16, 0x5410, R27 ;  /* 0x00005410101b7816 */ /* 0x000fe4000000001b */
[----:B-1----:R-:W-:Y:S01]  /*3e40*/  F2FP.PACK_AB R39, R41, R40 ;  /* 0x000000282927723e */ /* 0x002fe200000000ff */
[----:B------:R-:W-:Y:S01]  /*3e50*/  HMMA.16816.F32 R112, R44, R22, R112 ;  /* 0x000000162c70723c */ /* 0x000fe20000001870 */
[----:B------:R-:W1:Y:S01]  /*3e60*/  LDSM.16.MT88.4 R16, [R186+0x7800] ;  /* 0x00780000ba10783b */ /* 0x000e620000004200 */
[----:B------:R-:W-:Y:S01]  /*3e70*/  HSET2.LE.AND R27, R27, R156, PT ;  /* 0x0000009c1b1b7233 */ /* 0x000fe20003803000 */
[----:B------:R-:W-:Y:S01]  /*3e80*/  LOP3.LUT R24, R24, R39, RZ, 0xc0, !PT ;  /* 0x0000002718187212 */ /* 0x000fe200078ec0ff */
[----:B------:R-:W-:Y:S01]  /*3e90*/  FFMA.FTZ R39, R28, c[0x0][0x23c], -R160 ;  /* 0x00008f001c277a23 */ /* 0x000fe200000108a0 */
[----:B------:R-:W-:Y:S01]  /*3ea0*/  LOP3.LUT R28, R177, R168, R211, 0x96, !PT ;  /* 0x000000a8b11c7212 */ /* 0x000fe200078e96d3 */
[----:B------:R-:W-:-:S02]  /*3eb0*/  FADD.FTZ R40, R40, R57 ;  /* 0x0000003928287221 */ /* 0x000fc40000010000 */
[----:B------:R-:W-:Y:S02]  /*3ec0*/  HMMA.16816.F32 R108, R44, R14, R108 ;  /* 0x0000000e2c6c723c */ /* 0x000fe4000000186c */
[----:B------:R-:W-:Y:S01]  /*3ed0*/  MUFU.EX2 R39, R39 ;  /* 0x0000002700277308 */ /* 0x000fe20000000800 */
[----:B------:R-:W-:-:S04]  /*3ee0*/  FADD.FTZ R41, R41, R40 ;  /* 0x0000002829297221 */ /* 0x000fc80000010000 */
[----:B---3--:R-:W-:Y:S01]  /*3ef0*/  F2FP.PACK_AB R44, R219, R42 ;  /* 0x0000002adb2c723e */ /* 0x008fe200000000ff */
[C---:B------:R-:W-:Y:S03]  /*3f00*/  HMMA.16816.F32 R96, R8.reuse, R12, R96 ;  /* 0x0000000c0860723c */ /* 0x040fe60000001860 */
[----:B------:R-:W-:Y:S01]  /*3f10*/  LOP3.LUT R27, R27, R44, RZ, 0xc0, !PT ;  /* 0x0000002c1b1b7212 */ /* 0x000fe200078ec0ff */
[----:B------:R-:W-:Y:S02]  /*3f20*/  FFMA.FTZ R44, R29, c[0x0][0x23c], -R160 ;  /* 0x00008f001d2c7a23 */ /* 0x000fe400000108a0 */
[----:B------:R-:W-:Y:S01]  /*3f30*/  IMAD.WIDE.U32 R28, R28, -0x2daee0ad, RZ ;  /* 0xd2511f531c1c7825 */ /* 0x000fe200078e00ff */
[----:B--2---:R-:W-:Y:S01]  /*3f40*/  F2FP.PACK_AB R12, R38, R37 ;  /* 0x00000025260c723e */ /* 0x004fe200000000ff */
[C---:B------:R-:W-:Y:S01]  /*3f50*/  HMMA.16816.F32 R116, R8.reuse, R20, R116 ;  /* 0x000000140874723c */ /* 0x040fe20000001874 */
[----:B------:R-:W-:Y:S01]  /*3f60*/  F2FP.PACK_AB R13, R221, R36 ;  /* 0x00000024dd0d723e */ /* 0x000fe200000000ff */
[----:B------:R-:W2:Y:S01]  /*3f70*/  MUFU.EX2 R44, R44 ;  /* 0x0000002c002c7308 */ /* 0x000ea20000000800 */
[----:B------:R-:W-:Y:S01]  /*3f80*/  LOP3.LUT R25, R25, R12, RZ, 0xc0, !PT ;  /* 0x0000000c19197212 */ /* 0x000fe200078ec0ff */
[----:B------:R-:W-:Y:S01]  /*3f90*/  FADD.FTZ R37, R37, R166 ;  /* 0x000000a625257221 */ /* 0x000fe20000010000 */
[----:B------:R-:W-:Y:S01]  /*3fa0*/  LOP3.LUT R26, R26, R13, RZ, 0xc0, !PT ;  /* 0x0000000d1a1a7212 */ /* 0x000fe200078ec0ff */
[----:B------:R-:W-:Y:S01]  /*3fb0*/  FADD.FTZ R36, R36, R41 ;  /* 0x0000002924247221 */ /* 0x000fe20000010000 */
[----:B------:R-:W-:Y:S01]  /*3fc0*/  LOP3.LUT R58, R29, R58, R216, 0x96, !PT ;  /* 0x0000003a1d3a7212 */ /* 0x000fe200078e96d8 */
[C---:B------:R-:W-:Y:S01]  /*3fd0*/  HMMA.16816.F32 R92, R8.reuse, R22, R92 ;  /* 0x00000016085c723c */ /* 0x040fe2000000185c */
[----:B------:R-:W3:Y:S01]  /*3fe0*/  LDSM.16.MT88.4 R20, [R187+0x7800] ;  /* 0x00780000bb14783b */ /* 0x000ee20000004200 */
[----:B------:R-:W-:Y:S01]  /*3ff0*/  LOP3.LUT R30, R28, 0xffff, RZ, 0xc0, !PT ;  /* 0x0000ffff1c1e7812 */ /* 0x000fe200078ec0ff */
[----:B------:R-:W-:Y:S01]  /*4000*/  FADD.FTZ R37, R38, R37 ;  /* 0x0000002526257221 */ /* 0x000fe20000010000 */
[----:B------:R-:W-:Y:S01]  /*4010*/  LOP3.LUT R35, R58, 0xffff, RZ, 0xc0, !PT ;  /* 0x0000ffff3a237812 */ /* 0x000fe200078ec0ff */
[----:B------:R-:W-:Y:S01]  /*4020*/  FADD.FTZ R221, R221, R36 ;  /* 0x00000024dddd7221 */ /* 0x000fe20000010000 */
[----:B------:R-:W-:Y:S01]  /*4030*/  SHF.R.U32.HI R31, RZ, 0x10, R28 ;  /* 0x00000010ff1f7819 */ /* 0x000fe2000001161c */
[----:B------:R-:W-:Y:S01]  /*4040*/  FADD.FTZ R42, R42, R37 ;  /* 0x000000252a2a7221 */ /* 0x000fe20000010000 */
[----:B------:R-:W-:Y:S01]  /*4050*/  HMMA.16816.F32 R104, R8, R14, R104 ;  /* 0x0000000e0868723c */ /* 0x000fe20000001868 */
[----:B------:R-:W4:Y:S01]  /*4060*/  LDSM.16.MT88.4 R12, [R185+0x7800] ;  /* 0x00780000b90c783b */ /* 0x000f220000004200 */
[----:B------:R-:W-:Y:S01]  /*4070*/  SHF.R.U32.HI R46, RZ, 0x8, R35 ;  /* 0x00000008ff2e7819 */ /* 0x000fe20000011623 */
[----:B------:R-:W-:Y:S01]  /*4080*/  FADD.FTZ R219, R219, R42 ;  /* 0x0000002adbdb7221 */ /* 0x000fe20000010000 */
[----:B------:R-:W5:Y:S01]  /*4090*/  MUFU.EX2 R35, R158 ;  /* 0x0000009e00237308 */ /* 0x000f620000000800 */
[----:B------:R-:W3:Y:S01]  /*40a0*/  LDSM.16.MT88.4 R8, [R184+0x7800] ;  /* 0x00780000b808783b */ /* 0x000ee20000004200 */
[----:B------:R-:W-:-:S02]  /*40b0*/  SHF.R.U32.HI R47, RZ, 0x10, R58 ;  /* 0x00000010ff2f7819 */ /* 0x000fc4000001163a */
[----:B------:R-:W-:Y:S01]  /*40c0*/  LOP3.LUT R29, R28, 0xff, RZ, 0xc0, !PT ;  /* 0x000000ff1c1d7812 */ /* 0x000fe200078ec0ff */
[C---:B-1----:R-:W-:Y:S01]  /*40d0*/  HMMA.16816.F32 R76, R24.reuse, R16, R76 ;  /* 0x00000010184c723c */ /* 0x042fe2000000184c */
[----:B------:R-:W-:Y:S02]  /*40e0*/  SHF.R.U32.HI R30, RZ, 0x8, R30 ;  /* 0x00000008ff1e7819 */ /* 0x000fe4000001161e */
[----:B------:R-:W-:Y:S02]  /*40f0*/  LOP3.LUT R45, R58, 0xff, RZ, 0xc0, !PT ;  /* 0x000000ff3a2d7812 */ /* 0x000fe400078ec0ff */
[----:B------:R-:W-:Y:S02]  /*4100*/  SHF.R.U32.HI R28, RZ, 0x18, R28 ;  /* 0x00000018ff1c7819 */ /* 0x000fe4000001161c */
[----:B------:R-:W-:Y:S01]  /*4110*/  LOP3.LUT R31, R31, 0xff, RZ, 0xc0, !PT ;  /* 0x000000ff1f1f7812 */ /* 0x000fe200078ec0ff */
[----:B------:R-:W-:Y:S01]  /*4120*/  HMMA.16816.F32 R80, R24, R18, R80 ;  /* 0x000000121850723c */ /* 0x000fe20000001850 */
[----:B------:R-:W-:-:S02]  /*4130*/  SHF.R.U32.HI R58, RZ, 0x18, R58 ;  /* 0x00000018ff3a7819 */ /* 0x000fc4000001163a */
[----:B------:R-:W-:Y:S02]  /*4140*/  LOP3.LUT R47, R47, 0xff, RZ, 0xc0, !PT ;  /* 0x000000ff2f2f7812 */ /* 0x000fe400078ec0ff */
[----:B------:R-:W-:Y:S02]  /*4150*/  PRMT R29, R29, 0x5410, R30 ;  /* 0x000054101d1d7816 */ /* 0x000fe4000000001e */
[----:B------:R-:W-:Y:S02]  /*4160*/  PRMT R31, R31, 0x5410, R28 ;  /* 0x000054101f1f7816 */ /* 0x000fe4000000001c */
[----:B------:R-:W-:Y:S01]  /*4170*/  PRMT R45, R45, 0x5410, R46 ;  /* 0x000054102d2d7816 */ /* 0x000fe2000000002e */
[--C-:B------:R-:W-:Y:S01]  /*4180*/  HSET2.LE.AND R30, R29, R156.reuse, PT ;  /* 0x0000009c1d1e7233 */ /* 0x100fe20003803000 */
[----:B------:R-:W-:Y:S01]  /*4190*/  PRMT R47, R47, 0x5410, R58 ;  /* 0x000054102f2f7816 */ /* 0x000fe2000000003a */
[--C-:B------:R-:W-:Y:S01]  /*41a0*/  HSET2.LE.AND R31, R31, R156.reuse, PT ;  /* 0x0000009c1f1f7233 */ /* 0x100fe20003803000 */
[----:B------:R-:W-:Y:S01]  /*41b0*/  F2FP.PACK_AB R58, R220, R43 ;  /* 0x0000002bdc3a723e */ /* 0x000fe200000000ff */
[--C-:B------:R-:W-:Y:S01]  /*41c0*/  HSET2.LE.AND R28, R45, R156.reuse, PT ;  /* 0x0000009c2d1c7233 */ /* 0x100fe20003803000 */
[----:B--2---:R-:W-:Y:S01]  /*41d0*/  F2FP.PACK_AB R45, R44, R39 ;  /* 0x000000272c2d723e */ /* 0x004fe200000000ff */
[----:B------:R-:W-:Y:S01]  /*41e0*/  HSET2.LE.AND R29, R47, R156, PT ;  /* 0x0000009c2f1d7233 */ /* 0x000fe20003803000 */
[----:B------:R-:W-:Y:S01]  /*41f0*/  F2FP.PACK_AB R47, R33, R32 ;  /* 0x00000020212f723e */ /* 0x000fe200000000ff */
[----:B------:R-:W-:Y:S01]  /*4200*/  FADD.FTZ R32, R32, R53 ;  /* 0x0000003520207221 */ /* 0x000fe20000010000 */
[----:B-----5:R-:W-:Y:S01]  /*4210*/  F2FP.PACK_AB R46, R35, R34 ;  /* 0x00000022232e723e */ /* 0x020fe200000000ff */
        /* <DEDUP_REMOVED lines=27> */
[----:B------:R-:W-:-:S02]  /*43d0*/  IADD3 R218, R6, -0x2, RZ ;  /* 0xfffffffe06da7810 */ /* 0x000fc40007ffe0ff */
[----:B------:R-:W-:Y:S01]  /*43e0*/  MOV R3, R134 ;  /* 0x0000008600037202 */ /* 0x000fe20000000f00 */
[----:B------:R-:W-:Y:S01]  /*43f0*/  IMAD.WIDE.U32 R228, R228, -0x326172a9, RZ ;  /* 0xcd9e8d57e4e47825 */ /* 0x000fe200078e00ff */
[----:B------:R-:W-:Y:S02]  /*4400*/  LOP3.LUT R232, R235, R143, RZ, 0x3c, !PT ;  /* 0x0000008febe87212 */ /* 0x000fe400078e3cff */
[----:B------:R-:W-:Y:S01]  /*4410*/  MOV R132, R135 ;  /* 0x0000008700847202 */ /* 0x000fe20000000f00 */
[----:B------:R-:W-:Y:S01]  /*4420*/  IMAD.WIDE.U32 R236, R5, -0x2daee0ad, RZ ;  /* 0xd2511f5305ec7825 */ /* 0x000fe200078e00ff */
[----:B------:R-:W-:Y:S02]  /*4430*/  LOP3.LUT R226, R229, R143, RZ, 0x3c, !PT ;  /* 0x0000008fe5e27212 */ /* 0x000fe400078e3cff */
[----:B------:R-:W-:Y:S01]  /*4440*/  MOV R0, R7 ;  /* 0x0000000700007202 */ /* 0x000fe20000000f00 */
[----:B------:R-:W-:Y:S01]  /*4450*/  IMAD.WIDE.U32 R232, R232, -0x2daee0ad, RZ ;  /* 0xd2511f53e8e87825 */ /* 0x000fe200078e00ff */
[----:B------:R-:W-:-:S02]  /*4460*/  MOV R2, R133 ;  /* 0x0000008500027202 */ /* 0x000fc40000000f00 */
[----:B------:R-:W-:Y:S01]  /*4470*/  PRMT R217, R217, 0x7054, R217 ;  /* 0x00007054d9d97816 */ /* 0x000fe200000000d9 */
[----:B------:R-:W-:Y:S01]  /*4480*/  IMAD.WIDE.U32 R226, R226, -0x2daee0ad, RZ ;  /* 0xd2511f53e2e27825 */ /* 0x000fe200078e00ff */
[----:B------:R-:W-:-:S04]  /*4490*/  LOP3.LUT R230, R233, R236, R141, 0x96, !PT ;  /* 0x000000ece9e67212 */ /* 0x000fc800078e968d */
[----:B------:R-:W-:Y:S01]  /*44a0*/  LOP3.LUT R224, R227, R236, R141, 0x96, !PT ;  /* 0x000000ece3e07212 */ /* 0x000fe200078e968d */
[----:B------:R-:W-:-:S04]  /*44b0*/  IMAD.WIDE.U32 R230, R230, -0x326172a9, RZ ;  /* 0xcd9e8d57e6e67825 */ /* 0x000fc800078e00ff */
[----:B------:R-:W-:Y:S01]  /*44c0*/  IMAD.WIDE.U32 R224, R224, -0x326172a9, RZ ;  /* 0xcd9e8d57e0e07825 */ /* 0x000fe200078e00ff */
[----:B------:R-:W-:Y:S05]  /*44d0*/  BRA `(.L_x_1201) ;  /* 0x0000019000007947 */ /* 0x000fea0003800000 */
.L_x_1203:
[----:B------:R-:W-:Y:S04]  /*44e0*/  IADD3 R134, R218, -0x1, RZ ;  /* 0xffffffffda867810 */ /* 0x000fe80007ffe0ff */
[----:B------:R-:W-:Y:S01]  /*44f0*/  SHF.R.S32.HI R133, RZ, 0x1f, R134 ;  /* 0x0000001fff857819 */ /* 0x000fe20000011486 */
[C---:B------:R-:W-:Y:S04]  /*4500*/  IMAD.WIDE.U32 R136, R134.reuse, c[0x0][0x198], RZ ;  /* 0x0000660086887a25 */ /* 0x040fe800078e00ff */
        /* <DEDUP_REMOVED lines=22> */
.L_x_1201:
        /* <DEDUP_REMOVED lines=26> */
[----:B------:R-:W2:Y:S07]  /*4810*/  LDSM.16.M88.4 R140, [R193] ;  /* 0x00000000c18c783b */ /* 0x000eae0000000200 */
        /* <DEDUP_REMOVED lines=8> */
[----:B------:R-:W2:Y:S03]  /*48a0*/  LDSM.16.M88.4 R164, [R191] ;  /* 0x00000000bfa4783b */ /* 0x000ea60000000200 */
        /* <DEDUP_REMOVED lines=81> */
.L_x_1202:
        /* <DEDUP_REMOVED lines=52> */
[----:B------:R-:W-:Y:S05]  /*5100*/  IADD3 R218, R218, -0x1, RZ ;  /* 0xffffffffdada7810 */ /* 0x000fea0007ffe0ff */
[----:B------:R-:W1:Y:S02]  /*5110*/  SHFL.BFLY PT, R136, R141, 0x2, 0x1f ;  /* 0x0c401f008d887f89 */ /* 0x000e6400000e0000 */
[----:B-1----:R-:W-:Y:S02]  /*5120*/  FMNMX.FTZ R138, R141, R136, !PT ;  /* 0x000000888d8a7209 */ /* 0x002fe40007810000 */
[----:B------:R-:W-:Y:S02]  /*5130*/  FMNMX.FTZ R140, R137, R134, !PT ;  /* 0x00000086898c7209 */ /* 0x000fe40007810000 */
[----:B------:R-:W-:Y:S02]  /*5140*/  FMNMX.FTZ R139, R144, R133, !PT ;  /* 0x00000085908b7209 */ /* 0x000fe40007810000 */
[----:B------:R-:W-:Y:S01]  /*5150*/  SHFL.BFLY PT, R137, R138, 0x1, 0x1f ;  /* 0x0c201f008a897f89 */ /* 0x000fe200000e0000 */
[----:B------:R-:W-:Y:S04]  /*5160*/  FMNMX.FTZ R133, R11, R142, !PT ;  /* 0x0000008e0b857209 */ /* 0x000fe80007810000 */
[----:B------:R-:W-:Y:S03]  /*5170*/  FMNMX.FTZ R136, R14, R133, !PT ;  /* 0x000000850e887209 */ /* 0x000fe60007810000 */
[----:B------:R-:W1:Y:S01]  /*5180*/  SHFL.BFLY PT, R135, R140, 0x1, 0x1f ;  /* 0x0c201f008c877f89 */ /* 0x000e6200000e0000 */
[----:B------:R-:W-:Y:S04]  /*5190*/  FMNMX.FTZ R133, R15, R136, !PT ;  /* 0x000000880f857209 */ /* 0x000fe80007810000 */
[----:B------:R-:W-:Y:S03]  /*51a0*/  FMNMX.FTZ R136, R26, R133, !PT ;  /* 0x000000851a887209 */ /* 0x000fe60007810000 */
[----:B------:R-:W2:Y:S01]  /*51b0*/  SHFL.BFLY PT, R134, R139, 0x1, 0x1f ;  /* 0x0c201f008b867f89 */ /* 0x000ea200000e0000 */
[----:B------:R-:W-:Y:S04]  /*51c0*/  FMNMX.FTZ R141, R27, R136, !PT ;  /* 0x000000881b8d7209 */ /* 0x000fe80007810000 */
[----:B------:R-:W-:Y:S02]  /*51d0*/  FMNMX.FTZ R136, R30, R141, !PT ;  /* 0x0000008d1e887209 */ /* 0x000fe40007810000 */
        /* <DEDUP_REMOVED lines=8> */
[----:B------:R-:W-:Y:S01]  /*5260*/  FADD.FTZ R136, -R134, R3 ;  /* 0x0000000386887221 */ /* 0x000fe20000010100 */
[----:B------:R-:W-:Y:S01]  /*5270*/  FMNMX.FTZ R140, R42, R133, !PT ;  /* 0x000000852a8c7209 */ /* 0x000fe20007810000 */
[----:B------:R-:W1:Y:S01]  /*5280*/  MUFU.EX2 R132, R132 ;  /* 0x0000008400847308 */ /* 0x000e620000000800 */
[----:B------:R-:W-:Y:S01]  /*5290*/  FMNMX.FTZ R133, R138, R137, !PT ;  /* 0x000000898a857209 */ /* 0x000fe20007810000 */
[----:B------:R-:W-:Y:S01]  /*52a0*/  FMUL.FTZ R3, R136, c[0x0][0x23c] ;  /* 0x00008f0088037a20 */ /* 0x000fe20000410000 */
[----:B------:R-:W-:Y:S01]  /*52b0*/  FMNMX.FTZ R137, R43, R140, !PT ;  /* 0x0000008c2b897209 */ /* 0x000fe20007810000 */
[----:B------:R-:W-:Y:S01]  /*52c0*/  FFMA.FTZ R149, R17, c[0x0][0x23c], -R172 ;  /* 0x00008f0011957a23 */ /* 0x000fe200000108ac */
[----:B------:R-:W-:Y:S01]  /*52d0*/  FSETP.NEU.FTZ.AND P1, PT, R134, -INF , PT ;  /* 0xff8000008600780b */ /* 0x000fe20003f3d000 */
[----:B------:R-:W-:Y:S01]  /*52e0*/  FADD.FTZ R136, -R133, R2 ;  /* 0x0000000285887221 */ /* 0x000fe20000010100 */
[----:B------:R-:W-:Y:S01]  /*52f0*/  FMNMX.FTZ R138, R46, R137, !PT ;  /* 0x000000892e8a7209 */ /* 0x000fe20007810000 */
[----:B------:R-:W-:Y:S02]  /*5300*/  FMUL.FTZ R171, R134, c[0x0][0x23c] ;  /* 0x00008f0086ab7a20 */ /* 0x000fe40000410000 */
[----:B------:R-:W-:Y:S01]  /*5310*/  MUFU.EX2 R149, R149 ;  /* 0x0000009500957308 */ /* 0x000fe20000000800 */
[----:B------:R-:W-:Y:S01]  /*5320*/  FMNMX.FTZ R137, R47, R138, !PT ;  /* 0x0000008a2f897209 */ /* 0x000fe20007810000 */
[----:B------:R-:W-:Y:S01]  /*5330*/  FMUL.FTZ R2, R136, c[0x0][0x23c] ;  /* 0x00008f0088027a20 */ /* 0x000fe20000410000 */
[----:B------:R-:W-:Y:S01]  /*5340*/  FSEL R171, R171, RZ, P1 ;  /* 0x000000ffabab7208 */ /* 0x000fe20000800000 */
[--C-:B------:R-:W-:Y:S01]  /*5350*/  FFMA.FTZ R153, R5, c[0x0][0x23c], -R172.reuse ;  /* 0x00008f0005997a23 */ /* 0x100fe200000108ac */
[----:B------:R-:W-:Y:S01]  /*5360*/  FMNMX.FTZ R136, R58, R137, !PT ;  /* 0x000000893a887209 */ /* 0x000fe20007810000 */
[----:B------:R-:W-:Y:S01]  /*5370*/  FFMA.FTZ R167, R21, c[0x0][0x23c], -R172 ;  /* 0x00008f0015a77a23 */ /* 0x000fe200000108ac */
[----:B------:R-:W-:Y:S01]  /*5380*/  FSETP.NEU.FTZ.AND P1, PT, R133, -INF , PT ;  /* 0xff8000008500780b */ /* 0x000fe20003f3d000 */
[--C-:B------:R-:W-:Y:S01]  /*5390*/  FFMA.FTZ R150, R18, c[0x0][0x23c], -R171.reuse ;  /* 0x00008f0012967a23 */ /* 0x100fe200000108ab */
[----:B------:R-:W-:Y:S01]  /*53a0*/  FMNMX.FTZ R137, R59, R136, !PT ;  /* 0x000000883b897209 */ /* 0x000fe20007810000 */
[----:B------:R-:W-:Y:S01]  /*53b0*/  MUFU.EX2 R153, R153 ;  /* 0x0000009900997308 */ /* 0x000fe20000000800 */
[----:B------:R-:W-:Y:S01]  /*53c0*/  FFMA.FTZ R151, R19, c[0x0][0x23c], -R171 ;  /* 0x00008f0013977a23 */ /* 0x000fe200000108ab */
[----:B------:R-:W-:Y:S01]  /*53d0*/  LOP3.LUT R19, R237, R241, R215, 0x96, !PT ;  /* 0x000000f1ed137212 */ /* 0x000fe200078e96d7 */
[----:B------:R-:W-:Y:S01]  /*53e0*/  FFMA.FTZ R154, R6, c[0x0][0x23c], -R171 ;  /* 0x00008f00069a7a23 */ /* 0x000fe200000108ab */
[----:B------:R-:W-:Y:S01]  /*53f0*/  FMNMX.FTZ R138, R62, R137, !PT ;  /* 0x000000893e8a7209 */ /* 0x000fe20007810000 */
[C---:B-1----:R-:W-:Y:S02]  /*5400*/  FMUL.FTZ R21, R132.reuse, R117 ;  /* 0x0000007584157220 */ /* 0x042fe40000410000 */
[----:B------:R-:W-:Y:S01]  /*5410*/  IMAD.WIDE.U32 R168, R19, -0x326172a9, RZ ;  /* 0xcd9e8d5713a87825 */ /* 0x000fe200078e00ff */
[----:B------:R-:W-:Y:S02]  /*5420*/  FMNMX.FTZ R136, R63, R138, !PT ;  /* 0x0000008a3f887209 */ /* 0x000fe40007810000 */
[----:B------:R-:W-:Y:S01]  /*5430*/  MUFU.EX2 R150, R150 ;  /* 0x0000009600967308 */ /* 0x000fe20000000800 */
[C---:B------:R-:W-:Y:S01]  /*5440*/  FMUL.FTZ R96, R132.reuse, R96 ;  /* 0x0000006084607220 */ /* 0x040fe20000410000 */
[--C-:B------:R-:W-:Y:S01]  /*5450*/  LOP3.LUT R238, R231, R168, R208.reuse, 0x96, !PT ;  /* 0x000000a8e7ee7212 */ /* 0x100fe200078e96d0 */
[----:B------:R-:W1:Y:S01]  /*5460*/  SHFL.BFLY PT, R17, R136, 0x2, 0x1f ;  /* 0x0c401f0088117f89 */ /* 0x000e6200000e0000 */
[----:B------:R-:W-:Y:S01]  /*5470*/  LOP3.LUT R19, R169, R228, R209, 0x96, !PT ;  /* 0x000000e4a9137212 */ /* 0x000fe200078e96d1 */
[----:B------:R-:W-:Y:S01]  /*5480*/  FMUL.FTZ R97, R132, R97 ;  /* 0x0000006184617220 */ /* 0x000fe20000410000 */
[----:B------:R-:W-:Y:S01]  /*5490*/  LOP3.LUT R168, R225, R168, R208, 0x96, !PT ;  /* 0x000000a8e1a87212 */ /* 0x000fe200078e96d0 */
[----:B------:R-:W-:Y:S03]  /*54a0*/  IMAD.WIDE.U32 R238, R238, -0x2daee0ad, RZ ;  /* 0xd2511f53eeee7825 */ /* 0x000fe600078e00ff */
[----:B------:R-:W-:Y:S01]  /*54b0*/  MUFU.EX2 R151, R151 ;  /* 0x0000009700977308 */ /* 0x000fe20000000800 */
[----:B------:R-:W-:Y:S04]  /*54c0*/  IMAD.WIDE.U32 R174, R19, -0x2daee0ad, RZ ;  /* 0xd2511f5313ae7825 */ /* 0x000fe800078e00ff */
[----:B------:R-:W-:Y:S01]  /*54d0*/  FMUL.FTZ R166, R133, c[0x0][0x23c] ;  /* 0x00008f0085a67a20 */ /* 0x000fe20000410000 */
[----:B------:R-:W-:Y:S01]  /*54e0*/  LOP3.LUT R19, R175, R226, R207, 0x96, !PT ;  /* 0x000000e2af137212 */ /* 0x000fe200078e96cf */
[----:B------:R-:W-:Y:S02]  /*54f0*/  FFMA.FTZ R155, R7, c[0x0][0x23c], -R171 ;  /* 0x00008f00079b7a23 */ /* 0x000fe400000108ab */
[--C-:B------:R-:W-:Y:S01]  /*5500*/  FFMA.FTZ R248, R52, c[0x0][0x23c], -R172.reuse ;  /* 0x00008f0034f87a23 */ /* 0x100fe200000108ac */
[----:B------:R-:W-:Y:S01]  /*5510*/  MUFU.EX2 R154, R154 ;  /* 0x0000009a009a7308 */ /* 0x000fe20000000800 */
[----:B------:R-:W-:Y:S01]  /*5520*/  FSEL R166, R166, RZ, P1 ;  /* 0x000000ffa6a67208 */ /* 0x000fe20000800000 */
[--C-:B------:R-:W-:Y:S02]  /*5530*/  FFMA.FTZ R148, R16, c[0x0][0x23c], -R172.reuse ;  /* 0x00008f0010947a23 */ /* 0x100fe400000108ac */
[----:B------:R-:W-:Y:S02]  /*5540*/  FFMA.FTZ R152, R4, c[0x0][0x23c], -R172 ;  /* 0x00008f0004987a23 */ /* 0x000fe400000108ac */
[--C-:B------:R-:W-:Y:S01]  /*5550*/  FFMA.FTZ R156, R8, c[0x0][0x23c], -R166.reuse ;  /* 0x00008f00089c7a23 */ /* 0x100fe200000108a6 */
[----:B-1----:R-:W-:Y:S01]  /*5560*/  FMNMX.FTZ R18, R136, R17, !PT ;  /* 0x0000001188127209 */ /* 0x002fe20007810000 */
[--C-:B------:R-:W-:Y:S01]  /*5570*/  FFMA.FTZ R157, R9, c[0x0][0x23c], -R166.reuse ;  /* 0x00008f00099d7a23 */ /* 0x100fe200000108a6 */
[----:B------:R-:W-:Y:S01]  /*5580*/  LOP3.LUT R136, R169, R234, R209, 0x96, !PT ;  /* 0x000000eaa9887212 */ /* 0x000fe200078e96d1 */
[----:B------:R-:W-:Y:S01]  /*5590*/  MUFU.EX2 R148, R148 ;  /* 0x0000009400947308 */ /* 0x000fe20000000800 */
[----:B------:R-:W-:Y:S01]  /*55a0*/  IMAD.WIDE.U32 R168, R168, -0x2daee0ad, RZ ;  /* 0xd2511f53a8a87825 */ /* 0x000fe200078e00ff */
[----:B------:R-:W1:Y:S03]  /*55b0*/  SHFL.BFLY PT, R17, R18, 0x1, 0x1f ;  /* 0x0c201f0012117f89 */ /* 0x000e6600000e0000 */
[----:B------:R-:W-:Y:S01]  /*55c0*/  IMAD.WIDE.U32 R178, R136, -0x2daee0ad, RZ ;  /* 0xd2511f5388b27825 */ /* 0x000fe200078e00ff */
[--C-:B------:R-:W-:Y:S03]  /*55d0*/  LOP3.LUT R174, R169, R174, R205.reuse, 0x96, !PT ;  /* 0x000000aea9ae7212 */ /* 0x100fe600078e96cd */
[--C-:B------:R-:W-:Y:S01]  /*55e0*/  FFMA.FTZ R240, R40, c[0x0][0x23c], -R166.reuse ;  /* 0x00008f0028f07a23 */ /* 0x100fe200000108a6 */
[----:B------:R-:W-:Y:S01]  /*55f0*/  MUFU.EX2 R152, R152 ;  /* 0x0000009800987308 */ /* 0x000fe20000000800 */
[----:B------:R-:W-:Y:S01]  /*5600*/  LOP3.LUT R178, R239, R178, R205, 0x96, !PT ;  /* 0x000000b2efb27212 */ /* 0x000fe200078e96cd */
[----:B------:R-:W-:Y:S01]  /*5610*/  IMAD.WIDE.U32 R174, R174, -0x326172a9, RZ ;  /* 0xcd9e8d57aeae7825 */ /* 0x000fe200078e00ff */
[----:B------:R-:W-:Y:S03]  /*5620*/  LOP3.LUT R136, R179, R232, R207, 0x96, !PT ;  /* 0x000000e8b3887212 */ /* 0x000fe600078e96cf */
[----:B------:R-:W-:Y:S04]  /*5630*/  IMAD.WIDE.U32 R178, R178, -0x326172a9, RZ ;  /* 0xcd9e8d57b2b27825 */ /* 0x000fe800078e00ff */
[----:B------:R-:W-:Y:S01]  /*5640*/  MUFU.EX2 R155, R155 ;  /* 0x0000009b009b7308 */ /* 0x000fe20000000800 */
[----:B------:R-:W-:Y:S04]  /*5650*/  IMAD.WIDE.U32 R136, R136, -0x326172a9, RZ ;  /* 0xcd9e8d5788887825 */ /* 0x000fe800078e00ff */
[----:B------:R-:W-:Y:S01]  /*5660*/  FFMA.FTZ R243, R41, c[0x0][0x23c], -R166 ;  /* 0x00008f0029f37a23 */ /* 0x000fe200000108a6 */
[----:B-1----:R-:W-:Y:S01]  /*5670*/  FMNMX.FTZ R7, R18, R17, !PT ;  /* 0x0000001112077209 */ /* 0x002fe20007810000 */
[----:B------:R-:W-:Y:S01]  /*5680*/  IMAD.WIDE.U32 R18, R19, -0x326172a9, RZ ;  /* 0xcd9e8d5713127825 */ /* 0x000fe200078e00ff */
[----:B------:R-:W-:Y:S02]  /*5690*/  LOP3.LUT R17, R137, R230, R206, 0x96, !PT ;  /* 0x000000e689117212 */ /* 0x000fe400078e96ce */
[----:B------:R-:W-:Y:S01]  /*56a0*/  MUFU.EX2 R156, R156 ;  /* 0x0000009c009c7308 */ /* 0x000fe20000000800 */
[----:B------:R-:W-:Y:S01]  /*56b0*/  LOP3.LUT R176, R179, R136, R204, 0x96, !PT ;  /* 0x00000088b3b07212 */ /* 0x000fe200078e96cc */
[----:B------:R-:W-:Y:S01]  /*56c0*/  FMUL.FTZ R165, R7, c[0x0][0x23c] ;  /* 0x00008f0007a57a20 */ /* 0x000fe20000410000 */
[----:B------:R-:W-:Y:S01]  /*56d0*/  LOP3.LUT R8, R19, R224, R206, 0x96, !PT ;  /* 0x000000e013087212 */ /* 0x000fe200078e96ce */
[----:B------:R-:W-:Y:S01]  /*56e0*/  IMAD.WIDE.U32 R136, R17, -0x2daee0ad, RZ ;  /* 0xd2511f5311887825 */ /* 0x000fe200078e00ff */
[----:B------:R-:W-:Y:S02]  /*56f0*/  LOP3.LUT R18, R175, R18, R204, 0x96, !PT ;  /* 0x00000012af127212 */ /* 0x000fe400078e96cc */
[----:B------:R-:W-:Y:S01]  /*5700*/  FSETP.NEU.FTZ.AND P1, PT, R7, -INF , PT ;  /* 0xff8000000700780b */ /* 0x000fe20003f3d000 */
[----:B------:R-:W-:Y:S01]  /*5710*/  IMAD.WIDE.U32 R176, R176, -0x2daee0ad, RZ ;  /* 0xd2511f53b0b07825 */ /* 0x000fe200078e00ff */
[--C-:B------:R-:W-:Y:S01]  /*5720*/  LOP3.LUT R238, R137, R238, R203.reuse, 0x96, !PT ;  /* 0x000000ee89ee7212 */ /* 0x100fe200078e96cb */
[----:B------:R-:W-:Y:S01]  /*5730*/  MUFU.EX2 R157, R157 ;  /* 0x0000009d009d7308 */ /* 0x000fe20000000800 */
[----:B------:R-:W-:Y:S01]  /*5740*/  FSEL R165, R165, RZ, P1 ;  /* 0x000000ffa5a57208 */ /* 0x000fe20000800000 */
[----:B------:R-:W-:Y:S01]  /*5750*/  IMAD.WIDE.U32 R138, R8, -0x2daee0ad, RZ ;  /* 0xd2511f53088a7825 */ /* 0x000fe200078e00ff */
[--C-:B------:R-:W-:Y:S03]  /*5760*/  LOP3.LUT R9, R177, R136, R202.reuse, 0x96, !PT ;  /* 0x00000088b1097212 */ /* 0x100fe600078e96ca */
[----:B------:R-:W-:Y:S01]  /*5770*/  IMAD.WIDE.U32 R18, R18, -0x2daee0ad, RZ ;  /* 0xd2511f5312127825 */ /* 0x000fe200078e00ff */
[----:B------:R-:W-:Y:S03]  /*5780*/  LOP3.LUT R168, R139, R168, R203, 0x96, !PT ;  /* 0x000000a88ba87212 */ /* 0x000fe600078e96cb */
[----:B------:R-:W-:Y:S01]  /*5790*/  MUFU.EX2 R3, R3 ;  /* 0x0000000300037308 */ /* 0x000fe20000000800 */
[----:B------:R-:W-:Y:S01]  /*57a0*/  LOP3.LUT R8, R19, R138, R202, 0x96, !PT ;  /* 0x0000008a13087212 */ /* 0x000fe200078e96ca */
[----:B------:R-:W-:Y:S04]  /*57b0*/  IMAD.WIDE.U32 R142, R9, -0x326172a9, RZ ;  /* 0xcd9e8d57098e7825 */ /* 0x000fe800078e00ff */
[----:B------:R-:W-:Y:S01]  /*57c0*/  IMAD.WIDE.U32 R140, R8, -0x326172a9, RZ ;  /* 0xcd9e8d57088c7825 */ /* 0x000fe200078e00ff */
[--C-:B------:R-:W-:Y:S02]  /*57d0*/  SHF.R.U32.HI R137, RZ, 0x10, R142.reuse ;  /* 0x00000010ff897819 */ /* 0x100fe4000001168e */
[----:B------:R-:W-:Y:S01]  /*57e0*/  LOP3.LUT R139, R142, 0xffff, RZ, 0xc0, !PT ;  /* 0x0000ffff8e8b7812 */ /* 0x000fe200078ec0ff */
[----:B------:R-:W1:Y:S01]  /*57f0*/  MUFU.EX2 R2, R2 ;  /* 0x0000000200027308 */ /* 0x000e620000000800 */
[----:B------:R-:W-:Y:S01]  /*5800*/  IMAD.WIDE.U32 R238, R238, -0x326172a9, RZ ;  /* 0xcd9e8d57eeee7825 */ /* 0x000fe200078e00ff */
[----:B------:R-:W-:Y:S02]  /*5810*/  LOP3.LUT R138, R142, 0xff, RZ, 0xc0, !PT ;  /* 0x000000ff8e8a7812 */ /* 0x000fe400078ec0ff */
[----:B------:R-:W-:Y:S01]  /*5820*/  SHF.R.U32.HI R8, RZ, 0x18, R142 ;  /* 0x00000018ff087819 */ /* 0x000fe2000001168e */
[----:B------:R-:W-:Y:S01]  /*5830*/  IMAD.WIDE.U32 R168, R168, -0x326172a9, RZ ;  /* 0xcd9e8d57a8a87825 */ /* 0x000fe200078e00ff */
[----:B------:R-:W-:Y:S02]  /*5840*/  LOP3.LUT R9, R143, R238, R210, 0x96, !PT ;  /* 0x000000ee8f097212 */ /* 0x000fe400078e96d2 */
[----:B------:R-:W-:Y:S01]  /*5850*/  LOP3.LUT R19, R140, 0xffff, RZ, 0xc0, !PT ;  /* 0x0000ffff8c137812 */ /* 0x000fe200078ec0ff */
[--C-:B------:R-:W-:Y:S01]  /*5860*/  FFMA.FTZ R158, R10, c[0x0][0x23c], -R165.reuse ;  /* 0x00008f000a9e7a23 */ /* 0x100fe200000108a5 */
[----:B------:R-:W-:Y:S01]  /*5870*/  MUFU.EX2 R167, R167 ;  /* 0x000000a700a77308 */ /* 0x000fe20000000800 */
[--C-:B------:R-:W-:Y:S01]  /*5880*/  FFMA.FTZ R159, R11, c[0x0][0x23c], -R165.reuse ;  /* 0x00008f000b9f7a23 */ /* 0x100fe200000108a5 */
[----:B------:R-:W-:Y:S01]  /*5890*/  LOP3.LUT R146, R140, 0xff, RZ, 0xc0, !PT ;  /* 0x000000ff8c927812 */ /* 0x000fe200078ec0ff */
[--C-:B------:R-:W-:Y:S01]  /*58a0*/  FFMA.FTZ R238, R46, c[0x0][0x23c], -R165.reuse ;  /* 0x00008f002eee7a23 */ /* 0x100fe200000108a5 */
[----:B------:R-:W-:Y:S01]  /*58b0*/  SHF.R.U32.HI R10, RZ, 0x10, R140 ;  /* 0x00000010ff0a7819 */ /* 0x000fe2000001168c */
[--C-:B------:R-:W-:Y:S01]  /*58c0*/  FFMA.FTZ R244, R42, c[0x0][0x23c], -R165.reuse ;  /* 0x00008f002af47a23 */ /* 0x100fe200000108a5 */
[----:B------:R-:W-:Y:S01]  /*58d0*/  LOP3.LUT R11, R141, R168, R210, 0x96, !PT ;  /* 0x000000a88d0b7212 */ /* 0x000fe200078e96d2 */
[----:B------:R-:W-:Y:S01]  /*58e0*/  FFMA.FTZ R245, R43, c[0x0][0x23c], -R165 ;  /* 0x00008f002bf57a23 */ /* 0x000fe200000108a5 */
[----:B------:R-:W-:Y:S01]  /*58f0*/  SHF.R.U32.HI R17, RZ, 0x18, R140 ;  /* 0x00000018ff117819 */ /* 0x000fe2000001168c */
[----:B------:R-:W-:Y:S01]  /*5900*/  LDSM.16.MT88.4 R40, [R187+0x7000] ;  /* 0x00700000bb28783b */ /* 0x000fe20000004200 */
[----:B------:R-:W-:Y:S01]  /*5910*/  MUFU.EX2 R158, R158 ;  /* 0x0000009e009e7308 */ /* 0x000fe20000000800 */
[----:B------:R-:W-:Y:S01]  /*5920*/  LOP3.LUT R137, R137, 0xff, RZ, 0xc0, !PT ;  /* 0x000000ff89897812 */ /* 0x000fe200078ec0ff */
[----:B------:R-:W-:Y:S01]  /*5930*/  FFMA.FTZ R252, R56, c[0x0][0x23c], -R166 ;  /* 0x00008f0038fc7a23 */ /* 0x000fe200000108a6 */
[----:B------:R-:W-:Y:S01]  /*5940*/  SHF.R.U32.HI R139, RZ, 0x8, R139 ;  /* 0x00000008ff8b7819 */ /* 0x000fe2000001168b */
[--C-:B------:R-:W-:Y:S01]  /*5950*/  FFMA.FTZ R58, R58, c[0x0][0x23c], -R165.reuse ;  /* 0x00008f003a3a7a23 */ /* 0x100fe200000108a5 */
[----:B------:R-:W-:Y:S01]  /*5960*/  PRMT R8, R137, 0x5410, R8 ;  /* 0x0000541089087816 */ /* 0x000fe20000000008 */
[----:B------:R-:W-:Y:S01]  /*5970*/  FFMA.FTZ R59, R59, c[0x0][0x23c], -R165 ;  /* 0x00008f003b3b7a23 */ /* 0x000fe200000108a5 */
[----:B------:R-:W2:Y:S01]  /*5980*/  LDSM.16.MT88.4 R140, [R187+0x6000] ;  /* 0x00600000bb8c783b */ /* 0x000ea20000004200 */
[----:B------:R-:W-:Y:S01]  /*5990*/  FFMA.FTZ R168, R22, c[0x0][0x23c], -R171 ;  /* 0x00008f0016a87a23 */ /* 0x000fe200000108ab */
[----:B------:R-:W-:Y:S01]  /*59a0*/  PRMT R138, R138, 0x5410, R139 ;  /* 0x000054108a8a7816 */ /* 0x000fe2000000008b */
[----:B------:R-:W3:Y:S01]  /*59b0*/  MUFU.EX2 R159, R159 ;  /* 0x0000009f009f7308 */ /* 0x000ee20000000800 */
[--C-:B------:R-:W-:Y:S01]  /*59c0*/  HSET2.LE.AND R139, R8, R217.reuse, PT ;  /* 0x000000d9088b7233 */ /* 0x100fe20003803000 */
[----:B------:R-:W-:Y:S01]  /*59d0*/  FADD.FTZ R8, -R7, R0 ;  /* 0x0000000007087221 */ /* 0x000fe20000010100 */
[----:B------:R-:W-:Y:S01]  /*59e0*/  SHF.R.U32.HI R19, RZ, 0x8, R19 ;  /* 0x00000008ff137819 */ /* 0x000fe20000011613 */
[----:B------:R-:W-:Y:S01]  /*59f0*/  FFMA.FTZ R163, R15, c[0x0][0x23c], -R165 ;  /* 0x00008f000fa37a23 */ /* 0x000fe200000108a5 */
[----:B------:R-:W-:Y:S01]  /*5a00*/  LOP3.LUT R136, R9, 0xff, RZ, 0xc0, !PT ;  /* 0x000000ff09887812 */ /* 0x000fe200078ec0ff */
[--C-:B------:R-:W-:Y:S01]  /*5a10*/  FFMA.FTZ R160, R12, c[0x0][0x23c], -R166.reuse ;  /* 0x00008f000ca07a23 */ /* 0x100fe200000108a6 */
[----:B------:R-:W-:Y:S01]  /*5a20*/  PRMT R146, R146, 0x5410, R19 ;  /* 0x0000541092927816 */ /* 0x000fe20000000013 */
[----:B------:R-:W-:Y:S01]  /*5a30*/  FFMA.FTZ R161, R13, c[0x0][0x23c], -R166 ;  /* 0x00008f000da17a23 */ /* 0x000fe200000108a6 */
[----:B------:R-:W-:Y:S01]  /*5a40*/  LOP3.LUT R19, R9, 0xffff, RZ, 0xc0, !PT ;  /* 0x0000ffff09137812 */ /* 0x000fe200078ec0ff */
[----:B------:R-:W-:Y:S01]  /*5a50*/  MUFU.EX2 R163, R163 ;  /* 0x000000a300a37308 */ /* 0x000fe20000000800 */
[----:B------:R-:W-:Y:S01]  /*5a60*/  FFMA.FTZ R162, R14, c[0x0][0x23c], -R165 ;  /* 0x00008f000ea27a23 */ /* 0x000fe200000108a5 */
[----:B------:R-:W-:Y:S01]  /*5a70*/  SHF.R.U32.HI R13, RZ, 0x18, R9 ;  /* 0x00000018ff0d7819 */ /* 0x000fe20000011609 */
[----:B------:R-:W-:Y:S01]  /*5a80*/  FMUL.FTZ R0, R8, c[0x0][0x23c] ;  /* 0x00008f0008007a20 */ /* 0x000fe20000410000 */
[----:B------:R-:W-:Y:S01]  /*5a90*/  SHF.R.U32.HI R14, RZ, 0x10, R11 ;  /* 0x00000010ff0e7819 */ /* 0x000fe2000001160b */
[--C-:B------:R-:W-:Y:S01]  /*5aa0*/  HSET2.LE.AND R138, R138, R217.reuse, PT ;  /* 0x000000d98a8a7233 */ /* 0x100fe20003803000 */
[----:B------:R-:W-:Y:S01]  /*5ab0*/  SHF.R.U32.HI R164, RZ, 0x10, R9 ;  /* 0x00000010ffa47819 */ /* 0x000fe20000011609 */
[--C-:B------:R-:W-:Y:S01]  /*5ac0*/  HSET2.LE.AND R146, R146, R217.reuse, PT ;  /* 0x000000d992927233 */ /* 0x100fe20003803000 */
[C---:B------:R-:W-:Y:S01]  /*5ad0*/  LOP3.LUT R9, R11.reuse, 0xffff, RZ, 0xc0, !PT ;  /* 0x0000ffff0b097812 */ /* 0x040fe200078ec0ff */
[C---:B-1----:R-:W-:Y:S01]  /*5ae0*/  FMUL.FTZ R68, R2.reuse, R68 ;  /* 0x0000004402447220 */ /* 0x042fe20000410000 */
[----:B------:R-:W-:Y:S01]  /*5af0*/  MUFU.EX2 R160, R160 ;  /* 0x000000a000a07308 */ /* 0x000fe20000000800 */
[----:B------:R-:W-:Y:S01]  /*5b00*/  SHF.R.U32.HI R19, RZ, 0x8, R19 ;  /* 0x00000008ff137819 */ /* 0x000fe20000011613 */
[----:B------:R-:W-:Y:S01]  /*5b10*/  FMUL.FTZ R69, R2, R69 ;  /* 0x0000004502457220 */ /* 0x000fe20000410000 */
[----:B------:R-:W-:Y:S01]  /*5b20*/  LOP3.LUT R144, R11, 0xff, RZ, 0xc0, !PT ;  /* 0x000000ff0b907812 */ /* 0x000fe200078ec0ff */
[C---:B------:R-:W-:Y:S01]  /*5b30*/  FMUL.FTZ R72, R132.reuse, R72 ;  /* 0x0000004884487220 */ /* 0x040fe20000410000 */
[----:B------:R-:W-:Y:S01]  /*5b40*/  SHF.R.U32.HI R11, RZ, 0x18, R11 ;  /* 0x00000018ff0b7819 */ /* 0x000fe2000001160b */
[----:B------:R-:W-:Y:S01]  /*5b50*/  FMUL.FTZ R73, R132, R73 ;  /* 0x0000004984497220 */ /* 0x000fe20000410000 */
[----:B------:R-:W-:Y:S01]  /*5b60*/  LOP3.LUT R164, R164, 0xff, RZ, 0xc0, !PT ;  /* 0x000000ffa4a47812 */ /* 0x000fe200078ec0ff */
[C---:B------:R-:W-:Y:S01]  /*5b70*/  FMUL.FTZ R74, R3.reuse, R74 ;  /* 0x0000004a034a7220 */ /* 0x040fe20000410000 */
[----:B------:R-:W-:Y:S01]  /*5b80*/  SHF.R.U32.HI R9, RZ, 0x8, R9 ;  /* 0x00000008ff097819 */ /* 0x000fe20000011609 */
[----:B------:R-:W1:Y:S01]  /*5b90*/  MUFU.EX2 R161, R161 ;  /* 0x000000a100a17308 */ /* 0x000e620000000800 */
[----:B------:R-:W-:Y:S01]  /*5ba0*/  LOP3.LUT R14, R14, 0xff, RZ, 0xc0, !PT ;  /* 0x000000ff0e0e7812 */ /* 0x000fe200078ec0ff */
[----:B------:R-:W-:Y:S01]  /*5bb0*/  FMUL.FTZ R75, R3, R75 ;  /* 0x0000004b034b7220 */ /* 0x000fe20000410000 */
[----:B------:R-:W-:Y:S01]  /*5bc0*/  PRMT R136, R136, 0x5410, R19 ;  /* 0x0000541088887816 */ /* 0x000fe20000000013 */
[----:B------:R-:W-:Y:S01]  /*5bd0*/  FMUL.FTZ R76, R2, R76 ;  /* 0x0000004c024c7220 */ /* 0x000fe20000410000 */
[----:B------:R-:W-:Y:S01]  /*5be0*/  PRMT R164, R164, 0x5410, R13 ;  /* 0x00005410a4a47816 */ /* 0x000fe2000000000d */
[----:B------:R-:W-:Y:S01]  /*5bf0*/  FMUL.FTZ R77, R2, R77 ;  /* 0x0000004d024d7220 */ /* 0x000fe20000410000 */
[----:B------:R-:W-:Y:S01]  /*5c00*/  PRMT R14, R14, 0x5410, R11 ;  /* 0x000054100e0e7816 */ /* 0x000fe2000000000b */
[--C-:B------:R-:W-:Y:S01]  /*5c10*/  HSET2.LE.AND R136, R136, R217.reuse, PT ;  /* 0x000000d988887233 */ /* 0x100fe20003803000 */
[----:B------:R-:W-:Y:S01]  /*5c20*/  PRMT R144, R144, 0x5410, R9 ;  /* 0x0000541090907816 */ /* 0x000fe20000000009 */
[----:B------:R-:W4:Y:S01]  /*5c30*/  MUFU.EX2 R162, R162 ;  /* 0x000000a200a27308 */ /* 0x000f220000000800 */
[----:B------:R-:W-:Y:S01]  /*5c40*/  F2FP.PACK_AB R9, R149, R148 ;  /* 0x000000949509723e */ /* 0x000fe200000000ff */
[--C-:B------:R-:W-:Y:S01]  /*5c50*/  HSET2.LE.AND R137, R164, R217.reuse, PT ;  /* 0x000000d9a4897233 */ /* 0x100fe20003803000 */
[----:B------:R-:W-:Y:S01]  /*5c60*/  LOP3.LUT R12, R10, 0xff, RZ, 0xc0, !PT ;  /* 0x000000ff0a0c7812 */ /* 0x000fe200078ec0ff */
[--C-:B------:R-:W-:Y:S01]  /*5c70*/  HSET2.LE.AND R144, R144, R217.reuse, PT ;  /* 0x000000d990907233 */ /* 0x100fe20003803000 */
[----:B------:R-:W-:Y:S01]  /*5c80*/  F2FP.PACK_AB R10, R151, R150 ;  /* 0x00000096970a723e */ /* 0x000fe200000000ff */
[--C-:B------:R-:W-:Y:S01]  /*5c90*/  HSET2.LE.AND R145, R14, R217.reuse, PT ;  /* 0x000000d90e917233 */ /* 0x100fe20003803000 */
[----:B------:R-:W-:Y:S01]  /*5ca0*/  LOP3.LUT R138, R138, R9, RZ, 0xc0, !PT ;  /* 0x000000098a8a7212 */ /* 0x000fe200078ec0ff */
[--C-:B------:R-:W-:Y:S01]  /*5cb0*/  FFMA.FTZ R164, R32, c[0x0][0x23c], -R172.reuse ;  /* 0x00008f0020a47a23 */ /* 0x100fe200000108ac */
[----:B------:R-:W-:Y:S01]  /*5cc0*/  LOP3.LUT R139, R139, R10, RZ, 0xc0, !PT ;  /* 0x0000000a8b8b7212 */ /* 0x000fe200078ec0ff */
[----:B------:R-:W5:Y:S01]  /*5cd0*/  MUFU.EX2 R0, R0 ;  /* 0x0000000000007308 */ /* 0x000f620000000800 */
[----:B------:R-:W-:Y:S01]  /*5ce0*/  F2FP.PACK_AB R11, R153, R152 ;  /* 0x00000098990b723e */ /* 0x000fe200000000ff */
[----:B------:R-:W-:Y:S01]  /*5cf0*/  FMUL.FTZ R32, R132, R120 ;  /* 0x0000007884207220 */ /* 0x000fe20000410000 */
[----:B------:R-:W-:Y:S01]  /*5d00*/  F2FP.PACK_AB R10, R155, R154 ;  /* 0x0000009a9b0a723e */ /* 0x000fe200000000ff */
[C---:B------:R-:W-:Y:S01]  /*5d10*/  FMUL.FTZ R80, R2.reuse, R80 ;  /* 0x0000005002507220 */ /* 0x040fe20000410000 */
[----:B------:R-:W-:Y:S01]  /*5d20*/  F2FP.PACK_AB R9, R157, R156 ;  /* 0x0000009c9d09723e */ /* 0x000fe200000000ff */
[----:B------:R-:W-:Y:S01]  /*5d30*/  FMUL.FTZ R81, R2, R81 ;  /* 0x0000005102517220 */ /* 0x000fe20000410000 */
[----:B---3--:R-:W-:Y:S01]  /*5d40*/  F2FP.PACK_AB R8, R159, R158 ;  /* 0x0000009e9f08723e */ /* 0x008fe200000000ff */
        /* <DEDUP_REMOVED lines=9> */
[----:B------:R-:W-:Y:S01]  /*5de0*/  PRMT R12, R12, 0x5410, R17 ;  /* 0x000054100c0c7816 */ /* 0x000fe20000000011 */
[----:B------:R-:W3:Y:S01]  /*5df0*/  LDSM.16.MT88.4 R128, [R186+0x6000] ;  /* 0x00600000ba80783b */ /* 0x000ee20000004200 */
[----:B-1----:R-:W-:Y:S01]  /*5e00*/  F2FP.PACK_AB R13, R161, R160 ;  /* 0x000000a0a10d723e */ /* 0x002fe200000000ff */
[----:B------:R-:W-:Y:S01]  /*5e10*/  FMUL.FTZ R22, R3, R118 ;  /* 0x0000007603167220 */ /* 0x000fe20000410000 */
[----:B------:R-:W-:Y:S01]  /*5e20*/  MUFU.EX2 R5, R58 ;  /* 0x0000003a00057308 */ /* 0x000fe20000000800 */
[--C-:B------:R-:W-:Y:S01]  /*5e30*/  HSET2.LE.AND R147, R12, R217.reuse, PT ;  /* 0x000000d90c937233 */ /* 0x100fe20003803000 */
[-C--:B--2---:R-:W-:Y:S01]  /*5e40*/  HMMA.16816.F32 R8, R136, R140.reuse, R8 ;  /* 0x0000008c8808723c */ /* 0x084fe20000001808 */
[----:B----4-:R-:W-:Y:S01]  /*5e50*/  F2FP.PACK_AB R12, R163, R162 ;  /* 0x000000a2a30c723e */ /* 0x010fe200000000ff */
[----:B-----5:R-:W-:Y:S01]  /*5e60*/  FMUL.FTZ R14, R0, R126 ;  /* 0x0000007e000e7220 */ /* 0x020fe20000410000 */
[----:B------:R-:W-:Y:S01]  /*5e70*/  LOP3.LUT R146, R146, R13, RZ, 0xc0, !PT ;  /* 0x0000000d92927212 */ /* 0x000fe200078ec0ff */
[C---:B------:R-:W-:Y:S01]  /*5e80*/  FMUL.FTZ R13, R2.reuse, R125 ;  /* 0x0000007d020d7220 */ /* 0x040fe20000410000 */
[----:B------:R-:W-:Y:S01]  /*5e90*/  LOP3.LUT R147, R147, R12, RZ, 0xc0, !PT ;  /* 0x0000000c93937212 */ /* 0x000fe200078ec0ff */
[----:B------:R-:W-:Y:S01]  /*5ea0*/  FMUL.FTZ R12, R2, R124 ;  /* 0x0000007c020c7220 */ /* 0x000fe20000410000 */
[----:B------:R-:W-:Y:S01]  /*5eb0*/  LOP3.LUT R126, R169, R174, R211, 0x96, !PT ;  /* 0x000000aea97e7212 */ /* 0x000fe200078e96d3 */
[C---:B------:R-:W-:Y:S01]  /*5ec0*/  FMUL.FTZ R15, R0.reuse, R127 ;  /* 0x0000007f000f7220 */ /* 0x040fe20000410000 */
[----:B------:R-:W-:Y:S03]  /*5ed0*/  MUFU.EX2 R6, R59 ;  /* 0x0000003b00067308 */ /* 0x000fe60000000800 */
[----:B------:R-:W-:Y:S01]  /*5ee0*/  FFMA.FTZ R17, R35, c[0x0][0x23c], -R171 ;  /* 0x00008f0023117a23 */ /* 0x000fe200000108ab */
[----:B------:R-:W-:Y:S01]  /*5ef0*/  LOP3.LUT R124, R239, R178, R211, 0x96, !PT ;  /* 0x000000b2ef7c7212 */ /* 0x000fe200078e96d3 */
[----:B------:R-:W-:Y:S01]  /*5f00*/  FMUL.FTZ R35, R3, R123 ;  /* 0x0000007b03237220 */ /* 0x000fe20000410000 */
[C---:B------:R-:W-:Y:S01]  /*5f10*/  HMMA.16816.F32 R12, R144.reuse, R140, R12 ;  /* 0x0000008c900c723c */ /* 0x040fe2000000180c */
[C---:B------:R-:W-:Y:S02]  /*5f20*/  FMUL.FTZ R70, R0.reuse, R70 ;  /* 0x0000004600467220 */ /* 0x040fe40000410000 */
[----:B------:R-:W-:Y:S01]  /*5f30*/  FMUL.FTZ R71, R0, R71 ;  /* 0x0000004700477220 */ /* 0x000fe20000410000 */
[----:B------:R-:W-:Y:S01]  /*5f40*/  MUFU.EX2 R168, R168 ;  /* 0x000000a800a87308 */ /* 0x000fe20000000800 */
[--C-:B------:R-:W-:Y:S02]  /*5f50*/  FFMA.FTZ R169, R23, c[0x0][0x23c], -R171.reuse ;  /* 0x00008f0017a97a23 */ /* 0x100fe400000108ab */
[----:B------:R-:W-:Y:S02]  /*5f60*/  FMUL.FTZ R23, R3, R119 ;  /* 0x0000007703177220 */ /* 0x000fe40000410000 */
[--C-:B------:R-:W-:Y:S01]  /*5f70*/  FFMA.FTZ R141, R33, c[0x0][0x23c], -R172.reuse ;  /* 0x00008f00218d7a23 */ /* 0x100fe200000108ac */
[-C--:B------:R-:W-:Y:S02]  /*5f80*/  HMMA.16816.F32 R68, R144, R142.reuse, R68 ;  /* 0x0000008e9044723c */ /* 0x080fe40000001844 */
[----:B------:R-:W-:Y:S02]  /*5f90*/  FMUL.FTZ R33, R132, R121 ;  /* 0x0000007984217220 */ /* 0x000fe40000410000 */
[----:B------:R-:W-:Y:S01]  /*5fa0*/  FFMA.FTZ R140, R34, c[0x0][0x23c], -R171 ;  /* 0x00008f00228c7a23 */ /* 0x000fe200000108ab */
[----:B------:R-:W1:Y:S01]  /*5fb0*/  MUFU.EX2 R169, R169 ;  /* 0x000000a900a97308 */ /* 0x000e620000000800 */
[C---:B------:R-:W-:Y:S02]  /*5fc0*/  FMUL.FTZ R34, R3.reuse, R122 ;  /* 0x0000007a03227220 */ /* 0x040fe40000410000 */
[C---:B------:R-:W-:Y:S01]  /*5fd0*/  HMMA.16816.F32 R72, R136.reuse, R142, R72 ;  /* 0x0000008e8848723c */ /* 0x040fe20000001848 */
[----:B------:R-:W2:Y:S03]  /*5fe0*/  LDSM.16.MT88.4 R120, [R185+0x6000] ;  /* 0x00600000b978783b */ /* 0x000ea60000004200 */
[C---:B------:R-:W-:Y:S02]  /*5ff0*/  FMUL.FTZ R98, R3.reuse, R98 ;  /* 0x0000006203627220 */ /* 0x040fe40000410000 */
[C---:B------:R-:W-:Y:S01]  /*6000*/  FMUL.FTZ R99, R3.reuse, R99 ;  /* 0x0000006303637220 */ /* 0x040fe20000410000 */
[----:B------:R-:W-:Y:S01]  /*6010*/  MUFU.EX2 R240, R240 ;  /* 0x000000f000f07308 */ /* 0x000fe20000000800 */
[-C--:B---3--:R-:W-:Y:S01]  /*6020*/  HMMA.16816.F32 R32, R136, R128.reuse, R32 ;  /* 0x000000808820723c */ /* 0x088fe20000001820 */
[C---:B------:R-:W-:Y:S03]  /*6030*/  FMUL.FTZ R78, R0.reuse, R78 ;  /* 0x0000004e004e7220 */ /* 0x040fe60000410000 */
[----:B------:R-:W-:Y:S02]  /*6040*/  FMUL.FTZ R79, R0, R79 ;  /* 0x0000004f004f7220 */ /* 0x000fe40000410000 */
[----:B------:R-:W-:Y:S02]  /*6050*/  FFMA.FTZ R142, R20, c[0x0][0x23c], -R172 ;  /* 0x00008f00148e7a23 */ /* 0x000fe400000108ac */
[----:B------:R-:W-:Y:S01]  /*6060*/  FMUL.FTZ R20, R132, R116 ;  /* 0x0000007484147220 */ /* 0x000fe20000410000 */
[----:B------:R-:W-:Y:S01]  /*6070*/  MUFU.EX2 R243, R243 ;  /* 0x000000f300f37308 */ /* 0x000fe20000000800 */
[----:B------:R-:W3:Y:S01]  /*6080*/  LDSM.16.MT88.4 R116, [R184+0x6000] ;  /* 0x00600000b874783b */ /* 0x000ee20000004200 */
[C---:B------:R-:W-:Y:S01]  /*6090*/  HMMA.16816.F32 R76, R144.reuse, R128, R76 ;  /* 0x00000080904c723c */ /* 0x040fe2000000184c */
[C---:B------:R-:W-:Y:S02]  /*60a0*/  FMUL.FTZ R82, R0.reuse, R82 ;  /* 0x0000005200527220 */ /* 0x040fe40000410000 */
[----:B------:R-:W-:Y:S02]  /*60b0*/  FMUL.FTZ R83, R0, R83 ;  /* 0x0000005300537220 */ /* 0x000fe40000410000 */
[C---:B------:R-:W-:Y:S02]  /*60c0*/  FMUL.FTZ R100, R2.reuse, R100 ;  /* 0x0000006402647220 */ /* 0x040fe40000410000 */
[----:B------:R-:W-:Y:S01]  /*60d0*/  FMUL.FTZ R101, R2, R101 ;  /* 0x0000006502657220 */ /* 0x000fe20000410000 */
[----:B------:R4:W-:Y:S01]  /*60e0*/  MUFU.EX2 R143, R17 ;  /* 0x00000011008f7308 */ /* 0x0009e20000000800 */
[----:B------:R-:W-:Y:S01]  /*60f0*/  FMUL.FTZ R102, R0, R102 ;  /* 0x0000006600667220 */ /* 0x000fe20000410000 */
[-C--:B------:R-:W-:Y:S02]  /*6100*/  HMMA.16816.F32 R80, R144, R130.reuse, R80 ;  /* 0x000000829050723c */ /* 0x080fe40000001850 */
[----:B------:R-:W-:Y:S02]  /*6110*/  FMUL.FTZ R85, R132, R85 ;  /* 0x0000005584557220 */ /* 0x000fe40000410000 */
[C---:B------:R-:W-:Y:S02]  /*6120*/  FMUL.FTZ R86, R3.reuse, R86 ;  /* 0x0000005603567220 */ /* 0x040fe40000410000 */
[----:B------:R-:W-:Y:S02]  /*6130*/  FMUL.FTZ R87, R3, R87 ;  /* 0x0000005703577220 */ /* 0x000fe40000410000 */
[----:B------:R-:W-:Y:S01]  /*6140*/  FMUL.FTZ R103, R0, R103 ;  /* 0x0000006700677220 */ /* 0x000fe20000410000 */
[----:B------:R-:W-:Y:S03]  /*6150*/  MUFU.EX2 R142, R142 ;  /* 0x0000008e008e7308 */ /* 0x000fe60000000800 */
[--C-:B------:R-:W-:Y:S01]  /*6160*/  FFMA.FTZ R222, R45, c[0x0][0x23c], -R166.reuse ;  /* 0x00008f002dde7a23 */ /* 0x100fe200000108a6 */
[C---:B------:R-:W-:Y:S01]  /*6170*/  HMMA.16816.F32 R84, R136.reuse, R130, R84 ;  /* 0x000000828854723c */ /* 0x040fe20000001854 */
[C---:B------:R-:W-:Y:S02]  /*6180*/  FMUL.FTZ R88, R2.reuse, R88 ;  /* 0x0000005802587220 */ /* 0x040fe40000410000 */
[----:B------:R-:W-:Y:S02]  /*6190*/  FMUL.FTZ R89, R2, R89 ;  /* 0x0000005902597220 */ /* 0x000fe40000410000 */
[C---:B------:R-:W-:Y:S01]  /*61a0*/  FMUL.FTZ R90, R0.reuse, R90 ;  /* 0x0000005a005a7220 */ /* 0x040fe20000410000 */
[----:B------:R-:W-:Y:S01]  /*61b0*/  MUFU.EX2 R140, R140 ;  /* 0x0000008c008c7308 */ /* 0x000fe20000000800 */
[----:B------:R-:W-:Y:S01]  /*61c0*/  FMUL.FTZ R91, R0, R91 ;  /* 0x0000005b005b7220 */ /* 0x000fe20000410000 */
[-C--:B--2---:R-:W-:Y:S01]  /*61d0*/  HMMA.16816.F32 R20, R136, R120.reuse, R20 ;  /* 0x000000788814723c */ /* 0x084fe20000001814 */
[--C-:B------:R-:W-:Y:S03]  /*61e0*/  FFMA.FTZ R173, R30, c[0x0][0x23c], -R165.reuse ;  /* 0x00008f001ead7a23 */ /* 0x100fe600000108a5 */
[----:B------:R-:W-:Y:S02]  /*61f0*/  FMUL.FTZ R30, R0, R114 ;  /* 0x00000072001e7220 */ /* 0x000fe40000410000 */
[----:B------:R-:W-:Y:S02]  /*6200*/  FMUL.FTZ R92, R132, R92 ;  /* 0x0000005c845c7220 */ /* 0x000fe40000410000 */
[C---:B------:R-:W-:Y:S01]  /*6210*/  HMMA.16816.F32 R88, R144.reuse, R120, R88 ;  /* 0x000000789058723c */ /* 0x040fe20000001858 */
[--C-:B------:R-:W-:Y:S01]  /*6220*/  FFMA.FTZ R170, R28, c[0x0][0x23c], -R166.reuse ;  /* 0x00008f001caa7a23 */ /* 0x100fe200000108a6 */
[----:B------:R-:W-:Y:S02]  /*6230*/  MUFU.EX2 R164, R164 ;  /* 0x000000a400a47308 */ /* 0x000fe40000000800 */
[C---:B------:R-:W-:Y:S02]  /*6240*/  FMUL.FTZ R28, R2.reuse, R112 ;  /* 0x00000070021c7220 */ /* 0x040fe40000410000 */
[----:B------:R-:W-:Y:S02]  /*6250*/  FFMA.FTZ R175, R29, c[0x0][0x23c], -R166 ;  /* 0x00008f001daf7a23 */ /* 0x000fe400000108a6 */
[----:B------:R-:W-:Y:S04]  /*6260*/  FMUL.FTZ R29, R2, R113 ;  /* 0x00000071021d7220 */ /* 0x000fe80000410000 */
[--C-:B------:R-:W-:Y:S01]  /*6270*/  FFMA.FTZ R174, R31, c[0x0][0x23c], -R165.reuse ;  /* 0x00008f001fae7a23 */ /* 0x100fe200000108a5 */
[----:B------:R-:W-:Y:S01]  /*6280*/  MUFU.EX2 R141, R141 ;  /* 0x0000008d008d7308 */ /* 0x000fe20000000800 */
[----:B------:R-:W-:Y:S02]  /*6290*/  FMUL.FTZ R31, R0, R115 ;  /* 0x00000073001f7220 */ /* 0x000fe40000410000 */
[----:B------:R-:W-:Y:S02]  /*62a0*/  FMUL.FTZ R93, R132, R93 ;  /* 0x0000005d845d7220 */ /* 0x000fe40000410000 */
[C---:B------:R-:W-:Y:S02]  /*62b0*/  FMUL.FTZ R94, R3.reuse, R94 ;  /* 0x0000005e035e7220 */ /* 0x040fe40000410000 */
[----:B------:R-:W-:Y:S01]  /*62c0*/  FMUL.FTZ R95, R3, R95 ;  /* 0x0000005f035f7220 */ /* 0x000fe20000410000 */
[-C--:B------:R-:W-:Y:S01]  /*62d0*/  HMMA.16816.F32 R28, R144, R122.reuse, R28 ;  /* 0x0000007a901c723c */ /* 0x080fe2000000181c */
[----:B------:R-:W-:Y:S01]  /*62e0*/  IMAD.WIDE.U32 R124, R124, -0x2daee0ad, RZ ;  /* 0xd2511f537c7c7825 */ /* 0x000fe200078e00ff */
[----:B------:R-:W-:Y:S03]  /*62f0*/  MUFU.EX2 R173, R173 ;  /* 0x000000ad00ad7308 */ /* 0x000fe60000000800 */
[----:B------:R-:W-:Y:S01]  /*6300*/  IMAD.WIDE.U32 R126, R126, -0x2daee0ad, RZ ;  /* 0xd2511f537e7e7825 */ /* 0x000fe200078e00ff */
[--C-:B------:R-:W-:Y:S02]  /*6310*/  LOP3.LUT R176, R125, R176, R216.reuse, 0x96, !PT ;  /* 0x000000b07db07212 */ /* 0x100fe400078e96d8 */
[C---:B------:R-:W-:Y:S01]  /*6320*/  HMMA.16816.F32 R92, R136.reuse, R122, R92 ;  /* 0x0000007a885c723c */ /* 0x040fe2000000185c */
[----:B----4-:R-:W-:Y:S03]  /*6330*/  LOP3.LUT R17, R124, 0xffff, RZ, 0xc0, !PT ;  /* 0x0000ffff7c117812 */ /* 0x010fe600078ec0ff */
[----:B------:R-:W-:Y:S01]  /*6340*/  LOP3.LUT R19, R127, R18, R216, 0x96, !PT ;  /* 0x000000127f137212 */ /* 0x000fe200078e96d8 */
[----:B------:R-:W-:Y:S01]  /*6350*/  FFMA.FTZ R177, R24, c[0x0][0x23c], -R166 ;  /* 0x00008f0018b17a23 */ /* 0x000fe200000108a6 */
[----:B------:R-:W-:Y:S01]  /*6360*/  LOP3.LUT R18, R126, 0xffff, RZ, 0xc0, !PT ;  /* 0x0000ffff7e127812 */ /* 0x000fe200078ec0ff */
[--C-:B------:R-:W-:Y:S01]  /*6370*/  FFMA.FTZ R178, R26, c[0x0][0x23c], -R165.reuse ;  /* 0x00008f001ab27a23 */ /* 0x100fe200000108a5 */
[-C--:B---3--:R-:W-:Y:S01]  /*6380*/  HMMA.16816.F32 R96, R136, R116.reuse, R96 ;  /* 0x000000748860723c */ /* 0x088fe20000001860 */
[----:B------:R-:W-:Y:S01]  /*6390*/  SHF.R.U32.HI R125, RZ, 0x10, R124 ;  /* 0x00000010ff7d7819 */ /* 0x000fe2000001167c */
[----:B------:R-:W2:Y:S02]  /*63a0*/  MUFU.EX2 R174, R174 ;  /* 0x000000ae00ae7308 */ /* 0x000ea40000000800 */
[----:B------:R-:W-:Y:S01]  /*63b0*/  LOP3.LUT R115, R176, 0xffff, RZ, 0xc0, !PT ;  /* 0x0000ffffb0737812 */ /* 0x000fe200078ec0ff */
[----:B------:R-:W-:Y:S01]  /*63c0*/  FMUL.FTZ R26, R0, R110 ;  /* 0x0000006e001a7220 */ /* 0x000fe20000410000 */
[----:B------:R-:W-:Y:S01]  /*63d0*/  SHF.R.U32.HI R112, RZ, 0x8, R18 ;  /* 0x00000008ff707819 */ /* 0x000fe20000011612 */
[----:B------:R-:W-:Y:S01]  /*63e0*/  FFMA.FTZ R239, R27, c[0x0][0x23c], -R165 ;  /* 0x00008f001bef7a23 */ /* 0x000fe200000108a5 */
[C---:B------:R-:W-:Y:S01]  /*63f0*/  HMMA.16816.F32 R100, R144.reuse, R116, R100 ;  /* 0x000000749064723c */ /* 0x040fe20000001864 */
[----:B------:R-:W-:Y:S03]  /*6400*/  LOP3.LUT R121, R126, 0xff, RZ, 0xc0, !PT ;  /* 0x000000ff7e797812 */ /* 0x000fe600078ec0ff */
[----:B------:R-:W-:Y:S01]  /*6410*/  LOP3.LUT R128, R124, 0xff, RZ, 0xc0, !PT ;  /* 0x000000ff7c807812 */ /* 0x000fe200078ec0ff */
[----:B------:R-:W-:Y:S01]  /*6420*/  FMUL.FTZ R27, R0, R111 ;  /* 0x0000006f001b7220 */ /* 0x000fe20000410000 */
[----:B------:R-:W-:Y:S01]  /*6430*/  SHF.R.U32.HI R124, RZ, 0x18, R124 ;  /* 0x00000018ff7c7819 */ /* 0x000fe2000001167c */
[----:B------:R-:W-:Y:S01]  /*6440*/  FFMA.FTZ R116, R49, c[0x0][0x23c], -R172 ;  /* 0x00008f0031747a23 */ /* 0x000fe200000108ac */
[----:B------:R-:W-:Y:S01]  /*6450*/  LOP3.LUT R125, R125, 0xff, RZ, 0xc0, !PT ;  /* 0x000000ff7d7d7812 */ /* 0x000fe200078ec0ff */
[----:B------:R-:W-:Y:S03]  /*6460*/  MUFU.EX2 R170, R170 ;  /* 0x000000aa00aa7308 */ /* 0x000fe60000000800 */
[----:B------:R-:W-:Y:S01]  /*6470*/  SHF.R.U32.HI R113, RZ, 0x10, R176 ;  /* 0x00000010ff717819 */ /* 0x000fe200000116b0 */
[----:B------:R-:W-:Y:S01]  /*6480*/  FMUL.FTZ R49, R132, R105 ;  /* 0x0000006984317220 */ /* 0x000fe20000410000 */
[----:B------:R-:W-:Y:S01]  /*6490*/  SHF.R.U32.HI R115, RZ, 0x8, R115 ;  /* 0x00000008ff737819 */ /* 0x000fe20000011673 */
[----:B------:R-:W-:Y:S01]  /*64a0*/  FFMA.FTZ R179, R48, c[0x0][0x23c], -R172 ;  /* 0x00008f0030b37a23 */ /* 0x000fe200000108ac */
[----:B------:R-:W-:Y:S01]  /*64b0*/  LOP3.LUT R24, R176, 0xff, RZ, 0xc0, !PT ;  /* 0x000000ffb0187812 */ /* 0x000fe200078ec0ff */
[----:B------:R-:W-:Y:S01]  /*64c0*/  FMUL.FTZ R48, R132, R104 ;  /* 0x0000006884307220 */ /* 0x000fe20000410000 */
[----:B------:R-:W-:Y:S01]  /*64d0*/  SHF.R.U32.HI R120, RZ, 0x10, R126 ;  /* 0x00000010ff787819 */ /* 0x000fe2000001167e */
[----:B------:R-:W3:Y:S01]  /*64e0*/  MUFU.EX2 R175, R175 ;  /* 0x000000af00af7308 */ /* 0x000ee20000000800 */
[----:B------:R-:W-:Y:S01]  /*64f0*/  PRMT R18, R125, 0x5410, R124 ;  /* 0x000054107d127816 */ /* 0x000fe2000000007c */
[----:B------:R-:W-:Y:S01]  /*6500*/  FFMA.FTZ R123, R50, c[0x0][0x23c], -R171 ;  /* 0x00008f00327b7a23 */ /* 0x000fe200000108ab */
[----:B------:R-:W-:Y:S01]  /*6510*/  PRMT R124, R121, 0x5410, R112 ;  /* 0x00005410797c7816 */ /* 0x000fe20000000070 */
[----:B------:R-:W-:Y:S01]  /*6520*/  FMUL.FTZ R50, R3, R106 ;  /* 0x0000006a03327220 */ /* 0x000fe20000410000 */
[----:B------:R-:W-:Y:S01]  /*6530*/  SHF.R.U32.HI R112, RZ, 0x10, R19 ;  /* 0x00000010ff707819 */ /* 0x000fe20000011613 */
[----:B------:R-:W-:Y:S01]  /*6540*/  FFMA.FTZ R121, R51, c[0x0][0x23c], -R171 ;  /* 0x00008f0033797a23 */ /* 0x000fe200000108ab */
[----:B------:R-:W-:Y:S01]  /*6550*/  SHF.R.U32.HI R17, RZ, 0x8, R17 ;  /* 0x00000008ff117819 */ /* 0x000fe20000011611 */
[----:B------:R-:W-:Y:S01]  /*6560*/  FMUL.FTZ R51, R3, R107 ;  /* 0x0000006b03337220 */ /* 0x000fe20000410000 */
[----:B------:R-:W-:Y:S01]  /*6570*/  LOP3.LUT R114, R19, 0xffff, RZ, 0xc0, !PT ;  /* 0x0000ffff13727812 */ /* 0x000fe200078ec0ff */
[----:B------:R-:W-:Y:S01]  /*6580*/  MUFU.EX2 R177, R177 ;  /* 0x000000b100b17308 */ /* 0x000fe20000000800 */
[----:B------:R-:W-:Y:S01]  /*6590*/  LOP3.LUT R113, R113, 0xff, RZ, 0xc0, !PT ;  /* 0x000000ff71717812 */ /* 0x000fe200078ec0ff */
[--C-:B------:R-:W-:Y:S01]  /*65a0*/  HSET2.LE.AND R18, R18, R217.reuse, PT ;  /* 0x000000d912127233 */ /* 0x100fe20003803000 */
[----:B------:R-:W-:Y:S01]  /*65b0*/  SHF.R.U32.HI R130, RZ, 0x18, R126 ;  /* 0x00000018ff827819 */ /* 0x000fe2000001167e */
[----:B------:R-:W-:Y:S01]  /*65c0*/  FFMA.FTZ R246, R66, c[0x0][0x23c], -R171 ;  /* 0x00008f0042f67a23 */ /* 0x000fe200000108ab */
[----:B------:R-:W-:Y:S01]  /*65d0*/  SHF.R.U32.HI R126, RZ, 0x18, R176 ;  /* 0x00000018ff7e7819 */ /* 0x000fe200000116b0 */
[----:B------:R-:W-:Y:S01]  /*65e0*/  FFMA.FTZ R176, R25, c[0x0][0x23c], -R166 ;  /* 0x00008f0019b07a23 */ /* 0x000fe200000108a6 */
[----:B------:R-:W-:Y:S01]  /*65f0*/  PRMT R24, R24, 0x5410, R115 ;  /* 0x0000541018187816 */ /* 0x000fe20000000073 */
[----:B------:R-:W-:Y:S01]  /*6600*/  FFMA.FTZ R249, R67, c[0x0][0x23c], -R171 ;  /* 0x00008f0043f97a23 */ /* 0x000fe200000108ab */
[----:B------:R-:W-:Y:S01]  /*6610*/  LOP3.LUT R25, R112, 0xff, RZ, 0xc0, !PT ;  /* 0x000000ff70197812 */ /* 0x000fe200078ec0ff */
[----:B------:R-:W-:Y:S01]  /*6620*/  MUFU.EX2 R178, R178 ;  /* 0x000000b200b27308 */ /* 0x000fe20000000800 */
[----:B------:R-:W-:Y:S01]  /*6630*/  PRMT R128, R128, 0x5410, R17 ;  /* 0x0000541080807816 */ /* 0x000fe20000000011 */
[--C-:B------:R-:W-:Y:S01]  /*6640*/  FFMA.FTZ R242, R64, c[0x0][0x23c], -R172.reuse ;  /* 0x00008f0040f27a23 */ /* 0x100fe200000108ac */
[----:B------:R-:W-:Y:S01]  /*6650*/  LOP3.LUT R17, R120, 0xff, RZ, 0xc0, !PT ;  /* 0x000000ff78117812 */ /* 0x000fe200078ec0ff */
[----:B------:R-:W-:Y:S01]  /*6660*/  FFMA.FTZ R247, R65, c[0x0][0x23c], -R172 ;  /* 0x00008f0041f77a23 */ /* 0x000fe200000108ac */
[----:B------:R-:W-:Y:S01]  /*6670*/  SHF.R.U32.HI R120, RZ, 0x18, R19 ;  /* 0x00000018ff787819 */ /* 0x000fe20000011613 */
[----:B------:R-:W-:Y:S01]  /*6680*/  FFMA.FTZ R250, R54, c[0x0][0x23c], -R171 ;  /* 0x00008f0036fa7a23 */ /* 0x000fe200000108ab */
[----:B------:R-:W-:Y:S01]  /*6690*/  PRMT R126, R113, 0x5410, R126 ;  /* 0x00005410717e7816 */ /* 0x000fe2000000007e */
[----:B------:R-:W-:Y:S01]  /*66a0*/  FFMA.FTZ R60, R60, c[0x0][0x23c], -R166 ;  /* 0x00008f003c3c7a23 */ /* 0x000fe200000108a6 */
[----:B------:R-:W-:Y:S01]  /*66b0*/  LOP3.LUT R122, R19, 0xff, RZ, 0xc0, !PT ;  /* 0x000000ff137a7812 */ /* 0x000fe200078ec0ff */
[----:B------:R-:W4:Y:S01]  /*66c0*/  MUFU.EX2 R176, R176 ;  /* 0x000000b000b07308 */ /* 0x000f220000000800 */
[----:B------:R-:W-:Y:S01]  /*66d0*/  SHF.R.U32.HI R19, RZ, 0x8, R114 ;  /* 0x00000008ff137819 */ /* 0x000fe20000011672 */
[----:B------:R-:W-:Y:S01]  /*66e0*/  FFMA.FTZ R62, R62, c[0x0][0x23c], -R165 ;  /* 0x00008f003e3e7a23 */ /* 0x000fe200000108a5 */
[----:B------:R-:W5:Y:S01]  /*66f0*/  LDSM.16.MT88.4 R112, [R187+0x6800] ;  /* 0x00680000bb70783b */ /* 0x000f620000004200 */
[----:B------:R-:W-:Y:S01]  /*6700*/  PRMT R130, R17, 0x5410, R130 ;  /* 0x0000541011827816 */ /* 0x000fe20000000082 */
[--C-:B------:R-:W-:Y:S01]  /*6710*/  HSET2.LE.AND R17, R24, R217.reuse, PT ;  /* 0x000000d918117233 */ /* 0x100fe20003803000 */
[C---:B------:R-:W-:Y:S01]  /*6720*/  FMUL.FTZ R24, R2.reuse, R108 ;  /* 0x0000006c02187220 */ /* 0x040fe20000410000 */
[----:B------:R-:W-:Y:S01]  /*6730*/  PRMT R120, R25, 0x5410, R120 ;  /* 0x0000541019787816 */ /* 0x000fe20000000078 */
[----:B------:R-:W-:Y:S01]  /*6740*/  FMUL.FTZ R25, R2, R109 ;  /* 0x0000006d02197220 */ /* 0x000fe20000410000 */
[----:B-1----:R-:W-:Y:S01]  /*6750*/  F2FP.PACK_AB R106, R169, R168 ;  /* 0x000000a8a96a723e */ /* 0x002fe200000000ff */
[----:B------:R-:W1:Y:S01]  /*6760*/  MUFU.EX2 R239, R239 ;  /* 0x000000ef00ef7308 */ /* 0x000e620000000800 */
[----:B--2---:R-:W-:Y:S01]  /*6770*/  F2FP.PACK_AB R104, R174, R173 ;  /* 0x000000adae68723e */ /* 0x004fe200000000ff */
[--C-:B------:R-:W-:Y:S01]  /*6780*/  HSET2.LE.AND R105, R120, R217.reuse, PT ;  /* 0x000000d978697233 */ /* 0x100fe20003803000 */
[----:B------:R-:W-:Y:S01]  /*6790*/  F2FP.PACK_AB R108, R167, R142 ;  /* 0x0000008ea76c723e */ /* 0x000fe200000000ff */
[--C-:B------:R-:W-:Y:S01]  /*67a0*/  HSET2.LE.AND R109, R126, R217.reuse, PT ;  /* 0x000000d97e6d7233 */ /* 0x100fe20003803000 */
[-C--:B------:R-:W-:Y:S01]  /*67b0*/  HMMA.16816.F32 R24, R144, R118.reuse, R24 ;  /* 0x000000769018723c */ /* 0x080fe20000001818 */
[----:B------:R-:W-:Y:S01]  /*67c0*/  PRMT R122, R122, 0x5410, R19 ;  /* 0x000054107a7a7816 */ /* 0x000fe20000000013 */
[--C-:B------:R-:W-:Y:S01]  /*67d0*/  HSET2.LE.AND R19, R128, R217.reuse, PT ;  /* 0x000000d980137233 */ /* 0x100fe20003803000 */
[----:B------:R-:W-:Y:S01]  /*67e0*/  F2FP.PACK_AB R111, R143, R140 ;  /* 0x0000008c8f6f723e */ /* 0x000fe200000000ff */
[----:B------:R-:W-:Y:S01]  /*67f0*/  FFMA.FTZ R152, R132, R223, R152 ;  /* 0x000000df84987223 */ /* 0x000fe20000010098 */
[----:B------:R2:W-:Y:S01]  /*6800*/  MUFU.EX2 R144, R116 ;  /* 0x0000007400907308 */ /* 0x0005e20000000800 */
[----:B------:R-:W-:Y:S01]  /*6810*/  F2FP.PACK_AB R110, R141, R164 ;  /* 0x000000a48d6e723e */ /* 0x000fe200000000ff */
[--C-:B------:R-:W-:Y:S01]  /*6820*/  FFMA.FTZ R146, R39, c[0x0][0x23c], -R171.reuse ;  /* 0x00008f0027927a23 */ /* 0x100fe200000108ab */
[----:B------:R-:W-:Y:S01]  /*6830*/  HMMA.16816.F32 R48, R136, R118, R48 ;  /* 0x000000768830723c */ /* 0x000fe20000001830 */
[----:B------:R-:W-:Y:S03]  /*6840*/  LOP3.LUT R108, R17, R108, RZ, 0xc0, !PT ;  /* 0x0000006c116c7212 */ /* 0x000fe600078ec0ff */
[--C-:B------:R-:W-:Y:S01]  /*6850*/  HSET2.LE.AND R17, R130, R217.reuse, PT ;  /* 0x000000d982117233 */ /* 0x100fe20003803000 */
[----:B------:R-:W-:Y:S01]  /*6860*/  LOP3.LUT R111, R18, R111, RZ, 0xc0, !PT ;  /* 0x0000006f126f7212 */ /* 0x000fe200078ec0ff */
[--C-:B------:R-:W-:Y:S01]  /*6870*/  HSET2.LE.AND R18, R124, R217.reuse, PT ;  /* 0x000000d97c127233 */ /* 0x100fe20003803000 */
[----:B------:R-:W-:Y:S01]  /*6880*/  LOP3.LUT R110, R19, R110, RZ, 0xc0, !PT ;  /* 0x0000006e136e7212 */ /* 0x000fe200078ec0ff */
[----:B------:R1:W-:Y:S01]  /*6890*/  MUFU.EX2 R145, R123 ;  /* 0x0000007b00917308 */ /* 0x0003e20000000800 */
[----:B---3--:R-:W-:Y:S03]  /*68a0*/  F2FP.PACK_AB R19, R175, R170 ;  /* 0x000000aaaf13723e */ /* 0x008fe600000000ff */
[----:B------:R-:W-:Y:S01]  /*68b0*/  LOP3.LUT R109, R109, R106, RZ, 0xc0, !PT ;  /* 0x0000006a6d6d7212 */ /* 0x000fe200078ec0ff */
[--C-:B------:R-:W-:Y:S01]  /*68c0*/  FFMA.FTZ R137, R36, c[0x0][0x23c], -R172.reuse ;  /* 0x00008f0024897a23 */ /* 0x100fe200000108ac */
[----:B------:R-:W-:Y:S01]  /*68d0*/  LOP3.LUT R107, R17, R104, RZ, 0xc0, !PT ;  /* 0x00000068116b7212 */ /* 0x000fe200078ec0ff */
[--C-:B------:R-:W-:Y:S01]  /*68e0*/  HSET2.LE.AND R104, R122, R217.reuse, PT ;  /* 0x000000d97a687233 */ /* 0x100fe20003803000 */
[----:B------:R-:W-:Y:S01]  /*68f0*/  LOP3.LUT R106, R18, R19, RZ, 0xc0, !PT ;  /* 0x00000013126a7212 */ /* 0x000fe200078ec0ff */
[----:B------:R-:W-:Y:S01]  /*6900*/  FFMA.FTZ R138, R37, c[0x0][0x23c], -R172 ;  /* 0x00008f00258a7a23 */ /* 0x000fe200000108ac */
[----:B----4-:R-:W-:Y:S01]  /*6910*/  F2FP.PACK_AB R17, R176, R177 ;  /* 0x000000b1b011723e */ /* 0x010fe200000000ff */
[----:B------:R-:W-:Y:S01]  /*6920*/  FFMA.FTZ R139, R38, c[0x0][0x23c], -R171 ;  /* 0x00008f00268b7a23 */ /* 0x000fe200000108ab */
[-C--:B-----5:R-:W-:Y:S01]  /*6930*/  HMMA.16816.F32 R8, R108, R112.reuse, R8 ;  /* 0x000000706c08723c */ /* 0x0a0fe20000001808 */
[----:B--2---:R-:W2:Y:S01]  /*6940*/  LDSM.16.MT88.4 R116, [R186+0x6800] ;  /* 0x00680000ba74783b */ /* 0x004ea20000004200 */
[----:B-1----:R-:W-:Y:S01]  /*6950*/  F2FP.PACK_AB R18, R239, R178 ;  /* 0x000000b2ef12723e */ /* 0x002fe200000000ff */
[----:B------:R1:W3:Y:S01]  /*6960*/  MUFU.EX2 R136, R121 ;  /* 0x0000007900887308 */ /* 0x0002e20000000800 */
[----:B------:R-:W-:Y:S01]  /*6970*/  LOP3.LUT R104, R104, R17, RZ, 0xc0, !PT ;  /* 0x0000001168687212 */ /* 0x000fe200078ec0ff */
[----:B------:R-:W-:Y:S01]  /*6980*/  FFMA.FTZ R147, R44, c[0x0][0x23c], -R166 ;  /* 0x00008f002c937a23 */ /* 0x000fe200000108a6 */
[----:B------:R-:W-:Y:S01]  /*6990*/  LOP3.LUT R105, R105, R18, RZ, 0xc0, !PT ;  /* 0x0000001269697212 */ /* 0x000fe200078ec0ff */
[----:B------:R-:W-:Y:S01]  /*69a0*/  FFMA.FTZ R172, R53, c[0x0][0x23c], -R172 ;  /* 0x00008f0035ac7a23 */ /* 0x000fe200000108ac */
[----:B------:R-:W-:Y:S01]  /*69b0*/  IADD3 R17, R241, 0x1, RZ ;  /* 0x00000001f1117810 */ /* 0x000fe20007ffe0ff */
[----:B------:R-:W4:Y:S03]  /*69c0*/  LDSM.16.MT88.4 R36, [R185+0x6800] ;  /* 0x00680000b924783b */ /* 0x000f260000004200 */
[----:B------:R-:W-:Y:S01]  /*69d0*/  FFMA.FTZ R241, R47, c[0x0][0x23c], -R165 ;  /* 0x00008f002ff17a23 */ /* 0x000fe200000108a5 */
[C---:B------:R-:W-:Y:S01]  /*69e0*/  HMMA.16816.F32 R12, R104.reuse, R112, R12 ;  /* 0x00000070680c723c */ /* 0x040fe2000000180c */
[----:B------:R5:W-:Y:S01]  /*69f0*/  MUFU.EX2 R251, R172 ;  /* 0x000000ac00fb7308 */ /* 0x000be20000000800 */
[----:B------:R-:W-:Y:S01]  /*6a00*/  FFMA.FTZ R171, R55, c[0x0][0x23c], -R171 ;  /* 0x00008f0037ab7a23 */ /* 0x000fe200000108ab */
[----:B------:R-:W-:Y:S01]  /*6a10*/  LOP3.LUT R17, R237, R17, R215, 0x96, !PT ;  /* 0x00000011ed117212 */ /* 0x000fe200078e96d7 */
[----:B------:R-:W-:Y:S02]  /*6a20*/  FFMA.FTZ R165, R63, c[0x0][0x23c], -R165 ;  /* 0x00008f003fa57a23 */ /* 0x000fe400000108a5 */
[----:B------:R-:W-:Y:S02]  /*6a30*/  FFMA.FTZ R154, R3, R220, R154 ;  /* 0x000000dc039a7223 */ /* 0x000fe4000001009a */
[-C--:B------:R-:W-:Y:S01]  /*6a40*/  HMMA.16816.F32 R68, R104, R114.reuse, R68 ;  /* 0x000000726844723c */ /* 0x080fe20000001844 */
[----:B------:R-:W-:Y:S02]  /*6a50*/  IMAD.WIDE.U32 R122, R17, -0x326172a9, RZ ;  /* 0xcd9e8d57117a7825 */ /* 0x000fe400078e00ff */
[----:B------:R-:W-:Y:S02]  /*6a60*/  MUFU.EX2 R137, R137 ;  /* 0x0000008900897308 */ /* 0x000fe40000000800 */
[----:B------:R-:W-:Y:S01]  /*6a70*/  FFMA.FTZ R156, R2, R221, R156 ;  /* 0x000000dd029c7223 */ /* 0x000fe2000001009c */
[C-C-:B------:R-:W-:Y:S01]  /*6a80*/  LOP3.LUT R18, R123.reuse, R234, R209.reuse, 0x96, !PT ;  /* 0x000000ea7b127212 */ /* 0x140fe200078e96d1 */
[----:B------:R-:W-:Y:S01]  /*6a90*/  FFMA.FTZ R158, R0, R219, R158 ;  /* 0x000000db009e7223 */ /* 0x000fe2000001009e */
[C---:B------:R-:W-:Y:S01]  /*6aa0*/  HMMA.16816.F32 R72, R108.reuse, R114, R72 ;  /* 0x000000726c48723c */ /* 0x040fe20000001848 */
[----:B------:R-:W-:Y:S03]  /*6ab0*/  LOP3.LUT R17, R123, R228, R209, 0x96, !PT ;  /* 0x000000e47b117212 */ /* 0x000fe600078e96d1 */
[-CC-:B------:R-:W-:Y:S01]  /*6ac0*/  LOP3.LUT R124, R231, R122.reuse, R208.reuse, 0x96, !PT ;  /* 0x0000007ae77c7212 */ /* 0x180fe200078e96d0 */
[----:B------:R-:W3:Y:S01]  /*6ad0*/  MUFU.EX2 R138, R138 ;  /* 0x0000008a008a7308 */ /* 0x000ee20000000800 */
[----:B------:R-:W-:Y:S01]  /*6ae0*/  LOP3.LUT R122, R225, R122, R208, 0x96, !PT ;  /* 0x0000007ae17a7212 */ /* 0x000fe200078e96d0 */
[----:B------:R-:W-:Y:S01]  /*6af0*/  IMAD.WIDE.U32 R114, R17, -0x2daee0ad, RZ ;  /* 0xd2511f5311727825 */ /* 0x000fe200078e00ff */
[-C--:B--2---:R-:W-:Y:S04]  /*6b00*/  HMMA.16816.F32 R32, R108, R116.reuse, R32 ;  /* 0x000000746c20723c */ /* 0x084fe80000001820 */
[----:B------:R-:W-:Y:S01]  /*6b10*/  IMAD.WIDE.U32 R122, R122, -0x2daee0ad, RZ ;  /* 0xd2511f537a7a7825 */ /* 0x000fe200078e00ff */
[----:B------:R-:W-:Y:S02]  /*6b20*/  LOP3.LUT R17, R115, R226, R207, 0x96, !PT ;  /* 0x000000e273117212 */ /* 0x000fe400078e96cf */
[----:B------:R-:W-:Y:S01]  /*6b30*/  MUFU.EX2 R179, R179 ;  /* 0x000000b300b37308 */ /* 0x000fe20000000800 */
[----:B-1----:R-:W-:Y:S01]  /*6b40*/  IMAD.WIDE.U32 R120, R18, -0x2daee0ad, RZ ;  /* 0xd2511f5312787825 */ /* 0x002fe200078e00ff */
[----:B------:R-:W-:Y:S01]  /*6b50*/  LOP3.LUT R114, R123, R114, R205, 0x96, !PT ;  /* 0x000000727b727212 */ /* 0x000fe200078e96cd */
[C---:B------:R-:W-:Y:S02]  /*6b60*/  HMMA.16816.F32 R76, R104.reuse, R116, R76 ;  /* 0x00000074684c723c */ /* 0x040fe4000000184c */
[----:B------:R-:W-:Y:S01]  /*6b70*/  IMAD.WIDE.U32 R124, R124, -0x2daee0ad, RZ ;  /* 0xd2511f537c7c7825 */ /* 0x000fe200078e00ff */
[----:B------:R-:W-:Y:S03]  /*6b80*/  LOP3.LUT R18, R121, R232, R207, 0x96, !PT ;  /* 0x000000e879127212 */ /* 0x000fe600078e96cf */
[----:B------:R-:W-:Y:S01]  /*6b90*/  IMAD.WIDE.U32 R112, R17, -0x326172a9, RZ ;  /* 0xcd9e8d5711707825 */ /* 0x000fe200078e00ff */
[----:B------:R-:W-:Y:S01]  /*6ba0*/  LOP3.LUT R120, R125, R120, R205, 0x96, !PT ;  /* 0x000000787d787212 */ /* 0x000fe200078e96cd */
[----:B------:R-:W-:Y:S01]  /*6bb0*/  MUFU.EX2 R139, R139 ;  /* 0x0000008b008b7308 */ /* 0x000fe20000000800 */
[-C--:B------:R-:W-:Y:S03]  /*6bc0*/  HMMA.16816.F32 R80, R104, R118.reuse, R80 ;  /* 0x000000766850723c */ /* 0x080fe60000001850 */
[----:B------:R-:W-:Y:S04]  /*6bd0*/  IMAD.WIDE.U32 R18, R18, -0x326172a9, RZ ;  /* 0xcd9e8d5712127825 */ /* 0x000fe800078e00ff */
[----:B------:R-:W-:Y:S01]  /*6be0*/  IMAD.WIDE.U32 R114, R114, -0x326172a9, RZ ;  /* 0xcd9e8d5772727825 */ /* 0x000fe200078e00ff */
[----:B------:R-:W-:Y:S01]  /*6bf0*/  LOP3.LUT R17, R19, R230, R206, 0x96, !PT ;  /* 0x000000e613117212 */ /* 0x000fe200078e96ce */
[C---:B------:R-:W-:Y:S03]  /*6c00*/  HMMA.16816.F32 R84, R108.reuse, R118, R84 ;  /* 0x000000766c54723c */ /* 0x040fe60000001854 */
[----:B------:R-:W-:Y:S01]  /*6c10*/  IMAD.WIDE.U32 R120, R120, -0x326172a9, RZ ;  /* 0xcd9e8d5778787825 */ /* 0x000fe200078e00ff */
[----:B------:R-:W1:Y:S01]  /*6c20*/  MUFU.EX2 R146, R146 ;  /* 0x0000009200927308 */ /* 0x000e620000000800 */
[----:B------:R-:W-:Y:S02]  /*6c30*/  LOP3.LUT R112, R115, R112, R204, 0x96, !PT ;  /* 0x0000007073707212 */ /* 0x000fe400078e96cc */
[----:B-----5:R-:W-:Y:S01]  /*6c40*/  FFMA.FTZ R172, R57, c[0x0][0x23c], -R166 ;  /* 0x00008f0039ac7a23 */ /* 0x020fe200000108a6 */
[----:B------:R-:W-:Y:S01]  /*6c50*/  LOP3.LUT R116, R121, R18, R204, 0x96, !PT ;  /* 0x0000001279747212 */ /* 0x000fe200078e96cc */
[----:B------:R-:W-:Y:S01]  /*6c60*/  LDSM.16.MT88.4 R56, [R185+0x7800] ;  /* 0x00780000b938783b */ /* 0x000fe20000004200 */
[-C--:B----4-:R-:W-:Y:S02]  /*6c70*/  HMMA.16816.F32 R20, R108, R36.reuse, R20 ;  /* 0x000000246c14723c */ /* 0x090fe40000001814 */
[----:B------:R-:W-:Y:S01]  /*6c80*/  LOP3.LUT R18, R113, R224, R206, 0x96, !PT ;  /* 0x000000e071127212 */ /* 0x000fe200078e96ce */
[----:B------:R-:W-:Y:S01]  /*6c90*/  IMAD.WIDE.U32 R112, R112, -0x2daee0ad, RZ ;  /* 0xd2511f5370707825 */ /* 0x000fe200078e00ff */
[----:B------:R-:W-:Y:S04]  /*6ca0*/  MUFU.EX2 R147, R147 ;  /* 0x0000009300937308 */ /* 0x000fe80000000800 */
[C---:B------:R-:W-:Y:S01]  /*6cb0*/  HMMA.16816.F32 R88, R104.reuse, R36, R88 ;  /* 0x000000246858723c */ /* 0x040fe20000001858 */
[----:B------:R-:W-:Y:S04]  /*6cc0*/  IMAD.WIDE.U32 R44, R18, -0x2daee0ad, RZ ;  /* 0xd2511f53122c7825 */ /* 0x000fe800078e00ff */
[----:B------:R-:W-:Y:S01]  /*6cd0*/  IMAD.WIDE.U32 R116, R116, -0x2daee0ad, RZ ;  /* 0xd2511f5374747825 */ /* 0x000fe200078e00ff */
[--C-:B------:R-:W-:Y:S01]  /*6ce0*/  LOP3.LUT R122, R45, R122, R203.reuse, 0x96, !PT ;  /* 0x0000007a2d7a7212 */ /* 0x100fe200078e96cb */
[----:B------:R-:W2:Y:S01]  /*6cf0*/  MUFU.EX2 R222, R222 ;  /* 0x000000de00de7308 */ /* 0x000ea20000000800 */
[-C--:B------:R-:W-:Y:S01]  /*6d00*/  HMMA.16816.F32 R28, R104, R38.reuse, R28 ;  /* 0x00000026681c723c */ /* 0x080fe2000000181c */
[--C-:B------:R-:W-:Y:S02]  /*6d10*/  LOP3.LUT R18, R113, R44, R202.reuse, 0x96, !PT ;  /* 0x0000002c71127212 */ /* 0x100fe400078e96ca */
[----:B------:R-:W4:Y:S01]  /*6d20*/  LDSM.16.MT88.4 R44, [R184+0x6800] ;  /* 0x00680000b82c783b */ /* 0x000f220000004200 */
[----:B------:R-:W-:Y:S04]  /*6d30*/  IMAD.WIDE.U32 R126, R17, -0x2daee0ad, RZ ;  /* 0xd2511f53117e7825 */ /* 0x000fe800078e00ff */
[C---:B------:R-:W-:Y:S01]  /*6d40*/  HMMA.16816.F32 R92, R108.reuse, R38, R92 ;  /* 0x000000266c5c723c */ /* 0x040fe2000000185c */
[----:B------:R-:W-:Y:S01]  /*6d50*/  LOP3.LUT R17, R127, R124, R203, 0x96, !PT ;  /* 0x0000007c7f117212 */ /* 0x000fe200078e96cb */
[----:B------:R-:W-:Y:S02]  /*6d60*/  MUFU.EX2 R238, R238 ;  /* 0x000000ee00ee7308 */ /* 0x000fe40000000800 */
[----:B------:R-:W-:Y:S01]  /*6d70*/  LOP3.LUT R19, R117, R126, R202, 0x96, !PT ;  /* 0x0000007e75137212 */ /* 0x000fe200078e96ca */
[----:B------:R-:W-:Y:S04]  /*6d80*/  IMAD.WIDE.U32 R124, R18, -0x326172a9, RZ ;  /* 0xcd9e8d57127c7825 */ /* 0x000fe800078e00ff */
[----:B------:R-:W-:Y:S03]  /*6d90*/  IMAD.WIDE.U32 R118, R17, -0x326172a9, RZ ;  /* 0xcd9e8d5711767825 */ /* 0x000fe600078e00ff */
[C---:B------:R-:W-:Y:S01]  /*6da0*/  LOP3.LUT R113, R124.reuse, 0xffff, RZ, 0xc0, !PT ;  /* 0x0000ffff7c717812 */ /* 0x040fe200078ec0ff */
[----:B------:R-:W-:Y:S01]  /*6db0*/  IMAD.WIDE.U32 R126, R19, -0x326172a9, RZ ;  /* 0xcd9e8d57137e7825 */ /* 0x000fe200078e00ff */
[----:B------:R-:W-:Y:S01]  /*6dc0*/  LOP3.LUT R36, R124, 0xff, RZ, 0xc0, !PT ;  /* 0x000000ff7c247812 */ /* 0x000fe200078ec0ff */
[----:B------:R-:W5:Y:S01]  /*6dd0*/  MUFU.EX2 R241, R241 ;  /* 0x000000f100f17308 */ /* 0x000f620000000800 */
[----:B------:R-:W-:Y:S01]  /*6de0*/  SHF.R.U32.HI R113, RZ, 0x8, R113 ;  /* 0x00000008ff717819 */ /* 0x000fe20000011671 */
[----:B------:R-:W-:Y:S01]  /*6df0*/  IMAD.WIDE.U32 R122, R122, -0x326172a9, RZ ;  /* 0xcd9e8d577a7a7825 */ /* 0x000fe200078e00ff */
[----:B------:R-:W-:Y:S02]  /*6e00*/  LOP3.LUT R17, R127, R118, R210, 0x96, !PT ;  /* 0x000000767f117212 */ /* 0x000fe400078e96d2 */
[----:B------:R-:W-:Y:S01]  /*6e10*/  SHF.R.U32.HI R118, RZ, 0x10, R124 ;  /* 0x00000010ff767819 */ /* 0x000fe2000001167c */
[----:B------:R-:W-:Y:S01]  /*6e20*/  FFMA.FTZ R166, R61, c[0x0][0x23c], -R166 ;  /* 0x00008f003da67a23 */ /* 0x000fe200000108a6 */
[----:B------:R-:W-:Y:S01]  /*6e30*/  PRMT R36, R36, 0x5410, R113 ;  /* 0x0000541024247816 */ /* 0x000fe20000000071 */
[----:B------:R-:W-:Y:S01]  /*6e40*/  FADD.FTZ R153, R153, R152 ;  /* 0x0000009899997221 */ /* 0x000fe20000010000 */
[----:B------:R-:W-:Y:S01]  /*6e50*/  LOP3.LUT R54, R123, R114, R211, 0x96, !PT ;  /* 0x000000727b367212 */ /* 0x000fe200078e96d3 */
[----:B------:R-:W-:Y:S01]  /*6e60*/  MUFU.EX2 R244, R244 ;  /* 0x000000f400f47308 */ /* 0x000fe20000000800 */
[----:B------:R-:W-:Y:S01]  /*6e70*/  LOP3.LUT R130, R126, 0xff, RZ, 0xc0, !PT ;  /* 0x000000ff7e827812 */ /* 0x000fe200078ec0ff */
[--C-:B------:R-:W-:Y:S01]  /*6e80*/  HSET2.LE.AND R66, R36, R217.reuse, PT ;  /* 0x000000d924427233 */ /* 0x100fe20003803000 */
[C---:B------:R-:W-:Y:S01]  /*6e90*/  LOP3.LUT R128, R17.reuse, 0xff, RZ, 0xc0, !PT ;  /* 0x000000ff11807812 */ /* 0x040fe200078ec0ff */
[----:B------:R-:W-:Y:S01]  /*6ea0*/  IMAD.WIDE.U32 R54, R54, -0x2daee0ad, RZ ;  /* 0xd2511f5336367825 */ /* 0x000fe200078e00ff */
[----:B------:R-:W-:Y:S02]  /*6eb0*/  LOP3.LUT R117, R126, 0xffff, RZ, 0xc0, !PT ;  /* 0x0000ffff7e757812 */ /* 0x000fe400078ec0ff */
[----:B------:R-:W-:Y:S01]  /*6ec0*/  LOP3.LUT R39, R17, 0xffff, RZ, 0xc0, !PT ;  /* 0x0000ffff11277812 */ /* 0x000fe200078ec0ff */
[----:B------:R-:W-:Y:S01]  /*6ed0*/  FADD.FTZ R155, R155, R154 ;  /* 0x0000009a9b9b7221 */ /* 0x000fe20000010000 */
[----:B------:R-:W-:Y:S01]  /*6ee0*/  LOP3.LUT R113, R55, R112, R216, 0x96, !PT ;  /* 0x0000007037717212 */ /* 0x000fe200078e96d8 */
[-C--:B----4-:R-:W-:Y:S01]  /*6ef0*/  HMMA.16816.F32 R96, R108, R44.reuse, R96 ;  /* 0x0000002c6c60723c */ /* 0x090fe20000001860 */
[----:B------:R-:W-:Y:S01]  /*6f00*/  SHF.R.U32.HI R37, RZ, 0x18, R124 ;  /* 0x00000018ff257819 */ /* 0x000fe2000001167c */
[----:B------:R-:W4:Y:S01]  /*6f10*/  MUFU.EX2 R245, R245 ;  /* 0x000000f500f57308 */ /* 0x000f220000000800 */
[----:B------:R-:W-:Y:S01]  /*6f20*/  LOP3.LUT R118, R118, 0xff, RZ, 0xc0, !PT ;  /* 0x000000ff76767812 */ /* 0x000fe200078ec0ff */
[----:B------:R-:W-:Y:S01]  /*6f30*/  FADD.FTZ R157, R157, R156 ;  /* 0x0000009c9d9d7221 */ /* 0x000fe20000010000 */
[----:B------:R-:W-:Y:S01]  /*6f40*/  SHF.R.U32.HI R115, RZ, 0x10, R126 ;  /* 0x00000010ff737819 */ /* 0x000fe2000001167e */
[----:B------:R-:W-:Y:S01]  /*6f50*/  FADD.FTZ R159, R159, R158 ;  /* 0x0000009e9f9f7221 */ /* 0x000fe20000010000 */
[----:B------:R-:W-:Y:S01]  /*6f60*/  PRMT R118, R118, 0x5410, R37 ;  /* 0x0000541076767816 */ /* 0x000fe20000000025 */
[C---:B------:R-:W-:Y:S01]  /*6f70*/  HMMA.16816.F32 R100, R104.reuse, R44, R100 ;  /* 0x0000002c6864723c */ /* 0x040fe20000001864 */
[----:B------:R-:W-:Y:S03]  /*6f80*/  SHF.R.U32.HI R18, RZ, 0x18, R126 ;  /* 0x00000018ff127819 */ /* 0x000fe6000001167e */
[----:B------:R-:W-:Y:S01]  /*6f90*/  LOP3.LUT R115, R115, 0xff, RZ, 0xc0, !PT ;  /* 0x000000ff73737812 */ /* 0x000fe200078ec0ff */
[--C-:B------:R-:W-:Y:S01]  /*6fa0*/  HSET2.LE.AND R67, R118, R217.reuse, PT ;  /* 0x000000d976437233 */ /* 0x100fe20003803000 */
[----:B------:R-:W-:Y:S01]  /*6fb0*/  SHF.R.U32.HI R37, RZ, 0x10, R17 ;  /* 0x00000010ff257819 */ /* 0x000fe20000011611 */
[----:B------:R-:W-:Y:S01]  /*6fc0*/  MUFU.EX2 R242, R242 ;  /* 0x000000f200f27308 */ /* 0x000fe20000000800 */
[-C--:B------:R-:W-:Y:S01]  /*6fd0*/  HMMA.16816.F32 R24, R104, R46.reuse, R24 ;  /* 0x0000002e6818723c */ /* 0x080fe20000001818 */
[----:B------:R-:W-:Y:S01]  /*6fe0*/  LOP3.LUT R19, R125, R122, R210, 0x96, !PT ;  /* 0x0000007a7d137212 */ /* 0x000fe200078e96d2 */
[----:B------:R-:W1:Y:S02]  /*6ff0*/  LDSM.16.MT88.4 R104, [R186+0x7000] ;  /* 0x00700000ba68783b */ /* 0x000e640000004200 */
[----:B------:R-:W-:Y:S01]  /*7000*/  SHF.R.U32.HI R117, RZ, 0x8, R117 ;  /* 0x00000008ff757819 */ /* 0x000fe20000011675 */
[----:B------:R-:W-:Y:S01]  /*7010*/  FADD.FTZ R148, R148, R153 ;  /* 0x0000009994947221 */ /* 0x000fe20000010000 */
[----:B------:R-:W-:Y:S01]  /*7020*/  SHF.R.U32.HI R39, RZ, 0x8, R39 ;  /* 0x00000008ff277819 */ /* 0x000fe20000011627 */
[----:B------:R-:W-:Y:S01]  /*7030*/  FADD.FTZ R150, R150, R155 ;  /* 0x0000009b96967221 */ /* 0x000fe20000010000 */
[----:B------:R-:W-:Y:S01]  /*7040*/  HMMA.16816.F32 R48, R108, R46, R48 ;  /* 0x0000002e6c30723c */ /* 0x000fe20000001830 */
[----:B------:R-:W-:Y:S01]  /*7050*/  PRMT R18, R115, 0x5410, R18 ;  /* 0x0000541073127816 */ /* 0x000fe20000000012 */
[----:B------:R-:W2:Y:S01]  /*7060*/  LDSM.16.MT88.4 R44, [R185+0x7000] ;  /* 0x00700000b92c783b */ /* 0x000ea20000004200 */
[----:B------:R-:W-:Y:S01]  /*7070*/  MUFU.EX2 R247, R247 ;  /* 0x000000f700f77308 */ /* 0x000fe20000000800 */
[----:B------:R-:W-:Y:S01]  /*7080*/  LOP3.LUT R37, R37, 0xff, RZ, 0xc0, !PT ;  /* 0x000000ff25257812 */ /* 0x000fe200078ec0ff */
[----:B------:R-:W-:Y:S01]  /*7090*/  FADD.FTZ R160, R160, R157 ;  /* 0x0000009da0a07221 */ /* 0x000fe20000010000 */
[----:B------:R-:W-:Y:S01]  /*70a0*/  SHF.R.U32.HI R126, RZ, 0x18, R17 ;  /* 0x00000018ff7e7819 */ /* 0x000fe20000011611 */
[----:B------:R-:W-:Y:S01]  /*70b0*/  FADD.FTZ R162, R162, R159 ;  /* 0x0000009fa2a27221 */ /* 0x000fe20000010000 */
[----:B------:R-:W-:Y:S01]  /*70c0*/  LOP3.LUT R17, R19, 0xffff, RZ, 0xc0, !PT ;  /* 0x0000ffff13117812 */ /* 0x000fe200078ec0ff */
[----:B------:R-:W-:Y:S03]  /*70d0*/  FADD.FTZ R149, R149, R148 ;  /* 0x0000009495957221 */ /* 0x000fe60000010000 */
[----:B------:R-:W-:Y:S01]  /*70e0*/  SHF.R.U32.HI R122, RZ, 0x10, R19 ;  /* 0x00000010ff7a7819 */ /* 0x000fe20000011613 */
[----:B------:R-:W-:Y:S01]  /*70f0*/  MUFU.EX2 R246, R246 ;  /* 0x000000f600f67308 */ /* 0x000fe20000000800 */
[----:B------:R-:W-:Y:S01]  /*7100*/  PRMT R130, R130, 0x5410, R117 ;  /* 0x0000541082827816 */ /* 0x000fe20000000075 */
[----:B------:R-:W-:Y:S01]  /*7110*/  FADD.FTZ R151, R151, R150 ;  /* 0x0000009697977221 */ /* 0x000fe20000010000 */
[----:B------:R-:W-:Y:S01]  /*7120*/  PRMT R128, R128, 0x5410, R39 ;  /* 0x0000541080807816 */ /* 0x000fe20000000027 */
[--C-:B------:R-:W-:Y:S01]  /*7130*/  HSET2.LE.AND R39, R18, R217.reuse, PT ;  /* 0x000000d912277233 */ /* 0x100fe20003803000 */
[----:B------:R-:W-:Y:S01]  /*7140*/  PRMT R126, R37, 0x5410, R126 ;  /* 0x00005410257e7816 */ /* 0x000fe2000000007e */
[--C-:B------:R-:W-:Y:S01]  /*7150*/  HSET2.LE.AND R38, R130, R217.reuse, PT ;  /* 0x000000d982267233 */ /* 0x100fe20003803000 */
[----:B---3--:R-:W-:Y:S01]  /*7160*/  F2FP.PACK_AB R18, R136, R145 ;  /* 0x000000918812723e */ /* 0x008fe200000000ff */
[--C-:B------:R-:W-:Y:S01]  /*7170*/  HSET2.LE.AND R36, R128, R217.reuse, PT ;  /* 0x000000d980247233 */ /* 0x100fe20003803000 */
[----:B------:R-:W-:Y:S01]  /*7180*/  LOP3.LUT R124, R19, 0xff, RZ, 0xc0, !PT ;  /* 0x000000ff137c7812 */ /* 0x000fe200078ec0ff */
[--C-:B------:R-:W-:Y:S01]  /*7190*/  HSET2.LE.AND R37, R126, R217.reuse, PT ;  /* 0x000000d97e257233 */ /* 0x100fe20003803000 */
[----:B------:R-:W-:Y:S01]  /*71a0*/  SHF.R.U32.HI R19, RZ, 0x18, R19 ;  /* 0x00000018ff137819 */ /* 0x000fe20000011613 */
[----:B------:R-:W-:Y:S01]  /*71b0*/  MUFU.EX2 R249, R249 ;  /* 0x000000f900f97308 */ /* 0x000fe20000000800 */
[----:B------:R-:W-:Y:S01]  /*71c0*/  SHF.R.U32.HI R17, RZ, 0x8, R17 ;  /* 0x00000008ff117819 */ /* 0x000fe20000011611 */
[----:B------:R-:W-:Y:S01]  /*71d0*/  FADD.FTZ R160, R161, R160 ;  /* 0x000000a0a1a07221 */ /* 0x000fe20000010000 */
[----:B------:R-:W-:Y:S01]  /*71e0*/  LOP3.LUT R122, R122, 0xff, RZ, 0xc0, !PT ;  /* 0x000000ff7a7a7812 */ /* 0x000fe200078ec0ff */
[----:B------:R-:W-:Y:S01]  /*71f0*/  FADD.FTZ R163, R163, R162 ;  /* 0x000000a2a3a37221 */ /* 0x000fe20000010000 */
[----:B------:R-:W-:Y:S01]  /*7200*/  LOP3.LUT R39, R39, R18, RZ, 0xc0, !PT ;  /* 0x0000001227277212 */ /* 0x000fe200078ec0ff */
[----:B------:R-:W-:Y:S01]  /*7210*/  FADD.FTZ R142, R142, R149 ;  /* 0x000000958e8e7221 */ /* 0x000fe20000010000 */
[----:B------:R-:W-:Y:S01]  /*7220*/  PRMT R122, R122, 0x5410, R19 ;  /* 0x000054107a7a7816 */ /* 0x000fe20000000013 */
[----:B------:R-:W-:Y:S01]  /*7230*/  FADD.FTZ R168, R168, R151 ;  /* 0x00000097a8a87221 */ /* 0x000fe20000010000 */
[----:B------:R-:W-:Y:S01]  /*7240*/  F2FP.PACK_AB R19, R138, R137 ;  /* 0x000000898a13723e */ /* 0x000fe200000000ff */
[----:B------:R-:W-:Y:S01]  /*7250*/  MUFU.EX2 R248, R248 ;  /* 0x000000f800f87308 */ /* 0x000fe20000000800 */
[----:B-1----:R-:W-:Y:S01]  /*7260*/  F2FP.PACK_AB R18, R146, R139 ;  /* 0x0000008b9212723e */ /* 0x002fe200000000ff */
[--C-:B------:R-:W-:Y:S01]  /*7270*/  HSET2.LE.AND R65, R122, R217.reuse, PT ;  /* 0x000000d97a417233 */ /* 0x100fe20003803000 */
[----:B------:R-:W-:Y:S01]  /*7280*/  PRMT R124, R124, 0x5410, R17 ;  /* 0x000054107c7c7816 */ /* 0x000fe20000000011 */
[----:B------:R-:W-:Y:S01]  /*7290*/  FADD.FTZ R177, R177, R160 ;  /* 0x000000a0b1b17221 */ /* 0x000fe20000010000 */
[----:B------:R-:W-:Y:S01]  /*72a0*/  F2FP.PACK_AB R17, R144, R179 ;  /* 0x000000b39011723e */ /* 0x000fe200000000ff */
[----:B------:R-:W-:Y:S01]  /*72b0*/  FADD.FTZ R178, R178, R163 ;  /* 0x000000a3b2b27221 */ /* 0x000fe20000010000 */
[----:B------:R-:W-:Y:S01]  /*72c0*/  LOP3.LUT R36, R36, R19, RZ, 0xc0, !PT ;  /* 0x0000001324247212 */ /* 0x000fe200078ec0ff */
[--C-:B------:R-:W-:Y:S01]  /*72d0*/  HSET2.LE.AND R64, R124, R217.reuse, PT ;  /* 0x000000d97c407233 */ /* 0x100fe20003803000 */
[----:B------:R-:W-:Y:S01]  /*72e0*/  LOP3.LUT R38, R38, R17, RZ, 0xc0, !PT ;  /* 0x0000001126267212 */ /* 0x000fe200078ec0ff */
[----:B------:R-:W-:Y:S01]  /*72f0*/  MUFU.EX2 R250, R250 ;  /* 0x000000fa00fa7308 */ /* 0x000fe20000000800 */
[----:B------:R-:W-:Y:S01]  /*7300*/  LOP3.LUT R37, R37, R18, RZ, 0xc0, !PT ;  /* 0x0000001225257212 */ /* 0x000fe200078ec0ff */
[----:B------:R-:W-:Y:S01]  /*7310*/  FADD.FTZ R167, R167, R142 ;  /* 0x0000008ea7a77221 */ /* 0x000fe20000010000 */
[----:B--2---:R-:W-:Y:S01]  /*7320*/  F2FP.PACK_AB R17, R222, R147 ;  /* 0x00000093de11723e */ /* 0x004fe200000000ff */
[----:B------:R-:W-:Y:S01]  /*7330*/  FADD.FTZ R169, R169, R168 ;  /* 0x000000a8a9a97221 */ /* 0x000fe20000010000 */
[----:B-----5:R-:W-:Y:S01]  /*7340*/  F2FP.PACK_AB R18, R241, R238 ;  /* 0x000000eef112723e */ /* 0x020fe200000000ff */
[----:B------:R-:W-:Y:S01]  /*7350*/  FADD.FTZ R177, R176, R177 ;  /* 0x000000b1b0b17221 */ /* 0x000fe20000010000 */
[----:B------:R-:W-:Y:S01]  /*7360*/  LOP3.LUT R66, R66, R17, RZ, 0xc0, !PT ;  /* 0x0000001142427212 */ /* 0x000fe200078ec0ff */
[-C--:B------:R-:W-:Y:S01]  /*7370*/  HMMA.16816.F32 R8, R36, R40.reuse, R8 ;  /* 0x000000282408723c */ /* 0x080fe20000001808 */
[----:B------:R-:W-:Y:S01]  /*7380*/  F2FP.PACK_AB R17, R243, R240 ;  /* 0x000000f0f311723e */ /* 0x000fe200000000ff */
[----:B------:R-:W1:Y:S01]  /*7390*/  MUFU.EX2 R171, R171 ;  /* 0x000000ab00ab7308 */ /* 0x000e620000000800 */
[----:B------:R-:W-:Y:S01]  /*73a0*/  LOP3.LUT R67, R67, R18, RZ, 0xc0, !PT ;  /* 0x0000001243437212 */ /* 0x000fe200078ec0ff */
[----:B------:R-:W-:Y:S01]  /*73b0*/  FADD.FTZ R178, R239, R178 ;  /* 0x000000b2efb27221 */ /* 0x000fe20000010000 */
[----:B----4-:R-:W-:Y:S01]  /*73c0*/  F2FP.PACK_AB R18, R245, R244 ;  /* 0x000000f4f512723e */ /* 0x010fe200000000ff */
[----:B------:R-:W-:Y:S01]  /*73d0*/  FADD.FTZ R164, R164, R167 ;  /* 0x000000a7a4a47221 */ /* 0x000fe20000010000 */
[----:B------:R-:W-:Y:S01]  /*73e0*/  LOP3.LUT R64, R64, R17, RZ, 0xc0, !PT ;  /* 0x0000001140407212 */ /* 0x000fe200078ec0ff */
[----:B------:R-:W-:Y:S01]  /*73f0*/  FADD.FTZ R140, R140, R169 ;  /* 0x000000a98c8c7221 */ /* 0x000fe20000010000 */
[----:B------:R-:W-:Y:S03]  /*7400*/  LOP3.LUT R65, R65, R18, RZ, 0xc0, !PT ;  /* 0x0000001241417212 */ /* 0x000fe600078ec0ff */
[C---:B------:R-:W-:Y:S01]  /*7410*/  LOP3.LUT R17, R54.reuse, 0xffff, RZ, 0xc0, !PT ;  /* 0x0000ffff36117812 */ /* 0x040fe200078ec0ff */
[----:B------:R-:W2:Y:S01]  /*7420*/  MUFU.EX2 R252, R252 ;  /* 0x000000fc00fc7308 */ /* 0x000ea20000000800 */
[----:B------:R-:W-:Y:S01]  /*7430*/  LOP3.LUT R110, R54, 0xff, RZ, 0xc0, !PT ;  /* 0x000000ff366e7812 */ /* 0x000fe200078ec0ff */
[----:B------:R-:W-:Y:S01]  /*7440*/  FADD.FTZ R170, R170, R177 ;  /* 0x000000b1aaaa7221 */ /* 0x000fe20000010000 */
[C---:B------:R-:W-:Y:S01]  /*7450*/  HMMA.16816.F32 R12, R64.reuse, R40, R12 ;  /* 0x00000028400c723c */ /* 0x040fe2000000180c */
[----:B------:R-:W-:Y:S01]  /*7460*/  SHF.R.U32.HI R19, RZ, 0x10, R54 ;  /* 0x00000010ff137819 */ /* 0x000fe20000011636 */
[----:B------:R-:W-:Y:S01]  /*7470*/  FADD.FTZ R173, R173, R178 ;  /* 0x000000b2adad7221 */ /* 0x000fe20000010000 */
[----:B------:R-:W-:Y:S01]  /*7480*/  SHF.R.U32.HI R112, RZ, 0x18, R54 ;  /* 0x00000018ff707819 */ /* 0x000fe20000011636 */
[----:B------:R-:W-:Y:S01]  /*7490*/  FADD.FTZ R164, R141, R164 ;  /* 0x000000a48da47221 */ /* 0x000fe20000010000 */
[----:B------:R-:W-:Y:S01]  /*74a0*/  LOP3.LUT R118, R119, R120, R211, 0x96, !PT ;  /* 0x0000007877767212 */ /* 0x000fe200078e96d3 */
[----:B------:R-:W-:Y:S01]  /*74b0*/  FADD.FTZ R140, R143, R140 ;  /* 0x0000008c8f8c7221 */ /* 0x000fe20000010000 */
[----:B------:R-:W-:Y:S01]  /*74c0*/  LOP3.LUT R19, R19, 0xff, RZ, 0xc0, !PT ;  /* 0x000000ff13137812 */ /* 0x000fe200078ec0ff */
[-C--:B------:R-:W-:Y:S01]  /*74d0*/  HMMA.16816.F32 R68, R64, R42.reuse, R68 ;  /* 0x0000002a4044723c */ /* 0x080fe20000001844 */
[----:B------:R-:W-:Y:S01]  /*74e0*/  SHF.R.U32.HI R114, RZ, 0x10, R113 ;  /* 0x00000010ff727819 */ /* 0x000fe20000011671 */
[----:B------:R-:W3:Y:S02]  /*74f0*/  MUFU.EX2 R172, R172 ;  /* 0x000000ac00ac7308 */ /* 0x000ee40000000800 */
[----:B------:R-:W-:Y:S01]  /*7500*/  IMAD.WIDE.U32 R118, R118, -0x2daee0ad, RZ ;  /* 0xd2511f5376767825 */ /* 0x000fe200078e00ff */
[----:B------:R-:W-:Y:S02]  /*7510*/  PRMT R112, R19, 0x5410, R112 ;  /* 0x0000541013707816 */ /* 0x000fe40000000070 */
[----:B------:R-:W-:Y:S01]  /*7520*/  LOP3.LUT R19, R113, 0xffff, RZ, 0xc0, !PT ;  /* 0x0000ffff71137812 */ /* 0x000fe200078ec0ff */
[C---:B------:R-:W-:Y:S01]  /*7530*/  HMMA.16816.F32 R72, R36.reuse, R42, R72 ;  /* 0x0000002a2448723c */ /* 0x040fe20000001848 */
[----:B------:R-:W4:Y:S03]  /*7540*/  LDSM.16.MT88.4 R40, [R184+0x7000] ;  /* 0x00700000b828783b */ /* 0x000f260000004200 */
[----:B------:R-:W-:Y:S01]  /*7550*/  LOP3.LUT R52, R118, 0xffff, RZ, 0xc0, !PT ;  /* 0x0000ffff76347812 */ /* 0x000fe200078ec0ff */
[--C-:B------:R-:W-:Y:S01]  /*7560*/  HSET2.LE.AND R111, R112, R217.reuse, PT ;  /* 0x000000d9706f7233 */ /* 0x100fe20003803000 */
[----:B------:R-:W-:Y:S01]  /*7570*/  SHF.R.U32.HI R53, RZ, 0x10, R118 ;  /* 0x00000010ff357819 */ /* 0x000fe20000011676 */
[----:B------:R-:W-:Y:S01]  /*7580*/  FADD.FTZ R175, R175, R170 ;  /* 0x000000aaafaf7221 */ /* 0x000fe20000010000 */
[-C--:B------:R-:W-:Y:S01]  /*7590*/  HMMA.16816.F32 R32, R36, R104.reuse, R32 ;  /* 0x000000682420723c */ /* 0x080fe20000001820 */
[----:B------:R-:W-:Y:S01]  /*75a0*/  SHF.R.U32.HI R18, RZ, 0x18, R118 ;  /* 0x00000018ff127819 */ /* 0x000fe20000011676 */
[----:B------:R-:W-:Y:S02]  /*75b0*/  MUFU.EX2 R60, R60 ;  /* 0x0000003c003c7308 */ /* 0x000fe40000000800 */
[----:B------:R-:W-:Y:S01]  /*75c0*/  LOP3.LUT R53, R53, 0xff, RZ, 0xc0, !PT ;  /* 0x000000ff35357812 */ /* 0x000fe200078ec0ff */
[----:B------:R-:W-:Y:S01]  /*75d0*/  FADD.FTZ R173, R174, R173 ;  /* 0x000000adaead7221 */ /* 0x000fe20000010000 */
[----:B------:R-:W-:Y:S01]  /*75e0*/  LOP3.LUT R116, R119, R116, R216, 0x96, !PT ;  /* 0x0000007477747212 */ /* 0x000fe200078e96d8 */
[----:B------:R-:W-:Y:S01]  /*75f0*/  FADD.FTZ R137, R137, R164 ;  /* 0x000000a489897221 */ /* 0x000fe20000010000 */
[C---:B------:R-:W-:Y:S01]  /*7600*/  HMMA.16816.F32 R76, R64.reuse, R104, R76 ;  /* 0x00000068404c723c */ /* 0x040fe2000000184c */
[----:B------:R-:W-:Y:S03]  /*7610*/  PRMT R18, R53, 0x5410, R18 ;  /* 0x0000541035127816 */ /* 0x000fe60000000012 */
[----:B------:R-:W-:Y:S01]  /*7620*/  SHF.R.U32.HI R19, RZ, 0x8, R19 ;  /* 0x00000008ff137819 */ /* 0x000fe20000011613 */
[----:B------:R-:W5:Y:S01]  /*7630*/  MUFU.EX2 R61, R166 ;  /* 0x000000a6003d7308 */ /* 0x000f620000000800 */
[----:B------:R-:W-:Y:S01]  /*7640*/  SHF.R.U32.HI R108, RZ, 0x10, R116 ;  /* 0x00000010ff6c7819 */ /* 0x000fe20000011674 */
[----:B------:R-:W-:Y:S01]  /*7650*/  FADD.FTZ R139, R139, R140 ;  /* 0x0000008c8b8b7221 */ /* 0x000fe20000010000 */
[-C--:B------:R-:W-:Y:S01]  /*7660*/  HMMA.16816.F32 R80, R64, R106.reuse, R80 ;  /* 0x0000006a4050723c */ /* 0x080fe20000001850 */
[----:B------:R-:W-:Y:S03]  /*7670*/  LOP3.LUT R104, R116, 0xff, RZ, 0xc0, !PT ;  /* 0x000000ff74687812 */ /* 0x000fe600078ec0ff */
[----:B------:R-:W-:Y:S01]  /*7680*/  LOP3.LUT R108, R108, 0xff, RZ, 0xc0, !PT ;  /* 0x000000ff6c6c7812 */ /* 0x000fe200078ec0ff */
[----:B------:R-:W-:Y:S01]  /*7690*/  FADD.FTZ R240, R240, R175 ;  /* 0x000000aff0f07221 */ /* 0x000fe20000010000 */
[----:B------:R-:W-:Y:S01]  /*76a0*/  LOP3.LUT R114, R114, 0xff, RZ, 0xc0, !PT ;  /* 0x000000ff72727812 */ /* 0x000fe200078ec0ff */
[----:B------:R-:W-:Y:S01]  /*76b0*/  MUFU.EX2 R62, R62 ;  /* 0x0000003e003e7308 */ /* 0x000fe20000000800 */
[C---:B------:R-:W-:Y:S01]  /*76c0*/  HMMA.16816.F32 R84, R36.reuse, R106, R84 ;  /* 0x0000006a2454723c */ /* 0x040fe20000001854 */
[----:B------:R-:W-:Y:S03]  /*76d0*/  FADD.FTZ R244, R244, R173 ;  /* 0x000000adf4f47221 */ /* 0x000fe60000010000 */
[----:B------:R-:W-:Y:S02]  /*76e0*/  FADD.FTZ R138, R138, R137 ;  /* 0x000000898a8a7221 */ /* 0x000fe40000010000 */
[----:B------:R-:W-:Y:S01]  /*76f0*/  FADD.FTZ R146, R146, R139 ;  /* 0x0000008b92927221 */ /* 0x000fe20000010000 */
[----:B------:R-:W-:Y:S01]  /*7700*/  LOP3.LUT R106, R118, 0xff, RZ, 0xc0, !PT ;  /* 0x000000ff766a7812 */ /* 0x000fe200078ec0ff */
[-C--:B------:R-:W-:Y:S01]  /*7710*/  HMMA.16816.F32 R20, R36, R44.reuse, R20 ;  /* 0x0000002c2414723c */ /* 0x080fe20000001814 */
[--C-:B------:R-:W-:Y:S01]  /*7720*/  HSET2.LE.AND R107, R18, R217.reuse, PT ;  /* 0x000000d9126b7233 */ /* 0x100fe20003803000 */
[----:B------:R-:W2:Y:S02]  /*7730*/  MUFU.EX2 R165, R165 ;  /* 0x000000a500a57308 */ /* 0x000ea40000000800 */
[----:B-1----:R-:W-:Y:S01]  /*7740*/  F2FP.PACK_AB R18, R171, R250 ;  /* 0x000000faab12723e */ /* 0x002fe200000000ff */
[----:B------:R-:W-:Y:S02]  /*7750*/  FADD.FTZ R240, R243, R240 ;  /* 0x000000f0f3f07221 */ /* 0x000fe40000010000 */
[----:B------:R-:W-:Y:S01]  /*7760*/  FADD.FTZ R245, R245, R244 ;  /* 0x000000f4f5f57221 */ /* 0x000fe20000010000 */
[C---:B------:R-:W-:Y:S01]  /*7770*/  HMMA.16816.F32 R88, R64.reuse, R44, R88 ;  /* 0x0000002c4058723c */ /* 0x040fe20000001858 */
[----:B------:R-:W-:Y:S03]  /*7780*/  FADD.FTZ R179, R179, R138 ;  /* 0x0000008ab3b37221 */ /* 0x000fe60000010000 */
[----:B------:R-:W-:Y:S02]  /*7790*/  FADD.FTZ R145, R145, R146 ;  /* 0x0000009291917221 */ /* 0x000fe40000010000 */
[----:B------:R-:W-:Y:S01]  /*77a0*/  FADD.FTZ R147, R147, R240 ;  /* 0x000000f093937221 */ /* 0x000fe20000010000 */
[----:B------:R-:W-:Y:S01]  /*77b0*/  SHF.R.U32.HI R45, RZ, 0x8, R52 ;  /* 0x00000008ff2d7819 */ /* 0x000fe20000011634 */
[-C--:B------:R-:W-:Y:S01]  /*77c0*/  HMMA.16816.F32 R28, R64, R46.reuse, R28 ;  /* 0x0000002e401c723c */ /* 0x080fe2000000181c */
[----:B------:R-:W-:Y:S03]  /*77d0*/  LDSM.16.MT88.4 R52, [R186+0x7800] ;  /* 0x00780000ba34783b */ /* 0x000fe60000004200 */
[----:B------:R-:W-:Y:S01]  /*77e0*/  PRMT R106, R106, 0x5410, R45 ;  /* 0x000054106a6a7816 */ /* 0x000fe2000000002d */
[----:B------:R-:W-:Y:S01]  /*77f0*/  FADD.FTZ R238, R238, R245 ;  /* 0x000000f5eeee7221 */ /* 0x000fe20000010000 */
[----:B------:R-:W-:Y:S01]  /*7800*/  SHF.R.U32.HI R45, RZ, 0x8, R17 ;  /* 0x00000008ff2d7819 */ /* 0x000fe20000011611 */
[----:B------:R-:W-:Y:S01]  /*7810*/  FADD.FTZ R179, R144, R179 ;  /* 0x000000b390b37221 */ /* 0x000fe20000010000 */
[C---:B------:R-:W-:Y:S01]  /*7820*/  HMMA.16816.F32 R92, R36.reuse, R46, R92 ;  /* 0x0000002e245c723c */ /* 0x040fe2000000185c */
[--C-:B------:R-:W-:Y:S03]  /*7830*/  HSET2.LE.AND R106, R106, R217.reuse, PT ;  /* 0x000000d96a6a7233 */ /* 0x100fe60003803000 */
[----:B------:R-:W-:Y:S01]  /*7840*/  PRMT R110, R110, 0x5410, R45 ;  /* 0x000054106e6e7816 */ /* 0x000fe2000000002d */
[----:B------:R-:W-:Y:S01]  /*7850*/  FADD.FTZ R145, R136, R145 ;  /* 0x0000009188917221 */ /* 0x000fe20000010000 */
[----:B------:R-:W-:Y:S01]  /*7860*/  SHF.R.U32.HI R17, RZ, 0x18, R116 ;  /* 0x00000018ff117819 */ /* 0x000fe20000011674 */
[----:B------:R-:W-:Y:S01]  /*7870*/  FADD.FTZ R147, R222, R147 ;  /* 0x00000093de937221 */ /* 0x000fe20000010000 */
[-C--:B----4-:R-:W-:Y:S01]  /*7880*/  HMMA.16816.F32 R96, R36, R40.reuse, R96 ;  /* 0x000000282460723c */ /* 0x090fe20000001860 */
[----:B------:R-:W-:Y:S03]  /*7890*/  LOP3.LUT R47, R116, 0xffff, RZ, 0xc0, !PT ;  /* 0x0000ffff742f7812 */ /* 0x000fe600078ec0ff */
[----:B------:R-:W-:Y:S01]  /*78a0*/  PRMT R108, R108, 0x5410, R17 ;  /* 0x000054106c6c7816 */ /* 0x000fe20000000011 */
[--C-:B------:R-:W-:Y:S01]  /*78b0*/  HSET2.LE.AND R110, R110, R217.reuse, PT ;  /* 0x000000d96e6e7233 */ /* 0x100fe20003803000 */
[----:B------:R-:W-:Y:S01]  /*78c0*/  SHF.R.U32.HI R47, RZ, 0x8, R47 ;  /* 0x00000008ff2f7819 */ /* 0x000fe2000001162f */
[----:B------:R-:W-:Y:S01]  /*78d0*/  FADD.FTZ R238, R241, R238 ;  /* 0x000000eef1ee7221 */ /* 0x000fe20000010000 */
[C---:B------:R-:W-:Y:S01]  /*78e0*/  HMMA.16816.F32 R100, R64.reuse, R40, R100 ;  /* 0x000000284064723c */ /* 0x040fe20000001864 */
[--C-:B------:R-:W-:Y:S03]  /*78f0*/  HSET2.LE.AND R105, R108, R217.reuse, PT ;  /* 0x000000d96c697233 */ /* 0x100fe60003803000 */
[----:B------:R-:W-:Y:S01]  /*7900*/  PRMT R104, R104, 0x5410, R47 ;  /* 0x0000541068687816 */ /* 0x000fe2000000002f */
[----:B------:R-:W-:Y:S01]  /*7910*/  FADD.FTZ R250, R250, R145 ;  /* 0x00000091fafa7221 */ /* 0x000fe20000010000 */
[----:B------:R-:W1:Y:S01]  /*7920*/  LDSM.16.MT88.4 R44, [R187+0x7800] ;  /* 0x00780000bb2c783b */ /* 0x000e620000004200 */
[----:B------:R-:W-:Y:S01]  /*7930*/  LOP3.LUT R40, R113, 0xff, RZ, 0xc0, !PT ;  /* 0x000000ff71287812 */ /* 0x000fe200078ec0ff */
[-C--:B------:R-:W-:Y:S01]  /*7940*/  HMMA.16816.F32 R24, R64, R42.reuse, R24 ;  /* 0x0000002a4018723c */ /* 0x080fe20000001818 */
[----:B------:R-:W-:Y:S03]  /*7950*/  SHF.R.U32.HI R113, RZ, 0x18, R113 ;  /* 0x00000018ff717819 */ /* 0x000fe60000011671 */
[----:B------:R-:W-:Y:S01]  /*7960*/  PRMT R40, R40, 0x5410, R19 ;  /* 0x0000541028287816 */ /* 0x000fe20000000013 */
[--C-:B------:R-:W-:Y:S01]  /*7970*/  HSET2.LE.AND R104, R104, R217.reuse, PT ;  /* 0x000000d968687233 */ /* 0x100fe20003803000 */
[----:B------:R-:W-:Y:S01]  /*7980*/  F2FP.PACK_AB R17, R247, R242 ;  /* 0x000000f2f711723e */ /* 0x000fe200000000ff */
[----:B--2---:R-:W-:Y:S01]  /*7990*/  FADD.FTZ R147, R252, R147 ;  /* 0x00000093fc937221 */ /* 0x004fe20000010000 */
[----:B------:R-:W-:Y:S01]  /*79a0*/  HMMA.16816.F32 R48, R36, R42, R48 ;  /* 0x0000002a2430723c */ /* 0x000fe20000001830 */
[----:B------:R-:W-:Y:S03]  /*79b0*/  F2FP.PACK_AB R19, R251, R248 ;  /* 0x000000f8fb13723e */ /* 0x000fe600000000ff */
[--C-:B------:R-:W-:Y:S01]  /*79c0*/  HSET2.LE.AND R108, R40, R217.reuse, PT ;  /* 0x000000d9286c7233 */ /* 0x100fe20003803000 */
[----:B------:R-:W-:Y:S01]  /*79d0*/  F2FP.PACK_AB R40, R249, R246 ;  /* 0x000000f6f928723e */ /* 0x000fe200000000ff */
[----:B------:R-:W-:Y:S01]  /*79e0*/  FADD.FTZ R248, R248, R179 ;  /* 0x000000b3f8f87221 */ /* 0x000fe20000010000 */
[----:B------:R-:W-:Y:S01]  /*79f0*/  PRMT R114, R114, 0x5410, R113 ;  /* 0x0000541072727816 */ /* 0x000fe20000000071 */
[----:B------:R-:W-:Y:S01]  /*7a00*/  FADD.FTZ R171, R171, R250 ;  /* 0x000000faabab7221 */ /* 0x000fe20000010000 */
[----:B------:R-:W-:Y:S03]  /*7a10*/  LOP3.LUT R106, R106, R17, RZ, 0xc0, !PT ;  /* 0x000000116a6a7212 */ /* 0x000fe600078ec0ff */
[----:B------:R-:W-:Y:S01]  /*7a20*/  LOP3.LUT R107, R107, R40, RZ, 0xc0, !PT ;  /* 0x000000286b6b7212 */ /* 0x000fe200078ec0ff */
[----:B------:R-:W-:Y:S01]  /*7a30*/  HSET2.LE.AND R109, R114, R217, PT ;  /* 0x000000d9726d7233 */ /* 0x000fe20003803000 */
[----:B------:R-:W-:Y:S01]  /*7a40*/  LOP3.LUT R104, R104, R19, RZ, 0xc0, !PT ;  /* 0x0000001368687212 */ /* 0x000fe200078ec0ff */
[----:B------:R-:W-:Y:S01]  /*7a50*/  FADD.FTZ R251, R251, R248 ;  /* 0x000000f8fbfb7221 */ /* 0x000fe20000010000 */
[----:B------:R-:W-:Y:S01]  /*7a60*/  LOP3.LUT R105, R105, R18, RZ, 0xc0, !PT ;  /* 0x0000001269697212 */ /* 0x000fe200078ec0ff */
[C---:B---3--:R-:W-:Y:S01]  /*7a70*/  FADD.FTZ R147, R172.reuse, R147 ;  /* 0x00000093ac937221 */ /* 0x048fe20000010000 */
[----:B------:R-:W-:Y:S01]  /*7a80*/  F2FP.PACK_AB R17, R172, R252 ;  /* 0x000000fcac11723e */ /* 0x000fe200000000ff */
[----:B------:R-:W-:Y:S01]  /*7a90*/  FADD.FTZ R242, R242, R251 ;  /* 0x000000fbf2f27221 */ /* 0x000fe20000010000 */
[----:B------:R-:W-:Y:S01]  /*7aa0*/  F2FP.PACK_AB R36, R6, R5 ;  /* 0x000000050624723e */ /* 0x000fe200000000ff */
[----:B------:R-:W-:Y:S01]  /*7ab0*/  FADD.FTZ R220, R246, R171 ;  /* 0x000000abf6dc7221 */ /* 0x000fe20000010000 */
[----:B------:R-:W-:Y:S01]  /*7ac0*/  LOP3.LUT R108, R108, R17, RZ, 0xc0, !PT ;  /* 0x000000116c6c7212 */ /* 0x000fe200078ec0ff */
[----:B------:R-:W-:Y:S01]  /*7ad0*/  FADD.FTZ R223, R247, R242 ;  /* 0x000000f2f7df7221 */ /* 0x000fe20000010000 */
[----:B-----5:R-:W-:Y:S01]  /*7ae0*/  F2FP.PACK_AB R17, R61, R60 ;  /* 0x0000003c3d11723e */ /* 0x020fe200000000ff */
[----:B------:R-:W-:Y:S01]  /*7af0*/  FADD.FTZ R60, R60, R147 ;  /* 0x000000933c3c7221 */ /* 0x000fe20000010000 */
[----:B------:R-:W-:Y:S01]  /*7b00*/  F2FP.PACK_AB R18, R165, R62 ;  /* 0x0000003ea512723e */ /* 0x000fe200000000ff */
[----:B------:R-:W-:Y:S01]  /*7b10*/  FADD.FTZ R220, R249, R220 ;  /* 0x000000dcf9dc7221 */ /* 0x000fe20000010000 */
[----:B------:R-:W-:Y:S01]  /*7b20*/  LOP3.LUT R109, R109, R36, RZ, 0xc0, !PT ;  /* 0x000000246d6d7212 */ /* 0x000fe200078ec0ff */
[----:B------:R-:W-:Y:S01]  /*7b30*/  FADD.FTZ R221, R61, R60 ;  /* 0x0000003c3ddd7221 */ /* 0x000fe20000010000 */
[-C--:B-1----:R-:W-:Y:S01]  /*7b40*/  HMMA.16816.F32 R128, R104, R44.reuse, R8 ;  /* 0x0000002c6880723c */ /* 0x082fe20000001808 */
[----:B------:R-:W-:Y:S01]  /*7b50*/  LOP3.LUT R110, R110, R17, RZ, 0xc0, !PT ;  /* 0x000000116e6e7212 */ /* 0x000fe200078ec0ff */
[----:B------:R-:W1:Y:S01]  /*7b60*/  LDSM.16.MT88.4 R8, [R184+0x7800] ;  /* 0x00780000b808783b */ /* 0x000e620000004200 */
[----:B------:R-:W-:Y:S01]  /*7b70*/  LOP3.LUT R111, R111, R18, RZ, 0xc0, !PT ;  /* 0x000000126f6f7212 */ /* 0x000fe200078ec0ff */
[----:B------:R-:W-:Y:S02]  /*7b80*/  IMAD.MOV.U32 R0, RZ, RZ, R7 ;  /* 0x000000ffff007224 */ /* 0x000fe400078e0007 */
[----:B------:R-:W-:Y:S02]  /*7b90*/  IMAD.MOV.U32 R3, RZ, RZ, R134 ;  /* 0x000000ffff037224 */ /* 0x000fe400078e0086 */
[----:B------:R-:W-:Y:S02]  /*7ba0*/  IMAD.MOV.U32 R132, RZ, RZ, R135 ;  /* 0x000000ffff847224 */ /* 0x000fe400078e0087 */
[C---:B------:R-:W-:Y:S02]  /*7bb0*/  HMMA.16816.F32 R124, R108.reuse, R44, R12 ;  /* 0x0000002c6c7c723c */ /* 0x040fe4000000180c */
[----:B------:R-:W-:Y:S06]  /*7bc0*/  IMAD.MOV.U32 R2, RZ, RZ, R133 ;  /* 0x000000ffff027224 */ /* 0x000fec00078e0085 */
        /* <DEDUP_REMOVED lines=11> */
[C---:B------:R-:W-:Y:S07]  /*7c80*/  HMMA.16816.F32 R100, R108.reuse, R8, R100 ;  /* 0x000000086c64723c */ /* 0x040fee0000001864 */
[----:B------:R-:W-:Y:S01]  /*7c90*/  FADD.FTZ R9, R5, R238 ;  /* 0x000000ee05097221 */ /* 0x000fe20000010000 */
[-C--:B------:R-:W-:Y:S04]  /*7ca0*/  HMMA.16816.F32 R108, R108, R10.reuse, R24 ;  /* 0x0000000a6c6c723c */ /* 0x080fe80000001818 */
[----:B------:R-:W-:Y:S04]  /*7cb0*/  FADD.FTZ R9, R6, R9 ;  /* 0x0000000906097221 */ /* 0x000fe80000010000 */
[----:B------:R-:W-:Y:S01]  /*7cc0*/  HMMA.16816.F32 R104, R104, R10, R48 ;  /* 0x0000000a6868723c */ /* 0x000fe20000001830 */
[----:B------:R-:W-:Y:S04]  /*7cd0*/  FADD.FTZ R62, R62, R9 ;  /* 0x000000093e3e7221 */ /* 0x000fe80000010000 */
[----:B------:R-:W-:Y:S01]  /*7ce0*/  FADD.FTZ R219, R165, R62 ;  /* 0x0000003ea5db7221 */ /* 0x000fe20000010000 */
[----:B------:R-:W-:-:S05]  /*7cf0*/  @P0 BRA `(.L_x_1201) ;  /* 0xffffc97000000947 */ /* 0x000fca000383ffff */
.L_x_1200:
[----:B------:R-:W1:Y:S01]  /*7d00*/  SHFL.BFLY PT, R2, R223, 0x2, 0x1f ;  /* 0x0c401f00df027f89 */ /* 0x000e6200000e0000 */
[----:B------:R-:W-:Y:S01]  /*7d10*/  ULDC.U8 UR4, c[0x0][0x329] ;  /* 0x0000ca4000047ab9 */ /* 0x000fe20000000000 */
[----:B------:R-:W-:Y:S01]  /*7d20*/  MOV R14, 0x3f800000 ;  /* 0x3f800000000e7802 */ /* 0x000fe20000000f00 */
[----:B------:R-:W-:Y:S01]  /*7d30*/  ULDC.U8 UR5, c[0x0][0x328] ;  /* 0x0000ca0000057ab9 */ /* 0x000fe20000000000 */
[----:B------:R-:W2:Y:S01]  /*7d40*/  SHFL.BFLY PT, R4, R221, 0x2, 0x1f ;  /* 0x0c401f00dd047f89 */ /* 0x000ea200000e0000 */
[----:B------:R-:W-:Y:S01]  /*7d50*/  ISETP.NE.AND P0, PT, RZ, UR4, PT ;  /* 0x00000004ff007c0c */ /* 0x000fe2000bf05270 */
[----:B------:R-:W-:Y:S01]  /*7d60*/  CS2R R52, SRZ ;  /* 0x0000000000347805 */ /* 0x000fe2000001ff00 */
[----:B------:R-:W-:Y:S01]  /*7d70*/  ISETP.NE.AND P3, PT, RZ, UR5, PT ;  /* 0x00000005ff007c0c */ /* 0x000fe2000bf65270 */
[----:B------:R-:W3:Y:S01]  /*7d80*/  SHFL.BFLY PT, R3, R220, 0x2, 0x1f ;  /* 0x0c401f00dc037f89 */ /* 0x000ee200000e0000 */
[----:B------:R-:W-:Y:S01]  /*7d90*/  MOV R15, 0x3f800000 ;  /* 0x3f800000000f7802 */ /* 0x000fe20000000f00 */
[----:B------:R-:W-:Y:S01]  /*7da0*/  BSSY B0, `(.L_x_1204) ;  /* 0x000011b000007945 */ /* 0x000fe20003800000 */
[----:B------:R-:W-:Y:S01]  /*7db0*/  MOV R16, 0x3f800000 ;  /* 0x3f80000000107802 */ /* 0x000fe20000000f00 */
[----:B------:R-:W4:Y:S01]  /*7dc0*/  S2R R0, SR_TID.X ;  /* 0x0000000000007919 */ /* 0x000f220000002100 */
[----:B------:R-:W-:-:S02]  /*7dd0*/  MOV R46, 0x7f800000 ;  /* 0x7f800000002e7802 */ /* 0x000fc40000000f00 */
[----:B------:R-:W-:Y:S01]  /*7de0*/  MOV R49, 0x7f800000 ;  /* 0x7f80000000317802 */ /* 0x000fe20000000f00 */
[----:B------:R-:W5:Y:S02]  /*7df0*/  SHFL.BFLY PT, R6, R219, 0x2, 0x1f ;  /* 0x0c401f00db067f89 */ /* 0x000f6400000e0000 */
[----:B------:R-:W-:Y:S02]  /*7e00*/  @P0 MOV R44, 0x1 ;  /* 0x00000001002c0802 */ /* 0x000fe40000000f00 */
[----:B------:R-:W5:Y:S01]  /*7e10*/  S2R R45, SR_CTAID.Z ;  /* 0x00000000002d7919 */ /* 0x000f620000002700 */
[----:B-1----:R-:W-:Y:S02]  /*7e20*/  FADD.FTZ R11, R2, R223 ;  /* 0x000000df020b7221 */ /* 0x002fe40000010000 */
[----:B--2---:R-:W-:-:S03]  /*7e30*/  FADD.FTZ R5, R4, R221 ;  /* 0x000000dd04057221 */ /* 0x004fc60000010000 */
[----:B------:R-:W1:Y:S01]  /*7e40*/  SHFL.BFLY PT, R2, R11, 0x1, 0x1f ;  /* 0x0c201f000b027f89 */ /* 0x000e6200000e0000 */
[----:B---3--:R-:W-:-:S03]  /*7e50*/  FADD.FTZ R10, R3, R220 ;  /* 0x000000dc030a7221 */ /* 0x008fc60000010000 */
[----:B------:R-:W2:Y:S01]  /*7e60*/  SHFL.BFLY PT, R8, R5, 0x1, 0x1f ;  /* 0x0c201f0005087f89 */ /* 0x000ea200000e0000 */
[----:B----4-:R-:W-:-:S03]  /*7e70*/  SHF.R.S32.HI R3, RZ, 0x1f, R0 ;  /* 0x0000001fff037819 */ /* 0x010fc60000011400 */
[----:B------:R-:W3:Y:S01]  /*7e80*/  SHFL.BFLY PT, R9, R10, 0x1, 0x1f ;  /* 0x0c201f000a097f89 */ /* 0x000ee200000e0000 */
[----:B------:R-:W-:Y:S01]  /*7e90*/  LEA.HI R4, R3, R0, RZ, 0x2 ;  /* 0x0000000003047211 */ /* 0x000fe200078f10ff */
[----:B-----5:R-:W-:-:S03]  /*7ea0*/  FADD.FTZ R13, R6, R219 ;  /* 0x000000db060d7221 */ /* 0x020fc60000010000 */
[----:B------:R-:W-:Y:S02]  /*7eb0*/  SHF.R.S32.HI R12, RZ, 0x2, R4 ;  /* 0x00000002ff0c7819 */ /* 0x000fe40000011404 */
[----:B------:R-:W4:Y:S01]  /*7ec0*/  SHFL.BFLY PT, R6, R13, 0x1, 0x1f ;  /* 0x0c201f000d067f89 */ /* 0x000f2200000e0000 */
[----:B------:R-:W-:-:S04]  /*7ed0*/  LOP3.LUT R17, R4, 0x3ffffffc, RZ, 0xc0, !PT ;  /* 0x3ffffffc04117812 */ /* 0x000fc800078ec0ff */
[----:B------:R-:W-:Y:S01]  /*7ee0*/  IADD3 R17, -R17, R0, RZ ;  /* 0x0000000011117210 */ /* 0x000fe20007ffe1ff */
[----:B-1----:R-:W-:Y:S01]  /*7ef0*/  FADD.FTZ R2, R11, R2 ;  /* 0x000000020b027221 */ /* 0x002fe20000010000 */
[----:B------:R-:W-:Y:S01]  /*7f00*/  SHF.R.S32.HI R11, RZ, 0x1f, R4 ;  /* 0x0000001fff0b7819 */ /* 0x000fe20000011404 */
[----:B--2---:R-:W-:-:S03]  /*7f10*/  FADD.FTZ R8, R5, R8 ;  /* 0x0000000805087221 */ /* 0x004fc60000010000 */
[----:B------:R-:W-:Y:S02]  /*7f20*/  LEA.HI R11, R11, R12, RZ, 0x3 ;  /* 0x0000000c0b0b7211 */ /* 0x000fe400078f18ff */
[----:B------:R-:W-:Y:S01]  /*7f30*/  FSETP.NE.FTZ.AND P6, PT, R2, RZ, PT ;  /* 0x000000ff0200720b */ /* 0x000fe20003fd5000 */
[----:B---3--:R-:W-:Y:S01]  /*7f40*/  FADD.FTZ R9, R10, R9 ;  /* 0x000000090a097221 */ /* 0x008fe20000010000 */
[----:B------:R-:W-:Y:S02]  /*7f50*/  LOP3.LUT R11, R11, 0xfffffff8, RZ, 0xc0, !PT ;  /* 0xfffffff80b0b7812 */ /* 0x000fe400078ec0ff */
[----:B------:R-:W-:Y:S02]  /*7f60*/  @P0 MOV R10, c[0x0][0x210] ;  /* 0x00008400000a0a02 */ /* 0x000fe40000000f00 */
[----:B------:R-:W-:Y:S02]  /*7f70*/  IADD3 R12, R12, -R11, RZ ;  /* 0x8000000b0c0c7210 */ /* 0x000fe40007ffe0ff */
[----:B------:R-:W-:Y:S01]  /*7f80*/  MOV R11, 0xfffffff0 ;  /* 0xfffffff0000b7802 */ /* 0x000fe20000000f00 */
[----:B------:R-:W-:Y:S01]  /*7f90*/  @P0 IMAD R10, R10, c[0x0][0x214], RZ ;  /* 0x000085000a0a0a24 */ /* 0x000fe200078e02ff */
[----:B------:R-:W-:Y:S01]  /*7fa0*/  LOP3.LUT R5, R12, 0x1, RZ, 0xc0, !PT ;  /* 0x000000010c057812 */ /* 0x000fe200078ec0ff */
[----:B----4-:R-:W-:Y:S01]  /*7fb0*/  FADD.FTZ R6, R13, R6 ;  /* 0x000000060d067221 */ /* 0x010fe20000010000 */
[----:B------:R-:W-:Y:S01]  /*7fc0*/  FSETP.NE.FTZ.AND P5, PT, R9, RZ, PT ;  /* 0x000000ff0900720b */ /* 0x000fe20003fb5000 */
[----:B------:R-:W1:Y:S01]  /*7fd0*/  @P6 MUFU.RCP R15, R2 ;  /* 0x00000002000f6308 */ /* 0x000e620000001000 */
[----:B------:R-:W-:-:S02]  /*7fe0*/  ISETP.NE.U32.AND P1, PT, R5, 0x1, PT ;  /* 0x000000010500780c */ /* 0x000fc40003f25070 */
[----:B------:R-:W-:Y:S02]  /*7ff0*/  @!P0 MOV R5, c[0x0][0x214] ;  /* 0x0000850000058a02 */ /* 0x000fe40000000f00 */
[----:B------:R-:W-:Y:S02]  /*8000*/  FSETP.NE.FTZ.AND P4, PT, R8, RZ, PT ;  /* 0x000000ff0800720b */ /* 0x000fe40003f95000 */
[----:B------:R-:W-:Y:S01]  /*8010*/  SEL R11, R11, 0x10, !P1 ;  /* 0x000000100b0b7807 */ /* 0x000fe20004800000 */
[----:B------:R-:W-:Y:S01]  /*8020*/  @P6 MUFU.LG2 R2, R2 ;  /* 0x0000000200026308 */ /* 0x000fe20000000c00 */
[----:B------:R-:W-:Y:S02]  /*8030*/  @!P0 SEL R10, R5, c[0x0][0x234], !P3 ;  /* 0x00008d00050a8a07 */ /* 0x000fe40005800000 */
[C---:B------:R-:W-:Y:S01]  /*8040*/  R2P PR, R12.reuse, 0x6 ;  /* 0x000000060c007804 */ /* 0x040fe20000000000 */
[----:B------:R-:W-:Y:S01]  /*8050*/  IMAD.SHL.U32 R12, R12, 0x40, RZ ;  /* 0x000000400c0c7824 */ /* 0x000fe200078e00ff */
[----:B------:R-:W-:Y:S01]  /*8060*/  MOV R5, 0x20 ;  /* 0x0000002000057802 */ /* 0x000fe20000000f00 */
[----:B------:R-:W-:Y:S01]  /*8070*/  @!P0 IMAD R44, R10, c[0x0][0x1c0], RZ ;  /* 0x000070000a2c8a24 */ /* 0x000fe200078e02ff */
[----:B------:R-:W-:Y:S01]  /*8080*/  MOV R13, 0x3f800000 ;  /* 0x3f800000000d7802 */ /* 0x000fe20000000f00 */
[----:B------:R-:W2:Y:S01]  /*8090*/  @P5 MUFU.RCP R16, R9 ;  /* 0x0000000900105308 */ /* 0x000ea20000001000 */
[----:B------:R-:W-:Y:S01]  /*80a0*/  SEL R5, R5, 0xffffffe0, !P1 ;  /* 0xffffffe005057807 */ /* 0x000fe20004800000 */
[----:B-1----:R-:W-:Y:S01]  /*80b0*/  FMUL.FTZ R15, R15, c[0x0][0x2dc] ;  /* 0x0000b7000f0f7a20 */ /* 0x002fe20000410000 */
[----:B------:R-:W-:-:S02]  /*80c0*/  FSETP.NE.FTZ.AND P1, PT, R6, RZ, PT ;  /* 0x000000ff0600720b */ /* 0x000fc40003f35000 */
[----:B------:R-:W-:Y:S01]  /*80d0*/  LOP3.LUT R12, R12, 0x1c0, RZ, 0xc0, !PT ;  /* 0x000001c00c0c7812 */ /* 0x000fe200078ec0ff */
[C---:B------:R-:W-:Y:S01]  /*80e0*/  FMUL.FTZ R128, R15.reuse, R128 ;  /* 0x000000800f807220 */ /* 0x040fe20000410000 */
[----:B------:R-:W-:Y:S01]  /*80f0*/  ISETP.NE.OR P3, PT, RZ, UR4, !P3 ;  /* 0x00000004ff007c0c */ /* 0x000fe2000df65670 */
[----:B------:R-:W1:Y:S01]  /*8100*/  @P4 MUFU.RCP R13, R8 ;  /* 0x00000008000d4308 */ /* 0x000e620000001000 */
[----:B------:R-:W-:Y:S01]  /*8110*/  LEA.HI R12, R12, R12, RZ, 0x1d ;  /* 0x0000000c0c0c7211 */ /* 0x000fe200078fe8ff */
[C---:B------:R-:W-:Y:S02]  /*8120*/  FMUL.FTZ R129, R15.reuse, R129 ;  /* 0x000000810f817220 */ /* 0x040fe40000410000 */
[C---:B------:R-:W-:Y:S02]  /*8130*/  FMUL.FTZ R72, R15.reuse, R72 ;  /* 0x000000480f487220 */ /* 0x040fe40000410000 */
[----:B------:R-:W-:Y:S01]  /*8140*/  FMUL.FTZ R73, R15, R73 ;  /* 0x000000490f497220 */ /* 0x000fe20000410000 */
[----:B------:R-:W-:Y:S01]  /*8150*/  F2FP.PACK_AB R128, R129, R128 ;  /* 0x000000808180723e */ /* 0x000fe200000000ff */
[----:B------:R-:W3:Y:S01]  /*8160*/  @P1 MUFU.RCP R14, R6 ;  /* 0x00000006000e1308 */ /* 0x000ee20000001000 */
[----:B--2---:R-:W-:-:S02]  /*8170*/  FMUL.FTZ R16, R16, c[0x0][0x2dc] ;  /* 0x0000b70010107a20 */ /* 0x004fc40000410000 */
[----:B------:R-:W-:Y:S01]  /*8180*/  FMUL.FTZ R120, R15, R120 ;  /* 0x000000780f787220 */ /* 0x000fe20000410000 */
[----:B------:R-:W-:Y:S01]  /*8190*/  F2FP.PACK_AB R72, R73, R72 ;  /* 0x000000484948723e */ /* 0x000fe200000000ff */
[C---:B------:R-:W-:Y:S02]  /*81a0*/  FMUL.FTZ R130, R16.reuse, R130 ;  /* 0x0000008210827220 */ /* 0x040fe40000410000 */
[C---:B------:R-:W-:Y:S01]  /*81b0*/  FMUL.FTZ R131, R16.reuse, R131 ;  /* 0x0000008310837220 */ /* 0x040fe20000410000 */
[----:B------:R-:W2:Y:S01]  /*81c0*/  @P1 MUFU.LG2 R6, R6 ;  /* 0x0000000600061308 */ /* 0x000ea20000000c00 */
[----:B-1----:R-:W-:Y:S02]  /*81d0*/  FMUL.FTZ R13, R13, c[0x0][0x2dc] ;  /* 0x0000b7000d0d7a20 */ /* 0x002fe40000410000 */
[C---:B------:R-:W-:Y:S01]  /*81e0*/  FMUL.FTZ R74, R16.reuse, R74 ;  /* 0x0000004a104a7220 */ /* 0x040fe20000410000 */
[----:B------:R-:W-:Y:S01]  /*81f0*/  F2FP.PACK_AB R130, R131, R130 ;  /* 0x000000828382723e */ /* 0x000fe200000000ff */
[----:B------:R-:W-:-:S02]  /*8200*/  FMUL.FTZ R75, R16, R75 ;  /* 0x0000004b104b7220 */ /* 0x000fc40000410000 */
[----:B------:R-:W-:Y:S01]  /*8210*/  FMUL.FTZ R124, R13, R124 ;  /* 0x0000007c0d7c7220 */ /* 0x000fe20000410000 */
[----:B------:R-:W1:Y:S01]  /*8220*/  @P5 MUFU.LG2 R9, R9 ;  /* 0x0000000900095308 */ /* 0x000e620000000c00 */
[----:B---3--:R-:W-:Y:S01]  /*8230*/  FMUL.FTZ R14, R14, c[0x0][0x2dc] ;  /* 0x0000b7000e0e7a20 */ /* 0x008fe20000410000 */
[----:B------:R-:W-:Y:S01]  /*8240*/  F2FP.PACK_AB R74, R75, R74 ;  /* 0x0000004a4b4a723e */ /* 0x000fe200000000ff */
[----:B------:R-:W-:Y:S02]  /*8250*/  FMUL.FTZ R125, R13, R125 ;  /* 0x0000007d0d7d7220 */ /* 0x000fe40000410000 */
        /* <DEDUP_REMOVED lines=25> */
[----:B------:R-:W-:Y:S01]  /*83f0*/  FMUL.FTZ R68, R13, R68 ;  /* 0x000000440d447220 */ /* 0x000fe20000410000 */
[----:B------:R-:W-:Y:S01]  /*8400*/  F2FP.PACK_AB R102, R103, R102 ;  /* 0x000000666766723e */ /* 0x000fe200000000ff */
[----:B------:R-:W-:Y:S01]  /*8410*/  FMUL.FTZ R69, R13, R69 ;  /* 0x000000450d457220 */ /* 0x000fe20000410000 */
[----:B------:R-:W-:Y:S01]  /*8420*/  SHF.R.S32.HI R4, RZ, 0x5, R14 ;  /* 0x00000005ff047819 */ /* 0x000fe2000001140e */
[----:B------:R-:W-:Y:S01]  /*8430*/  FMUL.FTZ R121, R15, R121 ;  /* 0x000000790f797220 */ /* 0x000fe20000410000 */
[----:B------:R-:W-:Y:S01]  /*8440*/  F2FP.PACK_AB R110, R111, R110 ;  /* 0x0000006e6f6e723e */ /* 0x000fe200000000ff */
[----:B------:R-:W-:Y:S01]  /*8450*/  FMUL.FTZ R122, R16, R122 ;  /* 0x0000007a107a7220 */ /* 0x000fe20000410000 */
[----:B------:R-:W-:Y:S01]  /*8460*/  LEA R17, R4, R17, 0x9 ;  /* 0x0000001104117211 */ /* 0x000fe200078e48ff */
[C---:B------:R-:W-:Y:S01]  /*8470*/  FMUL.FTZ R123, R16.reuse, R123 ;  /* 0x0000007b107b7220 */ /* 0x040fe20000410000 */
[----:B------:R-:W-:Y:S01]  /*8480*/  F2FP.PACK_AB R68, R69, R68 ;  /* 0x000000444544723e */ /* 0x000fe200000000ff */
[----:B------:R-:W-:Y:S01]  /*8490*/  FMUL.FTZ R84, R15, R84 ;  /* 0x000000540f547220 */ /* 0x000fe20000410000 */
[----:B------:R-:W-:Y:S01]  /*84a0*/  LEA R12, R17, R12, 0x1 ;  /* 0x0000000c110c7211 */ /* 0x000fe200078e08ff */
[----:B------:R-:W-:Y:S01]  /*84b0*/  FMUL.FTZ R85, R15, R85 ;  /* 0x000000550f557220 */ /* 0x000fe20000410000 */
[----:B------:R-:W-:Y:S01]  /*84c0*/  F2FP.PACK_AB R120, R121, R120 ;  /* 0x000000787978723e */ /* 0x000fe200000000ff */
[----:B------:R-:W-:Y:S01]  /*84d0*/  FMUL.FTZ R86, R16, R86 ;  /* 0x0000005610567220 */ /* 0x000fe20000410000 */
[----:B------:R-:W-:Y:S01]  /*84e0*/  SHF.L.U32 R17, R12, 0x1, RZ ;  /* 0x000000010c117819 */ /* 0x000fe200000006ff */
[C---:B------:R-:W-:Y:S01]  /*84f0*/  FMUL.FTZ R87, R16.reuse, R87 ;  /* 0x0000005710577220 */ /* 0x040fe20000410000 */
[----:B------:R-:W-:Y:S01]  /*8500*/  F2FP.PACK_AB R122, R123, R122 ;  /* 0x0000007a7b7a723e */ /* 0x000fe200000000ff */
[----:B------:R-:W-:Y:S01]  /*8510*/  FMUL.FTZ R76, R13, R76 ;  /* 0x0000004c0d4c7220 */ /* 0x000fe20000410000 */
[----:B------:R-:W-:Y:S01]  /*8520*/  IADD3 R21, R17, 0x40, RZ ;  /* 0x0000004011157810 */ /* 0x000fe20007ffe0ff */
[----:B------:R-:W-:Y:S01]  /*8530*/  FMUL.FTZ R77, R13, R77 ;  /* 0x0000004d0d4d7220 */ /* 0x000fe20000410000 */
[----:B------:R-:W-:Y:S01]  /*8540*/  IADD3 R19, R17, R11, RZ ;  /* 0x0000000b11137210 */ /* 0x000fe20007ffe0ff */
[----:B------:R-:W-:Y:S01]  /*8550*/  FMUL.FTZ R80, R13, R80 ;  /* 0x000000500d507220 */ /* 0x000fe20000410000 */
[----:B------:R-:W-:Y:S01]  /*8560*/  @P2 IADD3 R21, R17, -0x40, RZ ;  /* 0xffffffc011152810 */ /* 0x000fe20007ffe0ff */
[----:B------:R-:W-:Y:S01]  /*8570*/  FMUL.FTZ R81, R13, R81 ;  /* 0x000000510d517220 */ /* 0x000fe20000410000 */
[----:B------:R-:W-:Y:S01]  /*8580*/  IADD3 R23, R17, R5, RZ ;  /* 0x0000000511177210 */ /* 0x000fe20007ffe0ff */
[----:B------:R-:W-:Y:S01]  /*8590*/  FMUL.FTZ R116, R15, R116 ;  /* 0x000000740f747220 */ /* 0x000fe20000410000 */
[----:B------:R-:W-:Y:S01]  /*85a0*/  IADD3 R12, R5, 0x400, R21 ;  /* 0x00000400050c7810 */ /* 0x000fe20007ffe015 */
[----:B------:R-:W-:Y:S01]  /*85b0*/  FMUL.FTZ R117, R15, R117 ;  /* 0x000000750f757220 */ /* 0x000fe20000410000 */
[----:B------:R-:W-:Y:S01]  /*85c0*/  F2FP.PACK_AB R84, R85, R84 ;  /* 0x000000545554723e */ /* 0x000fe200000000ff */
[C---:B------:R-:W-:Y:S01]  /*85d0*/  FMUL.FTZ R118, R16.reuse, R118 ;  /* 0x0000007610767220 */ /* 0x040fe20000410000 */
[----:B------:R-:W-:Y:S01]  /*85e0*/  F2FP.PACK_AB R86, R87, R86 ;  /* 0x000000565756723e */ /* 0x000fe200000000ff */
[C---:B------:R-:W-:Y:S01]  /*85f0*/  FMUL.FTZ R119, R16.reuse, R119 ;  /* 0x0000007710777220 */ /* 0x040fe20000410000 */
[----:B------:R-:W-:Y:S01]  /*8600*/  STS [R17], R128 ;  /* 0x0000008011007388 */ /* 0x000fe20000000800 */
[----:B------:R-:W-:Y:S01]  /*8610*/  FMUL.FTZ R92, R15, R92 ;  /* 0x0000005c0f5c7220 */ /* 0x000fe20000410000 */
[----:B------:R-:W-:Y:S01]  /*8620*/  F2FP.PACK_AB R76, R77, R76 ;  /* 0x0000004c4d4c723e */ /* 0x000fe200000000ff */
[----:B------:R-:W-:Y:S01]  /*8630*/  FMUL.FTZ R93, R15, R93 ;  /* 0x0000005d0f5d7220 */ /* 0x000fe20000410000 */
[----:B------:R-:W-:Y:S01]  /*8640*/  STS [R17+0x400], R130 ;  /* 0x0004008211007388 */ /* 0x000fe20000000800 */
        /* <DEDUP_REMOVED lines=8> */
[----:B------:R-:W-:Y:S01]  /*86d0*/  IMAD.IADD R25, R19, 0x1, R5 ;  /* 0x0000000113197824 */ /* 0x000fe200078e0205 */
[----:B------:R-:W-:Y:S01]  /*86e0*/  F2FP.PACK_AB R118, R119, R118 ;  /* 0x000000767776723e */ /* 0x000fe200000000ff */
[C---:B------:R-:W-:Y:S01]  /*86f0*/  FMUL.FTZ R112, R13.reuse, R112 ;  /* 0x000000700d707220 */ /* 0x040fe20000410000 */
[----:B------:R-:W-:Y:S01]  /*8700*/  STS [R17+0x2000], R124 ;  /* 0x0020007c11007388 */ /* 0x000fe20000000800 */
[----:B------:R-:W-:Y:S01]  /*8710*/  FMUL.FTZ R113, R13, R113 ;  /* 0x000000710d717220 */ /* 0x000fe20000410000 */
[----:B------:R-:W-:Y:S01]  /*8720*/  F2FP.PACK_AB R92, R93, R92 ;  /* 0x0000005c5d5c723e */ /* 0x000fe200000000ff */
[C---:B------:R-:W-:Y:S01]  /*8730*/  FMUL.FTZ R96, R15.reuse, R96 ;  /* 0x000000600f607220 */ /* 0x040fe20000410000 */
[----:B------:R4:W-:Y:S01]  /*8740*/  STS [R17+0x2400], R126 ;  /* 0x0024007e11007388 */ /* 0x0009e20000000800 */
[----:B------:R-:W-:Y:S01]  /*8750*/  FMUL.FTZ R97, R15, R97 ;  /* 0x000000610f617220 */ /* 0x000fe20000410000 */
[----:B------:R-:W-:Y:S01]  /*8760*/  F2FP.PACK_AB R94, R95, R94 ;  /* 0x0000005e5f5e723e */ /* 0x000fe200000000ff */
[----:B------:R-:W-:Y:S01]  /*8770*/  FMUL.FTZ R104, R15, R104 ;  /* 0x000000680f687220 */ /* 0x000fe20000410000 */
[----:B------:R-:W-:Y:S01]  /*8780*/  STS [R19+0x2000], R68 ;  /* 0x0020004413007388 */ /* 0x000fe20000000800 */
[C---:B------:R-:W-:Y:S01]  /*8790*/  FMUL.FTZ R98, R16.reuse, R98 ;  /* 0x0000006210627220 */ /* 0x040fe20000410000 */
[----:B------:R-:W-:Y:S01]  /*87a0*/  F2FP.PACK_AB R88, R89, R88 ;  /* 0x000000585958723e */ /* 0x000fe200000000ff */
[C---:B------:R-:W-:Y:S01]  /*87b0*/  FMUL.FTZ R99, R16.reuse, R99 ;  /* 0x0000006310637220 */ /* 0x040fe20000410000 */
        /* <DEDUP_REMOVED lines=11> */
[C---:B------:R-:W-:Y:S01]  /*8870*/  FMUL.FTZ R108, R13.reuse, R108 ;  /* 0x0000006c0d6c7220 */ /* 0x040fe20000410000 */
[----:B------:R-:W-:Y:S01]  /*8880*/  STS [R25], R84 ;  /* 0x0000005419007388 */ /* 0x000fe20000000800 */
[----:B------:R-:W-:Y:S01]  /*8890*/  FMUL.FTZ R13, R13, R109 ;  /* 0x0000006d0d0d7220 */ /* 0x000fe20000410000 */
[----:B------:R-:W-:Y:S01]  /*88a0*/  F2FP.PACK_AB R15, R15, R104 ;  /* 0x000000680f0f723e */ /* 0x000fe200000000ff */
[----:B------:R-:W-:Y:S01]  /*88b0*/  @P6 FMUL.FTZ R2, R2, 0.69314718246459960938 ;  /* 0x3f31721802026820 */ /* 0x000fe20000410000 */
[----:B------:R-:W-:Y:S01]  /*88c0*/  STS [R25+0x400], R86 ;  /* 0x0004005619007388 */ /* 0x000fe20000000800 */
[C---:B----4-:R-:W-:Y:S01]  /*88d0*/  IADD3 R17, R11.reuse, R12, RZ ;  /* 0x0000000c0b117210 */ /* 0x050fe20007ffe0ff */
[----:B--2---:R-:W-:Y:S01]  /*88e0*/  @P1 FMUL.FTZ R50, R6, 0.69314718246459960938 ;  /* 0x3f31721806321820 */ /* 0x004fe20000410000 */
[----:B------:R-:W-:Y:S01]  /*88f0*/  IADD3 R11, R11, R21, RZ ;  /* 0x000000150b0b7210 */ /* 0x000fe20007ffe0ff */
[----:B------:R-:W-:Y:S01]  /*8900*/  STS [R23+0x2000], R76 ;  /* 0x0020004c17007388 */ /* 0x000fe20000000800 */
[----:B------:R-:W-:Y:S01]  /*8910*/  F2FP.PACK_AB R106, R107, R106 ;  /* 0x0000006a6b6a723e */ /* 0x000fe200000000ff */
[----:B------:R-:W-:Y:S01]  /*8920*/  @P6 FFMA.FTZ R46, R135, c[0x0][0x238], R2 ;  /* 0x00008e00872e6a23 */ /* 0x000fe20000010002 */
[C---:B------:R-:W-:Y:S01]  /*8930*/  IADD3 R12, R5.reuse, R11, RZ ;  /* 0x0000000b050c7210 */ /* 0x040fe20007ffe0ff */
[----:B------:R-:W-:Y:S01]  /*8940*/  STS [R23+0x2400], R78 ;  /* 0x0024004e17007388 */ /* 0x000fe20000000800 */
[----:B-----5:R-:W-:Y:S01]  /*8950*/  IADD3 R19, R5, R21, RZ ;  /* 0x0000001505137210 */ /* 0x020fe20007ffe0ff */
[----:B-1----:R-:W-:Y:S01]  /*8960*/  @P5 FMUL.FTZ R9, R9, 0.69314718246459960938 ;  /* 0x3f31721809095820 */ /* 0x002fe20000410000 */
[----:B------:R-:W-:Y:S01]  /*8970*/  F2FP.PACK_AB R100, R101, R100 ;  /* 0x000000646564723e */ /* 0x000fe200000000ff */
[----:B------:R-:W-:Y:S01]  /*8980*/  STS [R25+0x2000], R80 ;  /* 0x0020005019007388 */ /* 0x000fe20000000800 */
[----:B------:R-:W-:Y:S01]  /*8990*/  F2FP.PACK_AB R13, R13, R108 ;  /* 0x0000006c0d0d723e */ /* 0x000fe200000000ff */
[----:B---3--:R-:W-:-:S02]  /*89a0*/  @P4 FMUL.FTZ R8, R8, 0.69314718246459960938 ;  /* 0x3f31721808084820 */ /* 0x008fc40000410000 */
[----:B------:R-:W-:Y:S01]  /*89b0*/  STS [R25+0x2400], R82 ;  /* 0x0024005219007388 */ /* 0x000fe20000000800 */
[----:B------:R-:W-:-:S03]  /*89c0*/  @P5 FFMA.FTZ R49, R134, c[0x0][0x238], R9 ;  /* 0x00008e0086315a23 */ /* 0x000fc60000010009 */
[----:B------:R-:W-:Y:S04]  /*89d0*/  STS [R21], R116 ;  /* 0x0000007415007388 */ /* 0x000fe80000000800 */
[----:B------:R-:W-:Y:S04]  /*89e0*/  STS [R21+0x400], R118 ;  /* 0x0004007615007388 */ /* 0x000fe80000000800 */
[----:B------:R-:W-:Y:S04]  /*89f0*/  STS [R11], R92 ;  /* 0x0000005c0b007388 */ /* 0x000fe80000000800 */
[----:B------:R-:W-:Y:S04]  /*8a00*/  STS [R11+0x400], R94 ;  /* 0x0004005e0b007388 */ /* 0x000fe80000000800 */
[----:B------:R-:W-:Y:S04]  /*8a10*/  STS [R21+0x2000], R88 ;  /* 0x0020005815007388 */ /* 0x000fe80000000800 */
[----:B------:R-:W-:Y:S04]  /*8a20*/  STS [R21+0x2400], R90 ;  /* 0x0024005a15007388 */ /* 0x000fe80000000800 */
[----:B------:R-:W-:Y:S04]  /*8a30*/  STS [R11+0x2000], R112 ;  /* 0x002000700b007388 */ /* 0x000fe80000000800 */
[----:B------:R1:W-:Y:S04]  /*8a40*/  STS [R11+0x2400], R114 ;  /* 0x002400720b007388 */ /* 0x0003e80000000800 */
[----:B------:R2:W-:Y:S04]  /*8a50*/  STS [R19], R96 ;  /* 0x0000006013007388 */ /* 0x0005e80000000800 */
[----:B------:R2:W-:Y:S04]  /*8a60*/  STS [R19+0x400], R98 ;  /* 0x0004006213007388 */ /* 0x0005e80000000800 */
[----:B------:R2:W-:Y:S04]  /*8a70*/  STS [R12], R15 ;  /* 0x0000000f0c007388 */ /* 0x0005e80000000800 */
[----:B------:R2:W-:Y:S04]  /*8a80*/  STS [R17], R106 ;  /* 0x0000006a11007388 */ /* 0x0005e80000000800 */
[----:B------:R2:W-:Y:S04]  /*8a90*/  STS [R19+0x2000], R100 ;  /* 0x0020006413007388 */ /* 0x0005e80000000800 */
[----:B------:R2:W-:Y:S04]  /*8aa0*/  STS [R19+0x2400], R102 ;  /* 0x0024006613007388 */ /* 0x0005e80000000800 */
[----:B------:R2:W-:Y:S04]  /*8ab0*/  STS [R12+0x2000], R13 ;  /* 0x0020000d0c007388 */ /* 0x0005e80000000800 */
[----:B------:R2:W-:Y:S04]  /*8ac0*/  STS [R17+0x2000], R110 ;  /* 0x0020006e11007388 */ /* 0x0005e80000000800 */
[----:B------:R-:W-:Y:S06]  /*8ad0*/  BAR.SYNC.DEFER_BLOCKING 0x0 ;  /* 0x0000000000007b1d */ /* 0x000fec0000010000 */
[----:B------:R-:W3:Y:S04]  /*8ae0*/  S2R R5, SR_CTAID.Y ;  /* 0x0000000000057919 */ /* 0x000ee80000002600 */
[----:B-1----:R-:W1:Y:S04]  /*8af0*/  S2R R11, SR_CTAID.X ;  /* 0x00000000000b7919 */ /* 0x002e680000002500 */
[----:B------:R2:W4:Y:S04]  /*8b00*/  LDS.128 R36, [R196] ;  /* 0x00000000c4247984 */ /* 0x0005280000000c00 */
[----:B------:R2:W2:Y:S01]  /*8b10*/  LDS.128 R32, [R196+0x800] ;  /* 0x00080000c4207984 */ /* 0x0004a20000000c00 */
[----:B---3--:R-:W-:-:S03]  /*8b20*/  @!P3 IMAD R47, R5, c[0x0][0x214], RZ ;  /* 0x00008500052fba24 */ /* 0x008fc600078e02ff */
[----:B------:R3:W2:Y:S01]  /*8b30*/  LDS.128 R28, [R196+0x1000] ;  /* 0x00100000c41c7984 */ /* 0x0006a20000000c00 */
[----:B------:R-:W-:Y:S02]  /*8b40*/  IMAD R48, R5, R44, RZ ;  /* 0x0000002c05307224 */ /* 0x000fe400078e02ff */
[----:B------:R-:W-:Y:S01]  /*8b50*/  @P0 IMAD.MOV.U32 R44, RZ, RZ, c[0x0][0x210] ;  /* 0x00008400ff2c0624 */ /* 0x000fe200078e00ff */
[----:B------:R3:W2:Y:S01]  /*8b60*/  LDS.128 R24, [R196+0x1800] ;  /* 0x00180000c4187984 */ /* 0x0006a20000000c00 */
[----:B------:R-:W-:Y:S02]  /*8b70*/  @!P0 MOV R44, 0x1 ;  /* 0x00000001002c8802 */ /* 0x000fe40000000f00 */
[----:B------:R-:W-:Y:S01]  /*8b80*/  @!P3 SHF.R.S32.HI R53, RZ, 0x1f, R47 ;  /* 0x0000001fff35b819 */ /* 0x000fe2000001142f */
[----:B------:R3:W2:Y:S01]  /*8b90*/  LDS.128 R20, [R196+0x2000] ;  /* 0x00200000c4147984 */ /* 0x0006a20000000c00 */
[----:B------:R-:W-:Y:S01]  /*8ba0*/  SEL R48, R48, RZ, P3 ;  /* 0x000000ff30307207 */ /* 0x000fe20001800000 */
[----:B-1----:R-:W-:Y:S01]  /*8bb0*/  IMAD R2, R11, R44, RZ ;  /* 0x0000002c0b027224 */ /* 0x002fe200078e02ff */
[----:B------:R-:W-:Y:S01]  /*8bc0*/  @!P3 MOV R52, R47 ;  /* 0x0000002f0034b202 */ /* 0x000fe20000000f00 */
[----:B------:R3:W1:Y:S01]  /*8bd0*/  LDS.128 R16, [R196+0x2800] ;  /* 0x00280000c4107984 */ /* 0x0006620000000c00 */
[----:B------:R-:W-:Y:S01]  /*8be0*/  LOP3.LUT P3, RZ, R197, 0x3, RZ, 0xc0, !PT ;  /* 0x00000003c5ff7812 */ /* 0x000fe2000786c0ff */
[----:B------:R-:W-:Y:S01]  /*8bf0*/  IMAD R47, R45, R10, R48 ;  /* 0x0000000a2d2f7224 */ /* 0x000fe200078e0230 */
[----:B------:R-:W-:Y:S01]  /*8c00*/  SHF.L.U32 R2, R2, 0x7, RZ ;  /* 0x0000000702027819 */ /* 0x000fe200000006ff */
[----:B------:R3:W1:Y:S01]  /*8c10*/  LDS.128 R12, [R196+0x3000] ;  /* 0x00300000c40c7984 */ /* 0x0006620000000c00 */
[----:B------:R-:W-:Y:S01]  /*8c20*/  MOV R10, 0x7f800000 ;  /* 0x7f800000000a7802 */ /* 0x000fe20000000f00 */
[----:B------:R-:W-:Y:S01]  /*8c30*/  @P4 FFMA.FTZ R10, R133, c[0x0][0x238], R8 ;  /* 0x00008e00850a4a23 */ /* 0x000fe20000010008 */
[----:B------:R-:W-:Y:S01]  /*8c40*/  IADD3 R6, P2, P0, R2, R52, R47 ;  /* 0x0000003402067210 */ /* 0x000fe2000785e02f */
[----:B------:R3:W1:Y:S01]  /*8c50*/  LDS.128 R40, [R196+0x3800] ;  /* 0x00380000c4287984 */ /* 0x0006620000000c00 */
[----:B------:R-:W-:-:S02]  /*8c60*/  SHF.R.S32.HI R2, RZ, 0x1f, R2 ;  /* 0x0000001fff027819 */ /* 0x000fc40000011402 */
[----:B------:R-:W-:Y:S02]  /*8c70*/  SHF.R.S32.HI R47, RZ, 0x1f, R47 ;  /* 0x0000001fff2f7819 */ /* 0x000fe4000001142f */
[----:B------:R-:W-:Y:S01]  /*8c80*/  MOV R48, 0x7f800000 ;  /* 0x7f80000000307802 */ /* 0x000fe20000000f00 */
[----:B------:R-:W-:Y:S01]  /*8c90*/  @P1 FFMA.FTZ R48, R7, c[0x0][0x238], R50 ;  /* 0x00008e0007301a23 */ /* 0x000fe20000010032 */
[----:B------:R-:W-:Y:S01]  /*8ca0*/  IADD3.X R2, R2, R53, R47, P2, P0 ;  /* 0x0000003502027210 */ /* 0x000fe200017e042f */
[----:B------:R-:W-:Y:S05]  /*8cb0*/  @P3 BRA `(.L_x_1205) ;  /* 0x0000029000003947 */ /* 0x000fea0003800000 */
[----:B------:R-:W-:Y:S02]  /*8cc0*/  SHF.R.S32.HI R7, RZ, 0x1f, R4 ;  /* 0x0000001fff077819 */ /* 0x000fe40000011404 */
[----:B------:R-:W-:Y:S02]  /*8cd0*/  SHF.R.S32.HI R8, RZ, 0x1f, R197 ;  /* 0x0000001fff087819 */ /* 0x000fe400000114c5 */
[----:B------:R-:W-:Y:S02]  /*8ce0*/  LEA.HI R7, R7, R4, RZ, 0x2 ;  /* 0x0000000407077211 */ /* 0x000fe400078f10ff */
[----:B------:R-:W-:Y:S01]  /*8cf0*/  LEA.HI R53, R8, R197, RZ, 0x2 ;  /* 0x000000c508357211 */ /* 0x000fe200078f10ff */
[----:B------:R-:W-:Y:S01]  /*8d00*/  IMAD.MOV.U32 R8, RZ, RZ, c[0x0][0x214] ;  /* 0x00008500ff087624 */ /* 0x000fe200078e00ff */
[----:B------:R-:W-:-:S02]  /*8d10*/  LOP3.LUT R7, R7, 0xffffffc, RZ, 0xc0, !PT ;  /* 0x0ffffffc07077812 */ /* 0x000fc400078ec0ff */
[----:B------:R-:W-:-:S03]  /*8d20*/  SHF.R.S32.HI R53, RZ, 0x2, R53 ;  /* 0x00000002ff357819 */ /* 0x000fc60000011435 */
[----:B------:R-:W-:Y:S02]  /*8d30*/  IMAD.IADD R50, R4, 0x1, -R7 ;  /* 0x0000000104327824 */ /* 0x000fe400078e0a07 */
[----:B------:R-:W-:Y:S02]  /*8d40*/  IMAD R4, R11, -0x80, R8 ;  /* 0xffffff800b047824 */ /* 0x000fe400078e0208 */
[----:B------:R-:W-:-:S05]  /*8d50*/  IMAD R53, R50, 0x10, R53 ;  /* 0x0000001032357824 */ /* 0x000fca00078e0235 */
[CC--:B------:R-:W-:Y:S02]  /*8d60*/  ISETP.GE.AND P6, PT, R53.reuse, R4.reuse, PT ;  /* 0x000000043500720c */ /* 0x0c0fe40003fc6270 */
[C---:B------:R-:W-:Y:S02]  /*8d70*/  IADD3 R47, R53.reuse, 0x8, RZ ;  /* 0x00000008352f7810 */ /* 0x040fe40007ffe0ff */
[----:B------:R-:W-:Y:S02]  /*8d80*/  IADD3 R9, R53, 0x40, RZ ;  /* 0x0000004035097810 */ /* 0x000fe40007ffe0ff */
[-C--:B------:R-:W-:Y:S02]  /*8d90*/  ISETP.GE.AND P5, PT, R47, R4.reuse, PT ;  /* 0x000000042f00720c */ /* 0x080fe40003fa6270 */
[----:B------:R-:W-:Y:S02]  /*8da0*/  IADD3 R51, R53, 0x48, RZ ;  /* 0x0000004835337810 */ /* 0x000fe40007ffe0ff */
[----:B------:R-:W-:-:S02]  /*8db0*/  ISETP.GE.AND P4, PT, R9, R4, PT ;  /* 0x000000040900720c */ /* 0x000fc40003f86270 */
[----:B------:R-:W-:Y:S01]  /*8dc0*/  ISETP.GE.AND P3, PT, R51, R4, PT ;  /* 0x000000043300720c */ /* 0x000fe20003f66270 */
[----:B------:R-:W-:-:S05]  /*8dd0*/  @!P6 IMAD R53, R53, R44, RZ ;  /* 0x0000002c3535e224 */ /* 0x000fca00078e02ff */
[----:B------:R-:W-:Y:S01]  /*8de0*/  @!P6 IADD3 R7, P0, R53, R6, RZ ;  /* 0x000000063507e210 */ /* 0x000fe20007f1e0ff */
[----:B------:R-:W-:-:S03]  /*8df0*/  @!P5 IMAD R47, R47, R44, RZ ;  /* 0x0000002c2f2fd224 */ /* 0x000fc600078e02ff */
[----:B------:R-:W-:Y:S01]  /*8e00*/  @!P6 LEA.HI.X.SX32 R4, R53, R2, 0x1, P0 ;  /* 0x000000023504e211 */ /* 0x000fe200000f0eff */
[-C--:B------:R-:W-:Y:S01]  /*8e10*/  @!P4 IMAD R9, R9, R44.reuse, RZ ;  /* 0x0000002c0909c224 */ /* 0x080fe200078e02ff */
[----:B------:R-:W-:Y:S01]  /*8e20*/  @!P6 LEA R52, P0, R7, c[0x0][0x200], 0x2 ;  /* 0x000080000734ea11 */ /* 0x000fe200078010ff */
[----:B------:R-:W-:Y:S01]  /*8e30*/  @!P3 IMAD R51, R51, R44, RZ ;  /* 0x0000002c3333b224 */ /* 0x000fe200078e02ff */
[-C--:B------:R-:W-:Y:S02]  /*8e40*/  @!P5 IADD3 R8, P2, R47, R6.reuse, RZ ;  /* 0x000000062f08d210 */ /* 0x080fe40007f5e0ff */
[----:B------:R-:W-:Y:S02]  /*8e50*/  @!P6 LEA.HI.X R53, R7, c[0x0][0x204], R4, 0x2, P0 ;  /* 0x000081000735ea11 */ /* 0x000fe400000f1404 */
[----:B------:R-:W-:Y:S02]  /*8e60*/  @!P4 IADD3 R4, P1, R9, R6, RZ ;  /* 0x000000060904c210 */ /* 0x000fe40007f3e0ff */
[----:B------:R-:W-:Y:S01]  /*8e70*/  @!P5 LEA.HI.X.SX32 R47, R47, R2, 0x1, P2 ;  /* 0x000000022f2fd211 */ /* 0x000fe200010f0eff */
[----:B------:R3:W-:Y:S01]  /*8e80*/  @!P6 STG.E [R52.64], R46 ;  /* 0x0000002e3400e986 */ /* 0x0007e2000c101908 */
[----:B------:R-:W-:-:S02]  /*8e90*/  @!P3 IADD3 R6, P0, R51, R6, RZ ;  /* 0x000000063306b210 */ /* 0x000fc40007f1e0ff */
[C---:B------:R-:W-:Y:S02]  /*8ea0*/  @!P5 LEA R54, P2, R8.reuse, c[0x0][0x200], 0x2 ;  /* 0x000080000836da11 */ /* 0x040fe400078410ff */
[-C--:B------:R-:W-:Y:S02]  /*8eb0*/  @!P4 LEA.HI.X.SX32 R9, R9, R2.reuse, 0x1, P1 ;  /* 0x000000020909c211 */ /* 0x080fe400008f0eff */
[----:B------:R-:W-:Y:S02]  /*8ec0*/  @!P3 LEA.HI.X.SX32 R51, R51, R2, 0x1, P0 ;  /* 0x000000023333b211 */ /* 0x000fe400000f0eff */
[----:B------:R-:W-:Y:S02]  /*8ed0*/  @!P5 LEA.HI.X R55, R8, c[0x0][0x204], R47, 0x2, P2 ;  /* 0x000081000837da11 */ /* 0x000fe400010f142f */
[----:B------:R-:W-:Y:S02]  /*8ee0*/  @!P4 LEA R56, P1, R4, c[0x0][0x200], 0x2 ;  /* 0x000080000438ca11 */ /* 0x000fe400078210ff */
[----:B------:R-:W-:Y:S01]  /*8ef0*/  @!P3 LEA R8, P0, R6, c[0x0][0x200], 0x2 ;  /* 0x000080000608ba11 */ /* 0x000fe200078010ff */
[----:B------:R3:W-:Y:S01]  /*8f00*/  @!P5 STG.E [R54.64], R49 ;  /* 0x000000313600d986 */ /* 0x0007e2000c101908 */
[----:B------:R-:W-:-:S02]  /*8f10*/  @!P4 LEA.HI.X R57, R4, c[0x0][0x204], R9, 0x2, P1 ;  /* 0x000081000439ca11 */ /* 0x000fc400008f1409 */
[----:B------:R-:W-:-:S03]  /*8f20*/  @!P3 LEA.HI.X R9, R6, c[0x0][0x204], R51, 0x2, P0 ;  /* 0x000081000609ba11 */ /* 0x000fc600000f1433 */
[----:B------:R3:W-:Y:S04]  /*8f30*/  @!P4 STG.E [R56.64], R10 ;  /* 0x0000000a3800c986 */ /* 0x0007e8000c101908 */
[----:B------:R3:W-:Y:S02]  /*8f40*/  @!P3 STG.E [R8.64], R48 ;  /* 0x000000300800b986 */ /* 0x0007e4000c101908 */
.L_x_1205:
[----:B------:R-:W-:Y:S05]  /*8f50*/  BSYNC B0 ;  /* 0x0000000000007941 */ /* 0x000fea0003800000 */
.L_x_1204:
[----:B------:R-:W-:Y:S01]  /*8f60*/  LEA.HI R3, R3, R0, RZ, 0x3 ;  /* 0x0000000003037211 */ /* 0x000fe200078f18ff */
[----:B------:R-:W-:Y:S02]  /*8f70*/  ULDC.64 UR4, c[0x0][0x1e8] ;  /* 0x00007a0000047ab9 */ /* 0x000fe40000000a00 */
[----:B------:R-:W-:Y:S01]  /*8f80*/  USHF.L.U32 UR7, UR4, 0x5, URZ ;  /* 0x0000000504077899 */ /* 0x000fe2000800063f */
[----:B------:R-:W-:Y:S01]  /*8f90*/  LOP3.LUT R7, R3, 0xfffffff8, RZ, 0xc0, !PT ;  /* 0xfffffff803077812 */ /* 0x000fe200078ec0ff */
[----:B------:R-:W-:Y:S01]  /*8fa0*/  UMOV UR6, 0x5 ;  /* 0x0000000500067882 */ /* 0x000fe20000000000 */
[----:B------:R-:W-:Y:S01]  /*8fb0*/  SHF.R.S32.HI R4, RZ, 0x3, R3 ;  /* 0x00000003ff047819 */ /* 0x000fe20000011403 */
[----:B------:R-:W-:-:S02]  /*8fc0*/  USHF.L.U64.HI UR5, UR4, UR6, UR5 ;  /* 0x0000000604057299 */ /* 0x000fc40008010205 */
[----:B------:R-:W-:Y:S01]  /*8fd0*/  IMAD.IADD R2, R0, 0x1, -R7 ;  /* 0x0000000100027824 */ /* 0x000fe200078e0a07 */
[----:B------:R-:W-:-:S03]  /*8fe0*/  SHF.R.S32.HI R0, RZ, 0x1f, R5 ;  /* 0x0000001fff007819 */ /* 0x000fc60000011405 */
[----:B------:R-:W-:Y:S02]  /*8ff0*/  IMAD.SHL.U32 R6, R2, 0x8, RZ ;  /* 0x0000000802067824 */ /* 0x000fe400078e00ff */
[----:B------:R-:W-:Y:S01]  /*9000*/  IMAD R2, R0, c[0x0][0x1e0], RZ ;  /* 0x0000780000027a24 */ /* 0x000fe200078e02ff */
[----:B------:R-:W-:Y:S02]  /*9010*/  SHF.R.S32.HI R0, RZ, 0x1f, R45 ;  /* 0x0000001fff007819 */ /* 0x000fe4000001142d */
[----:B------:R-:W-:Y:S01]  /*9020*/  SHF.R.S32.HI R7, RZ, 0x1f, R6 ;  /* 0x0000001fff077819 */ /* 0x000fe20000011406 */
[C---:B------:R-:W-:Y:S02]  /*9030*/  IMAD R2, R5.reuse, c[0x0][0x1e4], R2 ;  /* 0x0000790005027a24 */ /* 0x040fe400078e0202 */
[----:B------:R-:W-:Y:S02]  /*9040*/  IMAD R0, R0, c[0x0][0x1f0], RZ ;  /* 0x00007c0000007a24 */ /* 0x000fe400078e02ff */
[----:B------:R-:W-:Y:S01]  /*9050*/  IMAD.WIDE.U32 R6, R5, c[0x0][0x1e0], R6 ;  /* 0x0000780005067a25 */ /* 0x000fe200078e0006 */
[----:B------:R-:W-:-:S03]  /*9060*/  SHF.R.S32.HI R5, RZ, 0x1f, R4 ;  /* 0x0000001fff057819 */ /* 0x000fc60000011404 */
[----:B------:R-:W-:Y:S02]  /*9070*/  IMAD.IADD R7, R7, 0x1, R2 ;  /* 0x0000000107077824 */ /* 0x000fe400078e0202 */
[----:B------:R-:W-:Y:S02]  /*9080*/  IMAD R0, R45, c[0x0][0x1f4], R0 ;  /* 0x00007d002d007a24 */ /* 0x000fe400078e0200 */
[----:B------:R-:W-:-:S04]  /*9090*/  IMAD.WIDE R4, R11, 0x80, R4 ;  /* 0x000000800b047825 */ /* 0x000fc800078e0204 */
[----:B------:R-:W-:-:S04]  /*90a0*/  IMAD.WIDE.U32 R6, R45, c[0x0][0x1f0], R6 ;  /* 0x00007c002d067a25 */ /* 0x000fc800078e0006 */
[----:B------:R-:W-:Y:S02]  /*90b0*/  IMAD R2, R5, c[0x0][0x1e8], RZ ;  /* 0x00007a0005027a24 */ /* 0x000fe400078e02ff */
[----:B------:R-:W-:Y:S02]  /*90c0*/  IMAD.IADD R7, R7, 0x1, R0 ;  /* 0x0000000107077824 */ /* 0x000fe400078e0200 */
[C---:B------:R-:W-:Y:S02]  /*90d0*/  IMAD R2, R4.reuse, c[0x0][0x1ec], R2 ;  /* 0x00007b0004027a24 */ /* 0x040fe400078e0202 */
[----:B------:R-:W-:-:S04]  /*90e0*/  IMAD.WIDE.U32 R6, R4, c[0x0][0x1e8], R6 ;  /* 0x00007a0004067a25 */ /* 0x000fc800078e0006 */
[----:B------:R-:W-:Y:S01]  /*90f0*/  IMAD.IADD R2, R7, 0x1, R2 ;  /* 0x0000000107027824 */ /* 0x000fe200078e0202 */
[----:B------:R-:W-:-:S04]  /*9100*/  LEA R4, P0, R6, c[0x0][0x1d0], 0x1 ;  /* 0x0000740006047a11 */ /* 0x000fc800078008ff */
[----:B------:R-:W-:Y:S02]  /*9110*/  LEA.HI.X R5, R6, c[0x0][0x1d4], R2, 0x1, P0 ;  /* 0x0000750006057a11 */ /* 0x000fe400000f0c02 */
[----:B------:R-:W-:-:S03]  /*9120*/  IADD3 R44, P0, R4, UR7, RZ ;  /* 0x00000007042c7c10 */ /* 0x000fc6000ff1e0ff */
[----:B----4-:R-:W-:Y:S01]  /*9130*/  STG.E.128 [R4.64], R36 ;  /* 0x0000002404007986 */ /* 0x010fe2000c101d08 */
[----:B------:R-:W-:Y:S02]  /*9140*/  IADD3.X R45, R5, UR5, RZ, P0, !PT ;  /* 0x00000005052d7c10 */ /* 0x000fe400087fe4ff */
[----:B---3--:R-:W-:-:S03]  /*9150*/  IADD3 R10, P0, R44, UR7, RZ ;  /* 0x000000072c0a7c10 */ /* 0x008fc6000ff1e0ff */
[----:B--2---:R-:W-:Y:S01]  /*9160*/  STG.E.128 [R44.64], R32 ;  /* 0x000000202c007986 */ /* 0x004fe2000c101d08 */
[----:B------:R-:W-:Y:S02]  /*9170*/  IADD3.X R11, R45, UR5, RZ, P0, !PT ;  /* 0x000000052d0b7c10 */ /* 0x000fe400087fe4ff */
[----:B------:R-:W-:-:S03]  /*9180*/  IADD3 R8, P0, R10, UR7, RZ ;  /* 0x000000070a087c10 */ /* 0x000fc6000ff1e0ff */
[----:B------:R-:W-:Y:S01]  /*9190*/  STG.E.128 [R10.64], R28 ;  /* 0x0000001c0a007986 */ /* 0x000fe2000c101d08 */
        /* <DEDUP_REMOVED lines=8> */
[----:B-1----:R-:W-:Y:S01]  /*9220*/  STG.E.128 [R2.64], R16 ;  /* 0x0000001002007986 */ /* 0x002fe2000c101d08 */
[----:B------:R-:W-:Y:S02]  /*9230*/  IADD3.X R47, R3, UR5, RZ, P0, !PT ;  /* 0x00000005032f7c10 */ /* 0x000fe400087fe4ff */
[----:B------:R-:W-:-:S03]  /*9240*/  IADD3 R48, P0, R46, UR7, RZ ;  /* 0x000000072e307c10 */ /* 0x000fc6000ff1e0ff */
[----:B------:R-:W-:Y:S01]  /*9250*/  STG.E.128 [R46.64], R12 ;  /* 0x0000000c2e007986 */ /* 0x000fe2000c101d08 */
[----:B------:R-:W-:-:S05]  /*9260*/  IADD3.X R49, R47, UR5, RZ, P0, !PT ;  /* 0x000000052f317c10 */ /* 0x000fca00087fe4ff */
[----:B------:R-:W-:Y:S01]  /*9270*/  STG.E.128 [R48.64], R40 ;  /* 0x0000002830007986 */ /* 0x000fe2000c101d08 */
[----:B------:R-:W-:Y:S05]  /*9280*/  EXIT ;  /* 0x000000000000794d */ /* 0x000fea0003800000 */
.L_x_1206:
        /* <DEDUP_REMOVED lines=15> */
.L_x_2130:


//--------------------- .text._ZN5flash16flash_fwd_kernelI23Flash_fwd_kernel_traitsILi64ELi128ELi64ELi4ELb0ELb0EN7cutlass6half_tE19Flash_kernel_traitsILi64ELi128ELi64ELi4ES3_EELb0ELb0ELb0ELb0ELb1ELb1ELb1ELb0EEEvNS_16Flash_fwd_paramsE --------------------------
	.section	.text._ZN5flash16flash_fwd_kernelI23Flash_fwd_kernel_traitsILi64ELi128ELi64ELi4ELb0ELb0EN7cutlass6half_tE19Flash_kernel_traitsILi64ELi128ELi64ELi4ES3_EELb0ELb0ELb0ELb0ELb1ELb1ELb1ELb0EEEvNS_16Flash_fwd_paramsE,"ax",@progbits
	.sectioninfo	@"SHI_REGISTERS=255"
	.align	128
        .global         _ZN5flash16flash_fwd_kernelI23Flash_fwd_kernel_traitsILi64ELi128ELi64ELi4ELb0ELb0EN7cutlass6half_tE19Flash_kernel_traitsILi64ELi128ELi64ELi4ES3_EELb0ELb0ELb0ELb0ELb1ELb1ELb1ELb0EEEvNS_16Flash_fwd_paramsE
        .type           _ZN5flash16flash_fwd_kernelI23Flash_fwd_kernel_traitsILi64ELi128ELi64ELi4ELb0ELb0EN7cutlass6half_tE19Flash_kernel_traitsILi64ELi128ELi64ELi4ES3_EELb0ELb0ELb0ELb0ELb1ELb1ELb1ELb0EEEvNS_16Flash_fwd_paramsE,@function
        .size           _ZN5flash16flash_fwd_kernelI23Flash_fwd_kernel_traitsILi64ELi128ELi64ELi4ELb0ELb0EN7cutlass6half_tE19Flash_kernel_traitsILi64ELi128ELi64ELi4ES3_EELb0ELb0ELb0ELb0ELb1ELb1ELb1ELb0EEEvNS_16Flash_fwd_paramsE,(.L_x_2131 - _ZN5flash16flash_fwd_kernelI23Flash_fwd_kernel_traitsILi64ELi128ELi64ELi4ELb0ELb0EN7cutlass6half_tE19Flash_kernel_traitsILi64ELi128ELi64ELi4ES3_EELb0ELb0ELb0ELb0ELb1ELb1ELb1ELb0EEEvNS_16Flash_fwd_paramsE)
        .other          _ZN5flash16flash_fwd_kernelI23Flash_fwd_kernel_traitsILi64ELi128ELi64ELi4ELb0ELb0EN7cutlass6half_tE19Flash_kernel_traitsILi64ELi128ELi64ELi4ES3_EELb0ELb0ELb0ELb0ELb1ELb1ELb1ELb0EEEvNS_16Flash_fwd_paramsE,@"STO_CUDA_ENTRY STV_DEFAULT"
_ZN5flash16flash_fwd_kernelI23Flash_fwd_kernel_traitsILi64ELi128ELi64ELi4ELb0ELb0EN7cutlass6half_tE19Flash_kernel_traitsILi64ELi128ELi64ELi4ES3_EELb0ELb0ELb0ELb0ELb1ELb1ELb1ELb0EEEvNS_16Flash_fwd_paramsE:
.text._ZN5flash16flash_fwd_kernelI23Flash_fwd_kernel_traitsILi64ELi128ELi64ELi4ELb0ELb0EN7cutlass6half_tE19Flash_kernel_traitsILi64ELi128ELi64ELi4ES3_EELb0ELb0ELb0ELb0ELb1ELb1ELb1ELb0EEEvNS_16Flash_fwd_paramsE:
[----:B------:R-:W-:Y:S02]  /*0000*/  MOV R1, c[0x0][0x28] ;  /* 0x00000a0000017a02 */ /* 0x000fe40000000f00 */
[----:B------:R-:W1:Y:S01]  /*0010*/  S2R R15, SR_CTAID.Y ;  /* 0x00000000000f7919 */ /* 0x000e620000002600 */
[----:B------:R-:W-:Y:S01]  /*0020*/  ISETP.NE.U32.AND P0, PT, RZ, c[0x0][0x250], PT ;  /* 0x00009400ff007a0c */ /* 0x000fe20003f05070 */
[----:B------:R-:W-:Y:S01]  /*0030*/  IMAD.MOV.U32 R11, RZ, RZ, RZ ;  /* 0x000000ffff0b7224 */ /* 0x000fe200078e00ff */
[----:B------:R-:W-:Y:S01]  /*0040*/  ISETP.NE.U32.AND P2, PT, RZ, c[0x0][0x258], PT ;  /* 0x00009600ff007a0c */ /* 0x000fe20003f45070 */
[----:B------:R-:W-:Y:S01]  /*0050*/  ULDC.64 UR8, c[0x0][0x118] ;  /* 0x0000460000087ab9 */ /* 0x000fe20000000a00 */
[----:B------:R-:W-:Y:S02]  /*0060*/  ISETP.NE.AND.EX P0, PT, RZ, c[0x0][0x254], PT, P0 ;  /* 0x00009500ff007a0c */ /* 0x000fe40003f05300 */
[----:B------:R-:W-:-:S11]  /*0070*/  ISETP.NE.AND.EX P2, PT, RZ, c[0x0][0x25c], PT, P2 ;  /* 0x00009700ff007a0c */ /* 0x000fd60003f45320 */
[----:B------:R-:W-:Y:S02]  /*0080*/  @P0 IMAD.MOV.U32 R2, RZ, RZ, 0x4 ;  /* 0x00000004ff020424 */ /* 0x000fe400078e00ff */
[----:B------:R-:W-:Y:S02]  /*0090*/  @P2 IMAD.MOV.U32 R0, RZ, RZ, 0x4 ;  /* 0x00000004ff002424 */ /* 0x000fe400078e00ff */
[----:B-1----:R-:W-:-:S04]  /*00a0*/  @P0 IMAD.WIDE R2, R15, R2, c[0x0][0x250] ;  /* 0x000094000f020625 */ /* 0x002fc800078e0202 */
[----:B------:R-:W-:Y:S01]  /*00b0*/  @P2 IMAD.WIDE R4, R15, R0, c[0x0][0x258] ;  /* 0x000096000f042625 */ /* 0x000fe200078e0200 */
[----:B------:R-:W2:Y:S04]  /*00c0*/  @P0 LDG.E R11, [R2.64] ;  /* 0x00000008020b0981 */ /* 0x000ea8000c1e1900 */
[----:B------:R-:W2:Y:S01]  /*00d0*/  @P2 LDG.E R86, [R4.64] ;  /* 0x0000000804562981 */ /* 0x000ea2000c1e1900 */
[----:B------:R-:W-:-:S03]  /*00e0*/  @!P2 ISETP.NE.U32.AND P1, PT, RZ, c[0x0][0x268], PT ;  /* 0x00009a00ff00aa0c */ /* 0x000fc60003f25070 */
[----:B------:R-:W1:Y:S01]  /*00f0*/  S2R R24, SR_CTAID.X ;  /* 0x0000000000187919 */ /* 0x000e620000002500 */
        /* <DEDUP_REMOVED lines=9> */
[----:B------:R-:W-:Y:S01]  /*0190*/  IADD3 R0, R86, 0x3f, RZ ;  /* 0x0000003f56007810 */ /* 0x000fe20007ffe0ff */
[----:B------:R-:W-:Y:S01]  /*01a0*/  ULDC.64 UR4, c[0x0][0x190] ;  /* 0x0000640000047ab9 */ /* 0x000fe20000000a00 */
[----:B------:R-:W2:Y:S01]  /*01b0*/  I2F.RP R4, R10 ;  /* 0x0000000a00047306 */ /* 0x000ea20000209400 */
[----:B------:R-:W3:Y:S01]  /*01c0*/  S2R R14, SR_CTAID.Z ;  /* 0x00000000000e7919 */ /* 0x000ee20000002700 */
[----:B------:R-:W-:Y:S01]  /*01d0*/  SHF.R.S32.HI R3, RZ, 0x1f, R0 ;  /* 0x0000001fff037819 */ /* 0x000fe20000011400 */
[----:B------:R-:W-:Y:S02]  /*01e0*/  USHF.L.U32 UR7, UR4, 0x5, URZ ;  /* 0x0000000504077899 */ /* 0x000fe4000800063f */
[----:B------:R-:W-:Y:S01]  /*01f0*/  UMOV UR6, 0x5 ;  /* 0x0000000500067882 */ /* 0x000fe20000000000 */
[----:B------:R-:W-:Y:S01]  /*0200*/  LEA.HI R3, R3, R0, RZ, 0x6 ;  /* 0x0000000003037211 */ /* 0x000fe200078f30ff */
[----:B------:R-:W-:-:S02]  /*0210*/  USHF.L.U64.HI UR13, UR4, UR6, UR5 ;  /* 0x00000006040d7299 */ /* 0x000fc40008010205 */
[----:B------:R-:W-:Y:S02]  /*0220*/  UMOV UR10, 0x6 ;  /* 0x00000006000a7882 */ /* 0x000fe40000000000 */
[----:B------:R-:W-:Y:S02]  /*0230*/  ULDC.64 UR4, c[0x0][0x198] ;  /* 0x0000660000047ab9 */ /* 0x000fe40000000a00 */
[----:B------:R-:W-:Y:S02]  /*0240*/  USHF.L.U64.HI UR10, UR4, UR10, UR5 ;  /* 0x0000000a040a7299 */ /* 0x000fe40008010205 */
[----:B------:R-:W-:Y:S01]  /*0250*/  USHF.L.U32 UR11, UR4, 0x6, URZ ;  /* 0x00000006040b7899 */ /* 0x000fe2000800063f */
[----:B--2---:R-:W2:Y:S01]  /*0260*/  MUFU.RCP R20, R4 ;  /* 0x0000000400147308 */ /* 0x004ea20000001000 */
[----:B------:R-:W-:Y:S02]  /*0270*/  USHF.L.U32 UR12, UR4, 0x5, URZ ;  /* 0x00000005040c7899 */ /* 0x000fe4000800063f */
[----:B------:R-:W-:Y:S01]  /*0280*/  USHF.L.U64.HI UR14, UR4, UR6, UR5 ;  /* 0x00000006040e7299 */ /* 0x000fe20008010205 */
[----:B-1----:R-:W-:-:S02]  /*0290*/  SHF.R.S32.HI R85, RZ, 0x1f, R84 ;  /* 0x0000001fff557819 */ /* 0x002fc40000011454 */
[----:B------:R-:W-:Y:S02]  /*02a0*/  ULDC.64 UR4, c[0x0][0x1a0] ;  /* 0x0000680000047ab9 */ /* 0x000fe40000000a00 */
[----:B------:R-:W-:Y:S01]  /*02b0*/  USHF.L.U64.HI UR5, UR4, UR6, UR5 ;  /* 0x0000000604057299 */ /* 0x000fe20008010205 */
[CC--:B------:R-:W-:Y:S01]  /*02c0*/  LEA.HI R19, R85.reuse, R84.reuse, RZ, 0x3 ;  /* 0x0000005455137211 */ /* 0x0c0fe200078f18ff */
[----:B------:R-:W-:Y:S01]  /*02d0*/  USHF.L.U32 UR4, UR4, 0x5, URZ ;  /* 0x0000000504047899 */ /* 0x000fe2000800063f */
[----:B------:R-:W-:Y:S02]  /*02e0*/  LEA.HI R5, R85, R84, RZ, 0x4 ;  /* 0x0000005455057211 */ /* 0x000fe400078f20ff */
[----:B------:R-:W-:Y:S02]  /*02f0*/  LOP3.LUT R7, R19, 0xfffffff8, RZ, 0xc0, !PT ;  /* 0xfffffff813077812 */ /* 0x000fe400078ec0ff */
[----:B------:R-:W-:Y:S02]  /*0300*/  SHF.R.S32.HI R8, RZ, 0x3, R19 ;  /* 0x00000003ff087819 */ /* 0x000fe40000011413 */
[----:B--2---:R-:W-:-:S02]  /*0310*/  IADD3 R20, R20, 0xffffffe, RZ ;  /* 0x0ffffffe14147810 */ /* 0x004fc40007ffe0ff */
[----:B------:R-:W-:Y:S02]  /*0320*/  IADD3 R6, -R7, R84, RZ ;  /* 0x0000005407067210 */ /* 0x000fe40007ffe1ff */
[----:B------:R-:W1:Y:S01]  /*0330*/  F2I.FTZ.U32.TRUNC.NTZ R21, R20 ;  /* 0x0000001400157305 */ /* 0x000e62000021f000 */
[----:B------:R-:W-:Y:S02]  /*0340*/  SHF.L.U32 R13, R8, 0x6, RZ ;  /* 0x00000006080d7819 */ /* 0x000fe400000006ff */
[--C-:B------:R-:W-:Y:S01]  /*0350*/  SHF.R.S32.HI R9, RZ, 0x1f, R8.reuse ;  /* 0x0000001fff097819 */ /* 0x100fe20000011408 */
[----:B------:R-:W-:Y:S01]  /*0360*/  IMAD.SHL.U32 R22, R6, 0x8, RZ ;  /* 0x0000000806167824 */ /* 0x000fe200078e00ff */
[----:B------:R-:W-:Y:S02]  /*0370*/  IADD3 R16, P0, R8, R11, RZ ;  /* 0x0000000b08107210 */ /* 0x000fe40007f1e0ff */
[----:B------:R-:W-:Y:S01]  /*0380*/  SHF.R.S32.HI R0, RZ, 0x4, R5 ;  /* 0x00000004ff007819 */ /* 0x000fe20000011405 */
[----:B------:R-:W-:Y:S01]  /*0390*/  IMAD.WIDE R24, R24, 0x80, R8 ;  /* 0x0000008018187825 */ /* 0x000fe200078e0208 */
[----:B------:R-:W-:-:S02]  /*03a0*/  LOP3.LUT R13, R13, 0x1c0, RZ, 0xc0, !PT ;  /* 0x000001c00d0d7812 */ /* 0x000fc400078ec0ff */
[----:B------:R-:W-:Y:S02]  /*03b0*/  LEA.HI.X.SX32 R11, R11, R9, 0x1, P0 ;  /* 0x000000090b0b7211 */ /* 0x000fe400000f0eff */
[----:B------:R-:W-:Y:S02]  /*03c0*/  LEA.HI R7, R5, R0, RZ, 0x1 ;  /* 0x0000000005077211 */ /* 0x000fe400078f08ff */
[----:B------:R-:W-:Y:S02]  /*03d0*/  LEA.HI R9, R85, R84, RZ, 0x6 ;  /* 0x0000005455097211 */ /* 0x000fe400078f30ff */
[----:B------:R-:W-:Y:S02]  /*03e0*/  LOP3.LUT R5, R5, 0xfffffff0, RZ, 0xc0, !PT ;  /* 0xfffffff005057812 */ /* 0x000fe400078ec0ff */
[----:B------:R-:W-:Y:S01]  /*03f0*/  SHF.R.U32.HI R200, RZ, 0x3, R13 ;  /* 0x00000003ffc87819 */ /* 0x000fe2000001160d */
[----:B------:R-:W-:Y:S01]  /*0400*/  IMAD.SHL.U32 R9, R9, 0x8, RZ ;  /* 0x0000000809097824 */ /* 0x000fe200078e00ff */
[----:B-1----:R-:W-:Y:S01]  /*0410*/  IADD3 R17, RZ, -R21, RZ ;  /* 0x80000015ff117210 */ /* 0x002fe20007ffe0ff */
[----:B------:R-:W-:Y:S01]  /*0420*/  IMAD.IADD R18, R84, 0x1, -R5 ;  /* 0x0000000154127824 */ /* 0x000fe200078e0a05 */
[----:B------:R-:W-:Y:S01]  /*0430*/  LOP3.LUT R13, R13, 0x38, R22, 0xf8, !PT ;  /* 0x000000380d0d7812 */ /* 0x000fe200078ef816 */
[----:B------:R-:W-:Y:S01]  /*0440*/  IMAD R5, R11, c[0x0][0x198], RZ ;  /* 0x000066000b057a24 */ /* 0x000fe200078e02ff */
[----:B------:R-:W-:Y:S01]  /*0450*/  MOV R20, RZ ;  /* 0x000000ff00147202 */ /* 0x000fe20000000f00 */
[----:B------:R-:W-:Y:S01]  /*0460*/  IMAD R4, R17, R10, RZ ;  /* 0x0000000a11047224 */ /* 0x000fe200078e02ff */
[----:B------:R-:W-:Y:S01]  /*0470*/  LOP3.LUT R200, R13, R200, RZ, 0x3c, !PT ;  /* 0x000000c80dc87212 */ /* 0x000fe200078e3cff */
[----:B------:R-:W-:Y:S01]  /*0480*/  IMAD R11, R11, c[0x0][0x1a0], RZ ;  /* 0x000068000b0b7a24 */ /* 0x000fe200078e02ff */
[----:B------:R-:W-:Y:S01]  /*0490*/  SHF.R.S32.HI R13, RZ, 0x1f, R15 ;  /* 0x0000001fff0d7819 */ /* 0x000fe2000001140f */
[----:B------:R-:W-:Y:S01]  /*04a0*/  IMAD.HI.U32 R4, R21, R4, R20 ;  /* 0x0000000415047227 */ /* 0x000fe200078e0014 */
[----:B------:R-:W-:-:S02]  /*04b0*/  LOP3.LUT R7, R7, 0xfffffffe, RZ, 0xc0, !PT ;  /* 0xfffffffe07077812 */ /* 0x000fc400078ec0ff */
[----:B------:R-:W-:Y:S01]  /*04c0*/  SHF.R.S32.HI R23, RZ, 0x1f, R22 ;  /* 0x0000001fff177819 */ /* 0x000fe20000011416 */
[----:B------:R-:W-:Y:S01]  /*04d0*/  IMAD R8, R13, c[0x0][0x178], RZ ;  /* 0x00005e000d087a24 */ /* 0x000fe200078e02ff */
[----:B------:R-:W-:Y:S01]  /*04e0*/  LOP3.LUT R200, R200, 0x7ffffe00, R9, 0xf8, !PT ;  /* 0x7ffffe00c8c87812 */ /* 0x000fe200078ef809 */
[C---:B------:R-:W-:Y:S01]  /*04f0*/  IMAD R12, R16.reuse, c[0x0][0x19c], R5 ;  /* 0x00006700100c7a24 */ /* 0x040fe200078e0205 */
[----:B------:R-:W-:Y:S01]  /*0500*/  SHF.R.S32.HI R17, RZ, 0x1f, R18 ;  /* 0x0000001fff117819 */ /* 0x000fe20000011412 */
[C---:B------:R-:W-:Y:S01]  /*0510*/  IMAD R11, R16.reuse, c[0x0][0x1a4], R11 ;  /* 0x00006900100b7a24 */ /* 0x040fe200078e020b */
[----:B---3--:R-:W-:Y:S01]  /*0520*/  IABS R9, R14 ;  /* 0x0000000e00097213 */ /* 0x008fe20000000000 */
[--C-:B------:R-:W-:Y:S01]  /*0530*/  IMAD.WIDE.U32 R20, R16, c[0x0][0x198], R22.reuse ;  /* 0x0000660010147a25 */ /* 0x100fe200078e0016 */
[----:B------:R-:W-:Y:S02]  /*0540*/  IADD3 R7, R0, -R7, RZ ;  /* 0x8000000700077210 */ /* 0x000fe40007ffe0ff */
[----:B------:R-:W-:Y:S01]  /*0550*/  LEA.HI R0, R17, R18, RZ, 0x3 ;  /* 0x0000001211007211 */ /* 0x000fe200078f18ff */
[----:B------:R-:W-:Y:S01]  /*0560*/  IMAD.WIDE.U32 R16, R16, c[0x0][0x1a0], R22 ;  /* 0x0000680010107a25 */ /* 0x000fe200078e0016 */
[----:B------:R-:W-:-:S02]  /*0570*/  LOP3.LUT R2, R14, c[0x0][0x1c8], RZ, 0x3c, !PT ;  /* 0x000072000e027a12 */ /* 0x000fc400078e3cff */
[----:B------:R-:W-:Y:S01]  /*0580*/  SHF.L.U32 R200, R200, 0x1, RZ ;  /* 0x00000001c8c87819 */ /* 0x000fe200000006ff */
[C---:B------:R-:W-:Y:S01]  /*0590*/  IMAD R8, R15.reuse, c[0x0][0x17c], R8 ;  /* 0x00005f000f087a24 */ /* 0x040fe200078e0208 */
[----:B------:R-:W-:Y:S01]  /*05a0*/  ISETP.GE.AND P1, PT, R2, RZ, PT ;  /* 0x000000ff0200720c */ /* 0x000fe20003f26270 */
[----:B------:R-:W-:Y:S01]  /*05b0*/  IMAD.WIDE.U32 R22, R15, c[0x0][0x178], R22 ;  /* 0x00005e000f167a25 */ /* 0x000fe200078e0016 */
[----:B------:R-:W-:Y:S02]  /*05c0*/  IADD3 R17, R17, R11, RZ ;  /* 0x0000000b11117210 */ /* 0x000fe40007ffe0ff */
[----:B------:R-:W-:Y:S01]  /*05d0*/  LOP3.LUT R5, R0, 0xfffffff8, RZ, 0xc0, !PT ;  /* 0xfffffff800057812 */ /* 0x000fe200078ec0ff */
[----:B------:R-:W-:Y:S01]  /*05e0*/  IMAD.HI.U32 R4, R4, R9, RZ ;  /* 0x0000000904047227 */ /* 0x000fe200078e00ff */
[----:B------:R-:W-:Y:S02]  /*05f0*/  LEA.HI R85, R85, R84, RZ, 0x5 ;  /* 0x0000005455557211 */ /* 0x000fe400078f28ff */
[----:B------:R-:W-:Y:S01]  /*0600*/  IADD3 R5, R18, -R5, RZ ;  /* 0x8000000512057210 */ /* 0x000fe20007ffe0ff */
[----:B------:R-:W-:Y:S01]  /*0610*/  IMAD.IADD R23, R23, 0x1, R8 ;  /* 0x0000000117177824 */ /* 0x000fe200078e0208 */
[----:B------:R-:W-:Y:S01]  /*0620*/  IADD3 R8, -R4, RZ, RZ ;  /* 0x000000ff04087210 */ /* 0x000fe20007ffe1ff */
[----:B------:R-:W-:Y:S01]  /*0630*/  IMAD.SHL.U32 R2, R6, 0x40, RZ ;  /* 0x0000004006027824 */ /* 0x000fe200078e00ff */
[----:B------:R-:W-:Y:S01]  /*0640*/  SHF.L.U32 R82, R5, 0x6, RZ ;  /* 0x0000000605527819 */ /* 0x000fe200000006ff */
[----:B------:R-:W-:Y:S01]  /*0650*/  IMAD.IADD R21, R21, 0x1, R12 ;  /* 0x0000000115157824 */ /* 0x000fe200078e020c */
[----:B------:R-:W-:Y:S01]  /*0660*/  SHF.R.S32.HI R12, RZ, 0x1f, R14 ;  /* 0x0000001fff0c7819 */ /* 0x000fe2000001140e */
[----:B------:R-:W-:Y:S01]  /*0670*/  IMAD R9, R10, R8, R9 ;  /* 0x000000080a097224 */ /* 0x000fe200078e0209 */
[----:B------:R-:W-:Y:S01]  /*0680*/  LOP3.LUT R2, R2, 0x1c0, RZ, 0xc0, !PT ;  /* 0x000001c002027812 */ /* 0x000fe200078ec0ff */
[----:B------:R-:W-:Y:S01]  /*0690*/  IMAD.WIDE.U32 R22, R14, c[0x0][0x1a8], R22 ;  /* 0x00006a000e167a25 */ /* 0x000fe200078e0016 */
[----:B------:R-:W-:-:S02]  /*06a0*/  LOP3.LUT R82, R82, 0x1c0, RZ, 0xc0, !PT ;  /* 0x000001c052527812 */ /* 0x000fc400078ec0ff */
[----:B------:R-:W-:Y:S01]  /*06b0*/  ISETP.GT.U32.AND P2, PT, R10, R9, PT ;  /* 0x000000090a00720c */ /* 0x000fe20003f44070 */
[----:B------:R-:W-:Y:S01]  /*06c0*/  IMAD R8, R13, c[0x0][0x180], RZ ;  /* 0x000060000d087a24 */ /* 0x000fe200078e02ff */
[----:B------:R-:W-:Y:S01]  /*06d0*/  LOP3.LUT R19, R2, 0x8, R19, 0xf8, !PT ;  /* 0x0000000802137812 */ /* 0x000fe200078ef813 */
[----:B------:R-:W-:Y:S01]  /*06e0*/  IMAD R11, R25, c[0x0][0x190], RZ ;  /* 0x00006400190b7a24 */ /* 0x000fe200078e02ff */
[----:B------:R-:W-:Y:S01]  /*06f0*/  SHF.R.U32.HI R2, RZ, 0x3, R2 ;  /* 0x00000003ff027819 */ /* 0x000fe20000011602 */
[C---:B------:R-:W-:Y:S01]  /*0700*/  IMAD R8, R15.reuse, c[0x0][0x184], R8 ;  /* 0x000061000f087a24 */ /* 0x040fe200078e0208 */
[----:B------:R-:W-:Y:S01]  /*0710*/  SHF.L.U32 R83, R0, 0x6, RZ ;  /* 0x0000000600537819 */ /* 0x000fe200000006ff */
[----:B------:R-:W-:Y:S01]  /*0720*/  IMAD.WIDE.U32 R204, R15, c[0x0][0x180], R20 ;  /* 0x000060000fcc7a25 */ /* 0x000fe200078e0014 */
[----:B------:R-:W-:Y:S02]  /*0730*/  LOP3.LUT R2, R19, R2, RZ, 0x3c, !PT ;  /* 0x0000000213027212 */ /* 0x000fe400078e3cff */
[----:B------:R-:W-:Y:S01]  /*0740*/  SHF.R.S32.HI R0, RZ, 0x5, R85 ;  /* 0x00000005ff007819 */ /* 0x000fe20000011455 */
[----:B------:R-:W-:Y:S01]  /*0750*/  IMAD R19, R12, c[0x0][0x1a8], RZ ;  /* 0x00006a000c137a24 */ /* 0x000fe200078e02ff */
[----:B------:R-:W-:Y:S01]  /*0760*/  IADD3 R205, R205, R8, RZ ;  /* 0x00000008cdcd7210 */ /* 0x000fe20007ffe0ff */
[----:B------:R-:W-:Y:S01]  /*0770*/  @!P2 IMAD.IADD R9, R9, 0x1, -R10 ;  /* 0x000000010909a824 */ /* 0x000fe200078e0a0a */
[----:B------:R-:W-:Y:S01]  /*0780*/  @!P2 IADD3 R4, R4, 0x1, RZ ;  /* 0x000000010404a810 */ /* 0x000fe20007ffe0ff */
[----:B------:R-:W-:Y:S01]  /*0790*/  IMAD R19, R14, c[0x0][0x1ac], R19 ;  /* 0x00006b000e137a24 */ /* 0x000fe200078e0213 */
[----:B------:R-:W-:Y:S01]  /*07a0*/  ISETP.NE.AND P2, PT, RZ, c[0x0][0x1c8], PT ;  /* 0x00007200ff007a0c */ /* 0x000fe20003f45270 */
[C---:B------:R-:W-:Y:S01]  /*07b0*/  IMAD R11, R24.reuse, c[0x0][0x194], R11 ;  /* 0x00006500180b7a24 */ /* 0x040fe200078e020b */
[----:B------:R-:W-:Y:S01]  /*07c0*/  ISETP.GE.U32.AND P3, PT, R9, R10, PT ;  /* 0x0000000a0900720c */ /* 0x000fe20003f66070 */
[----:B------:R-:W-:Y:S01]  /*07d0*/  IMAD.IADD R23, R23, 0x1, R19 ;  /* 0x0000000117177824 */ /* 0x000fe200078e0213 */
[----:B------:R-:W-:Y:S01]  /*07e0*/  LOP3.LUT R83, R83, 0xfffffe00, RZ, 0xc0, !PT ;  /* 0xfffffe0053537812 */ /* 0x000fe200078ec0ff */
[----:B------:R-:W-:Y:S01]  /*07f0*/  IMAD R12, R13, c[0x0][0x188], RZ ;  /* 0x000062000d0c7a24 */ /* 0x000fe200078e02ff */
[----:B------:R-:W-:Y:S01]  /*0800*/  LOP3.LUT R201, R85, 0xffffffe0, RZ, 0xc0, !PT ;  /* 0xffffffe055c97812 */ /* 0x000fe200078ec0ff */
[----:B------:R-:W-:-:S04]  /*0810*/  IMAD.WIDE.U32 R22, R24, c[0x0][0x190], R22 ;  /* 0x0000640018167a25 */ /* 0x000fc800078e0016 */
[----:B------:R-:W-:Y:S01]  /*0820*/  IMAD.IADD R11, R23, 0x1, R11 ;  /* 0x00000001170b7824 */ /* 0x000fe200078e020b */
[----:B------:R-:W-:Y:S01]  /*0830*/  LEA R8, P0, R22, c[0x0][0x160], 0x1 ;  /* 0x0000580016087a11 */ /* 0x000fe200078008ff */
[C---:B------:R-:W-:Y:S02]  /*0840*/  IMAD.WIDE.U32 R202, R15.reuse, c[0x0][0x188], R16 ;  /* 0x000062000fca7a25 */ /* 0x040fe400078e0010 */
[----:B------:R-:W-:Y:S02]  /*0850*/  @P3 IADD3 R4, R4, 0x1, RZ ;  /* 0x0000000104043810 */ /* 0x000fe40007ffe0ff */
[----:B------:R-:W-:Y:S01]  /*0860*/  LEA.HI.X R9, R22, c[0x0][0x164], R11, 0x1, P0 ;  /* 0x0000590016097a11 */ /* 0x000fe200000f0c0b */
[----:B------:R-:W-:Y:S01]  /*0870*/  IMAD R12, R15, c[0x0][0x18c], R12 ;  /* 0x000063000f0c7a24 */ /* 0x000fe200078e020c */
[----:B------:R-:W-:Y:S01]  /*0880*/  IADD3 R10, P0, R8, UR7, RZ ;  /* 0x00000007080a7c10 */ /* 0x000fe2000ff1e0ff */
[----:B------:R-:W-:Y:S02]  /*0890*/  IMAD.MOV.U32 R13, RZ, RZ, R4 ;  /* 0x000000ffff0d7224 */ /* 0x000fe400078e0004 */
[----:B------:R1:W-:Y:S01]  /*08a0*/  LDGSTS.E.BYPASS.LTC128B.128 [R200], [R8.64] ;  /* 0x0000000008c87fae */ /* 0x0003e2000b901d48 */
[----:B------:R-:W-:Y:S01]  /*08b0*/  IADD3.X R11, R9, UR13, RZ, P0, !PT ;  /* 0x0000000d090b7c10 */ /* 0x000fe200087fe4ff */
[----:B------:R-:W-:Y:S01]  /*08c0*/  IMAD R2, R7, 0x200, R2 ;  /* 0x0000020007027824 */ /* 0x000fe200078e0202 */
[----:B------:R-:W-:Y:S01]  /*08d0*/  @!P1 IADD3 R13, -R13, RZ, RZ ;  /* 0x000000ff0d0d9210 */ /* 0x000fe20007ffe1ff */
[----:B------:R-:W-:Y:S01]  /*08e0*/  IMAD.IADD R201, R84, 0x1, -R201 ;  /* 0x0000000154c97824 */ /* 0x000fe200078e0ac9 */
[----:B------:R-:W-:Y:S01]  /*08f0*/  @!P2 LOP3.LUT R13, RZ, c[0x0][0x1c8], RZ, 0x33, !PT ;  /* 0x00007200ff0daa12 */ /* 0x000fe200078e33ff */
[----:B------:R2:W-:Y:S01]  /*0900*/  LDGSTS.E.BYPASS.LTC128B.128 [R200+0x800], [R10.64] ;  /* 0x008000000ac87fae */ /* 0x0005e2000b901d48 */
[----:B------:R-:W-:-:S02]  /*0910*/  IADD3 R16, P0, R10, UR7, RZ ;  /* 0x000000070a107c10 */ /* 0x000fc4000ff1e0ff */
[----:B------:R-:W-:Y:S01]  /*0920*/  IADD3 R203, R203, R12, RZ ;  /* 0x0000000ccbcb7210 */ /* 0x000fe20007ffe0ff */
[----:B------:R-:W-:Y:S01]  /*0930*/  IMAD.WIDE.U32 R204, R13, c[0x0][0x1b0], R204 ;  /* 0x00006c000dcc7a25 */ /* 0x000fe200078e00cc */
[----:B------:R-:W-:Y:S02]  /*0940*/  IADD3.X R17, R11, UR13, RZ, P0, !PT ;  /* 0x0000000d0b117c10 */ /* 0x000fe400087fe4ff */
[----:B------:R-:W-:Y:S01]  /*0950*/  IADD3 R14, P0, R16, UR7, RZ ;  /* 0x00000007100e7c10 */ /* 0x000fe2000ff1e0ff */
[----:B------:R-:W-:Y:S01]  /*0960*/  IMAD.WIDE.U32 R202, R13, c[0x0][0x1b8], R202 ;  /* 0x00006e000dca7a25 */ /* 0x000fe200078e00ca */
[----:B------:R-:W-:Y:S01]  /*0970*/  MOV R206, R204 ;  /* 0x000000cc00ce7202 */ /* 0x000fe20000000f00 */
[----:B------:R3:W-:Y:S01]  /*0980*/  LDGSTS.E.BYPASS.LTC128B.128 [R200+0x1000], [R16.64] ;  /* 0x0100000010c87fae */ /* 0x0007e2000b901d48 */
[----:B------:R-:W-:Y:S02]  /*0990*/  IADD3.X R15, R17, UR13, RZ, P0, !PT ;  /* 0x0000000d110f7c10 */ /* 0x000fe400087fe4ff */
[----:B------:R-:W-:-:S02]  /*09a0*/  IADD3 R18, P0, R14, UR7, RZ ;  /* 0x000000070e127c10 */ /* 0x000fc4000ff1e0ff */
[C---:B------:R-:W-:Y:S01]  /*09b0*/  SHF.L.U32 R96, R2.reuse, 0x1, RZ ;  /* 0x0000000102607819 */ /* 0x040fe200000006ff */
[----:B------:R4:W-:Y:S01]  /*09c0*/  LDGSTS.E.BYPASS.LTC128B.128 [R200+0x1800], [R14.64] ;  /* 0x018000000ec87fae */ /* 0x0009e2000b901d48 */
[----:B------:R-:W-:Y:S02]  /*09d0*/  IADD3.X R19, R15, UR13, RZ, P0, !PT ;  /* 0x0000000d0f137c10 */ /* 0x000fe400087fe4ff */
[----:B------:R-:W-:Y:S01]  /*09e0*/  LEA R197, R2, 0x4000, 0x1 ;  /* 0x0000400002c57811 */ /* 0x000fe200078e08ff */
[----:B------:R-:W-:Y:S01]  /*09f0*/  IMAD.MOV.U32 R2, RZ, RZ, 0x40 ;  /* 0x00000040ff027424 */ /* 0x000fe200078e00ff */
[----:B-1----:R-:W-:Y:S01]  /*0a00*/  SHF.R.S32.HI R8, RZ, 0x1f, R13 ;  /* 0x0000001fff087819 */ /* 0x002fe2000001140d */
[----:B------:R1:W-:Y:S01]  /*0a10*/  LDGSTS.E.BYPASS.LTC128B.128 [R200+0x2000], [R18.64] ;  /* 0x0200000012c87fae */ /* 0x0003e2000b901d48 */
[----:B------:R-:W-:-:S03]  /*0a20*/  IADD3 R193, R197, 0x40, RZ ;  /* 0x00000040c5c17810 */ /* 0x000fc60007ffe0ff */
[C---:B------:R-:W-:Y:S01]  /*0a30*/  IMAD R4, R8.reuse, c[0x0][0x1b0], RZ ;  /* 0x00006c0008047a24 */ /* 0x040fe200078e02ff */
[----:B--2---:R-:W-:Y:S01]  /*0a40*/  LEA.HI.SX32 R11, R3, 0xffffffff, 0x1a ;  /* 0xffffffff030b7811 */ /* 0x004fe200078fd2ff */
[----:B------:R-:W-:Y:S02]  /*0a50*/  IMAD R8, R8, c[0x0][0x1b8], RZ ;  /* 0x00006e0008087a24 */ /* 0x000fe400078e02ff */
[----:B------:R-:W-:Y:S01]  /*0a60*/  IMAD R207, R13, c[0x0][0x1b4], R4 ;  /* 0x00006d000dcf7a24 */ /* 0x000fe200078e0204 */
[----:B------:R-:W-:Y:S01]  /*0a70*/  SHF.R.S32.HI R9, RZ, 0x1f, R11 ;  /* 0x0000001fff097819 */ /* 0x000fe2000001140b */
[----:B------:R-:W-:Y:S02]  /*0a80*/  IMAD R4, R11, UR10, RZ ;  /* 0x0000000a0b047c24 */ /* 0x000fe4000f8e02ff */
[----:B------:R-:W-:Y:S02]  /*0a90*/  IMAD.IADD R207, R205, 0x1, R207 ;  /* 0x00000001cdcf7824 */ /* 0x000fe400078e02cf */
[----:B------:R-:W-:Y:S01]  /*0aa0*/  IMAD R4, R9, UR11, R4 ;  /* 0x0000000b09047c24 */ /* 0x000fe2000f8e0204 */
[----:B---3--:R-:W-:Y:S01]  /*0ab0*/  IADD3 R16, P0, R18, UR7, RZ ;  /* 0x0000000712107c10 */ /* 0x008fe2000ff1e0ff */
[----:B------:R-:W-:-:S02]  /*0ac0*/  IMAD R199, R13, c[0x0][0x1bc], R8 ;  /* 0x00006f000dc77a24 */ /* 0x000fc400078e0208 */
[----:B------:R-:W-:Y:S01]  /*0ad0*/  IMAD R8, R9, c[0x0][0x1a0], RZ ;  /* 0x0000680009087a24 */ /* 0x000fe200078e02ff */
[----:B------:R-:W-:Y:S01]  /*0ae0*/  IADD3.X R17, R19, UR13, RZ, P0, !PT ;  /* 0x0000000d13117c10 */ /* 0x000fe200087fe4ff */
[----:B------:R-:W-:-:S04]  /*0af0*/  IMAD.WIDE.U32 R12, R11, c[0x0][0x1a0], RZ ;  /* 0x000068000b0c7a25 */ /* 0x000fc800078e00ff */
[----:B----4-:R-:W-:Y:S01]  /*0b00*/  IMAD.WIDE.U32 R14, R11, UR11, R206 ;  /* 0x0000000b0b0e7c25 */ /* 0x010fe2000f8e00ce */
[----:B------:R2:W-:Y:S01]  /*0b10*/  LDGSTS.E.BYPASS.LTC128B.128 [R200+0x2800], [R16.64] ;  /* 0x0280000010c87fae */ /* 0x0005e2000b901d48 */
[----:B-1----:R-:W-:Y:S02]  /*0b20*/  IADD3 R18, P1, R16, UR7, RZ ;  /* 0x0000000710127c10 */ /* 0x002fe4000ff3e0ff */
[----:B------:R-:W-:Y:S01]  /*0b30*/  IMAD.IADD R9, R15, 0x1, R4 ;  /* 0x000000010f097824 */ /* 0x000fe200078e0204 */
[C---:B------:R-:W-:Y:S01]  /*0b40*/  LEA R10, P0, R14.reuse, c[0x0][0x168], 0x1 ;  /* 0x00005a000e0a7a11 */ /* 0x040fe200078008ff */
[----:B------:R-:W-:Y:S01]  /*0b50*/  IMAD R8, R11, c[0x0][0x1a4], R8 ;  /* 0x000069000b087a24 */ /* 0x000fe200078e0208 */
[----:B------:R-:W-:Y:S01]  /*0b60*/  IADD3.X R19, R17, UR13, RZ, P1, !PT ;  /* 0x0000000d11137c10 */ /* 0x000fe20008ffe4ff */
[----:B------:R-:W-:Y:S01]  /*0b70*/  IMAD.IADD R199, R203, 0x1, R199 ;  /* 0x00000001cbc77824 */ /* 0x000fe200078e02c7 */
[----:B------:R-:W-:Y:S02]  /*0b80*/  LEA.HI.X R11, R14, c[0x0][0x16c], R9, 0x1, P0 ;  /* 0x00005b000e0b7a11 */ /* 0x000fe400000f0c09 */
[----:B------:R-:W-:Y:S01]  /*0b90*/  IADD3 R14, P1, R10, UR12, RZ ;  /* 0x0000000c0a0e7c10 */ /* 0x000fe2000ff3e0ff */
[----:B------:R1:W-:Y:S01]  /*0ba0*/  LDGSTS.E.BYPASS.LTC128B.128 [R200+0x3000], [R18.64] ;  /* 0x0300000012c87fae */ /* 0x0003e2000b901d48 */
[----:B------:R-:W-:-:S02]  /*0bb0*/  IADD3 R8, R13, R8, RZ ;  /* 0x000000080d087210 */ /* 0x000fc40007ffe0ff */
[----:B------:R-:W-:Y:S02]  /*0bc0*/  LEA R4, P0, R12, R202, 0x6 ;  /* 0x000000ca0c047211 */ /* 0x000fe400078030ff */
[----:B------:R-:W-:Y:S02]  /*0bd0*/  IADD3.X R15, R11, UR14, RZ, P1, !PT ;  /* 0x0000000e0b0f7c10 */ /* 0x000fe40008ffe4ff */
[----:B------:R-:W-:Y:S02]  /*0be0*/  IADD3 R20, P1, R14, UR12, RZ ;  /* 0x0000000c0e147c10 */ /* 0x000fe4000ff3e0ff */
[----:B------:R-:W-:Y:S02]  /*0bf0*/  LEA.HI.X R13, R12, R199, R8, 0x6, P0 ;  /* 0x000000c70c0d7211 */ /* 0x000fe400000f3408 */
[----:B------:R-:W-:Y:S02]  /*0c00*/  IADD3.X R21, R15, UR14, RZ, P1, !PT ;  /* 0x0000000e0f157c10 */ /* 0x000fe40008ffe4ff */
[----:B------:R-:W-:-:S02]  /*0c10*/  IADD3 R22, P0, R20, UR12, RZ ;  /* 0x0000000c14167c10 */ /* 0x000fc4000ff1e0ff */
[----:B--2---:R-:W-:Y:S02]  /*0c20*/  IADD3 R16, P2, R18, UR7, RZ ;  /* 0x0000000712107c10 */ /* 0x004fe4000ff5e0ff */
[----:B------:R-:W-:Y:S02]  /*0c30*/  IADD3.X R23, R21, UR14, RZ, P0, !PT ;  /* 0x0000000e15177c10 */ /* 0x000fe400087fe4ff */
[----:B------:R-:W-:Y:S02]  /*0c40*/  IADD3.X R17, R19, UR13, RZ, P2, !PT ;  /* 0x0000000d13117c10 */ /* 0x000fe400097fe4ff */
[----:B------:R-:W-:-:S03]  /*0c50*/  LEA R8, P0, R4, c[0x0][0x170], 0x1 ;  /* 0x00005c0004087a11 */ /* 0x000fc600078008ff */
[----:B------:R1:W-:Y:S01]  /*0c60*/  LDGSTS.E.BYPASS.LTC128B.128 [R200+0x3800], [R16.64] ;  /* 0x0380000010c87fae */ /* 0x0003e2000b901d48 */
[----:B------:R-:W-:-:S03]  /*0c70*/  LEA.HI.X R9, R4, c[0x0][0x174], R13, 0x1, P0 ;  /* 0x00005d0004097a11 */ /* 0x000fc600000f0c0d */
[----:B------:R2:W-:Y:S04]  /*0c80*/  LDGSTS.E.BYPASS.LTC128B.128 [R200+0x4000], [R10.64] ;  /* 0x040000000ac87fae */ /* 0x0005e8000b901d48 */
[----:B------:R3:W-:Y:S04]  /*0c90*/  LDGSTS.E.BYPASS.LTC128B.128 [R200+0x4800], [R14.64] ;  /* 0x048000000ec87fae */ /* 0x0007e8000b901d48 */
[----:B------:R4:W-:Y:S04]  /*0ca0*/  LDGSTS.E.BYPASS.LTC128B.128 [R200+0x5000], [R20.64] ;  /* 0x0500000014c87fae */ /* 0x0009e8000b901d48 */
[----:B------:R4:W-:Y:S04]  /*0cb0*/  LDGSTS.E.BYPASS.LTC128B.128 [R200+0x5800], [R22.64] ;  /* 0x0580000016c87fae */ /* 0x0009e8000b901d48 */
[----:B------:R-:W0:Y:S01]  /*0cc0*/  LDGDEPBAR ;  /* 0x00000000000079af */ /* 0x000e220000000000 */
[----:B--2---:R-:W-:Y:S01]  /*0cd0*/  IMAD.SHL.U32 R11, R7, 0x8, RZ ;  /* 0x00000008070b7824 */ /* 0x004fe200078e00ff */
[----:B------:R-:W-:-:S02]  /*0ce0*/  IADD3 R10, P0, R8, UR4, RZ ;  /* 0x00000004080a7c10 */ /* 0x000fc4000ff1e0ff */
[----:B------:R-:W-:Y:S02]  /*0cf0*/  LEA R7, R0, R83, 0xa ;  /* 0x0000005300077211 */ /* 0x000fe400078e50ff */
[----:B------:R-:W-:Y:S02]  /*0d00*/  LOP3.LUT R11, R82, 0x8, R11, 0xf8, !PT ;  /* 0x00000008520b7812 */ /* 0x000fe400078ef80b */
[----:B------:R-:W-:Y:S02]  /*0d10*/  SHF.R.U32.HI R82, RZ, 0x3, R82 ;  /* 0x00000003ff527819 */ /* 0x000fe40000011652 */
[----:B------:R-:W-:Y:S02]  /*0d20*/  IADD3 R12, P1, R10, UR4, RZ ;  /* 0x000000040a0c7c10 */ /* 0x000fe4000ff3e0ff */
[----:B------:R-:W-:Y:S01]  /*0d30*/  LOP3.LUT R82, R11, R82, RZ, 0x3c, !PT ;  /* 0x000000520b527212 */ /* 0x000fe200078e3cff */
[----:B------:R-:W-:-:S04]  /*0d40*/  DEPBAR.LE SB0, 0x0 ;  /* 0x000080000000791a */ /* 0x000fc80000000000 */
[----:B------:R-:W-:Y:S01]  /*0d50*/  BAR.SYNC.DEFER_BLOCKING 0x0 ;  /* 0x0000000000007b1d */ /* 0x000fe20000010000 */
[----:B------:R-:W-:Y:S01]  /*0d60*/  IADD3.X R11, R9, UR5, RZ, P0, !PT ;  /* 0x00000005090b7c10 */ /* 0x000fe200087fe4ff */
[----:B------:R-:W-:Y:S01]  /*0d70*/  IMAD.IADD R198, R7, 0x1, R82 ;  /* 0x0000000107c67824 */ /* 0x000fe200078e0252 */
[----:B---3--:R-:W-:Y:S02]  /*0d80*/  IADD3 R14, P0, R12, UR4, RZ ;  /* 0x000000040c0e7c10 */ /* 0x008fe4000ff1e0ff */
[----:B------:R-:W-:Y:S01]  /*0d90*/  IADD3.X R13, R11, UR5, RZ, P1, !PT ;  /* 0x000000050b0d7c10 */ /* 0x000fe20008ffe4ff */
[----:B------:R-:W-:Y:S01]  /*0da0*/  IMAD.SHL.U32 R198, R198, 0x2, RZ ;  /* 0x00000002c6c67824 */ /* 0x000fe200078e00ff */
[----:B------:R-:W-:Y:S02]  /*0db0*/  MOV R0, 0x20 ;  /* 0x0000002000007802 */ /* 0x000fe40000000f00 */
[----:B------:R-:W-:Y:S02]  /*0dc0*/  IADD3.X R15, R13, UR5, RZ, P0, !PT ;  /* 0x000000050d0f7c10 */ /* 0x000fe400087fe4ff */
[----:B------:R-:W-:-:S02]  /*0dd0*/  LOP3.LUT P0, RZ, R6, 0x2, RZ, 0xc0, !PT ;  /* 0x0000000206ff7812 */ /* 0x000fc4000780c0ff */
[----:B------:R-:W-:Y:S02]  /*0de0*/  LOP3.LUT P1, RZ, R5, 0x2, RZ, 0xc0, !PT ;  /* 0x0000000205ff7812 */ /* 0x000fe4000782c0ff */
[C---:B------:R-:W-:Y:S02]  /*0df0*/  SEL R4, R0.reuse, 0xffffffe0, !P0 ;  /* 0xffffffe000047807 */ /* 0x040fe40004000000 */
[----:B------:R-:W-:Y:S02]  /*0e00*/  SEL R0, R0, 0xffffffe0, !P1 ;  /* 0xffffffe000007807 */ /* 0x000fe40004800000 */
[----:B------:R-:W-:Y:S02]  /*0e10*/  IADD3 R195, R197, R4, RZ ;  /* 0x00000004c5c37210 */ /* 0x000fe40007ffe0ff */
[----:B------:R-:W-:Y:S01]  /*0e20*/  LOP3.LUT P0, RZ, R6, 0x4, RZ, 0xc0, !PT ;  /* 0x0000000406ff7812 */ /* 0x000fe2000780c0ff */
[----:B------:R-:W-:Y:S01]  /*0e30*/  IMAD.IADD R196, R198, 0x1, R0 ;  /* 0x00000001c6c47824 */ /* 0x000fe200078e0200 */
[----:B------:R-:W-:Y:S01]  /*0e40*/  LOP3.LUT P1, RZ, R5, 0x4, RZ, 0xc0, !PT ;  /* 0x0000000405ff7812 */ /* 0x000fe2000782c0ff */
[----:B------:R-:W-:Y:S01]  /*0e50*/  @!PT LDS RZ, [RZ] ;  /* 0x00000000fffff984 */ /* 0x000fe20000000800 */
[----:B------:R-:W-:Y:S01]  /*0e60*/  @!PT LDS RZ, [RZ] ;  /* 0x00000000fffff984 */ /* 0x000fe20000000800 */
[----:B------:R-:W-:Y:S01]  /*0e70*/  @!PT LDS RZ, [RZ] ;  /* 0x00000000fffff984 */ /* 0x000fe20000000800 */
[----:B------:R2:W-:Y:S01]  /*0e80*/  LDGSTS.E.BYPASS.LTC128B.128 [R200+0x6000], [R8.64] ;  /* 0x0600000008c87fae */ /* 0x0005e2000b901d48 */
[----:B------:R-:W-:-:S02]  /*0e90*/  LOP3.LUT R191, R82, R83, RZ, 0xfc, !PT ;  /* 0x0000005352bf7212 */ /* 0x000fc400078efcff */
[----:B------:R-:W-:Y:S01]  /*0ea0*/  SEL R2, R2, 0xffffffc0, !P1 ;  /* 0xffffffc002027807 */ /* 0x000fe20004800000 */
[----:B------:R2:W-:Y:S03]  /*0eb0*/  LDGSTS.E.BYPASS.LTC128B.128 [R200+0x6800], [R10.64] ;  /* 0x068000000ac87fae */ /* 0x0005e6000b901d48 */
[----:B------:R-:W-:Y:S01]  /*0ec0*/  IADD3 R194, R198, R2, RZ ;  /* 0x00000002c6c27210 */ /* 0x000fe20007ffe0ff */
[----:B------:R3:W-:Y:S02]  /*0ed0*/  LDGSTS.E.BYPASS.LTC128B.128 [R200+0x7000], [R12.64] ;  /* 0x070000000cc87fae */ /* 0x0007e4000b901d48 */
[----:B------:R-:W-:Y:S02]  /*0ee0*/  @P0 IADD3 R193, R197, -0x40, RZ ;  /* 0xffffffc0c5c10810 */ /* 0x000fe40007ffe0ff */
[----:B------:R3:W-:Y:S01]  /*0ef0*/  LDGSTS.E.BYPASS.LTC128B.128 [R200+0x7800], [R14.64] ;  /* 0x078000000ec87fae */ /* 0x0007e2000b901d48 */
[----:B------:R-:W-:-:S02]  /*0f00*/  IADD3 R192, R0, R194, RZ ;  /* 0x000000c200c07210 */ /* 0x000fc40007ffe0ff */
[----:B------:R-:W-:Y:S01]  /*0f10*/  IMAD.IADD R184, R4, 0x1, R193 ;  /* 0x0000000104b87824 */ /* 0x000fe200078e02c1 */
[----:B-1----:R-:W-:Y:S01]  /*0f20*/  LDSM.16.M88.4 R16, [R198] ;  /* 0x00000000c610783b */ /* 0x002fe20000000200 */
[----:B------:R-:W-:Y:S02]  /*0f30*/  ISETP.GE.AND P0, PT, R86, 0x41, PT ;  /* 0x000000415600780c */ /* 0x000fe40003f06270 */
[C---:B------:R-:W-:Y:S01]  /*0f40*/  IADD3 R187, R193.reuse, 0x800, RZ ;  /* 0x00000800c1bb7810 */ /* 0x040fe20007ffe0ff */
[----:B------:R-:W1:Y:S01]  /*0f50*/  LDSM.16.M88.4 R44, [R96+0x4000] ;  /* 0x00400000602c783b */ /* 0x000e620000000200 */
[C---:B------:R-:W-:Y:S02]  /*0f60*/  IADD3 R186, R193.reuse, 0x1000, RZ ;  /* 0x00001000c1ba7810 */ /* 0x040fe40007ffe0ff */
[----:B------:R-:W-:Y:S01]  /*0f70*/  IADD3 R185, R193, 0x1800, RZ ;  /* 0x00001800c1b97810 */ /* 0x000fe20007ffe0ff */
[----:B------:R-:W5:Y:S04]  /*0f80*/  LDSM.16.M88.4 R32, [R198+0x2000] ;  /* 0x00200000c620783b */ /* 0x000f680000000200 */
[----:B------:R-:W-:Y:S04]  /*0f90*/  LDSM.16.M88.4 R28, [R196] ;  /* 0x00000000c41c783b */ /* 0x000fe80000000200 */
[----:B------:R-:W5:Y:S04]  /*0fa0*/  LDSM.16.M88.4 R48, [R195] ;  /* 0x00000000c330783b */ /* 0x000f680000000200 */
[----:B------:R-:W5:Y:S04]  /*0fb0*/  LDSM.16.M88.4 R24, [R196+0x2000] ;  /* 0x00200000c418783b */ /* 0x000f680000000200 */
[----:B------:R-:W-:Y:S04]  /*0fc0*/  LDSM.16.M88.4 R76, [R193] ;  /* 0x00000000c14c783b */ /* 0x000fe80000000200 */
[----:B----4-:R-:W4:Y:S04]  /*0fd0*/  LDSM.16.M88.4 R20, [R194] ;  /* 0x00000000c214783b */ /* 0x010f280000000200 */
[----:B---3--:R-:W3:Y:S04]  /*0fe0*/  LDSM.16.M88.4 R12, [R194+0x2000] ;  /* 0x00200000c20c783b */ /* 0x008ee80000000200 */
[----:B------:R-:W3:Y:S04]  /*0ff0*/  LDSM.16.M88.4 R68, [R96+0x4800] ;  /* 0x004800006044783b */ /* 0x000ee80000000200 */
[----:B------:R-:W-:Y:S01]  /*1000*/  LDSM.16.M88.4 R72, [R184] ;  /* 0x00000000b848783b */ /* 0x000fe20000000200 */
[-C--:B-1----:R-:W-:Y:S03]  /*1010*/  HMMA.16816.F32 R64, R16, R44.reuse, RZ ;  /* 0x0000002c1040723c */ /* 0x082fe600000018ff */
[----:B--2---:R-:W1:Y:S04]  /*1020*/  LDSM.16.M88.4 R8, [R192] ;  /* 0x00000000c008783b */ /* 0x004e680000000200 */
[----:B------:R-:W2:Y:S01]  /*1030*/  LDSM.16.M88.4 R4, [R192+0x2000] ;  /* 0x00200000c004783b */ /* 0x000ea20000000200 */
[----:B-----5:R-:W-:Y:S03]  /*1040*/  HMMA.16816.F32 R36, R32, R44, RZ ;  /* 0x0000002c2024723c */ /* 0x020fe600000018ff */
[----:B------:R-:W5:Y:S04]  /*1050*/  LDSM.16.M88.4 R60, [R195+0x800] ;  /* 0x00080000c33c783b */ /* 0x000f680000000200 */
[----:B------:R-:W0:Y:S01]  /*1060*/  LDGDEPBAR ;  /* 0x00000000000079af */ /* 0x000e220000000000 */
[----:B------:R-:W-:Y:S08]  /*1070*/  HMMA.16816.F32 R40, R16, R46, RZ ;  /* 0x0000002e1028723c */ /* 0x000ff000000018ff */
[-C--:B------:R-:W-:Y:S08]  /*1080*/  HMMA.16816.F32 R64, R28, R48.reuse, R64 ;  /* 0x000000301c40723c */ /* 0x080ff00000001840 */
[----:B------:R-:W-:Y:S08]  /*1090*/  HMMA.16816.F32 R36, R24, R48, R36 ;  /* 0x000000301824723c */ /* 0x000ff00000001824 */
[----:B------:R-:W-:Y:S08]  /*10a0*/  HMMA.16816.F32 R44, R32, R46, RZ ;  /* 0x0000002e202c723c */ /* 0x000ff000000018ff */
[-C--:B----4-:R-:W-:Y:S08]  /*10b0*/  HMMA.16816.F32 R64, R20, R76.reuse, R64 ;  /* 0x0000004c1440723c */ /* 0x090ff00000001840 */
[----:B---3--:R-:W-:Y:S08]  /*10c0*/  HMMA.16816.F32 R36, R12, R76, R36 ;  /* 0x0000004c0c24723c */ /* 0x008ff00000001824 */
[-C--:B------:R-:W-:Y:S08]  /*10d0*/  HMMA.16816.F32 R40, R28, R50.reuse, R40 ;  /* 0x000000321c28723c */ /* 0x080ff00000001828 */
[----:B------:R-:W-:Y:S01]  /*10e0*/  HMMA.16816.F32 R44, R24, R50, R44 ;  /* 0x00000032182c723c */ /* 0x000fe2000000182c */
[----:B------:R-:W3:Y:S07]  /*10f0*/  LDSM.16.M88.4 R48, [R193+0x800] ;  /* 0x00080000c130783b */ /* 0x000eee0000000200 */
[----:B------:R-:W-:Y:S08]  /*1100*/  HMMA.16816.F32 R52, R32, R68, RZ ;  /* 0x000000442034723c */ /* 0x000ff000000018ff */
[-C--:B-1----:R-:W-:Y:S08]  /*1110*/  HMMA.16816.F32 R64, R8, R72.reuse, R64 ;  /* 0x000000480840723c */ /* 0x082ff00000001840 */
[----:B--2---:R-:W-:Y:S08]  /*1120*/  HMMA.16816.F32 R36, R4, R72, R36 ;  /* 0x000000480424723c */ /* 0x004ff00000001824 */
[----:B------:R-:W-:Y:S08]  /*1130*/  HMMA.16816.F32 R40, R20, R78, R40 ;  /* 0x0000004e1428723c */ /* 0x000ff00000001828 */
[----:B------:R-:W-:Y:S01]  /*1140*/  HMMA.16816.F32 R56, R16, R68, RZ ;  /* 0x000000441038723c */ /* 0x000fe200000018ff */
[----:B------:R-:W-:-:S02]  /*1150*/  FMUL.FTZ R64, R64, c[0x0][0x2ec] ;  /* 0x0000bb0040407a20 */ /* 0x000fc40000410000 */
[----:B------:R-:W-:Y:S02]  /*1160*/  FMUL.FTZ R65, R65, c[0x0][0x2ec] ;  /* 0x0000bb0041417a20 */ /* 0x000fe40000410000 */
[----:B------:R-:W1:Y:S01]  /*1170*/  MUFU.TANH R87, R64 ;  /* 0x0000004000577308 */ /* 0x000e620000002400 */
[----:B------:R-:W-:Y:S02]  /*1180*/  FMUL.FTZ R81, R66, c[0x0][0x2ec] ;  /* 0x0000bb0042517a20 */ /* 0x000fe40000410000 */
[----:B------:R-:W-:Y:S01]  /*1190*/  HMMA.16816.F32 R44, R12, R78, R44 ;  /* 0x0000004e0c2c723c */ /* 0x000fe2000000182c */
[----:B------:R-:W-:Y:S01]  /*11a0*/  FMUL.FTZ R36, R36, c[0x0][0x2ec] ;  /* 0x0000bb0024247a20 */ /* 0x000fe20000410000 */
[----:B------:R-:W-:Y:S01]  /*11b0*/  LDSM.16.M88.4 R76, [R193+0x1000] ;  /* 0x00100000c14c783b */ /* 0x000fe20000000200 */
[----:B------:R-:W-:Y:S02]  /*11c0*/  FMUL.FTZ R80, R67, c[0x0][0x2ec] ;  /* 0x0000bb0043507a20 */ /* 0x000fe40000410000 */
[----:B------:R2:W4:Y:S01]  /*11d0*/  MUFU.TANH R92, R65 ;  /* 0x00000041005c7308 */ /* 0x0005220000002400 */
[----:B------:R-:W-:-:S02]  /*11e0*/  FMUL.FTZ R93, R37, c[0x0][0x2ec] ;  /* 0x0000bb00255d7a20 */ /* 0x000fc40000410000 */
[----:B-----5:R-:W-:Y:S01]  /*11f0*/  HMMA.16816.F32 R52, R24, R60, R52 ;  /* 0x0000003c1834723c */ /* 0x020fe20000001834 */
[----:B------:R-:W-:Y:S02]  /*1200*/  FMUL.FTZ R94, R38, c[0x0][0x2ec] ;  /* 0x0000bb00265e7a20 */ /* 0x000fe40000410000 */
[----:B------:R-:W-:Y:S02]  /*1210*/  FMUL.FTZ R95, R39, c[0x0][0x2ec] ;  /* 0x0000bb00275f7a20 */ /* 0x000fe40000410000 */
[----:B------:R5:W1:Y:S03]  /*1220*/  MUFU.TANH R91, R36 ;  /* 0x00000024005b7308 */ /* 0x000a660000002400 */
[----:B------:R-:W-:Y:S01]  /*1230*/  HMMA.16816.F32 R40, R8, R74, R40 ;  /* 0x0000004a0828723c */ /* 0x000fe20000001828 */
[----:B--2---:R-:W2:Y:S04]  /*1240*/  LDSM.16.M88.4 R64, [R184+0x800] ;  /* 0x00080000b840783b */ /* 0x004ea80000000200 */
[----:B------:R-:W1:Y:S03]  /*1250*/  MUFU.TANH R81, R81 ;  /* 0x0000005100517308 */ /* 0x000e660000002400 */
[----:B------:R-:W-:Y:S01]  /*1260*/  HMMA.16816.F32 R56, R28, R60, R56 ;  /* 0x0000003c1c38723c */ /* 0x000fe20000001838 */
[----:B-----5:R-:W5:Y:S04]  /*1270*/  LDSM.16.M88.4 R36, [R96+0x5000] ;  /* 0x005000006024783b */ /* 0x020f680000000200 */
[----:B------:R-:W1:Y:S03]  /*1280*/  MUFU.TANH R80, R80 ;  /* 0x0000005000507308 */ /* 0x000e660000002400 */
[----:B------:R-:W-:Y:S05]  /*1290*/  HMMA.16816.F32 R44, R4, R74, R44 ;  /* 0x0000004a042c723c */ /* 0x000fea000000182c */
[----:B------:R-:W1:Y:S03]  /*12a0*/  MUFU.TANH R93, R93 ;  /* 0x0000005d005d7308 */ /* 0x000e660000002400 */
[----:B------:R-:W-:Y:S01]  /*12b0*/  HMMA.16816.F32 R72, R16, R70, RZ ;  /* 0x000000461048723c */ /* 0x000fe200000018ff */
[----:B------:R-:W-:-:S02]  /*12c0*/  FMUL.FTZ R40, R40, c[0x0][0x2ec] ;  /* 0x0000bb0028287a20 */ /* 0x000fc40000410000 */
[----:B------:R-:W-:Y:S02]  /*12d0*/  FMUL.FTZ R89, R41, c[0x0][0x2ec] ;  /* 0x0000bb0029597a20 */ /* 0x000fe40000410000 */
[----:B------:R-:W-:Y:S01]  /*12e0*/  FMUL.FTZ R90, R42, c[0x0][0x2ec] ;  /* 0x0000bb002a5a7a20 */ /* 0x000fe20000410000 */
[----:B------:R1:W1:Y:S01]  /*12f0*/  MUFU.TANH R101, R40 ;  /* 0x0000002800657308 */ /* 0x0002620000002400 */
[----:B------:R-:W-:Y:S01]  /*1300*/  FMUL.FTZ R88, R43, c[0x0][0x2ec] ;  /* 0x0000bb002b587a20 */ /* 0x000fe20000410000 */
[----:B------:R-:W-:Y:S06]  /*1310*/  HMMA.16816.F32 R68, R32, R70, RZ ;  /* 0x000000462044723c */ /* 0x000fec00000018ff */
[----:B------:R-:W2:Y:S02]  /*1320*/  MUFU.TANH R94, R94 ;  /* 0x0000005e005e7308 */ /* 0x000ea40000002400 */
[----:B---3--:R-:W-:Y:S01]  /*1330*/  HMMA.16816.F32 R52, R12, R48, R52 ;  /* 0x000000300c34723c */ /* 0x008fe20000001834 */
[----:B------:R-:W-:-:S02]  /*1340*/  FMUL.FTZ R44, R44, c[0x0][0x2ec] ;  /* 0x0000bb002c2c7a20 */ /* 0x000fc40000410000 */
[----:B------:R-:W-:Y:S02]  /*1350*/  FMUL.FTZ R117, R45, c[0x0][0x2ec] ;  /* 0x0000bb002d757a20 */ /* 0x000fe40000410000 */
[----:B------:R-:W-:Y:S01]  /*1360*/  FMUL.FTZ R121, R46, c[0x0][0x2ec] ;  /* 0x0000bb002e797a20 */ /* 0x000fe20000410000 */
[----:B-1----:R-:W1:Y:S01]  /*1370*/  LDSM.16.M88.4 R40, [R195+0x1000] ;  /* 0x00100000c328783b */ /* 0x002e620000000200 */
[----:B------:R-:W3:Y:S01]  /*1380*/  MUFU.TANH R103, R44 ;  /* 0x0000002c00677308 */ /* 0x000ee20000002400 */
[----:B------:R-:W-:Y:S01]  /*1390*/  HMMA.16816.F32 R56, R20, R48, R56 ;  /* 0x000000301438723c */ /* 0x000fe20000001838 */
[----:B------:R-:W-:-:S06]  /*13a0*/  FMUL.FTZ R111, R47, c[0x0][0x2ec] ;  /* 0x0000bb002f6f7a20 */ /* 0x000fcc0000410000 */
[----:B------:R-:W1:Y:S01]  /*13b0*/  MUFU.TANH R95, R95 ;  /* 0x0000005f005f7308 */ /* 0x000e620000002400 */
[-C--:B------:R-:W-:Y:S07]  /*13c0*/  HMMA.16816.F32 R68, R24, R62.reuse, R68 ;  /* 0x0000003e1844723c */ /* 0x080fee0000001844 */
[----:B------:R-:W1:Y:S01]  /*13d0*/  MUFU.TANH R89, R89 ;  /* 0x0000005900597308 */ /* 0x000e620000002400 */
[----:B------:R-:W-:Y:S07]  /*13e0*/  HMMA.16816.F32 R72, R28, R62, R72 ;  /* 0x0000003e1c48723c */ /* 0x000fee0000001848 */
[----:B------:R-:W1:Y:S01]  /*13f0*/  MUFU.TANH R90, R90 ;  /* 0x0000005a005a7308 */ /* 0x000e620000002400 */
[----:B--2---:R-:W-:Y:S07]  /*1400*/  HMMA.16816.F32 R52, R4, R64, R52 ;  /* 0x000000400434723c */ /* 0x004fee0000001834 */
[----:B------:R-:W2:Y:S01]  /*1410*/  MUFU.TANH R88, R88 ;  /* 0x0000005800587308 */ /* 0x000ea20000002400 */
[----:B-----5:R-:W-:Y:S07]  /*1420*/  HMMA.16816.F32 R60, R16, R36, RZ ;  /* 0x00000024103c723c */ /* 0x020fee00000018ff */
[----:B------:R-:W1:Y:S01]  /*1430*/  MUFU.TANH R117, R117 ;  /* 0x0000007500757308 */ /* 0x000e620000002400 */
[----:B------:R-:W-:Y:S07]  /*1440*/  HMMA.16816.F32 R56, R8, R64, R56 ;  /* 0x000000400838723c */ /* 0x000fee0000001838 */
[----:B------:R-:W1:Y:S01]  /*1450*/  MUFU.TANH R121, R121 ;  /* 0x0000007900797308 */ /* 0x000e620000002400 */
[----:B------:R-:W-:Y:S01]  /*1460*/  HMMA.16816.F32 R68, R12, R50, R68 ;  /* 0x000000320c44723c */ /* 0x000fe20000001844 */
[----:B------:R-:W-:-:S02]  /*1470*/  FMUL.FTZ R52, R52, c[0x0][0x2ec] ;  /* 0x0000bb0034347a20 */ /* 0x000fc40000410000 */
[----:B------:R-:W-:Y:S02]  /*1480*/  FMUL.FTZ R113, R53, c[0x0][0x2ec] ;  /* 0x0000bb0035717a20 */ /* 0x000fe40000410000 */
[----:B------:R-:W-:Y:S02]  /*1490*/  FMUL.FTZ R99, R54, c[0x0][0x2ec] ;  /* 0x0000bb0036637a20 */ /* 0x000fe40000410000 */
[----:B------:R5:W2:Y:S01]  /*14a0*/  MUFU.TANH R105, R52 ;  /* 0x0000003400697308 */ /* 0x000aa20000002400 */
[----:B------:R-:W-:Y:S01]  /*14b0*/  HMMA.16816.F32 R72, R20, R50, R72 ;  /* 0x000000321448723c */ /* 0x000fe20000001848 */
[----:B------:R-:W-:Y:S01]  /*14c0*/  FMUL.FTZ R97, R55, c[0x0][0x2ec] ;  /* 0x0000bb0037617a20 */ /* 0x000fe20000410000 */
[----:B------:R-:W-:Y:S05]  /*14d0*/  LDSM.16.M88.4 R48, [R184+0x1000] ;  /* 0x00100000b830783b */ /* 0x000fea0000000200 */
[----:B------:R-:W2:Y:S01]  /*14e0*/  MUFU.TANH R111, R111 ;  /* 0x0000006f006f7308 */ /* 0x000ea20000002400 */
[----:B-1----:R-:W-:Y:S01]  /*14f0*/  HMMA.16816.F32 R60, R28, R40, R60 ;  /* 0x000000281c3c723c */ /* 0x002fe2000000183c */
[----:B------:R-:W-:-:S02]  /*1500*/  FMUL.FTZ R56, R56, c[0x0][0x2ec] ;  /* 0x0000bb0038387a20 */ /* 0x000fc40000410000 */
[----:B------:R-:W-:Y:S02]  /*1510*/  FMUL.FTZ R57, R57, c[0x0][0x2ec] ;  /* 0x0000bb0039397a20 */ /* 0x000fe40000410000 */
[----:B------:R-:W-:Y:S01]  /*1520*/  FMUL.FTZ R58, R58, c[0x0][0x2ec] ;  /* 0x0000bb003a3a7a20 */ /* 0x000fe20000410000 */
[----:B-----5:R-:W1:Y:S01]  /*1530*/  LDSM.16.M88.4 R52, [R96+0x5800] ;  /* 0x005800006034783b */ /* 0x020e620000000200 */
[----:B------:R-:W-:Y:S01]  /*1540*/  FMUL.FTZ R59, R59, c[0x0][0x2ec] ;  /* 0x0000bb003b3b7a20 */ /* 0x000fe20000410000 */
[----:B------:R-:W-:Y:S01]  /*1550*/  HMMA.16816.F32 R68, R4, R66, R68 ;  /* 0x000000420444723c */ /* 0x000fe20000001844 */
[----:B------:R-:W1:Y:S07]  /*1560*/  MUFU.TANH R109, R56 ;  /* 0x00000038006d7308 */ /* 0x000e6e0000002400 */
[----:B------:R-:W-:Y:S01]  /*1570*/  HMMA.16816.F32 R44, R32, R36, RZ ;  /* 0x00000024202c723c */ /* 0x000fe200000018ff */
[----:B------:R-:W1:Y:S07]  /*1580*/  MUFU.TANH R107, R57 ;  /* 0x00000039006b7308 */ /* 0x000e6e0000002400 */
[----:B------:R-:W-:Y:S01]  /*1590*/  HMMA.16816.F32 R72, R8, R66, R72 ;  /* 0x000000420848723c */ /* 0x000fe20000001848 */
[----:B------:R-:W1:Y:S01]  /*15a0*/  MUFU.TANH R148, R58 ;  /* 0x0000003a00947308 */ /* 0x000e620000002400 */
[----:B------:R-:W5:Y:S06]  /*15b0*/  LDSM.16.M88.4 R64, [R195+0x1800] ;  /* 0x00180000c340783b */ /* 0x000f6c0000000200 */
[----:B------:R-:W-:Y:S01]  /*15c0*/  HMMA.16816.F32 R60, R20, R76, R60 ;  /* 0x0000004c143c723c */ /* 0x000fe2000000183c */
[----:B------:R1:W1:Y:S01]  /*15d0*/  MUFU.TANH R138, R59 ;  /* 0x0000003b008a7308 */ /* 0x0002620000002400 */
[----:B------:R-:W-:-:S02]  /*15e0*/  FMUL.FTZ R68, R68, c[0x0][0x2ec] ;  /* 0x0000bb0044447a20 */ /* 0x000fc40000410000 */
[----:B------:R-:W-:Y:S02]  /*15f0*/  FMUL.FTZ R211, R69, c[0x0][0x2ec] ;  /* 0x0000bb0045d37a20 */ /* 0x000fe40000410000 */
[----:B------:R-:W-:Y:S02]  /*1600*/  FMUL.FTZ R183, R70, c[0x0][0x2ec] ;  /* 0x0000bb0046b77a20 */ /* 0x000fe40000410000 */
[----:B------:R-:W-:Y:S01]  /*1610*/  HMMA.16816.F32 R44, R24, R40, R44 ;  /* 0x00000028182c723c */ /* 0x000fe2000000182c */
[----:B------:R2:W2:Y:S01]  /*1620*/  MUFU.TANH R115, R68 ;  /* 0x0000004400737308 */ /* 0x0004a20000002400 */
[----:B------:R-:W-:-:S06]  /*1630*/  FMUL.FTZ R177, R71, c[0x0][0x2ec] ;  /* 0x0000bb0047b17a20 */ /* 0x000fcc0000410000 */
[----:B------:R-:W-:Y:S01]  /*1640*/  FMUL.FTZ R72, R72, c[0x0][0x2ec] ;  /* 0x0000bb0048487a20 */ /* 0x000fe20000410000 */
[----:B-1----:R-:W-:Y:S01]  /*1650*/  HMMA.16816.F32 R56, R16, R38, RZ ;  /* 0x000000261038723c */ /* 0x002fe200000018ff */
[----:B------:R-:W-:Y:S01]  /*1660*/  FMUL.FTZ R73, R73, c[0x0][0x2ec] ;  /* 0x0000bb0049497a20 */ /* 0x000fe20000410000 */
[----:B------:R-:W1:Y:S01]  /*1670*/  MUFU.TANH R113, R113 ;  /* 0x0000007100717308 */ /* 0x000e620000002400 */
[----:B------:R-:W-:Y:S02]  /*1680*/  FMUL.FTZ R74, R74, c[0x0][0x2ec] ;  /* 0x0000bb004a4a7a20 */ /* 0x000fe40000410000 */
[----:B------:R-:W-:-:S03]  /*1690*/  FMUL.FTZ R75, R75, c[0x0][0x2ec] ;  /* 0x0000bb004b4b7a20 */ /* 0x000fc60000410000 */
[C---:B------:R-:W-:Y:S02]  /*16a0*/  HMMA.16816.F32 R36, R32.reuse, R38, RZ ;  /* 0x000000262024723c */ /* 0x040fe400000018ff */
[----:B------:R-:W1:Y:S06]  /*16b0*/  MUFU.TANH R157, R72 ;  /* 0x00000048009d7308 */ /* 0x000e6c0000002400 */
[----:B--2---:R-:W-:Y:S02]  /*16c0*/  HMMA.16816.F32 R68, R32, R52, RZ ;  /* 0x000000342044723c */ /* 0x004fe400000018ff */
[----:B------:R-:W2:Y:S06]  /*16d0*/  MUFU.TANH R139, R73 ;  /* 0x00000049008b7308 */ /* 0x000eac0000002400 */
[-C--:B------:R-:W-:Y:S02]  /*16e0*/  HMMA.16816.F32 R56, R28, R42.reuse, R56 ;  /* 0x0000002a1c38723c */ /* 0x080fe40000001838 */
[----:B------:R-:W1:Y:S06]  /*16f0*/  MUFU.TANH R158, R74 ;  /* 0x0000004a009e7308 */ /* 0x000e6c0000002400 */
[----:B------:R-:W-:Y:S02]  /*1700*/  HMMA.16816.F32 R36, R24, R42, R36 ;  /* 0x0000002a1824723c */ /* 0x000fe40000001824 */
[----:B------:R1:W1:Y:S06]  /*1710*/  MUFU.TANH R156, R75 ;  /* 0x0000004b009c7308 */ /* 0x00026c0000002400 */
[C---:B------:R-:W-:Y:S02]  /*1720*/  HMMA.16816.F32 R40, R16.reuse, R52, RZ ;  /* 0x000000341028723c */ /* 0x040fe400000018ff */
[----:B------:R-:W2:Y:S06]  /*1730*/  MUFU.TANH R99, R99 ;  /* 0x0000006300637308 */ /* 0x000eac0000002400 */
[-C--:B------:R-:W-:Y:S01]  /*1740*/  HMMA.16816.F32 R16, R16, R54.reuse, RZ ;  /* 0x000000361010723c */ /* 0x080fe200000018ff */
[----:B-1----:R-:W1:Y:S01]  /*1750*/  LDSM.16.M88.4 R72, [R193+0x1800] ;  /* 0x00180000c148783b */ /* 0x002e620000000200 */
[----:B------:R-:W1:Y:S06]  /*1760*/  MUFU.TANH R97, R97 ;  /* 0x0000006100617308 */ /* 0x000e6c0000002400 */
[----:B------:R-:W-:Y:S02]  /*1770*/  HMMA.16816.F32 R32, R32, R54, RZ ;  /* 0x000000362020723c */ /* 0x000fe400000018ff */
[----:B------:R-:W1:Y:S06]  /*1780*/  MUFU.TANH R211, R211 ;  /* 0x000000d300d37308 */ /* 0x000e6c0000002400 */
[----:B------:R-:W-:Y:S02]  /*1790*/  HMMA.16816.F32 R60, R8, R48, R60 ;  /* 0x00000030083c723c */ /* 0x000fe4000000183c */
[----:B------:R-:W1:Y:S06]  /*17a0*/  MUFU.TANH R183, R183 ;  /* 0x000000b700b77308 */ /* 0x000e6c0000002400 */
[-C--:B-----5:R-:W-:Y:S02]  /*17b0*/  HMMA.16816.F32 R40, R28, R64.reuse, R40 ;  /* 0x000000401c28723c */ /* 0x0a0fe40000001828 */
[----:B------:R-:W1:Y:S06]  /*17c0*/  MUFU.TANH R177, R177 ;  /* 0x000000b100b17308 */ /* 0x000e6c0000002400 */
[----:B------:R-:W-:Y:S08]  /*17d0*/  HMMA.16816.F32 R68, R24, R64, R68 ;  /* 0x000000401844723c */ /* 0x000ff00000001844 */
[----:B------:R-:W-:Y:S01]  /*17e0*/  HMMA.16816.F32 R16, R28, R66, R16 ;  /* 0x000000421c10723c */ /* 0x000fe20000001810 */
[----:B------:R-:W-:-:S02]  /*17f0*/  FMUL.FTZ R60, R60, c[0x0][0x2ec] ;  /* 0x0000bb003c3c7a20 */ /* 0x000fc40000410000 */
[----:B------:R-:W-:Y:S02]  /*1800*/  FMUL.FTZ R61, R61, c[0x0][0x2ec] ;  /* 0x0000bb003d3d7a20 */ /* 0x000fe40000410000 */
[----:B------:R-:W1:Y:S01]  /*1810*/  MUFU.TANH R167, R60 ;  /* 0x0000003c00a77308 */ /* 0x000e620000002400 */
[----:B------:R-:W-:Y:S02]  /*1820*/  FMUL.FTZ R144, R62, c[0x0][0x2ec] ;  /* 0x0000bb003e907a20 */ /* 0x000fe40000410000 */
[----:B------:R-:W-:Y:S01]  /*1830*/  HMMA.16816.F32 R32, R24, R66, R32 ;  /* 0x000000421820723c */ /* 0x000fe20000001820 */
[----:B------:R-:W-:-:S04]  /*1840*/  FMUL.FTZ R146, R63, c[0x0][0x2ec] ;  /* 0x0000bb003f927a20 */ /* 0x000fc80000410000 */
[----:B------:R5:W1:Y:S03]  /*1850*/  MUFU.TANH R166, R61 ;  /* 0x0000003d00a67308 */ /* 0x000a660000002400 */
[----:B------:R-:W-:Y:S05]  /*1860*/  HMMA.16816.F32 R44, R12, R76, R44 ;  /* 0x0000004c0c2c723c */ /* 0x000fea000000182c */
[----:B------:R-:W1:Y:S03]  /*1870*/  MUFU.TANH R144, R144 ;  /* 0x0000009000907308 */ /* 0x000e660000002400 */
[----:B------:R-:W-:Y:S01]  /*1880*/  HMMA.16816.F32 R56, R20, R78, R56 ;  /* 0x0000004e1438723c */ /* 0x000fe20000001838 */
[----:B-----5:R-:W5:Y:S04]  /*1890*/  LDSM.16.M88.4 R60, [R184+0x1800] ;  /* 0x00180000b83c783b */ /* 0x020f680000000200 */
[----:B------:R-:W2:Y:S01]  /*18a0*/  MUFU.TANH R146, R146 ;  /* 0x0000009200927308 */ /* 0x000ea20000002400 */
[----:B------:R-:W-:-:S04]  /*18b0*/  DEPBAR.LE SB0, 0x0 ;  /* 0x000080000000791a */ /* 0x000fc80000000000 */
[----:B------:R-:W-:Y:S08]  /*18c0*/  HMMA.16816.F32 R36, R12, R78, R36 ;  /* 0x0000004e0c24723c */ /* 0x000ff00000001824 */
[-C--:B-1----:R-:W-:Y:S08]  /*18d0*/  HMMA.16816.F32 R40, R20, R72.reuse, R40 ;  /* 0x000000481428723c */ /* 0x082ff00000001828 */
[----:B------:R-:W-:Y:S08]  /*18e0*/  HMMA.16816.F32 R68, R12, R72, R68 ;  /* 0x000000480c44723c */ /* 0x000ff00000001844 */
[-C--:B------:R-:W-:Y:S08]  /*18f0*/  HMMA.16816.F32 R16, R20, R74.reuse, R16 ;  /* 0x0000004a1410723c */ /* 0x080ff00000001810 */
[----:B------:R-:W-:Y:S08]  /*1900*/  HMMA.16816.F32 R32, R12, R74, R32 ;  /* 0x0000004a0c20723c */ /* 0x000ff00000001820 */
[----:B------:R-:W-:Y:S08]  /*1910*/  HMMA.16816.F32 R44, R4, R48, R44 ;  /* 0x00000030042c723c */ /* 0x000ff0000000182c */
[-C--:B------:R-:W-:Y:S08]  /*1920*/  HMMA.16816.F32 R56, R8, R50.reuse, R56 ;  /* 0x000000320838723c */ /* 0x080ff00000001838 */
[----:B------:R-:W-:Y:S08]  /*1930*/  HMMA.16816.F32 R36, R4, R50, R36 ;  /* 0x000000320424723c */ /* 0x000ff00000001824 */
[----:B-----5:R-:W-:Y:S01]  /*1940*/  HMMA.16816.F32 R40, R8, R60, R40 ;  /* 0x0000003c0828723c */ /* 0x020fe20000001828 */
[----:B------:R-:W-:-:S02]  /*1950*/  FMUL.FTZ R44, R44, c[0x0][0x2ec] ;  /* 0x0000bb002c2c7a20 */ /* 0x000fc40000410000 */
[----:B------:R-:W-:Y:S02]  /*1960*/  FMUL.FTZ R45, R45, c[0x0][0x2ec] ;  /* 0x0000bb002d2d7a20 */ /* 0x000fe40000410000 */
[----:B------:R-:W-:Y:S01]  /*1970*/  FMUL.FTZ R46, R46, c[0x0][0x2ec] ;  /* 0x0000bb002e2e7a20 */ /* 0x000fe20000410000 */
[----:B------:R1:W1:Y:S01]  /*1980*/  MUFU.TANH R165, R44 ;  /* 0x0000002c00a57308 */ /* 0x0002620000002400 */
[----:B------:R-:W-:Y:S01]  /*1990*/  FMUL.FTZ R47, R47, c[0x0][0x2ec] ;  /* 0x0000bb002f2f7a20 */ /* 0x000fe20000410000 */
[----:B------:R-:W-:Y:S01]  /*19a0*/  HMMA.16816.F32 R68, R4, R60, R68 ;  /* 0x0000003c0444723c */ /* 0x000fe20000001844 */
[----:B------:R-:W-:Y:S02]  /*19b0*/  FMUL.FTZ R56, R56, c[0x0][0x2ec] ;  /* 0x0000bb0038387a20 */ /* 0x000fe40000410000 */
[----:B------:R-:W-:Y:S02]  /*19c0*/  FMUL.FTZ R57, R57, c[0x0][0x2ec] ;  /* 0x0000bb0039397a20 */ /* 0x000fe40000410000 */
[----:B------:R-:W-:Y:S01]  /*19d0*/  FMUL.FTZ R58, R58, c[0x0][0x2ec] ;  /* 0x0000bb003a3a7a20 */ /* 0x000fe20000410000 */
[----:B------:R1:W1:Y:S01]  /*19e0*/  MUFU.TANH R163, R45 ;  /* 0x0000002d00a37308 */ /* 0x0002620000002400 */
[----:B------:R-:W-:Y:S01]  /*19f0*/  FMUL.FTZ R59, R59, c[0x0][0x2ec] ;  /* 0x0000bb003b3b7a20 */ /* 0x000fe20000410000 */
[----:B------:R-:W-:Y:S01]  /*1a00*/  HMMA.16816.F32 R16, R8, R62, R16 ;  /* 0x0000003e0810723c */ /* 0x000fe20000001810 */
        /* <DEDUP_REMOVED lines=10> */
[----:B------:R-:W-:-:S02]  /*1ab0*/  FMUL.FTZ R43, R43, c[0x0][0x2ec] ;  /* 0x0000bb002b2b7a20 */ /* 0x000fc40000410000 */
[----:B------:R-:W-:Y:S02]  /*1ac0*/  FMUL.FTZ R68, R68, c[0x0][0x2ec] ;  /* 0x0000bb0044447a20 */ /* 0x000fe40000410000 */
[----:B------:R-:W-:Y:S02]  /*1ad0*/  FMUL.FTZ R69, R69, c[0x0][0x2ec] ;  /* 0x0000bb0045457a20 */ /* 0x000fe40000410000 */
[----:B------:R-:W-:Y:S01]  /*1ae0*/  FMUL.FTZ R70, R70, c[0x0][0x2ec] ;  /* 0x0000bb0046467a20 */ /* 0x000fe20000410000 */
[----:B------:R1:W1:Y:S01]  /*1af0*/  MUFU.TANH R175, R56 ;  /* 0x0000003800af7308 */ /* 0x0002620000002400 */
[----:B------:R-:W-:Y:S02]  /*1b00*/  FMUL.FTZ R71, R71, c[0x0][0x2ec] ;  /* 0x0000bb0047477a20 */ /* 0x000fe40000410000 */
[----:B------:R-:W-:Y:S02]  /*1b10*/  FMUL.FTZ R16, R16, c[0x0][0x2ec] ;  /* 0x0000bb0010107a20 */ /* 0x000fe40000410000 */
[----:B------:R-:W-:-:S02]  /*1b20*/  FMUL.FTZ R17, R17, c[0x0][0x2ec] ;  /* 0x0000bb0011117a20 */ /* 0x000fc40000410000 */
[----:B------:R-:W-:Y:S01]  /*1b30*/  FMUL.FTZ R18, R18, c[0x0][0x2ec] ;  /* 0x0000bb0012127a20 */ /* 0x000fe20000410000 */
[----:B------:R1:W1:Y:S01]  /*1b40*/  MUFU.TANH R151, R57 ;  /* 0x0000003900977308 */ /* 0x0002620000002400 */
[----:B------:R-:W-:Y:S02]  /*1b50*/  FMUL.FTZ R19, R19, c[0x0][0x2ec] ;  /* 0x0000bb0013137a20 */ /* 0x000fe40000410000 */
[----:B------:R-:W-:Y:S02]  /*1b60*/  FMUL.FTZ R32, R32, c[0x0][0x2ec] ;  /* 0x0000bb0020207a20 */ /* 0x000fe40000410000 */
[----:B------:R-:W-:Y:S02]  /*1b70*/  FMUL.FTZ R33, R33, c[0x0][0x2ec] ;  /* 0x0000bb0021217a20 */ /* 0x000fe40000410000 */
[----:B------:R-:W-:Y:S01]  /*1b80*/  FMUL.FTZ R34, R34, c[0x0][0x2ec] ;  /* 0x0000bb0022227a20 */ /* 0x000fe20000410000 */
[----:B------:R1:W1:Y:S01]  /*1b90*/  MUFU.TANH R152, R58 ;  /* 0x0000003a00987308 */ /* 0x0002620000002400 */
[----:B------:R-:W-:-:S07]  /*1ba0*/  FMUL.FTZ R35, R35, c[0x0][0x2ec] ;  /* 0x0000bb0023237a20 */ /* 0x000fce0000410000 */
[----:B------:R1:W1:Y:S08]  /*1bb0*/  MUFU.TANH R154, R59 ;  /* 0x0000003b009a7308 */ /* 0x0002700000002400 */
        /* <DEDUP_REMOVED lines=19> */
[----:B------:R1:W1:Y:S01]  /*1cf0*/  MUFU.TANH R141, R35 ;  /* 0x00000023008d7308 */ /* 0x0002620000002400 */
[----:B------:R-:W-:Y:S06]  /*1d00*/  BAR.SYNC.DEFER_BLOCKING 0x0 ;  /* 0x0000000000007b1d */ /* 0x000fec0000010000 */
[----:B------:R-:W-:Y:S05]  /*1d10*/  @!P0 BRA `(.L_x_1207) ;  /* 0x0000016000008947 */ /* 0x000fea0003800000 */
[----:B--234-:R-:W-:-:S04]  /*1d20*/  LEA.HI.SX32 R7, R3, 0xfffffffe, 0x1a ;  /* 0xfffffffe03077811 */ /* 0x01cfc800078fd2ff */
        /* <DEDUP_REMOVED lines=21> */
.L_x_1207:
[----:B--234-:R-:W-:Y:S02]  /*1e80*/  FMNMX.FTZ R4, R87, R92, !PT ;  /* 0x0000005c57047209 */ /* 0x01cfe40007810000 */
        /* <DEDUP_REMOVED lines=52> */
[----:B------:R-:W-:Y:S01]  /*21d0*/  FMNMX.FTZ R7, R146, R7, !PT ;  /* 0x0000000792077209 */ /* 0x000fe20007810000 */
[----:B------:R-:W2:Y:S01]  /*21e0*/  SHFL.BFLY PT, R133, R4, 0x2, 0x1f ;  /* 0x0c401f0004857f89 */ /* 0x000ea200000e0000 */
[----:B------:R-:W-:Y:S02]  /*21f0*/  FMNMX.FTZ R6, R153, R6, !PT ;  /* 0x0000000699067209 */ /* 0x000fe40007810000 */
[----:B------:R-:W-:Y:S02]  /*2200*/  FMNMX.FTZ R7, R152, R7, !PT ;  /* 0x0000000798077209 */ /* 0x000fe40007810000 */
[----:B------:R-:W-:Y:S01]  /*2210*/  SHF.L.U32 R191, R191, 0x1, RZ ;  /* 0x00000001bfbf7819 */ /* 0x000fe200000006ff */
[----:B------:R-:W3:Y:S01]  /*2220*/  SHFL.BFLY PT, R5, R6, 0x2, 0x1f ;  /* 0x0c401f0006057f89 */ /* 0x000ee200000e0000 */
[----:B------:R-:W-:-:S02]  /*2230*/  FMNMX.FTZ R7, R154, R7, !PT ;  /* 0x000000079a077209 */ /* 0x000fc40007810000 */
[----:B------:R-:W-:Y:S01]  /*2240*/  IADD3 R189, R2, R191, RZ ;  /* 0x000000bf02bd7210 */ /* 0x000fe20007ffe0ff */
[----:B------:R-:W-:Y:S01]  /*2250*/  LDSM.16.MT88.4 R16, [R191+0x7000] ;  /* 0x00700000bf10783b */ /* 0x000fe20000004200 */
[----:B------:R-:W-:Y:S02]  /*2260*/  FMNMX.FTZ R7, R142, R7, !PT ;  /* 0x000000078e077209 */ /* 0x000fe40007810000 */
[----:B------:R-:W-:Y:S01]  /*2270*/  IADD3 R190, R0, R191, RZ ;  /* 0x000000bf00be7210 */ /* 0x000fe20007ffe0ff */
[----:B------:R-:W-:Y:S01]  /*2280*/  LDSM.16.MT88.4 R28, [R189+0x6800] ;  /* 0x00680000bd1c783b */ /* 0x000fe20000004200 */
[----:B------:R-:W-:Y:S02]  /*2290*/  FMNMX.FTZ R135, R140, R7, !PT ;  /* 0x000000078c877209 */ /* 0x000fe40007810000 */
[----:B-1----:R-:W-:Y:S01]  /*22a0*/  FMNMX.FTZ R9, R8, R9, !PT ;  /* 0x0000000908097209 */ /* 0x002fe20007810000 */
[----:B------:R-:W-:Y:S01]  /*22b0*/  LDSM.16.MT88.4 R24, [R190+0x6800] ;  /* 0x00680000be18783b */ /* 0x000fe20000004200 */
[----:B------:R-:W-:-:S02]  /*22c0*/  FMNMX.FTZ R135, R132, R135, !PT ;  /* 0x0000008784877209 */ /* 0x000fc40007810000 */
[----:B------:R-:W-:Y:S01]  /*22d0*/  IADD3 R188, R0, R189, RZ ;  /* 0x000000bd00bc7210 */ /* 0x000fe20007ffe0ff */
[----:B------:R-:W1:Y:S01]  /*22e0*/  SHFL.BFLY PT, R136, R9, 0x1, 0x1f ;  /* 0x0c201f0009887f89 */ /* 0x000e6200000e0000 */
[----:B------:R-:W-:Y:S02]  /*22f0*/  FMNMX.FTZ R135, R66, R135, !PT ;  /* 0x0000008742877209 */ /* 0x000fe40007810000 */
[----:B--2---:R-:W-:Y:S01]  /*2300*/  FMNMX.FTZ R133, R4, R133, !PT ;  /* 0x0000008504857209 */ /* 0x004fe20007810000 */
[----:B------:R-:W-:Y:S04]  /*2310*/  LDSM.16.MT88.4 R20, [R188+0x6800] ;  /* 0x00680000bc14783b */ /* 0x000fe80000004200 */
[----:B------:R-:W2:Y:S01]  /*2320*/  SHFL.BFLY PT, R4, R135, 0x2, 0x1f ;  /* 0x0c401f0087047f89 */ /* 0x000ea200000e0000 */
[----:B---3--:R-:W-:-:S03]  /*2330*/  FMNMX.FTZ R5, R6, R5, !PT ;  /* 0x0000000506057209 */ /* 0x008fc60007810000 */
[----:B------:R-:W3:Y:S04]  /*2340*/  SHFL.BFLY PT, R6, R133, 0x1, 0x1f ;  /* 0x0c201f0085067f89 */ /* 0x000ee800000e0000 */
[----:B------:R-:W4:Y:S04]  /*2350*/  SHFL.BFLY PT, R134, R5, 0x1, 0x1f ;  /* 0x0c201f0005867f89 */ /* 0x000f2800000e0000 */
[----:B------:R-:W-:Y:S01]  /*2360*/  LDSM.16.MT88.4 R12, [R190+0x7000] ;  /* 0x00700000be0c783b */ /* 0x000fe20000004200 */
[----:B-1----:R-:W-:-:S04]  /*2370*/  FMNMX.FTZ R136, R9, R136, !PT ;  /* 0x0000008809887209 */ /* 0x002fc80007810000 */
[C---:B------:R-:W-:Y:S01]  /*2380*/  FSETP.NEU.FTZ.AND P1, PT, R136.reuse, -INF , PT ;  /* 0xff8000008800780b */ /* 0x040fe20003f3d000 */
[----:B------:R-:W-:Y:S01]  /*2390*/  FMUL.FTZ R170, R136, c[0x0][0x23c] ;  /* 0x00008f0088aa7a20 */ /* 0x000fe20000410000 */
[----:B--2---:R-:W-:-:S04]  /*23a0*/  FMNMX.FTZ R135, R135, R4, !PT ;  /* 0x0000000487877209 */ /* 0x004fc80007810000 */
[----:B------:R-:W-:Y:S02]  /*23b0*/  FSEL R170, R170, RZ, P1 ;  /* 0x000000ffaaaa7208 */ /* 0x000fe40000800000 */
[----:B---3--:R-:W-:Y:S01]  /*23c0*/  FMNMX.FTZ R133, R133, R6, !PT ;  /* 0x0000000685857209 */ /* 0x008fe20007810000 */
[----:B------:R-:W1:Y:S02]  /*23d0*/  SHFL.BFLY PT, R8, R135, 0x1, 0x1f ;  /* 0x0c201f0087087f89 */ /* 0x000e6400000e0000 */
[--C-:B------:R-:W-:Y:S01]  /*23e0*/  FFMA.FTZ R51, R87, c[0x0][0x23c], -R170.reuse ;  /* 0x00008f0057337a23 */ /* 0x100fe200000108aa */
[----:B----4-:R-:W-:Y:S01]  /*23f0*/  FMNMX.FTZ R134, R5, R134, !PT ;  /* 0x0000008605867209 */ /* 0x010fe20007810000 */
[--C-:B------:R-:W-:Y:S01]  /*2400*/  FFMA.FTZ R42, R101, c[0x0][0x23c], -R170.reuse ;  /* 0x00008f00652a7a23 */ /* 0x100fe200000108aa */
[----:B------:R-:W-:Y:S01]  /*2410*/  LDSM.16.MT88.4 R84, [R189+0x6000] ;  /* 0x00600000bd54783b */ /* 0x000fe20000004200 */
[----:B------:R-:W-:Y:S01]  /*2420*/  FMUL.FTZ R150, R133, c[0x0][0x23c] ;  /* 0x00008f0085967a20 */ /* 0x000fe20000410000 */
[C---:B------:R-:W-:Y:S01]  /*2430*/  FSETP.NEU.FTZ.AND P1, PT, R134.reuse, -INF , PT ;  /* 0xff8000008600780b */ /* 0x040fe20003f3d000 */
[----:B------:R-:W-:Y:S01]  /*2440*/  FMUL.FTZ R162, R134, c[0x0][0x23c] ;  /* 0x00008f0086a27a20 */ /* 0x000fe20000410000 */
[----:B------:R-:W-:Y:S01]  /*2450*/  LDSM.16.MT88.4 R4, [R188+0x6000] ;  /* 0x00600000bc04783b */ /* 0x000fe20000004200 */
[--C-:B------:R-:W-:Y:S01]  /*2460*/  FFMA.FTZ R46, R92, c[0x0][0x23c], -R170.reuse ;  /* 0x00008f005c2e7a23 */ /* 0x100fe200000108aa */
[----:B------:R-:W-:Y:S01]  /*2470*/  MUFU.EX2 R51, R51 ;  /* 0x0000003300337308 */ /* 0x000fe20000000800 */
[--C-:B------:R-:W-:Y:S01]  /*2480*/  FFMA.FTZ R49, R89, c[0x0][0x23c], -R170.reuse ;  /* 0x00008f0059317a23 */ /* 0x100fe200000108aa */
[----:B------:R-:W-:Y:S01]  /*2490*/  FSEL R162, R162, RZ, P1 ;  /* 0x000000ffa2a27208 */ /* 0x000fe20000800000 */
[--C-:B------:R-:W-:Y:S01]  /*24a0*/  FFMA.FTZ R39, R109, c[0x0][0x23c], -R170.reuse ;  /* 0x00008f006d277a23 */ /* 0x100fe200000108aa */
[----:B------:R-:W-:Y:S01]  /*24b0*/  FSETP.NEU.FTZ.AND P1, PT, R133, -INF , PT ;  /* 0xff8000008500780b */ /* 0x000fe20003f3d000 */
[----:B------:R-:W-:-:S02]  /*24c0*/  FFMA.FTZ R32, R107, c[0x0][0x23c], -R170 ;  /* 0x00008f006b207a23 */ /* 0x000fc400000108aa */
[--C-:B------:R-:W-:Y:S01]  /*24d0*/  FFMA.FTZ R41, R103, c[0x0][0x23c], -R162.reuse ;  /* 0x00008f0067297a23 */ /* 0x100fe200000108a2 */
[----:B------:R-:W-:Y:S01]  /*24e0*/  FSEL R150, R150, RZ, P1 ;  /* 0x000000ff96967208 */ /* 0x000fe20000800000 */
[--C-:B------:R-:W-:Y:S01]  /*24f0*/  FFMA.FTZ R34, R117, c[0x0][0x23c], -R162.reuse ;  /* 0x00008f0075227a23 */ /* 0x100fe200000108a2 */
[----:B------:R-:W-:Y:S01]  /*2500*/  LDSM.16.MT88.4 R100, [R190+0x6000] ;  /* 0x00600000be64783b */ /* 0x000fe20000004200 */
[--C-:B------:R-:W-:Y:S01]  /*2510*/  FFMA.FTZ R43, R91, c[0x0][0x23c], -R162.reuse ;  /* 0x00008f005b2b7a23 */ /* 0x100fe200000108a2 */
[----:B------:R-:W2:Y:S01]  /*2520*/  MUFU.EX2 R46, R46 ;  /* 0x0000002e002e7308 */ /* 0x000ea20000000800 */
[----:B-1----:R-:W-:Y:S01]  /*2530*/  FMNMX.FTZ R135, R135, R8, !PT ;  /* 0x0000000887877209 */ /* 0x002fe20007810000 */
[----:B------:R-:W1:Y:S01]  /*2540*/  LDSM.16.MT88.4 R116, [R191+0x6000] ;  /* 0x00600000bf74783b */ /* 0x000e620000004200 */
[----:B------:R-:W-:Y:S02]  /*2550*/  FFMA.FTZ R40, R93, c[0x0][0x23c], -R162 ;  /* 0x00008f005d287a23 */ /* 0x000fe400000108a2 */
[C---:B------:R-:W-:Y:S01]  /*2560*/  FSETP.NEU.FTZ.AND P1, PT, R135.reuse, -INF , PT ;  /* 0xff8000008700780b */ /* 0x040fe20003f3d000 */
[----:B------:R-:W-:Y:S01]  /*2570*/  FMUL.FTZ R137, R135, c[0x0][0x23c] ;  /* 0x00008f0087897a20 */ /* 0x000fe20000410000 */
[----:B------:R-:W3:Y:S01]  /*2580*/  LDSM.16.MT88.4 R8, [R191+0x6800] ;  /* 0x00680000bf08783b */ /* 0x000ee20000004200 */
[--C-:B------:R-:W-:Y:S01]  /*2590*/  FFMA.FTZ R38, R94, c[0x0][0x23c], -R150.reuse ;  /* 0x00008f005e267a23 */ /* 0x100fe20000010896 */
[----:B------:R-:W-:Y:S01]  /*25a0*/  MUFU.EX2 R43, R43 ;  /* 0x0000002b002b7308 */ /* 0x000fe20000000800 */
[--C-:B------:R-:W-:Y:S01]  /*25b0*/  FFMA.FTZ R45, R95, c[0x0][0x23c], -R150.reuse ;  /* 0x00008f005f2d7a23 */ /* 0x100fe20000010896 */
[----:B------:R-:W-:Y:S01]  /*25c0*/  FSEL R137, R137, RZ, P1 ;  /* 0x000000ff89897208 */ /* 0x000fe20000800000 */
[----:B------:R-:W-:-:S02]  /*25d0*/  FFMA.FTZ R44, R121, c[0x0][0x23c], -R150 ;  /* 0x00008f00792c7a23 */ /* 0x000fc40000010896 */
[----:B------:R-:W-:Y:S02]  /*25e0*/  FFMA.FTZ R35, R111, c[0x0][0x23c], -R150 ;  /* 0x00008f006f237a23 */ /* 0x000fe40000010896 */
[--C-:B------:R-:W-:Y:S01]  /*25f0*/  FFMA.FTZ R53, R81, c[0x0][0x23c], -R137.reuse ;  /* 0x00008f0051357a23 */ /* 0x100fe20000010889 */
[----:B------:R-:W4:Y:S01]  /*2600*/  MUFU.EX2 R40, R40 ;  /* 0x0000002800287308 */ /* 0x000f220000000800 */
[--C-:B------:R-:W-:Y:S01]  /*2610*/  FFMA.FTZ R50, R80, c[0x0][0x23c], -R137.reuse ;  /* 0x00008f0050327a23 */ /* 0x100fe20000010889 */
[----:B--2---:R-:W-:Y:S01]  /*2620*/  F2FP.PACK_AB R68, R46, R51 ;  /* 0x000000332e44723e */ /* 0x004fe200000000ff */
[--C-:B------:R-:W-:Y:S02]  /*2630*/  FFMA.FTZ R47, R90, c[0x0][0x23c], -R137.reuse ;  /* 0x00008f005a2f7a23 */ /* 0x100fe40000010889 */
[----:B------:R-:W-:Y:S02]  /*2640*/  FFMA.FTZ R36, R88, c[0x0][0x23c], -R137 ;  /* 0x00008f0058247a23 */ /* 0x000fe40000010889 */
[--C-:B------:R-:W-:Y:S01]  /*2650*/  FFMA.FTZ R37, R105, c[0x0][0x23c], -R162.reuse ;  /* 0x00008f0069257a23 */ /* 0x100fe200000108a2 */
[----:B------:R-:W-:Y:S01]  /*2660*/  MUFU.EX2 R41, R41 ;  /* 0x0000002900297308 */ /* 0x000fe20000000800 */
[----:B------:R-:W-:-:S02]  /*2670*/  FFMA.FTZ R2, R113, c[0x0][0x23c], -R162 ;  /* 0x00008f0071027a23 */ /* 0x000fc400000108a2 */
[--C-:B------:R-:W-:Y:S02]  /*2680*/  FFMA.FTZ R33, R115, c[0x0][0x23c], -R162.reuse ;  /* 0x00008f0073217a23 */ /* 0x100fe400000108a2 */
[----:B------:R-:W-:Y:S02]  /*2690*/  FFMA.FTZ R0, R211, c[0x0][0x23c], -R162 ;  /* 0x00008f00d3007a23 */ /* 0x000fe400000108a2 */
[--C-:B------:R-:W-:Y:S01]  /*26a0*/  FFMA.FTZ R55, R99, c[0x0][0x23c], -R150.reuse ;  /* 0x00008f0063377a23 */ /* 0x100fe20000010896 */
[----:B------:R-:W2:Y:S01]  /*26b0*/  MUFU.EX2 R34, R34 ;  /* 0x0000002200227308 */ /* 0x000ea20000000800 */
[----:B----4-:R-:W-:Y:S01]  /*26c0*/  F2FP.PACK_AB R72, R40, R43 ;  /* 0x0000002b2848723e */ /* 0x010fe200000000ff */
[--C-:B------:R-:W-:Y:S02]  /*26d0*/  FFMA.FTZ R48, R97, c[0x0][0x23c], -R150.reuse ;  /* 0x00008f0061307a23 */ /* 0x100fe40000010896 */
[--C-:B------:R-:W-:Y:S02]  /*26e0*/  FFMA.FTZ R52, R183, c[0x0][0x23c], -R150.reuse ;  /* 0x00008f00b7347a23 */ /* 0x100fe40000010896 */
[----:B------:R-:W-:-:S02]  /*26f0*/  FFMA.FTZ R57, R177, c[0x0][0x23c], -R150 ;  /* 0x00008f00b1397a23 */ /* 0x000fc40000010896 */
[----:B------:R-:W-:Y:S01]  /*2700*/  MUFU.EX2 R38, R38 ;  /* 0x0000002600267308 */ /* 0x000fe20000000800 */
[--C-:B------:R-:W-:Y:S02]  /*2710*/  FFMA.FTZ R54, R157, c[0x0][0x23c], -R170.reuse ;  /* 0x00008f009d367a23 */ /* 0x100fe400000108aa */
[----:B------:R-:W-:Y:S02]  /*2720*/  FFMA.FTZ R59, R139, c[0x0][0x23c], -R170 ;  /* 0x00008f008b3b7a23 */ /* 0x000fe400000108aa */
[--C-:B------:R-:W-:Y:S02]  /*2730*/  FFMA.FTZ R63, R148, c[0x0][0x23c], -R137.reuse ;  /* 0x00008f00943f7a23 */ /* 0x100fe40000010889 */
[--C-:B------:R-:W-:Y:S01]  /*2740*/  FFMA.FTZ R58, R138, c[0x0][0x23c], -R137.reuse ;  /* 0x00008f008a3a7a23 */ /* 0x100fe20000010889 */
[----:B------:R-:W4:Y:S01]  /*2750*/  MUFU.EX2 R45, R45 ;  /* 0x0000002d002d7308 */ /* 0x000f220000000800 */
[----:B--2---:R-:W-:Y:S01]  /*2760*/  F2FP.PACK_AB R74, R34, R41 ;  /* 0x00000029224a723e */ /* 0x004fe200000000ff */
[----:B------:R-:W-:-:S02]  /*2770*/  FFMA.FTZ R60, R158, c[0x0][0x23c], -R137 ;  /* 0x00008f009e3c7a23 */ /* 0x000fc40000010889 */
[--C-:B------:R-:W-:Y:S02]  /*2780*/  FFMA.FTZ R65, R156, c[0x0][0x23c], -R137.reuse ;  /* 0x00008f009c417a23 */ /* 0x100fe40000010889 */
[--C-:B------:R-:W-:Y:S02]  /*2790*/  FFMA.FTZ R67, R165, c[0x0][0x23c], -R162.reuse ;  /* 0x00008f00a5437a23 */ /* 0x100fe400000108a2 */
[----:B------:R-:W-:Y:S01]  /*27a0*/  MUFU.EX2 R44, R44 ;  /* 0x0000002c002c7308 */ /* 0x000fe20000000800 */
[--C-:B------:R-:W-:Y:S02]  /*27b0*/  FFMA.FTZ R64, R163, c[0x0][0x23c], -R162.reuse ;  /* 0x00008f00a3407a23 */ /* 0x100fe400000108a2 */
[--C-:B------:R-:W-:Y:S02]  /*27c0*/  FFMA.FTZ R138, R181, c[0x0][0x23c], -R162.reuse ;  /* 0x00008f00b58a7a23 */ /* 0x100fe400000108a2 */
[----:B------:R-:W-:Y:S02]  /*27d0*/  FFMA.FTZ R139, R179, c[0x0][0x23c], -R162 ;  /* 0x00008f00b38b7a23 */ /* 0x000fe400000108a2 */
[----:B------:R-:W-:Y:S01]  /*27e0*/  FFMA.FTZ R148, R171, c[0x0][0x23c], -R150 ;  /* 0x00008f00ab947a23 */ /* 0x000fe20000010896 */
[----:B------:R-:W2:Y:S01]  /*27f0*/  MUFU.EX2 R35, R35 ;  /* 0x0000002300237308 */ /* 0x000ea20000000800 */
[----:B----4-:R-:W-:Y:S01]  /*2800*/  F2FP.PACK_AB R73, R45, R38 ;  /* 0x000000262d49723e */ /* 0x010fe200000000ff */
[----:B------:R-:W-:-:S02]  /*2810*/  FFMA.FTZ R157, R146, c[0x0][0x23c], -R137 ;  /* 0x00008f00929d7a23 */ /* 0x000fc40000010889 */
[--C-:B------:R-:W-:Y:S02]  /*2820*/  FFMA.FTZ R56, R167, c[0x0][0x23c], -R170.reuse ;  /* 0x00008f00a7387a23 */ /* 0x100fe400000108aa */
[--C-:B------:R-:W-:Y:S02]  /*2830*/  FFMA.FTZ R61, R166, c[0x0][0x23c], -R170.reuse ;  /* 0x00008f00a63d7a23 */ /* 0x100fe400000108aa */
[----:B------:R-:W-:Y:S01]  /*2840*/  MUFU.EX2 R42, R42 ;  /* 0x0000002a002a7308 */ /* 0x000fe20000000800 */
[----:B------:R-:W-:Y:S02]  /*2850*/  FFMA.FTZ R62, R175, c[0x0][0x23c], -R170 ;  /* 0x00008f00af3e7a23 */ /* 0x000fe400000108aa */
[--C-:B------:R-:W-:Y:S02]  /*2860*/  FFMA.FTZ R144, R144, c[0x0][0x23c], -R137.reuse ;  /* 0x00008f0090907a23 */ /* 0x100fe40000010889 */
[----:B------:R-:W-:Y:S02]  /*2870*/  FFMA.FTZ R146, R152, c[0x0][0x23c], -R137 ;  /* 0x00008f0098927a23 */ /* 0x000fe40000010889 */
[----:B------:R-:W-:Y:S01]  /*2880*/  FADD.FTZ R51, R51, R46 ;  /* 0x0000002e33337221 */ /* 0x000fe20000010000 */
[----:B------:R-:W4:Y:S01]  /*2890*/  MUFU.EX2 R49, R49 ;  /* 0x0000003100317308 */ /* 0x000f220000000800 */
[----:B--2---:R-:W-:Y:S01]  /*28a0*/  F2FP.PACK_AB R75, R35, R44 ;  /* 0x0000002c234b723e */ /* 0x004fe200000000ff */
[----:B------:R-:W-:-:S02]  /*28b0*/  FADD.FTZ R40, R43, R40 ;  /* 0x000000282b287221 */ /* 0x000fc40000010000 */
[----:B------:R-:W-:Y:S02]  /*28c0*/  FADD.FTZ R45, R38, R45 ;  /* 0x0000002d262d7221 */ /* 0x000fe40000010000 */
[----:B------:R-:W-:Y:S02]  /*28d0*/  FADD.FTZ R41, R41, R40 ;  /* 0x0000002829297221 */ /* 0x000fe40000010000 */
[----:B------:R-:W-:Y:S01]  /*28e0*/  MUFU.EX2 R53, R53 ;  /* 0x0000003500357308 */ /* 0x000fe20000000800 */
[----:B-1----:R-:W-:Y:S01]  /*28f0*/  HMMA.16816.F32 R124, R72, R116, RZ ;  /* 0x00000074487c723c */ /* 0x002fe200000018ff */
[----:B------:R-:W-:Y:S02]  /*2900*/  FADD.FTZ R44, R44, R45 ;  /* 0x0000002d2c2c7221 */ /* 0x000fe40000010000 */
[----:B------:R-:W-:Y:S02]  /*2910*/  FADD.FTZ R34, R34, R41 ;  /* 0x0000002922227221 */ /* 0x000fe40000010000 */
[----:B------:R-:W-:-:S02]  /*2920*/  FADD.FTZ R44, R35, R44 ;  /* 0x0000002c232c7221 */ /* 0x000fc40000010000 */
[----:B------:R-:W1:Y:S01]  /*2930*/  MUFU.EX2 R50, R50 ;  /* 0x0000003200327308 */ /* 0x000e620000000800 */
[C---:B------:R-:W-:Y:S01]  /*2940*/  HMMA.16816.F32 R108, R72.reuse, R100, RZ ;  /* 0x00000064486c723c */ /* 0x040fe200000018ff */
[----:B----4-:R-:W-:Y:S01]  /*2950*/  F2FP.PACK_AB R70, R49, R42 ;  /* 0x0000002a3146723e */ /* 0x010fe200000000ff */
[----:B------:R-:W-:Y:S02]  /*2960*/  FADD.FTZ R42, R42, R51 ;  /* 0x000000332a2a7221 */ /* 0x000fe40000010000 */
[----:B------:R-:W-:Y:S02]  /*2970*/  FFMA.FTZ R158, R143, c[0x0][0x23c], -R150 ;  /* 0x00008f008f9e7a23 */ /* 0x000fe40000010896 */
[----:B------:R-:W-:Y:S01]  /*2980*/  FADD.FTZ R42, R49, R42 ;  /* 0x0000002a312a7221 */ /* 0x000fe20000010000 */
[----:B------:R-:W-:Y:S01]  /*2990*/  MUFU.EX2 R47, R47 ;  /* 0x0000002f002f7308 */ /* 0x000fe20000000800 */
[----:B------:R-:W-:Y:S01]  /*29a0*/  HMMA.16816.F32 R92, R72, R84, RZ ;  /* 0x00000054485c723c */ /* 0x000fe200000018ff */
[----:B------:R-:W-:-:S02]  /*29b0*/  FFMA.FTZ R149, R149, c[0x0][0x23c], -R150 ;  /* 0x00008f0095957a23 */ /* 0x000fc40000010896 */
[----:B------:R-:W-:Y:S02]  /*29c0*/  FFMA.FTZ R143, R147, c[0x0][0x23c], -R150 ;  /* 0x00008f00938f7a23 */ /* 0x000fe40000010896 */
[----:B------:R-:W-:Y:S02]  /*29d0*/  FFMA.FTZ R152, R161, c[0x0][0x23c], -R162 ;  /* 0x00008f00a1987a23 */ /* 0x000fe400000108a2 */
[----:B------:R-:W2:Y:S01]  /*29e0*/  MUFU.EX2 R36, R36 ;  /* 0x0000002400247308 */ /* 0x000ea20000000800 */
[C---:B------:R-:W-:Y:S01]  /*29f0*/  HMMA.16816.F32 R76, R72.reuse, R4, RZ ;  /* 0x00000004484c723c */ /* 0x040fe200000018ff */
[----:B-1----:R-:W-:Y:S01]  /*2a00*/  F2FP.PACK_AB R69, R50, R53 ;  /* 0x000000353245723e */ /* 0x002fe200000000ff */
[----:B------:R-:W-:Y:S02]  /*2a10*/  FADD.FTZ R50, R53, R50 ;  /* 0x0000003235327221 */ /* 0x000fe40000010000 */
[--C-:B------:R-:W-:Y:S02]  /*2a20*/  FFMA.FTZ R155, R155, c[0x0][0x23c], -R162.reuse ;  /* 0x00008f009b9b7a23 */ /* 0x100fe400000108a2 */
[----:B------:R-:W-:Y:S01]  /*2a30*/  FFMA.FTZ R211, R153, c[0x0][0x23c], -R162 ;  /* 0x00008f0099d37a23 */ /* 0x000fe200000108a2 */
[----:B------:R-:W-:Y:S01]  /*2a40*/  MUFU.EX2 R37, R37 ;  /* 0x0000002500257308 */ /* 0x000fe20000000800 */
[----:B------:R-:W-:Y:S01]  /*2a50*/  HMMA.16816.F32 R120, R72, R118, RZ ;  /* 0x000000764878723c */ /* 0x000fe200000018ff */
[----:B------:R-:W-:-:S02]  /*2a60*/  FFMA.FTZ R156, R209, c[0x0][0x23c], -R170 ;  /* 0x00008f00d19c7a23 */ /* 0x000fc400000108aa */
[----:B------:R-:W-:Y:S01]  /*2a70*/  FFMA.FTZ R213, R168, c[0x0][0x23c], -R170 ;  /* 0x00008f00a8d57a23 */ /* 0x000fe200000108aa */
[----:B--2---:R-:W-:-:S04]  /*2a80*/  F2FP.PACK_AB R71, R36, R47 ;  /* 0x0000002f2447723e */ /* 0x004fc800000000ff */
[----:B------:R-:W-:Y:S01]  /*2a90*/  HMMA.16816.F32 R104, R72, R102, RZ ;  /* 0x000000664868723c */ /* 0x000fe200000018ff */
[----:B------:R-:W1:Y:S01]  /*2aa0*/  MUFU.EX2 R2, R2 ;  /* 0x0000000200027308 */ /* 0x000e620000000800 */
[----:B------:R-:W-:-:S04]  /*2ab0*/  FADD.FTZ R47, R47, R50 ;  /* 0x000000322f2f7221 */ /* 0x000fc80000010000 */
[----:B------:R-:W-:Y:S02]  /*2ac0*/  FADD.FTZ R36, R36, R47 ;  /* 0x0000002f24247221 */ /* 0x000fe40000010000 */
[C---:B------:R-:W-:Y:S01]  /*2ad0*/  HMMA.16816.F32 R88, R72.reuse, R86, RZ ;  /* 0x000000564858723c */ /* 0x040fe200000018ff */
[----:B------:R-:W-:Y:S07]  /*2ae0*/  MUFU.EX2 R33, R33 ;  /* 0x0000002100217308 */ /* 0x000fee0000000800 */
[----:B------:R-:W-:Y:S01]  /*2af0*/  HMMA.16816.F32 R72, R72, R6, RZ ;  /* 0x000000064848723c */ /* 0x000fe200000018ff */
[----:B------:R-:W-:Y:S07]  /*2b00*/  MUFU.EX2 R0, R0 ;  /* 0x0000000000007308 */ /* 0x000fee0000000800 */
[C---:B------:R-:W-:Y:S01]  /*2b10*/  HMMA.16816.F32 R128, R68.reuse, R116, RZ ;  /* 0x000000744480723c */ /* 0x040fe200000018ff */
[----:B------:R-:W-:Y:S07]  /*2b20*/  MUFU.EX2 R55, R55 ;  /* 0x0000003700377308 */ /* 0x000fee0000000800 */
[C---:B------:R-:W-:Y:S01]  /*2b30*/  HMMA.16816.F32 R112, R68.reuse, R100, RZ ;  /* 0x000000644470723c */ /* 0x040fe200000018ff */
[----:B------:R-:W2:Y:S07]  /*2b40*/  MUFU.EX2 R48, R48 ;  /* 0x0000003000307308 */ /* 0x000eae0000000800 */
[C---:B------:R-:W-:Y:S01]  /*2b50*/  HMMA.16816.F32 R116, R68.reuse, R118, RZ ;  /* 0x000000764474723c */ /* 0x040fe200000018ff */
[----:B------:R-:W-:Y:S07]  /*2b60*/  MUFU.EX2 R52, R52 ;  /* 0x0000003400347308 */ /* 0x000fee0000000800 */
[C---:B------:R-:W-:Y:S01]  /*2b70*/  HMMA.16816.F32 R100, R68.reuse, R102, RZ ;  /* 0x000000664464723c */ /* 0x040fe200000018ff */
[----:B------:R-:W4:Y:S07]  /*2b80*/  MUFU.EX2 R57, R57 ;  /* 0x0000003900397308 */ /* 0x000f2e0000000800 */
[C---:B------:R-:W-:Y:S01]  /*2b90*/  HMMA.16816.F32 R96, R68.reuse, R84, RZ ;  /* 0x000000544460723c */ /* 0x040fe200000018ff */
[----:B------:R-:W-:Y:S07]  /*2ba0*/  MUFU.EX2 R39, R39 ;  /* 0x0000002700277308 */ /* 0x000fee0000000800 */
[C---:B------:R-:W-:Y:S01]  /*2bb0*/  HMMA.16816.F32 R84, R68.reuse, R86, RZ ;  /* 0x000000564454723c */ /* 0x040fe200000018ff */
[----:B------:R-:W5:Y:S07]  /*2bc0*/  MUFU.EX2 R32, R32 ;  /* 0x0000002000207308 */ /* 0x000f6e0000000800 */
[C---:B------:R-:W-:Y:S01]  /*2bd0*/  HMMA.16816.F32 R80, R68.reuse, R4, RZ ;  /* 0x000000044450723c */ /* 0x040fe200000018ff */
[----:B------:R-:W-:Y:S06]  /*2be0*/  MUFU.EX2 R54, R54 ;  /* 0x0000003600367308 */ /* 0x000fec0000000800 */
[----:B-1----:R-:W-:Y:S01]  /*2bf0*/  F2FP.PACK_AB R4, R2, R37 ;  /* 0x000000250204723e */ /* 0x002fe200000000ff */
[----:B------:R-:W-:Y:S01]  /*2c00*/  HMMA.16816.F32 R68, R68, R6, RZ ;  /* 0x000000064444723c */ /* 0x000fe200000018ff */
[----:B------:R-:W-:Y:S01]  /*2c10*/  MUFU.EX2 R59, R59 ;  /* 0x0000003b003b7308 */ /* 0x000fe20000000800 */
[----:B--2---:R-:W-:Y:S01]  /*2c20*/  F2FP.PACK_AB R5, R48, R55 ;  /* 0x000000373005723e */ /* 0x004fe200000000ff */
[----:B------:R-:W-:-:S02]  /*2c30*/  FADD.FTZ R37, R37, R34 ;  /* 0x0000002225257221 */ /* 0x000fc40000010000 */
[----:B------:R-:W-:Y:S02]  /*2c40*/  FADD.FTZ R55, R55, R44 ;  /* 0x0000002c37377221 */ /* 0x000fe40000010000 */
[----:B------:R-:W-:Y:S01]  /*2c50*/  F2FP.PACK_AB R6, R0, R33 ;  /* 0x000000210006723e */ /* 0x000fe200000000ff */
[----:B------:R-:W-:Y:S01]  /*2c60*/  FADD.FTZ R2, R2, R37 ;  /* 0x0000002502027221 */ /* 0x000fe20000010000 */
[----:B------:R-:W-:Y:S01]  /*2c70*/  MUFU.EX2 R63, R63 ;  /* 0x0000003f003f7308 */ /* 0x000fe20000000800 */
[----:B----4-:R-:W-:Y:S01]  /*2c80*/  F2FP.PACK_AB R7, R57, R52 ;  /* 0x000000343907723e */ /* 0x010fe200000000ff */
[----:B------:R-:W-:Y:S02]  /*2c90*/  FADD.FTZ R55, R48, R55 ;  /* 0x0000003730377221 */ /* 0x000fe40000010000 */
[----:B------:R-:W-:Y:S02]  /*2ca0*/  FADD.FTZ R33, R33, R2 ;  /* 0x0000000221217221 */ /* 0x000fe40000010000 */
[----:B------:R-:W-:-:S02]  /*2cb0*/  FADD.FTZ R52, R52, R55 ;  /* 0x0000003734347221 */ /* 0x000fc40000010000 */
[----:B------:R-:W1:Y:S01]  /*2cc0*/  MUFU.EX2 R58, R58 ;  /* 0x0000003a003a7308 */ /* 0x000e620000000800 */
[----:B---3--:R-:W-:Y:S01]  /*2cd0*/  HMMA.16816.F32 R124, R4, R8, R124 ;  /* 0x00000008047c723c */ /* 0x008fe2000000187c */
[----:B------:R-:W-:Y:S02]  /*2ce0*/  FADD.FTZ R0, R0, R33 ;  /* 0x0000002100007221 */ /* 0x000fe40000010000 */
[----:B------:R-:W-:-:S04]  /*2cf0*/  FADD.FTZ R57, R57, R52 ;  /* 0x0000003439397221 */ /* 0x000fc80000010000 */
[----:B------:R-:W-:Y:S01]  /*2d00*/  MUFU.EX2 R60, R60 ;  /* 0x0000003c003c7308 */ /* 0x000fe20000000800 */
[C---:B------:R-:W-:Y:S07]  /*2d10*/  HMMA.16816.F32 R108, R4.reuse, R24, R108 ;  /* 0x00000018046c723c */ /* 0x040fee000000186c */
[----:B------:R-:W2:Y:S01]  /*2d20*/  MUFU.EX2 R65, R65 ;  /* 0x0000004100417308 */ /* 0x000ea20000000800 */
[C---:B------:R-:W-:Y:S07]  /*2d30*/  HMMA.16816.F32 R92, R4.reuse, R28, R92 ;  /* 0x0000001c045c723c */ /* 0x040fee000000185c */
[----:B------:R-:W-:Y:S01]  /*2d40*/  MUFU.EX2 R67, R67 ;  /* 0x0000004300437308 */ /* 0x000fe20000000800 */
[C---:B------:R-:W-:Y:S07]  /*2d50*/  HMMA.16816.F32 R76, R4.reuse, R20, R76 ;  /* 0x00000014044c723c */ /* 0x040fee000000184c */
[----:B------:R-:W3:Y:S01]  /*2d60*/  MUFU.EX2 R64, R64 ;  /* 0x0000004000407308 */ /* 0x000ee20000000800 */
[C---:B------:R-:W-:Y:S07]  /*2d70*/  HMMA.16816.F32 R120, R4.reuse, R10, R120 ;  /* 0x0000000a0478723c */ /* 0x040fee0000001878 */
[----:B------:R-:W-:Y:S01]  /*2d80*/  MUFU.EX2 R138, R138 ;  /* 0x0000008a008a7308 */ /* 0x000fe20000000800 */
[C---:B------:R-:W-:Y:S07]  /*2d90*/  HMMA.16816.F32 R104, R4.reuse, R26, R104 ;  /* 0x0000001a0468723c */ /* 0x040fee0000001868 */
[----:B------:R-:W4:Y:S01]  /*2da0*/  MUFU.EX2 R139, R139 ;  /* 0x0000008b008b7308 */ /* 0x000f220000000800 */
[C---:B------:R-:W-:Y:S07]  /*2db0*/  HMMA.16816.F32 R88, R4.reuse, R30, R88 ;  /* 0x0000001e0458723c */ /* 0x040fee0000001858 */
[----:B------:R-:W-:Y:S01]  /*2dc0*/  MUFU.EX2 R148, R148 ;  /* 0x0000009400947308 */ /* 0x000fe20000000800 */
[----:B------:R-:W-:Y:S07]  /*2dd0*/  HMMA.16816.F32 R72, R4, R22, R72 ;  /* 0x000000160448723c */ /* 0x000fee0000001848 */
[----:B-----5:R-:W-:Y:S01]  /*2de0*/  F2FP.PACK_AB R4, R32, R39 ;  /* 0x000000272004723e */ /* 0x020fe200000000ff */
[----:B------:R-:W-:Y:S01]  /*2df0*/  MUFU.EX2 R56, R56 ;  /* 0x0000003800387308 */ /* 0x000fe20000000800 */
[----:B-1----:R-:W-:Y:S01]  /*2e00*/  F2FP.PACK_AB R5, R58, R63 ;  /* 0x0000003f3a05723e */ /* 0x002fe200000000ff */
[----:B------:R-:W-:Y:S01]  /*2e10*/  FADD.FTZ R39, R39, R42 ;  /* 0x0000002a27277221 */ /* 0x000fe20000010000 */
[----:B------:R-:W-:Y:S01]  /*2e20*/  F2FP.PACK_AB R6, R59, R54 ;  /* 0x000000363b06723e */ /* 0x000fe200000000ff */
[----:B------:R-:W-:Y:S01]  /*2e30*/  FADD.FTZ R63, R63, R36 ;  /* 0x000000243f3f7221 */ /* 0x000fe20000010000 */
[----:B--2---:R-:W-:Y:S01]  /*2e40*/  F2FP.PACK_AB R7, R65, R60 ;  /* 0x0000003c4107723e */ /* 0x004fe200000000ff */
[----:B------:R-:W-:-:S02]  /*2e50*/  FADD.FTZ R39, R32, R39 ;  /* 0x0000002720277221 */ /* 0x000fc40000010000 */
[----:B------:R-:W-:Y:S01]  /*2e60*/  MUFU.EX2 R61, R61 ;  /* 0x0000003d003d7308 */ /* 0x000fe20000000800 */
[----:B------:R-:W-:Y:S02]  /*2e70*/  FADD.FTZ R63, R58, R63 ;  /* 0x0000003f3a3f7221 */ /* 0x000fe40000010000 */
[----:B------:R-:W-:Y:S01]  /*2e80*/  FADD.FTZ R54, R54, R39 ;  /* 0x0000002736367221 */ /* 0x000fe20000010000 */
[----:B------:R-:W-:Y:S01]  /*2e90*/  HMMA.16816.F32 R128, R4, R8, R128 ;  /* 0x000000080480723c */ /* 0x000fe20000001880 */
[----:B------:R-:W-:Y:S02]  /*2ea0*/  FADD.FTZ R60, R60, R63 ;  /* 0x0000003f3c3c7221 */ /* 0x000fe40000010000 */
[----:B------:R-:W-:Y:S01]  /*2eb0*/  FADD.FTZ R59, R59, R54 ;  /* 0x000000363b3b7221 */ /* 0x000fe20000010000 */
[----:B------:R-:W-:Y:S01]  /*2ec0*/  MUFU.EX2 R62, R62 ;  /* 0x0000003e003e7308 */ /* 0x000fe20000000800 */
[----:B------:R-:W-:-:S03]  /*2ed0*/  FADD.FTZ R65, R65, R60 ;  /* 0x0000003c41417221 */ /* 0x000fc60000010000 */
[C---:B------:R-:W-:Y:S04]  /*2ee0*/  HMMA.16816.F32 R112, R4.reuse, R24, R112 ;  /* 0x000000180470723c */ /* 0x040fe80000001870 */
[----:B------:R-:W-:Y:S04]  /*2ef0*/  MUFU.EX2 R144, R144 ;  /* 0x0000009000907308 */ /* 0x000fe80000000800 */
[C---:B------:R-:W-:Y:S01]  /*2f00*/  HMMA.16816.F32 R116, R4.reuse, R10, R116 ;  /* 0x0000000a0474723c */ /* 0x040fe20000001874 */
[----:B------:R-:W1:Y:S03]  /*2f10*/  LDSM.16.MT88.4 R8, [R189+0x7000] ;  /* 0x00700000bd08783b */ /* 0x000e660000004200 */
[----:B------:R-:W-:Y:S04]  /*2f20*/  MUFU.EX2 R157, R157 ;  /* 0x0000009d009d7308 */ /* 0x000fe80000000800 */
[C---:B------:R-:W-:Y:S01]  /*2f30*/  HMMA.16816.F32 R100, R4.reuse, R26, R100 ;  /* 0x0000001a0464723c */ /* 0x040fe20000001864 */
[----:B------:R-:W2:Y:S03]  /*2f40*/  LDSM.16.MT88.4 R24, [R188+0x7000] ;  /* 0x00700000bc18783b */ /* 0x000ea60000004200 */
[----:B------:R-:W-:Y:S04]  /*2f50*/  MUFU.EX2 R146, R146 ;  /* 0x0000009200927308 */ /* 0x000fe80000000800 */
[C---:B------:R-:W-:Y:S04]  /*2f60*/  HMMA.16816.F32 R96, R4.reuse, R28, R96 ;  /* 0x0000001c0460723c */ /* 0x040fe80000001860 */
[----:B------:R-:W-:Y:S03]  /*2f70*/  MUFU.EX2 R152, R152 ;  /* 0x0000009800987308 */ /* 0x000fe60000000800 */
[--C-:B------:R-:W-:Y:S01]  /*2f80*/  FFMA.FTZ R28, R145, c[0x0][0x23c], -R150.reuse ;  /* 0x00008f00911c7a23 */ /* 0x100fe20000010896 */
[----:B------:R-:W-:Y:S01]  /*2f90*/  HMMA.16816.F32 R84, R4, R30, R84 ;  /* 0x0000001e0454723c */ /* 0x000fe20000001854 */
[----:B------:R-:W-:-:S02]  /*2fa0*/  FFMA.FTZ R29, R159, c[0x0][0x23c], -R150 ;  /* 0x00008f009f1d7a23 */ /* 0x000fc40000010896 */
[----:B------:R-:W-:Y:S01]  /*2fb0*/  FFMA.FTZ R145, R173, c[0x0][0x23c], -R150 ;  /* 0x00008f00ad917a23 */ /* 0x000fe20000010896 */
[----:B------:R-:W-:Y:S01]  /*2fc0*/  MUFU.EX2 R155, R155 ;  /* 0x0000009b009b7308 */ /* 0x000fe20000000800 */
[----:B------:R-:W-:Y:S02]  /*2fd0*/  FFMA.FTZ R159, R154, c[0x0][0x23c], -R137 ;  /* 0x00008f009a9f7a23 */ /* 0x000fe40000010889 */
[----:B------:R-:W-:Y:S01]  /*2fe0*/  FFMA.FTZ R31, R151, c[0x0][0x23c], -R170 ;  /* 0x00008f00971f7a23 */ /* 0x000fe200000108aa */
[----:B------:R-:W-:Y:S01]  /*2ff0*/  HMMA.16816.F32 R80, R4, R20, R80 ;  /* 0x000000140450723c */ /* 0x000fe20000001850 */
[----:B------:R-:W-:Y:S02]  /*3000*/  FFMA.FTZ R154, R160, c[0x0][0x23c], -R162 ;  /* 0x00008f00a09a7a23 */ /* 0x000fe400000108a2 */
[----:B------:R-:W-:Y:S01]  /*3010*/  FFMA.FTZ R150, R141, c[0x0][0x23c], -R150 ;  /* 0x00008f008d967a23 */ /* 0x000fe20000010896 */
[----:B------:R-:W-:Y:S01]  /*3020*/  MUFU.EX2 R28, R28 ;  /* 0x0000001c001c7308 */ /* 0x000fe20000000800 */
[----:B------:R-:W-:-:S02]  /*3030*/  FFMA.FTZ R30, R169, c[0x0][0x23c], -R170 ;  /* 0x00008f00a91e7a23 */ /* 0x000fc400000108aa */
[----:B------:R-:W-:Y:S01]  /*3040*/  FFMA.FTZ R151, R164, c[0x0][0x23c], -R170 ;  /* 0x00008f00a4977a23 */ /* 0x000fe200000108aa */
[----:B------:R-:W-:Y:S01]  /*3050*/  HMMA.16816.F32 R68, R4, R22, R68 ;  /* 0x000000160444723c */ /* 0x000fe20000001844 */
[----:B------:R-:W5:Y:S03]  /*3060*/  LDSM.16.MT88.4 R20, [R191+0x7800] ;  /* 0x00780000bf14783b */ /* 0x000f660000004200 */
[----:B------:R-:W1:Y:S03]  /*3070*/  MUFU.EX2 R29, R29 ;  /* 0x0000001d001d7308 */ /* 0x000e660000000800 */
[----:B---3--:R-:W-:Y:S01]  /*3080*/  F2FP.PACK_AB R4, R64, R67 ;  /* 0x000000434004723e */ /* 0x008fe200000000ff */
[----:B------:R-:W-:Y:S01]  /*3090*/  FADD.FTZ R67, R67, R0 ;  /* 0x0000000043437221 */ /* 0x000fe20000010000 */
[----:B----4-:R-:W-:-:S03]  /*30a0*/  F2FP.PACK_AB R6, R139, R138 ;  /* 0x0000008a8b06723e */ /* 0x010fc600000000ff */
[----:B------:R-:W3:Y:S01]  /*30b0*/  MUFU.EX2 R145, R145 ;  /* 0x0000009100917308 */ /* 0x000ee20000000800 */
[----:B------:R-:W-:-:S04]  /*30c0*/  FADD.FTZ R67, R64, R67 ;  /* 0x0000004340437221 */ /* 0x000fc80000010000 */
[----:B------:R-:W-:-:S03]  /*30d0*/  FADD.FTZ R138, R138, R67 ;  /* 0x000000438a8a7221 */ /* 0x000fc60000010000 */
[----:B------:R-:W4:Y:S01]  /*30e0*/  MUFU.EX2 R31, R31 ;  /* 0x0000001f001f7308 */ /* 0x000f220000000800 */
[----:B-1----:R-:W-:Y:S01]  /*30f0*/  F2FP.PACK_AB R5, R29, R28 ;  /* 0x0000001c1d05723e */ /* 0x002fe200000000ff */
[----:B------:R-:W-:Y:S02]  /*3100*/  FADD.FTZ R28, R28, R57 ;  /* 0x000000391c1c7221 */ /* 0x000fe40000010000 */
[----:B------:R-:W-:Y:S02]  /*3110*/  FADD.FTZ R139, R139, R138 ;  /* 0x0000008a8b8b7221 */ /* 0x000fe40000010000 */
[----:B------:R-:W-:Y:S02]  /*3120*/  FADD.FTZ R28, R29, R28 ;  /* 0x0000001c1d1c7221 */ /* 0x000fe40000010000 */
[----:B------:R-:W1:Y:S01]  /*3130*/  MUFU.EX2 R159, R159 ;  /* 0x0000009f009f7308 */ /* 0x000e620000000800 */
[----:B---3--:R-:W-:Y:S01]  /*3140*/  F2FP.PACK_AB R7, R148, R145 ;  /* 0x000000919407723e */ /* 0x008fe200000000ff */
[----:B------:R-:W-:-:S04]  /*3150*/  FADD.FTZ R145, R145, R28 ;  /* 0x0000001c91917221 */ /* 0x000fc80000010000 */
[----:B------:R-:W-:Y:S02]  /*3160*/  FADD.FTZ R148, R148, R145 ;  /* 0x0000009194947221 */ /* 0x000fe40000010000 */
[C---:B------:R-:W-:Y:S01]  /*3170*/  HMMA.16816.F32 R124, R4.reuse, R16, R124 ;  /* 0x00000010047c723c */ /* 0x040fe2000000187c */
[----:B------:R-:W-:Y:S07]  /*3180*/  MUFU.EX2 R154, R154 ;  /* 0x0000009a009a7308 */ /* 0x000fee0000000800 */
[C---:B------:R-:W-:Y:S01]  /*3190*/  HMMA.16816.F32 R108, R4.reuse, R12, R108 ;  /* 0x0000000c046c723c */ /* 0x040fe2000000186c */
[----:B------:R-:W-:Y:S07]  /*31a0*/  MUFU.EX2 R211, R211 ;  /* 0x000000d300d37308 */ /* 0x000fee0000000800 */
[C---:B------:R-:W-:Y:S01]  /*31b0*/  HMMA.16816.F32 R92, R4.reuse, R8, R92 ;  /* 0x00000008045c723c */ /* 0x040fe2000000185c */
[----:B------:R-:W-:Y:S07]  /*31c0*/  MUFU.EX2 R149, R149 ;  /* 0x0000009500957308 */ /* 0x000fee0000000800 */
[C---:B--2---:R-:W-:Y:S01]  /*31d0*/  HMMA.16816.F32 R76, R4.reuse, R24, R76 ;  /* 0x00000018044c723c */ /* 0x044fe2000000184c */
[----:B------:R-:W2:Y:S07]  /*31e0*/  MUFU.EX2 R158, R158 ;  /* 0x0000009e009e7308 */ /* 0x000eae0000000800 */
[C---:B------:R-:W-:Y:S01]  /*31f0*/  HMMA.16816.F32 R120, R4.reuse, R18, R120 ;  /* 0x000000120478723c */ /* 0x040fe20000001878 */
[----:B------:R-:W-:Y:S07]  /*3200*/  MUFU.EX2 R143, R143 ;  /* 0x0000008f008f7308 */ /* 0x000fee0000000800 */
[C---:B------:R-:W-:Y:S01]  /*3210*/  HMMA.16816.F32 R104, R4.reuse, R14, R104 ;  /* 0x0000000e0468723c */ /* 0x040fe20000001868 */
[----:B------:R-:W3:Y:S07]  /*3220*/  MUFU.EX2 R150, R150 ;  /* 0x0000009600967308 */ /* 0x000eee0000000800 */
[C---:B------:R-:W-:Y:S01]  /*3230*/  HMMA.16816.F32 R88, R4.reuse, R10, R88 ;  /* 0x0000000a0458723c */ /* 0x040fe20000001858 */
[----:B------:R-:W-:Y:S07]  /*3240*/  MUFU.EX2 R30, R30 ;  /* 0x0000001e001e7308 */ /* 0x000fee0000000800 */
[----:B------:R-:W-:Y:S01]  /*3250*/  HMMA.16816.F32 R72, R4, R26, R72 ;  /* 0x0000001a0448723c */ /* 0x000fe20000001848 */
[----:B------:R-:W2:Y:S06]  /*3260*/  MUFU.EX2 R151, R151 ;  /* 0x0000009700977308 */ /* 0x000eac0000000800 */
[----:B------:R-:W-:Y:S01]  /*3270*/  F2FP.PACK_AB R4, R61, R56 ;  /* 0x000000383d04723e */ /* 0x000fe200000000ff */
[----:B------:R-:W-:Y:S01]  /*3280*/  FADD.FTZ R56, R56, R59 ;  /* 0x0000003b38387221 */ /* 0x000fe20000010000 */
[----:B------:R-:W-:Y:S01]  /*3290*/  F2FP.PACK_AB R5, R157, R144 ;  /* 0x000000909d05723e */ /* 0x000fe200000000ff */
[----:B------:R-:W-:Y:S01]  /*32a0*/  FADD.FTZ R144, R144, R65 ;  /* 0x0000004190907221 */ /* 0x000fe20000010000 */
[----:B----4-:R-:W-:Y:S01]  /*32b0*/  F2FP.PACK_AB R6, R31, R62 ;  /* 0x0000003e1f06723e */ /* 0x010fe200000000ff */
[----:B------:R-:W-:Y:S01]  /*32c0*/  MUFU.EX2 R156, R156 ;  /* 0x0000009c009c7308 */ /* 0x000fe20000000800 */
[----:B-1----:R-:W-:Y:S01]  /*32d0*/  F2FP.PACK_AB R7, R159, R146 ;  /* 0x000000929f07723e */ /* 0x002fe200000000ff */
[----:B------:R-:W-:-:S02]  /*32e0*/  FADD.FTZ R61, R61, R56 ;  /* 0x000000383d3d7221 */ /* 0x000fc40000010000 */
[----:B------:R-:W-:Y:S02]  /*32f0*/  FADD.FTZ R157, R157, R144 ;  /* 0x000000909d9d7221 */ /* 0x000fe40000010000 */
[----:B------:R-:W-:Y:S02]  /*3300*/  FADD.FTZ R62, R62, R61 ;  /* 0x0000003d3e3e7221 */ /* 0x000fe40000010000 */
[----:B------:R-:W-:Y:S01]  /*3310*/  HMMA.16816.F32 R128, R4, R16, R128 ;  /* 0x000000100480723c */ /* 0x000fe20000001880 */
[----:B------:R-:W-:Y:S01]  /*3320*/  MUFU.EX2 R213, R213 ;  /* 0x000000d500d57308 */ /* 0x000fe20000000800 */
[----:B------:R-:W-:Y:S02]  /*3330*/  FADD.FTZ R146, R146, R157 ;  /* 0x0000009d92927221 */ /* 0x000fe40000010000 */
[----:B------:R-:W-:Y:S02]  /*3340*/  FADD.FTZ R31, R31, R62 ;  /* 0x0000003e1f1f7221 */ /* 0x000fe40000010000 */
[----:B------:R-:W-:-:S02]  /*3350*/  FADD.FTZ R159, R159, R146 ;  /* 0x000000929f9f7221 */ /* 0x000fc40000010000 */
[C---:B------:R-:W-:Y:S01]  /*3360*/  HMMA.16816.F32 R116, R4.reuse, R18, R116 ;  /* 0x000000120474723c */ /* 0x040fe20000001874 */
[----:B------:R-:W1:Y:S07]  /*3370*/  LDSM.16.MT88.4 R16, [R190+0x7800] ;  /* 0x00780000be10783b */ /* 0x000e6e0000004200 */
[C---:B------:R-:W-:Y:S08]  /*3380*/  HMMA.16816.F32 R112, R4.reuse, R12, R112 ;  /* 0x0000000c0470723c */ /* 0x040ff00000001870 */
[C---:B------:R-:W-:Y:S01]  /*3390*/  HMMA.16816.F32 R100, R4.reuse, R14, R100 ;  /* 0x0000000e0464723c */ /* 0x040fe20000001864 */
[----:B------:R-:W4:Y:S07]  /*33a0*/  LDSM.16.MT88.4 R12, [R189+0x7800] ;  /* 0x00780000bd0c783b */ /* 0x000f2e0000004200 */
[C---:B------:R-:W-:Y:S08]  /*33b0*/  HMMA.16816.F32 R96, R4.reuse, R8, R96 ;  /* 0x000000080460723c */ /* 0x040ff00000001860 */
[C---:B------:R-:W-:Y:S01]  /*33c0*/  HMMA.16816.F32 R84, R4.reuse, R10, R84 ;  /* 0x0000000a0454723c */ /* 0x040fe20000001854 */
[----:B------:R-:W1:Y:S07]  /*33d0*/  LDSM.16.MT88.4 R8, [R188+0x7800] ;  /* 0x00780000bc08783b */ /* 0x000e6e0000004200 */
[C---:B------:R-:W-:Y:S07]  /*33e0*/  HMMA.16816.F32 R80, R4.reuse, R24, R80 ;  /* 0x000000180450723c */ /* 0x040fee0000001850 */
[--C-:B------:R-:W-:Y:S01]  /*33f0*/  FFMA.FTZ R24, R142, c[0x0][0x23c], -R137.reuse ;  /* 0x00008f008e187a23 */ /* 0x100fe20000010889 */
[----:B------:R-:W-:Y:S01]  /*3400*/  HMMA.16816.F32 R68, R4, R26, R68 ;  /* 0x0000001a0444723c */ /* 0x000fe20000001844 */
[----:B------:R-:W-:-:S04]  /*3410*/  FFMA.FTZ R25, R140, c[0x0][0x23c], -R137 ;  /* 0x00008f008c197a23 */ /* 0x000fc80000010889 */
[----:B------:R-:W-:Y:S02]  /*3420*/  MUFU.EX2 R24, R24 ;  /* 0x0000001800187308 */ /* 0x000fe40000000800 */
[--C-:B------:R-:W-:Y:S01]  /*3430*/  FFMA.FTZ R26, R132, c[0x0][0x23c], -R137.reuse ;  /* 0x00008f00841a7a23 */ /* 0x100fe20000010889 */
[----:B------:R-:W-:Y:S01]  /*3440*/  F2FP.PACK_AB R4, R155, R152 ;  /* 0x000000989b04723e */ /* 0x000fe200000000ff */
[----:B------:R-:W-:Y:S01]  /*3450*/  FFMA.FTZ R27, R66, c[0x0][0x23c], -R137 ;  /* 0x00008f00421b7a23 */ /* 0x000fe20000010889 */
[----:B--2---:R-:W-:Y:S01]  /*3460*/  F2FP.PACK_AB R5, R158, R149 ;  /* 0x000000959e05723e */ /* 0x004fe200000000ff */
[----:B------:R-:W-:Y:S01]  /*3470*/  FADD.FTZ R152, R152, R139 ;  /* 0x0000008b98987221 */ /* 0x000fe20000010000 */
[----:B------:R-:W-:Y:S01]  /*3480*/  F2FP.PACK_AB R6, R211, R154 ;  /* 0x0000009ad306723e */ /* 0x000fe200000000ff */
[----:B------:R-:W2:Y:S01]  /*3490*/  MUFU.EX2 R25, R25 ;  /* 0x0000001900197308 */ /* 0x000ea20000000800 */
[----:B---3--:R-:W-:Y:S01]  /*34a0*/  F2FP.PACK_AB R7, R150, R143 ;  /* 0x0000008f9607723e */ /* 0x008fe200000000ff */
[----:B------:R-:W-:-:S02]  /*34b0*/  FADD.FTZ R149, R149, R148 ;  /* 0x0000009495957221 */ /* 0x000fc40000010000 */
[----:B------:R-:W-:Y:S02]  /*34c0*/  FADD.FTZ R155, R155, R152 ;  /* 0x000000989b9b7221 */ /* 0x000fe40000010000 */
[----:B------:R-:W-:Y:S02]  /*34d0*/  FADD.FTZ R158, R158, R149 ;  /* 0x000000959e9e7221 */ /* 0x000fe40000010000 */
[----:B------:R-:W-:Y:S01]  /*34e0*/  MUFU.EX2 R26, R26 ;  /* 0x0000001a001a7308 */ /* 0x000fe20000000800 */
[----:B-----5:R-:W-:Y:S01]  /*34f0*/  HMMA.16816.F32 R124, R4, R20, R124 ;  /* 0x00000014047c723c */ /* 0x020fe2000000187c */
[----:B------:R-:W-:Y:S02]  /*3500*/  FADD.FTZ R154, R154, R155 ;  /* 0x0000009b9a9a7221 */ /* 0x000fe40000010000 */
[----:B------:R-:W-:Y:S02]  /*3510*/  FADD.FTZ R143, R143, R158 ;  /* 0x0000009e8f8f7221 */ /* 0x000fe40000010000 */
[----:B------:R-:W-:-:S02]  /*3520*/  FADD.FTZ R211, R211, R154 ;  /* 0x0000009ad3d37221 */ /* 0x000fc40000010000 */
[----:B------:R-:W3:Y:S01]  /*3530*/  MUFU.EX2 R27, R27 ;  /* 0x0000001b001b7308 */ /* 0x000ee20000000800 */
[----:B------:R-:W-:Y:S01]  /*3540*/  HMMA.16816.F32 R120, R4, R22, R120 ;  /* 0x000000160478723c */ /* 0x000fe20000001878 */
[----:B------:R-:W-:-:S07]  /*3550*/  FADD.FTZ R209, R150, R143 ;  /* 0x0000008f96d17221 */ /* 0x000fce0000010000 */
[C---:B-1----:R-:W-:Y:S08]  /*3560*/  HMMA.16816.F32 R108, R4.reuse, R16, R108 ;  /* 0x00000010046c723c */ /* 0x042ff0000000186c */
[C---:B------:R-:W-:Y:S08]  /*3570*/  HMMA.16816.F32 R104, R4.reuse, R18, R104 ;  /* 0x000000120468723c */ /* 0x040ff00000001868 */
[C---:B----4-:R-:W-:Y:S08]  /*3580*/  HMMA.16816.F32 R92, R4.reuse, R12, R92 ;  /* 0x0000000c045c723c */ /* 0x050ff0000000185c */
[C---:B------:R-:W-:Y:S08]  /*3590*/  HMMA.16816.F32 R88, R4.reuse, R14, R88 ;  /* 0x0000000e0458723c */ /* 0x040ff00000001858 */
[C---:B------:R-:W-:Y:S08]  /*35a0*/  HMMA.16816.F32 R76, R4.reuse, R8, R76 ;  /* 0x00000008044c723c */ /* 0x040ff0000000184c */
[----:B------:R-:W-:Y:S07]  /*35b0*/  HMMA.16816.F32 R72, R4, R10, R72 ;  /* 0x0000000a0448723c */ /* 0x000fee0000001848 */
[----:B------:R-:W-:Y:S01]  /*35c0*/  F2FP.PACK_AB R4, R151, R30 ;  /* 0x0000001e9704723e */ /* 0x000fe200000000ff */
[----:B------:R-:W-:Y:S01]  /*35d0*/  FADD.FTZ R30, R30, R31 ;  /* 0x0000001f1e1e7221 */ /* 0x000fe20000010000 */
[----:B--2---:R-:W-:Y:S01]  /*35e0*/  F2FP.PACK_AB R5, R25, R24 ;  /* 0x000000181905723e */ /* 0x004fe200000000ff */
[----:B------:R-:W-:Y:S01]  /*35f0*/  FADD.FTZ R24, R24, R159 ;  /* 0x0000009f18187221 */ /* 0x000fe20000010000 */
[----:B------:R-:W-:Y:S01]  /*3600*/  F2FP.PACK_AB R6, R213, R156 ;  /* 0x0000009cd506723e */ /* 0x000fe200000000ff */
[----:B------:R-:W-:Y:S01]  /*3610*/  FADD.FTZ R151, R151, R30 ;  /* 0x0000001e97977221 */ /* 0x000fe20000010000 */
[----:B---3--:R-:W-:Y:S01]  /*3620*/  F2FP.PACK_AB R7, R27, R26 ;  /* 0x0000001a1b07723e */ /* 0x008fe200000000ff */
[----:B------:R-:W-:-:S02]  /*3630*/  FADD.FTZ R25, R25, R24 ;  /* 0x0000001819197221 */ /* 0x000fc40000010000 */
[----:B------:R-:W-:Y:S02]  /*3640*/  FADD.FTZ R156, R156, R151 ;  /* 0x000000979c9c7221 */ /* 0x000fe40000010000 */
[----:B------:R-:W-:Y:S02]  /*3650*/  FADD.FTZ R26, R26, R25 ;  /* 0x000000191a1a7221 */ /* 0x000fe40000010000 */
[----:B------:R-:W-:Y:S01]  /*3660*/  HMMA.16816.F32 R128, R4, R20, R128 ;  /* 0x000000140480723c */ /* 0x000fe20000001880 */
[----:B------:R-:W-:Y:S02]  /*3670*/  FADD.FTZ R213, R213, R156 ;  /* 0x0000009cd5d57221 */ /* 0x000fe40000010000 */
[----:B------:R-:W-:-:S05]  /*3680*/  FADD.FTZ R210, R27, R26 ;  /* 0x0000001a1bd27221 */ /* 0x000fca0000010000 */
[C---:B------:R-:W-:Y:S08]  /*3690*/  HMMA.16816.F32 R116, R4.reuse, R22, R116 ;  /* 0x000000160474723c */ /* 0x040ff00000001874 */
[C---:B------:R-:W-:Y:S08]  /*36a0*/  HMMA.16816.F32 R112, R4.reuse, R16, R112 ;  /* 0x000000100470723c */ /* 0x040ff00000001870 */
[C---:B------:R-:W-:Y:S08]  /*36b0*/  HMMA.16816.F32 R100, R4.reuse, R18, R100 ;  /* 0x000000120464723c */ /* 0x040ff00000001864 */
[C---:B------:R-:W-:Y:S08]  /*36c0*/  HMMA.16816.F32 R96, R4.reuse, R12, R96 ;  /* 0x0000000c0460723c */ /* 0x040ff00000001860 */
[C---:B------:R-:W-:Y:S08]  /*36d0*/  HMMA.16816.F32 R84, R4.reuse, R14, R84 ;  /* 0x0000000e0454723c */ /* 0x040ff00000001854 */
[C---:B------:R-:W-:Y:S08]  /*36e0*/  HMMA.16816.F32 R80, R4.reuse, R8, R80 ;  /* 0x000000080450723c */ /* 0x040ff00000001850 */
[----:B------:R-:W-:Y:S01]  /*36f0*/  HMMA.16816.F32 R68, R4, R10, R68 ;  /* 0x0000000a0444723c */ /* 0x000fe20000001844 */
[----:B------:R-:W-:Y:S01]  /*3700*/  @!UPT UIADD3 URZ, URZ, URZ, URZ ;  /* 0x0000003f3f3ff290 */ /* 0x000fe2000fffe03f */
[----:B------:R-:W-:Y:S11]  /*3710*/  @!P0 BRA `(.L_x_1208) ;  /* 0x00002f2000008947 */ /* 0x000ff60003800000 */
[----:B------:R-:W-:Y:S01]  /*3720*/  LEA.HI.SX32 R208, R3, 0xfffffffe, 0x1a ;  /* 0xfffffffe03d07811 */ /* 0x000fe200078fd2ff */
[----:B------:R-:W-:Y:S01]  /*3730*/  IMAD.MOV.U32 R2, RZ, RZ, R135 ;  /* 0x000000ffff027224 */ /* 0x000fe200078e0087 */
[----:B------:R-:W-:Y:S01]  /*3740*/  MOV R0, R133 ;  /* 0x0000008500007202 */ /* 0x000fe20000000f00 */
[----:B------:R-:W-:Y:S01]  /*3750*/  IMAD.MOV.U32 R3, RZ, RZ, R136 ;  /* 0x000000ffff037224 */ /* 0x000fe200078e0088 */
[----:B------:R-:W-:Y:S01]  /*3760*/  MOV R139, R134 ;  /* 0x00000086008b7202 */ /* 0x000fe20000000f00 */
[----:B------:R-:W-:Y:S06]  /*3770*/  BRA `(.L_x_1209) ;  /* 0x0000019000007947 */ /* 0x000fec0003800000 */
.L_x_1211:
[----:B------:R-:W-:Y:S04]  /*3780*/  IADD3 R5, R208, -0x1, RZ ;  /* 0xffffffffd0057810 */ /* 0x000fe80007ffe0ff */
[----:B------:R-:W-:Y:S01]  /*3790*/  SHF.R.S32.HI R4, RZ, 0x1f, R5 ;  /* 0x0000001fff047819 */ /* 0x000fe20000011405 */
[C---:B------:R-:W-:Y:S04]  /*37a0*/  IMAD.WIDE.U32 R20, R5.reuse, c[0x0][0x198], RZ ;  /* 0x0000660005147a25 */ /* 0x040fe800078e00ff */
        /* <DEDUP_REMOVED lines=22> */
.L_x_1209:
        /* <DEDUP_REMOVED lines=20> */
[----:B------:R-:W-:Y:S01]  /*3a50*/  IADD3.X R137, R181, UR5, RZ, P0, !PT ;  /* 0x00000005b5897c10 */ /* 0x000fe200087fe4ff */
[----:B------:R1:W-:Y:S01]  /*3a60*/  LDGSTS.E.BYPASS.LTC128B.128 [R200+0x6800], [R176.64] ;  /* 0x06800000b0c87fae */ /* 0x0003e2000b901d48 */
[----:B------:R-:W-:Y:S07]  /*3a70*/  ISETP.GT.AND P0, PT, R208, RZ, PT ;  /* 0x000000ffd000720c */ /* 0x000fee0003f04270 */
[----:B------:R2:W-:Y:S08]  /*3a80*/  LDGSTS.E.BYPASS.LTC128B.128 [R200+0x7000], [R180.64] ;  /* 0x07000000b4c87fae */ /* 0x0005f0000b901d48 */
[----:B------:R3:W-:Y:S08]  /*3a90*/  LDGSTS.E.BYPASS.LTC128B.128 [R200+0x7800], [R136.64] ;  /* 0x0780000088c87fae */ /* 0x0007f0000b901d48 */
[----:B------:R-:W-:Y:S08]  /*3aa0*/  LDSM.16.M88.4 R132, [R198] ;  /* 0x00000000c684783b */ /* 0x000ff00000000200 */
[----:B------:R-:W0:Y:S08]  /*3ab0*/  LDGDEPBAR ;  /* 0x00000000000079af */ /* 0x000e300000000000 */
[----:B------:R-:W4:Y:S08]  /*3ac0*/  LDSM.16.M88.4 R140, [R197] ;  /* 0x00000000c58c783b */ /* 0x000f300000000200 */
[----:B------:R-:W5:Y:S08]  /*3ad0*/  LDSM.16.M88.4 R144, [R198+0x2000] ;  /* 0x00200000c690783b */ /* 0x000f700000000200 */
[----:B------:R-:W1:Y:S08]  /*3ae0*/  LDSM.16.M88.4 R148, [R197+0x800] ;  /* 0x00080000c594783b */ /* 0x000e700000000200 */
[----:B------:R-:W1:Y:S08]  /*3af0*/  LDSM.16.M88.4 R152, [R197+0x1000] ;  /* 0x00100000c598783b */ /* 0x000e700000000200 */
[----:B------:R-:W1:Y:S08]  /*3b00*/  LDSM.16.M88.4 R156, [R197+0x1800] ;  /* 0x00180000c59c783b */ /* 0x000e700000000200 */
[----:B------:R-:W-:Y:S08]  /*3b10*/  LDSM.16.M88.4 R160, [R196] ;  /* 0x00000000c4a0783b */ /* 0x000ff00000000200 */
[----:B------:R-:W3:Y:S08]  /*3b20*/  LDSM.16.M88.4 R164, [R195] ;  /* 0x00000000c3a4783b */ /* 0x000ef00000000200 */
[----:B------:R-:W3:Y:S08]  /*3b30*/  LDSM.16.M88.4 R168, [R196+0x2000] ;  /* 0x00200000c4a8783b */ /* 0x000ef00000000200 */
[----:B------:R-:W3:Y:S08]  /*3b40*/  LDSM.16.M88.4 R172, [R195+0x800] ;  /* 0x00080000c3ac783b */ /* 0x000ef00000000200 */
[----:B-1----:R-:W-:Y:S08]  /*3b50*/  LDSM.16.M88.4 R176, [R185] ;  /* 0x00000000b9b0783b */ /* 0x002ff00000000200 */
[----:B--2---:R-:W-:Y:S01]  /*3b60*/  LDSM.16.M88.4 R180, [R184] ;  /* 0x00000000b8b4783b */ /* 0x004fe20000000200 */
[-C--:B----4-:R-:W-:Y:S08]  /*3b70*/  HMMA.16816.F32 R4, R132, R140.reuse, RZ ;  /* 0x0000008c8404723c */ /* 0x090ff000000018ff */
[C---:B-----5:R-:W-:Y:S08]  /*3b80*/  HMMA.16816.F32 R8, R144.reuse, R140, RZ ;  /* 0x0000008c9008723c */ /* 0x060ff000000018ff */
[-C--:B------:R-:W-:Y:S08]  /*3b90*/  HMMA.16816.F32 R12, R144, R142.reuse, RZ ;  /* 0x0000008e900c723c */ /* 0x080ff000000018ff */
[C---:B------:R-:W-:Y:S01]  /*3ba0*/  HMMA.16816.F32 R16, R132.reuse, R142, RZ ;  /* 0x0000008e8410723c */ /* 0x040fe200000018ff */
[----:B------:R-:W-:Y:S07]  /*3bb0*/  LDSM.16.M88.4 R140, [R195+0x1800] ;  /* 0x00180000c38c783b */ /* 0x000fee0000000200 */
[-C--:B------:R-:W-:Y:S08]  /*3bc0*/  HMMA.16816.F32 R20, R132, R148.reuse, RZ ;  /* 0x000000948414723c */ /* 0x080ff000000018ff */
[C---:B------:R-:W-:Y:S08]  /*3bd0*/  HMMA.16816.F32 R24, R144.reuse, R148, RZ ;  /* 0x000000949018723c */ /* 0x040ff000000018ff */
[-C--:B------:R-:W-:Y:S08]  /*3be0*/  HMMA.16816.F32 R28, R144, R150.reuse, RZ ;  /* 0x00000096901c723c */ /* 0x080ff000000018ff */
[C---:B------:R-:W-:Y:S01]  /*3bf0*/  HMMA.16816.F32 R32, R132.reuse, R150, RZ ;  /* 0x000000968420723c */ /* 0x040fe200000018ff */
[----:B------:R-:W-:Y:S07]  /*3c00*/  LDSM.16.M88.4 R148, [R193] ;  /* 0x00000000c194783b */ /* 0x000fee0000000200 */
[-C--:B------:R-:W-:Y:S08]  /*3c10*/  HMMA.16816.F32 R36, R132, R152.reuse, RZ ;  /* 0x000000988424723c */ /* 0x080ff000000018ff */
[C---:B------:R-:W-:Y:S08]  /*3c20*/  HMMA.16816.F32 R40, R144.reuse, R152, RZ ;  /* 0x000000989028723c */ /* 0x040ff000000018ff */
[-C--:B------:R-:W-:Y:S08]  /*3c30*/  HMMA.16816.F32 R44, R144, R154.reuse, RZ ;  /* 0x0000009a902c723c */ /* 0x080ff000000018ff */
[C---:B------:R-:W-:Y:S01]  /*3c40*/  HMMA.16816.F32 R48, R132.reuse, R154, RZ ;  /* 0x0000009a8430723c */ /* 0x040fe200000018ff */
[----:B------:R-:W-:Y:S07]  /*3c50*/  LDSM.16.M88.4 R152, [R194+0x2000] ;  /* 0x00200000c298783b */ /* 0x000fee0000000200 */
[-C--:B------:R-:W-:Y:S08]  /*3c60*/  HMMA.16816.F32 R52, R132, R156.reuse, RZ ;  /* 0x0000009c8434723c */ /* 0x080ff000000018ff */
[C---:B------:R-:W-:Y:S08]  /*3c70*/  HMMA.16816.F32 R56, R144.reuse, R156, RZ ;  /* 0x0000009c9038723c */ /* 0x040ff000000018ff */
[-C--:B------:R-:W-:Y:S01]  /*3c80*/  HMMA.16816.F32 R60, R144, R158.reuse, RZ ;  /* 0x0000009e903c723c */ /* 0x080fe200000018ff */
[----:B------:R-:W-:Y:S07]  /*3c90*/  LDSM.16.M88.4 R144, [R194] ;  /* 0x00000000c290783b */ /* 0x000fee0000000200 */
[----:B------:R-:W-:Y:S01]  /*3ca0*/  HMMA.16816.F32 R64, R132, R158, RZ ;  /* 0x0000009e8440723c */ /* 0x000fe200000018ff */
[----:B------:R-:W1:Y:S07]  /*3cb0*/  LDSM.16.M88.4 R132, [R195+0x1000] ;  /* 0x00100000c384783b */ /* 0x000e6e0000000200 */
[-C--:B---3--:R-:W-:Y:S01]  /*3cc0*/  HMMA.16816.F32 R4, R160, R164.reuse, R4 ;  /* 0x000000a4a004723c */ /* 0x088fe20000001804 */
[----:B------:R-:W2:Y:S07]  /*3cd0*/  LDSM.16.M88.4 R156, [R187] ;  /* 0x00000000bb9c783b */ /* 0x000eae0000000200 */
[C---:B------:R-:W-:Y:S08]  /*3ce0*/  HMMA.16816.F32 R8, R168.reuse, R164, R8 ;  /* 0x000000a4a808723c */ /* 0x040ff00000001808 */
[-C--:B------:R-:W-:Y:S08]  /*3cf0*/  HMMA.16816.F32 R12, R168, R166.reuse, R12 ;  /* 0x000000a6a80c723c */ /* 0x080ff0000000180c */
[C---:B------:R-:W-:Y:S01]  /*3d00*/  HMMA.16816.F32 R16, R160.reuse, R166, R16 ;  /* 0x000000a6a010723c */ /* 0x040fe20000001810 */
[----:B------:R-:W3:Y:S07]  /*3d10*/  LDSM.16.M88.4 R164, [R186] ;  /* 0x00000000baa4783b */ /* 0x000eee0000000200 */
[-C--:B------:R-:W-:Y:S08]  /*3d20*/  HMMA.16816.F32 R20, R160, R172.reuse, R20 ;  /* 0x000000aca014723c */ /* 0x080ff00000001814 */
[C---:B------:R-:W-:Y:S08]  /*3d30*/  HMMA.16816.F32 R24, R168.reuse, R172, R24 ;  /* 0x000000aca818723c */ /* 0x040ff00000001818 */
[-C--:B------:R-:W-:Y:S08]  /*3d40*/  HMMA.16816.F32 R28, R168, R174.reuse, R28 ;  /* 0x000000aea81c723c */ /* 0x080ff0000000181c */
[C---:B------:R-:W-:Y:S01]  /*3d50*/  HMMA.16816.F32 R32, R160.reuse, R174, R32 ;  /* 0x000000aea020723c */ /* 0x040fe20000001820 */
[----:B------:R-:W4:Y:S07]  /*3d60*/  LDSM.16.M88.4 R172, [R192] ;  /* 0x00000000c0ac783b */ /* 0x000f2e0000000200 */
        /* <DEDUP_REMOVED lines=8> */
[----:B------:R-:W-:Y:S01]  /*3df0*/  HMMA.16816.F32 R64, R160, R142, R64 ;  /* 0x0000008ea040723c */ /* 0x000fe20000001840 */
[----:B------:R-:W5:Y:S07]  /*3e00*/  LDSM.16.M88.4 R140, [R184+0x800] ;  /* 0x00080000b88c783b */ /* 0x000f6e0000000200 */
        /* <DEDUP_REMOVED lines=15> */
[----:B------:R-:W-:Y:S01]  /*3f00*/  HMMA.16816.F32 R64, R144, R178, R64 ;  /* 0x000000b29040723c */ /* 0x000fe20000001840 */
[----:B------:R-:W2:Y:S07]  /*3f10*/  LDSM.16.M88.4 R144, [R184+0x1000] ;  /* 0x00100000b890783b */ /* 0x000eae0000000200 */
[-C--:B----4-:R-:W-:Y:S08]  /*3f20*/  HMMA.16816.F32 R4, R172, R180.reuse, R4 ;  /* 0x000000b4ac04723c */ /* 0x090ff00000001804 */
[C---:B-1----:R-:W-:Y:S08]  /*3f30*/  HMMA.16816.F32 R8, R132.reuse, R180, R8 ;  /* 0x000000b48408723c */ /* 0x042ff00000001808 */
[-C--:B------:R-:W-:Y:S08]  /*3f40*/  HMMA.16816.F32 R12, R132, R182.reuse, R12 ;  /* 0x000000b6840c723c */ /* 0x080ff0000000180c */
[C---:B------:R-:W-:Y:S04]  /*3f50*/  HMMA.16816.F32 R16, R172.reuse, R182, R16 ;  /* 0x000000b6ac10723c */ /* 0x040fe80000001810 */
[----:B------:R-:W-:Y:S02]  /*3f60*/  FMUL.FTZ R250, R7, c[0x0][0x2ec] ;  /* 0x0000bb0007fa7a20 */ /* 0x000fe40000410000 */
[----:B------:R-:W-:Y:S02]  /*3f70*/  FMUL.FTZ R252, R4, c[0x0][0x2ec] ;  /* 0x0000bb0004fc7a20 */ /* 0x000fe40000410000 */
[-C--:B-----5:R-:W-:Y:S02]  /*3f80*/  HMMA.16816.F32 R20, R172, R140.reuse, R20 ;  /* 0x0000008cac14723c */ /* 0x0a0fe40000001814 */
[----:B------:R-:W1:Y:S02]  /*3f90*/  MUFU.TANH R250, R250 ;  /* 0x000000fa00fa7308 */ /* 0x000e640000002400 */
[----:B------:R-:W-:Y:S02]  /*3fa0*/  FMUL.FTZ R249, R9, c[0x0][0x2ec] ;  /* 0x0000bb0009f97a20 */ /* 0x000fe40000410000 */
[----:B------:R-:W-:Y:S02]  /*3fb0*/  FMUL.FTZ R247, R10, c[0x0][0x2ec] ;  /* 0x0000bb000af77a20 */ /* 0x000fe40000410000 */
[C---:B------:R-:W-:Y:S04]  /*3fc0*/  HMMA.16816.F32 R24, R132.reuse, R140, R24 ;  /* 0x0000008c8418723c */ /* 0x040fe80000001818 */
[----:B------:R-:W3:Y:S01]  /*3fd0*/  MUFU.TANH R252, R252 ;  /* 0x000000fc00fc7308 */ /* 0x000ee20000002400 */
[----:B------:R-:W-:Y:S02]  /*3fe0*/  FMUL.FTZ R138, R13, c[0x0][0x2ec] ;  /* 0x0000bb000d8a7a20 */ /* 0x000fe40000410000 */
[----:B------:R-:W-:Y:S01]  /*3ff0*/  FMUL.FTZ R176, R12, c[0x0][0x2ec] ;  /* 0x0000bb000cb07a20 */ /* 0x000fe20000410000 */
[-C--:B------:R-:W-:Y:S04]  /*4000*/  HMMA.16816.F32 R28, R132, R142.reuse, R28 ;  /* 0x0000008e841c723c */ /* 0x080fe8000000181c */
[----:B------:R-:W-:Y:S02]  /*4010*/  FMUL.FTZ R137, R14, c[0x0][0x2ec] ;  /* 0x0000bb000e897a20 */ /* 0x000fe40000410000 */
[----:B------:R4:W1:Y:S01]  /*4020*/  MUFU.TANH R7, R138 ;  /* 0x0000008a00077308 */ /* 0x0008620000002400 */
[----:B------:R-:W-:Y:S01]  /*4030*/  FMUL.FTZ R178, R16, c[0x0][0x2ec] ;  /* 0x0000bb0010b27a20 */ /* 0x000fe20000410000 */
[C---:B------:R-:W-:Y:S01]  /*4040*/  HMMA.16816.F32 R32, R172.reuse, R142, R32 ;  /* 0x0000008eac20723c */ /* 0x040fe20000001820 */
[----:B------:R-:W5:Y:S01]  /*4050*/  LDSM.16.M88.4 R140, [R184+0x1800] ;  /* 0x00180000b88c783b */ /* 0x000f620000000200 */
[----:B------:R-:W-:Y:S04]  /*4060*/  DEPBAR.LE SB0, 0x0 ;  /* 0x000080000000791a */ /* 0x000fe80000000000 */
[----:B------:R-:W-:Y:S02]  /*4070*/  FMUL.FTZ R136, R15, c[0x0][0x2ec] ;  /* 0x0000bb000f887a20 */ /* 0x000fe40000410000 */
[----:B------:R1:W1:Y:S01]  /*4080*/  MUFU.TANH R9, R176 ;  /* 0x000000b000097308 */ /* 0x0002620000002400 */
[----:B------:R-:W-:Y:S01]  /*4090*/  BAR.SYNC.DEFER_BLOCKING 0x0 ;  /* 0x0000000000007b1d */ /* 0x000fe20000010000 */
[-C--:B--2---:R-:W-:Y:S05]  /*40a0*/  HMMA.16816.F32 R36, R172, R144.reuse, R36 ;  /* 0x00000090ac24723c */ /* 0x084fea0000001824 */
[----:B------:R-:W-:Y:S02]  /*40b0*/  FMUL.FTZ R177, R17, c[0x0][0x2ec] ;  /* 0x0000bb0011b17a20 */ /* 0x000fe40000410000 */
[----:B------:R-:W-:Y:S01]  /*40c0*/  FMUL.FTZ R179, R20, c[0x0][0x2ec] ;  /* 0x0000bb0014b37a20 */ /* 0x000fe20000410000 */
[----:B------:R2:W2:Y:S01]  /*40d0*/  MUFU.TANH R14, R137 ;  /* 0x00000089000e7308 */ /* 0x0004a20000002400 */
[C---:B------:R-:W-:Y:S04]  /*40e0*/  HMMA.16816.F32 R40, R132.reuse, R144, R40 ;  /* 0x000000908428723c */ /* 0x040fe80000001828 */
[----:B----4-:R-:W-:Y:S02]  /*40f0*/  FMUL.FTZ R138, R19, c[0x0][0x2ec] ;  /* 0x0000bb00138a7a20 */ /* 0x010fe40000410000 */
[----:B------:R-:W-:Y:S02]  /*4100*/  FMUL.FTZ R248, R11, c[0x0][0x2ec] ;  /* 0x0000bb000bf87a20 */ /* 0x000fe40000410000 */
[-C--:B------:R-:W-:Y:S01]  /*4110*/  HMMA.16816.F32 R44, R132, R146.reuse, R44 ;  /* 0x00000092842c723c */ /* 0x080fe2000000182c */
[----:B------:R4:W3:Y:S03]  /*4120*/  MUFU.TANH R15, R178 ;  /* 0x000000b2000f7308 */ /* 0x0008e60000002400 */
[----:B------:R-:W-:Y:S02]  /*4130*/  FMUL.FTZ R223, R5, c[0x0][0x2ec] ;  /* 0x0000bb0005df7a20 */ /* 0x000fe40000410000 */
[----:B-1----:R-:W-:Y:S02]  /*4140*/  FMUL.FTZ R176, R18, c[0x0][0x2ec] ;  /* 0x0000bb0012b07a20 */ /* 0x002fe40000410000 */
[C---:B------:R-:W-:Y:S03]  /*4150*/  HMMA.16816.F32 R48, R172.reuse, R146, R48 ;  /* 0x00000092ac30723c */ /* 0x040fe60000001830 */
[----:B------:R1:W1:Y:S01]  /*4160*/  MUFU.TANH R17, R138 ;  /* 0x0000008a00117308 */ /* 0x0002620000002400 */
[----:B------:R-:W-:Y:S02]  /*4170*/  FMUL.FTZ R251, R6, c[0x0][0x2ec] ;  /* 0x0000bb0006fb7a20 */ /* 0x000fe40000410000 */
[----:B------:R-:W-:Y:S02]  /*4180*/  FMUL.FTZ R244, R8, c[0x0][0x2ec] ;  /* 0x0000bb0008f47a20 */ /* 0x000fe40000410000 */
[-C--:B-----5:R-:W-:Y:S04]  /*4190*/  HMMA.16816.F32 R52, R172, R140.reuse, R52 ;  /* 0x0000008cac34723c */ /* 0x0a0fe80000001834 */
[----:B--2---:R-:W-:Y:S01]  /*41a0*/  FMUL.FTZ R137, R22, c[0x0][0x2ec] ;  /* 0x0000bb0016897a20 */ /* 0x004fe20000410000 */
[----:B------:R2:W2:Y:S01]  /*41b0*/  MUFU.TANH R10, R136 ;  /* 0x00000088000a7308 */ /* 0x0004a20000002400 */
[----:B------:R-:W-:Y:S02]  /*41c0*/  FMUL.FTZ R245, R24, c[0x0][0x2ec] ;  /* 0x0000bb0018f57a20 */ /* 0x000fe40000410000 */
[C---:B------:R-:W-:Y:S04]  /*41d0*/  HMMA.16816.F32 R56, R132.reuse, R140, R56 ;  /* 0x0000008c8438723c */ /* 0x040fe80000001838 */
[----:B----4-:R-:W-:Y:S02]  /*41e0*/  FMUL.FTZ R178, R21, c[0x0][0x2ec] ;  /* 0x0000bb0015b27a20 */ /* 0x010fe40000410000 */
[----:B------:R-:W-:Y:S01]  /*41f0*/  FMUL.FTZ R243, R25, c[0x0][0x2ec] ;  /* 0x0000bb0019f37a20 */ /* 0x000fe20000410000 */
[----:B------:R-:W4:Y:S01]  /*4200*/  MUFU.TANH R167, R177 ;  /* 0x000000b100a77308 */ /* 0x000f220000002400 */
[-C--:B------:R-:W-:Y:S04]  /*4210*/  HMMA.16816.F32 R60, R132, R142.reuse, R60 ;  /* 0x0000008e843c723c */ /* 0x080fe8000000183c */
[----:B-1----:R-:W-:Y:S02]  /*4220*/  FMUL.FTZ R138, R32, c[0x0][0x2ec] ;  /* 0x0000bb00208a7a20 */ /* 0x002fe40000410000 */
[----:B------:R-:W-:Y:S02]  /*4230*/  FMUL.FTZ R242, R26, c[0x0][0x2ec] ;  /* 0x0000bb001af27a20 */ /* 0x000fe40000410000 */
[----:B------:R-:W-:Y:S01]  /*4240*/  HMMA.16816.F32 R64, R172, R142, R64 ;  /* 0x0000008eac40723c */ /* 0x000fe20000001840 */
[----:B------:R-:W1:Y:S03]  /*4250*/  MUFU.TANH R165, R176 ;  /* 0x000000b000a57308 */ /* 0x000e660000002400 */
[----:B------:R-:W-:Y:S02]  /*4260*/  FMUL.FTZ R240, R27, c[0x0][0x2ec] ;  /* 0x0000bb001bf07a20 */ /* 0x000fe40000410000 */
[----:B--2---:R-:W-:Y:S02]  /*4270*/  FMUL.FTZ R136, R23, c[0x0][0x2ec] ;  /* 0x0000bb0017887a20 */ /* 0x004fe40000410000 */
[----:B------:R-:W-:Y:S03]  /*4280*/  FMUL.FTZ R241, R28, c[0x0][0x2ec] ;  /* 0x0000bb001cf17a20 */ /* 0x000fe60000410000 */
[----:B------:R-:W2:Y:S01]  /*4290*/  MUFU.TANH R13, R179 ;  /* 0x000000b3000d7308 */ /* 0x000ea20000002400 */
        /* <DEDUP_REMOVED lines=26> */
[----:B-----5:R-:W-:Y:S02]  /*4440*/  FMUL.FTZ R137, R33, c[0x0][0x2ec] ;  /* 0x0000bb0021897a20 */ /* 0x020fe40000410000 */
[----:B------:R-:W-:Y:S02]  /*4450*/  FMUL.FTZ R214, R54, c[0x0][0x2ec] ;  /* 0x0000bb0036d67a20 */ /* 0x000fe40000410000 */
[----:B------:R-:W-:Y:S01]  /*4460*/  FMUL.FTZ R212, R55, c[0x0][0x2ec] ;  /* 0x0000bb0037d47a20 */ /* 0x000fe20000410000 */
[----:B------:R-:W3:Y:S01]  /*4470*/  MUFU.TANH R223, R223 ;  /* 0x000000df00df7308 */ /* 0x000ee20000002400 */
[----:B------:R-:W-:Y:S02]  /*4480*/  FMUL.FTZ R181, R56, c[0x0][0x2ec] ;  /* 0x0000bb0038b57a20 */ /* 0x000fe40000410000 */
[----:B------:R-:W-:Y:S02]  /*4490*/  FMUL.FTZ R180, R57, c[0x0][0x2ec] ;  /* 0x0000bb0039b47a20 */ /* 0x000fe40000410000 */
[----:B------:R-:W-:Y:S02]  /*44a0*/  FMUL.FTZ R178, R58, c[0x0][0x2ec] ;  /* 0x0000bb003ab27a20 */ /* 0x000fe40000410000 */
[----:B------:R-:W-:Y:S02]  /*44b0*/  FMUL.FTZ R177, R59, c[0x0][0x2ec] ;  /* 0x0000bb003bb17a20 */ /* 0x000fe40000410000 */
[----:B------:R-:W-:Y:S01]  /*44c0*/  FMUL.FTZ R176, R60, c[0x0][0x2ec] ;  /* 0x0000bb003cb07a20 */ /* 0x000fe20000410000 */
[----:B------:R-:W3:Y:S01]  /*44d0*/  MUFU.TANH R251, R251 ;  /* 0x000000fb00fb7308 */ /* 0x000ee20000002400 */
[----:B------:R-:W-:Y:S02]  /*44e0*/  FMUL.FTZ R179, R61, c[0x0][0x2ec] ;  /* 0x0000bb003db37a20 */ /* 0x000fe40000410000 */
[----:B-1----:R-:W-:Y:S02]  /*44f0*/  FMUL.FTZ R138, R62, c[0x0][0x2ec] ;  /* 0x0000bb003e8a7a20 */ /* 0x002fe40000410000 */
[----:B------:R-:W-:Y:S02]  /*4500*/  FMUL.FTZ R225, R64, c[0x0][0x2ec] ;  /* 0x0000bb0040e17a20 */ /* 0x000fe40000410000 */
[----:B------:R-:W-:Y:S02]  /*4510*/  FMUL.FTZ R217, R65, c[0x0][0x2ec] ;  /* 0x0000bb0041d97a20 */ /* 0x000fe40000410000 */
[----:B------:R-:W-:Y:S01]  /*4520*/  FMUL.FTZ R183, R66, c[0x0][0x2ec] ;  /* 0x0000bb0042b77a20 */ /* 0x000fe20000410000 */
[----:B------:R-:W1:Y:S01]  /*4530*/  MUFU.TANH R244, R244 ;  /* 0x000000f400f47308 */ /* 0x000e620000002400 */
[----:B------:R-:W-:Y:S02]  /*4540*/  FMUL.FTZ R182, R67, c[0x0][0x2ec] ;  /* 0x0000bb0043b67a20 */ /* 0x000fe40000410000 */
[----:B--2---:R-:W-:Y:S02]  /*4550*/  FMUL.FTZ R136, R34, c[0x0][0x2ec] ;  /* 0x0000bb0022887a20 */ /* 0x004fe40000410000 */
[----:B------:R-:W-:Y:S05]  /*4560*/  FMUL.FTZ R63, R63, c[0x0][0x2ec] ;  /* 0x0000bb003f3f7a20 */ /* 0x000fea0000410000 */
        /* <DEDUP_REMOVED lines=47> */
.L_x_1210:
        /* <DEDUP_REMOVED lines=66> */
[----:B------:R-:W-:Y:S02]  /*4c80*/  IADD3 R208, R208, -0x1, RZ ;  /* 0xffffffffd0d07810 */ /* 0x000fe40007ffe0ff */
[----:B------:R-:W-:Y:S03]  /*4c90*/  FMNMX.FTZ R6, R137, R4, !PT ;  /* 0x0000000489067209 */ /* 0x000fe60007810000 */
[----:B------:R-:W-:Y:S08]  /*4ca0*/  SHFL.BFLY PT, R23, R8, 0x2, 0x1f ;  /* 0x0c401f0008177f89 */ /* 0x000ff000000e0000 */
        /* <DEDUP_REMOVED lines=10> */
[----:B-1----:R-:W-:Y:S05]  /*4d50*/  FMNMX.FTZ R133, R4, R133, !PT ;  /* 0x0000008504857209 */ /* 0x002fea0007810000 */
[----:B------:R-:W-:Y:S01]  /*4d60*/  FADD.FTZ R4, -R133, R0 ;  /* 0x0000000085047221 */ /* 0x000fe20000010100 */
[----:B--2---:R-:W-:Y:S03]  /*4d70*/  FMNMX.FTZ R136, R23, R136, !PT ;  /* 0x0000008817887209 */ /* 0x004fe60007810000 */
[----:B------:R-:W-:Y:S01]  /*4d80*/  FMUL.FTZ R0, R4, c[0x0][0x23c] ;  /* 0x00008f0004007a20 */ /* 0x000fe20000410000 */
[C---:B------:R-:W-:Y:S01]  /*4d90*/  FSETP.NEU.FTZ.AND P1, PT, R136.reuse, -INF , PT ;  /* 0xff8000008800780b */ /* 0x040fe20003f3d000 */
[C---:B------:R-:W-:Y:S02]  /*4da0*/  FMUL.FTZ R230, R136.reuse, c[0x0][0x23c] ;  /* 0x00008f0088e67a20 */ /* 0x040fe40000410000 */
[----:B------:R-:W-:Y:S02]  /*4db0*/  FADD.FTZ R5, -R136, R3 ;  /* 0x0000000388057221 */ /* 0x000fe40000010100 */
[----:B------:R-:W1:Y:S01]  /*4dc0*/  MUFU.EX2 R0, R0 ;  /* 0x0000000000007308 */ /* 0x000e620000000800 */
[----:B---3--:R-:W-:Y:S02]  /*4dd0*/  FMNMX.FTZ R134, R21, R134, !PT ;  /* 0x0000008615867209 */ /* 0x008fe40007810000 */
[----:B------:R-:W2:Y:S01]  /*4de0*/  LDSM.16.MT88.4 R20, [R191+0x6000] ;  /* 0x00600000bf14783b */ /* 0x000ea20000004200 */
[----:B------:R-:W-:Y:S01]  /*4df0*/  FSEL R230, R230, RZ, P1 ;  /* 0x000000ffe6e67208 */ /* 0x000fe20000800000 */
[----:B------:R-:W-:Y:S02]  /*4e00*/  FMUL.FTZ R132, R5, c[0x0][0x23c] ;  /* 0x00008f0005847a20 */ /* 0x000fe40000410000 */
[----:B------:R-:W-:Y:S01]  /*4e10*/  FMUL.FTZ R170, R134, c[0x0][0x23c] ;  /* 0x00008f0086aa7a20 */ /* 0x000fe20000410000 */
[----:B----4-:R-:W-:Y:S01]  /*4e20*/  FMNMX.FTZ R135, R8, R135, !PT ;  /* 0x0000008708877209 */ /* 0x010fe20007810000 */
[--C-:B------:R-:W-:Y:S02]  /*4e30*/  FFMA.FTZ R153, R19, c[0x0][0x23c], -R230.reuse ;  /* 0x00008f0013997a23 */ /* 0x100fe400000108e6 */
[----:B------:R-:W3:Y:S01]  /*4e40*/  MUFU.EX2 R132, R132 ;  /* 0x0000008400847308 */ /* 0x000ee20000000800 */
[--C-:B------:R-:W-:Y:S01]  /*4e50*/  FFMA.FTZ R160, R33, c[0x0][0x23c], -R230.reuse ;  /* 0x00008f0021a07a23 */ /* 0x100fe200000108e6 */
[C---:B------:R-:W-:Y:S01]  /*4e60*/  FSETP.NEU.FTZ.AND P1, PT, R135.reuse, -INF , PT ;  /* 0xff8000008700780b */ /* 0x040fe20003f3d000 */
[----:B------:R-:W-:Y:S02]  /*4e70*/  FMUL.FTZ R4, R135, c[0x0][0x23c] ;  /* 0x00008f0087047a20 */ /* 0x000fe40000410000 */
[----:B------:R-:W-:Y:S02]  /*4e80*/  FFMA.FTZ R158, R223, c[0x0][0x23c], -R230 ;  /* 0x00008f00df9e7a23 */ /* 0x000fe400000108e6 */
[----:B------:R-:W-:Y:S01]  /*4e90*/  FADD.FTZ R2, -R135, R2 ;  /* 0x0000000287027221 */ /* 0x000fe20000010100 */
[----:B------:R-:W-:Y:S01]  /*4ea0*/  FSEL R223, R4, RZ, P1 ;  /* 0x000000ff04df7208 */ /* 0x000fe20000800000 */
[--C-:B------:R-:W-:Y:S01]  /*4eb0*/  FFMA.FTZ R159, R252, c[0x0][0x23c], -R230.reuse ;  /* 0x00008f00fc9f7a23 */ /* 0x100fe200000108e6 */
[----:B------:R-:W-:Y:S01]  /*4ec0*/  MUFU.EX2 R153, R153 ;  /* 0x0000009900997308 */ /* 0x000fe20000000800 */
[----:B------:R-:W-:Y:S01]  /*4ed0*/  FMUL.FTZ R3, R2, c[0x0][0x23c] ;  /* 0x00008f0002037a20 */ /* 0x000fe20000410000 */
[----:B------:R-:W-:Y:S01]  /*4ee0*/  FSETP.NEU.FTZ.AND P1, PT, R134, -INF , PT ;  /* 0xff8000008600780b */ /* 0x000fe20003f3d000 */
[C---:B-1----:R-:W-:Y:S02]  /*4ef0*/  FMUL.FTZ R58, R0.reuse, R78 ;  /* 0x0000004e003a7220 */ /* 0x042fe40000410000 */
[----:B------:R-:W-:Y:S01]  /*4f00*/  FMUL.FTZ R59, R0, R79 ;  /* 0x0000004f003b7220 */ /* 0x000fe20000410000 */
[----:B------:R-:W-:Y:S01]  /*4f10*/  FSEL R170, R170, RZ, P1 ;  /* 0x000000ffaaaa7208 */ /* 0x000fe20000800000 */
[--C-:B------:R-:W-:Y:S01]  /*4f20*/  FFMA.FTZ R149, R17, c[0x0][0x23c], -R223.reuse ;  /* 0x00008f0011957a23 */ /* 0x100fe200000108df */
[----:B------:R-:W-:Y:S01]  /*4f30*/  FSETP.NEU.FTZ.AND P1, PT, R133, -INF , PT ;  /* 0xff8000008500780b */ /* 0x000fe20003f3d000 */
        /* <DEDUP_REMOVED lines=8> */
[C---:B------:R-:W-:Y:S02]  /*4fc0*/  FMUL.FTZ R33, R132.reuse, R101 ;  /* 0x0000006584217220 */ /* 0x040fe40000410000 */
[C---:B------:R-:W-:Y:S02]  /*4fd0*/  FMUL.FTZ R48, R132.reuse, R84 ;  /* 0x0000005484307220 */ /* 0x040fe40000410000 */
[----:B------:R-:W-:Y:S02]  /*4fe0*/  FMUL.FTZ R49, R132, R85 ;  /* 0x0000005584317220 */ /* 0x000fe40000410000 */
[----:B------:R-:W-:Y:S02]  /*4ff0*/  FMUL.FTZ R5, R2, c[0x0][0x23c] ;  /* 0x00008f0002057a20 */ /* 0x000fe40000410000 */
[----:B------:R-:W-:Y:S01]  /*5000*/  FMUL.FTZ R4, R132, R128 ;  /* 0x0000008084047220 */ /* 0x000fe20000410000 */
[----:B------:R-:W3:Y:S01]  /*5010*/  MUFU.EX2 R158, R158 ;  /* 0x0000009e009e7308 */ /* 0x000ee20000000800 */
[C---:B------:R-:W-:Y:S02]  /*5020*/  FMUL.FTZ R26, R0.reuse, R110 ;  /* 0x0000006e001a7220 */ /* 0x040fe40000410000 */
[----:B------:R-:W-:Y:S02]  /*5030*/  FMUL.FTZ R27, R0, R111 ;  /* 0x0000006f001b7220 */ /* 0x000fe40000410000 */
[C---:B-1----:R-:W-:Y:S02]  /*5040*/  FMUL.FTZ R18, R3.reuse, R118 ;  /* 0x0000007603127220 */ /* 0x042fe40000410000 */
[C---:B------:R-:W-:Y:S02]  /*5050*/  FMUL.FTZ R19, R3.reuse, R119 ;  /* 0x0000007703137220 */ /* 0x040fe40000410000 */
[----:B------:R-:W-:Y:S01]  /*5060*/  LDSM.16.MT88.4 R116, [R191+0x7800] ;  /* 0x00780000bf74783b */ /* 0x000fe20000004200 */
[----:B------:R-:W1:Y:S01]  /*5070*/  MUFU.EX2 R2, R5 ;  /* 0x0000000500027308 */ /* 0x000e620000000800 */
[C---:B------:R-:W-:Y:S02]  /*5080*/  FMUL.FTZ R34, R3.reuse, R102 ;  /* 0x0000006603227220 */ /* 0x040fe40000410000 */
[C---:B------:R-:W-:Y:S02]  /*5090*/  FMUL.FTZ R35, R3.reuse, R103 ;  /* 0x0000006703237220 */ /* 0x040fe40000410000 */
[C---:B------:R-:W-:Y:S02]  /*50a0*/  FMUL.FTZ R50, R3.reuse, R86 ;  /* 0x0000005603327220 */ /* 0x040fe40000410000 */
[----:B------:R-:W-:Y:S01]  /*50b0*/  LDSM.16.MT88.4 R100, [R190+0x7800] ;  /* 0x00780000be64783b */ /* 0x000fe20000004200 */
[----:B------:R-:W-:Y:S02]  /*50c0*/  FMUL.FTZ R51, R3, R87 ;  /* 0x0000005703337220 */ /* 0x000fe40000410000 */
[----:B------:R-:W-:Y:S01]  /*50d0*/  MUFU.EX2 R149, R149 ;  /* 0x0000009500957308 */ /* 0x000fe20000000800 */
[--C-:B------:R-:W-:Y:S02]  /*50e0*/  FFMA.FTZ R150, R165, c[0x0][0x23c], -R223.reuse ;  /* 0x00008f00a5967a23 */ /* 0x100fe400000108df */
[----:B------:R-:W-:Y:S01]  /*50f0*/  FMUL.FTZ R165, R133, c[0x0][0x23c] ;  /* 0x00008f0085a57a20 */ /* 0x000fe20000410000 */
[----:B---3--:R-:W-:Y:S01]  /*5100*/  F2FP.PACK_AB R128, R158, R159 ;  /* 0x0000009f9e80723e */ /* 0x008fe200000000ff */
[----:B------:R-:W-:Y:S01]  /*5110*/  LDSM.16.MT88.4 R84, [R189+0x6800] ;  /* 0x00680000bd54783b */ /* 0x000fe20000004200 */
[----:B------:R-:W-:Y:S02]  /*5120*/  FMUL.FTZ R6, R3, R130 ;  /* 0x0000008203067220 */ /* 0x000fe40000410000 */
[----:B------:R-:W-:Y:S01]  /*5130*/  FMUL.FTZ R30, R0, R106 ;  /* 0x0000006a001e7220 */ /* 0x000fe20000410000 */
[----:B------:R-:W-:Y:S01]  /*5140*/  FSEL R165, R165, RZ, P1 ;  /* 0x000000ffa5a57208 */ /* 0x000fe20000800000 */
[----:B------:R-:W-:Y:S01]  /*5150*/  MUFU.EX2 R150, R150 ;  /* 0x0000009600967308 */ /* 0x000fe20000000800 */
[--C-:B------:R-:W-:Y:S02]  /*5160*/  FFMA.FTZ R152, R251, c[0x0][0x23c], -R223.reuse ;  /* 0x00008f00fb987a23 */ /* 0x100fe400000108df */
[----:B------:R-:W-:Y:S02]  /*5170*/  FFMA.FTZ R151, R250, c[0x0][0x23c], -R223 ;  /* 0x00008f00fa977a23 */ /* 0x000fe400000108df */
[--C-:B------:R-:W-:Y:S02]  /*5180*/  FFMA.FTZ R157, R15, c[0x0][0x23c], -R230.reuse ;  /* 0x00008f000f9d7a23 */ /* 0x100fe400000108e6 */
[----:B------:R-:W-:Y:S02]  /*5190*/  FFMA.FTZ R156, R167, c[0x0][0x23c], -R230 ;  /* 0x00008f00a79c7a23 */ /* 0x000fe400000108e6 */
[C---:B-1----:R-:W-:Y:S01]  /*51a0*/  FMUL.FTZ R56, R2.reuse, R76 ;  /* 0x0000004c02387220 */ /* 0x042fe20000410000 */
[----:B------:R-:W-:Y:S01]  /*51b0*/  MUFU.EX2 R152, R152 ;  /* 0x0000009800987308 */ /* 0x000fe20000000800 */
[----:B------:R-:W-:Y:S02]  /*51c0*/  FMUL.FTZ R57, R2, R77 ;  /* 0x0000004d02397220 */ /* 0x000fe40000410000 */
[----:B------:R-:W-:Y:S01]  /*51d0*/  LDSM.16.MT88.4 R76, [R191+0x6800] ;  /* 0x00680000bf4c783b */ /* 0x000fe20000004200 */
[----:B------:R-:W-:Y:S02]  /*51e0*/  FMUL.FTZ R5, R132, R129 ;  /* 0x0000008184057220 */ /* 0x000fe40000410000 */
[C---:B------:R-:W-:Y:S02]  /*51f0*/  FMUL.FTZ R8, R2.reuse, R124 ;  /* 0x0000007c02087220 */ /* 0x040fe40000410000 */
[----:B------:R-:W-:Y:S02]  /*5200*/  FMUL.FTZ R12, R2, R120 ;  /* 0x00000078020c7220 */ /* 0x000fe40000410000 */
[----:B------:R-:W1:Y:S01]  /*5210*/  MUFU.EX2 R151, R151 ;  /* 0x0000009700977308 */ /* 0x000e620000000800 */
[----:B------:R-:W-:Y:S02]  /*5220*/  FMUL.FTZ R15, R0, R123 ;  /* 0x0000007b000f7220 */ /* 0x000fe40000410000 */
[C---:B------:R-:W-:Y:S02]  /*5230*/  FMUL.FTZ R24, R2.reuse, R108 ;  /* 0x0000006c02187220 */ /* 0x040fe40000410000 */
[C---:B------:R-:W-:Y:S02]  /*5240*/  FMUL.FTZ R25, R2.reuse, R109 ;  /* 0x0000006d02197220 */ /* 0x040fe40000410000 */
[C---:B------:R-:W-:Y:S02]  /*5250*/  FMUL.FTZ R28, R2.reuse, R104 ;  /* 0x00000068021c7220 */ /* 0x040fe40000410000 */
[----:B------:R-:W-:Y:S01]  /*5260*/  FMUL.FTZ R29, R2, R105 ;  /* 0x00000069021d7220 */ /* 0x000fe20000410000 */
[----:B------:R-:W-:Y:S01]  /*5270*/  MUFU.EX2 R157, R157 ;  /* 0x0000009d009d7308 */ /* 0x000fe20000000800 */
[----:B------:R-:W-:Y:S02]  /*5280*/  FMUL.FTZ R31, R0, R107 ;  /* 0x0000006b001f7220 */ /* 0x000fe40000410000 */
[C---:B------:R-:W-:Y:S02]  /*5290*/  FMUL.FTZ R40, R2.reuse, R92 ;  /* 0x0000005c02287220 */ /* 0x040fe40000410000 */
[----:B------:R-:W-:Y:S02]  /*52a0*/  FMUL.FTZ R41, R2, R93 ;  /* 0x0000005d02297220 */ /* 0x000fe40000410000 */
[C---:B------:R-:W-:Y:S02]  /*52b0*/  FMUL.FTZ R42, R0.reuse, R94 ;  /* 0x0000005e002a7220 */ /* 0x040fe40000410000 */
[----:B------:R-:W-:Y:S01]  /*52c0*/  FMUL.FTZ R43, R0, R95 ;  /* 0x0000005f002b7220 */ /* 0x000fe20000410000 */
[----:B------:R-:W3:Y:S01]  /*52d0*/  MUFU.EX2 R156, R156 ;  /* 0x0000009c009c7308 */ /* 0x000ee20000000800 */
[--C-:B------:R-:W-:Y:S02]  /*52e0*/  FFMA.FTZ R144, R9, c[0x0][0x23c], -R170.reuse ;  /* 0x00008f0009907a23 */ /* 0x100fe400000108aa */
[--C-:B------:R-:W-:Y:S01]  /*52f0*/  FFMA.FTZ R143, R7, c[0x0][0x23c], -R170.reuse ;  /* 0x00008f00078f7a23 */ /* 0x100fe200000108aa */
[----:B-1----:R-:W-:Y:S01]  /*5300*/  F2FP.PACK_AB R129, R151, R152 ;  /* 0x000000989781723e */ /* 0x002fe200000000ff */
[--C-:B------:R-:W-:Y:S02]  /*5310*/  FFMA.FTZ R140, R14, c[0x0][0x23c], -R165.reuse ;  /* 0x00008f000e8c7a23 */ /* 0x100fe400000108a5 */
[--C-:B------:R-:W-:Y:S02]  /*5320*/  FFMA.FTZ R139, R10, c[0x0][0x23c], -R165.reuse ;  /* 0x00008f000a8b7a23 */ /* 0x100fe400000108a5 */
[--C-:B------:R-:W-:Y:S01]  /*5330*/  FFMA.FTZ R146, R244, c[0x0][0x23c], -R170.reuse ;  /* 0x00008f00f4927a23 */ /* 0x100fe200000108aa */
[----:B------:R-:W-:Y:S01]  /*5340*/  MUFU.EX2 R144, R144 ;  /* 0x0000009000907308 */ /* 0x000fe20000000800 */
[----:B------:R-:W-:Y:S02]  /*5350*/  FFMA.FTZ R145, R249, c[0x0][0x23c], -R170 ;  /* 0x00008f00f9917a23 */ /* 0x000fe400000108aa */
[--C-:B------:R-:W-:Y:S02]  /*5360*/  FFMA.FTZ R142, R247, c[0x0][0x23c], -R165.reuse ;  /* 0x00008f00f78e7a23 */ /* 0x100fe400000108a5 */
[----:B------:R-:W-:Y:S02]  /*5370*/  FFMA.FTZ R141, R248, c[0x0][0x23c], -R165 ;  /* 0x00008f00f88d7a23 */ /* 0x000fe400000108a5 */
[----:B------:R-:W-:Y:S01]  /*5380*/  FMUL.FTZ R7, R3, R131 ;  /* 0x0000008303077220 */ /* 0x000fe20000410000 */
[----:B------:R-:W-:Y:S01]  /*5390*/  F2FP.PACK_AB R131, R149, R150 ;  /* 0x000000969583723e */ /* 0x000fe200000000ff */
[----:B------:R-:W-:Y:S01]  /*53a0*/  FMUL.FTZ R9, R2, R125 ;  /* 0x0000007d02097220 */ /* 0x000fe20000410000 */
[----:B------:R-:W-:Y:S01]  /*53b0*/  MUFU.EX2 R146, R146 ;  /* 0x0000009200927308 */ /* 0x000fe20000000800 */
[C---:B------:R-:W-:Y:S02]  /*53c0*/  FMUL.FTZ R10, R0.reuse, R126 ;  /* 0x0000007e000a7220 */ /* 0x040fe40000410000 */
[----:B------:R-:W-:Y:S01]  /*53d0*/  FMUL.FTZ R14, R0, R122 ;  /* 0x0000007a000e7220 */ /* 0x000fe20000410000 */
[----:B---3--:R-:W-:Y:S01]  /*53e0*/  F2FP.PACK_AB R130, R156, R157 ;  /* 0x0000009d9c82723e */ /* 0x008fe200000000ff */
[C---:B------:R-:W-:Y:S02]  /*53f0*/  FMUL.FTZ R44, R2.reuse, R88 ;  /* 0x00000058022c7220 */ /* 0x040fe40000410000 */
[----:B------:R-:W-:Y:S02]  /*5400*/  FMUL.FTZ R45, R2, R89 ;  /* 0x00000059022d7220 */ /* 0x000fe40000410000 */
[C---:B------:R-:W-:Y:S01]  /*5410*/  FMUL.FTZ R46, R0.reuse, R90 ;  /* 0x0000005a002e7220 */ /* 0x040fe20000410000 */
[----:B------:R-:W1:Y:S01]  /*5420*/  MUFU.EX2 R145, R145 ;  /* 0x0000009100917308 */ /* 0x000e620000000800 */
[-C--:B--2---:R-:W-:Y:S05]  /*5430*/  HMMA.16816.F32 R4, R128, R20.reuse, R4 ;  /* 0x000000148004723c */ /* 0x084fea0000001804 */
[----:B------:R-:W-:Y:S02]  /*5440*/  FMUL.FTZ R47, R0, R91 ;  /* 0x0000005b002f7220 */ /* 0x000fe40000410000 */
[C---:B------:R-:W-:Y:S02]  /*5450*/  FMUL.FTZ R60, R2.reuse, R72 ;  /* 0x00000048023c7220 */ /* 0x040fe40000410000 */
[----:B------:R-:W-:Y:S03]  /*5460*/  MUFU.EX2 R142, R142 ;  /* 0x0000008e008e7308 */ /* 0x000fe60000000800 */
[----:B------:R-:W-:Y:S02]  /*5470*/  FMUL.FTZ R61, R2, R73 ;  /* 0x00000049023d7220 */ /* 0x000fe40000410000 */
[C---:B------:R-:W-:Y:S02]  /*5480*/  FMUL.FTZ R62, R0.reuse, R74 ;  /* 0x0000004a003e7220 */ /* 0x040fe40000410000 */
[C---:B------:R-:W-:Y:S02]  /*5490*/  FMUL.FTZ R63, R0.reuse, R75 ;  /* 0x0000004b003f7220 */ /* 0x040fe40000410000 */
[--C-:B------:R-:W-:Y:S01]  /*54a0*/  FFMA.FTZ R154, R11, c[0x0][0x23c], -R230.reuse ;  /* 0x00008f000b9a7a23 */ /* 0x100fe200000108e6 */
[----:B------:R-:W2:Y:S01]  /*54b0*/  MUFU.EX2 R141, R141 ;  /* 0x0000008d008d7308 */ /* 0x000ea20000000800 */
[----:B------:R-:W-:Y:S02]  /*54c0*/  FMUL.FTZ R11, R0, R127 ;  /* 0x0000007f000b7220 */ /* 0x000fe40000410000 */
[----:B------:R-:W-:Y:S01]  /*54d0*/  FFMA.FTZ R155, R13, c[0x0][0x23c], -R230 ;  /* 0x00008f000d9b7a23 */ /* 0x000fe200000108e6 */
[----:B-1----:R-:W-:Y:S01]  /*54e0*/  F2FP.PACK_AB R64, R145, R146 ;  /* 0x000000929140723e */ /* 0x002fe200000000ff */
[----:B------:R-:W-:Y:S02]  /*54f0*/  FMUL.FTZ R13, R2, R121 ;  /* 0x00000079020d7220 */ /* 0x000fe40000410000 */
[--C-:B------:R-:W-:Y:S02]  /*5500*/  FFMA.FTZ R148, R166, c[0x0][0x23c], -R223.reuse ;  /* 0x00008f00a6947a23 */ /* 0x100fe400000108df */
[----:B------:R-:W-:Y:S01]  /*5510*/  FFMA.FTZ R162, R246, c[0x0][0x23c], -R223 ;  /* 0x00008f00f6a27a23 */ /* 0x000fe200000108df */
[----:B------:R-:W1:Y:S01]  /*5520*/  MUFU.EX2 R143, R143 ;  /* 0x0000008f008f7308 */ /* 0x000e620000000800 */
[--C-:B------:R-:W-:Y:S02]  /*5530*/  FFMA.FTZ R163, R245, c[0x0][0x23c], -R170.reuse ;  /* 0x00008f00f5a37a23 */ /* 0x100fe400000108aa */
[--C-:B------:R-:W-:Y:S02]  /*5540*/  FFMA.FTZ R164, R243, c[0x0][0x23c], -R170.reuse ;  /* 0x00008f00f3a47a23 */ /* 0x100fe400000108aa */
[--C-:B------:R-:W-:Y:S02]  /*5550*/  FFMA.FTZ R166, R242, c[0x0][0x23c], -R165.reuse ;  /* 0x00008f00f2a67a23 */ /* 0x100fe400000108a5 */
[--C-:B------:R-:W-:Y:S02]  /*5560*/  FFMA.FTZ R167, R240, c[0x0][0x23c], -R165.reuse ;  /* 0x00008f00f0a77a23 */ /* 0x100fe400000108a5 */
[--C-:B------:R-:W-:Y:S01]  /*5570*/  FFMA.FTZ R168, R241, c[0x0][0x23c], -R170.reuse ;  /* 0x00008f00f1a87a23 */ /* 0x100fe200000108aa */
[----:B------:R-:W-:Y:S01]  /*5580*/  MUFU.EX2 R140, R140 ;  /* 0x0000008c008c7308 */ /* 0x000fe20000000800 */
[----:B------:R-:W-:Y:S02]  /*5590*/  FFMA.FTZ R169, R239, c[0x0][0x23c], -R170 ;  /* 0x00008f00efa97a23 */ /* 0x000fe400000108aa */
[--C-:B------:R-:W-:Y:S01]  /*55a0*/  FFMA.FTZ R171, R238, c[0x0][0x23c], -R165.reuse ;  /* 0x00008f00eeab7a23 */ /* 0x100fe200000108a5 */
[----:B--2---:R-:W-:Y:S01]  /*55b0*/  F2FP.PACK_AB R65, R141, R142 ;  /* 0x0000008e8d41723e */ /* 0x004fe200000000ff */
[----:B------:R-:W-:Y:S02]  /*55c0*/  FFMA.FTZ R172, R236, c[0x0][0x23c], -R165 ;  /* 0x00008f00ecac7a23 */ /* 0x000fe400000108a5 */
[--C-:B------:R-:W-:Y:S02]  /*55d0*/  FFMA.FTZ R173, R237, c[0x0][0x23c], -R230.reuse ;  /* 0x00008f00edad7a23 */ /* 0x100fe400000108e6 */
[--C-:B------:R-:W-:Y:S01]  /*55e0*/  FFMA.FTZ R174, R235, c[0x0][0x23c], -R230.reuse ;  /* 0x00008f00ebae7a23 */ /* 0x100fe200000108e6 */
[----:B------:R-:W2:Y:S01]  /*55f0*/  MUFU.EX2 R139, R139 ;  /* 0x0000008b008b7308 */ /* 0x000ea20000000800 */
[--C-:B------:R-:W-:Y:S02]  /*5600*/  FFMA.FTZ R175, R228, c[0x0][0x23c], -R223.reuse ;  /* 0x00008f00e4af7a23 */ /* 0x100fe400000108df */
[--C-:B------:R-:W-:Y:S01]  /*5610*/  FFMA.FTZ R226, R226, c[0x0][0x23c], -R223.reuse ;  /* 0x00008f00e2e27a23 */ /* 0x100fe200000108df */
[----:B-1----:R-:W-:Y:S01]  /*5620*/  F2FP.PACK_AB R66, R143, R144 ;  /* 0x000000908f42723e */ /* 0x002fe200000000ff */
[--C-:B------:R-:W-:Y:S02]  /*5630*/  FFMA.FTZ R228, R233, c[0x0][0x23c], -R230.reuse ;  /* 0x00008f00e9e47a23 */ /* 0x100fe400000108e6 */
[----:B------:R-:W-:Y:S02]  /*5640*/  FFMA.FTZ R231, R231, c[0x0][0x23c], -R230 ;  /* 0x00008f00e7e77a23 */ /* 0x000fe400000108e6 */
[--C-:B------:R-:W-:Y:S01]  /*5650*/  FFMA.FTZ R232, R232, c[0x0][0x23c], -R223.reuse ;  /* 0x00008f00e8e87a23 */ /* 0x100fe200000108df */
        /* <DEDUP_REMOVED lines=8> */
[----:B------:R-:W-:Y:S01]  /*56e0*/  FFMA.FTZ R222, R221, c[0x0][0x23c], -R170 ;  /* 0x00008f00ddde7a23 */ /* 0x000fe200000108aa */
[----:B--2---:R-:W-:Y:S01]  /*56f0*/  F2FP.PACK_AB R67, R139, R140 ;  /* 0x0000008c8b43723e */ /* 0x004fe200000000ff */
[--C-:B------:R-:W-:Y:S02]  /*5700*/  FFMA.FTZ R220, R220, c[0x0][0x23c], -R165.reuse ;  /* 0x00008f00dcdc7a23 */ /* 0x100fe400000108a5 */
[----:B------:R-:W-:Y:S02]  /*5710*/  FFMA.FTZ R221, R218, c[0x0][0x23c], -R165 ;  /* 0x00008f00dadd7a23 */ /* 0x000fe400000108a5 */
[--C-:B------:R-:W-:Y:S01]  /*5720*/  FFMA.FTZ R215, R215, c[0x0][0x23c], -R230.reuse ;  /* 0x00008f00d7d77a23 */ /* 0x100fe200000108e6 */
[----:B------:R-:W-:Y:S01]  /*5730*/  MUFU.EX2 R148, R148 ;  /* 0x0000009400947308 */ /* 0x000fe20000000800 */
[C---:B------:R-:W-:Y:S04]  /*5740*/  HMMA.16816.F32 R8, R64.reuse, R20, R8 ;  /* 0x000000144008723c */ /* 0x040fe80000001808 */
[--C-:B------:R-:W-:Y:S02]  /*5750*/  FFMA.FTZ R216, R216, c[0x0][0x23c], -R230.reuse ;  /* 0x00008f00d8d87a23 */ /* 0x100fe400000108e6 */
[--C-:B------:R-:W-:Y:S02]  /*5760*/  FFMA.FTZ R214, R214, c[0x0][0x23c], -R223.reuse ;  /* 0x00008f00d6d67a23 */ /* 0x100fe400000108df */
[-C--:B------:R-:W-:Y:S01]  /*5770*/  HMMA.16816.F32 R12, R64, R22.reuse, R12 ;  /* 0x00000016400c723c */ /* 0x080fe2000000180c */
[----:B------:R-:W-:Y:S03]  /*5780*/  MUFU.EX2 R147, R147 ;  /* 0x0000009300937308 */ /* 0x000fe60000000800 */
[C---:B------:R-:W-:Y:S02]  /*5790*/  FMUL.FTZ R20, R132.reuse, R112 ;  /* 0x0000007084147220 */ /* 0x040fe40000410000 */
[----:B------:R-:W-:Y:S02]  /*57a0*/  FMUL.FTZ R21, R132, R113 ;  /* 0x0000007184157220 */ /* 0x000fe40000410000 */
[C---:B------:R-:W-:Y:S03]  /*57b0*/  HMMA.16816.F32 R16, R128.reuse, R22, R16 ;  /* 0x000000168010723c */ /* 0x040fe60000001810 */
[----:B------:R-:W-:Y:S01]  /*57c0*/  MUFU.EX2 R160, R160 ;  /* 0x000000a000a07308 */ /* 0x000fe20000000800 */
[--C-:B------:R-:W-:Y:S02]  /*57d0*/  FFMA.FTZ R235, R212, c[0x0][0x23c], -R223.reuse ;  /* 0x00008f00d4eb7a23 */ /* 0x100fe400000108df */
[--C-:B------:R-:W-:Y:S02]  /*57e0*/  FFMA.FTZ R212, R225, c[0x0][0x23c], -R230.reuse ;  /* 0x00008f00e1d47a23 */ /* 0x100fe400000108e6 */
[C---:B------:R-:W-:Y:S04]  /*57f0*/  FMUL.FTZ R22, R3.reuse, R114 ;  /* 0x0000007203167220 */ /* 0x040fe80000410000 */
[----:B------:R-:W-:Y:S01]  /*5800*/  FMUL.FTZ R23, R3, R115 ;  /* 0x0000007303177220 */ /* 0x000fe20000410000 */
[----:B------:R-:W-:Y:S01]  /*5810*/  MUFU.EX2 R161, R161 ;  /* 0x000000a100a17308 */ /* 0x000fe20000000800 */
[--C-:B------:R-:W-:Y:S02]  /*5820*/  FFMA.FTZ R183, R183, c[0x0][0x23c], -R223.reuse ;  /* 0x00008f00b7b77a23 */ /* 0x100fe400000108df */
[----:B------:R-:W-:Y:S02]  /*5830*/  FFMA.FTZ R230, R217, c[0x0][0x23c], -R230 ;  /* 0x00008f00d9e67a23 */ /* 0x000fe400000108e6 */
[----:B------:R-:W-:Y:S01]  /*5840*/  FFMA.FTZ R223, R182, c[0x0][0x23c], -R223 ;  /* 0x00008f00b6df7a23 */ /* 0x000fe200000108df */
[-C--:B------:R-:W-:Y:S03]  /*5850*/  HMMA.16816.F32 R20, R128, R36.reuse, R20 ;  /* 0x000000248014723c */ /* 0x080fe60000001814 */
[--C-:B------:R-:W-:Y:S01]  /*5860*/  FFMA.FTZ R181, R181, c[0x0][0x23c], -R170.reuse ;  /* 0x00008f00b5b57a23 */ /* 0x100fe200000108aa */
[----:B------:R-:W-:Y:S01]  /*5870*/  MUFU.EX2 R162, R162 ;  /* 0x000000a200a27308 */ /* 0x000fe20000000800 */
[--C-:B------:R-:W-:Y:S02]  /*5880*/  FFMA.FTZ R180, R180, c[0x0][0x23c], -R170.reuse ;  /* 0x00008f00b4b47a23 */ /* 0x100fe400000108aa */
[--C-:B------:R-:W-:Y:S01]  /*5890*/  FFMA.FTZ R178, R178, c[0x0][0x23c], -R165.reuse ;  /* 0x00008f00b2b27a23 */ /* 0x100fe200000108a5 */
[C---:B------:R-:W-:Y:S04]  /*58a0*/  HMMA.16816.F32 R24, R64.reuse, R36, R24 ;  /* 0x000000244018723c */ /* 0x040fe80000001818 */
[--C-:B------:R-:W-:Y:S02]  /*58b0*/  FFMA.FTZ R177, R177, c[0x0][0x23c], -R165.reuse ;  /* 0x00008f00b1b17a23 */ /* 0x100fe400000108a5 */
[----:B------:R-:W-:Y:S01]  /*58c0*/  MUFU.EX2 R163, R163 ;  /* 0x000000a300a37308 */ /* 0x000fe20000000800 */
[C---:B------:R-:W-:Y:S01]  /*58d0*/  FMUL.FTZ R36, R132.reuse, R96 ;  /* 0x0000006084247220 */ /* 0x040fe20000410000 */
[-C--:B------:R-:W-:Y:S04]  /*58e0*/  HMMA.16816.F32 R28, R64, R38.reuse, R28 ;  /* 0x00000026401c723c */ /* 0x080fe8000000181c */
[----:B------:R-:W-:Y:S02]  /*58f0*/  FMUL.FTZ R37, R132, R97 ;  /* 0x0000006184257220 */ /* 0x000fe40000410000 */
[--C-:B------:R-:W-:Y:S02]  /*5900*/  FFMA.FTZ R176, R176, c[0x0][0x23c], -R170.reuse ;  /* 0x00008f00b0b07a23 */ /* 0x100fe400000108aa */
[C---:B------:R-:W-:Y:S01]  /*5910*/  HMMA.16816.F32 R32, R128.reuse, R38, R32 ;  /* 0x000000268020723c */ /* 0x040fe20000001820 */
[----:B------:R-:W1:Y:S03]  /*5920*/  MUFU.EX2 R164, R164 ;  /* 0x000000a400a47308 */ /* 0x000e660000000800 */
[--C-:B------:R-:W-:Y:S02]  /*5930*/  FFMA.FTZ R138, R138, c[0x0][0x23c], -R165.reuse ;  /* 0x00008f008a8a7a23 */ /* 0x100fe400000108a5 */
[----:B------:R-:W-:Y:S02]  /*5940*/  FFMA.FTZ R165, R137, c[0x0][0x23c], -R165 ;  /* 0x00008f0089a57a23 */ /* 0x000fe400000108a5 */
[C---:B------:R-:W-:Y:S03]  /*5950*/  FMUL.FTZ R38, R3.reuse, R98 ;  /* 0x0000006203267220 */ /* 0x040fe60000410000 */
[----:B------:R-:W-:Y:S01]  /*5960*/  MUFU.EX2 R166, R166 ;  /* 0x000000a600a67308 */ /* 0x000fe20000000800 */
[----:B------:R-:W-:Y:S02]  /*5970*/  FMUL.FTZ R39, R3, R99 ;  /* 0x0000006303277220 */ /* 0x000fe40000410000 */
[----:B------:R-:W2:Y:S01]  /*5980*/  LDSM.16.MT88.4 R96, [R188+0x6000] ;  /* 0x00600000bc60783b */ /* 0x000ea20000004200 */
[----:B------:R-:W-:Y:S02]  /*5990*/  FFMA.FTZ R170, R179, c[0x0][0x23c], -R170 ;  /* 0x00008f00b3aa7a23 */ /* 0x000fe400000108aa */
[----:B------:R-:W-:Y:S02]  /*59a0*/  FFMA.FTZ R159, R132, R213, R159 ;  /* 0x000000d5849f7223 */ /* 0x000fe4000001009f */
[-C--:B------:R-:W-:Y:S02]  /*59b0*/  HMMA.16816.F32 R36, R128, R52.reuse, R36 ;  /* 0x000000348024723c */ /* 0x080fe40000001824 */
[----:B------:R-:W3:Y:S01]  /*59c0*/  MUFU.EX2 R167, R167 ;  /* 0x000000a700a77308 */ /* 0x000ee20000000800 */
[----:B------:R-:W-:Y:S02]  /*59d0*/  FFMA.FTZ R152, R3, R210, R152 ;  /* 0x000000d203987223 */ /* 0x000fe40000010098 */
[----:B------:R-:W-:Y:S01]  /*59e0*/  FFMA.FTZ R146, R2, R211, R146 ;  /* 0x000000d302927223 */ /* 0x000fe20000010092 */
[----:B-1----:R-:W-:Y:S01]  /*59f0*/  F2FP.PACK_AB R72, R164, R163 ;  /* 0x000000a3a448723e */ /* 0x002fe200000000ff */
[----:B------:R-:W-:Y:S01]  /*5a00*/  FFMA.FTZ R142, R0, R209, R142 ;  /* 0x000000d1008e7223 */ /* 0x000fe2000001008e */
[C---:B------:R-:W-:Y:S04]  /*5a10*/  HMMA.16816.F32 R40, R64.reuse, R52, R40 ;  /* 0x000000344028723c */ /* 0x040fe80000001828 */
[----:B------:R-:W-:Y:S01]  /*5a20*/  MUFU.EX2 R168, R168 ;  /* 0x000000a800a87308 */ /* 0x000fe20000000800 */
[----:B------:R-:W-:Y:S01]  /*5a30*/  MOV R0, R133 ;  /* 0x0000008500007202 */ /* 0x000fe20000000f00 */
[----:B------:R-:W-:Y:S01]  /*5a40*/  FADD.FTZ R158, R158, R159 ;  /* 0x0000009f9e9e7221 */ /* 0x000fe20000010000 */
[----:B------:R-:W-:Y:S01]  /*5a50*/  MOV R2, R135 ;  /* 0x0000008700027202 */ /* 0x000fe20000000f00 */
[-C--:B------:R-:W-:Y:S04]  /*5a60*/  HMMA.16816.F32 R44, R64, R54.reuse, R44 ;  /* 0x00000036402c723c */ /* 0x080fe8000000182c */
[C---:B------:R-:W-:Y:S02]  /*5a70*/  FMUL.FTZ R52, R132.reuse, R80 ;  /* 0x0000005084347220 */ /* 0x040fe40000410000 */
[----:B------:R-:W-:Y:S01]  /*5a80*/  FMUL.FTZ R53, R132, R81 ;  /* 0x0000005184357220 */ /* 0x000fe20000410000 */
[----:B------:R-:W1:Y:S01]  /*5a90*/  MUFU.EX2 R169, R169 ;  /* 0x000000a900a97308 */ /* 0x000e620000000800 */
[C---:B------:R-:W-:Y:S04]  /*5aa0*/  HMMA.16816.F32 R48, R128.reuse, R54, R48 ;  /* 0x000000368030723c */ /* 0x040fe80000001830 */
[----:B---3--:R-:W-:Y:S01]  /*5ab0*/  F2FP.PACK_AB R73, R167, R166 ;  /* 0x000000a6a749723e */ /* 0x008fe200000000ff */
[----:B------:R-:W-:Y:S02]  /*5ac0*/  FADD.FTZ R151, R151, R152 ;  /* 0x0000009897977221 */ /* 0x000fe40000010000 */
[C---:B------:R-:W-:Y:S02]  /*5ad0*/  FMUL.FTZ R54, R3.reuse, R82 ;  /* 0x0000005203367220 */ /* 0x040fe40000410000 */
[----:B------:R-:W-:Y:S01]  /*5ae0*/  FMUL.FTZ R55, R3, R83 ;  /* 0x0000005303377220 */ /* 0x000fe20000410000 */
[----:B------:R-:W-:Y:S01]  /*5af0*/  MUFU.EX2 R171, R171 ;  /* 0x000000ab00ab7308 */ /* 0x000fe20000000800 */
[----:B------:R-:W3:Y:S01]  /*5b00*/  LDSM.16.MT88.4 R80, [R190+0x6800] ;  /* 0x00680000be50783b */ /* 0x000ee20000004200 */
[----:B------:R-:W-:Y:S02]  /*5b10*/  FADD.FTZ R145, R145, R146 ;  /* 0x0000009291917221 */ /* 0x000fe40000010000 */
[----:B------:R-:W-:Y:S02]  /*5b20*/  FADD.FTZ R141, R141, R142 ;  /* 0x0000008e8d8d7221 */ /* 0x000fe40000010000 */
[-C--:B--2---:R-:W-:Y:S03]  /*5b30*/  HMMA.16816.F32 R52, R128, R96.reuse, R52 ;  /* 0x000000608034723c */ /* 0x084fe60000001834 */
[----:B------:R-:W-:Y:S01]  /*5b40*/  FADD.FTZ R157, R157, R158 ;  /* 0x0000009e9d9d7221 */ /* 0x000fe20000010000 */
[----:B------:R-:W2:Y:S01]  /*5b50*/  MUFU.EX2 R172, R172 ;  /* 0x000000ac00ac7308 */ /* 0x000ea20000000800 */
[----:B------:R-:W-:Y:S01]  /*5b60*/  FADD.FTZ R150, R150, R151 ;  /* 0x0000009796967221 */ /* 0x000fe20000010000 */
[----:B-1----:R-:W-:Y:S02]  /*5b70*/  F2FP.PACK_AB R74, R169, R168 ;  /* 0x000000a8a94a723e */ /* 0x002fe400000000ff */
[C---:B------:R-:W-:Y:S04]  /*5b80*/  HMMA.16816.F32 R56, R64.reuse, R96, R56 ;  /* 0x000000604038723c */ /* 0x040fe80000001838 */
[----:B------:R-:W-:Y:S02]  /*5b90*/  FADD.FTZ R144, R144, R145 ;  /* 0x0000009190907221 */ /* 0x000fe40000010000 */
[----:B------:R-:W-:Y:S01]  /*5ba0*/  MUFU.EX2 R173, R173 ;  /* 0x000000ad00ad7308 */ /* 0x000fe20000000800 */
[----:B------:R-:W-:Y:S01]  /*5bb0*/  FADD.FTZ R140, R140, R141 ;  /* 0x0000008d8c8c7221 */ /* 0x000fe20000010000 */
[-C--:B------:R-:W-:Y:S04]  /*5bc0*/  HMMA.16816.F32 R60, R64, R98.reuse, R60 ;  /* 0x00000062403c723c */ /* 0x080fe8000000183c */
[----:B------:R-:W-:Y:S02]  /*5bd0*/  FADD.FTZ R156, R156, R157 ;  /* 0x0000009d9c9c7221 */ /* 0x000fe40000010000 */
[----:B------:R-:W-:Y:S02]  /*5be0*/  FADD.FTZ R149, R149, R150 ;  /* 0x0000009695957221 */ /* 0x000fe40000010000 */
[----:B------:R-:W-:Y:S01]  /*5bf0*/  FMUL.FTZ R64, R132, R68 ;  /* 0x0000004484407220 */ /* 0x000fe20000410000 */
[----:B------:R-:W-:Y:S01]  /*5c00*/  F2FP.PACK_AB R68, R154, R155 ;  /* 0x0000009b9a44723e */ /* 0x000fe200000000ff */
[----:B------:R-:W-:Y:S02]  /*5c10*/  MUFU.EX2 R174, R174 ;  /* 0x000000ae00ae7308 */ /* 0x000fe40000000800 */
[----:B------:R-:W-:Y:S01]  /*5c20*/  FMUL.FTZ R65, R132, R69 ;  /* 0x0000004584417220 */ /* 0x000fe20000410000 */
[----:B------:R-:W-:Y:S01]  /*5c30*/  F2FP.PACK_AB R69, R147, R148 ;  /* 0x000000949345723e */ /* 0x000fe200000000ff */
[C---:B------:R-:W-:Y:S01]  /*5c40*/  FMUL.FTZ R66, R3.reuse, R70 ;  /* 0x0000004603427220 */ /* 0x040fe20000410000 */
[----:B------:R-:W-:Y:S01]  /*5c50*/  F2FP.PACK_AB R70, R160, R153 ;  /* 0x00000099a046723e */ /* 0x000fe200000000ff */
[----:B------:R-:W-:Y:S01]  /*5c60*/  FMUL.FTZ R67, R3, R71 ;  /* 0x0000004703437220 */ /* 0x000fe20000410000 */
[----:B------:R-:W-:Y:S01]  /*5c70*/  F2FP.PACK_AB R71, R162, R161 ;  /* 0x000000a1a247723e */ /* 0x000fe200000000ff */
[----:B------:R-:W-:Y:S01]  /*5c80*/  FADD.FTZ R144, R143, R144 ;  /* 0x000000908f907221 */ /* 0x000fe20000010000 */
[----:B--2---:R-:W-:Y:S01]  /*5c90*/  F2FP.PACK_AB R75, R172, R171 ;  /* 0x000000abac4b723e */ /* 0x004fe200000000ff */
[----:B------:R-:W-:Y:S01]  /*5ca0*/  MUFU.EX2 R175, R175 ;  /* 0x000000af00af7308 */ /* 0x000fe20000000800 */
[----:B------:R-:W-:Y:S01]  /*5cb0*/  MOV R3, R136 ;  /* 0x0000008800037202 */ /* 0x000fe20000000f00 */
[----:B------:R-:W-:Y:S01]  /*5cc0*/  FADD.FTZ R139, R139, R140 ;  /* 0x0000008c8b8b7221 */ /* 0x000fe20000010000 */
[----:B------:R-:W-:Y:S04]  /*5cd0*/  HMMA.16816.F32 R64, R128, R98, R64 ;  /* 0x000000628040723c */ /* 0x000fe80000001840 */
[----:B------:R-:W-:Y:S02]  /*5ce0*/  FADD.FTZ R155, R155, R156 ;  /* 0x0000009c9b9b7221 */ /* 0x000fe40000010000 */
[----:B------:R-:W-:Y:S01]  /*5cf0*/  FADD.FTZ R148, R148, R149 ;  /* 0x0000009594947221 */ /* 0x000fe20000010000 */
[----:B------:R-:W-:Y:S01]  /*5d00*/  MUFU.EX2 R226, R226 ;  /* 0x000000e200e27308 */ /* 0x000fe20000000800 */
[-C--:B------:R-:W-:Y:S05]  /*5d10*/  HMMA.16816.F32 R4, R68, R76.reuse, R4 ;  /* 0x0000004c4404723c */ /* 0x080fea0000001804 */
[----:B------:R-:W-:Y:S02]  /*5d20*/  FADD.FTZ R163, R163, R144 ;  /* 0x00000090a3a37221 */ /* 0x000fe40000010000 */
[----:B------:R-:W-:Y:S01]  /*5d30*/  FADD.FTZ R166, R166, R139 ;  /* 0x0000008ba6a67221 */ /* 0x000fe20000010000 */
[C---:B------:R-:W-:Y:S01]  /*5d40*/  HMMA.16816.F32 R8, R72.reuse, R76, R8 ;  /* 0x0000004c4808723c */ /* 0x040fe20000001808 */
[----:B------:R-:W-:Y:S03]  /*5d50*/  MUFU.EX2 R228, R228 ;  /* 0x000000e400e47308 */ /* 0x000fe60000000800 */
[----:B------:R-:W-:Y:S01]  /*5d60*/  FADD.FTZ R154, R154, R155 ;  /* 0x0000009b9a9a7221 */ /* 0x000fe20000010000 */
[----:B------:R-:W-:Y:S01]  /*5d70*/  MOV R139, R134 ;  /* 0x00000086008b7202 */ /* 0x000fe20000000f00 */
[----:B------:R-:W-:Y:S02]  /*5d80*/  FADD.FTZ R148, R147, R148 ;  /* 0x0000009493947221 */ /* 0x000fe40000010000 */
[-C--:B------:R-:W-:Y:S03]  /*5d90*/  HMMA.16816.F32 R12, R72, R78.reuse, R12 ;  /* 0x0000004e480c723c */ /* 0x080fe6000000180c */
[----:B------:R-:W-:Y:S01]  /*5da0*/  MUFU.EX2 R231, R231 ;  /* 0x000000e700e77308 */ /* 0x000fe20000000800 */
[----:B------:R-:W-:Y:S02]  /*5db0*/  FADD.FTZ R163, R164, R163 ;  /* 0x000000a3a4a37221 */ /* 0x000fe40000010000 */
[----:B------:R-:W-:Y:S02]  /*5dc0*/  FADD.FTZ R166, R167, R166 ;  /* 0x000000a6a7a67221 */ /* 0x000fe40000010000 */
[C---:B------:R-:W-:Y:S01]  /*5dd0*/  HMMA.16816.F32 R16, R68.reuse, R78, R16 ;  /* 0x0000004e4410723c */ /* 0x040fe20000001810 */
[----:B------:R-:W1:Y:S03]  /*5de0*/  LDSM.16.MT88.4 R76, [R188+0x6800] ;  /* 0x00680000bc4c783b */ /* 0x000e660000004200 */
[----:B------:R-:W-:Y:S01]  /*5df0*/  FADD.FTZ R153, R153, R154 ;  /* 0x0000009a99997221 */ /* 0x000fe20000010000 */
[----:B------:R-:W-:Y:S01]  /*5e00*/  MUFU.EX2 R232, R232 ;  /* 0x000000e800e87308 */ /* 0x000fe20000000800 */
[----:B------:R-:W-:Y:S02]  /*5e10*/  FADD.FTZ R161, R161, R148 ;  /* 0x00000094a1a17221 */ /* 0x000fe40000010000 */
[-C--:B---3--:R-:W-:Y:S04]  /*5e20*/  HMMA.16816.F32 R20, R68, R80.reuse, R20 ;  /* 0x000000504414723c */ /* 0x088fe80000001814 */
[----:B------:R-:W-:Y:S02]  /*5e30*/  FADD.FTZ R168, R168, R163 ;  /* 0x000000a3a8a87221 */ /* 0x000fe40000010000 */
[----:B------:R-:W-:Y:S01]  /*5e40*/  FADD.FTZ R171, R171, R166 ;  /* 0x000000a6abab7221 */ /* 0x000fe20000010000 */
[----:B------:R-:W-:Y:S01]  /*5e50*/  MUFU.EX2 R233, R233 ;  /* 0x000000e900e97308 */ /* 0x000fe20000000800 */
        /* <DEDUP_REMOVED lines=8> */
[----:B------:R-:W2:Y:S02]  /*5ee0*/  LDSM.16.MT88.4 R80, [R191+0x7000] ;  /* 0x00700000bf50783b */ /* 0x000ea40000004200 */
[----:B------:R-:W3:Y:S05]  /*5ef0*/  MUFU.EX2 R234, R234 ;  /* 0x000000ea00ea7308 */ /* 0x000eea0000000800 */
[-C--:B------:R-:W-:Y:S05]  /*5f00*/  HMMA.16816.F32 R36, R68, R84.reuse, R36 ;  /* 0x000000544424723c */ /* 0x080fea0000001824 */
[----:B------:R-:W-:Y:S03]  /*5f10*/  MUFU.EX2 R224, R224 ;  /* 0x000000e000e07308 */ /* 0x000fe60000000800 */
[C---:B------:R-:W-:Y:S07]  /*5f20*/  HMMA.16816.F32 R40, R72.reuse, R84, R40 ;  /* 0x000000544828723c */ /* 0x040fee0000001828 */
[----:B------:R-:W4:Y:S01]  /*5f30*/  MUFU.EX2 R229, R229 ;  /* 0x000000e500e57308 */ /* 0x000f220000000800 */
[-C--:B------:R-:W-:Y:S08]  /*5f40*/  HMMA.16816.F32 R44, R72, R86.reuse, R44 ;  /* 0x00000056482c723c */ /* 0x080ff0000000182c */
[C---:B------:R-:W-:Y:S01]  /*5f50*/  HMMA.16816.F32 R48, R68.reuse, R86, R48 ;  /* 0x000000564430723c */ /* 0x040fe20000001830 */
[----:B------:R-:W5:Y:S01]  /*5f60*/  LDSM.16.MT88.4 R84, [R190+0x7000] ;  /* 0x00700000be54783b */ /* 0x000f620000004200 */
[----:B------:R-:W-:Y:S06]  /*5f70*/  MUFU.EX2 R219, R219 ;  /* 0x000000db00db7308 */ /* 0x000fec0000000800 */
[-C--:B-1----:R-:W-:Y:S04]  /*5f80*/  HMMA.16816.F32 R52, R68, R76.reuse, R52 ;  /* 0x0000004c4434723c */ /* 0x082fe80000001834 */
[----:B------:R-:W1:Y:S04]  /*5f90*/  MUFU.EX2 R222, R222 ;  /* 0x000000de00de7308 */ /* 0x000e680000000800 */
[C---:B------:R-:W-:Y:S06]  /*5fa0*/  HMMA.16816.F32 R56, R72.reuse, R76, R56 ;  /* 0x0000004c4838723c */ /* 0x040fec0000001838 */
[----:B------:R-:W-:Y:S02]  /*5fb0*/  MUFU.EX2 R220, R220 ;  /* 0x000000dc00dc7308 */ /* 0x000fe40000000800 */
[-C--:B------:R-:W-:Y:S07]  /*5fc0*/  HMMA.16816.F32 R60, R72, R78.reuse, R60 ;  /* 0x0000004e483c723c */ /* 0x080fee000000183c */
[----:B---3--:R-:W-:Y:S01]  /*5fd0*/  F2FP.PACK_AB R72, R234, R227 ;  /* 0x000000e3ea48723e */ /* 0x008fe200000000ff */
[----:B------:R-:W-:Y:S01]  /*5fe0*/  HMMA.16816.F32 R64, R68, R78, R64 ;  /* 0x0000004e4440723c */ /* 0x000fe20000001840 */
[----:B------:R-:W3:Y:S01]  /*5ff0*/  MUFU.EX2 R221, R221 ;  /* 0x000000dd00dd7308 */ /* 0x000ee20000000800 */
[----:B------:R-:W5:Y:S02]  /*6000*/  LDSM.16.MT88.4 R76, [R189+0x7000] ;  /* 0x00700000bd4c783b */ /* 0x000f640000004200 */
[----:B----4-:R-:W-:Y:S01]  /*6010*/  F2FP.PACK_AB R73, R229, R224 ;  /* 0x000000e0e549723e */ /* 0x010fe200000000ff */
[----:B------:R-:W-:Y:S01]  /*6020*/  FADD.FTZ R227, R227, R168 ;  /* 0x000000a8e3e37221 */ /* 0x000fe20000010000 */
[----:B-1----:R-:W-:Y:S01]  /*6030*/  F2FP.PACK_AB R74, R222, R219 ;  /* 0x000000dbde4a723e */ /* 0x002fe200000000ff */
[----:B------:R-:W-:Y:S01]  /*6040*/  FADD.FTZ R224, R224, R171 ;  /* 0x000000abe0e07221 */ /* 0x000fe20000010000 */
[----:B------:R-:W-:Y:S01]  /*6050*/  F2FP.PACK_AB R68, R174, R173 ;  /* 0x000000adae44723e */ /* 0x000fe200000000ff */
[----:B------:R-:W-:Y:S02]  /*6060*/  FADD.FTZ R173, R173, R160 ;  /* 0x000000a0adad7221 */ /* 0x000fe40000010000 */
[----:B------:R-:W-:Y:S01]  /*6070*/  MUFU.EX2 R215, R215 ;  /* 0x000000d700d77308 */ /* 0x000fe20000000800 */
[----:B------:R-:W-:Y:S01]  /*6080*/  F2FP.PACK_AB R69, R226, R175 ;  /* 0x000000afe245723e */ /* 0x000fe200000000ff */
[----:B------:R-:W-:Y:S01]  /*6090*/  FADD.FTZ R175, R175, R162 ;  /* 0x000000a2afaf7221 */ /* 0x000fe20000010000 */
[----:B------:R-:W-:Y:S01]  /*60a0*/  F2FP.PACK_AB R70, R231, R228 ;  /* 0x000000e4e746723e */ /* 0x000fe200000000ff */
[----:B------:R-:W-:Y:S01]  /*60b0*/  FADD.FTZ R173, R174, R173 ;  /* 0x000000adaead7221 */ /* 0x000fe20000010000 */
[----:B------:R-:W-:Y:S01]  /*60c0*/  F2FP.PACK_AB R71, R233, R232 ;  /* 0x000000e8e947723e */ /* 0x000fe200000000ff */
[----:B------:R-:W-:Y:S02]  /*60d0*/  FADD.FTZ R175, R226, R175 ;  /* 0x000000afe2af7221 */ /* 0x000fe40000010000 */
[----:B------:R-:W-:Y:S02]  /*60e0*/  FADD.FTZ R234, R234, R227 ;  /* 0x000000e3eaea7221 */ /* 0x000fe40000010000 */
[----:B------:R-:W-:Y:S01]  /*60f0*/  MUFU.EX2 R216, R216 ;  /* 0x000000d800d87308 */ /* 0x000fe20000000800 */
[----:B------:R-:W-:Y:S01]  /*6100*/  FADD.FTZ R229, R229, R224 ;  /* 0x000000e0e5e57221 */ /* 0x000fe20000010000 */
[-C--:B--2---:R-:W-:Y:S03]  /*6110*/  HMMA.16816.F32 R4, R68, R80.reuse, R4 ;  /* 0x000000504404723c */ /* 0x084fe60000001804 */
[----:B---3--:R-:W-:Y:S01]  /*6120*/  F2FP.PACK_AB R75, R221, R220 ;  /* 0x000000dcdd4b723e */ /* 0x008fe200000000ff */
[----:B------:R-:W-:Y:S02]  /*6130*/  FADD.FTZ R228, R228, R173 ;  /* 0x000000ade4e47221 */ /* 0x000fe40000010000 */
[----:B------:R-:W-:Y:S02]  /*6140*/  FADD.FTZ R232, R232, R175 ;  /* 0x000000afe8e87221 */ /* 0x000fe40000010000 */
[----:B------:R-:W-:Y:S01]  /*6150*/  MUFU.EX2 R214, R214 ;  /* 0x000000d600d67308 */ /* 0x000fe20000000800 */
[----:B------:R-:W-:Y:S01]  /*6160*/  FADD.FTZ R219, R219, R234 ;  /* 0x000000eadbdb7221 */ /* 0x000fe20000010000 */
        /* <DEDUP_REMOVED lines=8> */
[----:B------:R-:W1:Y:S02]  /*61f0*/  LDSM.16.MT88.4 R80, [R188+0x7000] ;  /* 0x00700000bc50783b */ /* 0x000e640000004200 */
[----:B------:R-:W-:Y:S01]  /*6200*/  MUFU.EX2 R212, R212 ;  /* 0x000000d400d47308 */ /* 0x000fe20000000800 */
[----:B------:R-:W-:Y:S04]  /*6210*/  FADD.FTZ R221, R221, R220 ;  /* 0x000000dcdddd7221 */ /* 0x000fe80000010000 */
[-C--:B-----5:R-:W-:Y:S05]  /*6220*/  HMMA.16816.F32 R20, R68, R84.reuse, R20 ;  /* 0x000000544414723c */ /* 0x0a0fea0000001814 */
[----:B------:R-:W-:Y:S03]  /*6230*/  MUFU.EX2 R217, R230 ;  /* 0x000000e600d97308 */ /* 0x000fe60000000800 */
[C---:B------:R-:W-:Y:S07]  /*6240*/  HMMA.16816.F32 R24, R72.reuse, R84, R24 ;  /* 0x000000544818723c */ /* 0x040fee0000001818 */
[----:B------:R-:W-:Y:S01]  /*6250*/  MUFU.EX2 R183, R183 ;  /* 0x000000b700b77308 */ /* 0x000fe20000000800 */
[-C--:B------:R-:W-:Y:S08]  /*6260*/  HMMA.16816.F32 R28, R72, R86.reuse, R28 ;  /* 0x00000056481c723c */ /* 0x080ff0000000181c */
[C---:B------:R-:W-:Y:S01]  /*6270*/  HMMA.16816.F32 R32, R68.reuse, R86, R32 ;  /* 0x000000564420723c */ /* 0x040fe20000001820 */
[----:B------:R-:W2:Y:S01]  /*6280*/  LDSM.16.MT88.4 R84, [R189+0x7800] ;  /* 0x00780000bd54783b */ /* 0x000ea20000004200 */
[----:B------:R-:W-:Y:S06]  /*6290*/  MUFU.EX2 R182, R223 ;  /* 0x000000df00b67308 */ /* 0x000fec0000000800 */
[-C--:B------:R-:W-:Y:S04]  /*62a0*/  HMMA.16816.F32 R36, R68, R76.reuse, R36 ;  /* 0x0000004c4424723c */ /* 0x080fe80000001824 */
[----:B------:R-:W-:Y:S04]  /*62b0*/  MUFU.EX2 R181, R181 ;  /* 0x000000b500b57308 */ /* 0x000fe80000000800 */
[C---:B------:R-:W-:Y:S06]  /*62c0*/  HMMA.16816.F32 R40, R72.reuse, R76, R40 ;  /* 0x0000004c4828723c */ /* 0x040fec0000001828 */
[----:B------:R-:W3:Y:S02]  /*62d0*/  MUFU.EX2 R180, R180 ;  /* 0x000000b400b47308 */ /* 0x000ee40000000800 */
[-C--:B------:R-:W-:Y:S08]  /*62e0*/  HMMA.16816.F32 R44, R72, R78.reuse, R44 ;  /* 0x0000004e482c723c */ /* 0x080ff0000000182c */
[C---:B------:R-:W-:Y:S01]  /*62f0*/  HMMA.16816.F32 R48, R68.reuse, R78, R48 ;  /* 0x0000004e4430723c */ /* 0x040fe20000001830 */
[----:B------:R-:W-:Y:S07]  /*6300*/  MUFU.EX2 R178, R178 ;  /* 0x000000b200b27308 */ /* 0x000fee0000000800 */
[-C--:B-1----:R-:W-:Y:S03]  /*6310*/  HMMA.16816.F32 R52, R68, R80.reuse, R52 ;  /* 0x000000504434723c */ /* 0x082fe60000001834 */
[----:B------:R-:W1:Y:S05]  /*6320*/  MUFU.EX2 R177, R177 ;  /* 0x000000b100b17308 */ /* 0x000e6a0000000800 */
[C---:B------:R-:W-:Y:S05]  /*6330*/  HMMA.16816.F32 R56, R72.reuse, R80, R56 ;  /* 0x000000504838723c */ /* 0x040fea0000001838 */
[----:B------:R-:W-:Y:S03]  /*6340*/  MUFU.EX2 R176, R176 ;  /* 0x000000b000b07308 */ /* 0x000fe60000000800 */
[-C--:B------:R-:W-:Y:S07]  /*6350*/  HMMA.16816.F32 R60, R72, R82.reuse, R60 ;  /* 0x00000052483c723c */ /* 0x080fee000000183c */
[----:B------:R-:W4:Y:S01]  /*6360*/  MUFU.EX2 R179, R170 ;  /* 0x000000aa00b37308 */ /* 0x000f220000000800 */
[----:B------:R-:W-:Y:S04]  /*6370*/  HMMA.16816.F32 R64, R68, R82, R64 ;  /* 0x000000524440723c */ /* 0x000fe80000001840 */
[----:B---3--:R-:W-:Y:S01]  /*6380*/  F2FP.PACK_AB R72, R180, R181 ;  /* 0x000000b5b448723e */ /* 0x008fe200000000ff */
[----:B------:R-:W-:Y:S01]  /*6390*/  FADD.FTZ R181, R181, R222 ;  /* 0x000000deb5b57221 */ /* 0x000fe20000010000 */
[----:B-1----:R-:W-:Y:S01]  /*63a0*/  F2FP.PACK_AB R73, R177, R178 ;  /* 0x000000b2b149723e */ /* 0x002fe200000000ff */
[----:B------:R-:W-:Y:S01]  /*63b0*/  FADD.FTZ R178, R178, R221 ;  /* 0x000000ddb2b27221 */ /* 0x000fe20000010000 */
[----:B------:R-:W-:Y:S01]  /*63c0*/  F2FP.PACK_AB R68, R216, R215 ;  /* 0x000000d7d844723e */ /* 0x000fe200000000ff */
[----:B------:R-:W-:Y:S03]  /*63d0*/  MUFU.EX2 R138, R138 ;  /* 0x0000008a008a7308 */ /* 0x000fe60000000800 */
[----:B------:R-:W-:Y:S01]  /*63e0*/  F2FP.PACK_AB R69, R235, R214 ;  /* 0x000000d6eb45723e */ /* 0x000fe200000000ff */
[----:B------:R-:W-:Y:S01]  /*63f0*/  FADD.FTZ R215, R215, R228 ;  /* 0x000000e4d7d77221 */ /* 0x000fe20000010000 */
[----:B------:R-:W-:Y:S01]  /*6400*/  F2FP.PACK_AB R70, R217, R212 ;  /* 0x000000d4d946723e */ /* 0x000fe200000000ff */
[----:B------:R-:W-:Y:S01]  /*6410*/  FADD.FTZ R214, R214, R233 ;  /* 0x000000e9d6d67221 */ /* 0x000fe20000010000 */
[----:B------:R-:W-:Y:S01]  /*6420*/  F2FP.PACK_AB R71, R182, R183 ;  /* 0x000000b7b647723e */ /* 0x000fe200000000ff */
[----:B------:R-:W-:Y:S02]  /*6430*/  FADD.FTZ R215, R216, R215 ;  /* 0x000000d7d8d77221 */ /* 0x000fe40000010000 */
[----:B------:R-:W1:Y:S01]  /*6440*/  MUFU.EX2 R165, R165 ;  /* 0x000000a500a57308 */ /* 0x000e620000000800 */
[----:B------:R-:W-:Y:S02]  /*6450*/  FADD.FTZ R214, R235, R214 ;  /* 0x000000d6ebd67221 */ /* 0x000fe40000010000 */
[----:B------:R-:W-:Y:S01]  /*6460*/  FADD.FTZ R181, R180, R181 ;  /* 0x000000b5b4b57221 */ /* 0x000fe20000010000 */
[-C--:B------:R-:W-:Y:S01]  /*6470*/  HMMA.16816.F32 R128, R68, R116.reuse, R4 ;  /* 0x000000744480723c */ /* 0x080fe20000001804 */
[----:B------:R-:W3:Y:S02]  /*6480*/  LDSM.16.MT88.4 R4, [R188+0x7800] ;  /* 0x00780000bc04783b */ /* 0x000ee40000004200 */
[----:B----4-:R-:W-:Y:S01]  /*6490*/  F2FP.PACK_AB R74, R179, R176 ;  /* 0x000000b0b34a723e */ /* 0x010fe200000000ff */
[----:B------:R-:W-:Y:S02]  /*64a0*/  FADD.FTZ R177, R177, R178 ;  /* 0x000000b2b1b17221 */ /* 0x000fe40000010000 */
[----:B------:R-:W-:Y:S02]  /*64b0*/  FADD.FTZ R212, R212, R215 ;  /* 0x000000d7d4d47221 */ /* 0x000fe40000010000 */
[----:B------:R-:W-:Y:S04]  /*64c0*/  FADD.FTZ R183, R183, R214 ;  /* 0x000000d6b7b77221 */ /* 0x000fe80000010000 */
[----:B------:R-:W-:Y:S02]  /*64d0*/  FADD.FTZ R176, R176, R181 ;  /* 0x000000b5b0b07221 */ /* 0x000fe40000010000 */
[----:B------:R-:W-:Y:S02]  /*64e0*/  FADD.FTZ R213, R217, R212 ;  /* 0x000000d4d9d57221 */ /* 0x000fe40000010000 */
[----:B------:R-:W-:Y:S02]  /*64f0*/  FADD.FTZ R210, R182, R183 ;  /* 0x000000b7b6d27221 */ /* 0x000fe40000010000 */
[----:B------:R-:W-:Y:S01]  /*6500*/  FADD.FTZ R211, R179, R176 ;  /* 0x000000b0b3d37221 */ /* 0x000fe20000010000 */
[C---:B-1----:R-:W-:Y:S01]  /*6510*/  F2FP.PACK_AB R75, R165.reuse, R138 ;  /* 0x0000008aa54b723e */ /* 0x042fe200000000ff */
[----:B------:R-:W-:Y:S04]  /*6520*/  FADD.FTZ R138, R138, R177 ;  /* 0x000000b18a8a7221 */ /* 0x000fe80000010000 */
        /* <DEDUP_REMOVED lines=15> */
[----:B------:R-:W-:Y:S01]  /*6620*/  HMMA.16816.F32 R68, R68, R6, R64 ;  /* 0x000000064444723c */ /* 0x000fe20000001840 */
[----:B------:R-:W-:-:S07]  /*6630*/  @P0 BRA `(.L_x_1209) ;  /* 0xffffd2d000000947 */ /* 0x000fce000383ffff */
.L_x_1208:
        /* <DEDUP_REMOVED lines=12> */
[----:B------:R-:W4:Y:S01]  /*6700*/  SHFL.BFLY PT, R2, R209, 0x2, 0x1f ;  /* 0x0c401f00d1027f89 */ /* 0x000f2200000e0000 */
[----:B------:R-:W-:-:S05]  /*6710*/  MOV R48, 0x7f800000 ;  /* 0x7f80000000307802 */ /* 0x000fca0000000f00 */
[----:B------:R-:W-:Y:S02]  /*6720*/  @P0 MOV R7, c[0x0][0x210] ;  /* 0x0000840000070a02 */ /* 0x000fe40000000f00 */
[----:B------:R-:W-:Y:S02]  /*6730*/  @P0 MOV R47, 0x1 ;  /* 0x00000001002f0802 */ /* 0x000fe40000000f00 */
[----:B------:R-:W-:Y:S01]  /*6740*/  @P0 MOV R44, c[0x0][0x210] ;  /* 0x00008400002c0a02 */ /* 0x000fe20000000f00 */
[----:B------:R-:W-:Y:S01]  /*6750*/  @P0 IMAD R7, R7, c[0x0][0x214], RZ ;  /* 0x0000850007070a24 */ /* 0x000fe200078e02ff */
[----:B------:R-:W-:Y:S01]  /*6760*/  @!P0 MOV R44, 0x1 ;  /* 0x00000001002c8802 */ /* 0x000fe20000000f00 */
        /* <DEDUP_REMOVED lines=12> */
[----:B------:R-:W-:Y:S02]  /*6830*/  LEA.HI R9, R3, R0, RZ, 0x2 ;  /* 0x0000000003097211 */ /* 0x000fe400078f10ff */
[----:B------:R-:W-:Y:S01]  /*6840*/  FSETP.NE.FTZ.AND P6, PT, R6, RZ, PT ;  /* 0x000000ff0600720b */ /* 0x000fe20003fd5000 */
[----:B----4-:R-:W-:Y:S01]  /*6850*/  FADD.FTZ R4, R15, R4 ;  /* 0x000000040f047221 */ /* 0x010fe20000010000 */
[--C-:B------:R-:W-:Y:S02]  /*6860*/  SHF.R.S32.HI R13, RZ, 0x2, R9.reuse ;  /* 0x00000002ff0d7819 */ /* 0x100fe40000011409 */
[----:B------:R-:W-:Y:S01]  /*6870*/  SHF.R.S32.HI R12, RZ, 0x1f, R9 ;  /* 0x0000001fff0c7819 */ /* 0x000fe20000011409 */
[----:B-----5:R-:W-:Y:S01]  /*6880*/  FADD.FTZ R2, R11, R2 ;  /* 0x000000020b027221 */ /* 0x020fe20000010000 */
[----:B------:R-:W-:Y:S02]  /*6890*/  @!P0 MOV R8, c[0x0][0x214] ;  /* 0x0000850000088a02 */ /* 0x000fe40000000f00 */
[----:B------:R-:W-:-:S02]  /*68a0*/  LEA.HI R12, R12, R13, RZ, 0x3 ;  /* 0x0000000d0c0c7211 */ /* 0x000fc400078f18ff */
[----:B------:R-:W-:Y:S02]  /*68b0*/  @!P0 SEL R7, R8, c[0x0][0x234], !P3 ;  /* 0x00008d0008078a07 */ /* 0x000fe40005800000 */
[----:B------:R-:W-:Y:S01]  /*68c0*/  LOP3.LUT R12, R12, 0xfffffff8, RZ, 0xc0, !PT ;  /* 0xfffffff80c0c7812 */ /* 0x000fe200078ec0ff */
[----:B------:R-:W1:Y:S01]  /*68d0*/  @P6 MUFU.RCP R10, R6 ;  /* 0x00000006000a6308 */ /* 0x000e620000001000 */
[----:B------:R-:W-:Y:S01]  /*68e0*/  FSETP.NE.FTZ.AND P5, PT, R5, RZ, PT ;  /* 0x000000ff0500720b */ /* 0x000fe20003fb5000 */
[----:B------:R-:W-:Y:S01]  /*68f0*/  @!P0 IMAD R47, R7, c[0x0][0x1c0], RZ ;  /* 0x00007000072f8a24 */ /* 0x000fe200078e02ff */
[----:B------:R-:W-:Y:S02]  /*6900*/  IADD3 R8, R13, -R12, RZ ;  /* 0x8000000c0d087210 */ /* 0x000fe40007ffe0ff */
[----:B------:R-:W-:Y:S02]  /*6910*/  FSETP.NE.FTZ.AND P4, PT, R4, RZ, PT ;  /* 0x000000ff0400720b */ /* 0x000fe40003f95000 */
[----:B------:R-:W-:Y:S01]  /*6920*/  LOP3.LUT R12, R8, 0x1, RZ, 0xc0, !PT ;  /* 0x00000001080c7812 */ /* 0x000fe200078ec0ff */
[----:B------:R-:W-:Y:S01]  /*6930*/  @P6 MUFU.LG2 R6, R6 ;  /* 0x0000000600066308 */ /* 0x000fe20000000c00 */
[----:B------:R-:W-:-:S02]  /*6940*/  MOV R11, 0x3f800000 ;  /* 0x3f800000000b7802 */ /* 0x000fc40000000f00 */
[----:B------:R-:W-:Y:S01]  /*6950*/  ISETP.NE.U32.AND P1, PT, R12, 0x1, PT ;  /* 0x000000010c00780c */ /* 0x000fe20003f25070 */
[----:B------:R-:W-:Y:S01]  /*6960*/  IMAD.MOV.U32 R12, RZ, RZ, -0x10 ;  /* 0xfffffff0ff0c7424 */ /* 0x000fe200078e00ff */
[----:B------:R-:W-:Y:S02]  /*6970*/  MOV R13, 0x3f800000 ;  /* 0x3f800000000d7802 */ /* 0x000fe40000000f00 */
[----:B------:R-:W-:Y:S01]  /*6980*/  LOP3.LUT R9, R9, 0x3ffffffc, RZ, 0xc0, !PT ;  /* 0x3ffffffc09097812 */ /* 0x000fe200078ec0ff */
[----:B-1----:R-:W-:Y:S01]  /*6990*/  FMUL.FTZ R128, R10, R128 ;  /* 0x000000800a807220 */ /* 0x002fe20000410000 */
[----:B------:R-:W-:Y:S01]  /*69a0*/  SEL R12, R12, 0x10, !P1 ;  /* 0x000000100c0c7807 */ /* 0x000fe20004800000 */
[----:B------:R-:W-:Y:S01]  /*69b0*/  FMUL.FTZ R129, R10, R129 ;  /* 0x000000810a817220 */ /* 0x000fe20000410000 */
[----:B------:R-:W-:Y:S01]  /*69c0*/  R2P PR, R8, 0x6 ;  /* 0x0000000608007804 */ /* 0x000fe20000000000 */
[C---:B------:R-:W-:Y:S01]  /*69d0*/  FMUL.FTZ R116, R10.reuse, R116 ;  /* 0x000000740a747220 */ /* 0x040fe20000410000 */
[----:B------:R-:W1:Y:S01]  /*69e0*/  @P5 MUFU.RCP R11, R5 ;  /* 0x00000005000b5308 */ /* 0x000e620000001000 */
[C---:B------:R-:W-:Y:S01]  /*69f0*/  FMUL.FTZ R117, R10.reuse, R117 ;  /* 0x000000750a757220 */ /* 0x040fe20000410000 */
[----:B------:R-:W-:Y:S01]  /*6a00*/  LEA.HI R15, R3, R0, RZ, 0x5 ;  /* 0x00000000030f7211 */ /* 0x000fe200078f28ff */
[----:B------:R-:W-:Y:S01]  /*6a10*/  FMUL.FTZ R112, R10, R112 ;  /* 0x000000700a707220 */ /* 0x000fe20000410000 */
[----:B------:R-:W-:Y:S01]  /*6a20*/  SHF.L.U32 R8, R8, 0x6, RZ ;  /* 0x0000000608087819 */ /* 0x000fe200000006ff */
[C---:B------:R-:W-:Y:S01]  /*6a30*/  FMUL.FTZ R113, R10.reuse, R113 ;  /* 0x000000710a717220 */ /* 0x040fe20000410000 */
[----:B------:R-:W-:Y:S01]  /*6a40*/  SHF.R.S32.HI R15, RZ, 0x5, R15 ;  /* 0x00000005ff0f7819 */ /* 0x000fe2000001140f */
[C---:B------:R-:W-:Y:S01]  /*6a50*/  FMUL.FTZ R100, R10.reuse, R100 ;  /* 0x000000640a647220 */ /* 0x040fe20000410000 */
[----:B------:R-:W2:Y:S01]  /*6a60*/  @P4 MUFU.RCP R13, R4 ;  /* 0x00000004000d4308 */ /* 0x000ea20000001000 */
        /* <DEDUP_REMOVED lines=15> */
[----:B------:R-:W-:Y:S01]  /*6b60*/  ISETP.NE.OR P3, PT, RZ, UR4, !P3 ;  /* 0x00000004ff007c0c */ /* 0x000fe2000df65670 */
[----:B------:R-:W-:Y:S01]  /*6b70*/  FMUL.FTZ R69, R10, R69 ;  /* 0x000000450a457220 */ /* 0x000fe20000410000 */
[----:B------:R-:W-:Y:S01]  /*6b80*/  MOV R10, 0x20 ;  /* 0x00000020000a7802 */ /* 0x000fe20000000f00 */
[----:B------:R-:W-:Y:S01]  /*6b90*/  IMAD.IADD R16, R0, 0x1, -R9 ;  /* 0x0000000100107824 */ /* 0x000fe200078e0a09 */
[----:B------:R-:W-:Y:S01]  /*6ba0*/  LEA.HI R9, R8, R8, RZ, 0x1d ;  /* 0x0000000808097211 */ /* 0x000fe200078fe8ff */
[C---:B-1----:R-:W-:Y:S01]  /*6bb0*/  FMUL.FTZ R130, R11.reuse, R130 ;  /* 0x000000820b827220 */ /* 0x042fe20000410000 */
[----:B------:R-:W-:Y:S01]  /*6bc0*/  SEL R10, R10, 0xffffffe0, !P1 ;  /* 0xffffffe00a0a7807 */ /* 0x000fe20004800000 */
[C---:B------:R-:W-:Y:S01]  /*6bd0*/  FMUL.FTZ R131, R11.reuse, R131 ;  /* 0x000000830b837220 */ /* 0x040fe20000410000 */
[----:B------:R-:W-:Y:S01]  /*6be0*/  FSETP.NE.FTZ.AND P1, PT, R2, RZ, PT ;  /* 0x000000ff0200720b */ /* 0x000fe20003f35000 */
[----:B------:R-:W-:Y:S01]  /*6bf0*/  FMUL.FTZ R118, R11, R118 ;  /* 0x000000760b767220 */ /* 0x000fe20000410000 */
[----:B------:R-:W-:Y:S01]  /*6c00*/  LEA R16, R15, R16, 0x9 ;  /* 0x000000100f107211 */ /* 0x000fe200078e48ff */
[----:B------:R-:W-:Y:S01]  /*6c10*/  FMUL.FTZ R119, R11, R119 ;  /* 0x000000770b777220 */ /* 0x000fe20000410000 */
[----:B------:R-:W-:Y:S01]  /*6c20*/  F2FP.PACK_AB R130, R131, R130 ;  /* 0x000000828382723e */ /* 0x000fe200000000ff */
[C---:B--2---:R-:W-:Y:S01]  /*6c30*/  FMUL.FTZ R124, R13.reuse, R124 ;  /* 0x0000007c0d7c7220 */ /* 0x044fe20000410000 */
[----:B------:R-:W-:Y:S01]  /*6c40*/  LEA R9, R16, R9, 0x1 ;  /* 0x0000000910097211 */ /* 0x000fe200078e08ff */
[----:B------:R-:W-:Y:S01]  /*6c50*/  FMUL.FTZ R125, R13, R125 ;  /* 0x0000007d0d7d7220 */ /* 0x000fe20000410000 */
[----:B------:R-:W-:Y:S01]  /*6c60*/  F2FP.PACK_AB R118, R119, R118 ;  /* 0x000000767776723e */ /* 0x000fe200000000ff */
[----:B------:R-:W-:Y:S01]  /*6c70*/  FMUL.FTZ R120, R13, R120 ;  /* 0x000000780d787220 */ /* 0x000fe20000410000 */
[----:B------:R-:W-:Y:S01]  /*6c80*/  SHF.L.U32 R9, R9, 0x1, RZ ;  /* 0x0000000109097819 */ /* 0x000fe200000006ff */
[----:B------:R-:W-:Y:S01]  /*6c90*/  FMUL.FTZ R121, R13, R121 ;  /* 0x000000790d797220 */ /* 0x000fe20000410000 */
[----:B------:R-:W-:Y:S01]  /*6ca0*/  F2FP.PACK_AB R124, R125, R124 ;  /* 0x0000007c7d7c723e */ /* 0x000fe200000000ff */
[----:B------:R-:W1:Y:S01]  /*6cb0*/  @P1 MUFU.RCP R14, R2 ;  /* 0x00000002000e1308 */ /* 0x000e620000001000 */
[----:B------:R-:W-:Y:S01]  /*6cc0*/  FMUL.FTZ R108, R13, R108 ;  /* 0x0000006c0d6c7220 */ /* 0x000fe20000410000 */
[----:B------:R-:W-:Y:S01]  /*6cd0*/  IADD3 R17, R9, R12, RZ ;  /* 0x0000000c09117210 */ /* 0x000fe20007ffe0ff */
[----:B------:R-:W-:Y:S01]  /*6ce0*/  FMUL.FTZ R109, R13, R109 ;  /* 0x0000006d0d6d7220 */ /* 0x000fe20000410000 */
[----:B------:R-:W-:Y:S01]  /*6cf0*/  F2FP.PACK_AB R120, R121, R120 ;  /* 0x000000787978723e */ /* 0x000fe200000000ff */
[C---:B------:R-:W-:Y:S01]  /*6d00*/  FMUL.FTZ R104, R13.reuse, R104 ;  /* 0x000000680d687220 */ /* 0x040fe20000410000 */
[----:B------:R-:W-:Y:S01]  /*6d10*/  STS [R9], R128 ;  /* 0x0000008009007388 */ /* 0x000fe20000000800 */
[----:B------:R-:W-:Y:S01]  /*6d20*/  FMUL.FTZ R105, R13, R105 ;  /* 0x000000690d697220 */ /* 0x000fe20000410000 */
[----:B------:R-:W-:Y:S01]  /*6d30*/  IADD3 R21, R17, R10, RZ ;  /* 0x0000000a11157210 */ /* 0x000fe20007ffe0ff */
        /* <DEDUP_REMOVED lines=13> */
[----:B------:R-:W-:Y:S01]  /*6e10*/  STS [R9+0x2000], R124 ;  /* 0x0020007c09007388 */ /* 0x000fe20000000800 */
[----:B------:R-:W-:Y:S01]  /*6e20*/  FMUL.FTZ R13, R13, R73 ;  /* 0x000000490d0d7220 */ /* 0x000fe20000410000 */
[----:B------:R-:W-:Y:S01]  /*6e30*/  F2FP.PACK_AB R88, R89, R88 ;  /* 0x000000585958723e */ /* 0x000fe200000000ff */
[C---:B-1----:R-:W-:Y:S01]  /*6e40*/  FMUL.FTZ R127, R14.reuse, R127 ;  /* 0x0000007f0e7f7220 */ /* 0x042fe20000410000 */
[----:B------:R-:W-:Y:S01]  /*6e50*/  F2FP.PACK_AB R80, R81, R80 ;  /* 0x000000505150723e */ /* 0x000fe200000000ff */
[C---:B------:R-:W-:Y:S01]  /*6e60*/  FMUL.FTZ R126, R14.reuse, R126 ;  /* 0x0000007e0e7e7220 */ /* 0x040fe20000410000 */
[----:B------:R-:W-:Y:S01]  /*6e70*/  F2FP.PACK_AB R72, R13, R72 ;  /* 0x000000480d48723e */ /* 0x000fe200000000ff */
[C---:B------:R-:W-:Y:S01]  /*6e80*/  FMUL.FTZ R123, R14.reuse, R123 ;  /* 0x0000007b0e7b7220 */ /* 0x040fe20000410000 */
[----:B------:R-:W-:Y:S01]  /*6e90*/  IADD3 R13, R9, 0x40, RZ ;  /* 0x00000040090d7810 */ /* 0x000fe20007ffe0ff */
[C---:B------:R-:W-:Y:S01]  /*6ea0*/  FMUL.FTZ R122, R14.reuse, R122 ;  /* 0x0000007a0e7a7220 */ /* 0x040fe20000410000 */
[----:B------:R-:W-:Y:S01]  /*6eb0*/  F2FP.PACK_AB R126, R127, R126 ;  /* 0x0000007e7f7e723e */ /* 0x000fe200000000ff */
[----:B------:R-:W-:Y:S01]  /*6ec0*/  FMUL.FTZ R114, R11, R114 ;  /* 0x000000720b727220 */ /* 0x000fe20000410000 */
[----:B------:R-:W-:Y:S01]  /*6ed0*/  @P2 IADD3 R13, R9, -0x40, RZ ;  /* 0xffffffc0090d2810 */ /* 0x000fe20007ffe0ff */
[----:B------:R-:W-:Y:S01]  /*6ee0*/  FMUL.FTZ R115, R11, R115 ;  /* 0x000000730b737220 */ /* 0x000fe20000410000 */
[----:B------:R-:W-:Y:S01]  /*6ef0*/  F2FP.PACK_AB R122, R123, R122 ;  /* 0x0000007a7b7a723e */ /* 0x000fe200000000ff */
[C---:B------:R-:W-:Y:S01]  /*6f00*/  FMUL.FTZ R102, R11.reuse, R102 ;  /* 0x000000660b667220 */ /* 0x040fe20000410000 */
[----:B------:R1:W-:Y:S01]  /*6f10*/  STS [R9+0x2400], R126 ;  /* 0x0024007e09007388 */ /* 0x0003e20000000800 */
[----:B------:R-:W-:Y:S01]  /*6f20*/  FMUL.FTZ R103, R11, R103 ;  /* 0x000000670b677220 */ /* 0x000fe20000410000 */
[----:B------:R-:W-:Y:S01]  /*6f30*/  F2FP.PACK_AB R114, R115, R114 ;  /* 0x000000727372723e */ /* 0x000fe200000000ff */
[C---:B------:R-:W-:Y:S01]  /*6f40*/  FMUL.FTZ R111, R14.reuse, R111 ;  /* 0x0000006f0e6f7220 */ /* 0x040fe20000410000 */
        /* <DEDUP_REMOVED lines=15> */
[----:B------:R-:W-:Y:S01]  /*7040*/  IMAD.IADD R19, R9, 0x1, R10 ;  /* 0x0000000109137824 */ /* 0x000fe200078e020a */
[----:B------:R-:W-:Y:S01]  /*7050*/  IADD3 R8, R12, R23, RZ ;  /* 0x000000170c087210 */ /* 0x000fe20007ffe0ff */
[C---:B------:R-:W-:Y:S01]  /*7060*/  FMUL.FTZ R95, R14.reuse, R95 ;  /* 0x0000005f0e5f7220 */ /* 0x040fe20000410000 */
[----:B------:R-:W-:Y:S01]  /*7070*/  F2FP.PACK_AB R86, R87, R86 ;  /* 0x000000565756723e */ /* 0x000fe200000000ff */
[C---:B------:R-:W-:Y:S01]  /*7080*/  FMUL.FTZ R94, R14.reuse, R94 ;  /* 0x0000005e0e5e7220 */ /* 0x040fe20000410000 */
[----:B------:R-:W-:Y:S01]  /*7090*/  STS [R19], R112 ;  /* 0x0000007013007388 */ /* 0x000fe20000000800 */
[----:B------:R-:W-:Y:S01]  /*70a0*/  FMUL.FTZ R91, R14, R91 ;  /* 0x0000005b0e5b7220 */ /* 0x000fe20000410000 */
[----:B-1----:R-:W-:Y:S01]  /*70b0*/  IADD3 R9, R12, R13, RZ ;  /* 0x0000000d0c097210 */ /* 0x002fe20007ffe0ff */
        /* <DEDUP_REMOVED lines=13> */
[----:B------:R-:W-:Y:S01]  /*7190*/  STS [R19+0x2000], R108 ;  /* 0x0020006c13007388 */ /* 0x000fe20000000800 */
[----:B------:R-:W-:Y:S01]  /*71a0*/  FMUL.FTZ R75, R14, R75 ;  /* 0x0000004b0e4b7220 */ /* 0x000fe20000410000 */
[----:B--2---:R-:W-:Y:S01]  /*71b0*/  IADD3 R17, R10, R13, RZ ;  /* 0x0000000d0a117210 */ /* 0x004fe20007ffe0ff */
[----:B------:R-:W-:Y:S01]  /*71c0*/  FMUL.FTZ R14, R14, R74 ;  /* 0x0000004a0e0e7220 */ /* 0x000fe20000410000 */
[----:B------:R1:W-:Y:S01]  /*71d0*/  STS [R19+0x2400], R110 ;  /* 0x0024006e13007388 */ /* 0x0003e20000000800 */
[----:B------:R-:W-:Y:S01]  /*71e0*/  F2FP.PACK_AB R11, R11, R70 ;  /* 0x000000460b0b723e */ /* 0x000fe200000000ff */
[----:B------:R-:W2:Y:S01]  /*71f0*/  @P5 MUFU.LG2 R5, R5 ;  /* 0x0000000500055308 */ /* 0x000ea20000000c00 */
[----:B------:R-:W-:Y:S01]  /*7200*/  F2FP.PACK_AB R76, R77, R76 ;  /* 0x0000004c4d4c723e */ /* 0x000fe200000000ff */
[----:B------:R-:W-:Y:S01]  /*7210*/  STS [R21+0x2000], R104 ;  /* 0x0020006815007388 */ /* 0x000fe20000000800 */
[----:B------:R-:W-:Y:S01]  /*7220*/  F2FP.PACK_AB R78, R79, R78 ;  /* 0x0000004e4f4e723e */ /* 0x000fe200000000ff */
[----:B------:R-:W-:Y:S01]  /*7230*/  @P6 FMUL.FTZ R49, R6, 0.69314718246459960938 ;  /* 0x3f31721806316820 */ /* 0x000fe20000410000 */
[----:B------:R-:W-:Y:S01]  /*7240*/  F2FP.PACK_AB R75, R75, R14 ;  /* 0x0000000e4b4b723e */ /* 0x000fe200000000ff */
[----:B------:R-:W-:Y:S02]  /*7250*/  STS [R21+0x2400], R106 ;  /* 0x0024006a15007388 */ /* 0x000fe40000000800 */
[----:B------:R-:W3:Y:S01]  /*7260*/  @P4 MUFU.LG2 R4, R4 ;  /* 0x0000000400044308 */ /* 0x000ee20000000c00 */
[----:B------:R-:W-:Y:S01]  /*7270*/  @P6 FFMA.FTZ R45, R136, c[0x0][0x238], R49 ;  /* 0x00008e00882d6a23 */ /* 0x000fe20000010031 */
[----:B------:R-:W-:Y:S04]  /*7280*/  STS [R13], R96 ;  /* 0x000000600d007388 */ /* 0x000fe80000000800 */
[----:B------:R-:W-:Y:S02]  /*7290*/  STS [R13+0x400], R98 ;  /* 0x000400620d007388 */ /* 0x000fe40000000800 */
[----:B------:R-:W4:Y:S01]  /*72a0*/  @P1 MUFU.LG2 R2, R2 ;  /* 0x0000000200021308 */ /* 0x000f220000000c00 */
[----:B--2---:R-:W-:Y:S01]  /*72b0*/  @P5 FMUL.FTZ R50, R5, 0.69314718246459960938 ;  /* 0x3f31721805325820 */ /* 0x004fe20000410000 */
[----:B------:R-:W-:Y:S03]  /*72c0*/  STS [R9], R84 ;  /* 0x0000005409007388 */ /* 0x000fe60000000800 */
[----:B------:R-:W-:Y:S01]  /*72d0*/  @P5 FFMA.FTZ R48, R135, c[0x0][0x238], R50 ;  /* 0x00008e0087305a23 */ /* 0x000fe20000010032 */
[----:B------:R-:W-:Y:S01]  /*72e0*/  STS [R9+0x400], R86 ;  /* 0x0004005609007388 */ /* 0x000fe20000000800 */
[----:B-1----:R-:W-:-:S02]  /*72f0*/  IMAD.IADD R19, R10, 0x1, R9 ;  /* 0x000000010a137824 */ /* 0x002fc400078e0209 */
[----:B---3--:R-:W-:Y:S01]  /*7300*/  @P4 FMUL.FTZ R5, R4, 0.69314718246459960938 ;  /* 0x3f31721804054820 */ /* 0x008fe20000410000 */
[----:B------:R-:W-:Y:S04]  /*7310*/  STS [R13+0x2000], R92 ;  /* 0x0020005c0d007388 */ /* 0x000fe80000000800 */
[----:B------:R1:W-:Y:S01]  /*7320*/  STS [R13+0x2400], R94 ;  /* 0x0024005e0d007388 */ /* 0x0003e20000000800 */
[----:B----4-:R-:W-:-:S03]  /*7330*/  @P1 FMUL.FTZ R4, R2, 0.69314718246459960938 ;  /* 0x3f31721802041820 */ /* 0x010fc60000410000 */
[----:B------:R2:W-:Y:S04]  /*7340*/  STS [R9+0x2000], R88 ;  /* 0x0020005809007388 */ /* 0x0005e80000000800 */
        /* <DEDUP_REMOVED lines=12> */
[----:B------:R-:W4:Y:S04]  /*7410*/  S2R R14, SR_CTAID.Z ;  /* 0x00000000000e7919 */ /* 0x000f280000002700 */
[----:B------:R2:W2:Y:S04]  /*7420*/  LDS.128 R36, [R200] ;  /* 0x00000000c8247984 */ /* 0x0004a80000000c00 */
[----:B------:R2:W2:Y:S01]  /*7430*/  LDS.128 R32, [R200+0x800] ;  /* 0x00080000c8207984 */ /* 0x0004a20000000c00 */
[----:B---3--:R-:W-:-:S03]  /*7440*/  @!P3 IMAD R46, R12, c[0x0][0x214], RZ ;  /* 0x000085000c2eba24 */ /* 0x008fc600078e02ff */
[----:B------:R3:W2:Y:S01]  /*7450*/  LDS.128 R28, [R200+0x1000] ;  /* 0x00100000c81c7984 */ /* 0x0006a20000000c00 */
[----:B------:R-:W-:Y:S01]  /*7460*/  IMAD R47, R12, R47, RZ ;  /* 0x0000002f0c2f7224 */ /* 0x000fe200078e02ff */
[--C-:B------:R-:W-:Y:S02]  /*7470*/  @!P3 SHF.R.S32.HI R53, RZ, 0x1f, R46.reuse ;  /* 0x0000001fff35b819 */ /* 0x100fe4000001142e */
[----:B------:R3:W2:Y:S01]  /*7480*/  LDS.128 R24, [R200+0x1800] ;  /* 0x00180000c8187984 */ /* 0x0006a20000000c00 */
[----:B------:R-:W-:Y:S01]  /*7490*/  @!P3 IMAD.MOV.U32 R52, RZ, RZ, R46 ;  /* 0x000000ffff34b224 */ /* 0x000fe200078e002e */
[----:B------:R-:W-:Y:S01]  /*74a0*/  SEL R47, R47, RZ, P3 ;  /* 0x000000ff2f2f7207 */ /* 0x000fe20001800000 */
[----:B-1----:R-:W-:Y:S01]  /*74b0*/  IMAD R6, R13, R44, RZ ;  /* 0x0000002c0d067224 */ /* 0x002fe200078e02ff */
[----:B------:R3:W1:Y:S01]  /*74c0*/  LDS.128 R20, [R200+0x2000] ;  /* 0x00200000c8147984 */ /* 0x0006620000000c00 */
[----:B------:R-:W-:Y:S02]  /*74d0*/  LOP3.LUT P3, RZ, R201, 0x3, RZ, 0xc0, !PT ;  /* 0x00000003c9ff7812 */ /* 0x000fe4000786c0ff */
[----:B----4-:R-:W-:Y:S01]  /*74e0*/  IMAD R7, R14, R7, R47 ;  /* 0x000000070e077224 */ /* 0x010fe200078e022f */
[----:B------:R3:W4:Y:S01]  /*74f0*/  LDS.128 R16, [R200+0x2800] ;  /* 0x00280000c8107984 */ /* 0x0007220000000c00 */
[----:B------:R-:W-:-:S02]  /*7500*/  SHF.L.U32 R6, R6, 0x7, RZ ;  /* 0x0000000706067819 */ /* 0x000fc400000006ff */
[----:B------:R-:W-:Y:S01]  /*7510*/  MOV R46, 0x7f800000 ;  /* 0x7f800000002e7802 */ /* 0x000fe20000000f00 */
[----:B------:R3:W1:Y:S01]  /*7520*/  LDS.128 R8, [R200+0x3000] ;  /* 0x00300000c8087984 */ /* 0x0006620000000c00 */
[----:B------:R-:W-:Y:S01]  /*7530*/  IADD3 R2, P2, P0, R6, R52, R7 ;  /* 0x0000003406027210 */ /* 0x000fe2000785e007 */
[----:B------:R-:W-:Y:S01]  /*7540*/  @P4 FFMA.FTZ R46, R134, c[0x0][0x238], R5 ;  /* 0x00008e00862e4a23 */ /* 0x000fe20000010005 */
[----:B------:R-:W-:Y:S01]  /*7550*/  SHF.R.S32.HI R6, RZ, 0x1f, R6 ;  /* 0x0000001fff067819 */ /* 0x000fe20000011406 */
[----:B------:R3:W1:Y:S01]  /*7560*/  LDS.128 R40, [R200+0x3800] ;  /* 0x00380000c8287984 */ /* 0x0006620000000c00 */
[----:B------:R-:W-:Y:S02]  /*7570*/  SHF.R.S32.HI R7, RZ, 0x1f, R7 ;  /* 0x0000001fff077819 */ /* 0x000fe40000011407 */
[----:B------:R-:W-:Y:S01]  /*7580*/  MOV R47, 0x7f800000 ;  /* 0x7f800000002f7802 */ /* 0x000fe20000000f00 */
[----:B------:R-:W-:Y:S01]  /*7590*/  @P1 FFMA.FTZ R47, R133, c[0x0][0x238], R4 ;  /* 0x00008e00852f1a23 */ /* 0x000fe20000010004 */
[----:B------:R-:W-:Y:S01]  /*75a0*/  IADD3.X R6, R6, R53, R7, P2, P0 ;  /* 0x0000003506067210 */ /* 0x000fe200017e0407 */
[----:B------:R-:W-:Y:S05]  /*75b0*/  @P3 BRA `(.L_x_1213) ;  /* 0x0000029000003947 */ /* 0x000fea0003800000 */
[----:B------:R-:W-:Y:S02]  /*75c0*/  SHF.R.S32.HI R50, RZ, 0x1f, R15 ;  /* 0x0000001fff327819 */ /* 0x000fe4000001140f */
[----:B------:R-:W-:-:S02]  /*75d0*/  SHF.R.S32.HI R4, RZ, 0x1f, R201 ;  /* 0x0000001fff047819 */ /* 0x000fc400000114c9 */
[----:B------:R-:W-:Y:S02]  /*75e0*/  LEA.HI R50, R50, R15, RZ, 0x2 ;  /* 0x0000000f32327211 */ /* 0x000fe400078f10ff */
[----:B------:R-:W-:Y:S01]  /*75f0*/  LEA.HI R51, R4, R201, RZ, 0x2 ;  /* 0x000000c904337211 */ /* 0x000fe200078f10ff */
[----:B------:R-:W-:Y:S01]  /*7600*/  IMAD.MOV.U32 R4, RZ, RZ, c[0x0][0x214] ;  /* 0x00008500ff047624 */ /* 0x000fe200078e00ff */
[----:B------:R-:W-:Y:S02]  /*7610*/  LOP3.LUT R50, R50, 0xffffffc, RZ, 0xc0, !PT ;  /* 0x0ffffffc32327812 */ /* 0x000fe400078ec0ff */
[----:B------:R-:W-:Y:S01]  /*7620*/  SHF.R.S32.HI R51, RZ, 0x2, R51 ;  /* 0x00000002ff337819 */ /* 0x000fe20000011433 */
[----:B------:R-:W-:Y:S02]  /*7630*/  IMAD R4, R13, -0x80, R4 ;  /* 0xffffff800d047824 */ /* 0x000fe400078e0204 */
        /* <DEDUP_REMOVED lines=33> */
.L_x_1213:
[----:B------:R-:W-:Y:S05]  /*7850*/  BSYNC B0 ;  /* 0x0000000000007941 */ /* 0x000fea0003800000 */
.L_x_1212:
[----:B------:R-:W-:Y:S01]  /*7860*/  LEA.HI R3, R3, R0, RZ, 0x3 ;  /* 0x0000000003037211 */ /* 0x000fe200078f18ff */
[----:B------:R-:W-:-:S02]  /*7870*/  ULDC.64 UR4, c[0x0][0x1e8] ;  /* 0x00007a0000047ab9 */ /* 0x000fc40000000a00 */
[----:B------:R-:W-:Y:S01]  /*7880*/  USHF.L.U32 UR7, UR4, 0x5, URZ ;  /* 0x0000000504077899 */ /* 0x000fe2000800063f */
[----:B------:R-:W-:Y:S01]  /*7890*/  LOP3.LUT R5, R3, 0xfffffff8, RZ, 0xc0, !PT ;  /* 0xfffffff803057812 */ /* 0x000fe200078ec0ff */
[----:B------:R-:W-:Y:S01]  /*78a0*/  UMOV UR6, 0x5 ;  /* 0x0000000500067882 */ /* 0x000fe20000000000 */
[----:B------:R-:W-:Y:S01]  /*78b0*/  SHF.R.S32.HI R44, RZ, 0x3, R3 ;  /* 0x00000003ff2c7819 */ /* 0x000fe20000011403 */
[----:B------:R-:W-:Y:S02]  /*78c0*/  USHF.L.U64.HI UR5, UR4, UR6, UR5 ;  /* 0x0000000604057299 */ /* 0x000fe40008010205 */
[----:B------:R-:W-:Y:S01]  /*78d0*/  IMAD.IADD R2, R0, 0x1, -R5 ;  /* 0x0000000100027824 */ /* 0x000fe200078e0a05 */
[----:B------:R-:W-:Y:S02]  /*78e0*/  SHF.R.S32.HI R0, RZ, 0x1f, R12 ;  /* 0x0000001fff007819 */ /* 0x000fe4000001140c */
[----:B---3--:R-:W-:Y:S01]  /*78f0*/  SHF.R.S32.HI R45, RZ, 0x1f, R44 ;  /* 0x0000001fff2d7819 */ /* 0x008fe2000001142c */
[----:B------:R-:W-:-:S02]  /*7900*/  IMAD.SHL.U32 R6, R2, 0x8, RZ ;  /* 0x0000000802067824 */ /* 0x000fc400078e00ff */
[----:B------:R-:W-:Y:S01]  /*7910*/  IMAD R5, R0, c[0x0][0x1e0], RZ ;  /* 0x0000780000057a24 */ /* 0x000fe200078e02ff */
[----:B------:R-:W-:Y:S01]  /*7920*/  SHF.R.S32.HI R0, RZ, 0x1f, R14 ;  /* 0x0000001fff007819 */ /* 0x000fe2000001140e */
[----:B------:R-:W-:Y:S01]  /*7930*/  IMAD.WIDE R44, R13, 0x80, R44 ;  /* 0x000000800d2c7825 */ /* 0x000fe200078e022c */
[----:B------:R-:W-:-:S03]  /*7940*/  SHF.R.S32.HI R7, RZ, 0x1f, R6 ;  /* 0x0000001fff077819 */ /* 0x000fc60000011406 */
[C---:B------:R-:W-:Y:S02]  /*7950*/  IMAD R5, R12.reuse, c[0x0][0x1e4], R5 ;  /* 0x000079000c057a24 */ /* 0x040fe400078e0205 */
[----:B------:R-:W-:-:S04]  /*7960*/  IMAD.WIDE.U32 R6, R12, c[0x0][0x1e0], R6 ;  /* 0x000078000c067a25 */ /* 0x000fc800078e0006 */
[----:B------:R-:W-:Y:S02]  /*7970*/  IMAD R3, R0, c[0x0][0x1f0], RZ ;  /* 0x00007c0000037a24 */ /* 0x000fe400078e02ff */
[----:B------:R-:W-:Y:S02]  /*7980*/  IMAD.IADD R7, R7, 0x1, R5 ;  /* 0x0000000107077824 */ /* 0x000fe400078e0205 */
[C---:B------:R-:W-:Y:S02]  /*7990*/  IMAD R3, R14.reuse, c[0x0][0x1f4], R3 ;  /* 0x00007d000e037a24 */ /* 0x040fe400078e0203 */
        /* <DEDUP_REMOVED lines=24> */
[----:B----4-:R-:W-:Y:S01]  /*7b20*/  STG.E.128 [R4.64], R16 ;  /* 0x0000001004007986 */ /* 0x010fe2000c101d08 */
[----:B------:R-:W-:Y:S02]  /*7b30*/  IADD3.X R47, R5, UR5, RZ, P0, !PT ;  /* 0x00000005052f7c10 */ /* 0x000fe400087fe4ff */
[----:B------:R-:W-:-:S03]  /*7b40*/  IADD3 R48, P0, R46, UR7, RZ ;  /* 0x000000072e307c10 */ /* 0x000fc6000ff1e0ff */
[----:B------:R-:W-:Y:S01]  /*7b50*/  STG.E.128 [R46.64], R8 ;  /* 0x000000082e007986 */ /* 0x000fe2000c101d08 */
[----:B------:R-:W-:-:S05]  /*7b60*/  IADD3.X R49, R47, UR5, RZ, P0, !PT ;  /* 0x000000052f317c10 */ /* 0x000fca00087fe4ff */
[----:B------:R-:W-:Y:S01]  /*7b70*/  STG.E.128 [R48.64], R40 ;  /* 0x0000002830007986 */ /* 0x000fe2000c101d08 */
[----:B------:R-:W-:Y:S05]  /*7b80*/  EXIT ;  /* 0x000000000000794d */ /* 0x000fea0003800000 */
.L_x_1214:
        /* <DEDUP_REMOVED lines=15> */
.L_x_2131:


//--------------------- .text._ZN5flash16flash_fwd_kernelI23Flash_fwd_kernel_traitsILi64ELi128ELi64ELi4ELb0ELb0EN7cutlass6half_tE19Flash_kernel_traitsILi64ELi128ELi64ELi4ES3_EELb1ELb0ELb0ELb1ELb0ELb0ELb0ELb0EEEvNS_16Flash_fwd_paramsE --------------------------
	.section	.text._ZN5flash16flash_fwd_kernelI23Flash_fwd_kernel_traitsILi64ELi128ELi64ELi4ELb0ELb0EN7cutlass6half_tE19Flash_kernel_traitsILi64ELi128ELi64ELi4ES3_EELb1ELb0ELb0ELb1ELb0ELb0ELb0ELb0EEEvNS_16Flash_fwd_paramsE,"ax",@progbits
	.sectioninfo	@"SHI_REGISTERS=255"
	.align	128
        .global         _ZN5flash16flash_fwd_kernelI23Flash_fwd_kernel_traitsILi64ELi128ELi64ELi4ELb0ELb0EN7cutlass6half_tE19Flash_kernel_traitsILi64ELi128ELi64ELi4ES3_EELb1ELb0ELb0ELb1ELb0ELb0ELb0ELb0EEEvNS_16Flash_fwd_paramsE
        .type           _ZN5flash16flash_fwd_kernelI23Flash_fwd_kernel_traitsILi64ELi128ELi64ELi4ELb0ELb0EN7cutlass6half_tE19Flash_kernel_traitsILi64ELi128ELi64ELi4ES3_EELb1ELb0ELb0ELb1ELb0ELb0ELb0ELb0EEEvNS_16Flash_fwd_paramsE,@function
        .size           _ZN5flash16flash_fwd_kernelI23Flash_fwd_kernel_traitsILi64ELi128ELi64ELi4ELb0ELb0EN7cutlass6half_tE19Flash_kernel_traitsILi64ELi128ELi64ELi4ES3_EELb1ELb0ELb0ELb1ELb0ELb0ELb0ELb0EEEvNS_16Flash_fwd_paramsE,(.L_x_2132 - _ZN5flash16flash_fwd_kernelI23Flash_fwd_kernel_traitsILi64ELi128ELi64ELi4ELb0ELb0EN7cutlass6half_tE19Flash_kernel_traitsILi64ELi128ELi64ELi4ES3_EELb1ELb0ELb0ELb1ELb0ELb0ELb0ELb0EEEvNS_16Flash_fwd_paramsE)
        .other          _ZN5flash16flash_fwd_kernelI23Flash_fwd_kernel_traitsILi64ELi128ELi64ELi4ELb0ELb0EN7cutlass6half_tE19Flash_kernel_traitsILi64ELi128ELi64ELi4ES3_EELb1ELb0ELb0ELb1ELb0ELb0ELb0ELb0EEEvNS_16Flash_fwd_paramsE,@"STO_CUDA_ENTRY STV_DEFAULT"
_ZN5flash16flash_fwd_kernelI23Flash_fwd_kernel_traitsILi64ELi128ELi64ELi4ELb0ELb0EN7cutlass6half_tE19Flash_kernel_traitsILi64ELi128ELi64ELi4ES3_EELb1ELb0ELb0ELb1ELb0ELb0ELb0ELb0EEEvNS_16Flash_fwd_paramsE:
.text._ZN5flash16flash_fwd_kernelI23Flash_fwd_kernel_traitsILi64ELi128ELi64ELi4ELb0ELb0EN7cutlass6half_tE19Flash_kernel_traitsILi64ELi128ELi64ELi4ES3_EELb1ELb0ELb0ELb1ELb0ELb0ELb0ELb0EEEvNS_16Flash_fwd_paramsE:
        /* <DEDUP_REMOVED lines=23> */
[----:B-1----:R-:W-:Y:S01]  /*0170*/  ISETP.NE.AND P4, PT, R8, RZ, PT ;  /* 0x000000ff0800720c */ /* 0x002fe20003f85270 */
[----:B----4-:R-:W-:Y:S01]  /*0180*/  IMAD.WIDE R8, R22, R23, c[0x0][0x240] ;  /* 0x0000900016087625 */ /* 0x010fe200078e0217 */
[----:B------:R-:W-:-:S04]  /*0190*/  LOP3.LUT R0, R16, R191, R22, 0xfe, !PT ;  /* 0x000000bf10007212 */ /* 0x000fc800078efe16 */
[----:B------:R-:W-:Y:S01]  /*01a0*/  LOP3.LUT P2, RZ, R0, R187, RZ, 0xfc, !PT ;  /* 0x000000bb00ff7212 */ /* 0x000fe2000784fcff */
[----:B--2---:R1:W2:Y:S08]  /*01b0*/  @P1 R2UR UR18, R4 ;  /* 0x00000000041213c2 */ /* 0x0042b000000e0000 */
[----:B------:R4:W2:Y:S04]  /*01c0*/  @P1 R2UR UR19, R5 ;  /* 0x00000000051313c2 */ /* 0x0008a800000e0000 */
[----:B-1----:R-:W-:-:S02]  /*01d0*/  @!P2 IMAD.MOV.U32 R4, RZ, RZ, c[0x0][0x308] ;  /* 0x0000c200ff04a624 */ /* 0x002fc400078e00ff */
[----:B----4-:R-:W-:Y:S01]  /*01e0*/  @!P2 IMAD.MOV.U32 R5, RZ, RZ, c[0x0][0x30c] ;  /* 0x0000c300ff05a624 */ /* 0x010fe200078e00ff */
[----:B---3--:R-:W-:Y:S01]  /*01f0*/  @P1 IADD3 R6, P0, R2, c[0x0][0x300], RZ ;  /* 0x0000c00002061a10 */ /* 0x008fe20007f1e0ff */
[----:B--2---:R-:W-:-:S04]  /*0200*/  IMAD.U32 R2, RZ, RZ, UR18 ;  /* 0x00000012ff027e24 */ /* 0x004fc8000f8e00ff */
[----:B------:R-:W-:Y:S01]  /*0210*/  @P1 IMAD.X R7, RZ, RZ, R3, P0 ;  /* 0x000000ffff071224 */ /* 0x000fe200000e0603 */
[----:B------:R-:W-:Y:S01]  /*0220*/  ISETP.NE.U32.AND P0, PT, RZ, c[0x0][0x250], PT ;  /* 0x00009400ff007a0c */ /* 0x000fe20003f05070 */
[----:B------:R-:W-:Y:S01]  /*0230*/  IMAD.U32 R3, RZ, RZ, UR19 ;  /* 0x00000013ff037e24 */ /* 0x000fe2000f8e00ff */
[----:B------:R-:W-:Y:S02]  /*0240*/  ISETP.EQ.U32.AND P1, PT, RZ, c[0x0][0x248], PT ;  /* 0x00009200ff007a0c */ /* 0x000fe40003f22070 */
[----:B------:R-:W-:Y:S02]  /*0250*/  ISETP.NE.AND.EX P0, PT, RZ, c[0x0][0x254], PT, P0 ;  /* 0x00009500ff007a0c */ /* 0x000fe40003f05300 */
[----:B------:R1:W-:Y:S01]  /*0260*/  @!P2 STG.E.64 [R4.64], R2 ;  /* 0x000000020400a986 */ /* 0x0003e2000c101b10 */
[----:B------:R-:W-:Y:S02]  /*0270*/  SHF.R.S32.HI R12, RZ, 0x1f, R187 ;  /* 0x0000001fff0c7819 */ /* 0x000fe400000114bb */
[----:B------:R-:W-:Y:S01]  /*0280*/  ISETP.EQ.OR.EX P1, PT, RZ, c[0x0][0x24c], !P4, P1 ;  /* 0x00009300ff007a0c */ /* 0x000fe20006722710 */
[----:B-1----:R-:W-:-:S02]  /*0290*/  @!P2 IMAD.MOV.U32 R2, RZ, RZ, R6 ;  /* 0x000000ffff02a224 */ /* 0x002fc400078e0006 */
[----:B------:R-:W-:-:S05]  /*02a0*/  @!P2 IMAD.MOV.U32 R3, RZ, RZ, R7 ;  /* 0x000000ffff03a224 */ /* 0x000fca00078e0007 */
[----:B------:R1:W-:Y:S04]  /*02b0*/  @!P2 STG.E.64 [R4.64+0x8], R2 ;  /* 0x000008020400a986 */ /* 0x0003e8000c101b10 */
[----:B------:R2:W3:Y:S04]  /*02c0*/  @P3 LDG.E R250, [R8.64] ;  /* 0x0000001008fa3981 */ /* 0x0004e8000c1e1900 */
[----:B-1----:R2:W3:Y:S01]  /*02d0*/  @P3 LDG.E R4, [R8.64+0x4] ;  /* 0x0000041008043981 */ /* 0x0024e2000c1e1900 */
[----:B------:R-:W-:Y:S01]  /*02e0*/  @P0 IMAD.WIDE R2, R22, R23, c[0x0][0x250] ;  /* 0x0000940016020625 */ /* 0x000fe200078e0217 */
[----:B------:R-:W-:-:S02]  /*02f0*/  LEA.HI R13, R12, R187, RZ, 0x5 ;  /* 0x000000bb0c0d7211 */ /* 0x000fc400078f28ff */
[----:B------:R-:W-:Y:S01]  /*0300*/  ISETP.NE.U32.AND P2, PT, RZ, c[0x0][0x248], PT ;  /* 0x00009200ff007a0c */ /* 0x000fe20003f45070 */
[C---:B------:R-:W-:Y:S02]  /*0310*/  IMAD R0, R22.reuse, c[0x0][0x1c0], R16 ;  /* 0x0000700016007a24 */ /* 0x040fe400078e0210 */
[----:B------:R-:W-:Y:S01]  /*0320*/  IMAD.WIDE R10, R22, R23, c[0x0][0x248] ;  /* 0x00009200160a7625 */ /* 0x000fe200078e0217 */
[----:B------:R-:W-:Y:S02]  /*0330*/  ISETP.NE.AND.EX P2, PT, RZ, c[0x0][0x24c], PT, P2 ;  /* 0x00009300ff007a0c */ /* 0x000fe40003f45320 */
[----:B------:R-:W-:Y:S01]  /*0340*/  SHF.L.U32 R0, R0, 0x5, RZ ;  /* 0x0000000500007819 */ /* 0x000fe200000006ff */
[----:B--2---:R-:W-:Y:S02]  /*0350*/  IMAD.MOV.U32 R8, RZ, RZ, RZ ;  /* 0x000000ffff087224 */ /* 0x004fe400078e00ff */
[----:B------:R-:W-:-:S04]  /*0360*/  IMAD.MOV.U32 R9, RZ, RZ, -0x1 ;  /* 0xffffffffff097424 */ /* 0x000fc800078e00ff */
[----:B------:R1:W5:Y:S04]  /*0370*/  @P0 LDG.E R8, [R2.64] ;  /* 0x0000001002080981 */ /* 0x000368000c1e1900 */
[----:B------:R2:W5:Y:S01]  /*0380*/  @!P1 LDG.E R9, [R10.64] ;  /* 0x000000100a099981 */ /* 0x000562000c1e1900 */
[----:B-1----:R-:W-:-:S05]  /*0390*/  LOP3.LUT R2, R13, 0xffffffe0, RZ, 0xc0, !PT ;  /* 0xffffffe00d027812 */ /* 0x002fca00078ec0ff */
[----:B------:R-:W-:-:S05]  /*03a0*/  IMAD.IADD R34, R187, 0x1, -R2 ;  /* 0x00000001bb227824 */ /* 0x000fca00078e0a02 */
[----:B------:R-:W-:Y:S02]  /*03b0*/  IADD3 R221, P1, P0, R0, R6, R34 ;  /* 0x0000000600dd7210 */ /* 0x000fe4000783e022 */
        /* <DEDUP_REMOVED lines=10> */
.L_x_1215:
[----:B--2---:R-:W-:Y:S02]  /*0460*/  MOV R0, c[0x0][0x218] ;  /* 0x0000860000007a02 */ /* 0x004fe40000000f00 */
.L_x_1216:
        /* <DEDUP_REMOVED lines=19> */
[----:B------:R-:W-:Y:S02]  /*05a0*/  ISETP.NE.AND P0, PT, R9, -0x1, PT ;  /* 0xffffffff0900780c */ /* 0x000fe40003f05270 */
[----:B------:R-:W-:-:S09]  /*05b0*/  SHF.R.S32.HI R17, RZ, 0x1f, R16 ;  /* 0x0000001fff117819 */ /* 0x000fd20000011410 */
        /* <DEDUP_REMOVED lines=25> */
.L_x_1218:
        /* <DEDUP_REMOVED lines=10> */
[----:B------:R-:W-:Y:S02]  /*07f0*/  IMAD.MOV.U32 R2, RZ, RZ, R4 ;  /* 0x000000ffff027224 */ /* 0x000fe400078e0004 */
[----:B------:R-:W-:Y:S02]  /*0800*/  @P0 IMAD.IADD R4, R8, 0x1, R9 ;  /* 0x0000000108040824 */ /* 0x000fe400078e0209 */
[----:B------:R-:W-:-:S05]  /*0810*/  IMAD.HI.U32 R0, R0, R2, RZ ;  /* 0x0000000200007227 */ /* 0x000fca00078e00ff */
[----:B------:R-:W-:-:S05]  /*0820*/  IADD3 R3, -R0, RZ, RZ ;  /* 0x000000ff00037210 */ /* 0x000fca0007ffe1ff */
[----:B------:R-:W-:-:S05]  /*0830*/  IMAD R2, R5, R3, R2 ;  /* 0x0000000305027224 */ /* 0x000fca00078e0202 */
[----:B------:R-:W-:-:S13]  /*0840*/  ISETP.GT.U32.AND P2, PT, R5, R2, PT ;  /* 0x000000020500720c */ /* 0x000fda0003f44070 */
[----:B------:R-:W-:Y:S01]  /*0850*/  @!P2 IMAD.IADD R2, R2, 0x1, -R5 ;  /* 0x000000010202a824 */ /* 0x000fe200078e0a05 */
[----:B------:R-:W-:Y:S02]  /*0860*/  @!P2 IADD3 R0, R0, 0x1, RZ ;  /* 0x000000010000a810 */ /* 0x000fe40007ffe0ff */
[----:B------:R-:W-:Y:S02]  /*0870*/  ISETP.NE.AND P2, PT, RZ, c[0x0][0x1c8], PT ;  /* 0x00007200ff007a0c */ /* 0x000fe40003f45270 */
[----:B------:R-:W-:Y:S02]  /*0880*/  ISETP.GE.U32.AND P3, PT, R2, R5, PT ;  /* 0x000000050200720c */ /* 0x000fe40003f66070 */
        /* <DEDUP_REMOVED lines=21> */
.L_x_1219:
[-C--:B------:R-:W-:Y:S01]  /*09e0*/  LEA.HI R0, R12, R187.reuse, RZ, 0x3 ;  /* 0x000000bb0c007211 */ /* 0x080fe200078f18ff */
[----:B------:R-:W-:Y:S01]  /*09f0*/  IMAD.IADD R248, R172, 0x1, -R219 ;  /* 0x00000001acf87824 */ /* 0x000fe200078e0adb */
[-C--:B------:R-:W-:Y:S01]  /*0a00*/  LEA.HI R21, R12, R187.reuse, RZ, 0x4 ;  /* 0x000000bb0c157211 */ /* 0x080fe200078f20ff */
[----:B------:R-:W-:Y:S01]  /*0a10*/  BSSY B0, `(.L_x_1220) ;  /* 0x000002f000007945 */ /* 0x000fe20003800000 */
[----:B------:R-:W-:Y:S02]  /*0a20*/  SHF.R.S32.HI R244, RZ, 0x3, R0 ;  /* 0x00000003fff47819 */ /* 0x000fe40000011400 */
[----:B------:R-:W-:Y:S02]  /*0a30*/  LOP3.LUT R2, R0, 0xfffffff8, RZ, 0xc0, !PT ;  /* 0xfffffff800027812 */ /* 0x000fe400078ec0ff */
[----:B------:R-:W-:Y:S01]  /*0a40*/  SHF.R.S32.HI R245, RZ, 0x1f, R244 ;  /* 0x0000001ffff57819 */ /* 0x000fe200000114f4 */
[----:B------:R-:W-:Y:S01]  /*0a50*/  IMAD.SHL.U32 R0, R244, 0x40, RZ ;  /* 0x00000040f4007824 */ /* 0x000fe200078e00ff */
[----:B------:R-:W-:Y:S01]  /*0a60*/  SHF.R.S32.HI R160, RZ, 0x5, R13 ;  /* 0x00000005ffa07819 */ /* 0x000fe2000001140d */
[----:B------:R-:W-:Y:S01]  /*0a70*/  IMAD.IADD R33, R187, 0x1, -R2 ;  /* 0x00000001bb217824 */ /* 0x000fe200078e0a02 */
[----:B------:R-:W-:Y:S01]  /*0a80*/  LEA.HI R2, R12, R187, RZ, 0x6 ;  /* 0x000000bb0c027211 */ /* 0x000fe200078f30ff */
[----:B------:R-:W-:Y:S01]  /*0a90*/  IMAD.WIDE R240, R191, 0x80, R244 ;  /* 0x00000080bff07825 */ /* 0x000fe200078e02f4 */
[----:B------:R-:W-:-:S02]  /*0aa0*/  LOP3.LUT R0, R0, 0x1c0, RZ, 0xc0, !PT ;  /* 0x000001c000007812 */ /* 0x000fc400078ec0ff */
[----:B------:R-:W-:Y:S01]  /*0ab0*/  SHF.R.S32.HI R13, RZ, 0x1f, R10 ;  /* 0x0000001fff0d7819 */ /* 0x000fe2000001140a */
[----:B------:R-:W-:Y:S01]  /*0ac0*/  IMAD.SHL.U32 R242, R33, 0x8, RZ ;  /* 0x0000000821f27824 */ /* 0x000fe200078e00ff */
[----:B------:R-:W-:Y:S01]  /*0ad0*/  SHF.R.U32.HI R4, RZ, 0x3, R0 ;  /* 0x00000003ff047819 */ /* 0x000fe20000011600 */
[----:B------:R-:W-:-:S03]  /*0ae0*/  IMAD.SHL.U32 R2, R2, 0x8, RZ ;  /* 0x0000000802027824 */ /* 0x000fc600078e00ff */
[--C-:B------:R-:W-:Y:S02]  /*0af0*/  LOP3.LUT R3, R0, 0x38, R242.reuse, 0xf8, !PT ;  /* 0x0000003800037812 */ /* 0x100fe400078ef8f2 */
[----:B------:R-:W-:Y:S02]  /*0b00*/  LOP3.LUT R0, R21, 0xfffffff0, RZ, 0xc0, !PT ;  /* 0xfffffff015007812 */ /* 0x000fe400078ec0ff */
[----:B------:R-:W-:Y:S02]  /*0b10*/  LOP3.LUT R3, R3, R4, RZ, 0x3c, !PT ;  /* 0x0000000403037212 */ /* 0x000fe400078e3cff */
[----:B------:R-:W-:Y:S01]  /*0b20*/  SHF.R.S32.HI R243, RZ, 0x1f, R242 ;  /* 0x0000001ffff37819 */ /* 0x000fe200000114f2 */
[----:B------:R-:W-:Y:S01]  /*0b30*/  IMAD.IADD R12, R187, 0x1, -R0 ;  /* 0x00000001bb0c7824 */ /* 0x000fe200078e0a00 */
[----:B------:R-:W-:Y:S01]  /*0b40*/  LOP3.LUT R5, R3, 0xfffffe00, R2, 0xf8, !PT ;  /* 0xfffffe0003057812 */ /* 0x000fe200078ef802 */
[----:B------:R-:W-:Y:S01]  /*0b50*/  IMAD R0, R17, c[0x0][0x1a8], RZ ;  /* 0x00006a0011007a24 */ /* 0x000fe200078e02ff */
[----:B------:R-:W-:-:S02]  /*0b60*/  IADD3 R2, P0, R242, R7, RZ ;  /* 0x00000007f2027210 */ /* 0x000fc40007f1e0ff */
[----:B------:R-:W-:Y:S01]  /*0b70*/  SHF.R.S32.HI R3, RZ, 0x1f, R12 ;  /* 0x0000001fff037819 */ /* 0x000fe2000001140c */
[----:B------:R-:W-:Y:S02]  /*0b80*/  IMAD R0, R16, c[0x0][0x1ac], R0 ;  /* 0x00006b0010007a24 */ /* 0x000fe400078e0200 */
[----:B------:R-:W-:Y:S01]  /*0b90*/  IMAD.SHL.U32 R203, R5, 0x2, RZ ;  /* 0x0000000205cb7824 */ /* 0x000fe200078e00ff */
[----:B------:R-:W-:Y:S01]  /*0ba0*/  LEA.HI R15, R3, R12, RZ, 0x3 ;  /* 0x0000000c030f7211 */ /* 0x000fe200078f18ff */
[----:B------:R-:W-:Y:S01]  /*0bb0*/  IMAD.X R3, R243, 0x1, R11, P0 ;  /* 0x00000001f3037824 */ /* 0x000fe200000e060b */
[----:B------:R-:W-:-:S03]  /*0bc0*/  ISETP.GE.AND P0, PT, R244, R248, PT ;  /* 0x000000f8f400720c */ /* 0x000fc60003f06270 */
[----:B------:R-:W-:Y:S02]  /*0bd0*/  IMAD.SHL.U32 R4, R15, 0x40, RZ ;  /* 0x000000400f047824 */ /* 0x000fe400078e00ff */
[----:B------:R-:W-:-:S03]  /*0be0*/  IMAD.WIDE.U32 R8, R16, c[0x0][0x1a8], R2 ;  /* 0x00006a0010087a25 */ /* 0x000fc600078e0002 */
[----:B------:R-:W-:Y:S01]  /*0bf0*/  LOP3.LUT R186, R4, 0xfffffe00, RZ, 0xc0, !PT ;  /* 0xfffffe0004ba7812 */ /* 0x000fe200078ec0ff */
[----:B------:R-:W-:-:S04]  /*0c00*/  IMAD.IADD R7, R9, 0x1, R0 ;  /* 0x0000000109077824 */ /* 0x000fc800078e0200 */
        /* <DEDUP_REMOVED lines=15> */
.L_x_1221:
[----:B------:R-:W-:Y:S05]  /*0d00*/  BSYNC B0 ;  /* 0x0000000000007941 */ /* 0x000fea0003800000 */
.L_x_1220:
        /* <DEDUP_REMOVED lines=22> */
.L_x_1223:
[----:B------:R-:W-:Y:S05]  /*0e70*/  BSYNC B0 ;  /* 0x0000000000007941 */ /* 0x000fea0003800000 */
.L_x_1222:
[----:B------:R-:W-:Y:S01]  /*0e80*/  IADD3 R24, R244, 0x20, RZ ;  /* 0x00000020f4187810 */ /* 0x000fe20007ffe0ff */
[----:B------:R-:W-:Y:S03]  /*0e90*/  BSSY B0, `(.L_x_1224) ;  /* 0x0000015000007945 */ /* 0x000fe60003800000 */
[----:B------:R-:W-:Y:S01]  /*0ea0*/  ISETP.GE.AND P0, PT, R24, R248, PT ;  /* 0x000000f81800720c */ /* 0x000fe20003f06270 */
[----:B------:R1:W-:-:S12]  /*0eb0*/  STL [R1], R24 ;  /* 0x0000001801007387 */ /* 0x0003d80000100800 */
        /* <DEDUP_REMOVED lines=18> */
.L_x_1225:
[----:B------:R-:W-:Y:S05]  /*0fe0*/  BSYNC B0 ;  /* 0x0000000000007941 */ /* 0x000fea0003800000 */
.L_x_1224:
        /* <DEDUP_REMOVED lines=22> */
.L_x_1227:
[----:B------:R-:W-:Y:S05]  /*1150*/  BSYNC B0 ;  /* 0x0000000000007941 */ /* 0x000fea0003800000 */
.L_x_1226:
        /* <DEDUP_REMOVED lines=22> */
.L_x_1229:
[----:B------:R-:W-:Y:S05]  /*12c0*/  BSYNC B0 ;  /* 0x0000000000007941 */ /* 0x000fea0003800000 */
.L_x_1228:
        /* <DEDUP_REMOVED lines=22> */
.L_x_1231:
[----:B------:R-:W-:Y:S05]  /*1430*/  BSYNC B0 ;  /* 0x0000000000007941 */ /* 0x000fea0003800000 */
.L_x_1230:
        /* <DEDUP_REMOVED lines=22> */
.L_x_1233:
[----:B------:R-:W-:Y:S05]  /*15a0*/  BSYNC B0 ;  /* 0x0000000000007941 */ /* 0x000fea0003800000 */
.L_x_1232:
[----:B-1----:R-:W-:Y:S01]  /*15b0*/  IADD3 R0, R244, 0x70, RZ ;  /* 0x00000070f4007810 */ /* 0x002fe20007ffe0ff */
[----:B------:R-:W-:Y:S01]  /*15c0*/  IMAD.MOV.U32 R190, RZ, RZ, c[0x0][0x198] ;  /* 0x00006600ffbe7624 */ /* 0x000fe200078e00ff */
[----:B------:R-:W-:Y:S01]  /*15d0*/  BSSY B0, `(.L_x_1234) ;  /* 0x0000018000007945 */ /* 0x000fe20003800000 */
[----:B------:R-:W-:Y:S01]  /*15e0*/  IMAD.MOV.U32 R189, RZ, RZ, 0x6 ;  /* 0x00000006ffbd7424 */ /* 0x000fe200078e00ff */
[----:B------:R-:W-:Y:S01]  /*15f0*/  ISETP.GE.AND P0, PT, R0, R248, PT ;  /* 0x000000f80000720c */ /* 0x000fe20003f06270 */
[----:B------:R1:W-:Y:S01]  /*1600*/  STL [R1+0x10], R0 ;  /* 0x0000100001007387 */ /* 0x0003e20000100800 */
        /* <DEDUP_REMOVED lines=20> */
.L_x_1235:
[----:B------:R-:W-:Y:S05]  /*1750*/  BSYNC B0 ;  /* 0x0000000000007941 */ /* 0x000fea0003800000 */
.L_x_1234:
[C---:B-1----:R-:W-:Y:S01]  /*1760*/  IMAD R0, R245.reuse, c[0x0][0x198], RZ ;  /* 0x00006600f5007a24 */ /* 0x042fe200078e02ff */
[----:B------:R-:W-:Y:S01]  /*1770*/  LEA.HI.SX32 R32, R204, 0xffffffff, 0x1a ;  /* 0xffffffffcc207811 */ /* 0x000fe200078fd2ff */
[C---:B--2---:R-:W-:Y:S01]  /*1780*/  IMAD.WIDE.U32 R4, R244.reuse, c[0x0][0x198], R242 ;  /* 0x00006600f4047a25 */ /* 0x044fe200078e00f2 */
[----:B------:R-:W-:Y:S02]  /*1790*/  BSSY B0, `(.L_x_1236) ;  /* 0x0000025000007945 */ /* 0x000fe40003800000 */
[----:B------:R-:W-:Y:S01]  /*17a0*/  SHF.R.S32.HI R9, RZ, 0x1f, R32 ;  /* 0x0000001fff097819 */ /* 0x000fe20000011420 */
[----:B------:R-:W-:Y:S01]  /*17b0*/  IMAD R6, R245, c[0x0][0x1a0], RZ ;  /* 0x00006800f5067a24 */ /* 0x000fe200078e02ff */
[----:B------:R-:W-:Y:S01]  /*17c0*/  IADD3 R4, P1, R19, R4, RZ ;  /* 0x0000000413047210 */ /* 0x000fe20007f3e0ff */
[----:B------:R-:W-:-:S04]  /*17d0*/  IMAD.WIDE.U32 R2, R244, c[0x0][0x1a0], R242 ;  /* 0x00006800f4027a25 */ /* 0x000fc800078e00f2 */
[----:B------:R-:W-:Y:S01]  /*17e0*/  IMAD R0, R244, c[0x0][0x19c], R0 ;  /* 0x00006700f4007a24 */ /* 0x000fe200078e0200 */
[----:B------:R-:W-:Y:S01]  /*17f0*/  IADD3 R2, P0, R14, R2, RZ ;  /* 0x000000020e027210 */ /* 0x000fe20007f1e0ff */
[----:B------:R-:W-:Y:S02]  /*1800*/  IMAD R7, R244, c[0x0][0x1a4], R6 ;  /* 0x00006900f4077a24 */ /* 0x000fe400078e0206 */
[----:B------:R-:W-:Y:S01]  /*1810*/  IMAD R8, R32, -0x40, R105 ;  /* 0xffffffc020087824 */ /* 0x000fe200078e0269 */
[----:B------:R-:W-:Y:S01]  /*1820*/  IADD3.X R5, R20, R5, R0, P1, !PT ;  /* 0x0000000514057210 */ /* 0x000fe20000ffe400 */
[C---:B------:R-:W-:Y:S01]  /*1830*/  IMAD R0, R13.reuse, c[0x0][0x1b0], RZ ;  /* 0x00006c000d007a24 */ /* 0x040fe200078e02ff */
[----:B------:R-:W-:Y:S01]  /*1840*/  IADD3.X R3, R18, R3, R7, P0, !PT ;  /* 0x0000000312037210 */ /* 0x000fe200007fe407 */
[----:B------:R-:W-:Y:S01]  /*1850*/  IMAD R6, R13, c[0x0][0x1b8], RZ ;  /* 0x00006e000d067a24 */ /* 0x000fe200078e02ff */
[----:B------:R-:W-:Y:S01]  /*1860*/  ISETP.GE.AND P0, PT, R244, R8, PT ;  /* 0x00000008f400720c */ /* 0x000fe20003f06270 */
[----:B------:R-:W-:-:S02]  /*1870*/  IMAD R0, R10, c[0x0][0x1b4], R0 ;  /* 0x00006d000a007a24 */ /* 0x000fc400078e0200 */
[----:B------:R-:W-:-:S04]  /*1880*/  IMAD.WIDE.U32 R230, R10, c[0x0][0x1b0], R4 ;  /* 0x00006c000ae67a25 */ /* 0x000fc800078e0004 */
[----:B------:R-:W-:Y:S01]  /*1890*/  IMAD R4, R189, R32, RZ ;  /* 0x00000020bd047224 */ /* 0x000fe200078e02ff */
[----:B------:R-:W-:Y:S01]  /*18a0*/  IADD3 R229, R231, R0, RZ ;  /* 0x00000000e7e57210 */ /* 0x000fe20007ffe0ff */
[C---:B------:R-:W-:Y:S01]  /*18b0*/  IMAD.WIDE.U32 R246, R10.reuse, c[0x0][0x1b8], R2 ;  /* 0x00006e000af67a25 */ /* 0x040fe200078e0002 */
[----:B------:R-:W-:Y:S02]  /*18c0*/  MOV R228, R230 ;  /* 0x000000e600e47202 */ /* 0x000fe40000000f00 */
[----:B------:R-:W-:Y:S01]  /*18d0*/  LOP3.LUT R0, R15, 0xfffffff8, RZ, 0xc0, !PT ;  /* 0xfffffff80f007812 */ /* 0x000fe200078ec0ff */
[----:B------:R-:W-:Y:S02]  /*18e0*/  IMAD R6, R10, c[0x0][0x1bc], R6 ;  /* 0x00006f000a067a24 */ /* 0x000fe400078e0206 */
[----:B------:R-:W-:Y:S01]  /*18f0*/  IMAD R4, R9, R192, R4 ;  /* 0x000000c009047224 */ /* 0x000fe200078e0204 */
[----:B------:R-:W-:Y:S01]  /*1900*/  IADD3 R10, R12, -R0, RZ ;  /* 0x800000000c0a7210 */ /* 0x000fe20007ffe0ff */
[----:B------:R-:W-:Y:S01]  /*1910*/  IMAD.WIDE.U32 R2, R32, R192, R228 ;  /* 0x000000c020027225 */ /* 0x000fe200078e00e4 */
[----:B------:R-:W-:-:S04]  /*1920*/  IADD3 R249, R247, R6, RZ ;  /* 0x00000006f7f97210 */ /* 0x000fc80007ffe0ff */
        /* <DEDUP_REMOVED lines=11> */
.L_x_1237:
[----:B------:R-:W-:Y:S05]  /*19e0*/  BSYNC B0 ;  /* 0x0000000000007941 */ /* 0x000fea0003800000 */
.L_x_1236:
        /* <DEDUP_REMOVED lines=16> */
.L_x_1239:
[----:B------:R-:W-:Y:S05]  /*1af0*/  BSYNC B0 ;  /* 0x0000000000007941 */ /* 0x000fea0003800000 */
.L_x_1238:
        /* <DEDUP_REMOVED lines=15> */
.L_x_1241:
[----:B------:R-:W-:Y:S05]  /*1bf0*/  BSYNC B0 ;  /* 0x0000000000007941 */ /* 0x000fea0003800000 */
.L_x_1240:
        /* <DEDUP_REMOVED lines=17> */
.L_x_1243:
[----:B------:R-:W-:Y:S05]  /*1d10*/  BSYNC B0 ;  /* 0x0000000000007941 */ /* 0x000fea0003800000 */
.L_x_1242:
[----:B------:R-:W-:Y:S01]  /*1d20*/  ISETP.NE.U32.AND P2, PT, RZ, c[0x0][0x318], PT ;  /* 0x0000c600ff007a0c */ /* 0x000fe20003f45070 */
[----:B------:R-:W0:Y:S03]  /*1d30*/  LDGDEPBAR ;  /* 0x00000000000079af */ /* 0x000e260000000000 */
[----:B------:R-:W-:-:S13]  /*1d40*/  ISETP.NE.AND.EX P2, PT, RZ, c[0x0][0x31c], PT, P2 ;  /* 0x0000c700ff007a0c */ /* 0x000fda0003f45320 */
[----:B------:R-:W-:Y:S01]  /*1d50*/  @P2 SHF.R.S32.HI R0, RZ, 0x1f, R22 ;  /* 0x0000001fff002819 */ /* 0x000fe20000011416 */
[----:B-1----:R-:W-:-:S04]  /*1d60*/  @P2 IMAD.WIDE.U32 R2, R22, c[0x0][0x320], R16 ;  /* 0x0000c80016022a25 */ /* 0x002fc800078e0010 */
[----:B------:R-:W-:Y:S01]  /*1d70*/  @P2 IMAD R0, R0, c[0x0][0x320], RZ ;  /* 0x0000c80000002a24 */ /* 0x000fe200078e02ff */
[----:B------:R-:W-:Y:S01]  /*1d80*/  @P2 LEA R4, P0, R2, c[0x0][0x318], 0x2 ;  /* 0x0000c60002042a11 */ /* 0x000fe200078010ff */
[----:B------:R-:W-:-:S04]  /*1d90*/  DEPBAR.LE SB0, 0x0 ;  /* 0x000080000000791a */ /* 0x000fc80000000000 */
[----:B------:R-:W-:-:S04]  /*1da0*/  @P2 IMAD R0, R22, c[0x0][0x324], R0 ;  /* 0x0000c90016002a24 */ /* 0x000fc800078e0200 */
[----:B------:R-:W-:-:S05]  /*1db0*/  @P2 IMAD.IADD R0, R3, 0x1, R0 ;  /* 0x0000000103002824 */ /* 0x000fca00078e0200 */
[----:B------:R-:W-:-:S05]  /*1dc0*/  @P2 LEA.HI.X R5, R2, c[0x0][0x31c], R0, 0x2, P0 ;  /* 0x0000c70002052a11 */ /* 0x000fca00000f1400 */
[----:B--2---:R1:W2:Y:S04]  /*1dd0*/  @P2 LDG.E R6, [R4.64] ;  /* 0x0000001004062981 */ /* 0x0042a8000c1e1900 */
[----:B------:R-:W-:Y:S01]  /*1de0*/  BAR.SYNC.DEFER_BLOCKING 0x0 ;  /* 0x0000000000007b1d */ /* 0x000fe20000010000 */
[----:B------:R-:W-:Y:S01]  /*1df0*/  ISETP.GE.AND P1, PT, R244, R8, PT ;  /* 0x00000008f400720c */ /* 0x000fe20003f26270 */
[----:B------:R-:W-:Y:S01]  /*1e00*/  IMAD R0, R9, c[0x0][0x1a0], RZ ;  /* 0x0000680009007a24 */ /* 0x000fe200078e02ff */
[----:B------:R-:W-:-:S03]  /*1e10*/  MOV R100, RZ ;  /* 0x000000ff00647202 */ /* 0x000fc60000000f00 */
[----:B------:R-:W2:Y:S01]  /*1e20*/  @P2 MUFU.RCP R7, c[0x0][0x238] ;  /* 0x00008e0000072b08 */ /* 0x000ea20000001000 */
[C---:B------:R-:W-:Y:S01]  /*1e30*/  IMAD R0, R32.reuse, c[0x0][0x1a4], R0 ;  /* 0x0000690020007a24 */ /* 0x040fe200078e0200 */
[----:B------:R-:W-:Y:S01]  /*1e40*/  BSSY B0, `(.L_x_1244) ;  /* 0x0000011000007945 */ /* 0x000fe20003800000 */
[----:B-1----:R-:W-:-:S05]  /*1e50*/  IMAD.WIDE.U32 R4, R32, c[0x0][0x1a0], RZ ;  /* 0x0000680020047a25 */ /* 0x002fca00078e00ff */
[----:B------:R1:W-:Y:S01]  /*1e60*/  @P1 STS.128 [R203+0x6000], RZ ;  /* 0x006000ffcb001388 */ /* 0x0003e20000000c00 */
[----:B------:R-:W-:Y:S01]  /*1e70*/  IMAD.IADD R0, R5, 0x1, R0 ;  /* 0x0000000105007824 */ /* 0x000fe200078e0200 */
[----:B------:R-:W-:-:S04]  /*1e80*/  LEA R2, P0, R4, R246, 0x6 ;  /* 0x000000f604027211 */ /* 0x000fc800078030ff */
[----:B------:R-:W-:Y:S01]  /*1e90*/  LEA.HI.X R3, R4, R249, R0, 0x6, P0 ;  /* 0x000000f904037211 */ /* 0x000fe200000f3400 */
[----:B--2---:R-:W-:Y:S01]  /*1ea0*/  @P2 FMUL.FTZ R100, R6, R7 ;  /* 0x0000000706642220 */ /* 0x004fe20000410000 */
        /* <DEDUP_REMOVED lines=10> */
.L_x_1245:
[----:B-1----:R-:W-:Y:S05]  /*1f50*/  BSYNC B0 ;  /* 0x0000000000007941 */ /* 0x002fea0003800000 */
.L_x_1244:
[----:B------:R-:W-:Y:S01]  /*1f60*/  ISETP.GE.AND P0, PT, R25, R8, PT ;  /* 0x000000081900720c */ /* 0x000fe20003f06270 */
        /* <DEDUP_REMOVED lines=16> */
.L_x_1247:
[----:B------:R-:W-:Y:S05]  /*2070*/  BSYNC B0 ;  /* 0x0000000000007941 */ /* 0x000fea0003800000 */
.L_x_1246:
        /* <DEDUP_REMOVED lines=17> */
.L_x_1249:
[----:B------:R-:W-:Y:S05]  /*2190*/  BSYNC B0 ;  /* 0x0000000000007941 */ /* 0x000fea0003800000 */
.L_x_1248:
[----:B------:R-:W-:Y:S01]  /*21a0*/  ISETP.GE.AND P0, PT, R11, R8, PT ;  /* 0x000000080b00720c */ /* 0x000fe20003f06270 */
[----:B------:R-:W-:Y:S01]  /*21b0*/  IMAD.MOV.U32 R0, RZ, RZ, 0x10 ;  /* 0x00000010ff007424 */ /* 0x000fe200078e00ff */
[----:B------:R-:W-:Y:S01]  /*21c0*/  BSSY B0, `(.L_x_1250) ;  /* 0x0000015000007945 */ /* 0x000fe20003800000 */
[----:B------:R-:W-:Y:S01]  /*21d0*/  IMAD.MOV.U32 R35, RZ, RZ, 0x20 ;  /* 0x00000020ff237424 */ /* 0x000fe200078e00ff */
[----:B------:R-:W-:-:S05]  /*21e0*/  R2P PR, R10, 0x6 ;  /* 0x000000060a007804 */ /* 0x000fca0000000000 */
[----:B------:R-:W-:Y:S02]  /*21f0*/  SEL R0, R0, 0xfffffff0, !P1 ;  /* 0xfffffff000007807 */ /* 0x000fe40004800000 */
[----:B--2---:R-:W-:Y:S02]  /*2200*/  SEL R4, R35, 0xffffffe0, !P2 ;  /* 0xffffffe023047807 */ /* 0x004fe40005000000 */
        /* <DEDUP_REMOVED lines=16> */
.L_x_1251:
[----:B------:R-:W-:Y:S05]  /*2310*/  BSYNC B0 ;  /* 0x0000000000007941 */ /* 0x000fea0003800000 */
.L_x_1250:
        /* <DEDUP_REMOVED lines=23> */
[----:B------:R-:W-:Y:S01]  /*2490*/  IMAD.SHL.U32 R195, R3, 0x2, RZ ;  /* 0x0000000203c37824 */ /* 0x000fe200078e00ff */
[----:B------:R-:W-:Y:S02]  /*24a0*/  SHF.R.S32.HI R3, RZ, 0x1f, R34 ;  /* 0x0000001fff037819 */ /* 0x000fe40000011422 */
[----:B------:R-:W-:Y:S01]  /*24b0*/  LDSM.16.M88.4 R16, [R188+0x4000] ;  /* 0x00400000bc10783b */ /* 0x000fe20000000200 */
[----:B------:R-:W-:Y:S01]  /*24c0*/  IMAD.IADD R194, R188, 0x1, R2 ;  /* 0x00000001bcc27824 */ /* 0x000fe200078e0202 */
[----:B------:R-:W-:Y:S01]  /*24d0*/  LEA.HI R3, R3, R34, RZ, 0x2 ;  /* 0x0000002203037211 */ /* 0x000fe200078f10ff */
[--C-:B------:R-:W-:Y:S01]  /*24e0*/  IMAD R198, R0, 0x2, R195.reuse ;  /* 0x0000000200c67824 */ /* 0x100fe200078e02c3 */
[----:B------:R-:W1:Y:S01]  /*24f0*/  LDSM.16.M88.4 R12, [R195] ;  /* 0x00000000c30c783b */ /* 0x000e620000000200 */
[----:B------:R-:W-:Y:S01]  /*2500*/  IADD3 R199, R188, 0x4040, RZ ;  /* 0x00004040bcc77810 */ /* 0x000fe20007ffe0ff */
[----:B------:R-:W-:Y:S01]  /*2510*/  IMAD R196, R4, 0x2, R195 ;  /* 0x0000000204c47824 */ /* 0x000fe200078e02c3 */
[----:B------:R-:W-:Y:S01]  /*2520*/  SHF.R.S32.HI R88, RZ, 0x2, R3 ;  /* 0x00000002ff587819 */ /* 0x000fe20000011403 */
[----:B------:R-:W5:Y:S02]  /*2530*/  LDSM.16.M88.4 R8, [R195+0x2000] ;  /* 0x00200000c308783b */ /* 0x000f640000000200 */
[----:B------:R-:W-:-:S02]  /*2540*/  IMAD R197, R0, 0x2, R196 ;  /* 0x0000000200c57824 */ /* 0x000fc400078e02c4 */
[----:B------:R-:W2:Y:S01]  /*2550*/  LDSM.16.M88.4 R20, [R188+0x4800] ;  /* 0x00480000bc14783b */ /* 0x000ea20000000200 */
[----:B------:R-:W-:-:S03]  /*2560*/  IMAD R3, R160, 0x10, R88 ;  /* 0x00000010a0037824 */ /* 0x000fc600078e0258 */
[----:B---3--:R-:W3:Y:S01]  /*2570*/  LDSM.16.M88.4 R24, [R188+0x5000] ;  /* 0x00500000bc18783b */ /* 0x008ee20000000200 */
[----:B------:R-:W-:-:S03]  /*2580*/  IMAD.IADD R219, R219, 0x1, R3 ;  /* 0x00000001dbdb7824 */ /* 0x000fc600078e0203 */
[----:B------:R-:W4:Y:S02]  /*2590*/  LDSM.16.M88.4 R28, [R188+0x5800] ;  /* 0x00580000bc1c783b */ /* 0x000f240000000200 */
[----:B------:R-:W-:Y:S02]  /*25a0*/  IADD3 R3, R105, R219, -R172 ;  /* 0x000000db69037210 */ /* 0x000fe40007ffe8ac */
[----:B------:R-:W-:Y:S04]  /*25b0*/  LDSM.16.M88.4 R52, [R194+0x5000] ;  /* 0x00500000c234783b */ /* 0x000fe80000000200 */
[----:B------:R-:W-:Y:S04]  /*25c0*/  LDSM.16.M88.4 R44, [R194+0x4000] ;  /* 0x00400000c22c783b */ /* 0x000fe80000000200 */
[----:B------:R-:W-:Y:S04]  /*25d0*/  LDSM.16.M88.4 R48, [R194+0x4800] ;  /* 0x00480000c230783b */ /* 0x000fe80000000200 */
[----:B------:R2:W-:Y:S01]  /*25e0*/  STL [R1+0xc], R88 ;  /* 0x00000c5801007387 */ /* 0x0005e20000100800 */
[-C--:B-1----:R-:W-:Y:S08]  /*25f0*/  HMMA.16816.F32 R92, R12, R18.reuse, RZ ;  /* 0x000000120c5c723c */ /* 0x082ff000000018ff */
[C---:B-----5:R-:W-:Y:S07]  /*2600*/  HMMA.16816.F32 R64, R8.reuse, R18, RZ ;  /* 0x000000120840723c */ /* 0x060fee00000018ff */
[----:B------:R-:W-:Y:S01]  /*2610*/  IMAD.SHL.U32 R18, R187, 0x2, RZ ;  /* 0x00000002bb127824 */ /* 0x000fe200078e00ff */
[----:B------:R-:W-:Y:S04]  /*2620*/  HMMA.16816.F32 R36, R8, R16, RZ ;  /* 0x000000100824723c */ /* 0x000fe800000018ff */
[----:B------:R-:W-:-:S04]  /*2630*/  LOP3.LUT R18, R18, 0x6, RZ, 0xc0, !PT ;  /* 0x0000000612127812 */ /* 0x000fc800078ec0ff */
[----:B--2---:R-:W-:Y:S01]  /*2640*/  HMMA.16816.F32 R40, R8, R20, RZ ;  /* 0x000000140828723c */ /* 0x004fe200000018ff */
[----:B------:R-:W-:-:S04]  /*2650*/  IMAD R18, R32, 0x40, R18 ;  /* 0x0000004020127824 */ /* 0x000fc800078e0212 */
[C---:B------:R-:W-:Y:S01]  /*2660*/  IMAD.IADD R5, R3.reuse, 0x1, -R18 ;  /* 0x0000000103057824 */ /* 0x040fe200078e0a12 */
[C---:B------:R-:W-:Y:S02]  /*2670*/  IADD3 R135, R18.reuse, 0x1, RZ ;  /* 0x0000000112877810 */ /* 0x040fe40007ffe0ff */
[C---:B------:R-:W-:Y:S01]  /*2680*/  IADD3 R133, R18.reuse, 0x8, RZ ;  /* 0x0000000812857810 */ /* 0x040fe20007ffe0ff */
[C---:B---3--:R-:W-:Y:S01]  /*2690*/  HMMA.16816.F32 R56, R8.reuse, R24, RZ ;  /* 0x000000180838723c */ /* 0x048fe200000018ff */
[----:B------:R-:W-:Y:S01]  /*26a0*/  IABS R5, R5 ;  /* 0x0000000500057213 */ /* 0x000fe20000000000 */
[C---:B------:R-:W-:Y:S01]  /*26b0*/  IMAD.IADD R7, R3.reuse, 0x1, -R135 ;  /* 0x0000000103077824 */ /* 0x040fe200078e0a87 */
[C---:B------:R-:W-:Y:S02]  /*26c0*/  IADD3 R132, R18.reuse, 0x9, RZ ;  /* 0x0000000912847810 */ /* 0x040fe40007ffe0ff */
[C---:B------:R-:W-:Y:S01]  /*26d0*/  IADD3 R107, R18.reuse, 0x10, RZ ;  /* 0x00000010126b7810 */ /* 0x040fe20007ffe0ff */
[----:B------:R-:W-:Y:S01]  /*26e0*/  IMAD.MOV.U32 R6, RZ, RZ, R5 ;  /* 0x000000ffff067224 */ /* 0x000fe200078e0005 */
[----:B------:R-:W-:Y:S01]  /*26f0*/  IABS R5, R7 ;  /* 0x0000000700057213 */ /* 0x000fe20000000000 */
[----:B------:R-:W-:Y:S01]  /*2700*/  IMAD.IADD R7, R3, 0x1, -R133 ;  /* 0x0000000103077824 */ /* 0x000fe200078e0a85 */
[----:B----4-:R-:W-:Y:S01]  /*2710*/  HMMA.16816.F32 R60, R8, R28, RZ ;  /* 0x0000001c083c723c */ /* 0x010fe200000018ff */
[----:B------:R1:W-:Y:S01]  /*2720*/  I2F R143, R6 ;  /* 0x00000006008f7306 */ /* 0x0003e20000201400 */
[----:B------:R-:W-:-:S02]  /*2730*/  IADD3 R102, R18, 0x11, RZ ;  /* 0x0000001112667810 */ /* 0x000fc40007ffe0ff */
[C---:B------:R-:W-:Y:S02]  /*2740*/  IADD3 R19, R18.reuse, 0x18, RZ ;  /* 0x0000001812137810 */ /* 0x040fe40007ffe0ff */
[C---:B------:R-:W-:Y:S02]  /*2750*/  IADD3 R104, R18.reuse, 0x19, RZ ;  /* 0x0000001912687810 */ /* 0x040fe40007ffe0ff */
[C---:B------:R-:W-:Y:S01]  /*2760*/  HMMA.16816.F32 R68, R8.reuse, R22, RZ ;  /* 0x000000160844723c */ /* 0x040fe200000018ff */
[C---:B------:R-:W-:Y:S02]  /*2770*/  IADD3 R134, R18.reuse, 0x20, RZ ;  /* 0x0000002012867810 */ /* 0x040fe40007ffe0ff */
[C---:B------:R-:W-:Y:S02]  /*2780*/  IADD3 R136, R18.reuse, 0x21, RZ ;  /* 0x0000002112887810 */ /* 0x040fe40007ffe0ff */
[C---:B------:R-:W-:Y:S02]  /*2790*/  IADD3 R138, R18.reuse, 0x29, RZ ;  /* 0x00000029128a7810 */ /* 0x040fe40007ffe0ff */
[C---:B------:R-:W-:Y:S01]  /*27a0*/  IADD3 R137, R18.reuse, 0x28, RZ ;  /* 0x0000002812897810 */ /* 0x040fe20007ffe0ff */
[----:B------:R-:W-:Y:S01]  /*27b0*/  HMMA.16816.F32 R76, R8, R26, RZ ;  /* 0x0000001a084c723c */ /* 0x000fe200000018ff */
[----:B-1----:R-:W-:Y:S01]  /*27c0*/  IMAD.MOV.U32 R6, RZ, RZ, R5 ;  /* 0x000000ffff067224 */ /* 0x002fe200078e0005 */
[----:B------:R-:W-:Y:S01]  /*27d0*/  IABS R5, R7 ;  /* 0x0000000700057213 */ /* 0x000fe20000000000 */
[----:B------:R-:W-:Y:S01]  /*27e0*/  IMAD.IADD R7, R3, 0x1, -R132 ;  /* 0x0000000103077824 */ /* 0x000fe200078e0a84 */
[C---:B------:R-:W-:Y:S01]  /*27f0*/  IADD3 R139, R18.reuse, 0x30, RZ ;  /* 0x00000030128b7810 */ /* 0x040fe20007ffe0ff */
[----:B------:R1:W2:Y:S01]  /*2800*/  I2F R161, R6 ;  /* 0x0000000600a17306 */ /* 0x0002a20000201400 */
[----:B------:R-:W-:-:S02]  /*2810*/  IADD3 R142, R18, 0x31, RZ ;  /* 0x00000031128e7810 */ /* 0x000fc40007ffe0ff */
[----:B------:R-:W-:Y:S01]  /*2820*/  HMMA.16816.F32 R72, R8, R30, RZ ;  /* 0x0000001e0848723c */ /* 0x000fe200000018ff */
[----:B------:R-:W3:Y:S01]  /*2830*/  LDSM.16.M88.4 R8, [R198+0x2000] ;  /* 0x00200000c608783b */ /* 0x000ee20000000200 */
[C---:B------:R-:W-:Y:S02]  /*2840*/  IADD3 R141, R18.reuse, 0x38, RZ ;  /* 0x00000038128d7810 */ /* 0x040fe40007ffe0ff */
[----:B------:R-:W-:Y:S02]  /*2850*/  IADD3 R140, R18, 0x39, RZ ;  /* 0x00000039128c7810 */ /* 0x000fe40007ffe0ff */
[-C--:B------:R-:W-:Y:S02]  /*2860*/  ISETP.GE.AND P4, PT, R102, R105.reuse, PT ;  /* 0x000000696600720c */ /* 0x080fe40003f86270 */
[----:B------:R-:W-:Y:S01]  /*2870*/  HMMA.16816.F32 R80, R12, R20, RZ ;  /* 0x000000140c50723c */ /* 0x000fe200000018ff */
[-C--:B------:R-:W-:Y:S02]  /*2880*/  ISETP.GE.AND P0, PT, R135, R105.reuse, PT ;  /* 0x000000698700720c */ /* 0x080fe40003f06270 */
[----:B------:R-:W-:Y:S01]  /*2890*/  ISETP.GE.AND P1, PT, R133, R105, PT ;  /* 0x000000698500720c */ /* 0x000fe20003f26270 */
[----:B-1----:R-:W-:Y:S01]  /*28a0*/  IMAD.MOV.U32 R6, RZ, RZ, R5 ;  /* 0x000000ffff067224 */ /* 0x002fe200078e0005 */
[----:B------:R-:W-:Y:S01]  /*28b0*/  IABS R5, R7 ;  /* 0x0000000700057213 */ /* 0x000fe20000000000 */
[----:B------:R-:W-:-:S02]  /*28c0*/  IMAD.IADD R7, R3, 0x1, -R107 ;  /* 0x0000000103077824 */ /* 0x000fc400078e0a6b */
[C---:B------:R-:W-:Y:S01]  /*28d0*/  HMMA.16816.F32 R96, R12.reuse, R22, RZ ;  /* 0x000000160c60723c */ /* 0x040fe200000018ff */
[----:B------:R1:W-:Y:S01]  /*28e0*/  I2F R162, R6 ;  /* 0x0000000600a27306 */ /* 0x0003e20000201400 */
[-C--:B------:R-:W-:Y:S02]  /*28f0*/  ISETP.GE.AND P6, PT, R132, R105.reuse, PT ;  /* 0x000000698400720c */ /* 0x080fe40003fc6270 */
[-C--:B------:R-:W-:Y:S02]  /*2900*/  ISETP.GE.AND P3, PT, R19, R105.reuse, PT ;  /* 0x000000691300720c */ /* 0x080fe40003f66270 */
[----:B------:R-:W-:Y:S02]  /*2910*/  ISETP.GE.AND P5, PT, R107, R105, PT ;  /* 0x000000696b00720c */ /* 0x000fe40003fa6270 */
[C---:B------:R-:W-:Y:S08]  /*2920*/  HMMA.16816.F32 R20, R12.reuse, R24, RZ ;  /* 0x000000180c14723c */ /* 0x040ff000000018ff */
[----:B------:R-:W-:Y:S01]  /*2930*/  HMMA.16816.F32 R120, R12, R26, RZ ;  /* 0x0000001a0c78723c */ /* 0x000fe200000018ff */
[----:B------:R-:W4:Y:S01]  /*2940*/  LDSM.16.M88.4 R24, [R194+0x5800] ;  /* 0x00580000c218783b */ /* 0x000f220000000200 */
[----:B-1----:R-:W-:Y:S01]  /*2950*/  IMAD.MOV.U32 R6, RZ, RZ, R5 ;  /* 0x000000ffff067224 */ /* 0x002fe200078e0005 */
[----:B------:R-:W-:Y:S01]  /*2960*/  IABS R5, R7 ;  /* 0x0000000700057213 */ /* 0x000fe20000000000 */
[----:B------:R-:W-:-:S02]  /*2970*/  IMAD.IADD R7, R3, 0x1, -R102 ;  /* 0x0000000103077824 */ /* 0x000fc400078e0a66 */
[----:B------:R1:W-:Y:S02]  /*2980*/  I2F R163, R6 ;  /* 0x0000000600a37306 */ /* 0x0003e40000201400 */
[C---:B------:R-:W-:Y:S08]  /*2990*/  HMMA.16816.F32 R84, R12.reuse, R16, RZ ;  /* 0x000000100c54723c */ /* 0x040ff000000018ff */
[----:B------:R-:W-:Y:S01]  /*29a0*/  HMMA.16816.F32 R88, R12, R28, RZ ;  /* 0x0000001c0c58723c */ /* 0x000fe200000018ff */
[----:B-1----:R-:W-:Y:S01]  /*29b0*/  IMAD.MOV.U32 R6, RZ, RZ, R5 ;  /* 0x000000ffff067224 */ /* 0x002fe200078e0005 */
[----:B------:R-:W-:-:S06]  /*29c0*/  IABS R5, R7 ;  /* 0x0000000700057213 */ /* 0x000fcc0000000000 */
[----:B------:R-:W-:Y:S01]  /*29d0*/  HMMA.16816.F32 R116, R12, R30, RZ ;  /* 0x0000001e0c74723c */ /* 0x000fe200000018ff */
[----:B------:R-:W1:Y:S01]  /*29e0*/  LDSM.16.M88.4 R12, [R198] ;  /* 0x00000000c60c783b */ /* 0x000e620000000200 */
[----:B------:R5:W-:Y:S01]  /*29f0*/  I2F R174, R6 ;  /* 0x0000000600ae7306 */ /* 0x000be20000201400 */
[----:B------:R-:W-:-:S05]  /*2a00*/  IMAD.IADD R7, R3, 0x1, -R19 ;  /* 0x0000000103077824 */ /* 0x000fca00078e0a13 */
[C---:B---3--:R-:W-:Y:S08]  /*2a10*/  HMMA.16816.F32 R112, R8.reuse, R52, R56 ;  /* 0x000000340870723c */ /* 0x048ff00000001838 */
[----:B------:R-:W-:Y:S01]  /*2a20*/  HMMA.16816.F32 R124, R8, R44, R36 ;  /* 0x0000002c087c723c */ /* 0x000fe20000001824 */
[----:B-----5:R-:W-:Y:S01]  /*2a30*/  IMAD.MOV.U32 R6, RZ, RZ, R5 ;  /* 0x000000ffff067224 */ /* 0x020fe200078e0005 */
[----:B------:R-:W-:-:S02]  /*2a40*/  IABS R5, R7 ;  /* 0x0000000700057213 */ /* 0x000fc40000000000 */
[C---:B------:R-:W-:Y:S01]  /*2a50*/  IADD3 R7, R3.reuse, -R137, RZ ;  /* 0x8000008903077210 */ /* 0x040fe20007ffe0ff */
[----:B------:R3:W-:Y:S03]  /*2a60*/  I2F R177, R6 ;  /* 0x0000000600b17306 */ /* 0x0007e60000201400 */
[C---:B------:R-:W-:Y:S05]  /*2a70*/  HMMA.16816.F32 R128, R8.reuse, R48, R40 ;  /* 0x000000300880723c */ /* 0x040fea0000001828 */
[----:B------:R5:W-:Y:S03]  /*2a80*/  I2F R181, R5 ;  /* 0x0000000500b57306 */ /* 0x000be60000201400 */
[----:B----4-:R-:W-:Y:S01]  /*2a90*/  HMMA.16816.F32 R108, R8, R24, R60 ;  /* 0x00000018086c723c */ /* 0x010fe2000000183c */
[----:B---3--:R-:W-:-:S07]  /*2aa0*/  IMAD.IADD R6, R3, 0x1, -R104 ;  /* 0x0000000103067824 */ /* 0x008fce00078e0a68 */
[----:B------:R-:W-:Y:S01]  /*2ab0*/  HMMA.16816.F32 R64, R8, R46, R64 ;  /* 0x0000002e0840723c */ /* 0x000fe20000001840 */
[----:B------:R-:W-:Y:S01]  /*2ac0*/  IABS R6, R6 ;  /* 0x0000000600067213 */ /* 0x000fe20000000000 */
[----:B-----5:R-:W-:-:S03]  /*2ad0*/  IMAD.IADD R5, R3, 0x1, -R134 ;  /* 0x0000000103057824 */ /* 0x020fc600078e0a86 */
[----:B------:R3:W-:Y:S03]  /*2ae0*/  I2F R179, R6 ;  /* 0x0000000600b37306 */ /* 0x0007e60000201400 */
[----:B------:R-:W-:Y:S01]  /*2af0*/  HMMA.16816.F32 R56, R8, R50, R68 ;  /* 0x000000320838723c */ /* 0x000fe20000001844 */
[----:B------:R-:W-:-:S04]  /*2b00*/  IABS R5, R5 ;  /* 0x0000000500057213 */ /* 0x000fc80000000000 */
[----:B------:R4:W-:Y:S03]  /*2b10*/  I2F R176, R5 ;  /* 0x0000000500b07306 */ /* 0x0009e60000201400 */
[----:B------:R-:W-:Y:S01]  /*2b20*/  HMMA.16816.F32 R76, R8, R54, R76 ;  /* 0x00000036084c723c */ /* 0x000fe2000000184c */
[----:B---3--:R-:W-:-:S07]  /*2b30*/  IMAD.IADD R6, R3, 0x1, -R136 ;  /* 0x0000000103067824 */ /* 0x008fce00078e0a88 */
[----:B------:R-:W-:Y:S01]  /*2b40*/  HMMA.16816.F32 R72, R8, R26, R72 ;  /* 0x0000001a0848723c */ /* 0x000fe20000001848 */
[----:B------:R-:W-:-:S06]  /*2b50*/  IABS R6, R6 ;  /* 0x0000000600067213 */ /* 0x000fcc0000000000 */
[----:B------:R-:W-:Y:S01]  /*2b60*/  IADD3 R8, R188, 0x4000, RZ ;  /* 0x00004000bc087810 */ /* 0x000fe20007ffe0ff */
[C---:B-1----:R-:W-:Y:S01]  /*2b70*/  HMMA.16816.F32 R40, R12.reuse, R44, R84 ;  /* 0x0000002c0c28723c */ /* 0x042fe20000001854 */
[----:B----4-:R-:W-:Y:S01]  /*2b80*/  IMAD.MOV.U32 R5, RZ, RZ, R6 ;  /* 0x000000ffff057224 */ /* 0x010fe200078e0006 */
[----:B------:R-:W-:Y:S01]  /*2b90*/  IABS R6, R7 ;  /* 0x0000000700067213 */ /* 0x000fe20000000000 */
[----:B------:R-:W-:Y:S01]  /*2ba0*/  IMAD.IADD R7, R3, 0x1, -R139 ;  /* 0x0000000103077824 */ /* 0x000fe200078e0a8b */
[----:B------:R-:W-:Y:S01]  /*2bb0*/  @P2 IADD3 R199, R8, -0x40, RZ ;  /* 0xffffffc008c72810 */ /* 0x000fe20007ffe0ff */
[----:B------:R1:W-:Y:S01]  /*2bc0*/  I2F R185, R5 ;  /* 0x0000000500b97306 */ /* 0x0003e20000201400 */
[----:B------:R-:W-:Y:S01]  /*2bd0*/  LDSM.16.M88.4 R8, [R196+0x2000] ;  /* 0x00200000c408783b */ /* 0x000fe20000000200 */
[----:B------:R-:W-:Y:S01]  /*2be0*/  ISETP.GE.AND P2, PT, R18, R105, PT ;  /* 0x000000691200720c */ /* 0x000fe20003f46270 */
[----:B------:R-:W-:Y:S01]  /*2bf0*/  HMMA.16816.F32 R84, R12, R52, R20 ;  /* 0x000000340c54723c */ /* 0x000fe20000001814 */
[----:B------:R-:W-:Y:S01]  /*2c00*/  IMAD.IADD R193, R2, 0x1, R199 ;  /* 0x0000000102c17824 */ /* 0x000fe200078e02c7 */
[----:B------:R-:W3:Y:S01]  /*2c10*/  LDSM.16.M88.4 R20, [R199] ;  /* 0x00000000c714783b */ /* 0x000ee20000000200 */
[----:B------:R-:W-:-:S02]  /*2c20*/  IADD3 R202, R199, 0x800, RZ ;  /* 0x00000800c7ca7810 */ /* 0x000fc40007ffe0ff */
[----:B------:R4:W-:Y:S01]  /*2c30*/  I2F R184, R6 ;  /* 0x0000000600b87306 */ /* 0x0009e20000201400 */
[----:B------:R-:W5:Y:S01]  /*2c40*/  LDSM.16.M88.4 R28, [R199+0x800] ;  /* 0x00080000c71c783b */ /* 0x000f620000000200 */
[C---:B------:R-:W-:Y:S01]  /*2c50*/  IADD3 R201, R199.reuse, 0x1000, RZ ;  /* 0x00001000c7c97810 */ /* 0x040fe20007ffe0ff */
[----:B------:R-:W-:Y:S01]  /*2c60*/  HMMA.16816.F32 R68, R12, R48, R80 ;  /* 0x000000300c44723c */ /* 0x000fe20000001850 */
[----:B------:R-:W-:Y:S01]  /*2c70*/  IADD3 R200, R199, 0x1800, RZ ;  /* 0x00001800c7c87810 */ /* 0x000fe20007ffe0ff */
[----:B------:R-:W2:Y:S01]  /*2c80*/  LDSM.16.M88.4 R32, [R199+0x1000] ;  /* 0x00100000c720783b */ /* 0x000ea20000000200 */
[----:B-1----:R-:W-:-:S05]  /*2c90*/  IMAD.IADD R5, R3, 0x1, -R138 ;  /* 0x0000000103057824 */ /* 0x002fca00078e0a8a */
[----:B------:R-:W-:Y:S01]  /*2ca0*/  HMMA.16816.F32 R60, R12, R50, R96 ;  /* 0x000000320c3c723c */ /* 0x000fe20000001860 */
[----:B------:R-:W-:-:S05]  /*2cb0*/  IABS R5, R5 ;  /* 0x0000000500057213 */ /* 0x000fca0000000000 */
[----:B----4-:R-:W-:Y:S01]  /*2cc0*/  IMAD.MOV.U32 R6, RZ, RZ, R5 ;  /* 0x000000ffff067224 */ /* 0x010fe200078e0005 */
[----:B------:R-:W-:Y:S01]  /*2cd0*/  IABS R5, R7 ;  /* 0x0000000700057213 */ /* 0x000fe20000000000 */
[C---:B------:R-:W-:Y:S01]  /*2ce0*/  IMAD.IADD R7, R3.reuse, 0x1, -R142 ;  /* 0x0000000103077824 */ /* 0x040fe200078e0a8e */
[C---:B------:R-:W-:Y:S01]  /*2cf0*/  HMMA.16816.F32 R48, R12.reuse, R54, R120 ;  /* 0x000000360c30723c */ /* 0x040fe20000001878 */
[----:B------:R1:W-:Y:S07]  /*2d00*/  I2F R183, R6 ;  /* 0x0000000600b77306 */ /* 0x0003ee0000201400 */
[C---:B------:R-:W-:Y:S08]  /*2d10*/  HMMA.16816.F32 R88, R12.reuse, R24, R88 ;  /* 0x000000180c58723c */ /* 0x040ff00000001858 */
[C---:B------:R-:W-:Y:S01]  /*2d20*/  HMMA.16816.F32 R36, R12.reuse, R46, R92 ;  /* 0x0000002e0c24723c */ /* 0x040fe2000000185c */
[----:B-1----:R-:W-:Y:S01]  /*2d30*/  IMAD.MOV.U32 R6, RZ, RZ, R5 ;  /* 0x000000ffff067224 */ /* 0x002fe200078e0005 */
[----:B------:R-:W-:Y:S01]  /*2d40*/  IABS R5, R7 ;  /* 0x0000000700057213 */ /* 0x000fe20000000000 */
[C---:B------:R-:W-:Y:S01]  /*2d50*/  IMAD.IADD R7, R3.reuse, 0x1, -R141 ;  /* 0x0000000103077824 */ /* 0x040fe200078e0a8d */
[----:B------:R-:W1:Y:S01]  /*2d60*/  LDSM.16.M88.4 R44, [R199+0x1800] ;  /* 0x00180000c72c783b */ /* 0x000e620000000200 */
[----:B------:R4:W-:Y:S03]  /*2d70*/  I2F R182, R6 ;  /* 0x0000000600b67306 */ /* 0x0009e60000201400 */
[----:B------:R-:W-:Y:S01]  /*2d80*/  HMMA.16816.F32 R52, R12, R26, R116 ;  /* 0x0000001a0c34723c */ /* 0x000fe20000001874 */
[----:B------:R-:W-:Y:S07]  /*2d90*/  LDSM.16.M88.4 R24, [R193] ;  /* 0x00000000c118783b */ /* 0x000fee0000000200 */
[----:B---3--:R-:W-:Y:S01]  /*2da0*/  HMMA.16816.F32 R80, R8, R20, R124 ;  /* 0x000000140850723c */ /* 0x008fe2000000187c */
[----:B----4-:R-:W-:Y:S01]  /*2db0*/  IMAD.MOV.U32 R6, RZ, RZ, R5 ;  /* 0x000000ffff067224 */ /* 0x010fe200078e0005 */
[----:B------:R-:W-:Y:S01]  /*2dc0*/  IABS R5, R7 ;  /* 0x0000000700057213 */ /* 0x000fe20000000000 */
[----:B------:R-:W-:-:S05]  /*2dd0*/  IMAD.IADD R7, R3, 0x1, -R140 ;  /* 0x0000000103077824 */ /* 0x000fca00078e0a8c */
[----:B-----5:R-:W-:Y:S01]  /*2de0*/  HMMA.16816.F32 R148, R8, R28, R128 ;  /* 0x0000001c0894723c */ /* 0x020fe20000001880 */
[----:B------:R3:W-:Y:S01]  /*2df0*/  I2F R180, R6 ;  /* 0x0000000600b47306 */ /* 0x0007e20000201400 */
[----:B------:R-:W-:-:S06]  /*2e00*/  IABS R16, R7 ;  /* 0x0000000700107213 */ /* 0x000fcc0000000000 */
[----:B--2---:R-:W-:Y:S01]  /*2e10*/  HMMA.16816.F32 R156, R8, R32, R112 ;  /* 0x00000020089c723c */ /* 0x004fe20000001870 */
[----:B------:R2:W-:Y:S01]  /*2e20*/  I2F R178, R5 ;  /* 0x0000000500b27306 */ /* 0x0005e20000201400 */
[----:B------:R-:W-:-:S06]  /*2e30*/  IMAD.MOV.U32 R12, RZ, RZ, R16 ;  /* 0x000000ffff0c7224 */ /* 0x000fcc00078e0010 */
[C---:B------:R-:W-:Y:S01]  /*2e40*/  HMMA.16816.F32 R120, R8.reuse, R22, R64 ;  /* 0x000000160878723c */ /* 0x040fe20000001840 */
[C---:B---3--:R-:W-:Y:S01]  /*2e50*/  IADD3 R6, R3.reuse, 0x8, RZ ;  /* 0x0000000803067810 */ /* 0x048fe20007ffe0ff */
[----:B------:R3:W-:Y:S04]  /*2e60*/  I2F R175, R12 ;  /* 0x0000000c00af7306 */ /* 0x0007e80000201400 */
[C---:B------:R-:W-:Y:S02]  /*2e70*/  IMAD.IADD R7, R6.reuse, 0x1, -R18 ;  /* 0x0000000106077824 */ /* 0x040fe400078e0a12 */
[----:B------:R-:W-:Y:S01]  /*2e80*/  IMAD.IADD R17, R6, 0x1, -R135 ;  /* 0x0000000106117824 */ /* 0x000fe200078e0a87 */
[----:B--2---:R-:W-:Y:S01]  /*2e90*/  IADD3 R5, R3, 0x40, RZ ;  /* 0x0000004003057810 */ /* 0x004fe20007ffe0ff */
[----:B-1----:R-:W-:Y:S01]  /*2ea0*/  HMMA.16816.F32 R164, R8, R44, R108 ;  /* 0x0000002c08a4723c */ /* 0x002fe2000000186c */
[----:B------:R-:W-:-:S02]  /*2eb0*/  IABS R7, R7 ;  /* 0x0000000700077213 */ /* 0x000fc40000000000 */
[----:B------:R-:W-:Y:S01]  /*2ec0*/  IADD3 R3, R3, 0x48, RZ ;  /* 0x0000004803037810 */ /* 0x000fe20007ffe0ff */
[----:B------:R-:W-:Y:S02]  /*2ed0*/  IMAD.IADD R13, R5, 0x1, -R18 ;  /* 0x00000001050d7824 */ /* 0x000fe400078e0a12 */
[----:B---3--:R-:W-:-:S03]  /*2ee0*/  IMAD.MOV.U32 R12, RZ, RZ, R7 ;  /* 0x000000ffff0c7224 */ /* 0x008fc600078e0007 */
[----:B------:R-:W-:Y:S01]  /*2ef0*/  IABS R7, R13 ;  /* 0x0000000d00077213 */ /* 0x000fe20000000000 */
[----:B------:R-:W-:Y:S01]  /*2f00*/  IMAD.IADD R13, R3, 0x1, -R18 ;  /* 0x00000001030d7824 */ /* 0x000fe200078e0a12 */
[C---:B------:R-:W-:Y:S01]  /*2f10*/  HMMA.16816.F32 R144, R8.reuse, R30, R56 ;  /* 0x0000001e0890723c */ /* 0x040fe20000001838 */
[----:B------:R1:W-:Y:S07]  /*2f20*/  I2F R126, R12 ;  /* 0x0000000c007e7306 */ /* 0x0003ee0000201400 */
[C---:B------:R-:W-:Y:S08]  /*2f30*/  HMMA.16816.F32 R152, R8.reuse, R34, R76 ;  /* 0x000000220898723c */ /* 0x040ff0000000184c */
[----:B------:R-:W-:Y:S01]  /*2f40*/  HMMA.16816.F32 R168, R8, R46, R72 ;  /* 0x0000002e08a8723c */ /* 0x000fe20000001848 */
[----:B-1----:R-:W-:Y:S01]  /*2f50*/  IMAD.MOV.U32 R12, RZ, RZ, R7 ;  /* 0x000000ffff0c7224 */ /* 0x002fe200078e0007 */
[----:B------:R-:W-:-:S03]  /*2f60*/  IABS R7, R13 ;  /* 0x0000000d00077213 */ /* 0x000fc60000000000 */
[----:B------:R1:W2:Y:S02]  /*2f70*/  I2F R125, R12 ;  /* 0x0000000c007d7306 */ /* 0x0002a40000201400 */
[----:B------:R-:W-:Y:S01]  /*2f80*/  IMAD.MOV.U32 R16, RZ, RZ, R7 ;  /* 0x000000ffff107224 */ /* 0x000fe200078e0007 */
[----:B------:R-:W-:Y:S01]  /*2f90*/  IABS R7, R17 ;  /* 0x0000001100077213 */ /* 0x000fe20000000000 */
[----:B------:R-:W-:Y:S02]  /*2fa0*/  IMAD.IADD R17, R5, 0x1, -R135 ;  /* 0x0000000105117824 */ /* 0x000fe400078e0a87 */
[----:B------:R-:W-:Y:S02]  /*2fb0*/  IMAD.IADD R9, R6, 0x1, -R132 ;  /* 0x0000000106097824 */ /* 0x000fe400078e0a84 */
[----:B------:R3:W-:Y:S01]  /*2fc0*/  I2F R94, R16 ;  /* 0x00000010005e7306 */ /* 0x0007e20000201400 */
[----:B-1----:R-:W1:Y:S01]  /*2fd0*/  LDSM.16.M88.4 R12, [R196] ;  /* 0x00000000c40c783b */ /* 0x002e620000000200 */
[----:B---3--:R-:W-:Y:S01]  /*2fe0*/  IMAD.MOV.U32 R16, RZ, RZ, R7 ;  /* 0x000000ffff107224 */ /* 0x008fe200078e0007 */
[----:B------:R-:W-:Y:S01]  /*2ff0*/  IABS R7, R17 ;  /* 0x0000001100077213 */ /* 0x000fe20000000000 */
[----:B------:R-:W-:-:S04]  /*3000*/  IMAD.IADD R17, R3, 0x1, -R135 ;  /* 0x0000000103117824 */ /* 0x000fc800078e0a87 */
[----:B------:R3:W-:Y:S02]  /*3010*/  I2F R127, R16 ;  /* 0x00000010007f7306 */ /* 0x0007e40000201400 */
[----:B---3--:R-:W-:Y:S01]  /*3020*/  IMAD.MOV.U32 R16, RZ, RZ, R7 ;  /* 0x000000ffff107224 */ /* 0x008fe200078e0007 */
[----:B------:R-:W-:Y:S01]  /*3030*/  IABS R7, R17 ;  /* 0x0000001100077213 */ /* 0x000fe20000000000 */
[----:B------:R-:W-:-:S04]  /*3040*/  IMAD.IADD R17, R6, 0x1, -R133 ;  /* 0x0000000106117824 */ /* 0x000fc800078e0a85 */
[----:B------:R3:W4:Y:S01]  /*3050*/  I2F R119, R16 ;  /* 0x0000001000777306 */ /* 0x0007220000201400 */
[----:B-1----:R-:W-:Y:S01]  /*3060*/  HMMA.16816.F32 R72, R12, R20, R40 ;  /* 0x000000140c48723c */ /* 0x002fe20000001828 */
[----:B---3--:R-:W-:Y:S01]  /*3070*/  IMAD.MOV.U32 R16, RZ, RZ, R7 ;  /* 0x000000ffff107224 */ /* 0x008fe200078e0007 */
[----:B------:R-:W-:-:S06]  /*3080*/  IABS R7, R17 ;  /* 0x0000001100077213 */ /* 0x000fcc0000000000 */
[C---:B------:R-:W-:Y:S01]  /*3090*/  HMMA.16816.F32 R64, R12.reuse, R22, R36 ;  /* 0x000000160c40723c */ /* 0x040fe20000001824 */
[----:B------:R-:W1:Y:S01]  /*30a0*/  LDSM.16.M88.4 R20, [R197+0x2000] ;  /* 0x00200000c514783b */ /* 0x000e620000000200 */
[----:B------:R3:W-:Y:S03]  /*30b0*/  I2F R17, R16 ;  /* 0x0000001000117306 */ /* 0x0007e60000201400 */
[----:B------:R-:W-:Y:S03]  /*30c0*/  LDSM.16.M88.4 R36, [R193+0x800] ;  /* 0x00080000c124783b */ /* 0x000fe60000000200 */
[C---:B------:R-:W-:Y:S02]  /*30d0*/  HMMA.16816.F32 R56, R12.reuse, R32, R84 ;  /* 0x000000200c38723c */ /* 0x040fe40000001854 */
[----:B------:R5:W-:Y:S06]  /*30e0*/  I2F R124, R7 ;  /* 0x00000007007c7306 */ /* 0x000bec0000201400 */
[----:B------:R-:W-:Y:S01]  /*30f0*/  HMMA.16816.F32 R68, R12, R28, R68 ;  /* 0x0000001c0c44723c */ /* 0x000fe20000001844 */
[----:B---3--:R-:W-:-:S04]  /*3100*/  IADD3 R16, -R133, R5, RZ ;  /* 0x0000000585107210 */ /* 0x008fc80007ffe1ff */
[----:B------:R-:W-:-:S03]  /*3110*/  IABS R16, R16 ;  /* 0x0000001000107213 */ /* 0x000fc60000000000 */
[C---:B------:R-:W-:Y:S01]  /*3120*/  HMMA.16816.F32 R60, R12.reuse, R30, R60 ;  /* 0x0000001e0c3c723c */ /* 0x040fe2000000183c */
[----:B-----5:R-:W-:Y:S02]  /*3130*/  IMAD.IADD R7, R3, 0x1, -R133 ;  /* 0x0000000103077824 */ /* 0x020fe400078e0a85 */
[----:B------:R-:W-:Y:S02]  /*3140*/  IMAD.MOV.U32 R8, RZ, RZ, R16 ;  /* 0x000000ffff087224 */ /* 0x000fe400078e0010 */
[----:B------:R-:W-:Y:S01]  /*3150*/  IMAD.IADD R16, R6, 0x1, -R102 ;  /* 0x0000000106107824 */ /* 0x000fe200078e0a66 */
[----:B------:R-:W-:Y:S01]  /*3160*/  IABS R7, R7 ;  /* 0x0000000700077213 */ /* 0x000fe20000000000 */
[----:B------:R3:W-:Y:S01]  /*3170*/  I2F R118, R8 ;  /* 0x0000000800767306 */ /* 0x0007e20000201400 */
[C---:B------:R-:W-:Y:S08]  /*3180*/  HMMA.16816.F32 R48, R12.reuse, R34, R48 ;  /* 0x000000220c30723c */ /* 0x040ff00000001830 */
[----:B------:R-:W-:Y:S01]  /*3190*/  HMMA.16816.F32 R40, R12, R44, R88 ;  /* 0x0000002c0c28723c */ /* 0x000fe20000001858 */
[----:B---3--:R-:W-:Y:S01]  /*31a0*/  IMAD.MOV.U32 R8, RZ, RZ, R7 ;  /* 0x000000ffff087224 */ /* 0x008fe200078e0007 */
[----:B------:R-:W-:Y:S01]  /*31b0*/  IABS R7, R9 ;  /* 0x0000000900077213 */ /* 0x000fe20000000000 */
[----:B------:R-:W-:-:S05]  /*31c0*/  IMAD.IADD R9, R5, 0x1, -R132 ;  /* 0x0000000105097824 */ /* 0x000fca00078e0a84 */
[----:B------:R-:W-:Y:S01]  /*31d0*/  HMMA.16816.F32 R28, R12, R46, R52 ;  /* 0x0000002e0c1c723c */ /* 0x000fe20000001834 */
[----:B------:R3:W-:Y:S01]  /*31e0*/  I2F R106, R8 ;  /* 0x00000008006a7306 */ /* 0x0007e20000201400 */
[----:B------:R-:W-:Y:S05]  /*31f0*/  LDSM.16.M88.4 R44, [R193+0x1000] ;  /* 0x00100000c12c783b */ /* 0x000fea0000000200 */
[C---:B------:R-:W-:Y:S01]  /*3200*/  IMAD.IADD R12, R6.reuse, 0x1, -R19 ;  /* 0x00000001060c7824 */ /* 0x040fe200078e0a13 */
[----:B-1----:R-:W-:Y:S01]  /*3210*/  HMMA.16816.F32 R52, R20, R24, R80 ;  /* 0x000000181434723c */ /* 0x002fe20000001850 */
[----:B---3--:R-:W-:Y:S01]  /*3220*/  IMAD.MOV.U32 R8, RZ, RZ, R7 ;  /* 0x000000ffff087224 */ /* 0x008fe200078e0007 */
[----:B------:R-:W-:Y:S01]  /*3230*/  IABS R7, R9 ;  /* 0x0000000900077213 */ /* 0x000fe20000000000 */
[----:B------:R-:W-:-:S02]  /*3240*/  IMAD.IADD R9, R6, 0x1, -R107 ;  /* 0x0000000106097824 */ /* 0x000fc400078e0a6b */
[----:B------:R1:W-:Y:S03]  /*3250*/  I2F R117, R8 ;  /* 0x0000000800757306 */ /* 0x0003e60000201400 */
[----:B------:R-:W-:-:S05]  /*3260*/  IABS R2, R9 ;  /* 0x0000000900027213 */ /* 0x000fca0000000000 */
[----:B------:R3:W-:Y:S01]  /*3270*/  I2F R103, R7 ;  /* 0x0000000700677306 */ /* 0x0007e20000201400 */
[----:B-1----:R-:W-:-:S07]  /*3280*/  IMAD.IADD R8, R3, 0x1, -R132 ;  /* 0x0000000103087824 */ /* 0x002fce00078e0a84 */
[----:B------:R1:W-:Y:S01]  /*3290*/  I2F R116, R2 ;  /* 0x0000000200747306 */ /* 0x0003e20000201400 */
[----:B------:R-:W-:-:S05]  /*32a0*/  IABS R8, R8 ;  /* 0x0000000800087213 */ /* 0x000fca0000000000 */
[----:B---3--:R-:W-:Y:S02]  /*32b0*/  IMAD.MOV.U32 R7, RZ, RZ, R8 ;  /* 0x000000ffff077224 */ /* 0x008fe400078e0008 */
[----:B------:R-:W3:Y:S02]  /*32c0*/  LDSM.16.M88.4 R8, [R197] ;  /* 0x00000000c508783b */ /* 0x000ee40000000200 */
[----:B------:R5:W-:Y:S01]  /*32d0*/  I2F R101, R7 ;  /* 0x0000000700657306 */ /* 0x000be20000201400 */
[----:B-1----:R-:W-:-:S05]  /*32e0*/  IMAD.IADD R2, R3, 0x1, -R107 ;  /* 0x0000000103027824 */ /* 0x002fca00078e0a6b */
[----:B------:R-:W-:Y:S01]  /*32f0*/  IABS R2, R2 ;  /* 0x0000000200027213 */ /* 0x000fe20000000000 */
[----:B-----5:R-:W-:-:S05]  /*3300*/  IMAD.IADD R7, R5, 0x1, -R107 ;  /* 0x0000000105077824 */ /* 0x020fca00078e0a6b */
[----:B------:R-:W-:-:S04]  /*3310*/  IABS R7, R7 ;  /* 0x0000000700077213 */ /* 0x000fc80000000000 */
[----:B------:R1:W-:Y:S01]  /*3320*/  I2F R95, R7 ;  /* 0x00000007005f7306 */ /* 0x0003e20000201400 */
[----:B---3--:R-:W-:Y:S01]  /*3330*/  HMMA.16816.F32 R32, R8, R24, R72 ;  /* 0x000000180820723c */ /* 0x008fe20000001848 */
[----:B------:R-:W3:Y:S01]  /*3340*/  LDSM.16.M88.4 R72, [R193+0x1800] ;  /* 0x00180000c148783b */ /* 0x000ee20000000200 */
[----:B------:R-:W-:-:S04]  /*3350*/  DEPBAR.LE SB0, 0x0 ;  /* 0x000080000000791a */ /* 0x000fc80000000000 */
[----:B-1----:R-:W-:Y:S01]  /*3360*/  IMAD.MOV.U32 R7, RZ, RZ, R2 ;  /* 0x000000ffff077224 */ /* 0x002fe200078e0002 */
[----:B------:R-:W-:Y:S01]  /*3370*/  IABS R2, R16 ;  /* 0x0000001000027213 */ /* 0x000fe20000000000 */
[C---:B------:R-:W-:Y:S02]  /*3380*/  HMMA.16816.F32 R80, R8.reuse, R38, R60 ;  /* 0x000000260850723c */ /* 0x040fe4000000183c */
[----:B------:R1:W-:Y:S06]  /*3390*/  I2F R87, R7 ;  /* 0x0000000700577306 */ /* 0x0003ec0000201400 */
[C---:B------:R-:W-:Y:S02]  /*33a0*/  HMMA.16816.F32 R64, R8.reuse, R26, R64 ;  /* 0x0000001a0840723c */ /* 0x040fe40000001840 */
[----:B------:R5:W-:Y:S06]  /*33b0*/  I2F R93, R2 ;  /* 0x00000002005d7306 */ /* 0x000bec0000201400 */
[----:B------:R-:W-:Y:S01]  /*33c0*/  HMMA.16816.F32 R68, R8, R36, R68 ;  /* 0x000000240844723c */ /* 0x000fe20000001844 */
[----:B------:R-:W-:-:S02]  /*33d0*/  FFMA.FTZ R13, R161, -R100, R33 ;  /* 0x80000064a10d7223 */ /* 0x000fc40000010021 */
[----:B-1----:R-:W-:-:S05]  /*33e0*/  IMAD.IADD R7, R5, 0x1, -R102 ;  /* 0x0000000105077824 */ /* 0x002fca00078e0a66 */
[----:B------:R-:W-:Y:S01]  /*33f0*/  IABS R7, R7 ;  /* 0x0000000700077213 */ /* 0x000fe20000000000 */
[C---:B------:R-:W-:Y:S01]  /*3400*/  HMMA.16816.F32 R88, R8.reuse, R44, R56 ;  /* 0x0000002c0858723c */ /* 0x040fe20000001838 */
[----:B-----5:R-:W-:Y:S02]  /*3410*/  IMAD.IADD R2, R3, 0x1, -R102 ;  /* 0x0000000103027824 */ /* 0x020fe400078e0a66 */
[----:B------:R1:W-:Y:S03]  /*3420*/  I2F R86, R7 ;  /* 0x0000000700567306 */ /* 0x0003e60000201400 */
[----:B------:R-:W-:Y:S02]  /*3430*/  IABS R2, R2 ;  /* 0x0000000200027213 */ /* 0x000fe40000000000 */
[C---:B------:R-:W-:Y:S08]  /*3440*/  HMMA.16816.F32 R112, R8.reuse, R46, R48 ;  /* 0x0000002e0870723c */ /* 0x040ff00000001830 */
[----:B---3--:R-:W-:Y:S01]  /*3450*/  HMMA.16816.F32 R108, R8, R72, R40 ;  /* 0x00000048086c723c */ /* 0x008fe20000001828 */
[----:B-1----:R-:W-:Y:S01]  /*3460*/  IMAD.MOV.U32 R7, RZ, RZ, R2 ;  /* 0x000000ffff077224 */ /* 0x002fe200078e0002 */
[----:B------:R-:W-:Y:S01]  /*3470*/  IABS R2, R12 ;  /* 0x0000000c00027213 */ /* 0x000fe20000000000 */
[----:B------:R-:W-:-:S02]  /*3480*/  IMAD.IADD R12, R5, 0x1, -R19 ;  /* 0x00000001050c7824 */ /* 0x000fc400078e0a13 */
[----:B------:R1:W-:Y:S03]  /*3490*/  I2F R15, R7 ;  /* 0x00000007000f7306 */ /* 0x0003e60000201400 */
[----:B------:R-:W-:Y:S07]  /*34a0*/  HMMA.16816.F32 R96, R8, R74, R28 ;  /* 0x0000004a0860723c */ /* 0x000fee000000181c */
[----:B------:R-:W-:Y:S01]  /*34b0*/  IMAD.IADD R9, R6, 0x1, -R136 ;  /* 0x0000000106097824 */ /* 0x000fe200078e0a88 */
[----:B------:R-:W-:Y:S01]  /*34c0*/  HMMA.16816.F32 R24, R20, R26, R120 ;  /* 0x0000001a1418723c */ /* 0x000fe20000001878 */
[----:B--2---:R-:W-:-:S02]  /*34d0*/  FFMA.FTZ R8, R125, -R100, R52 ;  /* 0x800000647d087223 */ /* 0x004fc40000010034 */
[-C--:B------:R-:W-:Y:S01]  /*34e0*/  FFMA.FTZ R10, R126, -R100.reuse, R34 ;  /* 0x800000647e0a7223 */ /* 0x080fe20000010022 */
[----:B------:R-:W-:Y:S01]  /*34f0*/  IABS R9, R9 ;  /* 0x0000000900097213 */ /* 0x000fe20000000000 */
[----:B------:R-:W-:Y:S01]  /*3500*/  FFMA.FTZ R11, R143, -R100, R32 ;  /* 0x800000648f0b7223 */ /* 0x000fe20000010020 */
[----:B------:R-:W-:Y:S01]  /*3510*/  FSEL R102, R8, -INF , !P2 ;  /* 0xff80000008667808 */ /* 0x000fe20005000000 */
[----:B-1----:R-:W-:Y:S01]  /*3520*/  IMAD.MOV.U32 R7, RZ, RZ, R2 ;  /* 0x000000ffff077224 */ /* 0x002fe200078e0002 */
[----:B------:R-:W-:Y:S01]  /*3530*/  IABS R2, R12 ;  /* 0x0000000c00027213 */ /* 0x000fe20000000000 */
[----:B------:R-:W-:Y:S01]  /*3540*/  IMAD.IADD R12, R3, 0x1, -R19 ;  /* 0x00000001030c7824 */ /* 0x000fe200078e0a13 */
[----:B------:R-:W-:Y:S01]  /*3550*/  FSEL R130, R10, -INF , !P2 ;  /* 0xff8000000a827808 */ /* 0x000fe20005000000 */
[----:B------:R1:W-:Y:S01]  /*3560*/  I2F R92, R7 ;  /* 0x00000007005c7306 */ /* 0x0003e20000201400 */
[----:B------:R-:W-:Y:S01]  /*3570*/  IMAD.MOV.U32 R8, RZ, RZ, R9 ;  /* 0x000000ffff087224 */ /* 0x000fe200078e0009 */
[----:B------:R-:W-:Y:S01]  /*3580*/  FSEL R128, R11, -INF , !P2 ;  /* 0xff8000000b807808 */ /* 0x000fe20005000000 */
[----:B------:R-:W-:Y:S01]  /*3590*/  IMAD.IADD R9, R3, 0x1, -R136 ;  /* 0x0000000103097824 */ /* 0x000fe200078e0a88 */
[----:B------:R-:W-:Y:S01]  /*35a0*/  HMMA.16816.F32 R48, R20, R44, R156 ;  /* 0x0000002c1430723c */ /* 0x000fe2000000189c */
[----:B------:R-:W-:Y:S01]  /*35b0*/  IMAD.IADD R10, R6, 0x1, -R137 ;  /* 0x00000001060a7824 */ /* 0x000fe200078e0a89 */
[----:B------:R-:W-:Y:S01]  /*35c0*/  FSEL R121, R13, -INF , !P0 ;  /* 0xff8000000d797808 */ /* 0x000fe20004000000 */
[-C--:B----4-:R-:W-:Y:S01]  /*35d0*/  FFMA.FTZ R11, R119, -R100.reuse, R53 ;  /* 0x80000064770b7223 */ /* 0x090fe20000010035 */
[----:B------:R-:W-:Y:S01]  /*35e0*/  I2F R78, R8 ;  /* 0x00000008004e7306 */ /* 0x000fe20000201400 */
[----:B------:R-:W-:-:S02]  /*35f0*/  FFMA.FTZ R30, R185, -R100, R89 ;  /* 0x80000064b91e7223 */ /* 0x000fc40000010059 */
[-C--:B------:R-:W-:Y:S02]  /*3600*/  FFMA.FTZ R34, R184, -R100.reuse, R112 ;  /* 0x80000064b8227223 */ /* 0x080fe40000010070 */
[-C--:B------:R-:W-:Y:S02]  /*3610*/  FFMA.FTZ R33, R183, -R100.reuse, R113 ;  /* 0x80000064b7217223 */ /* 0x080fe40000010071 */
[----:B------:R-:W-:Y:S02]  /*3620*/  FFMA.FTZ R32, R182, -R100, R108 ;  /* 0x80000064b6207223 */ /* 0x000fe4000001006c */
[----:B-1----:R-:W-:Y:S01]  /*3630*/  IMAD.MOV.U32 R7, RZ, RZ, R2 ;  /* 0x000000ffff077224 */ /* 0x002fe200078e0002 */
[----:B------:R-:W-:Y:S01]  /*3640*/  IABS R2, R12 ;  /* 0x0000000c00027213 */ /* 0x000fe20000000000 */
[----:B------:R-:W-:Y:S01]  /*3650*/  FFMA.FTZ R31, R180, -R100, R109 ;  /* 0x80000064b41f7223 */ /* 0x000fe2000001006d */
[----:B------:R-:W-:Y:S01]  /*3660*/  IADD3 R12, -R104, R6, RZ ;  /* 0x00000006680c7210 */ /* 0x000fe20007ffe1ff */
        /* <DEDUP_REMOVED lines=20> */
[----:B------:R1:W2:Y:S02]  /*37b0*/  I2F R14, R7 ;  /* 0x00000007000e7306 */ /* 0x0002a40000201400 */
[----:B-1----:R-:W-:Y:S01]  /*37c0*/  IMAD.MOV.U32 R7, RZ, RZ, R2 ;  /* 0x000000ffff077224 */ /* 0x002fe200078e0002 */
[----:B------:R-:W-:Y:S01]  /*37d0*/  IABS R2, R12 ;  /* 0x0000000c00027213 */ /* 0x000fe20000000000 */
[----:B------:R-:W-:-:S04]  /*37e0*/  FFMA.FTZ R12, R127, -R100, R35 ;  /* 0x800000647f0c7223 */ /* 0x000fc80000010023 */
[----:B------:R1:W3:Y:S01]  /*37f0*/  I2F R29, R7 ;  /* 0x00000007001d7306 */ /* 0x0002e20000201400 */
[-C--:B--2---:R-:W-:Y:S01]  /*3800*/  FFMA.FTZ R14, R14, -R100.reuse, R90 ;  /* 0x800000640e0e7223 */ /* 0x084fe2000001005a */
[----:B------:R-:W-:Y:S01]  /*3810*/  FSEL R129, R12, -INF , !P0 ;  /* 0xff8000000c817808 */ /* 0x000fe20004000000 */
[----:B------:R-:W-:-:S05]  /*3820*/  FFMA.FTZ R12, R163, -R100, R65 ;  /* 0x80000064a30c7223 */ /* 0x000fca0000010041 */
[----:B------:R2:W-:Y:S01]  /*3830*/  I2F R28, R2 ;  /* 0x00000002001c7306 */ /* 0x0005e20000201400 */
[----:B------:R-:W-:Y:S01]  /*3840*/  FSEL R120, R12, -INF , !P6 ;  /* 0xff8000000c787808 */ /* 0x000fe20007000000 */
[----:B------:R-:W-:-:S05]  /*3850*/  FFMA.FTZ R12, R174, -R100, R68 ;  /* 0x80000064ae0c7223 */ /* 0x000fca0000010044 */
[----:B------:R-:W-:Y:S01]  /*3860*/  FSEL R135, R12, -INF , !P5 ;  /* 0xff8000000c877808 */ /* 0x000fe20006800000 */
[-C--:B-1----:R-:W-:Y:S01]  /*3870*/  FFMA.FTZ R7, R94, -R100.reuse, R54 ;  /* 0x800000645e077223 */ /* 0x082fe20000010036 */
[----:B------:R-:W-:Y:S01]  /*3880*/  FSEL R94, R11, -INF , !P0 ;  /* 0xff8000000b5e7808 */ /* 0x000fe20004000000 */
[-C--:B------:R-:W-:Y:S02]  /*3890*/  FFMA.FTZ R11, R162, -R100.reuse, R64 ;  /* 0x80000064a20b7223 */ /* 0x080fe40000010040 */
[----:B------:R-:W-:Y:S01]  /*38a0*/  FFMA.FTZ R12, R177, -R100, R69 ;  /* 0x80000064b10c7223 */ /* 0x000fe20000010045 */
[----:B------:R-:W-:Y:S01]  /*38b0*/  FSEL R126, R7, -INF , !P2 ;  /* 0xff800000077e7808 */ /* 0x000fe20005000000 */
[----:B------:R-:W-:Y:S01]  /*38c0*/  BAR.SYNC.DEFER_BLOCKING 0x0 ;  /* 0x0000000000007b1d */ /* 0x000fe20000010000 */
[----:B------:R-:W-:Y:S01]  /*38d0*/  ISETP.GE.AND P2, PT, R104, R105, PT ;  /* 0x000000696800720c */ /* 0x000fe20003f46270 */
[----:B--2---:R-:W-:-:S05]  /*38e0*/  IMAD.IADD R2, R5, 0x1, -R136 ;  /* 0x0000000105027824 */ /* 0x004fca00078e0a88 */
[----:B------:R-:W-:Y:S02]  /*38f0*/  IABS R7, R2 ;  /* 0x0000000200077213 */ /* 0x000fe40000000000 */
[----:B------:R-:W-:Y:S01]  /*3900*/  IABS R2, R9 ;  /* 0x0000000900027213 */ /* 0x000fe20000000000 */
[----:B------:R-:W-:Y:S02]  /*3910*/  FFMA.FTZ R9, R17, -R100, R55 ;  /* 0x8000006411097223 */ /* 0x000fe40000010037 */
[----:B------:R-:W-:Y:S01]  /*3920*/  IMAD.MOV.U32 R8, RZ, RZ, R7 ;  /* 0x000000ffff087224 */ /* 0x000fe200078e0007 */
[C---:B------:R-:W-:Y:S01]  /*3930*/  HMMA.16816.F32 R16, R20.reuse, R36, R148 ;  /* 0x000000241410723c */ /* 0x040fe20000001894 */
[----:B------:R-:W-:Y:S01]  /*3940*/  IMAD.MOV.U32 R7, RZ, RZ, R2 ;  /* 0x000000ffff077224 */ /* 0x000fe200078e0002 */
[----:B------:R-:W-:Y:S01]  /*3950*/  IABS R2, R10 ;  /* 0x0000000a00027213 */ /* 0x000fe20000000000 */
[----:B------:R1:W-:Y:S01]  /*3960*/  I2F R76, R8 ;  /* 0x00000008004c7306 */ /* 0x0003e20000201400 */
[----:B------:R-:W-:Y:S01]  /*3970*/  FSEL R119, R9, -INF , !P0 ;  /* 0xff80000009777808 */ /* 0x000fe20004000000 */
[-C--:B------:R-:W-:Y:S01]  /*3980*/  FFMA.FTZ R9, R118, -R100.reuse, R24 ;  /* 0x8000006476097223 */ /* 0x080fe20000010018 */
[----:B------:R-:W-:Y:S01]  /*3990*/  FSEL R118, R11, -INF , !P1 ;  /* 0xff8000000b767808 */ /* 0x000fe20004800000 */
[-C--:B------:R-:W-:Y:S01]  /*39a0*/  FFMA.FTZ R10, R124, -R100.reuse, R66 ;  /* 0x800000647c0a7223 */ /* 0x080fe20000010042 */
[C---:B------:R-:W-:Y:S01]  /*39b0*/  HMMA.16816.F32 R36, R20.reuse, R38, R144 ;  /* 0x000000261424723c */ /* 0x040fe20000001890 */
[-C--:B------:R-:W-:Y:S01]  /*39c0*/  FFMA.FTZ R11, R117, -R100.reuse, R67 ;  /* 0x80000064750b7223 */ /* 0x080fe20000010043 */
[----:B------:R-:W-:Y:S01]  /*39d0*/  FSEL R66, R9, -INF , !P1 ;  /* 0xff80000009427808 */ /* 0x000fe20004800000 */
[----:B------:R2:W-:Y:S01]  /*39e0*/  I2F R62, R7 ;  /* 0x00000007003e7306 */ /* 0x0005e20000201400 */
[----:B------:R-:W-:Y:S01]  /*39f0*/  IMAD.IADD R9, R5, 0x1, -R138 ;  /* 0x0000000105097824 */ /* 0x000fe200078e0a8a */
[----:B------:R-:W-:Y:S01]  /*3a00*/  ISETP.GE.AND P0, PT, R134, R105, PT ;  /* 0x000000698600720c */ /* 0x000fe20003f06270 */
[-C--:B------:R-:W-:Y:S01]  /*3a10*/  FFMA.FTZ R24, R176, -R100.reuse, R88 ;  /* 0x80000064b0187223 */ /* 0x080fe20000010058 */
[----:B------:R-:W-:Y:S01]  /*3a20*/  FSEL R122, R11, -INF , !P6 ;  /* 0xff8000000b7a7808 */ /* 0x000fe20007000000 */
[-C--:B------:R-:W-:Y:S01]  /*3a30*/  FFMA.FTZ R11, R116, -R100.reuse, R70 ;  /* 0x80000064740b7223 */ /* 0x080fe20000010046 */
[----:B------:R-:W-:Y:S01]  /*3a40*/  FSEL R123, R10, -INF , !P1 ;  /* 0xff8000000a7b7808 */ /* 0x000fe20004800000 */
[-C--:B------:R-:W-:Y:S01]  /*3a50*/  FFMA.FTZ R10, R103, -R100.reuse, R25 ;  /* 0x80000064670a7223 */ /* 0x080fe20000010019 */
[----:B------:R4:W5:Y:S01]  /*3a60*/  I2F R61, R2 ;  /* 0x00000002003d7306 */ /* 0x0009620000201400 */
[----:B-1----:R-:W-:Y:S01]  /*3a70*/  IMAD.IADD R8, R5, 0x1, -R137 ;  /* 0x0000000105087824 */ /* 0x002fe200078e0a89 */
[----:B------:R-:W-:Y:S01]  /*3a80*/  FSEL R149, R11, -INF , !P5 ;  /* 0xff8000000b957808 */ /* 0x000fe20006800000 */
[----:B------:R-:W-:Y:S01]  /*3a90*/  FFMA.FTZ R11, R93, -R100, R71 ;  /* 0x800000645d0b7223 */ /* 0x000fe20000010047 */
[----:B------:R-:W-:Y:S01]  /*3aa0*/  HMMA.16816.F32 R52, R20, R46, R152 ;  /* 0x0000002e1434723c */ /* 0x000fe20000001898 */
[----:B------:R-:W-:-:S02]  /*3ab0*/  FSEL R158, R24, -INF , !P0 ;  /* 0xff800000189e7808 */ /* 0x000fc40004000000 */
[----:B------:R-:W-:Y:S01]  /*3ac0*/  IABS R8, R8 ;  /* 0x0000000800087213 */ /* 0x000fe20000000000 */
[-C--:B--2---:R-:W-:Y:S01]  /*3ad0*/  FFMA.FTZ R7, R106, -R100.reuse, R26 ;  /* 0x800000646a077223 */ /* 0x084fe2000001001a */
[----:B------:R-:W-:Y:S02]  /*3ae0*/  FSEL R150, R11, -INF , !P4 ;  /* 0xff8000000b967808 */ /* 0x000fe40006000000 */
[----:B------:R-:W-:Y:S01]  /*3af0*/  FSEL R64, R10, -INF , !P6 ;  /* 0xff8000000a407808 */ /* 0x000fe20007000000 */
[----:B------:R-:W-:Y:S01]  /*3b00*/  HMMA.16816.F32 R44, R20, R72, R164 ;  /* 0x00000048142c723c */ /* 0x000fe200000018a4 */
[----:B------:R-:W-:Y:S01]  /*3b10*/  FSEL R104, R7, -INF , !P1 ;  /* 0xff80000007687808 */ /* 0x000fe20004800000 */
[----:B------:R-:W-:Y:S01]  /*3b20*/  IMAD.MOV.U32 R7, RZ, RZ, R8 ;  /* 0x000000ffff077224 */ /* 0x000fe200078e0008 */
[----:B------:R-:W-:Y:S01]  /*3b30*/  ISETP.GE.AND P1, PT, R136, R105, PT ;  /* 0x000000698800720c */ /* 0x000fe20003f26270 */
[----:B----4-:R-:W-:Y:S01]  /*3b40*/  IMAD.IADD R2, R3, 0x1, -R137 ;  /* 0x0000000103027824 */ /* 0x010fe200078e0a89 */
[----:B------:R-:W-:Y:S01]  /*3b50*/  FSEL R134, R12, -INF , !P4 ;  /* 0xff8000000c867808 */ /* 0x000fe20006000000 */
[----:B------:R-:W-:Y:S01]  /*3b60*/  IMAD.IADD R8, R6, 0x1, -R138 ;  /* 0x0000000106087824 */ /* 0x000fe200078e0a8a */
[----:B------:R1:W2:Y:S01]  /*3b70*/  I2F R60, R7 ;  /* 0x00000007003c7306 */ /* 0x0002a20000201400 */
[----:B------:R-:W-:Y:S01]  /*3b80*/  FFMA.FTZ R11, R84, -R100, R38 ;  /* 0x80000064540b7223 */ /* 0x000fe20000010026 */
[----:B------:R-:W-:Y:S01]  /*3b90*/  IABS R2, R2 ;  /* 0x0000000200027213 */ /* 0x000fe20000000000 */
[-C--:B------:R-:W-:Y:S01]  /*3ba0*/  FFMA.FTZ R10, R95, -R100.reuse, R16 ;  /* 0x800000645f0a7223 */ /* 0x080fe20000010010 */
[----:B------:R-:W-:Y:S01]  /*3bb0*/  FSEL R151, R30, -INF , !P1 ;  /* 0xff8000001e977808 */ /* 0x000fe20004800000 */
[-C--:B------:R-:W-:Y:S01]  /*3bc0*/  FFMA.FTZ R13, R77, -R100.reuse, R37 ;  /* 0x800000644d0d7223 */ /* 0x080fe20000010025 */
[----:B------:R-:W-:Y:S01]  /*3bd0*/  FSEL R166, R14, -INF , !P0 ;  /* 0xff8000000ea67808 */ /* 0x000fe20004000000 */
[-C--:B------:R-:W-:Y:S01]  /*3be0*/  FFMA.FTZ R16, R92, -R100.reuse, R82 ;  /* 0x800000645c107223 */ /* 0x080fe20000010052 */
[----:B------:R4:W2:Y:S01]  /*3bf0*/  I2F R59, R2 ;  /* 0x00000002003b7306 */ /* 0x0008a20000201400 */
[----:B------:R-:W-:Y:S01]  /*3c00*/  FSEL R70, R10, -INF , !P5 ;  /* 0xff8000000a467808 */ /* 0x000fe20006800000 */
[----:B------:R-:W-:-:S02]  /*3c10*/  FFMA.FTZ R10, R86, -R100, R17 ;  /* 0x80000064560a7223 */ /* 0x000fc40000010011 */
[-C--:B------:R-:W-:Y:S02]  /*3c20*/  FFMA.FTZ R17, R79, -R100.reuse, R83 ;  /* 0x800000644f117223 */ /* 0x080fe40000010053 */
[-C--:B---3--:R-:W-:Y:S01]  /*3c30*/  FFMA.FTZ R12, R29, -R100.reuse, R48 ;  /* 0x800000641d0c7223 */ /* 0x088fe20000010030 */
[----:B------:R-:W-:Y:S01]  /*3c40*/  FSEL R68, R10, -INF , !P4 ;  /* 0xff8000000a447808 */ /* 0x000fe20006000000 */
[----:B------:R-:W-:Y:S01]  /*3c50*/  FFMA.FTZ R10, R63, -R100, R39 ;  /* 0x800000643f0a7223 */ /* 0x000fe20000010027 */
[----:B-1----:R-:W-:Y:S01]  /*3c60*/  IABS R7, R8 ;  /* 0x0000000800077213 */ /* 0x002fe20000000000 */
[-C--:B------:R-:W-:Y:S01]  /*3c70*/  FFMA.FTZ R8, R101, -R100.reuse, R27 ;  /* 0x8000006465087223 */ /* 0x080fe2000001001b */
[----:B------:R-:W-:Y:S01]  /*3c80*/  FSEL R143, R17, -INF , !P2 ;  /* 0xff800000118f7808 */ /* 0x000fe20005000000 */
[----:B------:R-:W-:Y:S01]  /*3c90*/  HMMA.16816.F32 R24, R20, R74, R168 ;  /* 0x0000004a1418723c */ /* 0x000fe200000018a8 */
[----:B------:R1:W3:Y:S01]  /*3ca0*/  I2F R58, R7 ;  /* 0x00000007003a7306 */ /* 0x0002e20000201400 */
[----:B------:R-:W-:Y:S01]  /*3cb0*/  FSEL R39, R13, -INF , !P2 ;  /* 0xff8000000d277808 */ /* 0x000fe20005000000 */
[-C--:B------:R-:W-:Y:S01]  /*3cc0*/  FFMA.FTZ R29, R178, -R100.reuse, R96 ;  /* 0x80000064b21d7223 */ /* 0x080fe20000010060 */
[----:B----4-:R-:W-:Y:S01]  /*3cd0*/  IABS R2, R9 ;  /* 0x0000000900027213 */ /* 0x010fe20000000000 */
[-C--:B------:R-:W-:Y:S01]  /*3ce0*/  FFMA.FTZ R9, R87, -R100.reuse, R18 ;  /* 0x8000006457097223 */ /* 0x080fe20000010012 */
[----:B------:R-:W-:Y:S01]  /*3cf0*/  FSEL R65, R8, -INF , !P6 ;  /* 0xff80000008417808 */ /* 0x000fe20007000000 */
[-C--:B------:R-:W-:Y:S01]  /*3d00*/  FFMA.FTZ R18, R181, -R100.reuse, R80 ;  /* 0x80000064b5127223 */ /* 0x080fe20000010050 */
[----:B------:R-:W-:Y:S01]  /*3d10*/  IADD3 R8, -R138, R3, RZ ;  /* 0x000000038a087210 */ /* 0x000fe20007ffe1ff */
[-C--:B-----5:R-:W-:Y:S01]  /*3d20*/  FFMA.FTZ R23, R61, -R100.reuse, R114 ;  /* 0x800000643d177223 */ /* 0x0a0fe20000010072 */
[----:B------:R-:W-:Y:S01]  /*3d30*/  FSEL R133, R9, -INF , !P5 ;  /* 0xff80000009857808 */ /* 0x000fe20006800000 */
[-C--:B------:R-:W-:Y:S01]  /*3d40*/  FFMA.FTZ R9, R15, -R100.reuse, R19 ;  /* 0x800000640f097223 */ /* 0x080fe20000010013 */
[-C--:B------:R-:W-:Y:S01]  /*3d50*/  ISETP.GE.AND P6, PT, R137, R105.reuse, PT ;  /* 0x000000698900720c */ /* 0x080fe20003fc6270 */
[-C--:B------:R-:W-:Y:S01]  /*3d60*/  FFMA.FTZ R15, R85, -R100.reuse, R36 ;  /* 0x80000064550f7223 */ /* 0x080fe20000010024 */
[----:B------:R-:W-:Y:S01]  /*3d70*/  FSEL R136, R18, -INF , !P3 ;  /* 0xff80000012887808 */ /* 0x000fe20005800000 */
[----:B------:R-:W-:Y:S01]  /*3d80*/  FFMA.FTZ R19, R179, -R100, R81 ;  /* 0x80000064b3137223 */ /* 0x000fe20000010051 */
[----:B------:R-:W-:Y:S01]  /*3d90*/  FSEL R132, R9, -INF , !P4 ;  /* 0xff80000009847808 */ /* 0x000fe20006000000 */
[----:B-1----:R-:W-:Y:S01]  /*3da0*/  IMAD.MOV.U32 R7, RZ, RZ, R2 ;  /* 0x000000ffff077224 */ /* 0x002fe200078e0002 */
[----:B------:R-:W-:Y:S01]  /*3db0*/  IABS R2, R8 ;  /* 0x0000000800027213 */ /* 0x000fe20000000000 */
[----:B------:R-:W-:Y:S01]  /*3dc0*/  IMAD.IADD R8, R6, 0x1, -R139 ;  /* 0x0000000106087824 */ /* 0x000fe200078e0a8b */
[----:B------:R-:W-:Y:S01]  /*3dd0*/  ISETP.GE.AND P4, PT, R139, R105, PT ;  /* 0x000000698b00720c */ /* 0x000fe20003f86270 */
[----:B------:R1:W4:Y:S01]  /*3de0*/  I2F R57, R7 ;  /* 0x0000000700397306 */ /* 0x0003220000201400 */
[-C--:B------:R-:W-:Y:S01]  /*3df0*/  FFMA.FTZ R9, R28, -R100.reuse, R50 ;  /* 0x800000641c097223 */ /* 0x080fe20000010032 */
[----:B------:R-:W-:Y:S01]  /*3e00*/  FSEL R50, R11, -INF , !P3 ;  /* 0xff8000000b327808 */ /* 0x000fe20005800000 */
[-C--:B------:R-:W-:Y:S01]  /*3e10*/  FFMA.FTZ R28, R175, -R100.reuse, R97 ;  /* 0x80000064af1c7223 */ /* 0x080fe20000010061 */
[----:B------:R-:W-:Y:S01]  /*3e20*/  FSEL R48, R15, -INF , !P3 ;  /* 0xff8000000f307808 */ /* 0x000fe20005800000 */
[-C--:B--2---:R-:W-:Y:S01]  /*3e30*/  FFMA.FTZ R22, R60, -R100.reuse, R52 ;  /* 0x800000643c167223 */ /* 0x084fe20000010034 */
[----:B------:R-:W-:Y:S01]  /*3e40*/  FSEL R127, R19, -INF , !P2 ;  /* 0xff800000137f7808 */ /* 0x000fe20005000000 */
[-C--:B------:R-:W-:Y:S01]  /*3e50*/  FFMA.FTZ R21, R59, -R100.reuse, R54 ;  /* 0x800000643b157223 */ /* 0x080fe20000010036 */
[----:B------:R-:W-:Y:S01]  /*3e60*/  FSEL R67, R10, -INF , !P2 ;  /* 0xff8000000a437808 */ /* 0x000fe20005000000 */
[----:B---3--:R-:W-:Y:S01]  /*3e70*/  FFMA.FTZ R20, R58, -R100, R115 ;  /* 0x800000643a147223 */ /* 0x008fe20000010073 */
[----:B------:R-:W-:-:S02]  /*3e80*/  FSEL R148, R12, -INF , !P0 ;  /* 0xff8000000c947808 */ /* 0x000fc40004000000 */
[----:B------:R-:W-:Y:S02]  /*3e90*/  FSEL R154, R9, -INF , !P0 ;  /* 0xff800000099a7808 */ /* 0x000fe40004000000 */
[-C--:B------:R-:W-:Y:S01]  /*3ea0*/  ISETP.GE.AND P5, PT, R138, R105.reuse, PT ;  /* 0x000000698a00720c */ /* 0x080fe20003fa6270 */
[----:B-1----:R-:W-:Y:S01]  /*3eb0*/  IMAD.MOV.U32 R7, RZ, RZ, R2 ;  /* 0x000000ffff077224 */ /* 0x002fe200078e0002 */
[----:B------:R-:W-:Y:S01]  /*3ec0*/  IABS R2, R8 ;  /* 0x0000000800027213 */ /* 0x000fe20000000000 */
[----:B------:R-:W-:Y:S01]  /*3ed0*/  IMAD.IADD R8, R5, 0x1, -R139 ;  /* 0x0000000105087824 */ /* 0x000fe200078e0a8b */
[-C--:B------:R-:W-:Y:S01]  /*3ee0*/  ISETP.GE.AND P2, PT, R141, R105.reuse, PT ;  /* 0x000000698d00720c */ /* 0x080fe20003f46270 */
[----:B------:R1:W2:Y:S01]  /*3ef0*/  I2F R56, R7 ;  /* 0x0000000700387306 */ /* 0x0002a20000201400 */
[----:B----4-:R-:W-:Y:S01]  /*3f00*/  FFMA.FTZ R15, R57, -R100, R53 ;  /* 0x80000064390f7223 */ /* 0x010fe20000010035 */
[----:B------:R-:W-:Y:S02]  /*3f10*/  ISETP.GE.AND P0, PT, R140, R105, PT ;  /* 0x000000698c00720c */ /* 0x000fe40003f06270 */
[----:B------:R-:W-:-:S02]  /*3f20*/  FSEL R152, R34, -INF , !P6 ;  /* 0xff80000022987808 */ /* 0x000fc40007000000 */
[----:B------:R-:W-:Y:S02]  /*3f30*/  FSEL R155, R23, -INF , !P6 ;  /* 0xff800000179b7808 */ /* 0x000fe40007000000 */
[----:B------:R-:W-:Y:S02]  /*3f40*/  FSEL R138, R22, -INF , !P6 ;  /* 0xff800000168a7808 */ /* 0x000fe40007000000 */
[----:B------:R-:W-:Y:S02]  /*3f50*/  FSEL R146, R21, -INF , !P6 ;  /* 0xff80000015927808 */ /* 0x000fe40007000000 */
[----:B------:R-:W-:Y:S02]  /*3f60*/  FSEL R153, R33, -INF , !P5 ;  /* 0xff80000021997808 */ /* 0x000fe40006800000 */
[----:B------:R-:W-:Y:S01]  /*3f70*/  FSEL R156, R20, -INF , !P5 ;  /* 0xff800000149c7808 */ /* 0x000fe20006800000 */
[----:B-1----:R-:W-:Y:S01]  /*3f80*/  IMAD.MOV.U32 R7, RZ, RZ, R2 ;  /* 0x000000ffff077224 */ /* 0x002fe200078e0002 */
[----:B------:R-:W-:Y:S01]  /*3f90*/  IABS R2, R8 ;  /* 0x0000000800027213 */ /* 0x000fe20000000000 */
[----:B------:R-:W-:Y:S01]  /*3fa0*/  IMAD.IADD R8, R3, 0x1, -R139 ;  /* 0x0000000103087824 */ /* 0x000fe200078e0a8b */
[----:B------:R-:W-:Y:S01]  /*3fb0*/  FSEL R139, R16, -INF , !P3 ;  /* 0xff800000108b7808 */ /* 0x000fe20005800000 */
[----:B------:R1:W3:Y:S01]  /*3fc0*/  I2F R43, R7 ;  /* 0x00000007002b7306 */ /* 0x0002e20000201400 */
[----:B--2---:R-:W-:Y:S01]  /*3fd0*/  FFMA.FTZ R10, R56, -R100, R55 ;  /* 0x80000064380a7223 */ /* 0x004fe20000010037 */
[----:B------:R-:W-:-:S02]  /*3fe0*/  ISETP.GE.AND P3, PT, R142, R105, PT ;  /* 0x000000698e00720c */ /* 0x000fc40003f66270 */
[----:B------:R-:W-:Y:S02]  /*3ff0*/  FSEL R144, R15, -INF , !P5 ;  /* 0xff8000000f907808 */ /* 0x000fe40006800000 */
[----:B------:R-:W-:Y:S02]  /*4000*/  FSEL R147, R10, -INF , !P5 ;  /* 0xff8000000a937808 */ /* 0x000fe40006800000 */
[----:B------:R-:W-:Y:S02]  /*4010*/  FSEL R169, R32, -INF , !P4 ;  /* 0xff80000020a97808 */ /* 0x000fe40006000000 */
[----:B------:R-:W-:Y:S02]  /*4020*/  FSEL R170, R31, -INF , !P3 ;  /* 0xff8000001faa7808 */ /* 0x000fe40005800000 */
[----:B------:R-:W-:Y:S02]  /*4030*/  FSEL R171, R29, -INF , !P2 ;  /* 0xff8000001dab7808 */ /* 0x000fe40005000000 */
[----:B------:R-:W-:Y:S01]  /*4040*/  FSEL R174, R28, -INF , !P0 ;  /* 0xff8000001cae7808 */ /* 0x000fe20004000000 */
[----:B-1----:R-:W-:Y:S01]  /*4050*/  IMAD.MOV.U32 R7, RZ, RZ, R2 ;  /* 0x000000ffff077224 */ /* 0x002fe200078e0002 */
[----:B------:R-:W-:Y:S01]  /*4060*/  IABS R2, R8 ;  /* 0x0000000800027213 */ /* 0x000fe20000000000 */
[----:B------:R-:W-:-:S02]  /*4070*/  IMAD.IADD R8, R6, 0x1, -R142 ;  /* 0x0000000106087824 */ /* 0x000fc400078e0a8e */
[----:B------:R1:W2:Y:S01]  /*4080*/  I2F R42, R7 ;  /* 0x00000007002a7306 */ /* 0x0002a20000201400 */
[----:B---3--:R-:W-:-:S05]  /*4090*/  FFMA.FTZ R19, R43, -R100, R110 ;  /* 0x800000642b137223 */ /* 0x008fca000001006e */
[----:B------:R-:W-:Y:S01]  /*40a0*/  FSEL R176, R19, -INF , !P4 ;  /* 0xff80000013b07808 */ /* 0x000fe20006000000 */
[----:B-1----:R-:W-:Y:S01]  /*40b0*/  IMAD.MOV.U32 R7, RZ, RZ, R2 ;  /* 0x000000ffff077224 */ /* 0x002fe200078e0002 */
[----:B------:R-:W-:Y:S01]  /*40c0*/  IABS R2, R8 ;  /* 0x0000000800027213 */ /* 0x000fe20000000000 */
[----:B------:R-:W-:Y:S02]  /*40d0*/  IMAD.IADD R8, R5, 0x1, -R141 ;  /* 0x0000000105087824 */ /* 0x000fe400078e0a8d */
[----:B------:R1:W3:Y:S01]  /*40e0*/  I2F R41, R7 ;  /* 0x0000000700297306 */ /* 0x0002e20000201400 */
[----:B--2---:R-:W-:-:S05]  /*40f0*/  FFMA.FTZ R14, R42, -R100, R44 ;  /* 0x800000642a0e7223 */ /* 0x004fca000001002c */
[----:B------:R-:W-:Y:S02]  /*4100*/  FSEL R162, R14, -INF , !P4 ;  /* 0xff8000000ea27808 */ /* 0x000fe40006000000 */
[----:B------:R2:W4:Y:S01]  /*4110*/  I2F R40, R2 ;  /* 0x0000000200287306 */ /* 0x0005220000201400 */
[----:B-1----:R-:W-:Y:S02]  /*4120*/  IMAD.IADD R7, R6, 0x1, -R141 ;  /* 0x0000000106077824 */ /* 0x002fe400078e0a8d */
[----:B---3--:R-:W-:-:S03]  /*4130*/  FFMA.FTZ R9, R41, -R100, R46 ;  /* 0x8000006429097223 */ /* 0x008fc6000001002e */
[----:B------:R-:W-:Y:S02]  /*4140*/  IABS R7, R7 ;  /* 0x0000000700077213 */ /* 0x000fe40000000000 */
[----:B------:R-:W-:Y:S01]  /*4150*/  FSEL R164, R9, -INF , !P4 ;  /* 0xff80000009a47808 */ /* 0x000fe20006000000 */
[----:B--2---:R-:W-:Y:S02]  /*4160*/  IMAD.IADD R2, R6, 0x1, -R140 ;  /* 0x0000000106027824 */ /* 0x004fe400078e0a8c */
[----:B------:R-:W-:Y:S02]  /*4170*/  IMAD.MOV.U32 R6, RZ, RZ, R7 ;  /* 0x000000ffff067224 */ /* 0x000fe400078e0007 */
[----:B----4-:R-:W-:Y:S01]  /*4180*/  FFMA.FTZ R18, R40, -R100, R111 ;  /* 0x8000006428127223 */ /* 0x010fe2000001006f */
[----:B------:R-:W-:Y:S01]  /*4190*/  IABS R2, R2 ;  /* 0x0000000200027213 */ /* 0x000fe20000000000 */
[----:B------:R1:W2:Y:S03]  /*41a0*/  I2F R38, R6 ;  /* 0x0000000600267306 */ /* 0x0002a60000201400 */
[----:B------:R-:W-:Y:S01]  /*41b0*/  FSEL R178, R18, -INF , !P3 ;  /* 0xff80000012b27808 */ /* 0x000fe20005800000 */
[----:B------:R-:W-:-:S04]  /*41c0*/  IMAD.MOV.U32 R7, RZ, RZ, R2 ;  /* 0x000000ffff077224 */ /* 0x000fc800078e0002 */
[----:B------:R3:W4:Y:S01]  /*41d0*/  I2F R37, R7 ;  /* 0x0000000700257306 */ /* 0x0007220000201400 */
[C---:B-1----:R-:W-:Y:S02]  /*41e0*/  IMAD.IADD R6, R5.reuse, 0x1, -R142 ;  /* 0x0000000105067824 */ /* 0x042fe400078e0a8e */
[----:B------:R-:W-:Y:S02]  /*41f0*/  IMAD.IADD R5, R5, 0x1, -R140 ;  /* 0x0000000105057824 */ /* 0x000fe400078e0a8c */
[----:B--2---:R-:W-:Y:S01]  /*4200*/  FFMA.FTZ R17, R38, -R100, R98 ;  /* 0x8000006426117223 */ /* 0x004fe20000010062 */
[----:B------:R-:W-:Y:S02]  /*4210*/  IABS R2, R6 ;  /* 0x0000000600027213 */ /* 0x000fe40000000000 */
[----:B------:R-:W-:Y:S01]  /*4220*/  IABS R6, R8 ;  /* 0x0000000800067213 */ /* 0x000fe20000000000 */
[-C--:B------:R-:W-:Y:S01]  /*4230*/  FFMA.FTZ R8, R78, -R100.reuse, R91 ;  /* 0x800000644e087223 */ /* 0x080fe2000001005b */
[----:B------:R1:W2:Y:S01]  /*4240*/  I2F R36, R2 ;  /* 0x0000000200247306 */ /* 0x0002a20000201400 */
[----:B------:R-:W-:Y:S01]  /*4250*/  IABS R5, R5 ;  /* 0x0000000500057213 */ /* 0x000fe20000000000 */
[-C--:B---3--:R-:W-:Y:S01]  /*4260*/  FFMA.FTZ R7, R76, -R100.reuse, R49 ;  /* 0x800000644c077223 */ /* 0x088fe20000010031 */
[----:B------:R-:W-:Y:S01]  /*4270*/  FSEL R175, R17, -INF , !P2 ;  /* 0xff80000011af7808 */ /* 0x000fe20005000000 */
[----:B----4-:R-:W-:Y:S01]  /*4280*/  FFMA.FTZ R16, R37, -R100, R99 ;  /* 0x8000006425107223 */ /* 0x010fe20000010063 */
[----:B------:R-:W-:-:S02]  /*4290*/  FSEL R157, R8, -INF , !P1 ;  /* 0xff800000089d7808 */ /* 0x000fc40004800000 */
[----:B------:R-:W-:Y:S01]  /*42a0*/  FSEL R137, R7, -INF , !P1 ;  /* 0xff80000007897808 */ /* 0x000fe20004800000 */
[----:B------:R3:W4:Y:S01]  /*42b0*/  I2F R11, R5 ;  /* 0x00000005000b7306 */ /* 0x0007220000201400 */
[----:B------:R-:W-:Y:S01]  /*42c0*/  FSEL R177, R16, -INF , !P0 ;  /* 0xff80000010b17808 */ /* 0x000fe20004000000 */
[----:B-1----:R-:W-:Y:S02]  /*42d0*/  IMAD.MOV.U32 R2, RZ, RZ, R6 ;  /* 0x000000ffff027224 */ /* 0x002fe400078e0006 */
[----:B------:R-:W-:-:S04]  /*42e0*/  IMAD.IADD R6, R3, 0x1, -R142 ;  /* 0x0000000103067824 */ /* 0x000fc800078e0a8e */
[----:B------:R1:W5:Y:S01]  /*42f0*/  I2F R35, R2 ;  /* 0x0000000200237306 */ /* 0x0003620000201400 */
[-C--:B--2---:R-:W-:Y:S02]  /*4300*/  FFMA.FTZ R13, R36, -R100.reuse, R45 ;  /* 0x80000064240d7223 */ /* 0x084fe4000001002d */
[----:B---3--:R-:W-:Y:S02]  /*4310*/  IMAD.IADD R5, R3, 0x1, -R141 ;  /* 0x0000000103057824 */ /* 0x008fe400078e0a8d */
[----:B----4-:R-:W-:Y:S01]  /*4320*/  FFMA.FTZ R11, R11, -R100, R25 ;  /* 0x800000640b0b7223 */ /* 0x010fe20000010019 */
[----:B------:R-:W-:-:S04]  /*4330*/  FSEL R163, R13, -INF , !P3 ;  /* 0xff8000000da37808 */ /* 0x000fc80005800000 */
[----:B------:R-:W-:Y:S02]  /*4340*/  FSEL R161, R11, -INF , !P0 ;  /* 0xff8000000ba17808 */ /* 0x000fe40004000000 */
[----:B-1----:R-:W-:Y:S01]  /*4350*/  IABS R2, R6 ;  /* 0x0000000600027213 */ /* 0x002fe20000000000 */
[----:B------:R-:W-:Y:S02]  /*4360*/  IMAD.IADD R6, R3, 0x1, -R140 ;  /* 0x0000000103067824 */ /* 0x000fe400078e0a8c */
[----:B-----5:R-:W-:Y:S02]  /*4370*/  FFMA.FTZ R12, R35, -R100, R24 ;  /* 0x80000064230c7223 */ /* 0x020fe40000010018 */
[----:B------:R-:W-:Y:S01]  /*4380*/  IMAD.MOV.U32 R3, RZ, RZ, R2 ;  /* 0x000000ffff037224 */ /* 0x000fe200078e0002 */
[----:B------:R-:W-:Y:S02]  /*4390*/  IABS R2, R5 ;  /* 0x0000000500027213 */ /* 0x000fe40000000000 */
[----:B------:R-:W-:Y:S01]  /*43a0*/  FSEL R159, R12, -INF , !P2 ;  /* 0xff8000000c9f7808 */ /* 0x000fe20005000000 */
[----:B------:R1:W2:Y:S02]  /*43b0*/  I2F R5, R3 ;  /* 0x0000000300057306 */ /* 0x0002a40000201400 */
[----:B-1----:R-:W-:Y:S01]  /*43c0*/  IMAD.MOV.U32 R3, RZ, RZ, R2 ;  /* 0x000000ffff037224 */ /* 0x002fe200078e0002 */
[----:B------:R-:W-:Y:S01]  /*43d0*/  IABS R2, R6 ;  /* 0x0000000600027213 */ /* 0x000fe20000000000 */
[----:B------:R-:W-:-:S02]  /*43e0*/  FFMA.FTZ R6, R62, -R100, R51 ;  /* 0x800000643e067223 */ /* 0x000fc40000010033 */
[----:B--2---:R-:W-:Y:S02]  /*43f0*/  FFMA.FTZ R5, R5, -R100, R47 ;  /* 0x8000006405057223 */ /* 0x004fe4000001002f */
[----:B------:R-:W1:Y:S01]  /*4400*/  I2F R3, R3 ;  /* 0x0000000300037306 */ /* 0x000e620000201400 */
[----:B------:R-:W-:Y:S02]  /*4410*/  FSEL R145, R6, -INF , !P1 ;  /* 0xff80000006917808 */ /* 0x000fe40004800000 */
[----:B------:R-:W-:Y:S02]  /*4420*/  ISETP.GE.AND P1, PT, R105, 0x41, PT ;  /* 0x000000416900780c */ /* 0x000fe40003f26270 */
[----:B------:R-:W-:-:S03]  /*4430*/  FSEL R165, R5, -INF , !P3 ;  /* 0xff80000005a57808 */ /* 0x000fc60005800000 */
[----:B------:R-:W2:Y:S01]  /*4440*/  I2F R2, R2 ;  /* 0x0000000200027306 */ /* 0x000ea20000201400 */
[----:B-1----:R-:W-:-:S05]  /*4450*/  FFMA.FTZ R3, R3, -R100, R26 ;  /* 0x8000006403037223 */ /* 0x002fca000001001a */
[----:B------:R-:W-:Y:S01]  /*4460*/  FSEL R167, R3, -INF , !P2 ;  /* 0xff80000003a77808 */ /* 0x000fe20005000000 */
[----:B--2---:R-:W-:-:S05]  /*4470*/  FFMA.FTZ R2, R2, -R100, R27 ;  /* 0x8000006402027223 */ /* 0x004fca000001001b */
[----:B------:R-:W-:Y:S01]  /*4480*/  FSEL R168, R2, -INF , !P0 ;  /* 0xff80000002a87808 */ /* 0x000fe20004000000 */
        /* <DEDUP_REMOVED lines=48> */
.L_x_1254:
[----:B------:R-:W-:Y:S05]  /*4790*/  BSYNC B0 ;  /* 0x0000000000007941 */ /* 0x000fea0003800000 */
.L_x_1253:
[----:B------:R-:W0:Y:S02]  /*47a0*/  LDGDEPBAR ;  /* 0x00000000000079af */ /* 0x000e240000000000 */
.L_x_1252:
[----:B--2---:R-:W-:Y:S01]  /*47b0*/  FMNMX.FTZ R2, R102, R94, !PT ;  /* 0x0000005e66027209 */ /* 0x004fe20007810000 */
[----:B------:R-:W-:Y:S01]  /*47c0*/  IMAD R160, R191, 0x8, R160 ;  /* 0x00000008bfa07824 */ /* 0x000fe200078e02a0 */
[----:B------:R-:W-:Y:S01]  /*47d0*/  LOP3.LUT R226, R226, UR18, RZ, 0x3c, !PT ;  /* 0x00000012e2e27c12 */ /* 0x000fe2000f8e3cff */
[----:B------:R-:W-:Y:S01]  /*47e0*/  IMAD.WIDE.U32 R124, R221, -0x2daee0ad, RZ ;  /* 0xd2511f53dd7c7825 */ /* 0x000fe200078e00ff */
[----:B------:R-:W-:Y:S01]  /*47f0*/  FMNMX.FTZ R2, R66, R2, !PT ;  /* 0x0000000242027209 */ /* 0x000fe20007810000 */
[----:B------:R-:W-:Y:S01]  /*4800*/  UIADD3 UR12, UR19, -0x4498517b, URZ ;  /* 0xbb67ae85130c7890 */ /* 0x000fe2000fffe03f */
[----:B-1----:R-:W-:Y:S01]  /*4810*/  IADD3 R8, R160, 0x4, RZ ;  /* 0x00000004a0087810 */ /* 0x002fe20007ffe0ff */
[----:B------:R-:W-:Y:S01]  /*4820*/  UIADD3 UR13, UR18, -0x61c88647, URZ ;  /* 0x9e3779b9120d7890 */ /* 0x000fe2000fffe03f */
[----:B------:R-:W-:Y:S01]  /*4830*/  FMNMX.FTZ R2, R64, R2, !PT ;  /* 0x0000000240027209 */ /* 0x000fe20007810000 */
[----:B------:R-:W-:Y:S01]  /*4840*/  UIADD3 UR11, UR18, 0x3c6ef372, URZ ;  /* 0x3c6ef372120b7890 */ /* 0x000fe2000fffe03f */
[----:B------:R-:W-:Y:S01]  /*4850*/  LEA.HI.SX32 R7, R204, 0xffffffff, 0x1a ;  /* 0xffffffffcc077811 */ /* 0x000fe200078fd2ff */
[----:B------:R-:W-:Y:S01]  /*4860*/  IMAD.WIDE.U32 R72, R8, -0x326172a9, RZ ;  /* 0xcd9e8d5708487825 */ /* 0x000fe200078e00ff */
[----:B------:R-:W-:Y:S01]  /*4870*/  FMNMX.FTZ R2, R70, R2, !PT ;  /* 0x0000000246027209 */ /* 0x000fe20007810000 */
[----:B------:R-:W-:Y:S01]  /*4880*/  UIADD3 UR10, UR19, 0x76cf5d0a, URZ ;  /* 0x76cf5d0a130a7890 */ /* 0x000fe2000fffe03f */
[----:B------:R-:W-:Y:S01]  /*4890*/  FMNMX.FTZ R6, R128, R121, !PT ;  /* 0x0000007980067209 */ /* 0x000fe20007810000 */
[----:B------:R-:W-:Y:S01]  /*48a0*/  UIADD3 UR8, UR19, 0x32370b8f, URZ ;  /* 0x32370b8f13087890 */ /* 0x000fe2000fffe03f */
[----:B------:R-:W-:Y:S01]  /*48b0*/  FMNMX.FTZ R2, R68, R2, !PT ;  /* 0x0000000244027209 */ /* 0x000fe20007810000 */
[----:B------:R-:W-:Y:S01]  /*48c0*/  IMAD.WIDE.U32 R62, R160, -0x326172a9, RZ ;  /* 0xcd9e8d57a03e7825 */ /* 0x000fe200078e00ff */
[----:B------:R-:W-:Y:S01]  /*48d0*/  LOP3.LUT R9, R73, R226, RZ, 0x3c, !PT ;  /* 0x000000e249097212 */ /* 0x000fe200078e3cff */
        /* <DEDUP_REMOVED lines=14> */
[----:B------:R-:W-:Y:S01]  /*49c0*/  IMAD.IADD R3, R186, 0x1, R173 ;  /* 0x00000001ba037824 */ /* 0x000fe200078e02ad */
[----:B------:R-:W-:Y:S01]  /*49d0*/  FMNMX.FTZ R2, R65, R2, !PT ;  /* 0x0000000241027209 */ /* 0x000fe20007810000 */
[----:B------:R-:W-:Y:S01]  /*49e0*/  UIADD3 UR5, UR18, 0x1715609d, URZ ;  /* 0x1715609d12057890 */ /* 0x000fe2000fffe03f */
[----:B------:R-:W-:Y:S01]  /*49f0*/  FMNMX.FTZ R5, R138, R5, !PT ;  /* 0x000000058a057209 */ /* 0x000fe20007810000 */
[----:B------:R-:W-:Y:S01]  /*4a00*/  IMAD.SHL.U32 R189, R3, 0x2, RZ ;  /* 0x0000000203bd7824 */ /* 0x000fe200078e00ff */
[----:B------:R-:W-:Y:S01]  /*4a10*/  FMNMX.FTZ R2, R133, R2, !PT ;  /* 0x0000000285027209 */ /* 0x000fe20007810000 */
[----:B------:R-:W-:Y:S01]  /*4a20*/  UIADD3 UR14, UR19, 0x646e171e, URZ ;  /* 0x646e171e130e7890 */ /* 0x000fe2000fffe03f */
[----:B------:R-:W-:Y:S01]  /*4a30*/  FMNMX.FTZ R5, R144, R5, !PT ;  /* 0x0000000590057209 */ /* 0x000fe20007810000 */
[--C-:B------:R-:W-:Y:S01]  /*4a40*/  IMAD R190, R4, 0x2, R189.reuse ;  /* 0x0000000204be7824 */ /* 0x100fe200078e02bd */
[----:B------:R-:W-:Y:S01]  /*4a50*/  FMNMX.FTZ R2, R132, R2, !PT ;  /* 0x0000000284027209 */ /* 0x000fe20007810000 */
[----:B------:R-:W-:Y:S01]  /*4a60*/  IMAD R192, R0, 0x2, R189 ;  /* 0x0000000200c07824 */ /* 0x000fe200078e02bd */
[----:B------:R-:W-:Y:S01]  /*4a70*/  FMNMX.FTZ R5, R162, R5, !PT ;  /* 0x00000005a2057209 */ /* 0x000fe20007810000 */
[----:B------:R-:W-:Y:S01]  /*4a80*/  IMAD R191, R0, 0x2, R190 ;  /* 0x0000000200bf7824 */ /* 0x000fe200078e02be */
        /* <DEDUP_REMOVED lines=11> */
[----:B------:R-:W-:-:S02]  /*4b40*/  LOP3.LUT R6, R125, UR19, R73, 0x96, !PT ;  /* 0x000000137d067c12 */ /* 0x000fc4000f8e9649 */
[----:B------:R-:W-:Y:S01]  /*4b50*/  FMNMX.FTZ R2, R145, R9, !PT ;  /* 0x0000000991027209 */ /* 0x000fe20007810000 */
[----:B------:R-:W1:Y:S01]  /*4b60*/  SHFL.BFLY PT, R101, R11, 0x2, 0x1f ;  /* 0x0c401f000b657f89 */ /* 0x000e6200000e0000 */
[----:B------:R-:W-:Y:S01]  /*4b70*/  LOP3.LUT R5, R75, UR12, R124, 0x96, !PT ;  /* 0x0000000c4b057c12 */ /* 0x000fe2000f8e967c */
[----:B------:R-:W-:Y:S01]  /*4b80*/  IMAD.WIDE.U32 R6, R6, -0x326172a9, RZ ;  /* 0xcd9e8d5706067825 */ /* 0x000fe200078e00ff */
[----:B------:R-:W-:Y:S01]  /*4b90*/  FMNMX.FTZ R2, R146, R2, !PT ;  /* 0x0000000292027209 */ /* 0x000fe20007810000 */
[----:B------:R-:W-:Y:S01]  /*4ba0*/  LDSM.16.MT88.4 R52, [R190+0x6800] ;  /* 0x00680000be34783b */ /* 0x000fe20000004200 */
[----:B------:R-:W-:Y:S01]  /*4bb0*/  FMNMX.FTZ R8, R135, R8, !PT ;  /* 0x0000000887087209 */ /* 0x000fe20007810000 */
[----:B------:R-:W-:Y:S01]  /*4bc0*/  IMAD.WIDE.U32 R58, R5, -0x326172a9, RZ ;  /* 0xcd9e8d57053a7825 */ /* 0x000fe200078e00ff */
[----:B------:R-:W-:Y:S02]  /*4bd0*/  FMNMX.FTZ R2, R147, R2, !PT ;  /* 0x0000000293027209 */ /* 0x000fe40007810000 */
[----:B------:R-:W-:-:S02]  /*4be0*/  FMNMX.FTZ R9, R134, R8, !PT ;  /* 0x0000000886097209 */ /* 0x000fc40007810000 */
[----:B------:R-:W-:Y:S02]  /*4bf0*/  LOP3.LUT R8, R7, UR13, R72, 0x96, !PT ;  /* 0x0000000d07087c12 */ /* 0x000fe4000f8e9648 */
[----:B------:R-:W-:Y:S02]  /*4c00*/  FMNMX.FTZ R5, R130, R129, !PT ;  /* 0x0000008182057209 */ /* 0x000fe40007810000 */
[----:B------:R-:W-:Y:S02]  /*4c10*/  FMNMX.FTZ R2, R164, R2, !PT ;  /* 0x00000002a4027209 */ /* 0x000fe40007810000 */
[----:B------:R-:W-:Y:S01]  /*4c20*/  FMNMX.FTZ R12, R136, R9, !PT ;  /* 0x00000009880c7209 */ /* 0x000fe20007810000 */
[----:B------:R-:W-:Y:S01]  /*4c30*/  IMAD.WIDE.U32 R8, R8, -0x2daee0ad, RZ ;  /* 0xd2511f5308087825 */ /* 0x000fe200078e00ff */
[----:B------:R-:W-:Y:S02]  /*4c40*/  LOP3.LUT R10, R59, UR11, R6, 0x96, !PT ;  /* 0x0000000b3b0a7c12 */ /* 0x000fe4000f8e9606 */
[----:B------:R-:W-:-:S02]  /*4c50*/  FMNMX.FTZ R13, R123, R5, !PT ;  /* 0x000000057b0d7209 */ /* 0x000fc40007810000 */
[----:B------:R-:W-:Y:S01]  /*4c60*/  FMNMX.FTZ R2, R165, R2, !PT ;  /* 0x00000002a5027209 */ /* 0x000fe20007810000 */
[----:B------:R-:W-:Y:S01]  /*4c70*/  IMAD.WIDE.U32 R14, R10, -0x2daee0ad, RZ ;  /* 0xd2511f530a0e7825 */ /* 0x000fe200078e00ff */
[----:B------:R-:W-:Y:S02]  /*4c80*/  FMNMX.FTZ R5, R127, R12, !PT ;  /* 0x0000000c7f057209 */ /* 0x000fe40007810000 */
[----:B------:R-:W-:Y:S02]  /*4c90*/  LOP3.LUT R16, R9, UR10, R74, 0x96, !PT ;  /* 0x0000000a09107c12 */ /* 0x000fe4000f8e964a */
[----:B------:R-:W-:Y:S02]  /*4ca0*/  FMNMX.FTZ R2, R167, R2, !PT ;  /* 0x00000002a7027209 */ /* 0x000fe40007810000 */
[----:B------:R-:W-:Y:S02]  /*4cb0*/  FMNMX.FTZ R9, R158, R5, !PT ;  /* 0x000000059e097209 */ /* 0x000fe40007810000 */
[----:B------:R-:W-:-:S02]  /*4cc0*/  LOP3.LUT R12, R15, UR8, R8, 0x96, !PT ;  /* 0x000000080f0c7c12 */ /* 0x000fc4000f8e9608 */
[----:B------:R-:W-:Y:S02]  /*4cd0*/  FMNMX.FTZ R2, R168, R2, !PT ;  /* 0x00000002a8027209 */ /* 0x000fe40007810000 */
[----:B------:R-:W-:Y:S01]  /*4ce0*/  FMNMX.FTZ R8, R151, R9, !PT ;  /* 0x0000000997087209 */ /* 0x000fe20007810000 */
[----:B------:R-:W-:Y:S01]  /*4cf0*/  IMAD.WIDE.U32 R22, R12, -0x326172a9, RZ ;  /* 0xcd9e8d570c167825 */ /* 0x000fe200078e00ff */
[----:B------:R-:W-:Y:S02]  /*4d00*/  FMNMX.FTZ R5, R122, R13, !PT ;  /* 0x0000000d7a057209 */ /* 0x000fe40007810000 */
[----:B-1----:R-:W-:Y:S02]  /*4d10*/  FMNMX.FTZ R101, R11, R101, !PT ;  /* 0x000000650b657209 */ /* 0x002fe40007810000 */
[----:B------:R-:W-:Y:S01]  /*4d20*/  FMNMX.FTZ R8, R152, R8, !PT ;  /* 0x0000000898087209 */ /* 0x000fe20007810000 */
[----:B------:R-:W1:Y:S01]  /*4d30*/  SHFL.BFLY PT, R11, R2, 0x2, 0x1f ;  /* 0x0c401f00020b7f89 */ /* 0x000e6200000e0000 */
[----:B------:R-:W-:-:S02]  /*4d40*/  FMNMX.FTZ R5, R149, R5, !PT ;  /* 0x0000000595057209 */ /* 0x000fc40007810000 */
[----:B------:R-:W-:Y:S01]  /*4d50*/  FMNMX.FTZ R8, R153, R8, !PT ;  /* 0x0000000899087209 */ /* 0x000fe20007810000 */
[----:B------:R-:W2:Y:S01]  /*4d60*/  SHFL.BFLY PT, R15, R101, 0x1, 0x1f ;  /* 0x0c201f00650f7f89 */ /* 0x000ea200000e0000 */
[----:B------:R-:W-:Y:S02]  /*4d70*/  FMNMX.FTZ R5, R150, R5, !PT ;  /* 0x0000000596057209 */ /* 0x000fe40007810000 */
[----:B------:R-:W-:Y:S02]  /*4d80*/  FMNMX.FTZ R8, R169, R8, !PT ;  /* 0x00000008a9087209 */ /* 0x000fe40007810000 */
[----:B------:R-:W-:Y:S02]  /*4d90*/  FMNMX.FTZ R5, R139, R5, !PT ;  /* 0x000000058b057209 */ /* 0x000fe40007810000 */
[----:B------:R-:W-:Y:S02]  /*4da0*/  LOP3.LUT R9, R63, R226, RZ, 0x3c, !PT ;  /* 0x000000e23f097212 */ /* 0x000fe400078e3cff */
[----:B------:R-:W-:-:S02]  /*4db0*/  FMNMX.FTZ R8, R170, R8, !PT ;  /* 0x00000008aa087209 */ /* 0x000fc40007810000 */
[----:B------:R-:W-:Y:S01]  /*4dc0*/  FMNMX.FTZ R5, R143, R5, !PT ;  /* 0x000000058f057209 */ /* 0x000fe20007810000 */
[----:B------:R-:W-:Y:S01]  /*4dd0*/  IMAD.WIDE.U32 R106, R9, -0x2daee0ad, RZ ;  /* 0xd2511f53096a7825 */ /* 0x000fe200078e00ff */
[----:B------:R-:W-:Y:S02]  /*4de0*/  LOP3.LUT R10, R7, UR13, R62, 0x96, !PT ;  /* 0x0000000d070a7c12 */ /* 0x000fe4000f8e963e */
[----:B------:R-:W-:Y:S02]  /*4df0*/  FMNMX.FTZ R7, R171, R8, !PT ;  /* 0x00000008ab077209 */ /* 0x000fe40007810000 */
[----:B------:R-:W-:Y:S02]  /*4e00*/  FMNMX.FTZ R5, R166, R5, !PT ;  /* 0x00000005a6057209 */ /* 0x000fe40007810000 */
[----:B------:R-:W-:Y:S02]  /*4e10*/  FMNMX.FTZ R7, R174, R7, !PT ;  /* 0x00000007ae077209 */ /* 0x000fe40007810000 */
[----:B------:R-:W-:-:S02]  /*4e20*/  FMNMX.FTZ R5, R157, R5, !PT ;  /* 0x000000059d057209 */ /* 0x000fc40007810000 */
[----:B------:R-:W-:Y:S01]  /*4e30*/  LOP3.LUT R9, R107, UR12, R124, 0x96, !PT ;  /* 0x0000000c6b097c12 */ /* 0x000fe2000f8e967c */
[----:B------:R-:W3:Y:S01]  /*4e40*/  SHFL.BFLY PT, R103, R7, 0x2, 0x1f ;  /* 0x0c401f0007677f89 */ /* 0x000ee200000e0000 */
[----:B-1----:R-:W-:Y:S01]  /*4e50*/  FMNMX.FTZ R2, R2, R11, !PT ;  /* 0x0000000b02027209 */ /* 0x002fe20007810000 */
[----:B------:R-:W-:Y:S01]  /*4e60*/  IMAD.WIDE.U32 R10, R10, -0x2daee0ad, RZ ;  /* 0xd2511f530a0a7825 */ /* 0x000fe200078e00ff */
[----:B------:R-:W-:Y:S02]  /*4e70*/  FMNMX.FTZ R5, R155, R5, !PT ;  /* 0x000000059b057209 */ /* 0x000fe40007810000 */
[----:B--2---:R-:W-:Y:S01]  /*4e80*/  FMNMX.FTZ R101, R101, R15, !PT ;  /* 0x0000000f65657209 */ /* 0x004fe20007810000 */
[----:B------:R-:W-:Y:S01]  /*4e90*/  IMAD.WIDE.U32 R56, R9, -0x326172a9, RZ ;  /* 0xcd9e8d5709387825 */ /* 0x000fe200078e00ff */
[----:B------:R-:W-:Y:S02]  /*4ea0*/  FMNMX.FTZ R5, R156, R5, !PT ;  /* 0x000000059c057209 */ /* 0x000fe40007810000 */
[----:B------:R-:W-:Y:S01]  /*4eb0*/  FSETP.NEU.FTZ.AND P0, PT, R101, -INF , PT ;  /* 0xff8000006500780b */ /* 0x000fe20003f1d000 */
[----:B------:R-:W-:Y:S01]  /*4ec0*/  IMAD.WIDE.U32 R8, R16, -0x326172a9, RZ ;  /* 0xcd9e8d5710087825 */ /* 0x000fe200078e00ff */
[----:B------:R-:W-:Y:S01]  /*4ed0*/  FMNMX.FTZ R5, R176, R5, !PT ;  /* 0x00000005b0057209 */ /* 0x000fe20007810000 */
[----:B------:R-:W1:Y:S01]  /*4ee0*/  SHFL.BFLY PT, R16, R2, 0x1, 0x1f ;  /* 0x0c201f0002107f89 */ /* 0x000e6200000e0000 */
[----:B------:R-:W-:Y:S01]  /*4ef0*/  LOP3.LUT R12, R57, UR11, R6, 0x96, !PT ;  /* 0x0000000b390c7c12 */ /* 0x000fe2000f8e9606 */
[----:B------:R-:W-:Y:S01]  /*4f00*/  FMUL.FTZ R6, R101, c[0x0][0x23c] ;  /* 0x00008f0065067a20 */ /* 0x000fe20000410000 */
[----:B------:R-:W-:Y:S01]  /*4f10*/  FMNMX.FTZ R5, R178, R5, !PT ;  /* 0x00000005b2057209 */ /* 0x000fe20007810000 */
[----:B------:R-:W-:Y:S01]  /*4f20*/  IMAD R107, R224, 0x10000, R224 ;  /* 0x00010000e06b7824 */ /* 0x000fe200078e02e0 */
[----:B------:R-:W-:Y:S01]  /*4f30*/  LOP3.LUT R9, R9, UR9, R58, 0x96, !PT ;  /* 0x0000000909097c12 */ /* 0x000fe2000f8e963a */
[----:B------:R-:W-:Y:S01]  /*4f40*/  IMAD.WIDE.U32 R20, R12, -0x2daee0ad, RZ ;  /* 0xd2511f530c147825 */ /* 0x000fe200078e00ff */
[----:B------:R-:W-:-:S02]  /*4f50*/  FMNMX.FTZ R12, R175, R5, !PT ;  /* 0x00000005af0c7209 */ /* 0x000fc40007810000 */
[----:B------:R-:W-:Y:S02]  /*4f60*/  FSEL R6, R6, RZ, P0 ;  /* 0x000000ff06067208 */ /* 0x000fe40000000000 */
[----:B------:R-:W-:Y:S02]  /*4f70*/  FMNMX.FTZ R12, R177, R12, !PT ;  /* 0x0000000cb10c7209 */ /* 0x000fe40007810000 */
[----:B---3--:R-:W-:Y:S01]  /*4f80*/  FMNMX.FTZ R103, R7, R103, !PT ;  /* 0x0000006707677209 */ /* 0x008fe20007810000 */
[----:B------:R-:W-:Y:S01]  /*4f90*/  FFMA.FTZ R5, R102, c[0x0][0x23c], -R6 ;  /* 0x00008f0066057a23 */ /* 0x000fe20000010806 */
[----:B------:R-:W-:Y:S01]  /*4fa0*/  LOP3.LUT R13, R23, UR7, R8, 0x96, !PT ;  /* 0x00000007170d7c12 */ /* 0x000fe2000f8e9608 */
[----:B------:R-:W2:Y:S01]  /*4fb0*/  SHFL.BFLY PT, R15, R12, 0x2, 0x1f ;  /* 0x0c401f000c0f7f89 */ /* 0x000ea200000e0000 */
[----:B------:R-:W-:Y:S01]  /*4fc0*/  IMAD.WIDE.U32 R8, R9, -0x2daee0ad, RZ ;  /* 0xd2511f5309087825 */ /* 0x000fe200078e00ff */
[----:B------:R3:W-:Y:S01]  /*4fd0*/  MUFU.EX2 R252, R5 ;  /* 0x0000000500fc7308 */ /* 0x0007e20000000800 */
[----:B------:R-:W-:-:S02]  /*4fe0*/  LOP3.LUT R11, R11, UR10, R106, 0x96, !PT ;  /* 0x0000000a0b0b7c12 */ /* 0x000fc4000f8e966a */
[----:B------:R-:W-:Y:S01]  /*4ff0*/  IMAD.WIDE.U32 R34, R13, -0x2daee0ad, RZ ;  /* 0xd2511f530d227825 */ /* 0x000fe200078e00ff */
[----:B------:R-:W-:Y:S02]  /*5000*/  LOP3.LUT R9, R9, UR6, R14, 0x96, !PT ;  /* 0x0000000609097c12 */ /* 0x000fe4000f8e960e */
[----:B-1----:R-:W-:Y:S02]  /*5010*/  FMNMX.FTZ R2, R2, R16, !PT ;  /* 0x0000001002027209 */ /* 0x002fe40007810000 */
[----:B------:R-:W1:Y:S01]  /*5020*/  SHFL.BFLY PT, R16, R103, 0x1, 0x1f ;  /* 0x0c201f0067107f89 */ /* 0x000e6200000e0000 */
[----:B------:R-:W-:Y:S01]  /*5030*/  LOP3.LUT R8, R35, UR4, R8, 0x96, !PT ;  /* 0x0000000423087c12 */ /* 0x000fe2000f8e9608 */
[----:B------:R-:W-:Y:S01]  /*5040*/  IMAD.WIDE.U32 R18, R9, -0x326172a9, RZ ;  /* 0xcd9e8d5709127825 */ /* 0x000fe200078e00ff */
[----:B------:R-:W-:Y:S02]  /*5050*/  LOP3.LUT R13, R21, UR8, R10, 0x96, !PT ;  /* 0x00000008150d7c12 */ /* 0x000fe4000f8e960a */
[----:B------:R-:W-:Y:S01]  /*5060*/  FSETP.NEU.FTZ.AND P0, PT, R2, -INF , PT ;  /* 0xff8000000200780b */ /* 0x000fe20003f1d000 */
[----:B------:R-:W-:Y:S01]  /*5070*/  IMAD.WIDE.U32 R10, R11, -0x326172a9, RZ ;  /* 0xcd9e8d570b0a7825 */ /* 0x000fe200078e00ff */
[----:B------:R-:W-:-:S03]  /*5080*/  LOP3.LUT R19, R19, UR5, R22, 0x96, !PT ;  /* 0x0000000513137c12 */ /* 0x000fc6000f8e9616 */
[----:B---3--:R-:W-:Y:S01]  /*5090*/  FFMA.FTZ R5, R94, c[0x0][0x23c], -R6 ;  /* 0x00008f005e057a23 */ /* 0x008fe20000010806 */
[----:B------:R-:W-:Y:S01]  /*50a0*/  LOP3.LUT R17, R11, UR9, R56, 0x96, !PT ;  /* 0x000000090b117c12 */ /* 0x000fe2000f8e9638 */
[----:B------:R-:W-:Y:S02]  /*50b0*/  IMAD.WIDE.U32 R8, R8, -0x326172a9, RZ ;  /* 0xcd9e8d5708087825 */ /* 0x000fe400078e00ff */
[----:B------:R3:W-:Y:S01]  /*50c0*/  MUFU.EX2 R239, R5 ;  /* 0x0000000500ef7308 */ /* 0x0007e20000000800 */
[----:B--2---:R-:W-:Y:S01]  /*50d0*/  FMNMX.FTZ R15, R12, R15, !PT ;  /* 0x0000000f0c0f7209 */ /* 0x004fe20007810000 */
[----:B------:R-:W-:Y:S01]  /*50e0*/  IMAD.WIDE.U32 R60, R13, -0x326172a9, RZ ;  /* 0xcd9e8d570d3c7825 */ /* 0x000fe200078e00ff */
[----:B------:R-:W-:Y:S02]  /*50f0*/  LOP3.LUT R7, R9, UR15, R18, 0x96, !PT ;  /* 0x0000000f09077c12 */ /* 0x000fe4000f8e9612 */
[----:B------:R-:W-:Y:S01]  /*5100*/  LOP3.LUT R11, R8, 0xffff, RZ, 0xc0, !PT ;  /* 0x0000ffff080b7812 */ /* 0x000fe200078ec0ff */
[----:B------:R-:W-:Y:S01]  /*5110*/  FFMA.FTZ R9, R64, c[0x0][0x23c], -R6 ;  /* 0x00008f0040097a23 */ /* 0x000fe20000010806 */
[----:B------:R-:W-:-:S02]  /*5120*/  LOP3.LUT R32, R61, UR7, R10, 0x96, !PT ;  /* 0x000000073d207c12 */ /* 0x000fc4000f8e960a */
[----:B------:R-:W-:Y:S01]  /*5130*/  SHF.R.U32.HI R10, RZ, 0x10, R8 ;  /* 0x00000010ff0a7819 */ /* 0x000fe20000011608 */
[----:B------:R2:W-:Y:S01]  /*5140*/  MUFU.EX2 R238, R9 ;  /* 0x0000000900ee7308 */ /* 0x0005e20000000800 */
[----:B-1----:R-:W-:Y:S01]  /*5150*/  FMNMX.FTZ R103, R103, R16, !PT ;  /* 0x0000001067677209 */ /* 0x002fe20007810000 */
[----:B------:R-:W-:Y:S01]  /*5160*/  IMAD.WIDE.U32 R32, R32, -0x2daee0ad, RZ ;  /* 0xd2511f5320207825 */ /* 0x000fe200078e00ff */
[----:B------:R-:W1:Y:S01]  /*5170*/  SHFL.BFLY PT, R16, R15, 0x1, 0x1f ;  /* 0x0c201f000f107f89 */ /* 0x000e6200000e0000 */
[----:B------:R-:W-:Y:S02]  /*5180*/  LOP3.LUT R14, R8, 0xff, RZ, 0xc0, !PT ;  /* 0x000000ff080e7812 */ /* 0x000fe400078ec0ff */
[----:B---3--:R-:W-:Y:S01]  /*5190*/  FFMA.FTZ R5, R66, c[0x0][0x23c], -R6 ;  /* 0x00008f0042057a23 */ /* 0x008fe20000010806 */
[----:B------:R-:W-:Y:S01]  /*51a0*/  SHF.R.U32.HI R13, RZ, 0x18, R8 ;  /* 0x00000018ff0d7819 */ /* 0x000fe20000011608 */
[----:B------:R-:W-:Y:S01]  /*51b0*/  FMUL.FTZ R0, R103, c[0x0][0x23c] ;  /* 0x00008f0067007a20 */ /* 0x000fe20000410000 */
[----:B------:R-:W-:Y:S01]  /*51c0*/  SHF.R.U32.HI R11, RZ, 0x8, R11 ;  /* 0x00000008ff0b7819 */ /* 0x000fe2000001160b */
[----:B------:R3:W-:Y:S01]  /*51d0*/  MUFU.EX2 R251, R5 ;  /* 0x0000000500fb7308 */ /* 0x0007e20000000800 */
[----:B------:R-:W-:-:S02]  /*51e0*/  LOP3.LUT R8, R7, 0xffff, RZ, 0xc0, !PT ;  /* 0x0000ffff07087812 */ /* 0x000fc400078ec0ff */
[----:B------:R-:W-:Y:S02]  /*51f0*/  PRMT R14, R14, 0x5410, R11 ;  /* 0x000054100e0e7816 */ /* 0x000fe4000000000b */
[----:B------:R-:W-:Y:S02]  /*5200*/  LOP3.LUT R11, R7, 0xff, RZ, 0xc0, !PT ;  /* 0x000000ff070b7812 */ /* 0x000fe400078ec0ff */
[----:B--2---:R-:W-:Y:S02]  /*5210*/  LOP3.LUT R9, R10, 0xff, RZ, 0xc0, !PT ;  /* 0x000000ff0a097812 */ /* 0x004fe400078ec0ff */
[----:B------:R-:W-:Y:S02]  /*5220*/  SHF.R.U32.HI R8, RZ, 0x8, R8 ;  /* 0x00000008ff087819 */ /* 0x000fe40000011608 */
[----:B------:R-:W-:Y:S02]  /*5230*/  PRMT R9, R9, 0x5410, R13 ;  /* 0x0000541009097816 */ /* 0x000fe4000000000d */
[----:B------:R-:W-:Y:S01]  /*5240*/  PRMT R13, R11, 0x5410, R8 ;  /* 0x000054100b0d7816 */ /* 0x000fe20000000008 */
[----:B---3--:R-:W-:Y:S01]  /*5250*/  FMUL.FTZ R5, R2, c[0x0][0x23c] ;  /* 0x00008f0002057a20 */ /* 0x008fe20000410000 */
[----:B-1----:R-:W-:-:S04]  /*5260*/  FMNMX.FTZ R102, R15, R16, !PT ;  /* 0x000000100f667209 */ /* 0x002fc80007810000 */
[----:B------:R-:W-:Y:S02]  /*5270*/  FSEL R5, R5, RZ, P0 ;  /* 0x000000ff05057208 */ /* 0x000fe40000000000 */
[----:B------:R-:W-:-:S03]  /*5280*/  FSETP.NEU.FTZ.AND P0, PT, R103, -INF , PT ;  /* 0xff8000006700780b */ /* 0x000fc60003f1d000 */
[--C-:B------:R-:W-:Y:S01]  /*5290*/  FFMA.FTZ R3, R65, c[0x0][0x23c], -R5.reuse ;  /* 0x00008f0041037a23 */ /* 0x100fe20000010805 */
[----:B------:R-:W-:Y:S01]  /*52a0*/  FSEL R0, R0, RZ, P0 ;  /* 0x000000ff00007208 */ /* 0x000fe20000000000 */
[--C-:B------:R-:W-:Y:S01]  /*52b0*/  FFMA.FTZ R10, R104, c[0x0][0x23c], -R5.reuse ;  /* 0x00008f00680a7a23 */ /* 0x100fe20000010805 */
[----:B------:R-:W-:Y:S01]  /*52c0*/  FSETP.NEU.FTZ.AND P0, PT, R102, -INF , PT ;  /* 0xff8000006600780b */ /* 0x000fe20003f1d000 */
[----:B------:R1:W-:Y:S01]  /*52d0*/  MUFU.EX2 R236, R3 ;  /* 0x0000000300ec7308 */ /* 0x0003e20000000800 */
[----:B------:R-:W-:-:S07]  /*52e0*/  FFMA.FTZ R4, R119, c[0x0][0x23c], -R5 ;  /* 0x00008f0077047a23 */ /* 0x000fce0000010805 */
[----:B------:R2:W3:Y:S01]  /*52f0*/  MUFU.EX2 R237, R10 ;  /* 0x0000000a00ed7308 */ /* 0x0004e20000000800 */
[----:B-1----:R-:W-:-:S07]  /*5300*/  FFMA.FTZ R3, R126, c[0x0][0x23c], -R5 ;  /* 0x00008f007e037a23 */ /* 0x002fce0000010805 */
[----:B------:R1:W-:Y:S01]  /*5310*/  MUFU.EX2 R227, R4 ;  /* 0x0000000400e37308 */ /* 0x0003e20000000800 */
[----:B--2---:R-:W-:-:S07]  /*5320*/  SHF.R.U32.HI R10, RZ, 0x18, R7 ;  /* 0x00000018ff0a7819 */ /* 0x004fce0000011607 */
[----:B------:R2:W4:Y:S01]  /*5330*/  MUFU.EX2 R235, R3 ;  /* 0x0000000300eb7308 */ /* 0x0005220000000800 */
[----:B---3--:R-:W-:Y:S02]  /*5340*/  F2FP.PACK_AB R11, R236, R237 ;  /* 0x000000edec0b723e */ /* 0x008fe400000000ff */
[----:B-1----:R-:W-:Y:S02]  /*5350*/  F2FP.PACK_AB R4, R238, R251 ;  /* 0x000000fbee04723e */ /* 0x002fe400000000ff */
[----:B--2---:R-:W-:Y:S01]  /*5360*/  SHF.R.U32.HI R3, RZ, 0x10, R7 ;  /* 0x00000010ff037819 */ /* 0x004fe20000011607 */
[--C-:B------:R-:W-:Y:S01]  /*5370*/  HSET2.LE.AND R7, R9, R107.reuse, PT ;  /* 0x0000006b09077233 */ /* 0x100fe20003803000 */
[----:B------:R-:W-:Y:S02]  /*5380*/  FFMA.FTZ R9, R128, c[0x0][0x23c], -R0 ;  /* 0x00008f0080097a23 */ /* 0x000fe40000010800 */
[----:B------:R-:W-:Y:S01]  /*5390*/  LOP3.LUT R8, R3, 0xff, RZ, 0xc0, !PT ;  /* 0x000000ff03087812 */ /* 0x000fe200078ec0ff */
[--C-:B------:R-:W-:Y:S01]  /*53a0*/  HSET2.LE.AND R3, R14, R107.reuse, PT ;  /* 0x0000006b0e037233 */ /* 0x100fe20003803000 */
[----:B------:R-:W-:Y:S01]  /*53b0*/  LOP3.LUT R11, R7, R11, RZ, 0xc0, !PT ;  /* 0x0000000b070b7212 */ /* 0x000fe200078ec0ff */
[----:B------:R4:W-:Y:S01]  /*53c0*/  MUFU.EX2 R223, R9 ;  /* 0x0000000900df7308 */ /* 0x0009e20000000800 */
[----:B------:R-:W-:Y:S01]  /*53d0*/  PRMT R12, R8, 0x5410, R10 ;  /* 0x00005410080c7816 */ /* 0x000fe2000000000a */
[----:B------:R-:W-:Y:S01]  /*53e0*/  FFMA.FTZ R8, R121, c[0x0][0x23c], -R0 ;  /* 0x00008f0079087a23 */ /* 0x000fe20000010800 */
[----:B------:R-:W-:Y:S01]  /*53f0*/  LOP3.LUT R10, R3, R4, RZ, 0xc0, !PT ;  /* 0x00000004030a7212 */ /* 0x000fe200078ec0ff */
[--C-:B------:R-:W-:Y:S01]  /*5400*/  HSET2.LE.AND R3, R13, R107.reuse, PT ;  /* 0x0000006b0d037233 */ /* 0x100fe20003803000 */
[----:B------:R-:W-:Y:S01]  /*5410*/  F2FP.PACK_AB R4, R239, R252 ;  /* 0x000000fcef04723e */ /* 0x000fe200000000ff */
[----:B------:R-:W-:Y:S01]  /*5420*/  HSET2.LE.AND R7, R12, R107, PT ;  /* 0x0000006b0c077233 */ /* 0x000fe20003803000 */
[----:B------:R-:W-:Y:S01]  /*5430*/  IMAD.WIDE.U32 R12, R17, -0x2daee0ad, RZ ;  /* 0xd2511f53110c7825 */ /* 0x000fe200078e00ff */
[----:B------:R1:W-:Y:S04]  /*5440*/  MUFU.EX2 R222, R8 ;  /* 0x0000000800de7308 */ /* 0x0003e80000000800 */
[----:B------:R-:W-:-:S02]  /*5450*/  LOP3.LUT R13, R13, UR6, R20, 0x96, !PT ;  /* 0x000000060d0d7c12 */ /* 0x000fc4000f8e9614 */
[----:B----4-:R-:W-:-:S03]  /*5460*/  F2FP.PACK_AB R9, R227, R235 ;  /* 0x000000ebe309723e */ /* 0x010fc600000000ff */
[----:B------:R-:W-:Y:S01]  /*5470*/  IMAD.WIDE.U32 R20, R13, -0x326172a9, RZ ;  /* 0xcd9e8d570d147825 */ /* 0x000fe200078e00ff */
[----:B------:R-:W-:-:S03]  /*5480*/  LOP3.LUT R9, R7, R9, RZ, 0xc0, !PT ;  /* 0x0000000907097212 */ /* 0x000fc600078ec0ff */
[--C-:B------:R-:W-:Y:S01]  /*5490*/  FFMA.FTZ R7, R120, c[0x0][0x23c], -R0.reuse ;  /* 0x00008f0078077a23 */ /* 0x100fe20000010800 */
[----:B-1----:R-:W-:Y:S01]  /*54a0*/  LOP3.LUT R8, R3, R4, RZ, 0xc0, !PT ;  /* 0x0000000403087212 */ /* 0x002fe200078ec0ff */
[----:B------:R-:W-:Y:S01]  /*54b0*/  FFMA.FTZ R3, R118, c[0x0][0x23c], -R0 ;  /* 0x00008f0076037a23 */ /* 0x000fe20000010800 */
[----:B------:R-:W-:Y:S01]  /*54c0*/  LOP3.LUT R4, R33, UR4, R12, 0x96, !PT ;  /* 0x0000000421047c12 */ /* 0x000fe2000f8e960c */
[----:B------:R-:W-:Y:S04]  /*54d0*/  MUFU.EX2 R220, R7 ;  /* 0x0000000700dc7308 */ /* 0x000fe80000000800 */
[----:B------:R-:W-:Y:S01]  /*54e0*/  IMAD.WIDE.U32 R12, R4, -0x326172a9, RZ ;  /* 0xcd9e8d57040c7825 */ /* 0x000fe200078e00ff */
[----:B------:R-:W-:Y:S03]  /*54f0*/  HMMA.16816.F32 R116, R8, R24, RZ ;  /* 0x000000180874723c */ /* 0x000fe600000018ff */
[----:B------:R1:W2:Y:S01]  /*5500*/  MUFU.EX2 R218, R3 ;  /* 0x0000000300da7308 */ /* 0x0002a20000000800 */
[----:B------:R-:W-:-:S02]  /*5510*/  LOP3.LUT R4, R13, UR15, R20, 0x96, !PT ;  /* 0x0000000f0d047c12 */ /* 0x000fc4000f8e9614 */
[----:B------:R-:W-:Y:S02]  /*5520*/  LOP3.LUT R16, R12, 0xff, RZ, 0xc0, !PT ;  /* 0x000000ff0c107812 */ /* 0x000fe400078ec0ff */
[----:B------:R-:W-:Y:S01]  /*5530*/  SHF.R.U32.HI R18, RZ, 0x18, R12 ;  /* 0x00000018ff127819 */ /* 0x000fe2000001160c */
[C---:B------:R-:W-:Y:S08]  /*5540*/  HMMA.16816.F32 R96, R8.reuse, R28, RZ ;  /* 0x0000001c0860723c */ /* 0x040ff000000018ff */
[----:B------:R-:W-:Y:S01]  /*5550*/  HMMA.16816.F32 R88, R8, R44, RZ ;  /* 0x0000002c0858723c */ /* 0x000fe200000018ff */
[----:B-1----:R-:W-:-:S05]  /*5560*/  FMUL.FTZ R3, R102, c[0x0][0x23c] ;  /* 0x00008f0066037a20 */ /* 0x002fca0000410000 */
[----:B------:R-:W-:Y:S02]  /*5570*/  FSEL R3, R3, RZ, P0 ;  /* 0x000000ff03037208 */ /* 0x000fe40000000000 */
[C---:B------:R-:W-:Y:S03]  /*5580*/  HMMA.16816.F32 R108, R8.reuse, R40, RZ ;  /* 0x00000028086c723c */ /* 0x040fe600000018ff */
[--C-:B------:R-:W-:Y:S02]  /*5590*/  FFMA.FTZ R7, R123, c[0x0][0x23c], -R3.reuse ;  /* 0x00008f007b077a23 */ /* 0x100fe40000010803 */
[----:B------:R-:W-:Y:S02]  /*55a0*/  FFMA.FTZ R15, R122, c[0x0][0x23c], -R3 ;  /* 0x00008f007a0f7a23 */ /* 0x000fe40000010803 */
[----:B------:R1:W-:Y:S01]  /*55b0*/  MUFU.EX2 R216, R7 ;  /* 0x0000000700d87308 */ /* 0x0003e20000000800 */
[C---:B------:R-:W-:Y:S07]  /*55c0*/  HMMA.16816.F32 R112, R8.reuse, R26, RZ ;  /* 0x0000001a0870723c */ /* 0x040fee00000018ff */
[----:B------:R3:W4:Y:S01]  /*55d0*/  MUFU.EX2 R217, R15 ;  /* 0x0000000f00d97308 */ /* 0x0007220000000800 */
[----:B------:R-:W-:Y:S01]  /*55e0*/  HMMA.16816.F32 R92, R8, R30, RZ ;  /* 0x0000001e085c723c */ /* 0x000fe200000018ff */
[----:B-1----:R-:W-:-:S07]  /*55f0*/  LOP3.LUT R7, R12, 0xffff, RZ, 0xc0, !PT ;  /* 0x0000ffff0c077812 */ /* 0x002fce00078ec0ff */
[C---:B------:R-:W-:Y:S01]  /*5600*/  HMMA.16816.F32 R84, R8.reuse, R46, RZ ;  /* 0x0000002e0854723c */ /* 0x040fe200000018ff */
[----:B------:R-:W-:Y:S02]  /*5610*/  SHF.R.U32.HI R13, RZ, 0x10, R12 ;  /* 0x00000010ff0d7819 */ /* 0x000fe4000001160c */
[----:B------:R-:W-:Y:S02]  /*5620*/  SHF.R.U32.HI R14, RZ, 0x8, R7 ;  /* 0x00000008ff0e7819 */ /* 0x000fe40000011607 */
[----:B------:R-:W-:Y:S02]  /*5630*/  LOP3.LUT R7, R4, 0xffff, RZ, 0xc0, !PT ;  /* 0x0000ffff04077812 */ /* 0x000fe400078ec0ff */
[----:B------:R-:W-:Y:S01]  /*5640*/  LOP3.LUT R12, R13, 0xff, RZ, 0xc0, !PT ;  /* 0x000000ff0d0c7812 */ /* 0x000fe200078ec0ff */
[----:B------:R-:W-:Y:S01]  /*5650*/  FFMA.FTZ R13, R130, c[0x0][0x23c], -R3 ;  /* 0x00008f00820d7a23 */ /* 0x000fe20000010803 */
[----:B------:R-:W-:Y:S01]  /*5660*/  PRMT R17, R16, 0x5410, R14 ;  /* 0x0000541010117816 */ /* 0x000fe2000000000e */
[----:B------:R-:W-:Y:S01]  /*5670*/  HMMA.16816.F32 R80, R8, R42, RZ ;  /* 0x0000002a0850723c */ /* 0x000fe200000018ff */
[----:B------:R-:W-:Y:S01]  /*5680*/  LOP3.LUT R16, R4, 0xff, RZ, 0xc0, !PT ;  /* 0x000000ff04107812 */ /* 0x000fe200078ec0ff */
[----:B------:R1:W-:Y:S01]  /*5690*/  MUFU.EX2 R212, R13 ;  /* 0x0000000d00d47308 */ /* 0x0003e20000000800 */
[----:B------:R-:W-:-:S02]  /*56a0*/  SHF.R.U32.HI R14, RZ, 0x8, R7 ;  /* 0x00000008ff0e7819 */ /* 0x000fc40000011607 */
[----:B---3--:R-:W-:Y:S01]  /*56b0*/  PRMT R15, R12, 0x5410, R18 ;  /* 0x000054100c0f7816 */ /* 0x008fe20000000012 */
[----:B------:R-:W-:Y:S01]  /*56c0*/  FFMA.FTZ R12, R129, c[0x0][0x23c], -R3 ;  /* 0x00008f00810c7a23 */ /* 0x000fe20000010803 */
[----:B------:R-:W-:Y:S01]  /*56d0*/  SHF.R.U32.HI R7, RZ, 0x10, R4 ;  /* 0x00000010ff077819 */ /* 0x000fe20000011604 */
[----:B------:R-:W-:Y:S01]  /*56e0*/  IMAD.WIDE.U32 R8, R19, -0x2daee0ad, RZ ;  /* 0xd2511f5313087825 */ /* 0x000fe200078e00ff */
[----:B------:R-:W-:Y:S01]  /*56f0*/  PRMT R18, R16, 0x5410, R14 ;  /* 0x0000541010127816 */ /* 0x000fe2000000000e */
[----:B------:R4:W3:Y:S01]  /*5700*/  MUFU.EX2 R210, R12 ;  /* 0x0000000c00d27308 */ /* 0x0008e20000000800 */
[----:B------:R-:W-:Y:S01]  /*5710*/  SHF.R.U32.HI R16, RZ, 0x18, R4 ;  /* 0x00000018ff107819 */ /* 0x000fe20000011604 */
[--C-:B------:R-:W-:Y:S01]  /*5720*/  HSET2.LE.AND R4, R17, R107.reuse, PT ;  /* 0x0000006b11047233 */ /* 0x100fe20003803000 */
[----:B------:R-:W-:Y:S01]  /*5730*/  LOP3.LUT R14, R7, 0xff, RZ, 0xc0, !PT ;  /* 0x000000ff070e7812 */ /* 0x000fe200078ec0ff */
[--C-:B------:R-:W-:Y:S01]  /*5740*/  HSET2.LE.AND R15, R15, R107.reuse, PT ;  /* 0x0000006b0f0f7233 */ /* 0x100fe20003803000 */
[----:B--2---:R-:W-:Y:S01]  /*5750*/  F2FP.PACK_AB R7, R220, R218 ;  /* 0x000000dadc07723e */ /* 0x004fe200000000ff */
[----:B------:R-:W-:Y:S01]  /*5760*/  FFMA.FTZ R11, R50, c[0x0][0x23c], -R5 ;  /* 0x00008f00320b7a23 */ /* 0x000fe20000010805 */
[----:B------:R-:W-:Y:S01]  /*5770*/  PRMT R16, R14, 0x5410, R16 ;  /* 0x000054100e107816 */ /* 0x000fe20000000010 */
[----:B-1----:R-:W-:Y:S01]  /*5780*/  FFMA.FTZ R13, R70, c[0x0][0x23c], -R6 ;  /* 0x00008f00460d7a23 */ /* 0x002fe20000010806 */
[----:B------:R-:W-:Y:S01]  /*5790*/  LOP3.LUT R14, R4, R7, RZ, 0xc0, !PT ;  /* 0x00000007040e7212 */ /* 0x000fe200078ec0ff */
[----:B------:R-:W-:Y:S01]  /*57a0*/  HSET2.LE.AND R4, R18, R107, PT ;  /* 0x0000006b12047233 */ /* 0x000fe20003803000 */
[----:B------:R-:W-:Y:S01]  /*57b0*/  F2FP.PACK_AB R7, R222, R223 ;  /* 0x000000dfde07723e */ /* 0x000fe200000000ff */
[----:B------:R1:W-:Y:S01]  /*57c0*/  MUFU.EX2 R215, R13 ;  /* 0x0000000d00d77308 */ /* 0x0003e20000000800 */
[----:B------:R-:W-:-:S02]  /*57d0*/  LOP3.LUT R10, R8, 0xff, RZ, 0xc0, !PT ;  /* 0x000000ff080a7812 */ /* 0x000fc400078ec0ff */
[----:B----4-:R-:W-:-:S04]  /*57e0*/  F2FP.PACK_AB R12, R217, R216 ;  /* 0x000000d8d90c723e */ /* 0x010fc800000000ff */
[----:B------:R-:W-:Y:S01]  /*57f0*/  LOP3.LUT R15, R15, R12, RZ, 0xc0, !PT ;  /* 0x0000000c0f0f7212 */ /* 0x000fe200078ec0ff */
[----:B------:R-:W-:Y:S01]  /*5800*/  FFMA.FTZ R12, R68, c[0x0][0x23c], -R6 ;  /* 0x00008f00440c7a23 */ /* 0x000fe20000010806 */
[----:B------:R2:W-:Y:S01]  /*5810*/  MUFU.EX2 R209, R11 ;  /* 0x0000000b00d17308 */ /* 0x0005e20000000800 */
[----:B-1----:R-:W-:Y:S01]  /*5820*/  HSET2.LE.AND R13, R16, R107, PT ;  /* 0x0000006b100d7233 */ /* 0x002fe20003803000 */
[----:B---3--:R-:W-:-:S06]  /*5830*/  F2FP.PACK_AB R16, R210, R212 ;  /* 0x000000d4d210723e */ /* 0x008fcc00000000ff */
[----:B------:R1:W-:Y:S01]  /*5840*/  MUFU.EX2 R214, R12 ;  /* 0x0000000c00d67308 */ /* 0x0003e20000000800 */
[----:B------:R-:W-:Y:S02]  /*5850*/  LOP3.LUT R13, R13, R16, RZ, 0xc0, !PT ;  /* 0x000000100d0d7212 */ /* 0x000fe400078ec0ff */
[----:B--2---:R-:W-:Y:S02]  /*5860*/  SHF.R.U32.HI R11, RZ, 0x18, R8 ;  /* 0x00000018ff0b7819 */ /* 0x004fe40000011608 */
[----:B-1----:R-:W-:Y:S01]  /*5870*/  LOP3.LUT R12, R4, R7, RZ, 0xc0, !PT ;  /* 0x00000007040c7212 */ /* 0x002fe200078ec0ff */
[--C-:B------:R-:W-:Y:S02]  /*5880*/  FFMA.FTZ R4, R48, c[0x0][0x23c], -R6.reuse ;  /* 0x00008f0030047a23 */ /* 0x100fe40000010806 */
[----:B------:R-:W-:Y:S02]  /*5890*/  LDSM.16.MT88.4 R48, [R191+0x6800] ;  /* 0x00680000bf30783b */ /* 0x000fe40000004200 */
[----:B------:R1:W-:Y:S02]  /*58a0*/  MUFU.EX2 R213, R4 ;  /* 0x0000000400d57308 */ /* 0x0003e40000000800 */
[C---:B------:R-:W-:Y:S08]  /*58b0*/  HMMA.16816.F32 R68, R12.reuse, R28, RZ ;  /* 0x0000001c0c44723c */ /* 0x040ff000000018ff */
[----:B------:R-:W-:Y:S01]  /*58c0*/  HMMA.16816.F32 R128, R12, R30, RZ ;  /* 0x0000001e0c80723c */ /* 0x000fe200000018ff */
[----:B-1----:R-:W-:-:S07]  /*58d0*/  FFMA.FTZ R4, R39, c[0x0][0x23c], -R6 ;  /* 0x00008f0027047a23 */ /* 0x002fce0000010806 */
[C---:B------:R-:W-:Y:S01]  /*58e0*/  HMMA.16816.F32 R76, R12.reuse, R24, RZ ;  /* 0x000000180c4c723c */ /* 0x040fe200000018ff */
[----:B------:R-:W-:Y:S01]  /*58f0*/  LDSM.16.MT88.4 R36, [R192+0x6800] ;  /* 0x00680000c024783b */ /* 0x000fe20000004200 */
[----:B------:R1:W2:Y:S06]  /*5900*/  MUFU.EX2 R211, R4 ;  /* 0x0000000400d37308 */ /* 0x0002ac0000000800 */
[C---:B------:R-:W-:Y:S01]  /*5910*/  HMMA.16816.F32 R120, R12.reuse, R26, RZ ;  /* 0x0000001a0c78723c */ /* 0x040fe200000018ff */
[----:B------:R-:W3:Y:S07]  /*5920*/  LDSM.16.MT88.4 R24, [R189+0x6800] ;  /* 0x00680000bd18783b */ /* 0x000eee0000004200 */
[----:B------:R-:W-:Y:S01]  /*5930*/  HMMA.16816.F32 R28, R12, R40, RZ ;  /* 0x000000280c1c723c */ /* 0x000fe200000018ff */
[----:B-1----:R-:W-:-:S04]  /*5940*/  LOP3.LUT R4, R8, 0xffff, RZ, 0xc0, !PT ;  /* 0x0000ffff08047812 */ /* 0x002fc800078ec0ff */
[----:B------:R-:W-:Y:S02]  /*5950*/  SHF.R.U32.HI R7, RZ, 0x8, R4 ;  /* 0x00000008ff077819 */ /* 0x000fe40000011604 */
[----:B------:R-:W-:Y:S02]  /*5960*/  LOP3.LUT R4, R9, UR14, R34, 0x96, !PT ;  /* 0x0000000e09047c12 */ /* 0x000fe4000f8e9622 */
[----:B------:R-:W-:Y:S01]  /*5970*/  SHF.R.U32.HI R9, RZ, 0x10, R8 ;  /* 0x00000010ff097819 */ /* 0x000fe20000011608 */
[----:B------:R-:W-:Y:S01]  /*5980*/  FFMA.FTZ R8, R67, c[0x0][0x23c], -R5 ;  /* 0x00008f0043087a23 */ /* 0x000fe20000010805 */
[----:B------:R-:W-:Y:S01]  /*5990*/  PRMT R16, R10, 0x5410, R7 ;  /* 0x000054100a107816 */ /* 0x000fe20000000007 */
[----:B------:R-:W-:Y:S01]  /*59a0*/  HMMA.16816.F32 R64, R12, R44, RZ ;  /* 0x0000002c0c40723c */ /* 0x000fe200000018ff */
[C---:B------:R-:W-:Y:S01]  /*59b0*/  LOP3.LUT R7, R4.reuse, 0xffff, RZ, 0xc0, !PT ;  /* 0x0000ffff04077812 */ /* 0x040fe200078ec0ff */
[----:B------:R1:W4:Y:S01]  /*59c0*/  MUFU.EX2 R208, R8 ;  /* 0x0000000800d07308 */ /* 0x0003220000000800 */
[----:B------:R-:W-:-:S02]  /*59d0*/  LOP3.LUT R10, R4, 0xff, RZ, 0xc0, !PT ;  /* 0x000000ff040a7812 */ /* 0x000fc400078ec0ff */
[----:B------:R-:W-:Y:S02]  /*59e0*/  SHF.R.U32.HI R7, RZ, 0x8, R7 ;  /* 0x00000008ff077819 */ /* 0x000fe40000011607 */
[----:B------:R-:W-:Y:S01]  /*59f0*/  LOP3.LUT R9, R9, 0xff, RZ, 0xc0, !PT ;  /* 0x000000ff09097812 */ /* 0x000fe200078ec0ff */
[----:B------:R-:W-:Y:S01]  /*5a00*/  HMMA.16816.F32 R44, R12, R46, RZ ;  /* 0x0000002e0c2c723c */ /* 0x000fe200000018ff */
[----:B------:R-:W-:Y:S02]  /*5a10*/  PRMT R17, R10, 0x5410, R7 ;  /* 0x000054100a117816 */ /* 0x000fe40000000007 */
[--C-:B------:R-:W-:Y:S02]  /*5a20*/  SHF.R.U32.HI R7, RZ, 0x10, R4.reuse ;  /* 0x00000010ff077819 */ /* 0x100fe40000011604 */
[----:B------:R-:W-:Y:S02]  /*5a30*/  PRMT R11, R9, 0x5410, R11 ;  /* 0x00005410090b7816 */ /* 0x000fe4000000000b */
[----:B------:R-:W-:Y:S01]  /*5a40*/  SHF.R.U32.HI R10, RZ, 0x18, R4 ;  /* 0x00000018ff0a7819 */ /* 0x000fe20000011604 */
[--C-:B------:R-:W-:Y:S01]  /*5a50*/  HSET2.LE.AND R4, R16, R107.reuse, PT ;  /* 0x0000006b10047233 */ /* 0x100fe20003803000 */
[----:B------:R-:W-:Y:S01]  /*5a60*/  LOP3.LUT R9, R7, 0xff, RZ, 0xc0, !PT ;  /* 0x000000ff07097812 */ /* 0x000fe200078ec0ff */
[----:B-1----:R-:W-:Y:S01]  /*5a70*/  FFMA.FTZ R8, R133, c[0x0][0x23c], -R5 ;  /* 0x00008f0085087a23 */ /* 0x002fe20000010805 */
[----:B--2---:R-:W-:Y:S01]  /*5a80*/  F2FP.PACK_AB R7, R211, R213 ;  /* 0x000000d5d307723e */ /* 0x004fe200000000ff */
[--C-:B------:R-:W-:Y:S01]  /*5a90*/  HSET2.LE.AND R11, R11, R107.reuse, PT ;  /* 0x0000006b0b0b7233 */ /* 0x100fe20003803000 */
[----:B------:R-:W-:Y:S01]  /*5aa0*/  PRMT R16, R9, 0x5410, R10 ;  /* 0x0000541009107816 */ /* 0x000fe2000000000a */
[----:B------:R1:W-:Y:S01]  /*5ab0*/  MUFU.EX2 R207, R8 ;  /* 0x0000000800cf7308 */ /* 0x0003e20000000800 */
[----:B------:R-:W-:Y:S01]  /*5ac0*/  LOP3.LUT R10, R4, R7, RZ, 0xc0, !PT ;  /* 0x00000007040a7212 */ /* 0x000fe200078ec0ff */
[----:B------:R-:W-:Y:S01]  /*5ad0*/  HSET2.LE.AND R4, R17, R107, PT ;  /* 0x0000006b11047233 */ /* 0x000fe20003803000 */
[----:B------:R-:W-:Y:S01]  /*5ae0*/  F2FP.PACK_AB R7, R214, R215 ;  /* 0x000000d7d607723e */ /* 0x000fe200000000ff */
[----:B------:R-:W-:-:S02]  /*5af0*/  FFMA.FTZ R9, R135, c[0x0][0x23c], -R0 ;  /* 0x00008f0087097a23 */ /* 0x000fc40000010800 */
[----:B------:R-:W-:Y:S02]  /*5b00*/  FFMA.FTZ R17, R134, c[0x0][0x23c], -R0 ;  /* 0x00008f0086117a23 */ /* 0x000fe40000010800 */
[----:B------:R2:W-:Y:S01]  /*5b10*/  MUFU.EX2 R205, R9 ;  /* 0x0000000900cd7308 */ /* 0x0005e20000000800 */
[----:B-1----:R-:W-:-:S07]  /*5b20*/  FFMA.FTZ R8, R132, c[0x0][0x23c], -R5 ;  /* 0x00008f0084087a23 */ /* 0x002fce0000010805 */
[----:B------:R-:W-:Y:S01]  /*5b30*/  MUFU.EX2 R187, R17 ;  /* 0x0000001100bb7308 */ /* 0x000fe20000000800 */
[----:B------:R-:W-:Y:S01]  /*5b40*/  HMMA.16816.F32 R132, R12, R42, RZ ;  /* 0x0000002a0c84723c */ /* 0x000fe200000018ff */
[----:B--2---:R-:W-:-:S06]  /*5b50*/  HSET2.LE.AND R9, R16, R107, PT ;  /* 0x0000006b10097233 */ /* 0x004fcc0003803000 */
[----:B------:R4:W1:Y:S01]  /*5b60*/  MUFU.EX2 R206, R8 ;  /* 0x0000000800ce7308 */ /* 0x0008620000000800 */
[----:B------:R-:W-:-:S07]  /*5b70*/  FFMA.FTZ R14, R149, c[0x0][0x23c], -R3 ;  /* 0x00008f00950e7a23 */ /* 0x000fce0000010803 */
[----:B------:R2:W-:Y:S01]  /*5b80*/  MUFU.EX2 R184, R14 ;  /* 0x0000000e00b87308 */ /* 0x0005e20000000800 */
[----:B----4-:R-:W-:Y:S02]  /*5b90*/  F2FP.PACK_AB R8, R208, R209 ;  /* 0x000000d1d008723e */ /* 0x010fe400000000ff */
[----:B-1----:R-:W-:Y:S02]  /*5ba0*/  F2FP.PACK_AB R16, R206, R207 ;  /* 0x000000cfce10723e */ /* 0x002fe400000000ff */
[----:B------:R-:W-:Y:S02]  /*5bb0*/  LOP3.LUT R11, R11, R8, RZ, 0xc0, !PT ;  /* 0x000000080b0b7212 */ /* 0x000fe400078ec0ff */
[----:B------:R-:W-:Y:S01]  /*5bc0*/  LOP3.LUT R8, R4, R7, RZ, 0xc0, !PT ;  /* 0x0000000704087212 */ /* 0x000fe200078ec0ff */
[----:B------:R-:W-:Y:S01]  /*5bd0*/  FFMA.FTZ R4, R136, c[0x0][0x23c], -R0 ;  /* 0x00008f0088047a23 */ /* 0x000fe20000010800 */
[----:B------:R-:W-:Y:S01]  /*5be0*/  IADD3 R7, R73, 0x1, RZ ;  /* 0x0000000149077810 */ /* 0x000fe20007ffe0ff */
[----:B--2---:R-:W-:Y:S01]  /*5bf0*/  FFMA.FTZ R14, R139, c[0x0][0x23c], -R3 ;  /* 0x00008f008b0e7a23 */ /* 0x004fe20000010803 */
[----:B------:R-:W-:Y:S01]  /*5c00*/  LOP3.LUT R9, R9, R16, RZ, 0xc0, !PT ;  /* 0x0000001009097212 */ /* 0x000fe200078ec0ff */
[----:B------:R1:W-:Y:S01]  /*5c10*/  MUFU.EX2 R186, R4 ;  /* 0x0000000400ba7308 */ /* 0x0003e20000000800 */
[----:B------:R-:W-:-:S05]  /*5c20*/  LOP3.LUT R20, R125, UR19, R7, 0x96, !PT ;  /* 0x000000137d147c12 */ /* 0x000fca000f8e9607 */
[C---:B---3--:R-:W-:Y:S02]  /*5c30*/  HMMA.16816.F32 R116, R8.reuse, R24, R116 ;  /* 0x000000180874723c */ /* 0x048fe40000001874 */
[----:B------:R2:W-:Y:S06]  /*5c40*/  MUFU.EX2 R185, R14 ;  /* 0x0000000e00b97308 */ /* 0x0005ec0000000800 */
[----:B------:R-:W-:Y:S01]  /*5c50*/  HMMA.16816.F32 R96, R8, R36, R96 ;  /* 0x000000240860723c */ /* 0x000fe20000001860 */
[----:B-1----:R-:W-:-:S04]  /*5c60*/  FFMA.FTZ R4, R127, c[0x0][0x23c], -R0 ;  /* 0x00008f007f047a23 */ /* 0x002fc80000010800 */
[----:B------:R1:W3:Y:S03]  /*5c70*/  MUFU.EX2 R225, R4 ;  /* 0x0000000400e17308 */ /* 0x0002e60000000800 */
[----:B------:R-:W-:Y:S01]  /*5c80*/  HMMA.16816.F32 R124, R8, R48, R108 ;  /* 0x00000030087c723c */ /* 0x000fe2000000186c */
[----:B--2---:R-:W-:-:S04]  /*5c90*/  FFMA.FTZ R14, R143, c[0x0][0x23c], -R3 ;  /* 0x00008f008f0e7a23 */ /* 0x004fc80000010803 */
[----:B------:R2:W4:Y:S03]  /*5ca0*/  MUFU.EX2 R183, R14 ;  /* 0x0000000e00b77308 */ /* 0x0005260000000800 */
[----:B------:R-:W-:Y:S01]  /*5cb0*/  HMMA.16816.F32 R88, R8, R52, R88 ;  /* 0x000000340858723c */ /* 0x000fe20000001858 */
[----:B-1----:R-:W-:-:S07]  /*5cc0*/  LOP3.LUT R4, R21, UR5, R60, 0x96, !PT ;  /* 0x0000000515047c12 */ /* 0x002fce000f8e963c */
[----:B------:R-:W-:Y:S01]  /*5cd0*/  HMMA.16816.F32 R112, R8, R26, R112 ;  /* 0x0000001a0870723c */ /* 0x000fe20000001870 */
[----:B------:R-:W-:-:S05]  /*5ce0*/  IMAD.WIDE.U32 R12, R4, -0x2daee0ad, RZ ;  /* 0xd2511f53040c7825 */ /* 0x000fca00078e00ff */
[C---:B------:R-:W-:Y:S02]  /*5cf0*/  LOP3.LUT R7, R12.reuse, 0xffff, RZ, 0xc0, !PT ;  /* 0x0000ffff0c077812 */ /* 0x040fe400078ec0ff */
[C---:B------:R-:W-:Y:S01]  /*5d00*/  HMMA.16816.F32 R140, R8.reuse, R38, R92 ;  /* 0x00000026088c723c */ /* 0x040fe2000000185c */
[----:B------:R-:W-:Y:S02]  /*5d10*/  LOP3.LUT R4, R13, UR14, R32, 0x96, !PT ;  /* 0x0000000e0d047c12 */ /* 0x000fe4000f8e9620 */
[----:B------:R-:W-:Y:S01]  /*5d20*/  LOP3.LUT R15, R12, 0xff, RZ, 0xc0, !PT ;  /* 0x000000ff0c0f7812 */ /* 0x000fe200078ec0ff */
[----:B------:R-:W-:Y:S01]  /*5d30*/  LDSM.16.MT88.4 R32, [R192+0x7000] ;  /* 0x00700000c020783b */ /* 0x000fe20000004200 */
[----:B------:R-:W-:Y:S02]  /*5d40*/  SHF.R.U32.HI R13, RZ, 0x8, R7 ;  /* 0x00000008ff0d7819 */ /* 0x000fe40000011607 */
[----:B------:R-:W-:Y:S01]  /*5d50*/  SHF.R.U32.HI R7, RZ, 0x10, R12 ;  /* 0x00000010ff077819 */ /* 0x000fe2000001160c */
[----:B------:R-:W-:Y:S01]  /*5d60*/  HMMA.16816.F32 R84, R8, R54, R84 ;  /* 0x000000360854723c */ /* 0x000fe20000001854 */
[----:B------:R-:W-:Y:S01]  /*5d70*/  PRMT R15, R15, 0x5410, R13 ;  /* 0x000054100f0f7816 */ /* 0x000fe2000000000d */
[----:B------:R-:W-:Y:S01]  /*5d80*/  FFMA.FTZ R13, R150, c[0x0][0x23c], -R3 ;  /* 0x00008f00960d7a23 */ /* 0x000fe20000010803 */
[----:B------:R-:W-:-:S02]  /*5d90*/  LOP3.LUT R16, R7, 0xff, RZ, 0xc0, !PT ;  /* 0x000000ff07107812 */ /* 0x000fc400078ec0ff */
[C---:B------:R-:W-:Y:S01]  /*5da0*/  LOP3.LUT R7, R4.reuse, 0xffff, RZ, 0xc0, !PT ;  /* 0x0000ffff04077812 */ /* 0x040fe200078ec0ff */
[----:B------:R1:W5:Y:S01]  /*5db0*/  MUFU.EX2 R182, R13 ;  /* 0x0000000d00b67308 */ /* 0x0003620000000800 */
[----:B------:R-:W-:Y:S01]  /*5dc0*/  SHF.R.U32.HI R19, RZ, 0x18, R12 ;  /* 0x00000018ff137819 */ /* 0x000fe2000001160c */
[----:B------:R-:W-:Y:S01]  /*5dd0*/  HMMA.16816.F32 R108, R8, R50, R80 ;  /* 0x00000032086c723c */ /* 0x000fe20000001850 */
[----:B------:R-:W-:Y:S02]  /*5de0*/  LOP3.LUT R18, R4, 0xff, RZ, 0xc0, !PT ;  /* 0x000000ff04127812 */ /* 0x000fe400078ec0ff */
[--C-:B------:R-:W-:Y:S02]  /*5df0*/  SHF.R.U32.HI R12, RZ, 0x10, R4.reuse ;  /* 0x00000010ff0c7819 */ /* 0x100fe40000011604 */
[----:B------:R-:W-:Y:S01]  /*5e00*/  SHF.R.U32.HI R17, RZ, 0x18, R4 ;  /* 0x00000018ff117819 */ /* 0x000fe20000011604 */
[----:B------:R-:W-:Y:S01]  /*5e10*/  HSET2.LE.AND R4, R15, R107, PT ;  /* 0x0000006b0f047233 */ /* 0x000fe20003803000 */
[----:B--2---:R-:W-:-:S02]  /*5e20*/  SHF.R.U32.HI R14, RZ, 0x8, R7 ;  /* 0x00000008ff0e7819 */ /* 0x004fc40000011607 */
[----:B---3--:R-:W-:Y:S02]  /*5e30*/  F2FP.PACK_AB R7, R225, R186 ;  /* 0x000000bae107723e */ /* 0x008fe400000000ff */
[----:B------:R-:W-:Y:S02]  /*5e40*/  LOP3.LUT R12, R12, 0xff, RZ, 0xc0, !PT ;  /* 0x000000ff0c0c7812 */ /* 0x000fe400078ec0ff */
[----:B------:R-:W-:Y:S02]  /*5e50*/  PRMT R15, R18, 0x5410, R14 ;  /* 0x00005410120f7816 */ /* 0x000fe4000000000e */
[----:B-1----:R-:W-:Y:S02]  /*5e60*/  PRMT R13, R16, 0x5410, R19 ;  /* 0x00005410100d7816 */ /* 0x002fe40000000013 */
[----:B------:R-:W-:Y:S02]  /*5e70*/  LOP3.LUT R14, R4, R7, RZ, 0xc0, !PT ;  /* 0x00000007040e7212 */ /* 0x000fe400078ec0ff */
[----:B------:R-:W-:Y:S01]  /*5e80*/  PRMT R16, R12, 0x5410, R17 ;  /* 0x000054100c107816 */ /* 0x000fe20000000011 */
[--C-:B------:R-:W-:Y:S01]  /*5e90*/  HSET2.LE.AND R4, R13, R107.reuse, PT ;  /* 0x0000006b0d047233 */ /* 0x100fe20003803000 */
[----:B----4-:R-:W-:Y:S01]  /*5ea0*/  F2FP.PACK_AB R7, R183, R185 ;  /* 0x000000b9b707723e */ /* 0x010fe200000000ff */
[----:B------:R-:W-:Y:S01]  /*5eb0*/  HSET2.LE.AND R12, R15, R107, PT ;  /* 0x0000006b0f0c7233 */ /* 0x000fe20003803000 */
[----:B------:R-:W-:-:S02]  /*5ec0*/  F2FP.PACK_AB R13, R187, R205 ;  /* 0x000000cdbb0d723e */ /* 0x000fc400000000ff */
[----:B------:R-:W-:Y:S01]  /*5ed0*/  LOP3.LUT R15, R4, R7, RZ, 0xc0, !PT ;  /* 0x00000007040f7212 */ /* 0x000fe200078ec0ff */
[----:B------:R-:W-:Y:S01]  /*5ee0*/  HSET2.LE.AND R4, R16, R107, PT ;  /* 0x0000006b10047233 */ /* 0x000fe20003803000 */
[----:B-----5:R-:W-:Y:S01]  /*5ef0*/  F2FP.PACK_AB R7, R182, R184 ;  /* 0x000000b8b607723e */ /* 0x020fe200000000ff */
[----:B------:R-:W-:Y:S01]  /*5f00*/  IMAD.WIDE.U32 R16, R20, -0x326172a9, RZ ;  /* 0xcd9e8d5714107825 */ /* 0x000fe200078e00ff */
[----:B------:R-:W-:Y:S02]  /*5f10*/  LOP3.LUT R12, R12, R13, RZ, 0xc0, !PT ;  /* 0x0000000d0c0c7212 */ /* 0x000fe400078ec0ff */
[----:B------:R-:W-:Y:S02]  /*5f20*/  LOP3.LUT R13, R4, R7, RZ, 0xc0, !PT ;  /* 0x00000007040d7212 */ /* 0x000fe400078ec0ff */
[----:B------:R-:W-:Y:S02]  /*5f30*/  LOP3.LUT R4, R17, UR13, R72, 0x96, !PT ;  /* 0x0000000d11047c12 */ /* 0x000fe4000f8e9648 */
[----:B------:R-:W-:-:S03]  /*5f40*/  LOP3.LUT R7, R59, UR11, R16, 0x96, !PT ;  /* 0x0000000b3b077c12 */ /* 0x000fc6000f8e9610 */
[----:B------:R-:W-:Y:S01]  /*5f50*/  IMAD.WIDE.U32 R10, R4, -0x2daee0ad, RZ ;  /* 0xd2511f53040a7825 */ /* 0x000fe200078e00ff */
[----:B------:R-:W-:Y:S03]  /*5f60*/  HMMA.16816.F32 R68, R12, R36, R68 ;  /* 0x000000240c44723c */ /* 0x000fe60000001844 */
[----:B------:R-:W-:Y:S01]  /*5f70*/  IMAD.WIDE.U32 R8, R7, -0x2daee0ad, RZ ;  /* 0xd2511f5307087825 */ /* 0x000fe200078e00ff */
[----:B------:R-:W-:-:S04]  /*5f80*/  LOP3.LUT R7, R11, UR10, R74, 0x96, !PT ;  /* 0x0000000a0b077c12 */ /* 0x000fc8000f8e964a */
[----:B------:R-:W-:Y:S01]  /*5f90*/  LOP3.LUT R4, R9, UR8, R10, 0x96, !PT ;  /* 0x0000000809047c12 */ /* 0x000fe2000f8e960a */
[----:B------:R-:W-:Y:S01]  /*5fa0*/  FFMA.FTZ R9, R148, c[0x0][0x23c], -R6 ;  /* 0x00008f0094097a23 */ /* 0x000fe20000010806 */
[C---:B------:R-:W-:Y:S01]  /*5fb0*/  HMMA.16816.F32 R64, R12.reuse, R52, R64 ;  /* 0x000000340c40723c */ /* 0x040fe20000001840 */
[----:B------:R-:W-:Y:S02]  /*5fc0*/  IMAD.WIDE.U32 R10, R7, -0x326172a9, RZ ;  /* 0xcd9e8d57070a7825 */ /* 0x000fe400078e00ff */
[----:B------:R1:W-:Y:S02]  /*5fd0*/  MUFU.EX2 R181, R9 ;  /* 0x0000000900b57308 */ /* 0x0003e40000000800 */
[----:B------:R-:W-:Y:S01]  /*5fe0*/  IMAD.WIDE.U32 R42, R4, -0x326172a9, RZ ;  /* 0xcd9e8d57042a7825 */ /* 0x000fe200078e00ff */
[----:B------:R-:W-:Y:S02]  /*5ff0*/  LOP3.LUT R4, R17, UR13, R62, 0x96, !PT ;  /* 0x0000000d11047c12 */ /* 0x000fe4000f8e963e */
[----:B------:R-:W-:Y:S01]  /*6000*/  LOP3.LUT R11, R11, UR9, R58, 0x96, !PT ;  /* 0x000000090b0b7c12 */ /* 0x000fe2000f8e963a */
[----:B------:R-:W-:Y:S01]  /*6010*/  FFMA.FTZ R7, R137, c[0x0][0x23c], -R6 ;  /* 0x00008f0089077a23 */ /* 0x000fe20000010806 */
[----:B------:R-:W-:Y:S01]  /*6020*/  HMMA.16816.F32 R80, R12, R24, R76 ;  /* 0x000000180c50723c */ /* 0x000fe2000000184c */
[----:B------:R-:W-:-:S02]  /*6030*/  IMAD.WIDE.U32 R18, R4, -0x2daee0ad, RZ ;  /* 0xd2511f5304127825 */ /* 0x000fc400078e00ff */
[----:B------:R2:W3:Y:S02]  /*6040*/  MUFU.EX2 R180, R7 ;  /* 0x0000000700b47308 */ /* 0x0004e40000000800 */
[----:B------:R-:W-:-:S03]  /*6050*/  FFMA.FTZ R4, R138, c[0x0][0x23c], -R6 ;  /* 0x00008f008a047a23 */ /* 0x000fc60000010806 */
[C---:B------:R-:W-:Y:S01]  /*6060*/  HMMA.16816.F32 R136, R12.reuse, R48, R28 ;  /* 0x000000300c88723c */ /* 0x040fe2000000181c */
[----:B-1----:R-:W-:Y:S01]  /*6070*/  LOP3.LUT R9, R43, UR7, R10, 0x96, !PT ;  /* 0x000000072b097c12 */ /* 0x002fe2000f8e960a */
[----:B------:R-:W-:Y:S01]  /*6080*/  IMAD.WIDE.U32 R10, R11, -0x2daee0ad, RZ ;  /* 0xd2511f530b0a7825 */ /* 0x000fe200078e00ff */
[----:B------:R1:W-:Y:S01]  /*6090*/  MUFU.EX2 R179, R4 ;  /* 0x0000000400b37308 */ /* 0x0003e20000000800 */
[----:B------:R-:W4:Y:S02]  /*60a0*/  LDSM.16.MT88.4 R28, [R189+0x7000] ;  /* 0x00700000bd1c783b */ /* 0x000f240000004200 */
[----:B------:R-:W-:Y:S01]  /*60b0*/  IMAD.WIDE.U32 R40, R9, -0x2daee0ad, RZ ;  /* 0xd2511f5309287825 */ /* 0x000fe200078e00ff */
[----:B------:R-:W-:Y:S01]  /*60c0*/  LOP3.LUT R9, R57, UR11, R16, 0x96, !PT ;  /* 0x0000000b39097c12 */ /* 0x000fe2000f8e9610 */
[----:B------:R-:W-:Y:S01]  /*60d0*/  HMMA.16816.F32 R60, R12, R26, R120 ;  /* 0x0000001a0c3c723c */ /* 0x000fe20000001878 */
[----:B------:R-:W-:Y:S01]  /*60e0*/  LOP3.LUT R16, R19, UR10, R106, 0x96, !PT ;  /* 0x0000000a13107c12 */ /* 0x000fe2000f8e966a */
[----:B------:R-:W5:Y:S01]  /*60f0*/  LDSM.16.MT88.4 R24, [R190+0x7000] ;  /* 0x00700000be18783b */ /* 0x000f620000004200 */
[----:B--2---:R-:W-:Y:S01]  /*6100*/  LOP3.LUT R7, R11, UR6, R8, 0x96, !PT ;  /* 0x000000060b077c12 */ /* 0x004fe2000f8e9608 */
[----:B------:R-:W-:-:S04]  /*6110*/  IMAD.WIDE.U32 R20, R9, -0x2daee0ad, RZ ;  /* 0xd2511f5309147825 */ /* 0x000fc800078e00ff */
[----:B------:R-:W-:Y:S01]  /*6120*/  IMAD.WIDE.U32 R36, R7, -0x326172a9, RZ ;  /* 0xcd9e8d5707247825 */ /* 0x000fe200078e00ff */
[----:B------:R-:W-:Y:S01]  /*6130*/  LOP3.LUT R21, R21, UR8, R18, 0x96, !PT ;  /* 0x0000000815157c12 */ /* 0x000fe2000f8e9612 */
[C---:B------:R-:W-:Y:S01]  /*6140*/  HMMA.16816.F32 R52, R12.reuse, R54, R44 ;  /* 0x000000360c34723c */ /* 0x040fe2000000182c */
[----:B-1----:R-:W-:Y:S01]  /*6150*/  LOP3.LUT R4, R41, UR4, R10, 0x96, !PT ;  /* 0x0000000429047c12 */ /* 0x002fe2000f8e960a */
[----:B------:R-:W-:Y:S01]  /*6160*/  FFMA.FTZ R7, R154, c[0x0][0x23c], -R5 ;  /* 0x00008f009a077a23 */ /* 0x000fe20000010805 */
[----:B------:R-:W1:Y:S01]  /*6170*/  LDSM.16.MT88.4 R44, [R191+0x7000] ;  /* 0x00700000bf2c783b */ /* 0x000e620000004200 */
[----:B------:R-:W-:Y:S02]  /*6180*/  FFMA.FTZ R10, R144, c[0x0][0x23c], -R6 ;  /* 0x00008f00900a7a23 */ /* 0x000fe40000010806 */
[----:B------:R-:W-:Y:S01]  /*6190*/  IMAD.WIDE.U32 R8, R4, -0x326172a9, RZ ;  /* 0xcd9e8d5704087825 */ /* 0x000fe200078e00ff */
[----:B------:R2:W-:Y:S01]  /*61a0*/  MUFU.EX2 R150, R7 ;  /* 0x0000000700967308 */ /* 0x0005e20000000800 */
[----:B------:R-:W-:Y:S02]  /*61b0*/  HMMA.16816.F32 R48, R12, R50, R132 ;  /* 0x000000320c30723c */ /* 0x000fe40000001884 */
[----:B------:R-:W-:Y:S01]  /*61c0*/  IMAD.WIDE.U32 R22, R16, -0x326172a9, RZ ;  /* 0xcd9e8d5710167825 */ /* 0x000fe200078e00ff */
[----:B------:R-:W-:-:S02]  /*61d0*/  LOP3.LUT R4, R9, UR15, R36, 0x96, !PT ;  /* 0x0000000f09047c12 */ /* 0x000fc4000f8e9624 */
[C---:B------:R-:W-:Y:S01]  /*61e0*/  LOP3.LUT R9, R8.reuse, 0xffff, RZ, 0xc0, !PT ;  /* 0x0000ffff08097812 */ /* 0x040fe200078ec0ff */
[----:B------:R-:W-:Y:S01]  /*61f0*/  FFMA.FTZ R11, R145, c[0x0][0x23c], -R5 ;  /* 0x00008f00910b7a23 */ /* 0x000fe20000010805 */
[----:B------:R3:W-:Y:S01]  /*6200*/  MUFU.EX2 R173, R10 ;  /* 0x0000000a00ad7308 */ /* 0x0007e20000000800 */
[----:B------:R-:W-:Y:S02]  /*6210*/  LOP3.LUT R16, R8, 0xff, RZ, 0xc0, !PT ;  /* 0x000000ff08107812 */ /* 0x000fe400078ec0ff */
[----:B------:R-:W-:Y:S02]  /*6220*/  SHF.R.U32.HI R9, RZ, 0x8, R9 ;  /* 0x00000008ff097819 */ /* 0x000fe40000011609 */
[--C-:B------:R-:W-:Y:S02]  /*6230*/  SHF.R.U32.HI R17, RZ, 0x10, R8.reuse ;  /* 0x00000010ff117819 */ /* 0x100fe40000011608 */
[----:B------:R-:W-:Y:S01]  /*6240*/  SHF.R.U32.HI R18, RZ, 0x18, R8 ;  /* 0x00000018ff127819 */ /* 0x000fe20000011608 */
[----:B------:R4:W1:Y:S01]  /*6250*/  MUFU.EX2 R149, R11 ;  /* 0x0000000b00957308 */ /* 0x0008620000000800 */
[----:B--2---:R-:W-:Y:S01]  /*6260*/  LOP3.LUT R7, R4, 0xffff, RZ, 0xc0, !PT ;  /* 0x0000ffff04077812 */ /* 0x004fe200078ec0ff */
[----:B------:R-:W-:Y:S01]  /*6270*/  FFMA.FTZ R8, R146, c[0x0][0x23c], -R5 ;  /* 0x00008f0092087a23 */ /* 0x000fe20000010805 */
[----:B------:R-:W-:Y:S01]  /*6280*/  PRMT R19, R16, 0x5410, R9 ;  /* 0x0000541010137816 */ /* 0x000fe20000000009 */
[----:B------:R-:W-:Y:S01]  /*6290*/  FFMA.FTZ R9, R147, c[0x0][0x23c], -R5 ;  /* 0x00008f0093097a23 */ /* 0x000fe20000010805 */
[----:B------:R-:W-:-:S02]  /*62a0*/  SHF.R.U32.HI R7, RZ, 0x8, R7 ;  /* 0x00000008ff077819 */ /* 0x000fc40000011607 */
[----:B------:R-:W-:Y:S01]  /*62b0*/  SHF.R.U32.HI R16, RZ, 0x18, R4 ;  /* 0x00000018ff107819 */ /* 0x000fe20000011604 */
[----:B------:R2:W-:Y:S01]  /*62c0*/  MUFU.EX2 R148, R8 ;  /* 0x0000000800947308 */ /* 0x0005e20000000800 */
[----:B---3--:R-:W-:Y:S02]  /*62d0*/  LOP3.LUT R10, R4, 0xff, RZ, 0xc0, !PT ;  /* 0x000000ff040a7812 */ /* 0x008fe400078ec0ff */
[----:B------:R-:W-:Y:S02]  /*62e0*/  LOP3.LUT R23, R23, UR9, R56, 0x96, !PT ;  /* 0x0000000917177c12 */ /* 0x000fe4000f8e9638 */
[----:B------:R-:W-:Y:S01]  /*62f0*/  PRMT R10, R10, 0x5410, R7 ;  /* 0x000054100a0a7816 */ /* 0x000fe20000000007 */
[----:B------:R-:W-:Y:S01]  /*6300*/  HMMA.16816.F32 R56, R12, R38, R128 ;  /* 0x000000260c38723c */ /* 0x000fe20000001880 */
[----:B------:R-:W-:Y:S01]  /*6310*/  SHF.R.U32.HI R7, RZ, 0x10, R4 ;  /* 0x00000010ff077819 */ /* 0x000fe20000011604 */
[----:B------:R3:W1:Y:S01]  /*6320*/  MUFU.EX2 R147, R9 ;  /* 0x0000000900937308 */ /* 0x0006620000000800 */
[----:B----4-:R-:W-:Y:S01]  /*6330*/  LOP3.LUT R11, R17, 0xff, RZ, 0xc0, !PT ;  /* 0x000000ff110b7812 */ /* 0x010fe200078ec0ff */
[--C-:B------:R-:W-:Y:S01]  /*6340*/  HSET2.LE.AND R4, R10, R107.reuse, PT ;  /* 0x0000006b0a047233 */ /* 0x100fe20003803000 */
[----:B------:R-:W-:Y:S01]  /*6350*/  LDSM.16.MT88.4 R128, [R192+0x7800] ;  /* 0x00780000c080783b */ /* 0x000fe20000004200 */
[----:B------:R-:W-:Y:S01]  /*6360*/  HSET2.LE.AND R10, R19, R107, PT ;  /* 0x0000006b130a7233 */ /* 0x000fe20003803000 */
[----:B------:R-:W-:Y:S01]  /*6370*/  PRMT R17, R11, 0x5410, R18 ;  /* 0x000054100b117816 */ /* 0x000fe20000000012 */
[----:B------:R-:W-:Y:S01]  /*6380*/  FFMA.FTZ R11, R158, c[0x0][0x23c], -R0 ;  /* 0x00008f009e0b7a23 */ /* 0x000fe20000010800 */
[----:B--2---:R-:W-:Y:S01]  /*6390*/  LOP3.LUT R8, R7, 0xff, RZ, 0xc0, !PT ;  /* 0x000000ff07087812 */ /* 0x004fe200078ec0ff */
[----:B------:R-:W-:Y:S01]  /*63a0*/  IMAD.WIDE.U32 R38, R21, -0x326172a9, RZ ;  /* 0xcd9e8d5715267825 */ /* 0x000fe200078e00ff */
[----:B------:R-:W-:Y:S01]  /*63b0*/  F2FP.PACK_AB R7, R180, R181 ;  /* 0x000000b5b407723e */ /* 0x000fe200000000ff */
[----:B------:R2:W-:Y:S02]  /*63c0*/  MUFU.EX2 R146, R11 ;  /* 0x0000000b00927308 */ /* 0x0005e40000000800 */
[----:B------:R-:W-:Y:S01]  /*63d0*/  IMAD.WIDE.U32 R12, R23, -0x2daee0ad, RZ ;  /* 0xd2511f53170c7825 */ /* 0x000fe200078e00ff */
[----:B---3--:R-:W-:-:S03]  /*63e0*/  PRMT R9, R8, 0x5410, R16 ;  /* 0x0000541008097816 */ /* 0x008fc60000000010 */
[----:B------:R-:W-:Y:S01]  /*63f0*/  FFMA.FTZ R14, R155, c[0x0][0x23c], -R3 ;  /* 0x00008f009b0e7a23 */ /* 0x000fe20000010803 */
[----:B------:R-:W-:Y:S01]  /*6400*/  LOP3.LUT R8, R4, R7, RZ, 0xc0, !PT ;  /* 0x0000000704087212 */ /* 0x000fe200078ec0ff */
[----:B------:R-:W-:Y:S01]  /*6410*/  FFMA.FTZ R16, R151, c[0x0][0x23c], -R0 ;  /* 0x00008f0097107a23 */ /* 0x000fe20000010800 */
[----:B-1----:R-:W-:Y:S01]  /*6420*/  F2FP.PACK_AB R7, R149, R150 ;  /* 0x000000969507723e */ /* 0x002fe200000000ff */
[--C-:B------:R-:W-:Y:S01]  /*6430*/  HSET2.LE.AND R4, R9, R107.reuse, PT ;  /* 0x0000006b09047233 */ /* 0x100fe20003803000 */
[----:B------:R1:W-:Y:S04]  /*6440*/  MUFU.EX2 R43, R14 ;  /* 0x0000000e002b7308 */ /* 0x0003e80000000800 */
[----:B------:R-:W-:Y:S01]  /*6450*/  LOP3.LUT R9, R4, R7, RZ, 0xc0, !PT ;  /* 0x0000000704097212 */ /* 0x000fe200078ec0ff */
[----:B------:R-:W-:Y:S01]  /*6460*/  HSET2.LE.AND R4, R17, R107, PT ;  /* 0x0000006b11047233 */ /* 0x000fe20003803000 */
[----:B--2---:R-:W-:-:S02]  /*6470*/  F2FP.PACK_AB R11, R173, R179 ;  /* 0x000000b3ad0b723e */ /* 0x004fc400000000ff */
[----:B------:R-:W-:Y:S01]  /*6480*/  F2FP.PACK_AB R7, R147, R148 ;  /* 0x000000949307723e */ /* 0x000fe200000000ff */
[----:B------:R-:W-:Y:S01]  /*6490*/  MUFU.EX2 R145, R16 ;  /* 0x0000001000917308 */ /* 0x000fe20000000800 */
[----:B------:R-:W-:Y:S02]  /*64a0*/  LOP3.LUT R10, R10, R11, RZ, 0xc0, !PT ;  /* 0x0000000b0a0a7212 */ /* 0x000fe400078ec0ff */
[----:B------:R-:W-:Y:S01]  /*64b0*/  LOP3.LUT R11, R4, R7, RZ, 0xc0, !PT ;  /* 0x00000007040b7212 */ /* 0x000fe200078ec0ff */
[----:B------:R-:W-:Y:S01]  /*64c0*/  FFMA.FTZ R4, R152, c[0x0][0x23c], -R0 ;  /* 0x00008f0098047a23 */ /* 0x000fe20000010800 */
[----:B------:R-:W-:Y:S01]  /*64d0*/  LOP3.LUT R7, R39, UR7, R22, 0x96, !PT ;  /* 0x0000000727077c12 */ /* 0x000fe2000f8e9616 */
[----:B-1----:R-:W-:Y:S02]  /*64e0*/  FFMA.FTZ R14, R156, c[0x0][0x23c], -R3 ;  /* 0x00008f009c0e7a23 */ /* 0x002fe40000010803 */
[----:B------:R1:W-:Y:S02]  /*64f0*/  MUFU.EX2 R144, R4 ;  /* 0x0000000400907308 */ /* 0x0003e40000000800 */
[----:B------:R-:W-:Y:S01]  /*6500*/  IMAD.WIDE.U32 R22, R7, -0x2daee0ad, RZ ;  /* 0xd2511f5307167825 */ /* 0x000fe200078e00ff */
[----:B------:R-:W-:Y:S01]  /*6510*/  LOP3.LUT R7, R13, UR6, R20, 0x96, !PT ;  /* 0x000000060d077c12 */ /* 0x000fe2000f8e9614 */
[C---:B------:R-:W-:Y:S04]  /*6520*/  HMMA.16816.F32 R120, R8.reuse, R30, R112 ;  /* 0x0000001e0878723c */ /* 0x040fe80000001870 */
[----:B------:R-:W-:Y:S01]  /*6530*/  IMAD.WIDE.U32 R20, R7, -0x326172a9, RZ ;  /* 0xcd9e8d5707147825 */ /* 0x000fe200078e00ff */
[----:B------:R-:W-:Y:S03]  /*6540*/  MUFU.EX2 R41, R14 ;  /* 0x0000000e00297308 */ /* 0x000fe60000000800 */
[----:B------:R-:W-:Y:S01]  /*6550*/  HMMA.16816.F32 R116, R8, R28, R116 ;  /* 0x0000001c0874723c */ /* 0x000fe20000001874 */
[----:B-1----:R-:W-:-:S04]  /*6560*/  FFMA.FTZ R4, R153, c[0x0][0x23c], -R0 ;  /* 0x00008f0099047a23 */ /* 0x002fc80000010800 */
[----:B------:R1:W2:Y:S03]  /*6570*/  MUFU.EX2 R106, R4 ;  /* 0x00000004006a7308 */ /* 0x0002a60000000800 */
[C---:B------:R-:W-:Y:S08]  /*6580*/  HMMA.16816.F32 R72, R8.reuse, R32, R96 ;  /* 0x000000200848723c */ /* 0x040ff00000001860 */
[----:B-----5:R-:W-:Y:S01]  /*6590*/  HMMA.16816.F32 R132, R8, R24, R88 ;  /* 0x000000180884723c */ /* 0x020fe20000001858 */
[----:B------:R-:W-:Y:S01]  /*65a0*/  LDSM.16.MT88.4 R88, [R190+0x7800] ;  /* 0x00780000be58783b */ /* 0x000fe20000004200 */
[----:B-1----:R-:W-:Y:S01]  /*65b0*/  LOP3.LUT R4, R23, UR4, R12, 0x96, !PT ;  /* 0x0000000417047c12 */ /* 0x002fe2000f8e960c */
[----:B------:R-:W-:-:S05]  /*65c0*/  FFMA.FTZ R12, R166, c[0x0][0x23c], -R3 ;  /* 0x00008f00a60c7a23 */ /* 0x000fca0000010803 */
[C---:B------:R-:W-:Y:S01]  /*65d0*/  HMMA.16816.F32 R92, R8.reuse, R44, R124 ;  /* 0x0000002c085c723c */ /* 0x040fe2000000187c */
[----:B------:R-:W1:Y:S01]  /*65e0*/  LDSM.16.MT88.4 R124, [R189+0x7800] ;  /* 0x00780000bd7c783b */ /* 0x000e620000004200 */
[----:B------:R3:W-:Y:S06]  /*65f0*/  MUFU.EX2 R104, R12 ;  /* 0x0000000c00687308 */ /* 0x0007ec0000000800 */
[C---:B------:R-:W-:Y:S08]  /*6600*/  HMMA.16816.F32 R76, R8.reuse, R34, R140 ;  /* 0x00000022084c723c */ /* 0x040ff0000000188c */
[----:B------:R-:W-:Y:S01]  /*6610*/  HMMA.16816.F32 R84, R8, R26, R84 ;  /* 0x0000001a0854723c */ /* 0x000fe20000001854 */
[----:B---3--:R-:W-:-:S05]  /*6620*/  IMAD.WIDE.U32 R12, R4, -0x326172a9, RZ ;  /* 0xcd9e8d57040c7825 */ /* 0x008fca00078e00ff */
[C---:B------:R-:W-:Y:S02]  /*6630*/  LOP3.LUT R7, R12.reuse, 0xffff, RZ, 0xc0, !PT ;  /* 0x0000ffff0c077812 */ /* 0x040fe400078ec0ff */
[----:B------:R-:W-:Y:S01]  /*6640*/  HMMA.16816.F32 R108, R8, R46, R108 ;  /* 0x0000002e086c723c */ /* 0x000fe2000000186c */
[----:B------:R-:W-:Y:S02]  /*6650*/  LOP3.LUT R4, R13, UR15, R20, 0x96, !PT ;  /* 0x0000000f0d047c12 */ /* 0x000fe4000f8e9614 */
[----:B------:R-:W-:Y:S02]  /*6660*/  LOP3.LUT R15, R12, 0xff, RZ, 0xc0, !PT ;  /* 0x000000ff0c0f7812 */ /* 0x000fe400078ec0ff */
[----:B------:R-:W-:Y:S02]  /*6670*/  SHF.R.U32.HI R13, RZ, 0x8, R7 ;  /* 0x00000008ff0d7819 */ /* 0x000fe40000011607 */
[----:B------:R-:W-:Y:S01]  /*6680*/  SHF.R.U32.HI R7, RZ, 0x10, R12 ;  /* 0x00000010ff077819 */ /* 0x000fe2000001160c */
[----:B------:R-:W-:Y:S01]  /*6690*/  FFMA.FTZ R8, R164, c[0x0][0x23c], -R5 ;  /* 0x00008f00a4087a23 */ /* 0x000fe20000010805 */
[----:B------:R-:W-:Y:S01]  /*66a0*/  PRMT R15, R15, 0x5410, R13 ;  /* 0x000054100f0f7816 */ /* 0x000fe2000000000d */
[----:B------:R-:W-:Y:S01]  /*66b0*/  FFMA.FTZ R13, R157, c[0x0][0x23c], -R3 ;  /* 0x00008f009d0d7a23 */ /* 0x000fe20000010803 */
[----:B------:R-:W-:-:S02]  /*66c0*/  LOP3.LUT R16, R7, 0xff, RZ, 0xc0, !PT ;  /* 0x000000ff07107812 */ /* 0x000fc400078ec0ff */
[----:B------:R-:W-:Y:S01]  /*66d0*/  SHF.R.U32.HI R19, RZ, 0x18, R12 ;  /* 0x00000018ff137819 */ /* 0x000fe2000001160c */
[----:B------:R3:W4:Y:S01]  /*66e0*/  MUFU.EX2 R39, R13 ;  /* 0x0000000d00277308 */ /* 0x0007220000000800 */
[C---:B------:R-:W-:Y:S02]  /*66f0*/  LOP3.LUT R7, R4.reuse, 0xffff, RZ, 0xc0, !PT ;  /* 0x0000ffff04077812 */ /* 0x040fe400078ec0ff */
[--C-:B------:R-:W-:Y:S02]  /*6700*/  SHF.R.U32.HI R12, RZ, 0x10, R4.reuse ;  /* 0x00000010ff0c7819 */ /* 0x100fe40000011604 */
[----:B------:R-:W-:Y:S02]  /*6710*/  LOP3.LUT R18, R4, 0xff, RZ, 0xc0, !PT ;  /* 0x000000ff04127812 */ /* 0x000fe400078ec0ff */
[----:B------:R-:W-:Y:S02]  /*6720*/  SHF.R.U32.HI R14, RZ, 0x8, R7 ;  /* 0x00000008ff0e7819 */ /* 0x000fe40000011607 */
[----:B------:R-:W-:Y:S01]  /*6730*/  SHF.R.U32.HI R17, RZ, 0x18, R4 ;  /* 0x00000018ff117819 */ /* 0x000fe20000011604 */
[----:B------:R-:W-:Y:S01]  /*6740*/  HSET2.LE.AND R4, R15, R107, PT ;  /* 0x0000006b0f047233 */ /* 0x000fe20003803000 */
[----:B------:R-:W-:-:S02]  /*6750*/  LOP3.LUT R12, R12, 0xff, RZ, 0xc0, !PT ;  /* 0x000000ff0c0c7812 */ /* 0x000fc400078ec0ff */
[----:B--2---:R-:W-:Y:S02]  /*6760*/  F2FP.PACK_AB R7, R106, R144 ;  /* 0x000000906a07723e */ /* 0x004fe400000000ff */
[----:B------:R-:W-:Y:S02]  /*6770*/  PRMT R15, R18, 0x5410, R14 ;  /* 0x00005410120f7816 */ /* 0x000fe4000000000e */
[----:B---3--:R-:W-:Y:S02]  /*6780*/  PRMT R13, R16, 0x5410, R19 ;  /* 0x00005410100d7816 */ /* 0x008fe40000000013 */
[----:B------:R-:W-:Y:S01]  /*6790*/  PRMT R16, R12, 0x5410, R17 ;  /* 0x000054100c107816 */ /* 0x000fe20000000011 */
[--C-:B------:R-:W-:Y:S01]  /*67a0*/  HSET2.LE.AND R12, R15, R107.reuse, PT ;  /* 0x0000006b0f0c7233 */ /* 0x100fe20003803000 */
[----:B------:R-:W-:Y:S01]  /*67b0*/  LOP3.LUT R14, R4, R7, RZ, 0xc0, !PT ;  /* 0x00000007040e7212 */ /* 0x000fe200078ec0ff */
[--C-:B------:R-:W-:Y:S01]  /*67c0*/  HSET2.LE.AND R4, R13, R107.reuse, PT ;  /* 0x0000006b0d047233 */ /* 0x100fe20003803000 */
[----:B------:R-:W-:Y:S01]  /*67d0*/  F2FP.PACK_AB R7, R41, R43 ;  /* 0x0000002b2907723e */ /* 0x000fe200000000ff */
[----:B------:R-:W-:Y:S01]  /*67e0*/  HSET2.LE.AND R16, R16, R107, PT ;  /* 0x0000006b10107233 */ /* 0x000fe20003803000 */
[----:B------:R-:W-:-:S02]  /*67f0*/  F2FP.PACK_AB R13, R145, R146 ;  /* 0x00000092910d723e */ /* 0x000fc400000000ff */
[----:B----4-:R-:W-:Y:S02]  /*6800*/  F2FP.PACK_AB R17, R39, R104 ;  /* 0x000000682711723e */ /* 0x010fe400000000ff */
[----:B------:R-:W-:Y:S01]  /*6810*/  LOP3.LUT R15, R4, R7, RZ, 0xc0, !PT ;  /* 0x00000007040f7212 */ /* 0x000fe200078ec0ff */
[----:B------:R-:W-:Y:S01]  /*6820*/  FFMA.FTZ R4, R162, c[0x0][0x23c], -R6 ;  /* 0x00008f00a2047a23 */ /* 0x000fe20000010806 */
[----:B------:R-:W-:Y:S02]  /*6830*/  LOP3.LUT R12, R12, R13, RZ, 0xc0, !PT ;  /* 0x0000000d0c0c7212 */ /* 0x000fe400078ec0ff */
[----:B------:R-:W-:Y:S01]  /*6840*/  LOP3.LUT R13, R16, R17, RZ, 0xc0, !PT ;  /* 0x00000011100d7212 */ /* 0x000fe200078ec0ff */
[----:B------:R2:W-:Y:S01]  /*6850*/  MUFU.EX2 R36, R4 ;  /* 0x0000000400247308 */ /* 0x0005e20000000800 */
[----:B------:R-:W-:-:S05]  /*6860*/  LOP3.LUT R7, R37, UR5, R42, 0x96, !PT ;  /* 0x0000000525077c12 */ /* 0x000fca000f8e962a */
[C---:B------:R-:W-:Y:S08]  /*6870*/  HMMA.16816.F32 R60, R12.reuse, R30, R60 ;  /* 0x0000001e0c3c723c */ /* 0x040ff0000000183c */
[----:B------:R-:W-:Y:S01]  /*6880*/  HMMA.16816.F32 R112, R12, R28, R80 ;  /* 0x0000001c0c70723c */ /* 0x000fe20000001850 */
[----:B------:R3:W-:Y:S01]  /*6890*/  MUFU.EX2 R28, R8 ;  /* 0x00000008001c7308 */ /* 0x0007e20000000800 */
[----:B--2---:R-:W-:-:S06]  /*68a0*/  FFMA.FTZ R4, R163, c[0x0][0x23c], -R6 ;  /* 0x00008f00a3047a23 */ /* 0x004fcc0000010806 */
[C---:B------:R-:W-:Y:S01]  /*68b0*/  HMMA.16816.F32 R52, R12.reuse, R26, R52 ;  /* 0x0000001a0c34723c */ /* 0x040fe20000001834 */
[----:B------:R2:W4:Y:S07]  /*68c0*/  MUFU.EX2 R30, R4 ;  /* 0x00000004001e7308 */ /* 0x00052e0000000800 */
[----:B------:R-:W-:Y:S01]  /*68d0*/  HMMA.16816.F32 R80, R12, R24, R64 ;  /* 0x000000180c50723c */ /* 0x000fe20000001840 */
[----:B---3--:R-:W-:-:S04]  /*68e0*/  FFMA.FTZ R8, R167, c[0x0][0x23c], -R5 ;  /* 0x00008f00a7087a23 */ /* 0x008fc80000010805 */
[----:B------:R-:W-:Y:S03]  /*68f0*/  MUFU.EX2 R26, R8 ;  /* 0x00000008001a7308 */ /* 0x000fe60000000800 */
[C---:B------:R-:W-:Y:S01]  /*6900*/  HMMA.16816.F32 R68, R12.reuse, R32, R68 ;  /* 0x000000200c44723c */ /* 0x040fe20000001844 */
[--C-:B--2---:R-:W-:Y:S02]  /*6910*/  FFMA.FTZ R4, R159, c[0x0][0x23c], -R6.reuse ;  /* 0x00008f009f047a23 */ /* 0x104fe40000010806 */
[----:B------:R-:W-:Y:S02]  /*6920*/  FFMA.FTZ R6, R161, c[0x0][0x23c], -R6 ;  /* 0x00008f00a1067a23 */ /* 0x000fe40000010806 */
[----:B------:R-:W-:Y:S03]  /*6930*/  MUFU.EX2 R29, R4 ;  /* 0x00000004001d7308 */ /* 0x000fe60000000800 */
[C---:B------:R-:W-:Y:S05]  /*6940*/  HMMA.16816.F32 R56, R12.reuse, R34, R56 ;  /* 0x000000220c38723c */ /* 0x040fea0000001838 */
[----:B------:R2:W3:Y:S03]  /*6950*/  MUFU.EX2 R233, R6 ;  /* 0x0000000600e97308 */ /* 0x0004e60000000800 */
[C---:B------:R-:W-:Y:S08]  /*6960*/  HMMA.16816.F32 R136, R12.reuse, R44, R136 ;  /* 0x0000002c0c88723c */ /* 0x040ff00000001888 */
[----:B------:R-:W-:Y:S01]  /*6970*/  HMMA.16816.F32 R48, R12, R46, R48 ;  /* 0x0000002e0c30723c */ /* 0x000fe20000001830 */
[----:B--2---:R-:W-:-:S05]  /*6980*/  IMAD.WIDE.U32 R6, R7, -0x2daee0ad, RZ ;  /* 0xd2511f5307067825 */ /* 0x004fca00078e00ff */
[----:B------:R-:W-:Y:S02]  /*6990*/  LOP3.LUT R4, R7, UR14, R40, 0x96, !PT ;  /* 0x0000000e07047c12 */ /* 0x000fe4000f8e9628 */
[C---:B------:R-:W-:Y:S01]  /*69a0*/  LOP3.LUT R9, R6.reuse, 0xffff, RZ, 0xc0, !PT ;  /* 0x0000ffff06097812 */ /* 0x040fe200078ec0ff */
[--C-:B------:R-:W-:Y:S01]  /*69b0*/  FFMA.FTZ R7, R165, c[0x0][0x23c], -R5.reuse ;  /* 0x00008f00a5077a23 */ /* 0x100fe20000010805 */
[----:B------:R-:W-:Y:S01]  /*69c0*/  LOP3.LUT R18, R6, 0xff, RZ, 0xc0, !PT ;  /* 0x000000ff06127812 */ /* 0x000fe200078ec0ff */
[----:B------:R-:W-:Y:S01]  /*69d0*/  FFMA.FTZ R5, R168, c[0x0][0x23c], -R5 ;  /* 0x00008f00a8057a23 */ /* 0x000fe20000010805 */
[--C-:B------:R-:W-:Y:S01]  /*69e0*/  SHF.R.U32.HI R10, RZ, 0x10, R6.reuse ;  /* 0x00000010ff0a7819 */ /* 0x100fe20000011606 */
[----:B------:R2:W5:Y:S01]  /*69f0*/  MUFU.EX2 R27, R7 ;  /* 0x00000007001b7308 */ /* 0x0005620000000800 */
[----:B------:R-:W-:Y:S02]  /*6a00*/  SHF.R.U32.HI R17, RZ, 0x18, R6 ;  /* 0x00000018ff117819 */ /* 0x000fe40000011606 */
[----:B------:R-:W-:-:S02]  /*6a10*/  LOP3.LUT R6, R4, 0xffff, RZ, 0xc0, !PT ;  /* 0x0000ffff04067812 */ /* 0x000fc400078ec0ff */
[----:B------:R-:W-:Y:S02]  /*6a20*/  LOP3.LUT R16, R4, 0xff, RZ, 0xc0, !PT ;  /* 0x000000ff04107812 */ /* 0x000fe400078ec0ff */
[----:B------:R-:W-:Y:S01]  /*6a30*/  SHF.R.U32.HI R11, RZ, 0x18, R4 ;  /* 0x00000018ff0b7819 */ /* 0x000fe20000011604 */
[----:B------:R4:W1:Y:S01]  /*6a40*/  MUFU.EX2 R234, R5 ;  /* 0x0000000500ea7308 */ /* 0x0008620000000800 */
[----:B------:R-:W-:-:S04]  /*6a50*/  SHF.R.U32.HI R6, RZ, 0x8, R6 ;  /* 0x00000008ff067819 */ /* 0x000fc80000011606 */
[----:B------:R-:W-:Y:S02]  /*6a60*/  PRMT R6, R16, 0x5410, R6 ;  /* 0x0000541010067816 */ /* 0x000fe40000000006 */
[----:B--2---:R-:W-:Y:S02]  /*6a70*/  SHF.R.U32.HI R7, RZ, 0x10, R4 ;  /* 0x00000010ff077819 */ /* 0x004fe40000011604 */
[----:B------:R-:W-:Y:S02]  /*6a80*/  SHF.R.U32.HI R4, RZ, 0x8, R9 ;  /* 0x00000008ff047819 */ /* 0x000fe40000011609 */
[----:B------:R-:W-:Y:S01]  /*6a90*/  LOP3.LUT R9, R10, 0xff, RZ, 0xc0, !PT ;  /* 0x000000ff0a097812 */ /* 0x000fe200078ec0ff */
[----:B------:R-:W-:Y:S01]  /*6aa0*/  FFMA.FTZ R10, R169, c[0x0][0x23c], -R0 ;  /* 0x00008f00a90a7a23 */ /* 0x000fe20000010800 */
[----:B------:R-:W-:Y:S02]  /*6ab0*/  PRMT R4, R18, 0x5410, R4 ;  /* 0x0000541012047816 */ /* 0x000fe40000000004 */
[----:B------:R-:W-:Y:S01]  /*6ac0*/  LOP3.LUT R7, R7, 0xff, RZ, 0xc0, !PT ;  /* 0x000000ff07077812 */ /* 0x000fe200078ec0ff */
[----:B------:R-:W-:Y:S01]  /*6ad0*/  MUFU.EX2 R25, R10 ;  /* 0x0000000a00197308 */ /* 0x000fe20000000800 */
[----:B------:R-:W-:Y:S01]  /*6ae0*/  PRMT R17, R9, 0x5410, R17 ;  /* 0x0000541009117816 */ /* 0x000fe20000000011 */
[--C-:B------:R-:W-:Y:S01]  /*6af0*/  HSET2.LE.AND R8, R4, R107.reuse, PT ;  /* 0x0000006b04087233 */ /* 0x100fe20003803000 */
[----:B------:R-:W-:Y:S01]  /*6b00*/  PRMT R7, R7, 0x5410, R11 ;  /* 0x0000541007077816 */ /* 0x000fe2000000000b */
[----:B------:R-:W-:Y:S01]  /*6b10*/  HSET2.LE.AND R4, R6, R107, PT ;  /* 0x0000006b06047233 */ /* 0x000fe20003803000 */
[----:B----4-:R-:W-:-:S02]  /*6b20*/  F2FP.PACK_AB R5, R30, R36 ;  /* 0x000000241e05723e */ /* 0x010fc400000000ff */
[----:B---3--:R-:W-:Y:S01]  /*6b30*/  F2FP.PACK_AB R9, R233, R29 ;  /* 0x0000001de909723e */ /* 0x008fe200000000ff */
[--C-:B------:R-:W-:Y:S01]  /*6b40*/  HSET2.LE.AND R6, R7, R107.reuse, PT ;  /* 0x0000006b07067233 */ /* 0x100fe20003803000 */
[----:B------:R-:W-:Y:S01]  /*6b50*/  LOP3.LUT R140, R4, R5, RZ, 0xc0, !PT ;  /* 0x00000005048c7212 */ /* 0x000fe200078ec0ff */
[----:B------:R-:W-:Y:S01]  /*6b60*/  HSET2.LE.AND R4, R17, R107, PT ;  /* 0x0000006b11047233 */ /* 0x000fe20003803000 */
[----:B-----5:R-:W-:Y:S01]  /*6b70*/  F2FP.PACK_AB R7, R27, R28 ;  /* 0x0000001c1b07723e */ /* 0x020fe200000000ff */
[----:B------:R-:W2:Y:S01]  /*6b80*/  LDSM.16.MT88.4 R16, [R191+0x7800] ;  /* 0x00780000bf10783b */ /* 0x000ea20000004200 */
[----:B-1----:R-:W-:Y:S02]  /*6b90*/  F2FP.PACK_AB R5, R234, R26 ;  /* 0x0000001aea05723e */ /* 0x002fe400000000ff */
[----:B------:R-:W-:Y:S01]  /*6ba0*/  LOP3.LUT R141, R6, R7, RZ, 0xc0, !PT ;  /* 0x00000007068d7212 */ /* 0x000fe200078ec0ff */
[--C-:B------:R-:W-:Y:S01]  /*6bb0*/  FFMA.FTZ R6, R170, c[0x0][0x23c], -R0.reuse ;  /* 0x00008f00aa067a23 */ /* 0x100fe20000010800 */
[----:B------:R-:W-:Y:S01]  /*6bc0*/  LOP3.LUT R143, R4, R5, RZ, 0xc0, !PT ;  /* 0x00000005048f7212 */ /* 0x000fe200078ec0ff */
[--C-:B------:R-:W-:Y:S01]  /*6bd0*/  FFMA.FTZ R4, R171, c[0x0][0x23c], -R0.reuse ;  /* 0x00008f00ab047a23 */ /* 0x100fe20000010800 */
[----:B------:R-:W-:Y:S01]  /*6be0*/  LOP3.LUT R142, R8, R9, RZ, 0xc0, !PT ;  /* 0x00000009088e7212 */ /* 0x000fe200078ec0ff */
[----:B------:R-:W-:Y:S01]  /*6bf0*/  FFMA.FTZ R0, R174, c[0x0][0x23c], -R0 ;  /* 0x00008f00ae007a23 */ /* 0x000fe20000010800 */
[----:B------:R1:W-:Y:S01]  /*6c00*/  MUFU.EX2 R23, R6 ;  /* 0x0000000600177308 */ /* 0x0003e20000000800 */
[----:B------:R-:W-:-:S04]  /*6c10*/  FFMA.FTZ R8, R178, c[0x0][0x23c], -R3 ;  /* 0x00008f00b2087a23 */ /* 0x000fc80000010803 */
[C---:B------:R-:W-:Y:S03]  /*6c20*/  HMMA.16816.F32 R116, R140.reuse, R124, R116 ;  /* 0x0000007c8c74723c */ /* 0x040fe60000001874 */
[----:B------:R3:W-:Y:S05]  /*6c30*/  MUFU.EX2 R24, R4 ;  /* 0x0000000400187308 */ /* 0x0007ea0000000800 */
[----:B------:R-:W-:Y:S03]  /*6c40*/  HMMA.16816.F32 R120, R140, R126, R120 ;  /* 0x0000007e8c78723c */ /* 0x000fe60000001878 */
[----:B------:R4:W5:Y:S01]  /*6c50*/  MUFU.EX2 R20, R0 ;  /* 0x0000000000147308 */ /* 0x0009620000000800 */
[----:B-1----:R-:W-:-:S04]  /*6c60*/  FFMA.FTZ R6, R175, c[0x0][0x23c], -R3 ;  /* 0x00008f00af067a23 */ /* 0x002fc80000010803 */
[C---:B------:R-:W-:Y:S01]  /*6c70*/  HMMA.16816.F32 R72, R140.reuse, R128, R72 ;  /* 0x000000808c48723c */ /* 0x040fe20000001848 */
[--C-:B---3--:R-:W-:Y:S02]  /*6c80*/  FFMA.FTZ R4, R176, c[0x0][0x23c], -R3.reuse ;  /* 0x00008f00b0047a23 */ /* 0x108fe40000010803 */
[----:B------:R1:W-:Y:S05]  /*6c90*/  MUFU.EX2 R14, R6 ;  /* 0x00000006000e7308 */ /* 0x0003ea0000000800 */
[C---:B------:R-:W-:Y:S01]  /*6ca0*/  HMMA.16816.F32 R76, R140.reuse, R130, R76 ;  /* 0x000000828c4c723c */ /* 0x040fe2000000184c */
[----:B----4-:R-:W-:Y:S02]  /*6cb0*/  LOP3.LUT R0, R21, UR5, R38, 0x96, !PT ;  /* 0x0000000515007c12 */ /* 0x010fe4000f8e9626 */
[----:B------:R3:W-:Y:S05]  /*6cc0*/  MUFU.EX2 R15, R4 ;  /* 0x00000004000f7308 */ /* 0x0007ea0000000800 */
[----:B------:R-:W-:Y:S01]  /*6cd0*/  HMMA.16816.F32 R132, R140, R88, R132 ;  /* 0x000000588c84723c */ /* 0x000fe20000001884 */
[----:B-1----:R-:W-:-:S02]  /*6ce0*/  FFMA.FTZ R6, R177, c[0x0][0x23c], -R3 ;  /* 0x00008f00b1067a23 */ /* 0x002fc40000010803 */
[----:B------:R-:W1:Y:S05]  /*6cf0*/  MUFU.EX2 R13, R8 ;  /* 0x00000008000d7308 */ /* 0x000e6a0000000800 */
[C---:B------:R-:W-:Y:S01]  /*6d00*/  HMMA.16816.F32 R84, R140.reuse, R90, R84 ;  /* 0x0000005a8c54723c */ /* 0x040fe20000001854 */
[----:B---3--:R-:W-:Y:S02]  /*6d10*/  IMAD.WIDE.U32 R4, R0, -0x2daee0ad, RZ ;  /* 0xd2511f5300047825 */ /* 0x008fe400078e00ff */
[----:B------:R3:W4:Y:S05]  /*6d20*/  MUFU.EX2 R232, R6 ;  /* 0x0000000600e87308 */ /* 0x00072a0000000800 */
[----:B--2---:R-:W-:Y:S01]  /*6d30*/  HMMA.16816.F32 R92, R140, R16, R92 ;  /* 0x000000108c5c723c */ /* 0x004fe2000000185c */
[----:B------:R-:W-:-:S02]  /*6d40*/  LOP3.LUT R0, R5, UR14, R22, 0x96, !PT ;  /* 0x0000000e05007c12 */ /* 0x000fc4000f8e9616 */
[C---:B------:R-:W-:Y:S02]  /*6d50*/  LOP3.LUT R7, R4.reuse, 0xffff, RZ, 0xc0, !PT ;  /* 0x0000ffff04077812 */ /* 0x040fe400078ec0ff */
[--C-:B------:R-:W-:Y:S02]  /*6d60*/  SHF.R.U32.HI R5, RZ, 0x10, R4.reuse ;  /* 0x00000010ff057819 */ /* 0x100fe40000011604 */
[----:B------:R-:W-:Y:S01]  /*6d70*/  LOP3.LUT R9, R4, 0xff, RZ, 0xc0, !PT ;  /* 0x000000ff04097812 */ /* 0x000fe200078ec0ff */
[----:B------:R-:W-:Y:S01]  /*6d80*/  HMMA.16816.F32 R140, R140, R18, R108 ;  /* 0x000000128c8c723c */ /* 0x000fe2000000186c */
[----:B------:R-:W-:Y:S02]  /*6d90*/  SHF.R.U32.HI R12, RZ, 0x18, R4 ;  /* 0x00000018ff0c7819 */ /* 0x000fe40000011604 */
[----:B------:R-:W-:Y:S02]  /*6da0*/  LOP3.LUT R3, R0, 0xffff, RZ, 0xc0, !PT ;  /* 0x0000ffff00037812 */ /* 0x000fe400078ec0ff */
[----:B------:R-:W-:-:S02]  /*6db0*/  SHF.R.U32.HI R7, RZ, 0x8, R7 ;  /* 0x00000008ff077819 */ /* 0x000fc40000011607 */
[----:B------:R-:W-:Y:S02]  /*6dc0*/  LOP3.LUT R5, R5, 0xff, RZ, 0xc0, !PT ;  /* 0x000000ff05057812 */ /* 0x000fe400078ec0ff */
[--C-:B------:R-:W-:Y:S02]  /*6dd0*/  SHF.R.U32.HI R4, RZ, 0x10, R0.reuse ;  /* 0x00000010ff047819 */ /* 0x100fe40000011600 */
[----:B------:R-:W-:Y:S02]  /*6de0*/  LOP3.LUT R11, R0, 0xff, RZ, 0xc0, !PT ;  /* 0x000000ff000b7812 */ /* 0x000fe400078ec0ff */
[----:B------:R-:W-:Y:S02]  /*6df0*/  SHF.R.U32.HI R10, RZ, 0x18, R0 ;  /* 0x00000018ff0a7819 */ /* 0x000fe40000011600 */
[----:B---3--:R-:W-:Y:S02]  /*6e00*/  SHF.R.U32.HI R6, RZ, 0x8, R3 ;  /* 0x00000008ff067819 */ /* 0x008fe40000011603 */
[----:B------:R-:W-:-:S02]  /*6e10*/  LOP3.LUT R4, R4, 0xff, RZ, 0xc0, !PT ;  /* 0x000000ff04047812 */ /* 0x000fc400078ec0ff */
[----:B------:R-:W-:Y:S02]  /*6e20*/  PRMT R0, R9, 0x5410, R7 ;  /* 0x0000541009007816 */ /* 0x000fe40000000007 */
[----:B------:R-:W-:Y:S02]  /*6e30*/  PRMT R3, R5, 0x5410, R12 ;  /* 0x0000541005037816 */ /* 0x000fe4000000000c */
[----:B------:R-:W-:Y:S01]  /*6e40*/  PRMT R5, R4, 0x5410, R10 ;  /* 0x0000541004057816 */ /* 0x000fe2000000000a */
[--C-:B------:R-:W-:Y:S01]  /*6e50*/  HSET2.LE.AND R0, R0, R107.reuse, PT ;  /* 0x0000006b00007233 */ /* 0x100fe20003803000 */
[----:B------:R-:W-:Y:S01]  /*6e60*/  PRMT R6, R11, 0x5410, R6 ;  /* 0x000054100b067816 */ /* 0x000fe20000000006 */
[--C-:B------:R-:W-:Y:S01]  /*6e70*/  HSET2.LE.AND R4, R3, R107.reuse, PT ;  /* 0x0000006b03047233 */ /* 0x100fe20003803000 */
[----:B-----5:R-:W-:Y:S01]  /*6e80*/  F2FP.PACK_AB R3, R20, R24 ;  /* 0x000000181403723e */ /* 0x020fe200000000ff */
[--C-:B------:R-:W-:Y:S01]  /*6e90*/  HSET2.LE.AND R8, R5, R107.reuse, PT ;  /* 0x0000006b05087233 */ /* 0x100fe20003803000 */
[----:B------:R-:W-:Y:S01]  /*6ea0*/  F2FP.PACK_AB R7, R23, R25 ;  /* 0x000000191707723e */ /* 0x000fe200000000ff */
[----:B------:R-:W-:Y:S01]  /*6eb0*/  HSET2.LE.AND R6, R6, R107, PT ;  /* 0x0000006b06067233 */ /* 0x000fe20003803000 */
[----:B------:R-:W-:Y:S01]  /*6ec0*/  LOP3.LUT R98, R0, R3, RZ, 0xc0, !PT ;  /* 0x0000000300627212 */ /* 0x000fe200078ec0ff */
[----:B------:R-:W-:Y:S01]  /*6ed0*/  FADD.FTZ R3, R212, R210 ;  /* 0x000000d2d4037221 */ /* 0x000fe20000010000 */
[----:B-1----:R-:W-:-:S02]  /*6ee0*/  F2FP.PACK_AB R0, R13, R15 ;  /* 0x0000000f0d00723e */ /* 0x002fc400000000ff */
[----:B------:R-:W-:Y:S01]  /*6ef0*/  LOP3.LUT R96, R6, R7, RZ, 0xc0, !PT ;  /* 0x0000000706607212 */ /* 0x000fe200078ec0ff */
[----:B------:R-:W-:Y:S01]  /*6f00*/  FADD.FTZ R6, R252, R239 ;  /* 0x000000effc067221 */ /* 0x000fe20000010000 */
[----:B------:R-:W-:Y:S01]  /*6f10*/  LOP3.LUT R97, R8, R0, RZ, 0xc0, !PT ;  /* 0x0000000008617212 */ /* 0x000fe200078ec0ff */
[----:B------:R-:W-:Y:S01]  /*6f20*/  FADD.FTZ R0, R223, R222 ;  /* 0x000000dedf007221 */ /* 0x000fe20000010000 */
[----:B----4-:R-:W-:Y:S01]  /*6f30*/  F2FP.PACK_AB R5, R232, R14 ;  /* 0x0000000ee805723e */ /* 0x010fe200000000ff */
[----:B------:R-:W-:Y:S02]  /*6f40*/  FADD.FTZ R7, R235, R227 ;  /* 0x000000e3eb077221 */ /* 0x000fe40000010000 */
[----:B------:R-:W-:Y:S01]  /*6f50*/  FADD.FTZ R0, R218, R0 ;  /* 0x00000000da007221 */ /* 0x000fe20000010000 */
[----:B------:R-:W-:Y:S01]  /*6f60*/  LOP3.LUT R99, R4, R5, RZ, 0xc0, !PT ;  /* 0x0000000504637212 */ /* 0x000fe200078ec0ff */
        /* <DEDUP_REMOVED lines=63> */
[----:B------:R-:W-:Y:S05]  /*7360*/  @!P1 BRA `(.L_x_1255) ;  /* 0x00004b9000009947 */ /* 0x000fea0003800000 */
[----:B------:R-:W1:Y:S01]  /*7370*/  S2R R154, SR_TID.X ;  /* 0x00000000009a7919 */ /* 0x000e620000002100 */
[----:B------:R-:W-:Y:S01]  /*7380*/  ISETP.GE.AND P0, PT, R242, c[0x0][0x220], PT ;  /* 0x00008800f2007a0c */ /* 0x000fe20003f06270 */
[----:B------:R-:W-:Y:S01]  /*7390*/  IMAD.WIDE.U32 R238, R160, -0x326172a9, RZ ;  /* 0xcd9e8d57a0ee7825 */ /* 0x000fe200078e00ff */
[----:B------:R-:W-:-:S02]  /*73a0*/  LEA.HI.SX32 R204, R204, 0xfffffffe, 0x1a ;  /* 0xfffffffecccc7811 */ /* 0x000fc400078fd2ff */
[----:B------:R-:W-:Y:S01]  /*73b0*/  MOV R3, R103 ;  /* 0x0000006700037202 */ /* 0x000fe20000000f00 */
[----:B------:R-:W-:Y:S01]  /*73c0*/  IMAD.MOV.U32 R235, RZ, RZ, c[0x0][0x1a4] ;  /* 0x00006900ffeb7624 */ /* 0x000fe200078e00ff */
[----:B------:R-:W-:Y:S01]  /*73d0*/  LOP3.LUT R222, R239, R226, RZ, 0x3c, !PT ;  /* 0x000000e2efde7212 */ /* 0x000fe200078e3cff */
[----:B------:R-:W-:Y:S01]  /*73e0*/  IMAD.MOV.U32 R104, RZ, RZ, R102 ;  /* 0x000000ffff687224 */ /* 0x000fe200078e0066 */
[----:B------:R-:W-:Y:S01]  /*73f0*/  MOV R107, R101 ;  /* 0x00000065006b7202 */ /* 0x000fe20000000f00 */
[----:B------:R-:W-:Y:S01]  /*7400*/  IMAD.MOV.U32 R108, RZ, RZ, R2 ;  /* 0x000000ffff6c7224 */ /* 0x000fe200078e0002 */
[----:B------:R-:W-:Y:S01]  /*7410*/  PRMT R224, R224, 0x7054, R224 ;  /* 0x00007054e0e07816 */ /* 0x000fe200000000e0 */
[----:B------:R-:W-:Y:S01]  /*7420*/  IMAD.MOV.U32 R251, RZ, RZ, c[0x0][0x1a0] ;  /* 0x00006800fffb7624 */ /* 0x000fe200078e00ff */
[----:B------:R-:W-:Y:S01]  /*7430*/  MOV R252, c[0x0][0x1a0] ;  /* 0x0000680000fc7a02 */ /* 0x000fe20000000f00 */
[----:B------:R-:W-:-:S04]  /*7440*/  IMAD.WIDE.U32 R220, R221, -0x2daee0ad, RZ ;  /* 0xd2511f53dddc7825 */ /* 0x000fc800078e00ff */
[----:B------:R-:W-:Y:S02]  /*7450*/  @!P0 IMAD R235, R235, 0x30, RZ ;  /* 0x00000030ebeb8824 */ /* 0x000fe400078e02ff */
[----:B------:R-:W-:Y:S01]  /*7460*/  IMAD.WIDE.U32 R222, R222, -0x2daee0ad, RZ ;  /* 0xd2511f53dede7825 */ /* 0x000fe200078e00ff */
[----:B-1----:R-:W-:-:S05]  /*7470*/  LOP3.LUT R154, R154, 0x3, RZ, 0xc0, !PT ;  /* 0x000000039a9a7812 */ /* 0x002fca00078ec0ff */
[----:B------:R-:W-:Y:S01]  /*7480*/  IMAD R219, R154, -0x2, R219 ;  /* 0xfffffffe9adb7824 */ /* 0x000fe200078e02db */
[----:B------:R-:W-:-:S04]  /*7490*/  IADD3 R154, R160, 0x4, RZ ;  /* 0x00000004a09a7810 */ /* 0x000fc80007ffe0ff */
[----:B------:R-:W-:Y:S01]  /*74a0*/  IADD3 R219, R105, R219, -R172 ;  /* 0x000000db69db7210 */ /* 0x000fe20007ffe8ac */
[----:B------:R-:W-:-:S05]  /*74b0*/  IMAD.WIDE.U32 R236, R154, -0x326172a9, RZ ;  /* 0xcd9e8d579aec7825 */ /* 0x000fca00078e00ff */
[----:B------:R-:W-:-:S05]  /*74c0*/  LOP3.LUT R226, R237, R226, RZ, 0x3c, !PT ;  /* 0x000000e2ede27212 */ /* 0x000fca00078e3cff */
[----:B------:R-:W-:Y:S01]  /*74d0*/  IMAD.WIDE.U32 R226, R226, -0x2daee0ad, RZ ;  /* 0xd2511f53e2e27825 */ /* 0x000fe200078e00ff */
[----:B------:R-:W-:Y:S05]  /*74e0*/  BRA `(.L_x_1256) ;  /* 0x000004e000007947 */ /* 0x000fea0003800000 */
.L_x_1258:
[----:B------:R-:W-:Y:S01]  /*74f0*/  IMAD.MOV.U32 R205, RZ, RZ, c[0x0][0x198] ;  /* 0x00006600ffcd7624 */ /* 0x000fe200078e00ff */
[C---:B------:R-:W-:Y:S01]  /*7500*/  @!P0 IADD3 R102, R204.reuse, -0x1, RZ ;  /* 0xffffffffcc668810 */ /* 0x040fe20007ffe0ff */
[----:B------:R-:W-:Y:S01]  /*7510*/  IMAD.MOV.U32 R206, RZ, RZ, 0x4 ;  /* 0x00000004ffce7424 */ /* 0x000fe200078e00ff */
[C---:B------:R-:W-:Y:S01]  /*7520*/  @!P0 IADD3 R110, R204.reuse, -0x1, RZ ;  /* 0xffffffffcc6e8810 */ /* 0x040fe20007ffe0ff */
[----:B------:R-:W-:Y:S01]  /*7530*/  IMAD.SHL.U32 R205, R205, 0x10, RZ ;  /* 0x00000010cdcd7824 */ /* 0x000fe200078e00ff */
[----:B------:R-:W-:Y:S01]  /*7540*/  @!P0 SHF.R.S32.HI R0, RZ, 0x1f, R102 ;  /* 0x0000001fff008819 */ /* 0x000fe20000011466 */
[----:B------:R1:W-:Y:S01]  /*7550*/  @P0 STS.128 [R203+0x4000], RZ ;  /* 0x004000ffcb000388 */ /* 0x0003e20000000c00 */
[----:B------:R-:W-:Y:S02]  /*7560*/  @!P0 IADD3 R144, R204, -0x1, RZ ;  /* 0xffffffffcc908810 */ /* 0x000fe40007ffe0ff */
[----:B------:R-:W-:Y:S01]  /*7570*/  @!P0 SHF.R.S32.HI R101, RZ, 0x1f, R110 ;  /* 0x0000001fff658819 */ /* 0x000fe2000001146e */
[----:B------:R-:W-:Y:S01]  /*7580*/  @!P0 IMAD R2, R0, c[0x0][0x198], RZ ;  /* 0x0000660000028a24 */ /* 0x000fe200078e02ff */
[----:B------:R-:W-:Y:S02]  /*7590*/  @!P0 SHF.R.S32.HI R105, RZ, 0x1f, R144 ;  /* 0x0000001fff698819 */ /* 0x000fe40000011490 */
[----:B------:R-:W-:Y:S01]  /*75a0*/  @!P0 IADD3 R0, R204, -0x1, RZ ;  /* 0xffffffffcc008810 */ /* 0x000fe20007ffe0ff */
[----:B------:R-:W-:Y:S02]  /*75b0*/  @!P0 IMAD R101, R101, c[0x0][0x198], RZ ;  /* 0x0000660065658a24 */ /* 0x000fe400078e02ff */
[C---:B------:R-:W-:Y:S01]  /*75c0*/  @!P0 IMAD R2, R102.reuse, c[0x0][0x19c], R2 ;  /* 0x0000670066028a24 */ /* 0x040fe200078e0202 */
[----:B------:R-:W-:Y:S01]  /*75d0*/  @!P0 SHF.R.S32.HI R106, RZ, 0x1f, R0 ;  /* 0x0000001fff6a8819 */ /* 0x000fe20000011400 */
[----:B------:R-:W-:Y:S04]  /*75e0*/  @!P0 IMAD.WIDE.U32 R102, R102, c[0x0][0x198], RZ ;  /* 0x0000660066668a25 */ /* 0x000fe800078e00ff */
[----:B------:R-:W-:Y:S01]  /*75f0*/  @!P0 IMAD R105, R105, c[0x0][0x198], RZ ;  /* 0x0000660069698a24 */ /* 0x000fe200078e02ff */
[-C--:B------:R-:W-:Y:S01]  /*7600*/  @!P0 LEA R149, P3, R102, R230.reuse, 0x6 ;  /* 0x000000e666958211 */ /* 0x080fe200078630ff */
[C---:B------:R-:W-:Y:S02]  /*7610*/  @!P0 IMAD R101, R110.reuse, c[0x0][0x19c], R101 ;  /* 0x000067006e658a24 */ /* 0x040fe400078e0265 */
[----:B------:R-:W-:Y:S04]  /*7620*/  @!P0 IMAD.WIDE.U32 R110, R110, c[0x0][0x198], RZ ;  /* 0x000066006e6e8a25 */ /* 0x000fe800078e00ff */
[----:B------:R-:W-:Y:S01]  /*7630*/  @!P0 IMAD.IADD R2, R103, 0x1, R2 ;  /* 0x0000000167028824 */ /* 0x000fe200078e0202 */
[-C--:B------:R-:W-:Y:S01]  /*7640*/  @!P0 LEA R146, P2, R110, R230.reuse, 0x6 ;  /* 0x000000e66e928211 */ /* 0x080fe200078430ff */
[C---:B------:R-:W-:Y:S02]  /*7650*/  @!P0 IMAD R105, R144.reuse, c[0x0][0x19c], R105 ;  /* 0x0000670090698a24 */ /* 0x040fe400078e0269 */
[----:B------:R-:W-:Y:S01]  /*7660*/  @!P0 IMAD.WIDE.U32 R144, R144, c[0x0][0x198], RZ ;  /* 0x0000660090908a25 */ /* 0x000fe200078e00ff */
[-C--:B------:R-:W-:Y:S03]  /*7670*/  @!P0 LEA.HI.X R148, R102, R229.reuse, R2, 0x6, P3 ;  /* 0x000000e566948211 */ /* 0x080fe600018f3402 */
[----:B------:R-:W-:Y:S02]  /*7680*/  @!P0 IMAD.IADD R101, R111, 0x1, R101 ;  /* 0x000000016f658824 */ /* 0x000fe400078e0265 */
[----:B------:R-:W-:Y:S02]  /*7690*/  @!P0 IMAD R103, R106, c[0x0][0x198], RZ ;  /* 0x000066006a678a24 */ /* 0x000fe400078e02ff */
[----:B------:R-:W-:Y:S01]  /*76a0*/  @!P0 IMAD.IADD R2, R145, 0x1, R105 ;  /* 0x0000000191028824 */ /* 0x000fe200078e0269 */
[-C--:B------:R-:W-:Y:S01]  /*76b0*/  @!P0 LEA.HI.X R147, R110, R229.reuse, R101, 0x6, P2 ;  /* 0x000000e56e938211 */ /* 0x080fe200010f3465 */
[----:B------:R-:W-:Y:S01]  /*76c0*/  @!P0 IMAD R106, R0, c[0x0][0x19c], R103 ;  /* 0x00006700006a8a24 */ /* 0x000fe200078e0267 */
[-C--:B------:R-:W-:Y:S01]  /*76d0*/  @!P0 LEA R109, P2, R144, R230.reuse, 0x6 ;  /* 0x000000e6906d8211 */ /* 0x080fe200078430ff */
[----:B------:R-:W-:Y:S04]  /*76e0*/  @!P0 IMAD.WIDE.U32 R102, R0, c[0x0][0x198], RZ ;  /* 0x0000660000668a25 */ /* 0x000fe800078e00ff */
[----:B------:R-:W-:Y:S01]  /*76f0*/  @!P0 IMAD.MOV.U32 R0, RZ, RZ, c[0x0][0x198] ;  /* 0x00006600ff008624 */ /* 0x000fe200078e00ff */
[----:B------:R-:W-:Y:S01]  /*7700*/  @!P0 LEA R101, P3, R102, R230, 0x6 ;  /* 0x000000e666658211 */ /* 0x000fe200078630ff */
[----:B------:R-:W-:Y:S01]  /*7710*/  @!P0 IMAD.IADD R105, R103, 0x1, R106 ;  /* 0x0000000167698824 */ /* 0x000fe200078e026a */
[----:B------:R-:W-:Y:S01]  /*7720*/  @!P0 LEA.HI.X R106, R144, R229, R2, 0x6, P2 ;  /* 0x000000e5906a8211 */ /* 0x000fe200010f3402 */
[----:B------:R-:W-:Y:S01]  /*7730*/  @!P0 IMAD.MOV.U32 R103, RZ, RZ, c[0x0][0x19c] ;  /* 0x00006700ff678624 */ /* 0x000fe200078e00ff */
[----:B------:R-:W-:Y:S02]  /*7740*/  @!P0 LEA R2, P2, R0, R149, 0x5 ;  /* 0x0000009500028211 */ /* 0x000fe400078428ff */
[----:B------:R-:W-:Y:S01]  /*7750*/  @!P0 LEA.HI.X R111, R102, R229, R105, 0x6, P3 ;  /* 0x000000e5666f8211 */ /* 0x000fe200018f3469 */
[----:B------:R-:W-:Y:S01]  /*7760*/  @!P0 IMAD.MOV.U32 R102, RZ, RZ, c[0x0][0x198] ;  /* 0x00006600ff668624 */ /* 0x000fe200078e00ff */
[----:B------:R-:W-:Y:S01]  /*7770*/  @!P0 LEA.HI.X R110, R0, R148, R103, 0x5, P2 ;  /* 0x00000094006e8211 */ /* 0x000fe200010f2c67 */
[----:B------:R-:W-:Y:S01]  /*7780*/  @!P0 IMAD.MOV.U32 R105, RZ, RZ, c[0x0][0x19c] ;  /* 0x00006700ff698624 */ /* 0x000fe200078e00ff */
[----:B------:R-:W-:Y:S01]  /*7790*/  @!P0 IADD3 R0, P2, R205, R109, RZ ;  /* 0x0000006dcd008210 */ /* 0x000fe20007f5e0ff */
[----:B------:R-:W-:Y:S01]  /*77a0*/  IMAD.MOV.U32 R205, RZ, RZ, c[0x0][0x198] ;  /* 0x00006600ffcd7624 */ /* 0x000fe200078e00ff */
[C---:B------:R-:W-:Y:S01]  /*77b0*/  @!P0 LEA R148, P4, R101.reuse, c[0x0][0x168], 0x1 ;  /* 0x00005a0065948a11 */ /* 0x040fe200078808ff */
[----:B------:R-:W-:Y:S01]  /*77c0*/  @!P0 IMAD.WIDE.U32 R102, R102, 0x30, R146 ;  /* 0x0000003066668825 */ /* 0x000fe200078e0092 */
[----:B------:R-:W-:Y:S02]  /*77d0*/  @!P0 LEA R146, P3, R0, c[0x0][0x168], 0x1 ;  /* 0x00005a0000928a11 */ /* 0x000fe400078608ff */
[----:B------:R-:W-:Y:S01]  /*77e0*/  @!P0 LEA.HI.X R149, R101, c[0x0][0x16c], R111, 0x1, P4 ;  /* 0x00005b0065958a11 */ /* 0x000fe200020f0c6f */
[----:B------:R-:W-:Y:S01]  /*77f0*/  @!P0 IMAD R105, R105, 0x30, RZ ;  /* 0x0000003069698824 */ /* 0x000fe200078e02ff */
[----:B------:R-:W-:Y:S03]  /*7800*/  SHF.L.U64.HI R205, R205, R206, c[0x0][0x19c] ;  /* 0x00006700cdcd7619 */ /* 0x000fe600000102ce */
[----:B------:R-:W-:Y:S01]  /*7810*/  @!PT LDS RZ, [RZ] ;  /* 0x00000000fffff984 */ /* 0x000fe20000000800 */
[----:B------:R-:W-:Y:S01]  /*7820*/  @!PT LDS RZ, [RZ] ;  /* 0x00000000fffff984 */ /* 0x000fe20000000800 */
[----:B------:R-:W-:Y:S01]  /*7830*/  @!PT LDS RZ, [RZ] ;  /* 0x00000000fffff984 */ /* 0x000fe20000000800 */
[----:B------:R1:W-:Y:S02]  /*7840*/  @!P0 LDGSTS.E.BYPASS.LTC128B.128 [R203+0x4000], [R148.64] ;  /* 0x0400000094cb8fae */ /* 0x0003e4000b901d50 */
[----:B------:R-:W-:Y:S01]  /*7850*/  @!P0 IMAD.X R106, R205, 0x1, R106, P2 ;  /* 0x00000001cd6a8824 */ /* 0x000fe200010e066a */
[----:B------:R-:W-:Y:S02]  /*7860*/  @!P0 LEA R144, P2, R2, c[0x0][0x168], 0x1 ;  /* 0x00005a0002908a11 */ /* 0x000fe400078408ff */
[----:B------:R1:W-:Y:S02]  /*7870*/  @P0 STS.128 [R203+0x4800], RZ ;  /* 0x004800ffcb000388 */ /* 0x0003e40000000c00 */
[----:B------:R-:W-:Y:S01]  /*7880*/  @!P0 LEA.HI.X R147, R0, c[0x0][0x16c], R106, 0x1, P3 ;  /* 0x00005b0000938a11 */ /* 0x000fe200018f0c6a */
[----:B------:R-:W-:Y:S01]  /*7890*/  @!P0 IMAD.IADD R0, R105, 0x1, R103 ;  /* 0x0000000169008824 */ /* 0x000fe200078e0267 */
        /* <DEDUP_REMOVED lines=19> */
.L_x_1256:
[----:B------:R-:W-:Y:S04]  /*79d0*/  DEPBAR.LE SB0, 0x0 ;  /* 0x000080000000791a */ /* 0x000fe80000000000 */
[----:B------:R-:W-:Y:S01]  /*79e0*/  BAR.SYNC.DEFER_BLOCKING 0x0 ;  /* 0x0000000000007b1d */ /* 0x000fe20000010000 */
[----:B------:R-:W-:Y:S01]  /*79f0*/  SHF.R.S32.HI R0, RZ, 0x1f, R204 ;  /* 0x0000001fff007819 */ /* 0x000fe200000114cc */
[----:B------:R-:W-:Y:S04]  /*7a00*/  IMAD.WIDE.U32 R6, R204, c[0x0][0x1a0], RZ ;  /* 0x00006800cc067a25 */ /* 0x000fe800078e00ff */
[----:B------:R-:W-:Y:S01]  /*7a10*/  IMAD R0, R0, c[0x0][0x1a0], RZ ;  /* 0x0000680000007a24 */ /* 0x000fe200078e02ff */
[----:B------:R-:W-:Y:S01]  /*7a20*/  LEA R4, P2, R6, R246, 0x6 ;  /* 0x000000f606047211 */ /* 0x000fe200078430ff */
[----:B------:R-:W-:Y:S02]  /*7a30*/  IMAD.MOV.U32 R8, RZ, RZ, c[0x0][0x1a4] ;  /* 0x00006900ff087624 */ /* 0x000fe400078e00ff */
[----:B------:R-:W-:Y:S01]  /*7a40*/  IMAD R0, R204, c[0x0][0x1a4], R0 ;  /* 0x00006900cc007a24 */ /* 0x000fe200078e0200 */
[----:B------:R-:W-:Y:S01]  /*7a50*/  @!P0 LEA R12, P4, R4, c[0x0][0x170], 0x1 ;  /* 0x00005c00040c8a11 */ /* 0x000fe200078808ff */
[----:B------:R-:W-:Y:S02]  /*7a60*/  IMAD.MOV.U32 R14, RZ, RZ, c[0x0][0x1a4] ;  /* 0x00006900ff0e7624 */ /* 0x000fe400078e00ff */
[----:B------:R-:W-:Y:S01]  /*7a70*/  IMAD.IADD R2, R7, 0x1, R0 ;  /* 0x0000000107027824 */ /* 0x000fe200078e0200 */
[-C--:B------:R-:W-:Y:S04]  /*7a80*/  @!P0 LEA R0, P1, R252, R4.reuse, 0x4 ;  /* 0x00000004fc008211 */ /* 0x080fe800078220ff */
[----:B------:R-:W-:Y:S02]  /*7a90*/  LEA.HI.X R5, R6, R249, R2, 0x6, P2 ;  /* 0x000000f906057211 */ /* 0x000fe400010f3402 */
[----:B------:R-:W-:Y:S02]  /*7aa0*/  @!P0 LEA R10, P3, R0, c[0x0][0x170], 0x1 ;  /* 0x00005c00000a8a11 */ /* 0x000fe400078608ff */
[----:B------:R-:W-:Y:S01]  /*7ab0*/  @!P0 LEA.HI.X R13, R4, c[0x0][0x174], R5, 0x1, P4 ;  /* 0x00005d00040d8a11 */ /* 0x000fe200020f0c05 */
[----:B------:R-:W-:Y:S01]  /*7ac0*/  @P0 STS.128 [R203+0x6000], RZ ;  /* 0x006000ffcb000388 */ /* 0x000fe20000000c00 */
[-C--:B------:R-:W-:Y:S02]  /*7ad0*/  @!P0 LEA.HI.X R6, R252, R5.reuse, R8, 0x4, P1 ;  /* 0x00000005fc068211 */ /* 0x080fe400008f2408 */
[C---:B------:R-:W-:Y:S02]  /*7ae0*/  @!P0 LEA R2, P2, R251.reuse, R4, 0x5 ;  /* 0x00000004fb028211 */ /* 0x040fe400078428ff */
        /* <DEDUP_REMOVED lines=30> */
[----:B------:R-:W3:Y:S07]  /*7cd0*/  LDSM.16.M88.4 R16, [R188+0x4000] ;  /* 0x00400000bc10783b */ /* 0x000eee0000000200 */
[----:B------:R-:W2:Y:S07]  /*7ce0*/  LDSM.16.M88.4 R60, [R195+0x2000] ;  /* 0x00200000c33c783b */ /* 0x000eae0000000200 */
[----:B------:R-:W4:Y:S07]  /*7cf0*/  LDSM.16.M88.4 R32, [R188+0x4800] ;  /* 0x00480000bc20783b */ /* 0x000f2e0000000200 */
[----:B------:R-:W0:Y:S07]  /*7d00*/  LDGDEPBAR ;  /* 0x00000000000079af */ /* 0x000e2e0000000000 */
[----:B------:R-:W5:Y:S07]  /*7d10*/  LDSM.16.M88.4 R48, [R188+0x5000] ;  /* 0x00500000bc30783b */ /* 0x000f6e0000000200 */
[----:B------:R-:W5:Y:S01]  /*7d20*/  LDSM.16.M88.4 R144, [R188+0x5800] ;  /* 0x00580000bc90783b */ /* 0x000f620000000200 */
[-C--:B---3--:R-:W-:Y:S06]  /*7d30*/  HMMA.16816.F32 R4, R64, R16.reuse, RZ ;  /* 0x000000104004723c */ /* 0x088fec00000018ff */
[----:B------:R-:W-:Y:S02]  /*7d40*/  LDSM.16.M88.4 R148, [R198] ;  /* 0x00000000c694783b */ /* 0x000fe40000000200 */
[C---:B--2---:R-:W-:Y:S05]  /*7d50*/  HMMA.16816.F32 R8, R60.reuse, R16, RZ ;  /* 0x000000103c08723c */ /* 0x044fea00000018ff */
[----:B------:R-:W2:Y:S03]  /*7d60*/  LDSM.16.M88.4 R152, [R194+0x4000] ;  /* 0x00400000c298783b */ /* 0x000ea60000000200 */
[-C--:B-1----:R-:W-:Y:S04]  /*7d70*/  HMMA.16816.F32 R12, R60, R18.reuse, RZ ;  /* 0x000000123c0c723c */ /* 0x082fe800000018ff */
[----:B------:R-:W1:Y:S04]  /*7d80*/  LDSM.16.M88.4 R156, [R198+0x2000] ;  /* 0x00200000c69c783b */ /* 0x000e680000000200 */
[C---:B------:R-:W-:Y:S03]  /*7d90*/  HMMA.16816.F32 R16, R64.reuse, R18, RZ ;  /* 0x000000124010723c */ /* 0x040fe600000018ff */
[----:B------:R-:W3:Y:S05]  /*7da0*/  LDSM.16.M88.4 R160, [R194+0x4800] ;  /* 0x00480000c2a0783b */ /* 0x000eea0000000200 */
[-C--:B----4-:R-:W-:Y:S02]  /*7db0*/  HMMA.16816.F32 R20, R64, R32.reuse, RZ ;  /* 0x000000204014723c */ /* 0x090fe400000018ff */
[----:B------:R-:W4:Y:S06]  /*7dc0*/  LDSM.16.M88.4 R164, [R194+0x5000] ;  /* 0x00500000c2a4783b */ /* 0x000f2c0000000200 */
[C---:B------:R-:W-:Y:S01]  /*7dd0*/  HMMA.16816.F32 R24, R60.reuse, R32, RZ ;  /* 0x000000203c18723c */ /* 0x040fe200000018ff */
[----:B------:R-:W1:Y:S07]  /*7de0*/  LDSM.16.M88.4 R168, [R194+0x5800] ;  /* 0x00580000c2a8783b */ /* 0x000e6e0000000200 */
[-C--:B------:R-:W-:Y:S01]  /*7df0*/  HMMA.16816.F32 R28, R60, R34.reuse, RZ ;  /* 0x000000223c1c723c */ /* 0x080fe200000018ff */
[----:B------:R-:W-:Y:S07]  /*7e00*/  LDSM.16.M88.4 R172, [R196+0x2000] ;  /* 0x00200000c4ac783b */ /* 0x000fee0000000200 */
[C---:B------:R-:W-:Y:S01]  /*7e10*/  HMMA.16816.F32 R32, R64.reuse, R34, RZ ;  /* 0x000000224020723c */ /* 0x040fe200000018ff */
[----:B------:R-:W-:Y:S07]  /*7e20*/  LDSM.16.M88.4 R176, [R197+0x2000] ;  /* 0x00200000c5b0783b */ /* 0x000fee0000000200 */
[-C--:B-----5:R-:W-:Y:S01]  /*7e30*/  HMMA.16816.F32 R36, R64, R48.reuse, RZ ;  /* 0x000000304024723c */ /* 0x0a0fe200000018ff */
[----:B------:R-:W-:Y:S07]  /*7e40*/  LDSM.16.M88.4 R180, [R193+0x800] ;  /* 0x00080000c1b4783b */ /* 0x000fee0000000200 */
[C---:B------:R-:W-:Y:S01]  /*7e50*/  HMMA.16816.F32 R40, R60.reuse, R48, RZ ;  /* 0x000000303c28723c */ /* 0x040fe200000018ff */
[----:B------:R-:W-:Y:S07]  /*7e60*/  LDSM.16.M88.4 R184, [R193+0x1000] ;  /* 0x00100000c1b8783b */ /* 0x000fee0000000200 */
[-C--:B------:R-:W-:Y:S08]  /*7e70*/  HMMA.16816.F32 R44, R60, R50.reuse, RZ ;  /* 0x000000323c2c723c */ /* 0x080ff000000018ff */
[C---:B------:R-:W-:Y:S08]  /*7e80*/  HMMA.16816.F32 R48, R64.reuse, R50, RZ ;  /* 0x000000324030723c */ /* 0x040ff000000018ff */
[-C--:B------:R-:W-:Y:S08]  /*7e90*/  HMMA.16816.F32 R52, R64, R144.reuse, RZ ;  /* 0x000000904034723c */ /* 0x080ff000000018ff */
[C---:B------:R-:W-:Y:S08]  /*7ea0*/  HMMA.16816.F32 R56, R60.reuse, R144, RZ ;  /* 0x000000903c38723c */ /* 0x040ff000000018ff */
[-C--:B------:R-:W-:Y:S08]  /*7eb0*/  HMMA.16816.F32 R60, R60, R146.reuse, RZ ;  /* 0x000000923c3c723c */ /* 0x080ff000000018ff */
[----:B------:R-:W-:Y:S01]  /*7ec0*/  HMMA.16816.F32 R64, R64, R146, RZ ;  /* 0x000000924040723c */ /* 0x000fe200000018ff */
[----:B------:R-:W-:Y:S07]  /*7ed0*/  LDSM.16.M88.4 R144, [R196] ;  /* 0x00000000c490783b */ /* 0x000fee0000000200 */
[-C--:B--2---:R-:W-:Y:S08]  /*7ee0*/  HMMA.16816.F32 R4, R148, R152.reuse, R4 ;  /* 0x000000989404723c */ /* 0x084ff00000001804 */
[C---:B-1----:R-:W-:Y:S08]  /*7ef0*/  HMMA.16816.F32 R8, R156.reuse, R152, R8 ;  /* 0x000000989c08723c */ /* 0x042ff00000001808 */
        /* <DEDUP_REMOVED lines=56> */
.L_x_1257:
[----:B------:R-:W-:Y:S02]  /*8280*/  IMAD R2, R204, -0x40, R219 ;  /* 0xffffffc0cc027824 */ /* 0x000fe400078e02db */
[----:B------:R-:W-:Y:S03]  /*8290*/  IMAD.MOV.U32 R109, RZ, RZ, -0x40 ;  /* 0xffffffc0ff6d7424 */ /* 0x000fe600078e00ff */
[----:B------:R-:W-:Y:S02]  /*82a0*/  IADD3 R0, R2, -0x1, RZ ;  /* 0xffffffff02007810 */ /* 0x000fe40007ffe0ff */
[----:B------:R-:W-:Y:S02]  /*82b0*/  IABS R101, R2 ;  /* 0x0000000200657213 */ /* 0x000fe40000000000 */
[----:B------:R-:W-:Y:S02]  /*82c0*/  ISETP.GE.AND P2, PT, R0, RZ, PT ;  /* 0x000000ff0000720c */ /* 0x000fe40003f46270 */
[----:B------:R2:W3:Y:S01]  /*82d0*/  I2F R173, R101 ;  /* 0x0000006500ad7306 */ /* 0x0004e20000201400 */
[C---:B------:R-:W-:Y:S02]  /*82e0*/  IADD3 R103, R2.reuse, -0x9, RZ ;  /* 0xfffffff702677810 */ /* 0x040fe40007ffe0ff */
[C---:B------:R-:W-:Y:S02]  /*82f0*/  IADD3 R102, R2.reuse, -0x8, RZ ;  /* 0xfffffff802667810 */ /* 0x040fe40007ffe0ff */
[----:B------:R-:W-:Y:S02]  /*8300*/  IADD3 R105, R2, -0x28, RZ ;  /* 0xffffffd802697810 */ /* 0x000fe40007ffe0ff */
[----:B------:R-:W-:Y:S02]  /*8310*/  ISETP.GE.AND P3, PT, R102, RZ, PT ;  /* 0x000000ff6600720c */ /* 0x000fe40003f66270 */
[C---:B------:R-:W-:Y:S02]  /*8320*/  IADD3 R106, R2.reuse, -0x31, RZ ;  /* 0xffffffcf026a7810 */ /* 0x040fe40007ffe0ff */
[C---:B------:R-:W-:Y:S02]  /*8330*/  @!P2 IADD3 R0, -R2.reuse, 0x1, RZ ;  /* 0x000000010200a810 */ /* 0x040fe40007ffe1ff */
[----:B------:R-:W-:Y:S02]  /*8340*/  ISETP.GE.AND P2, PT, R103, RZ, PT ;  /* 0x000000ff6700720c */ /* 0x000fe40003f46270 */
[----:B------:R4:W5:Y:S01]  /*8350*/  I2F R152, R0 ;  /* 0x0000000000987306 */ /* 0x0009620000201400 */
[C---:B-1----:R-:W-:Y:S02]  /*8360*/  IADD3 R111, R2.reuse, 0x1f, RZ ;  /* 0x0000001f026f7810 */ /* 0x042fe40007ffe0ff */
[C---:B------:R-:W-:Y:S02]  /*8370*/  IADD3 R110, R2.reuse, 0x18, RZ ;  /* 0x00000018026e7810 */ /* 0x040fe40007ffe0ff */
[C---:B------:R-:W-:Y:S02]  /*8380*/  @!P3 IADD3 R102, -R2.reuse, 0x8, RZ ;  /* 0x000000080266b810 */ /* 0x040fe40007ffe1ff */
[C---:B--2---:R-:W-:Y:S03]  /*8390*/  IADD3 R101, R2.reuse, -0x10, RZ ;  /* 0xfffffff002657810 */ /* 0x044fe60007ffe0ff */
[----:B------:R1:W2:Y:S01]  /*83a0*/  I2F R151, R102 ;  /* 0x0000006600977306 */ /* 0x0002a20000201400 */
[C---:B------:R-:W-:Y:S02]  /*83b0*/  @!P2 IADD3 R103, -R2.reuse, 0x9, RZ ;  /* 0x000000090267a810 */ /* 0x040fe40007ffe1ff */
[----:B------:R-:W-:Y:S07]  /*83c0*/  ISETP.GE.AND P3, PT, R101, RZ, PT ;  /* 0x000000ff6500720c */ /* 0x000fee0003f66270 */
[----:B------:R2:W-:Y:S01]  /*83d0*/  I2F R150, R103 ;  /* 0x0000006700967306 */ /* 0x0005e20000201400 */
[C---:B----4-:R-:W-:Y:S05]  /*83e0*/  IADD3 R0, R2.reuse, -0x11, RZ ;  /* 0xffffffef02007810 */ /* 0x050fea0007ffe0ff */
[----:B------:R-:W-:Y:S02]  /*83f0*/  @!P3 IADD3 R101, -R2, 0x10, RZ ;  /* 0x000000100265b810 */ /* 0x000fe40007ffe1ff */
[----:B------:R-:W-:Y:S02]  /*8400*/  ISETP.GE.AND P2, PT, R0, RZ, PT ;  /* 0x000000ff0000720c */ /* 0x000fe40003f46270 */
[----:B------:R4:W-:Y:S01]  /*8410*/  I2F R148, R101 ;  /* 0x0000006500947306 */ /* 0x0009e20000201400 */
[C---:B-1----:R-:W-:Y:S10]  /*8420*/  IADD3 R102, R2.reuse, -0x19, RZ ;  /* 0xffffffe702667810 */ /* 0x042ff40007ffe0ff */
[----:B------:R-:W-:Y:S02]  /*8430*/  @!P2 IADD3 R0, -R2, 0x11, RZ ;  /* 0x000000110200a810 */ /* 0x000fe40007ffe1ff */
[----:B------:R-:W-:Y:S02]  /*8440*/  ISETP.GE.AND P2, PT, R102, RZ, PT ;  /* 0x000000ff6600720c */ /* 0x000fe40003f46270 */
[----:B------:R1:W-:Y:S01]  /*8450*/  I2F R147, R0 ;  /* 0x0000000000937306 */ /* 0x0003e20000201400 */
[C---:B--2---:R-:W-:Y:S04]  /*8460*/  IADD3 R103, R2.reuse, -0x18, RZ ;  /* 0xffffffe802677810 */ /* 0x044fe80007ffe0ff */
[----:B------:R-:W-:Y:S02]  /*8470*/  ISETP.GE.AND P3, PT, R103, RZ, PT ;  /* 0x000000ff6700720c */ /* 0x000fe40003f66270 */
[C---:B----4-:R-:W-:Y:S04]  /*8480*/  IADD3 R101, R2.reuse, -0x20, RZ ;  /* 0xffffffe002657810 */ /* 0x050fe80007ffe0ff */
[C---:B------:R-:W-:Y:S02]  /*8490*/  @!P2 IADD3 R102, -R2.reuse, 0x19, RZ ;  /* 0x000000190266a810 */ /* 0x040fe40007ffe1ff */
[----:B------:R-:W-:Y:S02]  /*84a0*/  ISETP.GE.AND P4, PT, R101, RZ, PT ;  /* 0x000000ff6500720c */ /* 0x000fe40003f86270 */
[----:B------:R2:W-:Y:S01]  /*84b0*/  I2F R145, R102 ;  /* 0x0000006600917306 */ /* 0x0005e20000201400 */
[----:B------:R-:W-:Y:S02]  /*84c0*/  ISETP.GE.AND P2, PT, R105, RZ, PT ;  /* 0x000000ff6900720c */ /* 0x000fe40003f46270 */
[C---:B------:R-:W-:Y:S02]  /*84d0*/  @!P3 IADD3 R103, -R2.reuse, 0x18, RZ ;  /* 0x000000180267b810 */ /* 0x040fe40007ffe1ff */
[C---:B-1----:R-:W-:Y:S05]  /*84e0*/  IADD3 R0, R2.reuse, -0x21, RZ ;  /* 0xffffffdf02007810 */ /* 0x042fea0007ffe0ff */
[----:B------:R1:W4:Y:S01]  /*84f0*/  I2F R146, R103 ;  /* 0x0000006700927306 */ /* 0x0003220000201400 */
[----:B------:R-:W-:Y:S02]  /*8500*/  @!P4 IADD3 R101, -R2, 0x20, RZ ;  /* 0x000000200265c810 */ /* 0x000fe40007ffe1ff */
[----:B------:R-:W-:Y:S02]  /*8510*/  ISETP.GE.AND P3, PT, R0, RZ, PT ;  /* 0x000000ff0000720c */ /* 0x000fe40003f66270 */
[----:B------:R-:W-:Y:S02]  /*8520*/  @!P2 IADD3 R105, -R2, 0x28, RZ ;  /* 0x000000280269a810 */ /* 0x000fe40007ffe1ff */
[----:B------:R-:W-:Y:S03]  /*8530*/  ISETP.GE.AND P4, PT, R110, RZ, PT ;  /* 0x000000ff6e00720c */ /* 0x000fe60003f86270 */
[----:B------:R3:W3:Y:S01]  /*8540*/  I2F R144, R101 ;  /* 0x0000006500907306 */ /* 0x0006e20000201400 */
[C---:B--2---:R-:W-:Y:S05]  /*8550*/  IADD3 R102, R2.reuse, 0x8, RZ ;  /* 0x0000000802667810 */ /* 0x044fea0007ffe0ff */
[----:B------:R-:W-:Y:S02]  /*8560*/  @!P3 IADD3 R0, -R2, 0x21, RZ ;  /* 0x000000210200b810 */ /* 0x000fe40007ffe1ff */
[----:B------:R-:W-:Y:S02]  /*8570*/  ISETP.GE.AND P6, PT, R102, RZ, PT ;  /* 0x000000ff6600720c */ /* 0x000fe40003fc6270 */
[----:B------:R2:W2:Y:S01]  /*8580*/  I2F R149, R0 ;  /* 0x0000000000957306 */ /* 0x0004a20000201400 */
[C---:B-1----:R-:W-:Y:S04]  /*8590*/  IADD3 R103, R2.reuse, -0x38, RZ ;  /* 0xffffffc802677810 */ /* 0x042fe80007ffe0ff */
[----:B------:R-:W-:Y:S05]  /*85a0*/  ISETP.GE.AND P2, PT, R103, RZ, PT ;  /* 0x000000ff6700720c */ /* 0x000fea0003f46270 */
[----:B------:R1:W1:Y:S01]  /*85b0*/  I2F R153, R105 ;  /* 0x0000006900997306 */ /* 0x0002620000201400 */
[C---:B---3--:R-:W-:Y:S04]  /*85c0*/  IADD3 R101, -R2.reuse, -0x8, RZ ;  /* 0xfffffff802657810 */ /* 0x048fe80007ffe1ff */
[----:B------:R-:W-:Y:S03]  /*85d0*/  SEL R101, R101, R102, !P6 ;  /* 0x0000006665657207 */ /* 0x000fe60007000000 */
[C---:B------:R-:W-:Y:S02]  /*85e0*/  @!P2 IADD3 R103, -R2.reuse, 0x38, RZ ;  /* 0x000000380267a810 */ /* 0x040fe40007ffe1ff */
[----:B------:R3:W-:Y:S01]  /*85f0*/  I2F R171, R101 ;  /* 0x0000006500ab7306 */ /* 0x0007e20000201400 */
[----:B--2---:R-:W-:Y:S04]  /*8600*/  IADD3 R0, R2, -0x29, RZ ;  /* 0xffffffd702007810 */ /* 0x004fe80007ffe0ff */
[----:B------:R-:W-:Y:S05]  /*8610*/  ISETP.GE.AND P3, PT, R0, RZ, PT ;  /* 0x000000ff0000720c */ /* 0x000fea0003f66270 */
[----:B------:R-:W-:Y:S01]  /*8620*/  I2F R172, R103 ;  /* 0x0000006700ac7306 */ /* 0x000fe20000201400 */
[C---:B-1----:R-:W-:Y:S07]  /*8630*/  IADD3 R105, R2.reuse, -0x30, RZ ;  /* 0xffffffd002697810 */ /* 0x042fee0007ffe0ff */
[C---:B------:R-:W-:Y:S02]  /*8640*/  @!P3 IADD3 R0, -R2.reuse, 0x29, RZ ;  /* 0x000000290200b810 */ /* 0x040fe40007ffe1ff */
[----:B------:R-:W-:Y:S02]  /*8650*/  ISETP.GE.AND P3, PT, R105, RZ, PT ;  /* 0x000000ff6900720c */ /* 0x000fe40003f66270 */
[----:B------:R1:W2:Y:S01]  /*8660*/  I2F R156, R0 ;  /* 0x00000000009c7306 */ /* 0x0002a20000201400 */
[C---:B---3--:R-:W-:Y:S04]  /*8670*/  IADD3 R101, R2.reuse, 0x7, RZ ;  /* 0x0000000702657810 */ /* 0x048fe80007ffe0ff */
[----:B------:R-:W-:Y:S06]  /*8680*/  ISETP.GE.AND P5, PT, R101, RZ, PT ;  /* 0x000000ff6500720c */ /* 0x000fec0003fa6270 */
[----:B------:R-:W-:Y:S02]  /*8690*/  @!P3 IADD3 R105, -R2, 0x30, RZ ;  /* 0x000000300269b810 */ /* 0x000fe40007ffe1ff */
[----:B------:R-:W-:Y:S02]  /*86a0*/  ISETP.GE.AND P3, PT, R106, RZ, PT ;  /* 0x000000ff6a00720c */ /* 0x000fe40003f66270 */
[----:B------:R-:W3:Y:S01]  /*86b0*/  I2F R155, R105 ;  /* 0x00000069009b7306 */ /* 0x000ee20000201400 */
[C---:B-1----:R-:W-:Y:S10]  /*86c0*/  IADD3 R0, -R2.reuse, -0x7, RZ ;  /* 0xfffffff902007810 */ /* 0x042ff40007ffe1ff */
[----:B------:R-:W-:Y:S02]  /*86d0*/  @!P3 IADD3 R106, -R2, 0x31, RZ ;  /* 0x00000031026ab810 */ /* 0x000fe40007ffe1ff */
[----:B------:R-:W-:Y:S02]  /*86e0*/  SEL R103, R0, R101, !P5 ;  /* 0x0000006500677207 */ /* 0x000fe40006800000 */
[----:B------:R1:W-:Y:S01]  /*86f0*/  I2F R154, R106 ;  /* 0x0000006a009a7306 */ /* 0x0003e20000201400 */
[----:B------:R-:W-:Y:S04]  /*8700*/  IADD3 R0, R2, -0x39, RZ ;  /* 0xffffffc702007810 */ /* 0x000fe80007ffe0ff */
[----:B------:R-:W-:Y:S05]  /*8710*/  ISETP.GE.AND P2, PT, R0, RZ, PT ;  /* 0x000000ff0000720c */ /* 0x000fea0003f46270 */
[----:B------:R2:W-:Y:S08]  /*8720*/  I2F R169, R103 ;  /* 0x0000006700a97306 */ /* 0x0005f00000201400 */
[C---:B------:R-:W-:Y:S04]  /*8730*/  @!P2 IADD3 R0, -R2.reuse, 0x39, RZ ;  /* 0x000000390200a810 */ /* 0x040fe80007ffe1ff */
[----:B------:R3:W-:Y:S01]  /*8740*/  I2F R170, R0 ;  /* 0x0000000000aa7306 */ /* 0x0007e20000201400 */
[C---:B-1----:R-:W-:Y:S02]  /*8750*/  IADD3 R106, R2.reuse, 0x2f, RZ ;  /* 0x0000002f026a7810 */ /* 0x042fe40007ffe0ff */
[----:B--2---:R-:W-:Y:S04]  /*8760*/  IADD3 R103, R2, 0x3f, RZ ;  /* 0x0000003f02677810 */ /* 0x004fe80007ffe0ff */
[----:B------:R-:W-:Y:S01]  /*8770*/  ISETP.GE.AND P2, PT, R103, RZ, PT ;  /* 0x000000ff6700720c */ /* 0x000fe20003f46270 */
[----:B---3--:R-:W-:Y:S01]  /*8780*/  IMAD R0, R204, R109, 0x40 ;  /* 0x00000040cc007424 */ /* 0x008fe200078e026d */
[----:B------:R-:W-:Y:S01]  /*8790*/  IADD3 R109, R2, 0x37, RZ ;  /* 0x00000037026d7810 */ /* 0x000fe20007ffe0ff */
[-C--:B------:R-:W-:Y:S02]  /*87a0*/  FFMA.FTZ R4, R173, -R100.reuse, R4 ;  /* 0x80000064ad047223 */ /* 0x080fe40000010004 */
[----:B------:R-:W-:Y:S02]  /*87b0*/  IMAD.IADD R0, R219, 0x1, R0 ;  /* 0x00000001db007824 */ /* 0x000fe400078e0200 */
[-C--:B-----5:R-:W-:Y:S02]  /*87c0*/  FFMA.FTZ R5, R152, -R100.reuse, R5 ;  /* 0x8000006498057223 */ /* 0x0a0fe40000010005 */
[-C--:B------:R-:W-:Y:S04]  /*87d0*/  FFMA.FTZ R16, R151, -R100.reuse, R16 ;  /* 0x8000006497107223 */ /* 0x080fe80000010010 */
[----:B------:R-:W-:Y:S01]  /*87e0*/  @!P2 IADD3 R103, -R0, 0x1, RZ ;  /* 0x000000010067a810 */ /* 0x000fe20007ffe1ff */
[----:B----4-:R-:W-:Y:S01]  /*87f0*/  FFMA.FTZ R32, R146, -R100, R32 ;  /* 0x8000006492207223 */ /* 0x010fe20000010020 */
[----:B------:R-:W-:Y:S01]  /*8800*/  IABS R105, R0 ;  /* 0x0000000000697213 */ /* 0x000fe20000000000 */
[-C--:B------:R-:W-:Y:S01]  /*8810*/  FFMA.FTZ R33, R145, -R100.reuse, R33 ;  /* 0x8000006491217223 */ /* 0x080fe20000010021 */
[----:B------:R1:W-:Y:S01]  /*8820*/  I2F R158, R103 ;  /* 0x00000067009e7306 */ /* 0x0003e20000201400 */
[----:B------:R-:W-:Y:S01]  /*8830*/  ISETP.GE.AND P2, PT, R109, RZ, PT ;  /* 0x000000ff6d00720c */ /* 0x000fe20003f46270 */
[-C--:B------:R-:W-:Y:S01]  /*8840*/  FFMA.FTZ R17, R150, -R100.reuse, R17 ;  /* 0x8000006496117223 */ /* 0x080fe20000010011 */
[----:B------:R-:W-:Y:S01]  /*8850*/  @!P4 IADD3 R110, -R0, 0x28, RZ ;  /* 0x00000028006ec810 */ /* 0x000fe20007ffe1ff */
[----:B------:R-:W-:Y:S01]  /*8860*/  IMAD.MOV.U32 R157, RZ, RZ, R105 ;  /* 0x000000ffff9d7224 */ /* 0x000fe200078e0069 */
[----:B------:R-:W-:Y:S01]  /*8870*/  IADD3 R105, R2, 0x38, RZ ;  /* 0x0000003802697810 */ /* 0x000fe20007ffe0ff */
[-C--:B------:R-:W-:Y:S01]  /*8880*/  FFMA.FTZ R36, R144, -R100.reuse, R36 ;  /* 0x8000006490247223 */ /* 0x080fe20000010024 */
[----:B------:R-:W-:Y:S01]  /*8890*/  @!P6 IADD3 R102, -R0, 0x38, RZ ;  /* 0x000000380066e810 */ /* 0x000fe20007ffe1ff */
[-C--:B------:R-:W-:Y:S01]  /*88a0*/  FFMA.FTZ R38, R146, -R100.reuse, R38 ;  /* 0x8000006492267223 */ /* 0x080fe20000010026 */
[----:B------:R-:W-:Y:S01]  /*88b0*/  ISETP.GE.AND P3, PT, R105, RZ, PT ;  /* 0x000000ff6900720c */ /* 0x000fe20003f66270 */
[----:B------:R-:W2:Y:S01]  /*88c0*/  I2F R163, R110 ;  /* 0x0000006e00a37306 */ /* 0x000ea20000201400 */
[-C--:B------:R-:W-:Y:S01]  /*88d0*/  FFMA.FTZ R20, R148, -R100.reuse, R20 ;  /* 0x8000006494147223 */ /* 0x080fe20000010014 */
[C---:B------:R-:W-:Y:S01]  /*88e0*/  @!P5 IADD3 R101, -R0.reuse, 0x39, RZ ;  /* 0x000000390065d810 */ /* 0x040fe20007ffe1ff */
[-C--:B------:R-:W-:Y:S01]  /*88f0*/  FFMA.FTZ R21, R147, -R100.reuse, R21 ;  /* 0x8000006493157223 */ /* 0x080fe20000010015 */
[----:B------:R-:W-:Y:S01]  /*8900*/  @!P2 IADD3 R109, -R0, 0x9, RZ ;  /* 0x00000009006da810 */ /* 0x000fe20007ffe1ff */
[-C--:B------:R-:W-:Y:S01]  /*8910*/  FFMA.FTZ R39, R145, -R100.reuse, R39 ;  /* 0x8000006491277223 */ /* 0x080fe20000010027 */
[----:B------:R-:W-:Y:S01]  /*8920*/  ISETP.GE.AND P2, PT, R106, RZ, PT ;  /* 0x000000ff6a00720c */ /* 0x000fe20003f46270 */
[-C--:B------:R-:W-:Y:S02]  /*8930*/  FFMA.FTZ R50, R144, -R100.reuse, R50 ;  /* 0x8000006490327223 */ /* 0x080fe40000010032 */
[-C--:B------:R-:W-:Y:S01]  /*8940*/  FFMA.FTZ R35, R147, -R100.reuse, R35 ;  /* 0x8000006493237223 */ /* 0x080fe20000010023 */
[----:B------:R3:W4:Y:S01]  /*8950*/  I2F R162, R109 ;  /* 0x0000006d00a27306 */ /* 0x0007220000201400 */
[-C--:B------:R-:W-:Y:S01]  /*8960*/  FFMA.FTZ R51, R149, -R100.reuse, R51 ;  /* 0x8000006495337223 */ /* 0x080fe20000010033 */
[----:B------:R-:W-:Y:S01]  /*8970*/  @!P3 IADD3 R105, -R0, 0x8, RZ ;  /* 0x000000080069b810 */ /* 0x000fe20007ffe1ff */
[-C--:B------:R-:W-:Y:S01]  /*8980*/  FFMA.FTZ R48, R153, -R100.reuse, R48 ;  /* 0x8000006499307223 */ /* 0x080fe20000010030 */
[----:B-1----:R-:W-:Y:S01]  /*8990*/  IADD3 R103, R2, 0x30, RZ ;  /* 0x0000003002677810 */ /* 0x002fe20007ffe0ff */
[-C--:B------:R-:W-:Y:S02]  /*89a0*/  FFMA.FTZ R49, R156, -R100.reuse, R49 ;  /* 0x800000649c317223 */ /* 0x080fe40000010031 */
[-C--:B------:R-:W-:Y:S01]  /*89b0*/  FFMA.FTZ R52, R155, -R100.reuse, R52 ;  /* 0x800000649b347223 */ /* 0x080fe20000010034 */
[----:B------:R-:W-:Y:S01]  /*89c0*/  ISETP.GE.AND P3, PT, R103, RZ, PT ;  /* 0x000000ff6700720c */ /* 0x000fe20003f66270 */
[-C--:B------:R-:W-:Y:S01]  /*89d0*/  FFMA.FTZ R64, R172, -R100.reuse, R64 ;  /* 0x80000064ac407223 */ /* 0x080fe20000010040 */
[----:B------:R1:W5:Y:S01]  /*89e0*/  I2F R159, R105 ;  /* 0x00000069009f7306 */ /* 0x0003620000201400 */
[----:B------:R-:W-:Y:S01]  /*89f0*/  @!P2 IADD3 R106, -R0, 0x11, RZ ;  /* 0x00000011006aa810 */ /* 0x000fe20007ffe1ff */
[-C--:B------:R-:W-:Y:S02]  /*8a00*/  FFMA.FTZ R34, R148, -R100.reuse, R34 ;  /* 0x8000006494227223 */ /* 0x080fe40000010022 */
[CC--:B--2---:R-:W-:Y:S02]  /*8a10*/  FFMA.FTZ R44, R163.reuse, -R100.reuse, R44 ;  /* 0x80000064a32c7223 */ /* 0x0c4fe4000001002c */
[-C--:B------:R-:W-:Y:S02]  /*8a20*/  FFMA.FTZ R58, R163, -R100.reuse, R58 ;  /* 0x80000064a33a7223 */ /* 0x080fe4000001003a */
[-C--:B------:R-:W-:Y:S02]  /*8a30*/  FFMA.FTZ R37, R149, -R100.reuse, R37 ;  /* 0x8000006495257223 */ /* 0x080fe40000010025 */
[----:B------:R-:W2:Y:S01]  /*8a40*/  I2F R165, R106 ;  /* 0x0000006a00a57306 */ /* 0x000ea20000201400 */
[----:B------:R-:W-:Y:S01]  /*8a50*/  @!P3 IADD3 R103, -R0, 0x10, RZ ;  /* 0x000000100067b810 */ /* 0x000fe20007ffe1ff */
[-C--:B------:R-:W-:Y:S01]  /*8a60*/  FFMA.FTZ R6, R171, -R100.reuse, R6 ;  /* 0x80000064ab067223 */ /* 0x080fe20000010006 */
[----:B---3--:R-:W-:Y:S01]  /*8a70*/  IADD3 R109, R2, 0x28, RZ ;  /* 0x00000028026d7810 */ /* 0x008fe20007ffe0ff */
[CC--:B----4-:R-:W-:Y:S02]  /*8a80*/  FFMA.FTZ R13, R162.reuse, -R100.reuse, R13 ;  /* 0x80000064a20d7223 */ /* 0x0d0fe4000001000d */
[-C--:B------:R-:W-:Y:S01]  /*8a90*/  FFMA.FTZ R27, R162, -R100.reuse, R27 ;  /* 0x80000064a21b7223 */ /* 0x080fe2000001001b */
[----:B------:R-:W-:Y:S01]  /*8aa0*/  ISETP.GE.AND P3, PT, R109, RZ, PT ;  /* 0x000000ff6d00720c */ /* 0x000fe20003f66270 */
[-C--:B------:R-:W-:Y:S02]  /*8ab0*/  FFMA.FTZ R53, R154, -R100.reuse, R53 ;  /* 0x800000649a357223 */ /* 0x080fe40000010035 */
[----:B------:R-:W3:Y:S01]  /*8ac0*/  I2F R161, R103 ;  /* 0x0000006700a17306 */ /* 0x000ee20000201400 */
[-C--:B------:R-:W-:Y:S02]  /*8ad0*/  FFMA.FTZ R7, R169, -R100.reuse, R7 ;  /* 0x80000064a9077223 */ /* 0x080fe40000010007 */
[-C--:B------:R-:W-:Y:S01]  /*8ae0*/  FFMA.FTZ R65, R170, -R100.reuse, R65 ;  /* 0x80000064aa417223 */ /* 0x080fe20000010041 */
[----:B-1----:R-:W-:Y:S01]  /*8af0*/  IADD3 R105, R2, 0x27, RZ ;  /* 0x0000002702697810 */ /* 0x002fe20007ffe0ff */
[-C--:B------:R-:W-:Y:S02]  /*8b00*/  FFMA.FTZ R9, R158, -R100.reuse, R9 ;  /* 0x800000649e097223 */ /* 0x080fe40000010009 */
[-C--:B-----5:R-:W-:Y:S01]  /*8b10*/  FFMA.FTZ R12, R159, -R100.reuse, R12 ;  /* 0x800000649f0c7223 */ /* 0x0a0fe2000001000c */
[----:B------:R-:W-:Y:S01]  /*8b20*/  ISETP.GE.AND P2, PT, R105, RZ, PT ;  /* 0x000000ff6900720c */ /* 0x000fe20003f46270 */
[-C--:B------:R-:W-:Y:S01]  /*8b30*/  FFMA.FTZ R23, R150, -R100.reuse, R23 ;  /* 0x8000006496177223 */ /* 0x080fe20000010017 */
[----:B------:R-:W1:Y:S01]  /*8b40*/  I2F R157, R157 ;  /* 0x0000009d009d7306 */ /* 0x000e620000201400 */
[----:B------:R-:W-:Y:S01]  /*8b50*/  @!P3 IADD3 R109, -R0, 0x18, RZ ;  /* 0x00000018006db810 */ /* 0x000fe20007ffe1ff */
[-C--:B------:R-:W-:Y:S02]  /*8b60*/  FFMA.FTZ R54, R153, -R100.reuse, R54 ;  /* 0x8000006499367223 */ /* 0x080fe40000010036 */
[-C--:B--2---:R-:W-:Y:S01]  /*8b70*/  FFMA.FTZ R25, R165, -R100.reuse, R25 ;  /* 0x80000064a5197223 */ /* 0x084fe20000010019 */
[----:B------:R-:W-:Y:S01]  /*8b80*/  IADD3 R106, R2, 0x10, RZ ;  /* 0x00000010026a7810 */ /* 0x000fe20007ffe0ff */
[-C--:B------:R-:W-:Y:S02]  /*8b90*/  FFMA.FTZ R55, R156, -R100.reuse, R55 ;  /* 0x800000649c377223 */ /* 0x080fe40000010037 */
[-C--:B------:R-:W-:Y:S02]  /*8ba0*/  FFMA.FTZ R66, R155, -R100.reuse, R66 ;  /* 0x800000649b427223 */ /* 0x080fe40000010042 */
[----:B------:R2:W4:Y:S01]  /*8bb0*/  I2F R164, R109 ;  /* 0x0000006d00a47306 */ /* 0x0005220000201400 */
[----:B------:R-:W-:Y:S01]  /*8bc0*/  @!P2 IADD3 R105, -R0, 0x19, RZ ;  /* 0x000000190069a810 */ /* 0x000fe20007ffe1ff */
[-C--:B------:R-:W-:Y:S01]  /*8bd0*/  FFMA.FTZ R67, R154, -R100.reuse, R67 ;  /* 0x800000649a437223 */ /* 0x080fe20000010043 */
[----:B------:R-:W-:Y:S01]  /*8be0*/  ISETP.GE.AND P2, PT, R111, RZ, PT ;  /* 0x000000ff6f00720c */ /* 0x000fe20003f46270 */
[-C--:B---3--:R-:W-:Y:S01]  /*8bf0*/  FFMA.FTZ R24, R161, -R100.reuse, R24 ;  /* 0x80000064a1187223 */ /* 0x088fe20000010018 */
[----:B------:R-:W-:Y:S01]  /*8c00*/  IADD3 R103, R2, 0x20, RZ ;  /* 0x0000002002677810 */ /* 0x000fe20007ffe0ff */
[-C--:B------:R-:W-:Y:S02]  /*8c10*/  FFMA.FTZ R15, R158, -R100.reuse, R15 ;  /* 0x800000649e0f7223 */ /* 0x080fe4000001000f */
[-C--:B------:R-:W-:Y:S01]  /*8c20*/  FFMA.FTZ R26, R159, -R100.reuse, R26 ;  /* 0x800000649f1a7223 */ /* 0x080fe2000001001a */
[----:B------:R-:W-:Y:S01]  /*8c30*/  ISETP.GE.AND P3, PT, R103, RZ, PT ;  /* 0x000000ff6700720c */ /* 0x000fe20003f66270 */
[----:B------:R3:W5:Y:S01]  /*8c40*/  I2F R167, R105 ;  /* 0x0000006900a77306 */ /* 0x0007620000201400 */
[-C--:B------:R-:W-:Y:S02]  /*8c50*/  FFMA.FTZ R18, R173, -R100.reuse, R18 ;  /* 0x80000064ad127223 */ /* 0x080fe40000010012 */
[-C--:B------:R-:W-:Y:S02]  /*8c60*/  FFMA.FTZ R19, R152, -R100.reuse, R19 ;  /* 0x8000006498137223 */ /* 0x080fe40000010013 */
[CC--:B-1----:R-:W-:Y:S01]  /*8c70*/  FFMA.FTZ R8, R157.reuse, -R100.reuse, R8 ;  /* 0x800000649d087223 */ /* 0x0c2fe20000010008 */
[----:B------:R-:W-:Y:S01]  /*8c80*/  @!P2 IADD3 R111, -R0, 0x21, RZ ;  /* 0x00000021006fa810 */ /* 0x000fe20007ffe1ff */
[-C--:B------:R-:W-:Y:S01]  /*8c90*/  FFMA.FTZ R14, R157, -R100.reuse, R14 ;  /* 0x800000649d0e7223 */ /* 0x080fe2000001000e */
[----:B------:R-:W-:Y:S01]  /*8ca0*/  ISETP.GE.AND P2, PT, R106, RZ, PT ;  /* 0x000000ff6a00720c */ /* 0x000fe20003f46270 */
[-C--:B------:R-:W-:Y:S01]  /*8cb0*/  FFMA.FTZ R30, R161, -R100.reuse, R30 ;  /* 0x80000064a11e7223 */ /* 0x080fe2000001001e */
[----:B------:R1:W1:Y:S01]  /*8cc0*/  I2F R166, R111 ;  /* 0x0000006f00a67306 */ /* 0x0002620000201400 */
[-C--:B------:R-:W-:Y:S01]  /*8cd0*/  FFMA.FTZ R22, R151, -R100.reuse, R22 ;  /* 0x8000006497167223 */ /* 0x080fe20000010016 */
[----:B------:R-:W-:Y:S01]  /*8ce0*/  @!P3 IADD3 R103, -R0, 0x20, RZ ;  /* 0x000000200067b810 */ /* 0x000fe20007ffe1ff */
[-C--:B------:R-:W-:Y:S01]  /*8cf0*/  FFMA.FTZ R31, R165, -R100.reuse, R31 ;  /* 0x80000064a51f7223 */ /* 0x080fe2000001001f */
[----:B--2---:R-:W-:Y:S01]  /*8d00*/  IADD3 R109, R2, 0x17, RZ ;  /* 0x00000017026d7810 */ /* 0x004fe20007ffe0ff */
[CC--:B----4-:R-:W-:Y:S02]  /*8d10*/  FFMA.FTZ R28, R164.reuse, -R100.reuse, R28 ;  /* 0x80000064a41c7223 */ /* 0x0d0fe4000001001c */
[-C--:B------:R-:W-:Y:S01]  /*8d20*/  FFMA.FTZ R42, R164, -R100.reuse, R42 ;  /* 0x80000064a42a7223 */ /* 0x080fe2000001002a */
[----:B------:R-:W-:Y:S01]  /*8d30*/  ISETP.GE.AND P3, PT, R109, RZ, PT ;  /* 0x000000ff6d00720c */ /* 0x000fe20003f66270 */
[----:B------:R-:W-:Y:S01]  /*8d40*/  IMAD.SHL.U32 R172, R204, 0x2, RZ ;  /* 0x00000002ccac7824 */ /* 0x000fe200078e00ff */
[----:B------:R-:W2:Y:S01]  /*8d50*/  I2F R168, R103 ;  /* 0x0000006700a87306 */ /* 0x000ea20000201400 */
[----:B------:R-:W-:Y:S02]  /*8d60*/  @!P2 IADD3 R106, -R0, 0x30, RZ ;  /* 0x00000030006aa810 */ /* 0x000fe40007ffe1ff */
[----:B---3--:R-:W-:Y:S01]  /*8d70*/  IADD3 R105, R2, 0xf, RZ ;  /* 0x0000000f02697810 */ /* 0x008fe20007ffe0ff */
[CC--:B-----5:R-:W-:Y:S02]  /*8d80*/  FFMA.FTZ R29, R167.reuse, -R100.reuse, R29 ;  /* 0x80000064a71d7223 */ /* 0x0e0fe4000001001d */
[-C--:B------:R-:W-:Y:S01]  /*8d90*/  FFMA.FTZ R43, R167, -R100.reuse, R43 ;  /* 0x80000064a72b7223 */ /* 0x080fe2000001002b */
[----:B------:R-:W-:Y:S04]  /*8da0*/  ISETP.GE.AND P4, PT, R105, RZ, PT ;  /* 0x000000ff6900720c */ /* 0x000fe80003f86270 */
[----:B------:R-:W-:Y:S02]  /*8db0*/  @!P3 IADD3 R109, -R0, 0x29, RZ ;  /* 0x00000029006db810 */ /* 0x000fe40007ffe1ff */
[----:B-1----:R-:W-:Y:S02]  /*8dc0*/  FMNMX.FTZ R111, R4, R3, !PT ;  /* 0x00000003046f7209 */ /* 0x002fe40007810000 */
[----:B------:R-:W1:Y:S01]  /*8dd0*/  I2F R160, R109 ;  /* 0x0000006d00a07306 */ /* 0x000e620000201400 */
[CC--:B------:R-:W-:Y:S01]  /*8de0*/  FFMA.FTZ R41, R166.reuse, -R100.reuse, R41 ;  /* 0x80000064a6297223 */ /* 0x0c0fe20000010029 */
[----:B------:R-:W-:Y:S01]  /*8df0*/  FMNMX.FTZ R111, R5, R111, !PT ;  /* 0x0000006f056f7209 */ /* 0x000fe20007810000 */
[-C--:B------:R-:W-:Y:S02]  /*8e00*/  FFMA.FTZ R47, R166, -R100.reuse, R47 ;  /* 0x80000064a62f7223 */ /* 0x080fe4000001002f */
[----:B------:R-:W-:Y:S02]  /*8e10*/  @!P4 IADD3 R105, -R0, 0x31, RZ ;  /* 0x000000310069c810 */ /* 0x000fe40007ffe1ff */
[----:B------:R-:W-:Y:S01]  /*8e20*/  FMNMX.FTZ R111, R16, R111, !PT ;  /* 0x0000006f106f7209 */ /* 0x000fe20007810000 */
[-C--:B--2---:R-:W-:Y:S01]  /*8e30*/  FFMA.FTZ R40, R168, -R100.reuse, R40 ;  /* 0x80000064a8287223 */ /* 0x084fe20000010028 */
[----:B------:R-:W-:Y:S01]  /*8e40*/  IADD3 R103, R2, 0x48, RZ ;  /* 0x0000004802677810 */ /* 0x000fe20007ffe0ff */
[----:B------:R-:W-:Y:S01]  /*8e50*/  FFMA.FTZ R46, R168, -R100, R46 ;  /* 0x80000064a82e7223 */ /* 0x000fe2000001002e */
[----:B------:R-:W-:Y:S02]  /*8e60*/  IADD3 R2, R2, 0x47, RZ ;  /* 0x0000004702027810 */ /* 0x000fe40007ffe0ff */
[----:B------:R-:W-:Y:S02]  /*8e70*/  ISETP.GE.AND P3, PT, R103, RZ, PT ;  /* 0x000000ff6700720c */ /* 0x000fe40003f66270 */
[----:B------:R-:W-:Y:S02]  /*8e80*/  ISETP.GE.AND P2, PT, R2, RZ, PT ;  /* 0x000000ff0200720c */ /* 0x000fe40003f46270 */
[----:B------:R-:W-:Y:S02]  /*8e90*/  FMNMX.FTZ R110, R17, R111, !PT ;  /* 0x0000006f116e7209 */ /* 0x000fe40007810000 */
[----:B------:R-:W2:Y:S02]  /*8ea0*/  I2F R111, R106 ;  /* 0x0000006a006f7306 */ /* 0x000ea40000201400 */
[----:B------:R-:W-:Y:S01]  /*8eb0*/  FMNMX.FTZ R110, R20, R110, !PT ;  /* 0x0000006e146e7209 */ /* 0x000fe20007810000 */
[C---:B-1----:R-:W-:Y:S03]  /*8ec0*/  FFMA.FTZ R45, R160.reuse, -R100, R45 ;  /* 0x80000064a02d7223 */ /* 0x042fe6000001002d */
[----:B------:R-:W-:Y:S01]  /*8ed0*/  FMNMX.FTZ R110, R21, R110, !PT ;  /* 0x0000006e156e7209 */ /* 0x000fe20007810000 */
[----:B------:R-:W-:Y:S01]  /*8ee0*/  FFMA.FTZ R59, R160, -R100, R59 ;  /* 0x80000064a03b7223 */ /* 0x000fe2000001003b */
[C---:B------:R-:W-:Y:S02]  /*8ef0*/  @!P3 IADD3 R103, -R0.reuse, -0x8, RZ ;  /* 0xfffffff80067b810 */ /* 0x040fe40007ffe1ff */
[----:B------:R-:W-:Y:S02]  /*8f00*/  @!P2 IADD3 R2, -R0, -0x7, RZ ;  /* 0xfffffff90002a810 */ /* 0x000fe40007ffe1ff */
[----:B------:R-:W1:Y:S01]  /*8f10*/  I2F R0, R105 ;  /* 0x0000006900007306 */ /* 0x000e620000201400 */
[----:B------:R-:W-:Y:S04]  /*8f20*/  FMNMX.FTZ R109, R32, R110, !PT ;  /* 0x0000006e206d7209 */ /* 0x000fe80007810000 */
[----:B------:R-:W-:Y:S04]  /*8f30*/  FMNMX.FTZ R109, R33, R109, !PT ;  /* 0x0000006d216d7209 */ /* 0x000fe80007810000 */
[----:B------:R-:W-:Y:S01]  /*8f40*/  FMNMX.FTZ R109, R36, R109, !PT ;  /* 0x0000006d246d7209 */ /* 0x000fe20007810000 */
[----:B------:R-:W3:Y:S01]  /*8f50*/  I2F R147, R103 ;  /* 0x0000006700937306 */ /* 0x000ee20000201400 */
[-C--:B--2---:R-:W-:Y:S02]  /*8f60*/  FFMA.FTZ R56, R111, -R100.reuse, R56 ;  /* 0x800000646f387223 */ /* 0x084fe40000010038 */
[----:B------:R-:W-:Y:S01]  /*8f70*/  FMNMX.FTZ R106, R37, R109, !PT ;  /* 0x0000006d256a7209 */ /* 0x000fe20007810000 */
[----:B------:R-:W-:Y:S03]  /*8f80*/  FFMA.FTZ R62, R111, -R100, R62 ;  /* 0x800000646f3e7223 */ /* 0x000fe6000001003e */
[----:B------:R-:W-:Y:S03]  /*8f90*/  FMNMX.FTZ R106, R48, R106, !PT ;  /* 0x0000006a306a7209 */ /* 0x000fe60007810000 */
[----:B------:R-:W2:Y:S01]  /*8fa0*/  I2F R110, R2 ;  /* 0x00000002006e7306 */ /* 0x000ea20000201400 */
[----:B------:R-:W-:Y:S01]  /*8fb0*/  FMNMX.FTZ R106, R49, R106, !PT ;  /* 0x0000006a316a7209 */ /* 0x000fe20007810000 */
[----:B-1----:R-:W-:Y:S03]  /*8fc0*/  FFMA.FTZ R57, R0, -R100, R57 ;  /* 0x8000006400397223 */ /* 0x002fe60000010039 */
[----:B------:R-:W-:Y:S01]  /*8fd0*/  FMNMX.FTZ R105, R52, R106, !PT ;  /* 0x0000006a34697209 */ /* 0x000fe20007810000 */
[----:B------:R-:W-:Y:S01]  /*8fe0*/  FFMA.FTZ R63, R0, -R100, R63 ;  /* 0x80000064003f7223 */ /* 0x000fe2000001003f */
[----:B------:R-:W-:Y:S02]  /*8ff0*/  FMNMX.FTZ R106, R6, R104, !PT ;  /* 0x00000068066a7209 */ /* 0x000fe40007810000 */
[----:B------:R-:W-:Y:S02]  /*9000*/  FMNMX.FTZ R105, R53, R105, !PT ;  /* 0x0000006935697209 */ /* 0x000fe40007810000 */
[----:B------:R-:W-:Y:S02]  /*9010*/  FMNMX.FTZ R106, R7, R106, !PT ;  /* 0x0000006a076a7209 */ /* 0x000fe40007810000 */
[----:B------:R-:W-:Y:S01]  /*9020*/  FMNMX.FTZ R105, R64, R105, !PT ;  /* 0x0000006940697209 */ /* 0x000fe20007810000 */
[----:B---3--:R-:W-:Y:S01]  /*9030*/  FFMA.FTZ R10, R147, -R100, R10 ;  /* 0x80000064930a7223 */ /* 0x008fe2000001000a */
[----:B------:R-:W-:Y:S01]  /*9040*/  FMNMX.FTZ R106, R18, R106, !PT ;  /* 0x0000006a126a7209 */ /* 0x000fe20007810000 */
[----:B------:R-:W-:Y:S01]  /*9050*/  LDSM.16.MT88.4 R144, [R189+0x6000] ;  /* 0x00600000bd90783b */ /* 0x000fe20000004200 */
[----:B------:R-:W-:Y:S02]  /*9060*/  FMNMX.FTZ R103, R65, R105, !PT ;  /* 0x0000006941677209 */ /* 0x000fe40007810000 */
[----:B------:R-:W-:Y:S02]  /*9070*/  FMNMX.FTZ R105, R8, R107, !PT ;  /* 0x0000006b08697209 */ /* 0x000fe40007810000 */
[----:B------:R-:W-:Y:S02]  /*9080*/  FMNMX.FTZ R106, R19, R106, !PT ;  /* 0x0000006a136a7209 */ /* 0x000fe40007810000 */
[----:B------:R-:W-:Y:S01]  /*9090*/  FMNMX.FTZ R105, R9, R105, !PT ;  /* 0x0000006909697209 */ /* 0x000fe20007810000 */
[----:B------:R-:W1:Y:S01]  /*90a0*/  SHFL.BFLY PT, R109, R103, 0x2, 0x1f ;  /* 0x0c401f00676d7f89 */ /* 0x000e6200000e0000 */
[----:B--2---:R-:W-:Y:S02]  /*90b0*/  FFMA.FTZ R11, R110, -R100, R11 ;  /* 0x800000646e0b7223 */ /* 0x004fe4000001000b */
[----:B------:R-:W-:Y:S02]  /*90c0*/  FMNMX.FTZ R2, R12, R105, !PT ;  /* 0x000000690c027209 */ /* 0x000fe40007810000 */
[----:B------:R-:W-:Y:S02]  /*90d0*/  FMNMX.FTZ R105, R22, R106, !PT ;  /* 0x0000006a16697209 */ /* 0x000fe40007810000 */
[----:B------:R2:W3:Y:S01]  /*90e0*/  I2F R106, R102 ;  /* 0x00000066006a7306 */ /* 0x0004e20000201400 */
[----:B------:R-:W-:Y:S02]  /*90f0*/  FMNMX.FTZ R2, R13, R2, !PT ;  /* 0x000000020d027209 */ /* 0x000fe40007810000 */
[----:B------:R-:W-:Y:S02]  /*9100*/  FMNMX.FTZ R105, R23, R105, !PT ;  /* 0x0000006917697209 */ /* 0x000fe40007810000 */
[----:B------:R-:W-:Y:S02]  /*9110*/  FMNMX.FTZ R2, R24, R2, !PT ;  /* 0x0000000218027209 */ /* 0x000fe40007810000 */
[----:B------:R-:W-:Y:S02]  /*9120*/  FMNMX.FTZ R105, R34, R105, !PT ;  /* 0x0000006922697209 */ /* 0x000fe40007810000 */
[----:B------:R-:W-:Y:S04]  /*9130*/  FMNMX.FTZ R2, R25, R2, !PT ;  /* 0x0000000219027209 */ /* 0x000fe80007810000 */
[----:B------:R-:W-:Y:S04]  /*9140*/  FMNMX.FTZ R2, R28, R2, !PT ;  /* 0x000000021c027209 */ /* 0x000fe80007810000 */
[----:B------:R-:W-:Y:S02]  /*9150*/  FMNMX.FTZ R2, R29, R2, !PT ;  /* 0x000000021d027209 */ /* 0x000fe40007810000 */
[----:B-1----:R-:W-:Y:S02]  /*9160*/  FMNMX.FTZ R103, R103, R109, !PT ;  /* 0x0000006d67677209 */ /* 0x002fe40007810000 */
[----:B--2---:R-:W-:Y:S01]  /*9170*/  FMNMX.FTZ R102, R35, R105, !PT ;  /* 0x0000006923667209 */ /* 0x004fe20007810000 */
[----:B---3--:R-:W-:Y:S01]  /*9180*/  FFMA.FTZ R60, R106, -R100, R60 ;  /* 0x800000646a3c7223 */ /* 0x008fe2000001003c */
[----:B------:R1:W2:Y:S02]  /*9190*/  I2F R105, R101 ;  /* 0x0000006500697306 */ /* 0x0002a40000201400 */
[----:B------:R-:W-:Y:S04]  /*91a0*/  FMNMX.FTZ R102, R38, R102, !PT ;  /* 0x0000006626667209 */ /* 0x000fe80007810000 */
[----:B------:R-:W-:Y:S04]  /*91b0*/  FMNMX.FTZ R102, R39, R102, !PT ;  /* 0x0000006627667209 */ /* 0x000fe80007810000 */
[----:B------:R-:W-:Y:S04]  /*91c0*/  FMNMX.FTZ R102, R50, R102, !PT ;  /* 0x0000006632667209 */ /* 0x000fe80007810000 */
[----:B------:R-:W-:Y:S04]  /*91d0*/  FMNMX.FTZ R102, R51, R102, !PT ;  /* 0x0000006633667209 */ /* 0x000fe80007810000 */
[----:B------:R-:W-:Y:S04]  /*91e0*/  FMNMX.FTZ R102, R54, R102, !PT ;  /* 0x0000006636667209 */ /* 0x000fe80007810000 */
[----:B------:R-:W-:Y:S02]  /*91f0*/  FMNMX.FTZ R102, R55, R102, !PT ;  /* 0x0000006637667209 */ /* 0x000fe40007810000 */
[----:B-1----:R-:W-:Y:S01]  /*9200*/  FMNMX.FTZ R101, R40, R2, !PT ;  /* 0x0000000228657209 */ /* 0x002fe20007810000 */
[----:B--2---:R-:W-:Y:S01]  /*9210*/  FFMA.FTZ R61, R105, -R100, R61 ;  /* 0x80000064693d7223 */ /* 0x004fe2000001003d */
[----:B------:R-:W1:Y:S01]  /*9220*/  SHFL.BFLY PT, R2, R103, 0x1, 0x1f ;  /* 0x0c201f0067027f89 */ /* 0x000e6200000e0000 */
        /* <DEDUP_REMOVED lines=8> */
[----:B------:R-:W-:Y:S04]  /*92b0*/  FMNMX.FTZ R101, R56, R101, !PT ;  /* 0x0000006538657209 */ /* 0x000fe80007810000 */
[----:B------:R-:W-:Y:S04]  /*92c0*/  FMNMX.FTZ R101, R57, R101, !PT ;  /* 0x0000006539657209 */ /* 0x000fe80007810000 */
[----:B------:R-:W-:Y:S02]  /*92d0*/  FMNMX.FTZ R101, R60, R101, !PT ;  /* 0x000000653c657209 */ /* 0x000fe40007810000 */
[----:B-1----:R-:W-:Y:S02]  /*92e0*/  FMNMX.FTZ R103, R103, R2, !PT ;  /* 0x0000000267677209 */ /* 0x002fe40007810000 */
[----:B------:R-:W-:Y:S02]  /*92f0*/  FMNMX.FTZ R101, R61, R101, !PT ;  /* 0x000000653d657209 */ /* 0x000fe40007810000 */
[C---:B------:R-:W-:Y:S01]  /*9300*/  FSETP.NEU.FTZ.AND P2, PT, R103.reuse, -INF , PT ;  /* 0xff8000006700780b */ /* 0x040fe20003f5d000 */
[C---:B------:R-:W-:Y:S01]  /*9310*/  FADD.FTZ R2, -R103.reuse, R3 ;  /* 0x0000000367027221 */ /* 0x040fe20000010100 */
[----:B------:R-:W-:Y:S01]  /*9320*/  FMNMX.FTZ R3, R14, R105, !PT ;  /* 0x000000690e037209 */ /* 0x000fe20007810000 */
[----:B------:R-:W-:Y:S01]  /*9330*/  FMUL.FTZ R152, R103, c[0x0][0x23c] ;  /* 0x00008f0067987a20 */ /* 0x000fe20000410000 */
[----:B------:R-:W1:Y:S01]  /*9340*/  SHFL.BFLY PT, R109, R101, 0x2, 0x1f ;  /* 0x0c401f00656d7f89 */ /* 0x000e6200000e0000 */
[----:B------:R-:W-:Y:S01]  /*9350*/  FMUL.FTZ R2, R2, c[0x0][0x23c] ;  /* 0x00008f0002027a20 */ /* 0x000fe20000410000 */
[----:B--2---:R-:W-:Y:S02]  /*9360*/  FMNMX.FTZ R102, R102, R110, !PT ;  /* 0x0000006e66667209 */ /* 0x004fe40007810000 */
[----:B------:R-:W-:Y:S01]  /*9370*/  FSEL R152, R152, RZ, P2 ;  /* 0x000000ff98987208 */ /* 0x000fe20001000000 */
[----:B------:R2:W3:Y:S01]  /*9380*/  MUFU.EX2 R106, R2 ;  /* 0x00000002006a7308 */ /* 0x0004e20000000800 */
[----:B------:R-:W-:Y:S03]  /*9390*/  FMNMX.FTZ R3, R15, R3, !PT ;  /* 0x000000030f037209 */ /* 0x000fe60007810000 */
[--C-:B------:R-:W-:Y:S02]  /*93a0*/  FFMA.FTZ R16, R16, c[0x0][0x23c], -R152.reuse ;  /* 0x00008f0010107a23 */ /* 0x100fe40000010898 */
[--C-:B------:R-:W-:Y:S02]  /*93b0*/  FFMA.FTZ R48, R48, c[0x0][0x23c], -R152.reuse ;  /* 0x00008f0030307a23 */ /* 0x100fe40000010898 */
[--C-:B------:R-:W-:Y:S02]  /*93c0*/  FFMA.FTZ R49, R49, c[0x0][0x23c], -R152.reuse ;  /* 0x00008f0031317a23 */ /* 0x100fe40000010898 */
[----:B------:R4:W-:Y:S01]  /*93d0*/  MUFU.EX2 R218, R16 ;  /* 0x0000001000da7308 */ /* 0x0009e20000000800 */
[--C-:B------:R-:W-:Y:S02]  /*93e0*/  FFMA.FTZ R4, R4, c[0x0][0x23c], -R152.reuse ;  /* 0x00008f0004047a23 */ /* 0x100fe40000010898 */
[--C-:B------:R-:W-:Y:S02]  /*93f0*/  FFMA.FTZ R64, R64, c[0x0][0x23c], -R152.reuse ;  /* 0x00008f0040407a23 */ /* 0x100fe40000010898 */
[--C-:B------:R-:W-:Y:S02]  /*9400*/  FFMA.FTZ R32, R32, c[0x0][0x23c], -R152.reuse ;  /* 0x00008f0020207a23 */ /* 0x100fe40000010898 */
[--C-:B------:R-:W-:Y:S01]  /*9410*/  FFMA.FTZ R33, R33, c[0x0][0x23c], -R152.reuse ;  /* 0x00008f0021217a23 */ /* 0x100fe20000010898 */
[----:B-1----:R-:W-:Y:S02]  /*9420*/  FMNMX.FTZ R101, R101, R109, !PT ;  /* 0x0000006d65657209 */ /* 0x002fe40007810000 */
[----:B------:R1:W-:Y:S01]  /*9430*/  MUFU.EX2 R216, R4 ;  /* 0x0000000400d87308 */ /* 0x0003e20000000800 */
[--C-:B------:R-:W-:Y:S02]  /*9440*/  FFMA.FTZ R5, R5, c[0x0][0x23c], -R152.reuse ;  /* 0x00008f0005057a23 */ /* 0x100fe40000010898 */
[--C-:B------:R-:W-:Y:S01]  /*9450*/  FFMA.FTZ R17, R17, c[0x0][0x23c], -R152.reuse ;  /* 0x00008f0011117a23 */ /* 0x100fe20000010898 */
[----:B--2---:R-:W-:Y:S01]  /*9460*/  FMNMX.FTZ R2, R26, R3, !PT ;  /* 0x000000031a027209 */ /* 0x004fe20007810000 */
[C---:B---3--:R-:W-:Y:S01]  /*9470*/  FMUL.FTZ R68, R106.reuse, R68 ;  /* 0x000000446a447220 */ /* 0x048fe20000410000 */
[----:B------:R-:W2:Y:S01]  /*9480*/  SHFL.BFLY PT, R3, R102, 0x1, 0x1f ;  /* 0x0c201f0066037f89 */ /* 0x000ea200000e0000 */
[C---:B------:R-:W-:Y:S01]  /*9490*/  FMUL.FTZ R69, R106.reuse, R69 ;  /* 0x000000456a457220 */ /* 0x040fe20000410000 */
[----:B------:R-:W-:Y:S01]  /*94a0*/  FMNMX.FTZ R2, R27, R2, !PT ;  /* 0x000000021b027209 */ /* 0x000fe20007810000 */
[C---:B------:R-:W-:Y:S01]  /*94b0*/  FMUL.FTZ R80, R106.reuse, R80 ;  /* 0x000000506a507220 */ /* 0x040fe20000410000 */
[----:B------:R3:W-:Y:S01]  /*94c0*/  MUFU.EX2 R215, R5 ;  /* 0x0000000500d77308 */ /* 0x0007e20000000800 */
[----:B------:R-:W-:Y:S01]  /*94d0*/  FMUL.FTZ R81, R106, R81 ;  /* 0x000000516a517220 */ /* 0x000fe20000410000 */
[----:B------:R-:W-:Y:S01]  /*94e0*/  FMNMX.FTZ R2, R30, R2, !PT ;  /* 0x000000021e027209 */ /* 0x000fe20007810000 */
[C---:B------:R-:W-:Y:S01]  /*94f0*/  FMUL.FTZ R88, R106.reuse, R88 ;  /* 0x000000586a587220 */ /* 0x040fe20000410000 */
[----:B----4-:R-:W4:Y:S01]  /*9500*/  SHFL.BFLY PT, R16, R101, 0x1, 0x1f ;  /* 0x0c201f0065107f89 */ /* 0x010f2200000e0000 */
[C---:B------:R-:W-:Y:S01]  /*9510*/  FMUL.FTZ R89, R106.reuse, R89 ;  /* 0x000000596a597220 */ /* 0x040fe20000410000 */
[----:B------:R-:W-:Y:S01]  /*9520*/  FMNMX.FTZ R2, R31, R2, !PT ;  /* 0x000000021f027209 */ /* 0x000fe20007810000 */
[C---:B------:R-:W-:Y:S02]  /*9530*/  FMUL.FTZ R96, R106.reuse, R96 ;  /* 0x000000606a607220 */ /* 0x040fe40000410000 */
[----:B------:R-:W-:Y:S01]  /*9540*/  FMUL.FTZ R97, R106, R97 ;  /* 0x000000616a617220 */ /* 0x000fe20000410000 */
[----:B------:R5:W-:Y:S01]  /*9550*/  MUFU.EX2 R217, R17 ;  /* 0x0000001100d97308 */ /* 0x000be20000000800 */
[----:B------:R-:W-:Y:S01]  /*9560*/  FMNMX.FTZ R2, R42, R2, !PT ;  /* 0x000000022a027209 */ /* 0x000fe20007810000 */
[----:B------:R-:W-:Y:S01]  /*9570*/  FFMA.FTZ R20, R20, c[0x0][0x23c], -R152 ;  /* 0x00008f0014147a23 */ /* 0x000fe20000010898 */
[----:B-1----:R-:W-:Y:S01]  /*9580*/  LOP3.LUT R4, R221, UR19, R172, 0x96, !PT ;  /* 0x00000013dd047c12 */ /* 0x002fe2000f8e96ac */
[--C-:B------:R-:W-:Y:S01]  /*9590*/  FFMA.FTZ R21, R21, c[0x0][0x23c], -R152.reuse ;  /* 0x00008f0015157a23 */ /* 0x100fe20000010898 */
[----:B------:R-:W-:Y:S01]  /*95a0*/  FMNMX.FTZ R2, R43, R2, !PT ;  /* 0x000000022b027209 */ /* 0x000fe20007810000 */
[--C-:B------:R-:W-:Y:S02]  /*95b0*/  FFMA.FTZ R36, R36, c[0x0][0x23c], -R152.reuse ;  /* 0x00008f0024247a23 */ /* 0x100fe40000010898 */
[--C-:B------:R-:W-:Y:S02]  /*95c0*/  FFMA.FTZ R37, R37, c[0x0][0x23c], -R152.reuse ;  /* 0x00008f0025257a23 */ /* 0x100fe40000010898 */
[----:B------:R1:W-:Y:S01]  /*95d0*/  MUFU.EX2 R185, R32 ;  /* 0x0000002000b97308 */ /* 0x0003e20000000800 */
[----:B--2---:R-:W-:Y:S01]  /*95e0*/  FMNMX.FTZ R102, R102, R3, !PT ;  /* 0x0000000366667209 */ /* 0x004fe20007810000 */
[----:B------:R-:W-:Y:S01]  /*95f0*/  FFMA.FTZ R65, R65, c[0x0][0x23c], -R152 ;  /* 0x00008f0041417a23 */ /* 0x000fe20000010898 */
[----:B------:R-:W-:Y:S01]  /*9600*/  FMNMX.FTZ R2, R46, R2, !PT ;  /* 0x000000022e027209 */ /* 0x000fe20007810000 */
[----:B---3--:R-:W-:Y:S01]  /*9610*/  IMAD.WIDE.U32 R4, R4, -0x326172a9, RZ ;  /* 0xcd9e8d5704047825 */ /* 0x008fe200078e00ff */
[C---:B------:R-:W-:Y:S02]  /*9620*/  FSETP.NEU.FTZ.AND P2, PT, R102.reuse, -INF , PT ;  /* 0xff8000006600780b */ /* 0x040fe40003f5d000 */
[----:B------:R-:W-:Y:S01]  /*9630*/  FMNMX.FTZ R2, R47, R2, !PT ;  /* 0x000000022f027209 */ /* 0x000fe20007810000 */
[----:B------:R-:W-:Y:S01]  /*9640*/  FADD.FTZ R0, -R102, R104 ;  /* 0x0000006866007221 */ /* 0x000fe20000010100 */
[----:B----4-:R-:W-:Y:S01]  /*9650*/  FMNMX.FTZ R101, R101, R16, !PT ;  /* 0x0000001065657209 */ /* 0x010fe20007810000 */
[----:B------:R2:W-:Y:S01]  /*9660*/  MUFU.EX2 R184, R33 ;  /* 0x0000002100b87308 */ /* 0x0005e20000000800 */
[----:B------:R-:W-:Y:S01]  /*9670*/  FMNMX.FTZ R2, R58, R2, !PT ;  /* 0x000000023a027209 */ /* 0x000fe20007810000 */
[----:B------:R-:W-:Y:S01]  /*9680*/  FMUL.FTZ R3, R0, c[0x0][0x23c] ;  /* 0x00008f0000037a20 */ /* 0x000fe20000410000 */
[C---:B------:R-:W-:Y:S01]  /*9690*/  LOP3.LUT R16, R5.reuse, UR13, R238, 0x96, !PT ;  /* 0x0000000d05107c12 */ /* 0x040fe2000f8e96ee */
[----:B------:R-:W-:Y:S01]  /*96a0*/  FMUL.FTZ R153, R102, c[0x0][0x23c] ;  /* 0x00008f0066997a20 */ /* 0x000fe20000410000 */
[----:B------:R-:W-:Y:S01]  /*96b0*/  LOP3.LUT R5, R5, UR13, R236, 0x96, !PT ;  /* 0x0000000d05057c12 */ /* 0x000fe2000f8e96ec */
[----:B------:R-:W-:Y:S01]  /*96c0*/  FMUL.FTZ R154, R101, c[0x0][0x23c] ;  /* 0x00008f00659a7a20 */ /* 0x000fe20000410000 */
[----:B------:R-:W-:Y:S01]  /*96d0*/  FMNMX.FTZ R2, R59, R2, !PT ;  /* 0x000000023b027209 */ /* 0x000fe20007810000 */
[----:B-----5:R-:W-:Y:S01]  /*96e0*/  IMAD.WIDE.U32 R16, R16, -0x2daee0ad, RZ ;  /* 0xd2511f5310107825 */ /* 0x020fe200078e00ff */
[----:B------:R-:W-:Y:S01]  /*96f0*/  FSEL R153, R153, RZ, P2 ;  /* 0x000000ff99997208 */ /* 0x000fe20001000000 */
[----:B------:R3:W4:Y:S01]  /*9700*/  MUFU.EX2 R105, R3 ;  /* 0x0000000300697308 */ /* 0x0007220000000800 */
[----:B------:R-:W-:Y:S02]  /*9710*/  FMNMX.FTZ R2, R62, R2, !PT ;  /* 0x000000023e027209 */ /* 0x000fe40007810000 */
[----:B------:R-:W-:Y:S01]  /*9720*/  FSETP.NEU.FTZ.AND P2, PT, R101, -INF , PT ;  /* 0xff8000006500780b */ /* 0x000fe20003f5d000 */
[----:B------:R-:W-:Y:S01]  /*9730*/  FFMA.FTZ R18, R18, c[0x0][0x23c], -R153 ;  /* 0x00008f0012127a23 */ /* 0x000fe20000010899 */
[----:B------:R-:W-:Y:S01]  /*9740*/  FMNMX.FTZ R0, R63, R2, !PT ;  /* 0x000000023f007209 */ /* 0x000fe20007810000 */
[----:B------:R-:W-:Y:S01]  /*9750*/  FADD.FTZ R2, -R101, R107 ;  /* 0x0000006b65027221 */ /* 0x000fe20000010100 */
[----:B------:R-:W-:Y:S01]  /*9760*/  FSEL R154, R154, RZ, P2 ;  /* 0x000000ff9a9a7208 */ /* 0x000fe20001000000 */
[--C-:B------:R-:W-:Y:S01]  /*9770*/  FFMA.FTZ R50, R50, c[0x0][0x23c], -R153.reuse ;  /* 0x00008f0032327a23 */ /* 0x100fe20000010899 */
[----:B------:R-:W-:Y:S01]  /*9780*/  LOP3.LUT R107, R17, UR10, R222, 0x96, !PT ;  /* 0x0000000a116b7c12 */ /* 0x000fe2000f8e96de */
[----:B------:R-:W-:Y:S01]  /*9790*/  MUFU.EX2 R214, R18 ;  /* 0x0000001200d67308 */ /* 0x000fe20000000800 */
[----:B------:R-:W-:Y:S02]  /*97a0*/  FMUL.FTZ R2, R2, c[0x0][0x23c] ;  /* 0x00008f0002027a20 */ /* 0x000fe40000410000 */
[--C-:B------:R-:W-:Y:S02]  /*97b0*/  FFMA.FTZ R51, R51, c[0x0][0x23c], -R153.reuse ;  /* 0x00008f0033337a23 */ /* 0x100fe40000010899 */
[--C-:B------:R-:W-:Y:S02]  /*97c0*/  FFMA.FTZ R45, R45, c[0x0][0x23c], -R154.reuse ;  /* 0x00008f002d2d7a23 */ /* 0x100fe4000001089a */
[C---:B-1----:R-:W-:Y:S02]  /*97d0*/  FMUL.FTZ R32, R106.reuse, R128 ;  /* 0x000000806a207220 */ /* 0x042fe40000410000 */
[----:B--2---:R-:W-:Y:S01]  /*97e0*/  FMUL.FTZ R33, R106, R129 ;  /* 0x000000816a217220 */ /* 0x004fe20000410000 */
[----:B------:R1:W2:Y:S01]  /*97f0*/  MUFU.EX2 R104, R2 ;  /* 0x0000000200687308 */ /* 0x0002a20000000800 */
[--C-:B------:R-:W-:Y:S02]  /*9800*/  FFMA.FTZ R19, R19, c[0x0][0x23c], -R153.reuse ;  /* 0x00008f0013137a23 */ /* 0x100fe40000010899 */
[----:B------:R-:W-:Y:S01]  /*9810*/  FFMA.FTZ R25, R25, c[0x0][0x23c], -R154 ;  /* 0x00008f0019197a23 */ /* 0x000fe2000001089a */
[----:B---3--:R-:W3:Y:S01]  /*9820*/  SHFL.BFLY PT, R3, R0, 0x2, 0x1f ;  /* 0x0c401f0000037f89 */ /* 0x008ee200000e0000 */
[C---:B----4-:R-:W-:Y:S02]  /*9830*/  FMUL.FTZ R70, R105.reuse, R70 ;  /* 0x0000004669467220 */ /* 0x050fe40000410000 */
[C---:B------:R-:W-:Y:S02]  /*9840*/  FMUL.FTZ R71, R105.reuse, R71 ;  /* 0x0000004769477220 */ /* 0x040fe40000410000 */
[C---:B------:R-:W-:Y:S01]  /*9850*/  FMUL.FTZ R82, R105.reuse, R82 ;  /* 0x0000005269527220 */ /* 0x040fe20000410000 */
[----:B------:R-:W4:Y:S01]  /*9860*/  MUFU.EX2 R213, R19 ;  /* 0x0000001300d57308 */ /* 0x000f220000000800 */
[--C-:B------:R-:W-:Y:S02]  /*9870*/  FFMA.FTZ R6, R6, c[0x0][0x23c], -R153.reuse ;  /* 0x00008f0006067a23 */ /* 0x100fe40000010899 */
[C---:B------:R-:W-:Y:S02]  /*9880*/  FMUL.FTZ R83, R105.reuse, R83 ;  /* 0x0000005369537220 */ /* 0x040fe40000410000 */
[C---:B------:R-:W-:Y:S02]  /*9890*/  FMUL.FTZ R90, R105.reuse, R90 ;  /* 0x0000005a695a7220 */ /* 0x040fe40000410000 */
[C---:B------:R-:W-:Y:S02]  /*98a0*/  FMUL.FTZ R91, R105.reuse, R91 ;  /* 0x0000005b695b7220 */ /* 0x040fe40000410000 */
[----:B------:R-:W-:Y:S01]  /*98b0*/  FMUL.FTZ R98, R105, R98 ;  /* 0x0000006269627220 */ /* 0x000fe20000410000 */
[----:B------:R5:W-:Y:S01]  /*98c0*/  MUFU.EX2 R212, R6 ;  /* 0x0000000600d47308 */ /* 0x000be20000000800 */
[--C-:B------:R-:W-:Y:S02]  /*98d0*/  FFMA.FTZ R7, R7, c[0x0][0x23c], -R153.reuse ;  /* 0x00008f0007077a23 */ /* 0x100fe40000010899 */
[----:B------:R-:W-:Y:S01]  /*98e0*/  FMUL.FTZ R99, R105, R99 ;  /* 0x0000006369637220 */ /* 0x000fe20000410000 */
[--C-:B-1----:R-:W-:Y:S01]  /*98f0*/  LOP3.LUT R2, R223, UR12, R220.reuse, 0x96, !PT ;  /* 0x0000000cdf027c12 */ /* 0x102fe2000f8e96dc */
[C---:B--2---:R-:W-:Y:S02]  /*9900*/  FMUL.FTZ R76, R104.reuse, R76 ;  /* 0x0000004c684c7220 */ /* 0x044fe40000410000 */
[----:B------:R-:W-:Y:S01]  /*9910*/  FMUL.FTZ R77, R104, R77 ;  /* 0x0000004d684d7220 */ /* 0x000fe20000410000 */
[----:B---3--:R-:W-:Y:S01]  /*9920*/  FMNMX.FTZ R0, R0, R3, !PT ;  /* 0x0000000300007209 */ /* 0x008fe20007810000 */
[----:B------:R-:W-:Y:S01]  /*9930*/  IMAD.WIDE.U32 R168, R2, -0x326172a9, RZ ;  /* 0xcd9e8d5702a87825 */ /* 0x000fe200078e00ff */
[----:B------:R1:W-:Y:S01]  /*9940*/  MUFU.EX2 R211, R7 ;  /* 0x0000000700d37308 */ /* 0x0003e20000000800 */
[----:B------:R-:W-:Y:S02]  /*9950*/  LOP3.LUT R2, R227, UR12, R220, 0x96, !PT ;  /* 0x0000000ce3027c12 */ /* 0x000fe4000f8e96dc */
[----:B------:R-:W-:Y:S01]  /*9960*/  FFMA.FTZ R12, R12, c[0x0][0x23c], -R154 ;  /* 0x00008f000c0c7a23 */ /* 0x000fe2000001089a */
[--C-:B------:R-:W-:Y:S01]  /*9970*/  LOP3.LUT R18, R169, UR11, R4.reuse, 0x96, !PT ;  /* 0x0000000ba9127c12 */ /* 0x100fe2000f8e9604 */
[----:B------:R-:W-:Y:S01]  /*9980*/  FFMA.FTZ R39, R39, c[0x0][0x23c], -R153 ;  /* 0x00008f0027277a23 */ /* 0x000fe20000010899 */
[----:B----4-:R-:W-:Y:S01]  /*9990*/  F2FP.PACK_AB R111, R213, R214 ;  /* 0x000000d6d56f723e */ /* 0x010fe200000000ff */
[----:B------:R-:W-:Y:S02]  /*99a0*/  IMAD.WIDE.U32 R170, R2, -0x326172a9, RZ ;  /* 0xcd9e8d5702aa7825 */ /* 0x000fe400078e00ff */
[----:B------:R-:W2:Y:S01]  /*99b0*/  SHFL.BFLY PT, R2, R0, 0x1, 0x1f ;  /* 0x0c201f0000027f89 */ /* 0x000ea200000e0000 */
[----:B------:R3:W-:Y:S01]  /*99c0*/  MUFU.EX2 R210, R12 ;  /* 0x0000000c00d27308 */ /* 0x0007e20000000800 */
[----:B------:R-:W-:Y:S01]  /*99d0*/  IMAD.WIDE.U32 R18, R18, -0x2daee0ad, RZ ;  /* 0xd2511f5312127825 */ /* 0x000fe200078e00ff */
[----:B------:R-:W-:Y:S03]  /*99e0*/  LOP3.LUT R3, R171, UR11, R4, 0x96, !PT ;  /* 0x0000000bab037c12 */ /* 0x000fe6000f8e9604 */
[----:B------:R-:W-:Y:S01]  /*99f0*/  IMAD.WIDE.U32 R4, R5, -0x2daee0ad, RZ ;  /* 0xd2511f5305047825 */ /* 0x000fe200078e00ff */
[----:B------:R-:W-:Y:S03]  /*9a00*/  LOP3.LUT R19, R19, UR8, R16, 0x96, !PT ;  /* 0x0000000813137c12 */ /* 0x000fe6000f8e9610 */
[----:B------:R-:W-:Y:S01]  /*9a10*/  IMAD.WIDE.U32 R16, R3, -0x2daee0ad, RZ ;  /* 0xd2511f5303107825 */ /* 0x000fe200078e00ff */
[----:B------:R-:W-:Y:S01]  /*9a20*/  MUFU.EX2 R183, R48 ;  /* 0x0000003000b77308 */ /* 0x000fe20000000800 */
[----:B-----5:R-:W-:Y:S02]  /*9a30*/  LOP3.LUT R6, R5, UR10, R226, 0x96, !PT ;  /* 0x0000000a05067c12 */ /* 0x020fe4000f8e96e2 */
[----:B------:R-:W-:Y:S01]  /*9a40*/  IMAD.WIDE.U32 R160, R19, -0x326172a9, RZ ;  /* 0xcd9e8d5713a07825 */ /* 0x000fe200078e00ff */
[----:B------:R-:W-:Y:S03]  /*9a50*/  LOP3.LUT R3, R17, UR8, R4, 0x96, !PT ;  /* 0x0000000811037c12 */ /* 0x000fe6000f8e9604 */
[----:B------:R-:W-:Y:S03]  /*9a60*/  IMAD.WIDE.U32 R4, R107, -0x326172a9, RZ ;  /* 0xcd9e8d576b047825 */ /* 0x000fe600078e00ff */
[----:B------:R-:W-:Y:S01]  /*9a70*/  MUFU.EX2 R182, R20 ;  /* 0x0000001400b67308 */ /* 0x000fe20000000800 */
[----:B------:R-:W-:Y:S01]  /*9a80*/  IMAD.WIDE.U32 R164, R3, -0x326172a9, RZ ;  /* 0xcd9e8d5703a47825 */ /* 0x000fe200078e00ff */
[----:B------:R-:W-:Y:S02]  /*9a90*/  LOP3.LUT R3, R161, UR7, R4, 0x96, !PT ;  /* 0x00000007a1037c12 */ /* 0x000fe4000f8e9604 */
[----:B--2---:R-:W-:Y:S01]  /*9aa0*/  FMNMX.FTZ R2, R0, R2, !PT ;  /* 0x0000000200027209 */ /* 0x004fe20007810000 */
[----:B------:R-:W-:Y:S01]  /*9ab0*/  FFMA.FTZ R0, R13, c[0x0][0x23c], -R154 ;  /* 0x00008f000d007a23 */ /* 0x000fe2000001089a */
[----:B------:R-:W-:Y:S01]  /*9ac0*/  LOP3.LUT R5, R5, UR9, R168, 0x96, !PT ;  /* 0x0000000905057c12 */ /* 0x000fe2000f8e96a8 */
[----:B-1----:R-:W-:Y:S01]  /*9ad0*/  IMAD.WIDE.U32 R6, R6, -0x326172a9, RZ ;  /* 0xcd9e8d5706067825 */ /* 0x002fe200078e00ff */
[C---:B------:R-:W-:Y:S02]  /*9ae0*/  FSETP.NEU.FTZ.AND P2, PT, R2.reuse, -INF , PT ;  /* 0xff8000000200780b */ /* 0x040fe40003f5d000 */
[----:B------:R-:W1:Y:S01]  /*9af0*/  MUFU.EX2 R209, R0 ;  /* 0x0000000000d17308 */ /* 0x000e620000000800 */
[----:B------:R-:W-:Y:S01]  /*9b00*/  FMUL.FTZ R155, R2, c[0x0][0x23c] ;  /* 0x00008f00029b7a20 */ /* 0x000fe20000410000 */
[----:B------:R-:W-:Y:S01]  /*9b10*/  LOP3.LUT R6, R165, UR7, R6, 0x96, !PT ;  /* 0x00000007a5067c12 */ /* 0x000fe2000f8e9606 */
[----:B------:R-:W-:Y:S01]  /*9b20*/  FFMA.FTZ R8, R8, c[0x0][0x23c], -R154 ;  /* 0x00008f0008087a23 */ /* 0x000fe2000001089a */
[----:B---3--:R-:W-:Y:S01]  /*9b30*/  LOP3.LUT R12, R7, UR9, R170, 0x96, !PT ;  /* 0x00000009070c7c12 */ /* 0x008fe2000f8e96aa */
[----:B------:R-:W-:Y:S01]  /*9b40*/  IMAD.WIDE.U32 R162, R3, -0x2daee0ad, RZ ;  /* 0xd2511f5303a27825 */ /* 0x000fe200078e00ff */
[----:B------:R-:W-:Y:S03]  /*9b50*/  FSEL R155, R155, RZ, P2 ;  /* 0x000000ff9b9b7208 */ /* 0x000fe60001000000 */
[----:B------:R-:W-:Y:S01]  /*9b60*/  IMAD.WIDE.U32 R4, R5, -0x2daee0ad, RZ ;  /* 0xd2511f5305047825 */ /* 0x000fe200078e00ff */
[----:B------:R-:W-:Y:S03]  /*9b70*/  MUFU.EX2 R206, R8 ;  /* 0x0000000800ce7308 */ /* 0x000fe60000000800 */
[--C-:B------:R-:W-:Y:S01]  /*9b80*/  FFMA.FTZ R14, R14, c[0x0][0x23c], -R155.reuse ;  /* 0x00008f000e0e7a23 */ /* 0x100fe2000001089b */
[----:B------:R-:W-:Y:S01]  /*9b90*/  LOP3.LUT R5, R5, UR6, R18, 0x96, !PT ;  /* 0x0000000605057c12 */ /* 0x000fe2000f8e9612 */
[----:B------:R-:W-:Y:S01]  /*9ba0*/  IMAD.WIDE.U32 R166, R6, -0x2daee0ad, RZ ;  /* 0xd2511f5306a67825 */ /* 0x000fe200078e00ff */
[----:B------:R-:W-:Y:S03]  /*9bb0*/  LOP3.LUT R6, R163, UR4, R4, 0x96, !PT ;  /* 0x00000004a3067c12 */ /* 0x000fe6000f8e9604 */
[----:B------:R-:W-:Y:S01]  /*9bc0*/  IMAD.WIDE.U32 R12, R12, -0x2daee0ad, RZ ;  /* 0xd2511f530c0c7825 */ /* 0x000fe200078e00ff */
[----:B------:R2:W-:Y:S03]  /*9bd0*/  MUFU.EX2 R208, R14 ;  /* 0x0000000e00d07308 */ /* 0x0005e60000000800 */
[----:B------:R-:W-:Y:S01]  /*9be0*/  FFMA.FTZ R9, R9, c[0x0][0x23c], -R154 ;  /* 0x00008f0009097a23 */ /* 0x000fe2000001089a */
[----:B------:R-:W-:Y:S01]  /*9bf0*/  LOP3.LUT R4, R167, UR4, R12, 0x96, !PT ;  /* 0x00000004a7047c12 */ /* 0x000fe2000f8e960c */
[----:B------:R-:W-:Y:S01]  /*9c00*/  IMAD.WIDE.U32 R156, R5, -0x326172a9, RZ ;  /* 0xcd9e8d57059c7825 */ /* 0x000fe200078e00ff */
[----:B------:R-:W-:Y:S02]  /*9c10*/  LOP3.LUT R12, R13, UR6, R16, 0x96, !PT ;  /* 0x000000060d0c7c12 */ /* 0x000fe4000f8e9610 */
[----:B-1----:R-:W-:Y:S01]  /*9c20*/  F2FP.PACK_AB R150, R209, R210 ;  /* 0x000000d2d196723e */ /* 0x002fe200000000ff */
[----:B------:R-:W-:Y:S01]  /*9c30*/  IMAD.WIDE.U32 R6, R6, -0x326172a9, RZ ;  /* 0xcd9e8d5706067825 */ /* 0x000fe200078e00ff */
[----:B------:R1:W-:Y:S03]  /*9c40*/  MUFU.EX2 R205, R9 ;  /* 0x0000000900cd7308 */ /* 0x0003e60000000800 */
[----:B------:R-:W-:Y:S01]  /*9c50*/  IMAD.WIDE.U32 R4, R4, -0x326172a9, RZ ;  /* 0xcd9e8d5704047825 */ /* 0x000fe200078e00ff */
[----:B------:R-:W-:Y:S02]  /*9c60*/  LOP3.LUT R0, R6, 0xffff, RZ, 0xc0, !PT ;  /* 0x0000ffff06007812 */ /* 0x000fe400078ec0ff */
[----:B------:R-:W-:Y:S01]  /*9c70*/  SHF.R.U32.HI R16, RZ, 0x10, R6 ;  /* 0x00000010ff107819 */ /* 0x000fe20000011606 */
[----:B------:R-:W-:Y:S01]  /*9c80*/  IMAD.WIDE.U32 R158, R12, -0x326172a9, RZ ;  /* 0xcd9e8d570c9e7825 */ /* 0x000fe200078e00ff */
[----:B------:R-:W-:Y:S02]  /*9c90*/  LOP3.LUT R3, R4, 0xffff, RZ, 0xc0, !PT ;  /* 0x0000ffff04037812 */ /* 0x000fe400078ec0ff */
[----:B------:R-:W-:Y:S01]  /*9ca0*/  SHF.R.U32.HI R12, RZ, 0x10, R4 ;  /* 0x00000010ff0c7819 */ /* 0x000fe20000011604 */
[--C-:B------:R-:W-:Y:S01]  /*9cb0*/  FFMA.FTZ R15, R15, c[0x0][0x23c], -R155.reuse ;  /* 0x00008f000f0f7a23 */ /* 0x100fe2000001089b */
[----:B------:R-:W-:Y:S01]  /*9cc0*/  LOP3.LUT R18, R6, 0xff, RZ, 0xc0, !PT ;  /* 0x000000ff06127812 */ /* 0x000fe200078ec0ff */
[--C-:B------:R-:W-:Y:S01]  /*9cd0*/  FFMA.FTZ R10, R10, c[0x0][0x23c], -R155.reuse ;  /* 0x00008f000a0a7a23 */ /* 0x100fe2000001089b */
[----:B------:R-:W-:Y:S01]  /*9ce0*/  SHF.R.U32.HI R17, RZ, 0x18, R6 ;  /* 0x00000018ff117819 */ /* 0x000fe20000011606 */
[----:B------:R-:W3:Y:S01]  /*9cf0*/  MUFU.EX2 R207, R15 ;  /* 0x0000000f00cf7308 */ /* 0x000ee20000000800 */
[----:B------:R-:W-:Y:S01]  /*9d00*/  LOP3.LUT R6, R7, UR15, R156, 0x96, !PT ;  /* 0x0000000f07067c12 */ /* 0x000fe2000f8e969c */
[----:B------:R-:W-:Y:S01]  /*9d10*/  FFMA.FTZ R11, R11, c[0x0][0x23c], -R155 ;  /* 0x00008f000b0b7a23 */ /* 0x000fe2000001089b */
[----:B--2---:R-:W-:Y:S01]  /*9d20*/  LOP3.LUT R14, R4, 0xff, RZ, 0xc0, !PT ;  /* 0x000000ff040e7812 */ /* 0x004fe200078ec0ff */
[----:B------:R-:W-:Y:S01]  /*9d30*/  FMUL.FTZ R19, R105, R127 ;  /* 0x0000007f69137220 */ /* 0x000fe20000410000 */
[----:B------:R-:W-:Y:S01]  /*9d40*/  SHF.R.U32.HI R13, RZ, 0x18, R4 ;  /* 0x00000018ff0d7819 */ /* 0x000fe20000011604 */
[--C-:B------:R-:W-:Y:S01]  /*9d50*/  FFMA.FTZ R34, R34, c[0x0][0x23c], -R153.reuse ;  /* 0x00008f0022227a23 */ /* 0x100fe20000010899 */
[----:B------:R-:W-:Y:S01]  /*9d60*/  LOP3.LUT R4, R5, UR15, R158, 0x96, !PT ;  /* 0x0000000f05047c12 */ /* 0x000fe2000f8e969e */
[----:B------:R-:W-:Y:S01]  /*9d70*/  FFMA.FTZ R35, R35, c[0x0][0x23c], -R153 ;  /* 0x00008f0023237a23 */ /* 0x000fe20000010899 */
[----:B------:R-:W-:Y:S01]  /*9d80*/  SHF.R.U32.HI R7, RZ, 0x8, R0 ;  /* 0x00000008ff077819 */ /* 0x000fe20000011600 */
[----:B------:R-:W-:Y:S01]  /*9d90*/  MUFU.EX2 R187, R10 ;  /* 0x0000000a00bb7308 */ /* 0x000fe20000000800 */
[----:B------:R-:W-:Y:S01]  /*9da0*/  SHF.R.U32.HI R3, RZ, 0x8, R3 ;  /* 0x00000008ff037819 */ /* 0x000fe20000011603 */
[----:B------:R-:W-:Y:S01]  /*9db0*/  FMUL.FTZ R72, R104, R72 ;  /* 0x0000004868487220 */ /* 0x000fe20000410000 */
[----:B------:R-:W-:Y:S01]  /*9dc0*/  LOP3.LUT R0, R12, 0xff, RZ, 0xc0, !PT ;  /* 0x000000ff0c007812 */ /* 0x000fe200078ec0ff */
[----:B------:R-:W-:Y:S01]  /*9dd0*/  FMUL.FTZ R73, R104, R73 ;  /* 0x0000004968497220 */ /* 0x000fe20000410000 */
[----:B------:R-:W-:Y:S01]  /*9de0*/  LOP3.LUT R5, R16, 0xff, RZ, 0xc0, !PT ;  /* 0x000000ff10057812 */ /* 0x000fe200078ec0ff */
[----:B------:R-:W-:Y:S01]  /*9df0*/  FMUL.FTZ R16, R106, R124 ;  /* 0x0000007c6a107220 */ /* 0x000fe20000410000 */
[----:B------:R-:W-:Y:S01]  /*9e00*/  PRMT R18, R18, 0x5410, R7 ;  /* 0x0000541012127816 */ /* 0x000fe20000000007 */
[----:B------:R-:W-:Y:S01]  /*9e10*/  FFMA.FTZ R46, R46, c[0x0][0x23c], -R155 ;  /* 0x00008f002e2e7a23 */ /* 0x000fe2000001089b */
[----:B------:R-:W-:Y:S01]  /*9e20*/  PRMT R14, R14, 0x5410, R3 ;  /* 0x000054100e0e7816 */ /* 0x000fe20000000003 */
[----:B------:R-:W2:Y:S01]  /*9e30*/  MUFU.EX2 R186, R11 ;  /* 0x0000000b00ba7308 */ /* 0x000ea20000000800 */
[----:B------:R-:W-:Y:S01]  /*9e40*/  SHF.R.U32.HI R7, RZ, 0x10, R4 ;  /* 0x00000010ff077819 */ /* 0x000fe20000011604 */
[--C-:B------:R-:W-:Y:S01]  /*9e50*/  HSET2.LE.AND R110, R18, R224.reuse, PT ;  /* 0x000000e0126e7233 */ /* 0x100fe20003803000 */
[----:B------:R-:W-:Y:S01]  /*9e60*/  PRMT R151, R0, 0x5410, R13 ;  /* 0x0000541000977816 */ /* 0x000fe2000000000d */
[----:B------:R-:W-:Y:S01]  /*9e70*/  FMUL.FTZ R18, R105, R126 ;  /* 0x0000007e69127220 */ /* 0x000fe20000410000 */
[----:B------:R-:W-:Y:S01]  /*9e80*/  LOP3.LUT R3, R6, 0xffff, RZ, 0xc0, !PT ;  /* 0x0000ffff06037812 */ /* 0x000fe200078ec0ff */
[----:B------:R-:W-:Y:S01]  /*9e90*/  FFMA.FTZ R47, R47, c[0x0][0x23c], -R155 ;  /* 0x00008f002f2f7a23 */ /* 0x000fe2000001089b */
[----:B------:R-:W-:Y:S01]  /*9ea0*/  LOP3.LUT R0, R4, 0xffff, RZ, 0xc0, !PT ;  /* 0x0000ffff04007812 */ /* 0x000fe200078ec0ff */
[--C-:B------:R-:W-:Y:S01]  /*9eb0*/  HSET2.LE.AND R151, R151, R224.reuse, PT ;  /* 0x000000e097977233 */ /* 0x100fe20003803000 */
[----:B------:R-:W-:Y:S01]  /*9ec0*/  PRMT R17, R5, 0x5410, R17 ;  /* 0x0000541005117816 */ /* 0x000fe20000000011 */
[----:B------:R-:W-:Y:S01]  /*9ed0*/  MUFU.EX2 R180, R34 ;  /* 0x0000002200b47308 */ /* 0x000fe20000000800 */
[----:B------:R-:W-:Y:S01]  /*9ee0*/  SHF.R.U32.HI R8, RZ, 0x10, R6 ;  /* 0x00000010ff087819 */ /* 0x000fe20000011606 */
[--C-:B------:R-:W-:Y:S01]  /*9ef0*/  FFMA.FTZ R40, R40, c[0x0][0x23c], -R154.reuse ;  /* 0x00008f0028287a23 */ /* 0x100fe2000001089a */
[----:B------:R-:W-:Y:S01]  /*9f00*/  LOP3.LUT R13, R6, 0xff, RZ, 0xc0, !PT ;  /* 0x000000ff060d7812 */ /* 0x000fe200078ec0ff */
[----:B------:R-:W-:Y:S01]  /*9f10*/  FFMA.FTZ R24, R24, c[0x0][0x23c], -R154 ;  /* 0x00008f0018187a23 */ /* 0x000fe2000001089a */
[----:B------:R-:W-:Y:S01]  /*9f20*/  SHF.R.U32.HI R5, RZ, 0x8, R3 ;  /* 0x00000008ff057819 */ /* 0x000fe20000011603 */
[--C-:B------:R-:W-:Y:S01]  /*9f30*/  FFMA.FTZ R26, R26, c[0x0][0x23c], -R155.reuse ;  /* 0x00008f001a1a7a23 */ /* 0x100fe2000001089b */
[----:B------:R-:W-:Y:S01]  /*9f40*/  SHF.R.U32.HI R3, RZ, 0x8, R0 ;  /* 0x00000008ff037819 */ /* 0x000fe20000011600 */
[----:B------:R-:W-:Y:S01]  /*9f50*/  FFMA.FTZ R27, R27, c[0x0][0x23c], -R155 ;  /* 0x00008f001b1b7a23 */ /* 0x000fe2000001089b */
[----:B------:R-:W-:Y:S01]  /*9f60*/  LOP3.LUT R0, R7, 0xff, RZ, 0xc0, !PT ;  /* 0x000000ff07007812 */ /* 0x000fe200078ec0ff */
[----:B------:R-:W-:Y:S01]  /*9f70*/  MUFU.EX2 R179, R35 ;  /* 0x0000002300b37308 */ /* 0x000fe20000000800 */
[----:B------:R-:W-:Y:S01]  /*9f80*/  SHF.R.U32.HI R12, RZ, 0x18, R6 ;  /* 0x00000018ff0c7819 */ /* 0x000fe20000011606 */
[C---:B------:R-:W-:Y:S01]  /*9f90*/  FMUL.FTZ R20, R104.reuse, R132 ;  /* 0x0000008468147220 */ /* 0x040fe20000410000 */
[----:B------:R-:W-:Y:S01]  /*9fa0*/  SHF.R.U32.HI R6, RZ, 0x18, R4 ;  /* 0x00000018ff067819 */ /* 0x000fe20000011604 */
[----:B------:R-:W-:Y:S01]  /*9fb0*/  FMUL.FTZ R84, R104, R84 ;  /* 0x0000005468547220 */ /* 0x000fe20000410000 */
[----:B-1----:R-:W-:Y:S01]  /*9fc0*/  LOP3.LUT R9, R4, 0xff, RZ, 0xc0, !PT ;  /* 0x000000ff04097812 */ /* 0x002fe200078ec0ff */
[----:B------:R-:W-:Y:S01]  /*9fd0*/  FMUL.FTZ R85, R104, R85 ;  /* 0x0000005568557220 */ /* 0x000fe20000410000 */
[----:B------:R-:W-:Y:S01]  /*9fe0*/  LOP3.LUT R4, R8, 0xff, RZ, 0xc0, !PT ;  /* 0x000000ff08047812 */ /* 0x000fe200078ec0ff */
[----:B------:R-:W-:Y:S01]  /*9ff0*/  FMUL.FTZ R92, R104, R92 ;  /* 0x0000005c685c7220 */ /* 0x000fe20000410000 */
[----:B------:R-:W-:Y:S01]  /*a000*/  PRMT R8, R0, 0x5410, R6 ;  /* 0x0000541000087816 */ /* 0x000fe20000000006 */
[----:B------:R-:W-:Y:S01]  /*a010*/  FADD.FTZ R0, -R2, R108 ;  /* 0x0000006c02007221 */ /* 0x000fe20000010100 */
[----:B------:R-:W-:Y:S01]  /*a020*/  PRMT R7, R13, 0x5410, R5 ;  /* 0x000054100d077816 */ /* 0x000fe20000000005 */
[--C-:B------:R-:W-:Y:S01]  /*a030*/  HSET2.LE.AND R5, R17, R224.reuse, PT ;  /* 0x000000e011057233 */ /* 0x100fe20003803000 */
[----:B------:R-:W-:Y:S01]  /*a040*/  PRMT R9, R9, 0x5410, R3 ;  /* 0x0000541009097816 */ /* 0x000fe20000000003 */
[----:B------:R-:W-:Y:S01]  /*a050*/  FMUL.FTZ R0, R0, c[0x0][0x23c] ;  /* 0x00008f0000007a20 */ /* 0x000fe20000410000 */
[----:B------:R-:W-:Y:S01]  /*a060*/  PRMT R12, R4, 0x5410, R12 ;  /* 0x00005410040c7816 */ /* 0x000fe2000000000c */
[--C-:B------:R-:W-:Y:S01]  /*a070*/  HSET2.LE.AND R4, R7, R224.reuse, PT ;  /* 0x000000e007047233 */ /* 0x100fe20003803000 */
[----:B------:R-:W-:Y:S01]  /*a080*/  F2FP.PACK_AB R108, R215, R216 ;  /* 0x000000d8d76c723e */ /* 0x000fe200000000ff */
[--C-:B------:R-:W-:Y:S01]  /*a090*/  HSET2.LE.AND R148, R9, R224.reuse, PT ;  /* 0x000000e009947233 */ /* 0x100fe20003803000 */
[----:B------:R-:W-:Y:S01]  /*a0a0*/  F2FP.PACK_AB R3, R217, R218 ;  /* 0x000000dad903723e */ /* 0x000fe200000000ff */
[----:B------:R-:W1:Y:S01]  /*a0b0*/  MUFU.EX2 R0, R0 ;  /* 0x0000000000007308 */ /* 0x000e620000000800 */
[----:B------:R-:W-:Y:S01]  /*a0c0*/  LOP3.LUT R108, R4, R108, RZ, 0xc0, !PT ;  /* 0x0000006c046c7212 */ /* 0x000fe200078ec0ff */
[--C-:B------:R-:W-:Y:S01]  /*a0d0*/  HSET2.LE.AND R4, R14, R224.reuse, PT ;  /* 0x000000e00e047233 */ /* 0x100fe20003803000 */
[----:B------:R-:W-:Y:S01]  /*a0e0*/  LOP3.LUT R111, R5, R111, RZ, 0xc0, !PT ;  /* 0x0000006f056f7212 */ /* 0x000fe200078ec0ff */
[--C-:B------:R-:W-:Y:S01]  /*a0f0*/  HSET2.LE.AND R109, R12, R224.reuse, PT ;  /* 0x000000e00c6d7233 */ /* 0x100fe20003803000 */
[----:B---3--:R-:W-:Y:S01]  /*a100*/  F2FP.PACK_AB R5, R207, R208 ;  /* 0x000000d0cf05723e */ /* 0x008fe200000000ff */
[----:B------:R-:W-:Y:S01]  /*a110*/  FMUL.FTZ R7, R105, R115 ;  /* 0x0000007369077220 */ /* 0x000fe20000410000 */
[----:B------:R-:W-:Y:S01]  /*a120*/  F2FP.PACK_AB R6, R205, R206 ;  /* 0x000000cecd06723e */ /* 0x000fe200000000ff */
[----:B------:R-:W-:Y:S01]  /*a130*/  FMUL.FTZ R9, R104, R117 ;  /* 0x0000007568097220 */ /* 0x000fe20000410000 */
[----:B------:R-:W-:Y:S01]  /*a140*/  LOP3.LUT R110, R110, R3, RZ, 0xc0, !PT ;  /* 0x000000036e6e7212 */ /* 0x000fe200078ec0ff */
[C---:B------:R-:W-:Y:S01]  /*a150*/  FMUL.FTZ R12, R104.reuse, R120 ;  /* 0x00000078680c7220 */ /* 0x040fe20000410000 */
[----:B------:R-:W-:Y:S01]  /*a160*/  F2FP.PACK_AB R3, R211, R212 ;  /* 0x000000d4d303723e */ /* 0x000fe200000000ff */
[----:B------:R-:W-:Y:S01]  /*a170*/  FMUL.FTZ R13, R104, R121 ;  /* 0x00000079680d7220 */ /* 0x000fe20000410000 */
[----:B------:R-:W-:Y:S01]  /*a180*/  LOP3.LUT R150, R4, R150, RZ, 0xc0, !PT ;  /* 0x0000009604967212 */ /* 0x000fe200078ec0ff */
[C---:B------:R-:W-:Y:S01]  /*a190*/  FMUL.FTZ R4, R106.reuse, R112 ;  /* 0x000000706a047220 */ /* 0x040fe20000410000 */
[----:B------:R-:W-:Y:S01]  /*a1a0*/  LOP3.LUT R151, R151, R5, RZ, 0xc0, !PT ;  /* 0x0000000597977212 */ /* 0x000fe200078ec0ff */
[----:B------:R-:W-:Y:S01]  /*a1b0*/  FMUL.FTZ R5, R106, R113 ;  /* 0x000000716a057220 */ /* 0x000fe20000410000 */
[----:B------:R-:W-:Y:S01]  /*a1c0*/  LOP3.LUT R148, R148, R6, RZ, 0xc0, !PT ;  /* 0x0000000694947212 */ /* 0x000fe200078ec0ff */
[----:B------:R-:W-:Y:S01]  /*a1d0*/  FMUL.FTZ R6, R105, R114 ;  /* 0x0000007269067220 */ /* 0x000fe20000410000 */
[----:B------:R-:W-:Y:S01]  /*a1e0*/  LOP3.LUT R109, R109, R3, RZ, 0xc0, !PT ;  /* 0x000000036d6d7212 */ /* 0x000fe200078ec0ff */
[----:B------:R-:W3:Y:S01]  /*a1f0*/  LDSM.16.MT88.4 R112, [R192+0x6000] ;  /* 0x00600000c070783b */ /* 0x000ee20000004200 */
[--C-:B------:R-:W-:Y:S01]  /*a200*/  HSET2.LE.AND R3, R8, R224.reuse, PT ;  /* 0x000000e008037233 */ /* 0x100fe20003803000 */
[----:B--2---:R-:W-:Y:S01]  /*a210*/  F2FP.PACK_AB R149, R186, R187 ;  /* 0x000000bbba95723e */ /* 0x004fe200000000ff */
[----:B------:R-:W-:Y:S01]  /*a220*/  FMUL.FTZ R8, R104, R116 ;  /* 0x0000007468087220 */ /* 0x000fe20000410000 */
[----:B------:R-:W-:Y:S01]  /*a230*/  MUFU.EX2 R163, R50 ;  /* 0x0000003200a37308 */ /* 0x000fe20000000800 */
[C---:B-1----:R-:W-:Y:S01]  /*a240*/  FMUL.FTZ R10, R0.reuse, R118 ;  /* 0x00000076000a7220 */ /* 0x042fe20000410000 */
[-C--:B------:R-:W-:Y:S01]  /*a250*/  HMMA.16816.F32 R4, R108, R144.reuse, R4 ;  /* 0x000000906c04723c */ /* 0x080fe20000001804 */
[C---:B------:R-:W-:Y:S01]  /*a260*/  FMUL.FTZ R11, R0.reuse, R119 ;  /* 0x00000077000b7220 */ /* 0x040fe20000410000 */
[----:B------:R-:W-:Y:S01]  /*a270*/  LOP3.LUT R149, R3, R149, RZ, 0xc0, !PT ;  /* 0x0000009503957212 */ /* 0x000fe200078ec0ff */
[----:B------:R-:W1:Y:S01]  /*a280*/  LDSM.16.MT88.4 R116, [R190+0x6000] ;  /* 0x00600000be74783b */ /* 0x000e620000004200 */
[C---:B------:R-:W-:Y:S01]  /*a290*/  FMUL.FTZ R14, R0.reuse, R122 ;  /* 0x0000007a000e7220 */ /* 0x040fe20000410000 */
[----:B------:R-:W-:Y:S01]  /*a2a0*/  LOP3.LUT R120, R159, UR5, R164, 0x96, !PT ;  /* 0x000000059f787c12 */ /* 0x000fe2000f8e96a4 */
[----:B------:R-:W-:Y:S02]  /*a2b0*/  FMUL.FTZ R15, R0, R123 ;  /* 0x0000007b000f7220 */ /* 0x000fe40000410000 */
[----:B------:R-:W-:Y:S01]  /*a2c0*/  FMUL.FTZ R17, R106, R125 ;  /* 0x0000007d6a117220 */ /* 0x000fe20000410000 */
[C---:B------:R-:W-:Y:S01]  /*a2d0*/  HMMA.16816.F32 R8, R148.reuse, R144, R8 ;  /* 0x000000909408723c */ /* 0x040fe20000001808 */
[----:B------:R2:W-:Y:S02]  /*a2e0*/  MUFU.EX2 R176, R25 ;  /* 0x0000001900b07308 */ /* 0x0005e40000000800 */
[C---:B------:R-:W-:Y:S02]  /*a2f0*/  FMUL.FTZ R78, R0.reuse, R78 ;  /* 0x0000004e004e7220 */ /* 0x040fe40000410000 */
[----:B------:R-:W-:Y:S02]  /*a300*/  FMUL.FTZ R79, R0, R79 ;  /* 0x0000004f004f7220 */ /* 0x000fe40000410000 */
[C---:B------:R-:W-:Y:S01]  /*a310*/  FMUL.FTZ R34, R105.reuse, R130 ;  /* 0x0000008269227220 */ /* 0x040fe20000410000 */
[-C--:B------:R-:W-:Y:S01]  /*a320*/  HMMA.16816.F32 R12, R148, R146.reuse, R12 ;  /* 0x00000092940c723c */ /* 0x080fe2000000180c */
[----:B------:R-:W-:Y:S02]  /*a330*/  FMUL.FTZ R35, R105, R131 ;  /* 0x0000008369237220 */ /* 0x000fe40000410000 */
[----:B------:R-:W-:Y:S01]  /*a340*/  MUFU.EX2 R165, R64 ;  /* 0x0000004000a57308 */ /* 0x000fe20000000800 */
[----:B------:R-:W-:Y:S04]  /*a350*/  IMAD.WIDE.U32 R120, R120, -0x2daee0ad, RZ ;  /* 0xd2511f5378787825 */ /* 0x000fe800078e00ff */
[C---:B------:R-:W-:Y:S01]  /*a360*/  HMMA.16816.F32 R16, R108.reuse, R146, R16 ;  /* 0x000000926c10723c */ /* 0x040fe20000001810 */
[----:B------:R-:W-:Y:S03]  /*a370*/  LOP3.LUT R3, R121, UR14, R166, 0x96, !PT ;  /* 0x0000000e79037c12 */ /* 0x000fe6000f8e96a6 */
[C---:B------:R-:W-:Y:S01]  /*a380*/  FMUL.FTZ R74, R0.reuse, R74 ;  /* 0x0000004a004a7220 */ /* 0x040fe20000410000 */
[----:B------:R-:W-:Y:S01]  /*a390*/  MUFU.EX2 R147, R47 ;  /* 0x0000002f00937308 */ /* 0x000fe20000000800 */
[C---:B------:R-:W-:Y:S02]  /*a3a0*/  FMUL.FTZ R75, R0.reuse, R75 ;  /* 0x0000004b004b7220 */ /* 0x040fe40000410000 */
[C---:B------:R-:W-:Y:S01]  /*a3b0*/  FMUL.FTZ R86, R0.reuse, R86 ;  /* 0x0000005600567220 */ /* 0x040fe20000410000 */
[-C--:B---3--:R-:W-:Y:S03]  /*a3c0*/  HMMA.16816.F32 R68, R108, R112.reuse, R68 ;  /* 0x000000706c44723c */ /* 0x088fe60000001844 */
[----:B------:R-:W-:Y:S02]  /*a3d0*/  FMUL.FTZ R87, R0, R87 ;  /* 0x0000005700577220 */ /* 0x000fe40000410000 */
[----:B------:R-:W-:Y:S01]  /*a3e0*/  FMUL.FTZ R93, R104, R93 ;  /* 0x0000005d685d7220 */ /* 0x000fe20000410000 */
[----:B------:R-:W-:Y:S01]  /*a3f0*/  MUFU.EX2 R166, R49 ;  /* 0x0000003100a67308 */ /* 0x000fe20000000800 */
[----:B------:R-:W-:Y:S01]  /*a400*/  FMUL.FTZ R94, R0, R94 ;  /* 0x0000005e005e7220 */ /* 0x000fe20000410000 */
[C---:B------:R-:W-:Y:S01]  /*a410*/  HMMA.16816.F32 R72, R148.reuse, R112, R72 ;  /* 0x000000709448723c */ /* 0x040fe20000001848 */
[--C-:B------:R-:W-:Y:S03]  /*a420*/  FFMA.FTZ R22, R22, c[0x0][0x23c], -R153.reuse ;  /* 0x00008f0016167a23 */ /* 0x100fe60000010899 */
[--C-:B------:R-:W-:Y:S02]  /*a430*/  FFMA.FTZ R23, R23, c[0x0][0x23c], -R153.reuse ;  /* 0x00008f0017177a23 */ /* 0x100fe40000010899 */
[----:B------:R-:W-:Y:S01]  /*a440*/  FMUL.FTZ R95, R0, R95 ;  /* 0x0000005f005f7220 */ /* 0x000fe20000410000 */
[----:B------:R-:W-:Y:S01]  /*a450*/  LOP3.LUT R112, R157, UR5, R160, 0x96, !PT ;  /* 0x000000059d707c12 */ /* 0x000fe2000f8e96a0 */
[-C--:B------:R-:W-:Y:S01]  /*a460*/  HMMA.16816.F32 R76, R148, R114.reuse, R76 ;  /* 0x00000072944c723c */ /* 0x080fe2000000184c */
[----:B------:R3:W4:Y:S03]  /*a470*/  MUFU.EX2 R181, R21 ;  /* 0x0000001500b57308 */ /* 0x0007260000000800 */
[----:B------:R-:W-:Y:S04]  /*a480*/  IMAD.WIDE.U32 R112, R112, -0x2daee0ad, RZ ;  /* 0xd2511f5370707825 */ /* 0x000fe800078e00ff */
[C---:B------:R-:W-:Y:S01]  /*a490*/  HMMA.16816.F32 R32, R108.reuse, R114, R32 ;  /* 0x000000726c20723c */ /* 0x040fe20000001820 */
[----:B------:R-:W-:Y:S02]  /*a4a0*/  LOP3.LUT R48, R113, UR14, R162, 0x96, !PT ;  /* 0x0000000e71307c12 */ /* 0x000fe4000f8e96a2 */
[----:B------:R5:W-:Y:S01]  /*a4b0*/  MUFU.EX2 R177, R22 ;  /* 0x0000001600b17308 */ /* 0x000be20000000800 */
[----:B------:R-:W-:Y:S01]  /*a4c0*/  LOP3.LUT R107, R112, 0xffff, RZ, 0xc0, !PT ;  /* 0x0000ffff706b7812 */ /* 0x000fe200078ec0ff */
[----:B------:R-:W-:Y:S01]  /*a4d0*/  FFMA.FTZ R38, R38, c[0x0][0x23c], -R153 ;  /* 0x00008f0026267a23 */ /* 0x000fe20000010899 */
[--C-:B------:R-:W-:Y:S01]  /*a4e0*/  SHF.R.U32.HI R122, RZ, 0x10, R112.reuse ;  /* 0x00000010ff7a7819 */ /* 0x100fe20000011670 */
[----:B------:R-:W-:Y:S01]  /*a4f0*/  FFMA.FTZ R42, R42, c[0x0][0x23c], -R155 ;  /* 0x00008f002a2a7a23 */ /* 0x000fe2000001089b */
[-C--:B-1----:R-:W-:Y:S01]  /*a500*/  HMMA.16816.F32 R80, R108, R116.reuse, R80 ;  /* 0x000000746c50723c */ /* 0x082fe20000001850 */
[----:B------:R-:W-:Y:S03]  /*a510*/  LOP3.LUT R124, R112, 0xff, RZ, 0xc0, !PT ;  /* 0x000000ff707c7812 */ /* 0x000fe600078ec0ff */
[----:B------:R-:W-:Y:S01]  /*a520*/  SHF.R.U32.HI R123, RZ, 0x18, R112 ;  /* 0x00000018ff7b7819 */ /* 0x000fe20000011670 */
[----:B------:R1:W1:Y:S01]  /*a530*/  MUFU.EX2 R178, R23 ;  /* 0x0000001700b27308 */ /* 0x0002620000000800 */
[----:B------:R-:W4:Y:S01]  /*a540*/  LDSM.16.MT88.4 R112, [R191+0x6000] ;  /* 0x00600000bf70783b */ /* 0x000f220000004200 */
[--C-:B------:R-:W-:Y:S01]  /*a550*/  FFMA.FTZ R28, R28, c[0x0][0x23c], -R154.reuse ;  /* 0x00008f001c1c7a23 */ /* 0x100fe2000001089a */
[----:B--2---:R-:W-:Y:S01]  /*a560*/  LOP3.LUT R25, R122, 0xff, RZ, 0xc0, !PT ;  /* 0x000000ff7a197812 */ /* 0x004fe200078ec0ff */
[----:B---3--:R-:W-:Y:S03]  /*a570*/  FMUL.FTZ R21, R104, R133 ;  /* 0x0000008568157220 */ /* 0x008fe60000410000 */
[--C-:B------:R-:W-:Y:S01]  /*a580*/  FFMA.FTZ R29, R29, c[0x0][0x23c], -R154.reuse ;  /* 0x00008f001d1d7a23 */ /* 0x100fe2000001089a */
[----:B------:R-:W-:Y:S01]  /*a590*/  PRMT R126, R25, 0x5410, R123 ;  /* 0x00005410197e7816 */ /* 0x000fe2000000007b */
[----:B------:R-:W-:Y:S01]  /*a5a0*/  FFMA.FTZ R30, R30, c[0x0][0x23c], -R155 ;  /* 0x00008f001e1e7a23 */ /* 0x000fe2000001089b */
[----:B------:R2:W3:Y:S01]  /*a5b0*/  MUFU.EX2 R175, R24 ;  /* 0x0000001800af7308 */ /* 0x0004e20000000800 */
[----:B------:R-:W-:Y:S01]  /*a5c0*/  FMUL.FTZ R25, R106, R137 ;  /* 0x000000896a197220 */ /* 0x000fe20000410000 */
[----:B------:R-:W-:Y:S01]  /*a5d0*/  SHF.R.U32.HI R107, RZ, 0x8, R107 ;  /* 0x00000008ff6b7819 */ /* 0x000fe2000001166b */
[--C-:B------:R-:W-:Y:S02]  /*a5e0*/  FFMA.FTZ R44, R44, c[0x0][0x23c], -R154.reuse ;  /* 0x00008f002c2c7a23 */ /* 0x100fe4000001089a */
[----:B-----5:R-:W-:Y:S01]  /*a5f0*/  FMUL.FTZ R22, R0, R134 ;  /* 0x0000008600167220 */ /* 0x020fe20000410000 */
[----:B------:R-:W-:Y:S01]  /*a600*/  PRMT R127, R124, 0x5410, R107 ;  /* 0x000054107c7f7816 */ /* 0x000fe2000000006b */
[--C-:B------:R-:W-:Y:S01]  /*a610*/  FFMA.FTZ R41, R41, c[0x0][0x23c], -R154.reuse ;  /* 0x00008f0029297a23 */ /* 0x100fe2000001089a */
[----:B------:R-:W-:Y:S01]  /*a620*/  LOP3.LUT R107, R48, 0xffff, RZ, 0xc0, !PT ;  /* 0x0000ffff306b7812 */ /* 0x000fe200078ec0ff */
[----:B------:R-:W-:Y:S01]  /*a630*/  FFMA.FTZ R43, R43, c[0x0][0x23c], -R155 ;  /* 0x00008f002b2b7a23 */ /* 0x000fe2000001089b */
[----:B------:R5:W-:Y:S01]  /*a640*/  MUFU.EX2 R174, R26 ;  /* 0x0000001a00ae7308 */ /* 0x000be20000000800 */
[----:B------:R-:W-:Y:S01]  /*a650*/  FFMA.FTZ R66, R66, c[0x0][0x23c], -R153 ;  /* 0x00008f0042427a23 */ /* 0x000fe20000010899 */
[----:B------:R-:W-:Y:S01]  /*a660*/  SHF.R.U32.HI R107, RZ, 0x8, R107 ;  /* 0x00000008ff6b7819 */ /* 0x000fe2000001166b */
[--C-:B------:R-:W-:Y:S02]  /*a670*/  FFMA.FTZ R67, R67, c[0x0][0x23c], -R153.reuse ;  /* 0x00008f0043437a23 */ /* 0x100fe40000010899 */
[----:B-1----:R-:W-:Y:S02]  /*a680*/  FMUL.FTZ R23, R0, R135 ;  /* 0x0000008700177220 */ /* 0x002fe40000410000 */
[----:B------:R-:W-:Y:S02]  /*a690*/  FFMA.FTZ R54, R54, c[0x0][0x23c], -R153 ;  /* 0x00008f0036367a23 */ /* 0x000fe40000010899 */
[----:B------:R-:W-:Y:S01]  /*a6a0*/  FFMA.FTZ R59, R59, c[0x0][0x23c], -R155 ;  /* 0x00008f003b3b7a23 */ /* 0x000fe2000001089b */
[----:B------:R1:W1:Y:S01]  /*a6b0*/  MUFU.EX2 R167, R27 ;  /* 0x0000001b00a77308 */ /* 0x0002620000000800 */
[----:B------:R-:W-:Y:S01]  /*a6c0*/  FFMA.FTZ R153, R55, c[0x0][0x23c], -R153 ;  /* 0x00008f0037997a23 */ /* 0x000fe20000010899 */
[C---:B------:R-:W-:Y:S01]  /*a6d0*/  HMMA.16816.F32 R20, R148.reuse, R116, R20 ;  /* 0x000000749414723c */ /* 0x040fe20000001814 */
[--C-:B------:R-:W-:Y:S01]  /*a6e0*/  FFMA.FTZ R56, R56, c[0x0][0x23c], -R154.reuse ;  /* 0x00008f0038387a23 */ /* 0x100fe2000001089a */
[----:B--2---:R-:W-:Y:S01]  /*a6f0*/  LOP3.LUT R24, R120, 0xffff, RZ, 0xc0, !PT ;  /* 0x0000ffff78187812 */ /* 0x004fe200078ec0ff */
[----:B------:R-:W-:Y:S01]  /*a700*/  FFMA.FTZ R57, R57, c[0x0][0x23c], -R154 ;  /* 0x00008f0039397a23 */ /* 0x000fe2000001089a */
[----:B------:R-:W-:Y:S01]  /*a710*/  SHF.R.U32.HI R121, RZ, 0x18, R120 ;  /* 0x00000018ff797819 */ /* 0x000fe20000011678 */
[--C-:B------:R-:W-:Y:S01]  /*a720*/  FFMA.FTZ R58, R58, c[0x0][0x23c], -R155.reuse ;  /* 0x00008f003a3a7a23 */ /* 0x100fe2000001089b */
[----:B------:R-:W-:Y:S01]  /*a730*/  SHF.R.U32.HI R24, RZ, 0x8, R24 ;  /* 0x00000008ff187819 */ /* 0x000fe20000011618 */
[----:B------:R-:W-:Y:S01]  /*a740*/  FFMA.FTZ R60, R60, c[0x0][0x23c], -R154 ;  /* 0x00008f003c3c7a23 */ /* 0x000fe2000001089a */
[-C--:B------:R-:W-:Y:S01]  /*a750*/  HMMA.16816.F32 R84, R148, R118.reuse, R84 ;  /* 0x000000769454723c */ /* 0x080fe20000001854 */
[----:B------:R2:W-:Y:S03]  /*a760*/  MUFU.EX2 R173, R28 ;  /* 0x0000001c00ad7308 */ /* 0x0005e60000000800 */
[----:B------:R-:W-:Y:S01]  /*a770*/  LOP3.LUT R116, R120, 0xff, RZ, 0xc0, !PT ;  /* 0x000000ff78747812 */ /* 0x000fe200078ec0ff */
[----:B-----5:R-:W-:Y:S01]  /*a780*/  FMUL.FTZ R26, R105, R138 ;  /* 0x0000008a691a7220 */ /* 0x020fe20000410000 */
[----:B------:R-:W-:Y:S01]  /*a790*/  SHF.R.U32.HI R117, RZ, 0x10, R120 ;  /* 0x00000010ff757819 */ /* 0x000fe20000011678 */
[----:B------:R-:W-:Y:S01]  /*a7a0*/  FFMA.FTZ R154, R61, c[0x0][0x23c], -R154 ;  /* 0x00008f003d9a7a23 */ /* 0x000fe2000001089a */
[C---:B------:R-:W-:Y:S01]  /*a7b0*/  HMMA.16816.F32 R88, R108.reuse, R118, R88 ;  /* 0x000000766c58723c */ /* 0x040fe20000001858 */
[----:B------:R-:W-:Y:S02]  /*a7c0*/  PRMT R129, R116, 0x5410, R24 ;  /* 0x0000541074817816 */ /* 0x000fe40000000018 */
[----:B------:R5:W-:Y:S01]  /*a7d0*/  MUFU.EX2 R138, R30 ;  /* 0x0000001e008a7308 */ /* 0x000be20000000800 */
[----:B------:R-:W-:Y:S01]  /*a7e0*/  FMUL.FTZ R24, R106, R136 ;  /* 0x000000886a187220 */ /* 0x000fe20000410000 */
[----:B------:R-:W-:Y:S01]  /*a7f0*/  LOP3.LUT R120, R117, 0xff, RZ, 0xc0, !PT ;  /* 0x000000ff75787812 */ /* 0x000fe200078ec0ff */
[----:B-1----:R-:W-:Y:S01]  /*a800*/  FMUL.FTZ R27, R105, R139 ;  /* 0x0000008b691b7220 */ /* 0x002fe20000410000 */
[C---:B------:R-:W-:Y:S01]  /*a810*/  LOP3.LUT R117, R3.reuse, 0xff, RZ, 0xc0, !PT ;  /* 0x000000ff03757812 */ /* 0x040fe200078ec0ff */
[----:B------:R-:W-:Y:S01]  /*a820*/  FFMA.FTZ R62, R62, c[0x0][0x23c], -R155 ;  /* 0x00008f003e3e7a23 */ /* 0x000fe2000001089b */
[----:B------:R-:W-:Y:S02]  /*a830*/  PRMT R128, R120, 0x5410, R121 ;  /* 0x0000541078807816 */ /* 0x000fe40000000079 */
[----:B------:R-:W1:Y:S01]  /*a840*/  LDSM.16.MT88.4 R120, [R189+0x6800] ;  /* 0x00680000bd78783b */ /* 0x000e620000004200 */
[----:B------:R-:W-:Y:S01]  /*a850*/  LOP3.LUT R119, R48, 0xff, RZ, 0xc0, !PT ;  /* 0x000000ff30777812 */ /* 0x000fe200078ec0ff */
[-C--:B----4-:R-:W-:Y:S01]  /*a860*/  HMMA.16816.F32 R24, R108, R112.reuse, R24 ;  /* 0x000000706c18723c */ /* 0x090fe20000001818 */
[----:B------:R4:W1:Y:S01]  /*a870*/  MUFU.EX2 R139, R29 ;  /* 0x0000001d008b7308 */ /* 0x0008620000000800 */
[----:B------:R-:W-:Y:S01]  /*a880*/  SHF.R.U32.HI R118, RZ, 0x18, R48 ;  /* 0x00000018ff767819 */ /* 0x000fe20000011630 */
[----:B------:R-:W-:Y:S01]  /*a890*/  FFMA.FTZ R106, R106, R225, R216 ;  /* 0x000000e16a6a7223 */ /* 0x000fe200000100d8 */
[----:B------:R-:W-:Y:S02]  /*a8a0*/  SHF.R.U32.HI R116, RZ, 0x10, R48 ;  /* 0x00000010ff747819 */ /* 0x000fe40000011630 */
[----:B------:R-:W-:Y:S02]  /*a8b0*/  LOP3.LUT R48, R3, 0xffff, RZ, 0xc0, !PT ;  /* 0x0000ffff03307812 */ /* 0x000fe400078ec0ff */
[C---:B------:R-:W-:Y:S01]  /*a8c0*/  HMMA.16816.F32 R92, R148.reuse, R112, R92 ;  /* 0x00000070945c723c */ /* 0x040fe2000000185c */
[----:B------:R-:W-:Y:S02]  /*a8d0*/  LOP3.LUT R116, R116, 0xff, RZ, 0xc0, !PT ;  /* 0x000000ff74747812 */ /* 0x000fe400078ec0ff */
[----:B------:R-:W-:Y:S01]  /*a8e0*/  MUFU.EX2 R136, R36 ;  /* 0x0000002400887308 */ /* 0x000fe20000000800 */
[----:B--2---:R-:W-:Y:S01]  /*a8f0*/  SHF.R.U32.HI R28, RZ, 0x8, R48 ;  /* 0x00000008ff1c7819 */ /* 0x004fe20000011630 */
[C---:B-----5:R-:W-:Y:S01]  /*a900*/  FMUL.FTZ R30, R0.reuse, R142 ;  /* 0x0000008e001e7220 */ /* 0x060fe20000410000 */
[----:B------:R-:W-:Y:S01]  /*a910*/  PRMT R48, R119, 0x5410, R107 ;  /* 0x0000541077307816 */ /* 0x000fe2000000006b */
[----:B------:R-:W-:Y:S01]  /*a920*/  FFMA.FTZ R112, R31, c[0x0][0x23c], -R155 ;  /* 0x00008f001f707a23 */ /* 0x000fe2000001089b */
[----:B------:R-:W-:Y:S04]  /*a930*/  PRMT R124, R117, 0x5410, R28 ;  /* 0x00005410757c7816 */ /* 0x000fe8000000001c */
[--C-:B------:R-:W-:Y:S01]  /*a940*/  SHF.R.U32.HI R28, RZ, 0x10, R3.reuse ;  /* 0x00000010ff1c7819 */ /* 0x100fe20000011603 */
[----:B------:R3:W2:Y:S01]  /*a950*/  MUFU.EX2 R137, R112 ;  /* 0x0000007000897308 */ /* 0x0006a20000000800 */
[----:B------:R-:W-:Y:S01]  /*a960*/  FMUL.FTZ R31, R0, R143 ;  /* 0x0000008f001f7220 */ /* 0x000fe20000410000 */
[----:B------:R-:W-:Y:S01]  /*a970*/  SHF.R.U32.HI R117, RZ, 0x18, R3 ;  /* 0x00000018ff757819 */ /* 0x000fe20000011603 */
[--C-:B------:R-:W-:Y:S01]  /*a980*/  HSET2.LE.AND R3, R127, R224.reuse, PT ;  /* 0x000000e07f037233 */ /* 0x100fe20003803000 */
[----:B------:R-:W-:Y:S01]  /*a990*/  LOP3.LUT R113, R28, 0xff, RZ, 0xc0, !PT ;  /* 0x000000ff1c717812 */ /* 0x000fe200078ec0ff */
[----:B------:R-:W-:Y:S01]  /*a9a0*/  FMUL.FTZ R28, R104, R140 ;  /* 0x0000008c681c7220 */ /* 0x000fe20000410000 */
[----:B------:R-:W-:Y:S01]  /*a9b0*/  PRMT R125, R116, 0x5410, R118 ;  /* 0x00005410747d7816 */ /* 0x000fe20000000076 */
[----:B----4-:R-:W-:Y:S01]  /*a9c0*/  FMUL.FTZ R29, R104, R141 ;  /* 0x0000008d681d7220 */ /* 0x010fe20000410000 */
[--C-:B------:R-:W-:Y:S01]  /*a9d0*/  HSET2.LE.AND R48, R48, R224.reuse, PT ;  /* 0x000000e030307233 */ /* 0x100fe20003803000 */
[----:B------:R-:W-:Y:S01]  /*a9e0*/  PRMT R113, R113, 0x5410, R117 ;  /* 0x0000541071717816 */ /* 0x000fe20000000075 */
[----:B------:R4:W-:Y:S01]  /*a9f0*/  MUFU.EX2 R162, R51 ;  /* 0x0000003300a27308 */ /* 0x0009e20000000800 */
[----:B------:R-:W-:Y:S01]  /*aa00*/  F2FP.PACK_AB R118, R184, R185 ;  /* 0x000000b9b876723e */ /* 0x000fe200000000ff */
[--C-:B------:R-:W-:Y:S01]  /*aa10*/  HSET2.LE.AND R107, R126, R224.reuse, PT ;  /* 0x000000e07e6b7233 */ /* 0x100fe20003803000 */
[----:B------:R-:W-:Y:S01]  /*aa20*/  F2FP.PACK_AB R116, R181, R182 ;  /* 0x000000b6b574723e */ /* 0x000fe200000000ff */
[-C--:B------:R-:W-:Y:S01]  /*aa30*/  HMMA.16816.F32 R28, R148, R114.reuse, R28 ;  /* 0x00000072941c723c */ /* 0x080fe2000000181c */
[----:B------:R-:W-:Y:S01]  /*aa40*/  LOP3.LUT R118, R3, R118, RZ, 0xc0, !PT ;  /* 0x0000007603767212 */ /* 0x000fe200078ec0ff */
[--C-:B------:R-:W-:Y:S01]  /*aa50*/  HSET2.LE.AND R3, R125, R224.reuse, PT ;  /* 0x000000e07d037233 */ /* 0x100fe20003803000 */
[----:B------:R-:W-:Y:S01]  /*aa60*/  LOP3.LUT R116, R48, R116, RZ, 0xc0, !PT ;  /* 0x0000007430747212 */ /* 0x000fe200078ec0ff */
[--C-:B------:R-:W-:Y:S01]  /*aa70*/  HSET2.LE.AND R48, R124, R224.reuse, PT ;  /* 0x000000e07c307233 */ /* 0x100fe20003803000 */
[----:B------:R-:W-:Y:S01]  /*aa80*/  F2FP.PACK_AB R119, R179, R180 ;  /* 0x000000b4b377723e */ /* 0x000fe200000000ff */
[--C-:B------:R-:W-:Y:S01]  /*aa90*/  HSET2.LE.AND R49, R113, R224.reuse, PT ;  /* 0x000000e071317233 */ /* 0x100fe20003803000 */
[----:B------:R-:W-:Y:S01]  /*aaa0*/  MUFU.EX2 R150, R45 ;  /* 0x0000002d00967308 */ /* 0x000fe20000000800 */
[----:B------:R-:W-:Y:S01]  /*aab0*/  HMMA.16816.F32 R96, R108, R114, R96 ;  /* 0x000000726c60723c */ /* 0x000fe20000001860 */
[----:B------:R-:W-:Y:S01]  /*aac0*/  F2FP.PACK_AB R117, R178, R177 ;  /* 0x000000b1b275723e */ /* 0x000fe200000000ff */
[----:B------:R-:W5:Y:S02]  /*aad0*/  LDSM.16.MT88.4 R108, [R192+0x6800] ;  /* 0x00680000c06c783b */ /* 0x000f640000004200 */
[----:B------:R-:W-:Y:S01]  /*aae0*/  LOP3.LUT R119, R107, R119, RZ, 0xc0, !PT ;  /* 0x000000776b777212 */ /* 0x000fe200078ec0ff */
[----:B------:R-:W-:Y:S01]  /*aaf0*/  FFMA.FTZ R155, R63, c[0x0][0x23c], -R155 ;  /* 0x00008f003f9b7a23 */ /* 0x000fe2000001089b */
[----:B------:R-:W-:Y:S01]  /*ab00*/  LOP3.LUT R117, R3, R117, RZ, 0xc0, !PT ;  /* 0x0000007503757212 */ /* 0x000fe200078ec0ff */
[--C-:B------:R-:W-:Y:S01]  /*ab10*/  HSET2.LE.AND R114, R129, R224.reuse, PT ;  /* 0x000000e081727233 */ /* 0x100fe20003803000 */
[----:B---3--:R-:W-:Y:S01]  /*ab20*/  F2FP.PACK_AB R112, R176, R175 ;  /* 0x000000afb070723e */ /* 0x008fe200000000ff */
[--C-:B------:R-:W-:Y:S01]  /*ab30*/  HSET2.LE.AND R115, R128, R224.reuse, PT ;  /* 0x000000e080737233 */ /* 0x100fe20003803000 */
[----:B------:R-:W-:Y:S02]  /*ab40*/  MUFU.EX2 R149, R46 ;  /* 0x0000002e00957308 */ /* 0x000fe40000000800 */
[----:B------:R-:W-:Y:S01]  /*ab50*/  F2FP.PACK_AB R113, R167, R174 ;  /* 0x000000aea771723e */ /* 0x000fe200000000ff */
[-C--:B-1----:R-:W-:Y:S01]  /*ab60*/  HMMA.16816.F32 R4, R116, R120.reuse, R4 ;  /* 0x000000787404723c */ /* 0x082fe20000001804 */
[----:B------:R-:W-:Y:S01]  /*ab70*/  F2FP.PACK_AB R3, R139, R173 ;  /* 0x000000ad8b03723e */ /* 0x000fe200000000ff */
[----:B------:R-:W-:Y:S01]  /*ab80*/  FFMA.FTZ R0, R0, R234, R187 ;  /* 0x000000ea00007223 */ /* 0x000fe200000100bb */
[----:B--2---:R-:W-:Y:S02]  /*ab90*/  F2FP.PACK_AB R36, R137, R138 ;  /* 0x0000008a8924723e */ /* 0x004fe400000000ff */
[----:B------:R-:W-:Y:S01]  /*aba0*/  LOP3.LUT R112, R48, R112, RZ, 0xc0, !PT ;  /* 0x0000007030707212 */ /* 0x000fe200078ec0ff */
[----:B------:R-:W-:Y:S01]  /*abb0*/  FADD.FTZ R0, R186, R0 ;  /* 0x00000000ba007221 */ /* 0x000fe20000010000 */
[----:B------:R-:W-:Y:S01]  /*abc0*/  LOP3.LUT R113, R49, R113, RZ, 0xc0, !PT ;  /* 0x0000007131717212 */ /* 0x000fe200078ec0ff */
[----:B------:R1:W2:Y:S01]  /*abd0*/  MUFU.EX2 R164, R37 ;  /* 0x0000002500a47308 */ /* 0x0002a20000000800 */
[----:B------:R-:W-:Y:S01]  /*abe0*/  LOP3.LUT R114, R114, R3, RZ, 0xc0, !PT ;  /* 0x0000000372727212 */ /* 0x000fe200078ec0ff */
[----:B----4-:R-:W3:Y:S02]  /*abf0*/  LDSM.16.MT88.4 R48, [R190+0x6800] ;  /* 0x00680000be30783b */ /* 0x010ee40000004200 */
[----:B------:R-:W-:Y:S02]  /*ac00*/  LOP3.LUT R115, R115, R36, RZ, 0xc0, !PT ;  /* 0x0000002473737212 */ /* 0x000fe400078ec0ff */
[----:B------:R-:W-:Y:S04]  /*ac10*/  IADD3 R3, R172, 0x1, RZ ;  /* 0x00000001ac037810 */ /* 0x000fe80007ffe0ff */
[----:B------:R-:W-:Y:S01]  /*ac20*/  MUFU.EX2 R160, R39 ;  /* 0x0000002700a07308 */ /* 0x000fe20000000800 */
[C---:B------:R-:W-:Y:S01]  /*ac30*/  HMMA.16816.F32 R8, R112.reuse, R120, R8 ;  /* 0x000000787008723c */ /* 0x040fe20000001808 */
[----:B------:R-:W-:Y:S05]  /*ac40*/  LOP3.LUT R3, R221, UR19, R3, 0x96, !PT ;  /* 0x00000013dd037c12 */ /* 0x000fea000f8e9603 */
[----:B------:R-:W-:Y:S02]  /*ac50*/  IMAD.WIDE.U32 R124, R3, -0x326172a9, RZ ;  /* 0xcd9e8d57037c7825 */ /* 0x000fe400078e00ff */
[-C--:B------:R-:W-:Y:S01]  /*ac60*/  HMMA.16816.F32 R12, R112, R122.reuse, R12 ;  /* 0x0000007a700c723c */ /* 0x080fe2000000180c */
[----:B------:R4:W2:Y:S03]  /*ac70*/  MUFU.EX2 R161, R38 ;  /* 0x0000002600a17308 */ /* 0x0008a60000000800 */
[----:B------:R-:W-:Y:S02]  /*ac80*/  LOP3.LUT R120, R125, UR13, R238, 0x96, !PT ;  /* 0x0000000d7d787c12 */ /* 0x000fe4000f8e96ee */
[----:B------:R-:W-:Y:S02]  /*ac90*/  LOP3.LUT R3, R169, UR11, R124, 0x96, !PT ;  /* 0x0000000ba9037c12 */ /* 0x000fe4000f8e967c */
[C---:B------:R-:W-:Y:S01]  /*aca0*/  HMMA.16816.F32 R16, R116.reuse, R122, R16 ;  /* 0x0000007a7410723c */ /* 0x040fe20000001810 */
[----:B-1----:R-:W-:Y:S02]  /*acb0*/  LOP3.LUT R37, R125, UR13, R236, 0x96, !PT ;  /* 0x0000000d7d257c12 */ /* 0x002fe4000f8e96ec */
[----:B------:R1:W-:Y:S01]  /*acc0*/  MUFU.EX2 R159, R40 ;  /* 0x00000028009f7308 */ /* 0x0003e20000000800 */
[----:B------:R-:W-:Y:S01]  /*acd0*/  LOP3.LUT R124, R171, UR11, R124, 0x96, !PT ;  /* 0x0000000bab7c7c12 */ /* 0x000fe2000f8e967c */
[----:B------:R-:W-:Y:S03]  /*ace0*/  IMAD.WIDE.U32 R120, R120, -0x2daee0ad, RZ ;  /* 0xd2511f5378787825 */ /* 0x000fe600078e00ff */
[-C--:B-----5:R-:W-:Y:S01]  /*acf0*/  HMMA.16816.F32 R68, R116, R108.reuse, R68 ;  /* 0x0000006c7444723c */ /* 0x0a0fe20000001844 */
[----:B------:R-:W-:Y:S03]  /*ad00*/  IMAD.WIDE.U32 R122, R3, -0x2daee0ad, RZ ;  /* 0xd2511f53037a7825 */ /* 0x000fe600078e00ff */
[----:B------:R-:W-:Y:S01]  /*ad10*/  LOP3.LUT R36, R121, UR10, R222, 0x96, !PT ;  /* 0x0000000a79247c12 */ /* 0x000fe2000f8e96de */
[----:B------:R-:W-:Y:S01]  /*ad20*/  IMAD.WIDE.U32 R126, R37, -0x2daee0ad, RZ ;  /* 0xd2511f53257e7825 */ /* 0x000fe200078e00ff */
[----:B------:R-:W-:Y:S01]  /*ad30*/  LOP3.LUT R120, R123, UR8, R120, 0x96, !PT ;  /* 0x000000087b787c12 */ /* 0x000fe2000f8e9678 */
[----:B------:R5:W1:Y:S01]  /*ad40*/  MUFU.EX2 R158, R41 ;  /* 0x00000029009e7308 */ /* 0x000a620000000800 */
[C---:B------:R-:W-:Y:S01]  /*ad50*/  HMMA.16816.F32 R72, R112.reuse, R108, R72 ;  /* 0x0000006c7048723c */ /* 0x040fe20000001848 */
[----:B------:R-:W-:Y:S03]  /*ad60*/  IMAD.WIDE.U32 R124, R124, -0x2daee0ad, RZ ;  /* 0xd2511f537c7c7825 */ /* 0x000fe600078e00ff */
[----:B------:R-:W-:Y:S01]  /*ad70*/  LOP3.LUT R3, R127, UR10, R226, 0x96, !PT ;  /* 0x0000000a7f037c12 */ /* 0x000fe2000f8e96e2 */
[----:B------:R-:W-:Y:S01]  /*ad80*/  IMAD.WIDE.U32 R128, R120, -0x326172a9, RZ ;  /* 0xcd9e8d5778807825 */ /* 0x000fe200078e00ff */
[----:B----4-:R-:W-:Y:S02]  /*ad90*/  LOP3.LUT R38, R125, UR8, R126, 0x96, !PT ;  /* 0x000000087d267c12 */ /* 0x010fe4000f8e967e */
[-C--:B------:R-:W-:Y:S01]  /*ada0*/  HMMA.16816.F32 R76, R112, R110.reuse, R76 ;  /* 0x0000006e704c723c */ /* 0x080fe2000000184c */
[----:B------:R-:W-:Y:S01]  /*adb0*/  IMAD.WIDE.U32 R36, R36, -0x326172a9, RZ ;  /* 0xcd9e8d5724247825 */ /* 0x000fe200078e00ff */
[----:B------:R4:W-:Y:S03]  /*adc0*/  MUFU.EX2 R157, R42 ;  /* 0x0000002a009d7308 */ /* 0x0009e60000000800 */
[----:B------:R-:W-:Y:S01]  /*add0*/  IMAD.WIDE.U32 R130, R38, -0x326172a9, RZ ;  /* 0xcd9e8d5726827825 */ /* 0x000fe200078e00ff */
[----:B------:R-:W-:Y:S02]  /*ade0*/  LOP3.LUT R37, R37, UR9, R168, 0x96, !PT ;  /* 0x0000000925257c12 */ /* 0x000fe4000f8e96a8 */
[C---:B------:R-:W-:Y:S01]  /*adf0*/  HMMA.16816.F32 R32, R116.reuse, R110, R32 ;  /* 0x0000006e7420723c */ /* 0x040fe20000001820 */
[----:B------:R-:W-:Y:S03]  /*ae00*/  IMAD.WIDE.U32 R120, R3, -0x326172a9, RZ ;  /* 0xcd9e8d5703787825 */ /* 0x000fe600078e00ff */
[----:B------:R-:W-:Y:S01]  /*ae10*/  LOP3.LUT R3, R129, UR7, R36, 0x96, !PT ;  /* 0x0000000781037c12 */ /* 0x000fe2000f8e9624 */
[----:B------:R-:W-:Y:S01]  /*ae20*/  IMAD.WIDE.U32 R36, R37, -0x2daee0ad, RZ ;  /* 0xd2511f5325247825 */ /* 0x000fe200078e00ff */
[----:B------:R-:W-:Y:S01]  /*ae30*/  LOP3.LUT R64, R131, UR7, R120, 0x96, !PT ;  /* 0x0000000783407c12 */ /* 0x000fe2000f8e9678 */
[----:B------:R2:W2:Y:S01]  /*ae40*/  MUFU.EX2 R156, R43 ;  /* 0x0000002b009c7308 */ /* 0x0004a20000000800 */
[-C--:B---3--:R-:W-:Y:S01]  /*ae50*/  HMMA.16816.F32 R80, R116, R48.reuse, R80 ;  /* 0x000000307450723c */ /* 0x088fe20000001850 */
[----:B------:R-:W-:Y:S03]  /*ae60*/  LOP3.LUT R38, R121, UR9, R170, 0x96, !PT ;  /* 0x0000000979267c12 */ /* 0x000fe6000f8e96aa */
[----:B------:R-:W-:Y:S01]  /*ae70*/  IMAD.WIDE.U32 R126, R3, -0x2daee0ad, RZ ;  /* 0xd2511f53037e7825 */ /* 0x000fe200078e00ff */
[----:B------:R-:W-:Y:S03]  /*ae80*/  LOP3.LUT R122, R37, UR6, R122, 0x96, !PT ;  /* 0x00000006257a7c12 */ /* 0x000fe6000f8e967a */
[C---:B------:R-:W-:Y:S01]  /*ae90*/  HMMA.16816.F32 R20, R112.reuse, R48, R20 ;  /* 0x000000307014723c */ /* 0x040fe20000001814 */
[----:B------:R-:W-:Y:S01]  /*aea0*/  IMAD.WIDE.U32 R38, R38, -0x2daee0ad, RZ ;  /* 0xd2511f5326267825 */ /* 0x000fe200078e00ff */
[----:B------:R3:W2:Y:S02]  /*aeb0*/  MUFU.EX2 R151, R44 ;  /* 0x0000002c00977308 */ /* 0x0006a40000000800 */
[----:B-1----:R-:W-:Y:S01]  /*aec0*/  LOP3.LUT R40, R127, UR4, R36, 0x96, !PT ;  /* 0x000000047f287c12 */ /* 0x002fe2000f8e9624 */
[----:B------:R-:W-:Y:S01]  /*aed0*/  IMAD.WIDE.U32 R132, R64, -0x2daee0ad, RZ ;  /* 0xd2511f5340847825 */ /* 0x000fe200078e00ff */
[----:B------:R-:W-:Y:S02]  /*aee0*/  LOP3.LUT R124, R39, UR6, R124, 0x96, !PT ;  /* 0x00000006277c7c12 */ /* 0x000fe4000f8e967c */
[-C--:B------:R-:W-:Y:S01]  /*aef0*/  HMMA.16816.F32 R84, R112, R50.reuse, R84 ;  /* 0x000000327054723c */ /* 0x080fe20000001854 */
[----:B------:R-:W-:Y:S03]  /*af00*/  IMAD.WIDE.U32 R122, R122, -0x326172a9, RZ ;  /* 0xcd9e8d577a7a7825 */ /* 0x000fe600078e00ff */
[----:B------:R-:W-:Y:S01]  /*af10*/  LOP3.LUT R108, R133, UR4, R38, 0x96, !PT ;  /* 0x00000004856c7c12 */ /* 0x000fe2000f8e9626 */
[----:B-----5:R-:W-:Y:S01]  /*af20*/  IMAD.WIDE.U32 R40, R40, -0x326172a9, RZ ;  /* 0xcd9e8d5728287825 */ /* 0x020fe200078e00ff */
[----:B------:R-:W1:Y:S01]  /*af30*/  LDSM.16.MT88.4 R36, [R191+0x6800] ;  /* 0x00680000bf24783b */ /* 0x000e620000004200 */
[----:B------:R-:W5:Y:S01]  /*af40*/  MUFU.EX2 R148, R65 ;  /* 0x0000004100947308 */ /* 0x000f620000000800 */
[C---:B------:R-:W-:Y:S01]  /*af50*/  HMMA.16816.F32 R88, R116.reuse, R50, R88 ;  /* 0x000000327458723c */ /* 0x040fe20000001858 */
[----:B------:R-:W-:Y:S03]  /*af60*/  IMAD.WIDE.U32 R108, R108, -0x326172a9, RZ ;  /* 0xcd9e8d576c6c7825 */ /* 0x000fe600078e00ff */
[----:B------:R-:W-:Y:S01]  /*af70*/  SHF.R.U32.HI R110, RZ, 0x10, R40 ;  /* 0x00000010ff6e7819 */ /* 0x000fe20000011628 */
[----:B------:R-:W-:Y:S01]  /*af80*/  IMAD.WIDE.U32 R124, R124, -0x326172a9, RZ ;  /* 0xcd9e8d577c7c7825 */ /* 0x000fe200078e00ff */
[--C-:B------:R-:W-:Y:S02]  /*af90*/  SHF.R.U32.HI R48, RZ, 0x10, R108.reuse ;  /* 0x00000010ff307819 */ /* 0x100fe4000001166c */
[----:B------:R-:W-:Y:S01]  /*afa0*/  LOP3.LUT R3, R108, 0xffff, RZ, 0xc0, !PT ;  /* 0x0000ffff6c037812 */ /* 0x000fe200078ec0ff */
[----:B------:R-:W-:Y:S03]  /*afb0*/  MUFU.EX2 R145, R66 ;  /* 0x0000004200917308 */ /* 0x000fe60000000800 */
[----:B------:R-:W-:Y:S02]  /*afc0*/  SHF.R.U32.HI R49, RZ, 0x18, R108 ;  /* 0x00000018ff317819 */ /* 0x000fe4000001166c */
[----:B------:R-:W-:Y:S02]  /*afd0*/  SHF.R.U32.HI R111, RZ, 0x18, R40 ;  /* 0x00000018ff6f7819 */ /* 0x000fe40000011628 */
[C---:B------:R-:W-:Y:S02]  /*afe0*/  LOP3.LUT R64, R40.reuse, 0xffff, RZ, 0xc0, !PT ;  /* 0x0000ffff28407812 */ /* 0x040fe400078ec0ff */
[----:B------:R-:W-:Y:S01]  /*aff0*/  LOP3.LUT R120, R40, 0xff, RZ, 0xc0, !PT ;  /* 0x000000ff28787812 */ /* 0x000fe200078ec0ff */
[----:B------:R-:W-:Y:S01]  /*b000*/  MUFU.EX2 R144, R67 ;  /* 0x0000004300907308 */ /* 0x000fe20000000800 */
[----:B------:R-:W-:Y:S02]  /*b010*/  LOP3.LUT R40, R41, UR15, R122, 0x96, !PT ;  /* 0x0000000f29287c12 */ /* 0x000fe4000f8e967a */
[----:B------:R-:W-:Y:S02]  /*b020*/  SHF.R.U32.HI R41, RZ, 0x8, R3 ;  /* 0x00000008ff297819 */ /* 0x000fe40000011603 */
[----:B------:R-:W-:Y:S02]  /*b030*/  LOP3.LUT R3, R48, 0xff, RZ, 0xc0, !PT ;  /* 0x000000ff30037812 */ /* 0x000fe400078ec0ff */
[----:B----4-:R-:W-:Y:S02]  /*b040*/  LOP3.LUT R42, R110, 0xff, RZ, 0xc0, !PT ;  /* 0x000000ff6e2a7812 */ /* 0x010fe400078ec0ff */
[----:B------:R-:W-:Y:S01]  /*b050*/  PRMT R110, R3, 0x5410, R49 ;  /* 0x00005410036e7816 */ /* 0x000fe20000000031 */
[----:B------:R-:W-:Y:S01]  /*b060*/  MUFU.EX2 R153, R153 ;  /* 0x0000009900997308 */ /* 0x000fe20000000800 */
[----:B------:R-:W4:Y:S01]  /*b070*/  LDSM.16.MT88.4 R48, [R189+0x7000] ;  /* 0x00700000bd30783b */ /* 0x000f220000004200 */
[----:B------:R-:W-:Y:S02]  /*b080*/  PRMT R111, R42, 0x5410, R111 ;  /* 0x000054102a6f7816 */ /* 0x000fe4000000006f */
[----:B------:R-:W-:Y:S02]  /*b090*/  LOP3.LUT R107, R108, 0xff, RZ, 0xc0, !PT ;  /* 0x000000ff6c6b7812 */ /* 0x000fe400078ec0ff */
[----:B------:R-:W-:Y:S02]  /*b0a0*/  LOP3.LUT R108, R109, UR15, R124, 0x96, !PT ;  /* 0x0000000f6d6c7c12 */ /* 0x000fe4000f8e967c */
[----:B------:R-:W-:Y:S01]  /*b0b0*/  PRMT R109, R107, 0x5410, R41 ;  /* 0x000054106b6d7816 */ /* 0x000fe20000000029 */
[-C--:B-1----:R-:W-:Y:S01]  /*b0c0*/  HMMA.16816.F32 R24, R116, R36.reuse, R24 ;  /* 0x000000247418723c */ /* 0x082fe20000001818 */
[----:B--2---:R-:W-:Y:S01]  /*b0d0*/  SHF.R.U32.HI R43, RZ, 0x8, R64 ;  /* 0x00000008ff2b7819 */ /* 0x004fe20000011640 */
[----:B------:R-:W-:Y:S01]  /*b0e0*/  MUFU.EX2 R67, R56 ;  /* 0x0000003800437308 */ /* 0x000fe20000000800 */
[----:B------:R-:W-:Y:S02]  /*b0f0*/  LOP3.LUT R41, R40, 0xffff, RZ, 0xc0, !PT ;  /* 0x0000ffff28297812 */ /* 0x000fe400078ec0ff */
[----:B---3--:R-:W-:Y:S02]  /*b100*/  LOP3.LUT R44, R108, 0xff, RZ, 0xc0, !PT ;  /* 0x000000ff6c2c7812 */ /* 0x008fe400078ec0ff */
[----:B------:R-:W-:Y:S01]  /*b110*/  PRMT R120, R120, 0x5410, R43 ;  /* 0x0000541078787816 */ /* 0x000fe2000000002b */
[C---:B------:R-:W-:Y:S01]  /*b120*/  HMMA.16816.F32 R92, R112.reuse, R36, R92 ;  /* 0x00000024705c723c */ /* 0x040fe2000000185c */
[----:B------:R-:W-:Y:S03]  /*b130*/  SHF.R.U32.HI R43, RZ, 0x8, R41 ;  /* 0x00000008ff2b7819 */ /* 0x000fe60000011629 */
[----:B------:R-:W-:Y:S01]  /*b140*/  LOP3.LUT R107, R40, 0xff, RZ, 0xc0, !PT ;  /* 0x000000ff286b7812 */ /* 0x000fe200078ec0ff */
[----:B------:R-:W-:Y:S01]  /*b150*/  MUFU.EX2 R66, R57 ;  /* 0x0000003900427308 */ /* 0x000fe20000000800 */
[----:B------:R-:W-:Y:S02]  /*b160*/  LOP3.LUT R3, R108, 0xffff, RZ, 0xc0, !PT ;  /* 0x0000ffff6c037812 */ /* 0x000fe400078ec0ff */
[-C--:B------:R-:W-:Y:S01]  /*b170*/  HMMA.16816.F32 R28, R112, R38.reuse, R28 ;  /* 0x00000026701c723c */ /* 0x080fe2000000181c */
[--C-:B------:R-:W-:Y:S03]  /*b180*/  SHF.R.U32.HI R42, RZ, 0x10, R40.reuse ;  /* 0x00000010ff2a7819 */ /* 0x100fe60000011628 */
[----:B------:R-:W-:Y:S02]  /*b190*/  SHF.R.U32.HI R64, RZ, 0x18, R40 ;  /* 0x00000018ff407819 */ /* 0x000fe40000011628 */
[----:B------:R-:W-:Y:S01]  /*b1a0*/  SHF.R.U32.HI R40, RZ, 0x10, R108 ;  /* 0x00000010ff287819 */ /* 0x000fe2000001166c */
[----:B------:R-:W-:Y:S01]  /*b1b0*/  MUFU.EX2 R65, R58 ;  /* 0x0000003a00417308 */ /* 0x000fe20000000800 */
[----:B------:R-:W-:Y:S01]  /*b1c0*/  HMMA.16816.F32 R96, R116, R38, R96 ;  /* 0x000000267460723c */ /* 0x000fe20000001860 */
[----:B------:R-:W-:Y:S03]  /*b1d0*/  SHF.R.U32.HI R41, RZ, 0x8, R3 ;  /* 0x00000008ff297819 */ /* 0x000fe60000011603 */
[----:B------:R-:W-:Y:S02]  /*b1e0*/  LOP3.LUT R3, R40, 0xff, RZ, 0xc0, !PT ;  /* 0x000000ff28037812 */ /* 0x000fe400078ec0ff */
[----:B------:R-:W-:Y:S01]  /*b1f0*/  PRMT R40, R107, 0x5410, R43 ;  /* 0x000054106b287816 */ /* 0x000fe2000000002b */
[--C-:B------:R-:W-:Y:S01]  /*b200*/  HSET2.LE.AND R43, R111, R224.reuse, PT ;  /* 0x000000e06f2b7233 */ /* 0x100fe20003803000 */
[----:B------:R-:W-:Y:S01]  /*b210*/  LOP3.LUT R42, R42, 0xff, RZ, 0xc0, !PT ;  /* 0x000000ff2a2a7812 */ /* 0x000fe200078ec0ff */
[----:B------:R-:W-:Y:S01]  /*b220*/  FFMA.FTZ R107, R52, c[0x0][0x23c], -R152 ;  /* 0x00008f00346b7a23 */ /* 0x000fe20000010898 */
[----:B------:R-:W-:Y:S02]  /*b230*/  MUFU.EX2 R60, R60 ;  /* 0x0000003c003c7308 */ /* 0x000fe40000000800 */
[----:B------:R-:W-:Y:S01]  /*b240*/  SHF.R.U32.HI R108, RZ, 0x18, R108 ;  /* 0x00000018ff6c7819 */ /* 0x000fe2000001166c */
[--C-:B------:R-:W-:Y:S01]  /*b250*/  HSET2.LE.AND R40, R40, R224.reuse, PT ;  /* 0x000000e028287233 */ /* 0x100fe20003803000 */
[----:B------:R-:W-:Y:S01]  /*b260*/  PRMT R44, R44, 0x5410, R41 ;  /* 0x000054102c2c7816 */ /* 0x000fe20000000029 */
[--C-:B------:R-:W-:Y:S01]  /*b270*/  HSET2.LE.AND R38, R109, R224.reuse, PT ;  /* 0x000000e06d267233 */ /* 0x100fe20003803000 */
[----:B------:R-:W-:Y:S01]  /*b280*/  PRMT R64, R42, 0x5410, R64 ;  /* 0x000054102a407816 */ /* 0x000fe20000000040 */
[--C-:B------:R-:W-:Y:S01]  /*b290*/  HSET2.LE.AND R42, R120, R224.reuse, PT ;  /* 0x000000e0782a7233 */ /* 0x100fe20003803000 */
[----:B------:R-:W-:Y:S01]  /*b2a0*/  F2FP.PACK_AB R36, R164, R136 ;  /* 0x00000088a424723e */ /* 0x000fe200000000ff */
[--C-:B------:R-:W-:Y:S01]  /*b2b0*/  HSET2.LE.AND R37, R44, R224.reuse, PT ;  /* 0x000000e02c257233 */ /* 0x100fe20003803000 */
[----:B------:R-:W-:Y:S01]  /*b2c0*/  PRMT R108, R3, 0x5410, R108 ;  /* 0x00005410036c7816 */ /* 0x000fe2000000006c */
[--C-:B------:R-:W-:Y:S01]  /*b2d0*/  HSET2.LE.AND R41, R64, R224.reuse, PT ;  /* 0x000000e040297233 */ /* 0x100fe20003803000 */
[----:B------:R-:W-:Y:S01]  /*b2e0*/  F2FP.PACK_AB R3, R166, R183 ;  /* 0x000000b7a603723e */ /* 0x000fe200000000ff */
[----:B------:R-:W1:Y:S01]  /*b2f0*/  LDSM.16.MT88.4 R44, [R192+0x7000] ;  /* 0x00700000c02c783b */ /* 0x000e620000004200 */
[----:B------:R-:W-:Y:S01]  /*b300*/  LOP3.LUT R40, R40, R36, RZ, 0xc0, !PT ;  /* 0x0000002428287212 */ /* 0x000fe200078ec0ff */
[--C-:B------:R-:W-:Y:S01]  /*b310*/  HSET2.LE.AND R39, R110, R224.reuse, PT ;  /* 0x000000e06e277233 */ /* 0x100fe20003803000 */
[----:B------:R-:W-:Y:S01]  /*b320*/  F2FP.PACK_AB R36, R160, R161 ;  /* 0x000000a1a024723e */ /* 0x000fe200000000ff */
[----:B------:R-:W-:Y:S01]  /*b330*/  MUFU.EX2 R146, R107 ;  /* 0x0000006b00927308 */ /* 0x000fe20000000800 */
[----:B------:R-:W-:Y:S01]  /*b340*/  F2FP.PACK_AB R52, R158, R159 ;  /* 0x0000009f9e34723e */ /* 0x000fe200000000ff */
[----:B------:R-:W-:Y:S01]  /*b350*/  FFMA.FTZ R152, R53, c[0x0][0x23c], -R152 ;  /* 0x00008f0035987a23 */ /* 0x000fe20000010898 */
[----:B------:R-:W-:Y:S02]  /*b360*/  LOP3.LUT R42, R42, R3, RZ, 0xc0, !PT ;  /* 0x000000032a2a7212 */ /* 0x000fe400078ec0ff */
[----:B------:R-:W-:Y:S02]  /*b370*/  F2FP.PACK_AB R3, R162, R163 ;  /* 0x000000a3a203723e */ /* 0x000fe400000000ff */
[----:B------:R-:W-:Y:S02]  /*b380*/  LOP3.LUT R41, R41, R36, RZ, 0xc0, !PT ;  /* 0x0000002429297212 */ /* 0x000fe400078ec0ff */
[----:B------:R-:W-:Y:S01]  /*b390*/  LOP3.LUT R36, R37, R52, RZ, 0xc0, !PT ;  /* 0x0000003425247212 */ /* 0x000fe200078ec0ff */
[--C-:B------:R-:W-:Y:S01]  /*b3a0*/  HSET2.LE.AND R37, R108, R224.reuse, PT ;  /* 0x000000e06c257233 */ /* 0x100fe20003803000 */
[----:B------:R-:W-:Y:S01]  /*b3b0*/  LOP3.LUT R43, R43, R3, RZ, 0xc0, !PT ;  /* 0x000000032b2b7212 */ /* 0x000fe200078ec0ff */
[----:B------:R-:W2:Y:S01]  /*b3c0*/  LDSM.16.MT88.4 R108, [R190+0x7000] ;  /* 0x00700000be6c783b */ /* 0x000ea20000004200 */
[----:B------:R-:W-:Y:S01]  /*b3d0*/  F2FP.PACK_AB R52, R156, R157 ;  /* 0x0000009d9c34723e */ /* 0x000fe200000000ff */
[----:B------:R3:W-:Y:S01]  /*b3e0*/  MUFU.EX2 R107, R54 ;  /* 0x00000036006b7308 */ /* 0x0007e20000000800 */
[----:B------:R-:W-:Y:S02]  /*b3f0*/  F2FP.PACK_AB R3, R150, R151 ;  /* 0x000000979603723e */ /* 0x000fe400000000ff */
[----:B------:R-:W-:Y:S01]  /*b400*/  LOP3.LUT R37, R37, R52, RZ, 0xc0, !PT ;  /* 0x0000003425257212 */ /* 0x000fe200078ec0ff */
[-C--:B----4-:R-:W-:Y:S01]  /*b410*/  HMMA.16816.F32 R4, R40, R48.reuse, R4 ;  /* 0x000000302804723c */ /* 0x090fe20000001804 */
[----:B------:R-:W-:Y:S02]  /*b420*/  F2FP.PACK_AB R52, R147, R149 ;  /* 0x000000959334723e */ /* 0x000fe400000000ff */
[----:B------:R-:W-:Y:S02]  /*b430*/  LOP3.LUT R38, R38, R3, RZ, 0xc0, !PT ;  /* 0x0000000326267212 */ /* 0x000fe400078ec0ff */
[----:B------:R-:W-:Y:S01]  /*b440*/  LOP3.LUT R39, R39, R52, RZ, 0xc0, !PT ;  /* 0x0000003427277212 */ /* 0x000fe200078ec0ff */
[----:B------:R-:W4:Y:S06]  /*b450*/  MUFU.EX2 R152, R152 ;  /* 0x0000009800987308 */ /* 0x000f2c0000000800 */
[C---:B------:R-:W-:Y:S04]  /*b460*/  HMMA.16816.F32 R8, R36.reuse, R48, R8 ;  /* 0x000000302408723c */ /* 0x040fe80000001808 */
[----:B------:R2:W2:Y:S03]  /*b470*/  MUFU.EX2 R64, R59 ;  /* 0x0000003b00407308 */ /* 0x0004a60000000800 */
[----:B------:R-:W-:Y:S01]  /*b480*/  LOP3.LUT R48, R123, UR5, R128, 0x96, !PT ;  /* 0x000000057b307c12 */ /* 0x000fe2000f8e9680 */
[-C--:B------:R-:W-:Y:S04]  /*b490*/  HMMA.16816.F32 R12, R36, R50.reuse, R12 ;  /* 0x00000032240c723c */ /* 0x080fe8000000180c */
[----:B------:R-:W-:Y:S02]  /*b4a0*/  IMAD.WIDE.U32 R48, R48, -0x2daee0ad, RZ ;  /* 0xd2511f5330307825 */ /* 0x000fe400078e00ff */
[----:B------:R-:W2:Y:S02]  /*b4b0*/  MUFU.EX2 R154, R154 ;  /* 0x0000009a009a7308 */ /* 0x000ea40000000800 */
[C---:B------:R-:W-:Y:S01]  /*b4c0*/  HMMA.16816.F32 R16, R40.reuse, R50, R16 ;  /* 0x000000322810723c */ /* 0x040fe20000001810 */
[----:B------:R-:W-:Y:S03]  /*b4d0*/  LOP3.LUT R3, R49, UR14, R126, 0x96, !PT ;  /* 0x0000000e31037c12 */ /* 0x000fe6000f8e967e */
[C---:B---3--:R-:W-:Y:S02]  /*b4e0*/  LOP3.LUT R54, R48.reuse, 0xff, RZ, 0xc0, !PT ;  /* 0x000000ff30367812 */ /* 0x048fe400078ec0ff */
[----:B------:R-:W-:Y:S02]  /*b4f0*/  SHF.R.U32.HI R53, RZ, 0x18, R48 ;  /* 0x00000018ff357819 */ /* 0x000fe40000011630 */
[-C--:B-1----:R-:W-:Y:S01]  /*b500*/  HMMA.16816.F32 R68, R40, R44.reuse, R68 ;  /* 0x0000002c2844723c */ /* 0x082fe20000001844 */
[----:B------:R-:W-:Y:S01]  /*b510*/  LOP3.LUT R50, R125, UR5, R130, 0x96, !PT ;  /* 0x000000057d327c12 */ /* 0x000fe2000f8e9682 */
[----:B------:R-:W-:Y:S01]  /*b520*/  MUFU.EX2 R62, R62 ;  /* 0x0000003e003e7308 */ /* 0x000fe20000000800 */
[----:B------:R-:W-:Y:S01]  /*b530*/  LDSM.16.MT88.4 R124, [R189+0x7800] ;  /* 0x00780000bd7c783b */ /* 0x000fe20000004200 */
[----:B------:R-:W-:Y:S02]  /*b540*/  LOP3.LUT R49, R48, 0xffff, RZ, 0xc0, !PT ;  /* 0x0000ffff30317812 */ /* 0x000fe400078ec0ff */
[----:B------:R-:W-:Y:S01]  /*b550*/  IMAD.WIDE.U32 R50, R50, -0x2daee0ad, RZ ;  /* 0xd2511f5332327825 */ /* 0x000fe200078e00ff */
[----:B------:R-:W-:Y:S01]  /*b560*/  SHF.R.U32.HI R52, RZ, 0x10, R48 ;  /* 0x00000010ff347819 */ /* 0x000fe20000011630 */
[C---:B------:R-:W-:Y:S03]  /*b570*/  HMMA.16816.F32 R72, R36.reuse, R44, R72 ;  /* 0x0000002c2448723c */ /* 0x040fe60000001848 */
[----:B------:R-:W-:Y:S01]  /*b580*/  LDSM.16.MT88.4 R128, [R192+0x7800] ;  /* 0x00780000c080783b */ /* 0x000fe20000004200 */
[----:B------:R-:W-:Y:S01]  /*b590*/  LOP3.LUT R48, R51, UR14, R132, 0x96, !PT ;  /* 0x0000000e33307c12 */ /* 0x000fe2000f8e9684 */
[----:B------:R-:W1:Y:S01]  /*b5a0*/  MUFU.EX2 R155, R155 ;  /* 0x0000009b009b7308 */ /* 0x000e620000000800 */
[----:B------:R-:W-:Y:S02]  /*b5b0*/  LOP3.LUT R55, R50, 0xffff, RZ, 0xc0, !PT ;  /* 0x0000ffff32377812 */ /* 0x000fe400078ec0ff */
[-C--:B------:R-:W-:Y:S01]  /*b5c0*/  HMMA.16816.F32 R76, R36, R46.reuse, R76 ;  /* 0x0000002e244c723c */ /* 0x080fe2000000184c */
[----:B------:R-:W-:Y:S03]  /*b5d0*/  SHF.R.U32.HI R51, RZ, 0x8, R49 ;  /* 0x00000008ff337819 */ /* 0x000fe60000011631 */
[----:B------:R-:W-:Y:S02]  /*b5e0*/  LOP3.LUT R49, R52, 0xff, RZ, 0xc0, !PT ;  /* 0x000000ff34317812 */ /* 0x000fe400078ec0ff */
[----:B------:R-:W-:Y:S02]  /*b5f0*/  PRMT R54, R54, 0x5410, R51 ;  /* 0x0000541036367816 */ /* 0x000fe40000000033 */
[C---:B------:R-:W-:Y:S01]  /*b600*/  HMMA.16816.F32 R32, R40.reuse, R46, R32 ;  /* 0x0000002e2820723c */ /* 0x040fe20000001820 */
[----:B------:R-:W3:Y:S03]  /*b610*/  LDSM.16.MT88.4 R44, [R191+0x7000] ;  /* 0x00700000bf2c783b */ /* 0x000ee60000004200 */
[----:B--2---:R-:W-:Y:S02]  /*b620*/  PRMT R59, R49, 0x5410, R53 ;  /* 0x00005410313b7816 */ /* 0x004fe40000000035 */
[C---:B------:R-:W-:Y:S02]  /*b630*/  LOP3.LUT R51, R3.reuse, 0xff, RZ, 0xc0, !PT ;  /* 0x000000ff03337812 */ /* 0x040fe400078ec0ff */
[-C--:B------:R-:W-:Y:S01]  /*b640*/  HMMA.16816.F32 R80, R40, R108.reuse, R80 ;  /* 0x0000006c2850723c */ /* 0x080fe20000001850 */
[----:B------:R-:W-:Y:S03]  /*b650*/  SHF.R.U32.HI R53, RZ, 0x8, R55 ;  /* 0x00000008ff357819 */ /* 0x000fe60000011637 */
[--C-:B------:R-:W-:Y:S02]  /*b660*/  SHF.R.U32.HI R56, RZ, 0x10, R50.reuse ;  /* 0x00000010ff387819 */ /* 0x100fe40000011632 */
[----:B------:R-:W-:Y:S02]  /*b670*/  LOP3.LUT R58, R50, 0xff, RZ, 0xc0, !PT ;  /* 0x000000ff323a7812 */ /* 0x000fe400078ec0ff */
[C---:B------:R-:W-:Y:S01]  /*b680*/  HMMA.16816.F32 R20, R36.reuse, R108, R20 ;  /* 0x0000006c2414723c */ /* 0x040fe20000001814 */
[----:B------:R-:W-:Y:S03]  /*b690*/  LOP3.LUT R52, R56, 0xff, RZ, 0xc0, !PT ;  /* 0x000000ff38347812 */ /* 0x000fe600078ec0ff */
[----:B------:R-:W-:Y:S02]  /*b6a0*/  PRMT R58, R58, 0x5410, R53 ;  /* 0x000054103a3a7816 */ /* 0x000fe40000000035 */
[----:B------:R-:W-:Y:S01]  /*b6b0*/  SHF.R.U32.HI R57, RZ, 0x18, R50 ;  /* 0x00000018ff397819 */ /* 0x000fe20000011632 */
[----:B------:R-:W-:Y:S01]  /*b6c0*/  IMAD.MOV.U32 R108, RZ, RZ, R2 ;  /* 0x000000ffff6c7224 */ /* 0x000fe200078e0002 */
[-C--:B------:R-:W-:Y:S01]  /*b6d0*/  HMMA.16816.F32 R84, R36, R110.reuse, R84 ;  /* 0x0000006e2454723c */ /* 0x080fe20000001854 */
[----:B------:R-:W-:Y:S03]  /*b6e0*/  SHF.R.U32.HI R50, RZ, 0x10, R3 ;  /* 0x00000010ff327819 */ /* 0x000fe60000011603 */
[----:B------:R-:W-:Y:S01]  /*b6f0*/  PRMT R57, R52, 0x5410, R57 ;  /* 0x0000541034397816 */ /* 0x000fe20000000039 */
[--C-:B------:R-:W-:Y:S01]  /*b700*/  HSET2.LE.AND R142, R58, R224.reuse, PT ;  /* 0x000000e03a8e7233 */ /* 0x100fe20003803000 */
[----:B------:R-:W-:Y:S02]  /*b710*/  LOP3.LUT R50, R50, 0xff, RZ, 0xc0, !PT ;  /* 0x000000ff32327812 */ /* 0x000fe400078ec0ff */
[C---:B------:R-:W-:Y:S01]  /*b720*/  HMMA.16816.F32 R88, R40.reuse, R110, R88 ;  /* 0x0000006e2858723c */ /* 0x040fe20000001858 */
[----:B------:R-:W-:Y:S03]  /*b730*/  LOP3.LUT R49, R3, 0xffff, RZ, 0xc0, !PT ;  /* 0x0000ffff03317812 */ /* 0x000fe600078ec0ff */
[----:B------:R-:W-:Y:S01]  /*b740*/  SHF.R.U32.HI R3, RZ, 0x18, R3 ;  /* 0x00000018ff037819 */ /* 0x000fe20000011603 */
[--C-:B------:R-:W-:Y:S01]  /*b750*/  HSET2.LE.AND R143, R57, R224.reuse, PT ;  /* 0x000000e0398f7233 */ /* 0x100fe20003803000 */
[----:B------:R-:W-:Y:S02]  /*b760*/  SHF.R.U32.HI R49, RZ, 0x8, R49 ;  /* 0x00000008ff317819 */ /* 0x000fe40000011631 */
[----:B------:R-:W-:Y:S01]  /*b770*/  PRMT R52, R50, 0x5410, R3 ;  /* 0x0000541032347816 */ /* 0x000fe20000000003 */
[-C--:B---3--:R-:W-:Y:S03]  /*b780*/  HMMA.16816.F32 R24, R40, R44.reuse, R24 ;  /* 0x0000002c2818723c */ /* 0x088fe60000001818 */
[--C-:B------:R-:W-:Y:S01]  /*b790*/  HSET2.LE.AND R50, R54, R224.reuse, PT ;  /* 0x000000e036327233 */ /* 0x100fe20003803000 */
[C---:B------:R-:W-:Y:S02]  /*b7a0*/  LOP3.LUT R3, R48.reuse, 0xffff, RZ, 0xc0, !PT ;  /* 0x0000ffff30037812 */ /* 0x040fe400078ec0ff */
[----:B------:R-:W-:Y:S01]  /*b7b0*/  PRMT R53, R51, 0x5410, R49 ;  /* 0x0000541033357816 */ /* 0x000fe20000000031 */
[--C-:B------:R-:W-:Y:S01]  /*b7c0*/  HSET2.LE.AND R51, R59, R224.reuse, PT ;  /* 0x000000e03b337233 */ /* 0x100fe20003803000 */
[C---:B------:R-:W-:Y:S01]  /*b7d0*/  HMMA.16816.F32 R92, R36.reuse, R44, R92 ;  /* 0x0000002c245c723c */ /* 0x040fe2000000185c */
[----:B------:R-:W-:Y:S06]  /*b7e0*/  LOP3.LUT R49, R48, 0xff, RZ, 0xc0, !PT ;  /* 0x000000ff30317812 */ /* 0x000fec00078ec0ff */
[----:B------:R-:W-:Y:S01]  /*b7f0*/  SHF.R.U32.HI R45, RZ, 0x8, R3 ;  /* 0x00000008ff2d7819 */ /* 0x000fe20000011603 */
[-C--:B------:R-:W-:Y:S01]  /*b800*/  HMMA.16816.F32 R28, R36, R46.reuse, R28 ;  /* 0x0000002e241c723c */ /* 0x080fe2000000181c */
[--C-:B------:R-:W-:Y:S01]  /*b810*/  SHF.R.U32.HI R44, RZ, 0x10, R48.reuse ;  /* 0x00000010ff2c7819 */ /* 0x100fe20000011630 */
[----:B------:R-:W2:Y:S02]  /*b820*/  LDSM.16.MT88.4 R36, [R190+0x7800] ;  /* 0x00780000be24783b */ /* 0x000ea40000004200 */
[----:B------:R-:W-:Y:S02]  /*b830*/  SHF.R.U32.HI R48, RZ, 0x18, R48 ;  /* 0x00000018ff307819 */ /* 0x000fe40000011630 */
[----:B------:R-:W-:Y:S02]  /*b840*/  LOP3.LUT R44, R44, 0xff, RZ, 0xc0, !PT ;  /* 0x000000ff2c2c7812 */ /* 0x000fe400078ec0ff */
[----:B------:R-:W-:Y:S01]  /*b850*/  HMMA.16816.F32 R96, R40, R46, R96 ;  /* 0x0000002e2860723c */ /* 0x000fe20000001860 */
[----:B------:R-:W-:Y:S03]  /*b860*/  PRMT R45, R49, 0x5410, R45 ;  /* 0x00005410312d7816 */ /* 0x000fe6000000002d */
[----:B-----5:R-:W-:Y:S01]  /*b870*/  F2FP.PACK_AB R3, R148, R165 ;  /* 0x000000a59403723e */ /* 0x020fe200000000ff */
[--C-:B------:R-:W-:Y:S01]  /*b880*/  HSET2.LE.AND R49, R52, R224.reuse, PT ;  /* 0x000000e034317233 */ /* 0x100fe20003803000 */
[----:B------:R-:W-:Y:S01]  /*b890*/  PRMT R141, R44, 0x5410, R48 ;  /* 0x000054102c8d7816 */ /* 0x000fe20000000030 */
[--C-:B------:R-:W-:Y:S01]  /*b8a0*/  HSET2.LE.AND R48, R53, R224.reuse, PT ;  /* 0x000000e035307233 */ /* 0x100fe20003803000 */
[----:B------:R-:W-:Y:S01]  /*b8b0*/  LOP3.LUT R50, R50, R3, RZ, 0xc0, !PT ;  /* 0x0000000332327212 */ /* 0x000fe200078ec0ff */
[--C-:B------:R-:W-:Y:S03]  /*b8c0*/  HSET2.LE.AND R140, R45, R224.reuse, PT ;  /* 0x000000e02d8c7233 */ /* 0x100fe60003803000 */
[----:B----4-:R-:W-:Y:S01]  /*b8d0*/  F2FP.PACK_AB R3, R152, R146 ;  /* 0x000000929803723e */ /* 0x010fe200000000ff */
[----:B------:R-:W-:Y:S01]  /*b8e0*/  HSET2.LE.AND R141, R141, R224, PT ;  /* 0x000000e08d8d7233 */ /* 0x000fe20003803000 */
[----:B------:R-:W-:Y:S02]  /*b8f0*/  F2FP.PACK_AB R44, R144, R145 ;  /* 0x00000091902c723e */ /* 0x000fe400000000ff */
[----:B------:R-:W-:Y:S02]  /*b900*/  F2FP.PACK_AB R45, R153, R107 ;  /* 0x0000006b992d723e */ /* 0x000fe400000000ff */
[----:B------:R-:W-:Y:S02]  /*b910*/  LOP3.LUT R48, R48, R3, RZ, 0xc0, !PT ;  /* 0x0000000330307212 */ /* 0x000fe400078ec0ff */
[----:B------:R-:W-:Y:S02]  /*b920*/  LOP3.LUT R51, R51, R44, RZ, 0xc0, !PT ;  /* 0x0000002c33337212 */ /* 0x000fe400078ec0ff */
[----:B------:R-:W-:Y:S02]  /*b930*/  LOP3.LUT R49, R49, R45, RZ, 0xc0, !PT ;  /* 0x0000002d31317212 */ /* 0x000fe400078ec0ff */
[----:B------:R-:W-:Y:S02]  /*b940*/  F2FP.PACK_AB R52, R66, R67 ;  /* 0x000000434234723e */ /* 0x000fe400000000ff */
[----:B------:R-:W-:Y:S02]  /*b950*/  F2FP.PACK_AB R3, R64, R65 ;  /* 0x000000414003723e */ /* 0x000fe400000000ff */
[----:B------:R-:W-:Y:S01]  /*b960*/  F2FP.PACK_AB R40, R154, R60 ;  /* 0x0000003c9a28723e */ /* 0x000fe200000000ff */
[-C--:B------:R-:W-:Y:S01]  /*b970*/  HMMA.16816.F32 R112, R48, R124.reuse, R4 ;  /* 0x0000007c3070723c */ /* 0x080fe20000001804 */
[----:B-1----:R-:W-:Y:S01]  /*b980*/  F2FP.PACK_AB R41, R155, R62 ;  /* 0x0000003e9b29723e */ /* 0x002fe200000000ff */
[----:B------:R-:W1:Y:S01]  /*b990*/  LDSM.16.MT88.4 R4, [R191+0x7800] ;  /* 0x00780000bf04783b */ /* 0x000e620000004200 */
[----:B------:R-:W-:Y:S02]  /*b9a0*/  LOP3.LUT R140, R140, R52, RZ, 0xc0, !PT ;  /* 0x000000348c8c7212 */ /* 0x000fe400078ec0ff */
[----:B------:R-:W-:Y:S01]  /*b9b0*/  LOP3.LUT R141, R141, R3, RZ, 0xc0, !PT ;  /* 0x000000038d8d7212 */ /* 0x000fe200078ec0ff */
[----:B------:R-:W-:Y:S01]  /*b9c0*/  FFMA.FTZ R3, R104, R233, R206 ;  /* 0x000000e968037223 */ /* 0x000fe200000100ce */
[----:B------:R-:W-:Y:S01]  /*b9d0*/  LOP3.LUT R142, R142, R40, RZ, 0xc0, !PT ;  /* 0x000000288e8e7212 */ /* 0x000fe200078ec0ff */
[----:B------:R-:W-:Y:S01]  /*b9e0*/  IMAD.MOV.U32 R104, RZ, RZ, R102 ;  /* 0x000000ffff687224 */ /* 0x000fe200078e0066 */
[----:B------:R-:W-:Y:S03]  /*b9f0*/  LOP3.LUT R143, R143, R41, RZ, 0xc0, !PT ;  /* 0x000000298f8f7212 */ /* 0x000fe600078ec0ff */
[----:B------:R-:W-:Y:S04]  /*ba00*/  FADD.FTZ R3, R205, R3 ;  /* 0x00000003cd037221 */ /* 0x000fe80000010000 */
[C---:B------:R-:W-:Y:S07]  /*ba10*/  HMMA.16816.F32 R116, R140.reuse, R124, R8 ;  /* 0x0000007c8c74723c */ /* 0x040fee0000001808 */
[----:B------:R-:W-:Y:S01]  /*ba20*/  FFMA.FTZ R8, R105, R232, R212 ;  /* 0x000000e869087223 */ /* 0x000fe200000100d4 */
        /* <DEDUP_REMOVED lines=47> */
[----:B------:R-:W-:Y:S04]  /*bd20*/  FADD.FTZ R3, R162, R3 ;  /* 0x00000003a2037221 */ /* 0x000fe80000010000 */
        /* <DEDUP_REMOVED lines=29> */
.L_x_1255:
        /* <DEDUP_REMOVED lines=13> */
[----:B-----5:R-:W-:Y:S01]  /*bfd0*/  FADD.FTZ R0, R0, R233 ;  /* 0x000000e900007221 */ /* 0x020fe20000010000 */
[----:B--2---:R-:W-:-:S04]  /*bfe0*/  SHF.R.S32.HI R39, RZ, 0x1f, R62 ;  /* 0x0000001fff277819 */ /* 0x004fc8000001143e */
[----:B------:R-:W2:Y:S01]  /*bff0*/  SHFL.BFLY PT, R8, R0, 0x1, 0x1f ;  /* 0x0c201f0000087f89 */ /* 0x000ea200000e0000 */
[CC--:B------:R-:W-:Y:S02]  /*c000*/  LEA.HI R34, R39.reuse, R62.reuse, RZ, 0x2 ;  /* 0x0000003e27227211 */ /* 0x0c0fe400078f10ff */
[----:B------:R-:W-:Y:S02]  /*c010*/  LEA.HI R39, R39, R62, RZ, 0x5 ;  /* 0x0000003e27277211 */ /* 0x000fe400078f28ff */
[----:B------:R-:W-:Y:S01]  /*c020*/  SHF.R.S32.HI R9, RZ, 0x1f, R34 ;  /* 0x0000001fff097819 */ /* 0x000fe20000011422 */
[----:B-1----:R-:W-:Y:S02]  /*c030*/  FADD.FTZ R36, R3, R5 ;  /* 0x0000000503247221 */ /* 0x002fe40000010000 */
[----:B------:R-:W1:Y:S01]  /*c040*/  SHFL.BFLY PT, R3, R6, 0x1, 0x1f ;  /* 0x0c201f0006037f89 */ /* 0x000e6200000e0000 */
[----:B---3--:R-:W-:Y:S01]  /*c050*/  FADD.FTZ R35, R4, R7 ;  /* 0x0000000704237221 */ /* 0x008fe20000010000 */
[----:B------:R-:W-:Y:S01]  /*c060*/  MOV R7, 0x3f800000 ;  /* 0x3f80000000077802 */ /* 0x000fe20000000f00 */
[----:B------:R-:W-:Y:S01]  /*c070*/  @P0 IMAD.WIDE.U32 R4, R250, c[0x0][0x1e8], RZ ;  /* 0x00007a00fa040a25 */ /* 0x000fe200078e00ff */
[----:B------:R-:W-:-:S02]  /*c080*/  FSETP.NE.FTZ.AND P5, PT, R36, RZ, PT ;  /* 0x000000ff2400720b */ /* 0x000fc40003fb5000 */
[----:B------:R-:W-:Y:S01]  /*c090*/  FSETP.NE.FTZ.AND P6, PT, R35, RZ, PT ;  /* 0x000000ff2300720b */ /* 0x000fe20003fd5000 */
[----:B------:R-:W-:Y:S01]  /*c0a0*/  @P0 IMAD R61, R250, c[0x0][0x1ec], R5 ;  /* 0x00007b00fa3d0a24 */ /* 0x000fe200078e0205 */
[----:B------:R-:W-:Y:S01]  /*c0b0*/  @P0 MOV R60, R4 ;  /* 0x00000004003c0202 */ /* 0x000fe20000000f00 */
[----:B--2---:R-:W-:Y:S01]  /*c0c0*/  FADD.FTZ R37, R0, R8 ;  /* 0x0000000800257221 */ /* 0x004fe20000010000 */
[----:B------:R-:W-:Y:S01]  /*c0d0*/  SHF.R.S32.HI R0, RZ, 0x2, R34 ;  /* 0x00000002ff007819 */ /* 0x000fe20000011422 */
[----:B------:R-:W-:Y:S01]  /*c0e0*/  IMAD.MOV.U32 R5, RZ, RZ, 0x3f800000 ;  /* 0x3f800000ff057424 */ /* 0x000fe200078e00ff */
[----:B------:R-:W-:Y:S02]  /*c0f0*/  MOV R8, 0x3f800000 ;  /* 0x3f80000000087802 */ /* 0x000fe40000000f00 */
[----:B------:R-:W-:Y:S02]  /*c100*/  FSETP.NE.FTZ.AND P4, PT, R37, RZ, PT ;  /* 0x000000ff2500720b */ /* 0x000fe40003f95000 */
[----:B------:R-:W-:-:S02]  /*c110*/  LEA.HI R9, R9, R0, RZ, 0x3 ;  /* 0x0000000009097211 */ /* 0x000fc400078f18ff */
[----:B------:R-:W2:Y:S02]  /*c120*/  @P5 MUFU.RCP R8, R36 ;  /* 0x0000002400085308 */ /* 0x000ea40000001000 */
[----:B------:R-:W-:Y:S01]  /*c130*/  LOP3.LUT R9, R9, 0xfffffff8, RZ, 0xc0, !PT ;  /* 0xfffffff809097812 */ /* 0x000fe200078ec0ff */
[----:B-1----:R-:W-:Y:S01]  /*c140*/  FADD.FTZ R38, R6, R3 ;  /* 0x0000000306267221 */ /* 0x002fe20000010000 */
[----:B------:R-:W-:-:S04]  /*c150*/  MOV R3, 0x3f800000 ;  /* 0x3f80000000037802 */ /* 0x000fc80000000f00 */
[----:B------:R-:W1:Y:S01]  /*c160*/  @P6 MUFU.RCP R7, R35 ;  /* 0x0000002300076308 */ /* 0x000e620000001000 */
[----:B------:R-:W-:Y:S02]  /*c170*/  IADD3 R9, R0, -R9, RZ ;  /* 0x8000000900097210 */ /* 0x000fe40007ffe0ff */
[----:B------:R-:W-:-:S05]  /*c180*/  FSETP.NE.FTZ.AND P3, PT, R38, RZ, PT ;  /* 0x000000ff2600720b */ /* 0x000fca0003f75000 */
[----:B------:R-:W-:Y:S01]  /*c190*/  @P4 MUFU.RCP R3, R37 ;  /* 0x0000002500034308 */ /* 0x000fe20000001000 */
[----:B--2---:R-:W-:-:S04]  /*c1a0*/  FMUL.FTZ R4, R8, c[0x0][0x2dc] ;  /* 0x0000b70008047a20 */ /* 0x004fc80000410000 */
[C---:B------:R-:W-:Y:S02]  /*c1b0*/  FMUL.FTZ R114, R4.reuse, R114 ;  /* 0x0000007204727220 */ /* 0x040fe40000410000 */
[C---:B------:R-:W-:Y:S01]  /*c1c0*/  FMUL.FTZ R8, R4.reuse, R115 ;  /* 0x0000007304087220 */ /* 0x040fe20000410000 */
[----:B------:R-:W2:Y:S01]  /*c1d0*/  @P3 MUFU.RCP R5, R38 ;  /* 0x0000002600053308 */ /* 0x000ea20000001000 */
[----:B-1----:R-:W-:Y:S01]  /*c1e0*/  FMUL.FTZ R0, R7, c[0x0][0x2dc] ;  /* 0x0000b70007007a20 */ /* 0x002fe20000410000 */
[----:B------:R-:W-:Y:S01]  /*c1f0*/  MOV R7, 0xfffffff0 ;  /* 0xfffffff000077802 */ /* 0x000fe20000000f00 */
[----:B------:R-:W-:Y:S01]  /*c200*/  FMUL.FTZ R126, R4, R126 ;  /* 0x0000007e047e7220 */ /* 0x000fe20000410000 */
[----:B------:R-:W-:Y:S01]  /*c210*/  F2FP.PACK_AB R8, R8, R114 ;  /* 0x000000720808723e */ /* 0x000fe200000000ff */
[C---:B------:R-:W-:Y:S02]  /*c220*/  FMUL.FTZ R112, R0.reuse, R112 ;  /* 0x0000007000707220 */ /* 0x040fe40000410000 */
[----:B------:R-:W-:-:S02]  /*c230*/  FMUL.FTZ R31, R0, R113 ;  /* 0x00000071001f7220 */ /* 0x000fc40000410000 */
[C---:B------:R-:W-:Y:S02]  /*c240*/  FMUL.FTZ R124, R0.reuse, R124 ;  /* 0x0000007c007c7220 */ /* 0x040fe40000410000 */
[C---:B------:R-:W-:Y:S01]  /*c250*/  FMUL.FTZ R125, R0.reuse, R125 ;  /* 0x0000007d007d7220 */ /* 0x040fe20000410000 */
[----:B------:R-:W-:Y:S01]  /*c260*/  F2FP.PACK_AB R31, R31, R112 ;  /* 0x000000701f1f723e */ /* 0x000fe200000000ff */
[C---:B------:R-:W-:Y:S02]  /*c270*/  FMUL.FTZ R68, R0.reuse, R68 ;  /* 0x0000004400447220 */ /* 0x040fe40000410000 */
[C---:B------:R-:W-:Y:S02]  /*c280*/  FMUL.FTZ R30, R0.reuse, R69 ;  /* 0x00000045001e7220 */ /* 0x040fe40000410000 */
[C---:B------:R-:W-:Y:S02]  /*c290*/  FMUL.FTZ R128, R0.reuse, R128 ;  /* 0x0000008000807220 */ /* 0x040fe40000410000 */
        /* <DEDUP_REMOVED lines=14> */
[----:B--2---:R-:W-:Y:S01]  /*c380*/  FMUL.FTZ R0, R5, c[0x0][0x2dc] ;  /* 0x0000b70005007a20 */ /* 0x004fe20000410000 */
[----:B------:R-:W-:Y:S01]  /*c390*/  F2FP.PACK_AB R5, R125, R124 ;  /* 0x0000007c7d05723e */ /* 0x000fe200000000ff */
[----:B------:R-:W-:Y:S01]  /*c3a0*/  FMUL.FTZ R3, R3, c[0x0][0x2dc] ;  /* 0x0000b70003037a20 */ /* 0x000fe20000410000 */
[----:B------:R-:W-:Y:S01]  /*c3b0*/  F2FP.PACK_AB R12, R12, R96 ;  /* 0x000000600c0c723e */ /* 0x000fe200000000ff */
[C---:B------:R-:W-:Y:S02]  /*c3c0*/  FMUL.FTZ R118, R0.reuse, R118 ;  /* 0x0000007600767220 */ /* 0x040fe40000410000 */
[C---:B------:R-:W-:Y:S02]  /*c3d0*/  FMUL.FTZ R119, R0.reuse, R119 ;  /* 0x0000007700777220 */ /* 0x040fe40000410000 */
        /* <DEDUP_REMOVED lines=20> */
[----:B------:R-:W-:Y:S01]  /*c520*/  LOP3.LUT R0, R9, 0x1, RZ, 0xc0, !PT ;  /* 0x0000000109007812 */ /* 0x000fe200078ec0ff */
[----:B------:R-:W-:Y:S01]  /*c530*/  FMUL.FTZ R116, R3, R116 ;  /* 0x0000007403747220 */ /* 0x000fe20000410000 */
[----:B------:R-:W-:Y:S01]  /*c540*/  F2FP.PACK_AB R13, R13, R94 ;  /* 0x0000005e0d0d723e */ /* 0x000fe200000000ff */
[C---:B------:R-:W-:Y:S01]  /*c550*/  FMUL.FTZ R33, R3.reuse, R117 ;  /* 0x0000007503217220 */ /* 0x040fe20000410000 */
[----:B------:R-:W-:Y:S01]  /*c560*/  ISETP.NE.U32.AND P1, PT, R0, 0x1, PT ;  /* 0x000000010000780c */ /* 0x000fe20003f25070 */
[C---:B------:R-:W-:Y:S01]  /*c570*/  FMUL.FTZ R120, R3.reuse, R120 ;  /* 0x0000007803787220 */ /* 0x040fe20000410000 */
[----:B------:R-:W-:Y:S01]  /*c580*/  LOP3.LUT R0, R34, 0x3ffffffc, RZ, 0xc0, !PT ;  /* 0x3ffffffc22007812 */ /* 0x000fe200078ec0ff */
[C---:B------:R-:W-:Y:S01]  /*c590*/  FMUL.FTZ R32, R3.reuse, R121 ;  /* 0x0000007903207220 */ /* 0x040fe20000410000 */
[----:B------:R-:W-:Y:S01]  /*c5a0*/  SHF.R.S32.HI R34, RZ, 0x5, R39 ;  /* 0x00000005ff227819 */ /* 0x000fe20000011427 */
[C---:B------:R-:W-:Y:S01]  /*c5b0*/  FMUL.FTZ R72, R3.reuse, R72 ;  /* 0x0000004803487220 */ /* 0x040fe20000410000 */
[----:B------:R-:W-:Y:S01]  /*c5c0*/  IADD3 R0, -R0, R62, RZ ;  /* 0x0000003e00007210 */ /* 0x000fe20007ffe1ff */
[----:B------:R-:W-:Y:S01]  /*c5d0*/  FMUL.FTZ R28, R3, R73 ;  /* 0x00000049031c7220 */ /* 0x000fe20000410000 */
[----:B------:R-:W-:Y:S01]  /*c5e0*/  SEL R7, R7, 0x10, !P1 ;  /* 0x0000001007077807 */ /* 0x000fe20004800000 */
[C---:B------:R-:W-:Y:S01]  /*c5f0*/  FMUL.FTZ R76, R3.reuse, R76 ;  /* 0x0000004c034c7220 */ /* 0x040fe20000410000 */
[----:B------:R-:W-:Y:S01]  /*c600*/  LEA R0, R34, R0, 0x9 ;  /* 0x0000000022007211 */ /* 0x000fe200078e48ff */
[----:B------:R-:W-:Y:S01]  /*c610*/  FMUL.FTZ R27, R3, R77 ;  /* 0x0000004d031b7220 */ /* 0x000fe20000410000 */
[----:B------:R-:W-:Y:S01]  /*c620*/  R2P PR, R9, 0x6 ;  /* 0x0000000609007804 */ /* 0x000fe20000000000 */
[----:B------:R-:W-:Y:S01]  /*c630*/  FMUL.FTZ R132, R3, R132 ;  /* 0x0000008403847220 */ /* 0x000fe20000410000 */
[----:B------:R-:W-:Y:S01]  /*c640*/  F2FP.PACK_AB R33, R33, R116 ;  /* 0x000000742121723e */ /* 0x000fe200000000ff */
        /* <DEDUP_REMOVED lines=11> */
[----:B------:R-:W-:Y:S01]  /*c700*/  FMUL.FTZ R10, R3, R141 ;  /* 0x0000008d030a7220 */ /* 0x000fe20000410000 */
[----:B------:R-:W-:Y:S01]  /*c710*/  SHF.L.U32 R3, R9, 0x6, RZ ;  /* 0x0000000609037819 */ /* 0x000fe200000006ff */
[----:B------:R-:W-:Y:S01]  /*c720*/  FMUL.FTZ R6, R4, R127 ;  /* 0x0000007f04067220 */ /* 0x000fe20000410000 */
[----:B------:R-:W-:Y:S01]  /*c730*/  F2FP.PACK_AB R14, R14, R92 ;  /* 0x0000005c0e0e723e */ /* 0x000fe200000000ff */
[C---:B------:R-:W-:Y:S01]  /*c740*/  FMUL.FTZ R70, R4.reuse, R70 ;  /* 0x0000004604467220 */ /* 0x040fe20000410000 */
[----:B------:R-:W-:Y:S01]  /*c750*/  LOP3.LUT R3, R3, 0x1c0, RZ, 0xc0, !PT ;  /* 0x000001c003037812 */ /* 0x000fe200078ec0ff */
[----:B------:R-:W-:Y:S01]  /*c760*/  FMUL.FTZ R29, R4, R71 ;  /* 0x00000047041d7220 */ /* 0x000fe20000410000 */
[----:B------:R-:W-:Y:S01]  /*c770*/  F2FP.PACK_AB R6, R6, R126 ;  /* 0x0000007e0606723e */ /* 0x000fe200000000ff */
[C---:B------:R-:W-:Y:S01]  /*c780*/  FMUL.FTZ R130, R4.reuse, R130 ;  /* 0x0000008204827220 */ /* 0x040fe20000410000 */
[----:B------:R-:W-:Y:S01]  /*c790*/  LEA.HI R3, R3, R3, RZ, 0x1d ;  /* 0x0000000303037211 */ /* 0x000fe200078fe8ff */
[C---:B------:R-:W-:Y:S01]  /*c7a0*/  FMUL.FTZ R22, R4.reuse, R131 ;  /* 0x0000008304167220 */ /* 0x040fe20000410000 */
[----:B------:R-:W-:Y:S01]  /*c7b0*/  F2FP.PACK_AB R29, R29, R70 ;  /* 0x000000461d1d723e */ /* 0x000fe200000000ff */
[----:B------:R-:W-:Y:S01]  /*c7c0*/  FMUL.FTZ R82, R4, R82 ;  /* 0x0000005204527220 */ /* 0x000fe20000410000 */
[----:B------:R-:W-:Y:S01]  /*c7d0*/  F2FP.PACK_AB R10, R10, R140 ;  /* 0x0000008c0a0a723e */ /* 0x000fe200000000ff */
[----:B------:R-:W-:Y:S01]  /*c7e0*/  IMAD.U32 R0, R0, 0x2, R3 ;  /* 0x0000000200007824 */ /* 0x000fe200078e0003 */
[----:B------:R-:W-:Y:S01]  /*c7f0*/  F2FP.PACK_AB R22, R22, R130 ;  /* 0x000000821616723e */ /* 0x000fe200000000ff */
[C---:B------:R-:W-:Y:S01]  /*c800*/  FMUL.FTZ R25, R4.reuse, R83 ;  /* 0x0000005304197220 */ /* 0x040fe20000410000 */
[----:B------:R-:W-:Y:S01]  /*c810*/  F2FP.PACK_AB R9, R143, R142 ;  /* 0x0000008e8f09723e */ /* 0x000fe200000000ff */
[----:B------:R-:W-:Y:S01]  /*c820*/  FMUL.FTZ R90, R4, R90 ;  /* 0x0000005a045a7220 */ /* 0x000fe20000410000 */
[----:B------:R-:W-:Y:S01]  /*c830*/  SHF.L.U32 R3, R0, 0x1, RZ ;  /* 0x0000000100037819 */ /* 0x000fe200000006ff */
[C---:B------:R-:W-:Y:S01]  /*c840*/  FMUL.FTZ R17, R4.reuse, R91 ;  /* 0x0000005b04117220 */ /* 0x040fe20000410000 */
[----:B------:R-:W-:Y:S01]  /*c850*/  MOV R0, 0x20 ;  /* 0x0000002000007802 */ /* 0x000fe20000000f00 */
[C---:B------:R-:W-:Y:S01]  /*c860*/  FMUL.FTZ R138, R4.reuse, R138 ;  /* 0x0000008a048a7220 */ /* 0x040fe20000410000 */
[----:B------:R-:W-:Y:S01]  /*c870*/  F2FP.PACK_AB R25, R25, R82 ;  /* 0x000000521919723e */ /* 0x000fe200000000ff */
[C---:B------:R-:W-:Y:S01]  /*c880*/  FMUL.FTZ R18, R4.reuse, R139 ;  /* 0x0000008b04127220 */ /* 0x040fe20000410000 */
[----:B------:R1:W-:Y:S01]  /*c890*/  STS [R3+0x400], R8 ;  /* 0x0004000803007388 */ /* 0x0003e20000000800 */
[C---:B------:R-:W-:Y:S01]  /*c8a0*/  FMUL.FTZ R98, R4.reuse, R98 ;  /* 0x0000006204627220 */ /* 0x040fe20000410000 */
[----:B------:R-:W-:Y:S01]  /*c8b0*/  F2FP.PACK_AB R17, R17, R90 ;  /* 0x0000005a1111723e */ /* 0x000fe200000000ff */
[----:B------:R-:W-:Y:S01]  /*c8c0*/  FMUL.FTZ R11, R4, R99 ;  /* 0x00000063040b7220 */ /* 0x000fe20000410000 */
[----:B------:R-:W-:Y:S01]  /*c8d0*/  IADD3 R4, R3, R7, RZ ;  /* 0x0000000703047210 */ /* 0x000fe20007ffe0ff */
[----:B------:R-:W-:Y:S01]  /*c8e0*/  STS [R3], R31 ;  /* 0x0000001f03007388 */ /* 0x000fe20000000800 */
[----:B------:R-:W-:-:S02]  /*c8f0*/  F2FP.PACK_AB R18, R18, R138 ;  /* 0x0000008a1212723e */ /* 0x000fc400000000ff */
[----:B------:R-:W-:Y:S01]  /*c900*/  F2FP.PACK_AB R11, R11, R98 ;  /* 0x000000620b0b723e */ /* 0x000fe200000000ff */
[----:B------:R2:W-:Y:S04]  /*c910*/  STS [R4+0x400], R6 ;  /* 0x0004000604007388 */ /* 0x0005e80000000800 */
[----:B------:R3:W-:Y:S04]  /*c920*/  STS [R4], R5 ;  /* 0x0000000504007388 */ /* 0x0007e80000000800 */
[----:B------:R-:W-:Y:S04]  /*c930*/  STS [R3+0x2000], R33 ;  /* 0x0020002103007388 */ /* 0x000fe80000000800 */
[----:B------:R4:W-:Y:S01]  /*c940*/  STS [R3+0x2400], R118 ;  /* 0x0024007603007388 */ /* 0x0009e20000000800 */
[----:B-1----:R-:W-:-:S03]  /*c950*/  SEL R8, R0, 0xffffffe0, !P1 ;  /* 0xffffffe000087807 */ /* 0x002fc60004800000 */
[----:B------:R-:W-:Y:S01]  /*c960*/  STS [R4+0x2000], R32 ;  /* 0x0020002004007388 */ /* 0x000fe20000000800 */
[C---:B------:R-:W-:Y:S02]  /*c970*/  IADD3 R0, R3.reuse, 0x40, RZ ;  /* 0x0000004003007810 */ /* 0x040fe40007ffe0ff */
[C---:B------:R-:W-:Y:S01]  /*c980*/  @P2 IADD3 R0, R3.reuse, -0x40, RZ ;  /* 0xffffffc003002810 */ /* 0x040fe20007ffe0ff */
[----:B------:R-:W-:Y:S01]  /*c990*/  STS [R4+0x2400], R122 ;  /* 0x0024007a04007388 */ /* 0x000fe20000000800 */
[----:B------:R-:W-:Y:S02]  /*c9a0*/  ISETP.NE.AND P2, PT, R40, RZ, PT ;  /* 0x000000ff2800720c */ /* 0x000fe40003f45270 */
[-C--:B--2---:R-:W-:Y:S02]  /*c9b0*/  IADD3 R6, R3, R8.reuse, RZ ;  /* 0x0000000803067210 */ /* 0x084fe40007ffe0ff */
[----:B---3--:R-:W-:-:S03]  /*c9c0*/  IADD3 R5, R4, R8, RZ ;  /* 0x0000000804057210 */ /* 0x008fc60007ffe0ff */
[----:B------:R1:W-:Y:S04]  /*c9d0*/  STS [R6], R30 ;  /* 0x0000001e06007388 */ /* 0x0003e80000000800 */
[----:B------:R-:W-:Y:S01]  /*c9e0*/  STS [R6+0x400], R29 ;  /* 0x0004001d06007388 */ /* 0x000fe20000000800 */
[----:B----4-:R-:W-:-:S03]  /*c9f0*/  IADD3 R3, R8, 0x400, R0 ;  /* 0x0000040008037810 */ /* 0x010fc60007ffe000 */
[----:B------:R-:W-:Y:S04]  /*ca00*/  STS [R5], R23 ;  /* 0x0000001705007388 */ /* 0x000fe80000000800 */
[----:B------:R-:W-:Y:S04]  /*ca10*/  STS [R5+0x400], R22 ;  /* 0x0004001605007388 */ /* 0x000fe80000000800 */
[----:B------:R-:W-:Y:S04]  /*ca20*/  STS [R6+0x2000], R28 ;  /* 0x0020001c06007388 */ /* 0x000fe80000000800 */
[----:B------:R2:W-:Y:S04]  /*ca30*/  STS [R6+0x2400], R74 ;  /* 0x0024004a06007388 */ /* 0x0005e80000000800 */
[----:B------:R-:W-:Y:S01]  /*ca40*/  STS [R5+0x2000], R27 ;  /* 0x0020001b05007388 */ /* 0x000fe20000000800 */
[----:B-1----:R-:W1:Y:S03]  /*ca50*/  LDC.U8 R30, c[0x0][0x328] ;  /* 0x0000ca00ff1e7b82 */ /* 0x002e660000000000 */
[----:B------:R3:W-:Y:S04]  /*ca60*/  STS [R5+0x2400], R78 ;  /* 0x0024004e05007388 */ /* 0x0007e80000000800 */
[----:B------:R-:W-:Y:S04]  /*ca70*/  STS [R0], R26 ;  /* 0x0000001a00007388 */ /* 0x000fe80000000800 */
[----:B------:R-:W-:Y:S04]  /*ca80*/  STS [R0+0x400], R25 ;  /* 0x0004001900007388 */ /* 0x000fe80000000800 */
[----:B------:R-:W4:Y:S01]  /*ca90*/  S2R R32, SR_CTAID.Y ;  /* 0x0000000000207919 */ /* 0x000f220000002600 */
[C---:B--2---:R-:W-:Y:S01]  /*caa0*/  IMAD.IADD R6, R7.reuse, 0x1, R3 ;  /* 0x0000000107067824 */ /* 0x044fe200078e0203 */
[----:B------:R-:W-:-:S02]  /*cab0*/  IADD3 R3, R7, R0, RZ ;  /* 0x0000000007037210 */ /* 0x000fc40007ffe0ff */
[----:B-1----:R-:W-:-:S03]  /*cac0*/  @!P2 ISETP.NE.AND P1, PT, R30, RZ, PT ;  /* 0x000000ff1e00a20c */ /* 0x002fc60003f25270 */
[----:B------:R-:W-:Y:S01]  /*cad0*/  STS [R3], R20 ;  /* 0x0000001403007388 */ /* 0x000fe20000000800 */
[----:B------:R-:W-:Y:S02]  /*cae0*/  IADD3 R4, R8, R3, RZ ;  /* 0x0000000308047210 */ /* 0x000fe40007ffe0ff */
[----:B---3--:R-:W-:Y:S01]  /*caf0*/  @P2 MOV R5, c[0x0][0x210] ;  /* 0x0000840000052a02 */ /* 0x008fe20000000f00 */
[----:B------:R1:W-:Y:S04]  /*cb00*/  STS [R3+0x400], R17 ;  /* 0x0004001103007388 */ /* 0x0003e80000000800 */
[----:B------:R-:W-:Y:S04]  /*cb10*/  STS [R0+0x2000], R24 ;  /* 0x0020001800007388 */ /* 0x000fe80000000800 */
[----:B------:R2:W-:Y:S04]  /*cb20*/  STS [R0+0x2400], R21 ;  /* 0x0024001500007388 */ /* 0x0005e80000000800 */
[----:B------:R3:W-:Y:S04]  /*cb30*/  STS [R3+0x2000], R16 ;  /* 0x0020001003007388 */ /* 0x0007e80000000800 */
[----:B------:R5:W-:Y:S01]  /*cb40*/  STS [R3+0x2400], R15 ;  /* 0x0024000f03007388 */ /* 0x000be20000000800 */
[----:B-1----:R-:W-:-:S02]  /*cb50*/  MOV R17, 0x7f800000 ;  /* 0x7f80000000117802 */ /* 0x002fc40000000f00 */
[----:B--2---:R-:W-:Y:S02]  /*cb60*/  IADD3 R0, R8, R0, RZ ;  /* 0x0000000008007210 */ /* 0x004fe40007ffe0ff */
[----:B------:R-:W1:Y:S01]  /*cb70*/  @P6 MUFU.LG2 R8, R35 ;  /* 0x0000002300086308 */ /* 0x000e620000000c00 */
[----:B---3--:R-:W-:Y:S02]  /*cb80*/  MOV R16, 0x7f800000 ;  /* 0x7f80000000107802 */ /* 0x008fe40000000f00 */
[----:B------:R-:W-:Y:S01]  /*cb90*/  STS [R0], R19 ;  /* 0x0000001300007388 */ /* 0x000fe20000000800 */
[----:B-----5:R-:W-:-:S03]  /*cba0*/  @P2 IMAD R3, R5, c[0x0][0x214], RZ ;  /* 0x0000850005032a24 */ /* 0x020fc600078e02ff */
[----:B------:R2:W-:Y:S01]  /*cbb0*/  STS [R0+0x400], R18 ;  /* 0x0004001200007388 */ /* 0x0005e20000000800 */
[----:B------:R-:W-:Y:S02]  /*cbc0*/  @!P2 MOV R5, c[0x0][0x214] ;  /* 0x000085000005aa02 */ /* 0x000fe40000000f00 */
[----:B------:R-:W-:Y:S01]  /*cbd0*/  MOV R15, 0x7f800000 ;  /* 0x7f800000000f7802 */ /* 0x000fe20000000f00 */
[----:B------:R-:W-:Y:S01]  /*cbe0*/  STS [R4], R12 ;  /* 0x0000000c04007388 */ /* 0x000fe20000000800 */
[----:B------:R-:W-:Y:S02]  /*cbf0*/  @!P2 SEL R3, R5, c[0x0][0x234], !P1 ;  /* 0x00008d000503aa07 */ /* 0x000fe40004800000 */
[----:B------:R-:W-:Y:S01]  /*cc00*/  ISETP.NE.AND P1, PT, R30, RZ, PT ;  /* 0x000000ff1e00720c */ /* 0x000fe20003f25270 */
[----:B------:R3:W-:Y:S01]  /*cc10*/  STS [R6], R11 ;  /* 0x0000000b06007388 */ /* 0x0007e20000000800 */
[----:B----4-:R-:W-:Y:S01]  /*cc20*/  @!P0 SHF.R.S32.HI R5, RZ, 0x1f, R32 ;  /* 0x0000001fff058819 */ /* 0x010fe20000011420 */
[----:B-1----:R-:W-:Y:S01]  /*cc30*/  @P6 FMUL.FTZ R8, R8, 0.69314718246459960938 ;  /* 0x3f31721808086820 */ /* 0x002fe20000410000 */
[----:B------:R-:W-:Y:S01]  /*cc40*/  ISETP.EQ.AND P1, PT, R40, RZ, P1 ;  /* 0x000000ff2800720c */ /* 0x000fe20000f22270 */
[----:B------:R1:W-:Y:S02]  /*cc50*/  STS [R0+0x2000], R14 ;  /* 0x0020000e00007388 */ /* 0x0003e40000000800 */
[----:B------:R-:W-:-:S02]  /*cc60*/  @!P0 IMAD R5, R5, c[0x0][0x1e0], RZ ;  /* 0x0000780005058a24 */ /* 0x000fc400078e02ff */
[----:B------:R4:W-:Y:S01]  /*cc70*/  STS [R0+0x2400], R13 ;  /* 0x0024000d00007388 */ /* 0x0009e20000000800 */
[----:B------:R-:W-:Y:S02]  /*cc80*/  @P6 FFMA.FTZ R17, R103, c[0x0][0x238], R8 ;  /* 0x00008e0067116a23 */ /* 0x000fe40000010008 */
[----:B------:R-:W-:Y:S01]  /*cc90*/  @!P0 IMAD R5, R32, c[0x0][0x1e4], R5 ;  /* 0x0000790020058a24 */ /* 0x000fe200078e0205 */
[----:B------:R5:W-:Y:S04]  /*cca0*/  STS [R4+0x2000], R10 ;  /* 0x0020000a04007388 */ /* 0x000be80000000800 */
[----:B------:R5:W-:Y:S04]  /*ccb0*/  STS [R6+0x2000], R9 ;  /* 0x0020000906007388 */ /* 0x000be80000000800 */
[----:B------:R-:W-:Y:S06]  /*ccc0*/  BAR.SYNC.DEFER_BLOCKING 0x0 ;  /* 0x0000000000007b1d */ /* 0x000fec0000010000 */
[----:B--2---:R-:W2:Y:S01]  /*ccd0*/  S2R R18, SR_CTAID.Z ;  /* 0x0000000000127919 */ /* 0x004ea20000002700 */
[----:B---3--:R-:W-:Y:S01]  /*cce0*/  @P4 MUFU.LG2 R11, R37 ;  /* 0x00000025000b4308 */ /* 0x008fe20000000c00 */
[----:B-1----:R-:W-:-:S02]  /*ccf0*/  MOV R14, 0x7f800000 ;  /* 0x7f800000000e7802 */ /* 0x002fc40000000f00 */
[----:B----4-:R-:W1:Y:S01]  /*cd00*/  S2R R13, SR_CTAID.X ;  /* 0x00000000000d7919 */ /* 0x010e620000002500 */
[----:B------:R-:W-:-:S04]  /*cd10*/  @P2 IMAD.MOV.U32 R0, RZ, RZ, 0x1 ;  /* 0x00000001ff002424 */ /* 0x000fc800078e00ff */
[----:B------:R-:W3:Y:S01]  /*cd20*/  @P5 MUFU.LG2 R12, R36 ;  /* 0x00000024000c5308 */ /* 0x000ee20000000c00 */
[----:B------:R-:W-:Y:S01]  /*cd30*/  @!P2 IMAD R0, R3, c[0x0][0x1c0], RZ ;  /* 0x000070000300aa24 */ /* 0x000fe200078e02ff */
[----:B-----5:R-:W-:-:S03]  /*cd40*/  LOP3.LUT R4, R39, 0xffffffe0, RZ, 0xc0, !PT ;  /* 0xffffffe027047812 */ /* 0x020fc600078ec0ff */
[----:B------:R-:W-:Y:S01]  /*cd50*/  IMAD R0, R32, R0, RZ ;  /* 0x0000000020007224 */ /* 0x000fe200078e02ff */
[----:B------:R-:W-:Y:S01]  /*cd60*/  IADD3 R9, -R4, R62, RZ ;  /* 0x0000003e04097210 */ /* 0x000fe20007ffe1ff */
[----:B------:R-:W-:Y:S01]  /*cd70*/  @!P0 IMAD.WIDE.U32 R6, R32, c[0x0][0x1e0], RZ ;  /* 0x0000780020068a25 */ /* 0x000fe200078e00ff */
[----:B------:R-:W4:Y:S01]  /*cd80*/  @P3 MUFU.LG2 R10, R38 ;  /* 0x00000026000a3308 */ /* 0x000f220000000c00 */
[----:B------:R1:W1:Y:S01]  /*cd90*/  LDS.128 R20, [R203] ;  /* 0x00000000cb147984 */ /* 0x0002620000000c00 */
[----:B------:R-:W-:Y:S02]  /*cda0*/  SEL R0, R0, RZ, !P1 ;  /* 0x000000ff00007207 */ /* 0x000fe40004800000 */
[----:B------:R-:W-:Y:S01]  /*cdb0*/  @!P0 MOV R60, R6 ;  /* 0x00000006003c8202 */ /* 0x000fe20000000f00 */
[----:B------:R1:W1:Y:S01]  /*cdc0*/  LDS.128 R24, [R203+0x800] ;  /* 0x00080000cb187984 */ /* 0x0002620000000c00 */
[----:B------:R-:W-:Y:S01]  /*cdd0*/  @P1 IMAD R6, R32, c[0x0][0x214], RZ ;  /* 0x0000850020061a24 */ /* 0x000fe200078e02ff */
[----:B------:R-:W-:Y:S01]  /*cde0*/  @!P0 IADD3 R61, R7, R5, RZ ;  /* 0x00000005073d8210 */ /* 0x000fe20007ffe0ff */
[----:B--2---:R-:W-:Y:S01]  /*cdf0*/  IMAD R0, R18, R3, R0 ;  /* 0x0000000312007224 */ /* 0x004fe200078e0200 */
[----:B------:R2:W2:Y:S01]  /*ce00*/  LDS.128 R28, [R203+0x1000] ;  /* 0x00100000cb1c7984 */ /* 0x0004a20000000c00 */
[----:B------:R-:W-:Y:S01]  /*ce10*/  @P2 MOV R7, c[0x0][0x210] ;  /* 0x0000840000072a02 */ /* 0x000fe20000000f00 */
[----:B------:R-:W-:Y:S01]  /*ce20*/  @!P2 IMAD.MOV.U32 R7, RZ, RZ, 0x1 ;  /* 0x00000001ff07a424 */ /* 0x000fe200078e00ff */
[----:B------:R-:W-:Y:S01]  /*ce30*/  @P1 SEL R6, R6, R250, !P0 ;  /* 0x000000fa06061207 */ /* 0x000fe20004000000 */
[----:B------:R1:W2:Y:S01]  /*ce40*/  LDS.128 R40, [R203+0x1800] ;  /* 0x00180000cb287984 */ /* 0x0002a20000000c00 */
[----:B------:R-:W-:Y:S01]  /*ce50*/  @!P1 CS2R R4, SRZ ;  /* 0x0000000000049805 */ /* 0x000fe2000001ff00 */
[----:B------:R-:W-:Y:S01]  /*ce60*/  LOP3.LUT P0, RZ, R9, 0x3, RZ, 0xc0, !PT ;  /* 0x0000000309ff7812 */ /* 0x000fe2000780c0ff */
[----:B---3--:R-:W-:Y:S01]  /*ce70*/  @P5 FMUL.FTZ R8, R12, 0.69314718246459960938 ;  /* 0x3f3172180c085820 */ /* 0x008fe20000410000 */
[----:B------:R3:W2:Y:S01]  /*ce80*/  LDS.128 R44, [R203+0x2000] ;  /* 0x00200000cb2c7984 */ /* 0x0006a20000000c00 */
[----:B------:R-:W-:Y:S01]  /*ce90*/  @P1 SHF.R.S32.HI R5, RZ, 0x1f, R6 ;  /* 0x0000001fff051819 */ /* 0x000fe20000011406 */
[----:B----4-:R-:W-:Y:S01]  /*cea0*/  @P3 FMUL.FTZ R3, R10, 0.69314718246459960938 ;  /* 0x3f3172180a033820 */ /* 0x010fe20000410000 */
[----:B------:R-:W-:Y:S01]  /*ceb0*/  @P1 MOV R4, R6 ;  /* 0x0000000600041202 */ /* 0x000fe20000000f00 */
[----:B------:R3:W4:Y:S01]  /*cec0*/  LDS.128 R48, [R203+0x2800] ;  /* 0x00280000cb307984 */ /* 0x0007220000000c00 */
[----:B-1----:R-:W-:-:S02]  /*ced0*/  IMAD R6, R13, R7, RZ ;  /* 0x000000070d067224 */ /* 0x002fc400078e02ff */
[----:B------:R-:W-:Y:S01]  /*cee0*/  @P5 FFMA.FTZ R16, R102, c[0x0][0x238], R8 ;  /* 0x00008e0066105a23 */ /* 0x000fe20000010008 */
[----:B------:R3:W1:Y:S01]  /*cef0*/  LDS.128 R52, [R203+0x3000] ;  /* 0x00300000cb347984 */ /* 0x0006620000000c00 */
[----:B------:R-:W-:Y:S01]  /*cf00*/  @P3 FFMA.FTZ R15, R2, c[0x0][0x238], R3 ;  /* 0x00008e00020f3a23 */ /* 0x000fe20000010003 */
[----:B------:R-:W-:Y:S01]  /*cf10*/  SHF.L.U32 R9, R6, 0x7, RZ ;  /* 0x0000000706097819 */ /* 0x000fe200000006ff */
[----:B------:R-:W-:Y:S01]  /*cf20*/  @P4 FMUL.FTZ R6, R11, 0.69314718246459960938 ;  /* 0x3f3172180b064820 */ /* 0x000fe20000410000 */
[----:B------:R3:W1:Y:S02]  /*cf30*/  LDS.128 R56, [R203+0x3800] ;  /* 0x00380000cb387984 */ /* 0x0006640000000c00 */
[----:B------:R-:W-:Y:S01]  /*cf40*/  IADD3 R11, P2, P1, R9, R4, R0 ;  /* 0x00000004090b7210 */ /* 0x000fe2000795e000 */
[----:B------:R-:W-:Y:S01]  /*cf50*/  @P4 FFMA.FTZ R14, R101, c[0x0][0x238], R6 ;  /* 0x00008e00650e4a23 */ /* 0x000fe20000010006 */
[----:B------:R-:W-:Y:S02]  /*cf60*/  SHF.R.S32.HI R4, RZ, 0x1f, R9 ;  /* 0x0000001fff047819 */ /* 0x000fe40000011409 */
[----:B------:R-:W-:-:S04]  /*cf70*/  SHF.R.S32.HI R0, RZ, 0x1f, R0 ;  /* 0x0000001fff007819 */ /* 0x000fc80000011400 */
[----:B------:R-:W-:Y:S01]  /*cf80*/  IADD3.X R5, R4, R5, R0, P2, P1 ;  /* 0x0000000504057210 */ /* 0x000fe200017e2400 */
[----:B------:R-:W-:Y:S05]  /*cf90*/  @P0 BRA `(.L_x_1260) ;  /* 0x0000025000000947 */ /* 0x000fea0003800000 */
[----:B------:R-:W5:Y:S01]  /*cfa0*/  LDL.LU R63, [R1+0xc] ;  /* 0x00000c00013f7983 */ /* 0x000f620000300800 */
[----:B------:R-:W-:-:S04]  /*cfb0*/  SHF.R.S32.HI R0, RZ, 0x1f, R34 ;  /* 0x0000001fff007819 */ /* 0x000fc80000011422 */
[----:B------:R-:W-:-:S04]  /*cfc0*/  LEA.HI R0, R0, R34, RZ, 0x2 ;  /* 0x0000002200007211 */ /* 0x000fc800078f10ff */
[----:B------:R-:W-:-:S05]  /*cfd0*/  LOP3.LUT R0, R0, 0xffffffc, RZ, 0xc0, !PT ;  /* 0x0ffffffc00007812 */ /* 0x000fca00078ec0ff */
[----:B------:R-:W-:-:S04]  /*cfe0*/  IMAD.IADD R0, R34, 0x1, -R0 ;  /* 0x0000000122007824 */ /* 0x000fc800078e0a00 */
[----:B-----5:R-:W-:-:S05]  /*cff0*/  IMAD R0, R0, 0x10, R63 ;  /* 0x0000001000007824 */ /* 0x020fca00078e023f */
        /* <DEDUP_REMOVED lines=14> */
[CC--:B------:R-:W-:Y:S02]  /*d0e0*/  @!P5 IADD3 R0, P2, R3.reuse, R11.reuse, RZ ;  /* 0x0000000b0300d210 */ /* 0x0c0fe40007f5e0ff */
        /* <DEDUP_REMOVED lines=16> */
.L_x_1260:
[----:B------:R-:W-:Y:S05]  /*d1f0*/  BSYNC B0 ;  /* 0x0000000000007941 */ /* 0x000fea0003800000 */
.L_x_1259:
        /* <DEDUP_REMOVED lines=19> */
.L_x_1262:
[----:B------:R-:W-:Y:S05]  /*d330*/  BSYNC B0 ;  /* 0x0000000000007941 */ /* 0x000fea0003800000 */
.L_x_1261:
[----:B------:R-:W5:Y:S01]  /*d340*/  LDL.LU R0, [R1+0x4] ;  /* 0x0000040001007983 */ /* 0x000f620000300800 */
[----:B------:R-:W-:Y:S01]  /*d350*/  BSSY B0, `(.L_x_1263) ;  /* 0x000000e000007945 */ /* 0x000fe20003800000 */
[----:B-----5:R-:W-:-:S13]  /*d360*/  ISETP.GE.OR P0, PT, R0, R248, P1 ;  /* 0x000000f80000720c */ /* 0x020fda0000f06670 */
        /* <DEDUP_REMOVED lines=12> */
.L_x_1264:
[----:B------:R-:W-:Y:S05]  /*d430*/  BSYNC B0 ;  /* 0x0000000000007941 */ /* 0x000fea0003800000 */
.L_x_1263:
[----:B------:R-:W5:Y:S01]  /*d440*/  LDL.LU R0, [R1] ;  /* 0x0000000001007983 */ /* 0x000f620000300800 */
        /* <DEDUP_REMOVED lines=14> */
.L_x_1266:
[----:B------:R-:W-:Y:S05]  /*d530*/  BSYNC B0 ;  /* 0x0000000000007941 */ /* 0x000fea0003800000 */
.L_x_1265:
[----:B------:R-:W5:Y:S01]  /*d540*/  LDL.LU R0, [R1+0x8] ;  /* 0x0000080001007983 */ /* 0x000f620000300800 */
[----:B------:R-:W-:Y:S01]  /*d550*/  BSSY B0, `(.L_x_1267) ;  /* 0x000000e000007945 */ /* 0x000fe20003800000 */
[----:B-----5:R-:W-:-:S13]  /*d560*/  ISETP.GE.OR P0, PT, R0, R248, P1 ;  /* 0x000000f80000720c */ /* 0x020fda0000f06670 */
        /* <DEDUP_REMOVED lines=12> */
.L_x_1268:
[----:B------:R-:W-:Y:S05]  /*d630*/  BSYNC B0 ;  /* 0x0000000000007941 */ /* 0x000fea0003800000 */
.L_x_1267:
        /* <DEDUP_REMOVED lines=15> */
.L_x_1270:
[----:B------:R-:W-:Y:S05]  /*d730*/  BSYNC B0 ;  /* 0x0000000000007941 */ /* 0x000fea0003800000 */
.L_x_1269:
        /* <DEDUP_REMOVED lines=15> */
.L_x_1272:
[----:B------:R-:W-:Y:S05]  /*d830*/  BSYNC B0 ;  /* 0x0000000000007941 */ /* 0x000fea0003800000 */
.L_x_1271:
        /* <DEDUP_REMOVED lines=15> */
.L_x_1274:
[----:B------:R-:W-:Y:S05]  /*d930*/  BSYNC B0 ;  /* 0x0000000000007941 */ /* 0x000fea0003800000 */
.L_x_1273:
[----:B------:R-:W5:Y:S02]  /*d940*/  LDL.LU R0, [R1+0x10] ;  /* 0x0000100001007983 */ /* 0x000f640000300800 */
[----:B-----5:R-:W-:-:S13]  /*d950*/  ISETP.GE.OR P1, PT, R0, R248, P1 ;  /* 0x000000f80000720c */ /* 0x020fda0000f26670 */
        /* <DEDUP_REMOVED lines=13> */
.L_x_1217:
        /* <DEDUP_REMOVED lines=14> */
[----:B------:R-:W-:Y:S01]  /*db10*/  @!P4 IMAD R0, R0, c[0x0][0x1e0], RZ ;  /* 0x000078000000ca24 */ /* 0x000fe200078e02ff */
[----:B--2---:R-:W-:-:S03]  /*db20*/  ISETP.NE.AND P2, PT, R4, RZ, PT ;  /* 0x000000ff0400720c */ /* 0x004fc60003f45270 */
[----:B------:R-:W-:Y:S01]  /*db30*/  @!P4 IMAD R0, R22, c[0x0][0x1e4], R0 ;  /* 0x000079001600ca24 */ /* 0x000fe200078e0200 */
        /* <DEDUP_REMOVED lines=22> */
[----:B------:R-:W-:Y:S01]  /*dca0*/  IMAD R0, R7, c[0x0][0x1f0], RZ ;  /* 0x00007c0007007a24 */ /* 0x000fe200078e02ff */
[-C--:B------:R-:W-:Y:S01]  /*dcb0*/  ISETP.GE.OR P3, PT, R10, R14.reuse, P1 ;  /* 0x0000000e0a00720c */ /* 0x080fe20000f66670 */
[----:B------:R-:W-:Y:S01]  /*dcc0*/  @!P2 IMAD.MOV.U32 R15, RZ, RZ, 0x1 ;  /* 0x00000001ff0fa424 */ /* 0x000fe200078e00ff */
[----:B------:R-:W-:Y:S01]  /*dcd0*/  SEL R7, R6, RZ, !P0 ;  /* 0x000000ff06077207 */ /* 0x000fe20004000000 */
[--C-:B------:R-:W-:Y:S01]  /*dce0*/  @P0 IMAD.MOV.U32 R2, RZ, RZ, R250.reuse ;  /* 0x000000ffff020224 */ /* 0x100fe200078e00fa */
[----:B------:R-:W-:Y:S01]  /*dcf0*/  @P0 SHF.R.S32.HI R3, RZ, 0x1f, R250 ;  /* 0x0000001fff030819 */ /* 0x000fe200000114fa */
[----:B------:R-:W-:Y:S01]  /*dd00*/  IMAD R9, R16, c[0x0][0x1f4], R0 ;  /* 0x00007d0010097a24 */ /* 0x000fe200078e0200 */
[----:B------:R-:W-:Y:S01]  /*dd10*/  ISETP.GE.AND P0, PT, R10, R14, PT ;  /* 0x0000000e0a00720c */ /* 0x000fe20003f06270 */
[----:B------:R-:W-:-:S02]  /*dd20*/  IMAD R6, R219, R15, RZ ;  /* 0x0000000fdb067224 */ /* 0x000fc400078e02ff */
[C---:B------:R-:W-:Y:S01]  /*dd30*/  IMAD R0, R16.reuse, R8, R7 ;  /* 0x0000000810007224 */ /* 0x040fe200078e0207 */
[----:B------:R-:W-:Y:S01]  /*dd40*/  P2R R27, PR, RZ, 0x1 ;  /* 0x00000001ff1b7803 */ /* 0x000fe20000000000 */
[----:B------:R-:W-:Y:S01]  /*dd50*/  IMAD.WIDE.U32 R12, R16, c[0x0][0x1f0], R4 ;  /* 0x00007c00100c7a25 */ /* 0x000fe200078e0004 */
[----:B------:R-:W-:Y:S02]  /*dd60*/  SHF.R.S32.HI R4, RZ, 0x1f, R6 ;  /* 0x0000001fff047819 */ /* 0x000fe40000011406 */
[----:B------:R-:W-:Y:S01]  /*dd70*/  IADD3 R17, P2, P0, R6, R2, R0 ;  /* 0x0000000206117210 */ /* 0x000fe2000785e000 */
[----:B------:R-:W-:Y:S01]  /*dd80*/  IMAD.WIDE R6, R191, 0x80, R10 ;  /* 0x00000080bf067825 */ /* 0x000fe200078e020a */
[----:B------:R-:W-:-:S03]  /*dd90*/  SHF.R.S32.HI R0, RZ, 0x1f, R0 ;  /* 0x0000001fff007819 */ /* 0x000fc60000011400 */
[----:B------:R-:W-:Y:S01]  /*dda0*/  IMAD.IADD R9, R9, 0x1, R13 ;  /* 0x0000000109097824 */ /* 0x000fe200078e020d */
        /* <DEDUP_REMOVED lines=10> */
.L_x_1276:
[----:B------:R-:W-:Y:S05]  /*de50*/  BSYNC B0 ;  /* 0x0000000000007941 */ /* 0x000fea0003800000 */
.L_x_1275:
        /* <DEDUP_REMOVED lines=17> */
.L_x_1278:
[----:B------:R-:W-:Y:S05]  /*df70*/  BSYNC B0 ;  /* 0x0000000000007941 */ /* 0x000fea0003800000 */
.L_x_1277:
        /* <DEDUP_REMOVED lines=16> */
.L_x_1280:
[----:B------:R-:W-:Y:S05]  /*e080*/  BSYNC B0 ;  /* 0x0000000000007941 */ /* 0x000fea0003800000 */
.L_x_1279:
        /* <DEDUP_REMOVED lines=16> */
.L_x_1282:
[----:B------:R-:W-:Y:S05]  /*e190*/  BSYNC B0 ;  /* 0x0000000000007941 */ /* 0x000fea0003800000 */
.L_x_1281:
        /* <DEDUP_REMOVED lines=16> */
.L_x_1284:
[----:B------:R-:W-:Y:S05]  /*e2a0*/  BSYNC B0 ;  /* 0x0000000000007941 */ /* 0x000fea0003800000 */
.L_x_1283:
        /* <DEDUP_REMOVED lines=16> */
.L_x_1286:
[----:B------:R-:W-:Y:S05]  /*e3b0*/  BSYNC B0 ;  /* 0x0000000000007941 */ /* 0x000fea0003800000 */
.L_x_1285:
        /* <DEDUP_REMOVED lines=16> */
.L_x_1288:
[----:B------:R-:W-:Y:S05]  /*e4c0*/  BSYNC B0 ;  /* 0x0000000000007941 */ /* 0x000fea0003800000 */
.L_x_1287:
        /* <DEDUP_REMOVED lines=16> */
.L_x_1290:
[----:B------:R-:W-:Y:S05]  /*e5d0*/  BSYNC B0 ;  /* 0x0000000000007941 */ /* 0x000fea0003800000 */
.L_x_1289:
[----:B------:R-:W-:Y:S02]  /*e5e0*/  ISETP.NE.AND P0, PT, R27, RZ, PT ;  /* 0x000000ff1b00720c */ /* 0x000fe40003f05270 */
[----:B------:R-:W-:Y:S02]  /*e5f0*/  P2R R7, PR, RZ, 0x2 ;  /* 0x00000002ff077803 */ /* 0x000fe40000000000 */
[----:B------:R-:W-:Y:S02]  /*e600*/  ISETP.NE.OR P0, PT, R18, RZ, P0 ;  /* 0x000000ff1200720c */ /* 0x000fe40000705670 */
        /* <DEDUP_REMOVED lines=69> */
.L_x_1291:
        /* <DEDUP_REMOVED lines=10> */
.L_x_2132:


//--------------------- .text._ZN5flash16flash_fwd_kernelI23Flash_fwd_kernel_traitsILi64ELi128ELi64ELi4ELb0ELb0EN7cutlass6half_tE19Flash_kernel_traitsILi64ELi128ELi64ELi4ES3_EELb1ELb0ELb0ELb0ELb0ELb0ELb0ELb1EEEvNS_16Flash_fwd_paramsE --------------------------
	.section	.text._ZN5flash16flash_fwd_kernelI23Flash_fwd_kernel_traitsILi64ELi128ELi64ELi4ELb0ELb0EN7cutlass6half_tE19Flash_kernel_traitsILi64ELi128ELi64ELi4ES3_EELb1ELb0ELb0ELb0ELb0ELb0ELb0ELb1EEEvNS_16Flash_fwd_paramsE,"ax",@progbits
	.sectioninfo	@"SHI_REGISTERS=255"
	.align	128
        .global         _ZN5flash16flash_fwd_kernelI23Flash_fwd_kernel_traitsILi64ELi128ELi64ELi4ELb0ELb0EN7cutlass6half_tE19Flash_kernel_traitsILi64ELi128ELi64ELi4ES3_EELb1ELb0ELb0ELb0ELb0ELb0ELb0ELb1EEEvNS_16Flash_fwd_paramsE
        .type           _ZN5flash16flash_fwd_kernelI23Flash_fwd_kernel_traitsILi64ELi128ELi64ELi4ELb0ELb0EN7cutlass6half_tE19Flash_kernel_traitsILi64ELi128ELi64ELi4ES3_EELb1ELb0ELb0ELb0ELb0ELb0ELb0ELb1EEEvNS_16Flash_fwd_paramsE,@function
        .size           _ZN5flash16flash_fwd_kernelI23Flash_fwd_kernel_traitsILi64ELi128ELi64ELi4ELb0ELb0EN7cutlass6half_tE19Flash_kernel_traitsILi64ELi128ELi64ELi4ES3_EELb1ELb0ELb0ELb0ELb0ELb0ELb0ELb1EEEvNS_16Flash_fwd_paramsE,(.L_x_2133 - _ZN5flash16flash_fwd_kernelI23Flash_fwd_kernel_traitsILi64ELi128ELi64ELi4ELb0ELb0EN7cutlass6half_tE19Flash_kernel_traitsILi64ELi128ELi64ELi4ES3_EELb1ELb0ELb0ELb0ELb0ELb0ELb0ELb1EEEvNS_16Flash_fwd_paramsE)
        .other          _ZN5flash16flash_fwd_kernelI23Flash_fwd_kernel_traitsILi64ELi128ELi64ELi4ELb0ELb0EN7cutlass6half_tE19Flash_kernel_traitsILi64ELi128ELi64ELi4ES3_EELb1ELb0ELb0ELb0ELb0ELb0ELb0ELb1EEEvNS_16Flash_fwd_paramsE,@"STO_CUDA_ENTRY STV_DEFAULT"
_ZN5flash16flash_fwd_kernelI23Flash_fwd_kernel_traitsILi64ELi128ELi64ELi4ELb0ELb0EN7cutlass6half_tE19Flash_kernel_traitsILi64ELi128ELi64ELi4ES3_EELb1ELb0ELb0ELb0ELb0ELb0ELb0ELb1EEEvNS_16Flash_fwd_paramsE:
.text._ZN5flash16flash_fwd_kernelI23Flash_fwd_kernel_traitsILi64ELi128ELi64ELi4ELb0ELb0EN7cutlass6half_tE19Flash_kernel_traitsILi64ELi128ELi64ELi4ES3_EELb1ELb0ELb0ELb0ELb0ELb0ELb0ELb1EEEvNS_16Flash_fwd_paramsE:
[----:B------:R-:W-:-:S03]  /*0000*/  MOV R1, c[0x0][0x28] ;  /* 0x00000a0000017a02 */ /* 0x000fc60000000f00 */
[----:B------:R-:W-:Y:S01]  /*0010*/  ULDC.U8 UR4, c[0x0][0x304] ;  /* 0x0000c10000047ab9 */ /* 0x000fe20000000000 */
[----:B------:R-:W-:Y:S01]  /*0020*/  IADD3 R1, R1, -0xe8, RZ ;  /* 0xffffff1801017810 */ /* 0x000fe20007ffe0ff */
[----:B------:R-:W-:Y:S01]  /*0030*/  ULDC.64 UR18, c[0x0][0x2f0] ;  /* 0x0000bc0000127ab9 */ /* 0x000fe20000000a00 */
[----:B------:R-:W-:Y:S01]  /*0040*/  ISETP.NE.AND P1, PT, RZ, UR4, PT ;  /* 0x00000004ff007c0c */ /* 0x000fe2000bf25270 */
[----:B------:R-:W-:Y:S01]  /*0050*/  IMAD.U32 R8, RZ, RZ, UR18 ;  /* 0x00000012ff087e24 */ /* 0x000fe2000f8e00ff */
[----:B------:R-:W-:Y:S01]  /*0060*/  ULDC.64 UR16, c[0x0][0x118] ;  /* 0x0000460000107ab9 */ /* 0x000fe20000000a00 */
[----:B------:R-:W-:-:S10]  /*0070*/  IMAD.U32 R9, RZ, RZ, UR19 ;  /* 0x00000013ff097e24 */ /* 0x000fd4000f8e00ff */
[----:B------:R-:W2:Y:S01]  /*0080*/  @P1 LDG.E.64 R8, [R8.64] ;  /* 0x0000001008081981 */ /* 0x000ea2000c1e1b00 */
[----:B------:R-:W-:Y:S02]  /*0090*/  IMAD.MOV.U32 R138, RZ, RZ, c[0x0][0x2f8] ;  /* 0x0000be00ff8a7624 */ /* 0x000fe400078e00ff */
[----:B------:R-:W-:Y:S02]  /*00a0*/  IMAD.MOV.U32 R3, RZ, RZ, c[0x0][0x2fc] ;  /* 0x0000bf00ff037624 */ /* 0x000fe400078e00ff */
[----:B------:R-:W-:-:S05]  /*00b0*/  @P1 IMAD.MOV.U32 R2, RZ, RZ, R138 ;  /* 0x000000ffff021224 */ /* 0x000fca00078e008a */
[----:B------:R1:W3:Y:S01]  /*00c0*/  @P1 LDG.E.64 R4, [R2.64] ;  /* 0x0000001002041981 */ /* 0x0002e2000c1e1b00 */
[----:B------:R-:W-:Y:S01]  /*00d0*/  ISETP.NE.U32.AND P2, PT, RZ, c[0x0][0x240], PT ;  /* 0x00009000ff007a0c */ /* 0x000fe20003f45070 */
[----:B------:R-:W4:Y:S01]  /*00e0*/  LDC.U8 R0, c[0x0][0x312] ;  /* 0x0000c480ff007b82 */ /* 0x000f220000000000 */
[----:B------:R-:W-:Y:S01]  /*00f0*/  MOV R11, 0x4 ;  /* 0x00000004000b7802 */ /* 0x000fe20000000f00 */
[----:B------:R-:W1:Y:S01]  /*0100*/  S2R R131, SR_CTAID.X ;  /* 0x0000000000837919 */ /* 0x000e620000002500 */
[----:B------:R-:W-:Y:S02]  /*0110*/  ISETP.NE.AND.EX P2, PT, RZ, c[0x0][0x244], PT, P2 ;  /* 0x00009100ff007a0c */ /* 0x000fe40003f45320 */
[----:B------:R-:W-:Y:S01]  /*0120*/  MOV R14, 0xffffffff ;  /* 0xffffffff000e7802 */ /* 0x000fe20000000f00 */
[----:B------:R-:W1:Y:S04]  /*0130*/  S2R R6, SR_CTAID.Y ;  /* 0x0000000000067919 */ /* 0x000e680000002600 */
[----:B------:R-:W1:Y:S04]  /*0140*/  S2R R20, SR_CTAID.Z ;  /* 0x0000000000147919 */ /* 0x000e680000002700 */
[----:B------:R-:W1:Y:S01]  /*0150*/  S2R R123, SR_TID.X ;  /* 0x00000000007b7919 */ /* 0x000e620000002100 */
[----:B----4-:R-:W-:Y:S01]  /*0160*/  ISETP.NE.AND P3, PT, R0, RZ, PT ;  /* 0x000000ff0000720c */ /* 0x010fe20003f65270 */
[----:B-1----:R-:W-:Y:S01]  /*0170*/  IMAD.WIDE R18, R6, R11, c[0x0][0x240] ;  /* 0x0000900006127625 */ /* 0x002fe200078e020b */
[----:B------:R-:W-:-:S04]  /*0180*/  LOP3.LUT R2, R20, R131, R6, 0xfe, !PT ;  /* 0x0000008314027212 */ /* 0x000fc800078efe06 */
[----:B------:R-:W-:-:S13]  /*0190*/  LOP3.LUT P4, RZ, R2, R123, RZ, 0xfc, !PT ;  /* 0x0000007b02ff7212 */ /* 0x000fda000788fcff */
[----:B------:R-:W-:Y:S02]  /*01a0*/  @!P4 IMAD.MOV.U32 R22, RZ, RZ, c[0x0][0x308] ;  /* 0x0000c200ff16c624 */ /* 0x000fe400078e00ff */
[----:B------:R-:W-:Y:S02]  /*01b0*/  @!P4 IMAD.MOV.U32 R23, RZ, RZ, c[0x0][0x30c] ;  /* 0x0000c300ff17c624 */ /* 0x000fe400078e00ff */
[----:B------:R-:W-:Y:S01]  /*01c0*/  IMAD.MOV.U32 R15, RZ, RZ, -0x1 ;  /* 0xffffffffff0f7424 */ /* 0x000fe200078e00ff */
[----:B--2---:R-:W1:Y:S08]  /*01d0*/  @P1 R2UR UR18, R8 ;  /* 0x00000000081213c2 */ /* 0x004e7000000e0000 */
[----:B------:R-:W2:Y:S01]  /*01e0*/  @P1 R2UR UR19, R9 ;  /* 0x00000000091313c2 */ /* 0x000ea200000e0000 */
[----:B---3--:R-:W-:-:S05]  /*01f0*/  @P1 IADD3 R138, P0, R4, c[0x0][0x300], RZ ;  /* 0x0000c000048a1a10 */ /* 0x008fca0007f1e0ff */
[----:B------:R-:W-:Y:S01]  /*0200*/  @P1 IMAD.X R3, RZ, RZ, R5, P0 ;  /* 0x000000ffff031224 */ /* 0x000fe200000e0605 */
[----:B------:R-:W-:Y:S01]  /*0210*/  ISETP.EQ.U32.AND P1, PT, RZ, c[0x0][0x248], PT ;  /* 0x00009200ff007a0c */ /* 0x000fe20003f22070 */
[----:B------:R-:W-:Y:S01]  /*0220*/  @!P4 IMAD.MOV.U32 R2, RZ, RZ, R138 ;  /* 0x000000ffff02c224 */ /* 0x000fe200078e008a */
[----:B------:R-:W-:Y:S02]  /*0230*/  ISETP.NE.U32.AND P0, PT, RZ, c[0x0][0x250], PT ;  /* 0x00009400ff007a0c */ /* 0x000fe40003f05070 */
[----:B------:R-:W-:Y:S02]  /*0240*/  ISETP.EQ.OR.EX P1, PT, RZ, c[0x0][0x24c], !P3, P1 ;  /* 0x00009300ff007a0c */ /* 0x000fe40005f22710 */
[----:B------:R3:W-:Y:S01]  /*0250*/  @!P4 STG.E.64 [R22.64+0x8], R2 ;  /* 0x000008021600c986 */ /* 0x0007e2000c101b10 */
[----:B-1----:R-:W-:Y:S01]  /*0260*/  IMAD.U32 R16, RZ, RZ, UR18 ;  /* 0x00000012ff107e24 */ /* 0x002fe2000f8e00ff */
[----:B------:R-:W-:Y:S01]  /*0270*/  ISETP.NE.AND.EX P0, PT, RZ, c[0x0][0x254], PT, P0 ;  /* 0x00009500ff007a0c */ /* 0x000fe20003f05300 */
[----:B--2---:R-:W-:-:S05]  /*0280*/  IMAD.U32 R17, RZ, RZ, UR19 ;  /* 0x00000013ff117e24 */ /* 0x004fca000f8e00ff */
[----:B------:R1:W-:Y:S04]  /*0290*/  @!P4 STG.E.64 [R22.64], R16 ;  /* 0x000000101600c986 */ /* 0x0003e8000c101b10 */
[----:B------:R-:W2:Y:S04]  /*02a0*/  @P2 LDG.E R14, [R18.64] ;  /* 0x00000010120e2981 */ /* 0x000ea8000c1e1900 */
[----:B------:R-:W2:Y:S01]  /*02b0*/  @P2 LDG.E R7, [R18.64+0x4] ;  /* 0x0000041012072981 */ /* 0x000ea2000c1e1900 */
[----:B------:R-:W-:-:S04]  /*02c0*/  IMAD.WIDE R4, R6, R11, c[0x0][0x248] ;  /* 0x0000920006047625 */ /* 0x000fc800078e020b */
[----:B------:R-:W-:Y:S01]  /*02d0*/  IMAD.MOV.U32 R12, RZ, RZ, RZ ;  /* 0x000000ffff0c7224 */ /* 0x000fe200078e00ff */
[----:B------:R1:W5:Y:S01]  /*02e0*/  @!P1 LDG.E R15, [R4.64] ;  /* 0x00000010040f9981 */ /* 0x000362000c1e1900 */
[----:B------:R-:W-:Y:S01]  /*02f0*/  @P0 IMAD.WIDE R8, R6, R11, c[0x0][0x250] ;  /* 0x0000940006080625 */ /* 0x000fe200078e020b */
[----:B------:R-:W4:Y:S04]  /*0300*/  LDC.U8 R252, c[0x0][0x2d8] ;  /* 0x0000b600fffc7b82 */ /* 0x000f280000000000 */
[----:B------:R1:W5:Y:S01]  /*0310*/  @P0 LDG.E R12, [R8.64] ;  /* 0x00000010080c0981 */ /* 0x000362000c1e1900 */
[----:B------:R-:W-:Y:S02]  /*0320*/  ISETP.NE.U32.AND P0, PT, RZ, c[0x0][0x248], PT ;  /* 0x00009200ff007a0c */ /* 0x000fe40003f05070 */
[----:B------:R-:W-:-:S02]  /*0330*/  SHF.R.S32.HI R0, RZ, 0x1f, R123 ;  /* 0x0000001fff007819 */ /* 0x000fc4000001147b */
[----:B------:R-:W-:Y:S02]  /*0340*/  ISETP.NE.AND.EX P0, PT, RZ, c[0x0][0x24c], PT, P0 ;  /* 0x00009300ff007a0c */ /* 0x000fe40003f05300 */
[----:B------:R-:W-:-:S04]  /*0350*/  LEA.HI R13, R0, R123, RZ, 0x5 ;  /* 0x0000007b000d7211 */ /* 0x000fc800078f28ff */
[----:B---3--:R-:W-:-:S05]  /*0360*/  LOP3.LUT R2, R13, 0xffffffe0, RZ, 0xc0, !PT ;  /* 0xffffffe00d027812 */ /* 0x008fca00078ec0ff */
[----:B------:R-:W-:Y:S01]  /*0370*/  IMAD.IADD R121, R123, 0x1, -R2 ;  /* 0x000000017b797824 */ /* 0x000fe200078e0a02 */
[----:B--2---:R-:W-:Y:S01]  /*0380*/  @P2 IADD3 R21, R7, -R14, RZ ;  /* 0x8000000e07152210 */ /* 0x004fe20007ffe0ff */
[----:B------:R-:W-:Y:S01]  /*0390*/  @!P2 IMAD.MOV.U32 R21, RZ, RZ, c[0x0][0x214] ;  /* 0x00008500ff15a624 */ /* 0x000fe200078e00ff */
[----:B------:R1:W-:Y:S04]  /*03a0*/  STL [R1+0x40], R14 ;  /* 0x0000400e01007387 */ /* 0x0003e80000100800 */
[----:B------:R1:W-:Y:S01]  /*03b0*/  STL [R1+0x4c], R21 ;  /* 0x00004c1501007387 */ /* 0x0003e20000100800 */
[----:B------:R-:W-:Y:S05]  /*03c0*/  @!P0 BRA `(.L_x_1292) ;  /* 0x0000004000008947 */ /* 0x000fea0003800000 */
[----:B----4-:R-:W2:Y:S02]  /*03d0*/  @P3 LDG.E R2, [R4.64+0x4] ;  /* 0x0000041004023981 */ /* 0x010ea4000c1e1900 */
[----:B--2--5:R-:W-:-:S06]  /*03e0*/  @P3 IADD3 R2, R2, -R15, RZ ;  /* 0x8000000f02023210 */ /* 0x024fcc0007ffe0ff */
[----:B------:R2:W5:Y:S01]  /*03f0*/  @!P3 LDG.E R2, [R4.64] ;  /* 0x000000100402b981 */ /* 0x000562000c1e1900 */
[----:B------:R-:W-:Y:S05]  /*0400*/  BRA `(.L_x_1293) ;  /* 0x0000001000007947 */ /* 0x000fea0003800000 */
.L_x_1292:
[----:B----4-:R-:W-:Y:S02]  /*0410*/  MOV R2, c[0x0][0x218] ;  /* 0x0000860000027a02 */ /* 0x010fe40000000f00 */
.L_x_1293:
        /* <DEDUP_REMOVED lines=8> */
[----:B--2---:R-:W-:Y:S01]  /*04a0*/  @!P2 SEL R5, RZ, c[0x0][0x21c], !P1 ;  /* 0x00008700ff05aa07 */ /* 0x004fe20004800000 */
        /* <DEDUP_REMOVED lines=9> */
[----:B------:R-:W-:Y:S01]  /*0540*/  IMAD R4, R6, c[0x0][0x1c0], R20 ;  /* 0x0000700006047a24 */ /* 0x000fe200078e0214 */
[----:B------:R-:W-:Y:S02]  /*0550*/  ISETP.NE.AND P0, PT, R15, -0x1, PT ;  /* 0xffffffff0f00780c */ /* 0x000fe40003f05270 */
[----:B------:R-:W-:Y:S02]  /*0560*/  SHF.R.S32.HI R8, RZ, 0x1f, R121 ;  /* 0x0000001fff087819 */ /* 0x000fe40000011479 */
[C---:B------:R-:W-:Y:S01]  /*0570*/  SHF.L.U32 R2, R4.reuse, 0x5, RZ ;  /* 0x0000000504027819 */ /* 0x040fe200000006ff */
[----:B------:R-:W-:Y:S01]  /*0580*/  IMAD R4, R4, c[0x0][0x224], R9 ;  /* 0x0000890004047a24 */ /* 0x000fe200078e0209 */
[----:B------:R-:W-:Y:S02]  /*0590*/  SHF.R.S32.HI R133, RZ, 0x6, R133 ;  /* 0x00000006ff857819 */ /* 0x000fe40000011485 */
[----:B------:R-:W-:-:S02]  /*05a0*/  IADD3 R138, P2, P1, R2, R138, R121 ;  /* 0x0000008a028a7210 */ /* 0x000fc4000795e079 */
[----:B------:R-:W-:Y:S01]  /*05b0*/  SHF.R.S32.HI R2, RZ, 0x1f, R2 ;  /* 0x0000001fff027819 */ /* 0x000fe20000011402 */
[----:B------:R-:W-:Y:S01]  /*05c0*/  @P3 IMAD.WIDE.U32 R16, R14, c[0x0][0x190], RZ ;  /* 0x000064000e103a25 */ /* 0x000fe200078e00ff */
[----:B------:R-:W-:Y:S02]  /*05d0*/  @!P3 SHF.R.S32.HI R7, RZ, 0x1f, R6 ;  /* 0x0000001fff07b819 */ /* 0x000fe40000011406 */
[----:B------:R-:W-:Y:S01]  /*05e0*/  @P0 IADD3 R10, R12, R15, RZ ;  /* 0x0000000f0c0a0210 */ /* 0x000fe20007ffe0ff */
[----:B------:R-:W-:Y:S01]  /*05f0*/  @!P3 IMAD.WIDE.U32 R18, R6, c[0x0][0x178], RZ ;  /* 0x00005e000612ba25 */ /* 0x000fe200078e00ff */
[----:B------:R-:W-:-:S03]  /*0600*/  IADD3.X R3, R2, R3, R8, P2, P1 ;  /* 0x0000000302037210 */ /* 0x000fc600017e2408 */
[----:B------:R-:W-:Y:S01]  /*0610*/  @!P3 IMAD R7, R7, c[0x0][0x178], RZ ;  /* 0x00005e000707ba24 */ /* 0x000fe200078e02ff */
[----:B------:R-:W-:Y:S01]  /*0620*/  @!P3 MOV R16, R18 ;  /* 0x000000120010b202 */ /* 0x000fe20000000f00 */
[----:B------:R-:W-:-:S04]  /*0630*/  @P0 IMAD.WIDE.U32 R22, R10, c[0x0][0x198], RZ ;  /* 0x000066000a160a25 */ /* 0x000fc800078e00ff */
[----:B------:R-:W-:Y:S02]  /*0640*/  @!P3 IMAD R2, R6, c[0x0][0x17c], R7 ;  /* 0x00005f000602ba24 */ /* 0x000fe400078e0207 */
[----:B------:R-:W-:Y:S02]  /*0650*/  @P3 IMAD R5, R14, c[0x0][0x194], R17 ;  /* 0x000065000e053a24 */ /* 0x000fe400078e0211 */
[----:B------:R-:W-:Y:S01]  /*0660*/  @P0 IMAD R10, R10, c[0x0][0x19c], R23 ;  /* 0x000067000a0a0a24 */ /* 0x000fe200078e0217 */
[----:B------:R-:W-:Y:S01]  /*0670*/  @!P3 IADD3 R5, R19, R2, RZ ;  /* 0x000000021305b210 */ /* 0x000fe20007ffe0ff */
[----:B------:R-:W-:Y:S01]  /*0680*/  IMAD R2, R4, c[0x0][0x228], RZ ;  /* 0x00008a0004027a24 */ /* 0x000fe200078e02ff */
        /* <DEDUP_REMOVED lines=11> */
.L_x_1295:
        /* <DEDUP_REMOVED lines=10> */
[----:B------:R-:W-:-:S06]  /*07e0*/  IMAD.HI.U32 R7, R19, R7, R18 ;  /* 0x0000000713077227 */ /* 0x000fcc00078e0012 */
[----:B------:R-:W-:-:S04]  /*07f0*/  IMAD.HI.U32 R14, R7, R4, RZ ;  /* 0x00000004070e7227 */ /* 0x000fc800078e00ff */
[----:B------:R-:W-:-:S04]  /*0800*/  IMAD.MOV R7, RZ, RZ, -R14 ;  /* 0x000000ffff077224 */ /* 0x000fc800078e0a0e */
[----:B------:R-:W-:Y:S01]  /*0810*/  IMAD R7, R8, R7, R4 ;  /* 0x0000000708077224 */ /* 0x000fe200078e0204 */
[----:B------:R-:W-:-:S04]  /*0820*/  LOP3.LUT R4, R20, c[0x0][0x1c8], RZ, 0x3c, !PT ;  /* 0x0000720014047a12 */ /* 0x000fc800078e3cff */
[----:B------:R-:W-:Y:S02]  /*0830*/  ISETP.GT.U32.AND P2, PT, R8, R7, PT ;  /* 0x000000070800720c */ /* 0x000fe40003f44070 */
[----:B------:R-:W-:-:S11]  /*0840*/  ISETP.GE.AND P1, PT, R4, RZ, PT ;  /* 0x000000ff0400720c */ /* 0x000fd60003f26270 */
[----:B------:R-:W-:Y:S01]  /*0850*/  @!P2 IMAD.IADD R7, R7, 0x1, -R8 ;  /* 0x000000010707a824 */ /* 0x000fe200078e0a08 */
[----:B------:R-:W-:Y:S02]  /*0860*/  @!P2 IADD3 R14, R14, 0x1, RZ ;  /* 0x000000010e0ea810 */ /* 0x000fe40007ffe0ff */
[----:B------:R-:W-:Y:S02]  /*0870*/  ISETP.NE.AND P2, PT, RZ, c[0x0][0x1c8], PT ;  /* 0x00007200ff007a0c */ /* 0x000fe40003f45270 */
[----:B------:R-:W-:Y:S02]  /*0880*/  ISETP.GE.U32.AND P3, PT, R7, R8, PT ;  /* 0x000000080700720c */ /* 0x000fe40003f66070 */
[----:B------:R-:W-:-:S11]  /*0890*/  @P0 IADD3 R7, R12, R15, RZ ;  /* 0x0000000f0c070210 */ /* 0x000fd60007ffe0ff */
[----:B------:R-:W-:-:S05]  /*08a0*/  @P3 IADD3 R14, R14, 0x1, RZ ;  /* 0x000000010e0e3810 */ /* 0x000fca0007ffe0ff */
[----:B------:R-:W-:Y:S02]  /*08b0*/  IMAD.MOV.U32 R4, RZ, RZ, R14 ;  /* 0x000000ffff047224 */ /* 0x000fe400078e000e */
[----:B------:R-:W-:-:S04]  /*08c0*/  @P0 IMAD.WIDE.U32 R14, R7, c[0x0][0x1a0], RZ ;  /* 0x00006800070e0a25 */ /* 0x000fc800078e00ff */
[----:B------:R-:W-:Y:S01]  /*08d0*/  @!P1 IMAD.MOV R4, RZ, RZ, -R4 ;  /* 0x000000ffff049224 */ /* 0x000fe200078e0a04 */
[----:B------:R-:W-:Y:S01]  /*08e0*/  @P0 MOV R8, R14 ;  /* 0x0000000e00080202 */ /* 0x000fe20000000f00 */
[----:B------:R-:W-:Y:S01]  /*08f0*/  @P0 IMAD R7, R7, c[0x0][0x1a4], R15 ;  /* 0x0000690007070a24 */ /* 0x000fe200078e020f */
        /* <DEDUP_REMOVED lines=13> */
.L_x_1296:
[----:B------:R-:W-:Y:S01]  /*09d0*/  LEA.HI R12, R0, R123, RZ, 0x3 ;  /* 0x0000007b000c7211 */ /* 0x000fe200078f18ff */
[----:B------:R-:W-:Y:S01]  /*09e0*/  IMAD.IADD R23, R21, 0x1, -R9 ;  /* 0x0000000115177824 */ /* 0x000fe200078e0a09 */
[--C-:B------:R-:W-:Y:S01]  /*09f0*/  SHF.R.S32.HI R120, RZ, 0x5, R13.reuse ;  /* 0x00000005ff787819 */ /* 0x100fe2000001140d */
[----:B------:R-:W-:Y:S01]  /*0a00*/  IMAD R27, R27, c[0x0][0x1a8], RZ ;  /* 0x00006a001b1b7a24 */ /* 0x000fe200078e02ff */
[----:B------:R-:W-:Y:S01]  /*0a10*/  SHF.R.S32.HI R13, RZ, 0x1f, R13 ;  /* 0x0000001fff0d7819 */ /* 0x000fe2000001140d */
[----:B------:R-:W-:Y:S01]  /*0a20*/  BSSY B0, `(.L_x_1297) ;  /* 0x0000039000007945 */ /* 0x000fe20003800000 */
[----:B------:R-:W-:Y:S01]  /*0a30*/  SHF.R.S32.HI R24, RZ, 0x3, R12 ;  /* 0x00000003ff187819 */ /* 0x000fe2000001140c */
[----:B------:R-:W-:Y:S01]  /*0a40*/  IMAD R27, R20, c[0x0][0x1ac], R27 ;  /* 0x00006b00141b7a24 */ /* 0x000fe200078e021b */
[----:B------:R-:W-:-:S02]  /*0a50*/  LOP3.LUT R12, R12, 0xfffffff8, RZ, 0xc0, !PT ;  /* 0xfffffff80c0c7812 */ /* 0x000fc400078ec0ff */
[----:B------:R-:W-:Y:S01]  /*0a60*/  LEA.HI R13, R13, R120, RZ, 0x2 ;  /* 0x000000780d0d7211 */ /* 0x000fe200078f10ff */
[----:B------:R-:W-:Y:S01]  /*0a70*/  IMAD.SHL.U32 R6, R24, 0x40, RZ ;  /* 0x0000004018067824 */ /* 0x000fe200078e00ff */
[----:B------:R-:W-:Y:S01]  /*0a80*/  SHF.R.S32.HI R128, RZ, 0x1f, R121 ;  /* 0x0000001fff807819 */ /* 0x000fe20000011479 */
[----:B------:R-:W-:Y:S01]  /*0a90*/  IMAD.IADD R12, R123, 0x1, -R12 ;  /* 0x000000017b0c7824 */ /* 0x000fe200078e0a0c */
[----:B------:R-:W-:Y:S02]  /*0aa0*/  LOP3.LUT R13, R13, 0xffffffc, RZ, 0xc0, !PT ;  /* 0x0ffffffc0d0d7812 */ /* 0x000fe400078ec0ff */
[----:B------:R-:W-:Y:S01]  /*0ab0*/  LOP3.LUT R6, R6, 0x1c0, RZ, 0xc0, !PT ;  /* 0x000001c006067812 */ /* 0x000fe200078ec0ff */
[----:B------:R-:W-:Y:S01]  /*0ac0*/  IMAD.SHL.U32 R140, R12, 0x8, RZ ;  /* 0x000000080c8c7824 */ /* 0x000fe200078e00ff */
[----:B------:R-:W-:Y:S01]  /*0ad0*/  LEA.HI R128, R128, R121, RZ, 0x2 ;  /* 0x0000007980807211 */ /* 0x000fe200078f10ff */
[----:B------:R-:W-:Y:S01]  /*0ae0*/  IMAD.IADD R18, R120, 0x1, -R13 ;  /* 0x0000000178127824 */ /* 0x000fe200078e0a0d */
[----:B------:R-:W-:-:S02]  /*0af0*/  LEA.HI R13, R0, R123, RZ, 0x6 ;  /* 0x0000007b000d7211 */ /* 0x000fc400078f30ff */
[----:B------:R-:W-:Y:S02]  /*0b00*/  LOP3.LUT R15, R6, 0x38, R140, 0xf8, !PT ;  /* 0x00000038060f7812 */ /* 0x000fe400078ef88c */
[----:B------:R-:W-:Y:S01]  /*0b10*/  SHF.R.U32.HI R6, RZ, 0x3, R6 ;  /* 0x00000003ff067819 */ /* 0x000fe20000011606 */
[----:B------:R-:W-:Y:S01]  /*0b20*/  IMAD.SHL.U32 R13, R13, 0x8, RZ ;  /* 0x000000080d0d7824 */ /* 0x000fe200078e00ff */
[----:B------:R-:W-:Y:S02]  /*0b30*/  SHF.R.S32.HI R17, RZ, 0x2, R128 ;  /* 0x00000002ff117819 */ /* 0x000fe40000011480 */
[----:B------:R-:W-:Y:S02]  /*0b40*/  LOP3.LUT R6, R15, R6, RZ, 0x3c, !PT ;  /* 0x000000060f067212 */ /* 0x000fe400078e3cff */
[----:B------:R-:W-:Y:S01]  /*0b50*/  LEA.HI R14, R0, R123, RZ, 0x4 ;  /* 0x0000007b000e7211 */ /* 0x000fe200078f20ff */
[----:B------:R-:W-:Y:S01]  /*0b60*/  IMAD R130, R18, 0x10, R17 ;  /* 0x0000001012827824 */ /* 0x000fe200078e0211 */
[----:B------:R-:W-:-:S02]  /*0b70*/  LOP3.LUT R6, R6, 0xfffffe00, R13, 0xf8, !PT ;  /* 0xfffffe0006067812 */ /* 0x000fc400078ef80d */
[----:B------:R-:W-:Y:S02]  /*0b80*/  SHF.R.S32.HI R141, RZ, 0x1f, R140 ;  /* 0x0000001fff8d7819 */ /* 0x000fe4000001148c */
[----:B------:R-:W-:Y:S01]  /*0b90*/  LOP3.LUT R0, R14, 0xfffffff0, RZ, 0xc0, !PT ;  /* 0xfffffff00e007812 */ /* 0x000fe200078ec0ff */
[----:B------:R-:W-:Y:S01]  /*0ba0*/  IMAD.SHL.U32 R129, R6, 0x2, RZ ;  /* 0x0000000206817824 */ /* 0x000fe200078e00ff */
[----:B------:R1:W-:Y:S01]  /*0bb0*/  STL [R1+0x48], R130 ;  /* 0x0000488201007387 */ /* 0x0003e20000100800 */
[----:B------:R-:W-:Y:S02]  /*0bc0*/  IADD3 R16, P0, R140, R16, RZ ;  /* 0x000000108c107210 */ /* 0x000fe40007f1e0ff */
[----:B------:R-:W-:Y:S01]  /*0bd0*/  IMAD.IADD R0, R123, 0x1, -R0 ;  /* 0x000000017b007824 */ /* 0x000fe200078e0a00 */
[----:B------:R1:W-:Y:S01]  /*0be0*/  STL.64 [R1+0x68], R140 ;  /* 0x0000688c01007387 */ /* 0x0003e20000100a00 */
[----:B------:R-:W-:Y:S01]  /*0bf0*/  SHF.R.S32.HI R25, RZ, 0x1f, R24 ;  /* 0x0000001fff197819 */ /* 0x000fe20000011418 */
[----:B------:R-:W-:Y:S01]  /*0c00*/  IMAD.X R17, R141, 0x1, R5, P0 ;  /* 0x000000018d117824 */ /* 0x000fe200000e0605 */
[----:B------:R-:W-:Y:S01]  /*0c10*/  ISETP.GE.AND P0, PT, R24, R23, PT ;  /* 0x000000171800720c */ /* 0x000fe20003f06270 */
[----:B------:R1:W-:Y:S01]  /*0c20*/  STL [R1+0x3c], R23 ;  /* 0x00003c1701007387 */ /* 0x0003e20000100800 */
[----:B------:R-:W-:Y:S01]  /*0c30*/  SHF.R.S32.HI R13, RZ, 0x1f, R0 ;  /* 0x0000001fff0d7819 */ /* 0x000fe20000011400 */
[----:B------:R-:W-:Y:S01]  /*0c40*/  IMAD.WIDE.U32 R20, R20, c[0x0][0x1a8], R16 ;  /* 0x00006a0014147a25 */ /* 0x000fe200078e0010 */
[----:B------:R-:W-:Y:S01]  /*0c50*/  SHF.R.S32.HI R5, RZ, 0x1f, R4 ;  /* 0x0000001fff057819 */ /* 0x000fe20000011404 */
[----:B------:R1:W-:Y:S01]  /*0c60*/  STL [R1+0x44], R129 ;  /* 0x0000448101007387 */ /* 0x0003e20000100800 */
[----:B------:R-:W-:Y:S01]  /*0c70*/  LEA.HI R13, R13, R0, RZ, 0x3 ;  /* 0x000000000d0d7211 */ /* 0x000fe200078f18ff */
[----:B------:R-:W-:-:S04]  /*0c80*/  IMAD.WIDE R28, R131, 0x80, R24 ;  /* 0x00000080831c7825 */ /* 0x000fc800078e0218 */
[----:B------:R-:W-:Y:S02]  /*0c90*/  IMAD.SHL.U32 R127, R13, 0x40, RZ ;  /* 0x000000400d7f7824 */ /* 0x000fe400078e00ff */
[----:B------:R-:W-:-:S03]  /*0ca0*/  IMAD.IADD R27, R21, 0x1, R27 ;  /* 0x00000001151b7824 */ /* 0x000fc600078e021b */
[----:B------:R-:W-:Y:S01]  /*0cb0*/  LOP3.LUT R127, R127, 0xfffffe00, RZ, 0xc0, !PT ;  /* 0xfffffe007f7f7812 */ /* 0x000fe200078ec0ff */
        /* <DEDUP_REMOVED lines=15> */
.L_x_1298:
[----:B------:R-:W-:Y:S05]  /*0db0*/  BSYNC B0 ;  /* 0x0000000000007941 */ /* 0x000fea0003800000 */
.L_x_1297:
[----:B---3--:R-:W-:Y:S01]  /*0dc0*/  IADD3 R19, R24, 0x10, RZ ;  /* 0x0000001018137810 */ /* 0x008fe20007ffe0ff */
[----:B------:R-:W-:Y:S03]  /*0dd0*/  BSSY B0, `(.L_x_1299) ;  /* 0x0000014000007945 */ /* 0x000fe60003800000 */
[----:B------:R-:W-:-:S13]  /*0de0*/  ISETP.GE.AND P0, PT, R19, R23, PT ;  /* 0x000000171300720c */ /* 0x000fda0003f06270 */
        /* <DEDUP_REMOVED lines=18> */
.L_x_1300:
[----:B------:R-:W-:Y:S05]  /*0f10*/  BSYNC B0 ;  /* 0x0000000000007941 */ /* 0x000fea0003800000 */
.L_x_1299:
[----:B------:R-:W-:Y:S01]  /*0f20*/  IADD3 R17, R24, 0x20, RZ ;  /* 0x0000002018117810 */ /* 0x000fe20007ffe0ff */
[----:B------:R-:W-:Y:S03]  /*0f30*/  BSSY B0, `(.L_x_1301) ;  /* 0x0000014000007945 */ /* 0x000fe60003800000 */
[----:B------:R-:W-:-:S13]  /*0f40*/  ISETP.GE.AND P0, PT, R17, R23, PT ;  /* 0x000000171100720c */ /* 0x000fda0003f06270 */
[----:B------:R-:W-:Y:S05]  /*0f50*/  @P0 BRA `(.L_x_1302) ;  /* 0x0000011000000947 */ /* 0x000fea0003800000 */
[----:B------:R-:W-:-:S13]  /*0f60*/  ISETP.GE.AND P0, PT, R140, c[0x0][0x220], PT ;  /* 0x000088008c007a0c */ /* 0x000fda0003f06270 */
[----:B------:R1:W-:Y:S01]  /*0f70*/  @P0 STS.128 [R129+0x1000], RZ ;  /* 0x001000ff81000388 */ /* 0x0003e20000000c00 */
[----:B------:R-:W-:Y:S05]  /*0f80*/  @P0 BRA `(.L_x_1302) ;  /* 0x000000e000000947 */ /* 0x000fea0003800000 */
[----:B------:R-:W-:Y:S01]  /*0f90*/  IADD3 R9, P0, R28, 0x20, RZ ;  /* 0x000000201c097810 */ /* 0x000fe20007f1e0ff */
[----:B----4-:R-:W-:Y:S01]  /*0fa0*/  IMAD.MOV.U32 R30, RZ, RZ, R20 ;  /* 0x000000ffff1e7224 */ /* 0x010fe200078e0014 */
        /* <DEDUP_REMOVED lines=12> */
.L_x_1302:
[----:B------:R-:W-:Y:S05]  /*1070*/  BSYNC B0 ;  /* 0x0000000000007941 */ /* 0x000fea0003800000 */
.L_x_1301:
        /* <DEDUP_REMOVED lines=21> */
.L_x_1304:
[----:B------:R-:W-:Y:S05]  /*11d0*/  BSYNC B0 ;  /* 0x0000000000007941 */ /* 0x000fea0003800000 */
.L_x_1303:
        /* <DEDUP_REMOVED lines=21> */
.L_x_1306:
[----:B------:R-:W-:Y:S05]  /*1330*/  BSYNC B0 ;  /* 0x0000000000007941 */ /* 0x000fea0003800000 */
.L_x_1305:
        /* <DEDUP_REMOVED lines=21> */
.L_x_1308:
[----:B------:R-:W-:Y:S05]  /*1490*/  BSYNC B0 ;  /* 0x0000000000007941 */ /* 0x000fea0003800000 */
.L_x_1307:
        /* <DEDUP_REMOVED lines=21> */
.L_x_1310:
[----:B------:R-:W-:Y:S05]  /*15f0*/  BSYNC B0 ;  /* 0x0000000000007941 */ /* 0x000fea0003800000 */
.L_x_1309:
[----:B------:R-:W-:Y:S01]  /*1600*/  IADD3 R9, R24, 0x70, RZ ;  /* 0x0000007018097810 */ /* 0x000fe20007ffe0ff */
[----:B------:R-:W-:Y:S01]  /*1610*/  IMAD.MOV.U32 R6, RZ, RZ, c[0x0][0x198] ;  /* 0x00006600ff067624 */ /* 0x000fe200078e00ff */
[----:B------:R-:W-:Y:S02]  /*1620*/  BSSY B0, `(.L_x_1311) ;  /* 0x0000016000007945 */ /* 0x000fe40003800000 */
[----:B------:R-:W-:Y:S01]  /*1630*/  ISETP.GE.AND P0, PT, R9, R23, PT ;  /* 0x000000170900720c */ /* 0x000fe20003f06270 */
[----:B------:R-:W-:Y:S02]  /*1640*/  IMAD.MOV.U32 R9, RZ, RZ, 0x6 ;  /* 0x00000006ff097424 */ /* 0x000fe400078e00ff */
[----:B------:R-:W-:-:S03]  /*1650*/  IMAD.SHL.U32 R126, R6, 0x40, RZ ;  /* 0x00000040067e7824 */ /* 0x000fc600078e00ff */
[----:B------:R-:W-:-:S07]  /*1660*/  SHF.L.U64.HI R124, R6, R9, c[0x0][0x19c] ;  /* 0x00006700067c7619 */ /* 0x000fce0000010209 */
        /* <DEDUP_REMOVED lines=17> */
.L_x_1312:
[----:B------:R-:W-:Y:S05]  /*1780*/  BSYNC B0 ;  /* 0x0000000000007941 */ /* 0x000fea0003800000 */
.L_x_1311:
[----:B------:R-:W-:Y:S01]  /*1790*/  IMAD R9, R25, c[0x0][0x198], RZ ;  /* 0x0000660019097a24 */ /* 0x000fe200078e02ff */
[----:B------:R-:W-:Y:S01]  /*17a0*/  LOP3.LUT R13, R13, 0xfffffff8, RZ, 0xc0, !PT ;  /* 0xfffffff80d0d7812 */ /* 0x000fe200078ec0ff */
[--C-:B------:R-:W-:Y:S01]  /*17b0*/  IMAD.WIDE.U32 R28, R24, c[0x0][0x198], R140.reuse ;  /* 0x00006600181c7a25 */ /* 0x100fe200078e008c */
[----:B------:R-:W-:Y:S02]  /*17c0*/  BSSY B0, `(.L_x_1313) ;  /* 0x000002e000007945 */ /* 0x000fe40003800000 */
[----:B------:R-:W-:Y:S01]  /*17d0*/  IADD3 R13, R0, -R13, RZ ;  /* 0x8000000d000d7210 */ /* 0x000fe20007ffe0ff */
[----:B------:R-:W-:Y:S01]  /*17e0*/  IMAD R21, R25, c[0x0][0x1a0], RZ ;  /* 0x0000680019157a24 */ /* 0x000fe200078e02ff */
[----:B------:R-:W-:Y:S01]  /*17f0*/  IADD3 R22, P1, R22, R28, RZ ;  /* 0x0000001c16167210 */ /* 0x000fe20007f3e0ff */
[----:B-1----:R-:W-:-:S04]  /*1800*/  IMAD.WIDE.U32 R26, R24, c[0x0][0x1a0], R140 ;  /* 0x00006800181a7a25 */ /* 0x002fc800078e008c */
[----:B------:R-:W-:Y:S01]  /*1810*/  IMAD R9, R24, c[0x0][0x19c], R9 ;  /* 0x0000670018097a24 */ /* 0x000fe200078e0209 */
[----:B------:R-:W-:Y:S01]  /*1820*/  IADD3 R8, P0, R8, R26, RZ ;  /* 0x0000001a08087210 */ /* 0x000fe20007f1e0ff */
[----:B------:R-:W-:Y:S02]  /*1830*/  IMAD R0, R24, c[0x0][0x1a4], R21 ;  /* 0x0000690018007a24 */ /* 0x000fe400078e0215 */
[C---:B------:R-:W-:Y:S01]  /*1840*/  IMAD R21, R5.reuse, c[0x0][0x1b0], RZ ;  /* 0x00006c0005157a24 */ /* 0x040fe200078e02ff */
[----:B------:R-:W-:Y:S01]  /*1850*/  IADD3.X R23, R10, R29, R9, P1, !PT ;  /* 0x0000001d0a177210 */ /* 0x000fe20000ffe409 */
[----:B------:R-:W-:Y:S01]  /*1860*/  IMAD R5, R5, c[0x0][0x1b8], RZ ;  /* 0x00006e0005057a24 */ /* 0x000fe200078e02ff */
[----:B------:R-:W-:Y:S01]  /*1870*/  IADD3.X R9, R7, R27, R0, P0, !PT ;  /* 0x0000001b07097210 */ /* 0x000fe200007fe400 */
[C---:B------:R-:W-:Y:S01]  /*1880*/  IMAD R0, R4.reuse, c[0x0][0x1b4], R21 ;  /* 0x00006d0004007a24 */ /* 0x040fe200078e0215 */
[----:B------:R-:W-:Y:S01]  /*1890*/  IADD3 R7, R133, -0x1, RZ ;  /* 0xffffffff85077810 */ /* 0x000fe20007ffe0ff */
[----:B----4-:R-:W-:Y:S01]  /*18a0*/  IMAD.WIDE.U32 R32, R4, c[0x0][0x1b0], R22 ;  /* 0x00006c0004207a25 */ /* 0x010fe200078e0016 */
[----:B------:R-:W-:-:S03]  /*18b0*/  R2P PR, R13, 0x6 ;  /* 0x000000060d007804 */ /* 0x000fc60000000000 */
[C---:B------:R-:W-:Y:S01]  /*18c0*/  IMAD R10, R4.reuse, c[0x0][0x1bc], R5 ;  /* 0x00006f00040a7a24 */ /* 0x040fe200078e0205 */
[----:B------:R-:W-:Y:S01]  /*18d0*/  IADD3 R137, R33, R0, RZ ;  /* 0x0000000021897210 */ /* 0x000fe20007ffe0ff */
[----:B------:R-:W-:Y:S01]  /*18e0*/  IMAD.WIDE.U32 R30, R4, c[0x0][0x1b8], R8 ;  /* 0x00006e00041e7a25 */ /* 0x000fe200078e0008 */
[----:B------:R-:W-:Y:S01]  /*18f0*/  MOV R136, R32 ;  /* 0x0000002000887202 */ /* 0x000fe20000000f00 */
[----:B------:R1:W-:Y:S01]  /*1900*/  STL.64 [R1+0x58], R32 ;  /* 0x0000582001007387 */ /* 0x0003e20000100a00 */
[----:B------:R-:W-:Y:S01]  /*1910*/  SHF.R.S32.HI R9, RZ, 0x1f, R7 ;  /* 0x0000001fff097819 */ /* 0x000fe20000011407 */
[----:B------:R-:W-:Y:S01]  /*1920*/  IMAD R8, R7, -0x40, R122 ;  /* 0xffffffc007087824 */ /* 0x000fe200078e027a */
[----:B------:R-:W-:Y:S01]  /*1930*/  IADD3 R16, R31, R10, RZ ;  /* 0x0000000a1f107210 */ /* 0x000fe20007ffe0ff */
[----:B------:R1:W-:Y:S01]  /*1940*/  STL.64 [R1+0x50], R30 ;  /* 0x0000501e01007387 */ /* 0x0003e20000100a00 */
[----:B------:R-:W-:Y:S01]  /*1950*/  IMAD R23, R124, R7, RZ ;  /* 0x000000077c177224 */ /* 0x000fe200078e02ff */
[----:B------:R-:W-:Y:S01]  /*1960*/  MOV R4, 0x10 ;  /* 0x0000001000047802 */ /* 0x000fe20000000f00 */
[----:B------:R-:W-:Y:S01]  /*1970*/  IMAD.WIDE.U32 R20, R7, R126, R136 ;  /* 0x0000007e07147225 */ /* 0x000fe200078e0088 */
[----:B------:R1:W-:Y:S01]  /*1980*/  STL.64 [R1+0x60], R136 ;  /* 0x0000608801007387 */ /* 0x0003e20000100a00 */
[----:B------:R-:W-:-:S02]  /*1990*/  ISETP.GE.AND P0, PT, R24, R8, PT ;  /* 0x000000081800720c */ /* 0x000fc40003f06270 */
[----:B------:R-:W-:Y:S01]  /*19a0*/  IMAD R23, R9, R126, R23 ;  /* 0x0000007e09177224 */ /* 0x000fe200078e0217 */
[----:B------:R1:W-:Y:S01]  /*19b0*/  STL [R1+0x38], R16 ;  /* 0x0000381001007387 */ /* 0x0003e20000100800 */
[----:B------:R-:W-:Y:S02]  /*19c0*/  MOV R0, 0x20 ;  /* 0x0000002000007802 */ /* 0x000fe40000000f00 */
[----:B------:R-:W-:Y:S02]  /*19d0*/  SEL R4, R4, 0xfffffff0, !P1 ;  /* 0xfffffff004047807 */ /* 0x000fe40004800000 */
[----:B------:R-:W-:Y:S02]  /*19e0*/  SEL R5, R0, 0xffffffe0, !P2 ;  /* 0xffffffe000057807 */ /* 0x000fe40005000000 */
[----:B------:R-:W-:-:S03]  /*19f0*/  IADD3 R23, R21, R23, RZ ;  /* 0x0000001715177210 */ /* 0x000fc60007ffe0ff */
        /* <DEDUP_REMOVED lines=10> */
.L_x_1314:
[----:B------:R-:W-:Y:S05]  /*1aa0*/  BSYNC B0 ;  /* 0x0000000000007941 */ /* 0x000fea0003800000 */
.L_x_1313:
        /* <DEDUP_REMOVED lines=16> */
.L_x_1316:
[----:B------:R-:W-:Y:S05]  /*1bb0*/  BSYNC B0 ;  /* 0x0000000000007941 */ /* 0x000fea0003800000 */
.L_x_1315:
[----:B------:R-:W-:Y:S01]  /*1bc0*/  ISETP.GE.AND P0, PT, R17, R8, PT ;  /* 0x000000081100720c */ /* 0x000fe20003f06270 */
[----:B------:R-:W-:-:S12]  /*1bd0*/  BSSY B0, `(.L_x_1317) ;  /* 0x000000e000007945 */ /* 0x000fd80003800000 */
[----:B------:R-:W-:Y:S05]  /*1be0*/  @P0 BRA `(.L_x_1318) ;  /* 0x000000c000000947 */ /* 0x000fea0003800000 */
[----:B------:R-:W-:-:S13]  /*1bf0*/  ISETP.GE.AND P0, PT, R140, c[0x0][0x220], PT ;  /* 0x000088008c007a0c */ /* 0x000fda0003f06270 */
[----:B------:R1:W-:Y:S01]  /*1c00*/  @P0 STS.128 [R129+0x5000], RZ ;  /* 0x005000ff81000388 */ /* 0x0003e20000000c00 */
[----:B------:R-:W-:Y:S05]  /*1c10*/  @P0 BRA `(.L_x_1318) ;  /* 0x0000009000000947 */ /* 0x000fea0003800000 */
[----:B------:R-:W-:Y:S01]  /*1c20*/  IMAD.MOV.U32 R11, RZ, RZ, c[0x0][0x19c] ;  /* 0x00006700ff0b7624 */ /* 0x000fe200078e00ff */
        /* <DEDUP_REMOVED lines=8> */
.L_x_1318:
[----:B------:R-:W-:Y:S05]  /*1cb0*/  BSYNC B0 ;  /* 0x0000000000007941 */ /* 0x000fea0003800000 */
.L_x_1317:
        /* <DEDUP_REMOVED lines=17> */
.L_x_1320:
[----:B------:R-:W-:Y:S05]  /*1dd0*/  BSYNC B0 ;  /* 0x0000000000007941 */ /* 0x000fea0003800000 */
.L_x_1319:
        /* <DEDUP_REMOVED lines=22> */
.L_x_1322:
[----:B------:R-:W-:Y:S05]  /*1f40*/  BSYNC B0 ;  /* 0x0000000000007941 */ /* 0x000fea0003800000 */
.L_x_1321:
        /* <DEDUP_REMOVED lines=17> */
.L_x_1324:
[----:B------:R-:W-:Y:S05]  /*2060*/  BSYNC B0 ;  /* 0x0000000000007941 */ /* 0x000fea0003800000 */
.L_x_1323:
        /* <DEDUP_REMOVED lines=17> */
.L_x_1326:
[----:B------:R-:W-:Y:S05]  /*2180*/  BSYNC B0 ;  /* 0x0000000000007941 */ /* 0x000fea0003800000 */
.L_x_1325:
[----:B------:R-:W-:Y:S01]  /*2190*/  ISETP.GE.AND P0, PT, R15, R8, PT ;  /* 0x000000080f00720c */ /* 0x000fe20003f06270 */
        /* <DEDUP_REMOVED lines=17> */
.L_x_1328:
[----:B------:R-:W-:Y:S05]  /*22b0*/  BSYNC B0 ;  /* 0x0000000000007941 */ /* 0x000fea0003800000 */
.L_x_1327:
[----:B------:R-:W-:Y:S01]  /*22c0*/  SHF.R.S32.HI R9, RZ, 0x4, R14 ;  /* 0x00000004ff097819 */ /* 0x000fe2000001140e */
[C---:B------:R-:W-:Y:S01]  /*22d0*/  IMAD.SHL.U32 R8, R12.reuse, 0x40, RZ ;  /* 0x000000400c087824 */ /* 0x040fe200078e00ff */
[----:B------:R-:W-:Y:S01]  /*22e0*/  R2P PR, R12, 0x6 ;  /* 0x000000060c007804 */ /* 0x000fe20000000000 */
[----:B------:R-:W-:Y:S01]  /*22f0*/  IMAD.SHL.U32 R13, R13, 0x40, RZ ;  /* 0x000000400d0d7824 */ /* 0x000fe200078e00ff */
[----:B-1----:R-:W-:Y:S01]  /*2300*/  LEA.HI R10, R14, R9, RZ, 0x1 ;  /* 0x000000090e0a7211 */ /* 0x002fe200078f08ff */
[----:B------:R-:W-:Y:S01]  /*2310*/  IMAD.SHL.U32 R24, R24, 0x8, RZ ;  /* 0x0000000818187824 */ /* 0x000fe200078e00ff */
[----:B------:R-:W0:Y:S01]  /*2320*/  LDGDEPBAR ;  /* 0x00000000000079af */ /* 0x000e220000000000 */
[----:B------:R-:W-:Y:S01]  /*2330*/  IMAD R202, R120, 0x400, R127 ;  /* 0x0000040078ca7824 */ /* 0x000fe200078e027f */
[----:B------:R-:W-:Y:S02]  /*2340*/  LOP3.LUT R10, R10, 0xfffffffe, RZ, 0xc0, !PT ;  /* 0xfffffffe0a0a7812 */ /* 0x000fe400078ec0ff */
[----:B------:R-:W-:-:S02]  /*2350*/  LOP3.LUT R13, R13, 0x1c0, RZ, 0xc0, !PT ;  /* 0x000001c00d0d7812 */ /* 0x000fc400078ec0ff */
[----:B------:R-:W-:Y:S01]  /*2360*/  SEL R0, R0, 0xffffffe0, !P1 ;  /* 0xffffffe000007807 */ /* 0x000fe20004800000 */
[----:B------:R-:W-:Y:S01]  /*2370*/  IMAD.IADD R10, R9, 0x1, -R10 ;  /* 0x00000001090a7824 */ /* 0x000fe200078e0a0a */
[----:B------:R-:W-:Y:S02]  /*2380*/  LOP3.LUT R9, R8, 0x1c0, RZ, 0xc0, !PT ;  /* 0x000001c008097812 */ /* 0x000fe400078ec0ff */
[----:B------:R-:W-:Y:S01]  /*2390*/  SHF.R.U32.HI R125, RZ, 0x3, R13 ;  /* 0x00000003ff7d7819 */ /* 0x000fe2000001160d */
[----:B------:R-:W-:Y:S01]  /*23a0*/  IMAD.SHL.U32 R8, R10, 0x8, RZ ;  /* 0x000000080a087824 */ /* 0x000fe200078e00ff */
[----:B------:R-:W-:Y:S02]  /*23b0*/  LOP3.LUT R24, R9, 0x8, R24, 0xf8, !PT ;  /* 0x0000000809187812 */ /* 0x000fe400078ef818 */
[----:B------:R-:W-:Y:S02]  /*23c0*/  SHF.R.U32.HI R9, RZ, 0x3, R9 ;  /* 0x00000003ff097819 */ /* 0x000fe40000011609 */
[----:B------:R-:W-:-:S02]  /*23d0*/  LOP3.LUT R8, R13, 0x8, R8, 0xf8, !PT ;  /* 0x000000080d087812 */ /* 0x000fc400078ef808 */
[----:B------:R-:W-:Y:S02]  /*23e0*/  LOP3.LUT R9, R24, R9, RZ, 0x3c, !PT ;  /* 0x0000000918097212 */ /* 0x000fe400078e3cff */
[----:B------:R-:W-:Y:S02]  /*23f0*/  LOP3.LUT R125, R8, R125, RZ, 0x3c, !PT ;  /* 0x0000007d087d7212 */ /* 0x000fe400078e3cff */
[----:B------:R-:W-:Y:S01]  /*2400*/  ISETP.GE.AND P1, PT, R122, 0x41, PT ;  /* 0x000000417a00780c */ /* 0x000fe20003f26270 */
[----:B------:R-:W-:Y:S02]  /*2410*/  IMAD R201, R10, 0x200, R9 ;  /* 0x000002000ac97824 */ /* 0x000fe400078e0209 */
[----:B------:R-:W-:Y:S02]  /*2420*/  IMAD.IADD R202, R125, 0x1, R202 ;  /* 0x000000017dca7824 */ /* 0x000fe400078e02ca */
[----:B------:R-:W-:Y:S02]  /*2430*/  IMAD.SHL.U32 R201, R201, 0x2, RZ ;  /* 0x00000002c9c97824 */ /* 0x000fe400078e00ff */
[----:B------:R-:W-:-:S02]  /*2440*/  IMAD.SHL.U32 R202, R202, 0x2, RZ ;  /* 0x00000002caca7824 */ /* 0x000fc400078e00ff */
[C---:B------:R-:W-:Y:S01]  /*2450*/  IMAD.IADD R195, R201.reuse, 0x1, R0 ;  /* 0x00000001c9c37824 */ /* 0x040fe200078e0200 */
[----:B------:R-:W-:Y:S01]  /*2460*/  LDSM.16.M88.4 R32, [R201+0x4800] ;  /* 0x00480000c920783b */ /* 0x000fe20000000200 */
[C-C-:B------:R-:W-:Y:S01]  /*2470*/  IMAD R200, R4.reuse, 0x2, R202.reuse ;  /* 0x0000000204c87824 */ /* 0x140fe200078e02ca */
[----:B------:R-:W-:Y:S01]  /*2480*/  IADD3 R198, R201, 0x4040, RZ ;  /* 0x00004040c9c67810 */ /* 0x000fe20007ffe0ff */
[----:B------:R-:W-:Y:S01]  /*2490*/  IMAD R199, R5, 0x2, R202 ;  /* 0x0000000205c77824 */ /* 0x000fe200078e02ca */
[----:B------:R-:W1:Y:S03]  /*24a0*/  LDSM.16.M88.4 R116, [R202] ;  /* 0x00000000ca74783b */ /* 0x000e660000000200 */
[----:B------:R-:W-:Y:S01]  /*24b0*/  IMAD R197, R4, 0x2, R199 ;  /* 0x0000000204c57824 */ /* 0x000fe200078e02c7 */
[----:B------:R-:W5:Y:S04]  /*24c0*/  LDSM.16.M88.4 R8, [R202+0x2000] ;  /* 0x00200000ca08783b */ /* 0x000f680000000200 */
[----:B------:R-:W2:Y:S04]  /*24d0*/  LDSM.16.M88.4 R20, [R201+0x5000] ;  /* 0x00500000c914783b */ /* 0x000ea80000000200 */
[----:B------:R-:W3:Y:S04]  /*24e0*/  LDSM.16.M88.4 R44, [R201+0x4000] ;  /* 0x00400000c92c783b */ /* 0x000ee80000000200 */
[----:B------:R-:W4:Y:S04]  /*24f0*/  LDSM.16.M88.4 R60, [R201+0x5800] ;  /* 0x00580000c93c783b */ /* 0x000f280000000200 */
[----:B------:R-:W-:Y:S04]  /*2500*/  LDSM.16.M88.4 R104, [R200+0x2000] ;  /* 0x00200000c868783b */ /* 0x000fe80000000200 */
[----:B------:R-:W3:Y:S04]  /*2510*/  LDSM.16.M88.4 R56, [R195+0x4800] ;  /* 0x00480000c338783b */ /* 0x000ee80000000200 */
[----:B------:R-:W3:Y:S04]  /*2520*/  LDSM.16.M88.4 R76, [R195+0x5000] ;  /* 0x00500000c34c783b */ /* 0x000ee80000000200 */
[----:B------:R-:W3:Y:S04]  /*2530*/  LDSM.16.M88.4 R92, [R200] ;  /* 0x00000000c85c783b */ /* 0x000ee80000000200 */
[----:B------:R-:W3:Y:S01]  /*2540*/  LDSM.16.M88.4 R100, [R195+0x4000] ;  /* 0x00400000c364783b */ /* 0x000ee20000000200 */
[-C--:B-1----:R-:W-:Y:S03]  /*2550*/  HMMA.16816.F32 R40, R116, R32.reuse, RZ ;  /* 0x000000207428723c */ /* 0x082fe600000018ff */
[----:B------:R-:W1:Y:S04]  /*2560*/  LDSM.16.M88.4 R96, [R195+0x5800] ;  /* 0x00580000c360783b */ /* 0x000e680000000200 */
[----:B------:R-:W-:Y:S01]  /*2570*/  LDSM.16.M88.4 R72, [R199+0x2000] ;  /* 0x00200000c748783b */ /* 0x000fe20000000200 */
[C---:B-----5:R-:W-:Y:S03]  /*2580*/  HMMA.16816.F32 R84, R8.reuse, R32, RZ ;  /* 0x000000200854723c */ /* 0x060fe600000018ff */
[----:B------:R-:W-:Y:S04]  /*2590*/  LDSM.16.M88.4 R108, [R197+0x2000] ;  /* 0x00200000c56c783b */ /* 0x000fe80000000200 */
[----:B------:R-:W-:Y:S01]  /*25a0*/  LDSM.16.M88.4 R112, [R197] ;  /* 0x00000000c570783b */ /* 0x000fe20000000200 */
[C---:B--2---:R-:W-:Y:S08]  /*25b0*/  HMMA.16816.F32 R80, R8.reuse, R20, RZ ;  /* 0x000000140850723c */ /* 0x044ff000000018ff */
[C---:B------:R-:W-:Y:S08]  /*25c0*/  HMMA.16816.F32 R36, R8.reuse, R34, RZ ;  /* 0x000000220824723c */ /* 0x040ff000000018ff */
[----:B------:R-:W-:Y:S08]  /*25d0*/  HMMA.16816.F32 R24, R8, R22, RZ ;  /* 0x000000160818723c */ /* 0x000ff000000018ff */
[C---:B------:R-:W-:Y:S08]  /*25e0*/  HMMA.16816.F32 R28, R116.reuse, R20, RZ ;  /* 0x00000014741c723c */ /* 0x040ff000000018ff */
[C---:B------:R-:W-:Y:S08]  /*25f0*/  HMMA.16816.F32 R32, R116.reuse, R34, RZ ;  /* 0x000000227420723c */ /* 0x040ff000000018ff */
[C---:B------:R-:W-:Y:S08]  /*2600*/  HMMA.16816.F32 R20, R116.reuse, R22, RZ ;  /* 0x000000167414723c */ /* 0x040ff000000018ff */
[-C--:B---3--:R-:W-:Y:S08]  /*2610*/  HMMA.16816.F32 R52, R116, R44.reuse, RZ ;  /* 0x0000002c7434723c */ /* 0x088ff000000018ff */
[C---:B------:R-:W-:Y:S08]  /*2620*/  HMMA.16816.F32 R88, R8.reuse, R44, RZ ;  /* 0x0000002c0858723c */ /* 0x040ff000000018ff */
[C---:B------:R-:W-:Y:S08]  /*2630*/  HMMA.16816.F32 R48, R8.reuse, R46, RZ ;  /* 0x0000002e0830723c */ /* 0x040ff000000018ff */
[-C--:B----4-:R-:W-:Y:S08]  /*2640*/  HMMA.16816.F32 R12, R8, R60.reuse, RZ ;  /* 0x0000003c080c723c */ /* 0x090ff000000018ff */
[C---:B------:R-:W-:Y:S07]  /*2650*/  HMMA.16816.F32 R16, R116.reuse, R60, RZ ;  /* 0x0000003c7410723c */ /* 0x040fee00000018ff */
[----:B------:R-:W-:Y:S01]  /*2660*/  IADD3 R60, R201, 0x4000, RZ ;  /* 0x00004000c93c7810 */ /* 0x000fe20007ffe0ff */
[----:B------:R-:W-:Y:S03]  /*2670*/  HMMA.16816.F32 R44, R116, R46, RZ ;  /* 0x0000002e742c723c */ /* 0x000fe600000018ff */
[----:B------:R-:W-:-:S04]  /*2680*/  @P2 IADD3 R198, R60, -0x40, RZ ;  /* 0xffffffc03cc62810 */ /* 0x000fc80007ffe0ff */
[----:B------:R-:W-:Y:S01]  /*2690*/  IADD3 R191, R198, 0x800, RZ ;  /* 0x00000800c6bf7810 */ /* 0x000fe20007ffe0ff */
[-C--:B------:R-:W-:Y:S01]  /*26a0*/  HMMA.16816.F32 R8, R8, R62.reuse, RZ ;  /* 0x0000003e0808723c */ /* 0x080fe200000018ff */
[----:B------:R-:W2:Y:S01]  /*26b0*/  LDSM.16.M88.4 R68, [R198] ;  /* 0x00000000c644783b */ /* 0x000ea20000000200 */
[----:B------:R-:W-:Y:S01]  /*26c0*/  IMAD.IADD R188, R0, 0x1, R198 ;  /* 0x0000000100bc7824 */ /* 0x000fe200078e02c6 */
[C---:B------:R-:W-:Y:S02]  /*26d0*/  IADD3 R190, R198.reuse, 0x1000, RZ ;  /* 0x00001000c6be7810 */ /* 0x040fe40007ffe0ff */
[----:B------:R-:W3:Y:S01]  /*26e0*/  LDSM.16.M88.4 R64, [R198+0x800] ;  /* 0x00080000c640783b */ /* 0x000ee20000000200 */
[----:B------:R-:W-:Y:S02]  /*26f0*/  IADD3 R189, R198, 0x1800, RZ ;  /* 0x00001800c6bd7810 */ /* 0x000fe40007ffe0ff */
[----:B------:R-:W-:Y:S01]  /*2700*/  HMMA.16816.F32 R116, R116, R62, RZ ;  /* 0x0000003e7474723c */ /* 0x000fe200000018ff */
[----:B------:R-:W4:Y:S07]  /*2710*/  LDSM.16.M88.4 R60, [R198+0x1000] ;  /* 0x00100000c63c783b */ /* 0x000f2e0000000200 */
[C---:B------:R-:W-:Y:S08]  /*2720*/  HMMA.16816.F32 R84, R104.reuse, R56, R84 ;  /* 0x000000386854723c */ /* 0x040ff00000001854 */
[C---:B------:R-:W-:Y:S08]  /*2730*/  HMMA.16816.F32 R80, R104.reuse, R76, R80 ;  /* 0x0000004c6850723c */ /* 0x040ff00000001850 */
[C---:B------:R-:W-:Y:S08]  /*2740*/  HMMA.16816.F32 R36, R104.reuse, R58, R36 ;  /* 0x0000003a6824723c */ /* 0x040ff00000001824 */
[----:B------:R-:W-:Y:S08]  /*2750*/  HMMA.16816.F32 R24, R104, R78, R24 ;  /* 0x0000004e6818723c */ /* 0x000ff00000001818 */
[C---:B------:R-:W-:Y:S08]  /*2760*/  HMMA.16816.F32 R40, R92.reuse, R56, R40 ;  /* 0x000000385c28723c */ /* 0x040ff00000001828 */
[C---:B------:R-:W-:Y:S08]  /*2770*/  HMMA.16816.F32 R28, R92.reuse, R76, R28 ;  /* 0x0000004c5c1c723c */ /* 0x040ff0000000181c */
[C---:B------:R-:W-:Y:S01]  /*2780*/  HMMA.16816.F32 R32, R92.reuse, R58, R32 ;  /* 0x0000003a5c20723c */ /* 0x040fe20000001820 */
[----:B------:R-:W5:Y:S07]  /*2790*/  LDSM.16.M88.4 R56, [R198+0x1800] ;  /* 0x00180000c638783b */ /* 0x000f6e0000000200 */
[----:B------:R-:W-:Y:S01]  /*27a0*/  HMMA.16816.F32 R20, R92, R78, R20 ;  /* 0x0000004e5c14723c */ /* 0x000fe20000001814 */
[----:B------:R-:W2:Y:S07]  /*27b0*/  LDSM.16.M88.4 R76, [R199] ;  /* 0x00000000c74c783b */ /* 0x000eae0000000200 */
[C---:B------:R-:W-:Y:S08]  /*27c0*/  HMMA.16816.F32 R88, R104.reuse, R100, R88 ;  /* 0x000000646858723c */ /* 0x040ff00000001858 */
[C---:B-1----:R-:W-:Y:S08]  /*27d0*/  HMMA.16816.F32 R12, R104.reuse, R96, R12 ;  /* 0x00000060680c723c */ /* 0x042ff0000000180c */
[C---:B------:R-:W-:Y:S08]  /*27e0*/  HMMA.16816.F32 R48, R104.reuse, R102, R48 ;  /* 0x000000666830723c */ /* 0x040ff00000001830 */
[----:B------:R-:W-:Y:S01]  /*27f0*/  HMMA.16816.F32 R8, R104, R98, R8 ;  /* 0x000000626808723c */ /* 0x000fe20000001808 */
[----:B------:R-:W1:Y:S07]  /*2800*/  LDSM.16.M88.4 R104, [R188] ;  /* 0x00000000bc68783b */ /* 0x000e6e0000000200 */
[C---:B------:R-:W-:Y:S08]  /*2810*/  HMMA.16816.F32 R52, R92.reuse, R100, R52 ;  /* 0x000000645c34723c */ /* 0x040ff00000001834 */
[C---:B------:R-:W-:Y:S08]  /*2820*/  HMMA.16816.F32 R16, R92.reuse, R96, R16 ;  /* 0x000000605c10723c */ /* 0x040ff00000001810 */
[C---:B------:R-:W-:Y:S01]  /*2830*/  HMMA.16816.F32 R44, R92.reuse, R102, R44 ;  /* 0x000000665c2c723c */ /* 0x040fe2000000182c */
[----:B------:R-:W1:Y:S07]  /*2840*/  LDSM.16.M88.4 R100, [R188+0x800] ;  /* 0x00080000bc64783b */ /* 0x000e6e0000000200 */
[----:B------:R-:W-:Y:S01]  /*2850*/  HMMA.16816.F32 R116, R92, R98, R116 ;  /* 0x000000625c74723c */ /* 0x000fe20000001874 */
[----:B------:R-:W1:Y:S04]  /*2860*/  LDSM.16.M88.4 R96, [R188+0x1000] ;  /* 0x00100000bc60783b */ /* 0x000e680000000200 */
[----:B------:R-:W1:Y:S01]  /*2870*/  LDSM.16.M88.4 R92, [R188+0x1800] ;  /* 0x00180000bc5c783b */ /* 0x000e620000000200 */
[----:B------:R-:W-:-:S04]  /*2880*/  DEPBAR.LE SB0, 0x0 ;  /* 0x000080000000791a */ /* 0x000fc80000000000 */
[C---:B--2---:R-:W-:Y:S08]  /*2890*/  HMMA.16816.F32 R88, R72.reuse, R68, R88 ;  /* 0x000000444858723c */ /* 0x044ff00000001858 */
[C---:B---3--:R-:W-:Y:S08]  /*28a0*/  HMMA.16816.F32 R84, R72.reuse, R64, R84 ;  /* 0x000000404854723c */ /* 0x048ff00000001854 */
        /* <DEDUP_REMOVED lines=79> */
.L_x_1331:
[----:B------:R-:W-:Y:S05]  /*2da0*/  BSYNC B0 ;  /* 0x0000000000007941 */ /* 0x000fea0003800000 */
.L_x_1330:
[----:B------:R-:W0:Y:S02]  /*2db0*/  LDGDEPBAR ;  /* 0x00000000000079af */ /* 0x000e240000000000 */
.L_x_1329:
[----:B------:R-:W-:Y:S01]  /*2dc0*/  IMAD.SHL.U32 R6, R123, 0x2, RZ ;  /* 0x000000027b067824 */ /* 0x000fe200078e00ff */
[----:B------:R-:W-:Y:S01]  /*2dd0*/  LOP3.LUT R128, R128, 0x7ffffffc, RZ, 0xc0, !PT ;  /* 0x7ffffffc80807812 */ /* 0x000fe200078ec0ff */
[----:B--2---:R-:W-:Y:S01]  /*2de0*/  IMAD R56, R131, 0x8, R120 ;  /* 0x0000000883387824 */ /* 0x004fe200078e0278 */
[----:B------:R-:W-:Y:S01]  /*2df0*/  UIADD3 UR13, UR18, -0x61c88647, URZ ;  /* 0x9e3779b9120d7890 */ /* 0x000fe2000fffe03f */
[----:B------:R-:W-:Y:S01]  /*2e00*/  IMAD.WIDE.U32 R110, R138, -0x2daee0ad, RZ ;  /* 0xd2511f538a6e7825 */ /* 0x000fe200078e00ff */
[----:B------:R-:W-:Y:S01]  /*2e10*/  LOP3.LUT R6, R6, 0x6, RZ, 0xc0, !PT ;  /* 0x0000000606067812 */ /* 0x000fe200078ec0ff */
[----:B------:R-:W-:Y:S01]  /*2e20*/  UIADD3 UR12, UR19, -0x4498517b, URZ ;  /* 0xbb67ae85130c7890 */ /* 0x000fe2000fffe03f */
[----:B------:R-:W-:Y:S01]  /*2e30*/  STL.64 [R1+0xd0], R4 ;  /* 0x0000d00401007387 */ /* 0x000fe20000100a00 */
[----:B------:R-:W-:Y:S01]  /*2e40*/  IMAD.IADD R121, R121, 0x1, -R128 ;  /* 0x0000000179797824 */ /* 0x000fe200078e0a80 */
[----:B------:R-:W-:Y:S01]  /*2e50*/  UIADD3 UR10, UR19, 0x76cf5d0a, URZ ;  /* 0x76cf5d0a130a7890 */ /* 0x000fe2000fffe03f */
[----:B------:R-:W-:Y:S01]  /*2e60*/  IMAD R95, R7, 0x40, R6 ;  /* 0x00000040075f7824 */ /* 0x000fe200078e0206 */
[----:B------:R-:W-:Y:S01]  /*2e70*/  STL.64 [R1+0xc8], R200 ;  /* 0x0000c8c801007387 */ /* 0x000fe20000100a00 */
[----:B------:R-:W-:Y:S01]  /*2e80*/  UIADD3 UR11, UR18, 0x3c6ef372, URZ ;  /* 0x3c6ef372120b7890 */ /* 0x000fe2000fffe03f */
[----:B------:R-:W-:Y:S01]  /*2e90*/  IMAD.IADD R6, R127, 0x1, R125 ;  /* 0x000000017f067824 */ /* 0x000fe200078e027d */
[----:B------:R-:W-:Y:S01]  /*2ea0*/  UIADD3 UR9, UR18, -0x255992d5, URZ ;  /* 0xdaa66d2b12097890 */ /* 0x000fe2000fffe03f */
[C---:B-1----:R-:W-:Y:S01]  /*2eb0*/  IADD3 R65, R95.reuse, 0x1, RZ ;  /* 0x000000015f417810 */ /* 0x042fe20007ffe0ff */
[----:B------:R1:W-:Y:S01]  /*2ec0*/  STL.64 [R1+0xc0], R198 ;  /* 0x0000c0c601007387 */ /* 0x0003e20000100a00 */
[----:B------:R-:W-:Y:S01]  /*2ed0*/  IADD3 R67, R95, 0x8, RZ ;  /* 0x000000085f437810 */ /* 0x000fe20007ffe0ff */
[----:B------:R-:W-:Y:S01]  /*2ee0*/  UIADD3 UR8, UR19, 0x32370b8f, URZ ;  /* 0x32370b8f13087890 */ /* 0x000fe2000fffe03f */
[-C--:B------:R-:W-:Y:S01]  /*2ef0*/  ISETP.GE.AND P4, PT, R65, R122.reuse, PT ;  /* 0x0000007a4100720c */ /* 0x080fe20003f86270 */
[----:B------:R-:W-:Y:S01]  /*2f00*/  UIADD3 UR7, UR18, 0x78dde6e4, URZ ;  /* 0x78dde6e412077890 */ /* 0x000fe2000fffe03f */
[-C--:B------:R-:W-:Y:S01]  /*2f10*/  ISETP.GE.AND P3, PT, R67, R122.reuse, PT ;  /* 0x0000007a4300720c */ /* 0x080fe20003f66270 */
[----:B------:R-:W-:Y:S01]  /*2f20*/  UIADD3 UR6, UR19, -0x126145ec, URZ ;  /* 0xed9eba1413067890 */ /* 0x000fe2000fffe03f */
[C---:B------:R-:W-:Y:S01]  /*2f30*/  IADD3 R65, R95.reuse, 0x9, RZ ;  /* 0x000000095f417810 */ /* 0x040fe20007ffe0ff */
[----:B------:R-:W-:Y:S01]  /*2f40*/  UIADD3 UR5, UR18, 0x1715609d, URZ ;  /* 0x1715609d12057890 */ /* 0x000fe2000fffe03f */
[----:B------:R-:W-:Y:S01]  /*2f50*/  IADD3 R67, R95, 0x11, RZ ;  /* 0x000000115f437810 */ /* 0x000fe20007ffe0ff */
[----:B------:R-:W-:Y:S01]  /*2f60*/  UIADD3 UR4, UR19, -0x56f99767, URZ ;  /* 0xa906689913047890 */ /* 0x000fe2000fffe03f */
[----:B------:R-:W-:Y:S01]  /*2f70*/  FSEL R98, R55, -INF , !P4 ;  /* 0xff80000037627808 */ /* 0x000fe20006000000 */
[----:B------:R-:W-:Y:S01]  /*2f80*/  STL [R1+0xbc], R190 ;  /* 0x0000bcbe01007387 */ /* 0x000fe20000100800 */
[C---:B------:R-:W-:Y:S01]  /*2f90*/  IADD3 R55, R95.reuse, 0x20, RZ ;  /* 0x000000205f377810 */ /* 0x040fe20007ffe0ff */
[----:B------:R-:W-:Y:S01]  /*2fa0*/  UIADD3 UR15, UR18, -0x4ab325aa, URZ ;  /* 0xb54cda56120f7890 */ /* 0x000fe2000fffe03f */
[----:B------:R-:W-:Y:S01]  /*2fb0*/  IADD3 R69, R95, 0x10, RZ ;  /* 0x000000105f457810 */ /* 0x000fe20007ffe0ff */
[----:B------:R-:W-:Y:S01]  /*2fc0*/  STL [R1+0xb8], R189 ;  /* 0x0000b8bd01007387 */ /* 0x000fe20000100800 */
[-C--:B------:R-:W-:Y:S01]  /*2fd0*/  ISETP.GE.AND P2, PT, R65, R122.reuse, PT ;  /* 0x0000007a4100720c */ /* 0x080fe20003f46270 */
[----:B------:R-:W-:Y:S01]  /*2fe0*/  UIADD3 UR14, UR19, 0x646e171e, URZ ;  /* 0x646e171e130e7890 */ /* 0x000fe2000fffe03f */
[-C--:B------:R-:W-:Y:S01]  /*2ff0*/  ISETP.GE.AND P5, PT, R95, R122.reuse, PT ;  /* 0x0000007a5f00720c */ /* 0x080fe20003fa6270 */
[----:B------:R-:W-:Y:S01]  /*3000*/  STL [R1+0xb4], R188 ;  /* 0x0000b4bc01007387 */ /* 0x000fe20000100800 */
[----:B------:R-:W-:Y:S01]  /*3010*/  ISETP.GE.AND P6, PT, R67, R122, PT ;  /* 0x0000007a4300720c */ /* 0x000fe20003fc6270 */
[----:B------:R-:W-:Y:S01]  /*3020*/  IMAD R234, R252, 0x10000, R252 ;  /* 0x00010000fcea7824 */ /* 0x000fe200078e02fc */
[----:B------:R-:W-:Y:S01]  /*3030*/  FSEL R68, R50, -INF , !P3 ;  /* 0xff80000032447808 */ /* 0x000fe20005800000 */
[----:B------:R-:W-:Y:S01]  /*3040*/  IMAD.SHL.U32 R196, R6, 0x2, RZ ;  /* 0x0000000206c47824 */ /* 0x000fe200078e00ff */
[----:B------:R-:W-:-:S02]  /*3050*/  FSEL R75, R48, -INF , !P3 ;  /* 0xff800000304b7808 */ /* 0x000fc40005800000 */
[----:B------:R-:W-:Y:S02]  /*3060*/  FSEL R102, R46, -INF , !P3 ;  /* 0xff8000002e667808 */ /* 0x000fe40005800000 */
[----:B------:R-:W-:Y:S02]  /*3070*/  FSEL R92, R44, -INF , !P3 ;  /* 0xff8000002c5c7808 */ /* 0x000fe40005800000 */
[----:B------:R-:W-:Y:S02]  /*3080*/  IADD3 R67, R95, 0x18, RZ ;  /* 0x000000185f437810 */ /* 0x000fe40007ffe0ff */
[-C--:B------:R-:W-:Y:S02]  /*3090*/  ISETP.GE.AND P3, PT, R55, R122.reuse, PT ;  /* 0x0000007a3700720c */ /* 0x080fe40003f66270 */
[----:B------:R-:W-:Y:S02]  /*30a0*/  ISETP.GE.AND P0, PT, R69, R122, PT ;  /* 0x0000007a4500720c */ /* 0x000fe40003f06270 */
[----:B------:R-:W-:-:S02]  /*30b0*/  IADD3 R55, R95, 0x21, RZ ;  /* 0x000000215f377810 */ /* 0x000fc40007ffe0ff */
[----:B------:R-:W-:Y:S02]  /*30c0*/  IADD3 R69, R95, 0x19, RZ ;  /* 0x000000195f457810 */ /* 0x000fe40007ffe0ff */
[----:B------:R-:W-:Y:S02]  /*30d0*/  FSEL R70, R90, -INF , !P5 ;  /* 0xff8000005a467808 */ /* 0x000fe40006800000 */
[----:B------:R-:W-:Y:S01]  /*30e0*/  FSEL R65, R88, -INF , !P5 ;  /* 0xff80000058417808 */ /* 0x000fe20006800000 */
[----:B------:R-:W-:Y:S01]  /*30f0*/  IMAD.SHL.U32 R88, R121, 0x2, RZ ;  /* 0x0000000279587824 */ /* 0x000fe200078e00ff */
[----:B------:R-:W-:Y:S01]  /*3100*/  FSEL R101, R54, -INF , !P5 ;  /* 0xff80000036657808 */ /* 0x000fe20006800000 */
[----:B------:R-:W-:Y:S01]  /*3110*/  IMAD.SHL.U32 R54, R7, 0x2, RZ ;  /* 0x0000000207367824 */ /* 0x000fe200078e00ff */
[----:B------:R-:W-:Y:S01]  /*3120*/  FSEL R94, R52, -INF , !P5 ;  /* 0xff800000345e7808 */ /* 0x000fe20006800000 */
[----:B------:R-:W-:Y:S01]  /*3130*/  IMAD.WIDE.U32 R120, R56, -0x326172a9, RZ ;  /* 0xcd9e8d5738787825 */ /* 0x000fe200078e00ff */
[----:B------:R-:W-:-:S02]  /*3140*/  FSEL R96, R47, -INF , !P2 ;  /* 0xff8000002f607808 */ /* 0x000fc40005000000 */
[----:B------:R-:W-:Y:S01]  /*3150*/  ISETP.GE.AND P5, PT, R67, R122, PT ;  /* 0x0000007a4300720c */ /* 0x000fe20003fa6270 */
[----:B------:R-:W-:Y:S01]  /*3160*/  IMAD R88, R130, c[0x0][0x228], R88 ;  /* 0x00008a0082587a24 */ /* 0x000fe200078e0258 */
[----:B------:R-:W-:Y:S02]  /*3170*/  FSEL R72, R51, -INF , !P2 ;  /* 0xff80000033487808 */ /* 0x000fe40005000000 */
[----:B------:R-:W-:Y:S02]  /*3180*/  FSEL R97, R49, -INF , !P2 ;  /* 0xff80000031617808 */ /* 0x000fe40005000000 */
[----:B------:R-:W-:Y:S02]  /*3190*/  FSEL R103, R45, -INF , !P2 ;  /* 0xff8000002d677808 */ /* 0x000fe40005000000 */
[----:B------:R-:W-:Y:S02]  /*31a0*/  IADD3 R47, R95, 0x28, RZ ;  /* 0x000000285f2f7810 */ /* 0x000fe40007ffe0ff */
[----:B------:R-:W-:-:S02]  /*31b0*/  FSEL R71, R91, -INF , !P4 ;  /* 0xff8000005b477808 */ /* 0x000fc40006000000 */
[----:B------:R-:W-:Y:S02]  /*31c0*/  FSEL R73, R89, -INF , !P4 ;  /* 0xff80000059497808 */ /* 0x000fe40006000000 */
[----:B------:R-:W-:Y:S02]  /*31d0*/  FSEL R67, R53, -INF , !P4 ;  /* 0xff80000035437808 */ /* 0x000fe40006000000 */
[-C--:B------:R-:W-:Y:S02]  /*31e0*/  ISETP.GE.AND P2, PT, R55, R122.reuse, PT ;  /* 0x0000007a3700720c */ /* 0x080fe40003f46270 */
[----:B------:R-:W-:Y:S02]  /*31f0*/  ISETP.GE.AND P4, PT, R69, R122, PT ;  /* 0x0000007a4500720c */ /* 0x000fe40003f86270 */
[----:B------:R-:W-:Y:S02]  /*3200*/  IADD3 R55, R95, 0x29, RZ ;  /* 0x000000295f377810 */ /* 0x000fe40007ffe0ff */
[----:B------:R-:W-:-:S02]  /*3210*/  FSEL R46, R86, -INF , !P0 ;  /* 0xff800000562e7808 */ /* 0x000fc40004000000 */
[----:B------:R-:W-:Y:S02]  /*3220*/  FSEL R69, R84, -INF , !P0 ;  /* 0xff80000054457808 */ /* 0x000fe40004000000 */
[----:B------:R-:W-:Y:S02]  /*3230*/  FSEL R100, R42, -INF , !P0 ;  /* 0xff8000002a647808 */ /* 0x000fe40004000000 */
[----:B------:R-:W-:Y:S02]  /*3240*/  FSEL R93, R40, -INF , !P0 ;  /* 0xff800000285d7808 */ /* 0x000fe40004000000 */
[----:B------:R-:W-:Y:S02]  /*3250*/  ISETP.GE.AND P0, PT, R47, R122, PT ;  /* 0x0000007a2f00720c */ /* 0x000fe40003f06270 */
[----:B------:R-:W-:Y:S02]  /*3260*/  FSEL R44, R87, -INF , !P6 ;  /* 0xff800000572c7808 */ /* 0x000fe40007000000 */
[----:B------:R-:W-:-:S02]  /*3270*/  FSEL R47, R85, -INF , !P6 ;  /* 0xff800000552f7808 */ /* 0x000fc40007000000 */
[----:B------:R-:W-:Y:S02]  /*3280*/  FSEL R104, R43, -INF , !P6 ;  /* 0xff8000002b687808 */ /* 0x000fe40007000000 */
[----:B------:R-:W-:Y:S02]  /*3290*/  FSEL R87, R41, -INF , !P6 ;  /* 0xff80000029577808 */ /* 0x000fe40007000000 */
[----:B------:R-:W-:Y:S02]  /*32a0*/  ISETP.GE.AND P6, PT, R55, R122, PT ;  /* 0x0000007a3700720c */ /* 0x000fe40003fc6270 */
[----:B------:R-:W-:Y:S02]  /*32b0*/  IADD3 R55, R95, 0x30, RZ ;  /* 0x000000305f377810 */ /* 0x000fe40007ffe0ff */
        /* <DEDUP_REMOVED lines=18> */
[----:B------:R-:W-:Y:S02]  /*33e0*/  IADD3 R55, R56, 0x4, RZ ;  /* 0x0000000438377810 */ /* 0x000fe40007ffe0ff */
[----:B------:R-:W-:-:S02]  /*33f0*/  LOP3.LUT R91, R54, UR19, RZ, 0x3c, !PT ;  /* 0x00000013365b7c12 */ /* 0x000fc4000f8e3cff */
[----:B------:R-:W-:Y:S01]  /*3400*/  LOP3.LUT R89, R89, UR19, RZ, 0x3c, !PT ;  /* 0x0000001359597c12 */ /* 0x000fe2000f8e3cff */
[----:B------:R-:W-:Y:S01]  /*3410*/  IMAD.WIDE.U32 R114, R55, -0x326172a9, RZ ;  /* 0xcd9e8d5737727825 */ /* 0x000fe200078e00ff */
[----:B------:R-:W-:Y:S02]  /*3420*/  LOP3.LUT R134, R111, R91, RZ, 0x3c, !PT ;  /* 0x0000005b6f867212 */ /* 0x000fe400078e3cff */
[----:B------:R-:W-:Y:S01]  /*3430*/  LOP3.LUT R54, R3, UR18, RZ, 0x3c, !PT ;  /* 0x0000001203367c12 */ /* 0x000fe2000f8e3cff */
[----:B------:R-:W-:Y:S01]  /*3440*/  IMAD.WIDE.U32 R90, R55, -0x326172a9, RZ ;  /* 0xcd9e8d57375a7825 */ /* 0x000fe200078e00ff */
[CC--:B------:R-:W-:Y:S02]  /*3450*/  LOP3.LUT R140, R111.reuse, R89.reuse, RZ, 0x3c, !PT ;  /* 0x000000596f8c7212 */ /* 0x0c0fe400078e3cff */
[----:B------:R-:W-:Y:S01]  /*3460*/  LOP3.LUT R150, R111, R89, RZ, 0x3c, !PT ;  /* 0x000000596f967212 */ /* 0x000fe200078e3cff */
[----:B------:R-:W-:Y:S01]  /*3470*/  IMAD.WIDE.U32 R134, R134, -0x326172a9, RZ ;  /* 0xcd9e8d5786867825 */ /* 0x000fe200078e00ff */
[----:B------:R-:W-:-:S02]  /*3480*/  LOP3.LUT R230, R115, R54, RZ, 0x3c, !PT ;  /* 0x0000003673e67212 */ /* 0x000fc400078e3cff */
[-C--:B------:R-:W-:Y:S01]  /*3490*/  LOP3.LUT R152, R121, R54.reuse, RZ, 0x3c, !PT ;  /* 0x0000003679987212 */ /* 0x080fe200078e3cff */
[----:B------:R-:W-:Y:S01]  /*34a0*/  IMAD.WIDE.U32 R140, R140, -0x326172a9, RZ ;  /* 0xcd9e8d578c8c7825 */ /* 0x000fe200078e00ff */
[----:B------:R-:W-:Y:S02]  /*34b0*/  LOP3.LUT R228, R91, R54, RZ, 0x3c, !PT ;  /* 0x000000365be47212 */ /* 0x000fe400078e3cff */
[----:B------:R-:W-:Y:S01]  /*34c0*/  IADD3 R95, R95, 0x39, RZ ;  /* 0x000000395f5f7810 */ /* 0x000fe20007ffe0ff */
[----:B------:R-:W-:Y:S01]  /*34d0*/  IMAD.WIDE.U32 R150, R150, -0x326172a9, RZ ;  /* 0xcd9e8d5796967825 */ /* 0x000fe200078e00ff */
[----:B------:R-:W-:Y:S02]  /*34e0*/  FSEL R218, R83, -INF , !P2 ;  /* 0xff80000053da7808 */ /* 0x000fe40005000000 */
[----:B------:R-:W-:Y:S01]  /*34f0*/  FSEL R219, R81, -INF , !P2 ;  /* 0xff80000051db7808 */ /* 0x000fe20005000000 */
[----:B------:R-:W-:Y:S01]  /*3500*/  IMAD.WIDE.U32 R152, R152, -0x2daee0ad, RZ ;  /* 0xd2511f5398987825 */ /* 0x000fe200078e00ff */
[----:B------:R-:W-:-:S02]  /*3510*/  FSEL R148, R31, -INF , !P2 ;  /* 0xff8000001f947808 */ /* 0x000fc40005000000 */
[----:B------:R-:W-:Y:S01]  /*3520*/  FSEL R129, R29, -INF , !P2 ;  /* 0xff8000001d817808 */ /* 0x000fe20005000000 */
[----:B------:R-:W-:Y:S01]  /*3530*/  IMAD.WIDE.U32 R230, R230, -0x2daee0ad, RZ ;  /* 0xd2511f53e6e67825 */ /* 0x000fe200078e00ff */
[----:B------:R-:W-:Y:S02]  /*3540*/  ISETP.GE.AND P2, PT, R95, R122, PT ;  /* 0x0000007a5f00720c */ /* 0x000fe40003f46270 */
[--C-:B------:R-:W-:Y:S01]  /*3550*/  LOP3.LUT R123, R135, UR13, R120.reuse, 0x96, !PT ;  /* 0x0000000d877b7c12 */ /* 0x100fe2000f8e9678 */
[----:B------:R-:W-:Y:S01]  /*3560*/  IMAD.WIDE.U32 R228, R228, -0x2daee0ad, RZ ;  /* 0xd2511f53e4e47825 */ /* 0x000fe200078e00ff */
[--C-:B------:R-:W-:Y:S02]  /*3570*/  LOP3.LUT R122, R141, UR13, R120.reuse, 0x96, !PT ;  /* 0x0000000d8d7a7c12 */ /* 0x100fe4000f8e9678 */
[----:B------:R-:W-:Y:S01]  /*3580*/  LOP3.LUT R111, R151, UR13, R120, 0x96, !PT ;  /* 0x0000000d976f7c12 */ /* 0x000fe2000f8e9678 */
[----:B------:R-:W-:Y:S01]  /*3590*/  IMAD.WIDE.U32 R162, R123, -0x2daee0ad, RZ ;  /* 0xd2511f537ba27825 */ /* 0x000fe200078e00ff */
[----:B------:R-:W-:-:S02]  /*35a0*/  LOP3.LUT R3, R135, UR13, R114, 0x96, !PT ;  /* 0x0000000d87037c12 */ /* 0x000fc4000f8e9672 */
[--C-:B------:R-:W-:Y:S01]  /*35b0*/  LOP3.LUT R132, R153, UR12, R110.reuse, 0x96, !PT ;  /* 0x0000000c99847c12 */ /* 0x100fe2000f8e966e */
[----:B------:R-:W-:Y:S01]  /*35c0*/  IMAD.WIDE.U32 R122, R122, -0x2daee0ad, RZ ;  /* 0xd2511f537a7a7825 */ /* 0x000fe200078e00ff */
[--C-:B------:R-:W-:Y:S02]  /*35d0*/  LOP3.LUT R128, R231, UR12, R110.reuse, 0x96, !PT ;  /* 0x0000000ce7807c12 */ /* 0x100fe4000f8e966e */
[----:B------:R-:W-:Y:S01]  /*35e0*/  LOP3.LUT R110, R229, UR12, R110, 0x96, !PT ;  /* 0x0000000ce56e7c12 */ /* 0x000fe2000f8e966e */
[----:B------:R-:W-:Y:S01]  /*35f0*/  IMAD.WIDE.U32 R156, R111, -0x2daee0ad, RZ ;  /* 0xd2511f536f9c7825 */ /* 0x000fe200078e00ff */
[----:B------:R-:W-:Y:S02]  /*3600*/  LOP3.LUT R108, R135, UR13, R90, 0x96, !PT ;  /* 0x0000000d876c7c12 */ /* 0x000fe4000f8e965a */
[----:B------:R-:W-:Y:S01]  /*3610*/  FSEL R160, R118, -INF , !P3 ;  /* 0xff80000076a07808 */ /* 0x000fe20005800000 */
[----:B------:R-:W-:Y:S01]  /*3620*/  IMAD.WIDE.U32 R164, R3, -0x2daee0ad, RZ ;  /* 0xd2511f5303a47825 */ /* 0x000fe200078e00ff */
[----:B------:R-:W-:-:S02]  /*3630*/  FMNMX.FTZ R3, R94, R67, !PT ;  /* 0x000000435e037209 */ /* 0x000fc40007810000 */
[--C-:B------:R-:W-:Y:S01]  /*3640*/  LOP3.LUT R111, R157, UR10, R152.reuse, 0x96, !PT ;  /* 0x0000000a9d6f7c12 */ /* 0x100fe2000f8e9698 */
[----:B-1----:R-:W-:Y:S01]  /*3650*/  IMAD.WIDE.U32 R198, R110, -0x326172a9, RZ ;  /* 0xcd9e8d576ec67825 */ /* 0x002fe200078e00ff */
[----:B------:R-:W-:Y:S02]  /*3660*/  LOP3.LUT R110, R123, UR10, R152, 0x96, !PT ;  /* 0x0000000a7b6e7c12 */ /* 0x000fe4000f8e9698 */
[----:B------:R-:W-:Y:S01]  /*3670*/  FSEL R159, R116, -INF , !P3 ;  /* 0xff800000749f7808 */ /* 0x000fe20005800000 */
[----:B------:R-:W-:Y:S01]  /*3680*/  IMAD.WIDE.U32 R168, R108, -0x2daee0ad, RZ ;  /* 0xd2511f536ca87825 */ /* 0x000fe200078e00ff */
[----:B------:R-:W-:Y:S02]  /*3690*/  FMNMX.FTZ R108, R92, R3, !PT ;  /* 0x000000035c6c7209 */ /* 0x000fe40007810000 */
[----:B------:R-:W-:Y:S01]  /*36a0*/  LOP3.LUT R118, R199, UR11, R150, 0x96, !PT ;  /* 0x0000000bc7767c12 */ /* 0x000fe2000f8e9696 */
[----:B------:R-:W-:Y:S01]  /*36b0*/  IMAD.WIDE.U32 R154, R132, -0x326172a9, RZ ;  /* 0xcd9e8d57849a7825 */ /* 0x000fe200078e00ff */
[----:B------:R-:W-:-:S02]  /*36c0*/  FMNMX.FTZ R108, R103, R108, !PT ;  /* 0x0000006c676c7209 */ /* 0x000fc40007810000 */
[----:B------:R-:W-:Y:S01]  /*36d0*/  LOP3.LUT R116, R163, UR10, R152, 0x96, !PT ;  /* 0x0000000aa3747c12 */ /* 0x000fe2000f8e9698 */
[----:B------:R-:W-:Y:S01]  /*36e0*/  IMAD.WIDE.U32 R166, R110, -0x326172a9, RZ ;  /* 0xcd9e8d576ea67825 */ /* 0x000fe200078e00ff */
[C---:B------:R-:W-:Y:S02]  /*36f0*/  LOP3.LUT R172, R155.reuse, UR11, R150, 0x96, !PT ;  /* 0x0000000b9bac7c12 */ /* 0x040fe4000f8e9696 */
[----:B------:R-:W-:Y:S01]  /*3700*/  LOP3.LUT R153, R155, UR11, R134, 0x96, !PT ;  /* 0x0000000b9b997c12 */ /* 0x000fe2000f8e9686 */
[----:B------:R-:W-:Y:S01]  /*3710*/  IMAD.WIDE.U32 R110, R111, -0x326172a9, RZ ;  /* 0xcd9e8d576f6e7825 */ /* 0x000fe200078e00ff */
[----:B------:R-:W-:Y:S02]  /*3720*/  FMNMX.FTZ R108, R93, R108, !PT ;  /* 0x0000006c5d6c7209 */ /* 0x000fe40007810000 */
[----:B------:R-:W-:Y:S01]  /*3730*/  FSEL R135, R117, -INF , !P2 ;  /* 0xff80000075877808 */ /* 0x000fe20005000000 */
[----:B------:R-:W-:Y:S01]  /*3740*/  IMAD.WIDE.U32 R152, R153, -0x2daee0ad, RZ ;  /* 0xd2511f5399987825 */ /* 0x000fe200078e00ff */
[----:B------:R-:W-:-:S02]  /*3750*/  LOP3.LUT R150, R111, UR9, R154, 0x96, !PT ;  /* 0x000000096f967c12 */ /* 0x000fc4000f8e969a */
[----:B------:R-:W-:Y:S01]  /*3760*/  FMNMX.FTZ R111, R101, R98, !PT ;  /* 0x00000062656f7209 */ /* 0x000fe20007810000 */
[----:B------:R-:W-:Y:S01]  /*3770*/  IMAD.WIDE.U32 R4, R128, -0x326172a9, RZ ;  /* 0xcd9e8d5780047825 */ /* 0x000fe200078e00ff */
[----:B------:R-:W-:Y:S02]  /*3780*/  FMNMX.FTZ R3, R87, R108, !PT ;  /* 0x0000006c57037209 */ /* 0x000fe40007810000 */
[----:B------:R-:W-:Y:S01]  /*3790*/  FMNMX.FTZ R111, R102, R111, !PT ;  /* 0x0000006f666f7209 */ /* 0x000fe20007810000 */
[----:B------:R-:W-:Y:S01]  /*37a0*/  IMAD.WIDE.U32 R116, R116, -0x326172a9, RZ ;  /* 0xcd9e8d5774747825 */ /* 0x000fe200078e00ff */
[----:B------:R-:W-:Y:S02]  /*37b0*/  FMNMX.FTZ R128, R66, R3, !PT ;  /* 0x0000000342807209 */ /* 0x000fe40007810000 */
[----:B------:R-:W-:Y:S01]  /*37c0*/  FMNMX.FTZ R111, R96, R111, !PT ;  /* 0x0000006f606f7209 */ /* 0x000fe20007810000 */
[----:B------:R-:W-:Y:S01]  /*37d0*/  IMAD R95, R133, 0x40, R2 ;  /* 0x00000040855f7824 */ /* 0x000fe200078e0202 */
[----:B------:R-:W-:Y:S01]  /*37e0*/  LOP3.LUT R162, R153, UR8, R162, 0x96, !PT ;  /* 0x0000000899a27c12 */ /* 0x000fe2000f8e96a2 */
[----:B------:R-:W-:Y:S01]  /*37f0*/  IMAD.WIDE.U32 R172, R172, -0x2daee0ad, RZ ;  /* 0xd2511f53acac7825 */ /* 0x000fe200078e00ff */
[----:B------:R-:W-:-:S02]  /*3800*/  FMNMX.FTZ R128, R109, R128, !PT ;  /* 0x000000806d807209 */ /* 0x000fc40007810000 */
[----:B------:R-:W-:Y:S01]  /*3810*/  FMNMX.FTZ R111, R100, R111, !PT ;  /* 0x0000006f646f7209 */ /* 0x000fe20007810000 */
[----:B------:R-:W-:Y:S01]  /*3820*/  IMAD.WIDE.U32 R162, R162, -0x326172a9, RZ ;  /* 0xcd9e8d57a2a27825 */ /* 0x000fe200078e00ff */
[----:B------:R-:W-:Y:S02]  /*3830*/  FMNMX.FTZ R128, R139, R128, !PT ;  /* 0x000000808b807209 */ /* 0x000fe40007810000 */
[----:B------:R-:W-:Y:S02]  /*3840*/  FMNMX.FTZ R111, R104, R111, !PT ;  /* 0x0000006f686f7209 */ /* 0x000fe40007810000 */
[--C-:B------:R-:W-:Y:S02]  /*3850*/  LOP3.LUT R184, R155, UR11, R140.reuse, 0x96, !PT ;  /* 0x0000000b9bb87c12 */ /* 0x100fe4000f8e968c */
[----:B------:R-:W-:Y:S02]  /*3860*/  LOP3.LUT R231, R5, UR11, R140, 0x96, !PT ;  /* 0x0000000b05e77c12 */ /* 0x000fe4000f8e968c */
[----:B------:R-:W-:Y:S01]  /*3870*/  FSEL R131, R20, -INF , !P0 ;  /* 0xff80000014837808 */ /* 0x000fe20004000000 */
[----:B------:R-:W-:Y:S01]  /*3880*/  IMAD.WIDE.U32 R184, R184, -0x2daee0ad, RZ ;  /* 0xd2511f53b8b87825 */ /* 0x000fe200078e00ff */
[----:B------:R-:W-:-:S02]  /*3890*/  LOP3.LUT R140, R163, UR7, R116, 0x96, !PT ;  /* 0x00000007a38c7c12 */ /* 0x000fc4000f8e9674 */
[----:B------:R-:W-:Y:S02]  /*38a0*/  LOP3.LUT R174, R163, UR7, R116, 0x96, !PT ;  /* 0x00000007a3ae7c12 */ /* 0x000fe4000f8e9674 */
[----:B------:R-:W-:Y:S02]  /*38b0*/  FMNMX.FTZ R128, R129, R128, !PT ;  /* 0x0000008081807209 */ /* 0x000fe40007810000 */
[----:B------:R-:W-:Y:S01]  /*38c0*/  FMNMX.FTZ R116, R106, R111, !PT ;  /* 0x0000006f6a747209 */ /* 0x000fe20007810000 */
[----:B------:R-:W-:Y:S01]  /*38d0*/  IMAD.WIDE.U32 R174, R174, -0x2daee0ad, RZ ;  /* 0xd2511f53aeae7825 */ /* 0x000fe200078e00ff */
[----:B------:R-:W-:Y:S02]  /*38e0*/  IADD3 R95, R95, -0x40, RZ ;  /* 0xffffffc05f5f7810 */ /* 0x000fe40007ffe0ff */
[----:B------:R-:W-:Y:S02]  /*38f0*/  FSEL R143, R21, -INF , !P6 ;  /* 0xff800000158f7808 */ /* 0x000fe40007000000 */
[----:B------:R-:W-:-:S02]  /*3900*/  FMNMX.FTZ R128, R131, R128, !PT ;  /* 0x0000008083807209 */ /* 0x000fc40007810000 */
[----:B------:R-:W-:Y:S02]  /*3910*/  FMNMX.FTZ R149, R107, R116, !PT ;  /* 0x000000746b957209 */ /* 0x000fe40007810000 */
[----:B------:R-:W-:Y:S02]  /*3920*/  FSEL R124, R26, -INF , !P0 ;  /* 0xff8000001a7c7808 */ /* 0x000fe40004000000 */
[----:B------:R-:W-:Y:S02]  /*3930*/  FSEL R193, R24, -INF , !P0 ;  /* 0xff80000018c17808 */ /* 0x000fe40004000000 */
[----:B------:R-:W-:Y:S02]  /*3940*/  FSEL R144, R22, -INF , !P0 ;  /* 0xff80000016907808 */ /* 0x000fe40004000000 */
[----:B------:R-:W-:Y:S02]  /*3950*/  SHF.R.S32.HI R112, RZ, 0x1f, R88 ;  /* 0x0000001fff707819 */ /* 0x000fe40000011458 */
[----:B------:R-:W-:-:S02]  /*3960*/  IADD3 R113, P0, R95, R88, RZ ;  /* 0x000000585f717210 */ /* 0x000fc40007f1e0ff */
[----:B------:R-:W-:Y:S02]  /*3970*/  FSEL R137, R16, -INF , !P5 ;  /* 0xff80000010897808 */ /* 0x000fe40006800000 */
[----:B------:R-:W-:Y:S02]  /*3980*/  FMNMX.FTZ R128, R143, R128, !PT ;  /* 0x000000808f807209 */ /* 0x000fe40007810000 */
[----:B------:R-:W-:Y:S02]  /*3990*/  FMNMX.FTZ R149, R146, R149, !PT ;  /* 0x0000009592957209 */ /* 0x000fe40007810000 */
[----:B------:R-:W-:Y:S02]  /*39a0*/  LEA.HI.X.SX32 R112, R95, R112, 0x1, P0 ;  /* 0x000000705f707211 */ /* 0x000fe400000f0eff */
[----:B------:R-:W-:Y:S02]  /*39b0*/  FSEL R95, R17, -INF , !P4 ;  /* 0xff800000115f7808 */ /* 0x000fe40006000000 */
[----:B------:R-:W-:-:S02]  /*39c0*/  FMNMX.FTZ R128, R137, R128, !PT ;  /* 0x0000008089807209 */ /* 0x000fc40007810000 */
[----:B------:R-:W-:Y:S02]  /*39d0*/  FMNMX.FTZ R149, R148, R149, !PT ;  /* 0x0000009594957209 */ /* 0x000fe40007810000 */
[----:B------:R-:W-:Y:S02]  /*39e0*/  FMNMX.FTZ R128, R95, R128, !PT ;  /* 0x000000805f807209 */ /* 0x000fe40007810000 */
[----:B------:R-:W-:Y:S02]  /*39f0*/  FSEL R142, R23, -INF , !P6 ;  /* 0xff800000178e7808 */ /* 0x000fe40007000000 */
[----:B------:R-:W-:Y:S02]  /*3a00*/  FMNMX.FTZ R149, R144, R149, !PT ;  /* 0x0000009590957209 */ /* 0x000fe40007810000 */
[----:B------:R-:W-:Y:S02]  /*3a10*/  LOP3.LUT R176, R117, UR9, R154, 0x96, !PT ;  /* 0x0000000975b07c12 */ /* 0x000fe4000f8e969a */
[----:B------:R-:W-:-:S02]  /*3a20*/  FMNMX.FTZ R128, R159, R128, !PT ;  /* 0x000000809f807209 */ /* 0x000fc40007810000 */
[----:B------:R-:W-:Y:S01]  /*3a30*/  FSEL R136, R18, -INF , !P5 ;  /* 0xff80000012887808 */ /* 0x000fe20006800000 */
[----:B------:R-:W-:Y:S01]  /*3a40*/  IMAD.WIDE.U32 R176, R176, -0x2daee0ad, RZ ;  /* 0xd2511f53b0b07825 */ /* 0x000fe200078e00ff */
[----:B------:R-:W-:Y:S02]  /*3a50*/  FMNMX.FTZ R149, R142, R149, !PT ;  /* 0x000000958e957209 */ /* 0x000fe40007810000 */
[----:B------:R-:W-:Y:S02]  /*3a60*/  LOP3.LUT R156, R173, UR8, R156, 0x96, !PT ;  /* 0x00000008ad9c7c12 */ /* 0x000fe4000f8e969c */
[----:B------:R-:W-:Y:S02]  /*3a70*/  FMNMX.FTZ R128, R135, R128, !PT ;  /* 0x0000008087807209 */ /* 0x000fe40007810000 */
[----:B------:R-:W-:Y:S01]  /*3a80*/  FSEL R130, R19, -INF , !P4 ;  /* 0xff80000013827808 */ /* 0x000fe20006000000 */
[----:B------:R-:W-:Y:S01]  /*3a90*/  IMAD.WIDE.U32 R156, R156, -0x326172a9, RZ ;  /* 0xcd9e8d579c9c7825 */ /* 0x000fe200078e00ff */
[----:B------:R-:W-:Y:S01]  /*3aa0*/  FMNMX.FTZ R149, R136, R149, !PT ;  /* 0x0000009588957209 */ /* 0x000fe20007810000 */
[----:B------:R-:W1:Y:S01]  /*3ab0*/  SHFL.BFLY PT, R111, R128, 0x2, 0x1f ;  /* 0x0c401f00806f7f89 */ /* 0x000e6200000e0000 */
[----:B------:R-:W-:-:S02]  /*3ac0*/  LOP3.LUT R226, R165, UR10, R230, 0x96, !PT ;  /* 0x0000000aa5e27c12 */ /* 0x000fc4000f8e96e6 */
[----:B------:R-:W-:Y:S02]  /*3ad0*/  LOP3.LUT R182, R167, UR9, R154, 0x96, !PT ;  /* 0x00000009a7b67c12 */ /* 0x000fe4000f8e969a */
[----:B------:R-:W-:Y:S01]  /*3ae0*/  FMNMX.FTZ R149, R130, R149, !PT ;  /* 0x0000009582957209 */ /* 0x000fe20007810000 */
[----:B------:R-:W-:Y:S01]  /*3af0*/  IMAD.WIDE.U32 R226, R226, -0x326172a9, RZ ;  /* 0xcd9e8d57e2e27825 */ /* 0x000fe200078e00ff */
[----:B------:R-:W-:Y:S02]  /*3b00*/  LOP3.LUT R152, R177, UR6, R152, 0x96, !PT ;  /* 0x00000006b1987c12 */ /* 0x000fe4000f8e9698 */
[----:B------:R-:W-:Y:S01]  /*3b10*/  LOP3.LUT R180, R185, UR8, R122, 0x96, !PT ;  /* 0x00000008b9b47c12 */ /* 0x000fe2000f8e967a */
[----:B------:R-:W-:Y:S01]  /*3b20*/  IMAD.WIDE.U32 R182, R182, -0x2daee0ad, RZ ;  /* 0xd2511f53b6b67825 */ /* 0x000fe200078e00ff */
[----:B------:R-:W-:Y:S02]  /*3b30*/  FSEL R178, R119, -INF , !P2 ;  /* 0xff80000077b27808 */ /* 0x000fe40005000000 */
[----:B------:R-:W-:Y:S01]  /*3b40*/  FMNMX.FTZ R149, R160, R149, !PT ;  /* 0x00000095a0957209 */ /* 0x000fe20007810000 */
[----:B------:R-:W-:Y:S01]  /*3b50*/  IMAD.WIDE.U32 R152, R152, -0x326172a9, RZ ;  /* 0xcd9e8d5798987825 */ /* 0x000fe200078e00ff */
[----:B------:R-:W-:-:S02]  /*3b60*/  LOP3.LUT R110, R157, UR7, R110, 0x96, !PT ;  /* 0x000000079d6e7c12 */ /* 0x000fc4000f8e966e */
[----:B------:R-:W-:Y:S01]  /*3b70*/  LOP3.LUT R170, R5, UR11, R134, 0x96, !PT ;  /* 0x0000000b05aa7c12 */ /* 0x000fe2000f8e9686 */
[----:B------:R-:W-:Y:S01]  /*3b80*/  IMAD.WIDE.U32 R180, R180, -0x326172a9, RZ ;  /* 0xcd9e8d57b4b47825 */ /* 0x000fe200078e00ff */
[----:B------:R-:W-:Y:S02]  /*3b90*/  LOP3.LUT R248, R227, UR9, R4, 0x96, !PT ;  /* 0x00000009e3f87c12 */ /* 0x000fe4000f8e9604 */
[----:B------:R-:W-:Y:S01]  /*3ba0*/  LOP3.LUT R108, R183, UR6, R184, 0x96, !PT ;  /* 0x00000006b76c7c12 */ /* 0x000fe2000f8e96b8 */
[----:B------:R-:W-:Y:S01]  /*3bb0*/  IMAD.WIDE.U32 R200, R110, -0x2daee0ad, RZ ;  /* 0xd2511f536ec87825 */ /* 0x000fe200078e00ff */
[----:B------:R-:W-:Y:S02]  /*3bc0*/  FMNMX.FTZ R149, R178, R149, !PT ;  /* 0x00000095b2957209 */ /* 0x000fe40007810000 */
[C-C-:B------:R-:W-:Y:S01]  /*3bd0*/  LOP3.LUT R116, R153.reuse, UR5, R162.reuse, 0x96, !PT ;  /* 0x0000000599747c12 */ /* 0x140fe2000f8e96a2 */
[----:B------:R-:W-:Y:S01]  /*3be0*/  IMAD.WIDE.U32 R170, R170, -0x2daee0ad, RZ ;  /* 0xd2511f53aaaa7825 */ /* 0x000fe200078e00ff */
[----:B------:R-:W-:-:S02]  /*3bf0*/  LOP3.LUT R110, R153, UR5, R162, 0x96, !PT ;  /* 0x00000005996e7c12 */ /* 0x000fc4000f8e96a2 */
[----:B------:R-:W-:Y:S01]  /*3c00*/  LOP3.LUT R166, R181, UR7, R166, 0x96, !PT ;  /* 0x00000007b5a67c12 */ /* 0x000fe2000f8e96a6 */
[----:B------:R-:W-:Y:S01]  /*3c10*/  IMAD.WIDE.U32 R248, R248, -0x2daee0ad, RZ ;  /* 0xd2511f53f8f87825 */ /* 0x000fe200078e00ff */
[----:B------:R-:W-:Y:S02]  /*3c20*/  LOP3.LUT R164, R171, UR8, R164, 0x96, !PT ;  /* 0x00000008aba47c12 */ /* 0x000fe4000f8e96a4 */
[----:B------:R-:W-:Y:S01]  /*3c30*/  LOP3.LUT R115, R151, UR13, R90, 0x96, !PT ;  /* 0x0000000d97737c12 */ /* 0x000fe2000f8e965a */
[----:B------:R-:W-:Y:S01]  /*3c40*/  IMAD.WIDE.U32 R162, R108, -0x326172a9, RZ ;  /* 0xcd9e8d576ca27825 */ /* 0x000fe200078e00ff */
[----:B------:R-:W-:Y:S01]  /*3c50*/  LOP3.LUT R3, R249, UR6, R170, 0x96, !PT ;  /* 0x00000006f9037c12 */ /* 0x000fe2000f8e96aa */
[----:B------:R-:W2:Y:S01]  /*3c60*/  SHFL.BFLY PT, R108, R149, 0x2, 0x1f ;  /* 0x0c401f00956c7f89 */ /* 0x000ea200000e0000 */
[----:B------:R-:W-:Y:S01]  /*3c70*/  LOP3.LUT R122, R169, UR10, R228, 0x96, !PT ;  /* 0x0000000aa97a7c12 */ /* 0x000fe2000f8e96e4 */
[----:B------:R-:W-:Y:S01]  /*3c80*/  IMAD.WIDE.U32 R166, R166, -0x2daee0ad, RZ ;  /* 0xd2511f53a6a67825 */ /* 0x000fe200078e00ff */
[----:B------:R-:W-:-:S02]  /*3c90*/  LOP3.LUT R168, R171, UR8, R168, 0x96, !PT ;  /* 0x00000008aba87c12 */ /* 0x000fc4000f8e96a8 */
[----:B------:R-:W-:Y:S01]  /*3ca0*/  LOP3.LUT R114, R141, UR13, R114, 0x96, !PT ;  /* 0x0000000d8d727c12 */ /* 0x000fe2000f8e9672 */
[----:B------:R-:W-:Y:S01]  /*3cb0*/  IMAD.WIDE.U32 R150, R150, -0x2daee0ad, RZ ;  /* 0xd2511f5396967825 */ /* 0x000fe200078e00ff */
[----:B------:R-:W-:Y:S02]  /*3cc0*/  LOP3.LUT R132, R167, UR4, R182, 0x96, !PT ;  /* 0x00000004a7847c12 */ /* 0x000fe4000f8e96b6 */
[----:B-1----:R-:W-:Y:S01]  /*3cd0*/  FMNMX.FTZ R111, R128, R111, !PT ;  /* 0x0000006f806f7209 */ /* 0x002fe20007810000 */
[----:B------:R-:W-:Y:S01]  /*3ce0*/  IMAD.WIDE.U32 R164, R164, -0x326172a9, RZ ;  /* 0xcd9e8d57a4a47825 */ /* 0x000fe200078e00ff */
[----:B------:R-:W-:Y:S02]  /*3cf0*/  LOP3.LUT R172, R151, UR6, R172, 0x96, !PT ;  /* 0x0000000697ac7c12 */ /* 0x000fe4000f8e96ac */
[----:B------:R-:W-:Y:S01]  /*3d00*/  LOP3.LUT R117, R117, UR9, R154, 0x96, !PT ;  /* 0x0000000975757c12 */ /* 0x000fe2000f8e969a */
[----:B------:R-:W-:Y:S01]  /*3d10*/  IMAD.WIDE.U32 R188, R3, -0x326172a9, RZ ;  /* 0xcd9e8d5703bc7825 */ /* 0x000fe200078e00ff */
[----:B------:R-:W-:-:S02]  /*3d20*/  LOP3.LUT R226, R165, UR7, R226, 0x96, !PT ;  /* 0x00000007a5e27c12 */ /* 0x000fc4000f8e96e2 */
[----:B------:R-:W-:Y:S01]  /*3d30*/  LOP3.LUT R180, R163, UR5, R180, 0x96, !PT ;  /* 0x00000005a3b47c12 */ /* 0x000fe2000f8e96b4 */
[----:B------:R-:W-:Y:S01]  /*3d40*/  IMAD.WIDE.U32 R122, R122, -0x326172a9, RZ ;  /* 0xcd9e8d577a7a7825 */ /* 0x000fe200078e00ff */
[----:B------:R-:W-:Y:S02]  /*3d50*/  LOP3.LUT R3, R189, UR5, R164, 0x96, !PT ;  /* 0x00000005bd037c12 */ /* 0x000fe4000f8e96a4 */
[----:B------:R-:W-:Y:S01]  /*3d60*/  LOP3.LUT R150, R201, UR4, R150, 0x96, !PT ;  /* 0x00000004c9967c12 */ /* 0x000fe2000f8e9696 */
[----:B------:R-:W-:Y:S01]  /*3d70*/  IMAD.WIDE.U32 R168, R168, -0x326172a9, RZ ;  /* 0xcd9e8d57a8a87825 */ /* 0x000fe200078e00ff */
[----:B------:R-:W-:Y:S02]  /*3d80*/  LOP3.LUT R154, R123, UR9, R198, 0x96, !PT ;  /* 0x000000097b9a7c12 */ /* 0x000fe4000f8e96c6 */
[----:B--2---:R-:W-:Y:S01]  /*3d90*/  FMNMX.FTZ R108, R149, R108, !PT ;  /* 0x0000006c956c7209 */ /* 0x004fe20007810000 */
[----:B------:R-:W-:Y:S01]  /*3da0*/  IMAD.WIDE.U32 R140, R140, -0x2daee0ad, RZ ;  /* 0xd2511f538c8c7825 */ /* 0x000fe200078e00ff */
[----:B------:R-:W-:-:S02]  /*3db0*/  LOP3.LUT R122, R169, UR7, R122, 0x96, !PT ;  /* 0x00000007a97a7c12 */ /* 0x000fc4000f8e967a */
[----:B------:R-:W-:Y:S01]  /*3dc0*/  FSEL R89, R15, -INF , !P4 ;  /* 0xff8000000f597808 */ /* 0x000fe20006000000 */
[----:B------:R-:W-:Y:S01]  /*3dd0*/  IMAD.WIDE.U32 R164, R132, -0x326172a9, RZ ;  /* 0xcd9e8d5784a47825 */ /* 0x000fe200078e00ff */
[----:B------:R-:W-:Y:S01]  /*3de0*/  LOP3.LUT R119, R141, UR4, R176, 0x96, !PT ;  /* 0x000000048d777c12 */ /* 0x000fe2000f8e96b0 */
[----:B------:R-:W1:Y:S01]  /*3df0*/  SHFL.BFLY PT, R132, R111, 0x1, 0x1f ;  /* 0x0c201f006f847f89 */ /* 0x000e6200000e0000 */
[----:B------:R-:W-:Y:S01]  /*3e00*/  FSEL R127, R13, -INF , !P4 ;  /* 0xff8000000d7f7808 */ /* 0x000fe20006000000 */
[----:B------:R-:W-:Y:S01]  /*3e10*/  IMAD.WIDE.U32 R172, R172, -0x326172a9, RZ ;  /* 0xcd9e8d57acac7825 */ /* 0x000fe200078e00ff */
[----:B------:R-:W-:Y:S02]  /*3e20*/  LOP3.LUT R147, R165, UR15, R162, 0x96, !PT ;  /* 0x0000000fa5937c12 */ /* 0x000fe4000f8e96a2 */
[----:B------:R-:W-:Y:S01]  /*3e30*/  LOP3.LUT R162, R164, 0xff, RZ, 0xc0, !PT ;  /* 0x000000ffa4a27812 */ /* 0x000fe200078ec0ff */
[----:B------:R-:W-:Y:S01]  /*3e40*/  IMAD.WIDE.U32 R154, R154, -0x2daee0ad, RZ ;  /* 0xd2511f539a9a7825 */ /* 0x000fe200078e00ff */
[----:B------:R-:W-:-:S02]  /*3e50*/  LOP3.LUT R194, R173, UR5, R156, 0x96, !PT ;  /* 0x00000005adc27c12 */ /* 0x000fc4000f8e969c */
[----:B------:R-:W-:Y:S01]  /*3e60*/  LOP3.LUT R163, R164, 0xffff, RZ, 0xc0, !PT ;  /* 0x0000ffffa4a37812 */ /* 0x000fe200078ec0ff */
[----:B------:R-:W-:Y:S01]  /*3e70*/  IMAD.WIDE.U32 R122, R122, -0x2daee0ad, RZ ;  /* 0xd2511f537a7a7825 */ /* 0x000fe200078e00ff */
[--C-:B------:R-:W-:Y:S02]  /*3e80*/  SHF.R.U32.HI R141, RZ, 0x10, R164.reuse ;  /* 0x00000010ff8d7819 */ /* 0x100fe400000116a4 */
[----:B------:R-:W-:Y:S01]  /*3e90*/  SHF.R.U32.HI R145, RZ, 0x18, R164 ;  /* 0x00000018ff917819 */ /* 0x000fe200000116a4 */
[----:B------:R-:W-:Y:S01]  /*3ea0*/  IMAD.WIDE.U32 R156, R119, -0x326172a9, RZ ;  /* 0xcd9e8d57779c7825 */ /* 0x000fe200078e00ff */
[----:B------:R-:W-:Y:S02]  /*3eb0*/  LOP3.LUT R167, R123, UR4, R154, 0x96, !PT ;  /* 0x000000047ba77c12 */ /* 0x000fe4000f8e969a */
[----:B------:R-:W-:Y:S01]  /*3ec0*/  LOP3.LUT R170, R155, UR6, R170, 0x96, !PT ;  /* 0x000000069baa7c12 */ /* 0x000fe2000f8e96aa */
[----:B------:R-:W-:Y:S01]  /*3ed0*/  IMAD.WIDE.U32 R150, R150, -0x326172a9, RZ ;  /* 0xcd9e8d5796967825 */ /* 0x000fe200078e00ff */
[----:B------:R-:W-:-:S02]  /*3ee0*/  LOP3.LUT R123, R157, UR15, R152, 0x96, !PT ;  /* 0x0000000f9d7b7c12 */ /* 0x000fc4000f8e9698 */
[----:B------:R-:W-:Y:S01]  /*3ef0*/  LOP3.LUT R164, R156, 0xff, RZ, 0xc0, !PT ;  /* 0x000000ff9ca47812 */ /* 0x000fe200078ec0ff */
[----:B------:R-:W-:Y:S01]  /*3f00*/  IMAD.WIDE.U32 R170, R170, -0x326172a9, RZ ;  /* 0xcd9e8d57aaaa7825 */ /* 0x000fe200078e00ff */
[----:B------:R-:W-:Y:S02]  /*3f10*/  LOP3.LUT R251, R156, 0xffff, RZ, 0xc0, !PT ;  /* 0x0000ffff9cfb7812 */ /* 0x000fe400078ec0ff */
[--C-:B------:R-:W-:Y:S01]  /*3f20*/  SHF.R.U32.HI R250, RZ, 0x10, R156.reuse ;  /* 0x00000010fffa7819 */ /* 0x100fe2000001169c */
[----:B------:R-:W-:Y:S01]  /*3f30*/  IMAD R117, R117, -0x2daee0ad, RZ ;  /* 0xd2511f5375757824 */ /* 0x000fe200078e02ff */
[----:B------:R-:W-:Y:S01]  /*3f40*/  SHF.R.U32.HI R161, RZ, 0x18, R156 ;  /* 0x00000018ffa17819 */ /* 0x000fe2000001169c */
[----:B------:R-:W-:Y:S01]  /*3f50*/  IMAD.WIDE.U32 R156, R3, -0x2daee0ad, RZ ;  /* 0xd2511f53039c7825 */ /* 0x000fe200078e00ff */
[----:B-1----:R-:W-:Y:S01]  /*3f60*/  FMNMX.FTZ R132, R111, R132, !PT ;  /* 0x000000846f847209 */ /* 0x002fe20007810000 */
[----:B------:R-:W1:Y:S01]  /*3f70*/  SHFL.BFLY PT, R3, R108, 0x1, 0x1f ;  /* 0x0c201f006c037f89 */ /* 0x000e6200000e0000 */
[----:B------:R-:W-:Y:S01]  /*3f80*/  LOP3.LUT R168, R171, UR5, R168, 0x96, !PT ;  /* 0x00000005aba87c12 */ /* 0x000fe2000f8e96a8 */
[----:B------:R-:W-:Y:S01]  /*3f90*/  IMAD.WIDE.U32 R154, R116, -0x2daee0ad, RZ ;  /* 0xd2511f53749a7825 */ /* 0x000fe200078e00ff */
[----:B------:R-:W-:-:S02]  /*3fa0*/  FSETP.NEU.FTZ.AND P0, PT, R132, -INF , PT ;  /* 0xff8000008400780b */ /* 0x000fc40003f1d000 */
[----:B------:R-:W-:Y:S01]  /*3fb0*/  LOP3.LUT R223, R151, UR15, R172, 0x96, !PT ;  /* 0x0000000f97df7c12 */ /* 0x000fe2000f8e96ac */
[----:B------:R-:W-:Y:S01]  /*3fc0*/  FMUL.FTZ R134, R132, c[0x0][0x23c] ;  /* 0x00008f0084867a20 */ /* 0x000fe20000410000 */
[----:B------:R-:W-:Y:S01]  /*3fd0*/  LOP3.LUT R222, R150, 0xffff, RZ, 0xc0, !PT ;  /* 0x0000ffff96de7812 */ /* 0x000fe200078ec0ff */
[----:B------:R-:W-:Y:S01]  /*3fe0*/  IMAD.WIDE.U32 R226, R226, -0x2daee0ad, RZ ;  /* 0xd2511f53e2e27825 */ /* 0x000fe200078e00ff */
[----:B------:R-:W-:Y:S02]  /*3ff0*/  LOP3.LUT R128, R175, UR4, R117, 0x96, !PT ;  /* 0x00000004af807c12 */ /* 0x000fe4000f8e9675 */
[----:B------:R-:W-:Y:S01]  /*4000*/  FSEL R134, R134, RZ, P0 ;  /* 0x000000ff86867208 */ /* 0x000fe20000000000 */
[----:B------:R-:W-:Y:S01]  /*4010*/  IMAD.WIDE.U32 R168, R168, -0x2daee0ad, RZ ;  /* 0xd2511f53a8a87825 */ /* 0x000fe200078e00ff */
[----:B------:R-:W-:Y:S02]  /*4020*/  LOP3.LUT R165, R147, 0xff, RZ, 0xc0, !PT ;  /* 0x000000ff93a57812 */ /* 0x000fe400078ec0ff */
[----:B------:R-:W-:Y:S01]  /*4030*/  LOP3.LUT R119, R155, UR14, R140, 0x96, !PT ;  /* 0x0000000e9b777c12 */ /* 0x000fe2000f8e968c */
[----:B------:R-:W-:Y:S01]  /*4040*/  FFMA.FTZ R176, R139, c[0x0][0x23c], -R134 ;  /* 0x00008f008bb07a23 */ /* 0x000fe20000010886 */
[----:B------:R-:W-:Y:S01]  /*4050*/  LOP3.LUT R248, R227, UR4, R248, 0x96, !PT ;  /* 0x00000004e3f87c12 */ /* 0x000fe2000f8e96f8 */
[--C-:B------:R-:W-:Y:S01]  /*4060*/  FFMA.FTZ R173, R129, c[0x0][0x23c], -R134.reuse ;  /* 0x00008f0081ad7a23 */ /* 0x100fe20000010886 */
[C---:B------:R-:W-:Y:S01]  /*4070*/  LOP3.LUT R140, R154.reuse, 0xff, RZ, 0xc0, !PT ;  /* 0x000000ff9a8c7812 */ /* 0x040fe200078ec0ff */
[----:B------:R-:W-:Y:S01]  /*4080*/  FFMA.FTZ R171, R143, c[0x0][0x23c], -R134 ;  /* 0x00008f008fab7a23 */ /* 0x000fe20000010886 */
[----:B------:R-:W-:Y:S01]  /*4090*/  LOP3.LUT R116, R154, 0xffff, RZ, 0xc0, !PT ;  /* 0x0000ffff9a747812 */ /* 0x000fe200078ec0ff */
[----:B------:R-:W-:Y:S01]  /*40a0*/  MUFU.EX2 R176, R176 ;  /* 0x000000b000b07308 */ /* 0x000fe20000000800 */
[----:B------:R-:W-:Y:S01]  /*40b0*/  SHF.R.U32.HI R117, RZ, 0x10, R154 ;  /* 0x00000010ff757819 */ /* 0x000fe2000001169a */
[----:B------:R-:W-:Y:S01]  /*40c0*/  IMAD.WIDE.U32 R180, R180, -0x2daee0ad, RZ ;  /* 0xd2511f53b4b47825 */ /* 0x000fe200078e00ff */
[----:B-1----:R-:W-:-:S02]  /*40d0*/  FMNMX.FTZ R3, R108, R3, !PT ;  /* 0x000000036c037209 */ /* 0x002fc40007810000 */
[----:B------:R-:W-:Y:S01]  /*40e0*/  SHF.R.U32.HI R249, RZ, 0x18, R154 ;  /* 0x00000018fff97819 */ /* 0x000fe2000001169a */
[----:B------:R-:W-:Y:S01]  /*40f0*/  IMAD.WIDE.U32 R154, R128, -0x326172a9, RZ ;  /* 0xcd9e8d57809a7825 */ /* 0x000fe200078e00ff */
[C---:B------:R-:W-:Y:S01]  /*4100*/  FSETP.NEU.FTZ.AND P0, PT, R3.reuse, -INF , PT ;  /* 0xff8000000300780b */ /* 0x040fe20003f1d000 */
[----:B------:R-:W1:Y:S01]  /*4110*/  MUFU.EX2 R173, R173 ;  /* 0x000000ad00ad7308 */ /* 0x000e620000000800 */
[----:B------:R-:W-:Y:S01]  /*4120*/  LOP3.LUT R227, R150, 0xff, RZ, 0xc0, !PT ;  /* 0x000000ff96e37812 */ /* 0x000fe200078ec0ff */
[----:B------:R-:W-:Y:S01]  /*4130*/  FMUL.FTZ R151, R3, c[0x0][0x23c] ;  /* 0x00008f0003977a20 */ /* 0x000fe20000410000 */
[----:B------:R-:W-:Y:S01]  /*4140*/  SHF.R.U32.HI R221, RZ, 0x10, R150 ;  /* 0x00000010ffdd7819 */ /* 0x000fe20000011696 */
[----:B------:R-:W-:Y:S01]  /*4150*/  FFMA.FTZ R172, R137, c[0x0][0x23c], -R134 ;  /* 0x00008f0089ac7a23 */ /* 0x000fe20000010886 */
[----:B------:R-:W-:Y:S01]  /*4160*/  SHF.R.U32.HI R224, RZ, 0x18, R150 ;  /* 0x00000018ffe07819 */ /* 0x000fe20000011696 */
[----:B------:R-:W-:Y:S01]  /*4170*/  FFMA.FTZ R245, R94, c[0x0][0x23c], -R134 ;  /* 0x00008f005ef57a23 */ /* 0x000fe20000010886 */
[----:B------:R-:W-:Y:S01]  /*4180*/  FSEL R151, R151, RZ, P0 ;  /* 0x000000ff97977208 */ /* 0x000fe20000000000 */
[----:B------:R-:W-:Y:S01]  /*4190*/  MUFU.EX2 R171, R171 ;  /* 0x000000ab00ab7308 */ /* 0x000fe20000000800 */
[----:B------:R-:W-:Y:S01]  /*41a0*/  LOP3.LUT R108, R169, UR14, R122, 0x96, !PT ;  /* 0x0000000ea96c7c12 */ /* 0x000fe2000f8e967a */
[--C-:B------:R-:W-:Y:S01]  /*41b0*/  FFMA.FTZ R159, R159, c[0x0][0x23c], -R134.reuse ;  /* 0x00008f009f9f7a23 */ /* 0x100fe20000010886 */
[----:B------:R-:W-:Y:S01]  /*41c0*/  LOP3.LUT R139, R147, 0xffff, RZ, 0xc0, !PT ;  /* 0x0000ffff938b7812 */ /* 0x000fe200078ec0ff */
[--C-:B------:R-:W-:Y:S01]  /*41d0*/  FFMA.FTZ R130, R130, c[0x0][0x23c], -R151.reuse ;  /* 0x00008f0082827a23 */ /* 0x100fe20000010897 */
[C---:B------:R-:W-:Y:S01]  /*41e0*/  LOP3.LUT R150, R168.reuse, 0xffff, RZ, 0xc0, !PT ;  /* 0x0000ffffa8967812 */ /* 0x040fe200078ec0ff */
[----:B------:R-:W-:Y:S01]  /*41f0*/  FFMA.FTZ R169, R95, c[0x0][0x23c], -R134 ;  /* 0x00008f005fa97a23 */ /* 0x000fe20000010886 */
[----:B------:R-:W-:Y:S01]  /*4200*/  LOP3.LUT R122, R168, 0xff, RZ, 0xc0, !PT ;  /* 0x000000ffa87a7812 */ /* 0x000fe200078ec0ff */
[----:B------:R-:W-:Y:S01]  /*4210*/  MUFU.EX2 R172, R172 ;  /* 0x000000ac00ac7308 */ /* 0x000fe20000000800 */
[----:B------:R-:W-:Y:S01]  /*4220*/  SHF.R.U32.HI R149, RZ, 0x10, R168 ;  /* 0x00000010ff957819 */ /* 0x000fe200000116a8 */
[----:B------:R-:W-:Y:S01]  /*4230*/  FFMA.FTZ R243, R93, c[0x0][0x23c], -R134 ;  /* 0x00008f005df37a23 */ /* 0x000fe20000010886 */
[----:B------:R-:W-:Y:S01]  /*4240*/  SHF.R.U32.HI R129, RZ, 0x18, R168 ;  /* 0x00000018ff817819 */ /* 0x000fe200000116a8 */
[--C-:B------:R-:W-:Y:S01]  /*4250*/  FFMA.FTZ R168, R146, c[0x0][0x23c], -R151.reuse ;  /* 0x00008f0092a87a23 */ /* 0x100fe20000010897 */
[----:B------:R-:W-:Y:S01]  /*4260*/  ISETP.GE.U32.AND P4, PT, R252, R165, PT ;  /* 0x000000a5fc00720c */ /* 0x000fe20003f86070 */
[----:B------:R-:W-:Y:S01]  /*4270*/  FFMA.FTZ R165, R148, c[0x0][0x23c], -R151 ;  /* 0x00008f0094a57a23 */ /* 0x000fe20000010897 */
[----:B------:R-:W-:Y:S01]  /*4280*/  SHF.R.U32.HI R139, RZ, 0x8, R139 ;  /* 0x00000008ff8b7819 */ /* 0x000fe2000001168b */
[----:B------:R-:W-:Y:S01]  /*4290*/  MUFU.EX2 R169, R169 ;  /* 0x000000a900a97308 */ /* 0x000fe20000000800 */
[----:B------:R-:W-:Y:S01]  /*42a0*/  LOP3.LUT R128, R155, UR15, R152, 0x96, !PT ;  /* 0x0000000f9b807c12 */ /* 0x000fe2000f8e9698 */
[----:B------:R-:W-:Y:S01]  /*42b0*/  IMAD.WIDE.U32 R152, R110, -0x2daee0ad, RZ ;  /* 0xd2511f536e987825 */ /* 0x000fe200078e00ff */
[----:B------:R-:W-:-:S02]  /*42c0*/  FSEL R88, R14, -INF , !P5 ;  /* 0xff8000000e587808 */ /* 0x000fc40006800000 */
[----:B------:R-:W-:Y:S01]  /*42d0*/  FSEL R125, R12, -INF , !P5 ;  /* 0xff8000000c7d7808 */ /* 0x000fe20006800000 */
[--C-:B------:R-:W-:Y:S01]  /*42e0*/  FFMA.FTZ R240, R67, c[0x0][0x23c], -R134.reuse ;  /* 0x00008f0043f07a23 */ /* 0x100fe20000010886 */
[----:B------:R-:W-:Y:S01]  /*42f0*/  ISETP.GE.U32.AND P5, PT, R252, R145, PT ;  /* 0x00000091fc00720c */ /* 0x000fe20003fa6070 */
[----:B------:R-:W-:Y:S01]  /*4300*/  MUFU.EX2 R168, R168 ;  /* 0x000000a800a87308 */ /* 0x000fe20000000800 */
[----:B------:R-:W-:Y:S01]  /*4310*/  LOP3.LUT R145, R139, 0xffff, RZ, 0xc0, !PT ;  /* 0x0000ffff8b917812 */ /* 0x000fe200078ec0ff */
[----:B------:R-:W-:Y:S01]  /*4320*/  FFMA.FTZ R160, R160, c[0x0][0x23c], -R151 ;  /* 0x00008f00a0a07a23 */ /* 0x000fe20000010897 */
[----:B------:R-:W-:Y:S01]  /*4330*/  FSEL R90, R10, -INF , !P3 ;  /* 0xff8000000a5a7808 */ /* 0x000fe20005800000 */
[--C-:B------:R-:W-:Y:S01]  /*4340*/  FFMA.FTZ R212, R66, c[0x0][0x23c], -R134.reuse ;  /* 0x00008f0042d47a23 */ /* 0x100fe20000010886 */
[----:B------:R-:W-:Y:S01]  /*4350*/  FSEL R91, R8, -INF , !P3 ;  /* 0xff800000085b7808 */ /* 0x000fe20005800000 */
[----:B------:R-:W-:Y:S01]  /*4360*/  FFMA.FTZ R103, R103, c[0x0][0x23c], -R134 ;  /* 0x00008f0067677a23 */ /* 0x000fe20000010886 */
[----:B------:R-:W-:Y:S01]  /*4370*/  LOP3.LUT R110, R153, UR14, R174, 0x96, !PT ;  /* 0x0000000e996e7c12 */ /* 0x000fe2000f8e96ae */
[----:B------:R-:W2:Y:S01]  /*4380*/  MUFU.EX2 R165, R165 ;  /* 0x000000a500a57308 */ /* 0x000ea20000000800 */
[----:B-1----:R-:W-:Y:S01]  /*4390*/  F2FP.PACK_AB R146, R173, R176 ;  /* 0x000000b0ad92723e */ /* 0x002fe200000000ff */
[--C-:B------:R-:W-:Y:S01]  /*43a0*/  FFMA.FTZ R174, R131, c[0x0][0x23c], -R134.reuse ;  /* 0x00008f0083ae7a23 */ /* 0x100fe20000010886 */
[----:B------:R-:W-:Y:S01]  /*43b0*/  ISETP.GE.U32.AND P3, PT, R252, R145, PT ;  /* 0x00000091fc00720c */ /* 0x000fe20003f66070 */
[--C-:B------:R-:W-:Y:S01]  /*43c0*/  FFMA.FTZ R214, R87, c[0x0][0x23c], -R134.reuse ;  /* 0x00008f0057d67a23 */ /* 0x100fe20000010886 */
[--C-:B------:R-:W-:Y:S01]  /*43d0*/  SHF.R.U32.HI R131, RZ, 0x18, R147.reuse ;  /* 0x00000018ff837819 */ /* 0x100fe20000011693 */
[----:B------:R-:W-:Y:S01]  /*43e0*/  @!P4 HADD2 R63, -R146.H0_H0, -RZ.H0_H0 ;  /* 0xa00000ff923fc230 */ /* 0x000fe20000000900 */
[----:B------:R-:W-:Y:S01]  /*43f0*/  SHF.R.U32.HI R147, RZ, 0x10, R147 ;  /* 0x00000010ff937819 */ /* 0x000fe20000011693 */
[----:B------:R-:W1:Y:S01]  /*4400*/  MUFU.EX2 R174, R174 ;  /* 0x000000ae00ae7308 */ /* 0x000e620000000800 */
[----:B------:R-:W-:Y:S01]  /*4410*/  PRMT R145, R146, 0x7632, R145 ;  /* 0x0000763292917816 */ /* 0x000fe20000000091 */
[----:B------:R-:W-:Y:S01]  /*4420*/  FFMA.FTZ R205, R109, c[0x0][0x23c], -R134 ;  /* 0x00008f006dcd7a23 */ /* 0x000fe20000010886 */
[----:B------:R-:W-:Y:S01]  /*4430*/  LOP3.LUT R147, R147, 0xff, RZ, 0xc0, !PT ;  /* 0x000000ff93937812 */ /* 0x000fe200078ec0ff */
[--C-:B------:R-:W-:Y:S01]  /*4440*/  FFMA.FTZ R239, R101, c[0x0][0x23c], -R151.reuse ;  /* 0x00008f0065ef7a23 */ /* 0x100fe20000010897 */
[----:B------:R-:W-:Y:S01]  /*4450*/  FSEL R120, R11, -INF , !P2 ;  /* 0xff8000000b787808 */ /* 0x000fe20005000000 */
[----:B------:R-:W-:Y:S01]  /*4460*/  FFMA.FTZ R192, R98, c[0x0][0x23c], -R151 ;  /* 0x00008f0062c07a23 */ /* 0x000fe20000010897 */
[----:B------:R-:W-:Y:S01]  /*4470*/  FSEL R121, R9, -INF , !P2 ;  /* 0xff80000009797808 */ /* 0x000fe20005000000 */
[----:B------:R-:W-:Y:S01]  /*4480*/  @!P3 HADD2 R62, -R145.H0_H0, -RZ.H0_H0 ;  /* 0xa00000ff913eb230 */ /* 0x000fe20000000900 */
[----:B------:R-:W-:Y:S01]  /*4490*/  ISETP.GE.U32.AND P2, PT, R252, R131, PT ;  /* 0x00000083fc00720c */ /* 0x000fe20003f46070 */
[----:B------:R-:W-:Y:S01]  /*44a0*/  MUFU.EX2 R245, R245 ;  /* 0x000000f500f57308 */ /* 0x000fe20000000800 */
[----:B------:R-:W-:Y:S01]  /*44b0*/  PRMT R238, R146, 0x5410, R145 ;  /* 0x0000541092ee7816 */ /* 0x000fe20000000091 */
[--C-:B------:R-:W-:Y:S01]  /*44c0*/  FFMA.FTZ R186, R107, c[0x0][0x23c], -R151.reuse ;  /* 0x00008f006bba7a23 */ /* 0x100fe20000010897 */
[----:B------:R-:W-:Y:S01]  /*44d0*/  @!P4 PRMT R146, R63, 0x5410, RZ ;  /* 0x000054103f92c816 */ /* 0x000fe200000000ff */
[--C-:B------:R-:W-:Y:S01]  /*44e0*/  FFMA.FTZ R244, R100, c[0x0][0x23c], -R151.reuse ;  /* 0x00008f0064f47a23 */ /* 0x100fe20000010897 */
[----:B------:R-:W-:Y:S01]  /*44f0*/  ISETP.GE.U32.AND P4, PT, R252, R147, PT ;  /* 0x00000093fc00720c */ /* 0x000fe20003f86070 */
[--C-:B------:R-:W-:Y:S01]  /*4500*/  FFMA.FTZ R213, R104, c[0x0][0x23c], -R151.reuse ;  /* 0x00008f0068d57a23 */ /* 0x100fe20000010897 */
[----:B--2---:R-:W-:Y:S01]  /*4510*/  F2FP.PACK_AB R148, R165, R168 ;  /* 0x000000a8a594723e */ /* 0x004fe200000000ff */
[----:B------:R-:W-:Y:S01]  /*4520*/  MUFU.EX2 R240, R240 ;  /* 0x000000f000f07308 */ /* 0x000fe20000000800 */
[----:B------:R-:W-:Y:S01]  /*4530*/  @!P3 PRMT R145, R62, 0x5410, RZ ;  /* 0x000054103e91b816 */ /* 0x000fe200000000ff */
[----:B------:R-:W-:Y:S01]  /*4540*/  FFMA.FTZ R203, R106, c[0x0][0x23c], -R151 ;  /* 0x00008f006acb7a23 */ /* 0x000fe20000010897 */
[----:B------:R-:W-:-:S02]  /*4550*/  PRMT R147, R148, 0x7632, R147 ;  /* 0x0000763294937816 */ /* 0x000fc40000000093 */
[----:B------:R-:W-:Y:S02]  /*4560*/  ISETP.GE.U32.AND P0, PT, R252, R162, PT ;  /* 0x000000a2fc00720c */ /* 0x000fe40003f06070 */
[----:B------:R-:W-:Y:S01]  /*4570*/  SHF.R.U32.HI R62, RZ, 0x8, R163 ;  /* 0x00000008ff3e7819 */ /* 0x000fe200000116a3 */
[----:B------:R-:W-:Y:S01]  /*4580*/  @!P2 HADD2 R61, -R147.H0_H0, -RZ.H0_H0 ;  /* 0xa00000ff933da230 */ /* 0x000fe20000000900 */
[----:B------:R-:W-:Y:S01]  /*4590*/  PRMT R237, R148, 0x5410, R147 ;  /* 0x0000541094ed7816 */ /* 0x000fe20000000093 */
[----:B------:R-:W-:Y:S01]  /*45a0*/  @!P4 HADD2 R60, -R148.H0_H0, -RZ.H0_H0 ;  /* 0xa00000ff943cc230 */ /* 0x000fe20000000900 */
[----:B------:R-:W-:Y:S01]  /*45b0*/  LOP3.LUT R62, R62, 0xffff, RZ, 0xc0, !PT ;  /* 0x0000ffff3e3e7812 */ /* 0x000fe200078ec0ff */
[----:B------:R-:W-:Y:S01]  /*45c0*/  FFMA.FTZ R163, R142, c[0x0][0x23c], -R151 ;  /* 0x00008f008ea37a23 */ /* 0x000fe20000010897 */
[----:B------:R-:W-:Y:S01]  /*45d0*/  @!P2 PRMT R147, R61, 0x5410, RZ ;  /* 0x000054103d93a816 */ /* 0x000fe200000000ff */
[----:B------:R-:W-:Y:S01]  /*45e0*/  MUFU.EX2 R239, R239 ;  /* 0x000000ef00ef7308 */ /* 0x000fe20000000800 */
[----:B-1----:R-:W-:-:S02]  /*45f0*/  F2FP.PACK_AB R142, R171, R174 ;  /* 0x000000aeab8e723e */ /* 0x002fc400000000ff */
[----:B------:R-:W-:Y:S02]  /*4600*/  ISETP.GE.U32.AND P2, PT, R252, R62, PT ;  /* 0x0000003efc00720c */ /* 0x000fe40003f46070 */
[----:B------:R-:W-:Y:S01]  /*4610*/  @!P4 PRMT R148, R60, 0x5410, RZ ;  /* 0x000054103c94c816 */ /* 0x000fe200000000ff */
[----:B------:R-:W-:Y:S01]  /*4620*/  @!P0 HADD2 R59, -R142.H0_H0, -RZ.H0_H0 ;  /* 0xa00000ff8e3b8230 */ /* 0x000fe20000000900 */
[----:B------:R-:W-:Y:S01]  /*4630*/  LOP3.LUT R60, R141, 0xff, RZ, 0xc0, !PT ;  /* 0x000000ff8d3c7812 */ /* 0x000fe200078ec0ff */
[----:B------:R-:W-:Y:S01]  /*4640*/  MUFU.EX2 R163, R163 ;  /* 0x000000a300a37308 */ /* 0x000fe20000000800 */
[----:B------:R-:W-:Y:S01]  /*4650*/  LOP3.LUT R139, R181, UR14, R166, 0x96, !PT ;  /* 0x0000000eb58b7c12 */ /* 0x000fe2000f8e96a6 */
[----:B------:R-:W-:Y:S01]  /*4660*/  FFMA.FTZ R166, R144, c[0x0][0x23c], -R151 ;  /* 0x00008f0090a67a23 */ /* 0x000fe20000010897 */
[----:B------:R-:W-:Y:S02]  /*4670*/  PRMT R141, R142, 0x7632, R141 ;  /* 0x000076328e8d7816 */ /* 0x000fe4000000008d */
[----:B------:R-:W-:-:S02]  /*4680*/  ISETP.GE.U32.AND P4, PT, R252, R60, PT ;  /* 0x0000003cfc00720c */ /* 0x000fc40003f86070 */
[----:B------:R-:W-:Y:S01]  /*4690*/  LOP3.LUT R60, R139, 0xffff, RZ, 0xc0, !PT ;  /* 0x0000ffff8b3c7812 */ /* 0x000fe200078ec0ff */
[----:B------:R-:W-:Y:S01]  /*46a0*/  @!P2 HADD2 R58, -R141.H0_H0, -RZ.H0_H0 ;  /* 0xa00000ff8d3aa230 */ /* 0x000fe20000000900 */
[----:B------:R-:W-:Y:S01]  /*46b0*/  PRMT R233, R142, 0x5410, R141 ;  /* 0x000054108ee97816 */ /* 0x000fe2000000008d */
[----:B------:R-:W1:Y:S01]  /*46c0*/  MUFU.EX2 R166, R166 ;  /* 0x000000a600a67308 */ /* 0x000e620000000800 */
[----:B------:R-:W-:Y:S02]  /*46d0*/  @!P0 PRMT R142, R59, 0x5410, RZ ;  /* 0x000054103b8e8816 */ /* 0x000fe400000000ff */
[----:B------:R-:W-:Y:S02]  /*46e0*/  SHF.R.U32.HI R59, RZ, 0x8, R60 ;  /* 0x00000008ff3b7819 */ /* 0x000fe4000001163c */
[----:B------:R-:W-:Y:S02]  /*46f0*/  LOP3.LUT R61, R139, 0xff, RZ, 0xc0, !PT ;  /* 0x000000ff8b3d7812 */ /* 0x000fe400078ec0ff */
[----:B------:R-:W-:Y:S01]  /*4700*/  LOP3.LUT R59, R59, 0xffff, RZ, 0xc0, !PT ;  /* 0x0000ffff3b3b7812 */ /* 0x000fe200078ec0ff */
[----:B------:R-:W-:Y:S01]  /*4710*/  MUFU.EX2 R192, R192 ;  /* 0x000000c000c07308 */ /* 0x000fe20000000800 */
[----:B------:R-:W-:-:S02]  /*4720*/  @!P2 PRMT R141, R58, 0x5410, RZ ;  /* 0x000054103a8da816 */ /* 0x000fc400000000ff */
[C---:B------:R-:W-:Y:S01]  /*4730*/  ISETP.GE.U32.AND P2, PT, R252.reuse, R59, PT ;  /* 0x0000003bfc00720c */ /* 0x040fe20003f46070 */
[----:B------:R-:W-:Y:S01]  /*4740*/  IMAD.WIDE.U32 R58, R167, -0x326172a9, RZ ;  /* 0xcd9e8d57a73a7825 */ /* 0x000fe200078e00ff */
[C---:B------:R-:W-:Y:S02]  /*4750*/  ISETP.GE.U32.AND P0, PT, R252.reuse, R61, PT ;  /* 0x0000003dfc00720c */ /* 0x040fe40003f06070 */
[----:B------:R-:W-:Y:S01]  /*4760*/  F2FP.PACK_AB R137, R169, R172 ;  /* 0x000000aca989723e */ /* 0x000fe200000000ff */
[----:B------:R-:W-:Y:S01]  /*4770*/  FFMA.FTZ R167, R135, c[0x0][0x23c], -R134 ;  /* 0x00008f0087a77a23 */ /* 0x000fe20000010886 */
[----:B------:R-:W-:Y:S01]  /*4780*/  ISETP.GE.U32.AND P3, PT, R252, R164, PT ;  /* 0x000000a4fc00720c */ /* 0x000fe20003f66070 */
[----:B------:R-:W-:Y:S01]  /*4790*/  FFMA.FTZ R164, R136, c[0x0][0x23c], -R151 ;  /* 0x00008f0088a47a23 */ /* 0x000fe20000010897 */
[----:B------:R-:W-:Y:S01]  /*47a0*/  PRMT R136, R137, 0x7632, R136 ;  /* 0x0000763289887816 */ /* 0x000fe20000000088 */
[----:B------:R-:W-:Y:S01]  /*47b0*/  MUFU.EX2 R244, R244 ;  /* 0x000000f400f47308 */ /* 0x000fe20000000800 */
[----:B-1----:R-:W-:-:S02]  /*47c0*/  F2FP.PACK_AB R144, R163, R166 ;  /* 0x000000a6a390723e */ /* 0x002fc400000000ff */
[----:B------:R-:W-:Y:S01]  /*47d0*/  PRMT R94, R137, 0x5410, R136 ;  /* 0x00005410895e7816 */ /* 0x000fe20000000088 */
[----:B------:R-:W-:Y:S01]  /*47e0*/  @!P2 HADD2 R18, -R136.H0_H0, -RZ.H0_H0 ;  /* 0xa00000ff8812a230 */ /* 0x000fe20000000900 */
[----:B------:R-:W-:Y:S01]  /*47f0*/  PRMT R143, R144, 0x7632, R143 ;  /* 0x00007632908f7816 */ /* 0x000fe2000000008f */
[----:B------:R-:W-:Y:S01]  /*4800*/  @!P0 HADD2 R19, -R137.H0_H0, -RZ.H0_H0 ;  /* 0xa00000ff89138230 */ /* 0x000fe20000000900 */
[----:B------:R-:W-:Y:S01]  /*4810*/  LOP3.LUT R162, R180, 0xffff, RZ, 0xc0, !PT ;  /* 0x0000ffffb4a27812 */ /* 0x000fe200078ec0ff */
[----:B------:R-:W-:Y:S01]  /*4820*/  @!P4 HADD2 R45, -R144.H0_H0, -RZ.H0_H0 ;  /* 0xa00000ff902dc230 */ /* 0x000fe20000000900 */
[----:B------:R-:W-:Y:S01]  /*4830*/  @!P2 PRMT R136, R18, 0x5410, RZ ;  /* 0x000054101288a816 */ /* 0x000fe200000000ff */
[----:B------:R-:W-:Y:S01]  /*4840*/  @!P5 HADD2 R57, -R143.H0_H0, -RZ.H0_H0 ;  /* 0xa00000ff8f39d230 */ /* 0x000fe20000000900 */
[----:B------:R-:W-:Y:S01]  /*4850*/  @!P0 PRMT R137, R19, 0x5410, RZ ;  /* 0x0000541013898816 */ /* 0x000fe200000000ff */
[----:B------:R-:W-:Y:S01]  /*4860*/  MUFU.EX2 R164, R164 ;  /* 0x000000a400a47308 */ /* 0x000fe20000000800 */
[----:B------:R-:W-:-:S02]  /*4870*/  FMNMX.FTZ R18, R65, R73, !PT ;  /* 0x0000004941127209 */ /* 0x000fc40007810000 */
[----:B------:R-:W-:Y:S02]  /*4880*/  FMNMX.FTZ R19, R70, R71, !PT ;  /* 0x0000004746137209 */ /* 0x000fe40007810000 */
[----:B------:R-:W-:Y:S02]  /*4890*/  FMNMX.FTZ R18, R75, R18, !PT ;  /* 0x000000124b127209 */ /* 0x000fe40007810000 */
[----:B------:R-:W-:Y:S01]  /*48a0*/  FMNMX.FTZ R19, R68, R19, !PT ;  /* 0x0000001344137209 */ /* 0x000fe20007810000 */
[----:B------:R-:W-:Y:S01]  /*48b0*/  MUFU.EX2 R167, R167 ;  /* 0x000000a700a77308 */ /* 0x000fe20000000800 */
[----:B------:R-:W-:Y:S02]  /*48c0*/  FMNMX.FTZ R18, R97, R18, !PT ;  /* 0x0000001261127209 */ /* 0x000fe40007810000 */
[----:B------:R-:W-:Y:S02]  /*48d0*/  PRMT R95, R144, 0x5410, R143 ;  /* 0x00005410905f7816 */ /* 0x000fe4000000008f */
[----:B------:R-:W-:-:S02]  /*48e0*/  FMNMX.FTZ R19, R72, R19, !PT ;  /* 0x0000001348137209 */ /* 0x000fc40007810000 */
[----:B------:R-:W-:Y:S01]  /*48f0*/  @!P5 PRMT R143, R57, 0x5410, RZ ;  /* 0x00005410398fd816 */ /* 0x000fe200000000ff */
[----:B------:R-:W-:Y:S01]  /*4900*/  FFMA.FTZ R57, R178, c[0x0][0x23c], -R151 ;  /* 0x00008f00b2397a23 */ /* 0x000fe20000010897 */
[----:B------:R-:W-:Y:S01]  /*4910*/  ISETP.GE.U32.AND P5, PT, R252, R161, PT ;  /* 0x000000a1fc00720c */ /* 0x000fe20003fa6070 */
[----:B------:R-:W-:Y:S01]  /*4920*/  MUFU.EX2 R213, R213 ;  /* 0x000000d500d57308 */ /* 0x000fe20000000800 */
[----:B------:R-:W-:Y:S02]  /*4930*/  FMNMX.FTZ R18, R69, R18, !PT ;  /* 0x0000001245127209 */ /* 0x000fe40007810000 */
[----:B------:R-:W-:Y:S02]  /*4940*/  FMNMX.FTZ R19, R46, R19, !PT ;  /* 0x000000132e137209 */ /* 0x000fe40007810000 */
[----:B------:R-:W-:Y:S02]  /*4950*/  @!P4 PRMT R144, R45, 0x5410, RZ ;  /* 0x000054102d90c816 */ /* 0x000fe400000000ff */
[--C-:B------:R-:W-:Y:S01]  /*4960*/  SHF.R.U32.HI R45, RZ, 0x18, R139.reuse ;  /* 0x00000018ff2d7819 */ /* 0x100fe2000001168b */
[----:B------:R1:W2:Y:S01]  /*4970*/  MUFU.EX2 R161, R130 ;  /* 0x0000008200a17308 */ /* 0x0002a20000000800 */
[----:B------:R-:W-:-:S02]  /*4980*/  SHF.R.U32.HI R139, RZ, 0x10, R139 ;  /* 0x00000010ff8b7819 */ /* 0x000fc4000001168b */
[----:B------:R-:W-:Y:S02]  /*4990*/  FMNMX.FTZ R60, R47, R18, !PT ;  /* 0x000000122f3c7209 */ /* 0x000fe40007810000 */
[----:B------:R-:W-:Y:S02]  /*49a0*/  FMNMX.FTZ R19, R44, R19, !PT ;  /* 0x000000132c137209 */ /* 0x000fe40007810000 */
[----:B------:R-:W-:Y:S01]  /*49b0*/  LOP3.LUT R139, R139, 0xff, RZ, 0xc0, !PT ;  /* 0x000000ff8b8b7812 */ /* 0x000fe200078ec0ff */
[----:B------:R-:W-:Y:S01]  /*49c0*/  MUFU.EX2 R57, R57 ;  /* 0x0000003900397308 */ /* 0x000fe20000000800 */
[----:B------:R-:W-:Y:S02]  /*49d0*/  FMNMX.FTZ R60, R99, R60, !PT ;  /* 0x0000003c633c7209 */ /* 0x000fe40007810000 */
[----:B------:R-:W-:Y:S02]  /*49e0*/  FMNMX.FTZ R19, R74, R19, !PT ;  /* 0x000000134a137209 */ /* 0x000fe40007810000 */
[----:B------:R-:W-:-:S02]  /*49f0*/  ISETP.GE.U32.AND P0, PT, R252, R45, PT ;  /* 0x0000002dfc00720c */ /* 0x000fc40003f06070 */
[----:B------:R-:W-:Y:S01]  /*4a00*/  ISETP.GE.U32.AND P2, PT, R252, R139, PT ;  /* 0x0000008bfc00720c */ /* 0x000fe20003f46070 */
[----:B-1----:R-:W-:Y:S01]  /*4a10*/  FFMA.FTZ R130, R92, c[0x0][0x23c], -R134 ;  /* 0x00008f005c827a23 */ /* 0x002fe20000010886 */
[----:B------:R-:W-:Y:S01]  /*4a20*/  FMNMX.FTZ R60, R105, R60, !PT ;  /* 0x0000003c693c7209 */ /* 0x000fe20007810000 */
[----:B------:R-:W-:Y:S01]  /*4a30*/  MUFU.EX2 R203, R203 ;  /* 0x000000cb00cb7308 */ /* 0x000fe20000000800 */
[----:B------:R-:W-:Y:S02]  /*4a40*/  FMNMX.FTZ R19, R64, R19, !PT ;  /* 0x0000001340137209 */ /* 0x000fe40007810000 */
[----:B------:R-:W-:Y:S02]  /*4a50*/  ISETP.GE.U32.AND P4, PT, R252, R140, PT ;  /* 0x0000008cfc00720c */ /* 0x000fe40003f86070 */
[----:B--2---:R-:W-:Y:S02]  /*4a60*/  F2FP.PACK_AB R140, R161, R164 ;  /* 0x000000a4a18c723e */ /* 0x004fe400000000ff */
[----:B------:R-:W-:Y:S01]  /*4a70*/  FMNMX.FTZ R60, R217, R60, !PT ;  /* 0x0000003cd93c7209 */ /* 0x000fe20007810000 */
[----:B------:R-:W-:Y:S01]  /*4a80*/  MUFU.EX2 R186, R186 ;  /* 0x000000ba00ba7308 */ /* 0x000fe20000000800 */
[----:B------:R-:W-:Y:S01]  /*4a90*/  FMNMX.FTZ R19, R216, R19, !PT ;  /* 0x00000013d8137209 */ /* 0x000fe20007810000 */
[----:B------:R-:W-:Y:S01]  /*4aa0*/  @!P2 HADD2 R16, -R140.H0_H0, -RZ.H0_H0 ;  /* 0xa00000ff8c10a230 */ /* 0x000fe20000000900 */
[----:B------:R-:W-:-:S02]  /*4ab0*/  PRMT R139, R140, 0x7632, R139 ;  /* 0x000076328c8b7816 */ /* 0x000fc4000000008b */
[----:B------:R-:W-:Y:S02]  /*4ac0*/  FMNMX.FTZ R60, R219, R60, !PT ;  /* 0x0000003cdb3c7209 */ /* 0x000fe40007810000 */
[----:B------:R-:W-:Y:S01]  /*4ad0*/  FMNMX.FTZ R19, R218, R19, !PT ;  /* 0x00000013da137209 */ /* 0x000fe20007810000 */
[----:B------:R-:W-:Y:S01]  /*4ae0*/  @!P0 HADD2 R17, -R139.H0_H0, -RZ.H0_H0 ;  /* 0xa00000ff8b118230 */ /* 0x000fe20000000900 */
[----:B------:R-:W-:Y:S01]  /*4af0*/  LOP3.LUT R18, R59, UR15, R170, 0x96, !PT ;  /* 0x0000000f3b127c12 */ /* 0x000fe2000f8e96aa */
[----:B------:R-:W-:Y:S01]  /*4b00*/  MUFU.EX2 R130, R130 ;  /* 0x0000008200827308 */ /* 0x000fe20000000800 */
[----:B------:R-:W-:Y:S02]  /*4b10*/  FSEL R215, R25, -INF , !P6 ;  /* 0xff80000019d77808 */ /* 0x000fe40007000000 */
[----:B------:R-:W-:Y:S02]  /*4b20*/  FMNMX.FTZ R60, R193, R60, !PT ;  /* 0x0000003cc13c7209 */ /* 0x000fe40007810000 */
[----:B------:R-:W-:-:S02]  /*4b30*/  FSEL R126, R27, -INF , !P6 ;  /* 0xff8000001b7e7808 */ /* 0x000fc40007000000 */
[----:B------:R-:W-:Y:S01]  /*4b40*/  FMNMX.FTZ R19, R124, R19, !PT ;  /* 0x000000137c137209 */ /* 0x000fe20007810000 */
[----:B------:R-:W1:Y:S01]  /*4b50*/  MUFU.EX2 R170, R159 ;  /* 0x0000009f00aa7308 */ /* 0x000e620000000800 */
[----:B------:R-:W-:Y:S02]  /*4b60*/  LOP3.LUT R175, R180, 0xff, RZ, 0xc0, !PT ;  /* 0x000000ffb4af7812 */ /* 0x000fe400078ec0ff */
[----:B------:R-:W-:Y:S02]  /*4b70*/  SHF.R.U32.HI R162, RZ, 0x8, R162 ;  /* 0x00000008ffa27819 */ /* 0x000fe400000116a2 */
[----:B------:R-:W-:Y:S02]  /*4b80*/  FMNMX.FTZ R60, R215, R60, !PT ;  /* 0x0000003cd73c7209 */ /* 0x000fe40007810000 */
[----:B------:R-:W-:Y:S01]  /*4b90*/  PRMT R93, R140, 0x5410, R139 ;  /* 0x000054108c5d7816 */ /* 0x000fe2000000008b */
[----:B------:R-:W-:Y:S01]  /*4ba0*/  MUFU.EX2 R103, R103 ;  /* 0x0000006700677308 */ /* 0x000fe20000000800 */
[----:B------:R-:W-:-:S02]  /*4bb0*/  FMNMX.FTZ R19, R126, R19, !PT ;  /* 0x000000137e137209 */ /* 0x000fc40007810000 */
[----:B------:R-:W-:Y:S02]  /*4bc0*/  @!P0 PRMT R139, R17, 0x5410, RZ ;  /* 0x00005410118b8816 */ /* 0x000fe400000000ff */
[----:B------:R-:W-:Y:S02]  /*4bd0*/  @!P2 PRMT R140, R16, 0x5410, RZ ;  /* 0x00005410108ca816 */ /* 0x000fe400000000ff */
[----:B------:R-:W-:Y:S01]  /*4be0*/  ISETP.GE.U32.AND P0, PT, R252, R175, PT ;  /* 0x000000affc00720c */ /* 0x000fe20003f06070 */
[----:B------:R-:W-:Y:S01]  /*4bf0*/  MUFU.EX2 R243, R243 ;  /* 0x000000f300f37308 */ /* 0x000fe20000000800 */
[----:B------:R-:W-:Y:S02]  /*4c00*/  LOP3.LUT R16, R162, 0xffff, RZ, 0xc0, !PT ;  /* 0x0000ffffa2107812 */ /* 0x000fe400078ec0ff */
[----:B------:R-:W-:Y:S02]  /*4c10*/  FMNMX.FTZ R62, R125, R60, !PT ;  /* 0x0000003c7d3e7209 */ /* 0x000fe40007810000 */
[----:B------:R-:W-:-:S02]  /*4c20*/  FMNMX.FTZ R60, R88, R19, !PT ;  /* 0x00000013583c7209 */ /* 0x000fc40007810000 */
[----:B------:R-:W-:Y:S01]  /*4c30*/  ISETP.GE.U32.AND P2, PT, R252, R16, PT ;  /* 0x00000010fc00720c */ /* 0x000fe20003f46070 */
[----:B------:R-:W2:Y:S01]  /*4c40*/  MUFU.EX2 R162, R160 ;  /* 0x000000a000a27308 */ /* 0x000ea20000000800 */
[----:B------:R-:W-:Y:S02]  /*4c50*/  FMNMX.FTZ R16, R127, R62, !PT ;  /* 0x0000003e7f107209 */ /* 0x000fe40007810000 */
[----:B------:R-:W-:Y:S02]  /*4c60*/  FMNMX.FTZ R17, R89, R60, !PT ;  /* 0x0000003c59117209 */ /* 0x000fe40007810000 */
[----:B-1----:R-:W-:Y:S02]  /*4c70*/  F2FP.PACK_AB R67, R167, R170 ;  /* 0x000000aaa743723e */ /* 0x002fe400000000ff */
[----:B------:R-:W-:Y:S01]  /*4c80*/  FMNMX.FTZ R16, R91, R16, !PT ;  /* 0x000000105b107209 */ /* 0x000fe20007810000 */
[----:B------:R-:W-:Y:S01]  /*4c90*/  MUFU.EX2 R214, R214 ;  /* 0x000000d600d67308 */ /* 0x000fe20000000800 */
[----:B------:R-:W-:Y:S01]  /*4ca0*/  FMNMX.FTZ R19, R90, R17, !PT ;  /* 0x000000115a137209 */ /* 0x000fe20007810000 */
[----:B------:R-:W-:Y:S01]  /*4cb0*/  @!P0 HADD2 R15, -R67.H0_H0, -RZ.H0_H0 ;  /* 0xa00000ff430f8230 */ /* 0x000fe20000000900 */
[----:B------:R-:W-:-:S02]  /*4cc0*/  SHF.R.U32.HI R131, RZ, 0x10, R180 ;  /* 0x00000010ff837819 */ /* 0x000fc400000116b4 */
[----:B------:R-:W-:Y:S02]  /*4cd0*/  PRMT R66, R67, 0x7632, R66 ;  /* 0x0000763243427816 */ /* 0x000fe40000000042 */
[----:B------:R-:W-:Y:S01]  /*4ce0*/  FMNMX.FTZ R17, R121, R16, !PT ;  /* 0x0000001079117209 */ /* 0x000fe20007810000 */
[----:B------:R-:W-:Y:S01]  /*4cf0*/  MUFU.EX2 R212, R212 ;  /* 0x000000d400d47308 */ /* 0x000fe20000000800 */
[----:B------:R-:W-:Y:S01]  /*4d00*/  FMNMX.FTZ R16, R120, R19, !PT ;  /* 0x0000001378107209 */ /* 0x000fe20007810000 */
[----:B------:R-:W-:Y:S01]  /*4d10*/  @!P2 HADD2 R14, -R66.H0_H0, -RZ.H0_H0 ;  /* 0xa00000ff420ea230 */ /* 0x000fe20000000900 */
[----:B------:R-:W-:Y:S01]  /*4d20*/  LOP3.LUT R131, R131, 0xff, RZ, 0xc0, !PT ;  /* 0x000000ff83837812 */ /* 0x000fe200078ec0ff */
[----:B------:R-:W1:Y:S01]  /*4d30*/  SHFL.BFLY PT, R62, R17, 0x2, 0x1f ;  /* 0x0c401f00113e7f89 */ /* 0x000e6200000e0000 */
[----:B------:R-:W-:Y:S02]  /*4d40*/  PRMT R92, R67, 0x5410, R66 ;  /* 0x00005410435c7816 */ /* 0x000fe40000000042 */
[----:B------:R-:W-:Y:S01]  /*4d50*/  @!P0 PRMT R67, R15, 0x5410, RZ ;  /* 0x000054100f438816 */ /* 0x000fe200000000ff */
[----:B------:R-:W-:Y:S01]  /*4d60*/  MUFU.EX2 R205, R205 ;  /* 0x000000cd00cd7308 */ /* 0x000fe20000000800 */
[----:B------:R-:W3:Y:S01]  /*4d70*/  SHFL.BFLY PT, R15, R16, 0x2, 0x1f ;  /* 0x0c401f00100f7f89 */ /* 0x000ee200000e0000 */
[----:B------:R-:W-:Y:S01]  /*4d80*/  ISETP.GE.U32.AND P0, PT, R252, R131, PT ;  /* 0x00000083fc00720c */ /* 0x000fe20003f06070 */
[--C-:B------:R-:W-:Y:S01]  /*4d90*/  FFMA.FTZ R131, R102, c[0x0][0x23c], -R151.reuse ;  /* 0x00008f0066837a23 */ /* 0x100fe20000010897 */
[----:B--2---:R-:W-:Y:S01]  /*4da0*/  F2FP.PACK_AB R135, R57, R162 ;  /* 0x000000a23987723e */ /* 0x004fe200000000ff */
[----:B------:R-:W-:Y:S01]  /*4db0*/  FFMA.FTZ R102, R96, c[0x0][0x23c], -R151 ;  /* 0x00008f0060667a23 */ /* 0x000fe20000010897 */
[----:B------:R-:W-:-:S02]  /*4dc0*/  SHF.R.U32.HI R63, RZ, 0x18, R180 ;  /* 0x00000018ff3f7819 */ /* 0x000fc400000116b4 */
[----:B------:R-:W-:Y:S01]  /*4dd0*/  PRMT R134, R135, 0x7632, R134 ;  /* 0x0000763287867816 */ /* 0x000fe20000000086 */
[----:B------:R-:W-:Y:S01]  /*4de0*/  MUFU.EX2 R131, R131 ;  /* 0x0000008300837308 */ /* 0x000fe20000000800 */
[----:B------:R-:W-:Y:S02]  /*4df0*/  @!P2 PRMT R66, R14, 0x5410, RZ ;  /* 0x000054100e42a816 */ /* 0x000fe400000000ff */
[----:B------:R-:W-:Y:S02]  /*4e00*/  LOP3.LUT R14, R123, 0xff, RZ, 0xc0, !PT ;  /* 0x000000ff7b0e7812 */ /* 0x000fe400078ec0ff */
[----:B------:R-:W-:Y:S01]  /*4e10*/  ISETP.GE.U32.AND P2, PT, R252, R63, PT ;  /* 0x0000003ffc00720c */ /* 0x000fe20003f46070 */
[----:B------:R-:W-:Y:S01]  /*4e20*/  @!P0 HADD2 R13, -R135.H0_H0, -RZ.H0_H0 ;  /* 0xa00000ff870d8230 */ /* 0x000fe20000000900 */
[----:B------:R-:W-:Y:S01]  /*4e30*/  PRMT R87, R135, 0x5410, R134 ;  /* 0x0000541087577816 */ /* 0x000fe20000000086 */
[----:B------:R-:W2:Y:S01]  /*4e40*/  MUFU.EX2 R102, R102 ;  /* 0x0000006600667308 */ /* 0x000ea20000000800 */
[----:B------:R-:W-:-:S02]  /*4e50*/  F2FP.PACK_AB R209, R240, R245 ;  /* 0x000000f5f0d1723e */ /* 0x000fc400000000ff */
[----:B------:R-:W-:Y:S02]  /*4e60*/  @!P0 PRMT R135, R13, 0x5410, RZ ;  /* 0x000054100d878816 */ /* 0x000fe400000000ff */
[----:B------:R-:W-:Y:S02]  /*4e70*/  ISETP.GE.U32.AND P0, PT, R252, R14, PT ;  /* 0x0000000efc00720c */ /* 0x000fe40003f06070 */
[----:B-1----:R-:W-:Y:S02]  /*4e80*/  FMNMX.FTZ R14, R17, R62, !PT ;  /* 0x0000003e110e7209 */ /* 0x002fe40007810000 */
[----:B---3--:R-:W-:Y:S01]  /*4e90*/  FMNMX.FTZ R13, R16, R15, !PT ;  /* 0x0000000f100d7209 */ /* 0x008fe20007810000 */
[----:B------:R-:W-:Y:S01]  /*4ea0*/  @!P2 HADD2 R2, -R134.H0_H0, -RZ.H0_H0 ;  /* 0xa00000ff8602a230 */ /* 0x000fe20000000900 */
[----:B------:R-:W-:Y:S01]  /*4eb0*/  LOP3.LUT R16, R123, 0xffff, RZ, 0xc0, !PT ;  /* 0x0000ffff7b107812 */ /* 0x000fe200078ec0ff */
[----:B------:R-:W1:Y:S01]  /*4ec0*/  SHFL.BFLY PT, R15, R14, 0x1, 0x1f ;  /* 0x0c201f000e0f7f89 */ /* 0x000e6200000e0000 */
[----:B------:R-:W-:-:S02]  /*4ed0*/  PRMT R207, R209, 0x7632, R207 ;  /* 0x00007632d1cf7816 */ /* 0x000fc400000000cf */
[----:B------:R-:W-:Y:S02]  /*4ee0*/  SHF.R.U32.HI R16, RZ, 0x8, R16 ;  /* 0x00000008ff107819 */ /* 0x000fe40000011610 */
[----:B------:R-:W-:Y:S01]  /*4ef0*/  @!P2 PRMT R134, R2, 0x5410, RZ ;  /* 0x000054100286a816 */ /* 0x000fe200000000ff */
[----:B------:R-:W-:Y:S01]  /*4f00*/  @!P0 HADD2 R12, -R209.H0_H0, -RZ.H0_H0 ;  /* 0xa00000ffd10c8230 */ /* 0x000fe20000000900 */
[----:B------:R-:W-:Y:S02]  /*4f10*/  LOP3.LUT R16, R16, 0xffff, RZ, 0xc0, !PT ;  /* 0x0000ffff10107812 */ /* 0x000fe400078ec0ff */
[----:B------:R-:W-:Y:S02]  /*4f20*/  LOP3.LUT R232, R156, 0xff, RZ, 0xc0, !PT ;  /* 0x000000ff9ce87812 */ /* 0x000fe400078ec0ff */
[----:B------:R-:W-:Y:S02]  /*4f30*/  ISETP.GE.U32.AND P2, PT, R252, R16, PT ;  /* 0x00000010fc00720c */ /* 0x000fe40003f46070 */
[----:B------:R-:W-:-:S02]  /*4f40*/  PRMT R16, R209, 0x5410, R207 ;  /* 0x00005410d1107816 */ /* 0x000fc400000000cf */
[----:B------:R-:W-:Y:S02]  /*4f50*/  @!P0 PRMT R209, R12, 0x5410, RZ ;  /* 0x000054100cd18816 */ /* 0x000fe400000000ff */
[----:B------:R-:W3:Y:S01]  /*4f60*/  SHFL.BFLY PT, R12, R13, 0x1, 0x1f ;  /* 0x0c201f000d0c7f89 */ /* 0x000ee200000e0000 */
[----:B------:R-:W-:Y:S02]  /*4f70*/  LOP3.LUT R225, R156, 0xffff, RZ, 0xc0, !PT ;  /* 0x0000ffff9ce17812 */ /* 0x000fe400078ec0ff */
[--C-:B------:R-:W-:Y:S02]  /*4f80*/  SHF.R.U32.HI R220, RZ, 0x10, R156.reuse ;  /* 0x00000010ffdc7819 */ /* 0x100fe4000001169c */
[----:B------:R-:W-:Y:S02]  /*4f90*/  SHF.R.U32.HI R229, RZ, 0x18, R156 ;  /* 0x00000018ffe57819 */ /* 0x000fe4000001169c */
[----:B------:R-:W-:Y:S01]  /*4fa0*/  LOP3.LUT R156, R154, 0xffff, RZ, 0xc0, !PT ;  /* 0x0000ffff9a9c7812 */ /* 0x000fe200078ec0ff */
[----:B------:R-:W-:Y:S01]  /*4fb0*/  @!P2 HADD2 R0, -R207.H0_H0, -RZ.H0_H0 ;  /* 0xa00000ffcf00a230 */ /* 0x000fe20000000900 */
[----:B------:R-:W-:-:S02]  /*4fc0*/  SHF.R.U32.HI R2, RZ, 0x18, R123 ;  /* 0x00000018ff027819 */ /* 0x000fc4000001167b */
[----:B------:R-:W-:Y:S02]  /*4fd0*/  LOP3.LUT R155, R152, 0xffff, RZ, 0xc0, !PT ;  /* 0x0000ffff989b7812 */ /* 0x000fe400078ec0ff */
[----:B------:R-:W-:Y:S02]  /*4fe0*/  SHF.R.U32.HI R111, RZ, 0x10, R152 ;  /* 0x00000010ff6f7819 */ /* 0x000fe40000011698 */
[----:B------:R-:W-:Y:S02]  /*4ff0*/  ISETP.GE.U32.AND P0, PT, R252, R2, PT ;  /* 0x00000002fc00720c */ /* 0x000fe40003f06070 */
[----:B------:R-:W-:Y:S02]  /*5000*/  LOP3.LUT R153, R152, 0xff, RZ, 0xc0, !PT ;  /* 0x000000ff98997812 */ /* 0x000fe400078ec0ff */
[----:B------:R-:W-:Y:S02]  /*5010*/  SHF.R.U32.HI R2, RZ, 0x8, R155 ;  /* 0x00000008ff027819 */ /* 0x000fe4000001169b */
[----:B------:R-:W-:-:S02]  /*5020*/  LOP3.LUT R61, R111, 0xff, RZ, 0xc0, !PT ;  /* 0x000000ff6f3d7812 */ /* 0x000fc400078ec0ff */
[----:B------:R-:W-:Y:S02]  /*5030*/  PRMT R111, R153, 0x5410, R2 ;  /* 0x00005410996f7816 */ /* 0x000fe40000000002 */
[----:B-1----:R-:W-:Y:S02]  /*5040*/  FMNMX.FTZ R2, R14, R15, !PT ;  /* 0x0000000f0e027209 */ /* 0x002fe40007810000 */
[----:B------:R-:W-:Y:S02]  /*5050*/  @!P2 PRMT R207, R0, 0x5410, RZ ;  /* 0x0000541000cfa816 */ /* 0x000fe400000000ff */
[----:B------:R-:W-:Y:S01]  /*5060*/  SHF.R.U32.HI R109, RZ, 0x8, R150 ;  /* 0x00000008ff6d7819 */ /* 0x000fe20000011696 */
[C---:B------:R-:W-:Y:S01]  /*5070*/  FMUL.FTZ R14, R2.reuse, c[0x0][0x23c] ;  /* 0x00008f00020e7a20 */ /* 0x040fe20000410000 */
[----:B---3--:R-:W-:Y:S02]  /*5080*/  FMNMX.FTZ R0, R13, R12, !PT ;  /* 0x0000000c0d007209 */ /* 0x008fe40007810000 */
[----:B------:R-:W-:-:S02]  /*5090*/  FSETP.NEU.FTZ.AND P2, PT, R2, -INF , PT ;  /* 0xff8000000200780b */ /* 0x000fc40003f5d000 */
[----:B------:R-:W-:Y:S01]  /*50a0*/  SHF.R.U32.HI R12, RZ, 0x10, R123 ;  /* 0x00000010ff0c7819 */ /* 0x000fe2000001167b */
[----:B------:R-:W-:Y:S01]  /*50b0*/  FMUL.FTZ R123, R0, c[0x0][0x23c] ;  /* 0x00008f00007b7a20 */ /* 0x000fe20000410000 */
[----:B------:R-:W-:Y:S02]  /*50c0*/  PRMT R109, R122, 0x5410, R109 ;  /* 0x000054107a6d7816 */ /* 0x000fe4000000006d */
[----:B------:R-:W-:Y:S02]  /*50d0*/  FSEL R122, R14, RZ, P2 ;  /* 0x000000ff0e7a7208 */ /* 0x000fe40001000000 */
[----:B------:R-:W-:Y:S01]  /*50e0*/  FSETP.NEU.FTZ.AND P2, PT, R0, -INF , PT ;  /* 0xff8000000000780b */ /* 0x000fe20003f5d000 */
[--C-:B------:R-:W-:Y:S01]  /*50f0*/  HSET2.LE.AND R106, R109, R234.reuse, PT ;  /* 0x000000ea6d6a7233 */ /* 0x100fe20003803000 */
[----:B------:R-:W-:Y:S01]  /*5100*/  LOP3.LUT R12, R12, 0xff, RZ, 0xc0, !PT ;  /* 0x000000ff0c0c7812 */ /* 0x000fe200078ec0ff */
[--C-:B------:R-:W-:Y:S01]  /*5110*/  FFMA.FTZ R235, R73, c[0x0][0x23c], -R122.reuse ;  /* 0x00008f0049eb7a23 */ /* 0x100fe2000001087a */
[----:B------:R-:W-:Y:S01]  /*5120*/  FSEL R123, R123, RZ, P2 ;  /* 0x000000ff7b7b7208 */ /* 0x000fe20001000000 */
[--C-:B------:R-:W-:Y:S01]  /*5130*/  FFMA.FTZ R208, R99, c[0x0][0x23c], -R122.reuse ;  /* 0x00008f0063d07a23 */ /* 0x100fe2000001087a */
[----:B------:R-:W-:Y:S01]  /*5140*/  LOP3.LUT R14, R149, 0xff, RZ, 0xc0, !PT ;  /* 0x000000ff950e7812 */ /* 0x000fe200078ec0ff */
[----:B------:R-:W-:Y:S01]  /*5150*/  FFMA.FTZ R185, R105, c[0x0][0x23c], -R122 ;  /* 0x00008f0069b97a23 */ /* 0x000fe2000001087a */
[----:B------:R-:W-:Y:S01]  /*5160*/  ISETP.GE.U32.AND P2, PT, R252, R12, PT ;  /* 0x0000000cfc00720c */ /* 0x000fe20003f46070 */
[--C-:B------:R-:W-:Y:S01]  /*5170*/  FFMA.FTZ R100, R72, c[0x0][0x23c], -R123.reuse ;  /* 0x00008f0048647a23 */ /* 0x100fe2000001087b */
[----:B------:R-:W-:Y:S01]  /*5180*/  LOP3.LUT R12, R128, 0xffff, RZ, 0xc0, !PT ;  /* 0x0000ffff800c7812 */ /* 0x000fe200078ec0ff */
[--C-:B------:R-:W-:Y:S01]  /*5190*/  FFMA.FTZ R206, R74, c[0x0][0x23c], -R123.reuse ;  /* 0x00008f004ace7a23 */ /* 0x100fe2000001087b */
[----:B------:R-:W-:Y:S01]  /*51a0*/  LOP3.LUT R13, R110, 0xffff, RZ, 0xc0, !PT ;  /* 0x0000ffff6e0d7812 */ /* 0x000fe200078ec0ff */
[----:B------:R-:W-:Y:S01]  /*51b0*/  FFMA.FTZ R183, R64, c[0x0][0x23c], -R123 ;  /* 0x00008f0040b77a23 */ /* 0x000fe2000001087b */
[----:B------:R-:W-:Y:S01]  /*51c0*/  PRMT R107, R14, 0x5410, R129 ;  /* 0x000054100e6b7816 */ /* 0x000fe20000000081 */
[--C-:B------:R-:W-:Y:S01]  /*51d0*/  FFMA.FTZ R129, R68, c[0x0][0x23c], -R123.reuse ;  /* 0x00008f0044817a23 */ /* 0x100fe2000001087b */
[----:B------:R-:W-:Y:S01]  /*51e0*/  SHF.R.U32.HI R14, RZ, 0x10, R110 ;  /* 0x00000010ff0e7819 */ /* 0x000fe2000001166e */
[----:B------:R-:W-:Y:S01]  /*51f0*/  FFMA.FTZ R247, R70, c[0x0][0x23c], -R123 ;  /* 0x00008f0046f77a23 */ /* 0x000fe2000001087b */
[----:B------:R-:W-:Y:S01]  /*5200*/  SHF.R.U32.HI R96, RZ, 0x8, R12 ;  /* 0x00000008ff607819 */ /* 0x000fe2000001160c */
[--C-:B------:R-:W-:Y:S01]  /*5210*/  FFMA.FTZ R236, R65, c[0x0][0x23c], -R122.reuse ;  /* 0x00008f0041ec7a23 */ /* 0x100fe2000001087a */
[----:B------:R-:W-:Y:S01]  /*5220*/  LOP3.LUT R177, R110, 0xff, RZ, 0xc0, !PT ;  /* 0x000000ff6eb17812 */ /* 0x000fe200078ec0ff */
[----:B------:R-:W-:Y:S01]  /*5230*/  FFMA.FTZ R101, R97, c[0x0][0x23c], -R122 ;  /* 0x00008f0061657a23 */ /* 0x000fe2000001087a */
[----:B------:R-:W-:Y:S01]  /*5240*/  SHF.R.U32.HI R12, RZ, 0x8, R13 ;  /* 0x00000008ff0c7819 */ /* 0x000fe2000001160d */
[----:B------:R-:W-:Y:S01]  /*5250*/  MUFU.EX2 R129, R129 ;  /* 0x0000008100817308 */ /* 0x000fe20000000800 */
[----:B------:R-:W-:Y:S01]  /*5260*/  SHF.R.U32.HI R175, RZ, 0x18, R110 ;  /* 0x00000018ffaf7819 */ /* 0x000fe2000001166e */
[--C-:B------:R-:W-:Y:S01]  /*5270*/  HSET2.LE.AND R70, R111, R234.reuse, PT ;  /* 0x000000ea6f467233 */ /* 0x100fe20003803000 */
[----:B------:R-:W-:Y:S01]  /*5280*/  LOP3.LUT R14, R14, 0xff, RZ, 0xc0, !PT ;  /* 0x000000ff0e0e7812 */ /* 0x000fe200078ec0ff */
[----:B------:R-:W-:Y:S01]  /*5290*/  FFMA.FTZ R246, R71, c[0x0][0x23c], -R123 ;  /* 0x00008f0047f67a23 */ /* 0x000fe2000001087b */
[----:B------:R-:W-:Y:S01]  /*52a0*/  LOP3.LUT R45, R58, 0xffff, RZ, 0xc0, !PT ;  /* 0x0000ffff3a2d7812 */ /* 0x000fe200078ec0ff */
[----:B------:R-:W-:Y:S01]  /*52b0*/  FFMA.FTZ R241, R69, c[0x0][0x23c], -R122 ;  /* 0x00008f0045f17a23 */ /* 0x000fe2000001087a */
[----:B------:R-:W-:Y:S01]  /*52c0*/  PRMT R177, R177, 0x5410, R12 ;  /* 0x00005410b1b17816 */ /* 0x000fe2000000000c */
[----:B------:R-:W1:Y:S01]  /*52d0*/  MUFU.EX2 R100, R100 ;  /* 0x0000006400647308 */ /* 0x000e620000000800 */
[----:B------:R-:W-:Y:S01]  /*52e0*/  LOP3.LUT R12, R108, 0xffff, RZ, 0xc0, !PT ;  /* 0x0000ffff6c0c7812 */ /* 0x000fe200078ec0ff */
[----:B------:R-:W-:Y:S01]  /*52f0*/  FFMA.FTZ R210, R47, c[0x0][0x23c], -R122 ;  /* 0x00008f002fd27a23 */ /* 0x000fe2000001087a */
[----:B------:R-:W-:Y:S01]  /*5300*/  PRMT R175, R14, 0x5410, R175 ;  /* 0x000054100eaf7816 */ /* 0x000fe200000000af */
[----:B------:R-:W-:Y:S01]  /*5310*/  FFMA.FTZ R242, R46, c[0x0][0x23c], -R123 ;  /* 0x00008f002ef27a23 */ /* 0x000fe2000001087b */
[----:B------:R-:W-:Y:S01]  /*5320*/  SHF.R.U32.HI R14, RZ, 0x8, R45 ;  /* 0x00000008ff0e7819 */ /* 0x000fe2000001162d */
[--C-:B------:R-:W-:Y:S01]  /*5330*/  HSET2.LE.AND R107, R107, R234.reuse, PT ;  /* 0x000000ea6b6b7233 */ /* 0x100fe20003803000 */
[----:B------:R-:W-:Y:S01]  /*5340*/  SHF.R.U32.HI R62, RZ, 0x10, R128 ;  /* 0x00000010ff3e7819 */ /* 0x000fe20000011680 */
[----:B------:R-:W-:Y:S01]  /*5350*/  MUFU.EX2 R208, R208 ;  /* 0x000000d000d07308 */ /* 0x000fe20000000800 */
[----:B------:R-:W-:Y:S01]  /*5360*/  LOP3.LUT R45, R108, 0xff, RZ, 0xc0, !PT ;  /* 0x000000ff6c2d7812 */ /* 0x000fe200078ec0ff */
[--C-:B------:R-:W-:Y:S01]  /*5370*/  HSET2.LE.AND R69, R175, R234.reuse, PT ;  /* 0x000000eaaf457233 */ /* 0x100fe20003803000 */
[----:B------:R-:W-:Y:S01]  /*5380*/  SHF.R.U32.HI R12, RZ, 0x8, R12 ;  /* 0x00000008ff0c7819 */ /* 0x000fe2000001160c */
[----:B------:R-:W-:Y:S01]  /*5390*/  HSET2.LE.AND R68, R177, R234, PT ;  /* 0x000000eab1447233 */ /* 0x000fe20003803000 */
[----:B------:R-:W-:-:S02]  /*53a0*/  LOP3.LUT R211, R128, 0xff, RZ, 0xc0, !PT ;  /* 0x000000ff80d37812 */ /* 0x000fc400078ec0ff */
[----:B------:R-:W-:Y:S01]  /*53b0*/  SHF.R.U32.HI R73, RZ, 0x10, R108 ;  /* 0x00000010ff497819 */ /* 0x000fe2000001166c */
[----:B------:R-:W3:Y:S01]  /*53c0*/  MUFU.EX2 R185, R185 ;  /* 0x000000b900b97308 */ /* 0x000ee20000000800 */
[----:B------:R-:W-:Y:S02]  /*53d0*/  LOP3.LUT R226, R157, UR14, R226, 0x96, !PT ;  /* 0x0000000e9de27c12 */ /* 0x000fe4000f8e96e2 */
[----:B------:R-:W-:Y:S01]  /*53e0*/  SHF.R.U32.HI R179, RZ, 0x18, R128 ;  /* 0x00000018ffb37819 */ /* 0x000fe20000011680 */
[----:B------:R-:W-:Y:S01]  /*53f0*/  FFMA.FTZ R128, R75, c[0x0][0x23c], -R122 ;  /* 0x00008f004b807a23 */ /* 0x000fe2000001087a */
[----:B------:R-:W-:Y:S02]  /*5400*/  LOP3.LUT R62, R62, 0xff, RZ, 0xc0, !PT ;  /* 0x000000ff3e3e7812 */ /* 0x000fe400078ec0ff */
[----:B------:R-:W-:Y:S01]  /*5410*/  PRMT R45, R45, 0x5410, R12 ;  /* 0x000054102d2d7816 */ /* 0x000fe2000000000c */
[----:B------:R-:W-:Y:S01]  /*5420*/  MUFU.EX2 R206, R206 ;  /* 0x000000ce00ce7308 */ /* 0x000fe20000000800 */
[----:B------:R-:W-:-:S02]  /*5430*/  SHF.R.U32.HI R157, RZ, 0x10, R154 ;  /* 0x00000010ff9d7819 */ /* 0x000fc4000001169a */
[----:B------:R-:W-:Y:S01]  /*5440*/  LOP3.LUT R12, R18, 0xffff, RZ, 0xc0, !PT ;  /* 0x0000ffff120c7812 */ /* 0x000fe200078ec0ff */
[--C-:B------:R-:W-:Y:S01]  /*5450*/  HSET2.LE.AND R104, R45, R234.reuse, PT ;  /* 0x000000ea2d687233 */ /* 0x100fe20003803000 */
[----:B------:R-:W-:Y:S02]  /*5460*/  PRMT R211, R211, 0x5410, R96 ;  /* 0x00005410d3d37816 */ /* 0x000fe40000000060 */
[----:B------:R-:W-:Y:S01]  /*5470*/  SHF.R.U32.HI R108, RZ, 0x18, R108 ;  /* 0x00000018ff6c7819 */ /* 0x000fe2000001166c */
[----:B------:R-:W4:Y:S01]  /*5480*/  MUFU.EX2 R183, R183 ;  /* 0x000000b700b77308 */ /* 0x000f220000000800 */
[----:B------:R-:W-:Y:S01]  /*5490*/  F2FP.PACK_AB R204, R192, R239 ;  /* 0x000000efc0cc723e */ /* 0x000fe200000000ff */
[----:B------:R-:W-:Y:S01]  /*54a0*/  HSET2.LE.AND R211, R211, R234, PT ;  /* 0x000000ead3d37233 */ /* 0x000fe20003803000 */
[----:B------:R-:W-:Y:S02]  /*54b0*/  LOP3.LUT R73, R73, 0xff, RZ, 0xc0, !PT ;  /* 0x000000ff49497812 */ /* 0x000fe400078ec0ff */
[----:B------:R-:W-:Y:S01]  /*54c0*/  LOP3.LUT R158, R154, 0xff, RZ, 0xc0, !PT ;  /* 0x000000ff9a9e7812 */ /* 0x000fe200078ec0ff */
[----:B------:R-:W-:Y:S01]  /*54d0*/  @!P2 HADD2 R86, -R204.H0_H0, -RZ.H0_H0 ;  /* 0xa00000ffcc56a230 */ /* 0x000fe20000000900 */
[----:B------:R-:W-:Y:S01]  /*54e0*/  SHF.R.U32.HI R17, RZ, 0x8, R156 ;  /* 0x00000008ff117819 */ /* 0x000fe2000001169c */
[----:B------:R-:W-:Y:S01]  /*54f0*/  MUFU.EX2 R236, R236 ;  /* 0x000000ec00ec7308 */ /* 0x000fe20000000800 */
[----:B------:R-:W-:-:S02]  /*5500*/  PRMT R179, R62, 0x5410, R179 ;  /* 0x000054103eb37816 */ /* 0x000fc400000000b3 */
[----:B------:R-:W-:Y:S02]  /*5510*/  SHF.R.U32.HI R13, RZ, 0x10, R18 ;  /* 0x00000010ff0d7819 */ /* 0x000fe40000011612 */
[----:B------:R-:W-:Y:S01]  /*5520*/  SHF.R.U32.HI R154, RZ, 0x18, R154 ;  /* 0x00000018ff9a7819 */ /* 0x000fe2000001169a */
[----:B------:R-:W-:Y:S01]  /*5530*/  HSET2.LE.AND R179, R179, R234, PT ;  /* 0x000000eab3b37233 */ /* 0x000fe20003803000 */
[----:B------:R-:W-:Y:S01]  /*5540*/  LOP3.LUT R19, R157, 0xff, RZ, 0xc0, !PT ;  /* 0x000000ff9d137812 */ /* 0x000fe200078ec0ff */
[----:B------:R-:W1:Y:S01]  /*5550*/  MUFU.EX2 R235, R235 ;  /* 0x000000eb00eb7308 */ /* 0x000e620000000800 */
[----:B------:R-:W-:Y:S02]  /*5560*/  LOP3.LUT R75, R18, 0xff, RZ, 0xc0, !PT ;  /* 0x000000ff124b7812 */ /* 0x000fe400078ec0ff */
[----:B------:R-:W-:Y:S02]  /*5570*/  SHF.R.U32.HI R12, RZ, 0x8, R12 ;  /* 0x00000008ff0c7819 */ /* 0x000fe4000001160c */
[----:B------:R-:W-:-:S02]  /*5580*/  PRMT R187, R204, 0x7632, R187 ;  /* 0x00007632ccbb7816 */ /* 0x000fc400000000bb */
[----:B------:R-:W-:Y:S01]  /*5590*/  PRMT R73, R73, 0x5410, R108 ;  /* 0x0000541049497816 */ /* 0x000fe2000000006c */
[----:B------:R-:W-:Y:S01]  /*55a0*/  MUFU.EX2 R128, R128 ;  /* 0x0000008000807308 */ /* 0x000fe20000000800 */
[----:B--2---:R-:W-:Y:S01]  /*55b0*/  F2FP.PACK_AB R160, R102, R131 ;  /* 0x0000008366a0723e */ /* 0x004fe200000000ff */
[----:B------:R-:W2:Y:S01]  /*55c0*/  LDSM.16.MT88.4 R108, [R196+0x6000] ;  /* 0x00600000c46c783b */ /* 0x000ea20000004200 */
[----:B------:R-:W-:Y:S01]  /*55d0*/  PRMT R17, R158, 0x5410, R17 ;  /* 0x000054109e117816 */ /* 0x000fe20000000011 */
[----:B------:R-:W-:Y:S01]  /*55e0*/  HSET2.LE.AND R73, R73, R234, PT ;  /* 0x000000ea49497233 */ /* 0x000fe20003803000 */
[----:B------:R-:W-:Y:S01]  /*55f0*/  SHF.R.U32.HI R18, RZ, 0x18, R18 ;  /* 0x00000018ff127819 */ /* 0x000fe20000011612 */
[----:B------:R-:W-:Y:S01]  /*5600*/  @!P0 HADD2 R85, -R187.H0_H0, -RZ.H0_H0 ;  /* 0xa00000ffbb558230 */ /* 0x000fe20000000900 */
[----:B------:R-:W-:Y:S01]  /*5610*/  LOP3.LUT R13, R13, 0xff, RZ, 0xc0, !PT ;  /* 0x000000ff0d0d7812 */ /* 0x000fe200078ec0ff */
[----:B------:R-:W1:Y:S01]  /*5620*/  MUFU.EX2 R101, R101 ;  /* 0x0000006500657308 */ /* 0x000e620000000800 */
[----:B------:R-:W-:-:S02]  /*5630*/  PRMT R19, R19, 0x5410, R154 ;  /* 0x0000541013137816 */ /* 0x000fc4000000009a */
[----:B------:R-:W-:Y:S02]  /*5640*/  PRMT R75, R75, 0x5410, R12 ;  /* 0x000054104b4b7816 */ /* 0x000fe4000000000c */
[----:B------:R-:W-:Y:S01]  /*5650*/  PRMT R12, R204, 0x5410, R187 ;  /* 0x00005410cc0c7816 */ /* 0x000fe200000000bb */
[--C-:B------:R-:W-:Y:S01]  /*5660*/  HSET2.LE.AND R19, R19, R234.reuse, PT ;  /* 0x000000ea13137233 */ /* 0x100fe20003803000 */
[----:B------:R-:W-:Y:S01]  /*5670*/  PRMT R159, R160, 0x7632, R159 ;  /* 0x00007632a09f7816 */ /* 0x000fe2000000009f */
[----:B------:R-:W-:Y:S01]  /*5680*/  MUFU.EX2 R247, R247 ;  /* 0x000000f700f77308 */ /* 0x000fe20000000800 */
[----:B------:R-:W-:Y:S02]  /*5690*/  SHF.R.U32.HI R152, RZ, 0x18, R152 ;  /* 0x00000018ff987819 */ /* 0x000fe40000011698 */
[----:B------:R-:W-:Y:S01]  /*56a0*/  PRMT R13, R13, 0x5410, R18 ;  /* 0x000054100d0d7816 */ /* 0x000fe20000000012 */
[----:B------:R-:W-:Y:S01]  /*56b0*/  HSET2.LE.AND R18, R17, R234, PT ;  /* 0x000000ea11127233 */ /* 0x000fe20003803000 */
[----:B------:R-:W-:-:S02]  /*56c0*/  F2FP.PACK_AB R156, R213, R244 ;  /* 0x000000f4d59c723e */ /* 0x000fc400000000ff */
[----:B------:R-:W-:Y:S01]  /*56d0*/  LOP3.LUT R16, R211, R16, RZ, 0xc0, !PT ;  /* 0x00000010d3107212 */ /* 0x000fe200078ec0ff */
[----:B------:R-:W1:Y:S01]  /*56e0*/  MUFU.EX2 R246, R246 ;  /* 0x000000f600f67308 */ /* 0x000e620000000800 */
[----:B------:R-:W-:Y:S01]  /*56f0*/  FFMA.FTZ R211, R44, c[0x0][0x23c], -R123 ;  /* 0x00008f002cd37a23 */ /* 0x000fe2000001087b */
[----:B------:R-:W-:Y:S01]  /*5700*/  LOP3.LUT R17, R179, R12, RZ, 0xc0, !PT ;  /* 0x0000000cb3117212 */ /* 0x000fe200078ec0ff */
[--C-:B------:R-:W-:Y:S01]  /*5710*/  HSET2.LE.AND R13, R13, R234.reuse, PT ;  /* 0x000000ea0d0d7233 */ /* 0x100fe20003803000 */
[----:B------:R-:W-:Y:S02]  /*5720*/  PRMT R12, R160, 0x5410, R159 ;  /* 0x00005410a00c7816 */ /* 0x000fe4000000009f */
[----:B------:R-:W-:Y:S02]  /*5730*/  PRMT R15, R61, 0x5410, R152 ;  /* 0x000054103d0f7816 */ /* 0x000fe40000000098 */
[----:B------:R-:W-:Y:S01]  /*5740*/  PRMT R155, R156, 0x7632, R155 ;  /* 0x000076329c9b7816 */ /* 0x000fe2000000009b */
[----:B------:R-:W-:Y:S01]  /*5750*/  MUFU.EX2 R241, R241 ;  /* 0x000000f100f17308 */ /* 0x000fe20000000800 */
[----:B------:R-:W-:Y:S01]  /*5760*/  SHF.R.U32.HI R60, RZ, 0x10, R58 ;  /* 0x00000010ff3c7819 */ /* 0x000fe2000001163a */
[----:B------:R-:W-:Y:S01]  /*5770*/  HSET2.LE.AND R15, R15, R234, PT ;  /* 0x000000ea0f0f7233 */ /* 0x000fe20003803000 */
[----:B------:R-:W-:-:S02]  /*5780*/  F2FP.PACK_AB R152, R186, R203 ;  /* 0x000000cbba98723e */ /* 0x000fc400000000ff */
[----:B------:R-:W-:Y:S02]  /*5790*/  LOP3.LUT R59, R58, 0xff, RZ, 0xc0, !PT ;  /* 0x000000ff3a3b7812 */ /* 0x000fe400078ec0ff */
[----:B------:R-:W-:Y:S01]  /*57a0*/  LOP3.LUT R19, R19, R12, RZ, 0xc0, !PT ;  /* 0x0000000c13137212 */ /* 0x000fe200078ec0ff */
[----:B------:R-:W2:Y:S01]  /*57b0*/  MUFU.EX2 R210, R210 ;  /* 0x000000d200d27308 */ /* 0x000ea20000000800 */
[----:B------:R-:W-:Y:S02]  /*57c0*/  PRMT R12, R156, 0x5410, R155 ;  /* 0x000054109c0c7816 */ /* 0x000fe4000000009b */
[----:B------:R-:W-:Y:S02]  /*57d0*/  SHF.R.U32.HI R58, RZ, 0x18, R58 ;  /* 0x00000018ff3a7819 */ /* 0x000fe4000001163a */
[----:B------:R-:W-:Y:S02]  /*57e0*/  LOP3.LUT R97, R60, 0xff, RZ, 0xc0, !PT ;  /* 0x000000ff3c617812 */ /* 0x000fe400078ec0ff */
[----:B------:R-:W-:Y:S01]  /*57f0*/  PRMT R151, R152, 0x7632, R151 ;  /* 0x0000763298977816 */ /* 0x000fe20000000097 */
[----:B------:R-:W-:Y:S01]  /*5800*/  MUFU.EX2 R242, R242 ;  /* 0x000000f200f27308 */ /* 0x000fe20000000800 */
[----:B------:R-:W-:-:S02]  /*5810*/  PRMT R99, R59, 0x5410, R14 ;  /* 0x000054103b637816 */ /* 0x000fc4000000000e */
[----:B-1----:R-:W-:Y:S02]  /*5820*/  F2FP.PACK_AB R65, R100, R129 ;  /* 0x000000816441723e */ /* 0x002fe400000000ff */
[----:B------:R-:W-:Y:S01]  /*5830*/  F2FP.PACK_AB R158, R103, R130 ;  /* 0x00000082679e723e */ /* 0x000fe200000000ff */
[----:B------:R-:W-:Y:S01]  /*5840*/  HSET2.LE.AND R14, R99, R234, PT ;  /* 0x000000ea630e7233 */ /* 0x000fe20003803000 */
[----:B---3--:R-:W-:Y:S01]  /*5850*/  F2FP.PACK_AB R59, R185, R208 ;  /* 0x000000d0b93b723e */ /* 0x008fe200000000ff */
[----:B------:R-:W1:Y:S01]  /*5860*/  MUFU.EX2 R211, R211 ;  /* 0x000000d300d37308 */ /* 0x000e620000000800 */
[----:B----4-:R-:W-:Y:S02]  /*5870*/  F2FP.PACK_AB R61, R183, R206 ;  /* 0x000000ceb73d723e */ /* 0x010fe400000000ff */
[----:B------:R-:W-:Y:S02]  /*5880*/  LOP3.LUT R69, R69, R12, RZ, 0xc0, !PT ;  /* 0x0000000c45457212 */ /* 0x000fe400078ec0ff */
[----:B------:R-:W-:-:S02]  /*5890*/  PRMT R97, R97, 0x5410, R58 ;  /* 0x0000541061617816 */ /* 0x000fc4000000003a */
[----:B------:R-:W-:Y:S02]  /*58a0*/  PRMT R12, R152, 0x5410, R151 ;  /* 0x00005410980c7816 */ /* 0x000fe40000000097 */
[----:B------:R-:W-:Y:S02]  /*58b0*/  PRMT R64, R65, 0x7632, R64 ;  /* 0x0000763241407816 */ /* 0x000fe40000000040 */
[----:B------:R-:W-:Y:S02]  /*58c0*/  PRMT R157, R158, 0x7632, R157 ;  /* 0x000076329e9d7816 */ /* 0x000fe4000000009d */
[----:B------:R-:W-:Y:S02]  /*58d0*/  PRMT R58, R59, 0x7632, R58 ;  /* 0x000076323b3a7816 */ /* 0x000fe4000000003a */
[----:B------:R-:W-:Y:S02]  /*58e0*/  PRMT R60, R61, 0x7632, R60 ;  /* 0x000076323d3c7816 */ /* 0x000fe4000000003c */
[----:B------:R-:W-:-:S02]  /*58f0*/  F2FP.PACK_AB R154, R214, R243 ;  /* 0x000000f3d69a723e */ /* 0x000fc400000000ff */
[----:B------:R-:W-:Y:S02]  /*5900*/  F2FP.PACK_AB R184, R235, R236 ;  /* 0x000000ecebb8723e */ /* 0x000fe400000000ff */
[----:B------:R-:W-:Y:S02]  /*5910*/  F2FP.PACK_AB R63, R101, R128 ;  /* 0x00000080653f723e */ /* 0x000fe400000000ff */
[----:B------:R-:W-:Y:S01]  /*5920*/  LOP3.LUT R71, R15, R12, RZ, 0xc0, !PT ;  /* 0x0000000c0f477212 */ /* 0x000fe200078ec0ff */
[----:B------:R-:W-:Y:S01]  /*5930*/  HSET2.LE.AND R15, R97, R234, PT ;  /* 0x000000ea610f7233 */ /* 0x000fe20003803000 */
[----:B------:R-:W-:Y:S02]  /*5940*/  F2FP.PACK_AB R182, R246, R247 ;  /* 0x000000f7f6b6723e */ /* 0x000fe400000000ff */
[----:B------:R-:W-:Y:S02]  /*5950*/  PRMT R12, R65, 0x5410, R64 ;  /* 0x00005410410c7816 */ /* 0x000fe40000000040 */
[----:B------:R-:W-:-:S02]  /*5960*/  PRMT R105, R158, 0x5410, R157 ;  /* 0x000054109e697816 */ /* 0x000fc4000000009d */
[----:B------:R-:W-:Y:S02]  /*5970*/  PRMT R47, R59, 0x5410, R58 ;  /* 0x000054103b2f7816 */ /* 0x000fe4000000003a */
[----:B------:R-:W-:Y:S02]  /*5980*/  PRMT R6, R61, 0x5410, R60 ;  /* 0x000054103d067816 */ /* 0x000fe4000000003c */
[----:B------:R-:W-:Y:S02]  /*5990*/  PRMT R153, R154, 0x7632, R153 ;  /* 0x000076329a997816 */ /* 0x000fe40000000099 */
[----:B------:R-:W-:Y:S02]  /*59a0*/  PRMT R181, R184, 0x7632, R181 ;  /* 0x00007632b8b57816 */ /* 0x000fe400000000b5 */
[----:B------:R-:W-:Y:S02]  /*59b0*/  PRMT R62, R63, 0x7632, R62 ;  /* 0x000076323f3e7816 */ /* 0x000fe4000000003e */
[----:B------:R-:W-:-:S02]  /*59c0*/  PRMT R179, R182, 0x7632, R179 ;  /* 0x00007632b6b37816 */ /* 0x000fc400000000b3 */
[----:B------:R-:W-:Y:S02]  /*59d0*/  F2FP.PACK_AB R150, R205, R212 ;  /* 0x000000d4cd96723e */ /* 0x000fe400000000ff */
[----:B------:R-:W-:Y:S01]  /*59e0*/  LOP3.LUT R15, R15, R12, RZ, 0xc0, !PT ;  /* 0x0000000c0f0f7212 */ /* 0x000fe200078ec0ff */
[----:B------:R-:W-:Y:S01]  /*59f0*/  HSET2.LE.AND R12, R75, R234, PT ;  /* 0x000000ea4b0c7233 */ /* 0x000fe20003803000 */
[----:B--2---:R-:W-:Y:S02]  /*5a00*/  F2FP.PACK_AB R178, R210, R241 ;  /* 0x000000f1d2b2723e */ /* 0x004fe400000000ff */
[----:B-1----:R-:W-:Y:S02]  /*5a10*/  F2FP.PACK_AB R180, R211, R242 ;  /* 0x000000f2d3b4723e */ /* 0x002fe400000000ff */
[----:B------:R-:W-:Y:S02]  /*5a20*/  LOP3.LUT R18, R18, R105, RZ, 0xc0, !PT ;  /* 0x0000006912127212 */ /* 0x000fe400078ec0ff */
[----:B------:R-:W-:-:S02]  /*5a30*/  LOP3.LUT R106, R106, R47, RZ, 0xc0, !PT ;  /* 0x0000002f6a6a7212 */ /* 0x000fc400078ec0ff */
[----:B------:R-:W-:Y:S02]  /*5a40*/  LOP3.LUT R107, R107, R6, RZ, 0xc0, !PT ;  /* 0x000000066b6b7212 */ /* 0x000fe400078ec0ff */
[----:B------:R-:W-:Y:S02]  /*5a50*/  PRMT R105, R154, 0x5410, R153 ;  /* 0x000054109a697816 */ /* 0x000fe40000000099 */
[----:B------:R-:W-:Y:S02]  /*5a60*/  PRMT R97, R63, 0x5410, R62 ;  /* 0x000054103f617816 */ /* 0x000fe4000000003e */
[----:B------:R-:W-:Y:S02]  /*5a70*/  PRMT R47, R184, 0x5410, R181 ;  /* 0x00005410b82f7816 */ /* 0x000fe400000000b5 */
[----:B------:R-:W-:Y:S02]  /*5a80*/  PRMT R6, R182, 0x5410, R179 ;  /* 0x00005410b6067816 */ /* 0x000fe400000000b3 */
[----:B------:R-:W-:-:S02]  /*5a90*/  PRMT R149, R150, 0x7632, R149 ;  /* 0x0000763296957816 */ /* 0x000fc40000000095 */
[----:B------:R-:W-:Y:S02]  /*5aa0*/  PRMT R175, R178, 0x7632, R175 ;  /* 0x00007632b2af7816 */ /* 0x000fe400000000af */
[----:B------:R-:W-:Y:S02]  /*5ab0*/  PRMT R177, R180, 0x7632, R177 ;  /* 0x00007632b4b17816 */ /* 0x000fe400000000b1 */
[----:B------:R-:W-:Y:S02]  /*5ac0*/  LOP3.LUT R68, R68, R105, RZ, 0xc0, !PT ;  /* 0x0000006944447212 */ /* 0x000fe400078ec0ff */
[----:B------:R-:W-:Y:S02]  /*5ad0*/  LOP3.LUT R14, R14, R97, RZ, 0xc0, !PT ;  /* 0x000000610e0e7212 */ /* 0x000fe400078ec0ff */
[----:B------:R-:W-:Y:S01]  /*5ae0*/  LOP3.LUT R12, R12, R47, RZ, 0xc0, !PT ;  /* 0x0000002f0c0c7212 */ /* 0x000fe200078ec0ff */
[----:B------:R-:W-:Y:S01]  /*5af0*/  HMMA.16816.F32 R96, R16, R108, RZ ;  /* 0x0000006c1060723c */ /* 0x000fe200000018ff */
[----:B------:R-:W-:Y:S01]  /*5b00*/  LOP3.LUT R13, R13, R6, RZ, 0xc0, !PT ;  /* 0x000000060d0d7212 */ /* 0x000fe200078ec0ff */
[----:B------:R-:W1:Y:S01]  /*5b10*/  LDSM.16.MT88.4 R44, [R196+0x6800] ;  /* 0x00680000c42c783b */ /* 0x000e620000004200 */
[----:B------:R-:W-:-:S02]  /*5b20*/  PRMT R105, R150, 0x5410, R149 ;  /* 0x0000541096697816 */ /* 0x000fc40000000095 */
[----:B------:R-:W-:Y:S02]  /*5b30*/  PRMT R75, R178, 0x5410, R175 ;  /* 0x00005410b24b7816 */ /* 0x000fe400000000af */
[----:B------:R-:W-:Y:S02]  /*5b40*/  PRMT R6, R180, 0x5410, R177 ;  /* 0x00005410b4067816 */ /* 0x000fe400000000b1 */
[----:B------:R-:W-:Y:S02]  /*5b50*/  LOP3.LUT R70, R70, R105, RZ, 0xc0, !PT ;  /* 0x0000006946467212 */ /* 0x000fe400078ec0ff */
[----:B------:R-:W-:Y:S02]  /*5b60*/  LOP3.LUT R104, R104, R75, RZ, 0xc0, !PT ;  /* 0x0000004b68687212 */ /* 0x000fe400078ec0ff */
[----:B------:R-:W-:Y:S02]  /*5b70*/  LOP3.LUT R105, R73, R6, RZ, 0xc0, !PT ;  /* 0x0000000649697212 */ /* 0x000fe400078ec0ff */
[----:B------:R-:W-:Y:S07]  /*5b80*/  HMMA.16816.F32 R72, R12, R108, RZ ;  /* 0x0000006c0c48723c */ /* 0x000fee00000018ff */
[----:B------:R-:W-:-:S02]  /*5b90*/  IMAD.MOV.U32 R108, RZ, RZ, R4 ;  /* 0x000000ffff6c7224 */ /* 0x000fc400078e0004 */
[----:B------:R-:W-:Y:S02]  /*5ba0*/  IMAD.MOV.U32 R109, RZ, RZ, R5 ;  /* 0x000000ffff6d7224 */ /* 0x000fe400078e0005 */
[----:B------:R-:W2:Y:S01]  /*5bb0*/  LDL.LU.64 R4, [R1+0xd0] ;  /* 0x0000d00001047983 */ /* 0x000ea20000300a00 */
[----:B------:R-:W-:Y:S01]  /*5bc0*/  @!P3 HADD2 R84, -R158.H0_H0, -RZ.H0_H0 ;  /* 0xa00000ff9e54b230 */ /* 0x000fe20000000900 */
[----:B------:R-:W-:-:S04]  /*5bd0*/  LOP3.LUT R250, R250, 0xff, RZ, 0xc0, !PT ;  /* 0x000000fffafa7812 */ /* 0x000fc800078ec0ff */
[----:B------:R-:W-:Y:S02]  /*5be0*/  @!P3 PRMT R158, R84, 0x5410, RZ ;  /* 0x00005410549eb816 */ /* 0x000fe400000000ff */
[----:B------:R-:W-:Y:S02]  /*5bf0*/  ISETP.GE.U32.AND P3, PT, R252, R250, PT ;  /* 0x000000fafc00720c */ /* 0x000fe40003f66070 */
[----:B------:R-:W-:-:S04]  /*5c00*/  SHF.R.U32.HI R6, RZ, 0x8, R251 ;  /* 0x00000008ff067819 */ /* 0x000fc800000116fb */
[----:B------:R-:W-:Y:S02]  /*5c10*/  LOP3.LUT R6, R6, 0xffff, RZ, 0xc0, !PT ;  /* 0x0000ffff06067812 */ /* 0x000fe400078ec0ff */
[----:B------:R-:W-:Y:S01]  /*5c20*/  @!P2 PRMT R204, R86, 0x5410, RZ ;  /* 0x0000541056cca816 */ /* 0x000fe200000000ff */
[-C--:B-1----:R-:W-:Y:S01]  /*5c30*/  HMMA.16816.F32 R96, R68, R44.reuse, R96 ;  /* 0x0000002c4460723c */ /* 0x082fe20000001860 */
[C---:B------:R-:W-:Y:S02]  /*5c40*/  ISETP.GE.U32.AND P2, PT, R252.reuse, R6, PT ;  /* 0x00000006fc00720c */ /* 0x040fe40003f46070 */
[----:B------:R-:W-:Y:S01]  /*5c50*/  @!P0 PRMT R187, R85, 0x5410, RZ ;  /* 0x0000541055bb8816 */ /* 0x000fe200000000ff */
[----:B------:R-:W-:Y:S01]  /*5c60*/  @!P3 HADD2 R76, -R160.H0_H0, -RZ.H0_H0 ;  /* 0xa00000ffa04cb230 */ /* 0x000fe20000000900 */
[----:B------:R-:W-:Y:S01]  /*5c70*/  ISETP.GE.U32.AND P0, PT, R252, R249, PT ;  /* 0x000000f9fc00720c */ /* 0x000fe20003f06070 */
[----:B------:R-:W-:Y:S02]  /*5c80*/  IMAD.WIDE.U32 R248, R248, -0x326172a9, RZ ;  /* 0xcd9e8d57f8f87825 */ /* 0x000fe400078e00ff */
[----:B------:R-:W-:Y:S01]  /*5c90*/  HMMA.16816.F32 R72, R104, R44, R72 ;  /* 0x0000002c6848723c */ /* 0x000fe20000001848 */
[----:B------:R-:W-:-:S06]  /*5ca0*/  @!P3 PRMT R160, R76, 0x5410, RZ ;  /* 0x000054104ca0b816 */ /* 0x000fcc00000000ff */
[----:B------:R-:W-:Y:S02]  /*5cb0*/  IMAD.MOV.U32 R44, RZ, RZ, R200 ;  /* 0x000000ffff2c7224 */ /* 0x000fe400078e00c8 */
[----:B------:R-:W-:Y:S02]  /*5cc0*/  IMAD.MOV.U32 R45, RZ, RZ, R201 ;  /* 0x000000ffff2d7224 */ /* 0x000fe400078e00c9 */
[----:B------:R-:W-:Y:S01]  /*5cd0*/  IMAD.MOV.U32 R250, RZ, RZ, R44 ;  /* 0x000000fffffa7224 */ /* 0x000fe200078e002c */
[----:B------:R-:W-:Y:S01]  /*5ce0*/  LOP3.LUT R44, R249, UR15, R188, 0x96, !PT ;  /* 0x0000000ff92c7c12 */ /* 0x000fe2000f8e96bc */
[----:B------:R-:W-:Y:S01]  /*5cf0*/  IMAD.MOV.U32 R251, RZ, RZ, R45 ;  /* 0x000000fffffb7224 */ /* 0x000fe200078e002d */
[C---:B------:R-:W-:Y:S01]  /*5d00*/  LOP3.LUT R188, R248.reuse, 0xff, RZ, 0xc0, !PT ;  /* 0x000000fff8bc7812 */ /* 0x040fe200078ec0ff */
[----:B------:R-:W-:Y:S01]  /*5d10*/  @!P2 HADD2 R83, -R157.H0_H0, -RZ.H0_H0 ;  /* 0xa00000ff9d53a230 */ /* 0x000fe20000000900 */
[----:B------:R-:W-:Y:S01]  /*5d20*/  LOP3.LUT R45, R248, 0xffff, RZ, 0xc0, !PT ;  /* 0x0000fffff82d7812 */ /* 0x000fe200078ec0ff */
[----:B------:R-:W-:Y:S01]  /*5d30*/  IMAD.MOV.U32 R249, RZ, RZ, R109 ;  /* 0x000000fffff97224 */ /* 0x000fe200078e006d */
[--C-:B------:R-:W-:Y:S01]  /*5d40*/  SHF.R.U32.HI R190, RZ, 0x10, R248.reuse ;  /* 0x00000010ffbe7819 */ /* 0x100fe200000116f8 */
[----:B------:R-:W-:Y:S01]  /*5d50*/  @!P5 HADD2 R43, -R159.H0_H0, -RZ.H0_H0 ;  /* 0xa00000ff9f2bd230 */ /* 0x000fe20000000900 */
[----:B------:R-:W-:Y:S01]  /*5d60*/  SHF.R.U32.HI R189, RZ, 0x18, R248 ;  /* 0x00000018ffbd7819 */ /* 0x000fe200000116f8 */
[----:B------:R-:W-:Y:S01]  /*5d70*/  IMAD.MOV.U32 R248, RZ, RZ, R108 ;  /* 0x000000fffff87224 */ /* 0x000fe200078e006c */
[C---:B------:R-:W-:Y:S01]  /*5d80*/  LOP3.LUT R76, R119.reuse, 0xffff, RZ, 0xc0, !PT ;  /* 0x0000ffff774c7812 */ /* 0x040fe200078ec0ff */
[----:B------:R-:W-:Y:S01]  /*5d90*/  IMAD.WIDE.U32 R108, R114, -0x2daee0ad, RZ ;  /* 0xd2511f53726c7825 */ /* 0x000fe200078e00ff */
[----:B------:R-:W-:-:S03]  /*5da0*/  LOP3.LUT R6, R119, 0xff, RZ, 0xc0, !PT ;  /* 0x000000ff77067812 */ /* 0x000fc600078ec0ff */
[----:B------:R-:W-:Y:S01]  /*5db0*/  IMAD.WIDE.U32 R84, R231, -0x2daee0ad, RZ ;  /* 0xd2511f53e7547825 */ /* 0x000fe200078e00ff */
[----:B------:R-:W-:Y:S02]  /*5dc0*/  SHF.R.U32.HI R76, RZ, 0x8, R76 ;  /* 0x00000008ff4c7819 */ /* 0x000fe4000001164c */
[----:B------:R-:W-:Y:S01]  /*5dd0*/  SHF.R.U32.HI R116, RZ, 0x8, R116 ;  /* 0x00000008ff747819 */ /* 0x000fe20000011674 */
[----:B------:R-:W-:Y:S01]  /*5de0*/  @!P4 HADD2 R78, -R150.H0_H0, -RZ.H0_H0 ;  /* 0xa00000ff964ec230 */ /* 0x000fe20000000900 */
[----:B------:R-:W-:Y:S02]  /*5df0*/  LOP3.LUT R230, R109, UR10, R230, 0x96, !PT ;  /* 0x0000000a6de67c12 */ /* 0x000fe4000f8e96e6 */
[----:B------:R-:W-:Y:S01]  /*5e00*/  LOP3.LUT R117, R117, 0xff, RZ, 0xc0, !PT ;  /* 0x000000ff75757812 */ /* 0x000fe200078ec0ff */
[----:B------:R-:W-:Y:S01]  /*5e10*/  @!P0 HADD2 R77, -R151.H0_H0, -RZ.H0_H0 ;  /* 0xa00000ff974d8230 */ /* 0x000fe20000000900 */
[----:B------:R-:W-:Y:S02]  /*5e20*/  LOP3.LUT R76, R76, 0xffff, RZ, 0xc0, !PT ;  /* 0x0000ffff4c4c7812 */ /* 0x000fe400078ec0ff */
[----:B------:R-:W-:-:S02]  /*5e30*/  LOP3.LUT R220, R220, 0xff, RZ, 0xc0, !PT ;  /* 0x000000ffdcdc7812 */ /* 0x000fc400078ec0ff */
[----:B------:R-:W-:Y:S01]  /*5e40*/  SHF.R.U32.HI R222, RZ, 0x8, R222 ;  /* 0x00000008ffde7819 */ /* 0x000fe200000116de */
[----:B------:R-:W-:Y:S01]  /*5e50*/  FADD.FTZ R245, R245, R240 ;  /* 0x000000f0f5f57221 */ /* 0x000fe20000010000 */
[----:B------:R-:W-:Y:S01]  /*5e60*/  @!P2 PRMT R157, R83, 0x5410, RZ ;  /* 0x00005410539da816 */ /* 0x000fe200000000ff */
[----:B------:R-:W-:Y:S01]  /*5e70*/  FADD.FTZ R235, R236, R235 ;  /* 0x000000ebeceb7221 */ /* 0x000fe20000010000 */
[----:B------:R-:W-:Y:S01]  /*5e80*/  ISETP.GE.U32.AND P2, PT, R252, R6, PT ;  /* 0x00000006fc00720c */ /* 0x000fe20003f46070 */
[----:B------:R-:W-:Y:S01]  /*5e90*/  FADD.FTZ R246, R247, R246 ;  /* 0x000000f6f7f67221 */ /* 0x000fe20000010000 */
[----:B------:R-:W-:Y:S01]  /*5ea0*/  LOP3.LUT R6, R85, UR8, R108, 0x96, !PT ;  /* 0x0000000855067c12 */ /* 0x000fe2000f8e966c */
[----:B------:R-:W-:Y:S01]  /*5eb0*/  IMAD.WIDE.U32 R108, R230, -0x326172a9, RZ ;  /* 0xcd9e8d57e66c7825 */ /* 0x000fe200078e00ff */
[----:B------:R-:W-:Y:S01]  /*5ec0*/  @!P5 PRMT R159, R43, 0x5410, RZ ;  /* 0x000054102b9fd816 */ /* 0x000fe200000000ff */
[----:B------:R1:W5:Y:S01]  /*5ed0*/  LDL.LU.64 R200, [R1+0xc8] ;  /* 0x0000c80001c87983 */ /* 0x0003620000300a00 */
[----:B------:R-:W-:Y:S01]  /*5ee0*/  ISETP.GE.U32.AND P5, PT, R252, R76, PT ;  /* 0x0000004cfc00720c */ /* 0x000fe20003fa6070 */
[----:B------:R-:W-:Y:S01]  /*5ef0*/  IMAD.WIDE.U32 R230, R6, -0x326172a9, RZ ;  /* 0xcd9e8d5706e67825 */ /* 0x000fe200078e00ff */
[----:B------:R-:W-:-:S02]  /*5f00*/  LOP3.LUT R43, R109, UR9, R248, 0x96, !PT ;  /* 0x000000096d2b7c12 */ /* 0x000fc4000f8e96f8 */
[----:B------:R-:W-:Y:S02]  /*5f10*/  ISETP.GE.U32.AND P3, PT, R252, R232, PT ;  /* 0x000000e8fc00720c */ /* 0x000fe40003f66070 */
[----:B------:R-:W-:Y:S01]  /*5f20*/  LOP3.LUT R6, R231, UR7, R108, 0x96, !PT ;  /* 0x00000007e7067c12 */ /* 0x000fe2000f8e966c */
[----:B------:R-:W-:Y:S01]  /*5f30*/  IMAD.WIDE.U32 R248, R43, -0x2daee0ad, RZ ;  /* 0xd2511f532bf87825 */ /* 0x000fe200078e00ff */
[----:B------:R-:W-:Y:S01]  /*5f40*/  SHF.R.U32.HI R43, RZ, 0x10, R119 ;  /* 0x00000010ff2b7819 */ /* 0x000fe20000011677 */
[----:B------:R-:W-:Y:S02]  /*5f50*/  @!P2 HADD2 R82, -R154.H0_H0, -RZ.H0_H0 ;  /* 0xa00000ff9a52a230 */ /* 0x000fe40000000900 */
[----:B------:R-:W-:Y:S02]  /*5f60*/  IMAD.WIDE.U32 R108, R6, -0x2daee0ad, RZ ;  /* 0xd2511f53066c7825 */ /* 0x000fe400078e00ff */
[----:B------:R-:W-:Y:S01]  /*5f70*/  @!P5 HADD2 R81, -R153.H0_H0, -RZ.H0_H0 ;  /* 0xa00000ff9951d230 */ /* 0x000fe20000000900 */
[----:B------:R-:W-:-:S02]  /*5f80*/  LOP3.LUT R43, R43, 0xff, RZ, 0xc0, !PT ;  /* 0x000000ff2b2b7812 */ /* 0x000fc400078ec0ff */
[----:B------:R-:W-:Y:S02]  /*5f90*/  SHF.R.U32.HI R119, RZ, 0x18, R119 ;  /* 0x00000018ff777819 */ /* 0x000fe40000011677 */
[----:B------:R-:W-:Y:S02]  /*5fa0*/  @!P5 PRMT R153, R81, 0x5410, RZ ;  /* 0x000054105199d816 */ /* 0x000fe400000000ff */
[----:B------:R-:W-:Y:S02]  /*5fb0*/  ISETP.GE.U32.AND P5, PT, R252, R43, PT ;  /* 0x0000002bfc00720c */ /* 0x000fe40003fa6070 */
[----:B------:R-:W-:Y:S01]  /*5fc0*/  LOP3.LUT R84, R249, UR6, R84, 0x96, !PT ;  /* 0x00000006f9547c12 */ /* 0x000fe2000f8e9654 */
[----:B------:R-:W-:Y:S01]  /*5fd0*/  IMAD.MOV.U32 R249, RZ, RZ, R199 ;  /* 0x000000fffff97224 */ /* 0x000fe200078e00c7 */
[----:B------:R-:W-:Y:S01]  /*5fe0*/  LOP3.LUT R6, R109, UR4, R248, 0x96, !PT ;  /* 0x000000046d067c12 */ /* 0x000fe2000f8e96f8 */
[----:B------:R-:W-:-:S08]  /*5ff0*/  IMAD.MOV.U32 R248, RZ, RZ, R198 ;  /* 0x000000fffff87224 */ /* 0x000fd000078e00c6 */
[----:B------:R-:W-:Y:S01]  /*6000*/  @!P5 HADD2 R80, -R156.H0_H0, -RZ.H0_H0 ;  /* 0xa00000ff9c50d230 */ /* 0x000fe20000000900 */
[----:B------:R-:W-:Y:S01]  /*6010*/  IMAD.WIDE.U32 R84, R84, -0x326172a9, RZ ;  /* 0xcd9e8d5754547825 */ /* 0x000fe200078e00ff */
[----:B------:R-:W-:Y:S02]  /*6020*/  @!P2 PRMT R154, R82, 0x5410, RZ ;  /* 0x00005410529aa816 */ /* 0x000fe400000000ff */
[----:B------:R-:W-:Y:S02]  /*6030*/  LOP3.LUT R116, R116, 0xffff, RZ, 0xc0, !PT ;  /* 0x0000ffff74747812 */ /* 0x000fe400078ec0ff */
[----:B------:R-:W-:Y:S02]  /*6040*/  @!P4 PRMT R150, R78, 0x5410, RZ ;  /* 0x000054104e96c816 */ /* 0x000fe400000000ff */
[----:B------:R-:W-:Y:S02]  /*6050*/  @!P0 PRMT R151, R77, 0x5410, RZ ;  /* 0x000054104d978816 */ /* 0x000fe400000000ff */
[----:B------:R-:W-:Y:S01]  /*6060*/  SHF.R.U32.HI R45, RZ, 0x8, R45 ;  /* 0x00000008ff2d7819 */ /* 0x000fe2000001162d */
[----:B------:R-:W-:Y:S01]  /*6070*/  @!P3 HADD2 R27, -R59.H0_H0, -RZ.H0_H0 ;  /* 0xa00000ff3b1bb230 */ /* 0x000fe20000000900 */
[----:B------:R-:W-:Y:S01]  /*6080*/  @!P5 PRMT R156, R80, 0x5410, RZ ;  /* 0x00005410509cd816 */ /* 0x000fe200000000ff */
[----:B------:R1:W5:Y:S01]  /*6090*/  LDL.LU.64 R198, [R1+0xc0] ;  /* 0x0000c00001c67983 */ /* 0x0003620000300a00 */
[----:B------:R-:W-:Y:S01]  /*60a0*/  ISETP.GE.U32.AND P5, PT, R252, R119, PT ;  /* 0x00000077fc00720c */ /* 0x000fe20003fa6070 */
[----:B------:R-:W-:Y:S01]  /*60b0*/  IMAD.WIDE.U32 R82, R6, -0x326172a9, RZ ;  /* 0xcd9e8d5706527825 */ /* 0x000fe200078e00ff */
[----:B------:R-:W-:-:S02]  /*60c0*/  LOP3.LUT R6, R85, UR5, R230, 0x96, !PT ;  /* 0x0000000555067c12 */ /* 0x000fc4000f8e96e6 */
[----:B------:R-:W-:Y:S01]  /*60d0*/  ISETP.GE.U32.AND P2, PT, R252, R229, PT ;  /* 0x000000e5fc00720c */ /* 0x000fe20003f46070 */
[----:B------:R-:W-:Y:S01]  /*60e0*/  IMAD.WIDE.U32 R80, R115, -0x2daee0ad, RZ ;  /* 0xd2511f5373507825 */ /* 0x000fe200078e00ff */
[----:B------:R-:W-:Y:S02]  /*60f0*/  LOP3.LUT R229, R83, UR15, R84, 0x96, !PT ;  /* 0x0000000f53e57c12 */ /* 0x000fe4000f8e9654 */
[----:B------:R-:W-:Y:S01]  /*6100*/  LOP3.LUT R232, R82, 0xff, RZ, 0xc0, !PT ;  /* 0x000000ff52e87812 */ /* 0x000fe200078ec0ff */
[----:B------:R-:W-:Y:S01]  /*6110*/  IMAD.WIDE.U32 R118, R118, -0x2daee0ad, RZ ;  /* 0xd2511f5376767825 */ /* 0x000fe200078e00ff */
[----:B------:R-:W-:Y:S02]  /*6120*/  LOP3.LUT R85, R82, 0xffff, RZ, 0xc0, !PT ;  /* 0x0000ffff52557812 */ /* 0x000fe400078ec0ff */
[--C-:B------:R-:W-:Y:S01]  /*6130*/  SHF.R.U32.HI R86, RZ, 0x10, R82.reuse ;  /* 0x00000010ff567819 */ /* 0x100fe20000011652 */
[----:B------:R-:W-:Y:S01]  /*6140*/  @!P5 HADD2 R79, -R155.H0_H0, -RZ.H0_H0 ;  /* 0xa00000ff9b4fd230 */ /* 0x000fe20000000900 */
[----:B------:R-:W-:Y:S01]  /*6150*/  SHF.R.U32.HI R231, RZ, 0x18, R82 ;  /* 0x00000018ffe77819 */ /* 0x000fe20000011652 */
[----:B------:R-:W-:Y:S01]  /*6160*/  IMAD.WIDE.U32 R82, R6, -0x2daee0ad, RZ ;  /* 0xd2511f5306527825 */ /* 0x000fe200078e00ff */
[----:B------:R-:W-:Y:S01]  /*6170*/  LOP3.LUT R228, R81, UR10, R228, 0x96, !PT ;  /* 0x0000000a51e47c12 */ /* 0x000fe2000f8e96e4 */
[----:B------:R-:W-:Y:S01]  /*6180*/  @!P2 HADD2 R25, -R60.H0_H0, -RZ.H0_H0 ;  /* 0xa00000ff3c19a230 */ /* 0x000fe20000000900 */
[----:B------:R-:W-:-:S02]  /*6190*/  @!P5 PRMT R155, R79, 0x5410, RZ ;  /* 0x000054104f9bd816 */ /* 0x000fc400000000ff */
[----:B------:R-:W-:Y:S02]  /*61a0*/  LOP3.LUT R76, R83, UR14, R108, 0x96, !PT ;  /* 0x0000000e534c7c12 */ /* 0x000fe4000f8e966c */
[----:B------:R-:W-:Y:S02]  /*61b0*/  ISETP.GE.U32.AND P5, PT, R252, R117, PT ;  /* 0x00000075fc00720c */ /* 0x000fe40003fa6070 */
[C---:B------:R-:W-:Y:S02]  /*61c0*/  LOP3.LUT R114, R82.reuse, 0xff, RZ, 0xc0, !PT ;  /* 0x000000ff52727812 */ /* 0x040fe400078ec0ff */
[----:B------:R-:W-:Y:S01]  /*61d0*/  LOP3.LUT R6, R82, 0xffff, RZ, 0xc0, !PT ;  /* 0x0000ffff52067812 */ /* 0x000fe200078ec0ff */
[----:B------:R-:W-:Y:S01]  /*61e0*/  IMAD.MOV.U32 R83, RZ, RZ, R249 ;  /* 0x000000ffff537224 */ /* 0x000fe200078e00f9 */
[--C-:B------:R-:W-:Y:S02]  /*61f0*/  SHF.R.U32.HI R108, RZ, 0x10, R82.reuse ;  /* 0x00000010ff6c7819 */ /* 0x100fe40000011652 */
[----:B------:R-:W-:Y:S01]  /*6200*/  SHF.R.U32.HI R230, RZ, 0x18, R82 ;  /* 0x00000018ffe67819 */ /* 0x000fe20000011652 */
[----:B------:R-:W-:Y:S01]  /*6210*/  IMAD.MOV.U32 R82, RZ, RZ, R248 ;  /* 0x000000ffff527224 */ /* 0x000fe200078e00f8 */
[----:B------:R-:W-:Y:S01]  /*6220*/  LOP3.LUT R43, R119, UR8, R80, 0x96, !PT ;  /* 0x00000008772b7c12 */ /* 0x000fe2000f8e9650 */
[----:B------:R-:W-:Y:S01]  /*6230*/  IMAD.WIDE.U32 R248, R194, -0x2daee0ad, RZ ;  /* 0xd2511f53c2f87825 */ /* 0x000fe200078e00ff */
[----:B------:R-:W-:Y:S01]  /*6240*/  ISETP.GE.U32.AND P4, PT, R252, R116, PT ;  /* 0x00000074fc00720c */ /* 0x000fe20003f86070 */
[----:B------:R-:W-:Y:S01]  /*6250*/  @!P5 HADD2 R41, -R152.H0_H0, -RZ.H0_H0 ;  /* 0xa00000ff9829d230 */ /* 0x000fe20000000900 */
[----:B------:R-:W3:Y:S01]  /*6260*/  LDC.U8 R116, c[0x0][0x2d8] ;  /* 0x0000b600ff747b82 */ /* 0x000ee20000000000 */
[----:B------:R-:W-:Y:S01]  /*6270*/  IMAD.MOV.U32 R80, RZ, RZ, R82 ;  /* 0x000000ffff507224 */ /* 0x000fe200078e0052 */
[----:B------:R-:W-:Y:S01]  /*6280*/  @!P3 PRMT R59, R27, 0x5410, RZ ;  /* 0x000054101b3bb816 */ /* 0x000fe200000000ff */
[----:B------:R-:W-:Y:S01]  /*6290*/  IMAD.MOV.U32 R81, RZ, RZ, R83 ;  /* 0x000000ffff517224 */ /* 0x000fe200078e0053 */
[----:B------:R-:W-:Y:S01]  /*62a0*/  @!P5 PRMT R152, R41, 0x5410, RZ ;  /* 0x000054102998d816 */ /* 0x000fe200000000ff */
[----:B------:R-:W-:Y:S01]  /*62b0*/  IMAD.MOV.U32 R194, RZ, RZ, R114 ;  /* 0x000000ffffc27224 */ /* 0x000fe200078e0072 */
[----:B------:R-:W-:Y:S01]  /*62c0*/  SHF.R.U32.HI R41, RZ, 0x10, R44 ;  /* 0x00000010ff297819 */ /* 0x000fe2000001162c */
[----:B------:R-:W-:Y:S01]  /*62d0*/  IMAD.WIDE.U32 R82, R228, -0x326172a9, RZ ;  /* 0xcd9e8d57e4527825 */ /* 0x000fe200078e00ff */
[----:B------:R-:W-:-:S02]  /*62e0*/  LOP3.LUT R27, R229, 0xffff, RZ, 0xc0, !PT ;  /* 0x0000ffffe51b7812 */ /* 0x000fc400078ec0ff */
[----:B------:R-:W-:Y:S01]  /*62f0*/  LOP3.LUT R41, R41, 0xff, RZ, 0xc0, !PT ;  /* 0x000000ff29297812 */ /* 0x000fe200078ec0ff */
[----:B------:R-:W-:Y:S01]  /*6300*/  IMAD.WIDE.U32 R114, R43, -0x326172a9, RZ ;  /* 0xcd9e8d572b727825 */ /* 0x000fe200078e00ff */
[----:B------:R-:W-:Y:S01]  /*6310*/  LOP3.LUT R80, R83, UR9, R80, 0x96, !PT ;  /* 0x0000000953507c12 */ /* 0x000fe2000f8e9650 */
[----:B------:R-:W-:Y:S01]  /*6320*/  @!P4 HADD2 R42, -R149.H0_H0, -RZ.H0_H0 ;  /* 0xa00000ff952ac230 */ /* 0x000fe20000000900 */
[----:B------:R-:W-:Y:S02]  /*6330*/  SHF.R.U32.HI R27, RZ, 0x8, R27 ;  /* 0x00000008ff1b7819 */ /* 0x000fe4000001161b */
[----:B------:R-:W-:Y:S01]  /*6340*/  LOP3.LUT R82, R115, UR7, R82, 0x96, !PT ;  /* 0x0000000773527c12 */ /* 0x000fe2000f8e9652 */
[----:B------:R-:W-:Y:S01]  /*6350*/  IMAD.WIDE.U32 R80, R80, -0x2daee0ad, RZ ;  /* 0xd2511f5350507825 */ /* 0x000fe200078e00ff */
[----:B------:R-:W-:Y:S02]  /*6360*/  @!P4 PRMT R149, R42, 0x5410, RZ ;  /* 0x000054102a95c816 */ /* 0x000fe400000000ff */
[----:B------:R-:W-:Y:S01]  /*6370*/  LOP3.LUT R42, R44, 0xff, RZ, 0xc0, !PT ;  /* 0x000000ff2c2a7812 */ /* 0x000fe200078ec0ff */
[----:B------:R-:W-:Y:S01]  /*6380*/  IMAD.WIDE.U32 R82, R82, -0x2daee0ad, RZ ;  /* 0xd2511f5352527825 */ /* 0x000fe200078e00ff */
[----:B------:R-:W-:-:S02]  /*6390*/  LOP3.LUT R118, R81, UR6, R118, 0x96, !PT ;  /* 0x0000000651767c12 */ /* 0x000fc4000f8e9676 */
[----:B---3--:R-:W-:Y:S01]  /*63a0*/  ISETP.GE.U32.AND P0, PT, R116, R41, PT ;  /* 0x000000297400720c */ /* 0x008fe20003f06070 */
[----:B------:R-:W-:Y:S01]  /*63b0*/  IMAD.MOV.U32 R115, RZ, RZ, R190 ;  /* 0x000000ffff737224 */ /* 0x000fe200078e00be */
[----:B------:R-:W-:Y:S01]  /*63c0*/  LOP3.LUT R43, R83, UR4, R80, 0x96, !PT ;  /* 0x00000004532b7c12 */ /* 0x000fe2000f8e9650 */
[----:B------:R-:W-:Y:S01]  /*63d0*/  IMAD.WIDE.U32 R118, R118, -0x326172a9, RZ ;  /* 0xcd9e8d5776767825 */ /* 0x000fe200078e00ff */
[----:B------:R-:W-:Y:S02]  /*63e0*/  ISETP.GE.U32.AND P5, PT, R116, R42, PT ;  /* 0x0000002a7400720c */ /* 0x000fe40003fa6070 */
[----:B------:R-:W-:Y:S01]  /*63f0*/  LOP3.LUT R27, R27, 0xffff, RZ, 0xc0, !PT ;  /* 0x0000ffff1b1b7812 */ /* 0x000fe200078ec0ff */
[----:B------:R-:W-:Y:S01]  /*6400*/  IMAD.WIDE.U32 R80, R43, -0x326172a9, RZ ;  /* 0xcd9e8d572b507825 */ /* 0x000fe200078e00ff */
[----:B------:R-:W-:Y:S02]  /*6410*/  LOP3.LUT R43, R119, UR5, R114, 0x96, !PT ;  /* 0x00000005772b7c12 */ /* 0x000fe4000f8e9672 */
[----:B------:R-:W-:Y:S01]  /*6420*/  @!P2 PRMT R60, R25, 0x5410, RZ ;  /* 0x00005410193ca816 */ /* 0x000fe200000000ff */
        /* <DEDUP_REMOVED lines=8> */
[----:B------:R-:W-:Y:S01]  /*64b0*/  IMAD.WIDE.U32 R42, R43, -0x2daee0ad, RZ ;  /* 0xd2511f532b2a7825 */ /* 0x000fe200078e00ff */
[----:B------:R-:W-:-:S02]  /*64c0*/  LOP3.LUT R80, R44, 0xffff, RZ, 0xc0, !PT ;  /* 0x0000ffff2c507812 */ /* 0x000fc400078ec0ff */
[----:B------:R-:W-:Y:S02]  /*64d0*/  SHF.R.U32.HI R44, RZ, 0x18, R44 ;  /* 0x00000018ff2c7819 */ /* 0x000fe4000001162c */
[----:B------:R-:W-:Y:S02]  /*64e0*/  SHF.R.U32.HI R80, RZ, 0x8, R80 ;  /* 0x00000008ff507819 */ /* 0x000fe40000011650 */
[----:B------:R-:W-:Y:S02]  /*64f0*/  ISETP.GE.U32.AND P6, PT, R116, R44, PT ;  /* 0x0000002c7400720c */ /* 0x000fe40003fc6070 */
[----:B------:R-:W-:Y:S02]  /*6500*/  LOP3.LUT R80, R80, 0xffff, RZ, 0xc0, !PT ;  /* 0x0000ffff50507812 */ /* 0x000fe400078ec0ff */
[----:B------:R-:W-:Y:S02]  /*6510*/  @!P0 PRMT R182, R38, 0x5410, RZ ;  /* 0x0000541026b68816 */ /* 0x000fe400000000ff */
[----:B------:R-:W-:-:S02]  /*6520*/  LEA R44, P0, R113, c[0x0][0x1f8], 0x1 ;  /* 0x00007e00712c7a11 */ /* 0x000fc400078008ff */
[----:B------:R-:W-:Y:S02]  /*6530*/  LOP3.LUT R38, R45, 0xffff, RZ, 0xc0, !PT ;  /* 0x0000ffff2d267812 */ /* 0x000fe400078ec0ff */
[C---:B------:R-:W-:Y:S02]  /*6540*/  ISETP.GE.U32.AND P4, PT, R116.reuse, R80, PT ;  /* 0x000000507400720c */ /* 0x040fe40003f86070 */
[----:B------:R-:W-:Y:S01]  /*6550*/  LEA.HI.X R45, R113, c[0x0][0x1fc], R112, 0x1, P0 ;  /* 0x00007f00712d7a11 */ /* 0x000fe200000f0c70 */
[----:B------:R-:W-:Y:S01]  /*6560*/  @!P6 HADD2 R37, -R179.H0_H0, -RZ.H0_H0 ;  /* 0xa00000ffb325e230 */ /* 0x000fe20000000900 */
[----:B------:R-:W-:Y:S02]  /*6570*/  ISETP.GE.U32.AND P0, PT, R116, R38, PT ;  /* 0x000000267400720c */ /* 0x000fe40003f06070 */
[----:B------:R-:W-:Y:S02]  /*6580*/  LOP3.LUT R38, R115, 0xff, RZ, 0xc0, !PT ;  /* 0x000000ff73267812 */ /* 0x000fe400078ec0ff */
[----:B------:R-:W-:-:S02]  /*6590*/  @!P6 PRMT R179, R37, 0x5410, RZ ;  /* 0x0000541025b3e816 */ /* 0x000fc400000000ff */
[----:B------:R-:W-:Y:S02]  /*65a0*/  ISETP.GE.U32.AND P6, PT, R116, R38, PT ;  /* 0x000000267400720c */ /* 0x000fe40003fc6070 */
[----:B------:R-:W3:Y:S01]  /*65b0*/  LDC.U8 R38, c[0x0][0x2d8] ;  /* 0x0000b600ff267b82 */ /* 0x000ee20000000000 */
[----:B------:R-:W-:Y:S01]  /*65c0*/  @!P4 HADD2 R39, -R181.H0_H0, -RZ.H0_H0 ;  /* 0xa00000ffb527c230 */ /* 0x000fe20000000900 */
[----:B------:R-:W-:Y:S02]  /*65d0*/  @!P5 PRMT R184, R40, 0x5410, RZ ;  /* 0x0000541028b8d816 */ /* 0x000fe400000000ff */
[C---:B------:R-:W-:Y:S01]  /*65e0*/  ISETP.GE.U32.AND P5, PT, R116.reuse, R119, PT ;  /* 0x000000777400720c */ /* 0x040fe20003fa6070 */
[----:B------:R-:W-:Y:S01]  /*65f0*/  @!P0 HADD2 R35, -R62.H0_H0, -RZ.H0_H0 ;  /* 0xa00000ff3e238230 */ /* 0x000fe20000000900 */
[----:B------:R-:W-:Y:S02]  /*6600*/  @!P4 PRMT R181, R39, 0x5410, RZ ;  /* 0x0000541027b5c816 */ /* 0x000fe400000000ff */
[----:B------:R-:W-:-:S02]  /*6610*/  ISETP.GE.U32.AND P4, PT, R116, R114, PT ;  /* 0x000000727400720c */ /* 0x000fc40003f86070 */
[C---:B------:R-:W-:Y:S01]  /*6620*/  LOP3.LUT R37, R226.reuse, 0xffff, RZ, 0xc0, !PT ;  /* 0x0000ffffe2257812 */ /* 0x040fe200078ec0ff */
[----:B------:R-:W-:Y:S01]  /*6630*/  @!P6 HADD2 R34, -R65.H0_H0, -RZ.H0_H0 ;  /* 0xa00000ff4122e230 */ /* 0x000fe20000000900 */
[----:B------:R-:W-:Y:S02]  /*6640*/  @!P0 PRMT R62, R35, 0x5410, RZ ;  /* 0x00005410233e8816 */ /* 0x000fe400000000ff */
[----:B------:R-:W-:Y:S02]  /*6650*/  LOP3.LUT R35, R226, 0xff, RZ, 0xc0, !PT ;  /* 0x000000ffe2237812 */ /* 0x000fe400078ec0ff */
[----:B------:R-:W-:Y:S01]  /*6660*/  @!P6 PRMT R65, R34, 0x5410, RZ ;  /* 0x000054102241e816 */ /* 0x000fe200000000ff */
[----:B------:R-:W-:Y:S01]  /*6670*/  @!P5 HADD2 R36, -R63.H0_H0, -RZ.H0_H0 ;  /* 0xa00000ff3f24d230 */ /* 0x000fe20000000900 */
[----:B------:R-:W-:Y:S02]  /*6680*/  SHF.R.U32.HI R34, RZ, 0x10, R226 ;  /* 0x00000010ff227819 */ /* 0x000fe400000116e2 */
[----:B------:R-:W-:Y:S01]  /*6690*/  SHF.R.U32.HI R37, RZ, 0x8, R37 ;  /* 0x00000008ff257819 */ /* 0x000fe20000011625 */
[----:B------:R-:W-:Y:S01]  /*66a0*/  @!P4 HADD2 R33, -R64.H0_H0, -RZ.H0_H0 ;  /* 0xa00000ff4021c230 */ /* 0x000fe20000000900 */
[----:B------:R-:W-:-:S02]  /*66b0*/  LOP3.LUT R34, R34, 0xff, RZ, 0xc0, !PT ;  /* 0x000000ff22227812 */ /* 0x000fc400078ec0ff */
[----:B---3--:R-:W-:Y:S02]  /*66c0*/  ISETP.GE.U32.AND P0, PT, R38, R35, PT ;  /* 0x000000232600720c */ /* 0x008fe40003f06070 */
[----:B------:R-:W-:Y:S01]  /*66d0*/  SHF.R.U32.HI R35, RZ, 0x18, R226 ;  /* 0x00000018ff237819 */ /* 0x000fe200000116e2 */
[----:B------:R-:W-:Y:S01]  /*66e0*/  FFMA.FTZ R226, R216, c[0x0][0x23c], -R123 ;  /* 0x00008f00d8e27a23 */ /* 0x000fe2000001087b */
[----:B------:R-:W-:Y:S02]  /*66f0*/  LOP3.LUT R37, R37, 0xffff, RZ, 0xc0, !PT ;  /* 0x0000ffff25257812 */ /* 0x000fe400078ec0ff */
[----:B------:R-:W-:Y:S02]  /*6700*/  @!P4 PRMT R64, R33, 0x5410, RZ ;  /* 0x000054102140c816 */ /* 0x000fe400000000ff */
[C---:B------:R-:W-:Y:S01]  /*6710*/  ISETP.GE.U32.AND P6, PT, R38.reuse, R35, PT ;  /* 0x000000232600720c */ /* 0x040fe20003fc6070 */
[----:B------:R-:W-:Y:S01]  /*6720*/  MUFU.EX2 R226, R226 ;  /* 0x000000e200e27308 */ /* 0x000fe20000000800 */
[----:B------:R-:W-:-:S02]  /*6730*/  ISETP.GE.U32.AND P4, PT, R38, R34, PT ;  /* 0x000000222600720c */ /* 0x000fc40003f86070 */
[----:B------:R-:W-:Y:S01]  /*6740*/  @!P5 PRMT R63, R36, 0x5410, RZ ;  /* 0x00005410243fd816 */ /* 0x000fe200000000ff */
[----:B------:R-:W-:Y:S01]  /*6750*/  IMAD.MOV.U32 R36, RZ, RZ, R194 ;  /* 0x000000ffff247224 */ /* 0x000fe200078e00c2 */
[----:B------:R-:W-:Y:S01]  /*6760*/  ISETP.GE.U32.AND P5, PT, R38, R37, PT ;  /* 0x000000252600720c */ /* 0x000fe20003fa6070 */
[----:B------:R-:W-:Y:S01]  /*6770*/  @!P0 HADD2 R32, -R178.H0_H0, -RZ.H0_H0 ;  /* 0xa00000ffb2208230 */ /* 0x000fe20000000900 */
[----:B------:R-:W-:Y:S02]  /*6780*/  LOP3.LUT R117, R42, 0xffff, RZ, 0xc0, !PT ;  /* 0x0000ffff2a757812 */ /* 0x000fe400078ec0ff */
[----:B------:R-:W-:Y:S02]  /*6790*/  LOP3.LUT R78, R81, UR15, R118, 0x96, !PT ;  /* 0x0000000f514e7c12 */ /* 0x000fe4000f8e9676 */
[----:B------:R-:W-:Y:S01]  /*67a0*/  SHF.R.U32.HI R33, RZ, 0x8, R225 ;  /* 0x00000008ff217819 */ /* 0x000fe200000116e1 */
[----:B------:R-:W-:Y:S01]  /*67b0*/  @!P6 HADD2 R28, -R177.H0_H0, -RZ.H0_H0 ;  /* 0xa00000ffb11ce230 */ /* 0x000fe20000000900 */
[----:B------:R-:W-:Y:S01]  /*67c0*/  IMAD.MOV.U32 R39, RZ, RZ, R117 ;  /* 0x000000ffff277224 */ /* 0x000fe200078e0075 */
[----:B------:R-:W-:Y:S01]  /*67d0*/  @!P4 HADD2 R29, -R180.H0_H0, -RZ.H0_H0 ;  /* 0xa00000ffb41dc230 */ /* 0x000fe20000000900 */
[----:B------:R-:W-:Y:S01]  /*67e0*/  ISETP.GE.U32.AND P2, PT, R38, R27, PT ;  /* 0x0000001b2600720c */ /* 0x000fe20003f46070 */
[----:B------:R-:W-:Y:S01]  /*67f0*/  FFMA.FTZ R225, R218, c[0x0][0x23c], -R123 ;  /* 0x00008f00dae17a23 */ /* 0x000fe2000001087b */
[----:B------:R-:W-:Y:S01]  /*6800*/  @!P6 PRMT R177, R28, 0x5410, RZ ;  /* 0x000054101cb1e816 */ /* 0x000fe200000000ff */
[----:B------:R-:W-:Y:S01]  /*6810*/  @!P5 HADD2 R31, -R175.H0_H0, -RZ.H0_H0 ;  /* 0xa00000ffaf1fd230 */ /* 0x000fe20000000900 */
[----:B------:R-:W-:-:S02]  /*6820*/  @!P4 PRMT R180, R29, 0x5410, RZ ;  /* 0x000054101db4c816 */ /* 0x000fc400000000ff */
[C---:B------:R-:W-:Y:S01]  /*6830*/  ISETP.GE.U32.AND P4, PT, R38.reuse, R232, PT ;  /* 0x000000e82600720c */ /* 0x040fe20003f86070 */
[--C-:B------:R-:W-:Y:S01]  /*6840*/  FFMA.FTZ R232, R217, c[0x0][0x23c], -R122.reuse ;  /* 0x00008f00d9e87a23 */ /* 0x100fe2000001087a */
[C---:B------:R-:W-:Y:S01]  /*6850*/  ISETP.GE.U32.AND P6, PT, R38.reuse, R231, PT ;  /* 0x000000e72600720c */ /* 0x040fe20003fc6070 */
[----:B------:R-:W-:Y:S01]  /*6860*/  FFMA.FTZ R231, R219, c[0x0][0x23c], -R122 ;  /* 0x00008f00dbe77a23 */ /* 0x000fe2000001087a */
[----:B------:R-:W-:Y:S01]  /*6870*/  @!P5 PRMT R175, R31, 0x5410, RZ ;  /* 0x000054101fafd816 */ /* 0x000fe200000000ff */
[----:B------:R-:W-:Y:S01]  /*6880*/  MUFU.EX2 R225, R225 ;  /* 0x000000e100e17308 */ /* 0x000fe20000000800 */
[----:B------:R-:W-:Y:S02]  /*6890*/  ISETP.GE.U32.AND P5, PT, R38, R220, PT ;  /* 0x000000dc2600720c */ /* 0x000fe40003fa6070 */
[----:B------:R-:W-:Y:S02]  /*68a0*/  LOP3.LUT R28, R229, 0xff, RZ, 0xc0, !PT ;  /* 0x000000ffe51c7812 */ /* 0x000fe400078ec0ff */
[----:B------:R-:W-:-:S02]  /*68b0*/  LOP3.LUT R33, R33, 0xffff, RZ, 0xc0, !PT ;  /* 0x0000ffff21217812 */ /* 0x000fc400078ec0ff */
[----:B------:R-:W-:Y:S01]  /*68c0*/  @!P0 PRMT R178, R32, 0x5410, RZ ;  /* 0x0000541020b28816 */ /* 0x000fe200000000ff */
[----:B------:R-:W-:Y:S01]  /*68d0*/  MUFU.EX2 R232, R232 ;  /* 0x000000e800e87308 */ /* 0x000fe20000000800 */
[----:B------:R-:W-:Y:S01]  /*68e0*/  SHF.R.U32.HI R25, RZ, 0x10, R229 ;  /* 0x00000010ff197819 */ /* 0x000fe200000116e5 */
[----:B--2---:R-:W-:Y:S01]  /*68f0*/  IMAD R194, R4, 0x2, R196 ;  /* 0x0000000204c27824 */ /* 0x004fe200078e02c4 */
[----:B------:R-:W-:-:S03]  /*6900*/  ISETP.GE.U32.AND P0, PT, R38, R33, PT ;  /* 0x000000212600720c */ /* 0x000fc60003f06070 */
[----:B------:R-:W-:Y:S01]  /*6910*/  @!P5 HADD2 R26, -R61.H0_H0, -RZ.H0_H0 ;  /* 0xa00000ff3d1ad230 */ /* 0x000fe20000000900 */
[----:B------:R-:W-:Y:S01]  /*6920*/  SHF.R.U32.HI R229, RZ, 0x18, R229 ;  /* 0x00000018ffe57819 */ /* 0x000fe200000116e5 */
[----:B------:R-:W2:Y:S01]  /*6930*/  MUFU.EX2 R231, R231 ;  /* 0x000000e700e77308 */ /* 0x000ea20000000800 */
[----:B------:R-:W3:Y:S01]  /*6940*/  LDSM.16.MT88.4 R116, [R194+0x6000] ;  /* 0x00600000c274783b */ /* 0x000ee20000004200 */
[----:B------:R-:W-:Y:S02]  /*6950*/  LOP3.LUT R25, R25, 0xff, RZ, 0xc0, !PT ;  /* 0x000000ff19197812 */ /* 0x000fe400078ec0ff */
[----:B------:R-:W-:Y:S02]  /*6960*/  @!P5 PRMT R61, R26, 0x5410, RZ ;  /* 0x000054101a3dd816 */ /* 0x000fe400000000ff */
[----:B------:R-:W-:Y:S02]  /*6970*/  ISETP.GE.U32.AND P5, PT, R38, R28, PT ;  /* 0x0000001c2600720c */ /* 0x000fe40003fa6070 */
[----:B------:R-:W-:Y:S01]  /*6980*/  LOP3.LUT R27, R221, 0xff, RZ, 0xc0, !PT ;  /* 0x000000ffdd1b7812 */ /* 0x000fe200078ec0ff */
[----:B------:R-:W-:Y:S01]  /*6990*/  @!P0 HADD2 R30, -R58.H0_H0, -RZ.H0_H0 ;  /* 0xa00000ff3a1e8230 */ /* 0x000fe20000000900 */
[----:B------:R-:W-:-:S02]  /*69a0*/  LOP3.LUT R109, R248, 0xffff, RZ, 0xc0, !PT ;  /* 0x0000fffff86d7812 */ /* 0x000fc400078ec0ff */
[----:B------:R-:W-:Y:S02]  /*69b0*/  LOP3.LUT R84, R249, UR14, R250, 0x96, !PT ;  /* 0x0000000ef9547c12 */ /* 0x000fe4000f8e96fa */
[----:B------:R-:W-:Y:S02]  /*69c0*/  @!P0 PRMT R58, R30, 0x5410, RZ ;  /* 0x000054101e3a8816 */ /* 0x000fe400000000ff */
[----:B--2---:R-:W-:Y:S02]  /*69d0*/  F2FP.PACK_AB R220, R231, R232 ;  /* 0x000000e8e7dc723e */ /* 0x004fe400000000ff */
[----:B------:R-:W-:Y:S01]  /*69e0*/  ISETP.GE.U32.AND P0, PT, R38, R230, PT ;  /* 0x000000e62600720c */ /* 0x000fe20003f06070 */
[----:B------:R-:W-:Y:S01]  /*69f0*/  FFMA.FTZ R230, R193, c[0x0][0x23c], -R122 ;  /* 0x00008f00c1e67a23 */ /* 0x000fe2000001087a */
[----:B------:R-:W-:Y:S01]  /*6a00*/  PRMT R219, R220, 0x7632, R219 ;  /* 0x00007632dcdb7816 */ /* 0x000fe200000000db */
[----:B------:R-:W-:Y:S01]  /*6a10*/  @!P5 HADD2 R24, -R220.H0_H0, -RZ.H0_H0 ;  /* 0xa00000ffdc18d230 */ /* 0x000fe20000000900 */
[----:B------:R-:W-:-:S02]  /*6a20*/  LOP3.LUT R250, R248, 0xff, RZ, 0xc0, !PT ;  /* 0x000000fff8fa7812 */ /* 0x000fc400078ec0ff */
[----:B------:R-:W-:Y:S01]  /*6a30*/  PRMT R28, R220, 0x5410, R219 ;  /* 0x00005410dc1c7816 */ /* 0x000fe200000000db */
[----:B------:R-:W-:Y:S01]  /*6a40*/  @!P2 HADD2 R23, -R219.H0_H0, -RZ.H0_H0 ;  /* 0xa00000ffdb17a230 */ /* 0x000fe20000000900 */
[----:B------:R-:W-:Y:S01]  /*6a50*/  @!P5 PRMT R220, R24, 0x5410, RZ ;  /* 0x0000541018dcd816 */ /* 0x000fe200000000ff */
[----:B------:R-:W-:Y:S01]  /*6a60*/  MUFU.EX2 R230, R230 ;  /* 0x000000e600e67308 */ /* 0x000fe20000000800 */
[C---:B------:R-:W-:Y:S02]  /*6a70*/  ISETP.GE.U32.AND P5, PT, R38.reuse, R25, PT ;  /* 0x000000192600720c */ /* 0x040fe40003fa6070 */
[----:B------:R-:W-:Y:S02]  /*6a80*/  @!P2 PRMT R219, R23, 0x5410, RZ ;  /* 0x0000541017dba816 */ /* 0x000fe400000000ff */
[----:B------:R-:W-:Y:S01]  /*6a90*/  ISETP.GE.U32.AND P2, PT, R38, R229, PT ;  /* 0x000000e52600720c */ /* 0x000fe20003f46070 */
[----:B------:R-:W-:Y:S01]  /*6aa0*/  FFMA.FTZ R229, R215, c[0x0][0x23c], -R122 ;  /* 0x00008f00d7e57a23 */ /* 0x000fe2000001087a */
[----:B------:R-:W-:-:S02]  /*6ab0*/  PRMT R25, R227, 0x5410, R222 ;  /* 0x00005410e3197816 */ /* 0x000fc400000000de */
[----:B------:R-:W-:Y:S02]  /*6ac0*/  F2FP.PACK_AB R222, R225, R226 ;  /* 0x000000e2e1de723e */ /* 0x000fe400000000ff */
[----:B------:R-:W-:Y:S01]  /*6ad0*/  SHF.R.U32.HI R249, RZ, 0x10, R248 ;  /* 0x00000010fff97819 */ /* 0x000fe200000116f8 */
[----:B------:R-:W2:Y:S01]  /*6ae0*/  MUFU.EX2 R229, R229 ;  /* 0x000000e500e57308 */ /* 0x000ea20000000800 */
[C---:B------:R-:W-:Y:S01]  /*6af0*/  PRMT R221, R222.reuse, 0x7632, R221 ;  /* 0x00007632dedd7816 */ /* 0x040fe200000000dd */
[----:B---3--:R-:W-:Y:S01]  /*6b00*/  HMMA.16816.F32 R112, R16, R116, RZ ;  /* 0x000000741070723c */ /* 0x008fe200000018ff */
[----:B------:R-:W-:Y:S01]  /*6b10*/  LOP3.LUT R77, R43, UR14, R82, 0x96, !PT ;  /* 0x0000000e2b4d7c12 */ /* 0x000fe2000f8e9652 */
[----:B------:R-:W-:Y:S01]  /*6b20*/  @!P5 HADD2 R22, -R222.H0_H0, -RZ.H0_H0 ;  /* 0xa00000ffde16d230 */ /* 0x000fe20000000900 */
[----:B------:R-:W-:Y:S01]  /*6b30*/  PRMT R29, R222, 0x5410, R221 ;  /* 0x00005410de1d7816 */ /* 0x000fe200000000dd */
[----:B------:R-:W-:Y:S01]  /*6b40*/  @!P2 HADD2 R21, -R221.H0_H0, -RZ.H0_H0 ;  /* 0xa00000ffdd15a230 */ /* 0x000fe20000000900 */
[----:B------:R-:W-:-:S02]  /*6b50*/  LOP3.LUT R31, R223, 0xff, RZ, 0xc0, !PT ;  /* 0x000000ffdf1f7812 */ /* 0x000fc400078ec0ff */
[----:B------:R-:W-:Y:S01]  /*6b60*/  @!P5 PRMT R222, R22, 0x5410, RZ ;  /* 0x0000541016ded816 */ /* 0x000fe200000000ff */
[----:B------:R-:W-:Y:S01]  /*6b70*/  HMMA.16816.F32 R80, R12, R116, RZ ;  /* 0x000000740c50723c */ /* 0x000fe200000018ff */
[----:B------:R-:W-:Y:S02]  /*6b80*/  @!P2 PRMT R221, R21, 0x5410, RZ ;  /* 0x0000541015dda816 */ /* 0x000fe400000000ff */
[----:B------:R-:W-:Y:S02]  /*6b90*/  SHF.R.U32.HI R21, RZ, 0x8, R109 ;  /* 0x00000008ff157819 */ /* 0x000fe4000001166d */
[----:B------:R-:W-:Y:S02]  /*6ba0*/  LOP3.LUT R22, R223, 0xffff, RZ, 0xc0, !PT ;  /* 0x0000ffffdf167812 */ /* 0x000fe400078ec0ff */
[----:B------:R-:W-:Y:S02]  /*6bb0*/  LOP3.LUT R117, R249, 0xff, RZ, 0xc0, !PT ;  /* 0x000000fff9757812 */ /* 0x000fe400078ec0ff */
[----:B------:R-:W-:-:S02]  /*6bc0*/  PRMT R249, R250, 0x5410, R21 ;  /* 0x00005410faf97816 */ /* 0x000fc40000000015 */
[----:B------:R-:W3:Y:S01]  /*6bd0*/  LDC.U8 R250, c[0x0][0x2d8] ;  /* 0x0000b600fffa7b82 */ /* 0x000ee20000000000 */
[----:B------:R-:W-:Y:S02]  /*6be0*/  SHF.R.U32.HI R22, RZ, 0x8, R22 ;  /* 0x00000008ff167819 */ /* 0x000fe40000011616 */
[----:B--2---:R-:W-:Y:S02]  /*6bf0*/  F2FP.PACK_AB R216, R229, R230 ;  /* 0x000000e6e5d8723e */ /* 0x004fe400000000ff */
[----:B------:R-:W-:Y:S02]  /*6c00*/  PRMT R31, R31, 0x5410, R22 ;  /* 0x000054101f1f7816 */ /* 0x000fe40000000016 */
[----:B------:R-:W-:Y:S01]  /*6c10*/  SHF.R.U32.HI R22, RZ, 0x10, R223 ;  /* 0x00000010ff167819 */ /* 0x000fe200000116df */
[----:B------:R-:W-:Y:S01]  /*6c20*/  @!P4 HADD2 R20, -R216.H0_H0, -RZ.H0_H0 ;  /* 0xa00000ffd814c230 */ /* 0x000fe20000000900 */
[----:B------:R-:W-:Y:S02]  /*6c30*/  SHF.R.U32.HI R21, RZ, 0x8, R85 ;  /* 0x00000008ff157819 */ /* 0x000fe40000011655 */
[----:B------:R-:W-:-:S02]  /*6c40*/  LOP3.LUT R190, R42, 0xff, RZ, 0xc0, !PT ;  /* 0x000000ff2abe7812 */ /* 0x000fc400078ec0ff */
[--C-:B------:R-:W-:Y:S02]  /*6c50*/  SHF.R.U32.HI R189, RZ, 0x10, R42.reuse ;  /* 0x00000010ffbd7819 */ /* 0x100fe4000001162a */
[----:B------:R-:W-:Y:S02]  /*6c60*/  SHF.R.U32.HI R188, RZ, 0x18, R42 ;  /* 0x00000018ffbc7819 */ /* 0x000fe4000001162a */
[----:B------:R-:W-:Y:S01]  /*6c70*/  SHF.R.U32.HI R223, RZ, 0x18, R223 ;  /* 0x00000018ffdf7819 */ /* 0x000fe200000116df */
[----:B------:R-:W2:Y:S01]  /*6c80*/  LDSM.16.MT88.4 R40, [R194+0x6800] ;  /* 0x00680000c228783b */ /* 0x000ea20000004200 */
[----:B------:R-:W-:Y:S02]  /*6c90*/  LOP3.LUT R22, R22, 0xff, RZ, 0xc0, !PT ;  /* 0x000000ff16167812 */ /* 0x000fe400078ec0ff */
[----:B------:R-:W-:Y:S02]  /*6ca0*/  PRMT R215, R216, 0x7632, R215 ;  /* 0x00007632d8d77816 */ /* 0x000fe400000000d7 */
[----:B------:R-:W-:-:S02]  /*6cb0*/  LOP3.LUT R21, R21, 0xffff, RZ, 0xc0, !PT ;  /* 0x0000ffff15157812 */ /* 0x000fc400078ec0ff */
[----:B------:R-:W-:Y:S01]  /*6cc0*/  PRMT R27, R27, 0x5410, R224 ;  /* 0x000054101b1b7816 */ /* 0x000fe200000000e0 */
[----:B------:R-:W-:Y:S01]  /*6cd0*/  FFMA.FTZ R224, R124, c[0x0][0x23c], -R123 ;  /* 0x00008f007ce07a23 */ /* 0x000fe2000001087b */
[----:B------:R-:W-:Y:S01]  /*6ce0*/  PRMT R109, R22, 0x5410, R223 ;  /* 0x00005410166d7816 */ /* 0x000fe200000000df */
[----:B------:R-:W-:Y:S01]  /*6cf0*/  FFMA.FTZ R223, R126, c[0x0][0x23c], -R123 ;  /* 0x00008f007edf7a23 */ /* 0x000fe2000001087b */
[----:B------:R-:W-:Y:S02]  /*6d00*/  PRMT R30, R216, 0x5410, R215 ;  /* 0x00005410d81e7816 */ /* 0x000fe400000000d7 */
[----:B------:R-:W-:Y:S01]  /*6d10*/  @!P4 PRMT R216, R20, 0x5410, RZ ;  /* 0x0000541014d8c816 */ /* 0x000fe200000000ff */
[----:B------:R-:W-:Y:S01]  /*6d20*/  MUFU.EX2 R224, R224 ;  /* 0x000000e000e07308 */ /* 0x000fe20000000800 */
[----:B---3--:R-:W-:Y:S02]  /*6d30*/  ISETP.GE.U32.AND P4, PT, R250, R21, PT ;  /* 0x00000015fa00720c */ /* 0x008fe40003f86070 */
[----:B------:R-:W-:-:S02]  /*6d40*/  LOP3.LUT R86, R86, 0xff, RZ, 0xc0, !PT ;  /* 0x000000ff56567812 */ /* 0x000fc400078ec0ff */
[----:B------:R-:W-:Y:S01]  /*6d50*/  SHF.R.U32.HI R85, RZ, 0x8, R251 ;  /* 0x00000008ff557819 */ /* 0x000fe200000116fb */
[--C-:B------:R-:W-:Y:S01]  /*6d60*/  FFMA.FTZ R227, R127, c[0x0][0x23c], -R122.reuse ;  /* 0x00008f007fe37a23 */ /* 0x100fe2000001087a */
[----:B------:R-:W-:Y:S01]  /*6d70*/  ISETP.GE.U32.AND P5, PT, R38, R86, PT ;  /* 0x000000562600720c */ /* 0x000fe20003fa6070 */
[----:B------:R-:W3:Y:S01]  /*6d80*/  MUFU.EX2 R223, R223 ;  /* 0x000000df00df7308 */ /* 0x000ee20000000800 */
[----:B------:R-:W-:Y:S01]  /*6d90*/  PRMT R85, R228, 0x5410, R85 ;  /* 0x00005410e4557816 */ /* 0x000fe20000000055 */
[----:B------:R-:W-:Y:S01]  /*6da0*/  FFMA.FTZ R228, R125, c[0x0][0x23c], -R122 ;  /* 0x00008f007de47a23 */ /* 0x000fe2000001087a */
[----:B------:R-:W-:Y:S01]  /*6db0*/  LOP3.LUT R20, R76, 0xff, RZ, 0xc0, !PT ;  /* 0x000000ff4c147812 */ /* 0x000fe200078ec0ff */
[----:B------:R-:W-:Y:S01]  /*6dc0*/  IMAD R193, R5, 0x2, R196 ;  /* 0x0000000205c17824 */ /* 0x000fe200078e02c4 */
[----:B------:R-:W-:Y:S01]  /*6dd0*/  LOP3.LUT R108, R108, 0xff, RZ, 0xc0, !PT ;  /* 0x000000ff6c6c7812 */ /* 0x000fe200078ec0ff */
[----:B------:R-:W-:Y:S01]  /*6de0*/  @!P4 HADD2 R11, -R215.H0_H0, -RZ.H0_H0 ;  /* 0xa00000ffd70bc230 */ /* 0x000fe20000000900 */
[C---:B------:R-:W-:Y:S01]  /*6df0*/  ISETP.GE.U32.AND P3, PT, R38.reuse, R36, PT ;  /* 0x000000242600720c */ /* 0x040fe20003f66070 */
[----:B------:R-:W-:Y:S01]  /*6e00*/  MUFU.EX2 R228, R228 ;  /* 0x000000e400e47308 */ /* 0x000fe20000000800 */
[----:B------:R-:W4:Y:S01]  /*6e10*/  LDSM.16.MT88.4 R124, [R193+0x6000] ;  /* 0x00600000c17c783b */ /* 0x000f220000004200 */
[----:B------:R-:W-:-:S02]  /*6e20*/  ISETP.GE.U32.AND P2, PT, R38, R108, PT ;  /* 0x0000006c2600720c */ /* 0x000fc40003f46070 */
[----:B------:R-:W-:Y:S01]  /*6e30*/  @!P4 PRMT R215, R11, 0x5410, RZ ;  /* 0x000054100bd7c816 */ /* 0x000fe200000000ff */
[----:B------:R-:W1:Y:S01]  /*6e40*/  LDSM.16.MT88.4 R32, [R193+0x6800] ;  /* 0x00680000c120783b */ /* 0x000e620000004200 */
[----:B------:R-:W-:Y:S02]  /*6e50*/  LOP3.LUT R11, R76, 0xffff, RZ, 0xc0, !PT ;  /* 0x0000ffff4c0b7812 */ /* 0x000fe400078ec0ff */
[----:B------:R-:W2:Y:S01]  /*6e60*/  MUFU.EX2 R227, R227 ;  /* 0x000000e300e37308 */ /* 0x000ea20000000800 */
[----:B---3--:R-:W-:Y:S01]  /*6e70*/  F2FP.PACK_AB R218, R223, R224 ;  /* 0x000000e0dfda723e */ /* 0x008fe200000000ff */
[----:B--2---:R-:W-:Y:S01]  /*6e80*/  HMMA.16816.F32 R112, R68, R40, R112 ;  /* 0x000000284470723c */ /* 0x004fe20000001870 */
[----:B------:R-:W-:Y:S02]  /*6e90*/  SHF.R.U32.HI R11, RZ, 0x8, R11 ;  /* 0x00000008ff0b7819 */ /* 0x000fe4000001160b */
[----:B------:R-:W-:Y:S01]  /*6ea0*/  PRMT R217, R218, 0x7632, R217 ;  /* 0x00007632dad97816 */ /* 0x000fe200000000d9 */
[----:B------:R-:W-:Y:S01]  /*6eb0*/  @!P5 HADD2 R10, -R218.H0_H0, -RZ.H0_H0 ;  /* 0xa00000ffda0ad230 */ /* 0x000fe20000000900 */
[----:B------:R-:W-:-:S02]  /*6ec0*/  ISETP.GE.U32.AND P4, PT, R250, R20, PT ;  /* 0x00000014fa00720c */ /* 0x000fc40003f86070 */
[----:B------:R-:W-:Y:S01]  /*6ed0*/  LOP3.LUT R11, R11, 0xffff, RZ, 0xc0, !PT ;  /* 0x0000ffff0b0b7812 */ /* 0x000fe200078ec0ff */
[----:B------:R-:W-:Y:S01]  /*6ee0*/  HMMA.16816.F32 R80, R104, R40, R80 ;  /* 0x000000286850723c */ /* 0x000fe20000001850 */
[----:B------:R-:W-:Y:S02]  /*6ef0*/  PRMT R24, R218, 0x5410, R217 ;  /* 0x00005410da187816 */ /* 0x000fe400000000d9 */
[----:B------:R-:W-:Y:S02]  /*6f00*/  @!P5 PRMT R218, R10, 0x5410, RZ ;  /* 0x000054100adad816 */ /* 0x000fe400000000ff */
[----:B------:R-:W-:Y:S02]  /*6f10*/  ISETP.GE.U32.AND P5, PT, R250, R11, PT ;  /* 0x0000000bfa00720c */ /* 0x000fe40003fa6070 */
[----:B------:R-:W-:Y:S01]  /*6f20*/  F2FP.PACK_AB R41, R227, R228 ;  /* 0x000000e4e329723e */ /* 0x000fe200000000ff */
[----:B------:R-:W-:Y:S01]  /*6f30*/  @!P6 HADD2 R9, -R217.H0_H0, -RZ.H0_H0 ;  /* 0xa00000ffd909e230 */ /* 0x000fe20000000900 */
[----:B------:R-:W-:-:S02]  /*6f40*/  SHF.R.U32.HI R10, RZ, 0x18, R76 ;  /* 0x00000018ff0a7819 */ /* 0x000fc4000001164c */
[----:B------:R-:W-:Y:S01]  /*6f50*/  PRMT R40, R41, 0x7632, R40 ;  /* 0x0000763229287816 */ /* 0x000fe20000000028 */
[----:B------:R-:W-:Y:S01]  /*6f60*/  @!P4 HADD2 R8, -R41.H0_H0, -RZ.H0_H0 ;  /* 0xa00000ff2908c230 */ /* 0x000fe20000000900 */
[----:B------:R-:W-:Y:S02]  /*6f70*/  @!P6 PRMT R217, R9, 0x5410, RZ ;  /* 0x0000541009d9e816 */ /* 0x000fe400000000ff */
[----:B------:R-:W-:Y:S02]  /*6f80*/  PRMT R26, R41, 0x5410, R40 ;  /* 0x00005410291a7816 */ /* 0x000fe40000000028 */
[----:B------:R-:W-:Y:S01]  /*6f90*/  ISETP.GE.U32.AND P6, PT, R250, R10, PT ;  /* 0x0000000afa00720c */ /* 0x000fe20003fc6070 */
[----:B------:R-:W-:Y:S01]  /*6fa0*/  @!P5 HADD2 R7, -R40.H0_H0, -RZ.H0_H0 ;  /* 0xa00000ff2807d230 */ /* 0x000fe20000000900 */
[----:B------:R-:W-:Y:S02]  /*6fb0*/  @!P4 PRMT R41, R8, 0x5410, RZ ;  /* 0x000054100829c816 */ /* 0x000fe400000000ff */
[----:B------:R-:W-:-:S02]  /*6fc0*/  SHF.R.U32.HI R10, RZ, 0x8, R6 ;  /* 0x00000008ff0a7819 */ /* 0x000fc40000011606 */
[----:B------:R-:W-:Y:S02]  /*6fd0*/  SHF.R.U32.HI R8, RZ, 0x10, R84 ;  /* 0x00000010ff087819 */ /* 0x000fe40000011654 */
[----:B------:R-:W-:Y:S02]  /*6fe0*/  SHF.R.U32.HI R9, RZ, 0x10, R76 ;  /* 0x00000010ff097819 */ /* 0x000fe4000001164c */
[----:B------:R-:W-:Y:S02]  /*6ff0*/  @!P5 PRMT R40, R7, 0x5410, RZ ;  /* 0x000054100728d816 */ /* 0x000fe400000000ff */
[----:B------:R-:W-:Y:S02]  /*7000*/  SHF.R.U32.HI R7, RZ, 0x18, R84 ;  /* 0x00000018ff077819 */ /* 0x000fe40000011654 */
[----:B------:R-:W-:Y:S02]  /*7010*/  LOP3.LUT R10, R10, 0xffff, RZ, 0xc0, !PT ;  /* 0x0000ffff0a0a7812 */ /* 0x000fe400078ec0ff */
[----:B------:R-:W-:-:S02]  /*7020*/  LOP3.LUT R8, R8, 0xff, RZ, 0xc0, !PT ;  /* 0x000000ff08087812 */ /* 0x000fc400078ec0ff */
[----:B------:R-:W-:Y:S02]  /*7030*/  LOP3.LUT R9, R9, 0xff, RZ, 0xc0, !PT ;  /* 0x000000ff09097812 */ /* 0x000fe400078ec0ff */
[C---:B------:R-:W-:Y:S02]  /*7040*/  LOP3.LUT R20, R77.reuse, 0xffff, RZ, 0xc0, !PT ;  /* 0x0000ffff4d147812 */ /* 0x040fe400078ec0ff */
[----:B------:R-:W-:Y:S02]  /*7050*/  LOP3.LUT R6, R84, 0xffff, RZ, 0xc0, !PT ;  /* 0x0000ffff54067812 */ /* 0x000fe400078ec0ff */
[----:B------:R-:W-:Y:S02]  /*7060*/  ISETP.GE.U32.AND P5, PT, R250, R10, PT ;  /* 0x0000000afa00720c */ /* 0x000fe40003fa6070 */
[----:B------:R-:W-:Y:S02]  /*7070*/  PRMT R7, R8, 0x5410, R7 ;  /* 0x0000541008077816 */ /* 0x000fe40000000007 */
[----:B------:R-:W-:-:S02]  /*7080*/  LOP3.LUT R10, R77, 0xff, RZ, 0xc0, !PT ;  /* 0x000000ff4d0a7812 */ /* 0x000fc400078ec0ff */
[--C-:B------:R-:W-:Y:S02]  /*7090*/  SHF.R.U32.HI R11, RZ, 0x10, R77.reuse ;  /* 0x00000010ff0b7819 */ /* 0x100fe4000001164d */
[----:B------:R-:W-:Y:S02]  /*70a0*/  SHF.R.U32.HI R8, RZ, 0x18, R77 ;  /* 0x00000018ff087819 */ /* 0x000fe4000001164d */
[----:B------:R-:W-:Y:S02]  /*70b0*/  ISETP.GE.U32.AND P4, PT, R250, R9, PT ;  /* 0x00000009fa00720c */ /* 0x000fe40003f86070 */
[----:B------:R-:W-:Y:S01]  /*70c0*/  SHF.R.U32.HI R77, RZ, 0x8, R20 ;  /* 0x00000008ff4d7819 */ /* 0x000fe20000011614 */
[----:B------:R-:W-:Y:S01]  /*70d0*/  FADD.FTZ R20, R239, R192 ;  /* 0x000000c0ef147221 */ /* 0x000fe20000010000 */
[----:B------:R-:W-:Y:S01]  /*70e0*/  LOP3.LUT R9, R84, 0xff, RZ, 0xc0, !PT ;  /* 0x000000ff54097812 */ /* 0x000fe200078ec0ff */
[----:B------:R-:W-:Y:S01]  /*70f0*/  IMAD R192, R4, 0x2, R193 ;  /* 0x0000000204c07824 */ /* 0x000fe200078e02c1 */
[----:B------:R-:W-:-:S02]  /*7100*/  SHF.R.U32.HI R6, RZ, 0x8, R6 ;  /* 0x00000008ff067819 */ /* 0x000fc40000011606 */
[----:B------:R-:W-:Y:S02]  /*7110*/  SHF.R.U32.HI R251, RZ, 0x8, R39 ;  /* 0x00000008fffb7819 */ /* 0x000fe40000011627 */
[----:B------:R-:W-:Y:S01]  /*7120*/  PRMT R9, R9, 0x5410, R6 ;  /* 0x0000541009097816 */ /* 0x000fe20000000006 */
[----:B------:R-:W2:Y:S01]  /*7130*/  LDSM.16.MT88.4 R36, [R192+0x6000] ;  /* 0x00600000c024783b */ /* 0x000ea20000004200 */
[C---:B------:R-:W-:Y:S02]  /*7140*/  LOP3.LUT R6, R78.reuse, 0xffff, RZ, 0xc0, !PT ;  /* 0x0000ffff4e067812 */ /* 0x040fe400078ec0ff */
[----:B------:R-:W-:Y:S02]  /*7150*/  LOP3.LUT R5, R78, 0xff, RZ, 0xc0, !PT ;  /* 0x000000ff4e057812 */ /* 0x000fe400078ec0ff */
[----:B------:R-:W-:Y:S02]  /*7160*/  SHF.R.U32.HI R6, RZ, 0x8, R6 ;  /* 0x00000008ff067819 */ /* 0x000fe40000011606 */
[----:B------:R-:W-:-:S02]  /*7170*/  LOP3.LUT R11, R11, 0xff, RZ, 0xc0, !PT ;  /* 0x000000ff0b0b7812 */ /* 0x000fc400078ec0ff */
[----:B------:R-:W-:Y:S01]  /*7180*/  PRMT R5, R5, 0x5410, R6 ;  /* 0x0000541005057816 */ /* 0x000fe20000000006 */
[----:B------:R-:W-:Y:S01]  /*7190*/  FFMA.FTZ R108, R91, c[0x0][0x23c], -R122 ;  /* 0x00008f005b6c7a23 */ /* 0x000fe2000001087a */
[----:B------:R-:W-:Y:S01]  /*71a0*/  SHF.R.U32.HI R21, RZ, 0x10, R78 ;  /* 0x00000010ff157819 */ /* 0x000fe2000001164e */
[----:B------:R-:W-:Y:S01]  /*71b0*/  FFMA.FTZ R84, R121, c[0x0][0x23c], -R122 ;  /* 0x00008f0079547a23 */ /* 0x000fe2000001087a */
[----:B------:R-:W-:Y:S01]  /*71c0*/  SHF.R.U32.HI R6, RZ, 0x18, R78 ;  /* 0x00000018ff067819 */ /* 0x000fe2000001164e */
[----:B------:R-:W-:Y:S01]  /*71d0*/  FFMA.FTZ R78, R90, c[0x0][0x23c], -R123 ;  /* 0x00008f005a4e7a23 */ /* 0x000fe2000001087b */
[----:B------:R-:W-:Y:S01]  /*71e0*/  PRMT R77, R10, 0x5410, R77 ;  /* 0x000054100a4d7816 */ /* 0x000fe2000000004d */
[--C-:B------:R-:W-:Y:S01]  /*71f0*/  FFMA.FTZ R10, R89, c[0x0][0x23c], -R123.reuse ;  /* 0x00008f00590a7a23 */ /* 0x100fe2000001087b */
[----:B------:R-:W-:Y:S01]  /*7200*/  PRMT R11, R11, 0x5410, R8 ;  /* 0x000054100b0b7816 */ /* 0x000fe20000000008 */
[--C-:B------:R-:W-:Y:S01]  /*7210*/  FFMA.FTZ R8, R88, c[0x0][0x23c], -R123.reuse ;  /* 0x00008f0058087a23 */ /* 0x100fe2000001087b */
[----:B------:R-:W-:Y:S01]  /*7220*/  LOP3.LUT R252, R252, 0xff, RZ, 0xc0, !PT ;  /* 0x000000fffcfc7812 */ /* 0x000fe200078ec0ff */
[----:B------:R-:W-:Y:S01]  /*7230*/  FFMA.FTZ R76, R120, c[0x0][0x23c], -R123 ;  /* 0x00008f00784c7a23 */ /* 0x000fe2000001087b */
[----:B----4-:R-:W-:Y:S01]  /*7240*/  HMMA.16816.F32 R88, R12, R124, RZ ;  /* 0x0000007c0c58723c */ /* 0x010fe200000018ff */
[----:B------:R-:W-:Y:S01]  /*7250*/  LOP3.LUT R21, R21, 0xff, RZ, 0xc0, !PT ;  /* 0x000000ff15157812 */ /* 0x000fe200078ec0ff */
[----:B------:R-:W-:Y:S01]  /*7260*/  FADD.FTZ R116, R130, R245 ;  /* 0x000000f582747221 */ /* 0x000fe20000010000 */
[----:B------:R-:W-:Y:S01]  /*7270*/  LOP3.LUT R86, R189, 0xff, RZ, 0xc0, !PT ;  /* 0x000000ffbd567812 */ /* 0x000fe200078ec0ff */
[----:B------:R-:W-:Y:S01]  /*7280*/  FADD.FTZ R4, R128, R235 ;  /* 0x000000eb80047221 */ /* 0x000fe20000010000 */
[----:B------:R-:W-:-:S02]  /*7290*/  SHF.R.U32.HI R248, RZ, 0x18, R248 ;  /* 0x00000018fff87819 */ /* 0x000fc400000116f8 */
[----:B------:R-:W-:Y:S01]  /*72a0*/  PRMT R79, R252, 0x5410, R79 ;  /* 0x00005410fc4f7816 */ /* 0x000fe2000000004f */
[----:B------:R-:W-:Y:S01]  /*72b0*/  HMMA.16816.F32 R120, R16, R124, RZ ;  /* 0x0000007c1078723c */ /* 0x000fe200000018ff */
[----:B------:R-:W-:Y:S01]  /*72c0*/  PRMT R6, R21, 0x5410, R6 ;  /* 0x0000541015067816 */ /* 0x000fe20000000006 */
[----:B------:R-:W-:Y:S01]  /*72d0*/  FADD.FTZ R116, R103, R116 ;  /* 0x0000007467747221 */ /* 0x000fe20000010000 */
[----:B------:R-:W-:Y:S01]  /*72e0*/  PRMT R251, R190, 0x5410, R251 ;  /* 0x00005410befb7816 */ /* 0x000fe200000000fb */
[----:B------:R-:W-:Y:S11]  /*72f0*/  FADD.FTZ R4, R101, R4 ;  /* 0x0000000465047221 */ /* 0x000ff60000010000 */
[----:B------:R-:W-:Y:S01]  /*7300*/  @!UPT UIADD3 URZ, URZ, URZ, URZ ;  /* 0x0000003f3f3ff290 */ /* 0x000fe2000fffe03f */
[----:B-1----:R-:W-:Y:S01]  /*7310*/  HMMA.16816.F32 R88, R104, R32, R88 ;  /* 0x000000206858723c */ /* 0x002fe20000001858 */
[----:B------:R-:W-:Y:S01]  /*7320*/  FADD.FTZ R125, R131, R20 ;  /* 0x00000014837d7221 */ /* 0x000fe20000010000 */
[----:B------:R-:W-:Y:S01]  /*7330*/  PRMT R86, R86, 0x5410, R188 ;  /* 0x0000541056567816 */ /* 0x000fe200000000bc */
[----:B------:R-:W1:Y:S01]  /*7340*/  LDSM.16.MT88.4 R20, [R192+0x6800] ;  /* 0x00680000c014783b */ /* 0x000e620000004200 */
[----:B------:R-:W-:-:S04]  /*7350*/  PRMT R117, R117, 0x5410, R248 ;  /* 0x0000541075757816 */ /* 0x000fc800000000f8 */
[----:B------:R-:W-:Y:S01]  /*7360*/  HMMA.16816.F32 R120, R68, R32, R120 ;  /* 0x000000204478723c */ /* 0x000fe20000001878 */
[----:B------:R-:W-:Y:S01]  /*7370*/  FADD.FTZ R125, R102, R125 ;  /* 0x0000007d667d7221 */ /* 0x000fe20000010000 */
[--C-:B------:R-:W-:Y:S02]  /*7380*/  HSET2.LE.AND R124, R109, R234.reuse, PT ;  /* 0x000000ea6d7c7233 */ /* 0x100fe40003803000 */
[--C-:B------:R-:W-:Y:S02]  /*7390*/  HSET2.LE.AND R249, R249, R234.reuse, PT ;  /* 0x000000eaf9f97233 */ /* 0x100fe40003803000 */
[--C-:B------:R-:W-:Y:S01]  /*73a0*/  HSET2.LE.AND R85, R85, R234.reuse, PT ;  /* 0x000000ea55557233 */ /* 0x100fe20003803000 */
[----:B------:R-:W-:Y:S01]  /*73b0*/  FADD.FTZ R33, R129, R246 ;  /* 0x000000f681217221 */ /* 0x000fe20000010000 */
[--C-:B------:R-:W-:Y:S01]  /*73c0*/  HSET2.LE.AND R77, R77, R234.reuse, PT ;  /* 0x000000ea4d4d7233 */ /* 0x100fe20003803000 */
[-C--:B--2---:R-:W-:Y:S01]  /*73d0*/  HMMA.16816.F32 R128, R16, R36.reuse, RZ ;  /* 0x000000241080723c */ /* 0x084fe200000018ff */
[----:B------:R-:W-:Y:S01]  /*73e0*/  FADD.FTZ R243, R243, R116 ;  /* 0x00000074f3f37221 */ /* 0x000fe20000010000 */
[----:B------:R-:W-:Y:S01]  /*73f0*/  MUFU.EX2 R236, R8 ;  /* 0x0000000800ec7308 */ /* 0x000fe20000000800 */
[----:B------:R-:W-:Y:S01]  /*7400*/  FADD.FTZ R33, R100, R33 ;  /* 0x0000002164217221 */ /* 0x000fe20000010000 */
[----:B------:R-:W-:Y:S04]  /*7410*/  STG.E.U16 [R44.64], R209 ;  /* 0x000000d12c007986 */ /* 0x000fe8000c101510 */
[----:B------:R-:W-:Y:S01]  /*7420*/  HMMA.16816.F32 R100, R12, R36, RZ ;  /* 0x000000240c64723c */ /* 0x000fe200000018ff */
[--C-:B------:R-:W-:Y:S01]  /*7430*/  HSET2.LE.AND R109, R9, R234.reuse, PT ;  /* 0x000000ea096d7233 */ /* 0x100fe20003803000 */
[----:B------:R2:W-:Y:S01]  /*7440*/  MUFU.EX2 R37, R84 ;  /* 0x0000005400257308 */ /* 0x0005e20000000800 */
[----:B------:R-:W-:Y:S04]  /*7450*/  STG.E.U16 [R44.64+0x2], R207 ;  /* 0x000002cf2c007986 */ /* 0x000fe8000c101510 */
[--C-:B------:R-:W-:Y:S01]  /*7460*/  HSET2.LE.AND R36, R27, R234.reuse, PT ;  /* 0x000000ea1b247233 */ /* 0x100fe20003803000 */
[----:B------:R3:W5:Y:S01]  /*7470*/  LDL.LU R190, [R1+0xbc] ;  /* 0x0000bc0001be7983 */ /* 0x0007620000300800 */
[----:B------:R-:W-:-:S02]  /*7480*/  HSET2.LE.AND R27, R86, R234, PT ;  /* 0x000000ea561b7233 */ /* 0x000fc40003803000 */
[----:B------:R-:W-:-:S05]  /*7490*/  HSET2.LE.AND R86, R7, R234, PT ;  /* 0x000000ea07567233 */ /* 0x000fca0003803000 */
[----:B-1----:R-:W-:Y:S01]  /*74a0*/  HMMA.16816.F32 R128, R68, R20, R128 ;  /* 0x000000144480723c */ /* 0x002fe20000001880 */
[----:B--2---:R-:W-:-:S07]  /*74b0*/  HSET2.LE.AND R84, R6, R234, PT ;  /* 0x000000ea06547233 */ /* 0x004fce0003803000 */
[----:B------:R-:W-:Y:S01]  /*74c0*/  HMMA.16816.F32 R100, R104, R20, R100 ;  /* 0x000000146864723c */ /* 0x000fe20000001864 */
[--C-:B------:R-:W-:Y:S01]  /*74d0*/  HSET2.LE.AND R116, R25, R234.reuse, PT ;  /* 0x000000ea19747233 */ /* 0x100fe20003803000 */
[----:B------:R-:W-:Y:S01]  /*74e0*/  FADD.FTZ R241, R241, R4 ;  /* 0x00000004f1f17221 */ /* 0x000fe20000010000 */
[--C-:B------:R-:W-:Y:S01]  /*74f0*/  HSET2.LE.AND R251, R251, R234.reuse, PT ;  /* 0x000000eafbfb7233 */ /* 0x100fe20003803000 */
[----:B------:R-:W-:Y:S01]  /*7500*/  FADD.FTZ R242, R242, R33 ;  /* 0x00000021f2f27221 */ /* 0x000fe20000010000 */
[----:B------:R-:W-:Y:S01]  /*7510*/  LOP3.LUT R30, R85, R30, RZ, 0xc0, !PT ;  /* 0x0000001e551e7212 */ /* 0x000fe200078ec0ff */
[----:B------:R-:W-:Y:S01]  /*7520*/  MUFU.EX2 R32, R108 ;  /* 0x0000006c00207308 */ /* 0x000fe20000000800 */
[--C-:B------:R-:W-:Y:S01]  /*7530*/  HSET2.LE.AND R21, R31, R234.reuse, PT ;  /* 0x000000ea1f157233 */ /* 0x100fe20003803000 */
[----:B------:R-:W-:Y:S01]  /*7540*/  FADD.FTZ R244, R244, R125 ;  /* 0x0000007df4f47221 */ /* 0x000fe20000010000 */
[--C-:B------:R-:W-:Y:S01]  /*7550*/  HSET2.LE.AND R31, R79, R234.reuse, PT ;  /* 0x000000ea4f1f7233 */ /* 0x100fe20003803000 */
[----:B------:R-:W-:Y:S01]  /*7560*/  LOP3.LUT R9, R124, R237, RZ, 0xc0, !PT ;  /* 0x000000ed7c097212 */ /* 0x000fe200078ec0ff */
[----:B------:R-:W-:-:S03]  /*7570*/  HSET2.LE.AND R20, R117, R234, PT ;  /* 0x000000ea75147233 */ /* 0x000fc60003803000 */
[----:B------:R1:W2:Y:S01]  /*7580*/  MUFU.EX2 R235, R10 ;  /* 0x0000000a00eb7308 */ /* 0x0002a20000000800 */
[--C-:B------:R-:W-:Y:S01]  /*7590*/  HSET2.LE.AND R79, R5, R234.reuse, PT ;  /* 0x000000ea054f7233 */ /* 0x100fe20003803000 */
[----:B------:R-:W-:Y:S01]  /*75a0*/  LOP3.LUT R31, R31, R24, RZ, 0xc0, !PT ;  /* 0x000000181f1f7212 */ /* 0x000fe200078ec0ff */
[----:B------:R-:W-:Y:S01]  /*75b0*/  HSET2.LE.AND R25, R11, R234, PT ;  /* 0x000000ea0b197233 */ /* 0x000fe20003803000 */
[----:B------:R-:W-:Y:S01]  /*75c0*/  LOP3.LUT R11, R36, R95, RZ, 0xc0, !PT ;  /* 0x0000005f240b7212 */ /* 0x000fe200078ec0ff */
[----:B------:R-:W-:Y:S01]  /*75d0*/  FADD.FTZ R243, R214, R243 ;  /* 0x000000f3d6f37221 */ /* 0x000fe20000010000 */
[----:B------:R-:W-:Y:S01]  /*75e0*/  LOP3.LUT R4, R109, R94, RZ, 0xc0, !PT ;  /* 0x0000005e6d047212 */ /* 0x000fe200078ec0ff */
[----:B------:R3:W5:Y:S01]  /*75f0*/  LDL.LU R189, [R1+0xb8] ;  /* 0x0000b80001bd7983 */ /* 0x0007620000300800 */
[----:B------:R-:W-:Y:S01]  /*7600*/  MUFU.EX2 R234, R78 ;  /* 0x0000004e00ea7308 */ /* 0x000fe20000000800 */
[----:B------:R-:W-:Y:S02]  /*7610*/  LOP3.LUT R5, R86, R93, RZ, 0xc0, !PT ;  /* 0x0000005d56057212 */ /* 0x000fe400078ec0ff */
[----:B------:R-:W-:-:S02]  /*7620*/  LOP3.LUT R6, R249, R92, RZ, 0xc0, !PT ;  /* 0x0000005cf9067212 */ /* 0x000fc400078ec0ff */
[----:B------:R-:W-:Y:S01]  /*7630*/  LOP3.LUT R7, R20, R87, RZ, 0xc0, !PT ;  /* 0x0000005714077212 */ /* 0x000fe200078ec0ff */
[C---:B------:R-:W-:Y:S01]  /*7640*/  HMMA.16816.F32 R92, R12.reuse, R126, RZ ;  /* 0x0000007e0c5c723c */ /* 0x040fe200000018ff */
[----:B------:R-:W-:Y:S01]  /*7650*/  LOP3.LUT R28, R79, R28, RZ, 0xc0, !PT ;  /* 0x0000001c4f1c7212 */ /* 0x000fe200078ec0ff */
[----:B------:R-:W4:Y:S01]  /*7660*/  MUFU.EX2 R33, R76 ;  /* 0x0000004c00217308 */ /* 0x000f220000000800 */
[----:B------:R-:W-:Y:S02]  /*7670*/  LOP3.LUT R29, R84, R29, RZ, 0xc0, !PT ;  /* 0x0000001d541d7212 */ /* 0x000fe400078ec0ff */
[----:B------:R-:W-:Y:S02]  /*7680*/  LOP3.LUT R24, R77, R26, RZ, 0xc0, !PT ;  /* 0x0000001a4d187212 */ /* 0x000fe400078ec0ff */
[----:B-1----:R-:W-:Y:S01]  /*7690*/  LOP3.LUT R10, R116, R233, RZ, 0xc0, !PT ;  /* 0x000000e9740a7212 */ /* 0x002fe200078ec0ff */
[-C--:B------:R-:W-:Y:S01]  /*76a0*/  HMMA.16816.F32 R84, R12, R118.reuse, RZ ;  /* 0x000000760c54723c */ /* 0x080fe200000018ff */
[----:B------:R-:W-:Y:S01]  /*76b0*/  LOP3.LUT R8, R21, R238, RZ, 0xc0, !PT ;  /* 0x000000ee15087212 */ /* 0x000fe200078ec0ff */
[----:B------:R-:W-:Y:S01]  /*76c0*/  FADD.FTZ R212, R212, R243 ;  /* 0x000000f3d4d47221 */ /* 0x000fe20000010000 */
[----:B------:R3:W5:Y:S01]  /*76d0*/  LDL.LU R188, [R1+0xb4] ;  /* 0x0000b40001bc7983 */ /* 0x0007620000300800 */
[----:B--2---:R-:W-:Y:S01]  /*76e0*/  F2FP.PACK_AB R233, R235, R236 ;  /* 0x000000ecebe9723e */ /* 0x004fe200000000ff */
[----:B------:R-:W-:Y:S01]  /*76f0*/  FADD.FTZ R244, R213, R244 ;  /* 0x000000f4d5f47221 */ /* 0x000fe20000010000 */
[----:B------:R-:W-:Y:S01]  /*7700*/  F2FP.PACK_AB R21, R37, R32 ;  /* 0x000000202515723e */ /* 0x000fe200000000ff */
[----:B------:R-:W-:Y:S01]  /*7710*/  FADD.FTZ R211, R211, R242 ;  /* 0x000000f2d3d37221 */ /* 0x000fe20000010000 */
[----:B------:R-:W-:Y:S01]  /*7720*/  HMMA.16816.F32 R116, R16, R118, RZ ;  /* 0x000000761074723c */ /* 0x000fe200000018ff */
[----:B------:R-:W-:Y:S01]  /*7730*/  PRMT R36, R233, 0x7632, R36 ;  /* 0x00007632e9247816 */ /* 0x000fe20000000024 */
[----:B------:R-:W-:Y:S01]  /*7740*/  FADD.FTZ R241, R210, R241 ;  /* 0x000000f1d2f17221 */ /* 0x000fe20000010000 */
[----:B----4-:R-:W-:Y:S01]  /*7750*/  F2FP.PACK_AB R20, R33, R234 ;  /* 0x000000ea2114723e */ /* 0x010fe200000000ff */
[----:B------:R-:W-:Y:S01]  /*7760*/  FADD.FTZ R205, R205, R212 ;  /* 0x000000d4cdcd7221 */ /* 0x000fe20000010000 */
[----:B------:R-:W-:Y:S01]  /*7770*/  PRMT R237, R21, 0x7610, R237 ;  /* 0x0000761015ed7816 */ /* 0x000fe200000000ed */
[----:B------:R-:W-:Y:S01]  /*7780*/  FADD.FTZ R203, R203, R244 ;  /* 0x000000f4cbcb7221 */ /* 0x000fe20000010000 */
[C---:B------:R-:W-:Y:S01]  /*7790*/  PRMT R239, R20.reuse, 0x7610, R239 ;  /* 0x0000761014ef7816 */ /* 0x040fe200000000ef */
[C---:B------:R-:W-:Y:S01]  /*77a0*/  HMMA.16816.F32 R76, R12.reuse, R110, RZ ;  /* 0x0000006e0c4c723c */ /* 0x040fe200000018ff */
[----:B------:R-:W-:Y:S01]  /*77b0*/  PRMT R240, R20, 0x7632, R240 ;  /* 0x0000763214f07816 */ /* 0x000fe200000000f0 */
[----:B------:R-:W-:Y:S01]  /*77c0*/  FADD.FTZ R206, R206, R211 ;  /* 0x000000d3cece7221 */ /* 0x000fe20000010000 */
[----:B------:R-:W-:Y:S01]  /*77d0*/  PRMT R20, R233, 0x5410, R36 ;  /* 0x00005410e9147816 */ /* 0x000fe20000000024 */
[----:B------:R-:W-:Y:S01]  /*77e0*/  FADD.FTZ R208, R208, R241 ;  /* 0x000000f1d0d07221 */ /* 0x000fe20000010000 */
[----:B------:R-:W-:Y:S01]  /*77f0*/  PRMT R238, R21, 0x7632, R238 ;  /* 0x0000763215ee7816 */ /* 0x000fe200000000ee */
[----:B------:R-:W-:Y:S01]  /*7800*/  FADD.FTZ R176, R176, R205 ;  /* 0x000000cdb0b07221 */ /* 0x000fe20000010000 */
[----:B------:R-:W-:Y:S01]  /*7810*/  LOP3.LUT R25, R25, R20, RZ, 0xc0, !PT ;  /* 0x0000001419197212 */ /* 0x000fe200078ec0ff */
[----:B------:R-:W-:Y:S01]  /*7820*/  HMMA.16816.F32 R12, R12, R38, RZ ;  /* 0x000000260c0c723c */ /* 0x000fe200000018ff */
[----:B------:R-:W-:Y:S01]  /*7830*/  PRMT R20, R239, 0x5410, R240 ;  /* 0x00005410ef147816 */ /* 0x000fe200000000f0 */
[----:B------:R-:W-:Y:S01]  /*7840*/  FADD.FTZ R203, R186, R203 ;  /* 0x000000cbbacb7221 */ /* 0x000fe20000010000 */
[----:B------:R-:W-:Y:S01]  /*7850*/  PRMT R26, R237, 0x5410, R238 ;  /* 0x00005410ed1a7816 */ /* 0x000fe200000000ee */
[----:B------:R-:W-:Y:S01]  /*7860*/  FADD.FTZ R183, R183, R206 ;  /* 0x000000ceb7b77221 */ /* 0x000fe20000010000 */
[----:B------:R-:W-:Y:S01]  /*7870*/  LOP3.LUT R27, R27, R20, RZ, 0xc0, !PT ;  /* 0x000000141b1b7212 */ /* 0x000fe200078ec0ff */
[----:B------:R-:W-:Y:S01]  /*7880*/  FADD.FTZ R185, R185, R208 ;  /* 0x000000d0b9b97221 */ /* 0x000fe20000010000 */
[----:B------:R-:W-:Y:S01]  /*7890*/  LOP3.LUT R26, R251, R26, RZ, 0xc0, !PT ;  /* 0x0000001afb1a7212 */ /* 0x000fe200078ec0ff */
[----:B------:R-:W-:Y:S01]  /*78a0*/  HMMA.16816.F32 R108, R16, R110, RZ ;  /* 0x0000006e106c723c */ /* 0x000fe200000018ff */
[----:B------:R-:W-:Y:S01]  /*78b0*/  FADD.FTZ R173, R173, R176 ;  /* 0x000000b0adad7221 */ /* 0x000fe20000010000 */
[----:B------:R-:W-:Y:S01]  /*78c0*/  @!P4 HADD2 R53, -R233.H0_H0, -RZ.H0_H0 ;  /* 0xa00000ffe935c230 */ /* 0x000fe20000000900 */
[----:B------:R-:W-:Y:S01]  /*78d0*/  FADD.FTZ R168, R168, R203 ;  /* 0x000000cba8a87221 */ /* 0x000fe20000010000 */
[----:B------:R-:W-:Y:S01]  /*78e0*/  @!P6 HADD2 R52, -R36.H0_H0, -RZ.H0_H0 ;  /* 0xa00000ff2434e230 */ /* 0x000fe20000000900 */
[----:B------:R-:W-:Y:S01]  /*78f0*/  FADD.FTZ R226, R226, R183 ;  /* 0x000000b7e2e27221 */ /* 0x000fe20000010000 */
[----:B------:R-:W-:Y:S01]  /*7900*/  @!P3 HADD2 R51, -R237.H0_H0, -RZ.H0_H0 ;  /* 0xa00000ffed33b230 */ /* 0x000fe20000000900 */
[----:B------:R-:W-:Y:S01]  /*7910*/  FADD.FTZ R232, R232, R185 ;  /* 0x000000b9e8e87221 */ /* 0x000fe20000010000 */
[C---:B------:R-:W-:Y:S01]  /*7920*/  HMMA.16816.F32 R76, R104.reuse, R46, R76 ;  /* 0x0000002e684c723c */ /* 0x040fe2000000184c */
        /* <DEDUP_REMOVED lines=9> */
[----:B------:R-:W-:Y:S01]  /*79c0*/  @!P4 PRMT R233, R53, 0x5410, RZ ;  /* 0x0000541035e9c816 */ /* 0x000fe200000000ff */
[----:B------:R-:W-:Y:S01]  /*79d0*/  FADD.FTZ R166, R166, R165 ;  /* 0x000000a5a6a67221 */ /* 0x000fe20000010000 */
[----:B------:R-:W-:Y:S01]  /*79e0*/  @!P6 PRMT R36, R52, 0x5410, RZ ;  /* 0x000054103424e816 */ /* 0x000fe200000000ff */
[----:B------:R-:W-:Y:S01]  /*79f0*/  FADD.FTZ R224, R224, R225 ;  /* 0x000000e1e0e07221 */ /* 0x000fe20000010000 */
[----:B------:R-:W-:Y:S01]  /*7a00*/  @!P3 PRMT R237, R51, 0x5410, RZ ;  /* 0x0000541033edb816 */ /* 0x000fe200000000ff */
        /* <DEDUP_REMOVED lines=9> */
[----:B------:R-:W-:Y:S01]  /*7aa0*/  HMMA.16816.F32 R104, R104, R22, R12 ;  /* 0x000000166868723c */ /* 0x000fe2000000180c */
[----:B------:R-:W1:Y:S01]  /*7ab0*/  LDSM.16.MT88.4 R12, [R196+0x7000] ;  /* 0x00700000c40c783b */ /* 0x000e620000004200 */
[----:B------:R-:W-:-:S02]  /*7ac0*/  FADD.FTZ R169, R169, R172 ;  /* 0x000000aca9a97221 */ /* 0x000fc40000010000 */
[----:B------:R-:W-:Y:S02]  /*7ad0*/  FADD.FTZ R164, R164, R163 ;  /* 0x000000a3a4a47221 */ /* 0x000fe40000010000 */
[----:B------:R-:W-:Y:S02]  /*7ae0*/  FADD.FTZ R236, R236, R223 ;  /* 0x000000dfecec7221 */ /* 0x000fe40000010000 */
[C---:B------:R-:W-:Y:S01]  /*7af0*/  HMMA.16816.F32 R124, R16.reuse, R126, RZ ;  /* 0x0000007e107c723c */ /* 0x040fe200000018ff */
[----:B------:R-:W-:Y:S02]  /*7b00*/  FADD.FTZ R228, R228, R229 ;  /* 0x000000e5e4e47221 */ /* 0x000fe40000010000 */
[----:B------:R-:W-:Y:S02]  /*7b10*/  FADD.FTZ R170, R170, R169 ;  /* 0x000000a9aaaa7221 */ /* 0x000fe40000010000 */
[----:B------:R-:W-:Y:S02]  /*7b20*/  FADD.FTZ R161, R161, R164 ;  /* 0x000000a4a1a17221 */ /* 0x000fe40000010000 */
[----:B------:R-:W-:Y:S01]  /*7b30*/  FADD.FTZ R235, R235, R236 ;  /* 0x000000ecebeb7221 */ /* 0x000fe20000010000 */
[----:B------:R-:W-:Y:S01]  /*7b40*/  HMMA.16816.F32 R16, R16, R38, RZ ;  /* 0x000000261010723c */ /* 0x000fe200000018ff */
[----:B------:R-:W-:-:S02]  /*7b50*/  FADD.FTZ R227, R227, R228 ;  /* 0x000000e4e3e37221 */ /* 0x000fc40000010000 */
[----:B------:R-:W-:Y:S02]  /*7b60*/  FADD.FTZ R162, R162, R161 ;  /* 0x000000a1a2a27221 */ /* 0x000fe40000010000 */
[----:B------:R-:W-:Y:S02]  /*7b70*/  FADD.FTZ R234, R234, R235 ;  /* 0x000000ebeaea7221 */ /* 0x000fe40000010000 */
[----:B------:R-:W-:Y:S01]  /*7b80*/  FADD.FTZ R32, R32, R227 ;  /* 0x000000e320207221 */ /* 0x000fe20000010000 */
[C---:B------:R-:W-:Y:S08]  /*7b90*/  HMMA.16816.F32 R108, R68.reuse, R46, R108 ;  /* 0x0000002e446c723c */ /* 0x040ff0000000186c */
[C---:B------:R-:W-:Y:S08]  /*7ba0*/  HMMA.16816.F32 R116, R68.reuse, R42, R116 ;  /* 0x0000002a4474723c */ /* 0x040ff00000001874 */
[C---:B------:R-:W-:Y:S08]  /*7bb0*/  HMMA.16816.F32 R124, R68.reuse, R34, R124 ;  /* 0x00000022447c723c */ /* 0x040ff0000000187c */
[----:B------:R-:W-:Y:S01]  /*7bc0*/  HMMA.16816.F32 R68, R68, R22, R16 ;  /* 0x000000164444723c */ /* 0x000fe20000001810 */
[----:B------:R-:W2:Y:S04]  /*7bd0*/  LDSM.16.MT88.4 R16, [R193+0x7000] ;  /* 0x00700000c110783b */ /* 0x000ea80000004200 */
[----:B------:R-:W-:Y:S03]  /*7be0*/  LDSM.16.MT88.4 R20, [R194+0x7000] ;  /* 0x00700000c214783b */ /* 0x000fe60000004200 */
[-C--:B-1----:R-:W-:Y:S08]  /*7bf0*/  HMMA.16816.F32 R96, R8, R12.reuse, R96 ;  /* 0x0000000c0860723c */ /* 0x082ff00000001860 */
[C---:B------:R-:W-:Y:S08]  /*7c00*/  HMMA.16816.F32 R72, R28.reuse, R12, R72 ;  /* 0x0000000c1c48723c */ /* 0x040ff00000001848 */
[-C--:B------:R-:W-:Y:S08]  /*7c10*/  HMMA.16816.F32 R76, R28, R14.reuse, R76 ;  /* 0x0000000e1c4c723c */ /* 0x080ff0000000184c */
[----:B------:R-:W-:Y:S01]  /*7c20*/  HMMA.16816.F32 R108, R8, R14, R108 ;  /* 0x0000000e086c723c */ /* 0x000fe2000000186c */
[----:B------:R-:W1:Y:S07]  /*7c30*/  LDSM.16.MT88.4 R12, [R192+0x7000] ;  /* 0x00700000c00c783b */ /* 0x000e6e0000004200 */
[C---:B--2---:R-:W-:Y:S08]  /*7c40*/  HMMA.16816.F32 R88, R28.reuse, R16, R88 ;  /* 0x000000101c58723c */ /* 0x044ff00000001858 */
[----:B------:R-:W-:Y:S08]  /*7c50*/  HMMA.16816.F32 R92, R28, R18, R92 ;  /* 0x000000121c5c723c */ /* 0x000ff0000000185c */
[C---:B------:R-:W-:Y:S08]  /*7c60*/  HMMA.16816.F32 R120, R8.reuse, R16, R120 ;  /* 0x000000100878723c */ /* 0x040ff00000001878 */
[----:B------:R-:W-:Y:S01]  /*7c70*/  HMMA.16816.F32 R124, R8, R18, R124 ;  /* 0x00000012087c723c */ /* 0x000fe2000000187c */
[----:B------:R-:W2:Y:S07]  /*7c80*/  LDSM.16.MT88.4 R16, [R194+0x7800] ;  /* 0x00780000c210783b */ /* 0x000eae0000004200 */
[C---:B-1----:R-:W-:Y:S08]  /*7c90*/  HMMA.16816.F32 R100, R28.reuse, R12, R100 ;  /* 0x0000000c1c64723c */ /* 0x042ff00000001864 */
[----:B------:R-:W-:Y:S08]  /*7ca0*/  HMMA.16816.F32 R104, R28, R14, R104 ;  /* 0x0000000e1c68723c */ /* 0x000ff00000001868 */
[C---:B------:R-:W-:Y:S08]  /*7cb0*/  HMMA.16816.F32 R128, R8.reuse, R12, R128 ;  /* 0x0000000c0880723c */ /* 0x040ff00000001880 */
[C---:B------:R-:W-:Y:S01]  /*7cc0*/  HMMA.16816.F32 R68, R8.reuse, R14, R68 ;  /* 0x0000000e0844723c */ /* 0x040fe20000001844 */
[----:B------:R-:W1:Y:S07]  /*7cd0*/  LDSM.16.MT88.4 R12, [R193+0x7800] ;  /* 0x00780000c10c783b */ /* 0x000e6e0000004200 */
[C---:B------:R-:W-:Y:S08]  /*7ce0*/  HMMA.16816.F32 R112, R8.reuse, R20, R112 ;  /* 0x000000140870723c */ /* 0x040ff00000001870 */
[----:B------:R-:W-:Y:S01]  /*7cf0*/  HMMA.16816.F32 R116, R8, R22, R116 ;  /* 0x000000160874723c */ /* 0x000fe20000001874 */
[----:B------:R-:W4:Y:S07]  /*7d00*/  LDSM.16.MT88.4 R8, [R192+0x7800] ;  /* 0x00780000c008783b */ /* 0x000f2e0000004200 */
[C---:B------:R-:W-:Y:S08]  /*7d10*/  HMMA.16816.F32 R80, R28.reuse, R20, R80 ;  /* 0x000000141c50723c */ /* 0x040ff00000001850 */
[----:B------:R-:W-:Y:S01]  /*7d20*/  HMMA.16816.F32 R84, R28, R22, R84 ;  /* 0x000000161c54723c */ /* 0x000fe20000001854 */
[----:B------:R-:W3:Y:S07]  /*7d30*/  LDSM.16.MT88.4 R20, [R196+0x7800] ;  /* 0x00780000c414783b */ /* 0x000eee0000004200 */
[-C--:B--2---:R-:W-:Y:S08]  /*7d40*/  HMMA.16816.F32 R112, R4, R16.reuse, R112 ;  /* 0x000000100470723c */ /* 0x084ff00000001870 */
[C---:B------:R-:W-:Y:S07]  /*7d50*/  HMMA.16816.F32 R80, R24.reuse, R16, R80 ;  /* 0x000000101850723c */ /* 0x040fee0000001850 */
[----:B------:R-:W-:Y:S01]  /*7d60*/  IMAD.MOV.U32 R16, RZ, RZ, c[0x0][0x228] ;  /* 0x00008a00ff107624 */ /* 0x000fe200078e00ff */
[-C--:B-1----:R-:W-:Y:S08]  /*7d70*/  HMMA.16816.F32 R88, R24, R12.reuse, R88 ;  /* 0x0000000c1858723c */ /* 0x082ff00000001858 */
[----:B------:R-:W-:Y:S07]  /*7d80*/  HMMA.16816.F32 R120, R4, R12, R120 ;  /* 0x0000000c0478723c */ /* 0x000fee0000001878 */
[----:B------:R-:W-:Y:S01]  /*7d90*/  IMAD.SHL.U32 R13, R16, 0x8, RZ ;  /* 0x00000008100d7824 */ /* 0x000fe200078e00ff */
[----:B------:R-:W-:Y:S03]  /*7da0*/  HMMA.16816.F32 R92, R24, R14, R92 ;  /* 0x0000000e185c723c */ /* 0x000fe6000000185c */
[----:B------:R-:W-:-:S05]  /*7db0*/  IMAD.WIDE R12, R13, 0x2, R44 ;  /* 0x000000020d0c7825 */ /* 0x000fca00078e022c */
[----:B------:R-:W-:Y:S01]  /*7dc0*/  HMMA.16816.F32 R124, R4, R14, R124 ;  /* 0x0000000e047c723c */ /* 0x000fe2000000187c */
[----:B------:R-:W-:Y:S04]  /*7dd0*/  STG.E.U16 [R12.64], R204 ;  /* 0x000000cc0c007986 */ /* 0x000fe8000c101510 */
[----:B------:R-:W-:Y:S02]  /*7de0*/  STG.E.U16 [R12.64+0x2], R187 ;  /* 0x000002bb0c007986 */ /* 0x000fe4000c101510 */
[----:B------:R-:W-:Y:S01]  /*7df0*/  IMAD.SHL.U32 R15, R16, 0x40, RZ ;  /* 0x00000040100f7824 */ /* 0x000fe200078e00ff */
[----:B----4-:R-:W-:Y:S03]  /*7e00*/  HMMA.16816.F32 R100, R24, R8, R100 ;  /* 0x000000081864723c */ /* 0x010fe60000001864 */
[----:B------:R-:W-:-:S05]  /*7e10*/  IMAD.WIDE R14, R15, 0x2, R44 ;  /* 0x000000020f0e7825 */ /* 0x000fca00078e022c */
[C---:B------:R-:W-:Y:S01]  /*7e20*/  HMMA.16816.F32 R128, R4.reuse, R8, R128 ;  /* 0x000000080480723c */ /* 0x040fe20000001880 */
[----:B------:R-:W-:Y:S04]  /*7e30*/  STG.E.U16 [R14.64], R184 ;  /* 0x000000b80e007986 */ /* 0x000fe8000c101510 */
[----:B------:R-:W-:Y:S02]  /*7e40*/  STG.E.U16 [R14.64+0x2], R181 ;  /* 0x000002b50e007986 */ /* 0x000fe4000c101510 */
[----:B------:R-:W-:Y:S01]  /*7e50*/  IMAD R9, R16, 0x48, RZ ;  /* 0x0000004810097824 */ /* 0x000fe200078e02ff */
[C---:B---3--:R-:W-:Y:S08]  /*7e60*/  HMMA.16816.F32 R96, R4.reuse, R20, R96 ;  /* 0x000000140460723c */ /* 0x048ff00000001860 */
[C---:B------:R-:W-:Y:S08]  /*7e70*/  HMMA.16816.F32 R108, R4.reuse, R22, R108 ;  /* 0x00000016046c723c */ /* 0x040ff0000000186c */
[C---:B------:R-:W-:Y:S08]  /*7e80*/  HMMA.16816.F32 R116, R4.reuse, R18, R116 ;  /* 0x000000120474723c */ /* 0x040ff00000001874 */
[----:B------:R-:W-:Y:S07]  /*7e90*/  HMMA.16816.F32 R68, R4, R10, R68 ;  /* 0x0000000a0444723c */ /* 0x000fee0000001844 */
[----:B------:R-:W-:Y:S01]  /*7ea0*/  IMAD.WIDE R4, R9, 0x2, R44 ;  /* 0x0000000209047825 */ /* 0x000fe200078e022c */
[C---:B------:R-:W-:Y:S03]  /*7eb0*/  HMMA.16816.F32 R72, R24.reuse, R20, R72 ;  /* 0x000000141848723c */ /* 0x040fe60000001848 */
[----:B------:R-:W-:Y:S01]  /*7ec0*/  FADD.FTZ R6, R57, R162 ;  /* 0x000000a239067221 */ /* 0x000fe20000010000 */
[----:B------:R-:W-:Y:S04]  /*7ed0*/  STG.E.U16 [R4.64], R182 ;  /* 0x000000b604007986 */ /* 0x000fe8000c101510 */
[----:B------:R-:W-:Y:S01]  /*7ee0*/  STG.E.U16 [R4.64+0x2], R179 ;  /* 0x000002b304007986 */ /* 0x000fe2000c101510 */
[C---:B------:R-:W-:Y:S03]  /*7ef0*/  HMMA.16816.F32 R76, R24.reuse, R22, R76 ;  /* 0x00000016184c723c */ /* 0x040fe6000000184c */
[----:B------:R-:W-:Y:S04]  /*7f00*/  STG.E.U16 [R44.64+0x10], R158 ;  /* 0x0000109e2c007986 */ /* 0x000fe8000c101510 */
[----:B------:R-:W-:Y:S01]  /*7f10*/  STG.E.U16 [R44.64+0x12], R157 ;  /* 0x0000129d2c007986 */ /* 0x000fe2000c101510 */
[C---:B------:R-:W-:Y:S03]  /*7f20*/  HMMA.16816.F32 R84, R24.reuse, R18, R84 ;  /* 0x000000121854723c */ /* 0x040fe60000001854 */
[----:B------:R-:W-:Y:S04]  /*7f30*/  STG.E.U16 [R12.64+0x10], R160 ;  /* 0x000010a00c007986 */ /* 0x000fe8000c101510 */
[----:B------:R-:W-:Y:S01]  /*7f40*/  STG.E.U16 [R12.64+0x12], R159 ;  /* 0x0000129f0c007986 */ /* 0x000fe2000c101510 */
[----:B------:R-:W-:Y:S03]  /*7f50*/  HMMA.16816.F32 R104, R24, R10, R104 ;  /* 0x0000000a1868723c */ /* 0x000fe60000001868 */
[----:B------:R-:W-:Y:S04]  /*7f60*/  STG.E.U16 [R14.64+0x10], R63 ;  /* 0x0000103f0e007986 */ /* 0x000fe8000c101510 */
        /* <DEDUP_REMOVED lines=50> */
[----:B------:R1:W-:Y:S02]  /*8290*/  STG.E.U16 [R4.64+0x72], R240 ;  /* 0x000072f004007986 */ /* 0x0003e4000c101510 */
[----:B-1----:R-:W-:-:S02]  /*82a0*/  FADD.FTZ R4, R167, R170 ;  /* 0x000000aaa7047221 */ /* 0x002fc40000010000 */
[----:B------:R-:W-:-:S03]  /*82b0*/  FADD.FTZ R5, R37, R32 ;  /* 0x0000002025057221 */ /* 0x000fc60000010000 */
[----:B------:R1:W-:Y:S04]  /*82c0*/  STL [R1+0xb0], R4 ;  /* 0x0000b00401007387 */ /* 0x0003e80000100800 */
[----:B------:R2:W-:Y:S01]  /*82d0*/  STL [R1+0x7c], R6 ;  /* 0x00007c0601007387 */ /* 0x0005e20000100800 */
[----:B-1----:R-:W-:-:S05]  /*82e0*/  FADD.FTZ R4, R33, R234 ;  /* 0x000000ea21047221 */ /* 0x002fca0000010000 */
[----:B------:R2:W-:Y:S04]  /*82f0*/  STL [R1+0xa8], R4 ;  /* 0x0000a80401007387 */ /* 0x0005e80000100800 */
[----:B------:R2:W-:Y:S01]  /*8300*/  STL [R1+0xac], R5 ;  /* 0x0000ac0501007387 */ /* 0x0005e20000100800 */
[----:B------:R-:W-:Y:S05]  /*8310*/  @!P1 BRA `(.L_x_1332) ;  /* 0x000069d000009947 */ /* 0x000fea0003800000 */
[----:B--2---:R-:W-:Y:S01]  /*8320*/  IADD3 R4, R133, -0x2, RZ ;  /* 0xfffffffe85047810 */ /* 0x004fe20007ffe0ff */
[----:B------:R-:W-:Y:S01]  /*8330*/  IMAD.MOV.U32 R135, RZ, RZ, R0 ;  /* 0x000000ffff877224 */ /* 0x000fe200078e0000 */
[----:B------:R-:W-:Y:S01]  /*8340*/  MOV R133, R2 ;  /* 0x0000000200857202 */ /* 0x000fe20000000f00 */
[----:B------:R-:W-:Y:S01]  /*8350*/  IMAD.MOV.U32 R134, RZ, RZ, R3 ;  /* 0x000000ffff867224 */ /* 0x000fe200078e0003 */
[----:B------:R-:W-:Y:S01]  /*8360*/  IADD3 R136, P0, R44, -0x80, RZ ;  /* 0xffffff802c887810 */ /* 0x000fe20007f1e0ff */
[----:B------:R1:W-:Y:S01]  /*8370*/  STL [R1+0x74], R4 ;  /* 0x0000740401007387 */ /* 0x0003e20000100800 */
[----:B------:R-:W-:Y:S01]  /*8380*/  IMAD.WIDE.U32 R8, R56, -0x326172a9, RZ ;  /* 0xcd9e8d5738087825 */ /* 0x000fe200078e00ff */
[----:B------:R-:W-:-:S02]  /*8390*/  MOV R0, c[0x0][0x228] ;  /* 0x00008a0000007a02 */ /* 0x000fc40000000f00 */
[----:B------:R-:W2:Y:S01]  /*83a0*/  LDL.64 R246, [R1+0x68] ;  /* 0x0000680001f67983 */ /* 0x000ea20000100a00 */
[----:B------:R-:W-:Y:S01]  /*83b0*/  IMAD.WIDE.U32 R6, R55, -0x326172a9, RZ ;  /* 0xcd9e8d5737067825 */ /* 0x000fe200078e00ff */
[----:B------:R-:W-:Y:S02]  /*83c0*/  LOP3.LUT R3, R9, R54, RZ, 0x3c, !PT ;  /* 0x0000003609037212 */ /* 0x000fe400078e3cff */
[----:B------:R-:W-:Y:S01]  /*83d0*/  MOV R137, R132 ;  /* 0x0000008400897202 */ /* 0x000fe20000000f00 */
[----:B------:R-:W-:Y:S01]  /*83e0*/  IMAD.MOV.U32 R2, RZ, RZ, c[0x0][0x1a4] ;  /* 0x00006900ff027624 */ /* 0x000fe200078e00ff */
[----:B------:R-:W-:Y:S01]  /*83f0*/  LOP3.LUT R54, R7, R54, RZ, 0x3c, !PT ;  /* 0x0000003607367212 */ /* 0x000fe200078e3cff */
[----:B------:R-:W-:Y:S01]  /*8400*/  STL.64 [R1+0x98], R8 ;  /* 0x0000980801007387 */ /* 0x000fe20000100a00 */
[----:B------:R-:W-:Y:S01]  /*8410*/  PRMT R5, R250, 0x7054, R250 ;  /* 0x00007054fa057816 */ /* 0x000fe200000000fa */
[----:B------:R-:W-:Y:S01]  /*8420*/  IMAD.WIDE.U32 R10, R138, -0x2daee0ad, RZ ;  /* 0xd2511f538a0a7825 */ /* 0x000fe200078e00ff */
[----:B------:R-:W-:Y:S01]  /*8430*/  IADD3.X R139, R45, -0x1, RZ, P0, !PT ;  /* 0xffffffff2d8b7810 */ /* 0x000fe200007fe4ff */
[----:B------:R3:W-:Y:S02]  /*8440*/  STL.64 [R1+0x88], R6 ;  /* 0x0000880601007387 */ /* 0x0007e40000100a00 */
[----:B-1----:R-:W-:-:S04]  /*8450*/  IMAD.SHL.U32 R4, R0, 0x8, RZ ;  /* 0x0000000800047824 */ /* 0x002fc800078e00ff */
[----:B------:R-:W-:Y:S02]  /*8460*/  IMAD R0, R0, 0x38, R4 ;  /* 0x0000003800007824 */ /* 0x000fe400078e0204 */
[----:B------:R-:W-:Y:S01]  /*8470*/  IMAD.WIDE.U32 R4, R3, -0x2daee0ad, RZ ;  /* 0xd2511f5303047825 */ /* 0x000fe200078e00ff */
[----:B------:R1:W-:Y:S02]  /*8480*/  STL.64 [R1+0xa0], R10 ;  /* 0x0000a00a01007387 */ /* 0x0003e40000100a00 */
[----:B------:R-:W-:Y:S02]  /*8490*/  IADD3 R0, R0, 0x1, RZ ;  /* 0x0000000100007810 */ /* 0x000fe40007ffe0ff */
[----:B--2---:R-:W-:-:S13]  /*84a0*/  ISETP.GE.AND P1, PT, R246, c[0x0][0x220], PT ;  /* 0x00008800f6007a0c */ /* 0x004fda0003f26270 */
[----:B---3--:R-:W-:Y:S02]  /*84b0*/  @!P1 IMAD R6, R2, 0x30, RZ ;  /* 0x0000003002069824 */ /* 0x008fe400078e02ff */
[----:B------:R-:W-:-:S03]  /*84c0*/  IMAD.WIDE.U32 R2, R54, -0x2daee0ad, RZ ;  /* 0xd2511f5336027825 */ /* 0x000fc600078e00ff */
[----:B------:R1:W-:Y:S04]  /*84d0*/  @!P1 STL [R1+0x70], R6 ;  /* 0x0000700601009387 */ /* 0x0003e80000100800 */
[----:B------:R1:W-:Y:S04]  /*84e0*/  STL.64 [R1+0x90], R4 ;  /* 0x0000900401007387 */ /* 0x0003e80000100a00 */
[----:B------:R1:W-:Y:S01]  /*84f0*/  STL.64 [R1+0x80], R2 ;  /* 0x0000800201007387 */ /* 0x0003e20000100a00 */
[----:B------:R-:W-:Y:S05]  /*8500*/  BRA `(.L_x_1333) ;  /* 0x0000039000007947 */ /* 0x000fea0003800000 */
.L_x_1335:
[----:B------:R-:W2:Y:S01]  /*8510*/  LDL.64 R178, [R1+0x58] ;  /* 0x0000580001b27983 */ /* 0x000ea20000100a00 */
[----:B------:R-:W-:Y:S01]  /*8520*/  IMAD.MOV.U32 R169, RZ, RZ, R138 ;  /* 0x000000ffffa97224 */ /* 0x000fe200078e008a */
[----:B------:R-:W-:Y:S01]  /*8530*/  IADD3 R3, R185, -0x1, RZ ;  /* 0xffffffffb9037810 */ /* 0x000fe20007ffe0ff */
[----:B------:R-:W-:Y:S01]  /*8540*/  @!P1 IMAD.MOV.U32 R132, RZ, RZ, c[0x0][0x198] ;  /* 0x00006600ff849624 */ /* 0x000fe200078e00ff */
[----:B------:R-:W3:Y:S01]  /*8550*/  LDL.64 R176, [R1+0x60] ;  /* 0x0000600001b07983 */ /* 0x000ee20000100a00 */
[----:B------:R-:W-:Y:S01]  /*8560*/  IMAD.MOV.U32 R168, RZ, RZ, c[0x0][0x198] ;  /* 0x00006600ffa87624 */ /* 0x000fe200078e00ff */
[----:B------:R-:W-:Y:S01]  /*8570*/  SHF.R.S32.HI R0, RZ, 0x1f, R3 ;  /* 0x0000001fff007819 */ /* 0x000fe20000011403 */
[C---:B------:R-:W-:Y:S01]  /*8580*/  IMAD.WIDE.U32 R138, R3.reuse, c[0x0][0x198], RZ ;  /* 0x00006600038a7a25 */ /* 0x040fe200078e00ff */
[----:B------:R1:W-:Y:S01]  /*8590*/  @P1 STS.128 [R169+0x4000], RZ ;  /* 0x004000ffa9001388 */ /* 0x0003e20000000c00 */
[----:B------:R-:W-:Y:S02]  /*85a0*/  @!P1 MOV R2, c[0x0][0x198] ;  /* 0x0000660000029a02 */ /* 0x000fe40000000f00 */
[----:B------:R-:W-:Y:S02]  /*85b0*/  IMAD R0, R0, c[0x0][0x198], RZ ;  /* 0x0000660000007a24 */ /* 0x000fe400078e02ff */
[----:B------:R-:W-:Y:S02]  /*85c0*/  IMAD.SHL.U32 R168, R168, 0x10, RZ ;  /* 0x00000010a8a87824 */ /* 0x000fe400078e00ff */
[----:B------:R-:W-:Y:S02]  /*85d0*/  IMAD R0, R3, c[0x0][0x19c], R0 ;  /* 0x0000670003007a24 */ /* 0x000fe400078e0200 */
[----:B------:R-:W-:Y:S02]  /*85e0*/  @!P1 IMAD.MOV.U32 R3, RZ, RZ, c[0x0][0x19c] ;  /* 0x00006700ff039624 */ /* 0x000fe400078e00ff */
[----:B------:R-:W-:Y:S02]  /*85f0*/  IMAD.IADD R0, R139, 0x1, R0 ;  /* 0x000000018b007824 */ /* 0x000fe400078e0200 */
[----:B---3--:R-:W-:Y:S01]  /*8600*/  IMAD.MOV.U32 R176, RZ, RZ, 0x4 ;  /* 0x00000004ffb07424 */ /* 0x008fe200078e00ff */
[----:B--2---:R-:W-:Y:S04]  /*8610*/  LEA R140, P2, R138, R178, 0x6 ;  /* 0x000000b28a8c7211 */ /* 0x004fe800078430ff */
[-C--:B------:R-:W-:Y:S02]  /*8620*/  @!P1 LEA R136, P0, R132, R140.reuse, 0x5 ;  /* 0x0000008c84889211 */ /* 0x080fe400078028ff */
[----:B------:R-:W-:Y:S01]  /*8630*/  LEA.HI.X R141, R138, R177, R0, 0x6, P2 ;  /* 0x000000b18a8d7211 */ /* 0x000fe200010f3400 */
[----:B------:R-:W-:Y:S01]  /*8640*/  @!P1 IMAD.MOV.U32 R0, RZ, RZ, c[0x0][0x19c] ;  /* 0x00006700ff009624 */ /* 0x000fe200078e00ff */
[----:B------:R-:W-:Y:S02]  /*8650*/  @!P1 LEA R146, P3, R140, c[0x0][0x168], 0x1 ;  /* 0x00005a008c929a11 */ /* 0x000fe400078608ff */
[-C--:B------:R-:W-:Y:S01]  /*8660*/  @!P1 LEA.HI.X R139, R132, R141.reuse, R3, 0x5, P0 ;  /* 0x0000008d848b9211 */ /* 0x080fe200000f2c03 */
[----:B------:R-:W-:Y:S01]  /*8670*/  @!P1 IMAD.WIDE.U32 R142, R2, 0x30, R140 ;  /* 0x00000030028e9825 */ /* 0x000fe200078e008c */
[----:B------:R-:W-:Y:S02]  /*8680*/  @!P1 IADD3 R3, P0, R168, R140, RZ ;  /* 0x0000008ca8039210 */ /* 0x000fe40007f1e0ff */
[----:B------:R-:W-:Y:S01]  /*8690*/  @!P1 LEA.HI.X R147, R140, c[0x0][0x16c], R141, 0x1, P3 ;  /* 0x00005b008c939a11 */ /* 0x000fe200018f0c8d */
[----:B------:R-:W-:Y:S01]  /*86a0*/  IMAD.MOV.U32 R168, RZ, RZ, c[0x0][0x198] ;  /* 0x00006600ffa87624 */ /* 0x000fe200078e00ff */
[C---:B------:R-:W-:Y:S01]  /*86b0*/  @!P1 LEA R144, P2, R3.reuse, c[0x0][0x168], 0x1 ;  /* 0x00005a0003909a11 */ /* 0x040fe200078408ff */
[----:B------:R-:W-:Y:S02]  /*86c0*/  @!P1 IMAD R0, R0, 0x30, RZ ;  /* 0x0000003000009824 */ /* 0x000fe400078e02ff */
[----:B------:R-:W-:Y:S01]  /*86d0*/  @!PT LDS RZ, [RZ] ;  /* 0x00000000fffff984 */ /* 0x000fe20000000800 */
[----:B------:R-:W-:Y:S01]  /*86e0*/  @!PT LDS RZ, [RZ] ;  /* 0x00000000fffff984 */ /* 0x000fe20000000800 */
[----:B------:R-:W-:Y:S01]  /*86f0*/  @!PT LDS RZ, [RZ] ;  /* 0x00000000fffff984 */ /* 0x000fe20000000800 */
[----:B------:R1:W-:Y:S01]  /*8700*/  @!P1 LDGSTS.E.BYPASS.LTC128B.128 [R169+0x4000], [R146.64] ;  /* 0x0400000092a99fae */ /* 0x0003e2000b901d50 */
[----:B------:R-:W-:Y:S01]  /*8710*/  SHF.L.U64.HI R168, R168, R176, c[0x0][0x19c] ;  /* 0x00006700a8a87619 */ /* 0x000fe200000102b0 */
[----:B------:R-:W-:Y:S02]  /*8720*/  @!P1 IMAD.IADD R0, R0, 0x1, R143 ;  /* 0x0000000100009824 */ /* 0x000fe400078e028f */
[----:B------:R1:W-:Y:S01]  /*8730*/  @P1 STS.128 [R169+0x4800], RZ ;  /* 0x004800ffa9001388 */ /* 0x0003e20000000c00 */
[----:B------:R-:W-:Y:S02]  /*8740*/  @!P1 IADD3.X R2, R168, R141, RZ, P0, !PT ;  /* 0x0000008da8029210 */ /* 0x000fe400007fe4ff */
[C---:B------:R-:W-:Y:S02]  /*8750*/  @!P1 LEA R138, P0, R136.reuse, c[0x0][0x168], 0x1 ;  /* 0x00005a00888a9a11 */ /* 0x040fe400078008ff */
[----:B------:R-:W-:Y:S02]  /*8760*/  @!P1 LEA.HI.X R145, R3, c[0x0][0x16c], R2, 0x1, P2 ;  /* 0x00005b0003919a11 */ /* 0x000fe400010f0c02 */
[----:B------:R-:W-:Y:S02]  /*8770*/  @!P1 LEA.HI.X R139, R136, c[0x0][0x16c], R139, 0x1, P0 ;  /* 0x00005b00888b9a11 */ /* 0x000fe400000f0c8b */
[C---:B------:R-:W-:Y:S01]  /*8780*/  @!P1 LEA R2, P0, R142.reuse, c[0x0][0x168], 0x1 ;  /* 0x00005a008e029a11 */ /* 0x040fe200078008ff */
[----:B------:R-:W-:Y:S01]  /*8790*/  @!PT LDS RZ, [RZ] ;  /* 0x00000000fffff984 */ /* 0x000fe20000000800 */
[----:B------:R-:W-:Y:S01]  /*87a0*/  @!PT LDS RZ, [RZ] ;  /* 0x00000000fffff984 */ /* 0x000fe20000000800 */
[----:B------:R-:W-:Y:S01]  /*87b0*/  @!PT LDS RZ, [RZ] ;  /* 0x00000000fffff984 */ /* 0x000fe20000000800 */
[----:B------:R1:W-:Y:S03]  /*87c0*/  @!P1 LDGSTS.E.BYPASS.LTC128B.128 [R169+0x4800], [R144.64] ;  /* 0x0480000090a99fae */ /* 0x0003e6000b901d50 */
        /* <DEDUP_REMOVED lines=13> */
.L_x_1333:
[----:B-1----:R-:W2:Y:S01]  /*88a0*/  LDL R4, [R1+0x74] ;  /* 0x0000740001047983 */ /* 0x002ea20000100800 */
[----:B------:R-:W-:Y:S04]  /*88b0*/  DEPBAR.LE SB0, 0x0 ;  /* 0x000080000000791a */ /* 0x000fe80000000000 */
[----:B------:R-:W-:Y:S01]  /*88c0*/  IMAD.MOV.U32 R6, RZ, RZ, c[0x0][0x1a0] ;  /* 0x00006800ff067624 */ /* 0x000fe200078e00ff */
[----:B------:R-:W3:Y:S06]  /*88d0*/  LDL.64 R8, [R1+0x50] ;  /* 0x0000500001087983 */ /* 0x000eec0000100a00 */
[----:B------:R-:W4:Y:S06]  /*88e0*/  LDL R7, [R1+0x38] ;  /* 0x0000380001077983 */ /* 0x000f2c0000100800 */
[----:B------:R-:W4:Y:S06]  /*88f0*/  LDL R138, [R1+0x44] ;  /* 0x00004400018a7983 */ /* 0x000f2c0000100800 */
[----:B------:R-:W4:Y:S06]  /*8900*/  LDL R5, [R1+0x70] ;  /* 0x0000700001057983 */ /* 0x000f2c0000100800 */
[----:B------:R-:W-:Y:S01]  /*8910*/  BAR.SYNC.DEFER_BLOCKING 0x0 ;  /* 0x0000000000007b1d */ /* 0x000fe20000010000 */
[----:B--2---:R-:W-:Y:S01]  /*8920*/  SHF.R.S32.HI R0, RZ, 0x1f, R4 ;  /* 0x0000001fff007819 */ /* 0x004fe20000011404 */
[----:B------:R-:W-:Y:S04]  /*8930*/  IMAD.WIDE.U32 R2, R4, c[0x0][0x1a0], RZ ;  /* 0x0000680004027a25 */ /* 0x000fe800078e00ff */
[----:B------:R-:W-:Y:S01]  /*8940*/  IMAD R0, R0, c[0x0][0x1a0], RZ ;  /* 0x0000680000007a24 */ /* 0x000fe200078e02ff */
[----:B---3--:R-:W-:Y:S01]  /*8950*/  LEA R170, P2, R2, R8, 0x6 ;  /* 0x0000000802aa7211 */ /* 0x008fe200078430ff */
[----:B------:R-:W-:Y:S02]  /*8960*/  IMAD.MOV.U32 R8, RZ, RZ, c[0x0][0x1a0] ;  /* 0x00006800ff087624 */ /* 0x000fe400078e00ff */
[----:B------:R-:W-:Y:S01]  /*8970*/  IMAD R0, R4, c[0x0][0x1a4], R0 ;  /* 0x0000690004007a24 */ /* 0x000fe200078e0200 */
[----:B------:R-:W-:Y:S01]  /*8980*/  @!P1 LEA R186, P4, R170, c[0x0][0x170], 0x1 ;  /* 0x00005c00aaba9a11 */ /* 0x000fe200078808ff */
[----:B------:R-:W-:Y:S02]  /*8990*/  IMAD.MOV.U32 R9, RZ, RZ, c[0x0][0x1a4] ;  /* 0x00006900ff097624 */ /* 0x000fe400078e00ff */
[----:B------:R-:W-:Y:S01]  /*89a0*/  IMAD.IADD R0, R3, 0x1, R0 ;  /* 0x0000000103007824 */ /* 0x000fe200078e0200 */
[-C--:B------:R-:W-:Y:S04]  /*89b0*/  @!P1 LEA R3, P0, R8, R170.reuse, 0x4 ;  /* 0x000000aa08039211 */ /* 0x080fe800078020ff */
[----:B----4-:R-:W-:Y:S01]  /*89c0*/  LEA.HI.X R171, R2, R7, R0, 0x6, P2 ;  /* 0x0000000702ab7211 */ /* 0x010fe200010f3400 */
[----:B------:R-:W-:Y:S01]  /*89d0*/  @P1 STS.128 [R138+0x6000], RZ ;  /* 0x006000ff8a001388 */ /* 0x000fe20000000c00 */
[C---:B------:R-:W-:Y:S01]  /*89e0*/  @!P1 LEA R182, P3, R3.reuse, c[0x0][0x170], 0x1 ;  /* 0x00005c0003b69a11 */ /* 0x040fe200078608ff */
[----:B------:R-:W-:Y:S01]  /*89f0*/  IMAD.MOV.U32 R7, RZ, RZ, c[0x0][0x1a4] ;  /* 0x00006900ff077624 */ /* 0x000fe200078e00ff */
[----:B------:R-:W-:Y:S02]  /*8a00*/  @!P1 LEA.HI.X R187, R170, c[0x0][0x174], R171, 0x1, P4 ;  /* 0x00005d00aabb9a11 */ /* 0x000fe400020f0cab */
[-C--:B------:R-:W-:Y:S02]  /*8a10*/  @!P1 LEA.HI.X R0, R8, R171.reuse, R9, 0x4, P0 ;  /* 0x000000ab08009211 */ /* 0x080fe400000f2409 */
[----:B------:R-:W-:Y:S01]  /*8a20*/  @!P1 LEA R132, P2, R6, R170, 0x5 ;  /* 0x000000aa06849211 */ /* 0x000fe200078428ff */
[----:B------:R-:W-:Y:S01]  /*8a30*/  @!PT LDS RZ, [RZ] ;  /* 0x00000000fffff984 */ /* 0x000fe20000000800 */
[----:B------:R-:W-:Y:S01]  /*8a40*/  @!PT LDS RZ, [RZ] ;  /* 0x00000000fffff984 */ /* 0x000fe20000000800 */
[----:B------:R-:W-:Y:S01]  /*8a50*/  @!PT LDS RZ, [RZ] ;  /* 0x00000000fffff984 */ /* 0x000fe20000000800 */
[----:B------:R1:W-:Y:S01]  /*8a60*/  @!P1 LDGSTS.E.BYPASS.LTC128B.128 [R138+0x6000], [R186.64] ;  /* 0x06000000ba8a9fae */ /* 0x0003e2000b901d50 */
[----:B------:R-:W-:Y:S02]  /*8a70*/  @!P1 LEA.HI.X R183, R3, c[0x0][0x174], R0, 0x1, P3 ;  /* 0x00005d0003b79a11 */ /* 0x000fe400018f0c00 */
[----:B------:R-:W-:Y:S02]  /*8a80*/  @!P1 LEA R178, P0, R132, c[0x0][0x170], 0x1 ;  /* 0x00005c0084b29a11 */ /* 0x000fe400078008ff */
[C---:B------:R-:W-:Y:S01]  /*8a90*/  @!P1 LEA.HI.X R2, R6.reuse, R171, R7, 0x5, P2 ;  /* 0x000000ab06029211 */ /* 0x040fe200010f2c07 */
[----:B------:R-:W-:Y:S01]  /*8aa0*/  @P1 STS.128 [R138+0x6800], RZ ;  /* 0x006800ff8a001388 */ /* 0x000fe20000000c00 */
[----:B------:R-:W-:Y:S02]  /*8ab0*/  @!P1 IMAD.WIDE.U32 R170, R6, 0x30, R170 ;  /* 0x0000003006aa9825 */ /* 0x000fe400078e00aa */
[----:B------:R-:W-:Y:S02]  /*8ac0*/  @!P1 LEA.HI.X R179, R132, c[0x0][0x174], R2, 0x1, P0 ;  /* 0x00005d0084b39a11 */ /* 0x000fe400000f0c02 */
[----:B------:R-:W-:Y:S01]  /*8ad0*/  @!P1 IMAD.IADD R0, R5, 0x1, R171 ;  /* 0x0000000105009824 */ /* 0x000fe200078e02ab */
[----:B------:R-:W-:Y:S01]  /*8ae0*/  @!PT LDS RZ, [RZ] ;  /* 0x00000000fffff984 */ /* 0x000fe20000000800 */
[----:B------:R-:W-:Y:S01]  /*8af0*/  @!PT LDS RZ, [RZ] ;  /* 0x00000000fffff984 */ /* 0x000fe20000000800 */
[----:B------:R-:W-:Y:S01]  /*8b00*/  @!PT LDS RZ, [RZ] ;  /* 0x00000000fffff984 */ /* 0x000fe20000000800 */
[----:B------:R2:W-:Y:S01]  /*8b10*/  @!P1 LDGSTS.E.BYPASS.LTC128B.128 [R138+0x6800], [R182.64] ;  /* 0x06800000b68a9fae */ /* 0x0005e2000b901d50 */
[C---:B------:R-:W-:Y:S01]  /*8b20*/  @!P1 LEA R2, P0, R170.reuse, c[0x0][0x170], 0x1 ;  /* 0x00005c00aa029a11 */ /* 0x040fe200078008ff */
[----:B------:R-:W-:Y:S03]  /*8b30*/  IMAD.MOV.U32 R132, RZ, RZ, R4 ;  /* 0x000000ffff847224 */ /* 0x000fe600078e0004 */
[----:B------:R-:W-:Y:S01]  /*8b40*/  @!P1 LEA.HI.X R3, R170, c[0x0][0x174], R0, 0x1, P0 ;  /* 0x00005d00aa039a11 */ /* 0x000fe200000f0c00 */
        /* <DEDUP_REMOVED lines=11> */
[----:B-----5:R-:W1:Y:S06]  /*8c00*/  LDSM.16.M88.4 R144, [R201+0x4000] ;  /* 0x00400000c990783b */ /* 0x020e6c0000000200 */
[----:B------:R-:W2:Y:S06]  /*8c10*/  LDSM.16.M88.4 R148, [R202+0x2000] ;  /* 0x00200000ca94783b */ /* 0x000eac0000000200 */
[----:B------:R-:W3:Y:S06]  /*8c20*/  LDSM.16.M88.4 R152, [R201+0x4800] ;  /* 0x00480000c998783b */ /* 0x000eec0000000200 */
[----:B------:R-:W0:Y:S06]  /*8c30*/  LDGDEPBAR ;  /* 0x00000000000079af */ /* 0x000e2c0000000000 */
[----:B------:R-:W4:Y:S06]  /*8c40*/  LDSM.16.M88.4 R156, [R201+0x5000] ;  /* 0x00500000c99c783b */ /* 0x000f2c0000000200 */
[----:B------:R-:W4:Y:S06]  /*8c50*/  LDSM.16.M88.4 R160, [R201+0x5800] ;  /* 0x00580000c9a0783b */ /* 0x000f2c0000000200 */
[----:B------:R-:W-:Y:S01]  /*8c60*/  LDSM.16.M88.4 R164, [R200] ;  /* 0x00000000c8a4783b */ /* 0x000fe20000000200 */
[-C--:B-1----:R-:W-:Y:S05]  /*8c70*/  HMMA.16816.F32 R4, R140, R144.reuse, RZ ;  /* 0x000000908c04723c */ /* 0x082fea00000018ff */
[----:B------:R-:W1:Y:S03]  /*8c80*/  LDSM.16.M88.4 R168, [R195+0x4000] ;  /* 0x00400000c3a8783b */ /* 0x000e660000000200 */
[C---:B--2---:R-:W-:Y:S03]  /*8c90*/  HMMA.16816.F32 R8, R148.reuse, R144, RZ ;  /* 0x000000909408723c */ /* 0x044fe600000018ff */
[----:B------:R-:W2:Y:S06]  /*8ca0*/  LDSM.16.M88.4 R172, [R200+0x2000] ;  /* 0x00200000c8ac783b */ /* 0x000eac0000000200 */
[----:B---3--:R-:W3:Y:S01]  /*8cb0*/  LDSM.16.M88.4 R176, [R195+0x4800] ;  /* 0x00480000c3b0783b */ /* 0x008ee20000000200 */
[-C--:B------:R-:W-:Y:S05]  /*8cc0*/  HMMA.16816.F32 R12, R148, R146.reuse, RZ ;  /* 0x00000092940c723c */ /* 0x080fea00000018ff */
[----:B------:R-:W1:Y:S03]  /*8cd0*/  LDSM.16.M88.4 R180, [R195+0x5000] ;  /* 0x00500000c3b4783b */ /* 0x000e660000000200 */
[C---:B------:R-:W-:Y:S03]  /*8ce0*/  HMMA.16816.F32 R16, R140.reuse, R146, RZ ;  /* 0x000000928c10723c */ /* 0x040fe600000018ff */
[----:B------:R-:W1:Y:S05]  /*8cf0*/  LDSM.16.M88.4 R184, [R195+0x5800] ;  /* 0x00580000c3b8783b */ /* 0x000e6a0000000200 */
[-C--:B------:R-:W-:Y:S01]  /*8d00*/  HMMA.16816.F32 R20, R140, R152.reuse, RZ ;  /* 0x000000988c14723c */ /* 0x080fe200000018ff */
[----:B------:R-:W-:Y:S07]  /*8d10*/  LDSM.16.M88.4 R144, [R198] ;  /* 0x00000000c690783b */ /* 0x000fee0000000200 */
[C---:B------:R-:W-:Y:S08]  /*8d20*/  HMMA.16816.F32 R24, R148.reuse, R152, RZ ;  /* 0x000000989418723c */ /* 0x040ff000000018ff */
[-C--:B------:R-:W-:Y:S08]  /*8d30*/  HMMA.16816.F32 R28, R148, R154.reuse, RZ ;  /* 0x0000009a941c723c */ /* 0x080ff000000018ff */
[C---:B------:R-:W-:Y:S01]  /*8d40*/  HMMA.16816.F32 R32, R140.reuse, R154, RZ ;  /* 0x0000009a8c20723c */ /* 0x040fe200000018ff */
[----:B------:R-:W-:Y:S07]  /*8d50*/  LDSM.16.M88.4 R152, [R191] ;  /* 0x00000000bf98783b */ /* 0x000fee0000000200 */
[-C--:B----4-:R-:W-:Y:S08]  /*8d60*/  HMMA.16816.F32 R36, R140, R156.reuse, RZ ;  /* 0x0000009c8c24723c */ /* 0x090ff000000018ff */
[C---:B------:R-:W-:Y:S08]  /*8d70*/  HMMA.16816.F32 R40, R148.reuse, R156, RZ ;  /* 0x0000009c9428723c */ /* 0x040ff000000018ff */
[-C--:B------:R-:W-:Y:S08]  /*8d80*/  HMMA.16816.F32 R44, R148, R158.reuse, RZ ;  /* 0x0000009e942c723c */ /* 0x080ff000000018ff */
[C---:B------:R-:W-:Y:S01]  /*8d90*/  HMMA.16816.F32 R48, R140.reuse, R158, RZ ;  /* 0x0000009e8c30723c */ /* 0x040fe200000018ff */
[----:B------:R-:W-:Y:S07]  /*8da0*/  LDSM.16.M88.4 R156, [R190] ;  /* 0x00000000be9c783b */ /* 0x000fee0000000200 */
[-C--:B------:R-:W-:Y:S08]  /*8db0*/  HMMA.16816.F32 R52, R140, R160.reuse, RZ ;  /* 0x000000a08c34723c */ /* 0x080ff000000018ff */
[C---:B------:R-:W-:Y:S08]  /*8dc0*/  HMMA.16816.F32 R56, R148.reuse, R160, RZ ;  /* 0x000000a09438723c */ /* 0x040ff000000018ff */
[-C--:B------:R-:W-:Y:S01]  /*8dd0*/  HMMA.16816.F32 R60, R148, R162.reuse, RZ ;  /* 0x000000a2943c723c */ /* 0x080fe200000018ff */
[----:B------:R-:W-:Y:S07]  /*8de0*/  LDSM.16.M88.4 R148, [R199+0x2000] ;  /* 0x00200000c794783b */ /* 0x000fee0000000200 */
[----:B------:R-:W-:Y:S01]  /*8df0*/  HMMA.16816.F32 R64, R140, R162, RZ ;  /* 0x000000a28c40723c */ /* 0x000fe200000018ff */
[----:B------:R-:W4:Y:S06]  /*8e00*/  LDSM.16.M88.4 R140, [R199] ;  /* 0x00000000c78c783b */ /* 0x000f2c0000000200 */
[----:B------:R-:W4:Y:S01]  /*8e10*/  LDSM.16.M88.4 R160, [R189] ;  /* 0x00000000bda0783b */ /* 0x000f220000000200 */
[-C--:B-1----:R-:W-:Y:S08]  /*8e20*/  HMMA.16816.F32 R4, R164, R168.reuse, R4 ;  /* 0x000000a8a404723c */ /* 0x082ff00000001804 */
[C---:B--2---:R-:W-:Y:S08]  /*8e30*/  HMMA.16816.F32 R8, R172.reuse, R168, R8 ;  /* 0x000000a8ac08723c */ /* 0x044ff00000001808 */
[-C--:B------:R-:W-:Y:S08]  /*8e40*/  HMMA.16816.F32 R12, R172, R170.reuse, R12 ;  /* 0x000000aaac0c723c */ /* 0x080ff0000000180c */
[C---:B------:R-:W-:Y:S07]  /*8e50*/  HMMA.16816.F32 R16, R164.reuse, R170, R16 ;  /* 0x000000aaa410723c */ /* 0x040fee0000001810 */
[----:B------:R-:W-:Y:S01]  /*8e60*/  IMAD.MOV.U32 R170, RZ, RZ, R136 ;  /* 0x000000ffffaa7224 */ /* 0x000fe200078e0088 */
[-C--:B---3--:R-:W-:Y:S04]  /*8e70*/  HMMA.16816.F32 R20, R164, R176.reuse, R20 ;  /* 0x000000b0a414723c */ /* 0x088fe80000001814 */
[----:B------:R-:W-:Y:S04]  /*8e80*/  IMAD.MOV.U32 R171, RZ, RZ, R139 ;  /* 0x000000ffffab7224 */ /* 0x000fe800078e008b */
        /* <DEDUP_REMOVED lines=8> */
[C---:B------:R-:W-:Y:S07]  /*8f10*/  HMMA.16816.F32 R56, R172.reuse, R184, R56 ;  /* 0x000000b8ac38723c */ /* 0x040fee0000001838 */
[----:B------:R-:W-:Y:S01]  /*8f20*/  IMAD.MOV.U32 R185, RZ, RZ, R132 ;  /* 0x000000ffffb97224 */ /* 0x000fe200078e0084 */
[-C--:B------:R-:W-:Y:S04]  /*8f30*/  HMMA.16816.F32 R60, R172, R186.reuse, R60 ;  /* 0x000000baac3c723c */ /* 0x080fe8000000183c */
[----:B------:R-:W-:Y:S04]  /*8f40*/  ISETP.GE.AND P0, PT, R185, 0x1, PT ;  /* 0x00000001b900780c */ /* 0x000fe80003f06270 */
[----:B------:R-:W-:Y:S01]  /*8f50*/  HMMA.16816.F32 R64, R164, R186, R64 ;  /* 0x000000baa440723c */ /* 0x000fe20000001840 */
[----:B------:R-:W-:Y:S07]  /*8f60*/  LDSM.16.M88.4 R164, [R188+0x1000] ;  /* 0x00100000bca4783b */ /* 0x000fee0000000200 */
[-C--:B----4-:R-:W-:Y:S08]  /*8f70*/  HMMA.16816.F32 R4, R140, R144.reuse, R4 ;  /* 0x000000908c04723c */ /* 0x090ff00000001804 */
[C---:B------:R-:W-:Y:S08]  /*8f80*/  HMMA.16816.F32 R8, R148.reuse, R144, R8 ;  /* 0x000000909408723c */ /* 0x040ff00000001808 */
[-C--:B------:R-:W-:Y:S08]  /*8f90*/  HMMA.16816.F32 R12, R148, R146.reuse, R12 ;  /* 0x00000092940c723c */ /* 0x080ff0000000180c */
[C---:B------:R-:W-:Y:S01]  /*8fa0*/  HMMA.16816.F32 R16, R140.reuse, R146, R16 ;  /* 0x000000928c10723c */ /* 0x040fe20000001810 */
[----:B------:R-:W-:Y:S07]  /*8fb0*/  LDSM.16.M88.4 R144, [R197] ;  /* 0x00000000c590783b */ /* 0x000fee0000000200 */
[-C--:B------:R-:W-:Y:S08]  /*8fc0*/  HMMA.16816.F32 R20, R140, R152.reuse, R20 ;  /* 0x000000988c14723c */ /* 0x080ff00000001814 */
        /* <DEDUP_REMOVED lines=9> */
[-C--:B------:R-:W-:Y:S08]  /*9060*/  HMMA.16816.F32 R52, R140, R160.reuse, R52 ;  /* 0x000000a08c34723c */ /* 0x080ff00000001834 */
[C---:B------:R-:W-:Y:S08]  /*9070*/  HMMA.16816.F32 R56, R148.reuse, R160, R56 ;  /* 0x000000a09438723c */ /* 0x040ff00000001838 */
[-C--:B------:R-:W-:Y:S01]  /*9080*/  HMMA.16816.F32 R60, R148, R162.reuse, R60 ;  /* 0x000000a2943c723c */ /* 0x080fe2000000183c */
[----:B------:R-:W3:Y:S07]  /*9090*/  LDSM.16.M88.4 R148, [R188+0x800] ;  /* 0x00080000bc94783b */ /* 0x000eee0000000200 */
[----:B------:R-:W-:Y:S01]  /*90a0*/  HMMA.16816.F32 R64, R140, R162, R64 ;  /* 0x000000a28c40723c */ /* 0x000fe20000001840 */
[----:B------:R-:W4:Y:S01]  /*90b0*/  LDSM.16.M88.4 R140, [R188+0x1800] ;  /* 0x00180000bc8c783b */ /* 0x000f220000000200 */
[----:B------:R-:W-:Y:S05]  /*90c0*/  DEPBAR.LE SB0, 0x0 ;  /* 0x000080000000791a */ /* 0x000fea0000000000 */
[----:B------:R-:W-:Y:S01]  /*90d0*/  BAR.SYNC.DEFER_BLOCKING 0x0 ;  /* 0x0000000000007b1d */ /* 0x000fe20000010000 */
[-C--:B-1----:R-:W-:Y:S08]  /*90e0*/  HMMA.16816.F32 R4, R144, R152.reuse, R4 ;  /* 0x000000989004723c */ /* 0x082ff00000001804 */
[C---:B--2---:R-:W-:Y:S08]  /*90f0*/  HMMA.16816.F32 R8, R156.reuse, R152, R8 ;  /* 0x000000989c08723c */ /* 0x044ff00000001808 */
        /* <DEDUP_REMOVED lines=15> */
.L_x_1334:
[----:B------:R-:W-:Y:S01]  /*91f0*/  FMNMX.FTZ R132, R6, R134, !PT ;  /* 0x0000008606847209 */ /* 0x000fe20007810000 */
[----:B------:R-:W2:Y:S01]  /*9200*/  LDL.64 R154, [R1+0x90] ;  /* 0x00009000019a7983 */ /* 0x000ea20000100a00 */
[----:B------:R-:W-:Y:S01]  /*9210*/  IMAD.SHL.U32 R141, R185, 0x2, RZ ;  /* 0x00000002b98d7824 */ /* 0x000fe200078e00ff */
[----:B------:R-:W3:Y:S01]  /*9220*/  LDC.U8 R158, c[0x0][0x2d8] ;  /* 0x0000b600ff9e7b82 */ /* 0x000ee20000000000 */
[----:B-1----:R-:W-:Y:S02]  /*9230*/  FMNMX.FTZ R139, R7, R132, !PT ;  /* 0x00000084078b7209 */ /* 0x002fe40007810000 */
[----:B------:R-:W-:Y:S01]  /*9240*/  FMNMX.FTZ R132, R8, R133, !PT ;  /* 0x0000008508847209 */ /* 0x000fe20007810000 */
[----:B------:R-:W4:Y:S03]  /*9250*/  LDL.64 R150, [R1+0x80] ;  /* 0x0000800001967983 */ /* 0x000f260000100a00 */
[----:B------:R-:W-:Y:S03]  /*9260*/  FMNMX.FTZ R143, R9, R132, !PT ;  /* 0x00000084098f7209 */ /* 0x000fe60007810000 */
[----:B------:R-:W2:Y:S01]  /*9270*/  LDL.LU R163, [R1+0x78] ;  /* 0x0000780001a37983 */ /* 0x000ea20000300800 */
[----:B------:R-:W-:Y:S03]  /*9280*/  FMNMX.FTZ R132, R12, R143, !PT ;  /* 0x0000008f0c847209 */ /* 0x000fe60007810000 */
[----:B------:R-:W-:Y:S01]  /*9290*/  STL [R1+0xe4], R225 ;  /* 0x0000e4e101007387 */ /* 0x000fe20000100800 */
        /* <DEDUP_REMOVED lines=9> */
[----:B------:R-:W-:Y:S04]  /*9330*/  STL [R1+0xd0], R195 ;  /* 0x0000d0c301007387 */ /* 0x000fe80000100800 */
[----:B------:R1:W-:Y:S06]  /*9340*/  STL.64 [R1+0xc8], R198 ;  /* 0x0000c8c601007387 */ /* 0x0003ec0000100a00 */
[----:B-1----:R-:W3:Y:S06]  /*9350*/  LDL.64 R198, [R1+0x88] ;  /* 0x0000880001c67983 */ /* 0x002eec0000100a00 */
[----:B------:R1:W-:Y:S06]  /*9360*/  STL.64 [R1+0xc0], R190 ;  /* 0x0000c0be01007387 */ /* 0x0003ec0000100a00 */
[----:B-1----:R-:W3:Y:S06]  /*9370*/  LDL.64 R190, [R1+0xa0] ;  /* 0x0000a00001be7983 */ /* 0x002eec0000100a00 */
[----:B------:R1:W-:Y:S06]  /*9380*/  STL.64 [R1+0xb8], R188 ;  /* 0x0000b8bc01007387 */ /* 0x0003ec0000100a00 */
[----:B-1----:R-:W4:Y:S01]  /*9390*/  LDL.64 R188, [R1+0x98] ;  /* 0x0000980001bc7983 */ /* 0x002f220000100a00 */
[----:B--2---:R-:W-:Y:S04]  /*93a0*/  LOP3.LUT R163, R163, 0xffffffef, RZ, 0xc0, !PT ;  /* 0xffffffefa3a37812 */ /* 0x004fe800078ec0ff */
[----:B------:R-:W-:Y:S05]  /*93b0*/  @P1 LOP3.LUT R163, R163, 0x10, RZ, 0xfc, !PT ;  /* 0x00000010a3a31812 */ /* 0x000fea00078efcff */
[----:B------:R-:W-:Y:S01]  /*93c0*/  STL [R1+0x78], R163 ;  /* 0x000078a301007387 */ /* 0x000fe20000100800 */
[----:B---3--:R-:W-:Y:S02]  /*93d0*/  LOP3.LUT R148, R191, UR19, R141, 0x96, !PT ;  /* 0x00000013bf947c12 */ /* 0x008fe4000f8e968d */
[--C-:B------:R-:W-:Y:S02]  /*93e0*/  LOP3.LUT R156, R155, UR12, R190.reuse, 0x96, !PT ;  /* 0x0000000c9b9c7c12 */ /* 0x100fe4000f8e96be */
[----:B----4-:R-:W-:Y:S01]  /*93f0*/  LOP3.LUT R152, R151, UR12, R190, 0x96, !PT ;  /* 0x0000000c97987c12 */ /* 0x010fe2000f8e96be */
[----:B------:R-:W-:Y:S04]  /*9400*/  IMAD.WIDE.U32 R148, R148, -0x326172a9, RZ ;  /* 0xcd9e8d5794947825 */ /* 0x000fe800078e00ff */
[----:B------:R-:W-:Y:S04]  /*9410*/  IMAD.WIDE.U32 R152, R152, -0x326172a9, RZ ;  /* 0xcd9e8d5798987825 */ /* 0x000fe800078e00ff */
[----:B------:R-:W-:Y:S05]  /*9420*/  IMAD.WIDE.U32 R156, R156, -0x326172a9, RZ ;  /* 0xcd9e8d579c9c7825 */ /* 0x000fea00078e00ff */
[----:B------:R-:W-:Y:S05]  /*9430*/  LOP3.LUT R172, R157, UR11, R148, 0x96, !PT ;  /* 0x0000000b9dac7c12 */ /* 0x000fea000f8e9694 */
[----:B------:R-:W-:Y:S01]  /*9440*/  IMAD.WIDE.U32 R172, R172, -0x2daee0ad, RZ ;  /* 0xd2511f53acac7825 */ /* 0x000fe200078e00ff */
[----:B------:R-:W-:Y:S05]  /*9450*/  LOP3.LUT R0, R149, UR13, R188, 0x96, !PT ;  /* 0x0000000d95007c12 */ /* 0x000fea000f8e96bc */
[----:B------:R-:W-:Y:S01]  /*9460*/  IMAD.WIDE.U32 R178, R0, -0x2daee0ad, RZ ;  /* 0xd2511f5300b27825 */ /* 0x000fe200078e00ff */
[----:B------:R-:W-:Y:S04]  /*9470*/  FMNMX.FTZ R0, R4, R137, !PT ;  /* 0x0000008904007209 */ /* 0x000fe80007810000 */
[----:B------:R-:W-:Y:S02]  /*9480*/  LOP3.LUT R2, R179, UR10, R154, 0x96, !PT ;  /* 0x0000000ab3027c12 */ /* 0x000fe4000f8e969a */
[----:B------:R-:W-:Y:S02]  /*9490*/  FMNMX.FTZ R3, R5, R0, !PT ;  /* 0x0000000005037209 */ /* 0x000fe40007810000 */
[----:B------:R-:W-:Y:S01]  /*94a0*/  FMNMX.FTZ R0, R18, R139, !PT ;  /* 0x0000008b12007209 */ /* 0x000fe20007810000 */
[----:B------:R-:W-:Y:S01]  /*94b0*/  IMAD.WIDE.U32 R164, R2, -0x326172a9, RZ ;  /* 0xcd9e8d5702a47825 */ /* 0x000fe200078e00ff */
        /* <DEDUP_REMOVED lines=48> */
[----:B------:R-:W-:Y:S01]  /*97c0*/  LOP3.LUT R166, R165, UR9, R156, 0x96, !PT ;  /* 0x00000009a5a67c12 */ /* 0x000fe2000f8e969c */
[----:B------:R-:W2:Y:S01]  /*97d0*/  SHFL.BFLY PT, R145, R142, 0x2, 0x1f ;  /* 0x0c401f008e917f89 */ /* 0x000ea200000e0000 */
[----:B------:R-:W-:Y:S02]  /*97e0*/  LOP3.LUT R164, R179, UR7, R164, 0x96, !PT ;  /* 0x00000007b3a47c12 */ /* 0x000fe4000f8e96a4 */
[----:B------:R-:W-:Y:S01]  /*97f0*/  FMNMX.FTZ R139, R57, R2, !PT ;  /* 0x00000002398b7209 */ /* 0x000fe20007810000 */
[----:B------:R-:W-:Y:S01]  /*9800*/  IMAD.WIDE.U32 R166, R166, -0x2daee0ad, RZ ;  /* 0xd2511f53a6a67825 */ /* 0x000fe200078e00ff */
[----:B------:R-:W-:Y:S02]  /*9810*/  FMNMX.FTZ R3, R59, R0, !PT ;  /* 0x000000003b037209 */ /* 0x000fe40007810000 */
[----:B------:R-:W-:Y:S01]  /*9820*/  FMNMX.FTZ R0, R60, R139, !PT ;  /* 0x0000008b3c007209 */ /* 0x000fe20007810000 */
[----:B------:R-:W-:Y:S01]  /*9830*/  IMAD.WIDE.U32 R164, R164, -0x2daee0ad, RZ ;  /* 0xd2511f53a4a47825 */ /* 0x000fe200078e00ff */
[----:B------:R-:W-:Y:S02]  /*9840*/  FMNMX.FTZ R138, R62, R3, !PT ;  /* 0x000000033e8a7209 */ /* 0x000fe40007810000 */
[----:B------:R-:W-:Y:S02]  /*9850*/  FMNMX.FTZ R140, R61, R0, !PT ;  /* 0x000000003d8c7209 */ /* 0x000fe40007810000 */
[----:B------:R-:W-:Y:S02]  /*9860*/  LOP3.LUT R172, R167, UR6, R172, 0x96, !PT ;  /* 0x00000006a7ac7c12 */ /* 0x000fe4000f8e96ac */
[----:B------:R-:W-:Y:S01]  /*9870*/  LOP3.LUT R166, R165, UR4, R166, 0x96, !PT ;  /* 0x00000004a5a67c12 */ /* 0x000fe2000f8e96a6 */
[----:B------:R-:W3:Y:S01]  /*9880*/  SHFL.BFLY PT, R143, R140, 0x2, 0x1f ;  /* 0x0c401f008c8f7f89 */ /* 0x000ee200000e0000 */
[----:B------:R-:W-:Y:S01]  /*9890*/  LOP3.LUT R3, R149, UR13, R198, 0x96, !PT ;  /* 0x0000000d95037c12 */ /* 0x000fe2000f8e96c6 */
[----:B------:R-:W-:Y:S01]  /*98a0*/  IMAD.WIDE.U32 R172, R172, -0x326172a9, RZ ;  /* 0xcd9e8d57acac7825 */ /* 0x000fe200078e00ff */
[----:B------:R-:W-:Y:S02]  /*98b0*/  FMNMX.FTZ R138, R63, R138, !PT ;  /* 0x0000008a3f8a7209 */ /* 0x000fe40007810000 */
[----:B-1----:R-:W-:Y:S01]  /*98c0*/  FMNMX.FTZ R136, R147, R136, !PT ;  /* 0x0000008893887209 */ /* 0x002fe20007810000 */
[----:B------:R-:W-:Y:S01]  /*98d0*/  IMAD.WIDE.U32 R166, R166, -0x326172a9, RZ ;  /* 0xcd9e8d57a6a67825 */ /* 0x000fe200078e00ff */
[----:B------:R-:W-:Y:S01]  /*98e0*/  LOP3.LUT R0, R153, UR11, R148, 0x96, !PT ;  /* 0x0000000b99007c12 */ /* 0x000fe2000f8e9694 */
[----:B------:R-:W1:Y:S01]  /*98f0*/  SHFL.BFLY PT, R139, R138, 0x2, 0x1f ;  /* 0x0c401f008a8b7f89 */ /* 0x000e6200000e0000 */
[----:B--2---:R-:W-:Y:S01]  /*9900*/  FMNMX.FTZ R145, R142, R145, !PT ;  /* 0x000000918e917209 */ /* 0x004fe20007810000 */
[----:B------:R-:W-:Y:S01]  /*9910*/  IMAD.WIDE.U32 R146, R3, -0x2daee0ad, RZ ;  /* 0xd2511f5303927825 */ /* 0x000fe200078e00ff */
[----:B------:R-:W-:Y:S02]  /*9920*/  LOP3.LUT R2, R167, UR15, R172, 0x96, !PT ;  /* 0x0000000fa7027c12 */ /* 0x000fe4000f8e96ac */
[----:B------:R-:W-:Y:S01]  /*9930*/  LOP3.LUT R178, R173, UR5, R178, 0x96, !PT ;  /* 0x00000005adb27c12 */ /* 0x000fe2000f8e96b2 */
[----:B------:R-:W-:Y:S01]  /*9940*/  IMAD.WIDE.U32 R168, R0, -0x2daee0ad, RZ ;  /* 0xd2511f5300a87825 */ /* 0x000fe200078e00ff */
[----:B------:R-:W-:Y:S01]  /*9950*/  SHF.R.U32.HI R132, RZ, 0x18, R2 ;  /* 0x00000018ff847819 */ /* 0x000fe20000011602 */
[----:B------:R-:W2:Y:S01]  /*9960*/  SHFL.BFLY PT, R3, R136, 0x1, 0x1f ;  /* 0x0c201f0088037f89 */ /* 0x000ea200000e0000 */
[----:B------:R-:W-:Y:S02]  /*9970*/  LOP3.LUT R144, R2, 0xff, RZ, 0xc0, !PT ;  /* 0x000000ff02907812 */ /* 0x000fe400078ec0ff */
[----:B------:R-:W-:Y:S02]  /*9980*/  ISETP.GE.U32.AND P2, PT, R158, R132, PT ;  /* 0x000000849e00720c */ /* 0x000fe40003f46070 */
[----:B------:R-:W-:Y:S02]  /*9990*/  LOP3.LUT R132, R147, UR10, R150, 0x96, !PT ;  /* 0x0000000a93847c12 */ /* 0x000fe4000f8e9696 */
[----:B------:R-:W-:Y:S02]  /*99a0*/  LOP3.LUT R0, R169, UR8, R146, 0x96, !PT ;  /* 0x00000008a9007c12 */ /* 0x000fe4000f8e9692 */
[----:B---3--:R-:W-:Y:S01]  /*99b0*/  FMNMX.FTZ R143, R140, R143, !PT ;  /* 0x0000008f8c8f7209 */ /* 0x008fe20007810000 */
[----:B------:R-:W-:Y:S01]  /*99c0*/  IMAD.WIDE.U32 R148, R132, -0x326172a9, RZ ;  /* 0xcd9e8d5784947825 */ /* 0x000fe200078e00ff */
[----:B------:R-:W-:Y:S01]  /*99d0*/  SHF.R.U32.HI R142, RZ, 0x10, R2 ;  /* 0x00000010ff8e7819 */ /* 0x000fe20000011602 */
[----:B------:R-:W3:Y:S01]  /*99e0*/  SHFL.BFLY PT, R132, R145, 0x1, 0x1f ;  /* 0x0c201f0091847f89 */ /* 0x000ee200000e0000 */
[----:B------:R-:W-:Y:S01]  /*99f0*/  LOP3.LUT R2, R2, 0xffff, RZ, 0xc0, !PT ;  /* 0x0000ffff02027812 */ /* 0x000fe200078ec0ff */
[----:B------:R-:W-:Y:S01]  /*9a00*/  IMAD.WIDE.U32 R180, R0, -0x326172a9, RZ ;  /* 0xcd9e8d5700b47825 */ /* 0x000fe200078e00ff */
[----:B------:R-:W-:Y:S02]  /*9a10*/  LOP3.LUT R140, R149, UR9, R152, 0x96, !PT ;  /* 0x00000009958c7c12 */ /* 0x000fe4000f8e9698 */
[----:B-1----:R-:W-:Y:S02]  /*9a20*/  FMNMX.FTZ R139, R138, R139, !PT ;  /* 0x0000008b8a8b7209 */ /* 0x002fe40007810000 */
[----:B------:R-:W-:Y:S01]  /*9a30*/  SHF.R.U32.HI R2, RZ, 0x8, R2 ;  /* 0x00000008ff027819 */ /* 0x000fe20000011602 */
[----:B------:R-:W-:Y:S01]  /*9a40*/  IMAD.WIDE.U32 R174, R140, -0x2daee0ad, RZ ;  /* 0xd2511f538cae7825 */ /* 0x000fe200078e00ff */
[----:B------:R-:W-:Y:S01]  /*9a50*/  LOP3.LUT R148, R181, UR7, R148, 0x96, !PT ;  /* 0x00000007b5947c12 */ /* 0x000fe2000f8e9694 */
[----:B------:R-:W1:Y:S01]  /*9a60*/  SHFL.BFLY PT, R0, R139, 0x1, 0x1f ;  /* 0x0c201f008b007f89 */ /* 0x000e6200000e0000 */
[----:B------:R-:W-:Y:S02]  /*9a70*/  LOP3.LUT R2, R2, 0xffff, RZ, 0xc0, !PT ;  /* 0x0000ffff02027812 */ /* 0x000fe400078ec0ff */
[----:B--2---:R-:W-:Y:S01]  /*9a80*/  FMNMX.FTZ R3, R136, R3, !PT ;  /* 0x0000000388037209 */ /* 0x004fe20007810000 */
[----:B------:R-:W-:Y:S01]  /*9a90*/  IMAD.WIDE.U32 R148, R148, -0x2daee0ad, RZ ;  /* 0xd2511f5394947825 */ /* 0x000fe200078e00ff */
[C---:B------:R-:W-:Y:S02]  /*9aa0*/  ISETP.GE.U32.AND P4, PT, R158.reuse, R2, PT ;  /* 0x000000029e00720c */ /* 0x040fe40003f86070 */
[----:B------:R-:W-:Y:S01]  /*9ab0*/  FSETP.NEU.FTZ.AND P0, PT, R3, -INF , PT ;  /* 0xff8000000300780b */ /* 0x000fe20003f1d000 */
[----:B------:R-:W2:Y:S01]  /*9ac0*/  SHFL.BFLY PT, R136, R143, 0x1, 0x1f ;  /* 0x0c201f008f887f89 */ /* 0x000ea200000e0000 */
[----:B------:R-:W-:Y:S02]  /*9ad0*/  ISETP.GE.U32.AND P5, PT, R158, R144, PT ;  /* 0x000000909e00720c */ /* 0x000fe40003fa6070 */
[----:B------:R-:W-:Y:S02]  /*9ae0*/  LOP3.LUT R174, R149, UR4, R174, 0x96, !PT ;  /* 0x0000000495ae7c12 */ /* 0x000fe4000f8e96ae */
[----:B------:R-:W-:Y:S02]  /*9af0*/  LOP3.LUT R142, R142, 0xff, RZ, 0xc0, !PT ;  /* 0x000000ff8e8e7812 */ /* 0x000fe400078ec0ff */
[----:B---3--:R-:W-:Y:S01]  /*9b00*/  FMNMX.FTZ R132, R145, R132, !PT ;  /* 0x0000008491847209 */ /* 0x008fe20007810000 */
[----:B------:R-:W-:Y:S01]  /*9b10*/  FMUL.FTZ R145, R3, c[0x0][0x23c] ;  /* 0x00008f0003917a20 */ /* 0x000fe20000410000 */
[----:B------:R-:W-:Y:S02]  /*9b20*/  ISETP.GE.U32.AND P3, PT, R158, R142, PT ;  /* 0x0000008e9e00720c */ /* 0x000fe40003f66070 */
[C---:B------:R-:W-:Y:S01]  /*9b30*/  FSETP.NEU.FTZ.AND P6, PT, R132.reuse, -INF , PT ;  /* 0xff8000008400780b */ /* 0x040fe20003fdd000 */
[C---:B------:R-:W-:Y:S01]  /*9b40*/  FMUL.FTZ R138, R132.reuse, c[0x0][0x23c] ;  /* 0x00008f00848a7a20 */ /* 0x040fe20000410000 */
[----:B------:R-:W-:Y:S01]  /*9b50*/  FSEL R145, R145, RZ, P0 ;  /* 0x000000ff91917208 */ /* 0x000fe20000000000 */
[----:B------:R-:W-:Y:S01]  /*9b60*/  FADD.FTZ R137, -R132, R137 ;  /* 0x0000008984897221 */ /* 0x000fe20000010100 */
[----:B------:R-:W-:Y:S01]  /*9b70*/  LOP3.LUT R168, R175, UR6, R168, 0x96, !PT ;  /* 0x00000006afa87c12 */ /* 0x000fe2000f8e96a8 */
[----:B------:R-:W-:Y:S01]  /*9b80*/  IMAD.WIDE.U32 R174, R174, -0x326172a9, RZ ;  /* 0xcd9e8d57aeae7825 */ /* 0x000fe200078e00ff */
[----:B-1----:R-:W-:Y:S02]  /*9b90*/  FMNMX.FTZ R0, R139, R0, !PT ;  /* 0x000000008b007209 */ /* 0x002fe40007810000 */
[----:B------:R-:W-:Y:S01]  /*9ba0*/  FSEL R138, R138, RZ, P6 ;  /* 0x000000ff8a8a7208 */ /* 0x000fe20003000000 */
[--C-:B------:R-:W-:Y:S02]  /*9bb0*/  FFMA.FTZ R186, R18, c[0x0][0x23c], -R145.reuse ;  /* 0x00008f0012ba7a23 */ /* 0x100fe40000010891 */
[--C-:B------:R-:W-:Y:S01]  /*9bc0*/  FFMA.FTZ R161, R6, c[0x0][0x23c], -R145.reuse ;  /* 0x00008f0006a17a23 */ /* 0x100fe20000010891 */
[----:B--2---:R-:W-:Y:S01]  /*9bd0*/  FMNMX.FTZ R2, R143, R136, !PT ;  /* 0x000000888f027209 */ /* 0x004fe20007810000 */
[--C-:B------:R-:W-:Y:S02]  /*9be0*/  FFMA.FTZ R201, R32, c[0x0][0x23c], -R138.reuse ;  /* 0x00008f0020c97a23 */ /* 0x100fe4000001088a */
[--C-:B------:R-:W-:Y:S01]  /*9bf0*/  FFMA.FTZ R225, R21, c[0x0][0x23c], -R138.reuse ;  /* 0x00008f0015e17a23 */ /* 0x100fe2000001088a */
[C---:B------:R-:W-:Y:S01]  /*9c00*/  FSETP.NEU.FTZ.AND P0, PT, R2.reuse, -INF , PT ;  /* 0xff8000000200780b */ /* 0x040fe20003f1d000 */
[----:B------:R-:W-:Y:S01]  /*9c10*/  FMUL.FTZ R139, R2, c[0x0][0x23c] ;  /* 0x00008f00028b7a20 */ /* 0x000fe20000410000 */
[----:B------:R-:W-:Y:S01]  /*9c20*/  MUFU.EX2 R161, R161 ;  /* 0x000000a100a17308 */ /* 0x000fe20000000800 */
[----:B------:R-:W-:Y:S02]  /*9c30*/  FFMA.FTZ R6, R23, c[0x0][0x23c], -R145 ;  /* 0x00008f0017067a23 */ /* 0x000fe40000010891 */
[----:B------:R-:W-:Y:S01]  /*9c40*/  FFMA.FTZ R23, R16, c[0x0][0x23c], -R138 ;  /* 0x00008f0010177a23 */ /* 0x000fe2000001088a */
[----:B------:R-:W-:Y:S01]  /*9c50*/  FSEL R139, R139, RZ, P0 ;  /* 0x000000ff8b8b7208 */ /* 0x000fe20000000000 */
[C---:B------:R-:W-:Y:S01]  /*9c60*/  FADD.FTZ R16, -R0.reuse, R135 ;  /* 0x0000008700107221 */ /* 0x040fe20000010100 */
[----:B------:R-:W-:Y:S01]  /*9c70*/  FSETP.NEU.FTZ.AND P0, PT, R0, -INF , PT ;  /* 0xff8000000000780b */ /* 0x000fe20003f1d000 */
[----:B------:R-:W-:Y:S02]  /*9c80*/  FADD.FTZ R136, -R3, R134 ;  /* 0x0000008603887221 */ /* 0x000fe40000010100 */
[----:B------:R-:W-:Y:S02]  /*9c90*/  FMUL.FTZ R134, R137, c[0x0][0x23c] ;  /* 0x00008f0089867a20 */ /* 0x000fe40000410000 */
[----:B------:R-:W-:Y:S02]  /*9ca0*/  FFMA.FTZ R137, R22, c[0x0][0x23c], -R145 ;  /* 0x00008f0016897a23 */ /* 0x000fe40000010891 */
[----:B------:R-:W-:Y:S02]  /*9cb0*/  FFMA.FTZ R22, R5, c[0x0][0x23c], -R138 ;  /* 0x00008f0005167a23 */ /* 0x000fe4000001088a */
[----:B------:R-:W-:Y:S01]  /*9cc0*/  FMUL.FTZ R5, R16, c[0x0][0x23c] ;  /* 0x00008f0010057a20 */ /* 0x000fe20000410000 */
[----:B------:R-:W-:Y:S01]  /*9cd0*/  MUFU.EX2 R134, R134 ;  /* 0x0000008600867308 */ /* 0x000fe20000000800 */
[----:B------:R-:W2:Y:S01]  /*9ce0*/  LDL.LU R16, [R1+0xb0] ;  /* 0x0000b00001107983 */ /* 0x000ea20000300800 */
        /* <DEDUP_REMOVED lines=12> */
[----:B------:R-:W-:Y:S02]  /*9db0*/  FFMA.FTZ R165, R19, c[0x0][0x23c], -R145 ;  /* 0x00008f0013a57a23 */ /* 0x000fe40000010891 */
[----:B------:R-:W-:Y:S02]  /*9dc0*/  FFMA.FTZ R19, R9, c[0x0][0x23c], -R139 ;  /* 0x00008f0009137a23 */ /* 0x000fe4000001088b */
[----:B------:R-:W-:Y:S02]  /*9dd0*/  FFMA.FTZ R179, R34, c[0x0][0x23c], -R145 ;  /* 0x00008f0022b37a23 */ /* 0x000fe40000010891 */
[----:B------:R-:W-:Y:S02]  /*9de0*/  IMAD.MOV.U32 R34, RZ, RZ, R154 ;  /* 0x000000ffff227224 */ /* 0x000fe400078e009a */
[----:B------:R-:W-:Y:S01]  /*9df0*/  FFMA.FTZ R154, R56, c[0x0][0x23c], -R139 ;  /* 0x00008f00389a7a23 */ /* 0x000fe2000001088b */
[----:B------:R-:W-:Y:S01]  /*9e00*/  MUFU.EX2 R60, R22 ;  /* 0x00000016003c7308 */ /* 0x000fe20000000800 */
[----:B------:R-:W-:Y:S02]  /*9e10*/  FFMA.FTZ R176, R38, c[0x0][0x23c], -R145 ;  /* 0x00008f0026b07a23 */ /* 0x000fe40000010891 */
[----:B------:R-:W-:Y:S02]  /*9e20*/  IMAD.MOV.U32 R38, RZ, RZ, R150 ;  /* 0x000000ffff267224 */ /* 0x000fe400078e0096 */
[--C-:B------:R-:W-:Y:S02]  /*9e30*/  FFMA.FTZ R150, R57, c[0x0][0x23c], -R139.reuse ;  /* 0x00008f0039967a23 */ /* 0x100fe4000001088b */
[--C-:B------:R-:W-:Y:S02]  /*9e40*/  FFMA.FTZ R159, R4, c[0x0][0x23c], -R138.reuse ;  /* 0x00008f00049f7a23 */ /* 0x100fe4000001088a */
[----:B------:R-:W-:Y:S01]  /*9e50*/  FFMA.FTZ R4, R40, c[0x0][0x23c], -R139 ;  /* 0x00008f0028047a23 */ /* 0x000fe2000001088b */
[----:B------:R-:W-:Y:S01]  /*9e60*/  MUFU.EX2 R187, R187 ;  /* 0x000000bb00bb7308 */ /* 0x000fe20000000800 */
[----:B------:R-:W-:Y:S02]  /*9e70*/  FFMA.FTZ R144, R50, c[0x0][0x23c], -R145 ;  /* 0x00008f0032907a23 */ /* 0x000fe40000010891 */
[----:B------:R-:W-:Y:S02]  /*9e80*/  FFMA.FTZ R50, R17, c[0x0][0x23c], -R138 ;  /* 0x00008f0011327a23 */ /* 0x000fe4000001088a */
[--C-:B------:R-:W-:Y:S02]  /*9e90*/  FFMA.FTZ R17, R25, c[0x0][0x23c], -R139.reuse ;  /* 0x00008f0019117a23 */ /* 0x100fe4000001088b */
[----:B------:R-:W-:Y:S02]  /*9ea0*/  FFMA.FTZ R139, R61, c[0x0][0x23c], -R139 ;  /* 0x00008f003d8b7a23 */ /* 0x000fe4000001088b */
[----:B------:R-:W3:Y:S01]  /*9eb0*/  LDL.LU R61, [R1+0x7c] ;  /* 0x00007c00013d7983 */ /* 0x000ee20000300800 */
[----:B------:R-:W-:Y:S01]  /*9ec0*/  FMUL.FTZ R136, R136, c[0x0][0x23c] ;  /* 0x00008f0088887a20 */ /* 0x000fe20000410000 */
[----:B------:R-:W-:Y:S01]  /*9ed0*/  MUFU.EX2 R159, R159 ;  /* 0x0000009f009f7308 */ /* 0x000fe20000000800 */
[----:B------:R-:W-:Y:S02]  /*9ee0*/  FFMA.FTZ R158, R7, c[0x0][0x23c], -R145 ;  /* 0x00008f00079e7a23 */ /* 0x000fe40000010891 */
[----:B------:R-:W-:Y:S02]  /*9ef0*/  FADD.FTZ R7, -R2, R133 ;  /* 0x0000008502077221 */ /* 0x000fe40000010100 */
[----:B------:R-:W-:Y:S02]  /*9f00*/  FFMA.FTZ R181, R35, c[0x0][0x23c], -R145 ;  /* 0x00008f0023b57a23 */ /* 0x000fe40000010891 */
[----:B------:R-:W-:Y:S02]  /*9f10*/  FMUL.FTZ R7, R7, c[0x0][0x23c] ;  /* 0x00008f0007077a20 */ /* 0x000fe40000410000 */
[----:B------:R-:W-:Y:S01]  /*9f20*/  IMAD.MOV.U32 R35, RZ, RZ, R155 ;  /* 0x000000ffff237224 */ /* 0x000fe200078e009b */
[----:B------:R1:W4:Y:S01]  /*9f30*/  MUFU.EX2 R18, R136 ;  /* 0x0000008800127308 */ /* 0x0003220000000800 */
[----:B------:R-:W-:Y:S04]  /*9f40*/  IMAD.WIDE.U32 R168, R168, -0x326172a9, RZ ;  /* 0xcd9e8d57a8a87825 */ /* 0x000fe800078e00ff */
[----:B------:R-:W-:Y:S01]  /*9f50*/  FFMA.FTZ R173, R39, c[0x0][0x23c], -R145 ;  /* 0x00008f0027ad7a23 */ /* 0x000fe20000010891 */
[----:B------:R-:W-:Y:S01]  /*9f60*/  LOP3.LUT R180, R169, UR5, R180, 0x96, !PT ;  /* 0x00000005a9b47c12 */ /* 0x000fe2000f8e96b4 */
[----:B------:R-:W-:Y:S01]  /*9f70*/  IMAD.MOV.U32 R39, RZ, RZ, R151 ;  /* 0x000000ffff277224 */ /* 0x000fe200078e0097 */
[----:B------:R-:W-:Y:S01]  /*9f80*/  LOP3.LUT R160, R175, UR15, R168, 0x96, !PT ;  /* 0x0000000fafa07c12 */ /* 0x000fe2000f8e96a8 */
[----:B------:R-:W-:Y:S01]  /*9f90*/  FFMA.FTZ R143, R54, c[0x0][0x23c], -R145 ;  /* 0x00008f00368f7a23 */ /* 0x000fe20000010891 */
[----:B------:R-:W4:Y:S01]  /*9fa0*/  MUFU.EX2 R7, R7 ;  /* 0x0000000700077308 */ /* 0x000f220000000800 */
[----:B------:R-:W-:Y:S01]  /*9fb0*/  IMAD.MOV.U32 R54, RZ, RZ, R185 ;  /* 0x000000ffff367224 */ /* 0x000fe200078e00b9 */
[----:B------:R-:W-:Y:S01]  /*9fc0*/  LOP3.LUT R8, R160, 0xff, RZ, 0xc0, !PT ;  /* 0x000000ffa0087812 */ /* 0x000fe200078ec0ff */
[----:B------:R-:W-:Y:S02]  /*9fd0*/  FFMA.FTZ R140, R55, c[0x0][0x23c], -R145 ;  /* 0x00008f00378c7a23 */ /* 0x000fe40000010891 */
[--C-:B------:R-:W-:Y:S02]  /*9fe0*/  FFMA.FTZ R55, R20, c[0x0][0x23c], -R138.reuse ;  /* 0x00008f0014377a23 */ /* 0x100fe4000001088a */
[----:B------:R-:W-:Y:S02]  /*9ff0*/  FFMA.FTZ R146, R48, c[0x0][0x23c], -R138 ;  /* 0x00008f0030927a23 */ /* 0x000fe4000001088a */
[----:B------:R-:W-:Y:S01]  /*a000*/  IMAD.MOV.U32 R48, RZ, RZ, R34 ;  /* 0x000000ffff307224 */ /* 0x000fe200078e0022 */
[----:B------:R-:W-:Y:S01]  /*a010*/  MUFU.EX2 R150, R150 ;  /* 0x0000009600967308 */ /* 0x000fe20000000800 */
[--C-:B------:R-:W-:Y:S02]  /*a020*/  FFMA.FTZ R155, R49, c[0x0][0x23c], -R138.reuse ;  /* 0x00008f00319b7a23 */ /* 0x100fe4000001088a */
[----:B------:R-:W-:Y:S02]  /*a030*/  IMAD.MOV.U32 R49, RZ, RZ, R35 ;  /* 0x000000ffff317224 */ /* 0x000fe400078e0023 */
[----:B-1----:R-:W-:Y:S02]  /*a040*/  FMUL.FTZ R136, R0, c[0x0][0x23c] ;  /* 0x00008f0000887a20 */ /* 0x002fe40000410000 */
[----:B------:R-:W-:Y:S02]  /*a050*/  FFMA.FTZ R200, R33, c[0x0][0x23c], -R138 ;  /* 0x00008f0021c87a23 */ /* 0x000fe4000001088a */
[----:B----4-:R-:W-:Y:S01]  /*a060*/  FMUL.FTZ R22, R18, R110 ;  /* 0x0000006e12167220 */ /* 0x010fe20000410000 */
[----:B------:R-:W-:Y:S01]  /*a070*/  FSEL R136, R136, RZ, P0 ;  /* 0x000000ff88887208 */ /* 0x000fe20000000000 */
[C---:B------:R-:W-:Y:S01]  /*a080*/  FMUL.FTZ R70, R18.reuse, R70 ;  /* 0x0000004612467220 */ /* 0x040fe20000410000 */
[----:B------:R-:W-:Y:S01]  /*a090*/  MUFU.EX2 R173, R173 ;  /* 0x000000ad00ad7308 */ /* 0x000fe20000000800 */
[----:B------:R-:W-:Y:S02]  /*a0a0*/  FMUL.FTZ R71, R18, R71 ;  /* 0x0000004712477220 */ /* 0x000fe40000410000 */
[----:B------:R-:W-:Y:S02]  /*a0b0*/  FFMA.FTZ R10, R10, c[0x0][0x23c], -R136 ;  /* 0x00008f000a0a7a23 */ /* 0x000fe40000010888 */
[----:B------:R-:W-:Y:S02]  /*a0c0*/  IMAD.MOV.U32 R29, RZ, RZ, R6 ;  /* 0x000000ffff1d7224 */ /* 0x000fe400078e0006 */
[--C-:B------:R-:W-:Y:S02]  /*a0d0*/  FFMA.FTZ R34, R11, c[0x0][0x23c], -R136.reuse ;  /* 0x00008f000b227a23 */ /* 0x100fe40000010888 */
[C---:B------:R-:W-:Y:S01]  /*a0e0*/  FMUL.FTZ R11, R18.reuse, R99 ;  /* 0x00000063120b7220 */ /* 0x040fe20000410000 */
[----:B------:R1:W4:Y:S01]  /*a0f0*/  MUFU.EX2 R45, R10 ;  /* 0x0000000a002d7308 */ /* 0x0003220000000800 */
[--C-:B------:R-:W-:Y:S02]  /*a100*/  FFMA.FTZ R35, R27, c[0x0][0x23c], -R136.reuse ;  /* 0x00008f001b237a23 */ /* 0x100fe40000010888 */
[----:B------:R-:W-:Y:S02]  /*a110*/  FMUL.FTZ R27, R18, R115 ;  /* 0x00000073121b7220 */ /* 0x000fe40000410000 */
[--C-:B------:R-:W-:Y:S02]  /*a120*/  FFMA.FTZ R13, R42, c[0x0][0x23c], -R136.reuse ;  /* 0x00008f002a0d7a23 */ /* 0x100fe40000010888 */
[C---:B------:R-:W-:Y:S02]  /*a130*/  FMUL.FTZ R42, R18.reuse, R122 ;  /* 0x0000007a122a7220 */ /* 0x040fe40000410000 */
[--C-:B------:R-:W-:Y:S01]  /*a140*/  FFMA.FTZ R6, R43, c[0x0][0x23c], -R136.reuse ;  /* 0x00008f002b067a23 */ /* 0x100fe20000010888 */
[----:B------:R-:W-:Y:S01]  /*a150*/  MUFU.EX2 R144, R144 ;  /* 0x0000009000907308 */ /* 0x000fe20000000800 */
[----:B------:R-:W-:Y:S02]  /*a160*/  FMUL.FTZ R43, R18, R123 ;  /* 0x0000007b122b7220 */ /* 0x000fe40000410000 */
[--C-:B------:R-:W-:Y:S02]  /*a170*/  FFMA.FTZ R169, R58, c[0x0][0x23c], -R136.reuse ;  /* 0x00008f003aa97a23 */ /* 0x100fe40000010888 */
[----:B------:R-:W-:Y:S02]  /*a180*/  FMUL.FTZ R58, R18, R130 ;  /* 0x00000082123a7220 */ /* 0x000fe40000410000 */
[----:B------:R-:W-:Y:S02]  /*a190*/  FMUL.FTZ R9, R134, R97 ;  /* 0x0000006186097220 */ /* 0x000fe40000410000 */
[----:B------:R-:W-:Y:S01]  /*a1a0*/  IMAD.MOV.U32 R28, RZ, RZ, R55 ;  /* 0x000000ffff1c7224 */ /* 0x000fe200078e0037 */
[----:B------:R-:W-:Y:S01]  /*a1b0*/  MUFU.EX2 R146, R146 ;  /* 0x0000009200927308 */ /* 0x000fe20000000800 */
[C---:B------:R-:W-:Y:S02]  /*a1c0*/  FMUL.FTZ R55, R18.reuse, R127 ;  /* 0x0000007f12377220 */ /* 0x040fe40000410000 */
[----:B------:R-:W-:Y:S02]  /*a1d0*/  IMAD.MOV.U32 R33, RZ, RZ, R23 ;  /* 0x000000ffff217224 */ /* 0x000fe400078e0017 */
[C---:B-1----:R-:W-:Y:S02]  /*a1e0*/  FMUL.FTZ R10, R18.reuse, R98 ;  /* 0x00000062120a7220 */ /* 0x042fe40000410000 */
[----:B------:R-:W-:Y:S02]  /*a1f0*/  FMUL.FTZ R23, R18, R111 ;  /* 0x0000006f12177220 */ /* 0x000fe40000410000 */
[--C-:B------:R-:W-:Y:S01]  /*a200*/  FFMA.FTZ R142, R51, c[0x0][0x23c], -R145.reuse ;  /* 0x00008f00338e7a23 */ /* 0x100fe20000010891 */
[----:B------:R-:W-:Y:S01]  /*a210*/  MUFU.EX2 R155, R155 ;  /* 0x0000009b009b7308 */ /* 0x000fe20000000800 */
[--C-:B------:R-:W-:Y:S01]  /*a220*/  FFMA.FTZ R151, R66, c[0x0][0x23c], -R145.reuse ;  /* 0x00008f0042977a23 */ /* 0x100fe20000010891 */
[----:B------:R-:W1:Y:S01]  /*a230*/  LDC.U8 R51, c[0x0][0x2d8] ;  /* 0x0000b600ff337b82 */ /* 0x000e620000000000 */
[----:B------:R-:W-:Y:S02]  /*a240*/  FFMA.FTZ R66, R26, c[0x0][0x23c], -R136 ;  /* 0x00008f001a427a23 */ /* 0x000fe40000010888 */
[----:B------:R-:W-:Y:S02]  /*a250*/  FMUL.FTZ R26, R18, R114 ;  /* 0x00000072121a7220 */ /* 0x000fe40000410000 */
        /* <DEDUP_REMOVED lines=9> */
[----:B------:R-:W-:Y:S02]  /*a2f0*/  IMAD.MOV.U32 R65, RZ, RZ, R49 ;  /* 0x000000ffff417224 */ /* 0x000fe400078e0031 */
[----:B------:R-:W-:Y:S02]  /*a300*/  IMAD.MOV.U32 R49, RZ, RZ, R39 ;  /* 0x000000ffff317224 */ /* 0x000fe400078e0027 */
[C---:B------:R-:W-:Y:S01]  /*a310*/  FMUL.FTZ R39, R18.reuse, R119 ;  /* 0x0000007712277220 */ /* 0x040fe20000410000 */
[----:B-1----:R-:W-:Y:S01]  /*a320*/  ISETP.GE.U32.AND P6, PT, R51, R8, PT ;  /* 0x000000083300720c */ /* 0x002fe20003fc6070 */
[----:B------:R-:W-:Y:S02]  /*a330*/  IMAD.MOV.U32 R67, RZ, RZ, R165 ;  /* 0x000000ffff437224 */ /* 0x000fe400078e00a5 */
[----:B------:R-:W-:Y:S01]  /*a340*/  FFMA.FTZ R165, R59, c[0x0][0x23c], -R136 ;  /* 0x00008f003ba57a23 */ /* 0x000fe20000010888 */
[----:B------:R-:W-:Y:S01]  /*a350*/  MUFU.EX2 R133, R133 ;  /* 0x0000008500857308 */ /* 0x000fe20000000800 */
[C---:B------:R-:W-:Y:S02]  /*a360*/  FMUL.FTZ R59, R18.reuse, R131 ;  /* 0x00000083123b7220 */ /* 0x040fe40000410000 */
[----:B------:R-:W-:Y:S02]  /*a370*/  IMAD.MOV.U32 R64, RZ, RZ, R48 ;  /* 0x000000ffff407224 */ /* 0x000fe400078e0030 */
[----:B------:R-:W-:Y:S02]  /*a380*/  IMAD.MOV.U32 R48, RZ, RZ, R38 ;  /* 0x000000ffff307224 */ /* 0x000fe400078e0026 */
[----:B------:R-:W-:Y:S02]  /*a390*/  FMUL.FTZ R38, R18, R118 ;  /* 0x0000007612267220 */ /* 0x000fe40000410000 */
[C---:B------:R-:W-:Y:S01]  /*a3a0*/  FMUL.FTZ R41, R134.reuse, R121 ;  /* 0x0000007986297220 */ /* 0x040fe20000410000 */
[----:B------:R-:W-:Y:S01]  /*a3b0*/  MUFU.EX2 R165, R165 ;  /* 0x000000a500a57308 */ /* 0x000fe20000000800 */
[----:B------:R-:W-:Y:S02]  /*a3c0*/  IMAD.MOV.U32 R121, RZ, RZ, R29 ;  /* 0x000000ffff797224 */ /* 0x000fe400078e001d */
[----:B------:R-:W-:Y:S02]  /*a3d0*/  FMUL.FTZ R29, R7, R81 ;  /* 0x00000051071d7220 */ /* 0x000fe40000410000 */
[--C-:B------:R-:W-:Y:S02]  /*a3e0*/  FFMA.FTZ R15, R15, c[0x0][0x23c], -R136.reuse ;  /* 0x00008f000f0f7a23 */ /* 0x100fe40000010888 */
[----:B------:R-:W-:Y:S02]  /*a3f0*/  FMUL.FTZ R52, R134, R124 ;  /* 0x0000007c86347220 */ /* 0x000fe40000410000 */
[----:B------:R-:W-:Y:S01]  /*a400*/  FFMA.FTZ R185, R46, c[0x0][0x23c], -R136 ;  /* 0x00008f002eb97a23 */ /* 0x000fe20000010888 */
[----:B------:R-:W-:Y:S01]  /*a410*/  MUFU.EX2 R147, R147 ;  /* 0x0000009300937308 */ /* 0x000fe20000000800 */
[----:B------:R-:W-:Y:S02]  /*a420*/  IMAD.MOV.U32 R46, RZ, RZ, R13 ;  /* 0x000000ffff2e7224 */ /* 0x000fe400078e000d */
[----:B------:R-:W-:Y:S02]  /*a430*/  IMAD.MOV.U32 R124, RZ, RZ, R15 ;  /* 0x000000ffff7c7224 */ /* 0x000fe400078e000f */
[----:B----4-:R-:W-:Y:S02]  /*a440*/  IMAD.MOV.U32 R98, RZ, RZ, R45 ;  /* 0x000000ffff627224 */ /* 0x010fe400078e002d */
[----:B------:R-:W-:Y:S02]  /*a450*/  IMAD.MOV.U32 R122, RZ, RZ, R124 ;  /* 0x000000ffff7a7224 */ /* 0x000fe400078e007c */
[----:B------:R-:W-:Y:S01]  /*a460*/  IMAD.MOV.U32 R124, RZ, RZ, R46 ;  /* 0x000000ffff7c7224 */ /* 0x000fe200078e002e */
[----:B------:R-:W-:Y:S01]  /*a470*/  MUFU.EX2 R183, R183 ;  /* 0x000000b700b77308 */ /* 0x000fe20000000800 */
[----:B------:R-:W-:Y:S02]  /*a480*/  FMUL.FTZ R46, R5, R90 ;  /* 0x0000005a052e7220 */ /* 0x000fe40000410000 */
[C---:B------:R-:W-:Y:S02]  /*a490*/  FMUL.FTZ R45, R7.reuse, R89 ;  /* 0x00000059072d7220 */ /* 0x040fe40000410000 */
[----:B------:R-:W-:Y:S02]  /*a4a0*/  IMAD.MOV.U32 R44, RZ, RZ, R137 ;  /* 0x000000ffff2c7224 */ /* 0x000fe400078e0089 */
[C---:B------:R-:W-:Y:S02]  /*a4b0*/  FMUL.FTZ R53, R134.reuse, R125 ;  /* 0x0000007d86357220 */ /* 0x040fe40000410000 */
[----:B------:R-:W-:Y:S01]  /*a4c0*/  IMAD.MOV.U32 R125, RZ, RZ, R44 ;  /* 0x000000ffff7d7224 */ /* 0x000fe200078e002c */
[----:B------:R-:W-:Y:S01]  /*a4d0*/  MUFU.EX2 R182, R182 ;  /* 0x000000b600b67308 */ /* 0x000fe20000000800 */
[C---:B------:R-:W-:Y:S02]  /*a4e0*/  FMUL.FTZ R44, R7.reuse, R88 ;  /* 0x00000058072c7220 */ /* 0x040fe40000410000 */
[C---:B------:R-:W-:Y:S02]  /*a4f0*/  FMUL.FTZ R8, R134.reuse, R96 ;  /* 0x0000006086087220 */ /* 0x040fe40000410000 */
        /* <DEDUP_REMOVED lines=9> */
[----:B------:R-:W4:Y:S01]  /*a590*/  MUFU.EX2 R109, R19 ;  /* 0x00000013006d7308 */ /* 0x000f220000000800 */
[C---:B------:R-:W-:Y:S02]  /*a5a0*/  FMUL.FTZ R57, R134.reuse, R129 ;  /* 0x0000008186397220 */ /* 0x040fe40000410000 */
[C---:B------:R-:W-:Y:S02]  /*a5b0*/  FMUL.FTZ R68, R134.reuse, R68 ;  /* 0x0000004486447220 */ /* 0x040fe40000410000 */
[----:B------:R-:W-:Y:S02]  /*a5c0*/  FMUL.FTZ R69, R134, R69 ;  /* 0x0000004586457220 */ /* 0x000fe40000410000 */
[----:B------:R-:W-:Y:S02]  /*a5d0*/  IMAD.MOV.U32 R51, RZ, RZ, R186 ;  /* 0x000000ffff337224 */ /* 0x000fe400078e00ba */
[--C-:B------:R-:W-:Y:S01]  /*a5e0*/  FFMA.FTZ R14, R14, c[0x0][0x23c], -R136.reuse ;  /* 0x00008f000e0e7a23 */ /* 0x100fe20000010888 */
[----:B------:R-:W-:Y:S01]  /*a5f0*/  MUFU.EX2 R185, R185 ;  /* 0x000000b900b97308 */ /* 0x000fe20000000800 */
[----:B------:R-:W-:Y:S02]  /*a600*/  FFMA.FTZ R137, R62, c[0x0][0x23c], -R136 ;  /* 0x00008f003e897a23 */ /* 0x000fe40000010888 */
[----:B------:R-:W-:Y:S02]  /*a610*/  IMAD.MOV.U32 R15, RZ, RZ, R17 ;  /* 0x000000ffff0f7224 */ /* 0x000fe400078e0011 */
[C---:B------:R-:W-:Y:S02]  /*a620*/  FMUL.FTZ R17, R7.reuse, R77 ;  /* 0x0000004d07117220 */ /* 0x040fe40000410000 */
[----:B------:R-:W-:Y:S02]  /*a630*/  IMAD.MOV.U32 R77, RZ, RZ, R67 ;  /* 0x000000ffff4d7224 */ /* 0x000fe400078e0043 */
[----:B------:R-:W-:Y:S01]  /*a640*/  IMAD.MOV.U32 R62, RZ, RZ, R14 ;  /* 0x000000ffff3e7224 */ /* 0x000fe200078e000e */
[----:B------:R-:W-:Y:S01]  /*a650*/  MUFU.EX2 R177, R177 ;  /* 0x000000b100b17308 */ /* 0x000fe20000000800 */
[----:B------:R-:W-:Y:S02]  /*a660*/  IMAD.MOV.U32 R14, RZ, RZ, R12 ;  /* 0x000000ffff0e7224 */ /* 0x000fe400078e000c */
[----:B------:R-:W-:Y:S02]  /*a670*/  FMUL.FTZ R12, R7, R72 ;  /* 0x00000048070c7220 */ /* 0x000fe40000410000 */
[----:B------:R-:W-:Y:S02]  /*a680*/  IMAD.MOV.U32 R72, RZ, RZ, R51 ;  /* 0x000000ffff487224 */ /* 0x000fe400078e0033 */
[----:B------:R-:W-:Y:S02]  /*a690*/  IMAD.MOV.U32 R123, RZ, RZ, R125 ;  /* 0x000000ffff7b7224 */ /* 0x000fe400078e007d */
[----:B------:R-:W-:Y:S01]  /*a6a0*/  IMAD.MOV.U32 R125, RZ, RZ, R15 ;  /* 0x000000ffff7d7224 */ /* 0x000fe200078e000f */
[----:B------:R-:W-:Y:S01]  /*a6b0*/  MUFU.EX2 R151, R151 ;  /* 0x0000009700977308 */ /* 0x000fe20000000800 */
[----:B------:R-:W-:Y:S02]  /*a6c0*/  FMUL.FTZ R15, R5, R75 ;  /* 0x0000004b050f7220 */ /* 0x000fe40000410000 */
[----:B------:R-:W-:Y:S02]  /*a6d0*/  IMAD.MOV.U32 R113, RZ, RZ, R49 ;  /* 0x000000ffff717224 */ /* 0x000fe400078e0031 */
[----:B------:R-:W-:Y:S02]  /*a6e0*/  FMUL.FTZ R49, R7, R93 ;  /* 0x0000005d07317220 */ /* 0x000fe40000410000 */
[----:B------:R-:W-:Y:S02]  /*a6f0*/  IMAD.MOV.U32 R115, RZ, RZ, R60 ;  /* 0x000000ffff737224 */ /* 0x000fe400078e003c */
[----:B------:R-:W-:Y:S02]  /*a700*/  FFMA.FTZ R186, R47, c[0x0][0x23c], -R136 ;  /* 0x00008f002fba7a23 */ /* 0x000fe40000010888 */
[----:B------:R-:W-:Y:S02]  /*a710*/  IMAD.MOV.U32 R47, RZ, RZ, R32 ;  /* 0x000000ffff2f7224 */ /* 0x000fe400078e0020 */
[C---:B------:R-:W-:Y:S02]  /*a720*/  FMUL.FTZ R32, R7.reuse, R84 ;  /* 0x0000005407207220 */ /* 0x040fe40000410000 */
[C---:B------:R-:W-:Y:S01]  /*a730*/  FMUL.FTZ R13, R7.reuse, R73 ;  /* 0x00000049070d7220 */ /* 0x040fe20000410000 */
[----:B------:R-:W-:Y:S01]  /*a740*/  MUFU.EX2 R186, R186 ;  /* 0x000000ba00ba7308 */ /* 0x000fe20000000800 */
[----:B------:R-:W-:Y:S02]  /*a750*/  IMAD.MOV.U32 R117, RZ, RZ, R65 ;  /* 0x000000ffff757224 */ /* 0x000fe400078e0041 */
[C---:B------:R-:W-:Y:S02]  /*a760*/  FMUL.FTZ R65, R7.reuse, R105 ;  /* 0x0000006907417220 */ /* 0x040fe40000410000 */
[----:B------:R-:W-:Y:S02]  /*a770*/  FMUL.FTZ R60, R7, R100 ;  /* 0x00000064073c7220 */ /* 0x000fe40000410000 */
[--C-:B------:R-:W-:Y:S02]  /*a780*/  FFMA.FTZ R30, R30, c[0x0][0x23c], -R136.reuse ;  /* 0x00008f001e1e7a23 */ /* 0x100fe40000010888 */
[--C-:B------:R-:W-:Y:S02]  /*a790*/  FFMA.FTZ R31, R31, c[0x0][0x23c], -R136.reuse ;  /* 0x00008f001f1f7a23 */ /* 0x100fe40000010888 */
[----:B------:R-:W-:Y:S02]  /*a7a0*/  FFMA.FTZ R136, R63, c[0x0][0x23c], -R136 ;  /* 0x00008f003f887a23 */ /* 0x000fe40000010888 */
[----:B------:R-:W-:Y:S02]  /*a7b0*/  IMAD.MOV.U32 R120, RZ, RZ, R28 ;  /* 0x000000ffff787224 */ /* 0x000fe400078e001c */
[C---:B------:R-:W-:Y:S02]  /*a7c0*/  FMUL.FTZ R28, R7.reuse, R80 ;  /* 0x00000050071c7220 */ /* 0x040fe40000410000 */
[----:B------:R-:W-:Y:S02]  /*a7d0*/  IMAD.MOV.U32 R116, RZ, RZ, R64 ;  /* 0x000000ffff747224 */ /* 0x000fe400078e0040 */
[C---:B------:R-:W-:Y:S02]  /*a7e0*/  FMUL.FTZ R64, R7.reuse, R104 ;  /* 0x0000006807407220 */ /* 0x040fe40000410000 */
[----:B------:R-:W-:Y:S01]  /*a7f0*/  IMAD.MOV.U32 R63, RZ, RZ, R33 ;  /* 0x000000ffff3f7224 */ /* 0x000fe200078e0021 */
[----:B------:R-:W-:Y:S01]  /*a800*/  MUFU.EX2 R104, R200 ;  /* 0x000000c800687308 */ /* 0x000fe20000000800 */
[C---:B------:R-:W-:Y:S02]  /*a810*/  FMUL.FTZ R33, R7.reuse, R85 ;  /* 0x0000005507217220 */ /* 0x040fe40000410000 */
[----:B------:R-:W-:Y:S02]  /*a820*/  IMAD.MOV.U32 R112, RZ, RZ, R48 ;  /* 0x000000ffff707224 */ /* 0x000fe400078e0030 */
[----:B------:R-:W-:Y:S02]  /*a830*/  FMUL.FTZ R48, R7, R92 ;  /* 0x0000005c07307220 */ /* 0x000fe40000410000 */
[----:B------:R-:W-:Y:S02]  /*a840*/  IMAD.MOV.U32 R131, RZ, RZ, R14 ;  /* 0x000000ffff837224 */ /* 0x000fe400078e000e */
[----:B--2---:R-:W-:Y:S02]  /*a850*/  FFMA.FTZ R97, R134, R16, R159 ;  /* 0x0000001086617223 */ /* 0x004fe4000001009f */
[----:B------:R-:W-:Y:S02]  /*a860*/  IMAD.MOV.U32 R16, RZ, RZ, R54 ;  /* 0x000000ffff107224 */ /* 0x000fe400078e0036 */
[----:B------:R-:W-:Y:S02]  /*a870*/  FMUL.FTZ R54, R18, R126 ;  /* 0x0000007e12367220 */ /* 0x000fe40000410000 */
[----:B------:R-:W-:Y:S02]  /*a880*/  IMAD.MOV.U32 R134, RZ, RZ, R35 ;  /* 0x000000ffff867224 */ /* 0x000fe400078e0023 */
[----:B------:R-:W-:Y:S02]  /*a890*/  FMUL.FTZ R35, R5, R87 ;  /* 0x0000005705237220 */ /* 0x000fe40000410000 */
[----:B------:R-:W-:Y:S02]  /*a8a0*/  IMAD.MOV.U32 R108, RZ, RZ, R16 ;  /* 0x000000ffff6c7224 */ /* 0x000fe400078e0010 */
[----:B------:R-:W-:Y:S01]  /*a8b0*/  FMUL.FTZ R16, R7, R76 ;  /* 0x0000004c07107220 */ /* 0x000fe20000410000 */
[----:B-1----:R-:W-:Y:S01]  /*a8c0*/  F2FP.PACK_AB R76, R96, R161 ;  /* 0x000000a1604c723e */ /* 0x002fe200000000ff */
[----:B------:R-:W-:Y:S01]  /*a8d0*/  FMUL.FTZ R14, R5, R74 ;  /* 0x0000004a050e7220 */ /* 0x000fe20000410000 */
[----:B----4-:R-:W-:Y:S01]  /*a8e0*/  F2FP.PACK_AB R74, R109, R162 ;  /* 0x000000a26d4a723e */ /* 0x010fe200000000ff */
[----:B------:R-:W-:Y:S02]  /*a8f0*/  IMAD.MOV.U32 R119, RZ, RZ, R121 ;  /* 0x000000ffff777224 */ /* 0x000fe400078e0079 */
[----:B------:R-:W-:Y:S02]  /*a900*/  IMAD.MOV.U32 R121, RZ, RZ, R117 ;  /* 0x000000ffff797224 */ /* 0x000fe400078e0075 */
[----:B------:R-:W-:Y:S02]  /*a910*/  IMAD.MOV.U32 R117, RZ, RZ, R113 ;  /* 0x000000ffff757224 */ /* 0x000fe400078e0071 */
[----:B------:R-:W-:Y:S02]  /*a920*/  IMAD.MOV.U32 R113, RZ, RZ, R31 ;  /* 0x000000ffff717224 */ /* 0x000fe400078e001f */
[C---:B------:R-:W-:Y:S02]  /*a930*/  FMUL.FTZ R31, R5.reuse, R83 ;  /* 0x00000053051f7220 */ /* 0x040fe40000410000 */
[C---:B------:R-:W-:Y:S02]  /*a940*/  FMUL.FTZ R19, R5.reuse, R79 ;  /* 0x0000004f05137220 */ /* 0x040fe40000410000 */
[----:B------:R-:W-:Y:S02]  /*a950*/  IMAD.MOV.U32 R129, RZ, RZ, R34 ;  /* 0x000000ffff817224 */ /* 0x000fe400078e0022 */
[----:B------:R-:W-:Y:S02]  /*a960*/  IMAD.MOV.U32 R158, RZ, RZ, R50 ;  /* 0x000000ffff9e7224 */ /* 0x000fe400078e0032 */
[----:B------:R-:W-:Y:S02]  /*a970*/  IMAD.MOV.U32 R92, RZ, RZ, R129 ;  /* 0x000000ffff5c7224 */ /* 0x000fe400078e0081 */
[----:B------:R-:W1:Y:S01]  /*a980*/  LDC.U8 R129, c[0x0][0x2d8] ;  /* 0x0000b600ff817b82 */ /* 0x000e620000000000 */
[C---:B------:R-:W-:Y:S02]  /*a990*/  FMUL.FTZ R34, R5.reuse, R86 ;  /* 0x0000005605227220 */ /* 0x040fe40000410000 */
[----:B------:R-:W-:Y:S02]  /*a9a0*/  IMAD.MOV.U32 R118, RZ, RZ, R120 ;  /* 0x000000ffff767224 */ /* 0x000fe400078e0078 */
[----:B------:R-:W-:Y:S02]  /*a9b0*/  IMAD.MOV.U32 R120, RZ, RZ, R116 ;  /* 0x000000ffff787224 */ /* 0x000fe400078e0074 */
[----:B------:R-:W-:Y:S02]  /*a9c0*/  IMAD.MOV.U32 R116, RZ, RZ, R112 ;  /* 0x000000ffff747224 */ /* 0x000fe400078e0070 */
[----:B------:R-:W-:Y:S02]  /*a9d0*/  IMAD.MOV.U32 R112, RZ, RZ, R30 ;  /* 0x000000ffff707224 */ /* 0x000fe400078e001e */
[C---:B------:R-:W-:Y:S02]  /*a9e0*/  FMUL.FTZ R30, R5.reuse, R82 ;  /* 0x00000052051e7220 */ /* 0x040fe40000410000 */
[----:B------:R-:W-:Y:S02]  /*a9f0*/  FMUL.FTZ R51, R5, R95 ;  /* 0x0000005f05337220 */ /* 0x000fe40000410000 */
[----:B---3--:R-:W-:Y:S02]  /*aa00*/  FFMA.FTZ R99, R18, R61, R161 ;  /* 0x0000003d12637223 */ /* 0x008fe400000100a1 */
[----:B------:R-:W2:Y:S01]  /*aa10*/  LDL.LU R18, [R1+0xac] ;  /* 0x0000ac0001127983 */ /* 0x000ea20000300800 */
[----:B------:R-:W-:Y:S02]  /*aa20*/  FMUL.FTZ R61, R7, R101 ;  /* 0x00000065073d7220 */ /* 0x000fe40000410000 */
[C---:B------:R-:W-:Y:S01]  /*aa30*/  FMUL.FTZ R67, R5.reuse, R107 ;  /* 0x0000006b05437220 */ /* 0x040fe20000410000 */
[----:B------:R-:W3:Y:S01]  /*aa40*/  LDL.LU R81, [R1+0xa8] ;  /* 0x0000a80001517983 */ /* 0x000ee20000300800 */
[----:B------:R-:W-:Y:S01]  /*aa50*/  IMAD.MOV.U32 R111, RZ, RZ, R63 ;  /* 0x000000ffff6f7224 */ /* 0x000fe200078e003f */
[----:B------:R-:W-:Y:S01]  /*aa60*/  MUFU.EX2 R107, R197 ;  /* 0x000000c5006b7308 */ /* 0x000fe20000000800 */
[C---:B------:R-:W-:Y:S01]  /*aa70*/  FMUL.FTZ R63, R5.reuse, R103 ;  /* 0x00000067053f7220 */ /* 0x040fe20000410000 */
[----:B------:R4:W4:Y:S01]  /*aa80*/  LDL.S16 R90, [R1+0x2c] ;  /* 0x00002c00015a7983 */ /* 0x0009220000100600 */
[----:B------:R-:W-:Y:S02]  /*aa90*/  IMAD.MOV.U32 R126, RZ, RZ, R62 ;  /* 0x000000ffff7e7224 */ /* 0x000fe400078e003e */
[----:B------:R-:W-:Y:S01]  /*aaa0*/  IMAD.MOV.U32 R110, RZ, RZ, R66 ;  /* 0x000000ffff6e7224 */ /* 0x000fe200078e0042 */
[----:B------:R1:W4:Y:S01]  /*aab0*/  LDL.S16 R89, [R1+0x28] ;  /* 0x0000280001597983 */ /* 0x0003220000100600 */
[C---:B------:R-:W-:Y:S02]  /*aac0*/  FMUL.FTZ R66, R5.reuse, R106 ;  /* 0x0000006a05427220 */ /* 0x040fe40000410000 */
[C---:B------:R-:W-:Y:S01]  /*aad0*/  FMUL.FTZ R50, R5.reuse, R94 ;  /* 0x0000005e05327220 */ /* 0x040fe20000410000 */
[----:B------:R1:W4:Y:S01]  /*aae0*/  LDL.S16 R88, [R1+0x24] ;  /* 0x0000240001587983 */ /* 0x0003220000100600 */
[C---:B------:R-:W-:Y:S01]  /*aaf0*/  FMUL.FTZ R62, R5.reuse, R102 ;  /* 0x00000066053e7220 */ /* 0x040fe20000410000 */
[----:B------:R-:W1:Y:S01]  /*ab00*/  MUFU.EX2 R94, R92 ;  /* 0x0000005c005e7308 */ /* 0x000e620000000800 */
[----:B------:R-:W-:Y:S01]  /*ab10*/  IMAD.MOV.U32 R127, RZ, RZ, R47 ;  /* 0x000000ffff7f7224 */ /* 0x000fe200078e002f */
[----:B------:R1:W4:Y:S01]  /*ab20*/  LDL.S16 R87, [R1+0x20] ;  /* 0x0000200001577983 */ /* 0x0003220000100600 */
[----:B------:R-:W-:Y:S01]  /*ab30*/  FMUL.FTZ R47, R5, R91 ;  /* 0x0000005b052f7220 */ /* 0x000fe20000410000 */
[----:B------:R-:W-:Y:S01]  /*ab40*/  LOP3.LUT R91, R174, 0xff, RZ, 0xc0, !PT ;  /* 0x000000ffae5b7812 */ /* 0x000fe200078ec0ff */
[----:B------:R-:W-:Y:S02]  /*ab50*/  FADD.FTZ R96, R96, R99 ;  /* 0x0000006360607221 */ /* 0x000fe40000010000 */
[----:B------:R-:W-:Y:S02]  /*ab60*/  FADD.FTZ R97, R115, R97 ;  /* 0x0000006173617221 */ /* 0x000fe40000010000 */
[----:B--2---:R-:W-:Y:S01]  /*ab70*/  FFMA.FTZ R84, R7, R18, R162 ;  /* 0x0000001207547223 */ /* 0x004fe200000100a2 */
[----:B------:R-:W-:Y:S01]  /*ab80*/  PRMT R7, R76, 0x7632, R7 ;  /* 0x000076324c077816 */ /* 0x000fe20000000007 */
[----:B------:R-:W-:Y:S01]  /*ab90*/  FMUL.FTZ R18, R5, R78 ;  /* 0x0000004e05127220 */ /* 0x000fe20000410000 */
[----:B------:R-:W-:Y:S01]  /*aba0*/  F2FP.PACK_AB R78, R115, R159 ;  /* 0x0000009f734e723e */ /* 0x000fe200000000ff */
[----:B---3--:R-:W-:Y:S01]  /*abb0*/  FFMA.FTZ R75, R5, R81, R98 ;  /* 0x00000051054b7223 */ /* 0x008fe20000010062 */
[----:B------:R-:W-:Y:S01]  /*abc0*/  PRMT R5, R74, 0x7632, R5 ;  /* 0x000076324a057816 */ /* 0x000fe20000000005 */
[----:B------:R-:W-:Y:S01]  /*abd0*/  IMAD.MOV.U32 R81, RZ, RZ, R77 ;  /* 0x000000ffff517224 */ /* 0x000fe200078e004d */
[----:B------:R-:W-:Y:S01]  /*abe0*/  PRMT R73, R78, 0x7632, R73 ;  /* 0x000076324e497816 */ /* 0x000fe20000000049 */
[----:B------:R-:W-:Y:S01]  /*abf0*/  IMAD.MOV.U32 R77, RZ, RZ, R72 ;  /* 0x000000ffff4d7224 */ /* 0x000fe200078e0048 */
[----:B----4-:R-:W-:Y:S01]  /*ac00*/  @!P5 HADD2 R90, -R78.H0_H0, -RZ.H0_H0 ;  /* 0xa00000ff4e5ad230 */ /* 0x010fe20000000900 */
[----:B------:R-:W-:Y:S01]  /*ac10*/  IMAD.MOV.U32 R72, RZ, RZ, c[0x0][0x228] ;  /* 0x00008a00ff487624 */ /* 0x000fe200078e00ff */
[----:B------:R2:W-:Y:S01]  /*ac20*/  MUFU.EX2 R115, R179 ;  /* 0x000000b300737308 */ /* 0x0005e20000000800 */
[----:B------:R-:W-:Y:S01]  /*ac30*/  @!P4 HADD2 R89, -R73.H0_H0, -RZ.H0_H0 ;  /* 0xa00000ff4959c230 */ /* 0x000fe20000000900 */
[----:B------:R-:W-:Y:S01]  /*ac40*/  IMAD.MOV.U32 R85, RZ, RZ, R77 ;  /* 0x000000ffff557224 */ /* 0x000fe200078e004d */
[----:B------:R-:W-:Y:S01]  /*ac50*/  PRMT R86, R90, 0x7610, R86 ;  /* 0x000076105a567816 */ /* 0x000fe20000000056 */
[----:B------:R-:W-:Y:S01]  /*ac60*/  IMAD.SHL.U32 R93, R72, 0x8, RZ ;  /* 0x00000008485d7824 */ /* 0x000fe200078e00ff */
[----:B------:R-:W-:Y:S01]  /*ac70*/  @!P3 HADD2 R88, -R76.H0_H0, -RZ.H0_H0 ;  /* 0xa00000ff4c58b230 */ /* 0x000fe20000000900 */
[----:B------:R-:W-:Y:S01]  /*ac80*/  PRMT R83, R89, 0x7610, R83 ;  /* 0x0000761059537816 */ /* 0x000fe20000000053 */
[----:B------:R3:W4:Y:S01]  /*ac90*/  LDL.S16 R72, [R1+0x1c] ;  /* 0x00001c0001487983 */ /* 0x0007220000100600 */
[----:B------:R-:W-:Y:S01]  /*aca0*/  IMAD.MOV.U32 R77, RZ, RZ, R158 ;  /* 0x000000ffff4d7224 */ /* 0x000fe200078e009e */
[C---:B------:R-:W-:Y:S01]  /*acb0*/  LEA R158, P0, R93.reuse, R170, 0x1 ;  /* 0x000000aa5d9e7211 */ /* 0x040fe200078008ff */
[----:B------:R-:W-:Y:S01]  /*acc0*/  @!P2 HADD2 R87, -R7.H0_H0, -RZ.H0_H0 ;  /* 0xa00000ff0757a230 */ /* 0x000fe20000000900 */
[----:B------:R-:W-:Y:S01]  /*acd0*/  PRMT R82, R88, 0x7610, R82 ;  /* 0x0000761058527816 */ /* 0x000fe20000000052 */
[----:B------:R-:W-:Y:S01]  /*ace0*/  @!P5 STL.S16 [R1+0x2c], R90 ;  /* 0x00002c5a0100d387 */ /* 0x000fe20000100600 */
[----:B------:R-:W-:Y:S01]  /*acf0*/  LEA.HI.X.SX32 R159, R93, R171, 0x1, P0 ;  /* 0x000000ab5d9f7211 */ /* 0x000fe200000f0eff */
[----:B------:R-:W-:Y:S01]  /*ad00*/  MUFU.EX2 R101, R85 ;  /* 0x0000005500657308 */ /* 0x000fe20000000800 */
[----:B------:R-:W-:Y:S01]  /*ad10*/  PRMT R80, R87, 0x7610, R80 ;  /* 0x0000761057507816 */ /* 0x000fe20000000050 */
[----:B------:R3:W-:Y:S01]  /*ad20*/  @!P4 STL.S16 [R1+0x28], R89 ;  /* 0x000028590100c387 */ /* 0x0007e20000100600 */
[----:B-1----:R-:W-:Y:S02]  /*ad30*/  FADD.FTZ R75, R94, R75 ;  /* 0x0000004b5e4b7221 */ /* 0x002fe40000010000 */
[----:B------:R-:W-:Y:S01]  /*ad40*/  FADD.FTZ R84, R109, R84 ;  /* 0x000000546d547221 */ /* 0x000fe20000010000 */
[----:B------:R1:W-:Y:S04]  /*ad50*/  @!P3 STL.S16 [R1+0x24], R88 ;  /* 0x000024580100b387 */ /* 0x0003e80000100600 */
[----:B------:R4:W-:Y:S01]  /*ad60*/  @!P2 STL.S16 [R1+0x20], R87 ;  /* 0x000020570100a387 */ /* 0x0009e20000100600 */
[----:B------:R-:W-:Y:S01]  /*ad70*/  MUFU.EX2 R85, R122 ;  /* 0x0000007a00557308 */ /* 0x000fe20000000800 */
[----:B--2---:R-:W-:Y:S04]  /*ad80*/  IMAD.WIDE.U32 R178, R178, -0x2daee0ad, RZ ;  /* 0xd2511f53b2b27825 */ /* 0x004fe800078e00ff */
[----:B---3--:R-:W-:Y:S02]  /*ad90*/  IMAD.MOV.U32 R89, RZ, RZ, R111 ;  /* 0x000000ffff597224 */ /* 0x008fe400078e006f */
[----:B------:R-:W-:Y:S02]  /*ada0*/  IMAD.MOV.U32 R111, RZ, RZ, c[0x0][0x228] ;  /* 0x00008a00ff6f7624 */ /* 0x000fe400078e00ff */
[----:B-1----:R-:W-:Y:S01]  /*adb0*/  IMAD.MOV.U32 R88, RZ, RZ, R77 ;  /* 0x000000ffff587224 */ /* 0x002fe200078e004d */
[----:B------:R-:W-:Y:S01]  /*adc0*/  LOP3.LUT R77, R160, 0xffff, RZ, 0xc0, !PT ;  /* 0x0000ffffa04d7812 */ /* 0x000fe200078ec0ff */
[----:B------:R-:W-:Y:S01]  /*add0*/  IMAD R90, R111, 0x38, R93 ;  /* 0x000000386f5a7824 */ /* 0x000fe200078e025d */
[----:B------:R-:W-:Y:S01]  /*ade0*/  MUFU.EX2 R92, R89 ;  /* 0x00000059005c7308 */ /* 0x000fe20000000800 */
[----:B------:R-:W-:Y:S01]  /*adf0*/  IMAD.MOV.U32 R111, RZ, RZ, R125 ;  /* 0x000000ffff6f7224 */ /* 0x000fe200078e007d */
[----:B------:R-:W-:Y:S01]  /*ae00*/  SHF.R.U32.HI R77, RZ, 0x8, R77 ;  /* 0x00000008ff4d7819 */ /* 0x000fe2000001164d */
[----:B------:R-:W-:Y:S01]  /*ae10*/  IMAD.MOV.U32 R125, RZ, RZ, R124 ;  /* 0x000000ffff7d7224 */ /* 0x000fe200078e007c */
[----:B------:R-:W-:Y:S01]  /*ae20*/  IADD3 R90, R90, 0x1, RZ ;  /* 0x000000015a5a7810 */ /* 0x000fe20007ffe0ff */
[----:B------:R-:W-:Y:S01]  /*ae30*/  IMAD.MOV.U32 R124, RZ, RZ, R108 ;  /* 0x000000ffff7c7224 */ /* 0x000fe200078e006c */
[----:B------:R-:W-:Y:S01]  /*ae40*/  LOP3.LUT R77, R77, 0xffff, RZ, 0xc0, !PT ;  /* 0x0000ffff4d4d7812 */ /* 0x000fe200078ec0ff */
[----:B------:R-:W-:Y:S03]  /*ae50*/  IMAD.MOV.U32 R108, RZ, RZ, R163 ;  /* 0x000000ffff6c7224 */ /* 0x000fe600078e00a3 */
[----:B------:R-:W1:Y:S10]  /*ae60*/  MUFU.EX2 R89, R88 ;  /* 0x0000005800597308 */ /* 0x000e740000000800 */
[----:B------:R-:W-:Y:S10]  /*ae70*/  MUFU.EX2 R88, R123 ;  /* 0x0000007b00587308 */ /* 0x000ff40000000800 */
[----:B------:R-:W-:Y:S01]  /*ae80*/  MUFU.EX2 R93, R110 ;  /* 0x0000006e005d7308 */ /* 0x000fe20000000800 */
[----:B----4-:R-:W-:Y:S05]  /*ae90*/  @!P6 HADD2 R72, -R74.H0_H0, -RZ.H0_H0 ;  /* 0xa00000ff4a48e230 */ /* 0x010fea0000000900 */
[----:B------:R-:W-:Y:S01]  /*aea0*/  PRMT R79, R72, 0x7610, R79 ;  /* 0x00007610484f7816 */ /* 0x000fe2000000004f */
[----:B------:R2:W-:Y:S04]  /*aeb0*/  @!P6 STL.S16 [R1+0x1c], R72 ;  /* 0x00001c480100e387 */ /* 0x0005e80000100600 */
[----:B------:R3:W4:Y:S01]  /*aec0*/  LDL.S16 R87, [R1+0x34] ;  /* 0x0000340001577983 */ /* 0x0007220000100600 */
[----:B--2---:R-:W-:Y:S02]  /*aed0*/  PRMT R72, R78, 0x5410, R73 ;  /* 0x000054104e487816 */ /* 0x004fe40000000049 */
[----:B------:R-:W-:Y:S02]  /*aee0*/  @!P4 PRMT R73, R83, 0x5410, RZ ;  /* 0x000054105349c816 */ /* 0x000fe400000000ff */
[----:B------:R-:W-:Y:S01]  /*aef0*/  @!P5 PRMT R78, R86, 0x5410, RZ ;  /* 0x00005410564ed816 */ /* 0x000fe200000000ff */
[----:B------:R-:W-:Y:S01]  /*af00*/  IMAD.MOV.U32 R86, RZ, RZ, c[0x0][0x228] ;  /* 0x00008a00ff567624 */ /* 0x000fe200078e00ff */
[----:B------:R-:W-:Y:S01]  /*af10*/  ISETP.GE.U32.AND P4, PT, R129, R77, PT ;  /* 0x0000004d8100720c */ /* 0x000fe20003f86070 */
[----:B------:R2:W-:Y:S04]  /*af20*/  STG.E.U16 [R170.64+0x2], R73 ;  /* 0x00000249aa007986 */ /* 0x0005e8000c101510 */
[----:B------:R1:W-:Y:S01]  /*af30*/  STG.E.U16 [R170.64], R78 ;  /* 0x0000004eaa007986 */ /* 0x0003e2000c101510 */
[----:B--2---:R-:W-:Y:S02]  /*af40*/  PRMT R73, R76, 0x5410, R7 ;  /* 0x000054104c497816 */ /* 0x004fe40000000007 */
[----:B------:R-:W-:Y:S01]  /*af50*/  @!P3 PRMT R76, R82, 0x5410, RZ ;  /* 0x00005410524cb816 */ /* 0x000fe200000000ff */
[----:B------:R-:W-:Y:S01]  /*af60*/  IMAD.WIDE R82, R86, 0x70, R158 ;  /* 0x0000007056527825 */ /* 0x000fe200078e029e */
[----:B------:R-:W-:Y:S02]  /*af70*/  @!P2 PRMT R7, R80, 0x5410, RZ ;  /* 0x000054105007a816 */ /* 0x000fe400000000ff */
[----:B------:R-:W-:Y:S01]  /*af80*/  PRMT R80, R74, 0x5410, R5 ;  /* 0x000054104a507816 */ /* 0x000fe20000000005 */
[----:B------:R2:W-:Y:S01]  /*af90*/  STG.E.U16 [R158.64], R76 ;  /* 0x0000004c9e007986 */ /* 0x0005e2000c101510 */
[----:B------:R-:W-:Y:S01]  /*afa0*/  @!P6 PRMT R74, R79, 0x5410, RZ ;  /* 0x000054104f4ae816 */ /* 0x000fe200000000ff */
[----:B------:R-:W-:Y:S01]  /*afb0*/  IMAD R86, R86, 0x48, RZ ;  /* 0x0000004856567824 */ /* 0x000fe200078e02ff */
[----:B------:R-:W-:Y:S01]  /*afc0*/  SHF.R.U32.HI R79, RZ, 0x18, R166 ;  /* 0x00000018ff4f7819 */ /* 0x000fe200000116a6 */
[----:B------:R3:W-:Y:S01]  /*afd0*/  STG.E.U16 [R158.64+0x2], R7 ;  /* 0x000002079e007986 */ /* 0x0007e2000c101510 */
[----:B-1----:R-:W-:Y:S02]  /*afe0*/  LOP3.LUT R78, R166, 0xff, RZ, 0xc0, !PT ;  /* 0x000000ffa64e7812 */ /* 0x002fe400078ec0ff */
[C---:B------:R-:W-:Y:S01]  /*aff0*/  ISETP.GE.U32.AND P2, PT, R129.reuse, R79, PT ;  /* 0x0000004f8100720c */ /* 0x040fe20003f46070 */
[----:B------:R1:W-:Y:S01]  /*b000*/  STG.E.U16 [R82.64], R74 ;  /* 0x0000004a52007986 */ /* 0x0003e2000c101510 */
[C---:B------:R-:W-:Y:S01]  /*b010*/  ISETP.GE.U32.AND P5, PT, R129.reuse, R78, PT ;  /* 0x0000004e8100720c */ /* 0x040fe20003fa6070 */
[----:B------:R-:W-:Y:S01]  /*b020*/  MUFU.EX2 R79, R225 ;  /* 0x000000e1004f7308 */ /* 0x000fe20000000800 */
[----:B------:R-:W-:Y:S04]  /*b030*/  SHF.R.U32.HI R78, RZ, 0x18, R160 ;  /* 0x00000018ff4e7819 */ /* 0x000fe800000116a0 */
[C---:B------:R-:W-:Y:S05]  /*b040*/  ISETP.GE.U32.AND P0, PT, R129.reuse, R78, PT ;  /* 0x0000004e8100720c */ /* 0x040fea0003f06070 */
[----:B------:R1:W-:Y:S01]  /*b050*/  MUFU.EX2 R78, R111 ;  /* 0x0000006f004e7308 */ /* 0x0003e20000000800 */
[----:B--2---:R-:W-:Y:S04]  /*b060*/  SHF.R.U32.HI R76, RZ, 0x10, R166 ;  /* 0x00000010ff4c7819 */ /* 0x004fe800000116a6 */
[----:B------:R-:W-:Y:S02]  /*b070*/  LOP3.LUT R76, R76, 0xff, RZ, 0xc0, !PT ;  /* 0x000000ff4c4c7812 */ /* 0x000fe400078ec0ff */
[----:B---3--:R-:W-:Y:S02]  /*b080*/  LOP3.LUT R7, R166, 0xffff, RZ, 0xc0, !PT ;  /* 0x0000ffffa6077812 */ /* 0x008fe400078ec0ff */
[----:B-1----:R-:W-:Y:S01]  /*b090*/  SHF.R.U32.HI R74, RZ, 0x10, R160 ;  /* 0x00000010ff4a7819 */ /* 0x002fe200000116a0 */
[----:B------:R1:W-:Y:S01]  /*b0a0*/  MUFU.EX2 R82, R127 ;  /* 0x0000007f00527308 */ /* 0x0003e20000000800 */
[C---:B------:R-:W-:Y:S02]  /*b0b0*/  ISETP.GE.U32.AND P6, PT, R129.reuse, R76, PT ;  /* 0x0000004c8100720c */ /* 0x040fe40003fc6070 */
[----:B------:R-:W-:Y:S02]  /*b0c0*/  LOP3.LUT R74, R74, 0xff, RZ, 0xc0, !PT ;  /* 0x000000ff4a4a7812 */ /* 0x000fe400078ec0ff */
[----:B------:R-:W-:Y:S02]  /*b0d0*/  F2FP.PACK_AB R76, R94, R98 ;  /* 0x000000625e4c723e */ /* 0x000fe400000000ff */
[----:B------:R-:W-:Y:S01]  /*b0e0*/  ISETP.GE.U32.AND P1, PT, R129, R74, PT ;  /* 0x0000004a8100720c */ /* 0x000fe20003f26070 */
[----:B------:R-:W-:Y:S01]  /*b0f0*/  IMAD.MOV.U32 R111, RZ, RZ, R112 ;  /* 0x000000ffff6f7224 */ /* 0x000fe200078e0070 */
[----:B------:R-:W-:Y:S01]  /*b100*/  SHF.R.U32.HI R7, RZ, 0x8, R7 ;  /* 0x00000008ff077819 */ /* 0x000fe20000011607 */
[----:B------:R-:W-:Y:S01]  /*b110*/  MUFU.EX2 R83, R119 ;  /* 0x0000007700537308 */ /* 0x000fe20000000800 */
[C---:B------:R-:W-:Y:S02]  /*b120*/  LEA R160, P3, R90.reuse, R170, 0x1 ;  /* 0x000000aa5aa07211 */ /* 0x040fe400078608ff */
[----:B------:R-:W-:Y:S02]  /*b130*/  LOP3.LUT R7, R7, 0xffff, RZ, 0xc0, !PT ;  /* 0x0000ffff07077812 */ /* 0x000fe400078ec0ff */
[----:B------:R-:W-:Y:S02]  /*b140*/  LEA.HI.X.SX32 R161, R90, R171, 0x1, P3 ;  /* 0x000000ab5aa17211 */ /* 0x000fe400018f0eff */
[----:B------:R-:W-:Y:S02]  /*b150*/  ISETP.GE.U32.AND P3, PT, R129, R7, PT ;  /* 0x000000078100720c */ /* 0x000fe40003f66070 */
[----:B------:R-:W-:Y:S01]  /*b160*/  PRMT R7, R76, 0x7632, R7 ;  /* 0x000076324c077816 */ /* 0x000fe20000000007 */
[----:B------:R2:W-:Y:S01]  /*b170*/  MUFU.EX2 R90, R126 ;  /* 0x0000007e005a7308 */ /* 0x0005e20000000800 */
[----:B------:R-:W-:Y:S01]  /*b180*/  F2FP.PACK_AB R94, R89, R92 ;  /* 0x0000005c595e723e */ /* 0x000fe200000000ff */
[----:B------:R-:W-:Y:S02]  /*b190*/  FADD.FTZ R92, R92, R97 ;  /* 0x000000615c5c7221 */ /* 0x000fe40000010000 */
[----:B------:R-:W-:Y:S02]  /*b1a0*/  FADD.FTZ R97, R101, R96 ;  /* 0x0000006065617221 */ /* 0x000fe40000010000 */
[----:B------:R-:W-:Y:S01]  /*b1b0*/  FADD.FTZ R89, R89, R92 ;  /* 0x0000005c59597221 */ /* 0x000fe20000010000 */
[----:B------:R-:W-:Y:S01]  /*b1c0*/  SHF.R.U32.HI R92, RZ, 0x18, R174 ;  /* 0x00000018ff5c7819 */ /* 0x000fe200000116ae */
[----:B-1----:R-:W-:Y:S02]  /*b1d0*/  IMAD.MOV.U32 R127, RZ, RZ, R117 ;  /* 0x000000ffff7f7224 */ /* 0x002fe400078e0075 */
[----:B--2---:R-:W-:Y:S01]  /*b1e0*/  IMAD.MOV.U32 R126, RZ, RZ, R116 ;  /* 0x000000ffff7e7224 */ /* 0x004fe200078e0074 */
[----:B----4-:R-:W-:Y:S05]  /*b1f0*/  @!P4 HADD2 R87, -R5.H0_H0, -RZ.H0_H0 ;  /* 0xa00000ff0557c230 */ /* 0x010fea0000000900 */
[----:B------:R-:W-:Y:S01]  /*b200*/  PRMT R74, R87, 0x7610, R74 ;  /* 0x00007610574a7816 */ /* 0x000fe2000000004a */
[----:B------:R1:W-:Y:S01]  /*b210*/  @!P4 STL.S16 [R1+0x34], R87 ;  /* 0x000034570100c387 */ /* 0x0003e20000100600 */
[C---:B------:R-:W-:Y:S04]  /*b220*/  LEA R162, P4, R86.reuse, R170, 0x1 ;  /* 0x000000aa56a27211 */ /* 0x040fe800078808ff */
[----:B------:R-:W-:Y:S02]  /*b230*/  LEA.HI.X.SX32 R163, R86, R171, 0x1, P4 ;  /* 0x000000ab56a37211 */ /* 0x000fe400020f0eff */
[C---:B------:R-:W-:Y:S01]  /*b240*/  ISETP.GE.U32.AND P4, PT, R129.reuse, R77, PT ;  /* 0x0000004d8100720c */ /* 0x040fe20003f86070 */
[----:B------:R-:W2:Y:S10]  /*b250*/  MUFU.EX2 R86, R118 ;  /* 0x0000007600567308 */ /* 0x000eb40000000800 */
[----:B------:R-:W-:Y:S02]  /*b260*/  MUFU.EX2 R77, R202 ;  /* 0x000000ca004d7308 */ /* 0x000fe40000000800 */
[----:B------:R-:W-:Y:S02]  /*b270*/  @!P4 PRMT R5, R74, 0x5410, RZ ;  /* 0x000054104a05c816 */ /* 0x000fe400000000ff */
[----:B------:R-:W-:Y:S02]  /*b280*/  ISETP.GE.U32.AND P4, PT, R129, R91, PT ;  /* 0x0000005b8100720c */ /* 0x000fe40003f86070 */
[----:B------:R-:W-:Y:S01]  /*b290*/  LOP3.LUT R91, R174, 0xffff, RZ, 0xc0, !PT ;  /* 0x0000ffffae5b7812 */ /* 0x000fe200078ec0ff */
[----:B------:R3:W-:Y:S03]  /*b2a0*/  STG.E.U16 [R160.64], R5 ;  /* 0x00000005a0007986 */ /* 0x0007e6000c101510 */
[----:B------:R-:W-:Y:S01]  /*b2b0*/  SHF.R.U32.HI R91, RZ, 0x8, R91 ;  /* 0x00000008ff5b7819 */ /* 0x000fe2000001165b */
[----:B------:R4:W4:Y:S03]  /*b2c0*/  MUFU.EX2 R74, R81 ;  /* 0x00000051004a7308 */ /* 0x0009260000000800 */
[----:B------:R-:W-:Y:S01]  /*b2d0*/  LOP3.LUT R91, R91, 0xffff, RZ, 0xc0, !PT ;  /* 0x0000ffff5b5b7812 */ /* 0x000fe200078ec0ff */
[----:B--2---:R-:W-:Y:S01]  /*b2e0*/  FADD.FTZ R112, R86, R89 ;  /* 0x0000005956707221 */ /* 0x004fe20000010000 */
[C---:B------:R-:W-:Y:S03]  /*b2f0*/  F2FP.PACK_AB R86, R79.reuse, R86 ;  /* 0x000000564f56723e */ /* 0x040fe600000000ff */
[----:B------:R-:W-:Y:S02]  /*b300*/  FADD.FTZ R112, R79, R112 ;  /* 0x000000704f707221 */ /* 0x000fe40000010000 */
[----:B-1----:R-:W1:Y:S01]  /*b310*/  MUFU.EX2 R87, R131 ;  /* 0x0000008300577308 */ /* 0x002e620000000800 */
[----:B---3--:R-:W-:Y:S01]  /*b320*/  SHF.R.U32.HI R5, RZ, 0x10, R178 ;  /* 0x00000010ff057819 */ /* 0x008fe200000116b2 */
[----:B----4-:R2:W3:Y:S01]  /*b330*/  LDL.S16 R81, [R1+0x30] ;  /* 0x0000300001517983 */ /* 0x0104e20000100600 */
[C---:B------:R-:W-:Y:S01]  /*b340*/  F2FP.PACK_AB R101, R74.reuse, R101 ;  /* 0x000000654a65723e */ /* 0x040fe200000000ff */
[----:B------:R-:W-:Y:S01]  /*b350*/  FADD.FTZ R97, R74, R97 ;  /* 0x000000614a617221 */ /* 0x000fe20000010000 */
[----:B------:R-:W-:Y:S01]  /*b360*/  LOP3.LUT R5, R5, 0xff, RZ, 0xc0, !PT ;  /* 0x000000ff05057812 */ /* 0x000fe200078ec0ff */
[----:B------:R2:W4:Y:S01]  /*b370*/  LDL.LU R225, [R1+0xe4] ;  /* 0x0000e40001e17983 */ /* 0x0005220000300800 */
[----:B------:R-:W-:Y:S03]  /*b380*/  PRMT R96, R101, 0x7632, R96 ;  /* 0x0000763265607816 */ /* 0x000fe60000000060 */
[----:B------:R2:W5:Y:S04]  /*b390*/  LDL.LU R202, [R1+0xe0] ;  /* 0x0000e00001ca7983 */ /* 0x0005680000300800 */
[----:B------:R2:W2:Y:S04]  /*b3a0*/  LDL.S16 R98, [R1+0x18] ;  /* 0x0000180001627983 */ /* 0x0004a80000100600 */
[----:B------:R1:W4:Y:S01]  /*b3b0*/  LDL.S16 R95, [R1+0x14] ;  /* 0x00001400015f7983 */ /* 0x0003220000100600 */
[----:B---3--:R-:W-:Y:S05]  /*b3c0*/  @!P1 HADD2 R81, -R76.H0_H0, -RZ.H0_H0 ;  /* 0xa00000ff4c519230 */ /* 0x008fea0000000900 */
[----:B------:R-:W-:Y:S01]  /*b3d0*/  PRMT R100, R81, 0x7610, R100 ;  /* 0x0000761051647816 */ /* 0x000fe20000000064 */
[----:B------:R3:W-:Y:S01]  /*b3e0*/  @!P1 STL.S16 [R1+0x30], R81 ;  /* 0x0000305101009387 */ /* 0x0007e20000100600 */
[----:B--2---:R-:W-:Y:S02]  /*b3f0*/  @!P0 HADD2 R98, -R7.H0_H0, -RZ.H0_H0 ;  /* 0xa00000ff07628230 */ /* 0x004fe40000000900 */
[----:B----4-:R-:W-:Y:S03]  /*b400*/  @!P5 HADD2 R95, -R94.H0_H0, -RZ.H0_H0 ;  /* 0xa00000ff5e5fd230 */ /* 0x010fe60000000900 */
[----:B------:R-:W-:Y:S02]  /*b410*/  PRMT R103, R98, 0x7610, R103 ;  /* 0x0000761062677816 */ /* 0x000fe40000000067 */
[----:B------:R-:W-:Y:S02]  /*b420*/  PRMT R102, R95, 0x7610, R102 ;  /* 0x000076105f667816 */ /* 0x000fe40000000066 */
[----:B---3--:R-:W-:Y:S02]  /*b430*/  PRMT R81, R76, 0x5410, R7 ;  /* 0x000054104c517816 */ /* 0x008fe40000000007 */
[----:B------:R-:W-:Y:S02]  /*b440*/  @!P1 PRMT R76, R100, 0x5410, RZ ;  /* 0x00005410644c9816 */ /* 0x000fe400000000ff */
[----:B------:R-:W-:Y:S01]  /*b450*/  @!P0 PRMT R7, R103, 0x5410, RZ ;  /* 0x0000541067078816 */ /* 0x000fe200000000ff */
[----:B------:R2:W3:Y:S04]  /*b460*/  LDL.S16 R100, [R1+0x10] ;  /* 0x0000100001647983 */ /* 0x0004e80000100600 */
[----:B------:R4:W-:Y:S01]  /*b470*/  @!P0 STL.S16 [R1+0x18], R98 ;  /* 0x0000186201008387 */ /* 0x0009e20000100600 */
[----:B------:R-:W-:Y:S02]  /*b480*/  ISETP.GE.U32.AND P0, PT, R129, R91, PT ;  /* 0x0000005b8100720c */ /* 0x000fe40003f06070 */
[C---:B------:R-:W-:Y:S01]  /*b490*/  PRMT R91, R94.reuse, 0x7632, R91 ;  /* 0x000076325e5b7816 */ /* 0x040fe2000000005b */
[----:B------:R2:W2:Y:S03]  /*b4a0*/  LDL.S16 R99, [R1+0xc] ;  /* 0x00000c0001637983 */ /* 0x0004a60000100600 */
[----:B------:R-:W-:Y:S01]  /*b4b0*/  PRMT R74, R94, 0x5410, R91 ;  /* 0x000054105e4a7816 */ /* 0x000fe2000000005b */
[----:B------:R1:W-:Y:S01]  /*b4c0*/  @!P5 STL.S16 [R1+0x14], R95 ;  /* 0x0000145f0100d387 */ /* 0x0003e20000100600 */
[----:B------:R-:W-:Y:S01]  /*b4d0*/  @!P5 PRMT R94, R102, 0x5410, RZ ;  /* 0x00005410665ed816 */ /* 0x000fe200000000ff */
[----:B------:R-:W-:Y:S01]  /*b4e0*/  FADD.FTZ R102, R90, R75 ;  /* 0x0000004b5a667221 */ /* 0x000fe20000010000 */
[----:B------:R-:W-:Y:S01]  /*b4f0*/  F2FP.PACK_AB R90, R85, R90 ;  /* 0x0000005a555a723e */ /* 0x000fe200000000ff */
[----:B------:R-:W-:Y:S01]  /*b500*/  STG.E.U16 [R162.64], R76 ;  /* 0x0000004ca2007986 */ /* 0x000fe2000c101510 */
[----:B------:R-:W-:Y:S01]  /*b510*/  PRMT R75, R101, 0x5410, R96 ;  /* 0x00005410654b7816 */ /* 0x000fe20000000060 */
[----:B------:R-:W-:Y:S02]  /*b520*/  FADD.FTZ R102, R85, R102 ;  /* 0x0000006655667221 */ /* 0x000fe40000010000 */
[----:B------:R-:W-:Y:S04]  /*b530*/  STG.E.U16 [R162.64+0x2], R7 ;  /* 0x00000207a2007986 */ /* 0x000fe8000c101510 */
[----:B------:R-:W-:Y:S01]  /*b540*/  STG.E.U16 [R170.64+0x10], R94 ;  /* 0x0000105eaa007986 */ /* 0x000fe2000c101510 */
[----:B----4-:R4:W2:Y:S01]  /*b550*/  MUFU.EX2 R98, R134 ;  /* 0x0000008600627308 */ /* 0x0108a20000000800 */
[----:B-1----:R-:W-:Y:S04]  /*b560*/  SHF.R.U32.HI R95, RZ, 0x10, R174 ;  /* 0x00000010ff5f7819 */ /* 0x002fe800000116ae */
[----:B------:R-:W-:Y:S04]  /*b570*/  LOP3.LUT R95, R95, 0xff, RZ, 0xc0, !PT ;  /* 0x000000ff5f5f7812 */ /* 0x000fe800078ec0ff */
[----:B------:R-:W-:Y:S01]  /*b580*/  ISETP.GE.U32.AND P5, PT, R129, R95, PT ;  /* 0x0000005f8100720c */ /* 0x000fe20003fa6070 */
[----:B----4-:R-:W-:Y:S02]  /*b590*/  IMAD.MOV.U32 R134, RZ, RZ, R113 ;  /* 0x000000ffff867224 */ /* 0x010fe400078e0071 */
[----:B------:R-:W-:Y:S02]  /*b5a0*/  IMAD.MOV.U32 R113, RZ, RZ, R108 ;  /* 0x000000ffff717224 */ /* 0x000fe400078e006c */
[----:B------:R-:W-:Y:S01]  /*b5b0*/  FADD.FTZ R108, R88, R97 ;  /* 0x00000061586c7221 */ /* 0x000fe20000010000 */
[C---:B------:R-:W-:Y:S07]  /*b5c0*/  F2FP.PACK_AB R88, R83.reuse, R88 ;  /* 0x000000585358723e */ /* 0x040fee00000000ff */
[----:B------:R-:W-:Y:S01]  /*b5d0*/  @!P5 HADD2 R252, -R90.H0_H0, -RZ.H0_H0 ;  /* 0xa00000ff5afcd230 */ /* 0x000fe20000000900 */
[----:B------:R-:W-:Y:S01]  /*b5e0*/  FADD.FTZ R108, R83, R108 ;  /* 0x0000006c536c7221 */ /* 0x000fe20000010000 */
[----:B---3--:R-:W-:Y:S05]  /*b5f0*/  @!P3 HADD2 R100, -R91.H0_H0, -RZ.H0_H0 ;  /* 0xa00000ff5b64b230 */ /* 0x008fea0000000900 */
[----:B------:R-:W-:Y:S01]  /*b600*/  PRMT R95, R100, 0x7610, R95 ;  /* 0x00007610645f7816 */ /* 0x000fe2000000005f */
[----:B------:R1:W-:Y:S01]  /*b610*/  @!P3 STL.S16 [R1+0x10], R100 ;  /* 0x000010640100b387 */ /* 0x0003e20000100600 */
[----:B--2---:R-:W-:Y:S02]  /*b620*/  @!P6 HADD2 R99, -R101.H0_H0, -RZ.H0_H0 ;  /* 0xa00000ff6563e230 */ /* 0x004fe40000000900 */
[----:B------:R-:W-:Y:S01]  /*b630*/  @!P3 PRMT R91, R95, 0x5410, RZ ;  /* 0x000054105f5bb816 */ /* 0x000fe200000000ff */
[----:B------:R2:W3:Y:S01]  /*b640*/  LDL.S16 R105, [R1+0x8] ;  /* 0x0000080001697983 */ /* 0x0004e20000100600 */
[----:B------:R-:W-:Y:S01]  /*b650*/  ISETP.GE.U32.AND P3, PT, R129, R92, PT ;  /* 0x0000005c8100720c */ /* 0x000fe20003f66070 */
[----:B------:R4:W-:Y:S01]  /*b660*/  MUFU.EX2 R95, R201 ;  /* 0x000000c9005f7308 */ /* 0x0009e20000000800 */
[----:B------:R-:W-:Y:S01]  /*b670*/  PRMT R106, R99, 0x7610, R106 ;  /* 0x00007610636a7816 */ /* 0x000fe2000000006a */
[----:B------:R2:W-:Y:S01]  /*b680*/  @!P6 STL.S16 [R1+0xc], R99 ;  /* 0x00000c630100e387 */ /* 0x0005e20000100600 */
[----:B------:R-:W-:Y:S02]  /*b690*/  F2FP.PACK_AB R92, R82, R87 ;  /* 0x00000057525c723e */ /* 0x000fe400000000ff */
[----:B------:R-:W-:Y:S01]  /*b6a0*/  @!P6 PRMT R101, R106, 0x5410, RZ ;  /* 0x000054106a65e816 */ /* 0x000fe200000000ff */
[----:B------:R-:W-:Y:S01]  /*b6b0*/  STG.E.U16 [R170.64+0x12], R91 ;  /* 0x0000125baa007986 */ /* 0x000fe2000c101510 */
[----:B------:R-:W-:Y:S03]  /*b6c0*/  PRMT R89, R92, 0x7632, R89 ;  /* 0x000076325c597816 */ /* 0x000fe60000000059 */
[----:B------:R-:W-:Y:S01]  /*b6d0*/  MUFU.EX2 R106, R195 ;  /* 0x000000c3006a7308 */ /* 0x000fe20000000800 */
[----:B------:R-:W-:Y:S09]  /*b6e0*/  STG.E.U16 [R158.64+0x10], R101 ;  /* 0x000010659e007986 */ /* 0x000ff2000c101510 */
[----:B-1----:R1:W1:Y:S01]  /*b6f0*/  MUFU.EX2 R100, R181 ;  /* 0x000000b500647308 */ /* 0x0022620000000800 */
[----:B----4-:R4:W5:Y:S01]  /*b700*/  LDL.LU R201, [R1+0xdc] ;  /* 0x0000dc0001c97983 */ /* 0x0109620000300800 */
[----:B--2---:R-:W-:Y:S01]  /*b710*/  FADD.FTZ R99, R87, R84 ;  /* 0x0000005457637221 */ /* 0x004fe20000010000 */
[--C-:B------:R-:W-:Y:S02]  /*b720*/  LOP3.LUT R87, R179, UR14, R164.reuse, 0x96, !PT ;  /* 0x0000000eb3577c12 */ /* 0x100fe4000f8e96a4 */
[----:B------:R4:W2:Y:S01]  /*b730*/  LDL.S16 R103, [R1+0x4] ;  /* 0x0000040001677983 */ /* 0x0008a20000100600 */
[----:B------:R-:W-:Y:S01]  /*b740*/  F2FP.PACK_AB R84, R78, R77 ;  /* 0x0000004d4e54723e */ /* 0x000fe200000000ff */
[----:B------:R-:W-:Y:S01]  /*b750*/  FADD.FTZ R82, R82, R99 ;  /* 0x0000006352527221 */ /* 0x000fe20000010000 */
[----:B------:R-:W-:Y:S01]  /*b760*/  LOP3.LUT R83, R87, 0xff, RZ, 0xc0, !PT ;  /* 0x000000ff57537812 */ /* 0x000fe200078ec0ff */
[----:B------:R4:W5:Y:S01]  /*b770*/  LDL.LU R200, [R1+0xd8] ;  /* 0x0000d80001c87983 */ /* 0x0009620000300800 */
[--C-:B------:R-:W-:Y:S02]  /*b780*/  SHF.R.U32.HI R79, RZ, 0x18, R87.reuse ;  /* 0x00000018ff4f7819 */ /* 0x100fe40000011657 */
[----:B------:R-:W-:Y:S01]  /*b790*/  ISETP.GE.U32.AND P6, PT, R129, R83, PT ;  /* 0x000000538100720c */ /* 0x000fe20003fc6070 */
[----:B------:R4:W4:Y:S01]  /*b7a0*/  LDL.S16 R85, [R1] ;  /* 0x0000000001557983 */ /* 0x0009220000100600 */
[----:B------:R-:W-:Y:S02]  /*b7b0*/  LOP3.LUT R83, R87, 0xffff, RZ, 0xc0, !PT ;  /* 0x0000ffff57537812 */ /* 0x000fe400078ec0ff */
[----:B------:R-:W-:Y:S02]  /*b7c0*/  SHF.R.U32.HI R87, RZ, 0x10, R87 ;  /* 0x00000010ff577819 */ /* 0x000fe40000011657 */
[----:B------:R-:W-:Y:S02]  /*b7d0*/  SHF.R.U32.HI R83, RZ, 0x8, R83 ;  /* 0x00000008ff537819 */ /* 0x000fe40000011653 */
[----:B------:R-:W-:Y:S01]  /*b7e0*/  LOP3.LUT R87, R87, 0xff, RZ, 0xc0, !PT ;  /* 0x000000ff57577812 */ /* 0x000fe200078ec0ff */
[----:B-1----:R-:W-:Y:S01]  /*b7f0*/  IMAD.WIDE.U32 R180, R180, -0x2daee0ad, RZ ;  /* 0xd2511f53b4b47825 */ /* 0x002fe200078e00ff */
[----:B------:R-:W-:Y:S02]  /*b800*/  LOP3.LUT R83, R83, 0xffff, RZ, 0xc0, !PT ;  /* 0x0000ffff53537812 */ /* 0x000fe400078ec0ff */
[----:B------:R-:W-:Y:S01]  /*b810*/  LOP3.LUT R164, R179, UR14, R164, 0x96, !PT ;  /* 0x0000000eb3a47c12 */ /* 0x000fe2000f8e96a4 */
[----:B------:R-:W-:Y:S02]  /*b820*/  @!P6 HADD2 R250, -R86.H0_H0, -RZ.H0_H0 ;  /* 0xa00000ff56fae230 */ /* 0x000fe40000000900 */
[----:B---3--:R-:W-:Y:S05]  /*b830*/  @!P2 HADD2 R105, -R96.H0_H0, -RZ.H0_H0 ;  /* 0xa00000ff6069a230 */ /* 0x008fea0000000900 */
[----:B------:R-:W-:Y:S01]  /*b840*/  PRMT R99, R105, 0x7610, R99 ;  /* 0x0000761069637816 */ /* 0x000fe20000000063 */
[----:B------:R-:W-:Y:S03]  /*b850*/  @!P2 STL.S16 [R1+0x8], R105 ;  /* 0x000008690100a387 */ /* 0x000fe60000100600 */
[----:B------:R-:W-:Y:S01]  /*b860*/  @!P2 PRMT R96, R99, 0x5410, RZ ;  /* 0x000054106360a816 */ /* 0x000fe200000000ff */
[----:B------:R1:W5:Y:S01]  /*b870*/  LDL.LU R197, [R1+0xd4] ;  /* 0x0000d40001c57983 */ /* 0x0003620000300800 */
[----:B------:R-:W-:Y:S01]  /*b880*/  ISETP.GE.U32.AND P2, PT, R129, R83, PT ;  /* 0x000000538100720c */ /* 0x000fe20003f46070 */
[----:B------:R-:W-:Y:S01]  /*b890*/  FADD.FTZ R83, R77, R82 ;  /* 0x000000524d537221 */ /* 0x000fe20000010000 */
[----:B------:R-:W-:Y:S01]  /*b8a0*/  PRMT R82, R92, 0x5410, R89 ;  /* 0x000054105c527816 */ /* 0x000fe20000000059 */
[----:B------:R-:W-:Y:S01]  /*b8b0*/  FADD.FTZ R77, R93, R102 ;  /* 0x000000665d4d7221 */ /* 0x000fe20000010000 */
[----:B------:R-:W-:Y:S01]  /*b8c0*/  LOP3.LUT R102, R181, UR14, R148, 0x96, !PT ;  /* 0x0000000eb5667c12 */ /* 0x000fe2000f8e9694 */
[----:B------:R-:W3:Y:S01]  /*b8d0*/  MUFU.EX2 R99, R111 ;  /* 0x0000006f00637308 */ /* 0x000ee20000000800 */
[----:B------:R-:W-:Y:S01]  /*b8e0*/  FADD.FTZ R110, R78, R83 ;  /* 0x000000534e6e7221 */ /* 0x000fe20000010000 */
[C---:B------:R-:W-:Y:S01]  /*b8f0*/  F2FP.PACK_AB R78, R98.reuse, R93 ;  /* 0x0000005d624e723e */ /* 0x040fe200000000ff */
[----:B------:R-:W-:Y:S01]  /*b900*/  FADD.FTZ R98, R98, R77 ;  /* 0x0000004d62627221 */ /* 0x000fe20000010000 */
[----:B------:R-:W-:Y:S01]  /*b910*/  STG.E.U16 [R158.64+0x12], R96 ;  /* 0x000012609e007986 */ /* 0x000fe2000c101510 */
[----:B------:R-:W-:Y:S01]  /*b920*/  FADD.FTZ R77, R115, R108 ;  /* 0x0000006c734d7221 */ /* 0x000fe20000010000 */
[----:B------:R-:W-:Y:S01]  /*b930*/  F2FP.PACK_AB R115, R100, R115 ;  /* 0x000000736473723e */ /* 0x000fe200000000ff */
[----:B------:R-:W-:Y:S01]  /*b940*/  FADD.FTZ R93, R107, R110 ;  /* 0x0000006e6b5d7221 */ /* 0x000fe20000010000 */
[----:B------:R-:W-:Y:S01]  /*b950*/  F2FP.PACK_AB R107, R106, R107 ;  /* 0x0000006b6a6b723e */ /* 0x000fe200000000ff */
[----:B------:R-:W-:Y:S01]  /*b960*/  FADD.FTZ R100, R100, R77 ;  /* 0x0000004d64647221 */ /* 0x000fe20000010000 */
[----:B------:R-:W-:Y:S01]  /*b970*/  F2FP.PACK_AB R77, R104, R95 ;  /* 0x0000005f684d723e */ /* 0x000fe200000000ff */
[----:B------:R1:W1:Y:S01]  /*b980*/  MUFU.EX2 R108, R134 ;  /* 0x00000086006c7308 */ /* 0x0002620000000800 */
[----:B------:R-:W-:Y:S01]  /*b990*/  PRMT R114, R115, 0x7632, R114 ;  /* 0x0000763273727816 */ /* 0x000fe20000000072 */
[----:B------:R-:W-:Y:S01]  /*b9a0*/  FADD.FTZ R93, R106, R93 ;  /* 0x0000005d6a5d7221 */ /* 0x000fe20000010000 */
[----:B--2---:R-:W-:Y:S05]  /*b9b0*/  @!P4 HADD2 R103, -R92.H0_H0, -RZ.H0_H0 ;  /* 0xa00000ff5c67c230 */ /* 0x004fea0000000900 */
[----:B------:R-:W-:Y:S01]  /*b9c0*/  PRMT R97, R103, 0x7610, R97 ;  /* 0x0000761067617816 */ /* 0x000fe20000000061 */
[----:B------:R2:W-:Y:S01]  /*b9d0*/  @!P4 STL.S16 [R1+0x4], R103 ;  /* 0x000004670100c387 */ /* 0x0005e20000100600 */
[----:B----4-:R-:W-:Y:S02]  /*b9e0*/  @!P0 HADD2 R85, -R89.H0_H0, -RZ.H0_H0 ;  /* 0xa00000ff59558230 */ /* 0x010fe40000000900 */
[----:B------:R-:W-:Y:S01]  /*b9f0*/  @!P4 PRMT R92, R97, 0x5410, RZ ;  /* 0x00005410615cc816 */ /* 0x000fe200000000ff */
[----:B------:R4:W5:Y:S01]  /*ba00*/  LDL.LU R195, [R1+0xd0] ;  /* 0x0000d00001c37983 */ /* 0x0009620000300800 */
[----:B------:R-:W-:Y:S01]  /*ba10*/  ISETP.GE.U32.AND P4, PT, R129, R79, PT ;  /* 0x0000004f8100720c */ /* 0x000fe20003f86070 */
[----:B------:R-:W-:Y:S01]  /*ba20*/  FADD.FTZ R97, R95, R112 ;  /* 0x000000705f617221 */ /* 0x000fe20000010000 */
[----:B------:R-:W-:Y:S01]  /*ba30*/  PRMT R79, R85, 0x7610, R79 ;  /* 0x00007610554f7816 */ /* 0x000fe2000000004f */
[----:B------:R3:W-:Y:S01]  /*ba40*/  @!P0 STL.S16 [R1], R85 ;  /* 0x0000005501008387 */ /* 0x0007e20000100600 */
[----:B------:R-:W3:Y:S01]  /*ba50*/  MUFU.EX2 R95, R176 ;  /* 0x000000b0005f7308 */ /* 0x000ee20000000800 */
[----:B------:R-:W-:Y:S01]  /*ba60*/  FADD.FTZ R97, R104, R97 ;  /* 0x0000006168617221 */ /* 0x000fe20000010000 */
[----:B------:R-:W-:Y:S01]  /*ba70*/  @!P0 PRMT R89, R79, 0x5410, RZ ;  /* 0x000054104f598816 */ /* 0x000fe200000000ff */
[----:B------:R-:W-:Y:S01]  /*ba80*/  STG.E.U16 [R160.64+0xe], R92 ;  /* 0x00000e5ca0007986 */ /* 0x000fe2000c101510 */
[C---:B------:R-:W-:Y:S01]  /*ba90*/  ISETP.GE.U32.AND P0, PT, R129.reuse, R87, PT ;  /* 0x000000578100720c */ /* 0x040fe20003f06070 */
[----:B-1----:R-:W-:Y:S01]  /*baa0*/  IMAD.MOV.U32 R134, RZ, RZ, R124 ;  /* 0x000000ffff867224 */ /* 0x002fe200078e007c */
[----:B------:R-:W-:Y:S01]  /*bab0*/  PRMT R87, R90, 0x7632, R87 ;  /* 0x000076325a577816 */ /* 0x000fe20000000057 */
[----:B------:R-:W-:Y:S01]  /*bac0*/  STG.E.U16 [R160.64+0x10], R89 ;  /* 0x00001059a0007986 */ /* 0x000fe2000c101510 */
[----:B------:R-:W-:Y:S01]  /*bad0*/  LOP3.LUT R79, R102, 0xff, RZ, 0xc0, !PT ;  /* 0x000000ff664f7812 */ /* 0x000fe200078ec0ff */
[----:B------:R-:W-:Y:S01]  /*bae0*/  IMAD.MOV.U32 R124, RZ, RZ, R120 ;  /* 0x000000ffff7c7224 */ /* 0x000fe200078e0078 */
[----:B------:R-:W-:Y:S01]  /*baf0*/  PRMT R83, R90, 0x5410, R87 ;  /* 0x000054105a537816 */ /* 0x000fe20000000057 */
[----:B------:R-:W-:Y:S01]  /*bb00*/  @!P3 HADD2 R251, -R87.H0_H0, -RZ.H0_H0 ;  /* 0xa00000ff57fbb230 */ /* 0x000fe20000000900 */
[----:B------:R-:W-:Y:S01]  /*bb10*/  @!P5 PRMT R90, R252, 0x5410, RZ ;  /* 0x00005410fc5ad816 */ /* 0x000fe200000000ff */
[----:B------:R1:W-:Y:S01]  /*bb20*/  MUFU.EX2 R104, R6 ;  /* 0x0000000600687308 */ /* 0x0003e20000000800 */
[----:B------:R-:W-:Y:S01]  /*bb30*/  ISETP.GE.U32.AND P5, PT, R129, R79, PT ;  /* 0x0000004f8100720c */ /* 0x000fe20003fa6070 */
[----:B------:R-:W-:Y:S01]  /*bb40*/  IMAD.MOV.U32 R120, RZ, RZ, R113 ;  /* 0x000000ffff787224 */ /* 0x000fe200078e0071 */
[----:B------:R-:W-:Y:S01]  /*bb50*/  LOP3.LUT R79, R102, 0xffff, RZ, 0xc0, !PT ;  /* 0x0000ffff664f7812 */ /* 0x000fe200078ec0ff */
[----:B------:R-:W-:Y:S01]  /*bb60*/  STG.E.U16 [R162.64+0x10], R90 ;  /* 0x0000105aa2007986 */ /* 0x000fe2000c101510 */
[----:B------:R-:W-:Y:S01]  /*bb70*/  @!P3 PRMT R87, R251, 0x5410, RZ ;  /* 0x00005410fb57b816 */ /* 0x000fe200000000ff */
[----:B------:R-:W-:Y:S01]  /*bb80*/  @!P0 HADD2 R248, -R88.H0_H0, -RZ.H0_H0 ;  /* 0xa00000ff58f88230 */ /* 0x000fe20000000900 */
[----:B------:R-:W-:Y:S02]  /*bb90*/  SHF.R.U32.HI R79, RZ, 0x8, R79 ;  /* 0x00000008ff4f7819 */ /* 0x000fe4000001164f */
[----:B--2---:R-:W-:Y:S01]  /*bba0*/  LOP3.LUT R103, R178, 0xff, RZ, 0xc0, !PT ;  /* 0x000000ffb2677812 */ /* 0x004fe200078ec0ff */
[----:B------:R-:W-:Y:S01]  /*bbb0*/  STG.E.U16 [R162.64+0x12], R87 ;  /* 0x00001257a2007986 */ /* 0x000fe2000c101510 */
[----:B------:R-:W-:Y:S01]  /*bbc0*/  LOP3.LUT R79, R79, 0xffff, RZ, 0xc0, !PT ;  /* 0x0000ffff4f4f7812 */ /* 0x000fe200078ec0ff */
[----:B---3--:R-:W-:Y:S01]  /*bbd0*/  FADD.FTZ R85, R99, R98 ;  /* 0x0000006263557221 */ /* 0x008fe20000010000 */
[C---:B------:R-:W-:Y:S01]  /*bbe0*/  F2FP.PACK_AB R99, R108.reuse, R99 ;  /* 0x000000636c63723e */ /* 0x040fe200000000ff */
[----:B------:R-:W-:Y:S01]  /*bbf0*/  @!P5 HADD2 R246, -R84.H0_H0, -RZ.H0_H0 ;  /* 0xa00000ff54f6d230 */ /* 0x000fe20000000900 */
[----:B------:R-:W-:Y:S01]  /*bc00*/  ISETP.GE.U32.AND P3, PT, R129, R79, PT ;  /* 0x0000004f8100720c */ /* 0x000fe20003f66070 */
[----:B------:R-:W-:Y:S01]  /*bc10*/  FADD.FTZ R98, R108, R85 ;  /* 0x000000556c627221 */ /* 0x000fe20000010000 */
[C---:B------:R-:W-:Y:S01]  /*bc20*/  PRMT R79, R86.reuse, 0x7632, R79 ;  /* 0x00007632564f7816 */ /* 0x040fe2000000004f */
[----:B------:R-:W-:Y:S01]  /*bc30*/  FADD.FTZ R100, R95, R100 ;  /* 0x000000645f647221 */ /* 0x000fe20000010000 */
[--C-:B------:R-:W-:Y:S02]  /*bc40*/  SHF.R.U32.HI R85, RZ, 0x18, R102.reuse ;  /* 0x00000018ff557819 */ /* 0x100fe40000011666 */
[----:B------:R-:W-:Y:S01]  /*bc50*/  SHF.R.U32.HI R102, RZ, 0x10, R102 ;  /* 0x00000010ff667819 */ /* 0x000fe20000011666 */
[----:B------:R-:W-:Y:S01]  /*bc60*/  @!P2 HADD2 R249, -R79.H0_H0, -RZ.H0_H0 ;  /* 0xa00000ff4ff9a230 */ /* 0x000fe20000000900 */
[----:B------:R-:W-:Y:S01]  /*bc70*/  PRMT R123, R86, 0x5410, R79 ;  /* 0x00005410567b7816 */ /* 0x000fe2000000004f */
[----:B-1----:R-:W-:Y:S01]  /*bc80*/  IMAD.MOV.U32 R6, RZ, RZ, R120 ;  /* 0x000000ffff067224 */ /* 0x002fe200078e0078 */
[----:B------:R-:W-:Y:S02]  /*bc90*/  @!P6 PRMT R86, R250, 0x5410, RZ ;  /* 0x00005410fa56e816 */ /* 0x000fe400000000ff */
[C---:B------:R-:W-:Y:S02]  /*bca0*/  ISETP.GE.U32.AND P6, PT, R129.reuse, R85, PT ;  /* 0x000000558100720c */ /* 0x040fe40003fc6070 */
[----:B------:R-:W-:Y:S01]  /*bcb0*/  PRMT R85, R88, 0x7632, R85 ;  /* 0x0000763258557816 */ /* 0x000fe20000000055 */
[----:B------:R-:W-:Y:S01]  /*bcc0*/  STG.E.U16 [R170.64+0x20], R86 ;  /* 0x00002056aa007986 */ /* 0x000fe2000c101510 */
[----:B------:R-:W-:Y:S02]  /*bcd0*/  LOP3.LUT R102, R102, 0xff, RZ, 0xc0, !PT ;  /* 0x000000ff66667812 */ /* 0x000fe400078ec0ff */
[----:B------:R-:W-:Y:S01]  /*bce0*/  PRMT R122, R88, 0x5410, R85 ;  /* 0x00005410587a7816 */ /* 0x000fe20000000055 */
[----:B------:R-:W-:Y:S01]  /*bcf0*/  @!P4 HADD2 R247, -R85.H0_H0, -RZ.H0_H0 ;  /* 0xa00000ff55f7c230 */ /* 0x000fe20000000900 */
[----:B------:R-:W-:Y:S02]  /*bd00*/  @!P0 PRMT R88, R248, 0x5410, RZ ;  /* 0x00005410f8588816 */ /* 0x000fe400000000ff */
[----:B------:R-:W-:Y:S02]  /*bd10*/  ISETP.GE.U32.AND P0, PT, R129, R102, PT ;  /* 0x000000668100720c */ /* 0x000fe40003f06070 */
[----:B------:R-:W-:Y:S01]  /*bd20*/  @!P2 PRMT R79, R249, 0x5410, RZ ;  /* 0x00005410f94fa816 */ /* 0x000fe200000000ff */
[----:B------:R1:W2:Y:S01]  /*bd30*/  MUFU.EX2 R102, R4 ;  /* 0x0000000400667308 */ /* 0x0002a20000000800 */
[----:B------:R-:W-:Y:S02]  /*bd40*/  ISETP.GE.U32.AND P2, PT, R129, R103, PT ;  /* 0x000000678100720c */ /* 0x000fe40003f46070 */
[----:B------:R-:W-:Y:S01]  /*bd50*/  LOP3.LUT R103, R178, 0xffff, RZ, 0xc0, !PT ;  /* 0x0000ffffb2677812 */ /* 0x000fe200078ec0ff */
[----:B------:R-:W-:Y:S01]  /*bd60*/  STG.E.U16 [R170.64+0x22], R79 ;  /* 0x0000224faa007986 */ /* 0x000fe2000c101510 */
[----:B------:R-:W-:Y:S02]  /*bd70*/  @!P4 PRMT R85, R247, 0x5410, RZ ;  /* 0x00005410f755c816 */ /* 0x000fe400000000ff */
[----:B------:R-:W-:Y:S01]  /*bd80*/  SHF.R.U32.HI R76, RZ, 0x8, R103 ;  /* 0x00000008ff4c7819 */ /* 0x000fe20000011667 */
[----:B------:R-:W-:Y:S01]  /*bd90*/  STG.E.U16 [R158.64+0x20], R88 ;  /* 0x000020589e007986 */ /* 0x000fe2000c101510 */
[----:B------:R-:W-:Y:S01]  /*bda0*/  F2FP.PACK_AB R95, R173, R95 ;  /* 0x0000005fad5f723e */ /* 0x000fe200000000ff */
[----:B------:R-:W-:Y:S01]  /*bdb0*/  @!P0 HADD2 R244, -R78.H0_H0, -RZ.H0_H0 ;  /* 0xa00000ff4ef48230 */ /* 0x000fe20000000900 */
[----:B------:R-:W-:Y:S01]  /*bdc0*/  LOP3.LUT R7, R76, 0xffff, RZ, 0xc0, !PT ;  /* 0x0000ffff4c077812 */ /* 0x000fe200078ec0ff */
[----:B------:R-:W-:Y:S01]  /*bdd0*/  FADD.FTZ R76, R184, R97 ;  /* 0x00000061b84c7221 */ /* 0x000fe20000010000 */
[----:B------:R-:W-:Y:S01]  /*bde0*/  F2FP.PACK_AB R97, R183, R184 ;  /* 0x000000b8b761723e */ /* 0x000fe200000000ff */
[----:B------:R-:W3:Y:S01]  /*bdf0*/  MUFU.EX2 R103, R125 ;  /* 0x0000007d00677308 */ /* 0x000ee20000000800 */
[----:B------:R-:W-:Y:S01]  /*be00*/  PRMT R120, R115, 0x5410, R114 ;  /* 0x0000541073787816 */ /* 0x000fe20000000072 */
[----:B------:R-:W-:Y:S01]  /*be10*/  FADD.FTZ R183, R183, R76 ;  /* 0x0000004cb7b77221 */ /* 0x000fe20000010000 */
[----:B------:R-:W-:Y:S01]  /*be20*/  LOP3.LUT R76, R180, 0xff, RZ, 0xc0, !PT ;  /* 0x000000ffb44c7812 */ /* 0x000fe200078ec0ff */
[----:B------:R-:W-:Y:S01]  /*be30*/  FADD.FTZ R173, R173, R100 ;  /* 0x00000064adad7221 */ /* 0x000fe20000010000 */
[----:B------:R-:W-:Y:S01]  /*be40*/  LOP3.LUT R6, R6, 0xffffffbf, RZ, 0xc0, !PT ;  /* 0xffffffbf06067812 */ /* 0x000fe200078ec0ff */
[----:B------:R-:W-:Y:S01]  /*be50*/  @!P2 HADD2 R241, -R77.H0_H0, -RZ.H0_H0 ;  /* 0xa00000ff4df1a230 */ /* 0x000fe20000000900 */
[----:B------:R-:W-:Y:S01]  /*be60*/  STG.E.U16 [R158.64+0x22], R85 ;  /* 0x000022559e007986 */ /* 0x000fe2000c101510 */
[----:B------:R-:W-:Y:S01]  /*be70*/  FADD.FTZ R106, R144, R173 ;  /* 0x000000ad906a7221 */ /* 0x000fe20000010000 */
[----:B-1----:R-:W1:Y:S01]  /*be80*/  LDC.U8 R4, c[0x0][0x2d8] ;  /* 0x0000b600ff047b82 */ /* 0x002e620000000000 */
[----:B--2---:R-:W-:Y:S01]  /*be90*/  FADD.FTZ R100, R102, R93 ;  /* 0x0000005d66647221 */ /* 0x004fe20000010000 */
[C---:B------:R-:W-:Y:S01]  /*bea0*/  F2FP.PACK_AB R93, R187.reuse, R102 ;  /* 0x00000066bb5d723e */ /* 0x040fe200000000ff */
[----:B------:R-:W-:Y:S02]  /*beb0*/  IMAD.MOV.U32 R184, RZ, RZ, R126 ;  /* 0x000000ffffb87224 */ /* 0x000fe400078e007e */
[----:B------:R-:W-:Y:S01]  /*bec0*/  FADD.FTZ R100, R187, R100 ;  /* 0x00000064bb647221 */ /* 0x000fe20000010000 */
[----:B------:R-:W-:Y:S02]  /*bed0*/  PRMT R128, R93, 0x7632, R128 ;  /* 0x000076325d807816 */ /* 0x000fe40000000080 */
[C---:B---3--:R-:W-:Y:S01]  /*bee0*/  F2FP.PACK_AB R130, R104.reuse, R103 ;  /* 0x000000676882723e */ /* 0x048fe200000000ff */
[----:B------:R-:W-:Y:S02]  /*bef0*/  IMAD.MOV.U32 R125, RZ, RZ, R121 ;  /* 0x000000ffff7d7224 */ /* 0x000fe400078e0079 */
[----:B------:R-:W-:Y:S02]  /*bf00*/  FADD.FTZ R105, R103, R98 ;  /* 0x0000006267697221 */ /* 0x000fe40000010000 */
[----:B------:R-:W-:Y:S02]  /*bf10*/  IMAD.MOV.U32 R187, RZ, RZ, R125 ;  /* 0x000000ffffbb7224 */ /* 0x000fe400078e007d */
[----:B------:R-:W-:Y:S01]  /*bf20*/  FADD.FTZ R98, R104, R105 ;  /* 0x0000006968627221 */ /* 0x000fe20000010000 */
[----:B------:R-:W-:Y:S01]  /*bf30*/  PRMT R104, R107, 0x7632, R104 ;  /* 0x000076326b687816 */ /* 0x000fe20000000068 */
[----:B------:R-:W2:Y:S01]  /*bf40*/  MUFU.EX2 R105, R142 ;  /* 0x0000008e00697308 */ /* 0x000ea20000000800 */
[----:B-1----:R-:W-:Y:S01]  /*bf50*/  ISETP.GE.U32.AND P4, PT, R4, R5, PT ;  /* 0x000000050400720c */ /* 0x002fe20003f86070 */
[--C-:B------:R-:W-:Y:S01]  /*bf60*/  FADD.FTZ R101, R185, R98.reuse ;  /* 0x00000062b9657221 */ /* 0x100fe20000010000 */
[----:B------:R-:W-:Y:S02]  /*bf70*/  PRMT R5, R84, 0x7632, R5 ;  /* 0x0000763254057816 */ /* 0x000fe40000000005 */
[----:B------:R-:W-:Y:S01]  /*bf80*/  PRMT R98, R99, 0x7632, R98 ;  /* 0x0000763263627816 */ /* 0x000fe20000000062 */
[----:B------:R-:W-:Y:S01]  /*bf90*/  FADD.FTZ R101, R186, R101 ;  /* 0x00000065ba657221 */ /* 0x000fe20000010000 */
[----:B------:R-:W-:Y:S01]  /*bfa0*/  PRMT R119, R84, 0x5410, R5 ;  /* 0x0000541054777816 */ /* 0x000fe20000000005 */
[----:B------:R-:W-:Y:S01]  /*bfb0*/  @!P3 HADD2 R245, -R5.H0_H0, -RZ.H0_H0 ;  /* 0xa00000ff05f5b230 */ /* 0x000fe20000000900 */
[----:B------:R-:W-:Y:S02]  /*bfc0*/  @!P5 PRMT R84, R246, 0x5410, RZ ;  /* 0x00005410f654d816 */ /* 0x000fe400000000ff */
[C---:B------:R-:W-:Y:S02]  /*bfd0*/  ISETP.GE.U32.AND P5, PT, R4.reuse, R7, PT ;  /* 0x000000070400720c */ /* 0x040fe40003fa6070 */
[----:B------:R-:W-:Y:S01]  /*bfe0*/  SHF.R.U32.HI R7, RZ, 0x18, R178 ;  /* 0x00000018ff077819 */ /* 0x000fe200000116b2 */
[----:B------:R-:W-:Y:S01]  /*bff0*/  STG.E.U16 [R160.64+0x1e], R84 ;  /* 0x00001e54a0007986 */ /* 0x000fe2000c101510 */
[----:B------:R-:W-:Y:S01]  /*c000*/  @!P3 PRMT R5, R245, 0x5410, RZ ;  /* 0x00005410f505b816 */ /* 0x000fe200000000ff */
[----:B------:R-:W-:Y:S01]  /*c010*/  @!P4 HADD2 R242, -R115.H0_H0, -RZ.H0_H0 ;  /* 0xa00000ff73f2c230 */ /* 0x000fe20000000900 */
[----:B------:R-:W-:Y:S02]  /*c020*/  ISETP.GE.U32.AND P3, PT, R4, R7, PT ;  /* 0x000000070400720c */ /* 0x000fe40003f66070 */
[----:B------:R-:W-:Y:S01]  /*c030*/  PRMT R7, R78, 0x7632, R7 ;  /* 0x000076324e077816 */ /* 0x000fe20000000007 */
[----:B------:R-:W-:Y:S01]  /*c040*/  STG.E.U16 [R160.64+0x20], R5 ;  /* 0x00002005a0007986 */ /* 0x000fe2000c101510 */
[----:B------:R-:W-:Y:S02]  /*c050*/  @!P4 PRMT R115, R242, 0x5410, RZ ;  /* 0x00005410f273c816 */ /* 0x000fe400000000ff */
[----:B------:R-:W-:Y:S01]  /*c060*/  PRMT R118, R78, 0x5410, R7 ;  /* 0x000054104e767816 */ /* 0x000fe20000000007 */
[----:B------:R-:W-:Y:S01]  /*c070*/  @!P6 HADD2 R243, -R7.H0_H0, -RZ.H0_H0 ;  /* 0xa00000ff07f3e230 */ /* 0x000fe20000000900 */
[----:B------:R-:W-:Y:S01]  /*c080*/  @!P0 PRMT R78, R244, 0x5410, RZ ;  /* 0x00005410f44e8816 */ /* 0x000fe200000000ff */
[----:B--2---:R-:W-:Y:S01]  /*c090*/  FADD.FTZ R106, R105, R106 ;  /* 0x0000006a696a7221 */ /* 0x004fe20000010000 */
[----:B------:R-:W-:Y:S02]  /*c0a0*/  ISETP.GE.U32.AND P0, PT, R4, R76, PT ;  /* 0x0000004c0400720c */ /* 0x000fe40003f06070 */
[----:B------:R-:W-:Y:S01]  /*c0b0*/  LOP3.LUT R76, R180, 0xffff, RZ, 0xc0, !PT ;  /* 0x0000ffffb44c7812 */ /* 0x000fe200078ec0ff */
[----:B------:R1:W-:Y:S01]  /*c0c0*/  STG.E.U16 [R162.64+0x20], R78 ;  /* 0x0000204ea2007986 */ /* 0x0003e2000c101510 */
[----:B------:R-:W-:Y:S01]  /*c0d0*/  @!P6 PRMT R7, R243, 0x5410, RZ ;  /* 0x00005410f307e816 */ /* 0x000fe200000000ff */
[----:B------:R-:W-:Y:S01]  /*c0e0*/  @!P3 HADD2 R239, -R114.H0_H0, -RZ.H0_H0 ;  /* 0xa00000ff72efb230 */ /* 0x000fe20000000900 */
[----:B------:R-:W-:Y:S02]  /*c0f0*/  SHF.R.U32.HI R76, RZ, 0x8, R76 ;  /* 0x00000008ff4c7819 */ /* 0x000fe4000001164c */
[----:B------:R-:W-:Y:S01]  /*c100*/  F2FP.PACK_AB R142, R186, R185 ;  /* 0x000000b9ba8e723e */ /* 0x000fe200000000ff */
[----:B------:R2:W-:Y:S01]  /*c110*/  STG.E.U16 [R162.64+0x22], R7 ;  /* 0x00002207a2007986 */ /* 0x0005e2000c101510 */
[----:B------:R-:W-:Y:S01]  /*c120*/  LOP3.LUT R102, R76, 0xffff, RZ, 0xc0, !PT ;  /* 0x0000ffff4c667812 */ /* 0x000fe200078ec0ff */
[----:B------:R-:W-:Y:S01]  /*c130*/  IMAD.MOV.U32 R186, RZ, RZ, R124 ;  /* 0x000000ffffba7224 */ /* 0x000fe200078e007c */
[C---:B------:R-:W-:Y:S01]  /*c140*/  PRMT R76, R77.reuse, 0x7632, R76 ;  /* 0x000076324d4c7816 */ /* 0x040fe2000000004c */
[----:B------:R-:W-:Y:S01]  /*c150*/  @!P0 HADD2 R238, -R107.H0_H0, -RZ.H0_H0 ;  /* 0xa00000ff6bee8230 */ /* 0x000fe20000000900 */
[----:B------:R-:W-:Y:S01]  /*c160*/  ISETP.GE.U32.AND P6, PT, R4, R102, PT ;  /* 0x000000660400720c */ /* 0x000fe20003fc6070 */
[----:B------:R-:W-:Y:S01]  /*c170*/  IMAD.MOV.U32 R185, RZ, RZ, R127 ;  /* 0x000000ffffb97224 */ /* 0x000fe200078e007f */
[----:B------:R-:W-:Y:S01]  /*c180*/  SHF.R.U32.HI R102, RZ, 0x10, R180 ;  /* 0x00000010ff667819 */ /* 0x000fe200000116b4 */
[----:B------:R-:W-:Y:S01]  /*c190*/  @!P5 HADD2 R240, -R76.H0_H0, -RZ.H0_H0 ;  /* 0xa00000ff4cf0d230 */ /* 0x000fe20000000900 */
[----:B------:R-:W-:Y:S02]  /*c1a0*/  PRMT R121, R77, 0x5410, R76 ;  /* 0x000054104d797816 */ /* 0x000fe4000000004c */
[----:B------:R-:W-:Y:S02]  /*c1b0*/  LOP3.LUT R102, R102, 0xff, RZ, 0xc0, !PT ;  /* 0x000000ff66667812 */ /* 0x000fe400078ec0ff */
[----:B------:R-:W-:Y:S02]  /*c1c0*/  @!P2 PRMT R77, R241, 0x5410, RZ ;  /* 0x00005410f14da816 */ /* 0x000fe400000000ff */
[----:B------:R-:W-:Y:S02]  /*c1d0*/  ISETP.GE.U32.AND P2, PT, R4, R102, PT ;  /* 0x000000660400720c */ /* 0x000fe40003f46070 */
[----:B------:R-:W-:Y:S01]  /*c1e0*/  SHF.R.U32.HI R102, RZ, 0x18, R180 ;  /* 0x00000018ff667819 */ /* 0x000fe200000116b4 */
[----:B------:R3:W-:Y:S01]  /*c1f0*/  STG.E.U16 [R170.64+0x30], R77 ;  /* 0x0000304daa007986 */ /* 0x0007e2000c101510 */
[----:B------:R-:W-:Y:S01]  /*c200*/  @!P5 PRMT R76, R240, 0x5410, RZ ;  /* 0x00005410f04cd816 */ /* 0x000fe200000000ff */
[----:B------:R-:W-:Y:S01]  /*c210*/  @!P6 HADD2 R237, -R104.H0_H0, -RZ.H0_H0 ;  /* 0xa00000ff68ede230 */ /* 0x000fe20000000900 */
[----:B------:R-:W-:Y:S01]  /*c220*/  ISETP.GE.U32.AND P5, PT, R4, R102, PT ;  /* 0x000000660400720c */ /* 0x000fe20003fa6070 */
[----:B-1----:R-:W-:Y:S01]  /*c230*/  IMAD.MOV.U32 R78, RZ, RZ, R188 ;  /* 0x000000ffff4e7224 */ /* 0x002fe200078e00bc */
[----:B------:R-:W-:Y:S01]  /*c240*/  LEA R102, R134, 0x1, 0x1 ;  /* 0x0000000186667811 */ /* 0x000fe200078e08ff */
[----:B------:R-:W-:Y:S01]  /*c250*/  STG.E.U16 [R170.64+0x32], R76 ;  /* 0x0000324caa007986 */ /* 0x000fe2000c101510 */
[----:B------:R-:W-:Y:S01]  /*c260*/  @!P3 PRMT R114, R239, 0x5410, RZ ;  /* 0x00005410ef72b816 */ /* 0x000fe200000000ff */
[----:B------:R-:W-:Y:S01]  /*c270*/  IMAD.MOV.U32 R88, RZ, RZ, R78 ;  /* 0x000000ffff587224 */ /* 0x000fe200078e004e */
[----:B------:R-:W-:Y:S01]  /*c280*/  LOP3.LUT R102, R191, UR19, R102, 0x96, !PT ;  /* 0x00000013bf667c12 */ /* 0x000fe2000f8e9666 */
[----:B------:R-:W-:Y:S01]  /*c290*/  @!P2 HADD2 R236, -R99.H0_H0, -RZ.H0_H0 ;  /* 0xa00000ff63eca230 */ /* 0x000fe20000000900 */
[----:B------:R-:W-:Y:S03]  /*c2a0*/  STG.E.U16 [R158.64+0x30], R115 ;  /* 0x000030739e007986 */ /* 0x000fe6000c101510 */
[----:B------:R-:W-:Y:S01]  /*c2b0*/  IMAD.WIDE.U32 R108, R102, -0x326172a9, RZ ;  /* 0xcd9e8d57666c7825 */ /* 0x000fe200078e00ff */
[----:B------:R-:W-:Y:S01]  /*c2c0*/  STG.E.U16 [R158.64+0x32], R114 ;  /* 0x000032729e007986 */ /* 0x000fe2000c101510 */
[----:B------:R-:W-:Y:S03]  /*c2d0*/  @!P5 HADD2 R235, -R98.H0_H0, -RZ.H0_H0 ;  /* 0xa00000ff62ebd230 */ /* 0x000fe60000000900 */
[----:B------:R-:W-:Y:S02]  /*c2e0*/  LOP3.LUT R102, R109, UR13, R188, 0x96, !PT ;  /* 0x0000000d6d667c12 */ /* 0x000fe4000f8e96bc */
[----:B------:R-:W-:Y:S03]  /*c2f0*/  LOP3.LUT R103, R157, UR11, R108, 0x96, !PT ;  /* 0x0000000b9d677c12 */ /* 0x000fe6000f8e966c */
[----:B------:R-:W-:Y:S04]  /*c300*/  IMAD.WIDE.U32 R110, R102, -0x2daee0ad, RZ ;  /* 0xd2511f53666e7825 */ /* 0x000fe800078e00ff */
[----:B------:R-:W-:Y:S01]  /*c310*/  IMAD.WIDE.U32 R108, R103, -0x2daee0ad, RZ ;  /* 0xd2511f53676c7825 */ /* 0x000fe200078e00ff */
[----:B------:R-:W-:Y:S02]  /*c320*/  LOP3.LUT R102, R111, UR10, R124, 0x96, !PT ;  /* 0x0000000a6f667c12 */ /* 0x000fe4000f8e967c */
[----:B------:R-:W-:Y:S02]  /*c330*/  F2FP.PACK_AB R103, R105, R144 ;  /* 0x000000906967723e */ /* 0x000fe400000000ff */
[----:B------:R-:W-:Y:S01]  /*c340*/  LOP3.LUT R94, R109, UR8, R110, 0x96, !PT ;  /* 0x000000086d5e7c12 */ /* 0x000fe2000f8e966e */
[----:B------:R-:W-:Y:S01]  /*c350*/  IMAD.WIDE.U32 R110, R102, -0x326172a9, RZ ;  /* 0xcd9e8d57666e7825 */ /* 0x000fe200078e00ff */
[----:B------:R-:W-:Y:S03]  /*c360*/  F2FP.PACK_AB R144, R155, R146 ;  /* 0x000000929b90723e */ /* 0x000fe600000000ff */
[----:B------:R-:W-:Y:S01]  /*c370*/  IMAD.WIDE.U32 R116, R94, -0x326172a9, RZ ;  /* 0xcd9e8d575e747825 */ /* 0x000fe200078e00ff */
[----:B------:R-:W-:Y:S03]  /*c380*/  LOP3.LUT R91, R111, UR9, R156, 0x96, !PT ;  /* 0x000000096f5b7c12 */ /* 0x000fe6000f8e969c */
[----:B------:R-:W-:Y:S01]  /*c390*/  FADD.FTZ R102, R146, R183 ;  /* 0x000000b792667221 */ /* 0x000fe20000010000 */
[----:B------:R-:W-:Y:S01]  /*c3a0*/  LOP3.LUT R110, R117, UR7, R110, 0x96, !PT ;  /* 0x00000007756e7c12 */ /* 0x000fe2000f8e966e */
[----:B------:R-:W-:Y:S01]  /*c3b0*/  IMAD.WIDE.U32 R112, R91, -0x2daee0ad, RZ ;  /* 0xd2511f535b707825 */ /* 0x000fe200078e00ff */
[----:B------:R-:W-:Y:S02]  /*c3c0*/  PRMT R117, R107, 0x5410, R104 ;  /* 0x000054106b757816 */ /* 0x000fe40000000068 */
[----:B------:R-:W-:Y:S01]  /*c3d0*/  @!P0 PRMT R107, R238, 0x5410, RZ ;  /* 0x00005410ee6b8816 */ /* 0x000fe200000000ff */
[----:B------:R-:W-:Y:S01]  /*c3e0*/  IMAD.WIDE.U32 R110, R110, -0x2daee0ad, RZ ;  /* 0xd2511f536e6e7825 */ /* 0x000fe200078e00ff */
[----:B------:R-:W-:Y:S02]  /*c3f0*/  LOP3.LUT R91, R113, UR6, R108, 0x96, !PT ;  /* 0x00000006715b7c12 */ /* 0x000fe4000f8e966c */
[----:B------:R-:W-:Y:S01]  /*c400*/  @!P6 PRMT R104, R237, 0x5410, RZ ;  /* 0x00005410ed68e816 */ /* 0x000fe200000000ff */
[----:B------:R-:W-:Y:S01]  /*c410*/  STG.E.U16 [R160.64+0x2e], R107 ;  /* 0x00002e6ba0007986 */ /* 0x000fe2000c101510 */
[----:B------:R-:W-:Y:S01]  /*c420*/  LOP3.LUT R112, R111, UR4, R112, 0x96, !PT ;  /* 0x000000046f707c12 */ /* 0x000fe2000f8e9670 */
[----:B------:R-:W-:Y:S02]  /*c430*/  IMAD.WIDE.U32 R108, R91, -0x326172a9, RZ ;  /* 0xcd9e8d575b6c7825 */ /* 0x000fe400078e00ff */
[----:B------:R-:W-:Y:S02]  /*c440*/  STG.E.U16 [R160.64+0x30], R104 ;  /* 0x00003068a0007986 */ /* 0x000fe4000c101510 */
[----:B------:R-:W-:Y:S04]  /*c450*/  IMAD.WIDE.U32 R112, R112, -0x326172a9, RZ ;  /* 0xcd9e8d5770707825 */ /* 0x000fe800078e00ff */
[----:B------:R-:W-:Y:S01]  /*c460*/  FADD.FTZ R105, R155, R102 ;  /* 0x000000669b697221 */ /* 0x000fe20000010000 */
[----:B------:R-:W-:Y:S01]  /*c470*/  LOP3.LUT R102, R109, UR5, R116, 0x96, !PT ;  /* 0x000000056d667c12 */ /* 0x000fe2000f8e9674 */
[----:B------:R-:W-:Y:S01]  /*c480*/  FADD.FTZ R94, R182, R100 ;  /* 0x00000064b65e7221 */ /* 0x000fe20000010000 */
[----:B------:R-:W-:Y:S01]  /*c490*/  LOP3.LUT R96, R113, UR15, R108, 0x96, !PT ;  /* 0x0000000f71607c12 */ /* 0x000fe2000f8e966c */
[----:B------:R-:W1:Y:S01]  /*c4a0*/  MUFU.EX2 R109, R143 ;  /* 0x0000008f006d7308 */ /* 0x000e620000000800 */
[----:B------:R-:W-:Y:S01]  /*c4b0*/  PRMT R116, R99, 0x5410, R98 ;  /* 0x0000541063747816 */ /* 0x000fe20000000062 */
[----:B------:R-:W-:Y:S01]  /*c4c0*/  FADD.FTZ R94, R177, R94 ;  /* 0x0000005eb15e7221 */ /* 0x000fe20000010000 */
[----:B------:R-:W-:Y:S02]  /*c4d0*/  LOP3.LUT R91, R96, 0xff, RZ, 0xc0, !PT ;  /* 0x000000ff605b7812 */ /* 0x000fe400078ec0ff */
[--C-:B------:R-:W-:Y:S02]  /*c4e0*/  SHF.R.U32.HI R89, RZ, 0x10, R96.reuse ;  /* 0x00000010ff597819 */ /* 0x100fe40000011660 */
[----:B------:R-:W-:Y:S02]  /*c4f0*/  ISETP.GE.U32.AND P4, PT, R4, R91, PT ;  /* 0x0000005b0400720c */ /* 0x000fe40003f86070 */
[----:B------:R-:W-:Y:S01]  /*c500*/  LOP3.LUT R91, R96, 0xffff, RZ, 0xc0, !PT ;  /* 0x0000ffff605b7812 */ /* 0x000fe200078ec0ff */
[----:B------:R-:W2:Y:S01]  /*c510*/  MUFU.EX2 R108, R135 ;  /* 0x00000087006c7308 */ /* 0x000ea20000000800 */
[----:B------:R-:W-:Y:S02]  /*c520*/  LOP3.LUT R89, R89, 0xff, RZ, 0xc0, !PT ;  /* 0x000000ff59597812 */ /* 0x000fe400078ec0ff */
[----:B------:R-:W-:Y:S02]  /*c530*/  SHF.R.U32.HI R91, RZ, 0x8, R91 ;  /* 0x00000008ff5b7819 */ /* 0x000fe4000001165b */
[----:B------:R-:W-:Y:S02]  /*c540*/  @!P2 PRMT R99, R236, 0x5410, RZ ;  /* 0x00005410ec63a816 */ /* 0x000fe400000000ff */
[----:B------:R-:W-:Y:S02]  /*c550*/  LOP3.LUT R91, R91, 0xffff, RZ, 0xc0, !PT ;  /* 0x0000ffff5b5b7812 */ /* 0x000fe400078ec0ff */
[C---:B------:R-:W-:Y:S01]  /*c560*/  ISETP.GE.U32.AND P2, PT, R4.reuse, R89, PT ;  /* 0x000000590400720c */ /* 0x040fe20003f46070 */
[----:B------:R-:W3:Y:S01]  /*c570*/  MUFU.EX2 R143, R154 ;  /* 0x0000009a008f7308 */ /* 0x000ee20000000800 */
[----:B------:R-:W-:Y:S01]  /*c580*/  ISETP.GE.U32.AND P3, PT, R4, R91, PT ;  /* 0x0000005b0400720c */ /* 0x000fe20003f66070 */
[----:B------:R-:W-:Y:S01]  /*c590*/  STG.E.U16 [R162.64+0x30], R99 ;  /* 0x00003063a2007986 */ /* 0x000fe2000c101510 */
[----:B------:R-:W-:Y:S01]  /*c5a0*/  SHF.R.U32.HI R91, RZ, 0x18, R96 ;  /* 0x00000018ff5b7819 */ /* 0x000fe20000011660 */
[----:B-1----:R-:W-:Y:S01]  /*c5b0*/  FADD.FTZ R111, R109, R106 ;  /* 0x0000006a6d6f7221 */ /* 0x002fe20000010000 */
[----:B------:R-:W-:Y:S01]  /*c5c0*/  F2FP.PACK_AB R146, R140, R109 ;  /* 0x0000006d8c92723e */ /* 0x000fe200000000ff */
[----:B------:R-:W-:Y:S01]  /*c5d0*/  @!P4 HADD2 R234, -R97.H0_H0, -RZ.H0_H0 ;  /* 0xa00000ff61eac230 */ /* 0x000fe20000000900 */
[----:B------:R-:W-:Y:S01]  /*c5e0*/  ISETP.GE.U32.AND P0, PT, R4, R91, PT ;  /* 0x0000005b0400720c */ /* 0x000fe20003f06070 */
[----:B------:R-:W-:Y:S01]  /*c5f0*/  FADD.FTZ R106, R140, R111 ;  /* 0x0000006f8c6a7221 */ /* 0x000fe20000010000 */
[C---:B------:R-:W-:Y:S02]  /*c600*/  LOP3.LUT R91, R112.reuse, 0xff, RZ, 0xc0, !PT ;  /* 0x000000ff705b7812 */ /* 0x040fe400078ec0ff */
[--C-:B------:R-:W-:Y:S01]  /*c610*/  SHF.R.U32.HI R92, RZ, 0x18, R112.reuse ;  /* 0x00000018ff5c7819 */ /* 0x100fe20000011670 */
[----:B------:R-:W-:Y:S01]  /*c620*/  @!P2 HADD2 R229, -R95.H0_H0, -RZ.H0_H0 ;  /* 0xa00000ff5fe5a230 */ /* 0x000fe20000000900 */
[----:B------:R-:W-:Y:S01]  /*c630*/  LOP3.LUT R89, R112, 0xffff, RZ, 0xc0, !PT ;  /* 0x0000ffff70597812 */ /* 0x000fe200078ec0ff */
[----:B--2---:R-:W-:Y:S01]  /*c640*/  FADD.FTZ R126, R108, R105 ;  /* 0x000000696c7e7221 */ /* 0x004fe20000010000 */
[----:B------:R-:W-:Y:S02]  /*c650*/  F2FP.PACK_AB R140, R133, R108 ;  /* 0x0000006c858c723e */ /* 0x000fe400000000ff */
[----:B------:R-:W-:Y:S01]  /*c660*/  SHF.R.U32.HI R90, RZ, 0x10, R112 ;  /* 0x00000010ff5a7819 */ /* 0x000fe20000011670 */
[----:B------:R-:W1:Y:S01]  /*c670*/  MUFU.EX2 R108, R169 ;  /* 0x000000a9006c7308 */ /* 0x000e620000000800 */
[----:B------:R-:W-:Y:S01]  /*c680*/  F2FP.PACK_AB R100, R177, R182 ;  /* 0x000000b6b164723e */ /* 0x000fe200000000ff */
[----:B------:R-:W-:Y:S01]  /*c690*/  IMAD.WIDE.U32 R112, R102, -0x2daee0ad, RZ ;  /* 0xd2511f5366707825 */ /* 0x000fe200078e00ff */
[----:B------:R-:W-:Y:S02]  /*c6a0*/  LOP3.LUT R105, R90, 0xff, RZ, 0xc0, !PT ;  /* 0x000000ff5a697812 */ /* 0x000fe400078ec0ff */
[----:B------:R-:W-:Y:S01]  /*c6b0*/  ISETP.GE.U32.AND P1, PT, R4, R92, PT ;  /* 0x0000005c0400720c */ /* 0x000fe20003f26070 */
[----:B---3--:R-:W-:Y:S01]  /*c6c0*/  FADD.FTZ R109, R143, R94 ;  /* 0x0000005e8f6d7221 */ /* 0x008fe20000010000 */
[----:B------:R-:W-:Y:S01]  /*c6d0*/  LOP3.LUT R102, R113, UR14, R110, 0x96, !PT ;  /* 0x0000000e71667c12 */ /* 0x000fe2000f8e966e */
[----:B------:R-:W-:Y:S01]  /*c6e0*/  FADD.FTZ R126, R133, R126 ;  /* 0x0000007e857e7221 */ /* 0x000fe20000010000 */
[----:B------:R-:W-:Y:S01]  /*c6f0*/  LOP3.LUT R94, R112, 0xff, RZ, 0xc0, !PT ;  /* 0x000000ff705e7812 */ /* 0x000fe200078ec0ff */
[----:B------:R-:W-:Y:S01]  /*c700*/  FADD.FTZ R124, R150, R109 ;  /* 0x0000006d967c7221 */ /* 0x000fe20000010000 */
[----:B------:R-:W-:Y:S02]  /*c710*/  LEA R109, R134, 0x1, 0x1 ;  /* 0x00000001866d7811 */ /* 0x000fe400078e08ff */
[----:B------:R-:W-:Y:S02]  /*c720*/  LOP3.LUT R87, R102, 0xff, RZ, 0xc0, !PT ;  /* 0x000000ff66577812 */ /* 0x000fe400078ec0ff */
[----:B------:R-:W-:Y:S02]  /*c730*/  LOP3.LUT R109, R191, UR19, R109, 0x96, !PT ;  /* 0x00000013bf6d7c12 */ /* 0x000fe4000f8e966d */
[----:B------:R-:W-:Y:S02]  /*c740*/  ISETP.GE.U32.AND P6, PT, R4, R87, PT ;  /* 0x000000570400720c */ /* 0x000fe40003fc6070 */
[--C-:B------:R-:W-:Y:S02]  /*c750*/  SHF.R.U32.HI R90, RZ, 0x10, R112.reuse ;  /* 0x00000010ff5a7819 */ /* 0x100fe40000011670 */
[----:B------:R-:W-:Y:S02]  /*c760*/  LOP3.LUT R87, R112, 0xffff, RZ, 0xc0, !PT ;  /* 0x0000ffff70577812 */ /* 0x000fe400078ec0ff */
[----:B------:R-:W-:Y:S01]  /*c770*/  SHF.R.U32.HI R129, RZ, 0x18, R112 ;  /* 0x00000018ff817819 */ /* 0x000fe20000011670 */
[----:B-1----:R-:W-:Y:S01]  /*c780*/  FADD.FTZ R112, R108, R101 ;  /* 0x000000656c707221 */ /* 0x002fe20000010000 */
[----:B------:R-:W-:Y:S02]  /*c790*/  F2FP.PACK_AB R143, R150, R143 ;  /* 0x0000008f968f723e */ /* 0x000fe400000000ff */
[C---:B------:R-:W-:Y:S01]  /*c7a0*/  F2FP.PACK_AB R150, R165.reuse, R108 ;  /* 0x0000006ca596723e */ /* 0x040fe200000000ff */
[----:B------:R-:W-:Y:S01]  /*c7b0*/  FADD.FTZ R125, R165, R112 ;  /* 0x00000070a57d7221 */ /* 0x000fe20000010000 */
[----:B------:R-:W-:Y:S01]  /*c7c0*/  PRMT R92, R95, 0x7632, R92 ;  /* 0x000076325f5c7816 */ /* 0x000fe2000000005c */
[----:B------:R-:W-:Y:S01]  /*c7d0*/  IMAD.WIDE.U32 R112, R109, -0x326172a9, RZ ;  /* 0xcd9e8d576d707825 */ /* 0x000fe200078e00ff */
[----:B------:R-:W-:Y:S01]  /*c7e0*/  PRMT R96, R97, 0x7632, R96 ;  /* 0x0000763261607816 */ /* 0x000fe20000000060 */
[----:B------:R-:W1:Y:S01]  /*c7f0*/  MUFU.EX2 R108, R145 ;  /* 0x00000091006c7308 */ /* 0x000e620000000800 */
[----:B------:R-:W-:Y:S01]  /*c800*/  PRMT R110, R95, 0x5410, R92 ;  /* 0x000054105f6e7816 */ /* 0x000fe2000000005c */
[----:B------:R-:W-:Y:S01]  /*c810*/  @!P0 HADD2 R233, -R92.H0_H0, -RZ.H0_H0 ;  /* 0xa00000ff5ce98230 */ /* 0x000fe20000000900 */
[----:B------:R-:W-:Y:S01]  /*c820*/  LOP3.LUT R101, R113, UR13, R198, 0x96, !PT ;  /* 0x0000000d71657c12 */ /* 0x000fe2000f8e96c6 */
[----:B------:R-:W-:Y:S01]  /*c830*/  @!P3 HADD2 R232, -R96.H0_H0, -RZ.H0_H0 ;  /* 0xa00000ff60e8b230 */ /* 0x000fe20000000900 */
[----:B------:R-:W-:Y:S02]  /*c840*/  LOP3.LUT R109, R153, UR11, R112, 0x96, !PT ;  /* 0x0000000b996d7c12 */ /* 0x000fe4000f8e9670 */
[----:B------:R-:W-:Y:S01]  /*c850*/  @!P0 PRMT R92, R233, 0x5410, RZ ;  /* 0x00005410e95c8816 */ /* 0x000fe200000000ff */
[----:B------:R-:W-:Y:S01]  /*c860*/  IMAD.WIDE.U32 R154, R101, -0x2daee0ad, RZ ;  /* 0xd2511f53659a7825 */ /* 0x000fe200078e00ff */
[----:B------:R-:W-:Y:S02]  /*c870*/  PRMT R111, R97, 0x5410, R96 ;  /* 0x00005410616f7816 */ /* 0x000fe40000000060 */
[----:B------:R-:W-:Y:S01]  /*c880*/  @!P3 PRMT R96, R232, 0x5410, RZ ;  /* 0x00005410e860b816 */ /* 0x000fe200000000ff */
[----:B------:R-:W-:Y:S01]  /*c890*/  IMAD.WIDE.U32 R112, R109, -0x2daee0ad, RZ ;  /* 0xd2511f536d707825 */ /* 0x000fe200078e00ff */
[----:B------:R-:W-:Y:S02]  /*c8a0*/  LOP3.LUT R109, R155, UR10, R184, 0x96, !PT ;  /* 0x0000000a9b6d7c12 */ /* 0x000fe4000f8e96b8 */
[----:B------:R-:W-:Y:S02]  /*c8b0*/  LOP3.LUT R84, R102, 0xffff, RZ, 0xc0, !PT ;  /* 0x0000ffff66547812 */ /* 0x000fe400078ec0ff */
[----:B------:R-:W-:Y:S01]  /*c8c0*/  LOP3.LUT R101, R113, UR8, R154, 0x96, !PT ;  /* 0x0000000871657c12 */ /* 0x000fe2000f8e969a */
[----:B------:R-:W-:Y:S01]  /*c8d0*/  IMAD.WIDE.U32 R176, R109, -0x326172a9, RZ ;  /* 0xcd9e8d576db07825 */ /* 0x000fe200078e00ff */
[----:B------:R-:W-:Y:S02]  /*c8e0*/  @!P2 PRMT R95, R229, 0x5410, RZ ;  /* 0x00005410e55fa816 */ /* 0x000fe400000000ff */
[----:B------:R-:W-:Y:S01]  /*c8f0*/  @P6 LOP3.LUT R6, R6, 0x40, RZ, 0xfc, !PT ;  /* 0x0000004006066812 */ /* 0x000fe200078efcff */
[----:B------:R-:W-:Y:S01]  /*c900*/  FADD.FTZ R109, R151, R106 ;  /* 0x0000006a976d7221 */ /* 0x000fe20000010000 */
[----:B------:R-:W-:Y:S02]  /*c910*/  LOP3.LUT R86, R177, UR9, R152, 0x96, !PT ;  /* 0x00000009b1567c12 */ /* 0x000fe4000f8e9698 */
[C---:B-1----:R-:W-:Y:S01]  /*c920*/  F2FP.PACK_AB R154, R108.reuse, R151 ;  /* 0x000000976c9a723e */ /* 0x042fe200000000ff */
[----:B------:R-:W-:Y:S01]  /*c930*/  FADD.FTZ R85, R108, R109 ;  /* 0x0000006d6c557221 */ /* 0x000fe20000010000 */
[----:B------:R-:W-:Y:S01]  /*c940*/  LOP3.LUT R6, R6, 0xffffffdf, RZ, 0xc0, !PT ;  /* 0xffffffdf06067812 */ /* 0x000fe200078ec0ff */
[----:B------:R-:W-:Y:S01]  /*c950*/  IMAD.WIDE.U32 R108, R101, -0x326172a9, RZ ;  /* 0xcd9e8d57656c7825 */ /* 0x000fe200078e00ff */
[----:B------:R-:W-:Y:S02]  /*c960*/  PRMT R7, R100, 0x7632, R7 ;  /* 0x0000763264077816 */ /* 0x000fe40000000007 */
[----:B------:R-:W-:Y:S01]  /*c970*/  SHF.R.U32.HI R89, RZ, 0x8, R89 ;  /* 0x00000008ff597819 */ /* 0x000fe20000011659 */
[----:B------:R1:W-:Y:S01]  /*c980*/  STL [R1+0x7c], R85 ;  /* 0x00007c5501007387 */ /* 0x0003e20000100800 */
[----:B------:R-:W-:Y:S01]  /*c990*/  LOP3.LUT R176, R109, UR7, R176, 0x96, !PT ;  /* 0x000000076db07c12 */ /* 0x000fe2000f8e96b0 */
[----:B------:R-:W-:Y:S01]  /*c9a0*/  IMAD.WIDE.U32 R182, R86, -0x2daee0ad, RZ ;  /* 0xd2511f5356b67825 */ /* 0x000fe200078e00ff */
[----:B------:R-:W-:Y:S02]  /*c9b0*/  SHF.R.U32.HI R86, RZ, 0x10, R102 ;  /* 0x00000010ff567819 */ /* 0x000fe40000011666 */
[----:B------:R-:W-:Y:S01]  /*c9c0*/  PRMT R106, R100, 0x5410, R7 ;  /* 0x00005410646a7816 */ /* 0x000fe20000000007 */
[----:B------:R-:W-:Y:S01]  /*c9d0*/  IMAD.WIDE.U32 R176, R176, -0x2daee0ad, RZ ;  /* 0xd2511f53b0b07825 */ /* 0x000fe200078e00ff */
[----:B------:R-:W-:Y:S02]  /*c9e0*/  LOP3.LUT R79, R183, UR6, R112, 0x96, !PT ;  /* 0x00000006b74f7c12 */ /* 0x000fe4000f8e9670 */
[----:B------:R-:W-:Y:S01]  /*c9f0*/  LOP3.LUT R89, R89, 0xffff, RZ, 0xc0, !PT ;  /* 0x0000ffff59597812 */ /* 0x000fe200078ec0ff */
[----:B------:R-:W-:Y:S01]  /*ca00*/  IMAD.MOV.U32 R109, RZ, RZ, R199 ;  /* 0x000000ffff6d7224 */ /* 0x000fe200078e00c7 */
[----:B------:R-:W-:Y:S01]  /*ca10*/  LOP3.LUT R182, R177, UR4, R182, 0x96, !PT ;  /* 0x00000004b1b67c12 */ /* 0x000fe2000f8e96b6 */
[----:B------:R-:W-:Y:S01]  /*ca20*/  IMAD.WIDE.U32 R112, R79, -0x326172a9, RZ ;  /* 0xcd9e8d574f707825 */ /* 0x000fe200078e00ff */
[----:B------:R-:W-:Y:S02]  /*ca30*/  ISETP.GE.U32.AND P6, PT, R4, R91, PT ;  /* 0x0000005b0400720c */ /* 0x000fe40003fc6070 */
[----:B------:R-:W-:Y:S01]  /*ca40*/  PRMT R133, R142, 0x7632, R133 ;  /* 0x000076328e857816 */ /* 0x000fe20000000085 */
[----:B------:R-:W-:Y:S01]  /*ca50*/  IMAD.WIDE.U32 R182, R182, -0x326172a9, RZ ;  /* 0xcd9e8d57b6b67825 */ /* 0x000fe200078e00ff */
[----:B------:R-:W-:Y:S02]  /*ca60*/  LOP3.LUT R127, R113, UR5, R108, 0x96, !PT ;  /* 0x00000005717f7c12 */ /* 0x000fe4000f8e966c */
[----:B------:R-:W-:Y:S01]  /*ca70*/  PRMT R101, R144, 0x7632, R101 ;  /* 0x0000763290657816 */ /* 0x000fe20000000065 */
[----:B------:R-:W-:Y:S01]  /*ca80*/  IMAD.MOV.U32 R108, RZ, RZ, R198 ;  /* 0x000000ffff6c7224 */ /* 0x000fe200078e00c6 */
[----:B------:R-:W-:Y:S01]  /*ca90*/  LOP3.LUT R79, R183, UR15, R112, 0x96, !PT ;  /* 0x0000000fb74f7c12 */ /* 0x000fe2000f8e9670 */
[----:B------:R4:W5:Y:S01]  /*caa0*/  LDL.LU.64 R198, [R1+0xc8] ;  /* 0x0000c80001c67983 */ /* 0x0009620000300a00 */
[----:B------:R-:W-:Y:S01]  /*cab0*/  LOP3.LUT R77, R182, 0xffff, RZ, 0xc0, !PT ;  /* 0x0000ffffb64d7812 */ /* 0x000fe200078ec0ff */
[----:B------:R-:W-:Y:S01]  /*cac0*/  IMAD.MOV.U32 R113, RZ, RZ, R109 ;  /* 0x000000ffff717224 */ /* 0x000fe200078e006d */
[----:B-1----:R-:W-:Y:S01]  /*cad0*/  LOP3.LUT R85, R79, 0xff, RZ, 0xc0, !PT ;  /* 0x000000ff4f557812 */ /* 0x002fe200078ec0ff */
[----:B------:R-:W-:Y:S01]  /*cae0*/  @!P6 HADD2 R224, -R144.H0_H0, -RZ.H0_H0 ;  /* 0xa00000ff90e0e230 */ /* 0x000fe20000000900 */
[----:B------:R-:W-:Y:S01]  /*caf0*/  PRMT R109, R93, 0x5410, R128 ;  /* 0x000054105d6d7816 */ /* 0x000fe20000000080 */
[----:B------:R-:W-:Y:S01]  /*cb00*/  IMAD.MOV.U32 R112, RZ, RZ, R108 ;  /* 0x000000ffff707224 */ /* 0x000fe200078e006c */
[C---:B------:R-:W-:Y:S02]  /*cb10*/  ISETP.GE.U32.AND P0, PT, R4.reuse, R85, PT ;  /* 0x000000550400720c */ /* 0x040fe40003f06070 */
[----:B------:R-:W-:Y:S01]  /*cb20*/  SHF.R.U32.HI R85, RZ, 0x18, R102 ;  /* 0x00000018ff557819 */ /* 0x000fe20000011666 */
[----:B------:R-:W-:Y:S01]  /*cb30*/  IMAD.MOV.U32 R78, RZ, RZ, R112 ;  /* 0x000000ffff4e7224 */ /* 0x000fe200078e0070 */
[----:B------:R-:W-:Y:S02]  /*cb40*/  PRMT R102, R103, 0x7632, R102 ;  /* 0x0000763267667816 */ /* 0x000fe40000000066 */
[C---:B------:R-:W-:Y:S02]  /*cb50*/  ISETP.GE.U32.AND P3, PT, R4.reuse, R85, PT ;  /* 0x000000550400720c */ /* 0x040fe40003f66070 */
[----:B------:R-:W-:Y:S01]  /*cb60*/  LOP3.LUT R85, R79, 0xffff, RZ, 0xc0, !PT ;  /* 0x0000ffff4f557812 */ /* 0x000fe200078ec0ff */
[----:B------:R-:W-:Y:S01]  /*cb70*/  @!P1 HADD2 R221, -R102.H0_H0, -RZ.H0_H0 ;  /* 0xa00000ff66dd9230 */ /* 0x000fe20000000900 */
[----:B------:R-:W-:Y:S02]  /*cb80*/  PRMT R112, R103, 0x5410, R102 ;  /* 0x0000541067707816 */ /* 0x000fe40000000066 */
[----:B------:R-:W-:Y:S01]  /*cb90*/  SHF.R.U32.HI R85, RZ, 0x8, R85 ;  /* 0x00000008ff557819 */ /* 0x000fe20000011655 */
[----:B------:R-:W-:Y:S01]  /*cba0*/  @!P0 HADD2 R231, -R93.H0_H0, -RZ.H0_H0 ;  /* 0xa00000ff5de78230 */ /* 0x000fe20000000900 */
[----:B------:R-:W-:Y:S02]  /*cbb0*/  @!P1 PRMT R102, R221, 0x5410, RZ ;  /* 0x00005410dd669816 */ /* 0x000fe400000000ff */
[----:B------:R-:W-:Y:S02]  /*cbc0*/  LOP3.LUT R85, R85, 0xffff, RZ, 0xc0, !PT ;  /* 0x0000ffff55557812 */ /* 0x000fe400078ec0ff */
[----:B------:R-:W-:Y:S02]  /*cbd0*/  @!P0 PRMT R93, R231, 0x5410, RZ ;  /* 0x00005410e75d8816 */ /* 0x000fe400000000ff */
[C---:B------:R-:W-:Y:S02]  /*cbe0*/  ISETP.GE.U32.AND P0, PT, R4.reuse, R85, PT ;  /* 0x000000550400720c */ /* 0x040fe40003f06070 */
[----:B------:R-:W-:Y:S02]  /*cbf0*/  SHF.R.U32.HI R85, RZ, 0x10, R79 ;  /* 0x00000010ff557819 */ /* 0x000fe4000001164f */
[----:B------:R-:W-:Y:S02]  /*cc00*/  SHF.R.U32.HI R77, RZ, 0x8, R77 ;  /* 0x00000008ff4d7819 */ /* 0x000fe4000001164d */
[----:B------:R-:W-:Y:S01]  /*cc10*/  LOP3.LUT R5, R85, 0xff, RZ, 0xc0, !PT ;  /* 0x000000ff55057812 */ /* 0x000fe200078ec0ff */
[----:B------:R-:W-:Y:S01]  /*cc20*/  IMAD.MOV.U32 R85, RZ, RZ, R191 ;  /* 0x000000ffff557224 */ /* 0x000fe200078e00bf */
[----:B------:R-:W-:Y:S02]  /*cc30*/  LOP3.LUT R77, R77, 0xffff, RZ, 0xc0, !PT ;  /* 0x0000ffff4d4d7812 */ /* 0x000fe400078ec0ff */
[----:B------:R-:W-:Y:S01]  /*cc40*/  ISETP.GE.U32.AND P2, PT, R4, R5, PT ;  /* 0x000000050400720c */ /* 0x000fe20003f46070 */
[----:B------:R-:W-:Y:S01]  /*cc50*/  IMAD.MOV.U32 R91, RZ, RZ, R85 ;  /* 0x000000ffff5b7224 */ /* 0x000fe200078e0055 */
[----:B------:R-:W-:Y:S01]  /*cc60*/  LOP3.LUT R5, R182, 0xff, RZ, 0xc0, !PT ;  /* 0x000000ffb6057812 */ /* 0x000fe200078ec0ff */
[----:B------:R-:W-:Y:S01]  /*cc70*/  @!P0 HADD2 R230, -R128.H0_H0, -RZ.H0_H0 ;  /* 0xa00000ff80e68230 */ /* 0x000fe20000000900 */
[----:B------:R-:W-:Y:S02]  /*cc80*/  @P3 LOP3.LUT R6, R6, 0x20, RZ, 0xfc, !PT ;  /* 0x0000002006063812 */ /* 0x000fe400078efcff */
[C---:B------:R-:W-:Y:S02]  /*cc90*/  ISETP.GE.U32.AND P1, PT, R4.reuse, R5, PT ;  /* 0x000000050400720c */ /* 0x040fe40003f26070 */
[----:B------:R-:W-:Y:S01]  /*cca0*/  ISETP.GE.U32.AND P3, PT, R4, R105, PT ;  /* 0x000000690400720c */ /* 0x000fe20003f66070 */
[----:B------:R1:W-:Y:S01]  /*ccb0*/  STL [R1+0x78], R6 ;  /* 0x0000780601007387 */ /* 0x0003e20000100800 */
[----:B------:R-:W-:Y:S02]  /*ccc0*/  @!P0 PRMT R128, R230, 0x5410, RZ ;  /* 0x00005410e6808816 */ /* 0x000fe400000000ff */
[----:B------:R-:W-:Y:S01]  /*ccd0*/  ISETP.GE.U32.AND P0, PT, R4, R89, PT ;  /* 0x000000590400720c */ /* 0x000fe20003f06070 */
[----:B------:R-:W-:Y:S01]  /*cce0*/  @!P2 HADD2 R220, -R130.H0_H0, -RZ.H0_H0 ;  /* 0xa00000ff82dca230 */ /* 0x000fe20000000900 */
[----:B------:R-:W-:Y:S02]  /*ccf0*/  SHF.R.U32.HI R79, RZ, 0x18, R79 ;  /* 0x00000018ff4f7819 */ /* 0x000fe4000001164f */
[----:B------:R-:W-:Y:S02]  /*cd00*/  PRMT R135, R130, 0x7632, R135 ;  /* 0x0000763282877816 */ /* 0x000fe40000000087 */
[----:B------:R-:W-:Y:S01]  /*cd10*/  PRMT R105, R142, 0x5410, R133 ;  /* 0x000054108e697816 */ /* 0x000fe20000000085 */
[----:B------:R-:W-:Y:S01]  /*cd20*/  @!P1 HADD2 R209, -R100.H0_H0, -RZ.H0_H0 ;  /* 0xa00000ff64d19230 */ /* 0x000fe20000000900 */
[----:B------:R-:W-:Y:S01]  /*cd30*/  PRMT R108, R130, 0x5410, R135 ;  /* 0x00005410826c7816 */ /* 0x000fe20000000087 */
[----:B------:R-:W-:Y:S01]  /*cd40*/  @!P3 HADD2 R222, -R103.H0_H0, -RZ.H0_H0 ;  /* 0xa00000ff67deb230 */ /* 0x000fe20000000900 */
[----:B------:R-:W-:Y:S02]  /*cd50*/  @!P2 PRMT R130, R220, 0x5410, RZ ;  /* 0x00005410dc82a816 */ /* 0x000fe400000000ff */
[----:B------:R-:W-:Y:S01]  /*cd60*/  @!P1 PRMT R100, R209, 0x5410, RZ ;  /* 0x00005410d1649816 */ /* 0x000fe200000000ff */
[----:B------:R-:W-:Y:S01]  /*cd70*/  @!P0 HADD2 R223, -R101.H0_H0, -RZ.H0_H0 ;  /* 0xa00000ff65df8230 */ /* 0x000fe20000000900 */
[----:B------:R-:W-:Y:S02]  /*cd80*/  ISETP.GE.U32.AND P1, PT, R4, R77, PT ;  /* 0x0000004d0400720c */ /* 0x000fe40003f26070 */
[--C-:B------:R-:W-:Y:S02]  /*cd90*/  SHF.R.U32.HI R77, RZ, 0x10, R182.reuse ;  /* 0x00000010ff4d7819 */ /* 0x100fe400000116b6 */
[----:B------:R-:W-:Y:S02]  /*cda0*/  SHF.R.U32.HI R182, RZ, 0x18, R182 ;  /* 0x00000018ffb67819 */ /* 0x000fe400000116b6 */
[----:B------:R-:W-:Y:S02]  /*cdb0*/  LOP3.LUT R77, R77, 0xff, RZ, 0xc0, !PT ;  /* 0x000000ff4d4d7812 */ /* 0x000fe400078ec0ff */
[----:B------:R-:W-:Y:S02]  /*cdc0*/  @!P3 PRMT R103, R222, 0x5410, RZ ;  /* 0x00005410de67b816 */ /* 0x000fe400000000ff */
[C---:B------:R-:W-:Y:S02]  /*cdd0*/  ISETP.GE.U32.AND P3, PT, R4.reuse, R77, PT ;  /* 0x0000004d0400720c */ /* 0x040fe40003f66070 */
[C---:B------:R-:W-:Y:S01]  /*cde0*/  ISETP.GE.U32.AND P0, PT, R4.reuse, R79, PT ;  /* 0x0000004f0400720c */ /* 0x040fe20003f06070 */
[----:B------:R-:W-:Y:S01]  /*cdf0*/  @!P1 HADD2 R206, -R7.H0_H0, -RZ.H0_H0 ;  /* 0xa00000ff07ce9230 */ /* 0x000fe20000000900 */
[----:B------:R-:W-:Y:S01]  /*ce00*/  ISETP.GE.U32.AND P2, PT, R4, R89, PT ;  /* 0x000000590400720c */ /* 0x000fe20003f46070 */
[----:B------:R-:W-:Y:S01]  /*ce10*/  IMAD.MOV.U32 R79, RZ, RZ, R189 ;  /* 0x000000ffff4f7224 */ /* 0x000fe200078e00bd */
[----:B------:R-:W-:Y:S01]  /*ce20*/  LOP3.LUT R85, R167, UR15, R172, 0x96, !PT ;  /* 0x0000000fa7557c12 */ /* 0x000fe2000f8e96ac */
[----:B------:R-:W-:Y:S01]  /*ce30*/  IMAD.MOV.U32 R172, RZ, RZ, R88 ;  /* 0x000000ffffac7224 */ /* 0x000fe200078e0058 */
[----:B------:R-:W-:Y:S01]  /*ce40*/  @!P1 PRMT R7, R206, 0x5410, RZ ;  /* 0x00005410ce079816 */ /* 0x000fe200000000ff */
[----:B------:R-:W-:Y:S01]  /*ce50*/  IMAD.MOV.U32 R89, RZ, RZ, R79 ;  /* 0x000000ffff597224 */ /* 0x000fe200078e004f */
[----:B------:R-:W-:Y:S01]  /*ce60*/  ISETP.GE.U32.AND P1, PT, R4, R182, PT ;  /* 0x000000b60400720c */ /* 0x000fe20003f26070 */
[----:B------:R-:W-:Y:S01]  /*ce70*/  IMAD.MOV.U32 R79, RZ, RZ, R113 ;  /* 0x000000ffff4f7224 */ /* 0x000fe200078e0071 */
[----:B------:R-:W-:Y:S01]  /*ce80*/  PRMT R113, R144, 0x5410, R101 ;  /* 0x0000541090717816 */ /* 0x000fe20000000065 */
[----:B------:R-:W-:Y:S01]  /*ce90*/  @!P3 HADD2 R205, -R142.H0_H0, -RZ.H0_H0 ;  /* 0xa00000ff8ecdb230 */ /* 0x000fe20000000900 */
[----:B------:R-:W-:Y:S01]  /*cea0*/  @!P6 PRMT R144, R224, 0x5410, RZ ;  /* 0x00005410e090e816 */ /* 0x000fe200000000ff */
[----:B------:R-:W-:Y:S01]  /*ceb0*/  IMAD.MOV.U32 R182, RZ, RZ, R78 ;  /* 0x000000ffffb67224 */ /* 0x000fe200078e004e */
[C---:B------:R-:W-:Y:S01]  /*cec0*/  LOP3.LUT P6, RZ, R6.reuse, 0x40, RZ, 0xc0, !PT ;  /* 0x0000004006ff7812 */ /* 0x040fe200078cc0ff */
[----:B------:R-:W-:Y:S01]  /*ced0*/  @!P0 HADD2 R217, -R135.H0_H0, -RZ.H0_H0 ;  /* 0xa00000ff87d98230 */ /* 0x000fe20000000900 */
[----:B------:R-:W-:Y:S01]  /*cee0*/  @!P3 PRMT R142, R205, 0x5410, RZ ;  /* 0x00005410cd8eb816 */ /* 0x000fe200000000ff */
[----:B------:R-:W-:Y:S01]  /*cef0*/  IMAD.MOV.U32 R183, RZ, RZ, R79 ;  /* 0x000000ffffb77224 */ /* 0x000fe200078e004f */
[----:B------:R-:W-:Y:S01]  /*cf00*/  LOP3.LUT P3, RZ, R6, 0x20, RZ, 0xc0, !PT ;  /* 0x0000002006ff7812 */ /* 0x000fe2000786c0ff */
[----:B------:R-:W-:Y:S01]  /*cf10*/  IMAD.MOV.U32 R173, RZ, RZ, R89 ;  /* 0x000000ffffad7224 */ /* 0x000fe200078e0059 */
[----:B------:R-:W-:Y:S01]  /*cf20*/  SHF.R.U32.HI R84, RZ, 0x8, R84 ;  /* 0x00000008ff547819 */ /* 0x000fe20000011654 */
[----:B------:R-:W-:Y:S01]  /*cf30*/  @!P1 HADD2 R203, -R133.H0_H0, -RZ.H0_H0 ;  /* 0xa00000ff85cb9230 */ /* 0x000fe20000000900 */
[----:B------:R-:W-:Y:S02]  /*cf40*/  LOP3.LUT R77, R85, 0xffff, RZ, 0xc0, !PT ;  /* 0x0000ffff554d7812 */ /* 0x000fe400078ec0ff */
[----:B------:R-:W-:Y:S02]  /*cf50*/  LOP3.LUT R84, R84, 0xffff, RZ, 0xc0, !PT ;  /* 0x0000ffff54547812 */ /* 0x000fe400078ec0ff */
[----:B------:R-:W-:Y:S01]  /*cf60*/  @!P1 PRMT R133, R203, 0x5410, RZ ;  /* 0x00005410cb859816 */ /* 0x000fe200000000ff */
[----:B------:R-:W-:Y:S01]  /*cf70*/  @!P6 HADD2 R213, -R140.H0_H0, -RZ.H0_H0 ;  /* 0xa00000ff8cd5e230 */ /* 0x000fe20000000900 */
[----:B------:R-:W-:Y:S02]  /*cf80*/  LOP3.LUT P1, RZ, R6, 0x10, RZ, 0xc0, !PT ;  /* 0x0000001006ff7812 */ /* 0x000fe4000782c0ff */
[----:B------:R-:W-:Y:S01]  /*cf90*/  LOP3.LUT R78, R85, 0xff, RZ, 0xc0, !PT ;  /* 0x000000ff554e7812 */ /* 0x000fe200078ec0ff */
[----:B-1----:R-:W1:Y:S01]  /*cfa0*/  LDC.U8 R6, c[0x0][0x2d8] ;  /* 0x0000b600ff067b82 */ /* 0x002e620000000000 */
[----:B------:R-:W-:Y:S02]  /*cfb0*/  SHF.R.U32.HI R77, RZ, 0x8, R77 ;  /* 0x00000008ff4d7819 */ /* 0x000fe4000001164d */
[----:B------:R-:W-:Y:S02]  /*cfc0*/  @!P5 PRMT R98, R235, 0x5410, RZ ;  /* 0x00005410eb62d816 */ /* 0x000fe400000000ff */
[----:B------:R-:W-:Y:S01]  /*cfd0*/  ISETP.GE.U32.AND P5, PT, R4, R84, PT ;  /* 0x000000540400720c */ /* 0x000fe20003fa6070 */
[----:B------:R-:W-:Y:S01]  /*cfe0*/  IMAD.MOV.U32 R84, RZ, RZ, R190 ;  /* 0x000000ffff547224 */ /* 0x000fe200078e00be */
[----:B------:R-:W-:Y:S01]  /*cff0*/  LOP3.LUT R90, R90, 0xff, RZ, 0xc0, !PT ;  /* 0x000000ff5a5a7812 */ /* 0x000fe200078ec0ff */
[----:B------:R4:W5:Y:S01]  /*d000*/  LDL.LU.64 R190, [R1+0xc0] ;  /* 0x0000c00001be7983 */ /* 0x0009620000300a00 */
[----:B------:R-:W-:Y:S02]  /*d010*/  PRMT R77, R78, 0x5410, R77 ;  /* 0x000054104e4d7816 */ /* 0x000fe4000000004d */
[----:B------:R-:W-:Y:S02]  /*d020*/  LOP3.LUT R78, R166, 0xffff, RZ, 0xc0, !PT ;  /* 0x0000ffffa64e7812 */ /* 0x000fe400078ec0ff */
[--C-:B------:R-:W-:Y:S01]  /*d030*/  SHF.R.U32.HI R76, RZ, 0x10, R85.reuse ;  /* 0x00000010ff4c7819 */ /* 0x100fe20000011655 */
[----:B------:R-:W-:Y:S01]  /*d040*/  STG.E.U16 [R162.64+0x32], R98 ;  /* 0x00003262a2007986 */ /* 0x000fe2000c101510 */
[----:B------:R-:W-:Y:S02]  /*d050*/  @!P2 PRMT R101, R223, 0x5410, RZ ;  /* 0x00005410df65a816 */ /* 0x000fe400000000ff */
[----:B------:R-:W-:Y:S01]  /*d060*/  ISETP.GE.U32.AND P2, PT, R4, R90, PT ;  /* 0x0000005a0400720c */ /* 0x000fe20003f46070 */
[----:B------:R-:W-:Y:S01]  /*d070*/  IMAD.MOV.U32 R90, RZ, RZ, R84 ;  /* 0x000000ffff5a7224 */ /* 0x000fe200078e0054 */
[----:B------:R-:W-:Y:S01]  /*d080*/  LOP3.LUT R79, R166, 0xff, RZ, 0xc0, !PT ;  /* 0x000000ffa64f7812 */ /* 0x000fe200078ec0ff */
[----:B------:R4:W5:Y:S01]  /*d090*/  LDL.LU.64 R188, [R1+0xb8] ;  /* 0x0000b80001bc7983 */ /* 0x0009620000300a00 */
[----:B------:R-:W-:Y:S02]  /*d0a0*/  SHF.R.U32.HI R78, RZ, 0x8, R78 ;  /* 0x00000008ff4e7819 */ /* 0x000fe4000001164e */
[----:B------:R-:W-:Y:S02]  /*d0b0*/  LOP3.LUT R84, R174, 0xffff, RZ, 0xc0, !PT ;  /* 0x0000ffffae547812 */ /* 0x000fe400078ec0ff */
[----:B------:R-:W-:Y:S01]  /*d0c0*/  SHF.R.U32.HI R85, RZ, 0x18, R85 ;  /* 0x00000018ff557819 */ /* 0x000fe20000011655 */
[----:B------:R-:W-:Y:S01]  /*d0d0*/  STG.E.U16 [R170.64+0x42], R96 ;  /* 0x00004260aa007986 */ /* 0x000fe2000c101510 */
[----:B------:R-:W-:Y:S02]  /*d0e0*/  LOP3.LUT R76, R76, 0xff, RZ, 0xc0, !PT ;  /* 0x000000ff4c4c7812 */ /* 0x000fe400078ec0ff */
[----:B-1----:R-:W-:Y:S01]  /*d0f0*/  PRMT R6, R6, 0x7054, R6 ;  /* 0x0000705406067816 */ /* 0x002fe20000000006 */
[----:B------:R-:W-:Y:S01]  /*d100*/  @!P2 HADD2 R228, -R154.H0_H0, -RZ.H0_H0 ;  /* 0xa00000ff9ae4a230 */ /* 0x000fe20000000900 */
[----:B------:R-:W-:Y:S02]  /*d110*/  PRMT R78, R79, 0x5410, R78 ;  /* 0x000054104f4e7816 */ /* 0x000fe4000000004e */
[----:B------:R-:W-:Y:S01]  /*d120*/  LOP3.LUT R79, R175, UR15, R168, 0x96, !PT ;  /* 0x0000000faf4f7c12 */ /* 0x000fe2000f8e96a8 */
[--C-:B------:R-:W-:Y:S01]  /*d130*/  HSET2.LE.AND R77, R77, R6.reuse, PT ;  /* 0x000000064d4d7233 */ /* 0x100fe20003803000 */
[----:B------:R-:W-:Y:S01]  /*d140*/  PRMT R76, R76, 0x5410, R85 ;  /* 0x000054104c4c7816 */ /* 0x000fe20000000055 */
[----:B------:R-:W-:Y:S01]  /*d150*/  IMAD.MOV.U32 R175, RZ, RZ, R91 ;  /* 0x000000ffffaf7224 */ /* 0x000fe200078e005b */
[----:B------:R-:W-:Y:S02]  /*d160*/  LOP3.LUT R85, R174, 0xff, RZ, 0xc0, !PT ;  /* 0x000000ffae557812 */ /* 0x000fe400078ec0ff */
[----:B------:R-:W-:Y:S01]  /*d170*/  SHF.R.U32.HI R84, RZ, 0x8, R84 ;  /* 0x00000008ff547819 */ /* 0x000fe20000011654 */
[--C-:B------:R-:W-:Y:S01]  /*d180*/  HSET2.LE.AND R76, R76, R6.reuse, PT ;  /* 0x000000064c4c7233 */ /* 0x100fe20003803000 */
[----:B------:R-:W-:Y:S02]  /*d190*/  SHF.R.U32.HI R87, RZ, 0x8, R87 ;  /* 0x00000008ff577819 */ /* 0x000fe40000011657 */
[----:B------:R-:W-:Y:S02]  /*d1a0*/  PRMT R85, R85, 0x5410, R84 ;  /* 0x0000541055557816 */ /* 0x000fe40000000054 */
[--C-:B------:R-:W-:Y:S02]  /*d1b0*/  SHF.R.U32.HI R84, RZ, 0x10, R79.reuse ;  /* 0x00000010ff547819 */ /* 0x100fe4000001164f */
[----:B------:R-:W-:Y:S01]  /*d1c0*/  LOP3.LUT R72, R77, R72, RZ, 0xc0, !PT ;  /* 0x000000484d487212 */ /* 0x000fe200078ec0ff */
[--C-:B------:R-:W-:Y:S01]  /*d1d0*/  HSET2.LE.AND R77, R78, R6.reuse, PT ;  /* 0x000000064e4d7233 */ /* 0x100fe20003803000 */
[----:B------:R-:W-:Y:S01]  /*d1e0*/  LOP3.LUT R84, R84, 0xff, RZ, 0xc0, !PT ;  /* 0x000000ff54547812 */ /* 0x000fe200078ec0ff */
[--C-:B------:R-:W-:Y:S01]  /*d1f0*/  HSET2.LE.AND R85, R85, R6.reuse, PT ;  /* 0x0000000655557233 */ /* 0x100fe20003803000 */
[----:B------:R-:W-:Y:S02]  /*d200*/  LOP3.LUT R131, R87, 0xffff, RZ, 0xc0, !PT ;  /* 0x0000ffff57837812 */ /* 0x000fe400078ec0ff */
[C---:B------:R-:W-:Y:S02]  /*d210*/  LOP3.LUT R87, R79.reuse, 0xff, RZ, 0xc0, !PT ;  /* 0x000000ff4f577812 */ /* 0x040fe400078ec0ff */
[--C-:B------:R-:W-:Y:S02]  /*d220*/  SHF.R.U32.HI R89, RZ, 0x10, R174.reuse ;  /* 0x00000010ff597819 */ /* 0x100fe400000116ae */
[----:B------:R-:W-:Y:S01]  /*d230*/  SHF.R.U32.HI R88, RZ, 0x18, R174 ;  /* 0x00000018ff587819 */ /* 0x000fe200000116ae */
[----:B------:R-:W-:Y:S01]  /*d240*/  IMAD.MOV.U32 R174, RZ, RZ, R90 ;  /* 0x000000ffffae7224 */ /* 0x000fe200078e005a */
[----:B------:R-:W-:Y:S02]  /*d250*/  LOP3.LUT R90, R79, 0xffff, RZ, 0xc0, !PT ;  /* 0x0000ffff4f5a7812 */ /* 0x000fe400078ec0ff */
[----:B------:R-:W-:Y:S02]  /*d260*/  SHF.R.U32.HI R79, RZ, 0x18, R79 ;  /* 0x00000018ff4f7819 */ /* 0x000fe4000001164f */
[----:B------:R-:W-:Y:S02]  /*d270*/  LOP3.LUT R73, R76, R73, RZ, 0xc0, !PT ;  /* 0x000000494c497212 */ /* 0x000fe400078ec0ff */
[----:B------:R-:W-:Y:S02]  /*d280*/  PRMT R84, R84, 0x5410, R79 ;  /* 0x0000541054547816 */ /* 0x000fe4000000004f */
[----:B------:R-:W-:Y:S02]  /*d290*/  LOP3.LUT R74, R77, R74, RZ, 0xc0, !PT ;  /* 0x0000004a4d4a7212 */ /* 0x000fe400078ec0ff */
[----:B------:R-:W1:Y:S01]  /*d2a0*/  LDSM.16.MT88.4 R76, [R196+0x6000] ;  /* 0x00600000c44c783b */ /* 0x000e620000004200 */
[----:B------:R-:W-:Y:S01]  /*d2b0*/  LOP3.LUT R86, R86, 0xff, RZ, 0xc0, !PT ;  /* 0x000000ff56567812 */ /* 0x000fe200078ec0ff */
[--C-:B------:R-:W-:Y:S01]  /*d2c0*/  HSET2.LE.AND R84, R84, R6.reuse, PT ;  /* 0x0000000654547233 */ /* 0x100fe20003803000 */
[----:B------:R-:W-:Y:S02]  /*d2d0*/  @!P4 PRMT R97, R234, 0x5410, RZ ;  /* 0x00005410ea61c816 */ /* 0x000fe400000000ff */
[----:B------:R-:W-:Y:S02]  /*d2e0*/  ISETP.GE.U32.AND P4, PT, R4, R86, PT ;  /* 0x000000560400720c */ /* 0x000fe40003f86070 */
[----:B------:R-:W-:Y:S01]  /*d2f0*/  SHF.R.U32.HI R86, RZ, 0x10, R166 ;  /* 0x00000010ff567819 */ /* 0x000fe200000116a6 */
[----:B------:R-:W-:Y:S01]  /*d300*/  STG.E.U16 [R170.64+0x40], R97 ;  /* 0x00004061aa007986 */ /* 0x000fe2000c101510 */
[----:B------:R-:W-:Y:S02]  /*d310*/  SHF.R.U32.HI R90, RZ, 0x8, R90 ;  /* 0x00000008ff5a7819 */ /* 0x000fe4000001165a */
[----:B------:R-:W-:Y:S01]  /*d320*/  SHF.R.U32.HI R167, RZ, 0x18, R166 ;  /* 0x00000018ffa77819 */ /* 0x000fe200000116a6 */
[----:B------:R-:W-:Y:S01]  /*d330*/  STG.E.U16 [R158.64+0x40], R95 ;  /* 0x0000405f9e007986 */ /* 0x000fe2000c101510 */
[----:B------:R-:W-:Y:S02]  /*d340*/  LOP3.LUT R86, R86, 0xff, RZ, 0xc0, !PT ;  /* 0x000000ff56567812 */ /* 0x000fe400078ec0ff */
[----:B------:R-:W-:Y:S01]  /*d350*/  PRMT R87, R87, 0x5410, R90 ;  /* 0x0000541057577816 */ /* 0x000fe2000000005a */
[----:B------:R-:W-:Y:S01]  /*d360*/  STG.E.U16 [R158.64+0x42], R92 ;  /* 0x0000425c9e007986 */ /* 0x000fe2000c101510 */
[----:B------:R-:W-:Y:S01]  /*d370*/  PRMT R86, R86, 0x5410, R167 ;  /* 0x0000541056567816 */ /* 0x000fe200000000a7 */
[----:B------:R-:W-:Y:S01]  /*d380*/  @!P4 HADD2 R204, -R146.H0_H0, -RZ.H0_H0 ;  /* 0xa00000ff92ccc230 */ /* 0x000fe20000000900 */
[----:B------:R-:W-:Y:S01]  /*d390*/  LOP3.LUT R89, R89, 0xff, RZ, 0xc0, !PT ;  /* 0x000000ff59597812 */ /* 0x000fe200078ec0ff */
[--C-:B------:R-:W-:Y:S01]  /*d3a0*/  HSET2.LE.AND R87, R87, R6.reuse, PT ;  /* 0x0000000657577233 */ /* 0x100fe20003803000 */
[----:B------:R-:W-:Y:S01]  /*d3b0*/  LOP3.LUT R81, R84, R81, RZ, 0xc0, !PT ;  /* 0x0000005154517212 */ /* 0x000fe200078ec0ff */
[--C-:B------:R-:W-:Y:S01]  /*d3c0*/  HSET2.LE.AND R86, R86, R6.reuse, PT ;  /* 0x0000000656567233 */ /* 0x100fe20003803000 */
[----:B------:R-:W-:Y:S01]  /*d3d0*/  LOP3.LUT R82, R85, R82, RZ, 0xc0, !PT ;  /* 0x0000005255527212 */ /* 0x000fe200078ec0ff */
[----:B------:R-:W-:Y:S01]  /*d3e0*/  STG.E.U16 [R160.64+0x3e], R93 ;  /* 0x00003e5da0007986 */ /* 0x000fe2000c101510 */
[----:B------:R-:W-:Y:S02]  /*d3f0*/  LOP3.LUT R80, R87, R80, RZ, 0xc0, !PT ;  /* 0x0000005057507212 */ /* 0x000fe400078ec0ff */
[----:B------:R-:W-:Y:S01]  /*d400*/  LOP3.LUT R75, R86, R75, RZ, 0xc0, !PT ;  /* 0x0000004b564b7212 */ /* 0x000fe200078ec0ff */
[----:B------:R-:W-:Y:S01]  /*d410*/  STG.E.U16 [R160.64+0x40], R128 ;  /* 0x00004080a0007986 */ /* 0x000fe2000c101510 */
[----:B------:R-:W-:Y:S02]  /*d420*/  PRMT R88, R89, 0x5410, R88 ;  /* 0x0000541059587816 */ /* 0x000fe40000000058 */
[----:B------:R-:W-:Y:S01]  /*d430*/  LOP3.LUT R89, R178, 0xff, RZ, 0xc0, !PT ;  /* 0x000000ffb2597812 */ /* 0x000fe200078ec0ff */
[----:B------:R-:W2:Y:S01]  /*d440*/  LDSM.16.MT88.4 R84, [R194+0x6000] ;  /* 0x00600000c254783b */ /* 0x000ea20000004200 */
[----:B------:R-:W-:Y:S01]  /*d450*/  LOP3.LUT R90, R180, 0xffff, RZ, 0xc0, !PT ;  /* 0x0000ffffb45a7812 */ /* 0x000fe200078ec0ff */
[--C-:B------:R-:W-:Y:S01]  /*d460*/  HSET2.LE.AND R88, R88, R6.reuse, PT ;  /* 0x0000000658587233 */ /* 0x100fe20003803000 */
[----:B------:R-:W-:Y:S02]  /*d470*/  @!P0 PRMT R135, R217, 0x5410, RZ ;  /* 0x00005410d9878816 */ /* 0x000fe400000000ff */
[----:B------:R-:W-:Y:S02]  /*d480*/  PRMT R5, R140, 0x7632, R5 ;  /* 0x000076328c057816 */ /* 0x000fe40000000005 */
[----:B------:R-:W-:Y:S01]  /*d490*/  LOP3.LUT R83, R88, R83, RZ, 0xc0, !PT ;  /* 0x0000005358537212 */ /* 0x000fe200078ec0ff */
[-C--:B-1----:R-:W-:Y:S01]  /*d4a0*/  HMMA.16816.F32 R8, R72, R76.reuse, R8 ;  /* 0x0000004c4808723c */ /* 0x082fe20000001808 */
[----:B------:R-:W-:Y:S01]  /*d4b0*/  STG.E.U16 [R162.64+0x40], R130 ;  /* 0x00004082a2007986 */ /* 0x000fe2000c101510 */
[----:B------:R-:W-:Y:S01]  /*d4c0*/  SHF.R.U32.HI R88, RZ, 0x10, R178 ;  /* 0x00000010ff587819 */ /* 0x000fe200000116b2 */
[----:B------:R-:W-:Y:S01]  /*d4d0*/  @!P5 HADD2 R212, -R5.H0_H0, -RZ.H0_H0 ;  /* 0xa00000ff05d4d230 */ /* 0x000fe20000000900 */
[----:B------:R-:W-:Y:S01]  /*d4e0*/  ISETP.GE.U32.AND P0, PT, R4, R94, PT ;  /* 0x0000005e0400720c */ /* 0x000fe20003f06070 */
[----:B------:R1:W-:Y:S01]  /*d4f0*/  STG.E.U16 [R162.64+0x42], R135 ;  /* 0x00004287a2007986 */ /* 0x0003e2000c101510 */
[----:B------:R-:W-:Y:S02]  /*d500*/  PRMT R94, R140, 0x5410, R5 ;  /* 0x000054108c5e7816 */ /* 0x000fe40000000005 */
[C---:B------:R-:W-:Y:S01]  /*d510*/  HMMA.16816.F32 R12, R80.reuse, R76, R12 ;  /* 0x0000004c500c723c */ /* 0x040fe2000000180c */
[----:B------:R-:W-:Y:S03]  /*d520*/  STG.E.U16 [R170.64+0x50], R144 ;  /* 0x00005090aa007986 */ /* 0x000fe6000c101510 */
[----:B------:R-:W-:Y:S01]  /*d530*/  @!P5 PRMT R5, R212, 0x5410, RZ ;  /* 0x00005410d405d816 */ /* 0x000fe200000000ff */
[----:B------:R-:W-:Y:S01]  /*d540*/  STG.E.U16 [R170.64+0x52], R101 ;  /* 0x00005265aa007986 */ /* 0x000fe2000c101510 */
[----:B------:R-:W-:Y:S02]  /*d550*/  @!P6 PRMT R140, R213, 0x5410, RZ ;  /* 0x00005410d58ce816 */ /* 0x000fe400000000ff */
[-C--:B------:R-:W-:Y:S01]  /*d560*/  HMMA.16816.F32 R16, R80, R78.reuse, R16 ;  /* 0x0000004e5010723c */ /* 0x080fe20000001810 */
[----:B------:R-:W-:Y:S01]  /*d570*/  STG.E.U16 [R158.64+0x50], R103 ;  /* 0x000050679e007986 */ /* 0x000fe2000c101510 */
[----:B------:R-:W-:Y:S02]  /*d580*/  ISETP.GE.U32.AND P6, PT, R4, R131, PT ;  /* 0x000000830400720c */ /* 0x000fe40003fc6070 */
[----:B------:R-:W-:Y:S01]  /*d590*/  LOP3.LUT R168, R164, 0xffff, RZ, 0xc0, !PT ;  /* 0x0000ffffa4a87812 */ /* 0x000fe200078ec0ff */
[----:B------:R-:W-:Y:S01]  /*d5a0*/  STG.E.U16 [R158.64+0x52], R102 ;  /* 0x000052669e007986 */ /* 0x000fe2000c101510 */
[----:B------:R-:W-:Y:S02]  /*d5b0*/  SHF.R.U32.HI R151, RZ, 0x18, R164 ;  /* 0x00000018ff977819 */ /* 0x000fe400000116a4 */
[C---:B------:R-:W-:Y:S01]  /*d5c0*/  HMMA.16816.F32 R20, R72.reuse, R78, R20 ;  /* 0x0000004e4814723c */ /* 0x040fe20000001814 */
[----:B------:R-:W3:Y:S03]  /*d5d0*/  LDSM.16.MT88.4 R76, [R193+0x6000] ;  /* 0x00600000c14c783b */ /* 0x000ee60000004200 */
[----:B------:R-:W-:Y:S02]  /*d5e0*/  SHF.R.U32.HI R168, RZ, 0x8, R168 ;  /* 0x00000008ffa87819 */ /* 0x000fe400000116a8 */
[--C-:B------:R-:W-:Y:S02]  /*d5f0*/  SHF.R.U32.HI R145, RZ, 0x18, R180.reuse ;  /* 0x00000018ff917819 */ /* 0x100fe400000116b4 */
[-C--:B--2---:R-:W-:Y:S01]  /*d600*/  HMMA.16816.F32 R24, R72, R84.reuse, R24 ;  /* 0x000000544818723c */ /* 0x084fe20000001818 */
[----:B------:R-:W-:Y:S03]  /*d610*/  STG.E.U16 [R160.64+0x4e], R100 ;  /* 0x00004e64a0007986 */ /* 0x000fe6000c101510 */
[----:B------:R-:W-:Y:S01]  /*d620*/  SHF.R.U32.HI R166, RZ, 0x10, R180 ;  /* 0x00000010ffa67819 */ /* 0x000fe200000116b4 */
[----:B------:R-:W-:Y:S01]  /*d630*/  STG.E.U16 [R160.64+0x50], R7 ;  /* 0x00005007a0007986 */ /* 0x000fe2000c101510 */
[----:B-1----:R-:W-:Y:S02]  /*d640*/  IMAD.MOV.U32 R135, RZ, RZ, R0 ;  /* 0x000000ffff877224 */ /* 0x002fe400078e0000 */
[C---:B------:R-:W-:Y:S01]  /*d650*/  HMMA.16816.F32 R28, R80.reuse, R84, R28 ;  /* 0x00000054501c723c */ /* 0x040fe2000000181c */
[----:B------:R-:W-:Y:S03]  /*d660*/  STG.E.U16 [R162.64+0x50], R142 ;  /* 0x0000508ea2007986 */ /* 0x000fe6000c101510 */
[----:B------:R-:W-:Y:S01]  /*d670*/  LOP3.LUT R166, R166, 0xff, RZ, 0xc0, !PT ;  /* 0x000000ffa6a67812 */ /* 0x000fe200078ec0ff */
[----:B------:R1:W-:Y:S03]  /*d680*/  STG.E.U16 [R162.64+0x52], R133 ;  /* 0x00005285a2007986 */ /* 0x0003e6000c101510 */
[-C--:B------:R-:W-:Y:S01]  /*d690*/  HMMA.16816.F32 R32, R80, R86.reuse, R32 ;  /* 0x000000565020723c */ /* 0x080fe20000001820 */
[----:B------:R2:W-:Y:S03]  /*d6a0*/  STG.E.U16 [R170.64+0x62], R5 ;  /* 0x00006205aa007986 */ /* 0x0005e6000c101510 */
[----:B------:R-:W-:Y:S01]  /*d6b0*/  PRMT R145, R166, 0x5410, R145 ;  /* 0x00005410a6917816 */ /* 0x000fe20000000091 */
[----:B------:R-:W-:Y:S01]  /*d6c0*/  STG.E.U16 [R170.64+0x60], R140 ;  /* 0x0000608caa007986 */ /* 0x000fe2000c101510 */
[----:B------:R-:W-:Y:S02]  /*d6d0*/  SHF.R.U32.HI R166, RZ, 0x10, R164 ;  /* 0x00000010ffa67819 */ /* 0x000fe400000116a4 */
[C---:B------:R-:W-:Y:S01]  /*d6e0*/  HMMA.16816.F32 R36, R72.reuse, R86, R36 ;  /* 0x000000564824723c */ /* 0x040fe20000001824 */
[----:B------:R-:W4:Y:S07]  /*d6f0*/  LDSM.16.MT88.4 R84, [R192+0x6000] ;  /* 0x00600000c054783b */ /* 0x000f2e0000004200 */
[-C--:B---3--:R-:W-:Y:S01]  /*d700*/  HMMA.16816.F32 R40, R72, R76.reuse, R40 ;  /* 0x0000004c4828723c */ /* 0x088fe20000001828 */
[----:B-1----:R-:W-:Y:S07]  /*d710*/  IMAD.MOV.U32 R133, RZ, RZ, R2 ;  /* 0x000000ffff857224 */ /* 0x002fee00078e0002 */
[C---:B------:R-:W-:Y:S01]  /*d720*/  HMMA.16816.F32 R44, R80.reuse, R76, R44 ;  /* 0x0000004c502c723c */ /* 0x040fe2000000182c */
[----:B--2---:R-:W-:Y:S06]  /*d730*/  IADD3 R5, R134, -0x1, RZ ;  /* 0xffffffff86057810 */ /* 0x004fec0007ffe0ff */
[----:B------:R-:W-:Y:S01]  /*d740*/  LOP3.LUT R77, R178, 0xffff, RZ, 0xc0, !PT ;  /* 0x0000ffffb24d7812 */ /* 0x000fe200078ec0ff */
[-C--:B------:R-:W-:Y:S01]  /*d750*/  HMMA.16816.F32 R48, R80, R78.reuse, R48 ;  /* 0x0000004e5030723c */ /* 0x080fe20000001830 */
[----:B------:R-:W-:Y:S03]  /*d760*/  LOP3.LUT R76, R181, UR14, R148, 0x96, !PT ;  /* 0x0000000eb54c7c12 */ /* 0x000fe6000f8e9694 */
[----:B------:R-:W-:Y:S02]  /*d770*/  LOP3.LUT R148, R180, 0xff, RZ, 0xc0, !PT ;  /* 0x000000ffb4947812 */ /* 0x000fe400078ec0ff */
[----:B------:R-:W-:Y:S02]  /*d780*/  LOP3.LUT R165, R76, 0xffff, RZ, 0xc0, !PT ;  /* 0x0000ffff4ca57812 */ /* 0x000fe400078ec0ff */
[C---:B------:R-:W-:Y:S01]  /*d790*/  HMMA.16816.F32 R52, R72.reuse, R78, R52 ;  /* 0x0000004e4834723c */ /* 0x040fe20000001834 */
[----:B------:R-:W-:Y:S03]  /*d7a0*/  SHF.R.U32.HI R155, RZ, 0x18, R76 ;  /* 0x00000018ff9b7819 */ /* 0x000fe6000001164c */
[----:B------:R-:W-:Y:S03]  /*d7b0*/  SHF.R.U32.HI R178, RZ, 0x18, R178 ;  /* 0x00000018ffb27819 */ /* 0x000fe600000116b2 */
[----:B------:R-:W-:Y:S01]  /*d7c0*/  SHF.R.U32.HI R78, RZ, 0x8, R77 ;  /* 0x00000008ff4e7819 */ /* 0x000fe2000001164d */
[-C--:B----4-:R-:W-:Y:S01]  /*d7d0*/  HMMA.16816.F32 R56, R72, R84.reuse, R56 ;  /* 0x000000544838723c */ /* 0x090fe20000001838 */
[----:B------:R-:W-:Y:S03]  /*d7e0*/  LOP3.LUT R79, R88, 0xff, RZ, 0xc0, !PT ;  /* 0x000000ff584f7812 */ /* 0x000fe600078ec0ff */
[----:B------:R-:W-:Y:S02]  /*d7f0*/  SHF.R.U32.HI R77, RZ, 0x8, R90 ;  /* 0x00000008ff4d7819 */ /* 0x000fe4000001165a */
[----:B------:R-:W-:Y:S02]  /*d800*/  PRMT R78, R89, 0x5410, R78 ;  /* 0x00005410594e7816 */ /* 0x000fe4000000004e */
[C---:B------:R-:W-:Y:S01]  /*d810*/  HMMA.16816.F32 R60, R80.reuse, R84, R60 ;  /* 0x00000054503c723c */ /* 0x040fe2000000183c */
[----:B------:R-:W1:Y:S03]  /*d820*/  LDSM.16.MT88.4 R88, [R196+0x6800] ;  /* 0x00680000c458783b */ /* 0x000e660000004200 */
[----:B------:R-:W-:Y:S01]  /*d830*/  PRMT R148, R148, 0x5410, R77 ;  /* 0x0000541094947816 */ /* 0x000fe2000000004d */
[--C-:B------:R-:W-:Y:S01]  /*d840*/  HSET2.LE.AND R78, R78, R6.reuse, PT ;  /* 0x000000064e4e7233 */ /* 0x100fe20003803000 */
[----:B------:R-:W-:Y:S02]  /*d850*/  LOP3.LUT R77, R164, 0xff, RZ, 0xc0, !PT ;  /* 0x000000ffa44d7812 */ /* 0x000fe400078ec0ff */
[-C--:B------:R-:W-:Y:S01]  /*d860*/  HMMA.16816.F32 R64, R80, R86.reuse, R64 ;  /* 0x000000565040723c */ /* 0x080fe20000001840 */
[----:B------:R-:W-:Y:S03]  /*d870*/  LOP3.LUT R164, R166, 0xff, RZ, 0xc0, !PT ;  /* 0x000000ffa6a47812 */ /* 0x000fe600078ec0ff */
[----:B------:R-:W-:Y:S02]  /*d880*/  SHF.R.U32.HI R84, RZ, 0x10, R76 ;  /* 0x00000010ff547819 */ /* 0x000fe4000001164c */
[----:B------:R-:W-:Y:S01]  /*d890*/  PRMT R77, R77, 0x5410, R168 ;  /* 0x000054104d4d7816 */ /* 0x000fe200000000a8 */
[--C-:B------:R-:W-:Y:S01]  /*d8a0*/  HSET2.LE.AND R82, R148, R6.reuse, PT ;  /* 0x0000000694527233 */ /* 0x100fe20003803000 */
[----:B------:R-:W-:Y:S01]  /*d8b0*/  HMMA.16816.F32 R68, R72, R86, R68 ;  /* 0x000000564844723c */ /* 0x000fe20000001844 */
[----:B------:R-:W-:Y:S01]  /*d8c0*/  PRMT R151, R164, 0x5410, R151 ;  /* 0x00005410a4977816 */ /* 0x000fe20000000097 */
[----:B------:R-:W2:Y:S02]  /*d8d0*/  LDSM.16.MT88.4 R72, [R194+0x6800] ;  /* 0x00680000c248783b */ /* 0x000ea40000004200 */
[----:B------:R-:W-:Y:S01]  /*d8e0*/  PRMT R79, R79, 0x5410, R178 ;  /* 0x000054104f4f7816 */ /* 0x000fe200000000b2 */
[--C-:B------:R-:W-:Y:S01]  /*d8f0*/  HSET2.LE.AND R83, R145, R6.reuse, PT ;  /* 0x0000000691537233 */ /* 0x100fe20003803000 */
[----:B------:R-:W-:Y:S02]  /*d900*/  LOP3.LUT R85, R76, 0xff, RZ, 0xc0, !PT ;  /* 0x000000ff4c557812 */ /* 0x000fe400078ec0ff */
[----:B------:R-:W-:Y:S01]  /*d910*/  SHF.R.U32.HI R76, RZ, 0x8, R165 ;  /* 0x00000008ff4c7819 */ /* 0x000fe200000116a5 */
[--C-:B------:R-:W-:Y:S03]  /*d920*/  HSET2.LE.AND R79, R79, R6.reuse, PT ;  /* 0x000000064f4f7233 */ /* 0x100fe60003803000 */
[----:B------:R-:W-:Y:S02]  /*d930*/  LOP3.LUT R84, R84, 0xff, RZ, 0xc0, !PT ;  /* 0x000000ff54547812 */ /* 0x000fe400078ec0ff */
[----:B------:R-:W-:Y:S01]  /*d940*/  PRMT R85, R85, 0x5410, R76 ;  /* 0x0000541055557816 */ /* 0x000fe2000000004c */
[--C-:B------:R-:W-:Y:S01]  /*d950*/  HSET2.LE.AND R76, R77, R6.reuse, PT ;  /* 0x000000064d4c7233 */ /* 0x100fe20003803000 */
[----:B------:R-:W-:Y:S01]  /*d960*/  PRMT R84, R84, 0x5410, R155 ;  /* 0x0000541054547816 */ /* 0x000fe2000000009b */
[--C-:B------:R-:W-:Y:S01]  /*d970*/  HSET2.LE.AND R77, R151, R6.reuse, PT ;  /* 0x00000006974d7233 */ /* 0x100fe20003803000 */
[----:B------:R-:W-:Y:S01]  /*d980*/  LOP3.LUT R78, R78, R121, RZ, 0xc0, !PT ;  /* 0x000000794e4e7212 */ /* 0x000fe200078ec0ff */
[--C-:B------:R-:W-:Y:S01]  /*d990*/  HSET2.LE.AND R80, R85, R6.reuse, PT ;  /* 0x0000000655507233 */ /* 0x100fe20003803000 */
[----:B------:R-:W-:Y:S01]  /*d9a0*/  LOP3.LUT R76, R76, R123, RZ, 0xc0, !PT ;  /* 0x0000007b4c4c7212 */ /* 0x000fe200078ec0ff */
[--C-:B------:R-:W-:Y:S01]  /*d9b0*/  HSET2.LE.AND R81, R84, R6.reuse, PT ;  /* 0x0000000654517233 */ /* 0x100fe20003803000 */
[----:B------:R-:W-:Y:S01]  /*d9c0*/  LOP3.LUT R77, R77, R122, RZ, 0xc0, !PT ;  /* 0x0000007a4d4d7212 */ /* 0x000fe200078ec0ff */
[----:B------:R-:W-:Y:S01]  /*d9d0*/  MUFU.EX2 R155, R138 ;  /* 0x0000008a009b7308 */ /* 0x000fe20000000800 */
[----:B------:R-:W-:Y:S02]  /*d9e0*/  LOP3.LUT R79, R79, R120, RZ, 0xc0, !PT ;  /* 0x000000784f4f7212 */ /* 0x000fe400078ec0ff */
[----:B------:R-:W-:Y:S02]  /*d9f0*/  IADD3 R84, R141, 0x1, RZ ;  /* 0x000000018d547810 */ /* 0x000fe40007ffe0ff */
[----:B------:R-:W-:Y:S02]  /*da00*/  LOP3.LUT R80, R80, R119, RZ, 0xc0, !PT ;  /* 0x0000007750507212 */ /* 0x000fe400078ec0ff */
[----:B------:R-:W-:Y:S01]  /*da10*/  LOP3.LUT R84, R175, UR19, R84, 0x96, !PT ;  /* 0x00000013af547c12 */ /* 0x000fe2000f8e9654 */
[-C--:B-1----:R-:W-:Y:S01]  /*da20*/  HMMA.16816.F32 R8, R76, R88.reuse, R8 ;  /* 0x000000584c08723c */ /* 0x082fe20000001808 */
[----:B------:R-:W-:Y:S02]  /*da30*/  LOP3.LUT R81, R81, R118, RZ, 0xc0, !PT ;  /* 0x0000007651517212 */ /* 0x000fe400078ec0ff */
[----:B------:R-:W-:Y:S01]  /*da40*/  LOP3.LUT R82, R82, R117, RZ, 0xc0, !PT ;  /* 0x0000007552527212 */ /* 0x000fe200078ec0ff */
[----:B------:R-:W-:Y:S01]  /*da50*/  IMAD.WIDE.U32 R122, R84, -0x326172a9, RZ ;  /* 0xcd9e8d57547a7825 */ /* 0x000fe200078e00ff */
[----:B------:R-:W-:Y:S04]  /*da60*/  LOP3.LUT R83, R83, R116, RZ, 0xc0, !PT ;  /* 0x0000007453537212 */ /* 0x000fe800078ec0ff */
[C---:B------:R-:W-:Y:S03]  /*da70*/  LOP3.LUT R84, R123.reuse, UR13, R172, 0x96, !PT ;  /* 0x0000000d7b547c12 */ /* 0x040fe6000f8e96ac */
[C---:B------:R-:W-:Y:S01]  /*da80*/  HMMA.16816.F32 R12, R80.reuse, R88, R12 ;  /* 0x00000058500c723c */ /* 0x040fe2000000180c */
[----:B------:R-:W-:Y:S01]  /*da90*/  LOP3.LUT R85, R123, UR13, R182, 0x96, !PT ;  /* 0x0000000d7b557c12 */ /* 0x000fe2000f8e96b6 */
[----:B------:R-:W-:Y:S01]  /*daa0*/  IMAD.WIDE.U32 R164, R84, -0x2daee0ad, RZ ;  /* 0xd2511f5354a47825 */ /* 0x000fe200078e00ff */
[--C-:B------:R-:W-:Y:S02]  /*dab0*/  LOP3.LUT R166, R157, UR11, R122.reuse, 0x96, !PT ;  /* 0x0000000b9da67c12 */ /* 0x100fe4000f8e967a */
[----:B------:R-:W-:Y:S01]  /*dac0*/  LOP3.LUT R122, R153, UR11, R122, 0x96, !PT ;  /* 0x0000000b997a7c12 */ /* 0x000fe2000f8e967a */
[----:B------:R-:W-:Y:S01]  /*dad0*/  IMAD.WIDE.U32 R116, R85, -0x2daee0ad, RZ ;  /* 0xd2511f5355747825 */ /* 0x000fe200078e00ff */
[----:B------:R-:W-:Y:S01]  /*dae0*/  LOP3.LUT R84, R165, UR10, R186, 0x96, !PT ;  /* 0x0000000aa5547c12 */ /* 0x000fe2000f8e96ba */
[-C--:B------:R-:W-:Y:S04]  /*daf0*/  HMMA.16816.F32 R16, R80, R90.reuse, R16 ;  /* 0x0000005a5010723c */ /* 0x080fe80000001810 */
[----:B------:R-:W-:Y:S01]  /*db00*/  IMAD.WIDE.U32 R166, R166, -0x2daee0ad, RZ ;  /* 0xd2511f53a6a67825 */ /* 0x000fe200078e00ff */
[----:B------:R-:W-:Y:S03]  /*db10*/  LOP3.LUT R88, R117, UR10, R184, 0x96, !PT ;  /* 0x0000000a75587c12 */ /* 0x000fe6000f8e96b8 */
[C---:B------:R-:W-:Y:S01]  /*db20*/  HMMA.16816.F32 R20, R76.reuse, R90, R20 ;  /* 0x0000005a4c14723c */ /* 0x040fe20000001814 */
[----:B------:R-:W-:Y:S02]  /*db30*/  IMAD.WIDE.U32 R118, R84, -0x326172a9, RZ ;  /* 0xcd9e8d5754767825 */ /* 0x000fe400078e00ff */
[----:B------:R-:W1:Y:S01]  /*db40*/  LDSM.16.MT88.4 R84, [R193+0x6800] ;  /* 0x00680000c154783b */ /* 0x000e620000004200 */
[----:B------:R-:W-:Y:S01]  /*db50*/  LOP3.LUT R164, R167, UR8, R164, 0x96, !PT ;  /* 0x00000008a7a47c12 */ /* 0x000fe2000f8e96a4 */
[----:B------:R-:W-:Y:S01]  /*db60*/  IMAD.WIDE.U32 R122, R122, -0x2daee0ad, RZ ;  /* 0xd2511f537a7a7825 */ /* 0x000fe200078e00ff */
[----:B------:R-:W-:Y:S02]  /*db70*/  LOP3.LUT R156, R119, UR9, R156, 0x96, !PT ;  /* 0x00000009779c7c12 */ /* 0x000fe4000f8e969c */
[-C--:B--2---:R-:W-:Y:S01]  /*db80*/  HMMA.16816.F32 R24, R76, R72.reuse, R24 ;  /* 0x000000484c18723c */ /* 0x084fe20000001818 */
[----:B------:R-:W-:Y:S03]  /*db90*/  IMAD.WIDE.U32 R164, R164, -0x326172a9, RZ ;  /* 0xcd9e8d57a4a47825 */ /* 0x000fe600078e00ff */
[----:B------:R-:W-:Y:S01]  /*dba0*/  LOP3.LUT R116, R123, UR8, R116, 0x96, !PT ;  /* 0x000000087b747c12 */ /* 0x000fe2000f8e9674 */
[----:B------:R-:W-:Y:S01]  /*dbb0*/  IMAD.WIDE.U32 R88, R88, -0x326172a9, RZ ;  /* 0xcd9e8d5758587825 */ /* 0x000fe200078e00ff */
[----:B------:R-:W-:Y:S02]  /*dbc0*/  LOP3.LUT R118, R165, UR7, R118, 0x96, !PT ;  /* 0x00000007a5767c12 */ /* 0x000fe4000f8e9676 */
[C---:B------:R-:W-:Y:S01]  /*dbd0*/  HMMA.16816.F32 R28, R80.reuse, R72, R28 ;  /* 0x00000048501c723c */ /* 0x040fe2000000181c */
[----:B------:R-:W-:Y:S03]  /*dbe0*/  IMAD.WIDE.U32 R116, R116, -0x326172a9, RZ ;  /* 0xcd9e8d5774747825 */ /* 0x000fe600078e00ff */
[----:B------:R-:W-:Y:S01]  /*dbf0*/  LOP3.LUT R152, R89, UR9, R152, 0x96, !PT ;  /* 0x0000000959987c12 */ /* 0x000fe2000f8e9698 */
[----:B------:R-:W-:Y:S01]  /*dc00*/  IMAD.WIDE.U32 R118, R118, -0x2daee0ad, RZ ;  /* 0xd2511f5376767825 */ /* 0x000fe200078e00ff */
[----:B------:R-:W-:Y:S02]  /*dc10*/  LOP3.LUT R120, R117, UR7, R88, 0x96, !PT ;  /* 0x0000000775787c12 */ /* 0x000fe4000f8e9658 */
[-C--:B------:R-:W-:Y:S01]  /*dc20*/  HMMA.16816.F32 R32, R80, R74.reuse, R32 ;  /* 0x0000004a5020723c */ /* 0x080fe20000001820 */
[----:B------:R-:W-:Y:S04]  /*dc30*/  IMAD.WIDE.U32 R156, R156, -0x2daee0ad, RZ ;  /* 0xd2511f539c9c7825 */ /* 0x000fe800078e00ff */
[----:B------:R-:W-:Y:S01]  /*dc40*/  IMAD.WIDE.U32 R120, R120, -0x2daee0ad, RZ ;  /* 0xd2511f5378787825 */ /* 0x000fe200078e00ff */
[----:B------:R-:W-:Y:S02]  /*dc50*/  LOP3.LUT R89, R157, UR6, R166, 0x96, !PT ;  /* 0x000000069d597c12 */ /* 0x000fe4000f8e96a6 */
[C---:B------:R-:W-:Y:S01]  /*dc60*/  HMMA.16816.F32 R36, R76.reuse, R74, R36 ;  /* 0x0000004a4c24723c */ /* 0x040fe20000001824 */
[----:B------:R-:W-:Y:S03]  /*dc70*/  LOP3.LUT R88, R119, UR4, R156, 0x96, !PT ;  /* 0x0000000477587c12 */ /* 0x000fe6000f8e969c */
[----:B------:R-:W-:Y:S04]  /*dc80*/  IMAD.WIDE.U32 R90, R152, -0x2daee0ad, RZ ;  /* 0xd2511f53985a7825 */ /* 0x000fe800078e00ff */
[----:B------:R-:W-:Y:S01]  /*dc90*/  IMAD.WIDE.U32 R72, R88, -0x326172a9, RZ ;  /* 0xcd9e8d5758487825 */ /* 0x000fe200078e00ff */
[----:B------:R-:W-:Y:S01]  /*dca0*/  LOP3.LUT R156, R121, UR4, R90, 0x96, !PT ;  /* 0x00000004799c7c12 */ /* 0x000fe2000f8e965a */
[-C--:B-1----:R-:W-:Y:S02]  /*dcb0*/  HMMA.16816.F32 R40, R76, R84.reuse, R40 ;  /* 0x000000544c28723c */ /* 0x082fe40000001828 */
[----:B------:R-:W-:Y:S01]  /*dcc0*/  IMAD.WIDE.U32 R152, R89, -0x326172a9, RZ ;  /* 0xcd9e8d5759987825 */ /* 0x000fe200078e00ff */
[----:B------:R-:W-:Y:S02]  /*dcd0*/  LOP3.LUT R148, R72, 0xffff, RZ, 0xc0, !PT ;  /* 0x0000ffff48947812 */ /* 0x000fe400078ec0ff */
[----:B------:R-:W-:Y:S01]  /*dce0*/  SHF.R.U32.HI R151, RZ, 0x10, R72 ;  /* 0x00000010ff977819 */ /* 0x000fe20000011648 */
[----:B------:R-:W-:Y:S01]  /*dcf0*/  IMAD.WIDE.U32 R156, R156, -0x326172a9, RZ ;  /* 0xcd9e8d579c9c7825 */ /* 0x000fe200078e00ff */
[----:B------:R-:W-:Y:S01]  /*dd00*/  LOP3.LUT R119, R73, UR15, R152, 0x96, !PT ;  /* 0x0000000f49777c12 */ /* 0x000fe2000f8e9698 */
[C---:B------:R-:W-:Y:S01]  /*dd10*/  HMMA.16816.F32 R44, R80.reuse, R84, R44 ;  /* 0x00000054502c723c */ /* 0x040fe2000000182c */
[----:B------:R-:W-:Y:S03]  /*dd20*/  LOP3.LUT R117, R72, 0xff, RZ, 0xc0, !PT ;  /* 0x000000ff48757812 */ /* 0x000fe600078ec0ff */
[----:B------:R-:W-:Y:S02]  /*dd30*/  SHF.R.U32.HI R121, RZ, 0x18, R72 ;  /* 0x00000018ff797819 */ /* 0x000fe40000011648 */
[----:B------:R-:W1:Y:S01]  /*dd40*/  LDSM.16.MT88.4 R72, [R192+0x6800] ;  /* 0x00680000c048783b */ /* 0x000e620000004200 */
[----:B------:R-:W-:Y:S01]  /*dd50*/  LOP3.LUT R90, R91, UR6, R122, 0x96, !PT ;  /* 0x000000065b5a7c12 */ /* 0x000fe2000f8e967a */
[-C--:B------:R-:W-:Y:S01]  /*dd60*/  HMMA.16816.F32 R48, R80, R86.reuse, R48 ;  /* 0x000000565030723c */ /* 0x080fe20000001830 */
[----:B------:R-:W-:Y:S03]  /*dd70*/  LOP3.LUT R152, R156, 0xffff, RZ, 0xc0, !PT ;  /* 0x0000ffff9c987812 */ /* 0x000fe600078ec0ff */
[----:B------:R-:W-:Y:S01]  /*dd80*/  IMAD.WIDE.U32 R90, R90, -0x326172a9, RZ ;  /* 0xcd9e8d575a5a7825 */ /* 0x000fe200078e00ff */
[----:B------:R-:W-:Y:S02]  /*dd90*/  LOP3.LUT R145, R156, 0xff, RZ, 0xc0, !PT ;  /* 0x000000ff9c917812 */ /* 0x000fe400078ec0ff */
[--C-:B------:R-:W-:Y:S01]  /*dda0*/  SHF.R.U32.HI R141, RZ, 0x10, R156.reuse ;  /* 0x00000010ff8d7819 */ /* 0x100fe2000001169c */
[C---:B------:R-:W-:Y:S01]  /*ddb0*/  HMMA.16816.F32 R52, R76.reuse, R86, R52 ;  /* 0x000000564c34723c */ /* 0x040fe20000001834 */
[----:B------:R-:W-:Y:S03]  /*ddc0*/  IMAD.WIDE.U32 R122, R127, -0x2daee0ad, RZ ;  /* 0xd2511f537f7a7825 */ /* 0x000fe600078e00ff */
[----:B------:R-:W-:Y:S02]  /*ddd0*/  SHF.R.U32.HI R88, RZ, 0x18, R156 ;  /* 0x00000018ff587819 */ /* 0x000fe4000001169c */
[----:B------:R-:W-:Y:S02]  /*dde0*/  SHF.R.U32.HI R152, RZ, 0x8, R152 ;  /* 0x00000008ff987819 */ /* 0x000fe40000011698 */
[----:B------:R-:W-:Y:S04]  /*ddf0*/  SHF.R.U32.HI R156, RZ, 0x8, R148 ;  /* 0x00000008ff9c7819 */ /* 0x000fe80000011694 */
[----:B------:R-:W-:Y:S02]  /*de00*/  LOP3.LUT R84, R119, 0xffff, RZ, 0xc0, !PT ;  /* 0x0000ffff77547812 */ /* 0x000fe400078ec0ff */
[----:B------:R-:W-:Y:S02]  /*de10*/  LOP3.LUT R176, R123, UR14, R176, 0x96, !PT ;  /* 0x0000000e7bb07c12 */ /* 0x000fe4000f8e96b0 */
[----:B------:R-:W-:Y:S02]  /*de20*/  SHF.R.U32.HI R84, RZ, 0x8, R84 ;  /* 0x00000008ff547819 */ /* 0x000fe40000011654 */
[----:B------:R-:W-:Y:S02]  /*de30*/  LOP3.LUT R127, R157, UR15, R90, 0x96, !PT ;  /* 0x0000000f9d7f7c12 */ /* 0x000fe4000f8e965a */
[----:B------:R-:W-:Y:S01]  /*de40*/  PRMT R90, R117, 0x5410, R156 ;  /* 0x00005410755a7816 */ /* 0x000fe2000000009c */
[----:B------:R-:W-:Y:S01]  /*de50*/  MUFU.EX2 R157, R139 ;  /* 0x0000008b009d7308 */ /* 0x000fe20000000800 */
[----:B------:R-:W-:Y:S02]  /*de60*/  PRMT R117, R145, 0x5410, R152 ;  /* 0x0000541091757816 */ /* 0x000fe40000000098 */
[----:B------:R-:W-:Y:S01]  /*de70*/  LOP3.LUT R145, R119, 0xff, RZ, 0xc0, !PT ;  /* 0x000000ff77917812 */ /* 0x000fe200078ec0ff */
[--C-:B------:R-:W-:Y:S01]  /*de80*/  HSET2.LE.AND R90, R90, R6.reuse, PT ;  /* 0x000000065a5a7233 */ /* 0x100fe20003803000 */
[----:B------:R-:W-:Y:S02]  /*de90*/  LOP3.LUT R85, R141, 0xff, RZ, 0xc0, !PT ;  /* 0x000000ff8d557812 */ /* 0x000fe400078ec0ff */
[----:B------:R-:W-:Y:S01]  /*dea0*/  PRMT R141, R146, 0x7632, R141 ;  /* 0x00007632928d7816 */ /* 0x000fe2000000008d */
[-C--:B-1----:R-:W-:Y:S01]  /*deb0*/  HMMA.16816.F32 R56, R76, R72.reuse, R56 ;  /* 0x000000484c38723c */ /* 0x082fe20000001838 */
[----:B------:R-:W-:Y:S02]  /*dec0*/  PRMT R145, R145, 0x5410, R84 ;  /* 0x0000541091917816 */ /* 0x000fe40000000054 */
[----:B------:R-:W-:Y:S01]  /*ded0*/  LOP3.LUT R84, R176, 0xff, RZ, 0xc0, !PT ;  /* 0x000000ffb0547812 */ /* 0x000fe200078ec0ff */
[----:B------:R-:W-:Y:S01]  /*dee0*/  @!P3 HADD2 R207, -R141.H0_H0, -RZ.H0_H0 ;  /* 0xa00000ff8dcfb230 */ /* 0x000fe20000000900 */
[----:B------:R-:W-:Y:S02]  /*def0*/  PRMT R115, R85, 0x5410, R88 ;  /* 0x0000541055737816 */ /* 0x000fe40000000058 */
[----:B------:R-:W-:Y:S01]  /*df00*/  PRMT R88, R146, 0x5410, R141 ;  /* 0x0000541092587816 */ /* 0x000fe2000000008d */
[C---:B------:R-:W-:Y:S01]  /*df10*/  HMMA.16816.F32 R60, R80.reuse, R72, R60 ;  /* 0x00000048503c723c */ /* 0x040fe2000000183c */
[----:B------:R-:W-:Y:S02]  /*df20*/  @!P4 PRMT R146, R204, 0x5410, RZ ;  /* 0x00005410cc92c816 */ /* 0x000fe400000000ff */
[----:B------:R-:W-:Y:S02]  /*df30*/  ISETP.GE.U32.AND P4, PT, R4, R84, PT ;  /* 0x000000540400720c */ /* 0x000fe40003f86070 */
[----:B------:R-:W1:Y:S01]  /*df40*/  LDSM.16.MT88.4 R84, [R196+0x7000] ;  /* 0x00700000c454783b */ /* 0x000e620000004200 */
[----:B------:R-:W-:Y:S01]  /*df50*/  LOP3.LUT R148, R151, 0xff, RZ, 0xc0, !PT ;  /* 0x000000ff97947812 */ /* 0x000fe200078ec0ff */
[--C-:B------:R-:W-:Y:S01]  /*df60*/  HSET2.LE.AND R72, R145, R6.reuse, PT ;  /* 0x0000000691487233 */ /* 0x100fe20003803000 */
[-C--:B------:R-:W-:Y:S01]  /*df70*/  HMMA.16816.F32 R64, R80, R74.reuse, R64 ;  /* 0x0000004a5040723c */ /* 0x080fe20000001840 */
[--C-:B------:R-:W-:Y:S03]  /*df80*/  SHF.R.U32.HI R151, RZ, 0x10, R119.reuse ;  /* 0x00000010ff977819 */ /* 0x100fe60000011677 */
[----:B------:R-:W-:Y:S01]  /*df90*/  SHF.R.U32.HI R119, RZ, 0x18, R119 ;  /* 0x00000018ff777819 */ /* 0x000fe20000011677 */
[----:B------:R-:W-:Y:S01]  /*dfa0*/  STG.E.U16 [R158.64+0x60], R146 ;  /* 0x000060929e007986 */ /* 0x000fe2000c101510 */
[----:B------:R-:W-:Y:S02]  /*dfb0*/  LOP3.LUT R156, R151, 0xff, RZ, 0xc0, !PT ;  /* 0x000000ff979c7812 */ /* 0x000fe400078ec0ff */
[----:B------:R-:W-:Y:S01]  /*dfc0*/  HMMA.16816.F32 R68, R76, R74, R68 ;  /* 0x0000004a4c44723c */ /* 0x000fe20000001844 */
[----:B------:R-:W-:Y:S01]  /*dfd0*/  PRMT R121, R148, 0x5410, R121 ;  /* 0x0000541094797816 */ /* 0x000fe20000000079 */
[----:B------:R-:W2:Y:S02]  /*dfe0*/  LDSM.16.MT88.4 R76, [R194+0x7000] ;  /* 0x00700000c24c783b */ /* 0x000ea40000004200 */
[----:B------:R-:W-:Y:S01]  /*dff0*/  PRMT R119, R156, 0x5410, R119 ;  /* 0x000054109c777816 */ /* 0x000fe20000000077 */
[----:B------:R-:W-:Y:S01]  /*e000*/  @!P4 HADD2 R215, -R143.H0_H0, -RZ.H0_H0 ;  /* 0xa00000ff8fd7c230 */ /* 0x000fe20000000900 */
[C---:B------:R-:W-:Y:S01]  /*e010*/  LOP3.LUT R152, R127.reuse, 0xffff, RZ, 0xc0, !PT ;  /* 0x0000ffff7f987812 */ /* 0x040fe200078ec0ff */
[--C-:B------:R-:W-:Y:S01]  /*e020*/  HSET2.LE.AND R73, R121, R6.reuse, PT ;  /* 0x0000000679497233 */ /* 0x100fe20003803000 */
[--C-:B------:R-:W-:Y:S01]  /*e030*/  SHF.R.U32.HI R148, RZ, 0x10, R127.reuse ;  /* 0x00000010ff947819 */ /* 0x100fe2000001167f */
[--C-:B------:R-:W-:Y:S01]  /*e040*/  HSET2.LE.AND R81, R119, R6.reuse, PT ;  /* 0x0000000677517233 */ /* 0x100fe20003803000 */
[----:B------:R-:W3:Y:S02]  /*e050*/  MUFU.EX2 R156, R149 ;  /* 0x00000095009c7308 */ /* 0x000ee40000000800 */
[----:B------:R-:W-:Y:S01]  /*e060*/  LOP3.LUT R114, R127, 0xff, RZ, 0xc0, !PT ;  /* 0x000000ff7f727812 */ /* 0x000fe200078ec0ff */
[--C-:B------:R-:W-:Y:S01]  /*e070*/  HSET2.LE.AND R75, R117, R6.reuse, PT ;  /* 0x00000006754b7233 */ /* 0x100fe20003803000 */
[----:B------:R-:W-:Y:S02]  /*e080*/  SHF.R.U32.HI R151, RZ, 0x18, R127 ;  /* 0x00000018ff977819 */ /* 0x000fe4000001167f */
[----:B------:R-:W-:Y:S02]  /*e090*/  SHF.R.U32.HI R127, RZ, 0x8, R152 ;  /* 0x00000008ff7f7819 */ /* 0x000fe40000011698 */
[----:B------:R-:W-:Y:S02]  /*e0a0*/  LOP3.LUT R148, R148, 0xff, RZ, 0xc0, !PT ;  /* 0x000000ff94947812 */ /* 0x000fe400078ec0ff */
[----:B------:R-:W-:Y:S02]  /*e0b0*/  PRMT R127, R114, 0x5410, R127 ;  /* 0x00005410727f7816 */ /* 0x000fe4000000007f */
[--C-:B------:R-:W-:Y:S02]  /*e0c0*/  PRMT R114, R148, 0x5410, R151.reuse ;  /* 0x0000541094727816 */ /* 0x100fe40000000097 */
[----:B------:R-:W-:Y:S01]  /*e0d0*/  LOP3.LUT R82, R90, R113, RZ, 0xc0, !PT ;  /* 0x000000715a527212 */ /* 0x000fe200078ec0ff */
[--C-:B------:R-:W-:Y:S01]  /*e0e0*/  HSET2.LE.AND R90, R115, R6.reuse, PT ;  /* 0x00000006735a7233 */ /* 0x100fe20003803000 */
[----:B------:R-:W-:Y:S01]  /*e0f0*/  LOP3.LUT R83, R73, R112, RZ, 0xc0, !PT ;  /* 0x0000007049537212 */ /* 0x000fe200078ec0ff */
[--C-:B------:R-:W-:Y:S01]  /*e100*/  HSET2.LE.AND R73, R114, R6.reuse, PT ;  /* 0x0000000672497233 */ /* 0x100fe20003803000 */
[----:B------:R-:W-:Y:S01]  /*e110*/  LOP3.LUT R80, R72, R111, RZ, 0xc0, !PT ;  /* 0x0000006f48507212 */ /* 0x000fe200078ec0ff */
[--C-:B------:R-:W-:Y:S01]  /*e120*/  HSET2.LE.AND R72, R127, R6.reuse, PT ;  /* 0x000000067f487233 */ /* 0x100fe20003803000 */
[----:B------:R-:W-:Y:S02]  /*e130*/  LOP3.LUT R81, R81, R110, RZ, 0xc0, !PT ;  /* 0x0000006e51517212 */ /* 0x000fe400078ec0ff */
[----:B------:R-:W-:Y:S02]  /*e140*/  LOP3.LUT R91, R91, UR5, R116, 0x96, !PT ;  /* 0x000000055b5b7c12 */ /* 0x000fe4000f8e9674 */
[----:B------:R-:W-:Y:S01]  /*e150*/  @!P3 PRMT R141, R207, 0x5410, RZ ;  /* 0x00005410cf8db816 */ /* 0x000fe200000000ff */
[----:B---3--:R-:W-:Y:S01]  /*e160*/  FADD.FTZ R166, R156, R124 ;  /* 0x0000007c9ca67221 */ /* 0x008fe20000010000 */
[----:B------:R-:W-:Y:S01]  /*e170*/  LOP3.LUT R72, R72, R109, RZ, 0xc0, !PT ;  /* 0x0000006d48487212 */ /* 0x000fe200078ec0ff */
[-C--:B-1----:R-:W-:Y:S01]  /*e180*/  HMMA.16816.F32 R8, R80, R84.reuse, R8 ;  /* 0x000000545008723c */ /* 0x082fe20000001808 */
[----:B------:R-:W-:Y:S01]  /*e190*/  LOP3.LUT R73, R73, R108, RZ, 0xc0, !PT ;  /* 0x0000006c49497212 */ /* 0x000fe200078ec0ff */
[----:B------:R-:W-:Y:S01]  /*e1a0*/  STG.E.U16 [R158.64+0x62], R141 ;  /* 0x0000628d9e007986 */ /* 0x000fe2000c101510 */
[----:B------:R-:W-:Y:S01]  /*e1b0*/  LOP3.LUT R74, R75, R106, RZ, 0xc0, !PT ;  /* 0x0000006a4b4a7212 */ /* 0x000fe200078ec0ff */
[----:B------:R-:W-:Y:S01]  /*e1c0*/  FADD.FTZ R7, R157, R166 ;  /* 0x000000a69d077221 */ /* 0x000fe20000010000 */
[----:B------:R-:W-:Y:S01]  /*e1d0*/  LOP3.LUT R75, R90, R105, RZ, 0xc0, !PT ;  /* 0x000000695a4b7212 */ /* 0x000fe200078ec0ff */
[----:B------:R-:W-:Y:S01]  /*e1e0*/  IMAD.WIDE.U32 R112, R91, -0x2daee0ad, RZ ;  /* 0xd2511f535b707825 */ /* 0x000fe200078e00ff */
[----:B------:R-:W-:Y:S02]  /*e1f0*/  LOP3.LUT R89, R153, UR5, R164, 0x96, !PT ;  /* 0x0000000599597c12 */ /* 0x000fe4000f8e96a4 */
[----:B------:R-:W-:Y:S03]  /*e200*/  STL [R1+0xac], R7 ;  /* 0x0000ac0701007387 */ /* 0x000fe60000100800 */
[C---:B------:R-:W-:Y:S01]  /*e210*/  HMMA.16816.F32 R12, R72.reuse, R84, R12 ;  /* 0x00000054480c723c */ /* 0x040fe2000000180c */
[----:B------:R-:W-:Y:S01]  /*e220*/  FADD.FTZ R164, R147, R126 ;  /* 0x0000007e93a47221 */ /* 0x000fe20000010000 */
[--C-:B------:R-:W-:Y:S02]  /*e230*/  SHF.R.U32.HI R110, RZ, 0x10, R112.reuse ;  /* 0x00000010ff6e7819 */ /* 0x100fe40000011670 */
[----:B------:R-:W-:Y:S02]  /*e240*/  SHF.R.U32.HI R107, RZ, 0x18, R112 ;  /* 0x00000018ff6b7819 */ /* 0x000fe40000011670 */
[----:B------:R-:W-:Y:S02]  /*e250*/  LOP3.LUT R110, R110, 0xff, RZ, 0xc0, !PT ;  /* 0x000000ff6e6e7812 */ /* 0x000fe400078ec0ff */
[-C--:B------:R-:W-:Y:S01]  /*e260*/  HMMA.16816.F32 R16, R72, R86.reuse, R16 ;  /* 0x000000564810723c */ /* 0x080fe20000001810 */
[----:B------:R-:W-:Y:S03]  /*e270*/  PRMT R151, R154, 0x7632, R151 ;  /* 0x000076329a977816 */ /* 0x000fe60000000097 */
[----:B------:R-:W-:Y:S02]  /*e280*/  PRMT R107, R110, 0x5410, R107 ;  /* 0x000054106e6b7816 */ /* 0x000fe4000000006b */
[----:B------:R-:W-:Y:S02]  /*e290*/  PRMT R148, R143, 0x7632, R148 ;  /* 0x000076328f947816 */ /* 0x000fe40000000094 */
[C---:B------:R-:W-:Y:S01]  /*e2a0*/  HMMA.16816.F32 R20, R80.reuse, R86, R20 ;  /* 0x000000565014723c */ /* 0x040fe20000001814 */
[----:B------:R-:W1:Y:S03]  /*e2b0*/  LDSM.16.MT88.4 R84, [R193+0x7000] ;  /* 0x00700000c154783b */ /* 0x000e660000004200 */
[--C-:B------:R-:W-:Y:S01]  /*e2c0*/  HSET2.LE.AND R107, R107, R6.reuse, PT ;  /* 0x000000066b6b7233 */ /* 0x100fe20003803000 */
[----:B------:R-:W-:Y:S02]  /*e2d0*/  F2FP.PACK_AB R156, R157, R156 ;  /* 0x0000009c9d9c723e */ /* 0x000fe400000000ff */
[----:B------:R-:W-:Y:S01]  /*e2e0*/  PRMT R104, R143, 0x5410, R148 ;  /* 0x000054108f687816 */ /* 0x000fe20000000094 */
[-C--:B--2---:R-:W-:Y:S01]  /*e2f0*/  HMMA.16816.F32 R24, R80, R76.reuse, R24 ;  /* 0x0000004c5018723c */ /* 0x084fe20000001818 */
[----:B------:R-:W-:Y:S03]  /*e300*/  @!P4 PRMT R143, R215, 0x5410, RZ ;  /* 0x00005410d78fc816 */ /* 0x000fe600000000ff */
[C---:B------:R-:W-:Y:S02]  /*e310*/  PRMT R145, R150.reuse, 0x7632, R145 ;  /* 0x0000763296917816 */ /* 0x040fe40000000091 */
[----:B------:R-:W-:Y:S01]  /*e320*/  STG.E.U16 [R160.64+0x5e], R143 ;  /* 0x00005e8fa0007986 */ /* 0x000fe2000c101510 */
[----:B------:R-:W-:Y:S01]  /*e330*/  LOP3.LUT R120, R113, UR14, R120, 0x96, !PT ;  /* 0x0000000e71787c12 */ /* 0x000fe2000f8e9678 */
[C---:B------:R-:W-:Y:S01]  /*e340*/  HMMA.16816.F32 R28, R72.reuse, R76, R28 ;  /* 0x0000004c481c723c */ /* 0x040fe2000000181c */
[----:B------:R-:W-:Y:S03]  /*e350*/  PRMT R105, R150, 0x5410, R145 ;  /* 0x0000541096697816 */ /* 0x000fe60000000091 */
[----:B------:R-:W-:Y:S02]  /*e360*/  LOP3.LUT R153, R176, 0xffff, RZ, 0xc0, !PT ;  /* 0x0000ffffb0997812 */ /* 0x000fe400078ec0ff */
[----:B------:R-:W-:Y:S01]  /*e370*/  LOP3.LUT R109, R112, 0xffff, RZ, 0xc0, !PT ;  /* 0x0000ffff706d7812 */ /* 0x000fe200078ec0ff */
[----:B------:R-:W-:Y:S01]  /*e380*/  IMAD.WIDE.U32 R76, R89, -0x2daee0ad, RZ ;  /* 0xd2511f53594c7825 */ /* 0x000fe200078e00ff */
[-C--:B------:R-:W-:Y:S01]  /*e390*/  HMMA.16816.F32 R32, R72, R78.reuse, R32 ;  /* 0x0000004e4820723c */ /* 0x080fe20000001820 */
[--C-:B------:R-:W-:Y:S03]  /*e3a0*/  SHF.R.U32.HI R152, RZ, 0x8, R153.reuse ;  /* 0x00000008ff987819 */ /* 0x100fe60000011699 */
[----:B------:R-:W-:Y:S02]  /*e3b0*/  LOP3.LUT R118, R77, UR14, R118, 0x96, !PT ;  /* 0x0000000e4d767c12 */ /* 0x000fe4000f8e9676 */
[C---:B------:R-:W-:Y:S02]  /*e3c0*/  LOP3.LUT R106, R76.reuse, 0xffff, RZ, 0xc0, !PT ;  /* 0x0000ffff4c6a7812 */ /* 0x040fe400078ec0ff */
[C---:B------:R-:W-:Y:S01]  /*e3d0*/  HMMA.16816.F32 R36, R80.reuse, R78, R36 ;  /* 0x0000004e5024723c */ /* 0x040fe20000001824 */
[----:B------:R-:W-:Y:S03]  /*e3e0*/  LOP3.LUT R108, R76, 0xff, RZ, 0xc0, !PT ;  /* 0x000000ff4c6c7812 */ /* 0x000fe600078ec0ff */
[--C-:B------:R-:W-:Y:S02]  /*e3f0*/  SHF.R.U32.HI R99, RZ, 0x10, R76.reuse ;  /* 0x00000010ff637819 */ /* 0x100fe4000001164c */
[----:B------:R-:W-:Y:S02]  /*e400*/  SHF.R.U32.HI R91, RZ, 0x18, R76 ;  /* 0x00000018ff5b7819 */ /* 0x000fe4000001164c */
[----:B------:R-:W2:Y:S01]  /*e410*/  LDSM.16.MT88.4 R76, [R192+0x7000] ;  /* 0x00700000c04c783b */ /* 0x000ea20000004200 */
[-C--:B-1----:R-:W-:Y:S03]  /*e420*/  HMMA.16816.F32 R40, R80, R84.reuse, R40 ;  /* 0x000000545028723c */ /* 0x082fe60000001828 */
[----:B------:R-:W-:Y:S02]  /*e430*/  PRMT R153, R156, 0x7632, R153 ;  /* 0x000076329c997816 */ /* 0x000fe40000000099 */
[----:B------:R-:W-:Y:S02]  /*e440*/  SHF.R.U32.HI R111, RZ, 0x8, R106 ;  /* 0x00000008ff6f7819 */ /* 0x000fe4000001166a */
[----:B------:R-:W-:Y:S01]  /*e450*/  SHF.R.U32.HI R109, RZ, 0x8, R109 ;  /* 0x00000008ff6d7819 */ /* 0x000fe2000001166d */
[C---:B------:R-:W-:Y:S01]  /*e460*/  HMMA.16816.F32 R44, R72.reuse, R84, R44 ;  /* 0x00000054482c723c */ /* 0x040fe2000000182c */
[----:B------:R-:W-:Y:S03]  /*e470*/  PRMT R138, R108, 0x5410, R111 ;  /* 0x000054106c8a7816 */ /* 0x000fe6000000006f */
[----:B------:R-:W-:Y:S02]  /*e480*/  LOP3.LUT R108, R118, 0xffff, RZ, 0xc0, !PT ;  /* 0x0000ffff766c7812 */ /* 0x000fe400078ec0ff */
[--C-:B------:R-:W-:Y:S01]  /*e490*/  HSET2.LE.AND R138, R138, R6.reuse, PT ;  /* 0x000000068a8a7233 */ /* 0x100fe20003803000 */
[----:B------:R-:W-:Y:S01]  /*e4a0*/  SHF.R.U32.HI R111, RZ, 0x10, R118 ;  /* 0x00000010ff6f7819 */ /* 0x000fe20000011676 */
[-C--:B------:R-:W-:Y:S01]  /*e4b0*/  HMMA.16816.F32 R48, R72, R86.reuse, R48 ;  /* 0x000000564830723c */ /* 0x080fe20000001830 */
[----:B------:R-:W-:Y:S03]  /*e4c0*/  LOP3.LUT R106, R112, 0xff, RZ, 0xc0, !PT ;  /* 0x000000ff706a7812 */ /* 0x000fe600078ec0ff */
[----:B------:R-:W-:Y:S02]  /*e4d0*/  SHF.R.U32.HI R108, RZ, 0x8, R108 ;  /* 0x00000008ff6c7819 */ /* 0x000fe4000001166c */
[----:B------:R-:W-:Y:S02]  /*e4e0*/  PRMT R106, R106, 0x5410, R109 ;  /* 0x000054106a6a7816 */ /* 0x000fe4000000006d */
[C---:B------:R-:W-:Y:S01]  /*e4f0*/  HMMA.16816.F32 R52, R80.reuse, R86, R52 ;  /* 0x000000565034723c */ /* 0x040fe20000001834 */
[C---:B------:R-:W-:Y:S03]  /*e500*/  LOP3.LUT R109, R120.reuse, 0xffff, RZ, 0xc0, !PT ;  /* 0x0000ffff786d7812 */ /* 0x040fe600078ec0ff */
[----:B------:R-:W-:Y:S01]  /*e510*/  LOP3.LUT R111, R111, 0xff, RZ, 0xc0, !PT ;  /* 0x000000ff6f6f7812 */ /* 0x000fe200078ec0ff */
[--C-:B------:R-:W-:Y:S01]  /*e520*/  HSET2.LE.AND R106, R106, R6.reuse, PT ;  /* 0x000000066a6a7233 */ /* 0x100fe20003803000 */
[----:B------:R-:W-:Y:S02]  /*e530*/  SHF.R.U32.HI R109, RZ, 0x8, R109 ;  /* 0x00000008ff6d7819 */ /* 0x000fe4000001166d */
[----:B------:R-:W-:Y:S04]  /*e540*/  LOP3.LUT R84, R120, 0xff, RZ, 0xc0, !PT ;  /* 0x000000ff78547812 */ /* 0x000fe800078ec0ff */
[----:B------:R-:W-:Y:S02]  /*e550*/  LOP3.LUT R112, R99, 0xff, RZ, 0xc0, !PT ;  /* 0x000000ff63707812 */ /* 0x000fe400078ec0ff */
[----:B------:R-:W-:Y:S01]  /*e560*/  LOP3.LUT R99, R118, 0xff, RZ, 0xc0, !PT ;  /* 0x000000ff76637812 */ /* 0x000fe200078ec0ff */
[-C--:B--2---:R-:W-:Y:S01]  /*e570*/  HMMA.16816.F32 R56, R80, R76.reuse, R56 ;  /* 0x0000004c5038723c */ /* 0x084fe20000001838 */
[----:B------:R-:W-:Y:S02]  /*e580*/  SHF.R.U32.HI R118, RZ, 0x18, R118 ;  /* 0x00000018ff767819 */ /* 0x000fe40000011676 */
[----:B------:R-:W-:Y:S02]  /*e590*/  PRMT R99, R99, 0x5410, R108 ;  /* 0x0000541063637816 */ /* 0x000fe4000000006c */
[----:B------:R-:W-:Y:S02]  /*e5a0*/  PRMT R87, R111, 0x5410, R118 ;  /* 0x000054106f577816 */ /* 0x000fe40000000076 */
[----:B------:R-:W-:Y:S01]  /*e5b0*/  PRMT R86, R84, 0x5410, R109 ;  /* 0x0000541054567816 */ /* 0x000fe2000000006d */
[C---:B------:R-:W-:Y:S01]  /*e5c0*/  HMMA.16816.F32 R60, R72.reuse, R76, R60 ;  /* 0x0000004c483c723c */ /* 0x040fe2000000183c */
[----:B------:R-:W1:Y:S01]  /*e5d0*/  LDSM.16.MT88.4 R108, [R196+0x7800] ;  /* 0x00780000c46c783b */ /* 0x000e620000004200 */
[----:B------:R2:W3:Y:S02]  /*e5e0*/  MUFU.EX2 R84, R137 ;  /* 0x0000008900547308 */ /* 0x0004e40000000800 */
[----:B------:R-:W-:Y:S02]  /*e5f0*/  LOP3.LUT R152, R152, 0xffff, RZ, 0xc0, !PT ;  /* 0x0000ffff98987812 */ /* 0x000fe400078ec0ff */
[----:B------:R-:W-:Y:S01]  /*e600*/  PRMT R91, R112, 0x5410, R91 ;  /* 0x00005410705b7816 */ /* 0x000fe2000000005b */
[--C-:B------:R-:W-:Y:S01]  /*e610*/  HSET2.LE.AND R77, R99, R6.reuse, PT ;  /* 0x00000006634d7233 */ /* 0x100fe20003803000 */
[-C--:B------:R-:W-:Y:S01]  /*e620*/  HMMA.16816.F32 R64, R72, R78.reuse, R64 ;  /* 0x0000004e4840723c */ /* 0x080fe20000001840 */
[----:B------:R-:W-:Y:S01]  /*e630*/  ISETP.GE.U32.AND P3, PT, R4, R152, PT ;  /* 0x000000980400720c */ /* 0x000fe20003f66070 */
[----:B------:R-:W4:Y:S02]  /*e640*/  LDSM.16.MT88.4 R116, [R194+0x7800] ;  /* 0x00780000c274783b */ /* 0x000f240000004200 */
[----:B------:R-:W-:Y:S01]  /*e650*/  F2FP.PACK_AB R152, R155, R147 ;  /* 0x000000939b98723e */ /* 0x000fe200000000ff */
[--C-:B------:R-:W-:Y:S01]  /*e660*/  HSET2.LE.AND R139, R91, R6.reuse, PT ;  /* 0x000000065b8b7233 */ /* 0x100fe20003803000 */
[----:B------:R1:W1:Y:S01]  /*e670*/  MUFU.EX2 R147, R136 ;  /* 0x0000008800937308 */ /* 0x0002620000000800 */
[--C-:B------:R-:W-:Y:S01]  /*e680*/  SHF.R.U32.HI R85, RZ, 0x10, R120.reuse ;  /* 0x00000010ff557819 */ /* 0x100fe20000011678 */
[----:B------:R-:W-:Y:S01]  /*e690*/  HMMA.16816.F32 R68, R80, R78, R68 ;  /* 0x0000004e5044723c */ /* 0x000fe20000001844 */
[C---:B------:R-:W-:Y:S03]  /*e6a0*/  PRMT R149, R152.reuse, 0x7632, R149 ;  /* 0x0000763298957816 */ /* 0x040fe60000000095 */
[----:B------:R-:W-:Y:S01]  /*e6b0*/  SHF.R.U32.HI R120, RZ, 0x18, R120 ;  /* 0x00000018ff787819 */ /* 0x000fe20000011678 */
[----:B------:R-:W-:Y:S01]  /*e6c0*/  @!P0 HADD2 R211, -R152.H0_H0, -RZ.H0_H0 ;  /* 0xa00000ff98d38230 */ /* 0x000fe20000000900 */
[----:B------:R-:W-:Y:S01]  /*e6d0*/  LOP3.LUT R85, R85, 0xff, RZ, 0xc0, !PT ;  /* 0x000000ff55557812 */ /* 0x000fe200078ec0ff */
[----:B------:R-:W-:Y:S01]  /*e6e0*/  @!P3 HADD2 R216, -R148.H0_H0, -RZ.H0_H0 ;  /* 0xa00000ff94d8b230 */ /* 0x000fe20000000900 */
[----:B------:R-:W-:Y:S01]  /*e6f0*/  PRMT R73, R152, 0x5410, R149 ;  /* 0x0000541098497816 */ /* 0x000fe20000000095 */
[----:B------:R-:W-:Y:S03]  /*e700*/  @!P6 HADD2 R210, -R149.H0_H0, -RZ.H0_H0 ;  /* 0xa00000ff95d2e230 */ /* 0x000fe60000000900 */
[--C-:B--2---:R-:W-:Y:S01]  /*e710*/  HSET2.LE.AND R137, R87, R6.reuse, PT ;  /* 0x0000000657897233 */ /* 0x104fe20003803000 */
[----:B------:R-:W-:Y:S01]  /*e720*/  PRMT R72, R154, 0x5410, R151 ;  /* 0x000054109a487816 */ /* 0x000fe20000000097 */
[----:B---3--:R-:W-:Y:S01]  /*e730*/  FADD.FTZ R168, R84, R125 ;  /* 0x0000007d54a87221 */ /* 0x008fe20000010000 */
[----:B------:R-:W-:Y:S01]  /*e740*/  PRMT R85, R85, 0x5410, R120 ;  /* 0x0000541055557816 */ /* 0x000fe20000000078 */
[----:B------:R-:W2:Y:S01]  /*e750*/  LDSM.16.MT88.4 R124, [R193+0x7800] ;  /* 0x00780000c17c783b */ /* 0x000ea20000004200 */
[----:B------:R-:W-:Y:S01]  /*e760*/  LOP3.LUT R138, R138, R73, RZ, 0xc0, !PT ;  /* 0x000000498a8a7212 */ /* 0x000fe200078ec0ff */
[--C-:B------:R-:W-:Y:S01]  /*e770*/  HSET2.LE.AND R73, R86, R6.reuse, PT ;  /* 0x0000000656497233 */ /* 0x100fe20003803000 */
[----:B------:R-:W-:Y:S02]  /*e780*/  LOP3.LUT R137, R137, R88, RZ, 0xc0, !PT ;  /* 0x0000005889897212 */ /* 0x000fe400078ec0ff */
[----:B------:R-:W-:Y:S01]  /*e790*/  LOP3.LUT R139, R139, R72, RZ, 0xc0, !PT ;  /* 0x000000488b8b7212 */ /* 0x000fe200078ec0ff */
[----:B------:R-:W-:Y:S01]  /*e7a0*/  HSET2.LE.AND R72, R85, R6, PT ;  /* 0x0000000655487233 */ /* 0x000fe20003803000 */
[----:B-1----:R-:W-:Y:S01]  /*e7b0*/  LOP3.LUT R136, R77, R94, RZ, 0xc0, !PT ;  /* 0x0000005e4d887212 */ /* 0x002fe200078ec0ff */
[C---:B------:R-:W-:Y:S01]  /*e7c0*/  FADD.FTZ R6, R147.reuse, R168 ;  /* 0x000000a893067221 */ /* 0x040fe20000010000 */
[----:B------:R-:W-:Y:S02]  /*e7d0*/  F2FP.PACK_AB R94, R147, R84 ;  /* 0x00000054935e723e */ /* 0x000fe400000000ff */
[----:B------:R-:W-:Y:S02]  /*e7e0*/  LOP3.LUT R104, R73, R104, RZ, 0xc0, !PT ;  /* 0x0000006849687212 */ /* 0x000fe400078ec0ff */
[----:B------:R-:W-:Y:S01]  /*e7f0*/  PRMT R73, R156, 0x5410, R153 ;  /* 0x000054109c497816 */ /* 0x000fe20000000099 */
[-C--:B------:R-:W-:Y:S01]  /*e800*/  HMMA.16816.F32 R96, R136, R108.reuse, R8 ;  /* 0x0000006c8860723c */ /* 0x080fe20000001808 */
[----:B------:R-:W-:Y:S01]  /*e810*/  LOP3.LUT R107, R107, R94, RZ, 0xc0, !PT ;  /* 0x0000005e6b6b7212 */ /* 0x000fe200078ec0ff */
[----:B------:R-:W1:Y:S01]  /*e820*/  LDSM.16.MT88.4 R8, [R192+0x7800] ;  /* 0x00780000c008783b */ /* 0x000e620000004200 */
[----:B------:R-:W-:Y:S02]  /*e830*/  LOP3.LUT R105, R72, R105, RZ, 0xc0, !PT ;  /* 0x0000006948697212 */ /* 0x000fe400078ec0ff */
[----:B------:R-:W-:Y:S02]  /*e840*/  LOP3.LUT R106, R106, R73, RZ, 0xc0, !PT ;  /* 0x000000496a6a7212 */ /* 0x000fe400078ec0ff */
[----:B------:R-:W-:Y:S02]  /*e850*/  @!P3 PRMT R148, R216, 0x5410, RZ ;  /* 0x00005410d894b816 */ /* 0x000fe400000000ff */
[----:B------:R-:W-:Y:S01]  /*e860*/  @!P0 PRMT R152, R211, 0x5410, RZ ;  /* 0x00005410d3988816 */ /* 0x000fe200000000ff */
[----:B------:R3:W-:Y:S02]  /*e870*/  STL [R1+0xa8], R6 ;  /* 0x0000a80601007387 */ /* 0x0007e40000100800 */
[C---:B------:R-:W-:Y:S01]  /*e880*/  HMMA.16816.F32 R72, R104.reuse, R108, R12 ;  /* 0x0000006c6848723c */ /* 0x040fe2000000180c */
[----:B------:R-:W-:Y:S01]  /*e890*/  @!P6 PRMT R149, R210, 0x5410, RZ ;  /* 0x00005410d295e816 */ /* 0x000fe200000000ff */
[----:B------:R3:W-:Y:S01]  /*e8a0*/  STG.E.U16 [R160.64+0x60], R148 ;  /* 0x00006094a0007986 */ /* 0x0007e2000c101510 */
[----:B------:R-:W-:Y:S02]  /*e8b0*/  @!P2 PRMT R154, R228, 0x5410, RZ ;  /* 0x00005410e49aa816 */ /* 0x000fe400000000ff */
[C---:B------:R-:W-:Y:S01]  /*e8c0*/  ISETP.GE.U32.AND P6, PT, R4.reuse, R129, PT ;  /* 0x000000810400720c */ /* 0x040fe20003fc6070 */
[----:B------:R3:W-:Y:S01]  /*e8d0*/  STL [R1+0x74], R5 ;  /* 0x0000740501007387 */ /* 0x0007e20000100800 */
[----:B------:R-:W-:Y:S01]  /*e8e0*/  SHF.R.U32.HI R89, RZ, 0x18, R122 ;  /* 0x00000018ff597819 */ /* 0x000fe2000001167a */
[-C--:B------:R-:W-:Y:S01]  /*e8f0*/  HMMA.16816.F32 R76, R104, R110.reuse, R16 ;  /* 0x0000006e684c723c */ /* 0x080fe20000001810 */
[--C-:B------:R-:W-:Y:S02]  /*e900*/  SHF.R.U32.HI R90, RZ, 0x10, R176.reuse ;  /* 0x00000010ff5a7819 */ /* 0x100fe400000116b0 */
[----:B------:R-:W-:Y:S02]  /*e910*/  ISETP.GE.U32.AND P5, PT, R4, R89, PT ;  /* 0x000000590400720c */ /* 0x000fe40003fa6070 */
[----:B------:R-:W-:Y:S02]  /*e920*/  LOP3.LUT R90, R90, 0xff, RZ, 0xc0, !PT ;  /* 0x000000ff5a5a7812 */ /* 0x000fe400078ec0ff */
[----:B------:R-:W-:Y:S01]  /*e930*/  SHF.R.U32.HI R176, RZ, 0x18, R176 ;  /* 0x00000018ffb07819 */ /* 0x000fe200000116b0 */
[C---:B------:R-:W-:Y:S01]  /*e940*/  HMMA.16816.F32 R108, R136.reuse, R110, R20 ;  /* 0x0000006e886c723c */ /* 0x040fe20000001814 */
[C---:B------:R-:W-:Y:S02]  /*e950*/  ISETP.GE.U32.AND P4, PT, R4.reuse, R90, PT ;  /* 0x0000005a0400720c */ /* 0x040fe40003f86070 */
[----:B------:R-:W-:Y:S01]  /*e960*/  ISETP.GE.U32.AND P3, PT, R4, R176, PT ;  /* 0x000000b00400720c */ /* 0x000fe20003f66070 */
[----:B------:R-:W-:Y:S01]  /*e970*/  @!P6 HADD2 R227, -R151.H0_H0, -RZ.H0_H0 ;  /* 0xa00000ff97e3e230 */ /* 0x000fe20000000900 */
[----:B------:R-:W-:Y:S03]  /*e980*/  LOP3.LUT R90, R122, 0xff, RZ, 0xc0, !PT ;  /* 0x000000ff7a5a7812 */ /* 0x000fe600078ec0ff */
[-C--:B----4-:R-:W-:Y:S01]  /*e990*/  HMMA.16816.F32 R112, R136, R116.reuse, R24 ;  /* 0x000000748870723c */ /* 0x090fe20000001818 */
[----:B------:R-:W-:Y:S03]  /*e9a0*/  @P5 PRMT R15, R94, 0x7632, R15 ;  /* 0x000076325e0f5816 */ /* 0x000fe6000000000f */
[----:B------:R-:W-:Y:S01]  /*e9b0*/  @!P6 PRMT R151, R227, 0x5410, RZ ;  /* 0x00005410e397e816 */ /* 0x000fe200000000ff */
[----:B------:R-:W-:Y:S02]  /*e9c0*/  @!P5 HADD2 R218, -R94.H1_H1, -RZ.H0_H0 ;  /* 0xa00000ff5edad230 */ /* 0x000fe40000000d00 */
[----:B------:R-:W-:Y:S01]  /*e9d0*/  @!P4 HADD2 R214, -R150.H0_H0, -RZ.H0_H0 ;  /* 0xa00000ff96d6c230 */ /* 0x000fe20000000900 */
[C---:B------:R-:W-:Y:S01]  /*e9e0*/  HMMA.16816.F32 R80, R104.reuse, R116, R28 ;  /* 0x000000746850723c */ /* 0x040fe2000000181c */
[----:B------:R-:W-:Y:S03]  /*e9f0*/  @!P3 HADD2 R208, -R145.H0_H0, -RZ.H0_H0 ;  /* 0xa00000ff91d0b230 */ /* 0x000fe60000000900 */
[----:B------:R-:W-:Y:S02]  /*ea00*/  @!P4 PRMT R150, R214, 0x5410, RZ ;  /* 0x00005410d696c816 */ /* 0x000fe400000000ff */
[----:B------:R-:W-:Y:S02]  /*ea10*/  ISETP.GE.U32.AND P4, PT, R4, R90, PT ;  /* 0x0000005a0400720c */ /* 0x000fe40003f86070 */
[-C--:B------:R-:W-:Y:S01]  /*ea20*/  HMMA.16816.F32 R84, R104, R118.reuse, R32 ;  /* 0x000000766854723c */ /* 0x080fe20000001820 */
[----:B------:R-:W-:Y:S01]  /*ea30*/  LOP3.LUT R90, R122, 0xffff, RZ, 0xc0, !PT ;  /* 0x0000ffff7a5a7812 */ /* 0x000fe200078ec0ff */
[----:B------:R3:W-:Y:S02]  /*ea40*/  STG.E.U16 [R162.64+0x60], R150 ;  /* 0x00006096a2007986 */ /* 0x0007e4000c101510 */
[----:B------:R-:W-:Y:S02]  /*ea50*/  @!P3 PRMT R145, R208, 0x5410, RZ ;  /* 0x00005410d091b816 */ /* 0x000fe400000000ff */
[----:B------:R-:W-:Y:S02]  /*ea60*/  SHF.R.U32.HI R90, RZ, 0x8, R90 ;  /* 0x00000008ff5a7819 */ /* 0x000fe4000001165a */
[C---:B------:R-:W-:Y:S01]  /*ea70*/  HMMA.16816.F32 R116, R136.reuse, R118, R36 ;  /* 0x000000768874723c */ /* 0x040fe20000001824 */
[----:B------:R3:W-:Y:S03]  /*ea80*/  STG.E.U16 [R162.64+0x62], R145 ;  /* 0x00006291a2007986 */ /* 0x0007e6000c101510 */
[----:B------:R-:W-:Y:S01]  /*ea90*/  LOP3.LUT R90, R90, 0xffff, RZ, 0xc0, !PT ;  /* 0x0000ffff5a5a7812 */ /* 0x000fe200078ec0ff */
[----:B------:R3:W-:Y:S01]  /*eaa0*/  STG.E.U16 [R170.64+0x70], R152 ;  /* 0x00007098aa007986 */ /* 0x0007e2000c101510 */
[----:B------:R-:W-:Y:S01]  /*eab0*/  @!P5 PRMT R15, R218, 0x5410, RZ ;  /* 0x00005410da0fd816 */ /* 0x000fe200000000ff */
[----:B------:R-:W-:Y:S01]  /*eac0*/  @!P4 HADD2 R226, -R156.H0_H0, -RZ.H0_H0 ;  /* 0xa00000ff9ce2c230 */ /* 0x000fe20000000900 */
[----:B------:R-:W-:Y:S01]  /*ead0*/  ISETP.GE.U32.AND P3, PT, R4, R90, PT ;  /* 0x0000005a0400720c */ /* 0x000fe20003f66070 */
[----:B------:R3:W-:Y:S03]  /*eae0*/  STG.E.U16 [R170.64+0x72], R149 ;  /* 0x00007295aa007986 */ /* 0x0007e6000c101510 */
[----:B------:R-:W-:Y:S01]  /*eaf0*/  SHF.R.U32.HI R90, RZ, 0x10, R122 ;  /* 0x00000010ff5a7819 */ /* 0x000fe2000001167a */
[----:B------:R3:W-:Y:S01]  /*eb00*/  STG.E.U16 [R158.64+0x70], R154 ;  /* 0x0000709a9e007986 */ /* 0x0007e2000c101510 */
[-C--:B--2---:R-:W-:Y:S01]  /*eb10*/  HMMA.16816.F32 R120, R136, R124.reuse, R40 ;  /* 0x0000007c8878723c */ /* 0x084fe20000001828 */
[----:B------:R-:W-:Y:S02]  /*eb20*/  @!P4 PRMT R156, R226, 0x5410, RZ ;  /* 0x00005410e29cc816 */ /* 0x000fe400000000ff */
[----:B------:R-:W-:Y:S01]  /*eb30*/  LOP3.LUT R90, R90, 0xff, RZ, 0xc0, !PT ;  /* 0x000000ff5a5a7812 */ /* 0x000fe200078ec0ff */
[----:B------:R3:W-:Y:S03]  /*eb40*/  STG.E.U16 [R158.64+0x72], R151 ;  /* 0x000072979e007986 */ /* 0x0007e6000c101510 */
[----:B------:R-:W-:Y:S01]  /*eb50*/  ISETP.GE.U32.AND P0, PT, R4, R90, PT ;  /* 0x0000005a0400720c */ /* 0x000fe20003f06070 */
[----:B------:R3:W-:Y:S01]  /*eb60*/  STG.E.U16 [R160.64+0x6e], R156 ;  /* 0x00006e9ca0007986 */ /* 0x0007e2000c101510 */
[C---:B------:R-:W-:Y:S03]  /*eb70*/  HMMA.16816.F32 R88, R104.reuse, R124, R44 ;  /* 0x0000007c6858723c */ /* 0x040fe6000000182c */
[----:B------:R-:W-:Y:S01]  /*eb80*/  FADD.FTZ R4, R155, R164 ;  /* 0x000000a49b047221 */ /* 0x000fe20000010000 */
[----:B------:R-:W-:Y:S04]  /*eb90*/  @!P3 HADD2 R225, -R153.H0_H0, -RZ.H0_H0 ;  /* 0xa00000ff99e1b230 */ /* 0x000fe80000000900 */
[----:B------:R3:W-:Y:S01]  /*eba0*/  STL [R1+0xb0], R4 ;  /* 0x0000b00401007387 */ /* 0x0007e20000100800 */
[----:B------:R-:W-:Y:S03]  /*ebb0*/  @!P3 PRMT R153, R225, 0x5410, RZ ;  /* 0x00005410e199b816 */ /* 0x000fe600000000ff */
[----:B------:R-:W-:Y:S01]  /*ebc0*/  @P0 PRMT R13, R94, 0x7610, R13 ;  /* 0x000076105e0d0816 */ /* 0x000fe2000000000d */
[----:B------:R-:W-:Y:S01]  /*ebd0*/  @!P0 HADD2 R219, -R94.H0_H0, -RZ.H0_H0 ;  /* 0xa00000ff5edb8230 */ /* 0x000fe20000000900 */
[----:B------:R3:W-:Y:S01]  /*ebe0*/  STG.E.U16 [R160.64+0x70], R153 ;  /* 0x00007099a0007986 */ /* 0x0007e2000c101510 */
[-C--:B------:R-:W-:Y:S03]  /*ebf0*/  HMMA.16816.F32 R92, R104, R126.reuse, R48 ;  /* 0x0000007e685c723c */ /* 0x080fe60000001830 */
[----:B------:R3:W-:Y:S01]  /*ec00*/  STG.E.U16 [R162.64+0x72], R15 ;  /* 0x0000720fa2007986 */ /* 0x0007e2000c101510 */
[----:B------:R-:W-:Y:S04]  /*ec10*/  @!P0 PRMT R13, R219, 0x5410, RZ ;  /* 0x00005410db0d8816 */ /* 0x000fe800000000ff */
[C---:B------:R-:W-:Y:S01]  /*ec20*/  HMMA.16816.F32 R124, R136.reuse, R126, R52 ;  /* 0x0000007e887c723c */ /* 0x040fe20000001834 */
[----:B------:R3:W-:Y:S07]  /*ec30*/  STG.E.U16 [R162.64+0x70], R13 ;  /* 0x0000700da2007986 */ /* 0x0007ee000c101510 */
[-C--:B-1----:R-:W-:Y:S08]  /*ec40*/  HMMA.16816.F32 R128, R136, R8.reuse, R56 ;  /* 0x000000088880723c */ /* 0x082ff00000001838 */
[C---:B------:R-:W-:Y:S08]  /*ec50*/  HMMA.16816.F32 R100, R104.reuse, R8, R60 ;  /* 0x000000086864723c */ /* 0x040ff0000000183c */
[-C--:B------:R-:W-:Y:S08]  /*ec60*/  HMMA.16816.F32 R104, R104, R10.reuse, R64 ;  /* 0x0000000a6868723c */ /* 0x080ff00000001840 */
[----:B------:R-:W-:Y:S07]  /*ec70*/  HMMA.16816.F32 R68, R136, R10, R68 ;  /* 0x0000000a8844723c */ /* 0x000fee0000001844 */
[----:B------:R-:W-:Y:S01]  /*ec80*/  IADD3 R136, P0, R170, -0x80, RZ ;  /* 0xffffff80aa887810 */ /* 0x000fe20007f1e0ff */
[----:B------:R-:W-:Y:S04]  /*ec90*/  IMAD.MOV.U32 R137, RZ, RZ, R132 ;  /* 0x000000ffff897224 */ /* 0x000fe800078e0084 */
[----:B------:R-:W-:Y:S02]  /*eca0*/  IADD3.X R139, R171, -0x1, RZ, P0, !PT ;  /* 0xffffffffab8b7810 */ /* 0x000fe400007fe4ff */
[----:B------:R-:W-:Y:S01]  /*ecb0*/  ISETP.GT.AND P0, PT, R134, RZ, PT ;  /* 0x000000ff8600720c */ /* 0x000fe20003f04270 */
[----:B------:R-:W-:Y:S11]  /*ecc0*/  IMAD.MOV.U32 R134, RZ, RZ, R3 ;  /* 0x000000ffff867224 */ /* 0x000ff600078e0003 */
[----:B------:R-:W-:Y:S01]  /*ecd0*/  @!UPT UIADD3 URZ, URZ, URZ, URZ ;  /* 0x0000003f3f3ff290 */ /* 0x000fe2000fffe03f */
[----:B---3-5:R-:W-:-:S05]  /*ece0*/  @P0 BRA `(.L_x_1333) ;  /* 0xffff9bb000000947 */ /* 0x028fca000383ffff */
.L_x_1332:
[----:B--2---:R-:W2:Y:S04]  /*ecf0*/  LDL.LU R5, [R1+0xb0] ;  /* 0x0000b00001057983 */ /* 0x004ea80000300800 */
[----:B------:R-:W3:Y:S04]  /*ed00*/  LDL.LU R8, [R1+0x7c] ;  /* 0x00007c0001087983 */ /* 0x000ee80000300800 */
[----:B------:R-:W4:Y:S04]  /*ed10*/  LDL.LU R4, [R1+0xac] ;  /* 0x0000ac0001047983 */ /* 0x000f280000300800 */
[----:B------:R-:W4:Y:S04]  /*ed20*/  LDL.LU R12, [R1+0xa8] ;  /* 0x0000a800010c7983 */ /* 0x000f280000300800 */
[----:B------:R-:W4:Y:S04]  /*ed30*/  LDL.LU R11, [R1+0x44] ;  /* 0x00004400010b7983 */ /* 0x000f280000300800 */
[----:B------:R-:W4:Y:S01]  /*ed40*/  LDL.LU R54, [R1+0x40] ;  /* 0x0000400001367983 */ /* 0x000f220000300800 */
[----:B------:R-:W-:Y:S01]  /*ed50*/  MOV R16, 0x3f800000 ;  /* 0x3f80000000107802 */ /* 0x000fe20000000f00 */
[----:B------:R-:W1:Y:S01]  /*ed60*/  LDC.U8 R22, c[0x0][0x328] ;  /* 0x0000ca00ff167b82 */ /* 0x000e620000000000 */
[----:B------:R-:W-:Y:S01]  /*ed70*/  MOV R15, 0x3f800000 ;  /* 0x3f800000000f7802 */ /* 0x000fe20000000f00 */
[----:B------:R-:W-:Y:S01]  /*ed80*/  BSSY B0, `(.L_x_1336) ;  /* 0x0000127000007945 */ /* 0x000fe20003800000 */
[----:B--2---:R-:W2:Y:S04]  /*ed90*/  SHFL.BFLY PT, R6, R5, 0x2, 0x1f ;  /* 0x0c401f0005067f89 */ /* 0x004ea800000e0000 */
[----:B---3--:R-:W3:Y:S04]  /*eda0*/  SHFL.BFLY PT, R9, R8, 0x2, 0x1f ;  /* 0x0c401f0008097f89 */ /* 0x008ee800000e0000 */
[----:B----4-:R-:W4:Y:S04]  /*edb0*/  SHFL.BFLY PT, R7, R4, 0x2, 0x1f ;  /* 0x0c401f0004077f89 */ /* 0x010f2800000e0000 */
[----:B------:R-:W1:Y:S01]  /*edc0*/  SHFL.BFLY PT, R18, R12, 0x2, 0x1f ;  /* 0x0c401f000c127f89 */ /* 0x000e6200000e0000 */
[----:B------:R-:W-:-:S02]  /*edd0*/  MOV R48, R11 ;  /* 0x0000000b00307202 */ /* 0x000fc40000000f00 */
[----:B------:R-:W-:Y:S01]  /*ede0*/  ISETP.NE.AND P0, PT, R54, -0x1, PT ;  /* 0xffffffff3600780c */ /* 0x000fe20003f05270 */
[----:B--2---:R-:W-:Y:S02]  /*edf0*/  FADD.FTZ R6, R6, R5 ;  /* 0x0000000506067221 */ /* 0x004fe40000010000 */
[----:B---3--:R-:W-:-:S03]  /*ee00*/  FADD.FTZ R9, R9, R8 ;  /* 0x0000000809097221 */ /* 0x008fc60000010000 */
[----:B------:R-:W2:Y:S01]  /*ee10*/  SHFL.BFLY PT, R5, R6, 0x1, 0x1f ;  /* 0x0c201f0006057f89 */ /* 0x000ea200000e0000 */
[----:B----4-:R-:W-:-:S03]  /*ee20*/  FADD.FTZ R7, R7, R4 ;  /* 0x0000000407077221 */ /* 0x010fc60000010000 */
[----:B------:R-:W3:Y:S03]  /*ee30*/  SHFL.BFLY PT, R10, R9, 0x1, 0x1f ;  /* 0x0c201f00090a7f89 */ /* 0x000ee600000e0000 */
[----:B------:R-:W-:Y:S01]  /*ee40*/  @P0 IMAD.WIDE.U32 R20, R54, c[0x0][0x1e8], RZ ;  /* 0x00007a0036140a25 */ /* 0x000fe200078e00ff */
[----:B------:R-:W4:Y:S03]  /*ee50*/  S2R R4, SR_TID.X ;  /* 0x0000000000047919 */ /* 0x000f260000002100 */
[----:B-1----:R-:W-:Y:S01]  /*ee60*/  FADD.FTZ R18, R18, R12 ;  /* 0x0000000c12127221 */ /* 0x002fe20000010000 */
[----:B------:R-:W1:Y:S04]  /*ee70*/  SHFL.BFLY PT, R8, R7, 0x1, 0x1f ;  /* 0x0c201f0007087f89 */ /* 0x000e6800000e0000 */
[----:B------:R-:W1:Y:S01]  /*ee80*/  SHFL.BFLY PT, R17, R18, 0x1, 0x1f ;  /* 0x0c201f0012117f89 */ /* 0x000e6200000e0000 */
[----:B--2---:R-:W-:-:S02]  /*ee90*/  FADD.FTZ R5, R6, R5 ;  /* 0x0000000506057221 */ /* 0x004fc40000010000 */
[----:B---3--:R-:W-:-:S03]  /*eea0*/  FADD.FTZ R10, R9, R10 ;  /* 0x0000000a090a7221 */ /* 0x008fc60000010000 */
[----:B------:R-:W-:Y:S02]  /*eeb0*/  FSETP.NE.FTZ.AND P6, PT, R5, RZ, PT ;  /* 0x000000ff0500720b */ /* 0x000fe40003fd5000 */
[----:B----4-:R-:W-:Y:S02]  /*eec0*/  SHF.R.S32.HI R9, RZ, 0x1f, R4 ;  /* 0x0000001fff097819 */ /* 0x010fe40000011404 */
[----:B------:R-:W-:Y:S02]  /*eed0*/  FSETP.NE.FTZ.AND P5, PT, R10, RZ, PT ;  /* 0x000000ff0a00720b */ /* 0x000fe40003fb5000 */
[-C--:B------:R-:W-:Y:S01]  /*eee0*/  LEA.HI R13, R9, R4.reuse, RZ, 0x2 ;  /* 0x00000004090d7211 */ /* 0x080fe200078f10ff */
[----:B-1----:R-:W-:Y:S01]  /*eef0*/  FADD.FTZ R8, R7, R8 ;  /* 0x0000000807087221 */ /* 0x002fe20000010000 */
[----:B------:R-:W-:Y:S02]  /*ef00*/  LEA.HI R7, R9, R4, RZ, 0x5 ;  /* 0x0000000409077211 */ /* 0x000fe400078f28ff */
[----:B------:R-:W-:-:S02]  /*ef10*/  SHF.R.S32.HI R14, RZ, 0x2, R13 ;  /* 0x00000002ff0e7819 */ /* 0x000fc4000001140d */
[----:B------:R-:W-:Y:S01]  /*ef20*/  SHF.R.S32.HI R11, RZ, 0x1f, R13 ;  /* 0x0000001fff0b7819 */ /* 0x000fe2000001140d */
[----:B------:R-:W1:Y:S01]  /*ef30*/  @P6 MUFU.RCP R15, R5 ;  /* 0x00000005000f6308 */ /* 0x000e620000001000 */
[----:B------:R-:W-:Y:S02]  /*ef40*/  LOP3.LUT R13, R13, 0x3ffffffc, RZ, 0xc0, !PT ;  /* 0x3ffffffc0d0d7812 */ /* 0x000fe400078ec0ff */
[----:B------:R-:W-:Y:S01]  /*ef50*/  LEA.HI R12, R11, R14, RZ, 0x3 ;  /* 0x0000000e0b0c7211 */ /* 0x000fe200078f18ff */
[----:B------:R-:W-:Y:S01]  /*ef60*/  @P0 IMAD R11, R54, c[0x0][0x1ec], R21 ;  /* 0x00007b00360b0a24 */ /* 0x000fe200078e0215 */
[----:B------:R-:W-:Y:S02]  /*ef70*/  FSETP.NE.FTZ.AND P4, PT, R8, RZ, PT ;  /* 0x000000ff0800720b */ /* 0x000fe40003f95000 */
[----:B------:R-:W-:Y:S01]  /*ef80*/  LOP3.LUT R19, R12, 0xfffffff8, RZ, 0xc0, !PT ;  /* 0xfffffff80c137812 */ /* 0x000fe200078ec0ff */
[----:B------:R-:W-:Y:S01]  /*ef90*/  FADD.FTZ R12, R18, R17 ;  /* 0x00000011120c7221 */ /* 0x000fe20000010000 */
[----:B------:R-:W-:Y:S01]  /*efa0*/  SHF.R.S32.HI R6, RZ, 0x5, R7 ;  /* 0x00000005ff067819 */ /* 0x000fe20000011407 */
[----:B------:R-:W2:Y:S01]  /*efb0*/  @P5 MUFU.RCP R16, R10 ;  /* 0x0000000a00105308 */ /* 0x000ea20000001000 */
[----:B------:R-:W-:Y:S01]  /*efc0*/  IADD3 R19, R14, -R19, RZ ;  /* 0x800000130e137210 */ /* 0x000fe20007ffe0ff */
[----:B------:R-:W-:Y:S01]  /*efd0*/  IMAD.MOV.U32 R14, RZ, RZ, 0x3f800000 ;  /* 0x3f800000ff0e7424 */ /* 0x000fe200078e00ff */
[----:B------:R-:W-:-:S02]  /*efe0*/  FSETP.NE.FTZ.AND P3, PT, R12, RZ, PT ;  /* 0x000000ff0c00720b */ /* 0x000fc40003f75000 */
[----:B------:R-:W-:Y:S01]  /*eff0*/  IADD3 R13, -R13, R4, RZ ;  /* 0x000000040d0d7210 */ /* 0x000fe20007ffe1ff */
[----:B-1----:R-:W-:Y:S02]  /*f000*/  FMUL.FTZ R15, R15, c[0x0][0x2dc] ;  /* 0x0000b7000f0f7a20 */ /* 0x002fe40000410000 */
[----:B------:R-:W-:Y:S01]  /*f010*/  @P6 MUFU.LG2 R5, R5 ;  /* 0x0000000500056308 */ /* 0x000fe20000000c00 */
[----:B------:R-:W-:Y:S01]  /*f020*/  LEA R6, R6, R13, 0x9 ;  /* 0x0000000d06067211 */ /* 0x000fe200078e48ff */
[C---:B------:R-:W-:Y:S01]  /*f030*/  FMUL.FTZ R96, R15.reuse, R96 ;  /* 0x000000600f607220 */ /* 0x040fe20000410000 */
[----:B------:R-:W-:Y:S01]  /*f040*/  MOV R13, 0x3f800000 ;  /* 0x3f800000000d7802 */ /* 0x000fe20000000f00 */
[C---:B------:R-:W-:Y:S02]  /*f050*/  FMUL.FTZ R97, R15.reuse, R97 ;  /* 0x000000610f617220 */ /* 0x040fe40000410000 */
[----:B------:R-:W-:Y:S02]  /*f060*/  FMUL.FTZ R108, R15, R108 ;  /* 0x0000006c0f6c7220 */ /* 0x000fe40000410000 */
[----:B------:R-:W1:Y:S01]  /*f070*/  @P3 MUFU.RCP R14, R12 ;  /* 0x0000000c000e3308 */ /* 0x000e620000001000 */
[----:B--2---:R-:W-:Y:S01]  /*f080*/  FMUL.FTZ R16, R16, c[0x0][0x2dc] ;  /* 0x0000b70010107a20 */ /* 0x004fe20000410000 */
[----:B------:R-:W-:Y:S01]  /*f090*/  F2FP.PACK_AB R96, R97, R96 ;  /* 0x000000606160723e */ /* 0x000fe200000000ff */
[----:B------:R-:W-:-:S02]  /*f0a0*/  FMUL.FTZ R109, R15, R109 ;  /* 0x0000006d0f6d7220 */ /* 0x000fc40000410000 */
[C---:B------:R-:W-:Y:S02]  /*f0b0*/  FMUL.FTZ R98, R16.reuse, R98 ;  /* 0x0000006210627220 */ /* 0x040fe40000410000 */
[C---:B------:R-:W-:Y:S01]  /*f0c0*/  FMUL.FTZ R99, R16.reuse, R99 ;  /* 0x0000006310637220 */ /* 0x040fe20000410000 */
[----:B------:R-:W2:Y:S01]  /*f0d0*/  @P4 MUFU.RCP R13, R8 ;  /* 0x00000008000d4308 */ /* 0x000ea20000001000 */
[C---:B------:R-:W-:Y:S01]  /*f0e0*/  FMUL.FTZ R110, R16.reuse, R110 ;  /* 0x0000006e106e7220 */ /* 0x040fe20000410000 */
[----:B------:R-:W-:Y:S01]  /*f0f0*/  F2FP.PACK_AB R108, R109, R108 ;  /* 0x0000006c6d6c723e */ /* 0x000fe200000000ff */
[C---:B------:R-:W-:Y:S01]  /*f100*/  FMUL.FTZ R111, R16.reuse, R111 ;  /* 0x0000006f106f7220 */ /* 0x040fe20000410000 */
[----:B------:R-:W-:Y:S01]  /*f110*/  F2FP.PACK_AB R98, R99, R98 ;  /* 0x000000626362723e */ /* 0x000fe200000000ff */
[C---:B------:R-:W-:Y:S02]  /*f120*/  FMUL.FTZ R114, R16.reuse, R114 ;  /* 0x0000007210727220 */ /* 0x040fe40000410000 */
[----:B------:R-:W-:Y:S01]  /*f130*/  FMUL.FTZ R115, R16, R115 ;  /* 0x0000007310737220 */ /* 0x000fe20000410000 */
[----:B------:R-:W-:Y:S01]  /*f140*/  F2FP.PACK_AB R110, R111, R110 ;  /* 0x0000006e6f6e723e */ /* 0x000fe200000000ff */
[----:B-1----:R-:W-:Y:S01]  /*f150*/  FMUL.FTZ R14, R14, c[0x0][0x2dc] ;  /* 0x0000b7000e0e7a20 */ /* 0x002fe20000410000 */
[----:B------:R-:W-:Y:S01]  /*f160*/  @P4 MUFU.LG2 R8, R8 ;  /* 0x0000000800084308 */ /* 0x000fe20000000c00 */
[----:B------:R-:W-:Y:S01]  /*f170*/  FMUL.FTZ R118, R16, R118 ;  /* 0x0000007610767220 */ /* 0x000fe20000410000 */
[----:B------:R-:W-:Y:S01]  /*f180*/  F2FP.PACK_AB R114, R115, R114 ;  /* 0x000000727372723e */ /* 0x000fe200000000ff */
[----:B------:R-:W-:-:S02]  /*f190*/  FMUL.FTZ R74, R14, R74 ;  /* 0x0000004a0e4a7220 */ /* 0x000fc40000410000 */
[C---:B------:R-:W-:Y:S02]  /*f1a0*/  FMUL.FTZ R75, R14.reuse, R75 ;  /* 0x0000004b0e4b7220 */ /* 0x040fe40000410000 */
[C---:B------:R-:W-:Y:S01]  /*f1b0*/  FMUL.FTZ R78, R14.reuse, R78 ;  /* 0x0000004e0e4e7220 */ /* 0x040fe20000410000 */
[----:B------:R-:W1:Y:S01]  /*f1c0*/  @P5 MUFU.LG2 R10, R10 ;  /* 0x0000000a000a5308 */ /* 0x000e620000000c00 */
        /* <DEDUP_REMOVED lines=21> */
[----:B--2---:R-:W-:Y:S01]  /*f320*/  FMUL.FTZ R13, R13, c[0x0][0x2dc] ;  /* 0x0000b7000d0d7a20 */ /* 0x004fe20000410000 */
[----:B------:R-:W-:Y:S01]  /*f330*/  F2FP.PACK_AB R102, R103, R102 ;  /* 0x000000666766723e */ /* 0x000fe200000000ff */
[----:B------:R-:W-:Y:S01]  /*f340*/  FMUL.FTZ R119, R16, R119 ;  /* 0x0000007710777220 */ /* 0x000fe20000410000 */
[----:B------:R-:W-:Y:S01]  /*f350*/  ISETP.NE.U32.AND P1, PT, R14, 0x1, PT ;  /* 0x000000010e00780c */ /* 0x000fe20003f25070 */
[C---:B------:R-:W-:Y:S01]  /*f360*/  FMUL.FTZ R72, R13.reuse, R72 ;  /* 0x000000480d487220 */ /* 0x040fe20000410000 */
[----:B------:R-:W-:Y:S01]  /*f370*/  MOV R14, 0xfffffff0 ;  /* 0xfffffff0000e7802 */ /* 0x000fe20000000f00 */
[----:B------:R-:W-:Y:S01]  /*f380*/  FMUL.FTZ R73, R13, R73 ;  /* 0x000000490d497220 */ /* 0x000fe20000410000 */
[----:B------:R-:W-:Y:S01]  /*f390*/  F2FP.PACK_AB R118, R119, R118 ;  /* 0x000000767776723e */ /* 0x000fe200000000ff */
[C---:B------:R-:W-:Y:S01]  /*f3a0*/  FMUL.FTZ R76, R13.reuse, R76 ;  /* 0x0000004c0d4c7220 */ /* 0x040fe20000410000 */
[----:B------:R-:W-:Y:S01]  /*f3b0*/  SEL R14, R14, 0x10, !P1 ;  /* 0x000000100e0e7807 */ /* 0x000fe20004800000 */
[----:B------:R-:W-:Y:S01]  /*f3c0*/  FMUL.FTZ R77, R13, R77 ;  /* 0x0000004d0d4d7220 */ /* 0x000fe20000410000 */
[----:B------:R-:W-:Y:S01]  /*f3d0*/  R2P PR, R19, 0x6 ;  /* 0x0000000613007804 */ /* 0x000fe20000000000 */
[----:B------:R-:W-:Y:S01]  /*f3e0*/  FMUL.FTZ R80, R13, R80 ;  /* 0x000000500d507220 */ /* 0x000fe20000410000 */
[----:B------:R-:W-:Y:S01]  /*f3f0*/  SHF.L.U32 R19, R19, 0x6, RZ ;  /* 0x0000000613137819 */ /* 0x000fe200000006ff */
[----:B------:R-:W-:Y:S01]  /*f400*/  FMUL.FTZ R81, R13, R81 ;  /* 0x000000510d517220 */ /* 0x000fe20000410000 */
[----:B------:R-:W-:Y:S01]  /*f410*/  F2FP.PACK_AB R72, R73, R72 ;  /* 0x000000484948723e */ /* 0x000fe200000000ff */
[----:B------:R-:W-:Y:S01]  /*f420*/  FMUL.FTZ R84, R13, R84 ;  /* 0x000000540d547220 */ /* 0x000fe20000410000 */
[----:B------:R-:W-:Y:S01]  /*f430*/  LOP3.LUT R19, R19, 0x1c0, RZ, 0xc0, !PT ;  /* 0x000001c013137812 */ /* 0x000fe200078ec0ff */
[----:B------:R-:W-:Y:S01]  /*f440*/  FMUL.FTZ R85, R13, R85 ;  /* 0x000000550d557220 */ /* 0x000fe20000410000 */
[----:B------:R-:W-:Y:S01]  /*f450*/  F2FP.PACK_AB R76, R77, R76 ;  /* 0x0000004c4d4c723e */ /* 0x000fe200000000ff */
[----:B------:R-:W-:Y:S01]  /*f460*/  FMUL.FTZ R88, R13, R88 ;  /* 0x000000580d587220 */ /* 0x000fe20000410000 */
[----:B------:R-:W-:Y:S01]  /*f470*/  LEA.HI R19, R19, R19, RZ, 0x1d ;  /* 0x0000001313137211 */ /* 0x000fe200078fe8ff */
[----:B------:R-:W-:Y:S01]  /*f480*/  FMUL.FTZ R89, R13, R89 ;  /* 0x000000590d597220 */ /* 0x000fe20000410000 */
[----:B------:R-:W-:Y:S01]  /*f490*/  F2FP.PACK_AB R80, R81, R80 ;  /* 0x000000505150723e */ /* 0x000fe200000000ff */
[C---:B------:R-:W-:Y:S01]  /*f4a0*/  FMUL.FTZ R92, R13.reuse, R92 ;  /* 0x0000005c0d5c7220 */ /* 0x040fe20000410000 */
[----:B------:R-:W-:Y:S01]  /*f4b0*/  LEA R6, R6, R19, 0x1 ;  /* 0x0000001306067211 */ /* 0x000fe200078e08ff */
[----:B------:R-:W-:Y:S01]  /*f4c0*/  FMUL.FTZ R93, R13, R93 ;  /* 0x0000005d0d5d7220 */ /* 0x000fe20000410000 */
[----:B------:R-:W-:Y:S01]  /*f4d0*/  F2FP.PACK_AB R84, R85, R84 ;  /* 0x000000545554723e */ /* 0x000fe200000000ff */
[C---:B------:R-:W-:Y:S01]  /*f4e0*/  FMUL.FTZ R100, R13.reuse, R100 ;  /* 0x000000640d647220 */ /* 0x040fe20000410000 */
[----:B------:R-:W-:Y:S01]  /*f4f0*/  SHF.L.U32 R17, R6, 0x1, RZ ;  /* 0x0000000106117819 */ /* 0x000fe200000006ff */
[----:B------:R-:W-:Y:S01]  /*f500*/  FMUL.FTZ R101, R13, R101 ;  /* 0x000000650d657220 */ /* 0x000fe20000410000 */
[----:B------:R-:W-:Y:S01]  /*f510*/  F2FP.PACK_AB R88, R89, R88 ;  /* 0x000000585958723e */ /* 0x000fe200000000ff */
[----:B------:R-:W-:Y:S01]  /*f520*/  FMUL.FTZ R104, R13, R104 ;  /* 0x000000680d687220 */ /* 0x000fe20000410000 */
[C---:B------:R-:W-:Y:S01]  /*f530*/  IADD3 R19, R17.reuse, 0x40, RZ ;  /* 0x0000004011137810 */ /* 0x040fe20007ffe0ff */
[C---:B------:R-:W-:Y:S01]  /*f540*/  FMUL.FTZ R122, R16.reuse, R122 ;  /* 0x0000007a107a7220 */ /* 0x040fe20000410000 */
[----:B------:R-:W-:Y:S01]  /*f550*/  @P2 IADD3 R19, R17, -0x40, RZ ;  /* 0xffffffc011132810 */ /* 0x000fe20007ffe0ff */
[C---:B------:R-:W-:Y:S01]  /*f560*/  FMUL.FTZ R123, R16.reuse, R123 ;  /* 0x0000007b107b7220 */ /* 0x040fe20000410000 */
[----:B------:R-:W-:Y:S01]  /*f570*/  STS [R17], R96 ;  /* 0x0000006011007388 */ /* 0x000fe20000000800 */
[C---:B------:R-:W-:Y:S01]  /*f580*/  FMUL.FTZ R126, R16.reuse, R126 ;  /* 0x0000007e107e7220 */ /* 0x040fe20000410000 */
[----:B------:R-:W-:Y:S01]  /*f590*/  F2FP.PACK_AB R92, R93, R92 ;  /* 0x0000005c5d5c723e */ /* 0x000fe200000000ff */
[C---:B------:R-:W-:Y:S01]  /*f5a0*/  FMUL.FTZ R127, R16.reuse, R127 ;  /* 0x0000007f107f7220 */ /* 0x040fe20000410000 */
[----:B------:R-:W-:Y:S01]  /*f5b0*/  STS [R17+0x400], R98 ;  /* 0x0004006211007388 */ /* 0x000fe20000000800 */
[C---:B------:R-:W-:Y:S01]  /*f5c0*/  FMUL.FTZ R130, R16.reuse, R130 ;  /* 0x0000008210827220 */ /* 0x040fe20000410000 */
[----:B------:R-:W-:Y:S01]  /*f5d0*/  F2FP.PACK_AB R122, R123, R122 ;  /* 0x0000007a7b7a723e */ /* 0x000fe200000000ff */
[C---:B------:R-:W-:Y:S01]  /*f5e0*/  FMUL.FTZ R131, R16.reuse, R131 ;  /* 0x0000008310837220 */ /* 0x040fe20000410000 */
[----:B------:R-:W-:Y:S01]  /*f5f0*/  F2FP.PACK_AB R126, R127, R126 ;  /* 0x0000007e7f7e723e */ /* 0x000fe200000000ff */
[C---:B------:R-:W-:Y:S01]  /*f600*/  FMUL.FTZ R70, R16.reuse, R70 ;  /* 0x0000004610467220 */ /* 0x040fe20000410000 */
[----:B------:R-:W-:Y:S01]  /*f610*/  F2FP.PACK_AB R100, R101, R100 ;  /* 0x000000646564723e */ /* 0x000fe200000000ff */
[----:B------:R-:W-:Y:S01]  /*f620*/  FMUL.FTZ R71, R16, R71 ;  /* 0x0000004710477220 */ /* 0x000fe20000410000 */
[----:B------:R-:W-:Y:S01]  /*f630*/  F2FP.PACK_AB R130, R131, R130 ;  /* 0x000000828382723e */ /* 0x000fe200000000ff */
[----:B------:R-:W-:Y:S01]  /*f640*/  FMUL.FTZ R13, R13, R105 ;  /* 0x000000690d0d7220 */ /* 0x000fe20000410000 */
[----:B------:R-:W2:Y:S01]  /*f650*/  LDC.U8 R16, c[0x0][0x329] ;  /* 0x0000ca40ff107b82 */ /* 0x000ea20000000000 */
[----:B------:R-:W-:Y:S01]  /*f660*/  IMAD.MOV.U32 R6, RZ, RZ, 0x20 ;  /* 0x00000020ff067424 */ /* 0x000fe200078e00ff */
[----:B------:R-:W-:Y:S01]  /*f670*/  F2FP.PACK_AB R70, R71, R70 ;  /* 0x000000464746723e */ /* 0x000fe200000000ff */
[----:B------:R-:W-:Y:S01]  /*f680*/  FMUL.FTZ R112, R15, R112 ;  /* 0x000000700f707220 */ /* 0x000fe20000410000 */
[----:B------:R-:W-:Y:S01]  /*f690*/  F2FP.PACK_AB R104, R13, R104 ;  /* 0x000000680d68723e */ /* 0x000fe200000000ff */
[C---:B------:R-:W-:Y:S01]  /*f6a0*/  FMUL.FTZ R113, R15.reuse, R113 ;  /* 0x000000710f717220 */ /* 0x040fe20000410000 */
[----:B------:R-:W-:Y:S01]  /*f6b0*/  SEL R18, R6, 0xffffffe0, !P1 ;  /* 0xffffffe006127807 */ /* 0x000fe20004800000 */
[----:B------:R-:W-:Y:S01]  /*f6c0*/  FMUL.FTZ R116, R15, R116 ;  /* 0x000000740f747220 */ /* 0x000fe20000410000 */
[----:B------:R-:W-:Y:S01]  /*f6d0*/  IADD3 R13, R17, R14, RZ ;  /* 0x0000000e110d7210 */ /* 0x000fe20007ffe0ff */
[----:B------:R-:W-:Y:S01]  /*f6e0*/  FMUL.FTZ R117, R15, R117 ;  /* 0x000000750f757220 */ /* 0x000fe20000410000 */
[----:B------:R-:W-:Y:S01]  /*f6f0*/  F2FP.PACK_AB R112, R113, R112 ;  /* 0x000000707170723e */ /* 0x000fe200000000ff */
[----:B------:R-:W-:Y:S01]  /*f700*/  FMUL.FTZ R120, R15, R120 ;  /* 0x000000780f787220 */ /* 0x000fe20000410000 */
[----:B------:R-:W-:Y:S01]  /*f710*/  IADD3 R21, R17, R18, RZ ;  /* 0x0000001211157210 */ /* 0x000fe20007ffe0ff */
[----:B------:R-:W-:Y:S01]  /*f720*/  FMUL.FTZ R121, R15, R121 ;  /* 0x000000790f797220 */ /* 0x000fe20000410000 */
[----:B------:R-:W-:Y:S01]  /*f730*/  F2FP.PACK_AB R116, R117, R116 ;  /* 0x000000747574723e */ /* 0x000fe200000000ff */
[----:B------:R-:W-:Y:S01]  /*f740*/  FMUL.FTZ R124, R15, R124 ;  /* 0x0000007c0f7c7220 */ /* 0x000fe20000410000 */
[----:B------:R-:W-:Y:S01]  /*f750*/  IADD3 R23, R13, R18, RZ ;  /* 0x000000120d177210 */ /* 0x000fe20007ffe0ff */
        /* <DEDUP_REMOVED lines=10> */
[C---:B------:R-:W-:Y:S01]  /*f800*/  IADD3 R25, R18.reuse, 0x400, R19 ;  /* 0x0000040012197810 */ /* 0x040fe20007ffe013 */
[----:B------:R-:W-:Y:S01]  /*f810*/  @P6 FMUL.FTZ R5, R5, 0.69314718246459960938 ;  /* 0x3f31721805056820 */ /* 0x000fe20000410000 */
[----:B------:R-:W-:Y:S01]  /*f820*/  F2FP.PACK_AB R128, R129, R128 ;  /* 0x000000808180723e */ /* 0x000fe200000000ff */
[----:B------:R4:W-:Y:S01]  /*f830*/  STS [R17+0x2400], R74 ;  /* 0x0024004a11007388 */ /* 0x0009e20000000800 */
[----:B------:R-:W-:Y:S01]  /*f840*/  IADD3 R27, R18, R19, RZ ;  /* 0x00000013121b7210 */ /* 0x000fe20007ffe0ff */
[----:B-1----:R-:W-:Y:S01]  /*f850*/  @P5 FMUL.FTZ R10, R10, 0.69314718246459960938 ;  /* 0x3f3172180a0a5820 */ /* 0x002fe20000410000 */
[----:B------:R-:W-:Y:S01]  /*f860*/  F2FP.PACK_AB R15, R15, R68 ;  /* 0x000000440f0f723e */ /* 0x000fe200000000ff */
[----:B------:R-:W-:Y:S01]  /*f870*/  STS [R13+0x2000], R76 ;  /* 0x0020004c0d007388 */ /* 0x000fe20000000800 */
[----:B------:R-:W-:-:S02]  /*f880*/  IADD3 R25, R14, R25, RZ ;  /* 0x000000190e197210 */ /* 0x000fc40007ffe0ff */
[----:B------:R-:W-:Y:S01]  /*f890*/  F2FP.PACK_AB R106, R107, R106 ;  /* 0x0000006a6b6a723e */ /* 0x000fe200000000ff */
[----:B------:R1:W-:Y:S01]  /*f8a0*/  STS [R13+0x2400], R78 ;  /* 0x0024004e0d007388 */ /* 0x0003e20000000800 */
[----:B--2---:R-:W-:Y:S02]  /*f8b0*/  ISETP.NE.AND P1, PT, R16, RZ, PT ;  /* 0x000000ff1000720c */ /* 0x004fe40003f25270 */
[----:B------:R-:W-:Y:S01]  /*f8c0*/  ISETP.NE.AND P2, PT, R22, RZ, PT ;  /* 0x000000ff1600720c */ /* 0x000fe20003f45270 */
[----:B------:R-:W-:Y:S04]  /*f8d0*/  STS [R21], R112 ;  /* 0x0000007015007388 */ /* 0x000fe80000000800 */
[----:B------:R-:W-:Y:S04]  /*f8e0*/  STS [R21+0x400], R114 ;  /* 0x0004007215007388 */ /* 0x000fe80000000800 */
[----:B------:R-:W-:Y:S04]  /*f8f0*/  STS [R23], R116 ;  /* 0x0000007417007388 */ /* 0x000fe80000000800 */
[----:B------:R-:W-:Y:S01]  /*f900*/  STS [R23+0x400], R118 ;  /* 0x0004007617007388 */ /* 0x000fe20000000800 */
[----:B----4-:R-:W-:-:S02]  /*f910*/  IADD3 R17, R14, R19, RZ ;  /* 0x000000130e117210 */ /* 0x010fc40007ffe0ff */
[----:B------:R-:W-:Y:S01]  /*f920*/  @!P1 MOV R14, c[0x0][0x214] ;  /* 0x00008500000e9a02 */ /* 0x000fe20000000f00 */
[----:B------:R-:W-:Y:S02]  /*f930*/  STS [R21+0x2000], R80 ;  /* 0x0020005015007388 */ /* 0x000fe40000000800 */
[----:B------:R-:W-:Y:S02]  /*f940*/  IMAD.IADD R18, R18, 0x1, R17 ;  /* 0x0000000112127824 */ /* 0x000fe400078e0211 */
[----:B------:R2:W-:Y:S01]  /*f950*/  STS [R21+0x2400], R82 ;  /* 0x0024005215007388 */ /* 0x0005e20000000800 */
[----:B-1----:R-:W-:-:S03]  /*f960*/  @P1 MOV R13, c[0x0][0x210] ;  /* 0x00008400000d1a02 */ /* 0x002fc60000000f00 */
[----:B------:R-:W-:Y:S02]  /*f970*/  STS [R23+0x2000], R84 ;  /* 0x0020005417007388 */ /* 0x000fe40000000800 */
[----:B------:R-:W-:Y:S01]  /*f980*/  @P1 IMAD R13, R13, c[0x0][0x214], RZ ;  /* 0x000085000d0d1a24 */ /* 0x000fe200078e02ff */
[----:B------:R-:W-:Y:S01]  /*f990*/  @!P1 SEL R13, R14, c[0x0][0x234], !P2 ;  /* 0x00008d000e0d9a07 */ /* 0x000fe20005000000 */
[----:B------:R1:W-:Y:S01]  /*f9a0*/  STS [R23+0x2400], R86 ;  /* 0x0024005617007388 */ /* 0x0003e20000000800 */
[----:B------:R-:W-:-:S03]  /*f9b0*/  ISETP.NE.OR P2, PT, R16, RZ, !P2 ;  /* 0x000000ff1000720c */ /* 0x000fc60005745670 */
[----:B------:R-:W-:Y:S04]  /*f9c0*/  STS [R19], R120 ;  /* 0x0000007813007388 */ /* 0x000fe80000000800 */
[----:B------:R-:W-:Y:S04]  /*f9d0*/  STS [R19+0x400], R122 ;  /* 0x0004007a13007388 */ /* 0x000fe80000000800 */
[----:B------:R-:W-:Y:S04]  /*f9e0*/  STS [R17], R124 ;  /* 0x0000007c11007388 */ /* 0x000fe80000000800 */
[----:B------:R-:W-:Y:S01]  /*f9f0*/  STS [R17+0x400], R126 ;  /* 0x0004007e11007388 */ /* 0x000fe20000000800 */
[----:B--2---:R-:W-:Y:S01]  /*fa00*/  @P1 MOV R21, 0x1 ;  /* 0x0000000100151802 */ /* 0x004fe20000000f00 */
[----:B------:R-:W-:-:S02]  /*fa10*/  @!P1 IMAD R21, R13, c[0x0][0x1c0], RZ ;  /* 0x000070000d159a24 */ /* 0x000fc400078e02ff */
[----:B------:R-:W-:Y:S04]  /*fa20*/  STS [R19+0x2000], R88 ;  /* 0x0020005813007388 */ /* 0x000fe80000000800 */
[----:B------:R-:W-:Y:S04]  /*fa30*/  STS [R19+0x2400], R90 ;  /* 0x0024005a13007388 */ /* 0x000fe80000000800 */
[----:B------:R-:W2:Y:S04]  /*fa40*/  S2R R6, SR_CTAID.Y ;  /* 0x0000000000067919 */ /* 0x000ea80000002600 */
[----:B------:R-:W-:Y:S04]  /*fa50*/  STS [R17+0x2000], R92 ;  /* 0x0020005c11007388 */ /* 0x000fe80000000800 */
[----:B------:R-:W-:Y:S04]  /*fa60*/  STS [R17+0x2400], R94 ;  /* 0x0024005e11007388 */ /* 0x000fe80000000800 */
[----:B------:R-:W-:Y:S04]  /*fa70*/  STS [R27], R128 ;  /* 0x000000801b007388 */ /* 0x000fe80000000800 */
[----:B------:R-:W-:Y:S04]  /*fa80*/  STS [R27+0x400], R130 ;  /* 0x000400821b007388 */ /* 0x000fe80000000800 */
[----:B------:R4:W-:Y:S04]  /*fa90*/  STS [R18], R15 ;  /* 0x0000000f12007388 */ /* 0x0009e80000000800 */
[----:B------:R3:W-:Y:S01]  /*faa0*/  STS [R25], R70 ;  /* 0x0000004619007388 */ /* 0x0007e20000000800 */
[----:B--2---:R-:W-:Y:S01]  /*fab0*/  @!P0 SHF.R.S32.HI R14, RZ, 0x1f, R6 ;  /* 0x0000001fff0e8819 */ /* 0x004fe20000011406 */
[----:B------:R-:W-:-:S02]  /*fac0*/  @!P0 IMAD.WIDE.U32 R52, R6, c[0x0][0x1e0], RZ ;  /* 0x0000780006348a25 */ /* 0x000fc400078e00ff */
[----:B------:R2:W-:Y:S02]  /*fad0*/  STS [R27+0x2000], R100 ;  /* 0x002000641b007388 */ /* 0x0005e40000000800 */
[C---:B-1----:R-:W-:Y:S01]  /*fae0*/  @!P2 IMAD R23, R6.reuse, c[0x0][0x214], RZ ;  /* 0x000085000617aa24 */ /* 0x042fe200078e02ff */
[----:B------:R-:W-:Y:S01]  /*faf0*/  @!P0 MOV R20, R52 ;  /* 0x0000003400148202 */ /* 0x000fe20000000f00 */
[----:B------:R2:W-:Y:S01]  /*fb00*/  STS [R27+0x2400], R102 ;  /* 0x002400661b007388 */ /* 0x0005e20000000800 */
[----:B------:R-:W-:Y:S02]  /*fb10*/  IMAD R21, R6, R21, RZ ;  /* 0x0000001506157224 */ /* 0x000fe400078e02ff */
[----:B------:R-:W-:Y:S01]  /*fb20*/  @!P2 SEL R23, R23, R54, !P0 ;  /* 0x000000361717a207 */ /* 0x000fe20004000000 */
[----:B------:R2:W-:Y:S01]  /*fb30*/  STS [R18+0x2000], R104 ;  /* 0x0020006812007388 */ /* 0x0005e20000000800 */
[----:B------:R-:W-:Y:S01]  /*fb40*/  CS2R R54, SRZ ;  /* 0x0000000000367805 */ /* 0x000fe2000001ff00 */
[----:B------:R-:W-:-:S02]  /*fb50*/  SEL R21, R21, RZ, P2 ;  /* 0x000000ff15157207 */ /* 0x000fc40001000000 */
[----:B------:R2:W-:Y:S01]  /*fb60*/  STS [R25+0x2000], R106 ;  /* 0x0020006a19007388 */ /* 0x0005e20000000800 */
[----:B------:R-:W-:Y:S02]  /*fb70*/  @!P2 MOV R54, R23 ;  /* 0x000000170036a202 */ /* 0x000fe40000000f00 */
[----:B------:R-:W-:Y:S01]  /*fb80*/  @!P2 SHF.R.S32.HI R55, RZ, 0x1f, R23 ;  /* 0x0000001fff37a819 */ /* 0x000fe20000011417 */
[----:B------:R-:W-:Y:S01]  /*fb90*/  BAR.SYNC.DEFER_BLOCKING 0x0 ;  /* 0x0000000000007b1d */ /* 0x000fe20000010000 */
[----:B----4-:R-:W-:Y:S01]  /*fba0*/  @!P0 IMAD R15, R14, c[0x0][0x1e0], RZ ;  /* 0x000078000e0f8a24 */ /* 0x010fe200078e02ff */
[----:B------:R-:W-:Y:S01]  /*fbb0*/  MOV R23, 0x7f800000 ;  /* 0x7f80000000177802 */ /* 0x000fe20000000f00 */
[----:B------:R-:W-:Y:S02]  /*fbc0*/  @P5 FFMA.FTZ R23, R3, c[0x0][0x238], R10 ;  /* 0x00008e0003175a23 */ /* 0x000fe4000001000a */
[----:B------:R-:W-:Y:S01]  /*fbd0*/  @!P0 IMAD R15, R6, c[0x0][0x1e4], R15 ;  /* 0x00007900060f8a24 */ /* 0x000fe200078e020f */
[----:B------:R-:W1:Y:S04]  /*fbe0*/  S2R R14, SR_CTAID.X ;  /* 0x00000000000e7919 */ /* 0x000e680000002500 */
[----:B------:R-:W4:Y:S01]  /*fbf0*/  S2R R22, SR_CTAID.Z ;  /* 0x0000000000167919 */ /* 0x000f220000002700 */
[----:B------:R-:W-:-:S02]  /*fc00*/  @!P0 IADD3 R11, R53, R15, RZ ;  /* 0x0000000f350b8210 */ /* 0x000fc40007ffe0ff */
[----:B------:R-:W-:Y:S02]  /*fc10*/  LOP3.LUT R53, R7, 0xffffffe0, RZ, 0xc0, !PT ;  /* 0xffffffe007357812 */ /* 0x000fe400078ec0ff */
[----:B------:R-:W-:Y:S02]  /*fc20*/  @P1 MOV R7, c[0x0][0x210] ;  /* 0x0000840000071a02 */ /* 0x000fe40000000f00 */
[----:B------:R-:W-:Y:S01]  /*fc30*/  @!P1 MOV R7, 0x1 ;  /* 0x0000000100079802 */ /* 0x000fe20000000f00 */
[----:B------:R-:W-:Y:S01]  /*fc40*/  IMAD.IADD R6, R4, 0x1, -R53 ;  /* 0x0000000104067824 */ /* 0x000fe200078e0a35 */
[----:B------:R-:W-:Y:S01]  /*fc50*/  MOV R15, 0x7f800000 ;  /* 0x7f800000000f7802 */ /* 0x000fe20000000f00 */
[----:B------:R-:W-:Y:S02]  /*fc60*/  @P6 FFMA.FTZ R15, R132, c[0x0][0x238], R5 ;  /* 0x00008e00840f6a23 */ /* 0x000fe40000010005 */
[----:B---3--:R-:W-:Y:S01]  /*fc70*/  @P3 FMUL.FTZ R53, R12, 0.69314718246459960938 ;  /* 0x3f3172180c353820 */ /* 0x008fe20000410000 */
[----:B------:R-:W-:Y:S01]  /*fc80*/  LOP3.LUT P0, RZ, R6, 0x3, RZ, 0xc0, !PT ;  /* 0x0000000306ff7812 */ /* 0x000fe2000780c0ff */
[----:B------:R2:W3:Y:S01]  /*fc90*/  LDS.128 R44, [R48] ;  /* 0x00000000302c7984 */ /* 0x0004e20000000c00 */
[----:B------:R-:W-:-:S03]  /*fca0*/  MOV R6, 0x7f800000 ;  /* 0x7f80000000067802 */ /* 0x000fc60000000f00 */
[----:B------:R2:W2:Y:S01]  /*fcb0*/  LDS.128 R40, [R48+0x800] ;  /* 0x0008000030287984 */ /* 0x0004a20000000c00 */
[----:B-1----:R-:W-:-:S03]  /*fcc0*/  IMAD R5, R14, R7, RZ ;  /* 0x000000070e057224 */ /* 0x002fc600078e02ff */
[----:B------:R1:W1:Y:S01]  /*fcd0*/  LDS.128 R36, [R48+0x1000] ;  /* 0x0010000030247984 */ /* 0x0002620000000c00 */
[----:B----4-:R-:W-:Y:S01]  /*fce0*/  IMAD R21, R22, R13, R21 ;  /* 0x0000000d16157224 */ /* 0x010fe200078e0215 */
[----:B------:R-:W-:Y:S02]  /*fcf0*/  SHF.L.U32 R52, R5, 0x7, RZ ;  /* 0x0000000705347819 */ /* 0x000fe400000006ff */
[----:B------:R4:W1:Y:S01]  /*fd00*/  LDS.128 R32, [R48+0x1800] ;  /* 0x0018000030207984 */ /* 0x0008620000000c00 */
[----:B------:R-:W-:Y:S01]  /*fd10*/  @P4 FMUL.FTZ R5, R8, 0.69314718246459960938 ;  /* 0x3f31721808054820 */ /* 0x000fe20000410000 */
[----:B------:R-:W-:Y:S01]  /*fd20*/  MOV R13, 0x7f800000 ;  /* 0x7f800000000d7802 */ /* 0x000fe20000000f00 */
[----:B------:R-:W-:Y:S01]  /*fd30*/  @P3 FFMA.FTZ R13, R0, c[0x0][0x238], R53 ;  /* 0x00008e00000d3a23 */ /* 0x000fe20000010035 */
[----:B------:R4:W1:Y:S01]  /*fd40*/  LDS.128 R28, [R48+0x2000] ;  /* 0x00200000301c7984 */ /* 0x0008620000000c00 */
[----:B------:R-:W-:Y:S01]  /*fd50*/  IADD3 R8, P2, P1, R52, R54, R21 ;  /* 0x0000003634087210 */ /* 0x000fe2000795e015 */
[----:B------:R-:W-:Y:S01]  /*fd60*/  @P4 FFMA.FTZ R6, R2, c[0x0][0x238], R5 ;  /* 0x00008e0002064a23 */ /* 0x000fe20000010005 */
[----:B------:R-:W-:Y:S01]  /*fd70*/  SHF.R.S32.HI R52, RZ, 0x1f, R52 ;  /* 0x0000001fff347819 */ /* 0x000fe20000011434 */
[----:B------:R4:W1:Y:S01]  /*fd80*/  LDS.128 R24, [R48+0x2800] ;  /* 0x0028000030187984 */ /* 0x0008620000000c00 */
[----:B------:R-:W-:-:S03]  /*fd90*/  SHF.R.S32.HI R21, RZ, 0x1f, R21 ;  /* 0x0000001fff157819 */ /* 0x000fc60000011415 */
[----:B------:R4:W1:Y:S01]  /*fda0*/  LDS.128 R16, [R48+0x3000] ;  /* 0x0030000030107984 */ /* 0x0008620000000c00 */
[----:B------:R-:W-:-:S03]  /*fdb0*/  IADD3.X R21, R52, R55, R21, P2, P1 ;  /* 0x0000003734157210 */ /* 0x000fc600017e2415 */
[----:B------:R-:W1:Y:S01]  /*fdc0*/  LDS.128 R48, [R48+0x3800] ;  /* 0x0038000030307984 */ /* 0x000e620000000c00 */
[----:B------:R-:W-:Y:S05]  /*fdd0*/  @P0 BRA `(.L_x_1337) ;  /* 0x0000021000000947 */ /* 0x000fea0003800000 */
[----:B----4-:R-:W4:Y:S04]  /*fde0*/  LDL.LU R57, [R1+0x3c] ;  /* 0x00003c0001397983 */ /* 0x010f280000300800 */
[----:B------:R-:W4:Y:S02]  /*fdf0*/  LDL.LU R56, [R1+0x48] ;  /* 0x0000480001387983 */ /* 0x000f240000300800 */
[C---:B----4-:R-:W-:Y:S02]  /*fe00*/  ISETP.GE.AND P6, PT, R56.reuse, R57, PT ;  /* 0x000000393800720c */ /* 0x050fe40003fc6270 */
[C---:B------:R-:W-:Y:S02]  /*fe10*/  IADD3 R10, R56.reuse, 0x8, RZ ;  /* 0x00000008380a7810 */ /* 0x040fe40007ffe0ff */
[----:B------:R-:W-:-:S02]  /*fe20*/  IADD3 R2, R56, 0x40, RZ ;  /* 0x0000004038027810 */ /* 0x000fc40007ffe0ff */
[----:B------:R-:W-:Y:S02]  /*fe30*/  IADD3 R0, R56, 0x48, RZ ;  /* 0x0000004838007810 */ /* 0x000fe40007ffe0ff */
[-C--:B------:R-:W-:Y:S02]  /*fe40*/  ISETP.GE.AND P5, PT, R10, R57.reuse, PT ;  /* 0x000000390a00720c */ /* 0x080fe40003fa6270 */
[-C--:B------:R-:W-:Y:S02]  /*fe50*/  ISETP.GE.AND P4, PT, R2, R57.reuse, PT ;  /* 0x000000390200720c */ /* 0x080fe40003f86270 */
        /* <DEDUP_REMOVED lines=25> */
.L_x_1337:
[----:B------:R-:W-:Y:S05]  /*fff0*/  BSYNC B0 ;  /* 0x0000000000007941 */ /* 0x000fea0003800000 */
.L_x_1336:
[----:B----4-:R-:W4:Y:S04]  /*10000*/  LDL.LU R5, [R1+0x4c] ;  /* 0x00004c0001057983 */ /* 0x010f280000300800 */
[----:B---3--:R-:W3:Y:S01]  /*10010*/  LDL.LU.64 R12, [R1+0x68] ;  /* 0x00006800010c7983 */ /* 0x008ee20000300a00 */
[----:B------:R-:W-:Y:S01]  /*10020*/  LEA.HI R4, R9, R4, RZ, 0x3 ;  /* 0x0000000409047211 */ /* 0x000fe200078f18ff */
[----:B------:R-:W-:Y:S02]  /*10030*/  BSSY B0, `(.L_x_1338) ;  /* 0x0000020000007945 */ /* 0x000fe40003800000 */
[----:B------:R-:W2:Y:S04]  /*10040*/  S2R R3, SR_TID.X ;  /* 0x0000000000037919 */ /* 0x000ea80000002100 */
[----:B------:R-:W1:Y:S01]  /*10050*/  S2R R10, SR_CTAID.X ;  /* 0x00000000000a7919 */ /* 0x000e620000002500 */
[----:B--2---:R-:W-:-:S04]  /*10060*/  SHF.R.S32.HI R2, RZ, 0x1f, R3 ;  /* 0x0000001fff027819 */ /* 0x004fc80000011403 */
[----:B------:R-:W-:-:S04]  /*10070*/  LEA.HI R2, R2, R3, RZ, 0x3 ;  /* 0x0000000302027211 */ /* 0x000fc800078f18ff */
[----:B------:R-:W-:Y:S02]  /*10080*/  LOP3.LUT R0, R2, 0xfffffff8, RZ, 0xc0, !PT ;  /* 0xfffffff802007812 */ /* 0x000fe400078ec0ff */
[----:B------:R-:W-:-:S03]  /*10090*/  SHF.R.S32.HI R6, RZ, 0x3, R2 ;  /* 0x00000003ff067819 */ /* 0x000fc60000011402 */
[----:B------:R-:W-:Y:S01]  /*100a0*/  IMAD.IADD R0, R3, 0x1, -R0 ;  /* 0x0000000103007824 */ /* 0x000fe200078e0a00 */
[----:B------:R-:W-:Y:S02]  /*100b0*/  SHF.R.S32.HI R3, RZ, 0x1f, R22 ;  /* 0x0000001fff037819 */ /* 0x000fe40000011416 */
[--C-:B------:R-:W-:Y:S01]  /*100c0*/  SHF.R.S32.HI R7, RZ, 0x1f, R6.reuse ;  /* 0x0000001fff077819 */ /* 0x100fe20000011406 */
[----:B------:R-:W-:Y:S02]  /*100d0*/  IMAD.SHL.U32 R0, R0, 0x8, RZ ;  /* 0x0000000800007824 */ /* 0x000fe400078e00ff */
[----:B------:R-:W-:Y:S02]  /*100e0*/  IMAD R3, R3, c[0x0][0x1f0], RZ ;  /* 0x00007c0003037a24 */ /* 0x000fe400078e02ff */
[----:B-1----:R-:W-:Y:S01]  /*100f0*/  IMAD.WIDE R6, R10, 0x80, R6 ;  /* 0x000000800a067825 */ /* 0x002fe200078e0206 */
[----:B------:R-:W-:-:S03]  /*10100*/  SHF.R.S32.HI R0, RZ, 0x1f, R0 ;  /* 0x0000001fff007819 */ /* 0x000fc60000011400 */
[----:B------:R-:W-:Y:S02]  /*10110*/  IMAD R3, R22, c[0x0][0x1f4], R3 ;  /* 0x00007d0016037a24 */ /* 0x000fe400078e0203 */
[----:B----4-:R-:W-:Y:S01]  /*10120*/  IMAD R14, R14, -0x80, R5 ;  /* 0xffffff800e0e7824 */ /* 0x010fe200078e0205 */
[----:B------:R-:W-:Y:S02]  /*10130*/  SHF.R.S32.HI R5, RZ, 0x3, R4 ;  /* 0x00000003ff057819 */ /* 0x000fe40000011404 */
[C---:B---3--:R-:W-:Y:S02]  /*10140*/  IADD3 R20, P0, R12.reuse, R20, RZ ;  /* 0x000000140c147210 */ /* 0x048fe40007f1e0ff */
[----:B------:R-:W-:-:S03]  /*10150*/  ISETP.GE.AND P1, PT, R12, c[0x0][0x220], PT ;  /* 0x000088000c007a0c */ /* 0x000fc60003f26270 */
[----:B------:R-:W-:Y:S01]  /*10160*/  IMAD.X R21, R0, 0x1, R11, P0 ;  /* 0x0000000100157824 */ /* 0x000fe200000e060b */
[----:B------:R-:W-:-:S03]  /*10170*/  ISETP.GE.OR P0, PT, R5, R14, P1 ;  /* 0x0000000e0500720c */ /* 0x000fc60000f06670 */
[----:B------:R-:W-:-:S04]  /*10180*/  IMAD.WIDE.U32 R22, R22, c[0x0][0x1f0], R20 ;  /* 0x00007c0016167a25 */ /* 0x000fc800078e0014 */
[----:B------:R-:W-:-:S06]  /*10190*/  IMAD.IADD R9, R23, 0x1, R3 ;  /* 0x0000000117097824 */ /* 0x000fcc00078e0203 */
        /* <DEDUP_REMOVED lines=9> */
.L_x_1339:
[----:B------:R-:W-:Y:S05]  /*10230*/  BSYNC B0 ;  /* 0x0000000000007941 */ /* 0x000fea0003800000 */
.L_x_1338:
[----:B------:R-:W-:Y:S01]  /*10240*/  LEA.HI.SX32 R3, R4, 0x10, 0x1d ;  /* 0x0000001004037811 */ /* 0x000fe200078feaff */
[----:B------:R-:W-:Y:S03]  /*10250*/  BSSY B0, `(.L_x_1340) ;  /* 0x000000e000007945 */ /* 0x000fe60003800000 */
[----:B------:R-:W-:-:S13]  /*10260*/  ISETP.GE.OR P0, PT, R3, R14, P1 ;  /* 0x0000000e0300720c */ /* 0x000fda0000f06670 */
        /* <DEDUP_REMOVED lines=12> */
.L_x_1341:
[----:B------:R-:W-:Y:S05]  /*10330*/  BSYNC B0 ;  /* 0x0000000000007941 */ /* 0x000fea0003800000 */
.L_x_1340:
[----:B-1----:R-:W-:Y:S01]  /*10340*/  LEA.HI.SX32 R3, R4, 0x20, 0x1d ;  /* 0x0000002004037811 */ /* 0x002fe200078feaff */
        /* <DEDUP_REMOVED lines=14> */
.L_x_1343:
[----:B------:R-:W-:Y:S05]  /*10430*/  BSYNC B0 ;  /* 0x0000000000007941 */ /* 0x000fea0003800000 */
.L_x_1342:
        /* <DEDUP_REMOVED lines=15> */
.L_x_1345:
[----:B------:R-:W-:Y:S05]  /*10530*/  BSYNC B0 ;  /* 0x0000000000007941 */ /* 0x000fea0003800000 */
.L_x_1344:
        /* <DEDUP_REMOVED lines=15> */
.L_x_1347:
[----:B------:R-:W-:Y:S05]  /*10630*/  BSYNC B0 ;  /* 0x0000000000007941 */ /* 0x000fea0003800000 */
.L_x_1346:
        /* <DEDUP_REMOVED lines=15> */
.L_x_1349:
[----:B------:R-:W-:Y:S05]  /*10730*/  BSYNC B0 ;  /* 0x0000000000007941 */ /* 0x000fea0003800000 */
.L_x_1348:
        /* <DEDUP_REMOVED lines=15> */
.L_x_1351:
[----:B------:R-:W-:Y:S05]  /*10830*/  BSYNC B0 ;  /* 0x0000000000007941 */ /* 0x000fea0003800000 */
.L_x_1350:
[----:B-1----:R-:W-:-:S04]  /*10840*/  LEA.HI.SX32 R3, R4, 0x70, 0x1d ;  /* 0x0000007004037811 */ /* 0x002fc800078feaff */
[----:B------:R-:W-:-:S13]  /*10850*/  ISETP.GE.OR P1, PT, R3, R14, P1 ;  /* 0x0000000e0300720c */ /* 0x000fda0000f26670 */
[----:B------:R-:W-:Y:S05]  /*10860*/  @P1 EXIT ;  /* 0x000000000000194d */ /* 0x000fea0003800000 */
        /* <DEDUP_REMOVED lines=12> */
.L_x_1294:
[----:B------:R-:W2:Y:S04]  /*10930*/  LDL.LU R14, [R1+0x40] ;  /* 0x00004000010e7983 */ /* 0x000ea80000300800 */
[----:B------:R-:W3:Y:S01]  /*10940*/  LDL.LU R12, [R1+0x4c] ;  /* 0x00004c00010c7983 */ /* 0x000ee20000300800 */
[----:B------:R-:W1:Y:S01]  /*10950*/  LDC.U8 R2, c[0x0][0x329] ;  /* 0x0000ca40ff027b82 */ /* 0x000e620000000000 */
[----:B------:R-:W-:Y:S01]  /*10960*/  LEA.HI R4, R0, R123, RZ, 0x3 ;  /* 0x0000007b00047211 */ /* 0x000fe200078f18ff */
[----:B------:R-:W-:Y:S03]  /*10970*/  BSSY B0, `(.L_x_1352) ;  /* 0x0000041000007945 */ /* 0x000fe60003800000 */
[----:B------:R-:W-:-:S02]  /*10980*/  LOP3.LUT R8, R4, 0xfffffff8, RZ, 0xc0, !PT ;  /* 0xfffffff804087812 */ /* 0x000fc400078ec0ff */
[----:B------:R-:W-:Y:S01]  /*10990*/  SHF.R.S32.HI R4, RZ, 0x3, R4 ;  /* 0x00000003ff047819 */ /* 0x000fe20000011404 */
[----:B------:R-:W4:Y:S02]  /*109a0*/  LDC.U8 R7, c[0x0][0x328] ;  /* 0x0000ca00ff077b82 */ /* 0x000f240000000000 */
[----:B------:R-:W-:-:S04]  /*109b0*/  IMAD.IADD R123, R123, 0x1, -R8 ;  /* 0x000000017b7b7824 */ /* 0x000fc800078e0a08 */
[----:B------:R-:W-:Y:S01]  /*109c0*/  IMAD.SHL.U32 R13, R123, 0x8, RZ ;  /* 0x000000087b0d7824 */ /* 0x000fe200078e00ff */
[----:B-1----:R-:W-:Y:S02]  /*109d0*/  ISETP.NE.AND P0, PT, R2, RZ, PT ;  /* 0x000000ff0200720c */ /* 0x002fe40003f05270 */
[----:B----4-:R-:W-:-:S04]  /*109e0*/  ISETP.NE.AND P2, PT, R7, RZ, PT ;  /* 0x000000ff0700720c */ /* 0x010fc80003f45270 */
[----:B------:R-:W-:-:S07]  /*109f0*/  ISETP.EQ.AND P2, PT, R2, RZ, P2 ;  /* 0x000000ff0200720c */ /* 0x000fce0001742270 */
[----:B------:R-:W-:Y:S01]  /*10a00*/  @P0 IMAD.MOV.U32 R3, RZ, RZ, c[0x0][0x210] ;  /* 0x00008400ff030624 */ /* 0x000fe200078e00ff */
[----:B------:R-:W-:Y:S01]  /*10a10*/  @!P0 ISETP.NE.AND P3, PT, R7, RZ, PT ;  /* 0x000000ff0700820c */ /* 0x000fe20003f65270 */
[----:B------:R-:W-:Y:S01]  /*10a20*/  @!P0 IMAD.MOV.U32 R0, RZ, RZ, c[0x0][0x214] ;  /* 0x00008500ff008624 */ /* 0x000fe200078e00ff */
[----:B------:R-:W-:Y:S01]  /*10a30*/  @P0 MOV R7, 0x1 ;  /* 0x0000000100070802 */ /* 0x000fe20000000f00 */
[----:B------:R-:W-:-:S03]  /*10a40*/  @P0 IMAD R3, R3, c[0x0][0x214], RZ ;  /* 0x0000850003030a24 */ /* 0x000fc600078e02ff */
[----:B------:R-:W-:Y:S01]  /*10a50*/  @!P0 SEL R3, R0, c[0x0][0x234], !P3 ;  /* 0x00008d0000038a07 */ /* 0x000fe20005800000 */
[----:B------:R-:W-:Y:S02]  /*10a60*/  @P0 IMAD.MOV.U32 R0, RZ, RZ, c[0x0][0x210] ;  /* 0x00008400ff000624 */ /* 0x000fe400078e00ff */
[----:B------:R-:W-:Y:S02]  /*10a70*/  @!P0 IMAD.MOV.U32 R0, RZ, RZ, 0x1 ;  /* 0x00000001ff008424 */ /* 0x000fe400078e00ff */
[----:B------:R-:W-:-:S04]  /*10a80*/  @!P0 IMAD R7, R3, c[0x0][0x1c0], RZ ;  /* 0x0000700003078a24 */ /* 0x000fc800078e02ff */
[----:B------:R-:W-:Y:S01]  /*10a90*/  IMAD R7, R6, R7, RZ ;  /* 0x0000000706077224 */ /* 0x000fe200078e02ff */
[C---:B--2---:R-:W-:Y:S02]  /*10aa0*/  ISETP.NE.AND P4, PT, R14.reuse, -0x1, PT ;  /* 0xffffffff0e00780c */ /* 0x044fe40003f85270 */
[----:B------:R-:W-:-:S11]  /*10ab0*/  ISETP.NE.OR P1, PT, R14, -0x1, !P2 ;  /* 0xffffffff0e00780c */ /* 0x000fd60005725670 */
[----:B------:R-:W-:Y:S01]  /*10ac0*/  @!P4 SHF.R.S32.HI R5, RZ, 0x1f, R6 ;  /* 0x0000001fff05c819 */ /* 0x000fe20000011406 */
[----:B------:R-:W-:-:S04]  /*10ad0*/  @!P4 IMAD.WIDE.U32 R10, R6, c[0x0][0x1e0], RZ ;  /* 0x00007800060aca25 */ /* 0x000fc800078e00ff */
[----:B------:R-:W-:Y:S02]  /*10ae0*/  @!P4 IMAD R5, R5, c[0x0][0x1e0], RZ ;  /* 0x000078000505ca24 */ /* 0x000fe400078e02ff */
[----:B------:R-:W-:-:S04]  /*10af0*/  @P4 IMAD.WIDE.U32 R22, R14, c[0x0][0x1e8], RZ ;  /* 0x00007a000e164a25 */ /* 0x000fc800078e00ff */
[----:B------:R-:W-:Y:S02]  /*10b00*/  @!P4 IMAD R5, R6, c[0x0][0x1e4], R5 ;  /* 0x000079000605ca24 */ /* 0x000fe400078e0205 */
[----:B------:R-:W-:Y:S02]  /*10b10*/  @!P4 IMAD.MOV.U32 R22, RZ, RZ, R10 ;  /* 0x000000ffff16c224 */ /* 0x000fe400078e000a */
[----:B------:R-:W-:Y:S02]  /*10b20*/  @P4 IMAD R2, R14, c[0x0][0x1ec], R23 ;  /* 0x00007b000e024a24 */ /* 0x000fe400078e0217 */
[----:B------:R-:W-:Y:S01]  /*10b30*/  @!P4 IMAD.IADD R2, R11, 0x1, R5 ;  /* 0x000000010b02c824 */ /* 0x000fe200078e0205 */
[C---:B------:R-:W-:Y:S01]  /*10b40*/  IADD3 R22, P3, R13.reuse, R22, RZ ;  /* 0x000000160d167210 */ /* 0x040fe20007f7e0ff */
[----:B------:R-:W-:Y:S01]  /*10b50*/  @!P1 IMAD R14, R6, c[0x0][0x214], RZ ;  /* 0x00008500060e9a24 */ /* 0x000fe200078e02ff */
[----:B------:R-:W-:Y:S01]  /*10b60*/  SHF.R.S32.HI R5, RZ, 0x1f, R20 ;  /* 0x0000001fff057819 */ /* 0x000fe20000011414 */
[----:B------:R-:W-:Y:S01]  /*10b70*/  @!P2 CS2R R10, SRZ ;  /* 0x00000000000aa805 */ /* 0x000fe2000001ff00 */
[----:B------:R-:W-:Y:S01]  /*10b80*/  LEA.HI.X.SX32 R23, R13, R2, 0x1, P3 ;  /* 0x000000020d177211 */ /* 0x000fe200018f0eff */
[----:B------:R-:W-:Y:S01]  /*10b90*/  @P2 IMAD.MOV.U32 R10, RZ, RZ, R14 ;  /* 0x000000ffff0a2224 */ /* 0x000fe200078e000e */
[----:B---3--:R-:W-:Y:S01]  /*10ba0*/  IADD3 R2, -R9, R12, RZ ;  /* 0x0000000c09027210 */ /* 0x008fe20007ffe1ff */
[----:B------:R1:W-:Y:S01]  /*10bb0*/  @!P1 STL [R1+0x40], R14 ;  /* 0x0000400e01009387 */ /* 0x0003e20000100800 */
[----:B------:R-:W-:Y:S01]  /*10bc0*/  ISETP.GE.AND P1, PT, R13, c[0x0][0x220], PT ;  /* 0x000088000d007a0c */ /* 0x000fe20003f26270 */
[----:B------:R-:W-:Y:S01]  /*10bd0*/  IMAD R25, R5, c[0x0][0x1f0], RZ ;  /* 0x00007c0005197a24 */ /* 0x000fe200078e02ff */
[----:B------:R-:W-:Y:S01]  /*10be0*/  SEL R5, R7, RZ, !P2 ;  /* 0x000000ff07057207 */ /* 0x000fe20005000000 */
[----:B------:R-:W2:Y:S01]  /*10bf0*/  S2R R12, SR_CTAID.X ;  /* 0x00000000000c7919 */ /* 0x000ea20000002500 */
[-C--:B------:R-:W-:Y:S01]  /*10c00*/  ISETP.GE.OR P3, PT, R4, R2.reuse, P1 ;  /* 0x000000020400720c */ /* 0x080fe20000f66670 */
[----:B------:R-:W-:Y:S01]  /*10c10*/  IMAD R25, R20, c[0x0][0x1f4], R25 ;  /* 0x00007d0014197a24 */ /* 0x000fe200078e0219 */
[----:B------:R-:W-:Y:S01]  /*10c20*/  ISETP.GE.AND P0, PT, R4, R2, PT ;  /* 0x000000020400720c */ /* 0x000fe20003f06270 */
[----:B------:R-:W-:Y:S01]  /*10c30*/  IMAD.WIDE.U32 R22, R20, c[0x0][0x1f0], R22 ;  /* 0x00007c0014167a25 */ /* 0x000fe200078e0016 */
[----:B------:R-:W-:-:S02]  /*10c40*/  @P2 SHF.R.S32.HI R11, RZ, 0x1f, R14 ;  /* 0x0000001fff0b2819 */ /* 0x000fc4000001140e */
[----:B------:R-:W-:Y:S01]  /*10c50*/  P2R R6, PR, RZ, 0x1 ;  /* 0x00000001ff067803 */ /* 0x000fe20000000000 */
[----:B------:R-:W-:Y:S02]  /*10c60*/  IMAD R9, R9, R0, RZ ;  /* 0x0000000009097224 */ /* 0x000fe400078e02ff */
[----:B------:R-:W-:Y:S01]  /*10c70*/  IMAD R20, R20, R3, R5 ;  /* 0x0000000314147224 */ /* 0x000fe200078e0205 */
[----:B------:R-:W-:Y:S01]  /*10c80*/  SHF.R.S32.HI R5, RZ, 0x1f, R4 ;  /* 0x0000001fff057819 */ /* 0x000fe20000011404 */
[----:B------:R-:W-:Y:S01]  /*10c90*/  IMAD.IADD R25, R25, 0x1, R23 ;  /* 0x0000000119197824 */ /* 0x000fe200078e0217 */
[----:B------:R-:W-:Y:S02]  /*10ca0*/  SHF.R.S32.HI R7, RZ, 0x1f, R9 ;  /* 0x0000001fff077819 */ /* 0x000fe40000011409 */
[--C-:B------:R-:W-:Y:S02]  /*10cb0*/  IADD3 R3, P2, P0, R9, R10, R20.reuse ;  /* 0x0000000a09037210 */ /* 0x100fe4000785e014 */
[----:B------:R-:W-:-:S04]  /*10cc0*/  SHF.R.S32.HI R10, RZ, 0x1f, R20 ;  /* 0x0000001fff0a7819 */ /* 0x000fc80000011414 */
[----:B------:R-:W-:Y:S01]  /*10cd0*/  IADD3.X R10, R7, R11, R10, P2, P0 ;  /* 0x0000000b070a7210 */ /* 0x000fe200017e040a */
[----:B--2---:R-:W-:Y:S01]  /*10ce0*/  IMAD.WIDE R20, R12, 0x80, R4 ;  /* 0x000000800c147825 */ /* 0x004fe200078e0204 */
        /* <DEDUP_REMOVED lines=9> */
.L_x_1353:
[----:B-1----:R-:W-:Y:S05]  /*10d80*/  BSYNC B0 ;  /* 0x0000000000007941 */ /* 0x002fea0003800000 */
.L_x_1352:
[----:B------:R-:W-:Y:S01]  /*10d90*/  IADD3 R19, R4, 0x10, RZ ;  /* 0x0000001004137810 */ /* 0x000fe20007ffe0ff */
[----:B------:R-:W-:Y:S03]  /*10da0*/  BSSY B0, `(.L_x_1354) ;  /* 0x0000010000007945 */ /* 0x000fe60003800000 */
[CC--:B------:R-:W-:Y:S02]  /*10db0*/  ISETP.GE.OR P0, PT, R19.reuse, R2.reuse, P1 ;  /* 0x000000021300720c */ /* 0x0c0fe40000f06670 */
[----:B------:R-:W-:-:S04]  /*10dc0*/  ISETP.GE.AND P2, PT, R19, R2, PT ;  /* 0x000000021300720c */ /* 0x000fc80003f46270 */
[----:B------:R-:W-:-:S07]  /*10dd0*/  P2R R12, PR, RZ, 0x4 ;  /* 0x00000004ff0c7803 */ /* 0x000fce0000000000 */
        /* <DEDUP_REMOVED lines=12> */
.L_x_1355:
[----:B------:R-:W-:Y:S05]  /*10ea0*/  BSYNC B0 ;  /* 0x0000000000007941 */ /* 0x000fea0003800000 */
.L_x_1354:
[----:B------:R-:W-:Y:S01]  /*10eb0*/  IADD3 R17, R4, 0x20, RZ ;  /* 0x0000002004117810 */ /* 0x000fe20007ffe0ff */
[----:B------:R-:W-:Y:S03]  /*10ec0*/  BSSY B0, `(.L_x_1356) ;  /* 0x000000f000007945 */ /* 0x000fe60003800000 */
[CC--:B------:R-:W-:Y:S02]  /*10ed0*/  ISETP.GE.OR P0, PT, R17.reuse, R2.reuse, P1 ;  /* 0x000000021100720c */ /* 0x0c0fe40000f06670 */
[----:B------:R-:W-:-:S11]  /*10ee0*/  ISETP.GE.AND P6, PT, R17, R2, PT ;  /* 0x000000021100720c */ /* 0x000fd60003fc6270 */
        /* <DEDUP_REMOVED lines=12> */
.L_x_1357:
[----:B------:R-:W-:Y:S05]  /*10fb0*/  BSYNC B0 ;  /* 0x0000000000007941 */ /* 0x000fea0003800000 */
.L_x_1356:
        /* <DEDUP_REMOVED lines=16> */
.L_x_1359:
[----:B------:R-:W-:Y:S05]  /*110c0*/  BSYNC B0 ;  /* 0x0000000000007941 */ /* 0x000fea0003800000 */
.L_x_1358:
        /* <DEDUP_REMOVED lines=16> */
.L_x_1361:
[----:B------:R-:W-:Y:S05]  /*111d0*/  BSYNC B0 ;  /* 0x0000000000007941 */ /* 0x000fea0003800000 */
.L_x_1360:
        /* <DEDUP_REMOVED lines=16> */
.L_x_1363:
[----:B------:R-:W-:Y:S05]  /*112e0*/  BSYNC B0 ;  /* 0x0000000000007941 */ /* 0x000fea0003800000 */
.L_x_1362:
[----:B-1----:R-:W-:Y:S01]  /*112f0*/  IADD3 R9, R4, 0x60, RZ ;  /* 0x0000006004097810 */ /* 0x002fe20007ffe0ff */
        /* <DEDUP_REMOVED lines=15> */
.L_x_1365:
[----:B------:R-:W-:Y:S05]  /*113f0*/  BSYNC B0 ;  /* 0x0000000000007941 */ /* 0x000fea0003800000 */
.L_x_1364:
[----:B------:R-:W-:Y:S01]  /*11400*/  IADD3 R7, R4, 0x70, RZ ;  /* 0x0000007004077810 */ /* 0x000fe20007ffe0ff */
[----:B------:R-:W-:Y:S03]  /*11410*/  BSSY B0, `(.L_x_1366) ;  /* 0x000000e000007945 */ /* 0x000fe60003800000 */
[CC--:B------:R-:W-:Y:S02]  /*11420*/  ISETP.GE.OR P0, PT, R7.reuse, R2.reuse, P1 ;  /* 0x000000020700720c */ /* 0x0c0fe40000f06670 */
[----:B------:R-:W-:-:S11]  /*11430*/  ISETP.GE.AND P1, PT, R7, R2, PT ;  /* 0x000000020700720c */ /* 0x000fd60003f26270 */
        /* <DEDUP_REMOVED lines=11> */
.L_x_1367:
[----:B------:R-:W-:Y:S05]  /*114f0*/  BSYNC B0 ;  /* 0x0000000000007941 */ /* 0x000fea0003800000 */
.L_x_1366:
        /* <DEDUP_REMOVED lines=9> */
[----:B------:R-:W-:Y:S02]  /*11590*/  @!P0 IMAD R4, R4, R0, RZ ;  /* 0x0000000004048224 */ /* 0x000fe400078e02ff */
[----:B------:R-:W-:-:S03]  /*115a0*/  @!P0 IMAD.MOV.U32 R23, RZ, RZ, 0x7f800000 ;  /* 0x7f800000ff178424 */ /* 0x000fc600078e00ff */
[----:B--2---:R-:W-:Y:S01]  /*115b0*/  @!P0 IADD3 R21, P1, R4, R3, RZ ;  /* 0x0000000304158210 */ /* 0x004fe20007f3e0ff */
[----:B------:R-:W-:-:S03]  /*115c0*/  @!P6 IMAD R17, R17, R0, RZ ;  /* 0x000000001111e224 */ /* 0x000fc600078e02ff */
[----:B------:R-:W-:Y:S01]  /*115d0*/  @!P0 LEA.HI.X.SX32 R4, R4, R10, 0x1, P1 ;  /* 0x0000000a04048211 */ /* 0x000fe200008f0eff */
[-C--:B------:R-:W-:Y:S01]  /*115e0*/  @!P4 IMAD R13, R13, R0.reuse, RZ ;  /* 0x000000000d0dc224 */ /* 0x080fe200078e02ff */
[----:B------:R-:W-:Y:S01]  /*115f0*/  ISETP.NE.OR P1, PT, R123, RZ, P2 ;  /* 0x000000ff7b00720c */ /* 0x000fe20001725670 */
[----:B------:R-:W-:-:S12]  /*11600*/  @!P3 IMAD R11, R11, R0, RZ ;  /* 0x000000000b0bb224 */ /* 0x000fd800078e02ff */
[----:B------:R-:W-:Y:S02]  /*11610*/  @!P1 IMAD R6, R19, R0, RZ ;  /* 0x0000000013069224 */ /* 0x000fe400078e02ff */
[----:B------:R-:W-:-:S03]  /*11620*/  @!P1 IMAD.MOV.U32 R25, RZ, RZ, 0x7f800000 ;  /* 0x7f800000ff199424 */ /* 0x000fc600078e00ff */
[----:B------:R-:W-:-:S04]  /*11630*/  @!P1 IADD3 R19, P2, R6, R3, RZ ;  /* 0x0000000306139210 */ /* 0x000fc80007f5e0ff */
[----:B------:R-:W-:Y:S02]  /*11640*/  @!P1 LEA.HI.X.SX32 R6, R6, R10, 0x1, P2 ;  /* 0x0000000a06069211 */ /* 0x000fe400010f0eff */
[----:B------:R-:W-:-:S04]  /*11650*/  @!P0 LEA R20, P2, R21, c[0x0][0x200], 0x2 ;  /* 0x0000800015148a11 */ /* 0x000fc800078410ff */
[----:B------:R-:W-:Y:S01]  /*11660*/  @!P0 LEA.HI.X R21, R21, c[0x0][0x204], R4, 0x2, P2 ;  /* 0x0000810015158a11 */ /* 0x000fe200010f1404 */
[----:B------:R-:W-:Y:S01]  /*11670*/  @!P5 IMAD R4, R15, R0, RZ ;  /* 0x000000000f04d224 */ /* 0x000fe200078e02ff */
[----:B------:R-:W-:-:S03]  /*11680*/  @!P1 LEA R18, P2, R19, c[0x0][0x200], 0x2 ;  /* 0x0000800013129a11 */ /* 0x000fc600078410ff */
[----:B------:R2:W-:Y:S01]  /*11690*/  @!P0 STG.E [R20.64], R23 ;  /* 0x0000001714008986 */ /* 0x0005e2000c101910 */
[----:B------:R-:W-:Y:S02]  /*116a0*/  @!P1 LEA.HI.X R19, R19, c[0x0][0x204], R6, 0x2, P2 ;  /* 0x0000810013139a11 */ /* 0x000fe400010f1406 */
[----:B------:R-:W-:Y:S02]  /*116b0*/  ISETP.NE.AND P2, PT, R2, RZ, PT ;  /* 0x000000ff0200720c */ /* 0x000fe40003f45270 */
[----:B------:R-:W-:Y:S01]  /*116c0*/  @!P6 IADD3 R2, P0, R17, R3, RZ ;  /* 0x000000031102e210 */ /* 0x000fe20007f1e0ff */
[----:B------:R3:W-:Y:S01]  /*116d0*/  @!P1 STG.E [R18.64], R25 ;  /* 0x0000001912009986 */ /* 0x0007e2000c101910 */
[----:B------:R-:W-:Y:S02]  /*116e0*/  ISETP.NE.AND P1, PT, R5, RZ, PT ;  /* 0x000000ff0500720c */ /* 0x000fe40003f25270 */
[----:B------:R-:W-:Y:S02]  /*116f0*/  @!P6 LEA.HI.X.SX32 R17, R17, R10, 0x1, P0 ;  /* 0x0000000a1111e211 */ /* 0x000fe400000f0eff */
[----:B------:R-:W-:-:S02]  /*11700*/  @!P6 LEA R14, P0, R2, c[0x0][0x200], 0x2 ;  /* 0x00008000020eea11 */ /* 0x000fc400078010ff */
[C---:B------:R-:W-:Y:S02]  /*11710*/  ISETP.NE.OR P2, PT, R123.reuse, RZ, P2 ;  /* 0x000000ff7b00720c */ /* 0x040fe40001745670 */
[----:B------:R-:W-:Y:S02]  /*11720*/  @!P6 LEA.HI.X R15, R2, c[0x0][0x204], R17, 0x2, P0 ;  /* 0x00008100020fea11 */ /* 0x000fe400000f1411 */
[C---:B------:R-:W-:Y:S02]  /*11730*/  @!P5 IADD3 R5, P0, R4.reuse, R3, RZ ;  /* 0x000000030405d210 */ /* 0x040fe40007f1e0ff */
[----:B------:R-:W-:Y:S02]  /*11740*/  ISETP.NE.OR P1, PT, R123, RZ, P1 ;  /* 0x000000ff7b00720c */ /* 0x000fe40000f25670 */
[----:B------:R-:W-:Y:S02]  /*11750*/  @!P5 LEA.HI.X.SX32 R2, R4, R10, 0x1, P0 ;  /* 0x0000000a0402d211 */ /* 0x000fe400000f0eff */
[----:B------:R-:W-:-:S03]  /*11760*/  @!P5 LEA R4, P0, R5, c[0x0][0x200], 0x2 ;  /* 0x000080000504da11 */ /* 0x000fc600078010ff */
[----:B------:R-:W-:Y:S01]  /*11770*/  @!P2 IMAD R6, R9, R0, RZ ;  /* 0x000000000906a224 */ /* 0x000fe200078e02ff */
[----:B------:R-:W-:Y:S01]  /*11780*/  @!P5 LEA.HI.X R5, R5, c[0x0][0x204], R2, 0x2, P0 ;  /* 0x000081000505da11 */ /* 0x000fe200000f1402 */
[----:B--2---:R-:W-:Y:S01]  /*11790*/  @!P2 IMAD.MOV.U32 R23, RZ, RZ, 0x7f800000 ;  /* 0x7f800000ff17a424 */ /* 0x004fe200078e00ff */
[----:B------:R-:W-:-:S04]  /*117a0*/  @!P4 IADD3 R2, P0, R13, R3, RZ ;  /* 0x000000030d02c210 */ /* 0x000fc80007f1e0ff */
[----:B------:R-:W-:Y:S01]  /*117b0*/  @!P4 LEA.HI.X.SX32 R13, R13, R10, 0x1, P0 ;  /* 0x0000000a0d0dc211 */ /* 0x000fe200000f0eff */
[----:B---3--:R-:W-:Y:S01]  /*117c0*/  @!P4 IMAD.MOV.U32 R19, RZ, RZ, 0x7f800000 ;  /* 0x7f800000ff13c424 */ /* 0x008fe200078e00ff */
[----:B------:R-:W-:Y:S01]  /*117d0*/  @!P4 LEA R12, P0, R2, c[0x0][0x200], 0x2 ;  /* 0x00008000020cca11 */ /* 0x000fe200078010ff */
[----:B------:R-:W-:-:S03]  /*117e0*/  @!P3 IMAD.MOV.U32 R25, RZ, RZ, 0x7f800000 ;  /* 0x7f800000ff19b424 */ /* 0x000fc600078e00ff */
[----:B------:R-:W-:Y:S02]  /*117f0*/  @!P4 LEA.HI.X R13, R2, c[0x0][0x204], R13, 0x2, P0 ;  /* 0x00008100020dca11 */ /* 0x000fe400000f140d */
[----:B------:R-:W-:-:S04]  /*11800*/  @!P3 IADD3 R2, P0, R11, R3, RZ ;  /* 0x000000030b02b210 */ /* 0x000fc80007f1e0ff */
[----:B------:R-:W-:Y:S02]  /*11810*/  @!P3 LEA.HI.X.SX32 R9, R11, R10, 0x1, P0 ;  /* 0x0000000a0b09b211 */ /* 0x000fe400000f0eff */
[----:B------:R-:W-:-:S04]  /*11820*/  @!P3 LEA R16, P0, R2, c[0x0][0x200], 0x2 ;  /* 0x000080000210ba11 */ /* 0x000fc800078010ff */
[----:B------:R-:W-:Y:S01]  /*11830*/  @!P3 LEA.HI.X R17, R2, c[0x0][0x204], R9, 0x2, P0 ;  /* 0x000081000211ba11 */ /* 0x000fe200000f1409 */
[----:B------:R-:W-:Y:S01]  /*11840*/  @!P6 IMAD.MOV.U32 R9, RZ, RZ, 0x7f800000 ;  /* 0x7f800000ff09e424 */ /* 0x000fe200078e00ff */
[----:B------:R-:W-:-:S04]  /*11850*/  @!P2 IADD3 R2, P0, R6, R3, RZ ;  /* 0x000000030602a210 */ /* 0x000fc80007f1e0ff */
[----:B------:R-:W-:Y:S01]  /*11860*/  @!P2 LEA.HI.X.SX32 R11, R6, R10, 0x1, P0 ;  /* 0x0000000a060ba211 */ /* 0x000fe200000f0eff */
        /* <DEDUP_REMOVED lines=10> */
[----:B--2---:R-:W-:-:S03]  /*11910*/  IMAD.MOV.U32 R5, RZ, RZ, 0x7f800000 ;  /* 0x7f800000ff057424 */ /* 0x004fc600078e00ff */
[----:B------:R-:W-:-:S04]  /*11920*/  IADD3 R3, P0, R0, R3, RZ ;  /* 0x0000000300037210 */ /* 0x000fc80007f1e0ff */
[----:B------:R-:W-:Y:S02]  /*11930*/  LEA.HI.X.SX32 R0, R0, R10, 0x1, P0 ;  /* 0x0000000a00007211 */ /* 0x000fe400000f0eff */
[----:B------:R-:W-:-:S04]  /*11940*/  LEA R2, P0, R3, c[0x0][0x200], 0x2 ;  /* 0x0000800003027a11 */ /* 0x000fc800078010ff */
[----:B------:R-:W-:-:S05]  /*11950*/  LEA.HI.X R3, R3, c[0x0][0x204], R0, 0x2, P0 ;  /* 0x0000810003037a11 */ /* 0x000fca00000f1400 */
[----:B------:R-:W-:Y:S01]  /*11960*/  STG.E [R2.64], R5 ;  /* 0x0000000502007986 */ /* 0x000fe2000c101910 */
[----:B------:R-:W-:Y:S05]  /*11970*/  EXIT ;  /* 0x000000000000794d */ /* 0x000fea0003800000 */
.L_x_1368:
        /* <DEDUP_REMOVED lines=16> */
.L_x_2133:


//--------------------- .text._ZN5flash16flash_fwd_kernelI23Flash_fwd_kernel_traitsILi64ELi128ELi64ELi4ELb0ELb0EN7cutlass6half_tE19Flash_kernel_traitsILi64ELi128ELi64ELi4ES3_EELb0ELb0ELb0ELb0ELb0ELb0ELb1ELb0EEEvNS_16Flash_fwd_paramsE --------------------------
	.section	.text._ZN5flash16flash_fwd_kernelI23Flash_fwd_kernel_traitsILi64ELi128ELi64ELi4ELb0ELb0EN7cutlass6half_tE19Flash_kernel_traitsILi64ELi128ELi64ELi4ES3_EELb0ELb0ELb0ELb0ELb0ELb0ELb1ELb0EEEvNS_16Flash_fwd_paramsE,"ax",@progbits
	.sectioninfo	@"SHI_REGISTERS=255"
	.align	128
        .global         _ZN5flash16flash_fwd_kernelI23Flash_fwd_kernel_traitsILi64ELi128ELi64ELi4ELb0ELb0EN7cutlass6half_tE19Flash_kernel_traitsILi64ELi128ELi64ELi4ES3_EELb0ELb0ELb0ELb0ELb0ELb0ELb1ELb0EEEvNS_16Flash_fwd_paramsE
        .type           _ZN5flash16flash_fwd_kernelI23Flash_fwd_kernel_traitsILi64ELi128ELi64ELi4ELb0ELb0EN7cutlass6half_tE19Flash_kernel_traitsILi64ELi128ELi64ELi4ES3_EELb0ELb0ELb0ELb0ELb0ELb0ELb1ELb0EEEvNS_16Flash_fwd_paramsE,@function
        .size           _ZN5flash16flash_fwd_kernelI23Flash_fwd_kernel_traitsILi64ELi128ELi64ELi4ELb0ELb0EN7cutlass6half_tE19Flash_kernel_traitsILi64ELi128ELi64ELi4ES3_EELb0ELb0ELb0ELb0ELb0ELb0ELb1ELb0EEEvNS_16Flash_fwd_paramsE,(.L_x_2134 - _ZN5flash16flash_fwd_kernelI23Flash_fwd_kernel_traitsILi64ELi128ELi64ELi4ELb0ELb0EN7cutlass6half_tE19Flash_kernel_traitsILi64ELi128ELi64ELi4ES3_EELb0ELb0ELb0ELb0ELb0ELb0ELb1ELb0EEEvNS_16Flash_fwd_paramsE)
        .other          _ZN5flash16flash_fwd_kernelI23Flash_fwd_kernel_traitsILi64ELi128ELi64ELi4ELb0ELb0EN7cutlass6half_tE19Flash_kernel_traitsILi64ELi128ELi64ELi4ES3_EELb0ELb0ELb0ELb0ELb0ELb0ELb1ELb0EEEvNS_16Flash_fwd_paramsE,@"STO_CUDA_ENTRY STV_DEFAULT"
_ZN5flash16flash_fwd_kernelI23Flash_fwd_kernel_traitsILi64ELi128ELi64ELi4ELb0ELb0EN7cutlass6half_tE19Flash_kernel_traitsILi64ELi128ELi64ELi4ES3_EELb0ELb0ELb0ELb0ELb0ELb0ELb1ELb0EEEvNS_16Flash_fwd_paramsE:
.text._ZN5flash16flash_fwd_kernelI23Flash_fwd_kernel_traitsILi64ELi128ELi64ELi4ELb0ELb0EN7cutlass6half_tE19Flash_kernel_traitsILi64ELi128ELi64ELi4ES3_EELb0ELb0ELb0ELb0ELb0ELb0ELb1ELb0EEEvNS_16Flash_fwd_paramsE:
        /* <DEDUP_REMOVED lines=34> */
.L_x_1369:
[----:B---34-:R-:W-:Y:S02]  /*0220*/  MOV R3, c[0x0][0x218] ;  /* 0x0000860000037a02 */ /* 0x018fe40000000f00 */
.L_x_1370:
        /* <DEDUP_REMOVED lines=21> */
[----:B-1----:R-:W-:-:S03]  /*0380*/  @P0 IADD3 R8, R0, R10, RZ ;  /* 0x0000000a00080210 */ /* 0x002fc60007ffe0ff */
        /* <DEDUP_REMOVED lines=19> */
.L_x_1372:
        /* <DEDUP_REMOVED lines=11> */
[----:B------:R-:W-:Y:S01]  /*0570*/  IMAD.HI.U32 R214, R12, R5, RZ ;  /* 0x000000050cd67227 */ /* 0x000fe200078e00ff */
[----:B------:R-:W-:-:S03]  /*0580*/  SHF.R.S32.HI R12, RZ, 0x1f, R6 ;  /* 0x0000001fff0c7819 */ /* 0x000fc60000011406 */
[----:B------:R-:W-:-:S04]  /*0590*/  IMAD.MOV R2, RZ, RZ, -R214 ;  /* 0x000000ffff027224 */ /* 0x000fc800078e0ad6 */
[----:B------:R-:W-:Y:S02]  /*05a0*/  IMAD R2, R9, R2, R5 ;  /* 0x0000000209027224 */ /* 0x000fe400078e0205 */
[----:B------:R-:W-:-:S03]  /*05b0*/  @P0 IMAD.IADD R5, R0, 0x1, R10 ;  /* 0x0000000100050824 */ /* 0x000fc600078e020a */
[----:B------:R-:W-:Y:S01]  /*05c0*/  ISETP.GT.U32.AND P2, PT, R9, R2, PT ;  /* 0x000000020900720c */ /* 0x000fe20003f44070 */
[----:B------:R-:W-:-:S04]  /*05d0*/  @P0 IMAD.WIDE.U32 R10, R5, c[0x0][0x1a0], RZ ;  /* 0x00006800050a0a25 */ /* 0x000fc800078e00ff */
[----:B------:R-:W-:-:S08]  /*05e0*/  @P0 IMAD R5, R5, c[0x0][0x1a4], R11 ;  /* 0x0000690005050a24 */ /* 0x000fd000078e020b */
[-C--:B------:R-:W-:Y:S02]  /*05f0*/  @!P2 IADD3 R2, R2, -R9.reuse, RZ ;  /* 0x800000090202a210 */ /* 0x080fe40007ffe0ff */
[----:B------:R-:W-:Y:S02]  /*0600*/  @!P2 IADD3 R214, R214, 0x1, RZ ;  /* 0x00000001d6d6a810 */ /* 0x000fe40007ffe0ff */
[----:B------:R-:W-:Y:S02]  /*0610*/  ISETP.GE.U32.AND P3, PT, R2, R9, PT ;  /* 0x000000090200720c */ /* 0x000fe40003f66070 */
[----:B------:R-:W-:Y:S02]  /*0620*/  LOP3.LUT R2, R6, c[0x0][0x1c8], RZ, 0x3c, !PT ;  /* 0x0000720006027a12 */ /* 0x000fe400078e3cff */
[----:B------:R-:W-:Y:S02]  /*0630*/  ISETP.NE.AND P2, PT, RZ, c[0x0][0x1c8], PT ;  /* 0x00007200ff007a0c */ /* 0x000fe40003f45270 */
[----:B------:R-:W-:-:S02]  /*0640*/  ISETP.GE.AND P1, PT, R2, RZ, PT ;  /* 0x000000ff0200720c */ /* 0x000fc40003f26270 */
[----:B------:R-:W-:-:S05]  /*0650*/  @P0 MOV R2, R10 ;  /* 0x0000000a00020202 */ /* 0x000fca0000000f00 */
[----:B------:R-:W-:-:S06]  /*0660*/  @P3 IADD3 R214, R214, 0x1, RZ ;  /* 0x00000001d6d63810 */ /* 0x000fcc0007ffe0ff */
        /* <DEDUP_REMOVED lines=14> */
.L_x_1373:
[----:B------:R-:W-:Y:S01]  /*0750*/  SHF.R.S32.HI R10, RZ, 0x1f, R85 ;  /* 0x0000001fff0a7819 */ /* 0x000fe20000011455 */
[----:B------:R-:W-:Y:S01]  /*0760*/  IMAD.IADD R200, R7, 0x1, -R200 ;  /* 0x0000000107c87824 */ /* 0x000fe200078e0ac8 */
[----:B------:R-:W-:Y:S01]  /*0770*/  BSSY B0, `(.L_x_1374) ;  /* 0x000002a000007945 */ /* 0x000fe20003800000 */
[----:B------:R-:W-:Y:S01]  /*0780*/  IMAD R12, R12, c[0x0][0x1a8], RZ ;  /* 0x00006a000c0c7a24 */ /* 0x000fe200078e02ff */
[CC--:B------:R-:W-:Y:S02]  /*0790*/  LEA.HI R4, R10.reuse, R85.reuse, RZ, 0x3 ;  /* 0x000000550a047211 */ /* 0x0c0fe400078f18ff */
[----:B------:R-:W-:Y:S01]  /*07a0*/  LEA.HI R0, R10, R85, RZ, 0x6 ;  /* 0x000000550a007211 */ /* 0x000fe200078f30ff */
[----:B------:R-:W-:Y:S01]  /*07b0*/  IMAD R12, R6, c[0x0][0x1ac], R12 ;  /* 0x00006b00060c7a24 */ /* 0x000fe200078e020c */
[----:B------:R-:W-:-:S02]  /*07c0*/  SHF.R.S32.HI R232, RZ, 0x3, R4 ;  /* 0x00000003ffe87819 */ /* 0x000fc40000011404 */
[----:B------:R-:W-:Y:S01]  /*07d0*/  LOP3.LUT R4, R4, 0xfffffff8, RZ, 0xc0, !PT ;  /* 0xfffffff804047812 */ /* 0x000fe200078ec0ff */
[----:B------:R-:W-:Y:S01]  /*07e0*/  IMAD.SHL.U32 R0, R0, 0x8, RZ ;  /* 0x0000000800007824 */ /* 0x000fe200078e00ff */
[----:B------:R-:W-:Y:S01]  /*07f0*/  SHF.R.S32.HI R233, RZ, 0x1f, R232 ;  /* 0x0000001fffe97819 */ /* 0x000fe200000114e8 */
[----:B------:R-:W-:Y:S01]  /*0800*/  IMAD.SHL.U32 R212, R232, 0x40, RZ ;  /* 0x00000040e8d47824 */ /* 0x000fe200078e00ff */
[----:B------:R-:W-:Y:S01]  /*0810*/  SHF.R.S32.HI R199, RZ, 0x1f, R214 ;  /* 0x0000001fffc77819 */ /* 0x000fe200000114d6 */
[----:B------:R-:W-:Y:S01]  /*0820*/  IMAD.IADD R4, R85, 0x1, -R4 ;  /* 0x0000000155047824 */ /* 0x000fe200078e0a04 */
[----:B------:R-:W-:Y:S01]  /*0830*/  LEA.HI R11, R10, R85, RZ, 0x5 ;  /* 0x000000550a0b7211 */ /* 0x000fe200078f28ff */
[----:B------:R-:W-:Y:S01]  /*0840*/  IMAD.WIDE R222, R222, 0x80, R232 ;  /* 0x00000080dede7825 */ /* 0x000fe200078e02e8 */
[----:B------:R-:W-:-:S03]  /*0850*/  LOP3.LUT R212, R212, 0x1c0, RZ, 0xc0, !PT ;  /* 0x000001c0d4d47812 */ /* 0x000fc600078ec0ff */
[----:B------:R-:W-:-:S05]  /*0860*/  IMAD.SHL.U32 R220, R4, 0x8, RZ ;  /* 0x0000000804dc7824 */ /* 0x000fca00078e00ff */
[----:B------:R-:W-:Y:S02]  /*0870*/  IADD3 R14, P0, R220, R14, RZ ;  /* 0x0000000edc0e7210 */ /* 0x000fe40007f1e0ff */
[--C-:B------:R-:W-:Y:S02]  /*0880*/  SHF.R.S32.HI R221, RZ, 0x1f, R220.reuse ;  /* 0x0000001fffdd7819 */ /* 0x100fe400000114dc */
[----:B------:R-:W-:Y:S02]  /*0890*/  LOP3.LUT R9, R212, 0x38, R220, 0xf8, !PT ;  /* 0x00000038d4097812 */ /* 0x000fe400078ef8dc */
[----:B------:R-:W-:Y:S01]  /*08a0*/  SHF.R.U32.HI R212, RZ, 0x3, R212 ;  /* 0x00000003ffd47819 */ /* 0x000fe200000116d4 */
[----:B------:R-:W-:Y:S01]  /*08b0*/  IMAD.X R15, R221, 0x1, R3, P0 ;  /* 0x00000001dd0f7824 */ /* 0x000fe200000e0603 */
[----:B------:R-:W-:Y:S02]  /*08c0*/  ISETP.GE.AND P0, PT, R232, R200, PT ;  /* 0x000000c8e800720c */ /* 0x000fe40003f06270 */
[----:B------:R-:W-:Y:S01]  /*08d0*/  LOP3.LUT R212, R9, R212, RZ, 0x3c, !PT ;  /* 0x000000d409d47212 */ /* 0x000fe200078e3cff */
[----:B------:R-:W-:-:S03]  /*08e0*/  IMAD.WIDE.U32 R6, R6, c[0x0][0x1a8], R14 ;  /* 0x00006a0006067a25 */ /* 0x000fc600078e000e */
[----:B------:R-:W-:Y:S01]  /*08f0*/  LOP3.LUT R212, R212, 0xfffffe00, R0, 0xf8, !PT ;  /* 0xfffffe00d4d47812 */ /* 0x000fe200078ef800 */
[----:B------:R-:W-:-:S04]  /*0900*/  IMAD.IADD R13, R7, 0x1, R12 ;  /* 0x00000001070d7824 */ /* 0x000fc800078e020c */
[----:B------:R-:W-:Y:S02]  /*0910*/  IMAD.SHL.U32 R212, R212, 0x2, RZ ;  /* 0x00000002d4d47824 */ /* 0x000fe400078e00ff */
        /* <DEDUP_REMOVED lines=15> */
.L_x_1375:
[----:B------:R-:W-:Y:S05]  /*0a10*/  BSYNC B0 ;  /* 0x0000000000007941 */ /* 0x000fea0003800000 */
.L_x_1374:
        /* <DEDUP_REMOVED lines=13> */
[----:B--2---:R-:W-:-:S03]  /*0af0*/  LEA R16, P0, R14, c[0x0][0x160], 0x1 ;  /* 0x000058000e107a11 */ /* 0x004fc600078008ff */
[----:B------:R-:W-:-:S05]  /*0b00*/  IMAD R0, R3, c[0x0][0x194], R0 ;  /* 0x0000650003007a24 */ /* 0x000fca00078e0200 */
[----:B------:R-:W-:-:S04]  /*0b10*/  IADD3 R0, R15, R0, RZ ;  /* 0x000000000f007210 */ /* 0x000fc80007ffe0ff */
[----:B------:R-:W-:-:S05]  /*0b20*/  LEA.HI.X R17, R14, c[0x0][0x164], R0, 0x1, P0 ;  /* 0x000059000e117a11 */ /* 0x000fca00000f0c00 */
[----:B------:R-:W-:Y:S01]  /*0b30*/  @!PT LDS RZ, [RZ] ;  /* 0x00000000fffff984 */ /* 0x000fe20000000800 */
[----:B------:R-:W-:Y:S01]  /*0b40*/  @!PT LDS RZ, [RZ] ;  /* 0x00000000fffff984 */ /* 0x000fe20000000800 */
[----:B------:R-:W-:Y:S01]  /*0b50*/  @!PT LDS RZ, [RZ] ;  /* 0x00000000fffff984 */ /* 0x000fe20000000800 */
[----:B------:R2:W-:Y:S02]  /*0b60*/  LDGSTS.E.BYPASS.LTC128B.128 [R212+0x800], [R16.64] ;  /* 0x0080000010d47fae */ /* 0x0005e4000b901d46 */
.L_x_1377:
[----:B------:R-:W-:Y:S05]  /*0b70*/  BSYNC B0 ;  /* 0x0000000000007941 */ /* 0x000fea0003800000 */
.L_x_1376:
        /* <DEDUP_REMOVED lines=21> */
.L_x_1379:
[----:B------:R-:W-:Y:S05]  /*0cd0*/  BSYNC B0 ;  /* 0x0000000000007941 */ /* 0x000fea0003800000 */
.L_x_1378:
        /* <DEDUP_REMOVED lines=21> */
.L_x_1381:
[----:B------:R-:W-:Y:S05]  /*0e30*/  BSYNC B0 ;  /* 0x0000000000007941 */ /* 0x000fea0003800000 */
.L_x_1380:
        /* <DEDUP_REMOVED lines=21> */
.L_x_1383:
[----:B------:R-:W-:Y:S05]  /*0f90*/  BSYNC B0 ;  /* 0x0000000000007941 */ /* 0x000fea0003800000 */
.L_x_1382:
        /* <DEDUP_REMOVED lines=21> */
.L_x_1385:
[----:B------:R-:W-:Y:S05]  /*10f0*/  BSYNC B0 ;  /* 0x0000000000007941 */ /* 0x000fea0003800000 */
.L_x_1384:
        /* <DEDUP_REMOVED lines=21> */
.L_x_1387:
[----:B------:R-:W-:Y:S05]  /*1250*/  BSYNC B0 ;  /* 0x0000000000007941 */ /* 0x000fea0003800000 */
.L_x_1386:
[----:B------:R-:W-:Y:S01]  /*1260*/  IADD3 R205, R232, 0x70, RZ ;  /* 0x00000070e8cd7810 */ /* 0x000fe20007ffe0ff */
[----:B------:R-:W-:Y:S01]  /*1270*/  IMAD.MOV.U32 R33, RZ, RZ, c[0x0][0x198] ;  /* 0x00006600ff217624 */ /* 0x000fe200078e00ff */
[----:B------:R-:W-:Y:S01]  /*1280*/  BSSY B0, `(.L_x_1388) ;  /* 0x0000016000007945 */ /* 0x000fe20003800000 */
[----:B------:R-:W-:Y:S01]  /*1290*/  IMAD.MOV.U32 R34, RZ, RZ, 0x6 ;  /* 0x00000006ff227424 */ /* 0x000fe200078e00ff */
[----:B------:R-:W-:Y:S01]  /*12a0*/  ISETP.GE.AND P0, PT, R205, R200, PT ;  /* 0x000000c8cd00720c */ /* 0x000fe20003f06270 */
[----:B------:R-:W-:-:S03]  /*12b0*/  IMAD.SHL.U32 R35, R33, 0x40, RZ ;  /* 0x0000004021237824 */ /* 0x000fc600078e00ff */
[----:B------:R-:W-:-:S09]  /*12c0*/  SHF.L.U64.HI R34, R33, R34, c[0x0][0x19c] ;  /* 0x0000670021227619 */ /* 0x000fd20000010222 */
        /* <DEDUP_REMOVED lines=17> */
.L_x_1389:
[----:B------:R-:W-:Y:S05]  /*13e0*/  BSYNC B0 ;  /* 0x0000000000007941 */ /* 0x000fea0003800000 */
.L_x_1388:
[C---:B------:R-:W-:Y:S01]  /*13f0*/  IMAD R0, R233.reuse, c[0x0][0x198], RZ ;  /* 0x00006600e9007a24 */ /* 0x040fe200078e02ff */
[----:B------:R-:W-:Y:S01]  /*1400*/  LEA.HI R10, R10, R85, RZ, 0x4 ;  /* 0x000000550a0a7211 */ /* 0x000fe200078f20ff */
[----:B-1----:R-:W-:Y:S01]  /*1410*/  IMAD.WIDE.U32 R12, R232, c[0x0][0x198], R220 ;  /* 0x00006600e80c7a25 */ /* 0x002fe200078e00dc */
[----:B------:R-:W-:Y:S01]  /*1420*/  LEA.HI.SX32 R84, R32, 0xffffffff, 0x1a ;  /* 0xffffffff20547811 */ /* 0x000fe200078fd2ff */
[----:B------:R-:W-:Y:S01]  /*1430*/  BSSY B0, `(.L_x_1390) ;  /* 0x0000032000007945 */ /* 0x000fe20003800000 */
[----:B------:R-:W-:Y:S01]  /*1440*/  LOP3.LUT R9, R10, 0xfffffff0, RZ, 0xc0, !PT ;  /* 0xfffffff00a097812 */ /* 0x000fe200078ec0ff */
[----:B------:R-:W-:Y:S01]  /*1450*/  IMAD R0, R232, c[0x0][0x19c], R0 ;  /* 0x00006700e8007a24 */ /* 0x000fe200078e0200 */
[----:B------:R-:W-:Y:S01]  /*1460*/  IADD3 R216, P0, R216, R12, RZ ;  /* 0x0000000cd8d87210 */ /* 0x000fe20007f1e0ff */
[----:B------:R-:W-:Y:S01]  /*1470*/  IMAD R3, R233, c[0x0][0x1a0], RZ ;  /* 0x00006800e9037a24 */ /* 0x000fe200078e02ff */
[----:B------:R-:W-:Y:S01]  /*1480*/  LOP3.LUT R204, R11, 0xffffffe0, RZ, 0xc0, !PT ;  /* 0xffffffe00bcc7812 */ /* 0x000fe200078ec0ff */
[----:B------:R-:W-:Y:S01]  /*1490*/  IMAD.WIDE.U32 R6, R232, c[0x0][0x1a0], R220 ;  /* 0x00006800e8067a25 */ /* 0x000fe200078e00dc */
[----:B------:R-:W-:-:S02]  /*14a0*/  IADD3.X R217, R8, R13, R0, P0, !PT ;  /* 0x0000000d08d97210 */ /* 0x000fc400007fe400 */
[----:B------:R-:W-:Y:S01]  /*14b0*/  IADD3 R204, -R204, R85, RZ ;  /* 0x00000055cccc7210 */ /* 0x000fe20007ffe1ff */
[----:B------:R-:W-:Y:S01]  /*14c0*/  IMAD.IADD R0, R85, 0x1, -R9 ;  /* 0x0000000155007824 */ /* 0x000fe200078e0a09 */
[----:B------:R-:W-:Y:S01]  /*14d0*/  IADD3 R2, P0, R2, R6, RZ ;  /* 0x0000000602027210 */ /* 0x000fe20007f1e0ff */
[----:B------:R-:W-:Y:S01]  /*14e0*/  IMAD R3, R232, c[0x0][0x1a4], R3 ;  /* 0x00006900e8037a24 */ /* 0x000fe200078e0203 */
[----:B------:R-:W-:Y:S01]  /*14f0*/  SHF.R.S32.HI R6, RZ, 0x1f, R84 ;  /* 0x0000001fff067819 */ /* 0x000fe20000011454 */
[----:B------:R-:W-:Y:S01]  /*1500*/  IMAD R218, R199, c[0x0][0x1b0], RZ ;  /* 0x00006c00c7da7a24 */ /* 0x000fe200078e02ff */
[----:B------:R-:W-:Y:S01]  /*1510*/  SHF.R.S32.HI R87, RZ, 0x1f, R0 ;  /* 0x0000001fff577819 */ /* 0x000fe20000011400 */
[----:B------:R-:W-:Y:S01]  /*1520*/  IMAD.WIDE.U32 R216, R214, c[0x0][0x1b0], R216 ;  /* 0x00006c00d6d87a25 */ /* 0x000fe200078e00d8 */
[----:B------:R-:W-:Y:S02]  /*1530*/  IADD3.X R3, R5, R7, R3, P0, !PT ;  /* 0x0000000705037210 */ /* 0x000fe400007fe403 */
[----:B------:R-:W-:Y:S01]  /*1540*/  LEA.HI R87, R87, R0, RZ, 0x3 ;  /* 0x0000000057577211 */ /* 0x000fe200078f18ff */
[----:B------:R-:W-:-:S02]  /*1550*/  IMAD R5, R84, -0x40, R88 ;  /* 0xffffffc054057824 */ /* 0x000fc400078e0258 */
[----:B------:R-:W-:Y:S01]  /*1560*/  IMAD R218, R214, c[0x0][0x1b4], R218 ;  /* 0x00006d00d6da7a24 */ /* 0x000fe200078e02da */
[----:B------:R-:W-:Y:S01]  /*1570*/  LOP3.LUT R9, R87, 0xfffffff8, RZ, 0xc0, !PT ;  /* 0xfffffff857097812 */ /* 0x000fe200078ec0ff */
[----:B------:R-:W-:Y:S01]  /*1580*/  IMAD R199, R199, c[0x0][0x1b8], RZ ;  /* 0x00006e00c7c77a24 */ /* 0x000fe200078e02ff */
[----:B------:R-:W-:Y:S01]  /*1590*/  ISETP.GE.AND P0, PT, R232, R5, PT ;  /* 0x00000005e800720c */ /* 0x000fe20003f06270 */
[----:B------:R-:W-:Y:S01]  /*15a0*/  IMAD.IADD R219, R217, 0x1, R218 ;  /* 0x00000001d9db7824 */ /* 0x000fe200078e02da */
[----:B------:R-:W-:Y:S01]  /*15b0*/  SHF.L.U32 R87, R87, 0x6, RZ ;  /* 0x0000000657577819 */ /* 0x000fe200000006ff */
[----:B------:R-:W-:Y:S01]  /*15c0*/  IMAD.IADD R9, R0, 0x1, -R9 ;  /* 0x0000000100097824 */ /* 0x000fe200078e0a09 */
[----:B------:R-:W-:Y:S01]  /*15d0*/  MOV R0, 0x10 ;  /* 0x0000001000007802 */ /* 0x000fe20000000f00 */
[----:B------:R-:W-:Y:S01]  /*15e0*/  IMAD R14, R34, R84, RZ ;  /* 0x00000054220e7224 */ /* 0x000fe200078e02ff */
[----:B------:R-:W-:Y:S01]  /*15f0*/  LOP3.LUT R87, R87, 0xfffffe00, RZ, 0xc0, !PT ;  /* 0xfffffe0057577812 */ /* 0x000fe200078ec0ff */
[----:B------:R-:W-:Y:S01]  /*1600*/  IMAD.MOV.U32 R218, RZ, RZ, R216 ;  /* 0x000000ffffda7224 */ /* 0x000fe200078e00d8 */
[----:B------:R-:W-:Y:S01]  /*1610*/  R2P PR, R9, 0x6 ;  /* 0x0000000609007804 */ /* 0x000fe20000000000 */
[----:B------:R-:W-:-:S02]  /*1620*/  IMAD R199, R214, c[0x0][0x1bc], R199 ;  /* 0x00006f00d6c77a24 */ /* 0x000fc400078e02c7 */
[----:B------:R-:W-:Y:S02]  /*1630*/  IMAD.WIDE.U32 R214, R214, c[0x0][0x1b8], R2 ;  /* 0x00006e00d6d67a25 */ /* 0x000fe400078e0002 */
[----:B------:R-:W-:Y:S02]  /*1640*/  SEL R0, R0, 0xfffffff0, !P1 ;  /* 0xfffffff000007807 */ /* 0x000fe40004800000 */
[----:B------:R-:W-:Y:S01]  /*1650*/  IMAD.MOV.U32 R3, RZ, RZ, 0x20 ;  /* 0x00000020ff037424 */ /* 0x000fe200078e00ff */
[----:B------:R-:W-:Y:S01]  /*1660*/  IADD3 R199, R215, R199, RZ ;  /* 0x000000c7d7c77210 */ /* 0x000fe20007ffe0ff */
[-C--:B------:R-:W-:Y:S02]  /*1670*/  IMAD R14, R6, R35.reuse, R14 ;  /* 0x00000023060e7224 */ /* 0x080fe400078e020e */
[----:B------:R-:W-:Y:S01]  /*1680*/  IMAD.WIDE.U32 R12, R84, R35, R218 ;  /* 0x00000023540c7225 */ /* 0x000fe200078e00da */
[----:B------:R-:W-:-:S04]  /*1690*/  SEL R2, R3, 0xffffffe0, !P2 ;  /* 0xffffffe003027807 */ /* 0x000fc80005000000 */
[----:B------:R-:W-:Y:S01]  /*16a0*/  IADD3 R15, R13, R14, RZ ;  /* 0x0000000e0d0f7210 */ /* 0x000fe20007ffe0ff */
[----:B------:R-:W-:Y:S05]  /*16b0*/  @P0 BRA `(.L_x_1391) ;  /* 0x0000009000000947 */ /* 0x000fea0003800000 */
[----:B------:R-:W-:-:S13]  /*16c0*/  ISETP.GE.AND P0, PT, R220, c[0x0][0x220], PT ;  /* 0x00008800dc007a0c */ /* 0x000fda0003f06270 */
[----:B------:R1:W-:Y:S01]  /*16d0*/  @P0 STS.128 [R212+0x4000], RZ ;  /* 0x004000ffd4000388 */ /* 0x0003e20000000c00 */
[----:B------:R-:W-:Y:S05]  /*16e0*/  @P0 BRA `(.L_x_1391) ;  /* 0x0000006000000947 */ /* 0x000fea0003800000 */
[----:B--2---:R-:W-:-:S04]  /*16f0*/  LEA R16, P0, R12, c[0x0][0x168], 0x1 ;  /* 0x00005a000c107a11 */ /* 0x004fc800078008ff */
[----:B------:R-:W-:-:S05]  /*1700*/  LEA.HI.X R17, R12, c[0x0][0x16c], R15, 0x1, P0 ;  /* 0x00005b000c117a11 */ /* 0x000fca00000f0c0f */
[----:B------:R-:W-:Y:S01]  /*1710*/  @!PT LDS RZ, [RZ] ;  /* 0x00000000fffff984 */ /* 0x000fe20000000800 */
[----:B------:R-:W-:Y:S01]  /*1720*/  @!PT LDS RZ, [RZ] ;  /* 0x00000000fffff984 */ /* 0x000fe20000000800 */
[----:B------:R-:W-:Y:S01]  /*1730*/  @!PT LDS RZ, [RZ] ;  /* 0x00000000fffff984 */ /* 0x000fe20000000800 */
[----:B------:R2:W-:Y:S04]  /*1740*/  LDGSTS.E.BYPASS.LTC128B.128 [R212+0x4000], [R16.64] ;  /* 0x0400000010d47fae */ /* 0x0005e8000b901d46 */
.L_x_1391:
[----:B------:R-:W-:Y:S05]  /*1750*/  BSYNC B0 ;  /* 0x0000000000007941 */ /* 0x000fea0003800000 */
.L_x_1390:
        /* <DEDUP_REMOVED lines=10> */
[----:B--2---:R-:W-:-:S04]  /*1800*/  LEA R16, P0, R8, c[0x0][0x168], 0x1 ;  /* 0x00005a0008107a11 */ /* 0x004fc800078008ff */
[----:B------:R-:W-:-:S05]  /*1810*/  LEA.HI.X R17, R8, c[0x0][0x16c], R7, 0x1, P0 ;  /* 0x00005b0008117a11 */ /* 0x000fca00000f0c07 */
[----:B------:R-:W-:Y:S01]  /*1820*/  @!PT LDS RZ, [RZ] ;  /* 0x00000000fffff984 */ /* 0x000fe20000000800 */
[----:B------:R-:W-:Y:S01]  /*1830*/  @!PT LDS RZ, [RZ] ;  /* 0x00000000fffff984 */ /* 0x000fe20000000800 */
[----:B------:R-:W-:Y:S01]  /*1840*/  @!PT LDS RZ, [RZ] ;  /* 0x00000000fffff984 */ /* 0x000fe20000000800 */
[----:B------:R2:W-:Y:S04]  /*1850*/  LDGSTS.E.BYPASS.LTC128B.128 [R212+0x4800], [R16.64] ;  /* 0x0480000010d47fae */ /* 0x0005e8000b901d46 */
.L_x_1393:
[----:B------:R-:W-:Y:S05]  /*1860*/  BSYNC B0 ;  /* 0x0000000000007941 */ /* 0x000fea0003800000 */
.L_x_1392:
        /* <DEDUP_REMOVED lines=9> */
[----:B--2---:R-:W-:-:S04]  /*1900*/  LEA R16, P0, R8, c[0x0][0x168], 0x1 ;  /* 0x00005a0008107a11 */ /* 0x004fc800078008ff */
[----:B------:R-:W-:-:S05]  /*1910*/  LEA.HI.X R17, R8, c[0x0][0x16c], R7, 0x1, P0 ;  /* 0x00005b0008117a11 */ /* 0x000fca00000f0c07 */
[----:B------:R-:W-:Y:S01]  /*1920*/  @!PT LDS RZ, [RZ] ;  /* 0x00000000fffff984 */ /* 0x000fe20000000800 */
[----:B------:R-:W-:Y:S01]  /*1930*/  @!PT LDS RZ, [RZ] ;  /* 0x00000000fffff984 */ /* 0x000fe20000000800 */
[----:B------:R-:W-:Y:S01]  /*1940*/  @!PT LDS RZ, [RZ] ;  /* 0x00000000fffff984 */ /* 0x000fe20000000800 */
[----:B------:R2:W-:Y:S04]  /*1950*/  LDGSTS.E.BYPASS.LTC128B.128 [R212+0x5000], [R16.64] ;  /* 0x0500000010d47fae */ /* 0x0005e8000b901d46 */
.L_x_1395:
[----:B------:R-:W-:Y:S05]  /*1960*/  BSYNC B0 ;  /* 0x0000000000007941 */ /* 0x000fea0003800000 */
.L_x_1394:
        /* <DEDUP_REMOVED lines=17> */
.L_x_1397:
[----:B------:R-:W-:Y:S05]  /*1a80*/  BSYNC B0 ;  /* 0x0000000000007941 */ /* 0x000fea0003800000 */
.L_x_1396:
        /* <DEDUP_REMOVED lines=22> */
.L_x_1399:
[----:B------:R-:W-:Y:S05]  /*1bf0*/  BSYNC B0 ;  /* 0x0000000000007941 */ /* 0x000fea0003800000 */
.L_x_1398:
        /* <DEDUP_REMOVED lines=17> */
.L_x_1401:
[----:B------:R-:W-:Y:S05]  /*1d10*/  BSYNC B0 ;  /* 0x0000000000007941 */ /* 0x000fea0003800000 */
.L_x_1400:
        /* <DEDUP_REMOVED lines=17> */
.L_x_1403:
[----:B------:R-:W-:Y:S05]  /*1e30*/  BSYNC B0 ;  /* 0x0000000000007941 */ /* 0x000fea0003800000 */
.L_x_1402:
[----:B------:R-:W-:Y:S01]  /*1e40*/  ISETP.GE.AND P0, PT, R209, R5, PT ;  /* 0x00000005d100720c */ /* 0x000fe20003f06270 */
[----:B------:R-:W-:Y:S01]  /*1e50*/  BSSY B0, `(.L_x_1404) ;  /* 0x0000012000007945 */ /* 0x000fe20003800000 */
[----:B------:R-:W-:-:S11]  /*1e60*/  SHF.R.S32.HI R11, RZ, 0x5, R11 ;  /* 0x00000005ff0b7819 */ /* 0x000fd6000001140b */
        /* <DEDUP_REMOVED lines=16> */
.L_x_1405:
[----:B------:R-:W-:Y:S05]  /*1f70*/  BSYNC B0 ;  /* 0x0000000000007941 */ /* 0x000fea0003800000 */
.L_x_1404:
[----:B------:R-:W-:Y:S01]  /*1f80*/  SHF.R.S32.HI R5, RZ, 0x4, R10 ;  /* 0x00000004ff057819 */ /* 0x000fe2000001140a */
[C---:B------:R-:W-:Y:S01]  /*1f90*/  IMAD.SHL.U32 R197, R4.reuse, 0x40, RZ ;  /* 0x0000004004c57824 */ /* 0x040fe200078e00ff */
[----:B------:R-:W-:Y:S01]  /*1fa0*/  R2P PR, R4, 0x6 ;  /* 0x0000000604007804 */ /* 0x000fe20000000000 */
[----:B------:R-:W-:Y:S01]  /*1fb0*/  IMAD.SHL.U32 R86, R9, 0x40, RZ ;  /* 0x0000004009567824 */ /* 0x000fe200078e00ff */
[----:B-1----:R-:W-:Y:S01]  /*1fc0*/  LEA.HI R6, R10, R5, RZ, 0x1 ;  /* 0x000000050a067211 */ /* 0x002fe200078f08ff */
[----:B------:R-:W-:Y:S01]  /*1fd0*/  IMAD.SHL.U32 R7, R232, 0x8, RZ ;  /* 0x00000008e8077824 */ /* 0x000fe200078e00ff */
[----:B------:R-:W-:Y:S01]  /*1fe0*/  LOP3.LUT R197, R197, 0x1c0, RZ, 0xc0, !PT ;  /* 0x000001c0c5c57812 */ /* 0x000fe200078ec0ff */
[----:B------:R-:W-:Y:S01]  /*1ff0*/  IMAD R11, R11, 0x400, R87 ;  /* 0x000004000b0b7824 */ /* 0x000fe200078e0257 */
[----:B------:R-:W-:Y:S01]  /*2000*/  LOP3.LUT R6, R6, 0xfffffffe, RZ, 0xc0, !PT ;  /* 0xfffffffe06067812 */ /* 0x000fe200078ec0ff */
[----:B------:R-:W0:Y:S01]  /*2010*/  LDGDEPBAR ;  /* 0x00000000000079af */ /* 0x000e220000000000 */
[----:B------:R-:W-:-:S02]  /*2020*/  LOP3.LUT R86, R86, 0x1c0, RZ, 0xc0, !PT ;  /* 0x000001c056567812 */ /* 0x000fc400078ec0ff */
[----:B------:R-:W-:Y:S01]  /*2030*/  LOP3.LUT R7, R197, 0x8, R7, 0xf8, !PT ;  /* 0x00000008c5077812 */ /* 0x000fe200078ef807 */
[----:B------:R-:W-:Y:S01]  /*2040*/  IMAD.IADD R5, R5, 0x1, -R6 ;  /* 0x0000000105057824 */ /* 0x000fe200078e0a06 */
[----:B------:R-:W-:Y:S02]  /*2050*/  SHF.R.U32.HI R197, RZ, 0x3, R197 ;  /* 0x00000003ffc57819 */ /* 0x000fe400000116c5 */
[----:B------:R-:W-:Y:S01]  /*2060*/  SEL R3, R3, 0xffffffe0, !P1 ;  /* 0xffffffe003037807 */ /* 0x000fe20004800000 */
[----:B------:R-:W-:Y:S01]  /*2070*/  IMAD.SHL.U32 R6, R5, 0x8, RZ ;  /* 0x0000000805067824 */ /* 0x000fe200078e00ff */
[----:B------:R-:W-:-:S04]  /*2080*/  LOP3.LUT R197, R7, R197, RZ, 0x3c, !PT ;  /* 0x000000c507c57212 */ /* 0x000fc800078e3cff */
[----:B------:R-:W-:Y:S01]  /*2090*/  LOP3.LUT R6, R86, 0x8, R6, 0xf8, !PT ;  /* 0x0000000856067812 */ /* 0x000fe200078ef806 */
[----:B------:R-:W-:Y:S01]  /*20a0*/  IMAD R197, R5, 0x200, R197 ;  /* 0x0000020005c57824 */ /* 0x000fe200078e02c5 */
[----:B------:R-:W-:-:S03]  /*20b0*/  SHF.R.U32.HI R86, RZ, 0x3, R86 ;  /* 0x00000003ff567819 */ /* 0x000fc60000011656 */
[----:B------:R-:W-:Y:S01]  /*20c0*/  IMAD.SHL.U32 R197, R197, 0x2, RZ ;  /* 0x00000002c5c57824 */ /* 0x000fe200078e00ff */
[----:B------:R-:W-:-:S03]  /*20d0*/  LOP3.LUT R86, R6, R86, RZ, 0x3c, !PT ;  /* 0x0000005606567212 */ /* 0x000fc600078e3cff */
[C---:B------:R-:W-:Y:S01]  /*20e0*/  IMAD.IADD R191, R197.reuse, 0x1, R3 ;  /* 0x00000001c5bf7824 */ /* 0x040fe200078e0203 */
[----:B------:R-:W-:Y:S01]  /*20f0*/  LDSM.16.M88.4 R48, [R197+0x4000] ;  /* 0x00400000c530783b */ /* 0x000fe20000000200 */
[----:B------:R-:W-:Y:S01]  /*2100*/  IMAD.IADD R198, R86, 0x1, R11 ;  /* 0x0000000156c67824 */ /* 0x000fe200078e020b */
[----:B------:R-:W-:Y:S01]  /*2110*/  IADD3 R4, R197, 0x4000, RZ ;  /* 0x00004000c5047810 */ /* 0x000fe20007ffe0ff */
[----:B------:R-:W-:Y:S01]  /*2120*/  IMAD.IADD R192, R87, 0x1, R86 ;  /* 0x0000000157c07824 */ /* 0x000fe200078e0256 */
[----:B------:R-:W-:Y:S01]  /*2130*/  LDSM.16.M88.4 R52, [R191+0x4000] ;  /* 0x00400000bf34783b */ /* 0x000fe20000000200 */
[----:B------:R-:W-:Y:S01]  /*2140*/  IMAD.SHL.U32 R198, R198, 0x2, RZ ;  /* 0x00000002c6c67824 */ /* 0x000fe200078e00ff */
[----:B------:R-:W-:Y:S02]  /*2150*/  IADD3 R194, R197, 0x4040, RZ ;  /* 0x00004040c5c27810 */ /* 0x000fe40007ffe0ff */
[----:B------:R-:W-:Y:S01]  /*2160*/  @P2 IADD3 R194, R4, -0x40, RZ ;  /* 0xffffffc004c22810 */ /* 0x000fe20007ffe0ff */
[--C-:B------:R-:W-:Y:S01]  /*2170*/  IMAD R196, R0, 0x2, R198.reuse ;  /* 0x0000000200c47824 */ /* 0x100fe200078e02c6 */
[----:B------:R-:W1:Y:S01]  /*2180*/  LDSM.16.M88.4 R20, [R198+0x2000] ;  /* 0x00200000c614783b */ /* 0x000e620000000200 */
[----:B------:R-:W-:Y:S01]  /*2190*/  IMAD R195, R2, 0x2, R198 ;  /* 0x0000000202c37824 */ /* 0x000fe200078e02c6 */
[----:B------:R-:W-:Y:S01]  /*21a0*/  IADD3 R187, R194, 0x800, RZ ;  /* 0x00000800c2bb7810 */ /* 0x000fe20007ffe0ff */
[----:B------:R-:W-:Y:S01]  /*21b0*/  IMAD.IADD R184, R3, 0x1, R194 ;  /* 0x0000000103b87824 */ /* 0x000fe200078e02c2 */
[----:B------:R-:W5:Y:S01]  /*21c0*/  LDSM.16.M88.4 R24, [R198] ;  /* 0x00000000c618783b */ /* 0x000f620000000200 */
[----:B------:R-:W-:Y:S01]  /*21d0*/  IMAD R193, R0, 0x2, R195 ;  /* 0x0000000200c17824 */ /* 0x000fe200078e02c3 */
[----:B------:R-:W-:-:S02]  /*21e0*/  IADD3 R186, R194, 0x1000, RZ ;  /* 0x00001000c2ba7810 */ /* 0x000fc40007ffe0ff */
[----:B------:R-:W2:Y:S01]  /*21f0*/  LDSM.16.M88.4 R12, [R196+0x2000] ;  /* 0x00200000c40c783b */ /* 0x000ea20000000200 */
[----:B------:R-:W-:-:S03]  /*2200*/  IADD3 R185, R194, 0x1800, RZ ;  /* 0x00001800c2b97810 */ /* 0x000fc60007ffe0ff */
[----:B--2---:R-:W2:Y:S04]  /*2210*/  LDSM.16.M88.4 R16, [R196] ;  /* 0x00000000c410783b */ /* 0x004ea80000000200 */
[----:B------:R-:W-:Y:S04]  /*2220*/  LDSM.16.M88.4 R80, [R194] ;  /* 0x00000000c250783b */ /* 0x000fe80000000200 */
[----:B------:R-:W3:Y:S04]  /*2230*/  LDSM.16.M88.4 R4, [R195+0x2000] ;  /* 0x00200000c304783b */ /* 0x000ee80000000200 */
[----:B------:R-:W4:Y:S04]  /*2240*/  LDSM.16.M88.4 R8, [R195] ;  /* 0x00000000c308783b */ /* 0x000f280000000200 */
[----:B------:R-:W-:Y:S04]  /*2250*/  LDSM.16.M88.4 R76, [R184] ;  /* 0x00000000b84c783b */ /* 0x000fe80000000200 */
[----:B------:R-:W2:Y:S04]  /*2260*/  LDSM.16.M88.4 R40, [R193+0x2000] ;  /* 0x00200000c128783b */ /* 0x000ea80000000200 */
[----:B------:R-:W3:Y:S01]  /*2270*/  LDSM.16.M88.4 R72, [R197+0x4800] ;  /* 0x00480000c548783b */ /* 0x000ee20000000200 */
[-C--:B-1----:R-:W-:Y:S03]  /*2280*/  HMMA.16816.F32 R28, R20, R48.reuse, RZ ;  /* 0x00000030141c723c */ /* 0x082fe600000018ff */
[----:B------:R-:W1:Y:S04]  /*2290*/  LDSM.16.M88.4 R44, [R193] ;  /* 0x00000000c12c783b */ /* 0x000e680000000200 */
[----:B------:R-:W1:Y:S01]  /*22a0*/  LDSM.16.M88.4 R64, [R191+0x4800] ;  /* 0x00480000bf40783b */ /* 0x000e620000000200 */
[C---:B-----5:R-:W-:Y:S08]  /*22b0*/  HMMA.16816.F32 R68, R24.reuse, R48, RZ ;  /* 0x000000301844723c */ /* 0x060ff000000018ff */
[----:B------:R-:W-:Y:S08]  /*22c0*/  HMMA.16816.F32 R36, R24, R50, RZ ;  /* 0x000000321824723c */ /* 0x000ff000000018ff */
[-C--:B------:R-:W-:Y:S08]  /*22d0*/  HMMA.16816.F32 R28, R12, R52.reuse, R28 ;  /* 0x000000340c1c723c */ /* 0x080ff0000000181c */
[----:B--2---:R-:W-:Y:S08]  /*22e0*/  HMMA.16816.F32 R68, R16, R52, R68 ;  /* 0x000000341044723c */ /* 0x004ff00000001844 */
[----:B------:R-:W-:Y:S08]  /*22f0*/  HMMA.16816.F32 R48, R20, R50, RZ ;  /* 0x000000321430723c */ /* 0x000ff000000018ff */
[----:B---3--:R-:W-:Y:S08]  /*2300*/  HMMA.16816.F32 R28, R4, R80, R28 ;  /* 0x00000050041c723c */ /* 0x008ff0000000181c */
[----:B------:R-:W-:Y:S08]  /*2310*/  HMMA.16816.F32 R36, R16, R54, R36 ;  /* 0x000000361024723c */ /* 0x000ff00000001824 */
[----:B----4-:R-:W-:Y:S08]  /*2320*/  HMMA.16816.F32 R68, R8, R80, R68 ;  /* 0x000000500844723c */ /* 0x010ff00000001844 */
[----:B------:R-:W-:Y:S01]  /*2330*/  HMMA.16816.F32 R48, R12, R54, R48 ;  /* 0x000000360c30723c */ /* 0x000fe20000001830 */
[----:B------:R-:W2:Y:S07]  /*2340*/  LDSM.16.M88.4 R52, [R194+0x800] ;  /* 0x00080000c234783b */ /* 0x000eae0000000200 */
[----:B------:R-:W-:Y:S08]  /*2350*/  HMMA.16816.F32 R28, R40, R76, R28 ;  /* 0x0000004c281c723c */ /* 0x000ff0000000181c */
[----:B------:R-:W-:Y:S08]  /*2360*/  HMMA.16816.F32 R36, R8, R82, R36 ;  /* 0x000000520824723c */ /* 0x000ff00000001824 */
[----:B------:R-:W-:Y:S08]  /*2370*/  HMMA.16816.F32 R56, R20, R72, RZ ;  /* 0x000000481438723c */ /* 0x000ff000000018ff */
[----:B-1----:R-:W-:Y:S01]  /*2380*/  HMMA.16816.F32 R68, R44, R76, R68 ;  /* 0x0000004c2c44723c */ /* 0x002fe20000001844 */
        /* <DEDUP_REMOVED lines=8> */
[----:B------:R-:W-:Y:S06]  /*2410*/  HMMA.16816.F32 R60, R24, R72, RZ ;  /* 0x00000048183c723c */ /* 0x000fec00000018ff */
[----:B------:R-:W1:Y:S02]  /*2420*/  MUFU.TANH R94, R30 ;  /* 0x0000001e005e7308 */ /* 0x000e640000002400 */
[----:B------:R-:W-:Y:S01]  /*2430*/  HMMA.16816.F32 R36, R44, R78, R36 ;  /* 0x0000004e2c24723c */ /* 0x000fe20000001824 */
[----:B------:R-:W-:-:S02]  /*2440*/  FMUL.FTZ R69, R69, c[0x0][0x2ec] ;  /* 0x0000bb0045457a20 */ /* 0x000fc40000410000 */
[----:B------:R-:W-:Y:S02]  /*2450*/  FMUL.FTZ R70, R70, c[0x0][0x2ec] ;  /* 0x0000bb0046467a20 */ /* 0x000fe40000410000 */
[----:B------:R-:W-:Y:S01]  /*2460*/  FMUL.FTZ R71, R71, c[0x0][0x2ec] ;  /* 0x0000bb0047477a20 */ /* 0x000fe20000410000 */
[----:B------:R3:W-:Y:S01]  /*2470*/  MUFU.TANH R95, R31 ;  /* 0x0000001f005f7308 */ /* 0x0007e20000002400 */
[----:B------:R-:W-:Y:S01]  /*2480*/  FMUL.FTZ R3, R68, c[0x0][0x2ec] ;  /* 0x0000bb0044037a20 */ /* 0x000fe20000410000 */
[----:B------:R-:W-:Y:S06]  /*2490*/  HMMA.16816.F32 R56, R12, R64, R56 ;  /* 0x000000400c38723c */ /* 0x000fec0000001838 */
[----:B------:R-:W-:Y:S02]  /*24a0*/  MUFU.TANH R89, R69 ;  /* 0x0000004500597308 */ /* 0x000fe40000002400 */
[----:B------:R-:W-:Y:S01]  /*24b0*/  HMMA.16816.F32 R48, R40, R78, R48 ;  /* 0x0000004e2830723c */ /* 0x000fe20000001830 */
[----:B---3--:R-:W3:Y:S05]  /*24c0*/  LDSM.16.M88.4 R28, [R197+0x5000] ;  /* 0x00500000c51c783b */ /* 0x008eea0000000200 */
[----:B------:R-:W4:Y:S02]  /*24d0*/  MUFU.TANH R90, R70 ;  /* 0x00000046005a7308 */ /* 0x000f240000002400 */
[----:B------:R-:W-:Y:S01]  /*24e0*/  HMMA.16816.F32 R76, R24, R74, RZ ;  /* 0x0000004a184c723c */ /* 0x000fe200000018ff */
[----:B------:R-:W-:-:S02]  /*24f0*/  FMUL.FTZ R36, R36, c[0x0][0x2ec] ;  /* 0x0000bb0024247a20 */ /* 0x000fc40000410000 */
[----:B------:R-:W-:Y:S02]  /*2500*/  FMUL.FTZ R37, R37, c[0x0][0x2ec] ;  /* 0x0000bb0025257a20 */ /* 0x000fe40000410000 */
[----:B------:R-:W-:Y:S01]  /*2510*/  FMUL.FTZ R38, R38, c[0x0][0x2ec] ;  /* 0x0000bb0026267a20 */ /* 0x000fe20000410000 */
[----:B------:R5:W-:Y:S02]  /*2520*/  MUFU.TANH R91, R71 ;  /* 0x00000047005b7308 */ /* 0x000be40000002400 */
[----:B------:R-:W-:Y:S01]  /*2530*/  HMMA.16816.F32 R60, R16, R64, R60 ;  /* 0x00000040103c723c */ /* 0x000fe2000000183c */
[----:B------:R-:W-:-:S05]  /*2540*/  FMUL.FTZ R39, R39, c[0x0][0x2ec] ;  /* 0x0000bb0027277a20 */ /* 0x000fca0000410000 */
[----:B------:R-:W-:Y:S02]  /*2550*/  MUFU.TANH R96, R36 ;  /* 0x0000002400607308 */ /* 0x000fe40000002400 */
[----:B------:R-:W-:Y:S01]  /*2560*/  HMMA.16816.F32 R72, R20, R74, RZ ;  /* 0x0000004a1448723c */ /* 0x000fe200000018ff */
[----:B------:R-:W-:Y:S02]  /*2570*/  FMUL.FTZ R48, R48, c[0x0][0x2ec] ;  /* 0x0000bb0030307a20 */ /* 0x000fe40000410000 */
[----:B------:R-:W-:Y:S02]  /*2580*/  FMUL.FTZ R49, R49, c[0x0][0x2ec] ;  /* 0x0000bb0031317a20 */ /* 0x000fe40000410000 */
[----:B------:R-:W-:Y:S01]  /*2590*/  FMUL.FTZ R50, R50, c[0x0][0x2ec] ;  /* 0x0000bb0032327a20 */ /* 0x000fe20000410000 */
[----:B-----5:R-:W5:Y:S02]  /*25a0*/  LDSM.16.M88.4 R68, [R184+0x800] ;  /* 0x00080000b844783b */ /* 0x020f640000000200 */
[----:B--2---:R-:W-:Y:S01]  /*25b0*/  HMMA.16816.F32 R56, R4, R52, R56 ;  /* 0x000000340438723c */ /* 0x004fe20000001838 */
[----:B------:R-:W-:Y:S01]  /*25c0*/  MUFU.TANH R97, R37 ;  /* 0x0000002500617308 */ /* 0x000fe20000002400 */
[----:B------:R-:W-:-:S06]  /*25d0*/  FMUL.FTZ R51, R51, c[0x0][0x2ec] ;  /* 0x0000bb0033337a20 */ /* 0x000fcc0000410000 */
[----:B------:R-:W-:Y:S01]  /*25e0*/  HMMA.16816.F32 R60, R8, R52, R60 ;  /* 0x00000034083c723c */ /* 0x000fe2000000183c */
[----:B------:R-:W-:Y:S07]  /*25f0*/  MUFU.TANH R98, R38 ;  /* 0x0000002600627308 */ /* 0x000fee0000002400 */
[-C--:B------:R-:W-:Y:S01]  /*2600*/  HMMA.16816.F32 R72, R12, R66.reuse, R72 ;  /* 0x000000420c48723c */ /* 0x080fe20000001848 */
[----:B------:R2:W-:Y:S07]  /*2610*/  MUFU.TANH R99, R39 ;  /* 0x0000002700637308 */ /* 0x0005ee0000002400 */
[----:B------:R-:W-:Y:S01]  /*2620*/  HMMA.16816.F32 R76, R16, R66, R76 ;  /* 0x00000042104c723c */ /* 0x000fe2000000184c */
[----:B------:R-:W-:Y:S07]  /*2630*/  MUFU.TANH R100, R48 ;  /* 0x0000003000647308 */ /* 0x000fee0000002400 */
[----:B---3--:R-:W-:Y:S01]  /*2640*/  HMMA.16816.F32 R64, R24, R28, RZ ;  /* 0x0000001c1840723c */ /* 0x008fe200000018ff */
[----:B--2---:R-:W2:Y:S01]  /*2650*/  LDSM.16.M88.4 R36, [R191+0x5000] ;  /* 0x00500000bf24783b */ /* 0x004ea20000000200 */
[----:B------:R-:W-:Y:S06]  /*2660*/  MUFU.TANH R101, R49 ;  /* 0x0000003100657308 */ /* 0x000fec0000002400 */
[-C--:B-----5:R-:W-:Y:S02]  /*2670*/  HMMA.16816.F32 R56, R40, R68.reuse, R56 ;  /* 0x000000442838723c */ /* 0x0a0fe40000001838 */
[----:B------:R-:W-:Y:S06]  /*2680*/  MUFU.TANH R102, R50 ;  /* 0x0000003200667308 */ /* 0x000fec0000002400 */
[----:B------:R-:W-:Y:S02]  /*2690*/  HMMA.16816.F32 R60, R44, R68, R60 ;  /* 0x000000442c3c723c */ /* 0x000fe4000000183c */
[----:B------:R3:W-:Y:S06]  /*26a0*/  MUFU.TANH R103, R51 ;  /* 0x0000003300677308 */ /* 0x0007ec0000002400 */
[-C--:B------:R-:W-:Y:S02]  /*26b0*/  HMMA.16816.F32 R72, R4, R54.reuse, R72 ;  /* 0x000000360448723c */ /* 0x080fe40000001848 */
[----:B------:R-:W5:Y:S06]  /*26c0*/  MUFU.TANH R3, R3 ;  /* 0x0000000300037308 */ /* 0x000f6c0000002400 */
[----:B------:R-:W-:Y:S01]  /*26d0*/  FMUL.FTZ R56, R56, c[0x0][0x2ec] ;  /* 0x0000bb0038387a20 */ /* 0x000fe20000410000 */
[----:B------:R-:W-:Y:S01]  /*26e0*/  HMMA.16816.F32 R76, R8, R54, R76 ;  /* 0x00000036084c723c */ /* 0x000fe2000000184c */
[----:B------:R-:W-:Y:S01]  /*26f0*/  FMUL.FTZ R57, R57, c[0x0][0x2ec] ;  /* 0x0000bb0039397a20 */ /* 0x000fe20000410000 */
[----:B------:R-:W1:Y:S01]  /*2700*/  LDSM.16.M88.4 R52, [R184+0x1000] ;  /* 0x00100000b834783b */ /* 0x000e620000000200 */
[----:B------:R-:W-:Y:S01]  /*2710*/  FMUL.FTZ R58, R58, c[0x0][0x2ec] ;  /* 0x0000bb003a3a7a20 */ /* 0x000fe20000410000 */
[----:B------:R-:W-:Y:S01]  /*2720*/  MUFU.TANH R108, R56 ;  /* 0x00000038006c7308 */ /* 0x000fe20000002400 */
[----:B------:R-:W-:-:S02]  /*2730*/  FMUL.FTZ R59, R59, c[0x0][0x2ec] ;  /* 0x0000bb003b3b7a20 */ /* 0x000fc40000410000 */
[----:B------:R-:W-:Y:S01]  /*2740*/  FMUL.FTZ R60, R60, c[0x0][0x2ec] ;  /* 0x0000bb003c3c7a20 */ /* 0x000fe20000410000 */
[----:B---3--:R-:W-:Y:S01]  /*2750*/  HMMA.16816.F32 R48, R20, R28, RZ ;  /* 0x0000001c1430723c */ /* 0x008fe200000018ff */
[----:B------:R-:W-:Y:S02]  /*2760*/  FMUL.FTZ R61, R61, c[0x0][0x2ec] ;  /* 0x0000bb003d3d7a20 */ /* 0x000fe40000410000 */
[----:B------:R-:W-:Y:S01]  /*2770*/  FMUL.FTZ R62, R62, c[0x0][0x2ec] ;  /* 0x0000bb003e3e7a20 */ /* 0x000fe20000410000 */
[----:B------:R-:W-:Y:S01]  /*2780*/  MUFU.TANH R109, R57 ;  /* 0x00000039006d7308 */ /* 0x000fe20000002400 */
[----:B------:R-:W-:-:S03]  /*2790*/  FMUL.FTZ R63, R63, c[0x0][0x2ec] ;  /* 0x0000bb003f3f7a20 */ /* 0x000fc60000410000 */
[----:B--2---:R-:W-:Y:S04]  /*27a0*/  HMMA.16816.F32 R64, R16, R36, R64 ;  /* 0x000000241040723c */ /* 0x004fe80000001840 */
[----:B------:R-:W2:Y:S04]  /*27b0*/  MUFU.TANH R110, R58 ;  /* 0x0000003a006e7308 */ /* 0x000ea80000002400 */
[----:B------:R-:W-:Y:S04]  /*27c0*/  HMMA.16816.F32 R72, R40, R70, R72 ;  /* 0x000000462848723c */ /* 0x000fe80000001848 */
[----:B------:R3:W-:Y:S04]  /*27d0*/  MUFU.TANH R111, R59 ;  /* 0x0000003b006f7308 */ /* 0x0007e80000002400 */
[----:B------:R-:W-:Y:S04]  /*27e0*/  HMMA.16816.F32 R48, R12, R36, R48 ;  /* 0x000000240c30723c */ /* 0x000fe80000001830 */
[----:B------:R-:W-:Y:S04]  /*27f0*/  MUFU.TANH R104, R60 ;  /* 0x0000003c00687308 */ /* 0x000fe80000002400 */
[----:B------:R-:W-:Y:S01]  /*2800*/  HMMA.16816.F32 R64, R8, R80, R64 ;  /* 0x000000500840723c */ /* 0x000fe20000001840 */
[----:B---3--:R-:W3:Y:S03]  /*2810*/  LDSM.16.M88.4 R56, [R197+0x5800] ;  /* 0x00580000c538783b */ /* 0x008ee60000000200 */
[----:B------:R-:W-:Y:S04]  /*2820*/  MUFU.TANH R105, R61 ;  /* 0x0000003d00697308 */ /* 0x000fe80000002400 */
[----:B------:R-:W-:Y:S01]  /*2830*/  HMMA.16816.F32 R76, R44, R70, R76 ;  /* 0x000000462c4c723c */ /* 0x000fe2000000184c */
[----:B------:R-:W2:Y:S01]  /*2840*/  LDSM.16.M88.4 R68, [R191+0x5800] ;  /* 0x00580000bf44783b */ /* 0x000ea20000000200 */
[----:B------:R-:W-:-:S02]  /*2850*/  FMUL.FTZ R72, R72, c[0x0][0x2ec] ;  /* 0x0000bb0048487a20 */ /* 0x000fc40000410000 */
[----:B------:R-:W-:Y:S01]  /*2860*/  FMUL.FTZ R73, R73, c[0x0][0x2ec] ;  /* 0x0000bb0049497a20 */ /* 0x000fe20000410000 */
[----:B------:R-:W2:Y:S01]  /*2870*/  MUFU.TANH R106, R62 ;  /* 0x0000003e006a7308 */ /* 0x000ea20000002400 */
[----:B------:R-:W-:Y:S02]  /*2880*/  FMUL.FTZ R74, R74, c[0x0][0x2ec] ;  /* 0x0000bb004a4a7a20 */ /* 0x000fe40000410000 */
[----:B------:R-:W-:Y:S05]  /*2890*/  HMMA.16816.F32 R48, R4, R80, R48 ;  /* 0x000000500430723c */ /* 0x000fea0000001830 */
[----:B------:R4:W2:Y:S03]  /*28a0*/  MUFU.TANH R107, R63 ;  /* 0x0000003f006b7308 */ /* 0x0008a60000002400 */
[----:B-1----:R-:W-:Y:S05]  /*28b0*/  HMMA.16816.F32 R64, R44, R52, R64 ;  /* 0x000000342c40723c */ /* 0x002fea0000001840 */
[----:B------:R-:W-:Y:S03]  /*28c0*/  MUFU.TANH R114, R72 ;  /* 0x0000004800727308 */ /* 0x000fe60000002400 */
[----:B------:R-:W-:-:S02]  /*28d0*/  FMUL.FTZ R76, R76, c[0x0][0x2ec] ;  /* 0x0000bb004c4c7a20 */ /* 0x000fc40000410000 */
[----:B------:R-:W-:Y:S02]  /*28e0*/  FMUL.FTZ R77, R77, c[0x0][0x2ec] ;  /* 0x0000bb004d4d7a20 */ /* 0x000fe40000410000 */
[----:B------:R-:W-:Y:S01]  /*28f0*/  FMUL.FTZ R78, R78, c[0x0][0x2ec] ;  /* 0x0000bb004e4e7a20 */ /* 0x000fe20000410000 */
[----:B----4-:R-:W-:Y:S01]  /*2900*/  HMMA.16816.F32 R60, R24, R30, RZ ;  /* 0x0000001e183c723c */ /* 0x010fe200000018ff */
[----:B------:R-:W-:Y:S01]  /*2910*/  MUFU.TANH R115, R73 ;  /* 0x0000004900737308 */ /* 0x000fe20000002400 */
[----:B------:R-:W-:-:S06]  /*2920*/  FMUL.FTZ R79, R79, c[0x0][0x2ec] ;  /* 0x0000bb004f4f7a20 */ /* 0x000fcc0000410000 */
[----:B------:R-:W-:Y:S01]  /*2930*/  HMMA.16816.F32 R28, R20, R30, RZ ;  /* 0x0000001e141c723c */ /* 0x000fe200000018ff */
[----:B------:R3:W-:Y:S02]  /*2940*/  MUFU.TANH R116, R74 ;  /* 0x0000004a00747308 */ /* 0x0007e40000002400 */
[----:B------:R-:W-:Y:S02]  /*2950*/  FMUL.FTZ R64, R64, c[0x0][0x2ec] ;  /* 0x0000bb0040407a20 */ /* 0x000fe40000410000 */
[----:B------:R-:W-:Y:S02]  /*2960*/  FMUL.FTZ R66, R66, c[0x0][0x2ec] ;  /* 0x0000bb0042427a20 */ /* 0x000fe40000410000 */
[----:B------:R-:W-:Y:S01]  /*2970*/  FMUL.FTZ R67, R67, c[0x0][0x2ec] ;  /* 0x0000bb0043437a20 */ /* 0x000fe20000410000 */
[----:B------:R-:W-:Y:S01]  /*2980*/  HMMA.16816.F32 R48, R40, R52, R48 ;  /* 0x000000342830723c */ /* 0x000fe20000001830 */
[----:B------:R-:W-:Y:S06]  /*2990*/  MUFU.TANH R112, R76 ;  /* 0x0000004c00707308 */ /* 0x000fec0000002400 */
[----:B------:R-:W-:Y:S01]  /*29a0*/  FMUL.FTZ R53, R75, c[0x0][0x2ec] ;  /* 0x0000bb004b357a20 */ /* 0x000fe20000410000 */
[----:B------:R-:W-:Y:S01]  /*29b0*/  HMMA.16816.F32 R60, R16, R38, R60 ;  /* 0x00000026103c723c */ /* 0x000fe2000000183c */
[----:B------:R-:W-:Y:S01]  /*29c0*/  MUFU.TANH R113, R77 ;  /* 0x0000004d00717308 */ /* 0x000fe20000002400 */
[----:B------:R-:W-:-:S06]  /*29d0*/  FMUL.FTZ R52, R65, c[0x0][0x2ec] ;  /* 0x0000bb0041347a20 */ /* 0x000fcc0000410000 */
[----:B---3--:R-:W-:Y:S01]  /*29e0*/  HMMA.16816.F32 R72, R20, R56, RZ ;  /* 0x000000381448723c */ /* 0x008fe200000018ff */
[----:B------:R-:W-:Y:S07]  /*29f0*/  MUFU.TANH R80, R78 ;  /* 0x0000004e00507308 */ /* 0x000fee0000002400 */
[----:B------:R-:W-:Y:S01]  /*2a00*/  HMMA.16816.F32 R28, R12, R38, R28 ;  /* 0x000000260c1c723c */ /* 0x000fe2000000181c */
[----:B------:R1:W-:Y:S01]  /*2a10*/  MUFU.TANH R81, R79 ;  /* 0x0000004f00517308 */ /* 0x0003e20000002400 */
[----:B------:R-:W-:-:S02]  /*2a20*/  FMUL.FTZ R48, R48, c[0x0][0x2ec] ;  /* 0x0000bb0030307a20 */ /* 0x000fc40000410000 */
[----:B------:R-:W-:Y:S02]  /*2a30*/  FMUL.FTZ R50, R50, c[0x0][0x2ec] ;  /* 0x0000bb0032327a20 */ /* 0x000fe40000410000 */
[----:B------:R-:W-:Y:S02]  /*2a40*/  FMUL.FTZ R49, R49, c[0x0][0x2ec] ;  /* 0x0000bb0031317a20 */ /* 0x000fe40000410000 */
[----:B------:R-:W-:Y:S01]  /*2a50*/  HMMA.16816.F32 R20, R20, R58, RZ ;  /* 0x0000003a1414723c */ /* 0x000fe200000018ff */
[----:B------:R-:W-:Y:S01]  /*2a60*/  MUFU.TANH R117, R64 ;  /* 0x0000004000757308 */ /* 0x000fe20000002400 */
[----:B------:R-:W-:-:S06]  /*2a70*/  FMUL.FTZ R51, R51, c[0x0][0x2ec] ;  /* 0x0000bb0033337a20 */ /* 0x000fcc0000410000 */
[C---:B------:R-:W-:Y:S01]  /*2a80*/  HMMA.16816.F32 R36, R24.reuse, R56, RZ ;  /* 0x000000381824723c */ /* 0x040fe200000018ff */
[----:B-1----:R-:W1:Y:S01]  /*2a90*/  LDSM.16.M88.4 R76, [R194+0x1800] ;  /* 0x00180000c24c783b */ /* 0x002e620000000200 */
[----:B------:R-:W-:Y:S06]  /*2aa0*/  MUFU.TANH R156, R66 ;  /* 0x00000042009c7308 */ /* 0x000fec0000002400 */
[----:B------:R-:W-:Y:S02]  /*2ab0*/  HMMA.16816.F32 R24, R24, R58, RZ ;  /* 0x0000003a1818723c */ /* 0x000fe400000018ff */
[----:B------:R3:W-:Y:S06]  /*2ac0*/  MUFU.TANH R158, R67 ;  /* 0x00000043009e7308 */ /* 0x0007ec0000002400 */
[----:B--2---:R-:W-:Y:S02]  /*2ad0*/  HMMA.16816.F32 R20, R12, R70, R20 ;  /* 0x000000460c14723c */ /* 0x004fe40000001814 */
[----:B------:R-:W-:Y:S06]  /*2ae0*/  MUFU.TANH R48, R48 ;  /* 0x0000003000307308 */ /* 0x000fec0000002400 */
[----:B------:R-:W-:Y:S01]  /*2af0*/  HMMA.16816.F32 R36, R16, R68, R36 ;  /* 0x000000441024723c */ /* 0x000fe20000001824 */
[----:B---3--:R-:W2:Y:S01]  /*2b00*/  LDSM.16.M88.4 R64, [R184+0x1800] ;  /* 0x00180000b840783b */ /* 0x008ea20000000200 */
[----:B------:R-:W-:Y:S01]  /*2b10*/  MUFU.TANH R53, R53 ;  /* 0x0000003500357308 */ /* 0x000fe20000002400 */
[----:B------:R-:W-:-:S05]  /*2b20*/  DEPBAR.LE SB0, 0x0 ;  /* 0x000080000000791a */ /* 0x000fca0000000000 */
[----:B------:R-:W-:Y:S02]  /*2b30*/  HMMA.16816.F32 R72, R12, R68, R72 ;  /* 0x000000440c48723c */ /* 0x000fe40000001848 */
[----:B------:R3:W4:Y:S05]  /*2b40*/  MUFU.TANH R68, R50 ;  /* 0x0000003200447308 */ /* 0x00072a0000002400 */
[----:B------:R-:W-:Y:S01]  /*2b50*/  IMAD.SHL.U32 R12, R85, 0x2, RZ ;  /* 0x00000002550c7824 */ /* 0x000fe200078e00ff */
[----:B------:R-:W-:Y:S02]  /*2b60*/  HMMA.16816.F32 R24, R16, R70, R24 ;  /* 0x000000461018723c */ /* 0x000fe40000001818 */
[----:B------:R-:W-:Y:S02]  /*2b70*/  MUFU.TANH R52, R52 ;  /* 0x0000003400347308 */ /* 0x000fe40000002400 */
[----:B------:R-:W-:-:S04]  /*2b80*/  LOP3.LUT R12, R12, 0x6, RZ, 0xc0, !PT ;  /* 0x000000060c0c7812 */ /* 0x000fc800078ec0ff */
[-C--:B------:R-:W-:Y:S01]  /*2b90*/  HMMA.16816.F32 R60, R8, R82.reuse, R60 ;  /* 0x00000052083c723c */ /* 0x080fe2000000183c */
[----:B------:R-:W-:Y:S01]  /*2ba0*/  IMAD R84, R84, 0x40, R12 ;  /* 0x0000004054547824 */ /* 0x000fe200078e020c */
[----:B------:R-:W-:Y:S04]  /*2bb0*/  MUFU.TANH R49, R49 ;  /* 0x0000003100317308 */ /* 0x000fe80000002400 */
[----:B------:R-:W-:Y:S02]  /*2bc0*/  ISETP.GE.AND P2, PT, R84, R88, PT ;  /* 0x000000585400720c */ /* 0x000fe40003f46270 */
[----:B------:R-:W-:Y:S02]  /*2bd0*/  HMMA.16816.F32 R28, R4, R82, R28 ;  /* 0x00000052041c723c */ /* 0x000fe4000000181c */
[----:B------:R-:W-:Y:S01]  /*2be0*/  FSEL R94, R94, -INF , !P2 ;  /* 0xff8000005e5e7808 */ /* 0x000fe20005000000 */
[----:B------:R-:W2:Y:S01]  /*2bf0*/  MUFU.TANH R51, R51 ;  /* 0x0000003300337308 */ /* 0x000ea20000002400 */
[----:B------:R-:W-:-:S02]  /*2c00*/  FSEL R92, R92, -INF , !P2 ;  /* 0xff8000005c5c7808 */ /* 0x000fc40005000000 */
[----:B------:R-:W-:Y:S02]  /*2c10*/  FSEL R90, R90, -INF , !P2 ;  /* 0xff8000005a5a7808 */ /* 0x000fe40005000000 */
[----:B-1----:R-:W-:Y:S01]  /*2c20*/  HMMA.16816.F32 R20, R4, R78, R20 ;  /* 0x0000004e0414723c */ /* 0x002fe20000001814 */
[----:B-----5:R-:W-:-:S07]  /*2c30*/  FSEL R3, R3, -INF , !P2 ;  /* 0xff80000003037808 */ /* 0x020fce0005000000 */
[-C--:B------:R-:W-:Y:S08]  /*2c40*/  HMMA.16816.F32 R36, R8, R76.reuse, R36 ;  /* 0x0000004c0824723c */ /* 0x080ff00000001824 */
[----:B------:R-:W-:Y:S07]  /*2c50*/  HMMA.16816.F32 R72, R4, R76, R72 ;  /* 0x0000004c0448723c */ /* 0x000fee0000001848 */
[C---:B------:R-:W-:Y:S01]  /*2c60*/  IADD3 R4, R84.reuse, 0x18, RZ ;  /* 0x0000001854047810 */ /* 0x040fe20007ffe0ff */
[----:B------:R-:W-:Y:S01]  /*2c70*/  HMMA.16816.F32 R24, R8, R78, R24 ;  /* 0x0000004e0818723c */ /* 0x000fe20000001818 */
[----:B------:R-:W-:-:S02]  /*2c80*/  IADD3 R5, R84, 0x11, RZ ;  /* 0x0000001154057810 */ /* 0x000fc40007ffe0ff */
[-C--:B------:R-:W-:Y:S02]  /*2c90*/  ISETP.GE.AND P3, PT, R4, R88.reuse, PT ;  /* 0x000000580400720c */ /* 0x080fe40003f66270 */
[C---:B------:R-:W-:Y:S02]  /*2ca0*/  IADD3 R4, R84.reuse, 0x19, RZ ;  /* 0x0000001954047810 */ /* 0x040fe40007ffe0ff */
[----:B------:R-:W-:Y:S01]  /*2cb0*/  IADD3 R10, R84, 0x1, RZ ;  /* 0x00000001540a7810 */ /* 0x000fe20007ffe0ff */
[----:B------:R-:W-:Y:S01]  /*2cc0*/  HMMA.16816.F32 R60, R44, R54, R60 ;  /* 0x000000362c3c723c */ /* 0x000fe2000000183c */
[-C--:B------:R-:W-:Y:S02]  /*2cd0*/  ISETP.GE.AND P2, PT, R4, R88.reuse, PT ;  /* 0x000000580400720c */ /* 0x080fe40003f46270 */
[----:B------:R-:W-:Y:S02]  /*2ce0*/  ISETP.GE.AND P1, PT, R10, R88, PT ;  /* 0x000000580a00720c */ /* 0x000fe40003f26270 */
[----:B------:R-:W-:-:S02]  /*2cf0*/  IADD3 R9, R84, 0x8, RZ ;  /* 0x0000000854097810 */ /* 0x000fc40007ffe0ff */
[C---:B------:R-:W-:Y:S01]  /*2d00*/  IADD3 R4, R84.reuse, 0x20, RZ ;  /* 0x0000002054047810 */ /* 0x040fe20007ffe0ff */
[C---:B------:R-:W-:Y:S01]  /*2d10*/  HMMA.16816.F32 R28, R40.reuse, R54, R28 ;  /* 0x00000036281c723c */ /* 0x040fe2000000181c */
[----:B------:R-:W-:Y:S02]  /*2d20*/  IADD3 R8, R84, 0x9, RZ ;  /* 0x0000000954087810 */ /* 0x000fe40007ffe0ff */
[----:B------:R-:W-:Y:S02]  /*2d30*/  FSEL R95, R95, -INF , !P1 ;  /* 0xff8000005f5f7808 */ /* 0x000fe40004800000 */
[----:B------:R-:W-:Y:S02]  /*2d40*/  FSEL R93, R93, -INF , !P1 ;  /* 0xff8000005d5d7808 */ /* 0x000fe40004800000 */
[----:B------:R-:W-:Y:S01]  /*2d50*/  FSEL R91, R91, -INF , !P1 ;  /* 0xff8000005b5b7808 */ /* 0x000fe20004800000 */
[----:B--2---:R-:W-:Y:S01]  /*2d60*/  HMMA.16816.F32 R20, R40, R66, R20 ;  /* 0x000000422814723c */ /* 0x004fe20000001814 */
[----:B------:R-:W-:-:S02]  /*2d70*/  FSEL R89, R89, -INF , !P1 ;  /* 0xff80000059597808 */ /* 0x000fc40004800000 */
[-C--:B------:R-:W-:Y:S02]  /*2d80*/  ISETP.GE.AND P0, PT, R9, R88.reuse, PT ;  /* 0x000000580900720c */ /* 0x080fe40003f06270 */
[-C--:B------:R-:W-:Y:S02]  /*2d90*/  ISETP.GE.AND P1, PT, R4, R88.reuse, PT ;  /* 0x000000580400720c */ /* 0x080fe40003f26270 */
[----:B------:R-:W-:Y:S01]  /*2da0*/  IADD3 R4, R84, 0x21, RZ ;  /* 0x0000002154047810 */ /* 0x000fe20007ffe0ff */
[-C--:B------:R-:W-:Y:S01]  /*2db0*/  HMMA.16816.F32 R36, R44, R64.reuse, R36 ;  /* 0x000000402c24723c */ /* 0x080fe20000001824 */
[-C--:B------:R-:W-:Y:S01]  /*2dc0*/  ISETP.GE.AND P6, PT, R8, R88.reuse, PT ;  /* 0x000000580800720c */ /* 0x080fe20003fc6270 */
[----:B------:R-:W-:Y:S01]  /*2dd0*/  FMUL.FTZ R61, R61, c[0x0][0x2ec] ;  /* 0x0000bb003d3d7a20 */ /* 0x000fe20000410000 */
[-C--:B------:R-:W-:Y:S01]  /*2de0*/  ISETP.GE.AND P4, PT, R5, R88.reuse, PT ;  /* 0x000000580500720c */ /* 0x080fe20003f86270 */
[----:B---3--:R-:W-:Y:S01]  /*2df0*/  FMUL.FTZ R50, R60, c[0x0][0x2ec] ;  /* 0x0000bb003c327a20 */ /* 0x008fe20000410000 */
[C---:B------:R-:W-:Y:S01]  /*2e00*/  IADD3 R6, R84.reuse, 0x10, RZ ;  /* 0x0000001054067810 */ /* 0x040fe20007ffe0ff */
[----:B------:R1:W-:Y:S01]  /*2e10*/  MUFU.TANH R163, R61 ;  /* 0x0000003d00a37308 */ /* 0x0003e20000002400 */
        /* <DEDUP_REMOVED lines=10> */
[-C--:B------:R-:W-:Y:S01]  /*2ec0*/  ISETP.GE.AND P0, PT, R4, R88.reuse, PT ;  /* 0x000000580400720c */ /* 0x080fe20003f06270 */
        /* <DEDUP_REMOVED lines=13> */
[----:B------:R-:W-:Y:S01]  /*2fa0*/  IADD3 R5, R84, 0x29, RZ ;  /* 0x0000002954057810 */ /* 0x000fe20007ffe0ff */
[----:B------:R-:W-:Y:S01]  /*2fb0*/  FMUL.FTZ R72, R72, c[0x0][0x2ec] ;  /* 0x0000bb0048487a20 */ /* 0x000fe20000410000 */
[----:B------:R-:W-:Y:S01]  /*2fc0*/  FSEL R9, R110, -INF , !P5 ;  /* 0xff8000006e097808 */ /* 0x000fe20006800000 */
[----:B------:R-:W-:Y:S01]  /*2fd0*/  FMUL.FTZ R74, R74, c[0x0][0x2ec] ;  /* 0x0000bb004a4a7a20 */ /* 0x000fe20000410000 */
[----:B------:R-:W-:Y:S01]  /*2fe0*/  FSEL R11, R108, -INF , !P5 ;  /* 0xff8000006c0b7808 */ /* 0x000fe20006800000 */
[----:B------:R-:W-:Y:S01]  /*2ff0*/  FMUL.FTZ R39, R39, c[0x0][0x2ec] ;  /* 0x0000bb0027277a20 */ /* 0x000fe20000410000 */
[----:B-1----:R-:W-:Y:S01]  /*3000*/  FSEL R61, R106, -INF , !P5 ;  /* 0xff8000006a3d7808 */ /* 0x002fe20006800000 */
[----:B------:R-:W-:Y:S01]  /*3010*/  FMUL.FTZ R73, R73, c[0x0][0x2ec] ;  /* 0x0000bb0049497a20 */ /* 0x000fe20000410000 */
[----:B------:R-:W-:Y:S01]  /*3020*/  FSEL R104, R104, -INF , !P5 ;  /* 0xff80000068687808 */ /* 0x000fe20006800000 */
[----:B------:R-:W-:Y:S01]  /*3030*/  FMUL.FTZ R75, R75, c[0x0][0x2ec] ;  /* 0x0000bb004b4b7a20 */ /* 0x000fe20000410000 */
[----:B------:R-:W-:Y:S01]  /*3040*/  ISETP.GE.AND P5, PT, R5, R88, PT ;  /* 0x000000580500720c */ /* 0x000fe20003fa6270 */
[----:B------:R-:W-:Y:S01]  /*3050*/  FMUL.FTZ R24, R24, c[0x0][0x2ec] ;  /* 0x0000bb0018187a20 */ /* 0x000fe20000410000 */
[----:B------:R-:W-:Y:S01]  /*3060*/  IADD3 R5, R84, 0x30, RZ ;  /* 0x0000003054057810 */ /* 0x000fe20007ffe0ff */
[----:B------:R-:W-:Y:S01]  /*3070*/  FMUL.FTZ R26, R26, c[0x0][0x2ec] ;  /* 0x0000bb001a1a7a20 */ /* 0x000fe20000410000 */
[----:B------:R-:W-:Y:S01]  /*3080*/  MUFU.TANH R50, R50 ;  /* 0x0000003200327308 */ /* 0x000fe20000002400 */
[----:B------:R-:W-:Y:S01]  /*3090*/  FMUL.FTZ R20, R20, c[0x0][0x2ec] ;  /* 0x0000bb0014147a20 */ /* 0x000fe20000410000 */
[----:B------:R-:W-:Y:S01]  /*30a0*/  FSEL R8, R111, -INF , !P4 ;  /* 0xff8000006f087808 */ /* 0x000fe20006000000 */
[----:B------:R-:W-:Y:S01]  /*30b0*/  FMUL.FTZ R25, R25, c[0x0][0x2ec] ;  /* 0x0000bb0019197a20 */ /* 0x000fe20000410000 */
[----:B------:R-:W-:Y:S01]  /*30c0*/  FSEL R10, R109, -INF , !P4 ;  /* 0xff8000006d0a7808 */ /* 0x000fe20006000000 */
[----:B------:R-:W-:Y:S01]  /*30d0*/  FMUL.FTZ R27, R27, c[0x0][0x2ec] ;  /* 0x0000bb001b1b7a20 */ /* 0x000fe20000410000 */
[----:B------:R-:W-:Y:S01]  /*30e0*/  FSEL R60, R107, -INF , !P4 ;  /* 0xff8000006b3c7808 */ /* 0x000fe20006000000 */
[----:B------:R-:W-:Y:S01]  /*30f0*/  FMUL.FTZ R21, R21, c[0x0][0x2ec] ;  /* 0x0000bb0015157a20 */ /* 0x000fe20000410000 */
[----:B------:R1:W-:Y:S01]  /*3100*/  MUFU.TANH R161, R62 ;  /* 0x0000003e00a17308 */ /* 0x0003e20000002400 */
[----:B------:R-:W-:Y:S01]  /*3110*/  FMUL.FTZ R23, R23, c[0x0][0x2ec] ;  /* 0x0000bb0017177a20 */ /* 0x000fe20000410000 */
[----:B------:R-:W-:-:S02]  /*3120*/  FSEL R105, R105, -INF , !P4 ;  /* 0xff80000069697808 */ /* 0x000fc40006000000 */
[----:B----4-:R-:W-:Y:S02]  /*3130*/  FSEL R13, R68, -INF , !P1 ;  /* 0xff800000440d7808 */ /* 0x010fe40004800000 */
[----:B------:R-:W-:Y:S02]  /*3140*/  FSEL R17, R48, -INF , !P1 ;  /* 0xff80000030117808 */ /* 0x000fe40004800000 */
[----:B------:R-:W-:Y:S01]  /*3150*/  MUFU.TANH R160, R63 ;  /* 0x0000003f00a07308 */ /* 0x000fe20000002400 */
[----:B------:R-:W-:Y:S02]  /*3160*/  FSEL R156, R156, -INF , !P1 ;  /* 0xff8000009c9c7808 */ /* 0x000fe40004800000 */
[----:B------:R-:W-:Y:S02]  /*3170*/  FSEL R58, R117, -INF , !P1 ;  /* 0xff800000753a7808 */ /* 0x000fe40004800000 */
[----:B------:R-:W-:Y:S02]  /*3180*/  ISETP.GE.AND P4, PT, R5, R88, PT ;  /* 0x000000580500720c */ /* 0x000fe40003f86270 */
[----:B------:R-:W-:Y:S01]  /*3190*/  ISETP.GE.AND P1, PT, R88, 0x41, PT ;  /* 0x000000415800780c */ /* 0x000fe20003f26270 */
[----:B------:R-:W-:Y:S01]  /*31a0*/  MUFU.TANH R28, R28 ;  /* 0x0000001c001c7308 */ /* 0x000fe20000002400 */
[----:B------:R-:W-:-:S02]  /*31b0*/  IADD3 R5, R84, 0x31, RZ ;  /* 0x0000003154057810 */ /* 0x000fc40007ffe0ff */
[----:B------:R-:W-:Y:S02]  /*31c0*/  FSEL R22, R116, -INF , !P3 ;  /* 0xff80000074167808 */ /* 0x000fe40005800000 */
[----:B------:R-:W-:Y:S02]  /*31d0*/  FSEL R114, R114, -INF , !P3 ;  /* 0xff80000072727808 */ /* 0x000fe40005800000 */
[----:B-1----:R-:W-:Y:S01]  /*31e0*/  FSEL R62, R80, -INF , !P3 ;  /* 0xff800000503e7808 */ /* 0x002fe20005800000 */
[----:B------:R-:W-:Y:S01]  /*31f0*/  MUFU.TANH R29, R29 ;  /* 0x0000001d001d7308 */ /* 0x000fe20000002400 */
[----:B------:R-:W-:Y:S02]  /*3200*/  FSEL R56, R112, -INF , !P3 ;  /* 0xff80000070387808 */ /* 0x000fe40005800000 */
[----:B------:R-:W-:Y:S02]  /*3210*/  ISETP.GE.AND P3, PT, R5, R88, PT ;  /* 0x000000580500720c */ /* 0x000fe40003f66270 */
[----:B------:R-:W-:-:S02]  /*3220*/  IADD3 R5, R84, 0x38, RZ ;  /* 0x0000003854057810 */ /* 0x000fc40007ffe0ff */
[----:B------:R-:W-:Y:S01]  /*3230*/  IADD3 R84, R84, 0x39, RZ ;  /* 0x0000003954547810 */ /* 0x000fe20007ffe0ff */
[----:B------:R-:W1:Y:S01]  /*3240*/  MUFU.TANH R145, R30 ;  /* 0x0000001e00917308 */ /* 0x000e620000002400 */
[----:B------:R-:W-:Y:S02]  /*3250*/  FSEL R115, R115, -INF , !P2 ;  /* 0xff80000073737808 */ /* 0x000fe40005000000 */
[----:B------:R-:W-:Y:S02]  /*3260*/  FSEL R18, R81, -INF , !P2 ;  /* 0xff80000051127808 */ /* 0x000fe40005000000 */
[----:B------:R-:W-:Y:S02]  /*3270*/  FSEL R57, R113, -INF , !P2 ;  /* 0xff80000071397808 */ /* 0x000fe40005000000 */
[----:B------:R-:W-:Y:S01]  /*3280*/  FSEL R12, R51, -INF , !P0 ;  /* 0xff800000330c7808 */ /* 0x000fe20004000000 */
[----:B------:R-:W2:Y:S01]  /*3290*/  MUFU.TANH R147, R31 ;  /* 0x0000001f00937308 */ /* 0x000ea20000002400 */
[----:B------:R-:W-:-:S02]  /*32a0*/  FSEL R16, R49, -INF , !P0 ;  /* 0xff80000031107808 */ /* 0x000fc40004000000 */
[----:B------:R-:W-:Y:S02]  /*32b0*/  FSEL R158, R158, -INF , !P0 ;  /* 0xff8000009e9e7808 */ /* 0x000fe40004000000 */
[----:B------:R-:W-:Y:S02]  /*32c0*/  FSEL R59, R52, -INF , !P0 ;  /* 0xff800000343b7808 */ /* 0x000fe40004000000 */
[----:B------:R-:W-:Y:S01]  /*32d0*/  ISETP.GE.AND P0, PT, R84, R88, PT ;  /* 0x000000585400720c */ /* 0x000fe20003f06270 */
[----:B------:R-:W3:Y:S01]  /*32e0*/  MUFU.TANH R162, R36 ;  /* 0x0000002400a27308 */ /* 0x000ee20000002400 */
[----:B-1----:R-:W-:Y:S02]  /*32f0*/  FSEL R145, R145, -INF , !P6 ;  /* 0xff80000091917808 */ /* 0x002fe40007000000 */
[----:B------:R-:W-:Y:S02]  /*3300*/  FSEL R15, R28, -INF , !P6 ;  /* 0xff8000001c0f7808 */ /* 0x000fe40007000000 */
[----:B------:R-:W-:-:S02]  /*3310*/  FSEL R161, R161, -INF , !P6 ;  /* 0xff800000a1a17808 */ /* 0x000fc40007000000 */
[----:B------:R-:W-:Y:S01]  /*3320*/  FSEL R19, R50, -INF , !P6 ;  /* 0xff80000032137808 */ /* 0x000fe20007000000 */
[----:B------:R-:W1:Y:S01]  /*3330*/  MUFU.TANH R141, R38 ;  /* 0x00000026008d7308 */ /* 0x000e620000002400 */
[----:B--2---:R-:W-:Y:S02]  /*3340*/  FSEL R147, R147, -INF , !P5 ;  /* 0xff80000093937808 */ /* 0x004fe40006800000 */
[----:B------:R-:W-:Y:S02]  /*3350*/  FSEL R14, R29, -INF , !P5 ;  /* 0xff8000001d0e7808 */ /* 0x000fe40006800000 */
[----:B------:R-:W-:Y:S02]  /*3360*/  FSEL R160, R160, -INF , !P5 ;  /* 0xff800000a0a07808 */ /* 0x000fe40006800000 */
[----:B------:R-:W-:Y:S01]  /*3370*/  FSEL R163, R163, -INF , !P5 ;  /* 0xff800000a3a37808 */ /* 0x000fe20006800000 */
        /* <DEDUP_REMOVED lines=11> */
[----:B--2---:R-:W-:-:S07]  /*3430*/  FSEL R140, R140, -INF , !P3 ;  /* 0xff8000008c8c7808 */ /* 0x004fce0005800000 */
[----:B------:R-:W-:Y:S01]  /*3440*/  MUFU.TANH R154, R24 ;  /* 0x00000018009a7308 */ /* 0x000fe20000002400 */
[----:B---3--:R-:W-:-:S07]  /*3450*/  FSEL R152, R152, -INF , !P3 ;  /* 0xff80000098987808 */ /* 0x008fce0005800000 */
[----:B------:R-:W-:Y:S01]  /*3460*/  MUFU.TANH R137, R26 ;  /* 0x0000001a00897308 */ /* 0x000fe20000002400 */
[----:B-1----:R-:W-:-:S07]  /*3470*/  FSEL R146, R146, -INF , !P3 ;  /* 0xff80000092927808 */ /* 0x002fce0005800000 */
[----:B------:R1:W2:Y:S08]  /*3480*/  MUFU.TANH R151, R20 ;  /* 0x0000001400977308 */ /* 0x0002b00000002400 */
[----:B------:R-:W3:Y:S08]  /*3490*/  MUFU.TANH R144, R144 ;  /* 0x0000009000907308 */ /* 0x000ef00000002400 */
[----:B------:R-:W4:Y:S01]  /*34a0*/  MUFU.TANH R157, R25 ;  /* 0x00000019009d7308 */ /* 0x000f220000002400 */
[----:B-1----:R-:W-:Y:S01]  /*34b0*/  FSEL R20, R53, -INF , !P2 ;  /* 0xff80000035147808 */ /* 0x002fe20005000000 */
[----:B------:R-:W-:Y:S01]  /*34c0*/  BAR.SYNC.DEFER_BLOCKING 0x0 ;  /* 0x0000000000007b1d */ /* 0x000fe20000010000 */
[----:B------:R-:W-:-:S04]  /*34d0*/  ISETP.GE.AND P2, PT, R5, R88, PT ;  /* 0x000000580500720c */ /* 0x000fc80003f46270 */
[----:B--2---:R-:W-:Y:S01]  /*34e0*/  FSEL R151, R151, -INF , !P2 ;  /* 0xff80000097977808 */ /* 0x004fe20005000000 */
[----:B------:R-:W1:Y:S01]  /*34f0*/  MUFU.TANH R67, R27 ;  /* 0x0000001b00437308 */ /* 0x000e620000002400 */
[----:B---3--:R-:W-:Y:S02]  /*3500*/  FSEL R144, R144, -INF , !P2 ;  /* 0xff80000090907808 */ /* 0x008fe40005000000 */
[----:B------:R-:W-:Y:S02]  /*3510*/  FSEL R137, R137, -INF , !P2 ;  /* 0xff80000089897808 */ /* 0x000fe40005000000 */
[----:B------:R-:W-:-:S03]  /*3520*/  FSEL R154, R154, -INF , !P2 ;  /* 0xff8000009a9a7808 */ /* 0x000fc60005000000 */
[----:B------:R-:W2:Y:S01]  /*3530*/  MUFU.TANH R149, R21 ;  /* 0x0000001500957308 */ /* 0x000ea20000002400 */
[----:B----4-:R-:W-:-:S07]  /*3540*/  FSEL R157, R157, -INF , !P0 ;  /* 0xff8000009d9d7808 */ /* 0x010fce0004000000 */
[----:B------:R-:W3:Y:S01]  /*3550*/  MUFU.TANH R142, R23 ;  /* 0x00000017008e7308 */ /* 0x000ee20000002400 */
[----:B-1----:R-:W-:Y:S02]  /*3560*/  FSEL R67, R67, -INF , !P0 ;  /* 0xff80000043437808 */ /* 0x002fe40004000000 */
[----:B--2---:R-:W-:Y:S02]  /*3570*/  FSEL R149, R149, -INF , !P0 ;  /* 0xff80000095957808 */ /* 0x004fe40004000000 */
[----:B---3--:R-:W-:Y:S01]  /*3580*/  FSEL R142, R142, -INF , !P0 ;  /* 0xff8000008e8e7808 */ /* 0x008fe20004000000 */
        /* <DEDUP_REMOVED lines=48> */
.L_x_1408:
[----:B------:R-:W-:Y:S05]  /*3890*/  BSYNC B0 ;  /* 0x0000000000007941 */ /* 0x000fea0003800000 */
.L_x_1407:
[----:B------:R-:W0:Y:S02]  /*38a0*/  LDGDEPBAR ;  /* 0x00000000000079af */ /* 0x000e240000000000 */
.L_x_1406:
        /* <DEDUP_REMOVED lines=31> */
[----:B------:R-:W2:Y:S01]  /*3aa0*/  SHFL.BFLY PT, R21, R6, 0x2, 0x1f ;  /* 0x0c401f0006157f89 */ /* 0x000ea200000e0000 */
[----:B------:R-:W-:Y:S02]  /*3ab0*/  FMNMX.FTZ R23, R152, R23, !PT ;  /* 0x0000001798177209 */ /* 0x000fe40007810000 */
[----:B------:R-:W-:Y:S02]  /*3ac0*/  FMNMX.FTZ R7, R8, R7, !PT ;  /* 0x0000000708077209 */ /* 0x000fe40007810000 */
[----:B------:R-:W-:Y:S02]  /*3ad0*/  FMNMX.FTZ R23, R151, R23, !PT ;  /* 0x0000001797177209 */ /* 0x000fe40007810000 */
[----:B------:R-:W-:Y:S02]  /*3ae0*/  FMNMX.FTZ R7, R22, R7, !PT ;  /* 0x0000000716077209 */ /* 0x000fe40007810000 */
[----:B------:R-:W-:-:S02]  /*3af0*/  FMNMX.FTZ R23, R149, R23, !PT ;  /* 0x0000001795177209 */ /* 0x000fc40007810000 */
[----:B------:R-:W-:Y:S02]  /*3b00*/  FMNMX.FTZ R7, R20, R7, !PT ;  /* 0x0000000714077209 */ /* 0x000fe40007810000 */
[----:B------:R-:W-:Y:S01]  /*3b10*/  SHF.L.U32 R192, R192, 0x1, RZ ;  /* 0x00000001c0c07819 */ /* 0x000fe200000006ff */
[----:B------:R-:W3:Y:S01]  /*3b20*/  SHFL.BFLY PT, R5, R23, 0x2, 0x1f ;  /* 0x0c401f0017057f89 */ /* 0x000ee200000e0000 */
[----:B------:R-:W-:Y:S02]  /*3b30*/  FMNMX.FTZ R7, R13, R7, !PT ;  /* 0x000000070d077209 */ /* 0x000fe40007810000 */
[-C--:B------:R-:W-:Y:S01]  /*3b40*/  LEA R189, R2, R192.reuse, 0x1 ;  /* 0x000000c002bd7211 */ /* 0x080fe200078e08ff */
[----:B------:R-:W-:Y:S01]  /*3b50*/  LDSM.16.MT88.4 R116, [R192+0x6000] ;  /* 0x00600000c074783b */ /* 0x000fe20000004200 */
[----:B------:R-:W-:Y:S02]  /*3b60*/  FMNMX.FTZ R7, R12, R7, !PT ;  /* 0x000000070c077209 */ /* 0x000fe40007810000 */
[----:B------:R-:W-:Y:S01]  /*3b70*/  LEA R190, R0, R192, 0x1 ;  /* 0x000000c000be7211 */ /* 0x000fe200078e08ff */
[----:B------:R-:W-:Y:S01]  /*3b80*/  LDSM.16.MT88.4 R84, [R189+0x6000] ;  /* 0x00600000bd54783b */ /* 0x000fe20000004200 */
[----:B------:R-:W-:-:S02]  /*3b90*/  FMNMX.FTZ R7, R145, R7, !PT ;  /* 0x0000000791077209 */ /* 0x000fc40007810000 */
[----:B--2---:R-:W-:Y:S01]  /*3ba0*/  FMNMX.FTZ R21, R6, R21, !PT ;  /* 0x0000001506157209 */ /* 0x004fe20007810000 */
[----:B-1----:R-:W-:Y:S01]  /*3bb0*/  LDSM.16.MT88.4 R24, [R190+0x6800] ;  /* 0x00680000be18783b */ /* 0x002fe20000004200 */
[----:B------:R-:W-:Y:S02]  /*3bc0*/  FMNMX.FTZ R6, R90, R91, !PT ;  /* 0x0000005b5a067209 */ /* 0x000fe40007810000 */
[----:B------:R-:W-:Y:S01]  /*3bd0*/  FMNMX.FTZ R7, R147, R7, !PT ;  /* 0x0000000793077209 */ /* 0x000fe20007810000 */
[----:B------:R-:W1:Y:S01]  /*3be0*/  SHFL.BFLY PT, R136, R21, 0x1, 0x1f ;  /* 0x0c201f0015887f89 */ /* 0x000e6200000e0000 */
        /* <DEDUP_REMOVED lines=8> */
[----:B---3--:R-:W-:Y:S02]  /*3c70*/  FMNMX.FTZ R5, R23, R5, !PT ;  /* 0x0000000517057209 */ /* 0x008fe40007810000 */
[----:B------:R-:W-:-:S02]  /*3c80*/  FMNMX.FTZ R6, R62, R6, !PT ;  /* 0x000000063e067209 */ /* 0x000fc40007810000 */
[----:B------:R-:W-:Y:S01]  /*3c90*/  FMNMX.FTZ R7, R142, R7, !PT ;  /* 0x000000078e077209 */ /* 0x000fe20007810000 */
[----:B------:R-:W2:Y:S01]  /*3ca0*/  SHFL.BFLY PT, R134, R5, 0x1, 0x1f ;  /* 0x0c201f0005867f89 */ /* 0x000ea200000e0000 */
[----:B------:R-:W-:Y:S02]  /*3cb0*/  FMNMX.FTZ R6, R18, R6, !PT ;  /* 0x0000000612067209 */ /* 0x000fe40007810000 */
[----:B------:R-:W-:Y:S01]  /*3cc0*/  LEA R188, R0, R189, 0x1 ;  /* 0x000000bd00bc7211 */ /* 0x000fe200078e08ff */
[----:B------:R-:W3:Y:S01]  /*3cd0*/  SHFL.BFLY PT, R133, R7, 0x2, 0x1f ;  /* 0x0c401f0007857f89 */ /* 0x000ee200000e0000 */
[----:B------:R-:W-:Y:S02]  /*3ce0*/  FMNMX.FTZ R6, R156, R6, !PT ;  /* 0x000000069c067209 */ /* 0x000fe40007810000 */
[----:B-1----:R-:W-:Y:S02]  /*3cf0*/  FMNMX.FTZ R136, R21, R136, !PT ;  /* 0x0000008815887209 */ /* 0x002fe40007810000 */
[----:B------:R-:W-:-:S02]  /*3d00*/  FMNMX.FTZ R6, R158, R6, !PT ;  /* 0x000000069e067209 */ /* 0x000fc40007810000 */
        /* <DEDUP_REMOVED lines=11> */
[----:B------:R-:W-:Y:S01]  /*3dc0*/  FMUL.FTZ R150, R134, c[0x0][0x23c] ;  /* 0x00008f0086967a20 */ /* 0x000fe20000410000 */
[----:B------:R-:W-:Y:S01]  /*3dd0*/  FMNMX.FTZ R135, R137, R135, !PT ;  /* 0x0000008789877209 */ /* 0x000fe20007810000 */
[--C-:B------:R-:W-:Y:S01]  /*3de0*/  FFMA.FTZ R41, R96, c[0x0][0x23c], -R159.reuse ;  /* 0x00008f0060297a23 */ /* 0x100fe2000001089f */
[----:B------:R-:W-:Y:S01]  /*3df0*/  FSETP.NEU.FTZ.AND P0, PT, R134, -INF , PT ;  /* 0xff8000008600780b */ /* 0x000fe20003f1d000 */
[----:B------:R-:W1:Y:S01]  /*3e00*/  SHFL.BFLY PT, R3, R133, 0x1, 0x1f ;  /* 0x0c201f0085037f89 */ /* 0x000e6200000e0000 */
[----:B------:R-:W-:Y:S01]  /*3e10*/  FMNMX.FTZ R135, R67, R135, !PT ;  /* 0x0000008743877209 */ /* 0x000fe20007810000 */
[--C-:B------:R-:W-:Y:S01]  /*3e20*/  FFMA.FTZ R47, R97, c[0x0][0x23c], -R159.reuse ;  /* 0x00008f00612f7a23 */ /* 0x100fe2000001089f */
[----:B------:R-:W-:Y:S01]  /*3e30*/  FSEL R150, R150, RZ, P0 ;  /* 0x000000ff96967208 */ /* 0x000fe20000000000 */
[----:B------:R-:W-:Y:S01]  /*3e40*/  MUFU.EX2 R49, R49 ;  /* 0x0000003100317308 */ /* 0x000fe20000000800 */
[--C-:B------:R-:W-:Y:S01]  /*3e50*/  FFMA.FTZ R36, R104, c[0x0][0x23c], -R159.reuse ;  /* 0x00008f0068247a23 */ /* 0x100fe2000001089f */
[----:B------:R-:W2:Y:S01]  /*3e60*/  SHFL.BFLY PT, R5, R135, 0x2, 0x1f ;  /* 0x0c401f0087057f89 */ /* 0x000ea200000e0000 */
[----:B------:R-:W-:-:S02]  /*3e70*/  FFMA.FTZ R2, R105, c[0x0][0x23c], -R159 ;  /* 0x00008f0069027a23 */ /* 0x000fc4000001089f */
[--C-:B------:R-:W-:Y:S02]  /*3e80*/  FFMA.FTZ R38, R100, c[0x0][0x23c], -R150.reuse ;  /* 0x00008f0064267a23 */ /* 0x100fe40000010896 */
[--C-:B------:R-:W-:Y:S01]  /*3e90*/  FFMA.FTZ R40, R92, c[0x0][0x23c], -R150.reuse ;  /* 0x00008f005c287a23 */ /* 0x100fe20000010896 */
[----:B------:R-:W3:Y:S01]  /*3ea0*/  MUFU.EX2 R48, R48 ;  /* 0x0000003000307308 */ /* 0x000ee20000000800 */
[--C-:B------:R-:W-:Y:S02]  /*3eb0*/  FFMA.FTZ R39, R93, c[0x0][0x23c], -R150.reuse ;  /* 0x00008f005d277a23 */ /* 0x100fe40000010896 */
[--C-:B------:R-:W-:Y:S02]  /*3ec0*/  FFMA.FTZ R34, R11, c[0x0][0x23c], -R150.reuse ;  /* 0x00008f000b227a23 */ /* 0x100fe40000010896 */
[--C-:B------:R-:W-:Y:S02]  /*3ed0*/  FFMA.FTZ R0, R10, c[0x0][0x23c], -R150.reuse ;  /* 0x00008f000a007a23 */ /* 0x100fe40000010896 */
[--C-:B------:R-:W-:Y:S01]  /*3ee0*/  FFMA.FTZ R43, R114, c[0x0][0x23c], -R150.reuse ;  /* 0x00008f00722b7a23 */ /* 0x100fe20000010896 */
[----:B------:R-:W-:Y:S01]  /*3ef0*/  MUFU.EX2 R40, R40 ;  /* 0x0000002800287308 */ /* 0x000fe20000000800 */
[----:B------:R-:W-:-:S02]  /*3f00*/  FFMA.FTZ R45, R115, c[0x0][0x23c], -R150 ;  /* 0x00008f00732d7a23 */ /* 0x000fc40000010896 */
[--C-:B------:R-:W-:Y:S01]  /*3f10*/  FFMA.FTZ R56, R56, c[0x0][0x23c], -R159.reuse ;  /* 0x00008f0038387a23 */ /* 0x100fe2000001089f */
[----:B-1----:R-:W-:Y:S01]  /*3f20*/  FMNMX.FTZ R133, R133, R3, !PT ;  /* 0x0000000385857209 */ /* 0x002fe20007810000 */
[--C-:B------:R-:W-:Y:S02]  /*3f30*/  FFMA.FTZ R3, R101, c[0x0][0x23c], -R150.reuse ;  /* 0x00008f0065037a23 */ /* 0x100fe40000010896 */
[--C-:B------:R-:W-:Y:S01]  /*3f40*/  FFMA.FTZ R57, R57, c[0x0][0x23c], -R159.reuse ;  /* 0x00008f0039397a23 */ /* 0x100fe2000001089f */
[C---:B------:R-:W-:Y:S01]  /*3f50*/  FSETP.NEU.FTZ.AND P0, PT, R133.reuse, -INF , PT ;  /* 0xff8000008500780b */ /* 0x040fe20003f1d000 */
[----:B------:R-:W-:Y:S01]  /*3f60*/  FMUL.FTZ R143, R133, c[0x0][0x23c] ;  /* 0x00008f00858f7a20 */ /* 0x000fe20000410000 */
[----:B--2---:R-:W-:Y:S01]  /*3f70*/  FMNMX.FTZ R135, R135, R5, !PT ;  /* 0x0000000587877209 */ /* 0x004fe20007810000 */
[----:B------:R-:W1:Y:S01]  /*3f80*/  MUFU.EX2 R39, R39 ;  /* 0x0000002700277308 */ /* 0x000e620000000800 */
[----:B---3--:R-:W-:Y:S01]  /*3f90*/  F2FP.PACK_AB R68, R48, R49 ;  /* 0x000000313044723e */ /* 0x008fe200000000ff */
[----:B------:R-:W-:Y:S01]  /*3fa0*/  FFMA.FTZ R64, R19, c[0x0][0x23c], -R159 ;  /* 0x00008f0013407a23 */ /* 0x000fe2000001089f */
[----:B------:R-:W-:Y:S01]  /*3fb0*/  FSEL R143, R143, RZ, P0 ;  /* 0x000000ff8f8f7208 */ /* 0x000fe20000000000 */
[----:B------:R-:W2:Y:S01]  /*3fc0*/  SHFL.BFLY PT, R21, R135, 0x1, 0x1f ;  /* 0x0c201f0087157f89 */ /* 0x000ea200000e0000 */
[----:B------:R-:W-:-:S02]  /*3fd0*/  FFMA.FTZ R66, R17, c[0x0][0x23c], -R150 ;  /* 0x00008f0011427a23 */ /* 0x000fc40000010896 */
[----:B------:R-:W-:Y:S01]  /*3fe0*/  FFMA.FTZ R65, R16, c[0x0][0x23c], -R150 ;  /* 0x00008f0010417a23 */ /* 0x000fe20000010896 */
[----:B------:R-:W-:Y:S01]  /*3ff0*/  MUFU.EX2 R38, R38 ;  /* 0x0000002600267308 */ /* 0x000fe20000000800 */
[--C-:B------:R-:W-:Y:S02]  /*4000*/  FFMA.FTZ R44, R102, c[0x0][0x23c], -R143.reuse ;  /* 0x00008f00662c7a23 */ /* 0x100fe4000001088f */
[--C-:B------:R-:W-:Y:S01]  /*4010*/  FFMA.FTZ R33, R4, c[0x0][0x23c], -R143.reuse ;  /* 0x00008f0004217a23 */ /* 0x100fe2000001088f */
[----:B------:R-:W3:Y:S01]  /*4020*/  LDSM.16.MT88.4 R100, [R190+0x6000] ;  /* 0x00600000be64783b */ /* 0x000ee20000004200 */
[--C-:B------:R-:W-:Y:S02]  /*4030*/  FFMA.FTZ R37, R94, c[0x0][0x23c], -R143.reuse ;  /* 0x00008f005e257a23 */ /* 0x100fe4000001088f */
[--C-:B------:R-:W-:Y:S01]  /*4040*/  FFMA.FTZ R42, R95, c[0x0][0x23c], -R143.reuse ;  /* 0x00008f005f2a7a23 */ /* 0x100fe2000001088f */
[----:B------:R-:W4:Y:S01]  /*4050*/  LDSM.16.MT88.4 R4, [R188+0x6000] ;  /* 0x00600000bc04783b */ /* 0x000f220000004200 */
[----:B------:R-:W5:Y:S01]  /*4060*/  MUFU.EX2 R3, R3 ;  /* 0x0000000300037308 */ /* 0x000f620000000800 */
[--C-:B------:R-:W-:Y:S01]  /*4070*/  FFMA.FTZ R54, R9, c[0x0][0x23c], -R143.reuse ;  /* 0x00008f0009367a23 */ /* 0x100fe2000001088f */
[----:B-1----:R-:W-:Y:S01]  /*4080*/  F2FP.PACK_AB R72, R39, R40 ;  /* 0x000000282748723e */ /* 0x002fe200000000ff */
[----:B------:R-:W-:-:S02]  /*4090*/  FFMA.FTZ R50, R8, c[0x0][0x23c], -R143 ;  /* 0x00008f0008327a23 */ /* 0x000fc4000001088f */
[--C-:B------:R-:W-:Y:S01]  /*40a0*/  FFMA.FTZ R53, R22, c[0x0][0x23c], -R143.reuse ;  /* 0x00008f0016357a23 */ /* 0x100fe2000001088f */
[----:B------:R-:W1:Y:S01]  /*40b0*/  LDSM.16.MT88.4 R8, [R192+0x6800] ;  /* 0x00680000c008783b */ /* 0x000e620000004200 */
[--C-:B------:R-:W-:Y:S01]  /*40c0*/  FFMA.FTZ R55, R20, c[0x0][0x23c], -R143.reuse ;  /* 0x00008f0014377a23 */ /* 0x100fe2000001088f */
[----:B------:R-:W-:Y:S01]  /*40d0*/  MUFU.EX2 R37, R37 ;  /* 0x0000002500257308 */ /* 0x000fe20000000800 */
[--C-:B------:R-:W-:Y:S01]  /*40e0*/  FFMA.FTZ R138, R15, c[0x0][0x23c], -R150.reuse ;  /* 0x00008f000f8a7a23 */ /* 0x100fe20000010896 */
[----:B--2---:R-:W-:Y:S01]  /*40f0*/  FMNMX.FTZ R135, R135, R21, !PT ;  /* 0x0000001587877209 */ /* 0x004fe20007810000 */
[----:B------:R-:W-:Y:S01]  /*4100*/  FFMA.FTZ R139, R14, c[0x0][0x23c], -R150 ;  /* 0x00008f000e8b7a23 */ /* 0x000fe20000010896 */
[----:B------:R-:W2:Y:S01]  /*4110*/  LDSM.16.MT88.4 R20, [R188+0x6800] ;  /* 0x00680000bc14783b */ /* 0x000ea20000004200 */
[--C-:B------:R-:W-:Y:S01]  /*4120*/  FFMA.FTZ R145, R145, c[0x0][0x23c], -R143.reuse ;  /* 0x00008f0091917a23 */ /* 0x100fe2000001088f */
[C---:B------:R-:W-:Y:S01]  /*4130*/  FSETP.NEU.FTZ.AND P0, PT, R135.reuse, -INF , PT ;  /* 0xff8000008700780b */ /* 0x040fe20003f1d000 */
[----:B------:R-:W-:Y:S01]  /*4140*/  FMUL.FTZ R132, R135, c[0x0][0x23c] ;  /* 0x00008f0087847a20 */ /* 0x000fe20000410000 */
[----:B------:R-:W3:Y:S01]  /*4150*/  MUFU.EX2 R42, R42 ;  /* 0x0000002a002a7308 */ /* 0x000ee20000000800 */
[----:B-----5:R-:W-:Y:S01]  /*4160*/  F2FP.PACK_AB R74, R3, R38 ;  /* 0x00000026034a723e */ /* 0x020fe200000000ff */
        /* <DEDUP_REMOVED lines=9> */
[----:B------:R-:W5:Y:S01]  /*4200*/  MUFU.EX2 R33, R33 ;  /* 0x0000002100217308 */ /* 0x000f620000000800 */
[----:B---3--:R-:W-:Y:S01]  /*4210*/  F2FP.PACK_AB R73, R42, R37 ;  /* 0x000000252a49723e */ /* 0x008fe200000000ff */
[----:B------:R-:W-:-:S02]  /*4220*/  FFMA.FTZ R61, R61, c[0x0][0x23c], -R132 ;  /* 0x00008f003d3d7a23 */ /* 0x000fc40000010884 */
[--C-:B------:R-:W-:Y:S02]  /*4230*/  FFMA.FTZ R60, R60, c[0x0][0x23c], -R132.reuse ;  /* 0x00008f003c3c7a23 */ /* 0x100fe40000010884 */
[--C-:B------:R-:W-:Y:S02]  /*4240*/  FFMA.FTZ R62, R62, c[0x0][0x23c], -R132.reuse ;  /* 0x00008f003e3e7a23 */ /* 0x100fe40000010884 */
[----:B------:R-:W3:Y:S01]  /*4250*/  MUFU.EX2 R41, R41 ;  /* 0x0000002900297308 */ /* 0x000ee20000000800 */
[--C-:B------:R-:W-:Y:S02]  /*4260*/  FFMA.FTZ R63, R18, c[0x0][0x23c], -R132.reuse ;  /* 0x00008f00123f7a23 */ /* 0x100fe40000010884 */
[----:B------:R-:W1:Y:S01]  /*4270*/  LDSM.16.MT88.4 R16, [R192+0x7000] ;  /* 0x00700000c010783b */ /* 0x000e620000004200 */
[--C-:B------:R-:W-:Y:S02]  /*4280*/  FFMA.FTZ R156, R156, c[0x0][0x23c], -R132.reuse ;  /* 0x00008f009c9c7a23 */ /* 0x100fe40000010884 */
[----:B------:R-:W-:-:S02]  /*4290*/  FFMA.FTZ R158, R158, c[0x0][0x23c], -R132 ;  /* 0x00008f009e9e7a23 */ /* 0x000fc40000010884 */
[----:B------:R-:W2:Y:S01]  /*42a0*/  MUFU.EX2 R47, R47 ;  /* 0x0000002f002f7308 */ /* 0x000ea20000000800 */
[----:B-----5:R-:W-:Y:S01]  /*42b0*/  F2FP.PACK_AB R75, R33, R44 ;  /* 0x0000002c214b723e */ /* 0x020fe200000000ff */
[--C-:B------:R-:W-:Y:S02]  /*42c0*/  FFMA.FTZ R161, R161, c[0x0][0x23c], -R132.reuse ;  /* 0x00008f00a1a17a23 */ /* 0x100fe40000010884 */
[----:B------:R-:W-:Y:S02]  /*42d0*/  FFMA.FTZ R160, R160, c[0x0][0x23c], -R132 ;  /* 0x00008f00a0a07a23 */ /* 0x000fe40000010884 */
[----:B------:R-:W-:Y:S02]  /*42e0*/  FADD.FTZ R48, R49, R48 ;  /* 0x0000003031307221 */ /* 0x000fe40000010000 */
[----:B------:R-:W-:Y:S01]  /*42f0*/  MUFU.EX2 R52, R52 ;  /* 0x0000003400347308 */ /* 0x000fe20000000800 */
[----:B------:R-:W-:Y:S01]  /*4300*/  HMMA.16816.F32 R124, R72, R116, RZ ;  /* 0x00000074487c723c */ /* 0x000fe200000018ff */
[----:B------:R-:W-:-:S02]  /*4310*/  FADD.FTZ R39, R40, R39 ;  /* 0x0000002728277221 */ /* 0x000fc40000010000 */
[----:B------:R-:W-:Y:S02]  /*4320*/  FADD.FTZ R37, R37, R42 ;  /* 0x0000002a25257221 */ /* 0x000fe40000010000 */
[----:B---3--:R-:W-:Y:S02]  /*4330*/  FADD.FTZ R48, R41, R48 ;  /* 0x0000003029307221 */ /* 0x008fe40000010000 */
[----:B------:R-:W3:Y:S01]  /*4340*/  MUFU.EX2 R51, R51 ;  /* 0x0000003300337308 */ /* 0x000ee20000000800 */
[C---:B------:R-:W-:Y:S01]  /*4350*/  HMMA.16816.F32 R108, R72.reuse, R100, RZ ;  /* 0x00000064486c723c */ /* 0x040fe200000018ff */
[C---:B--2---:R-:W-:Y:S01]  /*4360*/  F2FP.PACK_AB R70, R47.reuse, R41 ;  /* 0x000000292f46723e */ /* 0x044fe200000000ff */
[----:B------:R-:W-:Y:S02]  /*4370*/  FADD.FTZ R39, R38, R39 ;  /* 0x0000002726277221 */ /* 0x000fe40000010000 */
[----:B------:R-:W-:Y:S02]  /*4380*/  FADD.FTZ R37, R44, R37 ;  /* 0x000000252c257221 */ /* 0x000fe40000010000 */
[----:B------:R-:W-:Y:S01]  /*4390*/  FADD.FTZ R48, R47, R48 ;  /* 0x000000302f307221 */ /* 0x000fe20000010000 */
[----:B------:R-:W2:Y:S01]  /*43a0*/  MUFU.EX2 R46, R46 ;  /* 0x0000002e002e7308 */ /* 0x000ea20000000800 */
[----:B------:R-:W-:Y:S01]  /*43b0*/  HMMA.16816.F32 R92, R72, R84, RZ ;  /* 0x00000054485c723c */ /* 0x000fe200000018ff */
[----:B------:R-:W-:-:S02]  /*43c0*/  FADD.FTZ R39, R3, R39 ;  /* 0x0000002703277221 */ /* 0x000fc40000010000 */
[----:B------:R-:W-:Y:S02]  /*43d0*/  FADD.FTZ R37, R33, R37 ;  /* 0x0000002521257221 */ /* 0x000fe40000010000 */
[--C-:B------:R-:W-:Y:S02]  /*43e0*/  FFMA.FTZ R155, R155, c[0x0][0x23c], -R150.reuse ;  /* 0x00008f009b9b7a23 */ /* 0x100fe40000010896 */
[----:B------:R-:W5:Y:S01]  /*43f0*/  MUFU.EX2 R35, R35 ;  /* 0x0000002300237308 */ /* 0x000f620000000800 */
[C---:B----4-:R-:W-:Y:S01]  /*4400*/  HMMA.16816.F32 R76, R72.reuse, R4, RZ ;  /* 0x00000004484c723c */ /* 0x050fe200000018ff */
[----:B---3--:R-:W-:Y:S01]  /*4410*/  F2FP.PACK_AB R69, R51, R52 ;  /* 0x000000343345723e */ /* 0x008fe200000000ff */
[----:B------:R-:W-:Y:S02]  /*4420*/  FADD.FTZ R51, R52, R51 ;  /* 0x0000003334337221 */ /* 0x000fe40000010000 */
[--C-:B------:R-:W-:Y:S02]  /*4430*/  FFMA.FTZ R152, R152, c[0x0][0x23c], -R150.reuse ;  /* 0x00008f0098987a23 */ /* 0x100fe40000010896 */
[----:B------:R-:W-:Y:S01]  /*4440*/  FFMA.FTZ R151, R151, c[0x0][0x23c], -R150 ;  /* 0x00008f0097977a23 */ /* 0x000fe20000010896 */
[----:B------:R-:W3:Y:S01]  /*4450*/  MUFU.EX2 R34, R34 ;  /* 0x0000002200227308 */ /* 0x000ee20000000800 */
[----:B------:R-:W-:Y:S01]  /*4460*/  HMMA.16816.F32 R120, R72, R118, RZ ;  /* 0x000000764878723c */ /* 0x000fe200000018ff */
[----:B--2---:R-:W-:-:S02]  /*4470*/  FADD.FTZ R51, R46, R51 ;  /* 0x000000332e337221 */ /* 0x004fc40000010000 */
[----:B------:R-:W-:Y:S02]  /*4480*/  FFMA.FTZ R229, R149, c[0x0][0x23c], -R150 ;  /* 0x00008f0095e57a23 */ /* 0x000fe40000010896 */
[----:B------:R-:W-:Y:S02]  /*4490*/  FFMA.FTZ R148, R148, c[0x0][0x23c], -R143 ;  /* 0x00008f0094947a23 */ /* 0x000fe4000001088f */
[----:B------:R-:W2:Y:S01]  /*44a0*/  MUFU.EX2 R0, R0 ;  /* 0x0000000000007308 */ /* 0x000ea20000000800 */
[C---:B------:R-:W-:Y:S01]  /*44b0*/  HMMA.16816.F32 R104, R72.reuse, R102, RZ ;  /* 0x000000664868723c */ /* 0x040fe200000018ff */
[C---:B-----5:R-:W-:Y:S01]  /*44c0*/  F2FP.PACK_AB R71, R35.reuse, R46 ;  /* 0x0000002e2347723e */ /* 0x060fe200000000ff */
[----:B------:R-:W-:Y:S02]  /*44d0*/  FADD.FTZ R51, R35, R51 ;  /* 0x0000003323337221 */ /* 0x000fe40000010000 */
[--C-:B------:R-:W-:Y:S02]  /*44e0*/  FFMA.FTZ R146, R146, c[0x0][0x23c], -R143.reuse ;  /* 0x00008f0092927a23 */ /* 0x100fe4000001088f */
[----:B------:R-:W-:Y:S01]  /*44f0*/  FFMA.FTZ R144, R144, c[0x0][0x23c], -R143 ;  /* 0x00008f0090907a23 */ /* 0x000fe2000001088f */
[----:B------:R-:W4:Y:S01]  /*4500*/  MUFU.EX2 R43, R43 ;  /* 0x0000002b002b7308 */ /* 0x000f220000000800 */
[----:B------:R-:W-:Y:S01]  /*4510*/  HMMA.16816.F32 R88, R72, R86, RZ ;  /* 0x000000564858723c */ /* 0x000fe200000018ff */
[----:B---3--:R-:W-:-:S02]  /*4520*/  FADD.FTZ R39, R34, R39 ;  /* 0x0000002722277221 */ /* 0x008fc40000010000 */
[----:B------:R-:W-:Y:S02]  /*4530*/  FFMA.FTZ R228, R142, c[0x0][0x23c], -R143 ;  /* 0x00008f008ee47a23 */ /* 0x000fe4000001088f */
[----:B------:R-:W-:Y:S02]  /*4540*/  FFMA.FTZ R153, R153, c[0x0][0x23c], -R159 ;  /* 0x00008f0099997a23 */ /* 0x000fe4000001089f */
[----:B------:R-:W3:Y:S01]  /*4550*/  MUFU.EX2 R45, R45 ;  /* 0x0000002d002d7308 */ /* 0x000ee20000000800 */
[----:B------:R-:W-:Y:S01]  /*4560*/  HMMA.16816.F32 R72, R72, R6, RZ ;  /* 0x000000064848723c */ /* 0x000fe200000018ff */
[----:B--2---:R-:W-:Y:S02]  /*4570*/  FADD.FTZ R39, R0, R39 ;  /* 0x0000002700277221 */ /* 0x004fe40000010000 */
[--C-:B------:R-:W-:Y:S02]  /*4580*/  FFMA.FTZ R154, R154, c[0x0][0x23c], -R159.reuse ;  /* 0x00008f009a9a7a23 */ /* 0x100fe4000001089f */
[----:B------:R-:W-:-:S02]  /*4590*/  FFMA.FTZ R231, R157, c[0x0][0x23c], -R159 ;  /* 0x00008f009de77a23 */ /* 0x000fc4000001089f */
[----:B------:R-:W2:Y:S01]  /*45a0*/  MUFU.EX2 R54, R54 ;  /* 0x0000003600367308 */ /* 0x000ea20000000800 */
[----:B------:R-:W-:Y:S01]  /*45b0*/  HMMA.16816.F32 R128, R68, R116, RZ ;  /* 0x000000744480723c */ /* 0x000fe200000018ff */
[----:B----4-:R-:W-:Y:S02]  /*45c0*/  FADD.FTZ R39, R43, R39 ;  /* 0x000000272b277221 */ /* 0x010fe40000010000 */
[----:B------:R-:W-:-:S04]  /*45d0*/  FFMA.FTZ R230, R67, c[0x0][0x23c], -R132 ;  /* 0x00008f0043e67a23 */ /* 0x000fc80000010884 */
[----:B------:R-:W4:Y:S01]  /*45e0*/  MUFU.EX2 R50, R50 ;  /* 0x0000003200327308 */ /* 0x000f220000000800 */
[----:B------:R-:W-:Y:S01]  /*45f0*/  HMMA.16816.F32 R112, R68, R100, RZ ;  /* 0x000000644470723c */ /* 0x000fe200000018ff */
[----:B---3--:R-:W-:-:S06]  /*4600*/  FADD.FTZ R39, R45, R39 ;  /* 0x000000272d277221 */ /* 0x008fcc0000010000 */
[----:B------:R-:W3:Y:S01]  /*4610*/  MUFU.EX2 R53, R53 ;  /* 0x0000003500357308 */ /* 0x000ee20000000800 */
[----:B------:R-:W-:Y:S01]  /*4620*/  HMMA.16816.F32 R96, R68, R84, RZ ;  /* 0x000000544460723c */ /* 0x000fe200000018ff */
[----:B--2---:R-:W-:-:S06]  /*4630*/  FADD.FTZ R37, R54, R37 ;  /* 0x0000002536257221 */ /* 0x004fcc0000010000 */
[----:B------:R-:W2:Y:S01]  /*4640*/  MUFU.EX2 R55, R55 ;  /* 0x0000003700377308 */ /* 0x000ea20000000800 */
[----:B------:R-:W-:Y:S01]  /*4650*/  HMMA.16816.F32 R116, R68, R118, RZ ;  /* 0x000000764474723c */ /* 0x000fe200000018ff */
[----:B----4-:R-:W-:-:S06]  /*4660*/  FADD.FTZ R37, R50, R37 ;  /* 0x0000002532257221 */ /* 0x010fcc0000010000 */
        /* <DEDUP_REMOVED lines=11> */
[----:B------:R-:W-:Y:S01]  /*4720*/  F2FP.PACK_AB R4, R0, R34 ;  /* 0x000000220004723e */ /* 0x000fe200000000ff */
[----:B---3--:R-:W-:Y:S01]  /*4730*/  FADD.FTZ R48, R2, R48 ;  /* 0x0000003002307221 */ /* 0x008fe20000010000 */
[----:B------:R-:W-:-:S04]  /*4740*/  F2FP.PACK_AB R5, R50, R54 ;  /* 0x000000363205723e */ /* 0x000fc800000000ff */
[----:B------:R-:W3:Y:S01]  /*4750*/  MUFU.EX2 R61, R61 ;  /* 0x0000003d003d7308 */ /* 0x000ee20000000800 */
[----:B------:R-:W-:Y:S01]  /*4760*/  F2FP.PACK_AB R6, R45, R43 ;  /* 0x0000002b2d06723e */ /* 0x000fe200000000ff */
[----:B--2---:R-:W-:Y:S01]  /*4770*/  FADD.FTZ R48, R56, R48 ;  /* 0x0000003038307221 */ /* 0x004fe20000010000 */
[----:B------:R-:W-:-:S05]  /*4780*/  F2FP.PACK_AB R7, R55, R53 ;  /* 0x000000353707723e */ /* 0x000fca00000000ff */
[----:B------:R-:W2:Y:S01]  /*4790*/  MUFU.EX2 R60, R60 ;  /* 0x0000003c003c7308 */ /* 0x000ea20000000800 */
[----:B----4-:R-:W-:Y:S01]  /*47a0*/  FADD.FTZ R48, R57, R48 ;  /* 0x0000003039307221 */ /* 0x010fe20000010000 */
[C---:B-1----:R-:W-:Y:S06]  /*47b0*/  HMMA.16816.F32 R124, R4.reuse, R8, R124 ;  /* 0x00000008047c723c */ /* 0x042fec000000187c */
[----:B------:R-:W1:Y:S01]  /*47c0*/  MUFU.EX2 R62, R62 ;  /* 0x0000003e003e7308 */ /* 0x000e620000000800 */
[----:B---3--:R-:W-:Y:S01]  /*47d0*/  FADD.FTZ R51, R61, R51 ;  /* 0x000000333d337221 */ /* 0x008fe20000010000 */
[C---:B------:R-:W-:Y:S06]  /*47e0*/  HMMA.16816.F32 R108, R4.reuse, R24, R108 ;  /* 0x00000018046c723c */ /* 0x040fec000000186c */
[----:B------:R-:W3:Y:S01]  /*47f0*/  MUFU.EX2 R63, R63 ;  /* 0x0000003f003f7308 */ /* 0x000ee20000000800 */
[----:B--2---:R-:W-:Y:S01]  /*4800*/  FADD.FTZ R51, R60, R51 ;  /* 0x000000333c337221 */ /* 0x004fe20000010000 */
[C---:B------:R-:W-:Y:S06]  /*4810*/  HMMA.16816.F32 R92, R4.reuse, R28, R92 ;  /* 0x0000001c045c723c */ /* 0x040fec000000185c */
[----:B------:R-:W2:Y:S01]  /*4820*/  MUFU.EX2 R66, R66 ;  /* 0x0000004200427308 */ /* 0x000ea20000000800 */
[----:B-1----:R-:W-:Y:S01]  /*4830*/  FADD.FTZ R51, R62, R51 ;  /* 0x000000333e337221 */ /* 0x002fe20000010000 */
[C---:B------:R-:W-:Y:S06]  /*4840*/  HMMA.16816.F32 R76, R4.reuse, R20, R76 ;  /* 0x00000014044c723c */ /* 0x040fec000000184c */
        /* <DEDUP_REMOVED lines=9> */
[----:B------:R-:W-:Y:S01]  /*48e0*/  MUFU.EX2 R145, R145 ;  /* 0x0000009100917308 */ /* 0x000fe20000000800 */
[----:B---3--:R-:W-:Y:S01]  /*48f0*/  FADD.FTZ R39, R138, R39 ;  /* 0x000000278a277221 */ /* 0x008fe20000010000 */
[----:B------:R-:W-:Y:S06]  /*4900*/  HMMA.16816.F32 R72, R4, R22, R72 ;  /* 0x000000160448723c */ /* 0x000fec0000001848 */
[----:B------:R-:W-:Y:S01]  /*4910*/  MUFU.EX2 R147, R147 ;  /* 0x0000009300937308 */ /* 0x000fe20000000800 */
[----:B------:R-:W-:Y:S01]  /*4920*/  F2FP.PACK_AB R4, R2, R36 ;  /* 0x000000240204723e */ /* 0x000fe200000000ff */
[----:B--2---:R-:W-:Y:S01]  /*4930*/  FADD.FTZ R39, R139, R39 ;  /* 0x000000278b277221 */ /* 0x004fe20000010000 */
        /* <DEDUP_REMOVED lines=128> */
[----:B------:R-:W-:Y:S01]  /*5140*/  ISETP.GE.AND P0, PT, R220, c[0x0][0x220], PT ;  /* 0x00008800dc007a0c */ /* 0x000fe20003f06270 */
[----:B------:R-:W-:Y:S01]  /*5150*/  ULDC.64 UR4, c[0x0][0x1a0] ;  /* 0x0000680000047ab9 */ /* 0x000fe20000000a00 */
[----:B------:R-:W-:Y:S01]  /*5160*/  MOV R213, c[0x0][0x1a4] ;  /* 0x0000690000d57a02 */ /* 0x000fe20000000f00 */
[----:B------:R-:W-:Y:S01]  /*5170*/  IMAD.MOV.U32 R3, RZ, RZ, R135 ;  /* 0x000000ffff037224 */ /* 0x000fe200078e0087 */
[----:B------:R-:W-:Y:S01]  /*5180*/  LEA.HI.SX32 R227, R32, 0xfffffffe, 0x1a ;  /* 0xfffffffe20e37811 */ /* 0x000fe200078fd2ff */
[----:B------:R-:W-:Y:S01]  /*5190*/  IMAD.MOV.U32 R132, RZ, RZ, R136 ;  /* 0x000000ffff847224 */ /* 0x000fe200078e0088 */
[----:B------:R-:W-:Y:S01]  /*51a0*/  MOV R0, R133 ;  /* 0x0000008500007202 */ /* 0x000fe20000000f00 */
[----:B------:R-:W-:Y:S01]  /*51b0*/  IMAD.MOV.U32 R2, RZ, RZ, R134 ;  /* 0x000000ffff027224 */ /* 0x000fe200078e0086 */
[----:B------:R-:W-:Y:S01]  /*51c0*/  MOV R225, c[0x0][0x1a4] ;  /* 0x0000690000e17a02 */ /* 0x000fe20000000f00 */
[----:B------:R-:W-:Y:S01]  /*51d0*/  IMAD.MOV.U32 R226, RZ, RZ, c[0x0][0x1a0] ;  /* 0x00006800ffe27624 */ /* 0x000fe200078e00ff */
[----:B------:R-:W-:Y:S01]  /*51e0*/  MOV R224, c[0x0][0x1a0] ;  /* 0x0000680000e07a02 */ /* 0x000fe20000000f00 */
[----:B------:R-:W-:-:S02]  /*51f0*/  USHF.L.U64.HI UR5, UR4, 0x4, UR5 ;  /* 0x0000000404057899 */ /* 0x000fc40008010205 */
[----:B------:R-:W-:Y:S01]  /*5200*/  @!P0 IMAD R213, R213, 0x30, RZ ;  /* 0x00000030d5d58824 */ /* 0x000fe200078e02ff */
[----:B------:R-:W-:Y:S01]  /*5210*/  USHF.L.U32 UR4, UR4, 0x4, URZ ;  /* 0x0000000404047899 */ /* 0x000fe2000800063f */
[----:B------:R-:W-:Y:S05]  /*5220*/  BRA `(.L_x_1410) ;  /* 0x0000049000007947 */ /* 0x000fea0003800000 */
.L_x_1412:
[C---:B------:R-:W-:Y:S01]  /*5230*/  @!P0 IADD3 R28, R227.reuse, -0x1, RZ ;  /* 0xffffffffe31c8810 */ /* 0x040fe20007ffe0ff */
[----:B------:R1:W-:Y:S01]  /*5240*/  @P0 STS.128 [R212+0x4000], RZ ;  /* 0x004000ffd4000388 */ /* 0x0003e20000000c00 */
[C---:B------:R-:W-:Y:S02]  /*5250*/  @!P0 IADD3 R30, R227.reuse, -0x1, RZ ;  /* 0xffffffffe31e8810 */ /* 0x040fe40007ffe0ff */
[----:B------:R-:W-:Y:S02]  /*5260*/  @!P0 SHF.R.S32.HI R8, RZ, 0x1f, R28 ;  /* 0x0000001fff088819 */ /* 0x000fe4000001141c */
        /* <DEDUP_REMOVED lines=15> */
[----:B------:R-:W-:Y:S02]  /*5360*/  @!P0 IMAD R11, R11, c[0x0][0x198], RZ ;  /* 0x000066000b0b8a24 */ /* 0x000fe400078e02ff */
[----:B------:R-:W-:Y:S01]  /*5370*/  @!P0 IMAD.IADD R4, R31, 0x1, R4 ;  /* 0x000000011f048824 */ /* 0x000fe200078e0204 */
[-C--:B------:R-:W-:Y:S01]  /*5380*/  @!P0 LEA.HI.X R8, R28, R219.reuse, R8, 0x6, P3 ;  /* 0x000000db1c088211 */ /* 0x080fe200018f3408 */
[C---:B------:R-:W-:Y:S02]  /*5390*/  @!P0 IMAD R9, R6.reuse, c[0x0][0x19c], R9 ;  /* 0x0000670006098a24 */ /* 0x040fe400078e0209 */
[----:B------:R-:W-:Y:S01]  /*53a0*/  @!P0 IMAD.WIDE.U32 R6, R6, c[0x0][0x198], RZ ;  /* 0x0000660006068a25 */ /* 0x000fe200078e00ff */
[-C--:B------:R-:W-:Y:S03]  /*53b0*/  @!P0 LEA.HI.X R23, R30, R219.reuse, R4, 0x6, P2 ;  /* 0x000000db1e178211 */ /* 0x080fe600010f3404 */
[C---:B------:R-:W-:Y:S01]  /*53c0*/  @!P0 IMAD.WIDE.U32 R28, R5.reuse, c[0x0][0x198], RZ ;  /* 0x00006600051c8a25 */ /* 0x040fe200078e00ff */
[-C--:B------:R-:W-:Y:S03]  /*53d0*/  @!P0 LEA R10, P2, R6, R216.reuse, 0x6 ;  /* 0x000000d8060a8211 */ /* 0x080fe600078430ff */
        /* <DEDUP_REMOVED lines=11> */
[C---:B------:R-:W-:Y:S01]  /*5490*/  @!P0 LEA R28, P4, R20.reuse, c[0x0][0x168], 0x1 ;  /* 0x00005a00141c8a11 */ /* 0x040fe200078808ff */
[----:B------:R-:W-:Y:S01]  /*54a0*/  @!P0 IMAD.WIDE.U32 R22, R5, 0x30, R22 ;  /* 0x0000003005168825 */ /* 0x000fe200078e0016 */
[----:B------:R-:W-:Y:S02]  /*54b0*/  @!P0 LEA.HI.X R6, R7, R8, R6, 0x5, P2 ;  /* 0x0000000807068211 */ /* 0x000fe400010f2c06 */
[----:B------:R-:W-:Y:S01]  /*54c0*/  @!P0 LEA.HI.X R29, R20, c[0x0][0x16c], R11, 0x1, P4 ;  /* 0x00005b00141d8a11 */ /* 0x000fe200020f0c0b */
[----:B------:R-:W-:Y:S01]  /*54d0*/  @!P0 IMAD R4, R4, 0x30, RZ ;  /* 0x0000003004048824 */ /* 0x000fe200078e02ff */
[----:B------:R-:W-:Y:S03]  /*54e0*/  @!P0 IADD3 R10, P2, R202, R10, RZ ;  /* 0x0000000aca0a8210 */ /* 0x000fe60007f5e0ff */
[----:B------:R-:W-:Y:S01]  /*54f0*/  @!PT LDS RZ, [RZ] ;  /* 0x00000000fffff984 */ /* 0x000fe20000000800 */
[----:B------:R-:W-:Y:S01]  /*5500*/  @!PT LDS RZ, [RZ] ;  /* 0x00000000fffff984 */ /* 0x000fe20000000800 */
[----:B------:R-:W-:Y:S01]  /*5510*/  @!PT LDS RZ, [RZ] ;  /* 0x00000000fffff984 */ /* 0x000fe20000000800 */
[----:B------:R1:W-:Y:S01]  /*5520*/  @!P0 LDGSTS.E.BYPASS.LTC128B.128 [R212+0x4000], [R28.64] ;  /* 0x040000001cd48fae */ /* 0x0003e2000b901d46 */
[----:B------:R-:W-:Y:S01]  /*5530*/  @!P0 LEA R8, P3, R10, c[0x0][0x168], 0x1 ;  /* 0x00005a000a088a11 */ /* 0x000fe200078608ff */
[----:B------:R-:W-:Y:S01]  /*5540*/  @!P0 IMAD.X R9, R201, 0x1, R9, P2 ;  /* 0x00000001c9098824 */ /* 0x000fe200010e0609 */
[C---:B------:R-:W-:Y:S01]  /*5550*/  @!P0 LEA R30, P2, R21.reuse, c[0x0][0x168], 0x1 ;  /* 0x00005a00151e8a11 */ /* 0x040fe200078408ff */
[----:B------:R-:W-:Y:S01]  /*5560*/  @!P0 IMAD.IADD R4, R4, 0x1, R23 ;  /* 0x0000000104048824 */ /* 0x000fe200078e0217 */
        /* <DEDUP_REMOVED lines=21> */
.L_x_1410:
[----:B------:R-:W-:Y:S04]  /*56c0*/  DEPBAR.LE SB0, 0x0 ;  /* 0x000080000000791a */ /* 0x000fe80000000000 */
[----:B------:R-:W-:Y:S01]  /*56d0*/  BAR.SYNC.DEFER_BLOCKING 0x0 ;  /* 0x0000000000007b1d */ /* 0x000fe20000010000 */
[----:B------:R-:W-:Y:S01]  /*56e0*/  SHF.R.S32.HI R4, RZ, 0x1f, R227 ;  /* 0x0000001fff047819 */ /* 0x000fe200000114e3 */
[C---:B------:R-:W-:Y:S04]  /*56f0*/  IMAD.WIDE.U32 R6, R227.reuse, c[0x0][0x1a0], RZ ;  /* 0x00006800e3067a25 */ /* 0x040fe800078e00ff */
[----:B------:R-:W-:Y:S01]  /*5700*/  IMAD R4, R4, c[0x0][0x1a0], RZ ;  /* 0x0000680004047a24 */ /* 0x000fe200078e02ff */
[----:B------:R-:W-:Y:S03]  /*5710*/  LEA R8, P2, R6, R214, 0x6 ;  /* 0x000000d606087211 */ /* 0x000fe600078430ff */
[----:B------:R-:W-:Y:S01]  /*5720*/  IMAD R4, R227, c[0x0][0x1a4], R4 ;  /* 0x00006900e3047a24 */ /* 0x000fe200078e0204 */
[C---:B------:R-:W-:Y:S02]  /*5730*/  @!P0 LEA R14, P4, R8.reuse, c[0x0][0x170], 0x1 ;  /* 0x00005c00080e8a11 */ /* 0x040fe400078808ff */
[----:B------:R-:W-:Y:S02]  /*5740*/  @!P0 IADD3 R5, P1, R8, UR4, RZ ;  /* 0x0000000408058c10 */ /* 0x000fe4000ff3e0ff */
[----:B------:R-:W-:Y:S02]  /*5750*/  IADD3 R4, R7, R4, RZ ;  /* 0x0000000407047210 */ /* 0x000fe40007ffe0ff */
[----:B------:R-:W-:Y:S02]  /*5760*/  @!P0 LEA R12, P3, R5, c[0x0][0x170], 0x1 ;  /* 0x00005c00050c8a11 */ /* 0x000fe400078608ff */
[----:B------:R-:W-:Y:S02]  /*5770*/  LEA.HI.X R9, R6, R199, R4, 0x6, P2 ;  /* 0x000000c706097211 */ /* 0x000fe400010f3404 */
[----:B------:R-:W-:Y:S02]  /*5780*/  @!P0 LEA R7, P2, R226, R8, 0x5 ;  /* 0x00000008e2078211 */ /* 0x000fe400078428ff */
[----:B------:R-:W-:Y:S01]  /*5790*/  @!P0 LEA.HI.X R15, R8, c[0x0][0x174], R9, 0x1, P4 ;  /* 0x00005d00080f8a11 */ /* 0x000fe200020f0c09 */
[----:B------:R-:W-:Y:S01]  /*57a0*/  @P0 STS.128 [R212+0x6000], RZ ;  /* 0x006000ffd4000388 */ /* 0x000fe20000000c00 */
[----:B------:R-:W-:Y:S02]  /*57b0*/  @!P0 IADD3.X R4, R9, UR5, RZ, P1, !PT ;  /* 0x0000000509048c10 */ /* 0x000fe40008ffe4ff */
[----:B------:R-:W-:Y:S02]  /*57c0*/  @!P0 LEA R10, P1, R7, c[0x0][0x170], 0x1 ;  /* 0x00005c00070a8a11 */ /* 0x000fe400078208ff */
[----:B------:R-:W-:Y:S02]  /*57d0*/  @!P0 LEA.HI.X R13, R5, c[0x0][0x174], R4, 0x1, P3 ;  /* 0x00005d00050d8a11 */ /* 0x000fe400018f0c04 */
[----:B------:R-:W-:Y:S01]  /*57e0*/  @!P0 LEA.HI.X R6, R226, R9, R225, 0x5, P2 ;  /* 0x00000009e2068211 */ /* 0x000fe200010f2ce1 */
[----:B------:R-:W-:Y:S01]  /*57f0*/  @!PT LDS RZ, [RZ] ;  /* 0x00000000fffff984 */ /* 0x000fe20000000800 */
[----:B------:R-:W-:Y:S01]  /*5800*/  @!PT LDS RZ, [RZ] ;  /* 0x00000000fffff984 */ /* 0x000fe20000000800 */
[----:B------:R-:W-:Y:S01]  /*5810*/  @!PT LDS RZ, [RZ] ;  /* 0x00000000fffff984 */ /* 0x000fe20000000800 */
[----:B------:R1:W-:Y:S01]  /*5820*/  @!P0 LDGSTS.E.BYPASS.LTC128B.128 [R212+0x6000], [R14.64] ;  /* 0x060000000ed48fae */ /* 0x0003e2000b901d46 */
[----:B------:R-:W-:Y:S02]  /*5830*/  @!P0 IMAD.WIDE.U32 R8, R224, 0x30, R8 ;  /* 0x00000030e0088825 */ /* 0x000fe400078e0008 */
[----:B------:R-:W-:Y:S03]  /*5840*/  @!P0 LEA.HI.X R11, R7, c[0x0][0x174], R6, 0x1, P1 ;  /* 0x00005d00070b8a11 */ /* 0x000fe600008f0c06 */
[C---:B------:R-:W-:Y:S02]  /*5850*/  @!P0 LEA R6, P1, R8.reuse, c[0x0][0x170], 0x1 ;  /* 0x00005c0008068a11 */ /* 0x040fe400078208ff */
[----:B------:R-:W-:Y:S01]  /*5860*/  @P0 STS.128 [R212+0x6800], RZ ;  /* 0x006800ffd4000388 */ /* 0x000fe20000000c00 */
[----:B------:R-:W-:Y:S04]  /*5870*/  @!P0 IADD3 R4, R213, R9, RZ ;  /* 0x00000009d5048210 */ /* 0x000fe80007ffe0ff */
[----:B------:R-:W-:Y:S02]  /*5880*/  @!P0 LEA.HI.X R7, R8, c[0x0][0x174], R4, 0x1, P1 ;  /* 0x00005d0008078a11 */ /* 0x000fe400008f0c04 */
[----:B------:R-:W-:Y:S01]  /*5890*/  ISETP.GT.AND P1, PT, R227, RZ, PT ;  /* 0x000000ffe300720c */ /* 0x000fe20003f24270 */
        /* <DEDUP_REMOVED lines=14> */
[----:B------:R-:W-:Y:S08]  /*5980*/  LDSM.16.M88.4 R64, [R198] ;  /* 0x00000000c640783b */ /* 0x000ff00000000200 */
[----:B------:R-:W3:Y:S08]  /*5990*/  LDSM.16.M88.4 R16, [R197+0x4000] ;  /* 0x00400000c510783b */ /* 0x000ef00000000200 */
[----:B------:R-:W2:Y:S08]  /*59a0*/  LDSM.16.M88.4 R60, [R198+0x2000] ;  /* 0x00200000c63c783b */ /* 0x000eb00000000200 */
[----:B------:R-:W0:Y:S08]  /*59b0*/  LDGDEPBAR ;  /* 0x00000000000079af */ /* 0x000e300000000000 */
[----:B------:R-:W4:Y:S08]  /*59c0*/  LDSM.16.M88.4 R32, [R197+0x4800] ;  /* 0x00480000c520783b */ /* 0x000f300000000200 */
[----:B------:R-:W5:Y:S08]  /*59d0*/  LDSM.16.M88.4 R48, [R197+0x5000] ;  /* 0x00500000c530783b */ /* 0x000f700000000200 */
[----:B------:R-:W1:Y:S08]  /*59e0*/  LDSM.16.M88.4 R136, [R197+0x5800] ;  /* 0x00580000c588783b */ /* 0x000e700000000200 */
        /* <DEDUP_REMOVED lines=11> */
[-C--:B---3--:R-:W-:Y:S08]  /*5aa0*/  HMMA.16816.F32 R4, R64, R16.reuse, RZ ;  /* 0x000000104004723c */ /* 0x088ff000000018ff */
[C---:B--2---:R-:W-:Y:S08]  /*5ab0*/  HMMA.16816.F32 R8, R60.reuse, R16, RZ ;  /* 0x000000103c08723c */ /* 0x044ff000000018ff */
[-C--:B-1----:R-:W-:Y:S08]  /*5ac0*/  HMMA.16816.F32 R12, R60, R18.reuse, RZ ;  /* 0x000000123c0c723c */ /* 0x082ff000000018ff */
        /* <DEDUP_REMOVED lines=199> */
.L_x_1411:
[----:B------:R-:W-:Y:S01]  /*6740*/  FMNMX.FTZ R4, R147, R132, !PT ;  /* 0x0000008493047209 */ /* 0x000fe20007810000 */
[----:B------:R-:W-:Y:S01]  /*6750*/  LDSM.16.MT88.4 R20, [R192+0x6000] ;  /* 0x00600000c014783b */ /* 0x000fe20000004200 */
[----:B------:R-:W-:Y:S02]  /*6760*/  FMNMX.FTZ R10, R145, R3, !PT ;  /* 0x00000003910a7209 */ /* 0x000fe40007810000 */
[----:B------:R-:W-:Y:S02]  /*6770*/  FMNMX.FTZ R4, R146, R4, !PT ;  /* 0x0000000492047209 */ /* 0x000fe40007810000 */
[----:B------:R-:W-:Y:S02]  /*6780*/  FMNMX.FTZ R10, R144, R10, !PT ;  /* 0x0000000a900a7209 */ /* 0x000fe40007810000 */
[----:B------:R-:W-:Y:S01]  /*6790*/  FMNMX.FTZ R4, R149, R4, !PT ;  /* 0x0000000495047209 */ /* 0x000fe20007810000 */
[----:B------:R-:W-:Y:S01]  /*67a0*/  LDSM.16.MT88.4 R36, [R190+0x6000] ;  /* 0x00600000be24783b */ /* 0x000fe20000004200 */
[----:B-1----:R-:W-:Y:S02]  /*67b0*/  FMNMX.FTZ R6, R140, R2, !PT ;  /* 0x000000028c067209 */ /* 0x002fe40007810000 */
        /* <DEDUP_REMOVED lines=83> */
[----:B------:R-:W-:Y:S01]  /*6cf0*/  FSEL R244, R244, RZ, P2 ;  /* 0x000000fff4f47208 */ /* 0x000fe20001000000 */
[----:B------:R-:W-:Y:S01]  /*6d00*/  FFMA.FTZ R154, R18, c[0x0][0x23c], -R251 ;  /* 0x00008f00129a7a23 */ /* 0x000fe200000108fb */
[----:B-1----:R-:W-:Y:S01]  /*6d10*/  FMNMX.FTZ R134, R6, R134, !PT ;  /* 0x0000008606867209 */ /* 0x002fe20007810000 */
[----:B------:R-:W-:Y:S02]  /*6d20*/  FADD.FTZ R3, -R135, R3 ;  /* 0x0000000387037221 */ /* 0x000fe40000010100 */
[--C-:B------:R-:W-:Y:S01]  /*6d30*/  FFMA.FTZ R159, R147, c[0x0][0x23c], -R251.reuse ;  /* 0x00008f00939f7a23 */ /* 0x100fe200000108fb */
[----:B------:R-:W-:Y:S01]  /*6d40*/  FSETP.NEU.FTZ.AND P2, PT, R134, -INF , PT ;  /* 0xff8000008600780b */ /* 0x000fe20003f5d000 */
[----:B------:R-:W-:Y:S01]  /*6d50*/  FMUL.FTZ R3, R3, c[0x0][0x23c] ;  /* 0x00008f0003037a20 */ /* 0x000fe20000410000 */
[----:B--2---:R-:W-:Y:S01]  /*6d60*/  FMNMX.FTZ R133, R4, R133, !PT ;  /* 0x0000008504857209 */ /* 0x004fe20007810000 */
[----:B------:R-:W-:Y:S01]  /*6d70*/  MUFU.EX2 R155, R155 ;  /* 0x0000009b009b7308 */ /* 0x000fe20000000800 */
[--C-:B------:R-:W-:Y:S02]  /*6d80*/  FFMA.FTZ R158, R146, c[0x0][0x23c], -R251.reuse ;  /* 0x00008f00929e7a23 */ /* 0x100fe400000108fb */
[--C-:B------:R-:W-:Y:S02]  /*6d90*/  FFMA.FTZ R152, R145, c[0x0][0x23c], -R244.reuse ;  /* 0x00008f0091987a23 */ /* 0x100fe400000108f4 */
[--C-:B------:R-:W-:Y:S02]  /*6da0*/  FFMA.FTZ R151, R144, c[0x0][0x23c], -R244.reuse ;  /* 0x00008f0090977a23 */ /* 0x100fe400000108f4 */
[--C-:B------:R-:W-:Y:S02]  /*6db0*/  FFMA.FTZ R157, R149, c[0x0][0x23c], -R251.reuse ;  /* 0x00008f00959d7a23 */ /* 0x100fe400000108fb */
[--C-:B------:R-:W-:Y:S01]  /*6dc0*/  FFMA.FTZ R156, R156, c[0x0][0x23c], -R251.reuse ;  /* 0x00008f009c9c7a23 */ /* 0x100fe200000108fb */
[----:B------:R-:W1:Y:S01]  /*6dd0*/  MUFU.EX2 R3, R3 ;  /* 0x0000000300037308 */ /* 0x000e620000000800 */
[--C-:B------:R-:W-:Y:S02]  /*6de0*/  FFMA.FTZ R150, R150, c[0x0][0x23c], -R244.reuse ;  /* 0x00008f0096967a23 */ /* 0x100fe400000108f4 */
[----:B------:R-:W-:Y:S02]  /*6df0*/  FFMA.FTZ R149, R161, c[0x0][0x23c], -R244 ;  /* 0x00008f00a1957a23 */ /* 0x000fe400000108f4 */
[C---:B---3--:R-:W-:Y:S02]  /*6e00*/  FMUL.FTZ R32, R132.reuse, R100 ;  /* 0x0000006484207220 */ /* 0x048fe40000410000 */
[C---:B------:R-:W-:Y:S02]  /*6e10*/  FMUL.FTZ R33, R132.reuse, R101 ;  /* 0x0000006584217220 */ /* 0x040fe40000410000 */
[C---:B------:R-:W-:Y:S01]  /*6e20*/  FMUL.FTZ R49, R132.reuse, R85 ;  /* 0x0000005584317220 */ /* 0x040fe20000410000 */
[----:B------:R-:W-:Y:S01]  /*6e30*/  MUFU.EX2 R159, R159 ;  /* 0x0000009f009f7308 */ /* 0x000fe20000000800 */
[C---:B------:R-:W-:Y:S02]  /*6e40*/  FMUL.FTZ R48, R132.reuse, R84 ;  /* 0x0000005484307220 */ /* 0x040fe40000410000 */
[C---:B------:R-:W-:Y:S02]  /*6e50*/  FMUL.FTZ R4, R132.reuse, R128 ;  /* 0x0000008084047220 */ /* 0x040fe40000410000 */
[----:B------:R-:W-:Y:S02]  /*6e60*/  FMUL.FTZ R5, R132, R129 ;  /* 0x0000008184057220 */ /* 0x000fe40000410000 */
[----:B------:R-:W-:Y:S02]  /*6e70*/  FADD.FTZ R2, -R134, R2 ;  /* 0x0000000286027221 */ /* 0x000fe40000010100 */
[----:B------:R-:W-:Y:S01]  /*6e80*/  FADD.FTZ R0, -R133, R0 ;  /* 0x0000000085007221 */ /* 0x000fe20000010100 */
[----:B------:R-:W2:Y:S01]  /*6e90*/  MUFU.EX2 R158, R158 ;  /* 0x0000009e009e7308 */ /* 0x000ea20000000800 */
[----:B------:R-:W-:Y:S02]  /*6ea0*/  FMUL.FTZ R2, R2, c[0x0][0x23c] ;  /* 0x00008f0002027a20 */ /* 0x000fe40000410000 */
        /* <DEDUP_REMOVED lines=11> */
[----:B------:R-:W-:Y:S02]  /*6f60*/  FMUL.FTZ R7, R3, R131 ;  /* 0x0000008303077220 */ /* 0x000fe40000410000 */
[--C-:B------:R-:W-:Y:S01]  /*6f70*/  FFMA.FTZ R147, R15, c[0x0][0x23c], -R244.reuse ;  /* 0x00008f000f937a23 */ /* 0x100fe200000108f4 */
[----:B--2---:R-:W-:Y:S01]  /*6f80*/  F2FP.PACK_AB R128, R158, R159 ;  /* 0x0000009f9e80723e */ /* 0x004fe200000000ff */
[--C-:B------:R-:W-:Y:S02]  /*6f90*/  FFMA.FTZ R161, R14, c[0x0][0x23c], -R244.reuse ;  /* 0x00008f000ea17a23 */ /* 0x100fe400000108f4 */
[--C-:B------:R-:W-:Y:S02]  /*6fa0*/  FFMA.FTZ R153, R26, c[0x0][0x23c], -R251.reuse ;  /* 0x00008f001a997a23 */ /* 0x100fe400000108fb */
[--C-:B------:R-:W-:Y:S01]  /*6fb0*/  FFMA.FTZ R180, R180, c[0x0][0x23c], -R251.reuse ;  /* 0x00008f00b4b47a23 */ /* 0x100fe200000108fb */
        /* <DEDUP_REMOVED lines=27> */
[--C-:B------:R-:W-:Y:S02]  /*7170*/  FFMA.FTZ R141, R141, c[0x0][0x23c], -R170.reuse ;  /* 0x00008f008d8d7a23 */ /* 0x100fe400000108aa */
[--C-:B------:R-:W-:Y:S01]  /*7180*/  FFMA.FTZ R171, R171, c[0x0][0x23c], -R170.reuse ;  /* 0x00008f00abab7a23 */ /* 0x100fe200000108aa */
[----:B------:R-:W2:Y:S01]  /*7190*/  MUFU.EX2 R2, R2 ;  /* 0x0000000200027308 */ /* 0x000ea20000000800 */
[----:B------:R-:W-:Y:S02]  /*71a0*/  FFMA.FTZ R173, R173, c[0x0][0x23c], -R170 ;  /* 0x00008f00adad7a23 */ /* 0x000fe400000108aa */
[--C-:B------:R-:W-:Y:S02]  /*71b0*/  FFMA.FTZ R174, R174, c[0x0][0x23c], -R176.reuse ;  /* 0x00008f00aeae7a23 */ /* 0x100fe400000108b0 */
[----:B------:R-:W-:Y:S02]  /*71c0*/  FFMA.FTZ R175, R175, c[0x0][0x23c], -R176 ;  /* 0x00008f00afaf7a23 */ /* 0x000fe400000108b0 */
[--C-:B------:R-:W-:Y:S02]  /*71d0*/  FFMA.FTZ R177, R177, c[0x0][0x23c], -R170.reuse ;  /* 0x00008f00b1b17a23 */ /* 0x100fe400000108aa */
[----:B------:R-:W-:Y:S01]  /*71e0*/  FFMA.FTZ R178, R178, c[0x0][0x23c], -R170 ;  /* 0x00008f00b2b27a23 */ /* 0x000fe200000108aa */
[----:B------:R-:W3:Y:S01]  /*71f0*/  MUFU.EX2 R0, R0 ;  /* 0x0000000000007308 */ /* 0x000ee20000000800 */
[--C-:B------:R-:W-:Y:S02]  /*7200*/  FFMA.FTZ R250, R250, c[0x0][0x23c], -R251.reuse ;  /* 0x00008f00fafa7a23 */ /* 0x100fe400000108fb */
[--C-:B------:R-:W-:Y:S01]  /*7210*/  FFMA.FTZ R252, R252, c[0x0][0x23c], -R251.reuse ;  /* 0x00008f00fcfc7a23 */ /* 0x100fe200000108fb */
[----:B-1----:R-:W-:Y:S01]  /*7220*/  F2FP.PACK_AB R131, R149, R150 ;  /* 0x000000969583723e */ /* 0x002fe200000000ff */
[--C-:B------:R-:W-:Y:S02]  /*7230*/  FFMA.FTZ R247, R247, c[0x0][0x23c], -R176.reuse ;  /* 0x00008f00f7f77a23 */ /* 0x100fe400000108b0 */
[----:B------:R-:W-:Y:S02]  /*7240*/  FFMA.FTZ R248, R248, c[0x0][0x23c], -R176 ;  /* 0x00008f00f8f87a23 */ /* 0x000fe400000108b0 */
[----:B------:R-:W-:Y:S01]  /*7250*/  FFMA.FTZ R245, R245, c[0x0][0x23c], -R170 ;  /* 0x00008f00f5f57a23 */ /* 0x000fe200000108aa */
        /* <DEDUP_REMOVED lines=10> */
[C---:B------:R-:W-:Y:S02]  /*7300*/  FMUL.FTZ R45, R2.reuse, R89 ;  /* 0x00000059022d7220 */ /* 0x040fe40000410000 */
[C---:B------:R-:W-:Y:S01]  /*7310*/  FMUL.FTZ R8, R2.reuse, R124 ;  /* 0x0000007c02087220 */ /* 0x040fe20000410000 */
[----:B------:R-:W-:Y:S01]  /*7320*/  MOV R124, R162 ;  /* 0x000000a2007c7202 */ /* 0x000fe20000000f00 */
[----:B------:R-:W-:Y:S01]  /*7330*/  FMUL.FTZ R9, R2, R125 ;  /* 0x0000007d02097220 */ /* 0x000fe20000410000 */
[----:B------:R-:W-:Y:S01]  /*7340*/  MOV R125, R165 ;  /* 0x000000a5007d7202 */ /* 0x000fe20000000f00 */
[C---:B------:R-:W-:Y:S02]  /*7350*/  FMUL.FTZ R10, R0.reuse, R126 ;  /* 0x0000007e000a7220 */ /* 0x040fe40000410000 */
[----:B------:R-:W-:Y:S01]  /*7360*/  FMUL.FTZ R11, R0, R127 ;  /* 0x0000007f000b7220 */ /* 0x000fe20000410000 */
[----:B------:R-:W2:Y:S01]  /*7370*/  MUFU.EX2 R141, R141 ;  /* 0x0000008d008d7308 */ /* 0x000ea20000000800 */
[--C-:B------:R-:W-:Y:S02]  /*7380*/  FFMA.FTZ R84, R125, c[0x0][0x23c], -R244.reuse ;  /* 0x00008f007d547a23 */ /* 0x100fe400000108f4 */
[C---:B------:R-:W-:Y:S01]  /*7390*/  FMUL.FTZ R12, R2.reuse, R120 ;  /* 0x00000078020c7220 */ /* 0x040fe20000410000 */
[----:B-1----:R-:W-:Y:S01]  /*73a0*/  F2FP.PACK_AB R64, R145, R146 ;  /* 0x000000929140723e */ /* 0x002fe200000000ff */
[----:B------:R-:W-:Y:S02]  /*73b0*/  FMUL.FTZ R13, R2, R121 ;  /* 0x00000079020d7220 */ /* 0x000fe40000410000 */
[C---:B------:R-:W-:Y:S02]  /*73c0*/  FMUL.FTZ R14, R0.reuse, R122 ;  /* 0x0000007a000e7220 */ /* 0x040fe40000410000 */
[C---:B------:R-:W-:Y:S01]  /*73d0*/  FMUL.FTZ R15, R0.reuse, R123 ;  /* 0x0000007b000f7220 */ /* 0x040fe20000410000 */
[----:B------:R-:W-:Y:S01]  /*73e0*/  MUFU.EX2 R144, R144 ;  /* 0x0000009000907308 */ /* 0x000fe20000000800 */
[C---:B------:R-:W-:Y:S02]  /*73f0*/  FMUL.FTZ R26, R0.reuse, R110 ;  /* 0x0000006e001a7220 */ /* 0x040fe40000410000 */
[----:B------:R-:W-:Y:S02]  /*7400*/  FMUL.FTZ R27, R0, R111 ;  /* 0x0000006f001b7220 */ /* 0x000fe40000410000 */
[----:B------:R-:W-:Y:S02]  /*7410*/  FFMA.FTZ R162, R25, c[0x0][0x23c], -R244 ;  /* 0x00008f0019a27a23 */ /* 0x000fe400000108f4 */
[----:B------:R-:W-:Y:S02]  /*7420*/  FMUL.FTZ R25, R2, R109 ;  /* 0x0000006d02197220 */ /* 0x000fe40000410000 */
[----:B------:R-:W-:Y:S01]  /*7430*/  FFMA.FTZ R165, R24, c[0x0][0x23c], -R176 ;  /* 0x00008f0018a57a23 */ /* 0x000fe200000108b0 */
[----:B------:R-:W1:Y:S01]  /*7440*/  MUFU.EX2 R143, R143 ;  /* 0x0000008f008f7308 */ /* 0x000e620000000800 */
[C---:B------:R-:W-:Y:S02]  /*7450*/  FMUL.FTZ R24, R2.reuse, R108 ;  /* 0x0000006c02187220 */ /* 0x040fe40000410000 */
[C---:B------:R-:W-:Y:S01]  /*7460*/  FMUL.FTZ R28, R2.reuse, R104 ;  /* 0x00000068021c7220 */ /* 0x040fe20000410000 */
[----:B--2---:R-:W-:Y:S01]  /*7470*/  F2FP.PACK_AB R65, R141, R142 ;  /* 0x0000008e8d41723e */ /* 0x004fe200000000ff */
[----:B------:R-:W-:Y:S02]  /*7480*/  FMUL.FTZ R29, R2, R105 ;  /* 0x00000069021d7220 */ /* 0x000fe40000410000 */
[C---:B------:R-:W-:Y:S02]  /*7490*/  FMUL.FTZ R30, R0.reuse, R106 ;  /* 0x0000006a001e7220 */ /* 0x040fe40000410000 */
[----:B------:R-:W-:Y:S01]  /*74a0*/  FMUL.FTZ R31, R0, R107 ;  /* 0x0000006b001f7220 */ /* 0x000fe20000410000 */
[----:B------:R-:W-:Y:S01]  /*74b0*/  MUFU.EX2 R140, R140 ;  /* 0x0000008c008c7308 */ /* 0x000fe20000000800 */
[C---:B------:R-:W-:Y:S02]  /*74c0*/  FMUL.FTZ R40, R2.reuse, R92 ;  /* 0x0000005c02287220 */ /* 0x040fe40000410000 */
[----:B------:R-:W-:Y:S02]  /*74d0*/  FMUL.FTZ R41, R2, R93 ;  /* 0x0000005d02297220 */ /* 0x000fe40000410000 */
[C---:B------:R-:W-:Y:S02]  /*74e0*/  FMUL.FTZ R42, R0.reuse, R94 ;  /* 0x0000005e002a7220 */ /* 0x040fe40000410000 */
[C---:B------:R-:W-:Y:S02]  /*74f0*/  FMUL.FTZ R43, R0.reuse, R95 ;  /* 0x0000005f002b7220 */ /* 0x040fe40000410000 */
[C---:B------:R-:W-:Y:S01]  /*7500*/  FMUL.FTZ R46, R0.reuse, R90 ;  /* 0x0000005a002e7220 */ /* 0x040fe20000410000 */
[----:B------:R-:W2:Y:S01]  /*7510*/  MUFU.EX2 R139, R139 ;  /* 0x0000008b008b7308 */ /* 0x000ea20000000800 */
[----:B------:R-:W-:Y:S02]  /*7520*/  FMUL.FTZ R47, R0, R91 ;  /* 0x0000005b002f7220 */ /* 0x000fe40000410000 */
[C---:B------:R-:W-:Y:S01]  /*7530*/  FMUL.FTZ R60, R2.reuse, R72 ;  /* 0x00000048023c7220 */ /* 0x040fe20000410000 */
[----:B-1----:R-:W-:Y:S01]  /*7540*/  F2FP.PACK_AB R66, R143, R144 ;  /* 0x000000908f42723e */ /* 0x002fe200000000ff */
[----:B------:R-:W-:Y:S02]  /*7550*/  FMUL.FTZ R61, R2, R73 ;  /* 0x00000049023d7220 */ /* 0x000fe40000410000 */
[C---:B------:R-:W-:Y:S02]  /*7560*/  FMUL.FTZ R62, R0.reuse, R74 ;  /* 0x0000004a003e7220 */ /* 0x040fe40000410000 */
[----:B------:R-:W-:Y:S01]  /*7570*/  FMUL.FTZ R63, R0, R75 ;  /* 0x0000004b003f7220 */ /* 0x000fe20000410000 */
[----:B------:R1:W-:Y:S01]  /*7580*/  MUFU.EX2 R88, R84 ;  /* 0x0000005400587308 */ /* 0x0003e20000000800 */
[----:B------:R-:W-:Y:S02]  /*7590*/  FFMA.FTZ R242, R242, c[0x0][0x23c], -R170 ;  /* 0x00008f00f2f27a23 */ /* 0x000fe400000108aa */
[--C-:B------:R-:W-:Y:S02]  /*75a0*/  FFMA.FTZ R240, R240, c[0x0][0x23c], -R176.reuse ;  /* 0x00008f00f0f07a23 */ /* 0x100fe400000108b0 */
[----:B------:R-:W-:Y:S02]  /*75b0*/  FFMA.FTZ R241, R241, c[0x0][0x23c], -R176 ;  /* 0x00008f00f1f17a23 */ /* 0x000fe400000108b0 */
[--C-:B------:R-:W-:Y:S02]  /*75c0*/  FFMA.FTZ R239, R239, c[0x0][0x23c], -R170.reuse ;  /* 0x00008f00efef7a23 */ /* 0x100fe400000108aa */
[----:B------:R-:W-:Y:S01]  /*75d0*/  FFMA.FTZ R237, R237, c[0x0][0x23c], -R170 ;  /* 0x00008f00eded7a23 */ /* 0x000fe200000108aa */
[----:B------:R-:W-:Y:S01]  /*75e0*/  MUFU.EX2 R154, R154 ;  /* 0x0000009a009a7308 */ /* 0x000fe20000000800 */
[--C-:B------:R-:W-:Y:S02]  /*75f0*/  FFMA.FTZ R234, R234, c[0x0][0x23c], -R251.reuse ;  /* 0x00008f00eaea7a23 */ /* 0x100fe400000108fb */
[--C-:B------:R-:W-:Y:S01]  /*7600*/  FFMA.FTZ R236, R236, c[0x0][0x23c], -R251.reuse ;  /* 0x00008f00ecec7a23 */ /* 0x100fe200000108fb */
[----:B--2---:R-:W-:Y:S01]  /*7610*/  F2FP.PACK_AB R67, R139, R140 ;  /* 0x0000008c8b43723e */ /* 0x004fe200000000ff */
[--C-:B------:R-:W-:Y:S02]  /*7620*/  FFMA.FTZ R183, R183, c[0x0][0x23c], -R244.reuse ;  /* 0x00008f00b7b77a23 */ /* 0x100fe400000108f4 */
[--C-:B------:R-:W-:Y:S02]  /*7630*/  FFMA.FTZ R182, R182, c[0x0][0x23c], -R244.reuse ;  /* 0x00008f00b6b67a23 */ /* 0x100fe400000108f4 */
[--C-:B------:R-:W-:Y:S01]  /*7640*/  FFMA.FTZ R246, R246, c[0x0][0x23c], -R251.reuse ;  /* 0x00008f00f6f67a23 */ /* 0x100fe200000108fb */
[----:B------:R-:W-:Y:S01]  /*7650*/  MUFU.EX2 R148, R148 ;  /* 0x0000009400947308 */ /* 0x000fe20000000800 */
[C---:B------:R-:W-:Y:S01]  /*7660*/  HMMA.16816.F32 R8, R64.reuse, R20, R8 ;  /* 0x000000144008723c */ /* 0x040fe20000001808 */
[----:B-1----:R-:W-:Y:S03]  /*7670*/  LDSM.16.MT88.4 R84, [R189+0x6800] ;  /* 0x00680000bd54783b */ /* 0x002fe60000004200 */
[----:B------:R-:W-:Y:S02]  /*7680*/  FFMA.FTZ R251, R238, c[0x0][0x23c], -R251 ;  /* 0x00008f00eefb7a23 */ /* 0x000fe400000108fb */
        /* <DEDUP_REMOVED lines=21> */
[C---:B------:R-:W-:Y:S02]  /*77e0*/  FFMA.FTZ R159, R132.reuse, R231, R159 ;  /* 0x000000e7849f7223 */ /* 0x040fe4000001009f */
[----:B------:R-:W-:Y:S01]  /*77f0*/  MUFU.EX2 R162, R162 ;  /* 0x000000a200a27308 */ /* 0x000fe20000000800 */
[C---:B------:R-:W-:Y:S01]  /*7800*/  FMUL.FTZ R36, R132.reuse, R96 ;  /* 0x0000006084247220 */ /* 0x040fe20000410000 */
[-C--:B------:R-:W-:Y:S04]  /*7810*/  HMMA.16816.F32 R28, R64, R38.reuse, R28 ;  /* 0x00000026401c723c */ /* 0x080fe8000000181c */
[----:B------:R-:W-:Y:S02]  /*7820*/  FMUL.FTZ R37, R132, R97 ;  /* 0x0000006184257220 */ /* 0x000fe40000410000 */
[C---:B------:R-:W-:Y:S02]  /*7830*/  FFMA.FTZ R152, R3.reuse, R230, R152 ;  /* 0x000000e603987223 */ /* 0x040fe40000010098 */
[C---:B------:R-:W-:Y:S01]  /*7840*/  HMMA.16816.F32 R32, R128.reuse, R38, R32 ;  /* 0x000000268020723c */ /* 0x040fe20000001820 */
[----:B------:R-:W-:Y:S03]  /*7850*/  MUFU.EX2 R165, R165 ;  /* 0x000000a500a57308 */ /* 0x000fe60000000800 */
[----:B------:R-:W-:Y:S01]  /*7860*/  FFMA.FTZ R146, R2, R229, R146 ;  /* 0x000000e502927223 */ /* 0x000fe20000010092 */
[----:B------:R-:W-:Y:S01]  /*7870*/  MOV R2, R134 ;  /* 0x0000008600027202 */ /* 0x000fe20000000f00 */
[----:B------:R-:W-:Y:S01]  /*7880*/  FFMA.FTZ R142, R0, R228, R142 ;  /* 0x000000e4008e7223 */ /* 0x000fe2000001008e */
[----:B------:R-:W-:Y:S01]  /*7890*/  MOV R0, R133 ;  /* 0x0000008500007202 */ /* 0x000fe20000000f00 */
[C---:B------:R-:W-:Y:S03]  /*78a0*/  FMUL.FTZ R38, R3.reuse, R98 ;  /* 0x0000006203267220 */ /* 0x040fe60000410000 */
[----:B------:R-:W1:Y:S01]  /*78b0*/  MUFU.EX2 R168, R168 ;  /* 0x000000a800a87308 */ /* 0x000e620000000800 */
[----:B------:R-:W-:Y:S02]  /*78c0*/  FMUL.FTZ R39, R3, R99 ;  /* 0x0000006303277220 */ /* 0x000fe40000410000 */
[----:B------:R-:W2:Y:S01]  /*78d0*/  LDSM.16.MT88.4 R96, [R188+0x6000] ;  /* 0x00600000bc60783b */ /* 0x000ea20000004200 */
[----:B------:R-:W-:Y:S02]  /*78e0*/  FADD.FTZ R159, R158, R159 ;  /* 0x0000009f9e9f7221 */ /* 0x000fe40000010000 */
[----:B------:R-:W-:Y:S02]  /*78f0*/  FADD.FTZ R152, R151, R152 ;  /* 0x0000009897987221 */ /* 0x000fe40000010000 */
[-C--:B------:R-:W-:Y:S02]  /*7900*/  HMMA.16816.F32 R36, R128, R52.reuse, R36 ;  /* 0x000000348024723c */ /* 0x080fe40000001824 */
[----:B------:R-:W-:Y:S01]  /*7910*/  MUFU.EX2 R171, R171 ;  /* 0x000000ab00ab7308 */ /* 0x000fe20000000800 */
[----:B------:R-:W-:Y:S02]  /*7920*/  FADD.FTZ R146, R145, R146 ;  /* 0x0000009291927221 */ /* 0x000fe40000010000 */
[----:B------:R-:W-:Y:S02]  /*7930*/  FADD.FTZ R142, R141, R142 ;  /* 0x0000008e8d8e7221 */ /* 0x000fe40000010000 */
[----:B------:R-:W-:Y:S01]  /*7940*/  FADD.FTZ R159, R157, R159 ;  /* 0x0000009f9d9f7221 */ /* 0x000fe20000010000 */
[C---:B------:R-:W-:Y:S04]  /*7950*/  HMMA.16816.F32 R40, R64.reuse, R52, R40 ;  /* 0x000000344028723c */ /* 0x040fe80000001828 */
[----:B------:R-:W3:Y:S01]  /*7960*/  MUFU.EX2 R173, R173 ;  /* 0x000000ad00ad7308 */ /* 0x000ee20000000800 */
[----:B------:R-:W-:Y:S02]  /*7970*/  FADD.FTZ R152, R150, R152 ;  /* 0x0000009896987221 */ /* 0x000fe40000010000 */
[C---:B------:R-:W-:Y:S01]  /*7980*/  FMUL.FTZ R52, R132.reuse, R80 ;  /* 0x0000005084347220 */ /* 0x040fe20000410000 */
[-C--:B------:R-:W-:Y:S04]  /*7990*/  HMMA.16816.F32 R44, R64, R54.reuse, R44 ;  /* 0x00000036402c723c */ /* 0x080fe8000000182c */
[----:B------:R-:W-:Y:S01]  /*79a0*/  FMUL.FTZ R53, R132, R81 ;  /* 0x0000005184357220 */ /* 0x000fe20000410000 */
[----:B-1----:R-:W-:Y:S01]  /*79b0*/  F2FP.PACK_AB R72, R168, R165 ;  /* 0x000000a5a848723e */ /* 0x002fe200000000ff */
[----:B------:R-:W-:Y:S01]  /*79c0*/  MUFU.EX2 R174, R174 ;  /* 0x000000ae00ae7308 */ /* 0x000fe20000000800 */
[----:B------:R-:W-:Y:S01]  /*79d0*/  FADD.FTZ R146, R144, R146 ;  /* 0x0000009290927221 */ /* 0x000fe20000010000 */
[C---:B------:R-:W-:Y:S04]  /*79e0*/  HMMA.16816.F32 R48, R128.reuse, R54, R48 ;  /* 0x000000368030723c */ /* 0x040fe80000001830 */
[----:B------:R-:W-:Y:S02]  /*79f0*/  FADD.FTZ R142, R140, R142 ;  /* 0x0000008e8c8e7221 */ /* 0x000fe40000010000 */
[----:B------:R-:W-:Y:S02]  /*7a00*/  FADD.FTZ R159, R156, R159 ;  /* 0x0000009f9c9f7221 */ /* 0x000fe40000010000 */
[C---:B------:R-:W-:Y:S01]  /*7a10*/  FMUL.FTZ R54, R3.reuse, R82 ;  /* 0x0000005203367220 */ /* 0x040fe20000410000 */
[----:B------:R-:W1:Y:S03]  /*7a20*/  MUFU.EX2 R175, R175 ;  /* 0x000000af00af7308 */ /* 0x000e660000000800 */
[----:B------:R-:W-:Y:S01]  /*7a30*/  FMUL.FTZ R55, R3, R83 ;  /* 0x0000005303377220 */ /* 0x000fe20000410000 */
[----:B---3--:R-:W-:Y:S01]  /*7a40*/  F2FP.PACK_AB R73, R173, R171 ;  /* 0x000000abad49723e */ /* 0x008fe200000000ff */
[----:B------:R-:W3:Y:S01]  /*7a50*/  LDSM.16.MT88.4 R80, [R190+0x6800] ;  /* 0x00680000be50783b */ /* 0x000ee20000004200 */
[----:B------:R-:W-:Y:S02]  /*7a60*/  FADD.FTZ R152, R149, R152 ;  /* 0x0000009895987221 */ /* 0x000fe40000010000 */
[----:B------:R-:W-:Y:S02]  /*7a70*/  FADD.FTZ R146, R143, R146 ;  /* 0x000000928f927221 */ /* 0x000fe40000010000 */
[-C--:B--2---:R-:W-:Y:S01]  /*7a80*/  HMMA.16816.F32 R52, R128, R96.reuse, R52 ;  /* 0x000000608034723c */ /* 0x084fe20000001834 */
[----:B------:R-:W-:Y:S02]  /*7a90*/  MUFU.EX2 R177, R177 ;  /* 0x000000b100b17308 */ /* 0x000fe40000000800 */
[----:B------:R-:W-:Y:S02]  /*7aa0*/  FADD.FTZ R142, R139, R142 ;  /* 0x0000008e8b8e7221 */ /* 0x000fe40000010000 */
[----:B------:R-:W-:Y:S02]  /*7ab0*/  FADD.FTZ R159, R155, R159 ;  /* 0x0000009f9b9f7221 */ /* 0x000fe40000010000 */
[----:B------:R-:W-:Y:S01]  /*7ac0*/  FADD.FTZ R152, R148, R152 ;  /* 0x0000009894987221 */ /* 0x000fe20000010000 */
[C---:B------:R-:W-:Y:S03]  /*7ad0*/  HMMA.16816.F32 R56, R64.reuse, R96, R56 ;  /* 0x000000604038723c */ /* 0x040fe60000001838 */
[----:B------:R-:W2:Y:S01]  /*7ae0*/  MUFU.EX2 R178, R178 ;  /* 0x000000b200b27308 */ /* 0x000ea20000000800 */
[----:B------:R-:W-:Y:S01]  /*7af0*/  FADD.FTZ R146, R165, R146 ;  /* 0x00000092a5927221 */ /* 0x000fe20000010000 */
[----:B-1----:R-:W-:Y:S01]  /*7b00*/  F2FP.PACK_AB R74, R175, R174 ;  /* 0x000000aeaf4a723e */ /* 0x002fe200000000ff */
[----:B------:R-:W-:Y:S02]  /*7b10*/  FADD.FTZ R142, R171, R142 ;  /* 0x0000008eab8e7221 */ /* 0x000fe40000010000 */
[-C--:B------:R-:W-:Y:S04]  /*7b20*/  HMMA.16816.F32 R60, R64, R98.reuse, R60 ;  /* 0x00000062403c723c */ /* 0x080fe8000000183c */
[----:B------:R-:W-:Y:S01]  /*7b30*/  FADD.FTZ R159, R154, R159 ;  /* 0x0000009f9a9f7221 */ /* 0x000fe20000010000 */
[----:B------:R-:W1:Y:S01]  /*7b40*/  MUFU.EX2 R180, R180 ;  /* 0x000000b400b47308 */ /* 0x000e620000000800 */
[C---:B------:R-:W-:Y:S02]  /*7b50*/  FADD.FTZ R152, R147.reuse, R152 ;  /* 0x0000009893987221 */ /* 0x040fe40000010000 */
[----:B------:R-:W-:Y:S01]  /*7b60*/  FMUL.FTZ R64, R132, R68 ;  /* 0x0000004484407220 */ /* 0x000fe20000410000 */
[----:B------:R-:W-:Y:S03]  /*7b70*/  F2FP.PACK_AB R68, R154, R155 ;  /* 0x0000009b9a44723e */ /* 0x000fe600000000ff */
[----:B------:R-:W-:Y:S01]  /*7b80*/  FMUL.FTZ R65, R132, R69 ;  /* 0x0000004584417220 */ /* 0x000fe20000410000 */
[----:B------:R-:W-:Y:S01]  /*7b90*/  F2FP.PACK_AB R69, R147, R148 ;  /* 0x000000949345723e */ /* 0x000fe200000000ff */
[C---:B------:R-:W-:Y:S01]  /*7ba0*/  FMUL.FTZ R66, R3.reuse, R70 ;  /* 0x0000004603427220 */ /* 0x040fe20000410000 */
[----:B------:R-:W-:Y:S01]  /*7bb0*/  F2FP.PACK_AB R70, R160, R153 ;  /* 0x00000099a046723e */ /* 0x000fe200000000ff */
[----:B------:R-:W-:Y:S01]  /*7bc0*/  FMUL.FTZ R67, R3, R71 ;  /* 0x0000004703437220 */ /* 0x000fe20000410000 */
[----:B------:R-:W-:Y:S01]  /*7bd0*/  F2FP.PACK_AB R71, R162, R161 ;  /* 0x000000a1a247723e */ /* 0x000fe200000000ff */
[----:B------:R-:W-:Y:S01]  /*7be0*/  MUFU.EX2 R235, R235 ;  /* 0x000000eb00eb7308 */ /* 0x000fe20000000800 */
[----:B--2---:R-:W-:Y:S01]  /*7bf0*/  F2FP.PACK_AB R75, R178, R177 ;  /* 0x000000b1b24b723e */ /* 0x004fe200000000ff */
[----:B------:R-:W-:Y:S01]  /*7c00*/  FADD.FTZ R146, R168, R146 ;  /* 0x00000092a8927221 */ /* 0x000fe20000010000 */
[----:B------:R-:W-:Y:S01]  /*7c10*/  MOV R3, R135 ;  /* 0x0000008700037202 */ /* 0x000fe20000000f00 */
[----:B------:R-:W-:Y:S01]  /*7c20*/  FADD.FTZ R142, R173, R142 ;  /* 0x0000008ead8e7221 */ /* 0x000fe20000010000 */
[----:B------:R-:W-:Y:S04]  /*7c30*/  HMMA.16816.F32 R64, R128, R98, R64 ;  /* 0x000000628040723c */ /* 0x000fe80000001840 */
[----:B------:R-:W-:Y:S01]  /*7c40*/  FADD.FTZ R159, R153, R159 ;  /* 0x0000009f999f7221 */ /* 0x000fe20000010000 */
[----:B------:R-:W2:Y:S01]  /*7c50*/  MUFU.EX2 R243, R243 ;  /* 0x000000f300f37308 */ /* 0x000ea20000000800 */
[----:B------:R-:W-:Y:S01]  /*7c60*/  FADD.FTZ R152, R161, R152 ;  /* 0x00000098a1987221 */ /* 0x000fe20000010000 */
[----:B------:R-:W-:Y:S01]  /*7c70*/  MOV R132, R136 ;  /* 0x0000008800847202 */ /* 0x000fe20000000f00 */
[-C--:B------:R-:W-:Y:S05]  /*7c80*/  HMMA.16816.F32 R4, R68, R76.reuse, R4 ;  /* 0x0000004c4404723c */ /* 0x080fea0000001804 */
[----:B------:R-:W-:Y:S02]  /*7c90*/  FADD.FTZ R146, R174, R146 ;  /* 0x00000092ae927221 */ /* 0x000fe40000010000 */
[----:B------:R-:W-:Y:S01]  /*7ca0*/  MUFU.EX2 R249, R249 ;  /* 0x000000f900f97308 */ /* 0x000fe20000000800 */
[C---:B------:R-:W-:Y:S04]  /*7cb0*/  HMMA.16816.F32 R8, R72.reuse, R76, R8 ;  /* 0x0000004c4808723c */ /* 0x040fe80000001808 */
[----:B------:R-:W-:Y:S02]  /*7cc0*/  FADD.FTZ R142, R177, R142 ;  /* 0x0000008eb18e7221 */ /* 0x000fe40000010000 */
[----:B------:R-:W-:Y:S02]  /*7cd0*/  FADD.FTZ R159, R160, R159 ;  /* 0x0000009fa09f7221 */ /* 0x000fe40000010000 */
[-C--:B------:R-:W-:Y:S01]  /*7ce0*/  HMMA.16816.F32 R12, R72, R78.reuse, R12 ;  /* 0x0000004e480c723c */ /* 0x080fe2000000180c */
[----:B------:R-:W-:Y:S03]  /*7cf0*/  MUFU.EX2 R250, R250 ;  /* 0x000000fa00fa7308 */ /* 0x000fe60000000800 */
[--C-:B------:R-:W-:Y:S02]  /*7d00*/  FFMA.FTZ R76, R124, c[0x0][0x23c], -R244.reuse ;  /* 0x00008f007c4c7a23 */ /* 0x100fe400000108f4 */
[----:B------:R-:W-:Y:S01]  /*7d10*/  FFMA.FTZ R244, R179, c[0x0][0x23c], -R244 ;  /* 0x00008f00b3f47a23 */ /* 0x000fe200000108f4 */
[----:B------:R-:W-:Y:S01]  /*7d20*/  MOV R179, R88 ;  /* 0x0000005800b37202 */ /* 0x000fe20000000f00 */
[C---:B------:R-:W-:Y:S03]  /*7d30*/  HMMA.16816.F32 R16, R68.reuse, R78, R16 ;  /* 0x0000004e4410723c */ /* 0x040fe60000001810 */
[----:B------:R4:W5:Y:S01]  /*7d40*/  MUFU.EX2 R89, R76 ;  /* 0x0000004c00597308 */ /* 0x0009620000000800 */
[----:B------:R-:W-:Y:S02]  /*7d50*/  FADD.FTZ R152, R162, R152 ;  /* 0x00000098a2987221 */ /* 0x000fe40000010000 */
[----:B------:R-:W-:Y:S02]  /*7d60*/  FADD.FTZ R146, R175, R146 ;  /* 0x00000092af927221 */ /* 0x000fe40000010000 */
[-C--:B---3--:R-:W-:Y:S04]  /*7d70*/  HMMA.16816.F32 R20, R68, R80.reuse, R20 ;  /* 0x000000504414723c */ /* 0x088fe80000001814 */
[----:B------:R-:W-:Y:S01]  /*7d80*/  FADD.FTZ R142, R178, R142 ;  /* 0x0000008eb28e7221 */ /* 0x000fe20000010000 */
[----:B------:R-:W3:Y:S01]  /*7d90*/  MUFU.EX2 R252, R252 ;  /* 0x000000fc00fc7308 */ /* 0x000ee20000000800 */
[----:B-1----:R-:W-:Y:S02]  /*7da0*/  FADD.FTZ R159, R180, R159 ;  /* 0x0000009fb49f7221 */ /* 0x002fe40000010000 */
[C---:B------:R-:W-:Y:S04]  /*7db0*/  HMMA.16816.F32 R24, R72.reuse, R80, R24 ;  /* 0x000000504818723c */ /* 0x040fe80000001818 */
[----:B--2---:R-:W-:Y:S02]  /*7dc0*/  FADD.FTZ R152, R243, R152 ;  /* 0x00000098f3987221 */ /* 0x004fe40000010000 */
[----:B------:R-:W-:Y:S01]  /*7dd0*/  FADD.FTZ R159, R235, R159 ;  /* 0x0000009feb9f7221 */ /* 0x000fe20000010000 */
[----:B------:R-:W1:Y:S01]  /*7de0*/  MUFU.EX2 R247, R247 ;  /* 0x000000f700f77308 */ /* 0x000e620000000800 */
[-C--:B------:R-:W-:Y:S01]  /*7df0*/  HMMA.16816.F32 R28, R72, R82.reuse, R28 ;  /* 0x00000052481c723c */ /* 0x080fe2000000181c */
[----:B----4-:R-:W2:Y:S03]  /*7e00*/  LDSM.16.MT88.4 R76, [R188+0x6800] ;  /* 0x00680000bc4c783b */ /* 0x010ea60000004200 */
[----:B-----5:R-:W-:Y:S01]  /*7e10*/  MOV R238, R89 ;  /* 0x0000005900ee7202 */ /* 0x020fe20000000f00 */
[----:B------:R-:W-:Y:S02]  /*7e20*/  FADD.FTZ R152, R249, R152 ;  /* 0x00000098f9987221 */ /* 0x000fe40000010000 */
[----:B------:R-:W-:Y:S01]  /*7e30*/  FADD.FTZ R159, R250, R159 ;  /* 0x0000009ffa9f7221 */ /* 0x000fe20000010000 */
[C---:B------:R-:W-:Y:S01]  /*7e40*/  HMMA.16816.F32 R32, R68.reuse, R82, R32 ;  /* 0x000000524420723c */ /* 0x040fe20000001820 */
[----:B------:R-:W4:Y:S01]  /*7e50*/  MUFU.EX2 R248, R248 ;  /* 0x000000f800f87308 */ /* 0x000f220000000800 */
[----:B------:R-:W5:Y:S02]  /*7e60*/  LDSM.16.MT88.4 R80, [R192+0x7000] ;  /* 0x00700000c050783b */ /* 0x000f640000004200 */
[----:B------:R-:W-:Y:S02]  /*7e70*/  FADD.FTZ R152, R179, R152 ;  /* 0x00000098b3987221 */ /* 0x000fe40000010000 */
[----:B---3--:R-:W-:Y:S02]  /*7e80*/  FADD.FTZ R159, R252, R159 ;  /* 0x0000009ffc9f7221 */ /* 0x008fe40000010000 */
[-C--:B------:R-:W-:Y:S03]  /*7e90*/  HMMA.16816.F32 R36, R68, R84.reuse, R36 ;  /* 0x000000544424723c */ /* 0x080fe60000001824 */
[----:B------:R-:W3:Y:S01]  /*7ea0*/  MUFU.EX2 R245, R245 ;  /* 0x000000f500f57308 */ /* 0x000ee20000000800 */
[----:B------:R-:W-:Y:S02]  /*7eb0*/  FADD.FTZ R152, R238, R152 ;  /* 0x00000098ee987221 */ /* 0x000fe40000010000 */
[----:B-1----:R-:W-:Y:S02]  /*7ec0*/  FADD.FTZ R146, R247, R146 ;  /* 0x00000092f7927221 */ /* 0x002fe40000010000 */
[C---:B------:R-:W-:Y:S05]  /*7ed0*/  HMMA.16816.F32 R40, R72.reuse, R84, R40 ;  /* 0x000000544828723c */ /* 0x040fea0000001828 */
[----:B------:R-:W1:Y:S03]  /*7ee0*/  MUFU.EX2 R242, R242 ;  /* 0x000000f200f27308 */ /* 0x000e660000000800 */
[-C--:B------:R-:W-:Y:S04]  /*7ef0*/  HMMA.16816.F32 R44, R72, R86.reuse, R44 ;  /* 0x00000056482c723c */ /* 0x080fe8000000182c */
[----:B----4-:R-:W-:Y:S03]  /*7f00*/  FADD.FTZ R146, R248, R146 ;  /* 0x00000092f8927221 */ /* 0x010fe60000010000 */
[----:B------:R-:W4:Y:S01]  /*7f10*/  MUFU.EX2 R240, R240 ;  /* 0x000000f000f07308 */ /* 0x000f220000000800 */
[C---:B------:R-:W-:Y:S01]  /*7f20*/  HMMA.16816.F32 R48, R68.reuse, R86, R48 ;  /* 0x000000564430723c */ /* 0x040fe20000001830 */
[----:B------:R-:W5:Y:S03]  /*7f30*/  LDSM.16.MT88.4 R84, [R190+0x7000] ;  /* 0x00700000be54783b */ /* 0x000f660000004200 */
[----:B---3--:R-:W-:Y:S04]  /*7f40*/  FADD.FTZ R142, R245, R142 ;  /* 0x0000008ef58e7221 */ /* 0x008fe80000010000 */
[-C--:B--2---:R-:W-:Y:S01]  /*7f50*/  HMMA.16816.F32 R52, R68, R76.reuse, R52 ;  /* 0x0000004c4434723c */ /* 0x084fe20000001834 */
[----:B------:R-:W2:Y:S03]  /*7f60*/  MUFU.EX2 R241, R241 ;  /* 0x000000f100f17308 */ /* 0x000ea60000000800 */
[----:B-1----:R-:W-:Y:S04]  /*7f70*/  FADD.FTZ R142, R242, R142 ;  /* 0x0000008ef28e7221 */ /* 0x002fe80000010000 */
[C---:B------:R-:W-:Y:S03]  /*7f80*/  HMMA.16816.F32 R56, R72.reuse, R76, R56 ;  /* 0x0000004c4838723c */ /* 0x040fe60000001838 */
[----:B------:R-:W1:Y:S01]  /*7f90*/  MUFU.EX2 R239, R239 ;  /* 0x000000ef00ef7308 */ /* 0x000e620000000800 */
[----:B----4-:R-:W-:Y:S04]  /*7fa0*/  FADD.FTZ R146, R240, R146 ;  /* 0x00000092f0927221 */ /* 0x010fe80000010000 */
[-C--:B------:R-:W-:Y:S05]  /*7fb0*/  HMMA.16816.F32 R60, R72, R78.reuse, R60 ;  /* 0x0000004e483c723c */ /* 0x080fea000000183c */
[----:B------:R-:W3:Y:S02]  /*7fc0*/  MUFU.EX2 R237, R237 ;  /* 0x000000ed00ed7308 */ /* 0x000ee40000000800 */
[----:B------:R-:W-:Y:S01]  /*7fd0*/  F2FP.PACK_AB R72, R248, R247 ;  /* 0x000000f7f848723e */ /* 0x000fe200000000ff */
[----:B------:R-:W-:Y:S01]  /*7fe0*/  HMMA.16816.F32 R64, R68, R78, R64 ;  /* 0x0000004e4440723c */ /* 0x000fe20000001840 */
[----:B------:R-:W4:Y:S03]  /*7ff0*/  LDSM.16.MT88.4 R76, [R189+0x7000] ;  /* 0x00700000bd4c783b */ /* 0x000f260000004200 */
[----:B------:R-:W-:Y:S01]  /*8000*/  F2FP.PACK_AB R73, R242, R245 ;  /* 0x000000f5f249723e */ /* 0x000fe200000000ff */
[C---:B--2---:R-:W-:Y:S01]  /*8010*/  FADD.FTZ R146, R241.reuse, R146 ;  /* 0x00000092f1927221 */ /* 0x044fe20000010000 */
[----:B------:R-:W-:Y:S01]  /*8020*/  F2FP.PACK_AB R74, R241, R240 ;  /* 0x000000f0f14a723e */ /* 0x000fe200000000ff */
[----:B------:R-:W2:Y:S01]  /*8030*/  MUFU.EX2 R234, R234 ;  /* 0x000000ea00ea7308 */ /* 0x000ea20000000800 */
[----:B------:R-:W-:Y:S04]  /*8040*/  F2FP.PACK_AB R68, R235, R180 ;  /* 0x000000b4eb44723e */ /* 0x000fe800000000ff */
[----:B------:R-:W-:Y:S01]  /*8050*/  F2FP.PACK_AB R69, R249, R243 ;  /* 0x000000f3f945723e */ /* 0x000fe200000000ff */
[----:B-1----:R-:W-:Y:S01]  /*8060*/  FADD.FTZ R142, R239, R142 ;  /* 0x0000008eef8e7221 */ /* 0x002fe20000010000 */
[----:B------:R-:W-:Y:S02]  /*8070*/  F2FP.PACK_AB R70, R252, R250 ;  /* 0x000000fafc46723e */ /* 0x000fe400000000ff */
[----:B------:R-:W-:Y:S01]  /*8080*/  F2FP.PACK_AB R71, R89, R88 ;  /* 0x000000585947723e */ /* 0x000fe200000000ff */
[----:B------:R-:W1:Y:S01]  /*8090*/  MUFU.EX2 R236, R236 ;  /* 0x000000ec00ec7308 */ /* 0x000e620000000800 */
[C---:B---3--:R-:W-:Y:S01]  /*80a0*/  F2FP.PACK_AB R75, R237.reuse, R239 ;  /* 0x000000efed4b723e */ /* 0x048fe200000000ff */
[----:B------:R-:W-:Y:S04]  /*80b0*/  FADD.FTZ R142, R237, R142 ;  /* 0x0000008eed8e7221 */ /* 0x000fe80000010000 */
[-C--:B-----5:R-:W-:Y:S04]  /*80c0*/  HMMA.16816.F32 R4, R68, R80.reuse, R4 ;  /* 0x000000504404723c */ /* 0x0a0fe80000001804 */
[----:B------:R-:W3:Y:S04]  /*80d0*/  MUFU.EX2 R183, R183 ;  /* 0x000000b700b77308 */ /* 0x000ee80000000800 */
[C---:B------:R-:W-:Y:S04]  /*80e0*/  HMMA.16816.F32 R8, R72.reuse, R80, R8 ;  /* 0x000000504808723c */ /* 0x040fe80000001808 */
[----:B--2---:R-:W-:Y:S02]  /*80f0*/  FADD.FTZ R159, R234, R159 ;  /* 0x0000009fea9f7221 */ /* 0x004fe40000010000 */
[----:B------:R-:W2:Y:S02]  /*8100*/  MUFU.EX2 R182, R182 ;  /* 0x000000b600b67308 */ /* 0x000ea40000000800 */
[-C--:B------:R-:W-:Y:S04]  /*8110*/  HMMA.16816.F32 R12, R72, R82.reuse, R12 ;  /* 0x00000052480c723c */ /* 0x080fe8000000180c */
[----:B-1----:R-:W-:Y:S04]  /*8120*/  FADD.FTZ R159, R236, R159 ;  /* 0x0000009fec9f7221 */ /* 0x002fe80000010000 */
[C---:B------:R-:W-:Y:S01]  /*8130*/  HMMA.16816.F32 R16, R68.reuse, R82, R16 ;  /* 0x000000524410723c */ /* 0x040fe20000001810 */
[----:B------:R-:W1:Y:S01]  /*8140*/  LDSM.16.MT88.4 R80, [R188+0x7000] ;  /* 0x00700000bc50783b */ /* 0x000e620000004200 */
[----:B------:R-:W5:Y:S02]  /*8150*/  MUFU.EX2 R246, R246 ;  /* 0x000000f600f67308 */ /* 0x000f640000000800 */
[----:B---3--:R-:W-:Y:S04]  /*8160*/  FADD.FTZ R152, R183, R152 ;  /* 0x00000098b7987221 */ /* 0x008fe80000010000 */
[-C--:B------:R-:W-:Y:S04]  /*8170*/  HMMA.16816.F32 R20, R68, R84.reuse, R20 ;  /* 0x000000544414723c */ /* 0x080fe80000001814 */
[----:B------:R-:W3:Y:S01]  /*8180*/  MUFU.EX2 R251, R251 ;  /* 0x000000fb00fb7308 */ /* 0x000ee20000000800 */
[----:B--2---:R-:W-:Y:S03]  /*8190*/  FADD.FTZ R152, R182, R152 ;  /* 0x00000098b6987221 */ /* 0x004fe60000010000 */
[C---:B------:R-:W-:Y:S06]  /*81a0*/  HMMA.16816.F32 R24, R72.reuse, R84, R24 ;  /* 0x000000544818723c */ /* 0x040fec0000001818 */
[----:B------:R-:W2:Y:S02]  /*81b0*/  MUFU.EX2 R181, R181 ;  /* 0x000000b500b57308 */ /* 0x000ea40000000800 */
[-C--:B------:R-:W-:Y:S04]  /*81c0*/  HMMA.16816.F32 R28, R72, R86.reuse, R28 ;  /* 0x00000056481c723c */ /* 0x080fe8000000181c */
[----:B-----5:R-:W-:Y:S04]  /*81d0*/  FADD.FTZ R159, R246, R159 ;  /* 0x0000009ff69f7221 */ /* 0x020fe80000010000 */
[C---:B------:R-:W-:Y:S01]  /*81e0*/  HMMA.16816.F32 R32, R68.reuse, R86, R32 ;  /* 0x000000564420723c */ /* 0x040fe20000001820 */
[----:B------:R-:W5:Y:S01]  /*81f0*/  LDSM.16.MT88.4 R84, [R189+0x7800] ;  /* 0x00780000bd54783b */ /* 0x000f620000004200 */
[----:B------:R-:W1:Y:S02]  /*8200*/  MUFU.EX2 R244, R244 ;  /* 0x000000f400f47308 */ /* 0x000e640000000800 */
[----:B---3--:R-:W-:Y:S04]  /*8210*/  FADD.FTZ R231, R251, R159 ;  /* 0x0000009ffbe77221 */ /* 0x008fe80000010000 */
[-C--:B----4-:R-:W-:Y:S04]  /*8220*/  HMMA.16816.F32 R36, R68, R76.reuse, R36 ;  /* 0x0000004c4424723c */ /* 0x090fe80000001824 */
[----:B------:R-:W3:Y:S01]  /*8230*/  MUFU.EX2 R172, R172 ;  /* 0x000000ac00ac7308 */ /* 0x000ee20000000800 */
[----:B--2---:R-:W-:Y:S03]  /*8240*/  FADD.FTZ R152, R181, R152 ;  /* 0x00000098b5987221 */ /* 0x004fe60000010000 */
[C---:B------:R-:W-:Y:S06]  /*8250*/  HMMA.16816.F32 R40, R72.reuse, R76, R40 ;  /* 0x0000004c4828723c */ /* 0x040fec0000001828 */
[----:B------:R-:W2:Y:S02]  /*8260*/  MUFU.EX2 R169, R169 ;  /* 0x000000a900a97308 */ /* 0x000ea40000000800 */
[-C--:B------:R-:W-:Y:S04]  /*8270*/  HMMA.16816.F32 R44, R72, R78.reuse, R44 ;  /* 0x0000004e482c723c */ /* 0x080fe8000000182c */
[----:B-1----:R-:W-:Y:S04]  /*8280*/  FADD.FTZ R230, R244, R152 ;  /* 0x00000098f4e67221 */ /* 0x002fe80000010000 */
[C---:B------:R-:W-:Y:S01]  /*8290*/  HMMA.16816.F32 R48, R68.reuse, R78, R48 ;  /* 0x0000004e4430723c */ /* 0x040fe20000001830 */
[----:B------:R-:W1:Y:S03]  /*82a0*/  MUFU.EX2 R166, R166 ;  /* 0x000000a600a67308 */ /* 0x000e660000000800 */
[----:B---3--:R-:W-:Y:S04]  /*82b0*/  FADD.FTZ R146, R172, R146 ;  /* 0x00000092ac927221 */ /* 0x008fe80000010000 */
[-C--:B------:R-:W-:Y:S03]  /*82c0*/  HMMA.16816.F32 R52, R68, R80.reuse, R52 ;  /* 0x000000504434723c */ /* 0x080fe60000001834 */
[----:B------:R-:W3:Y:S01]  /*82d0*/  MUFU.EX2 R164, R164 ;  /* 0x000000a400a47308 */ /* 0x000ee20000000800 */
[C---:B--2---:R-:W-:Y:S04]  /*82e0*/  FADD.FTZ R146, R169.reuse, R146 ;  /* 0x00000092a9927221 */ /* 0x044fe80000010000 */
[C---:B------:R-:W-:Y:S05]  /*82f0*/  HMMA.16816.F32 R56, R72.reuse, R80, R56 ;  /* 0x000000504838723c */ /* 0x040fea0000001838 */
[----:B------:R-:W2:Y:S03]  /*8300*/  MUFU.EX2 R163, R163 ;  /* 0x000000a300a37308 */ /* 0x000ea60000000800 */
[-C--:B------:R-:W-:Y:S04]  /*8310*/  HMMA.16816.F32 R60, R72, R82.reuse, R60 ;  /* 0x00000052483c723c */ /* 0x080fe8000000183c */
[----:B-1----:R-:W-:Y:S03]  /*8320*/  FADD.FTZ R142, R166, R142 ;  /* 0x0000008ea68e7221 */ /* 0x002fe60000010000 */
[----:B------:R-:W1:Y:S01]  /*8330*/  MUFU.EX2 R176, R176 ;  /* 0x000000b000b07308 */ /* 0x000e620000000800 */
[----:B------:R-:W-:Y:S04]  /*8340*/  HMMA.16816.F32 R64, R68, R82, R64 ;  /* 0x000000524440723c */ /* 0x000fe80000001840 */
[----:B------:R-:W-:Y:S01]  /*8350*/  F2FP.PACK_AB R72, R169, R172 ;  /* 0x000000aca948723e */ /* 0x000fe200000000ff */
[C---:B---3--:R-:W-:Y:S01]  /*8360*/  FADD.FTZ R142, R164.reuse, R142 ;  /* 0x0000008ea48e7221 */ /* 0x048fe20000010000 */
[----:B------:R-:W-:Y:S02]  /*8370*/  F2FP.PACK_AB R73, R164, R166 ;  /* 0x000000a6a449723e */ /* 0x000fe400000000ff */
[----:B------:R-:W-:Y:S01]  /*8380*/  F2FP.PACK_AB R68, R236, R234 ;  /* 0x000000eaec44723e */ /* 0x000fe200000000ff */
[----:B------:R-:W3:Y:S03]  /*8390*/  MUFU.EX2 R138, R138 ;  /* 0x0000008a008a7308 */ /* 0x000ee60000000800 */
[----:B------:R-:W-:Y:S01]  /*83a0*/  F2FP.PACK_AB R69, R182, R183 ;  /* 0x000000b7b645723e */ /* 0x000fe200000000ff */
[----:B--2---:R-:W-:Y:S01]  /*83b0*/  FADD.FTZ R146, R163, R146 ;  /* 0x00000092a3927221 */ /* 0x004fe20000010000 */
[----:B------:R-:W-:Y:S02]  /*83c0*/  F2FP.PACK_AB R70, R251, R246 ;  /* 0x000000f6fb46723e */ /* 0x000fe400000000ff */
[----:B------:R-:W-:Y:S03]  /*83d0*/  F2FP.PACK_AB R71, R244, R181 ;  /* 0x000000b5f447723e */ /* 0x000fe600000000ff */
[----:B------:R-:W2:Y:S04]  /*83e0*/  MUFU.EX2 R170, R170 ;  /* 0x000000aa00aa7308 */ /* 0x000ea80000000800 */
[-C--:B------:R-:W-:Y:S01]  /*83f0*/  HMMA.16816.F32 R128, R68, R116.reuse, R4 ;  /* 0x000000744480723c */ /* 0x080fe20000001804 */
[----:B------:R-:W4:Y:S02]  /*8400*/  LDSM.16.MT88.4 R4, [R188+0x7800] ;  /* 0x00780000bc04783b */ /* 0x000f240000004200 */
[C---:B-1----:R-:W-:Y:S01]  /*8410*/  F2FP.PACK_AB R74, R176.reuse, R163 ;  /* 0x000000a3b04a723e */ /* 0x042fe200000000ff */
[----:B------:R-:W-:Y:S02]  /*8420*/  FADD.FTZ R229, R176, R146 ;  /* 0x00000092b0e57221 */ /* 0x000fe40000010000 */
[----:B---3--:R-:W-:Y:S01]  /*8430*/  FADD.FTZ R142, R138, R142 ;  /* 0x0000008e8a8e7221 */ /* 0x008fe20000010000 */
        /* <DEDUP_REMOVED lines=9> */
[-C--:B-----5:R-:W-:Y:S08]  /*84d0*/  HMMA.16816.F32 R96, R68, R84.reuse, R36 ;  /* 0x000000544460723c */ /* 0x0a0ff00000001824 */
        /* <DEDUP_REMOVED lines=8> */
.L_x_1409:
        /* <DEDUP_REMOVED lines=213> */
[----:B------:R-:W-:Y:S04]  /*92b0*/  STS [R10], R12 ;  /* 0x0000000c0a007388 */ /* 0x000fe80000000800 */
[----:B---3--:R-:W1:Y:S04]  /*92c0*/  S2R R0, SR_CTAID.Y ;  /* 0x0000000000007919 */ /* 0x008e680000002600 */
        /* <DEDUP_REMOVED lines=17> */
[----:B------:R-:W-:Y:S01]  /*93e0*/  SEL R41, R41, RZ, P2 ;  /* 0x000000ff29297207 */ /* 0x000fe20001000000 */
[----:B--2---:R-:W2:Y:S01]  /*93f0*/  S2R R10, SR_CTAID.X ;  /* 0x00000000000a7919 */ /* 0x004ea20000002500 */
[----:B------:R-:W-:-:S02]  /*9400*/  @!P2 MOV R44, R203 ;  /* 0x000000cb002ca202 */ /* 0x000fc40000000f00 */
[----:B------:R-:W-:Y:S01]  /*9410*/  LOP3.LUT P2, RZ, R204, 0x3, RZ, 0xc0, !PT ;  /* 0x00000003ccff7812 */ /* 0x000fe2000784c0ff */
[----:B------:R3:W4:Y:S01]  /*9420*/  LDS.128 R36, [R212] ;  /* 0x00000000d4247984 */ /* 0x0007220000000c00 */
[----:B------:R-:W-:Y:S02]  /*9430*/  @!P0 MOV R8, R46 ;  /* 0x0000002e00088202 */ /* 0x000fe40000000f00 */
[----:B------:R-:W-:Y:S01]  /*9440*/  MOV R40, 0x7f800000 ;  /* 0x7f80000000287802 */ /* 0x000fe20000000f00 */
[----:B------:R3:W3:Y:S01]  /*9450*/  LDS.128 R32, [R212+0x800] ;  /* 0x00080000d4207984 */ /* 0x0006e20000000c00 */
[----:B------:R-:W-:-:S03]  /*9460*/  @P5 FFMA.FTZ R40, R135, c[0x0][0x238], R5 ;  /* 0x00008e0087285a23 */ /* 0x000fc60000010005 */
[----:B------:R3:W3:Y:S01]  /*9470*/  LDS.128 R28, [R212+0x1000] ;  /* 0x00100000d41c7984 */ /* 0x0006e20000000c00 */
[----:B-1----:R-:W-:Y:S01]  /*9480*/  IMAD R41, R11, R9, R41 ;  /* 0x000000090b297224 */ /* 0x002fe200078e0229 */
[----:B------:R-:W-:Y:S02]  /*9490*/  MOV R9, 0x7f800000 ;  /* 0x7f80000000097802 */ /* 0x000fe40000000f00 */
[----:B------:R1:W1:Y:S01]  /*94a0*/  LDS.128 R24, [R212+0x1800] ;  /* 0x00180000d4187984 */ /* 0x0002620000000c00 */
[----:B------:R-:W-:-:S03]  /*94b0*/  @P4 FFMA.FTZ R9, R134, c[0x0][0x238], R4 ;  /* 0x00008e0086094a23 */ /* 0x000fc60000010004 */
[----:B------:R1:W1:Y:S04]  /*94c0*/  LDS.128 R20, [R212+0x2000] ;  /* 0x00200000d4147984 */ /* 0x0002680000000c00 */
[----:B------:R1:W1:Y:S01]  /*94d0*/  LDS.128 R16, [R212+0x2800] ;  /* 0x00280000d4107984 */ /* 0x0002620000000c00 */
[----:B--2---:R-:W-:Y:S01]  /*94e0*/  IMAD R6, R10, R0, RZ ;  /* 0x000000000a067224 */ /* 0x004fe200078e02ff */
[----:B------:R-:W-:Y:S01]  /*94f0*/  MOV R10, 0x7f800000 ;  /* 0x7f800000000a7802 */ /* 0x000fe20000000f00 */
[----:B------:R-:W-:Y:S01]  /*9500*/  @P3 FFMA.FTZ R10, R133, c[0x0][0x238], R43 ;  /* 0x00008e00850a3a23 */ /* 0x000fe2000001002b */
[----:B------:R2:W1:Y:S02]  /*9510*/  LDS.128 R12, [R212+0x3000] ;  /* 0x00300000d40c7984 */ /* 0x0004640000000c00 */
[----:B------:R-:W-:-:S02]  /*9520*/  SHF.L.U32 R6, R6, 0x7, RZ ;  /* 0x0000000706067819 */ /* 0x000fc400000006ff */
[----:B------:R-:W1:Y:S02]  /*9530*/  LDS.128 R212, [R212+0x3800] ;  /* 0x00380000d4d47984 */ /* 0x000e640000000c00 */
        /* <DEDUP_REMOVED lines=44> */
.L_x_1414:
[----:B------:R-:W-:Y:S05]  /*9800*/  BSYNC B0 ;  /* 0x0000000000007941 */ /* 0x000fea0003800000 */
.L_x_1413:
[C---:B--2---:R-:W-:Y:S01]  /*9810*/  IADD3 R4, P0, R220.reuse, R8, RZ ;  /* 0x00000008dc047210 */ /* 0x044fe20007f1e0ff */
        /* <DEDUP_REMOVED lines=18> */
.L_x_1416:
[----:B------:R-:W-:Y:S05]  /*9940*/  BSYNC B0 ;  /* 0x0000000000007941 */ /* 0x000fea0003800000 */
.L_x_1415:
[----:B------:R-:W-:Y:S01]  /*9950*/  ISETP.GE.OR P0, PT, R211, R200, P1 ;  /* 0x000000c8d300720c */ /* 0x000fe20000f06670 */
        /* <DEDUP_REMOVED lines=13> */
.L_x_1418:
[----:B------:R-:W-:Y:S05]  /*9a30*/  BSYNC B0 ;  /* 0x0000000000007941 */ /* 0x000fea0003800000 */
.L_x_1417:
        /* <DEDUP_REMOVED lines=14> */
.L_x_1420:
[----:B------:R-:W-:Y:S05]  /*9b20*/  BSYNC B0 ;  /* 0x0000000000007941 */ /* 0x000fea0003800000 */
.L_x_1419:
        /* <DEDUP_REMOVED lines=14> */
.L_x_1422:
[----:B------:R-:W-:Y:S05]  /*9c10*/  BSYNC B0 ;  /* 0x0000000000007941 */ /* 0x000fea0003800000 */
.L_x_1421:
        /* <DEDUP_REMOVED lines=14> */
.L_x_1424:
[----:B------:R-:W-:Y:S05]  /*9d00*/  BSYNC B0 ;  /* 0x0000000000007941 */ /* 0x000fea0003800000 */
.L_x_1423:
        /* <DEDUP_REMOVED lines=14> */
.L_x_1426:
[----:B------:R-:W-:Y:S05]  /*9df0*/  BSYNC B0 ;  /* 0x0000000000007941 */ /* 0x000fea0003800000 */
.L_x_1425:
        /* <DEDUP_REMOVED lines=14> */
.L_x_1428:
[----:B------:R-:W-:Y:S05]  /*9ee0*/  BSYNC B0 ;  /* 0x0000000000007941 */ /* 0x000fea0003800000 */
.L_x_1427:
[----:B------:R-:W-:-:S13]  /*9ef0*/  ISETP.GE.OR P1, PT, R205, R200, P1 ;  /* 0x000000c8cd00720c */ /* 0x000fda0000f26670 */
        /* <DEDUP_REMOVED lines=13> */
.L_x_1371:
[----:B------:R-:W2:Y:S01]  /*9fd0*/  LDC.U8 R0, c[0x0][0x329] ;  /* 0x0000ca40ff007b82 */ /* 0x000ea20000000000 */
[----:B------:R-:W-:Y:S01]  /*9fe0*/  ISETP.NE.AND P4, PT, R203, -0x1, PT ;  /* 0xffffffffcb00780c */ /* 0x000fe20003f85270 */
[----:B------:R-:W-:Y:S01]  /*9ff0*/  BSSY B0, `(.L_x_1429) ;  /* 0x000003f000007945 */ /* 0x000fe20003800000 */
[----:B------:R-:W-:Y:S02]  /*a000*/  SHF.R.S32.HI R20, RZ, 0x1f, R6 ;  /* 0x0000001fff147819 */ /* 0x000fe40000011406 */
[----:B------:R-:W-:-:S03]  /*a010*/  IADD3 R7, -R200, R7, RZ ;  /* 0x00000007c8077210 */ /* 0x000fc60007ffe1ff */
[----:B------:R-:W3:Y:S01]  /*a020*/  LDC.U8 R2, c[0x0][0x328] ;  /* 0x0000ca00ff027b82 */ /* 0x000ee20000000000 */
[----:B------:R-:W-:-:S04]  /*a030*/  IMAD R20, R20, c[0x0][0x1f0], RZ ;  /* 0x00007c0014147a24 */ /* 0x000fc800078e02ff */
[----:B------:R-:W-:Y:S01]  /*a040*/  IMAD R20, R6, c[0x0][0x1f4], R20 ;  /* 0x00007d0006147a24 */ /* 0x000fe200078e0214 */
[----:B-1----:R-:W-:Y:S01]  /*a050*/  @!P4 SHF.R.S32.HI R8, RZ, 0x1f, R4 ;  /* 0x0000001fff08c819 */ /* 0x002fe20000011404 */
[----:B------:R-:W-:-:S04]  /*a060*/  @!P4 IMAD.WIDE.U32 R10, R4, c[0x0][0x1e0], RZ ;  /* 0x00007800040aca25 */ /* 0x000fc800078e00ff */
[----:B------:R-:W-:Y:S02]  /*a070*/  @!P4 IMAD R8, R8, c[0x0][0x1e0], RZ ;  /* 0x000078000808ca24 */ /* 0x000fe400078e02ff */
[----:B------:R-:W-:Y:S01]  /*a080*/  @P4 IMAD.WIDE.U32 R16, R203, c[0x0][0x1e8], RZ ;  /* 0x00007a00cb104a25 */ /* 0x000fe200078e00ff */
[----:B--2---:R-:W-:-:S03]  /*a090*/  ISETP.NE.AND P0, PT, R0, RZ, PT ;  /* 0x000000ff0000720c */ /* 0x004fc60003f05270 */
[----:B------:R-:W-:Y:S02]  /*a0a0*/  @!P4 IMAD.MOV.U32 R16, RZ, RZ, R10 ;  /* 0x000000ffff10c224 */ /* 0x000fe400078e000a */
[----:B------:R-:W-:Y:S01]  /*a0b0*/  @!P4 IMAD R8, R4, c[0x0][0x1e4], R8 ;  /* 0x000079000408ca24 */ /* 0x000fe200078e0208 */
[----:B---3--:R-:W-:Y:S02]  /*a0c0*/  ISETP.NE.AND P3, PT, R2, RZ, PT ;  /* 0x000000ff0200720c */ /* 0x008fe40003f65270 */
[----:B------:R-:W-:Y:S02]  /*a0d0*/  SHF.R.S32.HI R2, RZ, 0x1f, R85 ;  /* 0x0000001fff027819 */ /* 0x000fe40000011455 */
[----:B------:R-:W-:-:S03]  /*a0e0*/  ISETP.NE.OR P2, PT, R0, RZ, !P3 ;  /* 0x000000ff0000720c */ /* 0x000fc60005f45670 */
[----:B------:R-:W-:Y:S01]  /*a0f0*/  @P0 IMAD.MOV.U32 R3, RZ, RZ, c[0x0][0x210] ;  /* 0x00008400ff030624 */ /* 0x000fe200078e00ff */
[----:B------:R-:W-:Y:S01]  /*a100*/  LEA.HI R2, R2, R85, RZ, 0x3 ;  /* 0x0000005502027211 */ /* 0x000fe200078f18ff */
[----:B------:R-:W-:Y:S01]  /*a110*/  @!P0 IMAD.MOV.U32 R5, RZ, RZ, c[0x0][0x214] ;  /* 0x00008500ff058624 */ /* 0x000fe200078e00ff */
[----:B------:R-:W-:Y:S01]  /*a120*/  ISETP.NE.OR P1, PT, R203, -0x1, P2 ;  /* 0xffffffffcb00780c */ /* 0x000fe20001725670 */
[----:B------:R-:W-:Y:S01]  /*a130*/  @P0 IMAD R3, R3, c[0x0][0x214], RZ ;  /* 0x0000850003030a24 */ /* 0x000fe200078e02ff */
[----:B------:R-:W-:Y:S01]  /*a140*/  LOP3.LUT R9, R2, 0xfffffff8, RZ, 0xc0, !PT ;  /* 0xfffffff802097812 */ /* 0x000fe200078ec0ff */
[----:B------:R-:W-:Y:S01]  /*a150*/  @P4 IMAD R0, R203, c[0x0][0x1ec], R17 ;  /* 0x00007b00cb004a24 */ /* 0x000fe200078e0211 */
[----:B------:R-:W-:Y:S01]  /*a160*/  @!P0 SEL R3, R5, c[0x0][0x234], !P3 ;  /* 0x00008d0005038a07 */ /* 0x000fe20005800000 */
[----:B------:R-:W-:Y:S01]  /*a170*/  @!P4 IMAD.IADD R0, R11, 0x1, R8 ;  /* 0x000000010b00c824 */ /* 0x000fe200078e0208 */
[----:B------:R-:W-:Y:S01]  /*a180*/  @P0 MOV R5, 0x1 ;  /* 0x0000000100050802 */ /* 0x000fe20000000f00 */
[----:B------:R-:W-:Y:S01]  /*a190*/  IMAD.IADD R85, R85, 0x1, -R9 ;  /* 0x0000000155557824 */ /* 0x000fe200078e0a09 */
[----:B------:R-:W-:Y:S01]  /*a1a0*/  SHF.R.S32.HI R2, RZ, 0x3, R2 ;  /* 0x00000003ff027819 */ /* 0x000fe20000011402 */
[----:B------:R-:W-:Y:S01]  /*a1b0*/  @!P0 IMAD R5, R3, c[0x0][0x1c0], RZ ;  /* 0x0000700003058a24 */ /* 0x000fe200078e02ff */
[----:B------:R-:W-:Y:S01]  /*a1c0*/  CS2R R8, SRZ ;  /* 0x0000000000087805 */ /* 0x000fe2000001ff00 */
[----:B------:R-:W-:-:S02]  /*a1d0*/  IMAD.SHL.U32 R10, R85, 0x8, RZ ;  /* 0x00000008550a7824 */ /* 0x000fc400078e00ff */
[C---:B------:R-:W-:Y:S02]  /*a1e0*/  @!P1 IMAD R203, R4.reuse, c[0x0][0x214], RZ ;  /* 0x0000850004cb9a24 */ /* 0x040fe400078e02ff */
[----:B------:R-:W-:Y:S01]  /*a1f0*/  IMAD R5, R4, R5, RZ ;  /* 0x0000000504057224 */ /* 0x000fe200078e02ff */
[C---:B------:R-:W-:Y:S01]  /*a200*/  IADD3 R16, P3, R10.reuse, R16, RZ ;  /* 0x000000100a107210 */ /* 0x040fe20007f7e0ff */
[----:B------:R-:W-:Y:S01]  /*a210*/  @!P2 IMAD.MOV.U32 R8, RZ, RZ, R203 ;  /* 0x000000ffff08a224 */ /* 0x000fe200078e00cb */
[C---:B------:R-:W-:Y:S02]  /*a220*/  ISETP.GE.AND P1, PT, R10.reuse, c[0x0][0x220], PT ;  /* 0x000088000a007a0c */ /* 0x040fe40003f26270 */
[----:B------:R-:W-:Y:S01]  /*a230*/  LEA.HI.X.SX32 R17, R10, R0, 0x1, P3 ;  /* 0x000000000a117211 */ /* 0x000fe200018f0eff */
[----:B------:R-:W-:Y:S01]  /*a240*/  @P0 IMAD.MOV.U32 R0, RZ, RZ, c[0x0][0x210] ;  /* 0x00008400ff000624 */ /* 0x000fe200078e00ff */
[----:B------:R-:W-:Y:S01]  /*a250*/  SEL R5, R5, RZ, P2 ;  /* 0x000000ff05057207 */ /* 0x000fe20001000000 */
[----:B------:R-:W-:Y:S01]  /*a260*/  @!P0 IMAD.MOV.U32 R0, RZ, RZ, 0x1 ;  /* 0x00000001ff008424 */ /* 0x000fe200078e00ff */
[-C--:B------:R-:W-:Y:S01]  /*a270*/  ISETP.GE.OR P3, PT, R2, R7.reuse, P1 ;  /* 0x000000070200720c */ /* 0x080fe20000f66670 */
[----:B------:R-:W-:Y:S01]  /*a280*/  IMAD.WIDE.U32 R16, R6, c[0x0][0x1f0], R16 ;  /* 0x00007c0006107a25 */ /* 0x000fe200078e0010 */
[----:B------:R-:W-:-:S02]  /*a290*/  ISETP.GE.AND P0, PT, R2, R7, PT ;  /* 0x000000070200720c */ /* 0x000fc40003f06270 */
[----:B------:R-:W-:Y:S01]  /*a2a0*/  @!P2 SHF.R.S32.HI R9, RZ, 0x1f, R203 ;  /* 0x0000001fff09a819 */ /* 0x000fe200000114cb */
[----:B------:R-:W-:Y:S02]  /*a2b0*/  IMAD R4, R200, R0, RZ ;  /* 0x00000000c8047224 */ /* 0x000fe400078e02ff */
[----:B------:R-:W-:Y:S01]  /*a2c0*/  IMAD R6, R6, R3, R5 ;  /* 0x0000000306067224 */ /* 0x000fe200078e0205 */
[----:B------:R-:W-:Y:S01]  /*a2d0*/  P2R R5, PR, RZ, 0x1 ;  /* 0x00000001ff057803 */ /* 0x000fe20000000000 */
[----:B------:R-:W-:Y:S01]  /*a2e0*/  IMAD.IADD R21, R20, 0x1, R17 ;  /* 0x0000000114157824 */ /* 0x000fe200078e0211 */
[----:B------:R-:W-:Y:S02]  /*a2f0*/  SHF.R.S32.HI R15, RZ, 0x1f, R4 ;  /* 0x0000001fff0f7819 */ /* 0x000fe40000011404 */
[----:B------:R-:W-:Y:S02]  /*a300*/  SHF.R.S32.HI R3, RZ, 0x1f, R2 ;  /* 0x0000001fff037819 */ /* 0x000fe40000011402 */
[----:B------:R-:W-:-:S02]  /*a310*/  IADD3 R4, P2, P0, R4, R8, R6 ;  /* 0x0000000804047210 */ /* 0x000fc4000785e006 */
[----:B------:R-:W-:Y:S01]  /*a320*/  SHF.R.S32.HI R6, RZ, 0x1f, R6 ;  /* 0x0000001fff067819 */ /* 0x000fe20000011406 */
[----:B------:R-:W-:-:S03]  /*a330*/  IMAD.WIDE R222, R222, 0x80, R2 ;  /* 0x00000080dede7825 */ /* 0x000fc600078e0202 */
        /* <DEDUP_REMOVED lines=10> */
.L_x_1430:
[----:B------:R-:W-:Y:S05]  /*a3e0*/  BSYNC B0 ;  /* 0x0000000000007941 */ /* 0x000fea0003800000 */
.L_x_1429:
[----:B------:R-:W-:Y:S01]  /*a3f0*/  IADD3 R14, R2, 0x10, RZ ;  /* 0x00000010020e7810 */ /* 0x000fe20007ffe0ff */
[----:B------:R-:W-:Y:S03]  /*a400*/  BSSY B0, `(.L_x_1431) ;  /* 0x0000010000007945 */ /* 0x000fe60003800000 */
[CC--:B------:R-:W-:Y:S02]  /*a410*/  ISETP.GE.OR P0, PT, R14.reuse, R7.reuse, P1 ;  /* 0x000000070e00720c */ /* 0x0c0fe40000f06670 */
[----:B------:R-:W-:-:S04]  /*a420*/  ISETP.GE.AND P2, PT, R14, R7, PT ;  /* 0x000000070e00720c */ /* 0x000fc80003f46270 */
[----:B------:R-:W-:-:S07]  /*a430*/  P2R R18, PR, RZ, 0x4 ;  /* 0x00000004ff127803 */ /* 0x000fce0000000000 */
        /* <DEDUP_REMOVED lines=12> */
.L_x_1432:
[----:B------:R-:W-:Y:S05]  /*a500*/  BSYNC B0 ;  /* 0x0000000000007941 */ /* 0x000fea0003800000 */
.L_x_1431:
        /* <DEDUP_REMOVED lines=16> */
.L_x_1434:
[----:B------:R-:W-:Y:S05]  /*a610*/  BSYNC B0 ;  /* 0x0000000000007941 */ /* 0x000fea0003800000 */
.L_x_1433:
        /* <DEDUP_REMOVED lines=16> */
.L_x_1436:
[----:B------:R-:W-:Y:S05]  /*a720*/  BSYNC B0 ;  /* 0x0000000000007941 */ /* 0x000fea0003800000 */
.L_x_1435:
        /* <DEDUP_REMOVED lines=16> */
.L_x_1438:
[----:B------:R-:W-:Y:S05]  /*a830*/  BSYNC B0 ;  /* 0x0000000000007941 */ /* 0x000fea0003800000 */
.L_x_1437:
        /* <DEDUP_REMOVED lines=16> */
.L_x_1440:
[----:B------:R-:W-:Y:S05]  /*a940*/  BSYNC B0 ;  /* 0x0000000000007941 */ /* 0x000fea0003800000 */
.L_x_1439:
        /* <DEDUP_REMOVED lines=16> */
.L_x_1442:
[----:B------:R-:W-:Y:S05]  /*aa50*/  BSYNC B0 ;  /* 0x0000000000007941 */ /* 0x000fea0003800000 */
.L_x_1441:
        /* <DEDUP_REMOVED lines=15> */
.L_x_1444:
[----:B------:R-:W-:Y:S05]  /*ab50*/  BSYNC B0 ;  /* 0x0000000000007941 */ /* 0x000fea0003800000 */
.L_x_1443:
        /* <DEDUP_REMOVED lines=10> */
[----:B------:R-:W-:Y:S01]  /*ac00*/  @!P0 IADD3 R7, P1, R2, R4, RZ ;  /* 0x0000000402078210 */ /* 0x000fe20007f3e0ff */
[----:B------:R-:W-:-:S03]  /*ac10*/  @!P6 IMAD R13, R13, R0, RZ ;  /* 0x000000000d0de224 */ /* 0x000fc600078e02ff */
[----:B------:R-:W-:Y:S01]  /*ac20*/  @!P0 LEA.HI.X.SX32 R2, R2, R15, 0x1, P1 ;  /* 0x0000000f02028211 */ /* 0x000fe200008f0eff */
[----:B------:R-:W-:Y:S01]  /*ac30*/  @!P4 IMAD R11, R11, R0, RZ ;  /* 0x000000000b0bc224 */ /* 0x000fe200078e02ff */
[----:B------:R-:W-:-:S13]  /*ac40*/  ISETP.NE.OR P1, PT, R85, RZ, P2 ;  /* 0x000000ff5500720c */ /* 0x000fda0001725670 */
[----:B------:R-:W-:-:S05]  /*ac50*/  @!P1 IMAD R8, R14, R0, RZ ;  /* 0x000000000e089224 */ /* 0x000fca00078e02ff */
[----:B------:R-:W-:-:S04]  /*ac60*/  @!P1 IADD3 R14, P2, R8, R4, RZ ;  /* 0x00000004080e9210 */ /* 0x000fc80007f5e0ff */
[----:B------:R-:W-:Y:S02]  /*ac70*/  @!P1 LEA.HI.X.SX32 R8, R8, R15, 0x1, P2 ;  /* 0x0000000f08089211 */ /* 0x000fe400010f0eff */
[----:B------:R-:W-:-:S04]  /*ac80*/  @!P0 LEA R16, P2, R7, c[0x0][0x200], 0x2 ;  /* 0x0000800007108a11 */ /* 0x000fc800078410ff */
[----:B------:R-:W-:Y:S01]  /*ac90*/  @!P0 LEA.HI.X R17, R7, c[0x0][0x204], R2, 0x2, P2 ;  /* 0x0000810007118a11 */ /* 0x000fe200010f1402 */
[----:B------:R-:W-:Y:S01]  /*aca0*/  @!P0 IMAD.MOV.U32 R2, RZ, RZ, 0x7f800000 ;  /* 0x7f800000ff028424 */ /* 0x000fe200078e00ff */
[----:B------:R-:W-:Y:S01]  /*acb0*/  @!P1 LEA R18, P2, R14, c[0x0][0x200], 0x2 ;  /* 0x000080000e129a11 */ /* 0x000fe200078410ff */
[----:B------:R-:W-:-:S03]  /*acc0*/  @!P3 IMAD R7, R10, R0, RZ ;  /* 0x000000000a07b224 */ /* 0x000fc600078e02ff */
[----:B------:R3:W-:Y:S01]  /*acd0*/  @!P0 STG.E [R16.64], R2 ;  /* 0x0000000210008986 */ /* 0x0007e2000c101906 */
[----:B------:R-:W-:Y:S02]  /*ace0*/  @!P1 LEA.HI.X R19, R14, c[0x0][0x204], R8, 0x2, P2 ;  /* 0x000081000e139a11 */ /* 0x000fe400010f1408 */
[----:B------:R-:W-:Y:S01]  /*acf0*/  ISETP.NE.AND P2, PT, R3, RZ, PT ;  /* 0x000000ff0300720c */ /* 0x000fe20003f45270 */
[----:B------:R-:W-:-:S03]  /*ad00*/  @!P5 IMAD R3, R12, R0, RZ ;  /* 0x000000000c03d224 */ /* 0x000fc600078e02ff */
[----:B------:R-:W-:-:S13]  /*ad10*/  ISETP.NE.OR P2, PT, R85, RZ, P2 ;  /* 0x000000ff5500720c */ /* 0x000fda0001745670 */
[----:B------:R-:W-:Y:S02]  /*ad20*/  @!P2 IMAD R9, R9, R0, RZ ;  /* 0x000000000909a224 */ /* 0x000fe400078e02ff */
[----:B---3--:R-:W-:-:S05]  /*ad30*/  @!P1 IMAD.MOV.U32 R2, RZ, RZ, 0x7f800000 ;  /* 0x7f800000ff029424 */ /* 0x008fca00078e00ff */
[----:B------:R3:W-:Y:S01]  /*ad40*/  @!P1 STG.E [R18.64], R2 ;  /* 0x0000000212009986 */ /* 0x0007e2000c101906 */
[----:B------:R-:W-:-:S04]  /*ad50*/  ISETP.NE.AND P1, PT, R5, RZ, PT ;  /* 0x000000ff0500720c */ /* 0x000fc80003f25270 */
[----:B------:R-:W-:Y:S02]  /*ad60*/  ISETP.NE.OR P1, PT, R85, RZ, P1 ;  /* 0x000000ff5500720c */ /* 0x000fe40000f25670 */
[----:B---3--:R-:W-:-:S04]  /*ad70*/  @!P6 IADD3 R2, P0, R13, R4, RZ ;  /* 0x000000040d02e210 */ /* 0x008fc80007f1e0ff */
[----:B------:R-:W-:Y:S02]  /*ad80*/  @!P6 LEA.HI.X.SX32 R13, R13, R15, 0x1, P0 ;  /* 0x0000000f0d0de211 */ /* 0x000fe400000f0eff */
[----:B------:R-:W-:-:S04]  /*ad90*/  @!P6 LEA R12, P0, R2, c[0x0][0x200], 0x2 ;  /* 0x00008000020cea11 */ /* 0x000fc800078010ff */
[----:B------:R-:W-:Y:S02]  /*ada0*/  @!P6 LEA.HI.X R13, R2, c[0x0][0x204], R13, 0x2, P0 ;  /* 0x00008100020dea11 */ /* 0x000fe400000f140d */
[----:B------:R-:W-:-:S04]  /*adb0*/  @!P5 IADD3 R5, P0, R3, R4, RZ ;  /* 0x000000040305d210 */ /* 0x000fc80007f1e0ff */
        /* <DEDUP_REMOVED lines=18> */
[----:B------:R4:W-:Y:S01]  /*aee0*/  @!P5 STG.E [R2.64], R5 ;  /* 0x000000050200d986 */ /* 0x0009e2000c101906 */
[----:B---3--:R-:W-:-:S05]  /*aef0*/  @!P4 IMAD.MOV.U32 R7, RZ, RZ, 0x7f800000 ;  /* 0x7f800000ff07c424 */ /* 0x008fca00078e00ff */
[----:B------:R3:W-:Y:S01]  /*af00*/  @!P4 STG.E [R10.64], R7 ;  /* 0x000000070a00c986 */ /* 0x0007e2000c101906 */
[----:B----4-:R-:W-:Y:S02]  /*af10*/  @!P3 IMAD.MOV.U32 R3, RZ, RZ, 0x7f800000 ;  /* 0x7f800000ff03b424 */ /* 0x010fe400078e00ff */
[----:B------:R-:W-:-:S03]  /*af20*/  @!P2 IMAD.MOV.U32 R2, RZ, RZ, 0x7f800000 ;  /* 0x7f800000ff02a424 */ /* 0x000fc600078e00ff */
[----:B------:R3:W-:Y:S04]  /*af30*/  @!P3 STG.E [R16.64], R3 ;  /* 0x000000031000b986 */ /* 0x0007e8000c101906 */
[----:B------:R3:W-:Y:S01]  /*af40*/  @!P2 STG.E [R8.64], R2 ;  /* 0x000000020800a986 */ /* 0x0007e2000c101906 */
[----:B------:R-:W-:Y:S05]  /*af50*/  @P1 EXIT ;  /* 0x000000000000194d */ /* 0x000fea0003800000 */
[----:B------:R-:W-:-:S05]  /*af60*/  IMAD R0, R6, R0, RZ ;  /* 0x0000000006007224 */ /* 0x000fca00078e02ff */
[----:B------:R-:W-:-:S04]  /*af70*/  IADD3 R4, P0, R0, R4, RZ ;  /* 0x0000000400047210 */ /* 0x000fc80007f1e0ff */
[----:B------:R-:W-:Y:S02]  /*af80*/  LEA.HI.X.SX32 R0, R0, R15, 0x1, P0 ;  /* 0x0000000f00007211 */ /* 0x000fe400000f0eff */
[----:B---3--:R-:W-:-:S04]  /*af90*/  LEA R2, P0, R4, c[0x0][0x200], 0x2 ;  /* 0x0000800004027a11 */ /* 0x008fc800078010ff */
[----:B------:R-:W-:Y:S01]  /*afa0*/  LEA.HI.X R3, R4, c[0x0][0x204], R0, 0x2, P0 ;  /* 0x0000810004037a11 */ /* 0x000fe200000f1400 */
[----:B------:R-:W-:-:S05]  /*afb0*/  IMAD.MOV.U32 R0, RZ, RZ, 0x7f800000 ;  /* 0x7f800000ff007424 */ /* 0x000fca00078e00ff */
[----:B------:R-:W-:Y:S01]  /*afc0*/  STG.E [R2.64], R0 ;  /* 0x0000000002007986 */ /* 0x000fe2000c101906 */
[----:B------:R-:W-:Y:S05]  /*afd0*/  EXIT ;  /* 0x000000000000794d */ /* 0x000fea0003800000 */
.L_x_1445:
        /* <DEDUP_REMOVED lines=10> */
.L_x_2134:


//--------------------- .text._ZN5flash16flash_fwd_kernelI23Flash_fwd_kernel_traitsILi64ELi128ELi64ELi4ELb0ELb0EN7cutlass6half_tE19Flash_kernel_traitsILi64ELi128ELi64ELi4ES3_EELb1ELb0ELb0ELb1ELb0ELb0ELb0ELb1EEEvNS_16Flash_fwd_paramsE --------------------------
	.section	.text._ZN5flash16flash_fwd_kernelI23Flash_fwd_kernel_traitsILi64ELi128ELi64ELi4ELb0ELb0EN7cutlass6half_tE19Flash_kernel_traitsILi64ELi128ELi64ELi4ES3_EELb1ELb0ELb0ELb1ELb0ELb0ELb0ELb1EEEvNS_16Flash_fwd_paramsE,"ax",@progbits
	.sectioninfo	@"SHI_REGISTERS=255"
	.align	128
        .global         _ZN5flash16flash_fwd_kernelI23Flash_fwd_kernel_traitsILi64ELi128ELi64ELi4ELb0ELb0EN7cutlass6half_tE19Flash_kernel_traitsILi64ELi128ELi64ELi4ES3_EELb1ELb0ELb0ELb1ELb0ELb0ELb0ELb1EEEvNS_16Flash_fwd_paramsE
        .type           _ZN5flash16flash_fwd_kernelI23Flash_fwd_kernel_traitsILi64ELi128ELi64ELi4ELb0ELb0EN7cutlass6half_tE19Flash_kernel_traitsILi64ELi128ELi64ELi4ES3_EELb1ELb0ELb0ELb1ELb0ELb0ELb0ELb1EEEvNS_16Flash_fwd_paramsE,@function
        .size           _ZN5flash16flash_fwd_kernelI23Flash_fwd_kernel_traitsILi64ELi128ELi64ELi4ELb0ELb0EN7cutlass6half_tE19Flash_kernel_traitsILi64ELi128ELi64ELi4ES3_EELb1ELb0ELb0ELb1ELb0ELb0ELb0ELb1EEEvNS_16Flash_fwd_paramsE,(.L_x_2135 - _ZN5flash16flash_fwd_kernelI23Flash_fwd_kernel_traitsILi64ELi128ELi64ELi4ELb0ELb0EN7cutlass6half_tE19Flash_kernel_traitsILi64ELi128ELi64ELi4ES3_EELb1ELb0ELb0ELb1ELb0ELb0ELb0ELb1EEEvNS_16Flash_fwd_paramsE)
        .other          _ZN5flash16flash_fwd_kernelI23Flash_fwd_kernel_traitsILi64ELi128ELi64ELi4ELb0ELb0EN7cutlass6half_tE19Flash_kernel_traitsILi64ELi128ELi64ELi4ES3_EELb1ELb0ELb0ELb1ELb0ELb0ELb0ELb1EEEvNS_16Flash_fwd_paramsE,@"STO_CUDA_ENTRY STV_DEFAULT"
_ZN5flash16flash_fwd_kernelI23Flash_fwd_kernel_traitsILi64ELi128ELi64ELi4ELb0ELb0EN7cutlass6half_tE19Flash_kernel_traitsILi64ELi128ELi64ELi4ES3_EELb1ELb0ELb0ELb1ELb0ELb0ELb0ELb1EEEvNS_16Flash_fwd_paramsE:
.text._ZN5flash16flash_fwd_kernelI23Flash_fwd_kernel_traitsILi64ELi128ELi64ELi4ELb0ELb0EN7cutlass6half_tE19Flash_kernel_traitsILi64ELi128ELi64ELi4ES3_EELb1ELb0ELb0ELb1ELb0ELb0ELb0ELb1EEEvNS_16Flash_fwd_paramsE:
        /* <DEDUP_REMOVED lines=8> */
[----:B------:R-:W-:Y:S02]  /*0080*/  IMAD.MOV.U32 R7, RZ, RZ, c[0x0][0x2f8] ;  /* 0x0000be00ff077624 */ /* 0x000fe400078e00ff */
[----:B------:R-:W-:Y:S01]  /*0090*/  IMAD.MOV.U32 R8, RZ, RZ, c[0x0][0x2fc] ;  /* 0x0000bf00ff087624 */ /* 0x000fe200078e00ff */
[----:B------:R-:W1:Y:S01]  /*00a0*/  S2UR UR10, SR_CTAID.X ;  /* 0x00000000000a79c3 */ /* 0x000e620000002500 */
[----:B------:R-:W2:Y:S01]  /*00b0*/  S2R R150, SR_TID.X ;  /* 0x0000000000967919 */ /* 0x000ea20000002100 */
[----:B------:R-:W-:-:S03]  /*00c0*/  ULDC.64 UR4, c[0x0][0x240] ;  /* 0x0000900000047ab9 */ /* 0x000fc60000000a00 */
[----:B------:R3:W4:Y:S02]  /*00d0*/  @P2 LDG.E.64 R4, [R2.64] ;  /* 0x0000001002042981 */ /* 0x000724000c1e1b00 */
[----:B---3--:R-:W-:Y:S01]  /*00e0*/  @P2 MOV R2, R7 ;  /* 0x0000000700022202 */ /* 0x008fe20000000f00 */
[----:B------:R-:W-:-:S06]  /*00f0*/  @P2 IMAD.MOV.U32 R3, RZ, RZ, R8 ;  /* 0x000000ffff032224 */ /* 0x000fcc00078e0008 */
[----:B------:R-:W3:Y:S01]  /*0100*/  @P2 LDG.E.64 R2, [R2.64] ;  /* 0x0000001002022981 */ /* 0x000ee2000c1e1b00 */
[----:B------:R-:W5:Y:S01]  /*0110*/  S2UR UR15, SR_CTAID.Y ;  /* 0x00000000000f79c3 */ /* 0x000f620000002600 */
[----:B------:R-:W-:Y:S02]  /*0120*/  UISETP.NE.U32.AND UP2, UPT, URZ, UR4, UPT ;  /* 0x000000043f00728c */ /* 0x000fe4000bf45070 */
[----:B------:R-:W-:Y:S02]  /*0130*/  UMOV UR21, 0x4 ;  /* 0x0000000400157882 */ /* 0x000fe40000000000 */
[----:B------:R-:W-:Y:S02]  /*0140*/  UISETP.NE.AND.EX UP2, UPT, URZ, UR5, UPT, UP2 ;  /* 0x000000053f00728c */ /* 0x000fe4000bf45320 */
[----:B------:R-:W-:Y:S01]  /*0150*/  ULDC.64 UR12, c[0x0][0x240] ;  /* 0x00009000000c7ab9 */ /* 0x000fe20000000a00 */
[----:B------:R-:W1:Y:S01]  /*0160*/  S2UR UR14, SR_CTAID.Z ;  /* 0x00000000000e79c3 */ /* 0x000e620000002700 */
[----:B------:R-:W-:-:S02]  /*0170*/  ULDC.64 UR4, c[0x0][0x250] ;  /* 0x0000940000047ab9 */ /* 0x000fc40000000a00 */
[----:B------:R-:W-:Y:S01]  /*0180*/  PLOP3.LUT P0, PT, PT, PT, UP2, 0x80, 0x0 ;  /* 0x000000000000781c */ /* 0x000fe20003f0f028 */
[----:B------:R-:W-:Y:S02]  /*0190*/  UISETP.NE.U32.AND UP0, UPT, URZ, UR4, UPT ;  /* 0x000000043f00728c */ /* 0x000fe4000bf05070 */
[----:B------:R-:W-:Y:S02]  /*01a0*/  ULDC.U8 UR8, c[0x0][0x312] ;  /* 0x0000c48000087ab9 */ /* 0x000fe40000000000 */
[----:B------:R-:W-:Y:S02]  /*01b0*/  UISETP.NE.AND.EX UP0, UPT, URZ, UR5, UPT, UP0 ;  /* 0x000000053f00728c */ /* 0x000fe4000bf05300 */
[----:B------:R-:W-:Y:S02]  /*01c0*/  UISETP.NE.AND UP3, UPT, UR8, URZ, UPT ;  /* 0x0000003f0800728c */ /* 0x000fe4000bf65270 */
[----:B------:R-:W-:Y:S02]  /*01d0*/  ULDC.64 UR4, c[0x0][0x250] ;  /* 0x0000940000047ab9 */ /* 0x000fe40000000a00 */
[----:B-----5:R-:W-:-:S02]  /*01e0*/  UIMAD.WIDE UR12, UR15, UR21, UR12 ;  /* 0x000000150f0c72a5 */ /* 0x020fc4000f8e020c */
[----:B-1----:R-:W-:-:S06]  /*01f0*/  ULOP3.LUT UR6, UR14, UR10, UR15, 0xfe, !UPT ;  /* 0x0000000a0e067292 */ /* 0x002fcc000f8efe0f */
[----:B--2---:R-:W-:Y:S01]  /*0200*/  LOP3.LUT P3, RZ, R150, UR6, RZ, 0xfc, !PT ;  /* 0x0000000696ff7c12 */ /* 0x004fe2000f86fcff */
[----:B------:R-:W-:Y:S02]  /*0210*/  ULDC.64 UR6, c[0x0][0x248] ;  /* 0x0000920000067ab9 */ /* 0x000fe40000000a00 */
[----:B------:R-:W-:Y:S02]  /*0220*/  UISETP.EQ.U32.AND UP1, UPT, URZ, UR6, UPT ;  /* 0x000000063f00728c */ /* 0x000fe4000bf22070 */
[----:B------:R-:W-:Y:S02]  /*0230*/  @UP0 UIMAD.WIDE UR4, UR15, UR21, UR4 ;  /* 0x000000150f0402a5 */ /* 0x000fe4000f8e0204 */
[----:B------:R-:W-:-:S03]  /*0240*/  UISETP.EQ.OR.EX UP1, UPT, URZ, UR7, !UP3, UP1 ;  /* 0x000000073f00728c */ /* 0x000fc6000df22710 */
[----:B------:R-:W-:-:S03]  /*0250*/  ULDC.64 UR6, c[0x0][0x248] ;  /* 0x0000920000067ab9 */ /* 0x000fc60000000a00 */
[----:B------:R-:W-:Y:S02]  /*0260*/  @!P3 IMAD.MOV.U32 R10, RZ, RZ, c[0x0][0x308] ;  /* 0x0000c200ff0ab624 */ /* 0x000fe400078e00ff */
[----:B------:R-:W-:Y:S01]  /*0270*/  @!P3 IMAD.MOV.U32 R11, RZ, RZ, c[0x0][0x30c] ;  /* 0x0000c300ff0bb624 */ /* 0x000fe200078e00ff */
[----:B------:R-:W-:Y:S01]  /*0280*/  UIMAD.WIDE UR6, UR15, UR21, UR6 ;  /* 0x000000150f0672a5 */ /* 0x000fe2000f8e0206 */
[----:B----4-:R-:W1:Y:S08]  /*0290*/  @P2 R2UR UR18, R4 ;  /* 0x00000000041223c2 */ /* 0x010e7000000e0000 */
[----:B------:R-:W2:Y:S01]  /*02a0*/  @P2 R2UR UR19, R5 ;  /* 0x00000000051323c2 */ /* 0x000ea200000e0000 */
[----:B-1----:R-:W-:-:S02]  /*02b0*/  MOV R4, UR18 ;  /* 0x0000001200047c02 */ /* 0x002fc40008000f00 */
[----:B---3--:R-:W-:Y:S01]  /*02c0*/  @P2 IADD3 R7, P1, R2, c[0x0][0x300], RZ ;  /* 0x0000c00002072a10 */ /* 0x008fe20007f3e0ff */
[----:B--2---:R-:W-:Y:S02]  /*02d0*/  IMAD.U32 R5, RZ, RZ, UR19 ;  /* 0x00000013ff057e24 */ /* 0x004fe4000f8e00ff */
[----:B------:R-:W-:Y:S02]  /*02e0*/  IMAD.U32 R2, RZ, RZ, UR12 ;  /* 0x0000000cff027e24 */ /* 0x000fe4000f8e00ff */
[----:B------:R-:W-:Y:S01]  /*02f0*/  @P2 IMAD.X R8, RZ, RZ, R3, P1 ;  /* 0x000000ffff082224 */ /* 0x000fe200008e0603 */
[----:B------:R1:W-:Y:S01]  /*0300*/  @!P3 STG.E.64 [R10.64], R4 ;  /* 0x000000040a00b986 */ /* 0x0003e2000c101b10 */
[----:B------:R-:W-:Y:S02]  /*0310*/  MOV R3, UR13 ;  /* 0x0000000d00037c02 */ /* 0x000fe40008000f00 */
[----:B------:R-:W-:Y:S02]  /*0320*/  PLOP3.LUT P1, PT, PT, PT, UP0, 0x80, 0x0 ;  /* 0x000000000000781c */ /* 0x000fe40003f2f008 */
[----:B------:R-:W-:Y:S01]  /*0330*/  PLOP3.LUT P2, PT, PT, PT, UP1, 0x80, 0x0 ;  /* 0x000000000000781c */ /* 0x000fe20003f4f018 */
[----:B-1----:R-:W-:-:S02]  /*0340*/  @!P3 IMAD.MOV.U32 R4, RZ, RZ, R7 ;  /* 0x000000ffff04b224 */ /* 0x002fc400078e0007 */
[----:B------:R-:W-:-:S05]  /*0350*/  @!P3 IMAD.MOV.U32 R5, RZ, RZ, R8 ;  /* 0x000000ffff05b224 */ /* 0x000fca00078e0008 */
[----:B------:R1:W-:Y:S04]  /*0360*/  @!P3 STG.E.64 [R10.64+0x8], R4 ;  /* 0x000008040a00b986 */ /* 0x0003e8000c101b10 */
[----:B------:R2:W3:Y:S04]  /*0370*/  @P0 LDG.E R9, [R2.64] ;  /* 0x0000001002090981 */ /* 0x0004e8000c1e1900 */
[----:B------:R2:W4:Y:S01]  /*0380*/  @P0 LDG.E R6, [R2.64+0x4] ;  /* 0x0000041002060981 */ /* 0x000522000c1e1900 */
[----:B-1----:R-:W-:Y:S01]  /*0390*/  MOV R4, UR4 ;  /* 0x0000000400047c02 */ /* 0x002fe20008000f00 */
[----:B------:R-:W-:-:S02]  /*03a0*/  IMAD.U32 R5, RZ, RZ, UR5 ;  /* 0x00000005ff057e24 */ /* 0x000fc4000f8e00ff */
[----:B--2---:R-:W-:Y:S01]  /*03b0*/  IMAD.U32 R2, RZ, RZ, UR6 ;  /* 0x00000006ff027e24 */ /* 0x004fe2000f8e00ff */
[----:B------:R-:W-:Y:S02]  /*03c0*/  MOV R3, UR7 ;  /* 0x0000000700037c02 */ /* 0x000fe40008000f00 */
[----:B------:R-:W2:Y:S04]  /*03d0*/  @P1 LDG.E R4, [R4.64] ;  /* 0x0000001004041981 */ /* 0x000ea8000c1e1900 */
[----:B------:R-:W5:Y:S01]  /*03e0*/  @!P2 LDG.E R0, [R2.64] ;  /* 0x000000100200a981 */ /* 0x000f62000c1e1900 */
[----:B------:R-:W-:Y:S01]  /*03f0*/  UMOV UR9, 0xffffffff ;  /* 0xffffffff00097882 */ /* 0x000fe20000000000 */
[----:B------:R-:W1:Y:S01]  /*0400*/  LDC.U8 R217, c[0x0][0x2d8] ;  /* 0x0000b600ffd97b82 */ /* 0x000e620000000000 */
[----:B------:R-:W-:-:S02]  /*0410*/  UMOV UR24, URZ ;  /* 0x0000003f00187c82 */ /* 0x000fc40008000000 */
[----:B------:R-:W-:-:S05]  /*0420*/  UMOV UR25, 0xffffffff ;  /* 0xffffffff00197882 */ /* 0x000fca0000000000 */
[----:B---3--:R-:W3:Y:S08]  /*0430*/  @P0 R2UR UR9, R9 ;  /* 0x00000000090903c2 */ /* 0x008ef000000e0000 */
[----:B----4-:R-:W3:Y:S01]  /*0440*/  @P0 R2UR UR13, R6 ;  /* 0x00000000060d03c2 */ /* 0x010ee200000e0000 */
[----:B------:R-:W-:-:S04]  /*0450*/  ISETP.NE.U32.AND P0, PT, RZ, c[0x0][0x248], PT ;  /* 0x00009200ff007a0c */ /* 0x000fc80003f05070 */
[----:B------:R-:W-:-:S03]  /*0460*/  ISETP.NE.AND.EX P0, PT, RZ, c[0x0][0x24c], PT, P0 ;  /* 0x00009300ff007a0c */ /* 0x000fc60003f05300 */
[----:B--2---:R2:W4:Y:S01]  /*0470*/  @P1 R2UR UR24, R4 ;  /* 0x00000000041813c2 */ /* 0x00452200000e0000 */
[----:B---3--:R-:W-:-:S07]  /*0480*/  @UP2 UIADD3 UR13, UR13, -UR9, URZ ;  /* 0x800000090d0d2290 */ /* 0x008fce000fffe03f */
[----:B-----5:R3:W1:Y:S01]  /*0490*/  @!P2 R2UR UR25, R0 ;  /* 0x000000000019a3c2 */ /* 0x02066200000e0000 */
[----:B------:R-:W-:Y:S01]  /*04a0*/  @!UP2 ULDC UR13, c[0x0][0x214] ;  /* 0x00008500000daab9 */ /* 0x000fe20000000800 */
[----:B--2---:R-:W-:-:S04]  /*04b0*/  SHF.R.S32.HI R4, RZ, 0x1f, R150 ;  /* 0x0000001fff047819 */ /* 0x004fc80000011496 */
[----:B------:R-:W-:-:S04]  /*04c0*/  LEA.HI R5, R4, R150, RZ, 0x5 ;  /* 0x0000009604057211 */ /* 0x000fc800078f28ff */
[----:B---3--:R-:W-:-:S05]  /*04d0*/  LOP3.LUT R0, R5, 0xffffffe0, RZ, 0xc0, !PT ;  /* 0xffffffe005007812 */ /* 0x008fca00078ec0ff */
[----:B------:R-:W-:Y:S01]  /*04e0*/  IMAD.IADD R144, R150, 0x1, -R0 ;  /* 0x0000000196907824 */ /* 0x000fe200078e0a00 */
[----:B-1--4-:R-:W-:Y:S05]  /*04f0*/  @!P0 BRA `(.L_x_1446) ;  /* 0x0000007000008947 */ /* 0x012fea0003800000 */
[----:B------:R-:W-:-:S13]  /*0500*/  PLOP3.LUT P0, PT, PT, PT, UP3, 0x80, 0x0 ;  /* 0x000000000000781c */ /* 0x000fda0003f0f038 */
[----:B------:R-:W2:Y:S04]  /*0510*/  @P0 LDG.E R0, [R2.64+0x4] ;  /* 0x0000041002000981 */ /* 0x000ea8000c1e1900 */
[----:B------:R-:W3:Y:S01]  /*0520*/  @!P0 LDG.E R2, [R2.64] ;  /* 0x0000001002028981 */ /* 0x000ee2000c1e1900 */
[----:B--2---:R-:W1:Y:S02]  /*0530*/  @P0 R2UR UR6, R0 ;  /* 0x00000000000603c2 */ /* 0x004e6400000e0000 */
[----:B-1----:R-:W-:-:S11]  /*0540*/  @UP3 UIADD3 UR6, UR6, -UR25, URZ ;  /* 0x8000001906063290 */ /* 0x002fd6000fffe03f */
[----:B---3--:R1:W2:Y:S02]  /*0550*/  @!P0 R2UR UR6, R2 ;  /* 0x00000000020683c2 */ /* 0x0082a400000e0000 */
[----:B-12---:R-:W-:Y:S05]  /*0560*/  BRA `(.L_x_1447) ;  /* 0x0000001000007947 */ /* 0x006fea0003800000 */
.L_x_1446:
[----:B------:R-:W-:Y:S02]  /*0570*/  ULDC UR6, c[0x0][0x218] ;  /* 0x0000860000067ab9 */ /* 0x000fe40000000800 */
.L_x_1447:
        /* <DEDUP_REMOVED lines=27> */
[----:B------:R-:W-:Y:S01]  /*0730*/  UISETP.NE.AND UP1, UPT, UR9, -0x1, UPT ;  /* 0xffffffff0900788c */ /* 0x000fe2000bf25270 */
[----:B------:R-:W-:Y:S01]  /*0740*/  SHF.R.S32.HI R0, RZ, 0x1f, R144 ;  /* 0x0000001fff007819 */ /* 0x000fe20000011490 */
        /* <DEDUP_REMOVED lines=13> */
[----:B------:R-:W-:Y:S02]  /*0820*/  ULDC UR6, c[0x0][0x1c0] ;  /* 0x0000700000067ab9 */ /* 0x000fe40000000800 */
[----:B------:R-:W-:Y:S02]  /*0830*/  UIMAD UR6, UR15, UR6, UR14 ;  /* 0x000000060f0672a4 */ /* 0x000fe4000f8e020e */
[----:B------:R-:W-:-:S02]  /*0840*/  @UP0 UIMAD UR7, UR20, UR5, UR29 ;  /* 0x00000005140702a4 */ /* 0x000fc4000f8e021d */
[----:B------:R-:W-:Y:S02]  /*0850*/  USHF.R.S32.HI UR23, URZ, 0x1f, UR14 ;  /* 0x0000001f3f177899 */ /* 0x000fe4000801140e */
[----:B------:R-:W-:Y:S02]  /*0860*/  ULDC UR5, c[0x0][0x224] ;  /* 0x0000890000057ab9 */ /* 0x000fe40000000800 */
[----:B------:R-:W-:Y:S02]  /*0870*/  UIMAD UR5, UR6, UR5, UR11 ;  /* 0x00000005060572a4 */ /* 0x000fe4000f8e020b */
[----:B------:R-:W-:Y:S02]  /*0880*/  USHF.L.U32 UR6, UR6, 0x5, URZ ;  /* 0x0000000506067899 */ /* 0x000fe4000800063f */
[----:B------:R-:W-:Y:S02]  /*0890*/  ULDC UR20, c[0x0][0x228] ;  /* 0x00008a0000147ab9 */ /* 0x000fe40000000800 */
[----:B------:R-:W-:-:S02]  /*08a0*/  UIMAD UR20, UR5, UR20, URZ ;  /* 0x00000014051472a4 */ /* 0x000fc4000f8e023f */
[----:B------:R-:W-:Y:S01]  /*08b0*/  IADD3 R175, P2, P1, R7, UR6, R144 ;  /* 0x0000000607af7c10 */ /* 0x000fe2000f95e090 */
[----:B------:R-:W-:Y:S02]  /*08c0*/  USHF.R.S32.HI UR5, URZ, 0x1f, UR6 ;  /* 0x0000001f3f057899 */ /* 0x000fe40008011406 */
[----:B------:R-:W-:Y:S02]  /*08d0*/  @!UP1 UIADD3 UR22, UR31, UR4, URZ ;  /* 0x000000041f169290 */ /* 0x000fe4000fffe03f */
[----:B------:R1:W-:Y:S01]  /*08e0*/  STL [R1+0x134], R175 ;  /* 0x000134af01007387 */ /* 0x0003e20000100800 */
[----:B------:R-:W-:Y:S01]  /*08f0*/  @UP1 UMOV UR6, UR26 ;  /* 0x0000001a00061c82 */ /* 0x000fe20008000000 */
[----:B------:R-:W-:Y:S01]  /*0900*/  IADD3.X R229, R8, UR5, R0, P2, P1 ;  /* 0x0000000508e57c10 */ /* 0x000fe200097e2400 */
[----:B------:R-:W-:Y:S02]  /*0910*/  @!UP1 UMOV UR6, UR30 ;  /* 0x0000001e00069c82 */ /* 0x000fe40008000000 */
[----:B------:R-:W-:Y:S01]  /*0920*/  @UP0 UMOV UR26, UR28 ;  /* 0x0000001c001a0c82 */ /* 0x000fe20008000000 */
[----:B------:R-:W-:Y:S05]  /*0930*/  @P0 BRA `(.L_x_1449) ;  /* 0x000000d000000947 */ /* 0x000fea0003800000 */
[----:B------:R-:W-:Y:S02]  /*0940*/  USHF.R.S32.HI UR26, URZ, 0x1f, UR24 ;  /* 0x0000001f3f1a7899 */ /* 0x000fe40008011418 */
[----:B------:R-:W-:-:S02]  /*0950*/  ULDC.64 UR4, c[0x0][0x198] ;  /* 0x0000660000047ab9 */ /* 0x000fc40000000a00 */
[----:B------:R-:W-:Y:S02]  /*0960*/  UIMAD UR26, UR26, UR4, URZ ;  /* 0x000000041a1a72a4 */ /* 0x000fe4000f8e023f */
[----:B------:R-:W-:Y:S02]  /*0970*/  UIMAD.WIDE.U32 UR28, UR24, UR4, URZ ;  /* 0x00000004181c72a5 */ /* 0x000fe4000f8e003f */
[----:B------:R-:W-:Y:S02]  /*0980*/  UIMAD UR26, UR24, UR5, UR26 ;  /* 0x00000005181a72a4 */ /* 0x000fe4000f8e021a */
[----:B------:R-:W-:Y:S02]  /*0990*/  USHF.R.S32.HI UR7, URZ, 0x1f, UR15 ;  /* 0x0000001f3f077899 */ /* 0x000fe4000801140f */
[----:B------:R-:W-:Y:S02]  /*09a0*/  ULDC.64 UR4, c[0x0][0x180] ;  /* 0x0000600000047ab9 */ /* 0x000fe40000000a00 */
[----:B------:R-:W-:-:S02]  /*09b0*/  UIADD3 UR27, UR29, UR26, URZ ;  /* 0x0000001a1d1b7290 */ /* 0x000fc4000fffe03f */
[----:B------:R-:W-:Y:S02]  /*09c0*/  UIMAD UR7, UR7, UR4, URZ ;  /* 0x00000004070772a4 */ /* 0x000fe4000f8e023f */
[----:B------:R-:W-:Y:S02]  /*09d0*/  UMOV UR26, UR28 ;  /* 0x0000001c001a7c82 */ /* 0x000fe40008000000 */
[----:B------:R-:W-:Y:S02]  /*09e0*/  UIMAD UR7, UR15, UR5, UR7 ;  /* 0x000000050f0772a4 */ /* 0x000fe4000f8e0207 */
[----:B------:R-:W-:-:S04]  /*09f0*/  UIMAD.WIDE.U32 UR26, UR15, UR4, UR26 ;  /* 0x000000040f1a72a5 */ /* 0x000fc8000f8e001a */
[----:B------:R-:W-:Y:S02]  /*0a00*/  UIADD3 UR7, UR27, UR7, URZ ;  /* 0x000000071b077290 */ /* 0x000fe4000fffe03f */
.L_x_1449:
[----:B------:R-:W-:Y:S01]  /*0a10*/  IABS R6, c[0x0][0x1c8] ;  /* 0x0000720000067a13 */ /* 0x000fe20000000000 */
[----:B------:R-:W2:Y:S01]  /*0a20*/  S2R R7, SR_CTAID.Z ;  /* 0x0000000000077919 */ /* 0x000ea20000002700 */
[----:B------:R-:W-:Y:S02]  /*0a30*/  ULDC UR4, c[0x0][0x1c8] ;  /* 0x0000720000047ab9 */ /* 0x000fe40000000800 */
[----:B------:R-:W3:Y:S01]  /*0a40*/  I2F.RP R2, R6 ;  /* 0x0000000600027306 */ /* 0x000ee20000209400 */
[----:B------:R-:W-:Y:S02]  /*0a50*/  ULOP3.LUT UR4, UR14, UR4, URZ, 0x3c, !UPT ;  /* 0x000000040e047292 */ /* 0x000fe4000f8e3c3f */
[----:B------:R-:W-:-:S04]  /*0a60*/  @UP0 UIADD3 UR25, UR24, UR25, URZ ;  /* 0x0000001918190290 */ /* 0x000fc8000fffe03f */
[----:B------:R-:W-:Y:S01]  /*0a70*/  ISETP.LE.AND P1, PT, RZ, UR4, PT ;  /* 0x00000004ff007c0c */ /* 0x000fe2000bf23270 */
[----:B------:R-:W-:Y:S02]  /*0a80*/  ULDC.64 UR4, c[0x0][0x1a0] ;  /* 0x0000680000047ab9 */ /* 0x000fe40000000a00 */
[----:B------:R-:W-:-:S04]  /*0a90*/  @UP0 UIMAD.WIDE.U32 UR30, UR25, UR4, URZ ;  /* 0x00000004191e02a5 */ /* 0x000fc8000f8e003f */
[----:B------:R-:W-:Y:S01]  /*0aa0*/  @UP0 UIMAD UR28, UR25, UR5, UR31 ;  /* 0x00000005191c02a4 */ /* 0x000fe2000f8e021f */
[----:B---3--:R-:W3:Y:S01]  /*0ab0*/  MUFU.RCP R2, R2 ;  /* 0x0000000200027308 */ /* 0x008ee20000001000 */
[----:B--2---:R-:W-:Y:S02]  /*0ac0*/  IABS R7, R7 ;  /* 0x0000000700077213 */ /* 0x004fe40000000000 */
[----:B---3--:R-:W-:-:S05]  /*0ad0*/  IADD3 R2, R2, 0xffffffe, RZ ;  /* 0x0ffffffe02027810 */ /* 0x008fca0007ffe0ff */
[----:B------:R-:W2:Y:S02]  /*0ae0*/  F2I.FTZ.U32.TRUNC.NTZ R3, R2 ;  /* 0x0000000200037305 */ /* 0x000ea4000021f000 */
[----:B--2---:R-:W-:Y:S02]  /*0af0*/  IMAD.MOV R0, RZ, RZ, -R3 ;  /* 0x000000ffff007224 */ /* 0x004fe400078e0a03 */
        /* <DEDUP_REMOVED lines=29> */
.L_x_1450:
[CC--:B------:R-:W-:Y:S01]  /*0cd0*/  LEA.HI R2, R4.reuse, R150.reuse, RZ, 0x3 ;  /* 0x0000009604027211 */ /* 0x0c0fe200078f18ff */
[----:B------:R-:W2:Y:S01]  /*0ce0*/  S2R R10, SR_CTAID.Z ;  /* 0x00000000000a7919 */ /* 0x000ea20000002700 */
[-C--:B------:R-:W-:Y:S01]  /*0cf0*/  LEA.HI R3, R4, R150.reuse, RZ, 0x6 ;  /* 0x0000009604037211 */ /* 0x080fe200078f30ff */
[----:B------:R-:W-:Y:S01]  /*0d00*/  UIADD3 UR24, -UR11, UR13, URZ ;  /* 0x0000000d0b187290 */ /* 0x000fe2000fffe13f */
[----:B------:R-:W-:Y:S01]  /*0d10*/  SHF.R.S32.HI R12, RZ, 0x3, R2 ;  /* 0x00000003ff0c7819 */ /* 0x000fe20000011402 */
[----:B------:R-:W-:Y:S01]  /*0d20*/  ULDC.64 UR4, c[0x0][0x1a8] ;  /* 0x00006a0000047ab9 */ /* 0x000fe20000000a00 */
[----:B------:R-:W-:Y:S01]  /*0d30*/  LOP3.LUT R2, R2, 0xfffffff8, RZ, 0xc0, !PT ;  /* 0xfffffff802027812 */ /* 0x000fe200078ec0ff */
[----:B------:R-:W-:Y:S01]  /*0d40*/  UIMAD UR4, UR23, UR4, URZ ;  /* 0x00000004170472a4 */ /* 0x000fe2000f8e023f */
[----:B------:R-:W-:Y:S01]  /*0d50*/  LEA.HI R21, R4, R150, RZ, 0x4 ;  /* 0x0000009604157211 */ /* 0x000fe200078f20ff */
[----:B------:R-:W-:Y:S01]  /*0d60*/  IMAD.SHL.U32 R0, R12, 0x40, RZ ;  /* 0x000000400c007824 */ /* 0x000fe200078e00ff */
[----:B------:R-:W-:Y:S01]  /*0d70*/  SHF.R.S32.HI R147, RZ, 0x5, R5 ;  /* 0x00000005ff937819 */ /* 0x000fe20000011405 */
[----:B------:R-:W-:Y:S01]  /*0d80*/  IMAD.IADD R36, R150, 0x1, -R2 ;  /* 0x0000000196247824 */ /* 0x000fe200078e0a02 */
[----:B------:R-:W-:Y:S01]  /*0d90*/  SHF.R.S32.HI R4, RZ, 0x1f, R144 ;  /* 0x0000001fff047819 */ /* 0x000fe20000011490 */
[----:B------:R-:W-:Y:S01]  /*0da0*/  UIMAD UR5, UR14, UR5, UR4 ;  /* 0x000000050e0572a4 */ /* 0x000fe2000f8e0204 */
[----:B------:R-:W-:Y:S01]  /*0db0*/  LOP3.LUT R0, R0, 0x1c0, RZ, 0xc0, !PT ;  /* 0x000001c000007812 */ /* 0x000fe200078ec0ff */
[----:B------:R-:W-:Y:S01]  /*0dc0*/  IMAD.SHL.U32 R166, R36, 0x8, RZ ;  /* 0x0000000824a67824 */ /* 0x000fe200078e00ff */
[----:B------:R-:W-:Y:S01]  /*0dd0*/  LEA.HI R149, R4, R144, RZ, 0x2 ;  /* 0x0000009004957211 */ /* 0x000fe200078f10ff */
[----:B------:R-:W-:Y:S01]  /*0de0*/  IMAD.U32 R6, RZ, RZ, UR10 ;  /* 0x0000000aff067e24 */ /* 0x000fe2000f8e00ff */
[----:B------:R-:W-:Y:S01]  /*0df0*/  SHF.R.U32.HI R2, RZ, 0x3, R0 ;  /* 0x00000003ff027819 */ /* 0x000fe20000011600 */
[----:B------:R-:W-:Y:S01]  /*0e00*/  BSSY B0, `(.L_x_1451) ;  /* 0x000002c000007945 */ /* 0x000fe20003800000 */
[----:B------:R-:W-:-:S02]  /*0e10*/  LOP3.LUT R0, R0, 0x38, R166, 0xf8, !PT ;  /* 0x0000003800007812 */ /* 0x000fc400078ef8a6 */
[----:B------:R-:W-:Y:S02]  /*0e20*/  SHF.R.S32.HI R146, RZ, 0x2, R149 ;  /* 0x00000002ff927819 */ /* 0x000fe40000011495 */
[----:B------:R-:W-:Y:S01]  /*0e30*/  LOP3.LUT R0, R0, R2, RZ, 0x3c, !PT ;  /* 0x0000000200007212 */ /* 0x000fe200078e3cff */
[----:B------:R-:W-:Y:S01]  /*0e40*/  IMAD.SHL.U32 R2, R3, 0x8, RZ ;  /* 0x0000000803027824 */ /* 0x000fe200078e00ff */
[----:B------:R-:W-:Y:S02]  /*0e50*/  SHF.R.S32.HI R167, RZ, 0x1f, R166 ;  /* 0x0000001fffa77819 */ /* 0x000fe400000114a6 */
[----:B------:R-:W-:Y:S02]  /*0e60*/  SHF.R.S32.HI R13, RZ, 0x1f, R12 ;  /* 0x0000001fff0d7819 */ /* 0x000fe4000001140c */
[----:B------:R-:W-:Y:S01]  /*0e70*/  LOP3.LUT R192, R0, 0xfffffe00, R2, 0xf8, !PT ;  /* 0xfffffe0000c07812 */ /* 0x000fe200078ef802 */
[----:B------:R3:W-:Y:S01]  /*0e80*/  STL.64 [R1+0xd0], R166 ;  /* 0x0000d0a601007387 */ /* 0x0007e20000100a00 */
[----:B------:R-:W-:Y:S01]  /*0e90*/  LOP3.LUT R0, R21, 0xfffffff0, RZ, 0xc0, !PT ;  /* 0xfffffff015007812 */ /* 0x000fe200078ec0ff */
[----:B------:R-:W-:Y:S01]  /*0ea0*/  IMAD.WIDE R6, R6, 0x80, R12 ;  /* 0x0000008006067825 */ /* 0x000fe200078e020c */
[----:B------:R-:W-:-:S02]  /*0eb0*/  SHF.R.S32.HI R2, RZ, 0x1f, R5 ;  /* 0x0000001fff027819 */ /* 0x000fc40000011405 */
[----:B------:R-:W-:Y:S01]  /*0ec0*/  SHF.R.S32.HI R20, RZ, 0x1f, R14 ;  /* 0x0000001fff147819 */ /* 0x000fe2000001140e */
[----:B------:R-:W-:Y:S01]  /*0ed0*/  IMAD.IADD R15, R150, 0x1, -R0 ;  /* 0x00000001960f7824 */ /* 0x000fe200078e0a00 */
[----:B------:R-:W-:Y:S01]  /*0ee0*/  LEA.HI R0, R2, R147, RZ, 0x2 ;  /* 0x0000009302007211 */ /* 0x000fe200078f10ff */
[----:B------:R-:W-:Y:S01]  /*0ef0*/  IMAD.SHL.U32 R192, R192, 0x2, RZ ;  /* 0x00000002c0c07824 */ /* 0x000fe200078e00ff */
[----:B------:R-:W-:Y:S02]  /*0f00*/  IADD3 R2, P0, R166, UR6, RZ ;  /* 0x00000006a6027c10 */ /* 0x000fe4000ff1e0ff */
[----:B------:R-:W-:Y:S02]  /*0f10*/  LOP3.LUT R0, R0, 0xffffffc, RZ, 0xc0, !PT ;  /* 0x0ffffffc00007812 */ /* 0x000fe400078ec0ff */
[----:B------:R-:W-:-:S03]  /*0f20*/  SHF.R.S32.HI R3, RZ, 0x1f, R15 ;  /* 0x0000001fff037819 */ /* 0x000fc6000001140f */
[----:B------:R-:W-:Y:S01]  /*0f30*/  IMAD.IADD R4, R147, 0x1, -R0 ;  /* 0x0000000193047824 */ /* 0x000fe200078e0a00 */
[----:B------:R-:W-:Y:S02]  /*0f40*/  LEA.HI R19, R3, R15, RZ, 0x3 ;  /* 0x0000000f03137211 */ /* 0x000fe400078f18ff */
[----:B------:R-:W-:Y:S01]  /*0f50*/  IADD3.X R3, R167, UR22, RZ, P0, !PT ;  /* 0x00000016a7037c10 */ /* 0x000fe200087fe4ff */
[----:B------:R-:W-:Y:S01]  /*0f60*/  IMAD R251, R4, 0x10, R146 ;  /* 0x0000001004fb7824 */ /* 0x000fe200078e0292 */
[----:B------:R-:W-:Y:S01]  /*0f70*/  ISETP.GE.AND P0, PT, R12, UR24, PT ;  /* 0x000000180c007c0c */ /* 0x000fe2000bf06270 */
[----:B------:R-:W-:Y:S02]  /*0f80*/  IMAD.SHL.U32 R0, R19, 0x40, RZ ;  /* 0x0000004013007824 */ /* 0x000fe400078e00ff */
[----:B--2---:R-:W-:Y:S01]  /*0f90*/  IMAD.WIDE.U32 R10, R10, c[0x0][0x1a8], R2 ;  /* 0x00006a000a0a7a25 */ /* 0x004fe200078e0002 */
[----:B------:R3:W-:Y:S02]  /*0fa0*/  STL [R1+0x114], R251 ;  /* 0x000114fb01007387 */ /* 0x0007e40000100800 */
[----:B------:R-:W-:-:S02]  /*0fb0*/  LOP3.LUT R148, R0, 0xfffffe00, RZ, 0xc0, !PT ;  /* 0xfffffe0000947812 */ /* 0x000fc400078ec0ff */
        /* <DEDUP_REMOVED lines=16> */
.L_x_1452:
[----:B------:R-:W-:Y:S05]  /*10c0*/  BSYNC B0 ;  /* 0x0000000000007941 */ /* 0x000fea0003800000 */
.L_x_1451:
        /* <DEDUP_REMOVED lines=10> */
[----:B----4-:R-:W-:Y:S02]  /*1170*/  IMAD R4, R2, c[0x0][0x190], RZ ;  /* 0x0000640002047a24 */ /* 0x010fe400078e02ff */
        /* <DEDUP_REMOVED lines=10> */
.L_x_1454:
[----:B------:R-:W-:Y:S05]  /*1220*/  BSYNC B0 ;  /* 0x0000000000007941 */ /* 0x000fea0003800000 */
.L_x_1453:
        /* <DEDUP_REMOVED lines=21> */
.L_x_1456:
[----:B------:R-:W-:Y:S05]  /*1380*/  BSYNC B0 ;  /* 0x0000000000007941 */ /* 0x000fea0003800000 */
.L_x_1455:
        /* <DEDUP_REMOVED lines=21> */
.L_x_1458:
[----:B------:R-:W-:Y:S05]  /*14e0*/  BSYNC B0 ;  /* 0x0000000000007941 */ /* 0x000fea0003800000 */
.L_x_1457:
        /* <DEDUP_REMOVED lines=21> */
.L_x_1460:
[----:B------:R-:W-:Y:S05]  /*1640*/  BSYNC B0 ;  /* 0x0000000000007941 */ /* 0x000fea0003800000 */
.L_x_1459:
        /* <DEDUP_REMOVED lines=21> */
.L_x_1462:
[----:B------:R-:W-:Y:S05]  /*17a0*/  BSYNC B0 ;  /* 0x0000000000007941 */ /* 0x000fea0003800000 */
.L_x_1461:
        /* <DEDUP_REMOVED lines=21> */
.L_x_1464:
[----:B------:R-:W-:Y:S05]  /*1900*/  BSYNC B0 ;  /* 0x0000000000007941 */ /* 0x000fea0003800000 */
.L_x_1463:
[----:B------:R-:W-:Y:S01]  /*1910*/  IADD3 R0, R12, 0x70, RZ ;  /* 0x000000700c007810 */ /* 0x000fe20007ffe0ff */
[----:B------:R-:W-:Y:S01]  /*1920*/  UMOV UR25, 0x6 ;  /* 0x0000000600197882 */ /* 0x000fe20000000000 */
[----:B------:R-:W-:Y:S01]  /*1930*/  BSSY B0, `(.L_x_1465) ;  /* 0x0000018000007945 */ /* 0x000fe20003800000 */
[----:B------:R-:W-:Y:S01]  /*1940*/  ULDC.64 UR4, c[0x0][0x198] ;  /* 0x0000660000047ab9 */ /* 0x000fe20000000a00 */
[----:B------:R-:W-:Y:S01]  /*1950*/  ISETP.GE.AND P0, PT, R0, UR24, PT ;  /* 0x0000001800007c0c */ /* 0x000fe2000bf06270 */
[----:B------:R-:W-:Y:S02]  /*1960*/  USHF.R.S32.HI UR22, URZ, 0x6, UR8 ;  /* 0x000000063f167899 */ /* 0x000fe40008011408 */
[----:B------:R-:W-:Y:S02]  /*1970*/  USHF.L.U64.HI UR25, UR4, UR25, UR5 ;  /* 0x0000001904197299 */ /* 0x000fe40008010205 */
[----:B------:R-:W-:-:S08]  /*1980*/  USHF.L.U32 UR27, UR4, 0x6, URZ ;  /* 0x00000006041b7899 */ /* 0x000fd0000800063f */
        /* <DEDUP_REMOVED lines=8> */
[----:B----4-:R-:W-:-:S04]  /*1a10*/  IMAD.WIDE.U32 R4, R0, c[0x0][0x190], R2 ;  /* 0x0000640000047a25 */ /* 0x010fc800078e0002 */
        /* <DEDUP_REMOVED lines=9> */
.L_x_1466:
[----:B------:R-:W-:Y:S05]  /*1ab0*/  BSYNC B0 ;  /* 0x0000000000007941 */ /* 0x000fea0003800000 */
.L_x_1465:
[----:B------:R-:W-:Y:S01]  /*1ac0*/  IMAD R0, R13, c[0x0][0x198], RZ ;  /* 0x000066000d007a24 */ /* 0x000fe200078e02ff */
[----:B------:R-:W-:Y:S01]  /*1ad0*/  LOP3.LUT R7, R19, 0xfffffff8, RZ, 0xc0, !PT ;  /* 0xfffffff813077812 */ /* 0x000fe200078ec0ff */
[C---:B----4-:R-:W-:Y:S01]  /*1ae0*/  IMAD.WIDE.U32 R4, R12.reuse, c[0x0][0x198], R166 ;  /* 0x000066000c047a25 */ /* 0x050fe200078e00a6 */
[----:B------:R-:W-:Y:S01]  /*1af0*/  UIADD3 UR31, UR22, -0x1, URZ ;  /* 0xffffffff161f7890 */ /* 0x000fe2000fffe03f */
[----:B------:R-:W-:Y:S01]  /*1b00*/  BSSY B0, `(.L_x_1467) ;  /* 0x000002f000007945 */ /* 0x000fe20003800000 */
[----:B------:R-:W-:Y:S01]  /*1b10*/  IADD3 R10, R15, -R7, RZ ;  /* 0x800000070f0a7210 */ /* 0x000fe20007ffe0ff */
[----:B------:R-:W-:Y:S01]  /*1b20*/  IMAD R0, R12, c[0x0][0x19c], R0 ;  /* 0x000067000c007a24 */ /* 0x000fe200078e0200 */
[----:B------:R-:W-:Y:S01]  /*1b30*/  IADD3 R4, P0, R4, UR26, RZ ;  /* 0x0000001a04047c10 */ /* 0x000fe2000ff1e0ff */
[----:B------:R-:W-:Y:S01]  /*1b40*/  IMAD R6, R13, c[0x0][0x1a0], RZ ;  /* 0x000068000d067a24 */ /* 0x000fe200078e02ff */
[----:B------:R-:W-:Y:S01]  /*1b50*/  UIMAD UR5, UR25, UR31, URZ ;  /* 0x0000001f190572a4 */ /* 0x000fe2000f8e023f */
[----:B------:R-:W-:Y:S01]  /*1b60*/  IMAD.WIDE.U32 R2, R12, c[0x0][0x1a0], R166 ;  /* 0x000068000c027a25 */ /* 0x000fe200078e00a6 */
[----:B------:R-:W-:-:S03]  /*1b70*/  IADD3.X R5, R5, UR7, R0, P0, !PT ;  /* 0x0000000705057c10 */ /* 0x000fc600087fe400 */
[----:B------:R-:W-:Y:S01]  /*1b80*/  IMAD R0, R12, c[0x0][0x1a4], R6 ;  /* 0x000069000c007a24 */ /* 0x000fe200078e0206 */
[----:B------:R-:W-:Y:S01]  /*1b90*/  IADD3 R2, P0, R2, UR30, RZ ;  /* 0x0000001e02027c10 */ /* 0x000fe2000ff1e0ff */
[C---:B------:R-:W-:Y:S01]  /*1ba0*/  IMAD R6, R20.reuse, c[0x0][0x1b0], RZ ;  /* 0x00006c0014067a24 */ /* 0x040fe200078e02ff */
[----:B------:R-:W-:Y:S01]  /*1bb0*/  USHF.R.S32.HI UR30, URZ, 0x1f, UR31 ;  /* 0x0000001f3f1e7899 */ /* 0x000fe2000801141f */
[----:B------:R-:W-:Y:S01]  /*1bc0*/  IMAD R7, R20, c[0x0][0x1b8], RZ ;  /* 0x00006e0014077a24 */ /* 0x000fe200078e02ff */
[----:B------:R-:W-:Y:S01]  /*1bd0*/  IADD3.X R3, R3, UR28, R0, P0, !PT ;  /* 0x0000001c03037c10 */ /* 0x000fe200087fe400 */
[C---:B------:R-:W-:Y:S01]  /*1be0*/  IMAD R0, R14.reuse, c[0x0][0x1b4], R6 ;  /* 0x00006d000e007a24 */ /* 0x040fe200078e0206 */
[----:B------:R-:W-:Y:S01]  /*1bf0*/  USHF.L.U32 UR28, UR31, 0x6, URZ ;  /* 0x000000061f1c7899 */ /* 0x000fe2000800063f */
[----:B------:R-:W-:Y:S01]  /*1c00*/  IMAD.WIDE.U32 R8, R14, c[0x0][0x1b0], R4 ;  /* 0x00006c000e087a25 */ /* 0x000fe200078e0004 */
[----:B------:R-:W-:Y:S01]  /*1c10*/  R2P PR, R10, 0x6 ;  /* 0x000000060a007804 */ /* 0x000fe20000000000 */
[----:B------:R-:W-:Y:S01]  /*1c20*/  UIMAD UR5, UR30, UR27, UR5 ;  /* 0x0000001b1e0572a4 */ /* 0x000fe2000f8e0205 */
[----:B------:R-:W-:Y:S01]  /*1c30*/  MOV R4, 0x10 ;  /* 0x0000001000047802 */ /* 0x000fe20000000f00 */
[C---:B------:R-:W-:Y:S01]  /*1c40*/  IMAD R6, R14.reuse, c[0x0][0x1bc], R7 ;  /* 0x00006f000e067a24 */ /* 0x040fe200078e0207 */
[----:B------:R-:W-:Y:S01]  /*1c50*/  IADD3 R165, R9, R0, RZ ;  /* 0x0000000009a57210 */ /* 0x000fe20007ffe0ff */
[----:B------:R-:W-:Y:S01]  /*1c60*/  IMAD.WIDE.U32 R22, R14, c[0x0][0x1b8], R2 ;  /* 0x00006e000e167a25 */ /* 0x000fe200078e0002 */
[----:B------:R-:W-:Y:S01]  /*1c70*/  MOV R164, R8 ;  /* 0x0000000800a47202 */ /* 0x000fe20000000f00 */
[----:B------:R4:W-:Y:S01]  /*1c80*/  STL.64 [R1+0xe8], R8 ;  /* 0x0000e80801007387 */ /* 0x0009e20000100a00 */
[----:B------:R-:W-:Y:S01]  /*1c90*/  UIADD3 UR26, -UR28, UR12, URZ ;  /* 0x0000000c1c1a7290 */ /* 0x000fe2000fffe13f */
[----:B------:R-:W-:Y:S01]  /*1ca0*/  IMAD.U32 R151, RZ, RZ, UR27 ;  /* 0x0000001bff977e24 */ /* 0x000fe2000f8e00ff */
[----:B------:R-:W-:Y:S01]  /*1cb0*/  IADD3 R11, R23, R6, RZ ;  /* 0x00000006170b7210 */ /* 0x000fe20007ffe0ff */
[----:B------:R4:W-:Y:S01]  /*1cc0*/  STL.64 [R1+0xe0], R22 ;  /* 0x0000e01601007387 */ /* 0x0009e20000100a00 */
[----:B------:R-:W-:Y:S01]  /*1cd0*/  IMAD.MOV.U32 R19, RZ, RZ, 0x20 ;  /* 0x00000020ff137424 */ /* 0x000fe200078e00ff */
[----:B------:R-:W-:Y:S01]  /*1ce0*/  SEL R4, R4, 0xfffffff0, !P1 ;  /* 0xfffffff004047807 */ /* 0x000fe20004800000 */
[----:B------:R-:W-:Y:S01]  /*1cf0*/  IMAD.WIDE.U32 R2, R151, UR31, R164 ;  /* 0x0000001f97027c25 */ /* 0x000fe2000f8e00a4 */
[----:B------:R4:W-:Y:S01]  /*1d00*/  STL.64 [R1+0xd8], R164 ;  /* 0x0000d8a401007387 */ /* 0x0009e20000100a00 */
[----:B------:R-:W-:-:S02]  /*1d10*/  ISETP.GE.AND P0, PT, R12, UR26, PT ;  /* 0x0000001a0c007c0c */ /* 0x000fc4000bf06270 */
[----:B------:R-:W-:Y:S01]  /*1d20*/  SEL R5, R19, 0xffffffe0, !P2 ;  /* 0xffffffe013057807 */ /* 0x000fe20005000000 */
[----:B------:R4:W-:Y:S01]  /*1d30*/  STL [R1+0xcc], R11 ;  /* 0x0000cc0b01007387 */ /* 0x0009e20000100800 */
[----:B------:R-:W-:-:S09]  /*1d40*/  IADD3 R7, R3, UR5, RZ ;  /* 0x0000000503077c10 */ /* 0x000fd2000fffe0ff */
[----:B------:R-:W-:Y:S05]  /*1d50*/  @P0 BRA `(.L_x_1468) ;  /* 0x0000009000000947 */ /* 0x000fea0003800000 */
[----:B------:R-:W-:-:S13]  /*1d60*/  ISETP.GE.AND P0, PT, R166, c[0x0][0x220], PT ;  /* 0x00008800a6007a0c */ /* 0x000fda0003f06270 */
[----:B------:R1:W-:Y:S01]  /*1d70*/  @P0 STS.128 [R192+0x4000], RZ ;  /* 0x004000ffc0000388 */ /* 0x0003e20000000c00 */
[----:B------:R-:W-:Y:S05]  /*1d80*/  @P0 BRA `(.L_x_1468) ;  /* 0x0000006000000947 */ /* 0x000fea0003800000 */
[----:B----4-:R-:W-:-:S04]  /*1d90*/  LEA R8, P0, R2, c[0x0][0x168], 0x1 ;  /* 0x00005a0002087a11 */ /* 0x010fc800078008ff */
[----:B------:R-:W-:-:S05]  /*1da0*/  LEA.HI.X R9, R2, c[0x0][0x16c], R7, 0x1, P0 ;  /* 0x00005b0002097a11 */ /* 0x000fca00000f0c07 */
[----:B------:R-:W-:Y:S01]  /*1db0*/  @!PT LDS RZ, [RZ] ;  /* 0x00000000fffff984 */ /* 0x000fe20000000800 */
[----:B------:R-:W-:Y:S01]  /*1dc0*/  @!PT LDS RZ, [RZ] ;  /* 0x00000000fffff984 */ /* 0x000fe20000000800 */
[----:B------:R-:W-:Y:S01]  /*1dd0*/  @!PT LDS RZ, [RZ] ;  /* 0x00000000fffff984 */ /* 0x000fe20000000800 */
[----:B------:R4:W-:Y:S04]  /*1de0*/  LDGSTS.E.BYPASS.LTC128B.128 [R192+0x4000], [R8.64] ;  /* 0x0400000008c07fae */ /* 0x0009e8000b901d50 */
.L_x_1468:
[----:B------:R-:W-:Y:S05]  /*1df0*/  BSYNC B0 ;  /* 0x0000000000007941 */ /* 0x000fea0003800000 */
.L_x_1467:
        /* <DEDUP_REMOVED lines=10> */
[----:B----4-:R-:W-:Y:S02]  /*1ea0*/  IADD3.X R9, R7, UR21, RZ, P0, !PT ;  /* 0x0000001507097c10 */ /* 0x010fe400087fe4ff */
[----:B------:R-:W-:-:S04]  /*1eb0*/  LEA R8, P0, R0, c[0x0][0x168], 0x1 ;  /* 0x00005a0000087a11 */ /* 0x000fc800078008ff */
[----:B------:R-:W-:-:S05]  /*1ec0*/  LEA.HI.X R9, R0, c[0x0][0x16c], R9, 0x1, P0 ;  /* 0x00005b0000097a11 */ /* 0x000fca00000f0c09 */
[----:B------:R-:W-:Y:S01]  /*1ed0*/  @!PT LDS RZ, [RZ] ;  /* 0x00000000fffff984 */ /* 0x000fe20000000800 */
[----:B------:R-:W-:Y:S01]  /*1ee0*/  @!PT LDS RZ, [RZ] ;  /* 0x00000000fffff984 */ /* 0x000fe20000000800 */
[----:B------:R-:W-:Y:S01]  /*1ef0*/  @!PT LDS RZ, [RZ] ;  /* 0x00000000fffff984 */ /* 0x000fe20000000800 */
[----:B------:R4:W-:Y:S04]  /*1f00*/  LDGSTS.E.BYPASS.LTC128B.128 [R192+0x4800], [R8.64] ;  /* 0x0480000008c07fae */ /* 0x0009e8000b901d50 */
.L_x_1470:
[----:B------:R-:W-:Y:S05]  /*1f10*/  BSYNC B0 ;  /* 0x0000000000007941 */ /* 0x000fea0003800000 */
.L_x_1469:
[----:B------:R-:W-:Y:S01]  /*1f20*/  ISETP.GE.AND P0, PT, R17, UR26, PT ;  /* 0x0000001a11007c0c */ /* 0x000fe2000bf06270 */
[----:B------:R-:W-:-:S12]  /*1f30*/  BSSY B0, `(.L_x_1471) ;  /* 0x000000f000007945 */ /* 0x000fd80003800000 */
[----:B------:R-:W-:Y:S05]  /*1f40*/  @P0 BRA `(.L_x_1472) ;  /* 0x000000d000000947 */ /* 0x000fea0003800000 */
[----:B------:R-:W-:-:S13]  /*1f50*/  ISETP.GE.AND P0, PT, R166, c[0x0][0x220], PT ;  /* 0x00008800a6007a0c */ /* 0x000fda0003f06270 */
[----:B------:R1:W-:Y:S01]  /*1f60*/  @P0 STS.128 [R192+0x5000], RZ ;  /* 0x005000ffc0000388 */ /* 0x0003e20000000c00 */
[----:B------:R-:W-:Y:S05]  /*1f70*/  @P0 BRA `(.L_x_1472) ;  /* 0x000000a000000947 */ /* 0x000fea0003800000 */
[----:B----4-:R-:W-:Y:S02]  /*1f80*/  IMAD.MOV.U32 R9, RZ, RZ, c[0x0][0x198] ;  /* 0x00006600ff097624 */ /* 0x010fe400078e00ff */
        /* <DEDUP_REMOVED lines=9> */
.L_x_1472:
[----:B------:R-:W-:Y:S05]  /*2020*/  BSYNC B0 ;  /* 0x0000000000007941 */ /* 0x000fea0003800000 */
.L_x_1471:
[----:B------:R-:W-:Y:S01]  /*2030*/  ISETP.GE.AND P0, PT, R16, UR26, PT ;  /* 0x0000001a10007c0c */ /* 0x000fe2000bf06270 */
[----:B------:R-:W-:-:S12]  /*2040*/  BSSY B0, `(.L_x_1473) ;  /* 0x0000011000007945 */ /* 0x000fd80003800000 */
[----:B------:R-:W-:Y:S05]  /*2050*/  @P0 BRA `(.L_x_1474) ;  /* 0x000000f000000947 */ /* 0x000fea0003800000 */
[----:B------:R-:W-:-:S13]  /*2060*/  ISETP.GE.AND P0, PT, R166, c[0x0][0x220], PT ;  /* 0x00008800a6007a0c */ /* 0x000fda0003f06270 */
[----:B------:R1:W-:Y:S01]  /*2070*/  @P0 STS.128 [R192+0x5800], RZ ;  /* 0x005800ffc0000388 */ /* 0x0003e20000000c00 */
[----:B------:R-:W-:Y:S05]  /*2080*/  @P0 BRA `(.L_x_1474) ;  /* 0x000000c000000947 */ /* 0x000fea0003800000 */
        /* <DEDUP_REMOVED lines=12> */
.L_x_1474:
[----:B------:R-:W-:Y:S05]  /*2150*/  BSYNC B0 ;  /* 0x0000000000007941 */ /* 0x000fea0003800000 */
.L_x_1473:
        /* <DEDUP_REMOVED lines=31> */
[----:B-----5:R-:W-:-:S04]  /*2350*/  @P0 FMUL.FTZ R0, R0, R2 ;  /* 0x0000000200000220 */ /* 0x020fc80000410000 */
[----:B------:R5:W2:Y:S01]  /*2360*/  @P0 R2UR UR6, R0 ;  /* 0x00000000000603c2 */ /* 0x000aa200000e0000 */
[C---:B------:R-:W-:Y:S02]  /*2370*/  LEA R2, P0, R6.reuse, R22, 0x6 ;  /* 0x0000001606027211 */ /* 0x040fe400078030ff */
[----:B-----5:R-:W-:Y:S01]  /*2380*/  MOV R0, UR4 ;  /* 0x0000000400007c02 */ /* 0x020fe20008000f00 */
[----:B------:R-:W-:Y:S02]  /*2390*/  UMOV UR4, URZ ;  /* 0x0000003f00047c82 */ /* 0x000fe40008000000 */
[----:B--2---:R-:W-:Y:S01]  /*23a0*/  @UP1 UMOV UR4, UR6 ;  /* 0x0000000600041c82 */ /* 0x004fe20008000000 */
        /* <DEDUP_REMOVED lines=11> */
.L_x_1476:
[----:B-1----:R-:W-:Y:S05]  /*2460*/  BSYNC B0 ;  /* 0x0000000000007941 */ /* 0x002fea0003800000 */
.L_x_1475:
        /* <DEDUP_REMOVED lines=17> */
.L_x_1478:
[----:B------:R-:W-:Y:S05]  /*2580*/  BSYNC B0 ;  /* 0x0000000000007941 */ /* 0x000fea0003800000 */
.L_x_1477:
        /* <DEDUP_REMOVED lines=17> */
.L_x_1480:
[----:B------:R-:W-:Y:S05]  /*26a0*/  BSYNC B0 ;  /* 0x0000000000007941 */ /* 0x000fea0003800000 */
.L_x_1479:
        /* <DEDUP_REMOVED lines=18> */
.L_x_1482:
[----:B------:R-:W-:Y:S05]  /*27d0*/  BSYNC B0 ;  /* 0x0000000000007941 */ /* 0x000fea0003800000 */
.L_x_1481:
[----:B--2---:R-:W-:Y:S01]  /*27e0*/  SHF.R.S32.HI R7, RZ, 0x4, R21 ;  /* 0x00000004ff077819 */ /* 0x004fe20000011415 */
        /* <DEDUP_REMOVED lines=8> */
[----:B------:R-:W-:-:S02]  /*2870*/  LOP3.LUT R2, R2, 0x1c0, RZ, 0xc0, !PT ;  /* 0x000001c002027812 */ /* 0x000fc400078ec0ff */
[----:B------:R-:W-:Y:S01]  /*2880*/  LOP3.LUT R150, R150, 0x3, RZ, 0xc0, !PT ;  /* 0x0000000396967812 */ /* 0x000fe200078ec0ff */
[----:B------:R-:W-:Y:S01]  /*2890*/  IMAD.IADD R7, R7, 0x1, -R0 ;  /* 0x0000000107077824 */ /* 0x000fe200078e0a00 */
[----:B------:R-:W-:Y:S02]  /*28a0*/  LOP3.LUT R0, R6, 0x1c0, RZ, 0xc0, !PT ;  /* 0x000001c006007812 */ /* 0x000fe400078ec0ff */
[----:B------:R-:W-:Y:S01]  /*28b0*/  PLOP3.LUT P0, PT, PT, PT, UP0, 0x40, 0x0 ;  /* 0x000000000000781c */ /* 0x000fe20003f0e808 */
[----:B------:R-:W-:Y:S01]  /*28c0*/  IMAD.SHL.U32 R6, R7, 0x8, RZ ;  /* 0x0000000807067824 */ /* 0x000fe200078e00ff */
[----:B----4-:R-:W-:Y:S02]  /*28d0*/  LOP3.LUT R8, R0, 0x8, R3, 0xf8, !PT ;  /* 0x0000000800087812 */ /* 0x010fe400078ef803 */
[----:B------:R-:W-:Y:S02]  /*28e0*/  SHF.R.U32.HI R0, RZ, 0x3, R0 ;  /* 0x00000003ff007819 */ /* 0x000fe40000011600 */
[----:B------:R-:W-:-:S02]  /*28f0*/  LOP3.LUT R6, R2, 0x8, R6, 0xf8, !PT ;  /* 0x0000000802067812 */ /* 0x000fc400078ef806 */
        /* <DEDUP_REMOVED lines=13> */
[----:B------:R-:W2:Y:S01]  /*29d0*/  LDSM.16.M88.4 R12, [R179] ;  /* 0x00000000b30c783b */ /* 0x000ea20000000200 */
[----:B------:R-:W-:Y:S01]  /*29e0*/  IADD3 R183, R172, 0x4040, RZ ;  /* 0x00004040acb77810 */ /* 0x000fe20007ffe0ff */
[----:B------:R-:W-:Y:S01]  /*29f0*/  IMAD R180, R5, 0x2, R179 ;  /* 0x0000000205b47824 */ /* 0x000fe200078e02b3 */
[----:B------:R-:W-:Y:S01]  /*2a00*/  @P2 IADD3 R183, R2, -0x40, RZ ;  /* 0xffffffc002b72810 */ /* 0x000fe20007ffe0ff */
[----:B------:R-:W4:Y:S02]  /*2a10*/  LDSM.16.M88.4 R8, [R179+0x2000] ;  /* 0x00200000b308783b */ /* 0x000f240000000200 */
[----:B------:R-:W-:Y:S01]  /*2a20*/  IMAD R181, R4, 0x2, R180 ;  /* 0x0000000204b57824 */ /* 0x000fe200078e02b4 */
[C---:B------:R-:W-:Y:S01]  /*2a30*/  IADD3 R186, R183.reuse, 0x800, RZ ;  /* 0x00000800b7ba7810 */ /* 0x040fe20007ffe0ff */
[----:B------:R-:W5:Y:S01]  /*2a40*/  LDSM.16.M88.4 R20, [R172+0x4800] ;  /* 0x00480000ac14783b */ /* 0x000f620000000200 */
[----:B------:R-:W-:Y:S01]  /*2a50*/  IMAD.IADD R177, R0, 0x1, R183 ;  /* 0x0000000100b17824 */ /* 0x000fe200078e02b7 */
[----:B------:R-:W-:Y:S01]  /*2a60*/  IADD3 R185, R183, 0x1000, RZ ;  /* 0x00001000b7b97810 */ /* 0x000fe20007ffe0ff */
[----:B------:R-:W-:Y:S01]  /*2a70*/  IMAD R0, R147, 0x10, R146 ;  /* 0x0000001093007824 */ /* 0x000fe200078e0292 */
[----:B------:R-:W1:Y:S01]  /*2a80*/  LDSM.16.M88.4 R32, [R172+0x5000] ;  /* 0x00500000ac20783b */ /* 0x000e620000000200 */
[----:B------:R-:W-:-:S03]  /*2a90*/  IADD3 R184, R183, 0x1800, RZ ;  /* 0x00001800b7b87810 */ /* 0x000fc60007ffe0ff */
[----:B------:R-:W3:Y:S01]  /*2aa0*/  LDSM.16.M88.4 R28, [R172+0x5800] ;  /* 0x00580000ac1c783b */ /* 0x000ee20000000200 */
[----:B------:R-:W-:-:S03]  /*2ab0*/  IADD3 R173, R0, UR11, RZ ;  /* 0x0000000b00ad7c10 */ /* 0x000fc6000fffe0ff */
[----:B------:R-:W-:Y:S04]  /*2ac0*/  LDSM.16.M88.4 R16, [R182+0x2000] ;  /* 0x00200000b610783b */ /* 0x000fe80000000200 */
[----:B------:R-:W1:Y:S04]  /*2ad0*/  LDSM.16.M88.4 R44, [R178+0x5000] ;  /* 0x00500000b22c783b */ /* 0x000e680000000200 */
[----:B------:R-:W1:Y:S04]  /*2ae0*/  LDSM.16.M88.4 R40, [R178+0x4000] ;  /* 0x00400000b228783b */ /* 0x000e680000000200 */
[----:B------:R-:W1:Y:S04]  /*2af0*/  LDSM.16.M88.4 R36, [R178+0x4800] ;  /* 0x00480000b224783b */ /* 0x000e680000000200 */
[----:B------:R-:W1:Y:S01]  /*2b00*/  LDSM.16.M88.4 R48, [R178+0x5800] ;  /* 0x00580000b230783b */ /* 0x000e620000000200 */
[-C--:B--2---:R-:W-:Y:S03]  /*2b10*/  HMMA.16816.F32 R100, R12, R24.reuse, RZ ;  /* 0x000000180c64723c */ /* 0x084fe600000018ff */
[----:B------:R-:W-:Y:S05]  /*2b20*/  STL [R1+0x110], R173 ;  /* 0x000110ad01007387 */ /* 0x000fea0000100800 */
[C---:B----4-:R-:W-:Y:S08]  /*2b30*/  HMMA.16816.F32 R60, R8.reuse, R24, RZ ;  /* 0x00000018083c723c */ /* 0x050ff000000018ff */
[-C--:B------:R-:W-:Y:S08]  /*2b40*/  HMMA.16816.F32 R64, R8, R26.reuse, RZ ;  /* 0x0000001a0840723c */ /* 0x080ff000000018ff */
[----:B------:R-:W-:Y:S08]  /*2b50*/  HMMA.16816.F32 R96, R12, R26, RZ ;  /* 0x0000001a0c60723c */ /* 0x000ff000000018ff */
[C---:B-----5:R-:W-:Y:S08]  /*2b60*/  HMMA.16816.F32 R56, R8.reuse, R20, RZ ;  /* 0x000000140838723c */ /* 0x060ff000000018ff */
[C---:B-1----:R-:W-:Y:S08]  /*2b70*/  HMMA.16816.F32 R52, R8.reuse, R32, RZ ;  /* 0x000000200834723c */ /* 0x042ff000000018ff */
[C---:B---3--:R-:W-:Y:S08]  /*2b80*/  HMMA.16816.F32 R24, R8.reuse, R28, RZ ;  /* 0x0000001c0818723c */ /* 0x048ff000000018ff */
[C---:B------:R-:W-:Y:S08]  /*2b90*/  HMMA.16816.F32 R84, R8.reuse, R22, RZ ;  /* 0x000000160854723c */ /* 0x040ff000000018ff */
[C---:B------:R-:W-:Y:S08]  /*2ba0*/  HMMA.16816.F32 R92, R8.reuse, R34, RZ ;  /* 0x00000022085c723c */ /* 0x040ff000000018ff */
[----:B------:R-:W-:Y:S01]  /*2bb0*/  HMMA.16816.F32 R76, R8, R30, RZ ;  /* 0x0000001e084c723c */ /* 0x000fe200000018ff */
[----:B------:R-:W1:Y:S07]  /*2bc0*/  LDSM.16.M88.4 R8, [R182] ;  /* 0x00000000b608783b */ /* 0x000e6e0000000200 */
[C---:B------:R-:W-:Y:S08]  /*2bd0*/  HMMA.16816.F32 R68, R12.reuse, R32, RZ ;  /* 0x000000200c44723c */ /* 0x040ff000000018ff */
[C---:B------:R-:W-:Y:S08]  /*2be0*/  HMMA.16816.F32 R88, R12.reuse, R34, RZ ;  /* 0x000000220c58723c */ /* 0x040ff000000018ff */
[C---:B------:R-:W-:Y:S08]  /*2bf0*/  HMMA.16816.F32 R72, R12.reuse, R20, RZ ;  /* 0x000000140c48723c */ /* 0x040ff000000018ff */
[C---:B------:R-:W-:Y:S01]  /*2c00*/  HMMA.16816.F32 R80, R12.reuse, R22, RZ ;  /* 0x000000160c50723c */ /* 0x040fe200000018ff */
[----:B------:R-:W-:Y:S07]  /*2c10*/  LDSM.16.M88.4 R20, [R180+0x2000] ;  /* 0x00200000b414783b */ /* 0x000fee0000000200 */
[C---:B------:R-:W-:Y:S08]  /*2c20*/  HMMA.16816.F32 R32, R12.reuse, R28, RZ ;  /* 0x0000001c0c20723c */ /* 0x040ff000000018ff */
[----:B------:R-:W-:Y:S08]  /*2c30*/  HMMA.16816.F32 R12, R12, R30, RZ ;  /* 0x0000001e0c0c723c */ /* 0x000ff000000018ff */
[C---:B------:R-:W-:Y:S01]  /*2c40*/  HMMA.16816.F32 R28, R16.reuse, R44, R52 ;  /* 0x0000002c101c723c */ /* 0x040fe20000001834 */
[----:B------:R-:W2:Y:S07]  /*2c50*/  LDSM.16.M88.4 R52, [R183+0x1000] ;  /* 0x00100000b734783b */ /* 0x000eae0000000200 */
[C---:B------:R-:W-:Y:S08]  /*2c60*/  HMMA.16816.F32 R108, R16.reuse, R42, R64 ;  /* 0x0000002a106c723c */ /* 0x040ff00000001840 */
[C---:B------:R-:W-:Y:S01]  /*2c70*/  HMMA.16816.F32 R112, R16.reuse, R40, R60 ;  /* 0x000000281070723c */ /* 0x040fe2000000183c */
[----:B------:R-:W3:Y:S07]  /*2c80*/  LDSM.16.M88.4 R60, [R183] ;  /* 0x00000000b73c783b */ /* 0x000eee0000000200 */
[C---:B------:R-:W-:Y:S01]  /*2c90*/  HMMA.16816.F32 R104, R16.reuse, R36, R56 ;  /* 0x000000241068723c */ /* 0x040fe20000001838 */
[----:B------:R-:W4:Y:S07]  /*2ca0*/  LDSM.16.M88.4 R56, [R183+0x800] ;  /* 0x00080000b738783b */ /* 0x000f2e0000000200 */
[C---:B------:R-:W-:Y:S01]  /*2cb0*/  HMMA.16816.F32 R140, R16.reuse, R48, R24 ;  /* 0x00000030108c723c */ /* 0x040fe20000001818 */
[----:B------:R-:W-:Y:S07]  /*2cc0*/  LDSM.16.M88.4 R24, [R177+0x1800] ;  /* 0x00180000b118783b */ /* 0x000fee0000000200 */
[C---:B------:R-:W-:Y:S08]  /*2cd0*/  HMMA.16816.F32 R136, R16.reuse, R38, R84 ;  /* 0x000000261088723c */ /* 0x040ff00000001854 */
[C---:B------:R-:W-:Y:S08]  /*2ce0*/  HMMA.16816.F32 R92, R16.reuse, R46, R92 ;  /* 0x0000002e105c723c */ /* 0x040ff0000000185c */
[----:B------:R-:W-:Y:S01]  /*2cf0*/  HMMA.16816.F32 R120, R16, R50, R76 ;  /* 0x000000321078723c */ /* 0x000fe2000000184c */
[----:B------:R-:W-:Y:S07]  /*2d00*/  LDSM.16.M88.4 R16, [R180] ;  /* 0x00000000b410783b */ /* 0x000fee0000000200 */
[C---:B-1----:R-:W-:Y:S08]  /*2d10*/  HMMA.16816.F32 R116, R8.reuse, R40, R100 ;  /* 0x000000280874723c */ /* 0x042ff00000001864 */
[C---:B------:R-:W-:Y:S01]  /*2d20*/  HMMA.16816.F32 R64, R8.reuse, R42, R96 ;  /* 0x0000002a0840723c */ /* 0x040fe20000001860 */
[----:B------:R-:W1:Y:S07]  /*2d30*/  LDSM.16.M88.4 R40, [R183+0x1800] ;  /* 0x00180000b728783b */ /* 0x000e6e0000000200 */
[C---:B------:R-:W-:Y:S08]  /*2d40*/  HMMA.16816.F32 R124, R8.reuse, R36, R72 ;  /* 0x00000024087c723c */ /* 0x040ff00000001848 */
[C---:B------:R-:W-:Y:S08]  /*2d50*/  HMMA.16816.F32 R128, R8.reuse, R44, R68 ;  /* 0x0000002c0880723c */ /* 0x040ff00000001844 */
[C---:B------:R-:W-:Y:S01]  /*2d60*/  HMMA.16816.F32 R132, R8.reuse, R48, R32 ;  /* 0x000000300884723c */ /* 0x040fe20000001820 */
[----:B------:R-:W-:Y:S07]  /*2d70*/  LDSM.16.M88.4 R32, [R177+0x800] ;  /* 0x00080000b120783b */ /* 0x000fee0000000200 */
[C---:B------:R-:W-:Y:S01]  /*2d80*/  HMMA.16816.F32 R68, R8.reuse, R38, R80 ;  /* 0x000000260844723c */ /* 0x040fe20000001850 */
[----:B------:R-:W-:Y:S07]  /*2d90*/  LDSM.16.M88.4 R36, [R177] ;  /* 0x00000000b124783b */ /* 0x000fee0000000200 */
[C---:B------:R-:W-:Y:S08]  /*2da0*/  HMMA.16816.F32 R76, R8.reuse, R46, R88 ;  /* 0x0000002e084c723c */ /* 0x040ff00000001858 */
[----:B------:R-:W-:Y:S01]  /*2db0*/  HMMA.16816.F32 R84, R8, R50, R12 ;  /* 0x000000320854723c */ /* 0x000fe2000000180c */
[----:B------:R-:W-:Y:S04]  /*2dc0*/  LDSM.16.M88.4 R8, [R181+0x2000] ;  /* 0x00200000b508783b */ /* 0x000fe80000000200 */
[----:B------:R-:W-:Y:S03]  /*2dd0*/  LDSM.16.M88.4 R12, [R181] ;  /* 0x00000000b50c783b */ /* 0x000fe60000000200 */
[----:B--2---:R-:W-:Y:S01]  /*2de0*/  HMMA.16816.F32 R96, R20, R52, R28 ;  /* 0x000000341460723c */ /* 0x004fe2000000181c */
[----:B------:R-:W2:Y:S01]  /*2df0*/  LDSM.16.M88.4 R28, [R177+0x1000] ;  /* 0x00100000b11c783b */ /* 0x000ea20000000200 */
[----:B------:R-:W-:-:S06]  /*2e00*/  DEPBAR.LE SB0, 0x0 ;  /* 0x000080000000791a */ /* 0x000fcc0000000000 */
[C---:B---3--:R-:W-:Y:S08]  /*2e10*/  HMMA.16816.F32 R112, R20.reuse, R60, R112 ;  /* 0x0000003c1470723c */ /* 0x048ff00000001870 */
[C---:B----4-:R-:W-:Y:S08]  /*2e20*/  HMMA.16816.F32 R104, R20.reuse, R56, R104 ;  /* 0x000000381468723c */ /* 0x050ff00000001868 */
[C---:B------:R-:W-:Y:S08]  /*2e30*/  HMMA.16816.F32 R108, R20.reuse, R62, R108 ;  /* 0x0000003e146c723c */ /* 0x040ff0000000186c */
[C---:B-1----:R-:W-:Y:S08]  /*2e40*/  HMMA.16816.F32 R88, R20.reuse, R40, R140 ;  /* 0x000000281458723c */ /* 0x042ff0000000188c */
        /* <DEDUP_REMOVED lines=28> */
[----:B------:R-:W-:Y:S05]  /*3010*/  @P0 BRA `(.L_x_1483) ;  /* 0x0000032000000947 */ /* 0x000fea0003800000 */
[----:B------:R-:W-:Y:S01]  /*3020*/  UIADD3 UR6, UR22, -0x2, URZ ;  /* 0xfffffffe16067890 */ /* 0x000fe2000fffe03f */
[----:B------:R-:W-:Y:S01]  /*3030*/  ISETP.GE.AND P0, PT, R166, c[0x0][0x220], PT ;  /* 0x00008800a6007a0c */ /* 0x000fe20003f06270 */
[----:B------:R-:W-:Y:S01]  /*3040*/  IMAD.MOV.U32 R15, RZ, RZ, c[0x0][0x198] ;  /* 0x00006600ff0f7624 */ /* 0x000fe200078e00ff */
[----:B------:R-:W-:Y:S01]  /*3050*/  BSSY B0, `(.L_x_1484) ;  /* 0x000002d000007945 */ /* 0x000fe20003800000 */
[----:B------:R-:W-:-:S02]  /*3060*/  USHF.R.S32.HI UR5, URZ, 0x1f, UR6 ;  /* 0x0000001f3f057899 */ /* 0x000fc40008011406 */
[----:B------:R-:W-:Y:S01]  /*3070*/  UIMAD UR25, UR25, UR6, URZ ;  /* 0x00000006191972a4 */ /* 0x000fe2000f8e023f */
[----:B------:R-:W-:-:S03]  /*3080*/  IMAD.WIDE.U32 R2, R151, UR6, R164 ;  /* 0x0000000697027c25 */ /* 0x000fc6000f8e00a4 */
[----:B------:R-:W-:-:S04]  /*3090*/  UIMAD UR5, UR5, UR27, UR25 ;  /* 0x0000001b050572a4 */ /* 0x000fc8000f8e0219 */
[C---:B------:R-:W-:Y:S01]  /*30a0*/  @!P0 IADD3 R0, P4, R2.reuse, UR29, RZ ;  /* 0x0000001d02008c10 */ /* 0x040fe2000ff9e0ff */
[----:B------:R-:W-:Y:S01]  /*30b0*/  @!P0 IMAD.MOV.U32 R11, RZ, RZ, c[0x0][0x19c] ;  /* 0x00006700ff0b8624 */ /* 0x000fe200078e00ff */
[----:B------:R-:W-:Y:S01]  /*30c0*/  IADD3 R7, R3, UR5, RZ ;  /* 0x0000000503077c10 */ /* 0x000fe2000fffe0ff */
[----:B------:R1:W-:Y:S01]  /*30d0*/  @P0 STS.128 [R192+0x4000], RZ ;  /* 0x004000ffc0000388 */ /* 0x0003e20000000c00 */
[----:B------:R-:W-:Y:S02]  /*30e0*/  @!P0 LEA R6, P2, R15, R2, 0x5 ;  /* 0x000000020f068211 */ /* 0x000fe400078428ff */
[----:B------:R-:W-:Y:S02]  /*30f0*/  @!P0 LEA R12, P5, R2, c[0x0][0x168], 0x1 ;  /* 0x00005a00020c8a11 */ /* 0x000fe400078a08ff */
[----:B------:R-:W-:Y:S02]  /*3100*/  @!P0 LEA R10, P3, R0, c[0x0][0x168], 0x1 ;  /* 0x00005a00000a8a11 */ /* 0x000fe400078608ff */
[----:B------:R-:W-:-:S02]  /*3110*/  @!P0 IADD3.X R9, R7, UR21, RZ, P4, !PT ;  /* 0x0000001507098c10 */ /* 0x000fc4000a7fe4ff */
[----:B------:R-:W-:Y:S02]  /*3120*/  @!P0 LEA R8, P1, R6, c[0x0][0x168], 0x1 ;  /* 0x00005a0006088a11 */ /* 0x000fe400078208ff */
        /* <DEDUP_REMOVED lines=31> */
.L_x_1485:
[----:B------:R-:W-:Y:S05]  /*3320*/  BSYNC B0 ;  /* 0x0000000000007941 */ /* 0x000fea0003800000 */
.L_x_1484:
[----:B------:R-:W0:Y:S02]  /*3330*/  LDGDEPBAR ;  /* 0x00000000000079af */ /* 0x000e240000000000 */
.L_x_1483:
[----:B------:R-:W-:Y:S01]  /*3340*/  IMAD.U32 R0, RZ, RZ, UR12 ;  /* 0x0000000cff007e24 */ /* 0x000fe2000f8e00ff */
[----:B-1----:R-:W-:Y:S01]  /*3350*/  LEA R9, R150, UR28, 0x1 ;  /* 0x0000001c96097c11 */ /* 0x002fe2000f8e08ff */
[----:B------:R-:W-:Y:S01]  /*3360*/  IMAD.U32 R10, RZ, RZ, UR10 ;  /* 0x0000000aff0a7e24 */ /* 0x000fe2000f8e00ff */
[----:B------:R-:W-:Y:S01]  /*3370*/  ULEA.HI.SX32 UR5, UR8, 0xffffffff, 0x1a ;  /* 0xffffffff08057891 */ /* 0x000fe2000f8fd23f */
[----:B------:R-:W-:Y:S01]  /*3380*/  LOP3.LUT R229, R229, UR18, RZ, 0x3c, !PT ;  /* 0x00000012e5e57c12 */ /* 0x000fe2000f8e3cff */
[----:B------:R-:W-:Y:S01]  /*3390*/  UIADD3 UR30, UR18, -0x61c88647, URZ ;  /* 0x9e3779b9121e7890 */ /* 0x000fe2000fffe03f */
[----:B------:R-:W-:Y:S01]  /*33a0*/  IADD3 R0, R0, -UR13, R173 ;  /* 0x8000000d00007c10 */ /* 0x000fe2000fffe0ad */
[----:B------:R-:W-:Y:S01]  /*33b0*/  IMAD R80, R10, 0x8, R147 ;  /* 0x000000080a507824 */ /* 0x000fe200078e0293 */
[C---:B------:R-:W-:Y:S01]  /*33c0*/  IADD3 R21, R9.reuse, 0x1, RZ ;  /* 0x0000000109157810 */ /* 0x040fe20007ffe0ff */
[----:B------:R-:W-:Y:S01]  /*33d0*/  USHF.L.U32 UR5, UR5, 0x1, URZ ;  /* 0x0000000105057899 */ /* 0x000fe2000800063f */
[C---:B------:R-:W-:Y:S01]  /*33e0*/  IADD3 R19, R9.reuse, 0x8, RZ ;  /* 0x0000000809137810 */ /* 0x040fe20007ffe0ff */
[C---:B--2---:R-:W-:Y:S01]  /*33f0*/  IMAD.IADD R2, R0.reuse, 0x1, -R9 ;  /* 0x0000000100027824 */ /* 0x044fe200078e0a09 */
[C---:B------:R-:W-:Y:S01]  /*3400*/  IADD3 R17, R9.reuse, 0x9, RZ ;  /* 0x0000000909117810 */ /* 0x040fe20007ffe0ff */
[C---:B------:R-:W-:Y:S01]  /*3410*/  IMAD.IADD R6, R0.reuse, 0x1, -R21 ;  /* 0x0000000100067824 */ /* 0x040fe200078e0a15 */
[C---:B------:R-:W-:Y:S01]  /*3420*/  IADD3 R16, R9.reuse, 0x10, RZ ;  /* 0x0000001009107810 */ /* 0x040fe20007ffe0ff */
[----:B------:R-:W-:Y:S01]  /*3430*/  ULOP3.LUT UR6, UR5, UR19, URZ, 0x3c, !UPT ;  /* 0x0000001305067292 */ /* 0x000fe2000f8e3c3f */
[----:B------:R-:W-:Y:S01]  /*3440*/  IABS R2, R2 ;  /* 0x0000000200027213 */ /* 0x000fe20000000000 */
[----:B------:R-:W-:Y:S01]  /*3450*/  UIADD3 UR5, UR5, 0x1, URZ ;  /* 0x0000000105057890 */ /* 0x000fe2000fffe03f */
[C---:B------:R-:W-:Y:S01]  /*3460*/  IADD3 R13, R9.reuse, 0x11, RZ ;  /* 0x00000011090d7810 */ /* 0x040fe20007ffe0ff */
[----:B------:R-:W-:Y:S01]  /*3470*/  STL [R1+0x160], R186 ;  /* 0x000160ba01007387 */ /* 0x000fe20000100800 */
[C---:B------:R-:W-:Y:S01]  /*3480*/  IADD3 R12, R9.reuse, 0x18, RZ ;  /* 0x00000018090c7810 */ /* 0x040fe20007ffe0ff */
[----:B------:R-:W-:Y:S01]  /*3490*/  IMAD.MOV.U32 R3, RZ, RZ, R2 ;  /* 0x000000ffff037224 */ /* 0x000fe200078e0002 */
[----:B------:R-:W-:Y:S01]  /*34a0*/  IABS R2, R6 ;  /* 0x0000000600027213 */ /* 0x000fe20000000000 */
[C---:B------:R-:W-:Y:S01]  /*34b0*/  IMAD.IADD R6, R0.reuse, 0x1, -R19 ;  /* 0x0000000100067824 */ /* 0x040fe200078e0a13 */
[C---:B------:R-:W-:Y:S01]  /*34c0*/  IADD3 R18, R9.reuse, 0x19, RZ ;  /* 0x0000001909127810 */ /* 0x040fe20007ffe0ff */
[----:B------:R1:W-:Y:S01]  /*34d0*/  I2F R31, R3 ;  /* 0x00000003001f7306 */ /* 0x0003e20000201400 */
[C---:B------:R-:W-:Y:S01]  /*34e0*/  IADD3 R45, R9.reuse, 0x20, RZ ;  /* 0x00000020092d7810 */ /* 0x040fe20007ffe0ff */
[----:B------:R-:W-:Y:S01]  /*34f0*/  ULOP3.LUT UR5, UR5, UR19, URZ, 0x3c, !UPT ;  /* 0x0000001305057292 */ /* 0x000fe2000f8e3c3f */
[C---:B------:R-:W-:Y:S01]  /*3500*/  IADD3 R46, R9.reuse, 0x21, RZ ;  /* 0x00000021092e7810 */ /* 0x040fe20007ffe0ff */
[----:B------:R-:W-:Y:S01]  /*3510*/  STL [R1+0x15c], R185 ;  /* 0x00015cb901007387 */ /* 0x000fe20000100800 */
[C---:B------:R-:W-:Y:S01]  /*3520*/  IADD3 R47, R9.reuse, 0x28, RZ ;  /* 0x00000028092f7810 */ /* 0x040fe20007ffe0ff */
[----:B------:R-:W-:Y:S01]  /*3530*/  UIADD3 UR28, UR18, 0x3c6ef372, URZ ;  /* 0x3c6ef372121c7890 */ /* 0x000fe2000fffe03f */
        /* <DEDUP_REMOVED lines=9> */
[----:B-1----:R-:W-:Y:S01]  /*35d0*/  IMAD.MOV.U32 R3, RZ, RZ, R2 ;  /* 0x000000ffff037224 */ /* 0x002fe200078e0002 */
[----:B------:R-:W-:Y:S01]  /*35e0*/  IABS R2, R6 ;  /* 0x0000000600027213 */ /* 0x000fe20000000000 */
[C---:B------:R-:W-:Y:S01]  /*35f0*/  IMAD.IADD R6, R0.reuse, 0x1, -R17 ;  /* 0x0000000100067824 */ /* 0x040fe200078e0a11 */
[----:B------:R-:W-:Y:S01]  /*3600*/  ISETP.GE.AND P1, PT, R9, UR12, PT ;  /* 0x0000000c09007c0c */ /* 0x000fe2000bf26270 */
[----:B------:R1:W-:Y:S01]  /*3610*/  I2F R26, R3 ;  /* 0x00000003001a7306 */ /* 0x0003e20000201400 */
[----:B------:R-:W-:Y:S01]  /*3620*/  IMAD.IADD R7, R0, 0x1, -R52 ;  /* 0x0000000100077824 */ /* 0x000fe200078e0a34 */
[----:B------:R-:W-:Y:S01]  /*3630*/  ISETP.GE.AND P0, PT, R21, UR12, PT ;  /* 0x0000000c15007c0c */ /* 0x000fe2000bf06270 */
[----:B------:R-:W-:Y:S01]  /*3640*/  STL [R1+0x150], R182 ;  /* 0x000150b601007387 */ /* 0x000fe20000100800 */
[----:B------:R-:W-:Y:S01]  /*3650*/  ISETP.GE.AND P2, PT, R12, UR12, PT ;  /* 0x0000000c0c007c0c */ /* 0x000fe2000bf46270 */
[----:B------:R-:W-:Y:S01]  /*3660*/  UIADD3 UR26, UR18, -0x255992d5, URZ ;  /* 0xdaa66d2b121a7890 */ /* 0x000fe2000fffe03f */
[----:B------:R-:W-:Y:S01]  /*3670*/  ISETP.GE.AND P3, PT, R13, UR12, PT ;  /* 0x0000000c0d007c0c */ /* 0x000fe2000bf66270 */
[----:B------:R-:W-:Y:S01]  /*3680*/  STL [R1+0x14c], R181 ;  /* 0x00014cb501007387 */ /* 0x000fe20000100800 */
[----:B------:R-:W-:Y:S01]  /*3690*/  ISETP.GE.AND P6, PT, R19, UR12, PT ;  /* 0x0000000c13007c0c */ /* 0x000fe2000bfc6270 */
[----:B------:R-:W-:Y:S01]  /*36a0*/  UIADD3 UR23, UR18, 0x78dde6e4, URZ ;  /* 0x78dde6e412177890 */ /* 0x000fe2000fffe03f */
[----:B------:R-:W-:Y:S01]  /*36b0*/  ISETP.GE.AND P5, PT, R17, UR12, PT ;  /* 0x0000000c11007c0c */ /* 0x000fe2000bfa6270 */
[----:B------:R-:W-:Y:S01]  /*36c0*/  STL [R1+0x148], R180 ;  /* 0x000148b401007387 */ /* 0x000fe20000100800 */
[----:B------:R-:W-:Y:S01]  /*36d0*/  ISETP.GE.AND P4, PT, R16, UR12, PT ;  /* 0x0000000c10007c0c */ /* 0x000fe2000bf86270 */
[----:B------:R-:W-:-:S02]  /*36e0*/  UIADD3 UR11, UR19, -0x126145ec, URZ ;  /* 0xed9eba14130b7890 */ /* 0x000fc4000fffe03f */
[----:B------:R-:W-:Y:S01]  /*36f0*/  STL [R1+0x144], R179 ;  /* 0x000144b301007387 */ /* 0x000fe20000100800 */
[----:B-1----:R-:W-:Y:S01]  /*3700*/  IMAD.MOV.U32 R3, RZ, RZ, R2 ;  /* 0x000000ffff037224 */ /* 0x002fe200078e0002 */
[----:B------:R-:W-:Y:S01]  /*3710*/  IABS R2, R6 ;  /* 0x0000000600027213 */ /* 0x000fe20000000000 */
[C---:B------:R-:W-:Y:S01]  /*3720*/  IMAD.IADD R6, R0.reuse, 0x1, -R16 ;  /* 0x0000000100067824 */ /* 0x040fe200078e0a10 */
[----:B------:R-:W-:Y:S01]  /*3730*/  STL [R1+0x140], R178 ;  /* 0x000140b201007387 */ /* 0x000fe20000100800 */
[----:B------:R1:W-:Y:S01]  /*3740*/  I2F R49, R3 ;  /* 0x0000000300317306 */ /* 0x0003e20000201400 */
[----:B------:R-:W-:Y:S02]  /*3750*/  UIADD3 UR8, UR18, 0x1715609d, URZ ;  /* 0x1715609d12087890 */ /* 0x000fe4000fffe03f */
[----:B------:R-:W-:Y:S01]  /*3760*/  STL [R1+0x13c], R177 ;  /* 0x00013cb101007387 */ /* 0x000fe20000100800 */
[----:B------:R-:W-:Y:S02]  /*3770*/  UIADD3 UR32, UR18, -0x4ab325aa, URZ ;  /* 0xb54cda5612207890 */ /* 0x000fe4000fffe03f */
[----:B------:R-:W-:Y:S01]  /*3780*/  UIADD3 UR31, UR19, 0x646e171e, URZ ;  /* 0x646e171e131f7890 */ /* 0x000fe2000fffe03f */
[----:B------:R-:W-:Y:S04]  /*3790*/  STL [R1+0x138], R172 ;  /* 0x000138ac01007387 */ /* 0x000fe80000100800 */
[----:B------:R2:W-:Y:S01]  /*37a0*/  STL [R1+0x3c], R80 ;  /* 0x00003c5001007387 */ /* 0x0005e20000100800 */
[----:B-1----:R-:W-:Y:S01]  /*37b0*/  IMAD.MOV.U32 R3, RZ, RZ, R2 ;  /* 0x000000ffff037224 */ /* 0x002fe200078e0002 */
[----:B------:R-:W-:Y:S01]  /*37c0*/  IABS R2, R6 ;  /* 0x0000000600027213 */ /* 0x000fe20000000000 */
[----:B------:R-:W-:-:S02]  /*37d0*/  IMAD.IADD R6, R0, 0x1, -R13 ;  /* 0x0000000100067824 */ /* 0x000fc400078e0a0d */
[----:B------:R1:W3:Y:S02]  /*37e0*/  I2F R32, R3 ;  /* 0x0000000300207306 */ /* 0x0002e40000201400 */
[----:B-1----:R-:W-:Y:S01]  /*37f0*/  IMAD.MOV.U32 R3, RZ, RZ, R2 ;  /* 0x000000ffff037224 */ /* 0x002fe200078e0002 */
[----:B------:R-:W-:Y:S01]  /*3800*/  IABS R2, R6 ;  /* 0x0000000600027213 */ /* 0x000fe20000000000 */
[----:B------:R-:W-:-:S04]  /*3810*/  IMAD.IADD R6, R0, 0x1, -R12 ;  /* 0x0000000100067824 */ /* 0x000fc800078e0a0c */
[----:B------:R1:W4:Y:S01]  /*3820*/  I2F R33, R3 ;  /* 0x0000000300217306 */ /* 0x0003220000201400 */
[----:B---3--:R-:W-:Y:S02]  /*3830*/  FFMA.FTZ R32, R32, -UR4, R65 ;  /* 0x8000000420207c23 */ /* 0x008fe40008010041 */
[----:B-1----:R-:W-:Y:S01]  /*3840*/  IMAD.MOV.U32 R3, RZ, RZ, R2 ;  /* 0x000000ffff037224 */ /* 0x002fe200078e0002 */
[----:B------:R-:W-:Y:S01]  /*3850*/  IABS R2, R6 ;  /* 0x0000000600027213 */ /* 0x000fe20000000000 */
[----:B------:R-:W-:-:S03]  /*3860*/  IMAD.IADD R6, R0, 0x1, -R18 ;  /* 0x0000000100067824 */ /* 0x000fc600078e0a12 */
[----:B------:R1:W3:Y:S01]  /*3870*/  I2F R35, R3 ;  /* 0x0000000300237306 */ /* 0x0002e20000201400 */
[----:B----4-:R-:W-:Y:S02]  /*3880*/  FFMA.FTZ R33, R33, -UR4, R68 ;  /* 0x8000000421217c23 */ /* 0x010fe40008010044 */
[----:B-1----:R-:W-:Y:S01]  /*3890*/  IMAD.MOV.U32 R3, RZ, RZ, R2 ;  /* 0x000000ffff037224 */ /* 0x002fe200078e0002 */
[----:B------:R-:W-:Y:S01]  /*38a0*/  IABS R2, R6 ;  /* 0x0000000600027213 */ /* 0x000fe20000000000 */
[----:B------:R-:W-:-:S03]  /*38b0*/  IMAD.IADD R6, R0, 0x1, -R45 ;  /* 0x0000000100067824 */ /* 0x000fc600078e0a2d */
        /* <DEDUP_REMOVED lines=15> */
[----:B------:R1:W-:Y:S01]  /*39b0*/  I2F R60, R3 ;  /* 0x00000003003c7306 */ /* 0x0003e20000201400 */
[----:B----4-:R-:W-:Y:S02]  /*39c0*/  FFMA.FTZ R37, R37, -UR4, R84 ;  /* 0x8000000425257c23 */ /* 0x010fe40008010054 */
[----:B-1----:R-:W-:Y:S01]  /*39d0*/  IMAD.MOV.U32 R3, RZ, RZ, R2 ;  /* 0x000000ffff037224 */ /* 0x002fe200078e0002 */
[----:B------:R-:W-:Y:S01]  /*39e0*/  IABS R2, R6 ;  /* 0x0000000600027213 */ /* 0x000fe20000000000 */
[----:B------:R-:W-:-:S03]  /*39f0*/  IMAD.IADD R6, R0, 0x1, -R50 ;  /* 0x0000000100067824 */ /* 0x000fc600078e0a32 */
        /* <DEDUP_REMOVED lines=13> */
[----:B---3--:R-:W-:Y:S01]  /*3ad0*/  FFMA.FTZ R62, R57, -UR4, R96 ;  /* 0x80000004393e7c23 */ /* 0x008fe20008010060 */
[----:B------:R-:W-:Y:S02]  /*3ae0*/  IADD3 R6, R0, 0x8, RZ ;  /* 0x0000000800067810 */ /* 0x000fe40007ffe0ff */
[----:B------:R1:W-:Y:S03]  /*3af0*/  I2F R56, R3 ;  /* 0x0000000300387306 */ /* 0x0003e60000201400 */
[----:B------:R-:W-:-:S02]  /*3b00*/  IMAD.IADD R8, R6, 0x1, -R9 ;  /* 0x0000000106087824 */ /* 0x000fc400078e0a09 */
[----:B-1----:R-:W-:Y:S01]  /*3b10*/  IMAD.MOV.U32 R3, RZ, RZ, R2 ;  /* 0x000000ffff037224 */ /* 0x002fe200078e0002 */
[----:B------:R-:W-:-:S03]  /*3b20*/  IABS R2, R7 ;  /* 0x0000000700027213 */ /* 0x000fc60000000000 */
[----:B------:R1:W-:Y:S02]  /*3b30*/  I2F R55, R3 ;  /* 0x0000000300377306 */ /* 0x0003e40000201400 */
[----:B------:R-:W-:Y:S01]  /*3b40*/  IMAD.MOV.U32 R7, RZ, RZ, R2 ;  /* 0x000000ffff077224 */ /* 0x000fe200078e0002 */
[----:B------:R-:W-:-:S05]  /*3b50*/  IABS R2, R8 ;  /* 0x0000000800027213 */ /* 0x000fca0000000000 */
[----:B------:R3:W4:Y:S01]  /*3b60*/  I2F R54, R7 ;  /* 0x0000000700367306 */ /* 0x0007220000201400 */
[----:B-1----:R-:W-:-:S05]  /*3b70*/  IADD3 R3, R0, 0x40, RZ ;  /* 0x0000004000037810 */ /* 0x002fca0007ffe0ff */
[C---:B------:R-:W-:Y:S02]  /*3b80*/  IMAD.IADD R8, R3.reuse, 0x1, -R9 ;  /* 0x0000000103087824 */ /* 0x040fe400078e0a09 */
[----:B---3--:R-:W-:Y:S01]  /*3b90*/  IMAD.MOV.U32 R7, RZ, RZ, R2 ;  /* 0x000000ffff077224 */ /* 0x008fe200078e0002 */
[----:B------:R-:W-:Y:S01]  /*3ba0*/  IADD3 R2, R0, 0x48, RZ ;  /* 0x0000004800027810 */ /* 0x000fe20007ffe0ff */
[----:B----4-:R-:W-:Y:S01]  /*3bb0*/  FFMA.FTZ R65, R54, -UR4, R89 ;  /* 0x8000000436417c23 */ /* 0x010fe20008010059 */
[----:B------:R-:W-:Y:S01]  /*3bc0*/  IABS R0, R8 ;  /* 0x0000000800007213 */ /* 0x000fe20000000000 */
[----:B------:R1:W3:Y:S02]  /*3bd0*/  I2F R11, R7 ;  /* 0x00000007000b7306 */ /* 0x0002e40000201400 */
[----:B------:R-:W-:Y:S02]  /*3be0*/  IMAD.IADD R8, R2, 0x1, -R9 ;  /* 0x0000000102087824 */ /* 0x000fe400078e0a09 */
[----:B------:R-:W-:-:S05]  /*3bf0*/  IMAD.IADD R9, R3, 0x1, -R12 ;  /* 0x0000000103097824 */ /* 0x000fca00078e0a0c */
[----:B------:R-:W-:Y:S01]  /*3c00*/  IABS R9, R9 ;  /* 0x0000000900097213 */ /* 0x000fe20000000000 */
[----:B-1----:R-:W-:Y:S01]  /*3c10*/  IMAD.MOV.U32 R7, RZ, RZ, R0 ;  /* 0x000000ffff077224 */ /* 0x002fe200078e0000 */
[----:B------:R-:W-:Y:S01]  /*3c20*/  IABS R0, R8 ;  /* 0x0000000800007213 */ /* 0x000fe20000000000 */
[----:B------:R-:W-:Y:S02]  /*3c30*/  IMAD.IADD R8, R6, 0x1, -R21 ;  /* 0x0000000106087824 */ /* 0x000fe400078e0a15 */
[----:B------:R1:W4:Y:S01]  /*3c40*/  I2F R15, R7 ;  /* 0x00000007000f7306 */ /* 0x0003220000201400 */
[----:B---3--:R-:W-:-:S05]  /*3c50*/  FFMA.FTZ R11, R11, -UR4, R74 ;  /* 0x800000040b0b7c23 */ /* 0x008fca000801004a */
[----:B------:R-:W-:Y:S01]  /*3c60*/  FSEL R122, R11, -INF , !P1 ;  /* 0xff8000000b7a7808 */ /* 0x000fe20004800000 */
[----:B-1----:R-:W-:Y:S01]  /*3c70*/  IMAD.MOV.U32 R7, RZ, RZ, R0 ;  /* 0x000000ffff077224 */ /* 0x002fe200078e0000 */
[----:B------:R-:W-:Y:S01]  /*3c80*/  IABS R0, R8 ;  /* 0x0000000800007213 */ /* 0x000fe20000000000 */
[----:B------:R-:W-:Y:S02]  /*3c90*/  IMAD.IADD R8, R3, 0x1, -R21 ;  /* 0x0000000103087824 */ /* 0x000fe400078e0a15 */
[----:B------:R1:W-:Y:S01]  /*3ca0*/  I2F R14, R7 ;  /* 0x00000007000e7306 */ /* 0x0003e20000201400 */
[----:B----4-:R-:W-:-:S05]  /*3cb0*/  FFMA.FTZ R10, R15, -UR4, R112 ;  /* 0x800000040f0a7c23 */ /* 0x010fca0008010070 */
[----:B------:R-:W-:Y:S01]  /*3cc0*/  FSEL R173, R10, -INF , !P1 ;  /* 0xff8000000aad7808 */ /* 0x000fe20004800000 */
[----:B-1----:R-:W-:Y:S01]  /*3cd0*/  IMAD.MOV.U32 R7, RZ, RZ, R0 ;  /* 0x000000ffff077224 */ /* 0x002fe200078e0000 */
[----:B------:R-:W-:Y:S01]  /*3ce0*/  IABS R0, R8 ;  /* 0x0000000800007213 */ /* 0x000fe20000000000 */
[----:B------:R-:W-:Y:S02]  /*3cf0*/  IMAD.IADD R8, R2, 0x1, -R21 ;  /* 0x0000000102087824 */ /* 0x000fe400078e0a15 */
[----:B------:R1:W3:Y:S02]  /*3d00*/  I2F R44, R7 ;  /* 0x00000007002c7306 */ /* 0x0002e40000201400 */
[----:B-1----:R-:W-:Y:S01]  /*3d10*/  IMAD.MOV.U32 R7, RZ, RZ, R0 ;  /* 0x000000ffff077224 */ /* 0x002fe200078e0000 */
[----:B------:R-:W-:Y:S01]  /*3d20*/  IABS R0, R8 ;  /* 0x0000000800007213 */ /* 0x000fe20000000000 */
[----:B------:R-:W-:-:S04]  /*3d30*/  IMAD.IADD R8, R6, 0x1, -R19 ;  /* 0x0000000106087824 */ /* 0x000fc800078e0a13 */
[----:B------:R1:W4:Y:S01]  /*3d40*/  I2F R42, R7 ;  /* 0x00000007002a7306 */ /* 0x0003220000201400 */
[----:B---3--:R-:W-:-:S05]  /*3d50*/  FFMA.FTZ R11, R44, -UR4, R75 ;  /* 0x800000042c0b7c23 */ /* 0x008fca000801004b */
[----:B------:R-:W-:Y:S01]  /*3d60*/  FSEL R118, R11, -INF , !P0 ;  /* 0xff8000000b767808 */ /* 0x000fe20004000000 */
[----:B-1----:R-:W-:Y:S01]  /*3d70*/  IMAD.MOV.U32 R7, RZ, RZ, R0 ;  /* 0x000000ffff077224 */ /* 0x002fe200078e0000 */
[----:B------:R-:W-:Y:S01]  /*3d80*/  IABS R0, R8 ;  /* 0x0000000800007213 */ /* 0x000fe20000000000 */
[----:B------:R-:W-:Y:S02]  /*3d90*/  IMAD.IADD R8, R3, 0x1, -R19 ;  /* 0x0000000103087824 */ /* 0x000fe400078e0a13 */
[----:B------:R1:W-:Y:S01]  /*3da0*/  I2F R29, R7 ;  /* 0x00000007001d7306 */ /* 0x0003e20000201400 */
[----:B----4-:R-:W-:Y:S01]  /*3db0*/  FFMA.FTZ R10, R42, -UR4, R113 ;  /* 0x800000042a0a7c23 */ /* 0x010fe20008010071 */
[----:B------:R-:W-:-:S04]  /*3dc0*/  FSEL R113, R36, -INF , !P2 ;  /* 0xff80000024717808 */ /* 0x000fc80005000000 */
[----:B------:R-:W-:Y:S01]  /*3dd0*/  FSEL R151, R10, -INF , !P0 ;  /* 0xff8000000a977808 */ /* 0x000fe20004000000 */
[----:B-1----:R-:W-:Y:S01]  /*3de0*/  IMAD.MOV.U32 R7, RZ, RZ, R0 ;  /* 0x000000ffff077224 */ /* 0x002fe200078e0000 */
[----:B------:R-:W-:Y:S01]  /*3df0*/  IABS R0, R8 ;  /* 0x0000000800007213 */ /* 0x000fe20000000000 */
[----:B------:R-:W-:Y:S02]  /*3e00*/  IMAD.IADD R8, R2, 0x1, -R19 ;  /* 0x0000000102087824 */ /* 0x000fe400078e0a13 */
[----:B------:R1:W-:Y:S02]  /*3e10*/  I2F R43, R7 ;  /* 0x00000007002b7306 */ /* 0x0003e40000201400 */
[----:B-1----:R-:W-:Y:S01]  /*3e20*/  IMAD.MOV.U32 R7, RZ, RZ, R0 ;  /* 0x000000ffff077224 */ /* 0x002fe200078e0000 */
[----:B------:R-:W-:Y:S01]  /*3e30*/  IABS R0, R8 ;  /* 0x0000000800007213 */ /* 0x000fe20000000000 */
[----:B------:R-:W-:-:S04]  /*3e40*/  IMAD.IADD R8, R6, 0x1, -R17 ;  /* 0x0000000106087824 */ /* 0x000fc800078e0a11 */
        /* <DEDUP_REMOVED lines=10> */
[----:B------:R-:W-:Y:S02]  /*3ef0*/  FFMA.FTZ R17, R49, -UR4, R64 ;  /* 0x8000000431117c23 */ /* 0x000fe40008010040 */
[----:B----4-:R-:W-:-:S05]  /*3f00*/  FFMA.FTZ R10, R40, -UR4, R110 ;  /* 0x80000004280a7c23 */ /* 0x010fca000801006e */
[----:B------:R-:W-:Y:S01]  /*3f10*/  FSEL R146, R10, -INF , !P6 ;  /* 0xff8000000a927808 */ /* 0x000fe20007000000 */
[C---:B------:R-:W-:Y:S02]  /*3f20*/  IMAD.IADD R10, R6.reuse, 0x1, -R48 ;  /* 0x00000001060a7824 */ /* 0x040fe400078e0a30 */
[----:B-1----:R-:W-:Y:S01]  /*3f30*/  IMAD.MOV.U32 R7, RZ, RZ, R0 ;  /* 0x000000ffff077224 */ /* 0x002fe200078e0000 */
[----:B------:R-:W-:Y:S01]  /*3f40*/  IABS R0, R8 ;  /* 0x0000000800007213 */ /* 0x000fe20000000000 */
[----:B------:R-:W-:Y:S02]  /*3f50*/  IMAD.IADD R8, R6, 0x1, -R16 ;  /* 0x0000000106087824 */ /* 0x000fe400078e0a10 */
[----:B------:R1:W4:Y:S01]  /*3f60*/  I2F R39, R7 ;  /* 0x0000000700277306 */ /* 0x0003220000201400 */
[----:B---3--:R-:W-:Y:S02]  /*3f70*/  FFMA.FTZ R24, R24, -UR4, R67 ;  /* 0x8000000418187c23 */ /* 0x008fe40008010043 */
[----:B------:R-:W-:-:S03]  /*3f80*/  FFMA.FTZ R67, R55, -UR4, R88 ;  /* 0x8000000437437c23 */ /* 0x000fc60008010058 */
        /* <DEDUP_REMOVED lines=8> */
[----:B------:R1:W-:Y:S01]  /*4010*/  I2F R30, R7 ;  /* 0x00000007001e7306 */ /* 0x0003e20000201400 */
[----:B----4-:R-:W-:Y:S01]  /*4020*/  FFMA.FTZ R16, R39, -UR4, R109 ;  /* 0x8000000427107c23 */ /* 0x010fe2000801006d */
[----:B------:R-:W-:-:S04]  /*4030*/  FSEL R109, R33, -INF , !P4 ;  /* 0xff800000216d7808 */ /* 0x000fc80006000000 */
[----:B------:R-:W-:Y:S01]  /*4040*/  FSEL R140, R16, -INF , !P5 ;  /* 0xff800000108c7808 */ /* 0x000fe20006800000 */
[----:B-1----:R-:W-:Y:S01]  /*4050*/  IMAD.MOV.U32 R7, RZ, RZ, R0 ;  /* 0x000000ffff077224 */ /* 0x002fe200078e0000 */
[----:B------:R-:W-:Y:S01]  /*4060*/  IABS R0, R8 ;  /* 0x0000000800007213 */ /* 0x000fe20000000000 */
[--C-:B------:R-:W-:Y:S02]  /*4070*/  IMAD.IADD R8, R6, 0x1, -R13.reuse ;  /* 0x0000000106087824 */ /* 0x100fe400078e0a0d */
        /* <DEDUP_REMOVED lines=9> */
[----:B------:R1:W-:Y:S01]  /*4110*/  I2F R22, R7 ;  /* 0x0000000700167306 */ /* 0x0003e20000201400 */
[----:B------:R-:W-:Y:S02]  /*4120*/  FFMA.FTZ R13, R26, -UR4, R73 ;  /* 0x800000041a0d7c23 */ /* 0x000fe40008010049 */
[----:B----4-:R-:W-:-:S03]  /*4130*/  FFMA.FTZ R25, R25, -UR4, R106 ;  /* 0x8000000419197c23 */ /* 0x010fc6000801006a */
[----:B------:R-:W-:Y:S01]  /*4140*/  FSEL R116, R13, -INF , !P0 ;  /* 0xff8000000d747808 */ /* 0x000fe20004000000 */
[----:B-1----:R-:W-:Y:S01]  /*4150*/  IMAD.MOV.U32 R7, RZ, RZ, R0 ;  /* 0x000000ffff077224 */ /* 0x002fe200078e0000 */
[----:B------:R-:W-:-:S03]  /*4160*/  IABS R0, R8 ;  /* 0x0000000800007213 */ /* 0x000fc60000000000 */
[----:B------:R1:W-:Y:S02]  /*4170*/  I2F R34, R7 ;  /* 0x0000000700227306 */ /* 0x0003e40000201400 */
[----:B------:R-:W-:Y:S02]  /*4180*/  IMAD.MOV.U32 R8, RZ, RZ, R0 ;  /* 0x000000ffff087224 */ /* 0x000fe400078e0000 */
[----:B------:R-:W-:Y:S01]  /*4190*/  IMAD.IADD R0, R148, 0x1, R145 ;  /* 0x0000000194007824 */ /* 0x000fe200078e0291 */
[----:B------:R-:W-:-:S03]  /*41a0*/  FSEL R148, R27, -INF , !P4 ;  /* 0xff8000001b947808 */ /* 0x000fc60006000000 */
[----:B------:R3:W4:Y:S01]  /*41b0*/  I2F R20, R8 ;  /* 0x0000000800147306 */ /* 0x0007220000201400 */
[----:B-1----:R-:W-:-:S05]  /*41c0*/  IMAD.IADD R7, R6, 0x1, -R12 ;  /* 0x0000000106077824 */ /* 0x002fca00078e0a0c */
[----:B------:R-:W-:Y:S02]  /*41d0*/  IABS R7, R7 ;  /* 0x0000000700077213 */ /* 0x000fe40000000000 */
[----:B---3--:R-:W-:Y:S02]  /*41e0*/  LOP3.LUT R8, R149, 0x7ffffffc, RZ, 0xc0, !PT ;  /* 0x7ffffffc95087812 */ /* 0x008fe400078ec0ff */
[----:B------:R1:W3:Y:S01]  /*41f0*/  I2F R23, R7 ;  /* 0x0000000700177306 */ /* 0x0002e20000201400 */
[----:B----4-:R-:W-:Y:S01]  /*4200*/  FFMA.FTZ R20, R20, -UR4, R107 ;  /* 0x8000000414147c23 */ /* 0x010fe2000801006b */
[----:B------:R-:W-:Y:S01]  /*4210*/  FSEL R149, R25, -INF , !P4 ;  /* 0xff80000019957808 */ /* 0x000fe20006000000 */
[----:B------:R-:W-:Y:S01]  /*4220*/  IMAD.IADD R239, R144, 0x1, -R8 ;  /* 0x0000000190ef7824 */ /* 0x000fe200078e0a08 */
[----:B------:R-:W-:Y:S01]  /*4230*/  FSEL R144, R11, -INF , !P6 ;  /* 0xff8000000b907808 */ /* 0x000fe20007000000 */
[----:B------:R-:W-:Y:S01]  /*4240*/  IMAD.MOV.U32 R8, RZ, RZ, R9 ;  /* 0x000000ffff087224 */ /* 0x000fe200078e0009 */
[----:B------:R-:W-:Y:S01]  /*4250*/  FSEL R150, R20, -INF , !P3 ;  /* 0xff80000014967808 */ /* 0x000fe20005800000 */
[----:B------:R-:W-:-:S02]  /*4260*/  IMAD.IADD R9, R6, 0x1, -R18 ;  /* 0x0000000106097824 */ /* 0x000fc400078e0a12 */
[----:B------:R4:W2:Y:S01]  /*4270*/  I2F R21, R8 ;  /* 0x0000000800157306 */ /* 0x0008a20000201400 */
[----:B-1----:R-:W-:Y:S02]  /*4280*/  IMAD.IADD R7, R2, 0x1, -R12 ;  /* 0x0000000102077824 */ /* 0x002fe400078e0a0c */
[----:B------:R-:W-:Y:S02]  /*4290*/  FFMA.FTZ R12, R31, -UR4, R72 ;  /* 0x800000041f0c7c23 */ /* 0x000fe40008010048 */
[----:B---3--:R-:W-:Y:S01]  /*42a0*/  FFMA.FTZ R23, R23, -UR4, R78 ;  /* 0x8000000417177c23 */ /* 0x008fe2000801004e */
[----:B------:R-:W-:Y:S02]  /*42b0*/  IABS R7, R7 ;  /* 0x0000000700077213 */ /* 0x000fe40000000000 */
[----:B------:R-:W-:Y:S01]  /*42c0*/  FSEL R120, R12, -INF , !P1 ;  /* 0xff8000000c787808 */ /* 0x000fe20004800000 */
[----:B------:R-:W-:Y:S01]  /*42d0*/  FFMA.FTZ R12, R43, -UR4, R66 ;  /* 0x800000042b0c7c23 */ /* 0x000fe20008010042 */
[----:B------:R-:W-:Y:S01]  /*42e0*/  FSEL R129, R23, -INF , !P2 ;  /* 0xff80000017817808 */ /* 0x000fe20005000000 */
[----:B----4-:R-:W-:Y:S01]  /*42f0*/  IMAD.MOV.U32 R8, RZ, RZ, R7 ;  /* 0x000000ffff087224 */ /* 0x010fe200078e0007 */
[----:B------:R-:W-:Y:S01]  /*4300*/  IABS R7, R9 ;  /* 0x0000000900077213 */ /* 0x000fe20000000000 */
[----:B------:R-:W-:Y:S01]  /*4310*/  IMAD.IADD R9, R3, 0x1, -R18 ;  /* 0x0000000103097824 */ /* 0x000fe200078e0a12 */
[----:B------:R-:W-:Y:S01]  /*4320*/  FSEL R139, R12, -INF , !P6 ;  /* 0xff8000000c8b7808 */ /* 0x000fe20007000000 */
[----:B------:R1:W-:Y:S01]  /*4330*/  I2F R31, R8 ;  /* 0x00000008001f7306 */ /* 0x0003e20000201400 */
[----:B--2---:R-:W-:-:S02]  /*4340*/  FFMA.FTZ R21, R21, -UR4, R100 ;  /* 0x8000000415157c23 */ /* 0x004fc40008010064 */
[----:B------:R-:W-:Y:S01]  /*4350*/  IABS R9, R9 ;  /* 0x0000000900097213 */ /* 0x000fe20000000000 */
[----:B------:R-:W-:Y:S02]  /*4360*/  FFMA.FTZ R66, R56, -UR4, R97 ;  /* 0x8000000438427c23 */ /* 0x000fe40008010061 */
[----:B------:R-:W-:Y:S01]  /*4370*/  FSEL R136, R21, -INF , !P2 ;  /* 0xff80000015887808 */ /* 0x000fe20005000000 */
[----:B------:R-:W-:Y:S01]  /*4380*/  IMAD.WIDE.U32 R20, R175, -0x2daee0ad, RZ ;  /* 0xd2511f53af147825 */ /* 0x000fe200078e00ff */
[----:B------:R2:W3:Y:S03]  /*4390*/  I2F R26, R7 ;  /* 0x00000007001a7306 */ /* 0x0004e60000201400 */
[----:B-1----:R-:W-:Y:S01]  /*43a0*/  FFMA.FTZ R8, R14, -UR4, R114 ;  /* 0x800000040e087c23 */ /* 0x002fe20008010072 */
[----:B------:R-:W-:Y:S01]  /*43b0*/  FSEL R114, R35, -INF , !P3 ;  /* 0xff80000023727808 */ /* 0x000fe20005800000 */
[----:B------:R-:W-:-:S02]  /*43c0*/  IMAD.IADD R35, R2, 0x1, -R52 ;  /* 0x0000000102237824 */ /* 0x000fc400078e0a34 */
[----:B------:R-:W-:Y:S01]  /*43d0*/  FFMA.FTZ R14, R28, -UR4, R111 ;  /* 0x800000041c0e7c23 */ /* 0x000fe2000801006f */
[----:B------:R-:W-:Y:S01]  /*43e0*/  FSEL R203, R8, -INF , !P1 ;  /* 0xff80000008cb7808 */ /* 0x000fe20004800000 */
[----:B------:R-:W-:Y:S01]  /*43f0*/  IMAD.MOV.U32 R8, RZ, RZ, R9 ;  /* 0x000000ffff087224 */ /* 0x000fe200078e0009 */
[----:B------:R-:W-:Y:S01]  /*4400*/  ISETP.GE.AND P1, PT, R18, UR12, PT ;  /* 0x0000000c12007c0c */ /* 0x000fe2000bf26270 */
[----:B--2---:R-:W-:Y:S01]  /*4410*/  IMAD.IADD R7, R2, 0x1, -R18 ;  /* 0x0000000102077824 */ /* 0x004fe200078e0a12 */
[----:B------:R-:W-:Y:S01]  /*4420*/  FSEL R145, R14, -INF , !P5 ;  /* 0xff8000000e917808 */ /* 0x000fe20006800000 */
[----:B------:R-:W-:Y:S01]  /*4430*/  IMAD.IADD R9, R6, 0x1, -R45 ;  /* 0x0000000106097824 */ /* 0x000fe200078e0a2d */
[----:B------:R1:W2:Y:S01]  /*4440*/  I2F R18, R8 ;  /* 0x0000000800127306 */ /* 0x0002a20000201400 */
[----:B------:R-:W-:Y:S01]  /*4450*/  FSEL R108, R38, -INF , !P1 ;  /* 0xff800000266c7808 */ /* 0x000fe20004800000 */
[----:B------:R-:W-:Y:S01]  /*4460*/  IMAD.IADD R14, R6, 0x1, -R52 ;  /* 0x00000001060e7824 */ /* 0x000fe200078e0a34 */
[----:B------:R-:W-:Y:S01]  /*4470*/  IABS R7, R7 ;  /* 0x0000000700077213 */ /* 0x000fe20000000000 */
[----:B------:R-:W-:-:S02]  /*4480*/  FFMA.FTZ R28, R30, -UR4, R70 ;  /* 0x800000041e1c7c23 */ /* 0x000fc40008010046 */
[----:B------:R-:W-:Y:S02]  /*4490*/  FFMA.FTZ R30, R22, -UR4, R71 ;  /* 0x80000004161e7c23 */ /* 0x000fe40008010047 */
[----:B---3--:R-:W-:Y:S01]  /*44a0*/  FFMA.FTZ R26, R26, -UR4, R79 ;  /* 0x800000041a1a7c23 */ /* 0x008fe2000801004f */
[----:B------:R-:W-:Y:S01]  /*44b0*/  FSEL R130, R28, -INF , !P4 ;  /* 0xff8000001c827808 */ /* 0x000fe20006000000 */
[----:B------:R-:W-:Y:S01]  /*44c0*/  FFMA.FTZ R22, R34, -UR4, R105 ;  /* 0x8000000422167c23 */ /* 0x000fe20008010069 */
[----:B------:R-:W-:Y:S02]  /*44d0*/  FSEL R128, R30, -INF , !P3 ;  /* 0xff8000001e807808 */ /* 0x000fe40005800000 */
[----:B------:R-:W-:Y:S02]  /*44e0*/  FSEL R127, R26, -INF , !P1 ;  /* 0xff8000001a7f7808 */ /* 0x000fe40004800000 */
[----:B------:R-:W-:Y:S01]  /*44f0*/  FSEL R147, R22, -INF , !P3 ;  /* 0xff80000016937808 */ /* 0x000fe20005800000 */
[----:B-1----:R-:W-:Y:S01]  /*4500*/  IMAD.MOV.U32 R8, RZ, RZ, R7 ;  /* 0x000000ffff087224 */ /* 0x002fe200078e0007 */
[----:B------:R-:W-:Y:S01]  /*4510*/  IABS R7, R9 ;  /* 0x0000000900077213 */ /* 0x000fe20000000000 */
[----:B------:R-:W-:Y:S01]  /*4520*/  IMAD.IADD R9, R3, 0x1, -R45 ;  /* 0x0000000103097824 */ /* 0x000fe200078e0a2d */
[----:B------:R-:W-:Y:S01]  /*4530*/  ISETP.GE.AND P3, PT, R50, UR12, PT ;  /* 0x0000000c32007c0c */ /* 0x000fe2000bf66270 */
[----:B------:R1:W3:Y:S01]  /*4540*/  I2F R19, R8 ;  /* 0x0000000800137306 */ /* 0x0002e20000201400 */
[----:B--2---:R-:W-:Y:S01]  /*4550*/  FFMA.FTZ R18, R18, -UR4, R101 ;  /* 0x8000000412127c23 */ /* 0x004fe20008010065 */
[----:B------:R-:W-:-:S02]  /*4560*/  ISETP.GE.AND P4, PT, R48, UR12, PT ;  /* 0x0000000c30007c0c */ /* 0x000fc4000bf86270 */
[----:B------:R-:W-:Y:S02]  /*4570*/  IABS R9, R9 ;  /* 0x0000000900097213 */ /* 0x000fe40000000000 */
[----:B------:R-:W-:Y:S01]  /*4580*/  FSEL R137, R18, -INF , !P1 ;  /* 0xff80000012897808 */ /* 0x000fe20004800000 */
[----:B------:R-:W-:Y:S02]  /*4590*/  IMAD.IADD R18, R3, 0x1, -R52 ;  /* 0x0000000103127824 */ /* 0x000fe400078e0a34 */
[----:B-1----:R-:W-:Y:S01]  /*45a0*/  FFMA.FTZ R8, R29, -UR4, R115 ;  /* 0x800000041d087c23 */ /* 0x002fe20008010073 */
[----:B------:R-:W-:Y:S01]  /*45b0*/  FSEL R115, R17, -INF , !P6 ;  /* 0xff80000011737808 */ /* 0x000fe20007000000 */
[----:B------:R1:W2:Y:S01]  /*45c0*/  I2F R29, R7 ;  /* 0x00000007001d7306 */ /* 0x0002a20000201400 */
[----:B------:R-:W-:Y:S01]  /*45d0*/  ISETP.GE.AND P6, PT, R46, UR12, PT ;  /* 0x0000000c2e007c0c */ /* 0x000fe2000bfc6270 */
[----:B------:R-:W-:Y:S01]  /*45e0*/  FFMA.FTZ R17, R31, -UR4, R102 ;  /* 0x800000041f117c23 */ /* 0x000fe20008010066 */
[----:B------:R-:W-:Y:S01]  /*45f0*/  FSEL R174, R8, -INF , !P0 ;  /* 0xff80000008ae7808 */ /* 0x000fe20004000000 */
[----:B------:R-:W-:Y:S01]  /*4600*/  IMAD.MOV.U32 R8, RZ, RZ, R9 ;  /* 0x000000ffff087224 */ /* 0x000fe200078e0009 */
[----:B------:R-:W-:Y:S01]  /*4610*/  ISETP.GE.AND P0, PT, R45, UR12, PT ;  /* 0x0000000c2d007c0c */ /* 0x000fe2000bf06270 */
[----:B------:R-:W-:Y:S01]  /*4620*/  IMAD.IADD R9, R6, 0x1, -R46 ;  /* 0x0000000106097824 */ /* 0x000fe200078e0a2e */
[----:B------:R-:W-:Y:S01]  /*4630*/  FSEL R142, R17, -INF , !P2 ;  /* 0xff800000118e7808 */ /* 0x000fe20005000000 */
[----:B------:R-:W4:Y:S01]  /*4640*/  I2F R15, R8 ;  /* 0x00000008000f7306 */ /* 0x000f220000201400 */
[----:B---3--:R-:W-:Y:S01]  /*4650*/  FFMA.FTZ R12, R19, -UR4, R103 ;  /* 0x80000004130c7c23 */ /* 0x008fe20008010067 */
[----:B------:R-:W-:Y:S01]  /*4660*/  FSEL R74, R37, -INF , !P0 ;  /* 0xff800000254a7808 */ /* 0x000fe20004000000 */
[----:B------:R-:W-:Y:S01]  /*4670*/  IMAD.IADD R17, R3, 0x1, -R53 ;  /* 0x0000000103117824 */ /* 0x000fe200078e0a35 */
[----:B------:R-:W-:-:S02]  /*4680*/  FSEL R102, R32, -INF , !P5 ;  /* 0xff80000020667808 */ /* 0x000fc40006800000 */
[----:B------:R-:W-:Y:S01]  /*4690*/  FSEL R143, R12, -INF , !P1 ;  /* 0xff8000000c8f7808 */ /* 0x000fe20004800000 */
[----:B------:R-:W-:Y:S01]  /*46a0*/  IMAD.IADD R12, R3, 0x1, -R51 ;  /* 0x00000001030c7824 */ /* 0x000fe200078e0a33 */
[----:B------:R-:W-:Y:S01]  /*46b0*/  ISETP.GE.AND P5, PT, R47, UR12, PT ;  /* 0x0000000c2f007c0c */ /* 0x000fe2000bfa6270 */
[C---:B-1----:R-:W-:Y:S01]  /*46c0*/  IMAD.IADD R7, R2.reuse, 0x1, -R45 ;  /* 0x0000000102077824 */ /* 0x042fe200078e0a2d */
[----:B------:R-:W-:Y:S01]  /*46d0*/  ISETP.GE.AND P2, PT, R51, UR12, PT ;  /* 0x0000000c33007c0c */ /* 0x000fe2000bf46270 */
[----:B--2---:R-:W-:Y:S01]  /*46e0*/  FFMA.FTZ R19, R29, -UR4, R86 ;  /* 0x800000041d137c23 */ /* 0x004fe20008010056 */
[----:B------:R-:W-:Y:S01]  /*46f0*/  ISETP.GE.AND P1, PT, R53, UR12, PT ;  /* 0x0000000c35007c0c */ /* 0x000fe2000bf26270 */
[----:B------:R-:W-:Y:S01]  /*4700*/  IMAD.IADD R29, R2, 0x1, -R53 ;  /* 0x00000001021d7824 */ /* 0x000fe200078e0a35 */
[----:B------:R-:W-:Y:S01]  /*4710*/  IABS R7, R7 ;  /* 0x0000000700077213 */ /* 0x000fe20000000000 */
[----:B----4-:R-:W-:Y:S01]  /*4720*/  FFMA.FTZ R15, R15, -UR4, R132 ;  /* 0x800000040f0f7c23 */ /* 0x010fe20008010084 */
[----:B------:R-:W-:-:S03]  /*4730*/  FSEL R81, R19, -INF , !P0 ;  /* 0xff80000013517808 */ /* 0x000fc60004000000 */
[----:B------:R-:W-:Y:S01]  /*4740*/  IMAD.MOV.U32 R8, RZ, RZ, R7 ;  /* 0x000000ffff087224 */ /* 0x000fe200078e0007 */
[----:B------:R-:W-:Y:S01]  /*4750*/  IABS R7, R9 ;  /* 0x0000000900077213 */ /* 0x000fe20000000000 */
[----:B------:R-:W-:Y:S01]  /*4760*/  IMAD.IADD R9, R3, 0x1, -R46 ;  /* 0x0000000103097824 */ /* 0x000fe200078e0a2e */
[----:B------:R-:W-:Y:S01]  /*4770*/  IADD3 R19, R80, 0x4, RZ ;  /* 0x0000000450137810 */ /* 0x000fe20007ffe0ff */
[----:B------:R1:W2:Y:S01]  /*4780*/  I2F R13, R8 ;  /* 0x00000008000d7306 */ /* 0x0002a20000201400 */
[----:B------:R-:W-:-:S03]  /*4790*/  FSEL R213, R15, -INF , !P0 ;  /* 0xff8000000fd57808 */ /* 0x000fc60004000000 */
[----:B------:R3:W-:Y:S01]  /*47a0*/  STL [R1+0x40], R19 ;  /* 0x0000401301007387 */ /* 0x0007e20000100800 */
[----:B-1----:R-:W-:Y:S01]  /*47b0*/  IMAD.MOV.U32 R8, RZ, RZ, R7 ;  /* 0x000000ffff087224 */ /* 0x002fe200078e0007 */
[----:B------:R-:W-:Y:S01]  /*47c0*/  IABS R7, R9 ;  /* 0x0000000900077213 */ /* 0x000fe20000000000 */
[----:B------:R-:W-:Y:S02]  /*47d0*/  IMAD.IADD R9, R2, 0x1, -R46 ;  /* 0x0000000102097824 */ /* 0x000fe400078e0a2e */
[----:B------:R1:W4:Y:S01]  /*47e0*/  I2F R49, R8 ;  /* 0x0000000800317306 */ /* 0x0003220000201400 */
[----:B--2---:R-:W-:Y:S02]  /*47f0*/  FFMA.FTZ R11, R13, -UR4, R134 ;  /* 0x800000040d0b7c23 */ /* 0x004fe40008010086 */
[----:B------:R-:W-:-:S03]  /*4800*/  IMAD.IADD R13, R6, 0x1, -R53 ;  /* 0x00000001060d7824 */ /* 0x000fc600078e0a35 */
[----:B------:R-:W-:Y:S01]  /*4810*/  FSEL R219, R11, -INF , !P0 ;  /* 0xff8000000bdb7808 */ /* 0x000fe20004000000 */
[----:B------:R-:W-:Y:S01]  /*4820*/  IMAD.IADD R11, R6, 0x1, -R51 ;  /* 0x00000001060b7824 */ /* 0x000fe200078e0a33 */
[----:B------:R-:W-:Y:S01]  /*4830*/  ISETP.GE.AND P0, PT, R52, UR12, PT ;  /* 0x0000000c34007c0c */ /* 0x000fe2000bf06270 */
[----:B------:R-:W-:Y:S02]  /*4840*/  FFMA.FTZ R52, R60, -UR4, R85 ;  /* 0x800000043c347c23 */ /* 0x000fe40008010055 */
[----:B-1----:R-:W-:Y:S01]  /*4850*/  IMAD.MOV.U32 R8, RZ, RZ, R7 ;  /* 0x000000ffff087224 */ /* 0x002fe200078e0007 */
[----:B------:R-:W-:Y:S01]  /*4860*/  IABS R7, R9 ;  /* 0x0000000900077213 */ /* 0x000fe20000000000 */
[----:B------:R-:W-:Y:S02]  /*4870*/  IMAD.IADD R9, R6, 0x1, -R47 ;  /* 0x0000000106097824 */ /* 0x000fe400078e0a2f */
[----:B------:R1:W2:Y:S01]  /*4880*/  I2F R46, R8 ;  /* 0x00000008002e7306 */ /* 0x0002a20000201400 */
[----:B----4-:R-:W-:-:S02]  /*4890*/  FFMA.FTZ R79, R49, -UR4, R87 ;  /* 0x80000004314f7c23 */ /* 0x010fc40008010057 */
[----:B-1----:R-:W-:Y:S01]  /*48a0*/  IMAD.MOV.U32 R8, RZ, RZ, R7 ;  /* 0x000000ffff087224 */ /* 0x002fe200078e0007 */
[----:B------:R-:W-:Y:S01]  /*48b0*/  IABS R7, R9 ;  /* 0x0000000900077213 */ /* 0x000fe20000000000 */
[----:B------:R-:W-:-:S03]  /*48c0*/  IMAD.IADD R9, R3, 0x1, -R47 ;  /* 0x0000000103097824 */ /* 0x000fc600078e0a2f */
[----:B------:R1:W4:Y:S01]  /*48d0*/  I2F R45, R8 ;  /* 0x00000008002d7306 */ /* 0x0003220000201400 */
[----:B--2---:R-:W-:-:S05]  /*48e0*/  FFMA.FTZ R77, R46, -UR4, R133 ;  /* 0x800000042e4d7c23 */ /* 0x004fca0008010085 */
[----:B------:R-:W-:Y:S01]  /*48f0*/  FSEL R110, R77, -INF , !P6 ;  /* 0xff8000004d6e7808 */ /* 0x000fe20007000000 */
[----:B-1----:R-:W-:Y:S01]  /*4900*/  IMAD.MOV.U32 R8, RZ, RZ, R7 ;  /* 0x000000ffff087224 */ /* 0x002fe200078e0007 */
[----:B------:R-:W-:Y:S01]  /*4910*/  IABS R7, R9 ;  /* 0x0000000900077213 */ /* 0x000fe20000000000 */
[----:B------:R-:W-:Y:S02]  /*4920*/  IMAD.IADD R9, R2, 0x1, -R47 ;  /* 0x0000000102097824 */ /* 0x000fe400078e0a2f */
[----:B------:R1:W2:Y:S01]  /*4930*/  I2F R44, R8 ;  /* 0x00000008002c7306 */ /* 0x0002a20000201400 */
[----:B----4-:R-:W-:-:S05]  /*4940*/  FFMA.FTZ R68, R45, -UR4, R135 ;  /* 0x800000042d447c23 */ /* 0x010fca0008010087 */
[----:B------:R-:W-:Y:S01]  /*4950*/  FSEL R112, R68, -INF , !P6 ;  /* 0xff80000044707808 */ /* 0x000fe20007000000 */
[----:B-1----:R-:W-:Y:S01]  /*4960*/  IMAD.MOV.U32 R8, RZ, RZ, R7 ;  /* 0x000000ffff087224 */ /* 0x002fe200078e0007 */
[----:B------:R-:W-:Y:S01]  /*4970*/  IABS R7, R9 ;  /* 0x0000000900077213 */ /* 0x000fe20000000000 */
[----:B------:R-:W-:Y:S02]  /*4980*/  IMAD.IADD R9, R3, 0x1, -R48 ;  /* 0x0000000103097824 */ /* 0x000fe400078e0a30 */
[----:B------:R1:W4:Y:S01]  /*4990*/  I2F R43, R8 ;  /* 0x00000008002b7306 */ /* 0x0003220000201400 */
[----:B--2---:R-:W-:Y:S02]  /*49a0*/  FFMA.FTZ R64, R44, -UR4, R94 ;  /* 0x800000042c407c23 */ /* 0x004fe4000801005e */
[----:B------:R-:W-:Y:S01]  /*49b0*/  IABS R9, R9 ;  /* 0x0000000900097213 */ /* 0x000fe20000000000 */
[----:B-1----:R-:W-:Y:S01]  /*49c0*/  IMAD.MOV.U32 R8, RZ, RZ, R7 ;  /* 0x000000ffff087224 */ /* 0x002fe200078e0007 */
[----:B------:R-:W-:Y:S01]  /*49d0*/  IABS R7, R10 ;  /* 0x0000000a00077213 */ /* 0x000fe20000000000 */
[----:B------:R-:W-:-:S02]  /*49e0*/  IMAD.IADD R10, R2, 0x1, -R48 ;  /* 0x00000001020a7824 */ /* 0x000fc400078e0a30 */
[----:B------:R1:W2:Y:S01]  /*49f0*/  I2F R42, R8 ;  /* 0x00000008002a7306 */ /* 0x0002a20000201400 */
[----:B----4-:R-:W-:-:S05]  /*4a00*/  FFMA.FTZ R69, R43, -UR4, R152 ;  /* 0x800000042b457c23 */ /* 0x010fca0008010098 */
[----:B------:R-:W-:Y:S02]  /*4a10*/  FSEL R117, R69, -INF , !P5 ;  /* 0xff80000045757808 */ /* 0x000fe40006800000 */
[----:B------:R4:W3:Y:S01]  /*4a20*/  I2F R41, R7 ;  /* 0x0000000700297306 */ /* 0x0008e20000201400 */
[----:B-1----:R-:W-:Y:S01]  /*4a30*/  IABS R8, R10 ;  /* 0x0000000a00087213 */ /* 0x002fe20000000000 */
[----:B------:R-:W-:Y:S02]  /*4a40*/  IMAD.IADD R10, R2, 0x1, -R50 ;  /* 0x00000001020a7824 */ /* 0x000fe400078e0a32 */
[----:B--2---:R-:W-:-:S04]  /*4a50*/  FFMA.FTZ R89, R42, -UR4, R154 ;  /* 0x800000042a597c23 */ /* 0x004fc8000801009a */
[----:B------:R-:W1:Y:S01]  /*4a60*/  I2F R39, R8 ;  /* 0x0000000800277306 */ /* 0x000e620000201400 */
[----:B----4-:R-:W-:Y:S01]  /*4a70*/  IMAD.MOV.U32 R7, RZ, RZ, R9 ;  /* 0x000000ffff077224 */ /* 0x010fe200078e0009 */
[----:B------:R-:W-:Y:S01]  /*4a80*/  FSEL R121, R89, -INF , !P5 ;  /* 0xff80000059797808 */ /* 0x000fe20006800000 */
[----:B------:R-:W-:Y:S01]  /*4a90*/  IMAD.IADD R9, R6, 0x1, -R50 ;  /* 0x0000000106097824 */ /* 0x000fe200078e0a32 */
[----:B------:R-:W-:-:S04]  /*4aa0*/  IABS R6, R13 ;  /* 0x0000000d00067213 */ /* 0x000fc80000000000 */
[----:B------:R2:W4:Y:S01]  /*4ab0*/  I2F R40, R7 ;  /* 0x0000000700287306 */ /* 0x0005220000201400 */
[----:B---3--:R-:W-:-:S07]  /*4ac0*/  FFMA.FTZ R76, R41, -UR4, R95 ;  /* 0x80000004294c7c23 */ /* 0x008fce000801005f */
[----:B------:R3:W-:Y:S01]  /*4ad0*/  I2F R24, R6 ;  /* 0x0000000600187306 */ /* 0x0007e20000201400 */
[----:B-1----:R-:W-:-:S05]  /*4ae0*/  FFMA.FTZ R93, R39, -UR4, R155 ;  /* 0x80000004275d7c23 */ /* 0x002fca000801009b */
[----:B------:R-:W-:Y:S02]  /*4af0*/  FSEL R119, R93, -INF , !P4 ;  /* 0xff8000005d777808 */ /* 0x000fe40006000000 */
[----:B--2---:R-:W-:Y:S01]  /*4b00*/  IABS R7, R9 ;  /* 0x0000000900077213 */ /* 0x004fe20000000000 */
[----:B------:R-:W-:Y:S01]  /*4b10*/  IMAD.IADD R9, R3, 0x1, -R50 ;  /* 0x0000000103097824 */ /* 0x000fe200078e0a32 */
[----:B------:R-:W-:Y:S01]  /*4b20*/  IABS R3, R10 ;  /* 0x0000000a00037213 */ /* 0x000fe20000000000 */
[----:B----4-:R-:W-:Y:S02]  /*4b30*/  FFMA.FTZ R95, R40, -UR4, R153 ;  /* 0x80000004285f7c23 */ /* 0x010fe40008010099 */
[----:B------:R-:W-:Y:S01]  /*4b40*/  IMAD.MOV.U32 R8, RZ, RZ, R7 ;  /* 0x000000ffff087224 */ /* 0x000fe200078e0007 */
[----:B------:R-:W1:Y:S01]  /*4b50*/  I2F R36, R3 ;  /* 0x0000000300247306 */ /* 0x000e620000201400 */
[----:B------:R-:W-:Y:S02]  /*4b60*/  IABS R7, R9 ;  /* 0x0000000900077213 */ /* 0x000fe40000000000 */
[----:B------:R-:W-:-:S02]  /*4b70*/  LOP3.LUT R9, R21, UR6, RZ, 0x3c, !PT ;  /* 0x0000000615097c12 */ /* 0x000fc4000f8e3cff */
[----:B---3--:R-:W-:Y:S02]  /*4b80*/  LOP3.LUT R6, R21, UR5, RZ, 0x3c, !PT ;  /* 0x0000000515067c12 */ /* 0x008fe4000f8e3cff */
[----:B------:R-:W-:Y:S01]  /*4b90*/  FSEL R111, R95, -INF , !P4 ;  /* 0xff8000005f6f7808 */ /* 0x000fe20006000000 */
[----:B------:R2:W3:Y:S08]  /*4ba0*/  I2F R38, R8 ;  /* 0x0000000800267306 */ /* 0x0004f00000201400 */
[----:B------:R-:W4:Y:S01]  /*4bb0*/  I2F R37, R7 ;  /* 0x0000000700257306 */ /* 0x000f220000201400 */
[----:B-1----:R-:W-:-:S05]  /*4bc0*/  FFMA.FTZ R92, R36, -UR4, R158 ;  /* 0x80000004245c7c23 */ /* 0x002fca000801009e */
[----:B------:R-:W-:Y:S01]  /*4bd0*/  FSEL R189, R92, -INF , !P3 ;  /* 0xff8000005cbd7808 */ /* 0x000fe20005800000 */
[----:B--2---:R-:W-:Y:S01]  /*4be0*/  IMAD.IADD R8, R2, 0x1, -R51 ;  /* 0x0000000102087824 */ /* 0x004fe200078e0a33 */
[----:B------:R-:W-:Y:S01]  /*4bf0*/  IABS R2, R11 ;  /* 0x0000000b00027213 */ /* 0x000fe20000000000 */
[----:B---3--:R-:W-:-:S04]  /*4c00*/  FFMA.FTZ R70, R38, -UR4, R98 ;  /* 0x8000000426467c23 */ /* 0x008fc80008010062 */
[----:B------:R-:W-:Y:S01]  /*4c10*/  IMAD.MOV.U32 R3, RZ, RZ, R2 ;  /* 0x000000ffff037224 */ /* 0x000fe200078e0002 */
[----:B------:R-:W-:Y:S01]  /*4c20*/  IABS R2, R12 ;  /* 0x0000000c00027213 */ /* 0x000fe20000000000 */
[----:B------:R-:W-:Y:S02]  /*4c30*/  IMAD.WIDE.U32 R12, R19, -0x326172a9, RZ ;  /* 0xcd9e8d57130c7825 */ /* 0x000fe400078e00ff */
[----:B------:R1:W2:Y:S02]  /*4c40*/  I2F R31, R3 ;  /* 0x00000003001f7306 */ /* 0x0002a40000201400 */
[----:B----4-:R-:W-:Y:S01]  /*4c50*/  FFMA.FTZ R97, R37, -UR4, R156 ;  /* 0x8000000425617c23 */ /* 0x010fe2000801009c */
[----:B------:R-:W-:-:S04]  /*4c60*/  LOP3.LUT R16, R13, R229, RZ, 0x3c, !PT ;  /* 0x000000e50d107212 */ /* 0x000fc800078e3cff */
[----:B------:R-:W-:Y:S01]  /*4c70*/  FSEL R125, R97, -INF , !P3 ;  /* 0xff800000617d7808 */ /* 0x000fe20005800000 */
[----:B-1----:R-:W-:Y:S01]  /*4c80*/  IMAD.MOV.U32 R3, RZ, RZ, R2 ;  /* 0x000000ffff037224 */ /* 0x002fe200078e0002 */
[----:B------:R-:W-:Y:S01]  /*4c90*/  IABS R2, R8 ;  /* 0x0000000800027213 */ /* 0x000fe20000000000 */
[----:B--2---:R-:W-:Y:S01]  /*4ca0*/  FFMA.FTZ R78, R31, -UR4, R99 ;  /* 0x800000041f4e7c23 */ /* 0x004fe20008010063 */
[----:B------:R-:W-:Y:S01]  /*4cb0*/  IABS R8, R14 ;  /* 0x0000000e00087213 */ /* 0x000fe20000000000 */
[----:B------:R1:W2:Y:S01]  /*4cc0*/  I2F R30, R3 ;  /* 0x00000003001e7306 */ /* 0x0002a20000201400 */
[----:B------:R-:W-:-:S04]  /*4cd0*/  IMAD.WIDE.U32 R14, R9, -0x326172a9, RZ ;  /* 0xcd9e8d57090e7825 */ /* 0x000fc800078e00ff */
[----:B------:R-:W-:Y:S01]  /*4ce0*/  IMAD.MOV.U32 R7, RZ, RZ, R2 ;  /* 0x000000ffff077224 */ /* 0x000fe200078e0002 */
[----:B------:R-:W-:Y:S02]  /*4cf0*/  LOP3.LUT R27, R15, UR30, R12, 0x96, !PT ;  /* 0x0000001e0f1b7c12 */ /* 0x000fe4000f8e960c */
[----:B------:R3:W4:Y:S08]  /*4d00*/  I2F R23, R8 ;  /* 0x0000000800177306 */ /* 0x0007300000201400 */
[----:B------:R4:W4:Y:S01]  /*4d10*/  I2F R25, R7 ;  /* 0x0000000700197306 */ /* 0x0009220000201400 */
[----:B-1----:R-:W-:-:S04]  /*4d20*/  IMAD.WIDE.U32 R2, R80, -0x326172a9, RZ ;  /* 0xcd9e8d5750027825 */ /* 0x002fc800078e00ff */
[----:B------:R-:W-:Y:S01]  /*4d30*/  FFMA.FTZ R80, R24, -UR4, R90 ;  /* 0x8000000418507c23 */ /* 0x000fe2000801005a */
[----:B------:R-:W-:Y:S01]  /*4d40*/  LOP3.LUT R26, R15, UR30, R2, 0x96, !PT ;  /* 0x0000001e0f1a7c12 */ /* 0x000fe2000f8e9602 */
[----:B--2---:R-:W-:Y:S02]  /*4d50*/  FFMA.FTZ R94, R30, -UR4, R157 ;  /* 0x800000041e5e7c23 */ /* 0x004fe4000801009d */
[----:B---3--:R-:W-:-:S03]  /*4d60*/  IMAD.WIDE.U32 R8, R19, -0x326172a9, RZ ;  /* 0xcd9e8d5713087825 */ /* 0x008fc600078e00ff */
[----:B------:R-:W-:Y:S01]  /*4d70*/  FSEL R126, R94, -INF , !P2 ;  /* 0xff8000005e7e7808 */ /* 0x000fe20005000000 */
[----:B----4-:R-:W-:Y:S01]  /*4d80*/  FFMA.FTZ R83, R23, -UR4, R91 ;  /* 0x8000000417537c23 */ /* 0x010fe2000801005b */
[----:B------:R-:W-:Y:S01]  /*4d90*/  LOP3.LUT R9, R9, R229, RZ, 0x3c, !PT ;  /* 0x000000e509097212 */ /* 0x000fe200078e3cff */
[----:B------:R-:W-:Y:S01]  /*4da0*/  IMAD.WIDE.U32 R30, R27, -0x2daee0ad, RZ ;  /* 0xd2511f531b1e7825 */ /* 0x000fe200078e00ff */
[----:B------:R-:W-:Y:S01]  /*4db0*/  LOP3.LUT R7, R21, UR5, RZ, 0x3c, !PT ;  /* 0x0000000515077c12 */ /* 0x000fe2000f8e3cff */
[----:B------:R-:W-:Y:S02]  /*4dc0*/  UIADD3 UR5, UR19, -0x4498517b, URZ ;  /* 0xbb67ae8513057890 */ /* 0x000fe4000fffe03f */
[----:B------:R-:W-:-:S04]  /*4dd0*/  IMAD.WIDE.U32 R26, R26, -0x2daee0ad, RZ ;  /* 0xd2511f531a1a7825 */ /* 0x000fc800078e00ff */
[----:B------:R-:W-:-:S04]  /*4de0*/  IMAD.WIDE.U32 R10, R7, -0x326172a9, RZ ;  /* 0xcd9e8d57070a7825 */ /* 0x000fc800078e00ff */
[----:B------:R-:W-:Y:S01]  /*4df0*/  IMAD.WIDE.U32 R6, R6, -0x326172a9, RZ ;  /* 0xcd9e8d5706067825 */ /* 0x000fe200078e00ff */
[C---:B------:R-:W-:Y:S02]  /*4e00*/  LOP3.LUT R34, R11.reuse, UR30, R12, 0x96, !PT ;  /* 0x0000001e0b227c12 */ /* 0x040fe4000f8e960c */
[--C-:B------:R-:W-:Y:S01]  /*4e10*/  LOP3.LUT R28, R11, UR30, R2.reuse, 0x96, !PT ;  /* 0x0000001e0b1c7c12 */ /* 0x100fe2000f8e9602 */
[----:B------:R-:W-:Y:S01]  /*4e20*/  FFMA.FTZ R88, R25, -UR4, R159 ;  /* 0x8000000419587c23 */ /* 0x000fe2000801009f */
[----:B------:R-:W-:Y:S02]  /*4e30*/  LOP3.LUT R33, R7, UR30, R2, 0x96, !PT ;  /* 0x0000001e07217c12 */ /* 0x000fe4000f8e9602 */
[----:B------:R-:W-:Y:S02]  /*4e40*/  LOP3.LUT R12, R3, R229, RZ, 0x3c, !PT ;  /* 0x000000e5030c7212 */ /* 0x000fe400078e3cff */
[----:B------:R-:W-:Y:S01]  /*4e50*/  IABS R2, R18 ;  /* 0x0000001200027213 */ /* 0x000fe20000000000 */
[----:B------:R-:W-:Y:S01]  /*4e60*/  IMAD.WIDE.U32 R18, R9, -0x2daee0ad, RZ ;  /* 0xd2511f5309127825 */ /* 0x000fe200078e00ff */
[----:B------:R-:W-:-:S02]  /*4e70*/  IABS R3, R17 ;  /* 0x0000001100037213 */ /* 0x000fc40000000000 */
[----:B------:R1:W2:Y:S01]  /*4e80*/  I2F R21, R2 ;  /* 0x0000000200157306 */ /* 0x0002a20000201400 */
[----:B------:R-:W-:Y:S01]  /*4e90*/  IMAD.WIDE.U32 R12, R12, -0x2daee0ad, RZ ;  /* 0xd2511f530c0c7825 */ /* 0x000fe200078e00ff */
[----:B------:R-:W-:Y:S02]  /*4ea0*/  LOP3.LUT R32, R7, UR30, R8, 0x96, !PT ;  /* 0x0000001e07207c12 */ /* 0x000fe4000f8e9608 */
[----:B------:R-:W-:Y:S01]  /*4eb0*/  FSEL R138, R88, -INF , !P2 ;  /* 0xff800000588a7808 */ /* 0x000fe20005000000 */
[----:B------:R-:W-:Y:S01]  /*4ec0*/  IMAD.WIDE.U32 R16, R16, -0x2daee0ad, RZ ;  /* 0xd2511f5310107825 */ /* 0x000fe200078e00ff */
[--C-:B------:R-:W-:Y:S02]  /*4ed0*/  LOP3.LUT R9, R13, UR5, R20.reuse, 0x96, !PT ;  /* 0x000000050d097c12 */ /* 0x100fe4000f8e9614 */
[----:B------:R3:W4:Y:S02]  /*4ee0*/  I2F R22, R3 ;  /* 0x0000000300167306 */ /* 0x0007240000201400 */
[----:B------:R-:W-:-:S02]  /*4ef0*/  LOP3.LUT R13, R17, UR5, R20, 0x96, !PT ;  /* 0x00000005110d7c12 */ /* 0x000fc4000f8e9614 */
[----:B------:R-:W-:Y:S01]  /*4f00*/  LOP3.LUT R17, R19, UR5, R20, 0x96, !PT ;  /* 0x0000000513117c12 */ /* 0x000fe2000f8e9614 */
[----:B------:R-:W-:Y:S01]  /*4f10*/  UIADD3 UR5, UR19, -0x56f99767, URZ ;  /* 0xa906689913057890 */ /* 0x000fe2000fffe03f */
[----:B-1----:R-:W-:Y:S01]  /*4f20*/  IABS R2, R35 ;  /* 0x0000002300027213 */ /* 0x002fe20000000000 */
[----:B--2---:R-:W-:Y:S02]  /*4f30*/  FFMA.FTZ R96, R21, -UR4, R161 ;  /* 0x8000000415607c23 */ /* 0x004fe400080100a1 */
[----:B------:R-:W-:Y:S01]  /*4f40*/  IMAD.WIDE.U32 R20, R28, -0x2daee0ad, RZ ;  /* 0xd2511f531c147825 */ /* 0x000fe200078e00ff */
[----:B------:R-:W1:Y:S02]  /*4f50*/  I2F R7, R2 ;  /* 0x0000000200077306 */ /* 0x000e640000201400 */
[----:B------:R-:W-:Y:S02]  /*4f60*/  FSEL R132, R96, -INF , !P0 ;  /* 0xff80000060847808 */ /* 0x000fe40004000000 */
[----:B---3--:R-:W-:Y:S01]  /*4f70*/  IABS R3, R29 ;  /* 0x0000001d00037213 */ /* 0x008fe20000000000 */
[----:B----4-:R-:W-:Y:S01]  /*4f80*/  FFMA.FTZ R90, R22, -UR4, R160 ;  /* 0x80000004165a7c23 */ /* 0x010fe200080100a0 */
[----:B------:R-:W-:Y:S01]  /*4f90*/  LOP3.LUT R29, R15, UR30, R8, 0x96, !PT ;  /* 0x0000001e0f1d7c12 */ /* 0x000fe2000f8e9608 */
[----:B------:R-:W-:Y:S01]  /*4fa0*/  IMAD.WIDE.U32 R22, R34, -0x2daee0ad, RZ ;  /* 0xd2511f5322167825 */ /* 0x000fe200078e00ff */
[----:B------:R2:W3:Y:S02]  /*4fb0*/  I2F R11, R3 ;  /* 0x00000003000b7306 */ /* 0x0004e40000201400 */
[----:B------:R-:W-:Y:S01]  /*4fc0*/  FSEL R133, R90, -INF , !P1 ;  /* 0xff8000005a857808 */ /* 0x000fe20004800000 */
[----:B------:R-:W-:Y:S01]  /*4fd0*/  IMAD.WIDE.U32 R28, R29, -0x2daee0ad, RZ ;  /* 0xd2511f531d1c7825 */ /* 0x000fe200078e00ff */
[----:B------:R-:W-:-:S03]  /*4fe0*/  LOP3.LUT R42, R23, UR27, R16, 0x96, !PT ;  /* 0x0000001b172a7c12 */ /* 0x000fc6000f8e9610 */
[----:B-1----:R-:W-:Y:S01]  /*4ff0*/  FFMA.FTZ R91, R7, -UR4, R163 ;  /* 0x80000004075b7c23 */ /* 0x002fe200080100a3 */
[----:B------:R-:W-:Y:S01]  /*5000*/  LOP3.LUT R38, R29, UR27, R18, 0x96, !PT ;  /* 0x0000001b1d267c12 */ /* 0x000fe2000f8e9612 */
[----:B------:R-:W-:-:S03]  /*5010*/  IMAD.WIDE.U32 R42, R42, -0x326172a9, RZ ;  /* 0xcd9e8d572a2a7825 */ /* 0x000fc600078e00ff */
[----:B------:R-:W-:Y:S01]  /*5020*/  FSEL R134, R91, -INF , !P0 ;  /* 0xff8000005b867808 */ /* 0x000fe20004000000 */
[----:B------:R-:W-:-:S04]  /*5030*/  IMAD.WIDE.U32 R38, R38, -0x326172a9, RZ ;  /* 0xcd9e8d5726267825 */ /* 0x000fc800078e00ff */
[----:B--2---:R-:W-:-:S04]  /*5040*/  IMAD.WIDE.U32 R2, R9, -0x326172a9, RZ ;  /* 0xcd9e8d5709027825 */ /* 0x004fc800078e00ff */
[----:B------:R-:W-:Y:S01]  /*5050*/  IMAD.WIDE.U32 R8, R13, -0x326172a9, RZ ;  /* 0xcd9e8d570d087825 */ /* 0x000fe200078e00ff */
[C---:B------:R-:W-:Y:S02]  /*5060*/  LOP3.LUT R40, R3.reuse, UR28, R10, 0x96, !PT ;  /* 0x0000001c03287c12 */ /* 0x040fe4000f8e960a */
[----:B------:R-:W-:Y:S01]  /*5070*/  LOP3.LUT R44, R3, UR28, R6, 0x96, !PT ;  /* 0x0000001c032c7c12 */ /* 0x000fe2000f8e9606 */
[----:B---3--:R-:W-:Y:S01]  /*5080*/  FFMA.FTZ R87, R11, -UR4, R162 ;  /* 0x800000040b577c23 */ /* 0x008fe200080100a2 */
[--C-:B------:R-:W-:Y:S01]  /*5090*/  LOP3.LUT R24, R3, UR28, R14.reuse, 0x96, !PT ;  /* 0x0000001c03187c12 */ /* 0x100fe2000f8e960e */
[----:B------:R-:W-:Y:S01]  /*50a0*/  IMAD.WIDE.U32 R40, R40, -0x2daee0ad, RZ ;  /* 0xd2511f5328287825 */ /* 0x000fe200078e00ff */
[C---:B------:R-:W-:Y:S02]  /*50b0*/  LOP3.LUT R7, R9.reuse, UR28, R14, 0x96, !PT ;  /* 0x0000001c09077c12 */ /* 0x040fe4000f8e960e */
[----:B------:R-:W-:Y:S01]  /*50c0*/  LOP3.LUT R19, R9, UR28, R10, 0x96, !PT ;  /* 0x0000001c09137c12 */ /* 0x000fe2000f8e960a */
[----:B------:R-:W-:Y:S01]  /*50d0*/  IMAD.WIDE.U32 R10, R33, -0x2daee0ad, RZ ;  /* 0xd2511f53210a7825 */ /* 0x000fe200078e00ff */
[----:B------:R-:W-:-:S02]  /*50e0*/  LOP3.LUT R9, R31, UR27, R16, 0x96, !PT ;  /* 0x0000001b1f097c12 */ /* 0x000fc4000f8e9610 */
[--C-:B------:R-:W-:Y:S01]  /*50f0*/  LOP3.LUT R13, R27, UR27, R12.reuse, 0x96, !PT ;  /* 0x0000001b1b0d7c12 */ /* 0x100fe2000f8e960c */
[----:B------:R-:W-:Y:S01]  /*5100*/  IMAD.WIDE.U32 R14, R17, -0x326172a9, RZ ;  /* 0xcd9e8d57110e7825 */ /* 0x000fe200078e00ff */
[----:B------:R-:W-:Y:S02]  /*5110*/  LOP3.LUT R27, R21, UR27, R12, 0x96, !PT ;  /* 0x0000001b151b7c12 */ /* 0x000fe4000f8e960c */
[----:B------:R-:W-:Y:S01]  /*5120*/  LOP3.LUT R34, R41, UR25, R20, 0x96, !PT ;  /* 0x0000001929227c12 */ /* 0x000fe2000f8e9614 */
[----:B------:R-:W-:Y:S01]  /*5130*/  IMAD.WIDE.U32 R44, R44, -0x2daee0ad, RZ ;  /* 0xd2511f532c2c7825 */ /* 0x000fe200078e00ff */
[----:B------:R-:W-:Y:S02]  /*5140*/  LOP3.LUT R23, R11, UR27, R12, 0x96, !PT ;  /* 0x0000001b0b177c12 */ /* 0x000fe4000f8e960c */
[----:B------:R-:W-:Y:S01]  /*5150*/  LOP3.LUT R36, R15, UR28, R6, 0x96, !PT ;  /* 0x0000001c0f247c12 */ /* 0x000fe2000f8e9606 */
[----:B------:R-:W-:Y:S01]  /*5160*/  IMAD.WIDE.U32 R16, R32, -0x2daee0ad, RZ ;  /* 0xd2511f5320107825 */ /* 0x000fe200078e00ff */
[----:B------:R-:W-:-:S02]  /*5170*/  LOP3.LUT R31, R45, UR25, R10, 0x96, !PT ;  /* 0x000000192d1f7c12 */ /* 0x000fc4000f8e960a */
[----:B------:R-:W-:Y:S01]  /*5180*/  FSEL R135, R87, -INF , !P1 ;  /* 0xff80000057877808 */ /* 0x000fe20004800000 */
[----:B------:R-:W-:Y:S01]  /*5190*/  IMAD.WIDE.U32 R24, R24, -0x2daee0ad, RZ ;  /* 0xd2511f5318187825 */ /* 0x000fe200078e00ff */
[----:B------:R-:W-:-:S03]  /*51a0*/  LOP3.LUT R29, R17, UR27, R18, 0x96, !PT ;  /* 0x0000001b111d7c12 */ /* 0x000fc6000f8e9612 */
[----:B------:R-:W-:Y:S01]  /*51b0*/  IMAD.WIDE.U32 R20, R9, -0x326172a9, RZ ;  /* 0xcd9e8d5709147825 */ /* 0x000fe200078e00ff */
[----:B------:R-:W-:Y:S02]  /*51c0*/  LOP3.LUT R3, R25, UR25, R26, 0x96, !PT ;  /* 0x0000001919037c12 */ /* 0x000fe4000f8e961a */
[--C-:B------:R-:W-:Y:S01]  /*51d0*/  LOP3.LUT R25, R43, UR26, R8.reuse, 0x96, !PT ;  /* 0x0000001a2b197c12 */ /* 0x100fe2000f8e9608 */
[----:B------:R-:W-:Y:S01]  /*51e0*/  IMAD.WIDE.U32 R6, R7, -0x2daee0ad, RZ ;  /* 0xd2511f5307067825 */ /* 0x000fe200078e00ff */
[----:B------:R-:W-:-:S03]  /*51f0*/  LOP3.LUT R26, R21, UR26, R8, 0x96, !PT ;  /* 0x0000001a151a7c12 */ /* 0x000fc6000f8e9608 */
[----:B------:R-:W-:Y:S01]  /*5200*/  IMAD.WIDE.U32 R10, R13, -0x326172a9, RZ ;  /* 0xcd9e8d570d0a7825 */ /* 0x000fe200078e00ff */
[C---:B------:R-:W-:Y:S02]  /*5210*/  LOP3.LUT R15, R7.reuse, UR25, R30, 0x96, !PT ;  /* 0x00000019070f7c12 */ /* 0x040fe4000f8e961e */
[----:B------:R-:W-:Y:S01]  /*5220*/  LOP3.LUT R7, R7, UR25, R28, 0x96, !PT ;  /* 0x0000001907077c12 */ /* 0x000fe2000f8e961c */
[----:B------:R-:W-:Y:S01]  /*5230*/  IMAD.WIDE.U32 R12, R27, -0x326172a9, RZ ;  /* 0xcd9e8d571b0c7825 */ /* 0x000fe200078e00ff */
[C-C-:B------:R-:W-:Y:S02]  /*5240*/  LOP3.LUT R32, R11.reuse, UR26, R2.reuse, 0x96, !PT ;  /* 0x0000001a0b207c12 */ /* 0x140fe4000f8e9602 */
[--C-:B------:R-:W-:Y:S01]  /*5250*/  LOP3.LUT R60, R11, UR26, R2.reuse, 0x96, !PT ;  /* 0x0000001a0b3c7c12 */ /* 0x100fe2000f8e9602 */
[----:B------:R-:W-:Y:S01]  /*5260*/  IMAD.WIDE.U32 R8, R23, -0x326172a9, RZ ;  /* 0xcd9e8d5717087825 */ /* 0x000fe200078e00ff */
[----:B------:R-:W-:-:S03]  /*5270*/  LOP3.LUT R17, R13, UR26, R2, 0x96, !PT ;  /* 0x0000001a0d117c12 */ /* 0x000fc6000f8e9602 */
[----:B------:R-:W-:Y:S01]  /*5280*/  IMAD.WIDE.U32 R18, R19, -0x2daee0ad, RZ ;  /* 0xd2511f5313127825 */ /* 0x000fe200078e00ff */
[----:B------:R-:W-:-:S03]  /*5290*/  LOP3.LUT R9, R9, UR26, R2, 0x96, !PT ;  /* 0x0000001a09097c12 */ /* 0x000fc6000f8e9602 */
[----:B------:R-:W-:Y:S01]  /*52a0*/  IMAD.WIDE.U32 R36, R36, -0x2daee0ad, RZ ;  /* 0xd2511f5324247825 */ /* 0x000fe200078e00ff */
[----:B------:R-:W-:Y:S02]  /*52b0*/  LOP3.LUT R41, R19, UR25, R22, 0x96, !PT ;  /* 0x0000001913297c12 */ /* 0x000fe4000f8e9616 */
[----:B------:R-:W-:Y:S01]  /*52c0*/  LOP3.LUT R22, R39, UR26, R14, 0x96, !PT ;  /* 0x0000001a27167c12 */ /* 0x000fe2000f8e960e */
[----:B------:R-:W-:Y:S01]  /*52d0*/  IMAD.WIDE.U32 R28, R29, -0x326172a9, RZ ;  /* 0xcd9e8d571d1c7825 */ /* 0x000fe200078e00ff */
[----:B------:R-:W-:-:S03]  /*52e0*/  LOP3.LUT R19, R37, UR25, R16, 0x96, !PT ;  /* 0x0000001925137c12 */ /* 0x000fc6000f8e9610 */
[----:B------:R-:W-:Y:S01]  /*52f0*/  IMAD.WIDE.U32 R34, R34, -0x326172a9, RZ ;  /* 0xcd9e8d5722227825 */ /* 0x000fe200078e00ff */
[----:B------:R-:W-:-:S03]  /*5300*/  LOP3.LUT R21, R29, UR26, R14, 0x96, !PT ;  /* 0x0000001a1d157c12 */ /* 0x000fc6000f8e960e */
[----:B------:R-:W-:Y:S01]  /*5310*/  IMAD.WIDE.U32 R32, R32, -0x2daee0ad, RZ ;  /* 0xd2511f5320207825 */ /* 0x000fe200078e00ff */
[----:B------:R-:W-:Y:S02]  /*5320*/  LOP3.LUT R11, R35, UR23, R12, 0x96, !PT ;  /* 0x00000017230b7c12 */ /* 0x000fe4000f8e960c */
[----:B------:R-:W-:Y:S01]  /*5330*/  FSEL R35, R67, -INF , !P1 ;  /* 0xff80000043237808 */ /* 0x000fe20004800000 */
[----:B------:R-:W-:Y:S01]  /*5340*/  IMAD.WIDE.U32 R2, R3, -0x326172a9, RZ ;  /* 0xcd9e8d5703027825 */ /* 0x000fe200078e00ff */
[----:B------:R-:W-:-:S03]  /*5350*/  LOP3.LUT R33, R33, UR11, R24, 0x96, !PT ;  /* 0x0000000b21217c12 */ /* 0x000fc6000f8e9618 */
[----:B------:R-:W-:Y:S01]  /*5360*/  IMAD.WIDE.U32 R26, R26, -0x2daee0ad, RZ ;  /* 0xd2511f531a1a7825 */ /* 0x000fe200078e00ff */
[C-C-:B------:R-:W-:Y:S02]  /*5370*/  LOP3.LUT R29, R3.reuse, UR23, R10.reuse, 0x96, !PT ;  /* 0x00000017031d7c12 */ /* 0x140fe4000f8e960a */
[----:B------:R-:W-:Y:S01]  /*5380*/  LOP3.LUT R43, R3, UR23, R10, 0x96, !PT ;  /* 0x00000017032b7c12 */ /* 0x000fe2000f8e960a */
[----:B------:R-:W-:Y:S01]  /*5390*/  IMAD.WIDE.U32 R16, R17, -0x2daee0ad, RZ ;  /* 0xd2511f5311107825 */ /* 0x000fe200078e00ff */
[----:B------:R-:W-:Y:S02]  /*53a0*/  LOP3.LUT R3, R27, UR11, R6, 0x96, !PT ;  /* 0x0000000b1b037c12 */ /* 0x000fe4000f8e9606 */
[----:B------:R-:W-:Y:S01]  /*53b0*/  FSEL R27, R80, -INF , !P1 ;  /* 0xff800000501b7808 */ /* 0x000fe20004800000 */
[----:B------:R-:W-:Y:S01]  /*53c0*/  IMAD.WIDE.U32 R14, R15, -0x326172a9, RZ ;  /* 0xcd9e8d570f0e7825 */ /* 0x000fe200078e00ff */
[----:B------:R-:W-:-:S03]  /*53d0*/  LOP3.LUT R40, R17, UR11, R40, 0x96, !PT ;  /* 0x0000000b11287c12 */ /* 0x000fc6000f8e9628 */
[----:B------:R-:W-:Y:S01]  /*53e0*/  IMAD.WIDE.U32 R12, R41, -0x326172a9, RZ ;  /* 0xcd9e8d57290c7825 */ /* 0x000fe200078e00ff */
[----:B------:R-:W-:-:S03]  /*53f0*/  LOP3.LUT R17, R15, UR23, R20, 0x96, !PT ;  /* 0x000000170f117c12 */ /* 0x000fc6000f8e9614 */
[----:B------:R-:W-:Y:S01]  /*5400*/  IMAD.WIDE.U32 R20, R21, -0x2daee0ad, RZ ;  /* 0xd2511f5315147825 */ /* 0x000fe200078e00ff */
[----:B------:R-:W-:-:S03]  /*5410*/  LOP3.LUT R42, R13, UR23, R42, 0x96, !PT ;  /* 0x000000170d2a7c12 */ /* 0x000fc6000f8e962a */
[----:B------:R-:W-:Y:S01]  /*5420*/  IMAD.WIDE.U32 R46, R11, -0x2daee0ad, RZ ;  /* 0xd2511f530b2e7825 */ /* 0x000fe200078e00ff */
[----:B------:R-:W-:-:S03]  /*5430*/  LOP3.LUT R36, R21, UR11, R36, 0x96, !PT ;  /* 0x0000000b15247c12 */ /* 0x000fc6000f8e9624 */
[----:B------:R-:W-:Y:S01]  /*5440*/  IMAD.WIDE.U32 R10, R33, -0x326172a9, RZ ;  /* 0xcd9e8d57210a7825 */ /* 0x000fe200078e00ff */
[----:B------:R-:W-:-:S03]  /*5450*/  FSEL R33, R62, -INF , !P3 ;  /* 0xff8000003e217808 */ /* 0x000fc60005800000 */
[----:B------:R-:W-:Y:S01]  /*5460*/  IMAD.WIDE.U32 R50, R3, -0x326172a9, RZ ;  /* 0xcd9e8d5703327825 */ /* 0x000fe200078e00ff */
[----:B------:R-:W-:Y:S02]  /*5470*/  FMNMX.FTZ R3, R120, R116, !PT ;  /* 0x0000007478037209 */ /* 0x000fe40007810000 */
[--C-:B------:R-:W-:Y:S01]  /*5480*/  LOP3.LUT R13, R11, UR8, R2.reuse, 0x96, !PT ;  /* 0x000000080b0d7c12 */ /* 0x100fe2000f8e9602 */
[----:B------:R-:W-:Y:S01]  /*5490*/  IMAD.WIDE.U32 R30, R31, -0x326172a9, RZ ;  /* 0xcd9e8d571f1e7825 */ /* 0x000fe200078e00ff */
[----:B------:R-:W-:Y:S02]  /*54a0*/  LOP3.LUT R21, R11, UR8, R2, 0x96, !PT ;  /* 0x000000080b157c12 */ /* 0x000fe4000f8e9602 */
[----:B------:R-:W-:Y:S01]  /*54b0*/  FMNMX.FTZ R2, R115, R3, !PT ;  /* 0x0000000373027209 */ /* 0x000fe20007810000 */
[----:B------:R-:W-:Y:S01]  /*54c0*/  IMAD.WIDE.U32 R24, R25, -0x2daee0ad, RZ ;  /* 0xd2511f5319187825 */ /* 0x000fe200078e00ff */
[----:B------:R-:W-:Y:S02]  /*54d0*/  LOP3.LUT R31, R31, UR23, R8, 0x96, !PT ;  /* 0x000000171f1f7c12 */ /* 0x000fe4000f8e9608 */
[----:B------:R-:W-:Y:S01]  /*54e0*/  FMNMX.FTZ R2, R102, R2, !PT ;  /* 0x0000000266027209 */ /* 0x000fe20007810000 */
[----:B------:R-:W-:Y:S01]  /*54f0*/  IMAD.WIDE.U32 R22, R22, -0x2daee0ad, RZ ;  /* 0xd2511f5316167825 */ /* 0x000fe200078e00ff */
[----:B------:R-:W-:-:S02]  /*5500*/  LOP3.LUT R25, R25, UR11, R18, 0x96, !PT ;  /* 0x0000000b19197c12 */ /* 0x000fc4000f8e9612 */
[----:B------:R-:W-:Y:S01]  /*5510*/  FMNMX.FTZ R2, R109, R2, !PT ;  /* 0x000000026d027209 */ /* 0x000fe20007810000 */
        /* <DEDUP_REMOVED lines=11> */
[----:B------:R-:W-:Y:S01]  /*55d0*/  LOP3.LUT R7, R47, UR5, R16, 0x96, !PT ;  /* 0x000000052f077c12 */ /* 0x000fe2000f8e9610 */
[----:B------:R-:W-:Y:S01]  /*55e0*/  IMAD.WIDE.U32 R28, R29, -0x2daee0ad, RZ ;  /* 0xd2511f531d1c7825 */ /* 0x000fe200078e00ff */
[----:B------:R-:W-:Y:S02]  /*55f0*/  LOP3.LUT R47, R57, UR5, R8, 0x96, !PT ;  /* 0x00000005392f7c12 */ /* 0x000fe4000f8e9608 */
[----:B------:R-:W-:Y:S01]  /*5600*/  FSEL R31, R61, -INF , !P5 ;  /* 0xff8000003d1f7808 */ /* 0x000fe20006800000 */
[----:B------:R-:W-:Y:S01]  /*5610*/  IMAD.WIDE.U32 R58, R23, -0x326172a9, RZ ;  /* 0xcd9e8d57173a7825 */ /* 0x000fe200078e00ff */
[----:B------:R-:W-:-:S02]  /*5620*/  LOP3.LUT R32, R29, UR5, R32, 0x96, !PT ;  /* 0x000000051d207c12 */ /* 0x000fc4000f8e9620 */
[----:B------:R-:W-:Y:S01]  /*5630*/  FSEL R29, R52, -INF , !P6 ;  /* 0xff800000341d7808 */ /* 0x000fe20007000000 */
        /* <DEDUP_REMOVED lines=8> */
[----:B------:R-:W-:Y:S01]  /*56c0*/  FSEL R18, R63, -INF , !P4 ;  /* 0xff8000003f127808 */ /* 0x000fe20006000000 */
[----:B------:R-:W-:Y:S01]  /*56d0*/  IMAD.WIDE.U32 R2, R7, -0x326172a9, RZ ;  /* 0xcd9e8d5707027825 */ /* 0x000fe200078e00ff */
[----:B------:R-:W-:Y:S02]  /*56e0*/  FMNMX.FTZ R6, R31, R6, !PT ;  /* 0x000000061f067209 */ /* 0x000fe40007810000 */
[----:B------:R-:W-:Y:S01]  /*56f0*/  LOP3.LUT R75, R17, UR5, R26, 0x96, !PT ;  /* 0x00000005114b7c12 */ /* 0x000fe2000f8e961a */
[----:B------:R-:W-:Y:S01]  /*5700*/  IMAD.WIDE.U32 R44, R44, -0x326172a9, RZ ;  /* 0xcd9e8d572c2c7825 */ /* 0x000fe200078e00ff */
[----:B------:R-:W-:Y:S02]  /*5710*/  LOP3.LUT R17, R3, UR32, R14, 0x96, !PT ;  /* 0x0000002003117c12 */ /* 0x000fe4000f8e960e */
[----:B------:R-:W-:Y:S01]  /*5720*/  LOP3.LUT R59, R15, UR8, R34, 0x96, !PT ;  /* 0x000000080f3b7c12 */ /* 0x000fe2000f8e9622 */
[----:B------:R-:W-:Y:S01]  /*5730*/  IMAD.WIDE.U32 R48, R42, -0x2daee0ad, RZ ;  /* 0xd2511f532a307825 */ /* 0x000fe200078e00ff */
[----:B------:R-:W-:-:S02]  /*5740*/  LOP3.LUT R42, R2, 0xffff, RZ, 0xc0, !PT ;  /* 0x0000ffff022a7812 */ /* 0x000fc400078ec0ff */
[----:B------:R-:W-:Y:S01]  /*5750*/  FMNMX.FTZ R3, R18, R6, !PT ;  /* 0x0000000612037209 */ /* 0x000fe20007810000 */
[----:B------:R-:W-:Y:S01]  /*5760*/  IMAD.WIDE.U32 R40, R25, -0x326172a9, RZ ;  /* 0xcd9e8d5719287825 */ /* 0x000fe200078e00ff */
[----:B------:R-:W-:Y:S02]  /*5770*/  LOP3.LUT R86, R45, UR8, R30, 0x96, !PT ;  /* 0x000000082d567c12 */ /* 0x000fe4000f8e961e */
[----:B------:R-:W-:Y:S01]  /*5780*/  LOP3.LUT R37, R2, 0xff, RZ, 0xc0, !PT ;  /* 0x000000ff02257812 */ /* 0x000fe200078ec0ff */
[----:B------:R-:W-:Y:S01]  /*5790*/  IMAD.WIDE.U32 R54, R9, -0x2daee0ad, RZ ;  /* 0xd2511f5309367825 */ /* 0x000fe200078e00ff */
[--C-:B------:R-:W-:Y:S02]  /*57a0*/  SHF.R.U32.HI R45, RZ, 0x10, R2.reuse ;  /* 0x00000010ff2d7819 */ /* 0x100fe40000011602 */
[----:B------:R-:W-:Y:S01]  /*57b0*/  SHF.R.U32.HI R30, RZ, 0x18, R2 ;  /* 0x00000018ff1e7819 */ /* 0x000fe20000011602 */
[----:B------:R-:W-:Y:S01]  /*57c0*/  IMAD R7, R60, -0x2daee0ad, RZ ;  /* 0xd2511f533c077824 */ /* 0x000fe200078e02ff */
[----:B------:R-:W-:Y:S01]  /*57d0*/  FSEL R34, R66, -INF , !P2 ;  /* 0xff80000042227808 */ /* 0x000fe20005000000 */
[----:B------:R-:W-:Y:S01]  /*57e0*/  IMAD.WIDE.U32 R14, R43, -0x2daee0ad, RZ ;  /* 0xd2511f532b0e7825 */ /* 0x000fe200078e00ff */
[----:B------:R-:W-:-:S02]  /*57f0*/  FMNMX.FTZ R3, R33, R3, !PT ;  /* 0x0000000321037209 */ /* 0x000fc40007810000 */
[----:B------:R-:W-:Y:S01]  /*5800*/  FMNMX.FTZ R2, R122, R118, !PT ;  /* 0x000000767a027209 */ /* 0x000fe20007810000 */
[----:B------:R-:W-:Y:S01]  /*5810*/  IMAD.WIDE.U32 R38, R38, -0x2daee0ad, RZ ;  /* 0xd2511f5326267825 */ /* 0x000fe200078e00ff */
[----:B------:R-:W-:Y:S02]  /*5820*/  LOP3.LUT R85, R41, UR8, R12, 0x96, !PT ;  /* 0x0000000829557c12 */ /* 0x000fe4000f8e960c */
[----:B------:R-:W-:Y:S01]  /*5830*/  FMNMX.FTZ R6, R34, R3, !PT ;  /* 0x0000000322067209 */ /* 0x000fe20007810000 */
[----:B------:R-:W-:Y:S01]  /*5840*/  IMAD.WIDE.U32 R8, R13, -0x2daee0ad, RZ ;  /* 0xd2511f530d087825 */ /* 0x000fe200078e00ff */
[----:B------:R-:W-:Y:S02]  /*5850*/  FMNMX.FTZ R12, R139, R2, !PT ;  /* 0x000000028b0c7209 */ /* 0x000fe40007810000 */
[----:B------:R-:W-:Y:S01]  /*5860*/  FSEL R36, R65, -INF , !P0 ;  /* 0xff80000041247808 */ /* 0x000fe20004000000 */
[----:B------:R-:W-:Y:S01]  /*5870*/  IMAD.WIDE.U32 R2, R32, -0x326172a9, RZ ;  /* 0xcd9e8d5720027825 */ /* 0x000fe200078e00ff */
[----:B------:R-:W-:-:S02]  /*5880*/  FMNMX.FTZ R6, R35, R6, !PT ;  /* 0x0000000623067209 */ /* 0x000fc40007810000 */
[----:B------:R-:W-:Y:S02]  /*5890*/  LOP3.LUT R98, R55, UR5, R20, 0x96, !PT ;  /* 0x0000000537627c12 */ /* 0x000fe4000f8e9614 */
[----:B------:R-:W-:Y:S02]  /*58a0*/  LOP3.LUT R20, R3, UR32, R10, 0x96, !PT ;  /* 0x0000002003147c12 */ /* 0x000fe4000f8e960a */
[C---:B------:R-:W-:Y:S02]  /*58b0*/  LOP3.LUT R107, R2.reuse, 0xffff, RZ, 0xc0, !PT ;  /* 0x0000ffff026b7812 */ /* 0x040fe400078ec0ff */
[----:B------:R-:W-:Y:S02]  /*58c0*/  LOP3.LUT R32, R2, 0xff, RZ, 0xc0, !PT ;  /* 0x000000ff02207812 */ /* 0x000fe400078ec0ff */
[--C-:B------:R-:W-:Y:S02]  /*58d0*/  SHF.R.U32.HI R84, RZ, 0x10, R2.reuse ;  /* 0x00000010ff547819 */ /* 0x100fe40000011602 */
[----:B------:R-:W-:-:S02]  /*58e0*/  SHF.R.U32.HI R41, RZ, 0x18, R2 ;  /* 0x00000018ff297819 */ /* 0x000fc40000011602 */
[----:B------:R-:W-:Y:S02]  /*58f0*/  FMNMX.FTZ R3, R131, R12, !PT ;  /* 0x0000000c83037209 */ /* 0x000fe40007810000 */
[----:B------:R-:W-:Y:S02]  /*5900*/  FMNMX.FTZ R11, R36, R6, !PT ;  /* 0x00000006240b7209 */ /* 0x000fe40007810000 */
[----:B------:R-:W-:Y:S01]  /*5910*/  LOP3.LUT R2, R15, UR5, R7, 0x96, !PT ;  /* 0x000000050f027c12 */ /* 0x000fe2000f8e9607 */
[----:B------:R-:W-:Y:S01]  /*5920*/  IMAD.WIDE.U32 R6, R19, -0x2daee0ad, RZ ;  /* 0xd2511f5313067825 */ /* 0x000fe200078e00ff */
[----:B------:R-:W-:Y:S01]  /*5930*/  LOP3.LUT R99, R39, UR5, R22, 0x96, !PT ;  /* 0x0000000527637c12 */ /* 0x000fe2000f8e9616 */
[----:B------:R-:W1:Y:S01]  /*5940*/  SHFL.BFLY PT, R13, R11, 0x2, 0x1f ;  /* 0x0c401f000b0d7f89 */ /* 0x000e6200000e0000 */
[C---:B------:R-:W-:Y:S02]  /*5950*/  LOP3.LUT R39, R8.reuse, 0xff, RZ, 0xc0, !PT ;  /* 0x000000ff08277812 */ /* 0x040fe400078ec0ff */
[----:B------:R-:W-:-:S02]  /*5960*/  LOP3.LUT R176, R8, 0xffff, RZ, 0xc0, !PT ;  /* 0x0000ffff08b07812 */ /* 0x000fc400078ec0ff */
[--C-:B------:R-:W-:Y:S02]  /*5970*/  SHF.R.U32.HI R212, RZ, 0x10, R8.reuse ;  /* 0x00000010ffd47819 */ /* 0x100fe40000011608 */
[----:B------:R-:W-:Y:S02]  /*5980*/  SHF.R.U32.HI R61, RZ, 0x18, R8 ;  /* 0x00000018ff3d7819 */ /* 0x000fe40000011608 */
[----:B------:R-:W-:Y:S01]  /*5990*/  FMNMX.FTZ R8, R130, R3, !PT ;  /* 0x0000000382087209 */ /* 0x000fe20007810000 */
[----:B------:R-:W-:Y:S01]  /*59a0*/  IMAD.WIDE.U32 R2, R2, -0x326172a9, RZ ;  /* 0xcd9e8d5702027825 */ /* 0x000fe200078e00ff */
[C---:B------:R-:W-:Y:S02]  /*59b0*/  LOP3.LUT R65, R6.reuse, 0xff, RZ, 0xc0, !PT ;  /* 0x000000ff06417812 */ /* 0x040fe400078ec0ff */
[----:B------:R-:W-:Y:S02]  /*59c0*/  LOP3.LUT R221, R6, 0xffff, RZ, 0xc0, !PT ;  /* 0x0000ffff06dd7812 */ /* 0x000fe400078ec0ff */
[----:B------:R-:W-:-:S02]  /*59d0*/  SHF.R.U32.HI R220, RZ, 0x10, R6 ;  /* 0x00000010ffdc7819 */ /* 0x000fc40000011606 */
[----:B------:R-:W-:Y:S02]  /*59e0*/  SHF.R.U32.HI R66, RZ, 0x18, R6 ;  /* 0x00000018ff427819 */ /* 0x000fe40000011606 */
[----:B------:R-:W-:Y:S02]  /*59f0*/  FMNMX.FTZ R6, R128, R8, !PT ;  /* 0x0000000880067209 */ /* 0x000fe40007810000 */
[C---:B------:R-:W-:Y:S02]  /*5a00*/  LOP3.LUT R67, R2.reuse, 0xffff, RZ, 0xc0, !PT ;  /* 0x0000ffff02437812 */ /* 0x040fe400078ec0ff */
[----:B------:R-:W-:Y:S02]  /*5a10*/  LOP3.LUT R73, R2, 0xff, RZ, 0xc0, !PT ;  /* 0x000000ff02497812 */ /* 0x000fe400078ec0ff */
[--C-:B------:R-:W-:Y:S02]  /*5a20*/  SHF.R.U32.HI R71, RZ, 0x10, R2.reuse ;  /* 0x00000010ff477819 */ /* 0x100fe40000011602 */
[----:B------:R-:W-:-:S02]  /*5a30*/  SHF.R.U32.HI R72, RZ, 0x18, R2 ;  /* 0x00000018ff487819 */ /* 0x000fc40000011602 */
[----:B------:R-:W-:Y:S02]  /*5a40*/  FMNMX.FTZ R2, R129, R6, !PT ;  /* 0x0000000681027209 */ /* 0x000fe40007810000 */
[----:B------:R-:W-:Y:S02]  /*5a50*/  LOP3.LUT R25, R3, UR32, R10, 0x96, !PT ;  /* 0x0000002003197c12 */ /* 0x000fe4000f8e960a */
[----:B------:R-:W-:Y:S02]  /*5a60*/  FMNMX.FTZ R2, R127, R2, !PT ;  /* 0x000000027f027209 */ /* 0x000fe40007810000 */
[----:B------:R-:W-:Y:S02]  /*5a70*/  FMNMX.FTZ R3, R173, R151, !PT ;  /* 0x00000097ad037209 */ /* 0x000fe40007810000 */
[----:B------:R-:W-:Y:S02]  /*5a80*/  FMNMX.FTZ R6, R81, R2, !PT ;  /* 0x0000000251067209 */ /* 0x000fe40007810000 */
[----:B------:R-:W-:-:S02]  /*5a90*/  FMNMX.FTZ R2, R203, R174, !PT ;  /* 0x000000aecb027209 */ /* 0x000fc40007810000 */
[----:B------:R-:W-:Y:S02]  /*5aa0*/  FMNMX.FTZ R3, R144, R3, !PT ;  /* 0x0000000390037209 */ /* 0x000fe40007810000 */
[----:B------:R-:W-:Y:S02]  /*5ab0*/  FSEL R15, R79, -INF , !P6 ;  /* 0xff8000004f0f7808 */ /* 0x000fe40007000000 */
[----:B------:R-:W-:Y:S02]  /*5ac0*/  FMNMX.FTZ R2, R146, R2, !PT ;  /* 0x0000000292027209 */ /* 0x000fe40007810000 */
[----:B------:R-:W-:Y:S02]  /*5ad0*/  FMNMX.FTZ R3, R140, R3, !PT ;  /* 0x000000038c037209 */ /* 0x000fe40007810000 */
[----:B------:R-:W-:Y:S02]  /*5ae0*/  FSEL R19, R64, -INF , !P5 ;  /* 0xff80000040137808 */ /* 0x000fe40006800000 */
[----:B------:R-:W-:-:S02]  /*5af0*/  FMNMX.FTZ R6, R15, R6, !PT ;  /* 0x000000060f067209 */ /* 0x000fc40007810000 */
[----:B------:R-:W-:Y:S02]  /*5b00*/  LOP3.LUT R53, R7, UR31, R16, 0x96, !PT ;  /* 0x0000001f07357c12 */ /* 0x000fe4000f8e9610 */
[----:B------:R-:W-:Y:S02]  /*5b10*/  FMNMX.FTZ R2, R145, R2, !PT ;  /* 0x0000000291027209 */ /* 0x000fe40007810000 */
[----:B------:R-:W-:Y:S02]  /*5b20*/  FMNMX.FTZ R3, R148, R3, !PT ;  /* 0x0000000394037209 */ /* 0x000fe40007810000 */
[----:B------:R-:W-:Y:S02]  /*5b30*/  FSEL R16, R76, -INF , !P4 ;  /* 0xff8000004c107808 */ /* 0x000fe40006000000 */
[----:B------:R-:W-:Y:S02]  /*5b40*/  FMNMX.FTZ R6, R19, R6, !PT ;  /* 0x0000000613067209 */ /* 0x000fe40007810000 */
[----:B------:R-:W-:-:S02]  /*5b50*/  LOP3.LUT R82, R49, UR5, R24, 0x96, !PT ;  /* 0x0000000531527c12 */ /* 0x000fc4000f8e9618 */
[----:B------:R-:W-:Y:S02]  /*5b60*/  FMNMX.FTZ R2, R149, R2, !PT ;  /* 0x0000000295027209 */ /* 0x000fe40007810000 */
[----:B------:R-:W-:Y:S02]  /*5b70*/  FMNMX.FTZ R3, R147, R3, !PT ;  /* 0x0000000393037209 */ /* 0x000fe40007810000 */
[----:B------:R-:W-:Y:S02]  /*5b80*/  FSEL R24, R70, -INF , !P3 ;  /* 0xff80000046187808 */ /* 0x000fe40005800000 */
[----:B------:R-:W-:Y:S02]  /*5b90*/  FMNMX.FTZ R6, R16, R6, !PT ;  /* 0x0000000610067209 */ /* 0x000fe40007810000 */
[----:B------:R-:W-:Y:S02]  /*5ba0*/  FMNMX.FTZ R2, R150, R2, !PT ;  /* 0x0000000296027209 */ /* 0x000fe40007810000 */
[----:B------:R-:W-:-:S02]  /*5bb0*/  FMNMX.FTZ R3, R136, R3, !PT ;  /* 0x0000000388037209 */ /* 0x000fc40007810000 */
[----:B------:R-:W-:Y:S02]  /*5bc0*/  FSEL R23, R78, -INF , !P2 ;  /* 0xff8000004e177808 */ /* 0x000fe40005000000 */
[----:B------:R-:W-:Y:S02]  /*5bd0*/  FMNMX.FTZ R6, R24, R6, !PT ;  /* 0x0000000618067209 */ /* 0x000fe40007810000 */
        /* <DEDUP_REMOVED lines=8> */
[----:B------:R-:W-:Y:S02]  /*5c60*/  FMNMX.FTZ R3, R110, R3, !PT ;  /* 0x000000036e037209 */ /* 0x000fe40007810000 */
[----:B------:R-:W-:-:S02]  /*5c70*/  FMNMX.FTZ R68, R26, R6, !PT ;  /* 0x000000061a447209 */ /* 0x000fc40007810000 */
[----:B------:R-:W-:Y:S02]  /*5c80*/  FMNMX.FTZ R2, R112, R2, !PT ;  /* 0x0000000270027209 */ /* 0x000fe40007810000 */
[----:B------:R-:W-:Y:S01]  /*5c90*/  FMNMX.FTZ R3, R117, R3, !PT ;  /* 0x0000000375037209 */ /* 0x000fe20007810000 */
[----:B------:R-:W2:Y:S01]  /*5ca0*/  SHFL.BFLY PT, R7, R68, 0x2, 0x1f ;  /* 0x0c401f0044077f89 */ /* 0x000ea200000e0000 */
        /* <DEDUP_REMOVED lines=9> */
[----:B------:R-:W-:Y:S01]  /*5d40*/  IMAD.WIDE.U32 R2, R21, -0x2daee0ad, RZ ;  /* 0xd2511f5315027825 */ /* 0x000fe200078e00ff */
[----:B------:R-:W-:Y:S02]  /*5d50*/  FMNMX.FTZ R69, R133, R69, !PT ;  /* 0x0000004585457209 */ /* 0x000fe40007810000 */
[----:B------:R-:W-:-:S02]  /*5d60*/  FMNMX.FTZ R6, R135, R6, !PT ;  /* 0x0000000687067209 */ /* 0x000fc40007810000 */
[----:B------:R-:W-:Y:S02]  /*5d70*/  FMNMX.FTZ R69, R132, R69, !PT ;  /* 0x0000004584457209 */ /* 0x000fe40007810000 */
[----:B------:R-:W-:Y:S02]  /*5d80*/  FMNMX.FTZ R10, R134, R6, !PT ;  /* 0x00000006860a7209 */ /* 0x000fe40007810000 */
[----:B--2---:R-:W-:Y:S01]  /*5d90*/  FMNMX.FTZ R68, R68, R7, !PT ;  /* 0x0000000744447209 */ /* 0x004fe20007810000 */
[----:B------:R-:W2:Y:S01]  /*5da0*/  SHFL.BFLY PT, R11, R69, 0x2, 0x1f ;  /* 0x0c401f00450b7f89 */ /* 0x000ea200000e0000 */
[----:B------:R-:W-:Y:S01]  /*5db0*/  IMAD.WIDE.U32 R6, R47, -0x326172a9, RZ ;  /* 0xcd9e8d572f067825 */ /* 0x000fe200078e00ff */
[----:B------:R-:W-:Y:S02]  /*5dc0*/  LOP3.LUT R21, R3, UR31, R14, 0x96, !PT ;  /* 0x0000001f03157c12 */ /* 0x000fe4000f8e960e */
[----:B------:R-:W3:Y:S01]  /*5dd0*/  SHFL.BFLY PT, R12, R10, 0x2, 0x1f ;  /* 0x0c401f000a0c7f89 */ /* 0x000ee200000e0000 */
[----:B------:R-:W-:-:S02]  /*5de0*/  LOP3.LUT R60, R2, 0xffff, RZ, 0xc0, !PT ;  /* 0x0000ffff023c7812 */ /* 0x000fc400078ec0ff */
[C---:B------:R-:W-:Y:S01]  /*5df0*/  LOP3.LUT R190, R6.reuse, 0xffff, RZ, 0xc0, !PT ;  /* 0x0000ffff06be7812 */ /* 0x040fe200078ec0ff */
[----:B------:R-:W4:Y:S01]  /*5e00*/  SHFL.BFLY PT, R13, R68, 0x1, 0x1f ;  /* 0x0c201f00440d7f89 */ /* 0x000f2200000e0000 */
[----:B------:R-:W-:Y:S02]  /*5e10*/  LOP3.LUT R202, R6, 0xff, RZ, 0xc0, !PT ;  /* 0x000000ff06ca7812 */ /* 0x000fe400078ec0ff */
[--C-:B------:R-:W-:Y:S02]  /*5e20*/  SHF.R.U32.HI R197, RZ, 0x10, R6.reuse ;  /* 0x00000010ffc57819 */ /* 0x100fe40000011606 */
[----:B-1----:R-:W-:Y:S02]  /*5e30*/  FMNMX.FTZ R70, R8, R70, !PT ;  /* 0x0000004608467209 */ /* 0x002fe40007810000 */
[----:B------:R-:W-:Y:S02]  /*5e40*/  SHF.R.U32.HI R196, RZ, 0x18, R6 ;  /* 0x00000018ffc47819 */ /* 0x000fe40000011606 */
[----:B------:R-:W-:Y:S01]  /*5e50*/  LOP3.LUT R63, R2, 0xff, RZ, 0xc0, !PT ;  /* 0x000000ff023f7812 */ /* 0x000fe200078ec0ff */
[----:B------:R-:W-:Y:S01]  /*5e60*/  FMUL.FTZ R6, R70, c[0x0][0x23c] ;  /* 0x00008f0046067a20 */ /* 0x000fe20000410000 */
[----:B------:R-:W-:-:S02]  /*5e70*/  SHF.R.U32.HI R62, RZ, 0x10, R2 ;  /* 0x00000010ff3e7819 */ /* 0x000fc40000011602 */
[----:B------:R-:W-:Y:S01]  /*5e80*/  SHF.R.U32.HI R64, RZ, 0x18, R2 ;  /* 0x00000018ff407819 */ /* 0x000fe20000011602 */
[----:B------:R-:W-:Y:S01]  /*5e90*/  IMAD.WIDE.U32 R2, R57, -0x2daee0ad, RZ ;  /* 0xd2511f5339027825 */ /* 0x000fe200078e00ff */
[----:B------:R-:W-:Y:S02]  /*5ea0*/  FSETP.NEU.FTZ.AND P0, PT, R70, -INF , PT ;  /* 0xff8000004600780b */ /* 0x000fe40003f1d000 */
[----:B--2---:R-:W-:Y:S02]  /*5eb0*/  FMNMX.FTZ R69, R69, R11, !PT ;  /* 0x0000000b45457209 */ /* 0x004fe40007810000 */
[----:B------:R-:W-:Y:S02]  /*5ec0*/  FSEL R6, R6, RZ, P0 ;  /* 0x000000ff06067208 */ /* 0x000fe40000000000 */
[----:B------:R-:W-:Y:S02]  /*5ed0*/  LOP3.LUT R22, R3, UR31, R38, 0x96, !PT ;  /* 0x0000001f03167c12 */ /* 0x000fe4000f8e9626 */
[----:B------:R-:W-:-:S02]  /*5ee0*/  LOP3.LUT R38, R2, 0xffff, RZ, 0xc0, !PT ;  /* 0x0000ffff02267812 */ /* 0x000fc400078ec0ff */
[----:B---3--:R-:W-:Y:S01]  /*5ef0*/  FMNMX.FTZ R3, R10, R12, !PT ;  /* 0x0000000c0a037209 */ /* 0x008fe20007810000 */
[----:B------:R-:W-:Y:S01]  /*5f00*/  FFMA.FTZ R10, R29, c[0x0][0x23c], -R6 ;  /* 0x00008f001d0a7a23 */ /* 0x000fe20000010806 */
[----:B------:R-:W-:Y:S01]  /*5f10*/  LOP3.LUT R43, R2, 0xff, RZ, 0xc0, !PT ;  /* 0x000000ff022b7812 */ /* 0x000fe200078ec0ff */
[----:B------:R-:W1:Y:S01]  /*5f20*/  SHFL.BFLY PT, R12, R69, 0x1, 0x1f ;  /* 0x0c201f00450c7f89 */ /* 0x000e6200000e0000 */
[--C-:B------:R-:W-:Y:S01]  /*5f30*/  SHF.R.U32.HI R55, RZ, 0x10, R2.reuse ;  /* 0x00000010ff377819 */ /* 0x100fe20000011602 */
[----:B------:R-:W-:Y:S01]  /*5f40*/  MUFU.EX2 R249, R10 ;  /* 0x0000000a00f97308 */ /* 0x000fe20000000800 */
[----:B------:R-:W-:Y:S01]  /*5f50*/  SHF.R.U32.HI R57, RZ, 0x18, R2 ;  /* 0x00000018ff397819 */ /* 0x000fe20000011602 */
[----:B------:R-:W-:Y:S01]  /*5f60*/  FFMA.FTZ R2, R74, c[0x0][0x23c], -R6 ;  /* 0x00008f004a027a23 */ /* 0x000fe20000010806 */
[----:B----4-:R-:W-:Y:S02]  /*5f70*/  FMNMX.FTZ R68, R68, R13, !PT ;  /* 0x0000000d44447209 */ /* 0x010fe40007810000 */
[----:B------:R-:W2:Y:S01]  /*5f80*/  SHFL.BFLY PT, R13, R3, 0x1, 0x1f ;  /* 0x0c201f00030d7f89 */ /* 0x000ea200000e0000 */
[----:B------:R-:W-:Y:S01]  /*5f90*/  LOP3.LUT R49, R9, UR31, R28, 0x96, !PT ;  /* 0x0000001f09317c12 */ /* 0x000fe2000f8e961c */
[----:B------:R-:W-:Y:S01]  /*5fa0*/  IMAD.WIDE.U32 R8, R59, -0x2daee0ad, RZ ;  /* 0xd2511f533b087825 */ /* 0x000fe200078e00ff */
[----:B------:R3:W4:Y:S01]  /*5fb0*/  MUFU.EX2 R230, R2 ;  /* 0x0000000200e67308 */ /* 0x0007220000000800 */
[----:B------:R-:W-:-:S02]  /*5fc0*/  FSETP.NEU.FTZ.AND P0, PT, R68, -INF , PT ;  /* 0xff8000004400780b */ /* 0x000fc40003f1d000 */
[----:B------:R-:W-:Y:S02]  /*5fd0*/  LOP3.LUT R11, R17, 0xffff, RZ, 0xc0, !PT ;  /* 0x0000ffff110b7812 */ /* 0x000fe400078ec0ff */
[----:B------:R-:W-:Y:S02]  /*5fe0*/  ISETP.GE.U32.AND P2, PT, R217, R30, PT ;  /* 0x0000001ed900720c */ /* 0x000fe40003f46070 */
[----:B------:R-:W-:Y:S02]  /*5ff0*/  LOP3.LUT R51, R7, UR32, R44, 0x96, !PT ;  /* 0x0000002007337c12 */ /* 0x000fe4000f8e962c */
[C---:B------:R-:W-:Y:S02]  /*6000*/  LOP3.LUT R28, R8.reuse, 0xff, RZ, 0xc0, !PT ;  /* 0x000000ff081c7812 */ /* 0x040fe400078ec0ff */
[----:B------:R-:W-:Y:S02]  /*6010*/  LOP3.LUT R14, R8, 0xffff, RZ, 0xc0, !PT ;  /* 0x0000ffff080e7812 */ /* 0x000fe400078ec0ff */
[----:B------:R-:W-:-:S02]  /*6020*/  SHF.R.U32.HI R29, RZ, 0x10, R8 ;  /* 0x00000010ff1d7819 */ /* 0x000fc40000011608 */
[----:B------:R-:W-:Y:S01]  /*6030*/  SHF.R.U32.HI R30, RZ, 0x18, R8 ;  /* 0x00000018ff1e7819 */ /* 0x000fe20000011608 */
[----:B---3--:R-:W-:Y:S01]  /*6040*/  FMUL.FTZ R2, R68, c[0x0][0x23c] ;  /* 0x00008f0044027a20 */ /* 0x008fe20000410000 */
[----:B------:R-:W-:Y:S02]  /*6050*/  LOP3.LUT R7, R9, UR31, R46, 0x96, !PT ;  /* 0x0000001f09077c12 */ /* 0x000fe4000f8e962e */
[----:B------:R-:W-:Y:S02]  /*6060*/  SHF.R.U32.HI R8, RZ, 0x8, R11 ;  /* 0x00000008ff087819 */ /* 0x000fe4000001160b */
[----:B------:R-:W-:Y:S02]  /*6070*/  FSEL R2, R2, RZ, P0 ;  /* 0x000000ff02027208 */ /* 0x000fe40000000000 */
[----:B------:R-:W-:Y:S02]  /*6080*/  LOP3.LUT R8, R8, 0xffff, RZ, 0xc0, !PT ;  /* 0x0000ffff08087812 */ /* 0x000fe400078ec0ff */
[----:B-1----:R-:W-:Y:S01]  /*6090*/  FMNMX.FTZ R69, R69, R12, !PT ;  /* 0x0000000c45457209 */ /* 0x002fe20007810000 */
[----:B------:R-:W-:Y:S01]  /*60a0*/  FFMA.FTZ R9, R81, c[0x0][0x23c], -R2 ;  /* 0x00008f0051097a23 */ /* 0x000fe20000010802 */
[----:B------:R-:W-:Y:S01]  /*60b0*/  ISETP.GE.U32.AND P3, PT, R217, R8, PT ;  /* 0x00000008d900720c */ /* 0x000fe20003f66070 */
[----:B------:R-:W-:Y:S01]  /*60c0*/  FFMA.FTZ R12, R115, c[0x0][0x23c], -R6 ;  /* 0x00008f00730c7a23 */ /* 0x000fe20000010806 */
[----:B----4-:R-:W-:Y:S01]  /*60d0*/  F2FP.PACK_AB R8, R249, R230 ;  /* 0x000000e6f908723e */ /* 0x010fe200000000ff */
[----:B------:R1:W-:Y:S01]  /*60e0*/  MUFU.EX2 R228, R9 ;  /* 0x0000000900e47308 */ /* 0x0003e20000000800 */
[----:B------:R-:W-:-:S02]  /*60f0*/  SHF.R.U32.HI R10, RZ, 0x18, R17 ;  /* 0x00000018ff0a7819 */ /* 0x000fc40000011611 */
[C---:B------:R-:W-:Y:S02]  /*6100*/  PRMT R218, R8.reuse, 0x7610, R218 ;  /* 0x0000761008da7816 */ /* 0x040fe400000000da */
[----:B------:R-:W-:Y:S01]  /*6110*/  PRMT R216, R8, 0x7632, R216 ;  /* 0x0000763208d87816 */ /* 0x000fe200000000d8 */
[----:B------:R-:W-:Y:S01]  /*6120*/  FMUL.FTZ R8, R69, c[0x0][0x23c] ;  /* 0x00008f0045087a20 */ /* 0x000fe20000410000 */
[----:B------:R-:W-:Y:S02]  /*6130*/  LOP3.LUT R11, R17, 0xff, RZ, 0xc0, !PT ;  /* 0x000000ff110b7812 */ /* 0x000fe400078ec0ff */
[----:B--2---:R-:W-:Y:S01]  /*6140*/  FMNMX.FTZ R3, R3, R13, !PT ;  /* 0x0000000d03037209 */ /* 0x004fe20007810000 */
[----:B------:R-:W-:Y:S01]  /*6150*/  @!P3 HADD2 R101, -R216.H0_H0, -RZ.H0_H0 ;  /* 0xa00000ffd865b230 */ /* 0x000fe20000000900 */
[----:B------:R-:W-:Y:S02]  /*6160*/  FSETP.NEU.FTZ.AND P4, PT, R69, -INF , PT ;  /* 0xff8000004500780b */ /* 0x000fe40003f9d000 */
[----:B------:R-:W-:-:S02]  /*6170*/  ISETP.GE.U32.AND P0, PT, R217, R10, PT ;  /* 0x0000000ad900720c */ /* 0x000fc40003f06070 */
[----:B------:R-:W-:Y:S01]  /*6180*/  SHF.R.U32.HI R10, RZ, 0x10, R17 ;  /* 0x00000010ff0a7819 */ /* 0x000fe20000011611 */
[----:B-1----:R-:W-:Y:S01]  /*6190*/  FFMA.FTZ R9, R15, c[0x0][0x23c], -R2 ;  /* 0x00008f000f097a23 */ /* 0x002fe20000010802 */
[----:B------:R-:W-:Y:S01]  /*61a0*/  ISETP.GE.U32.AND P5, PT, R217, R11, PT ;  /* 0x0000000bd900720c */ /* 0x000fe20003fa6070 */
[C---:B------:R-:W-:Y:S01]  /*61b0*/  FMUL.FTZ R11, R3.reuse, c[0x0][0x23c] ;  /* 0x00008f00030b7a20 */ /* 0x040fe20000410000 */
[----:B------:R-:W-:Y:S01]  /*61c0*/  FSEL R17, R8, RZ, P4 ;  /* 0x000000ff08117208 */ /* 0x000fe20002000000 */
[----:B------:R1:W2:Y:S01]  /*61d0*/  MUFU.EX2 R87, R9 ;  /* 0x0000000900577308 */ /* 0x0002a20000000800 */
[----:B------:R-:W-:Y:S02]  /*61e0*/  FSETP.NEU.FTZ.AND P4, PT, R3, -INF , PT ;  /* 0xff8000000300780b */ /* 0x000fe40003f9d000 */
[----:B------:R-:W-:Y:S02]  /*61f0*/  LOP3.LUT R8, R10, 0xff, RZ, 0xc0, !PT ;  /* 0x000000ff0a087812 */ /* 0x000fe400078ec0ff */
[----:B------:R-:W-:-:S02]  /*6200*/  ISETP.GE.U32.AND P1, PT, R217, R37, PT ;  /* 0x00000025d900720c */ /* 0x000fc40003f26070 */
[----:B------:R-:W-:Y:S02]  /*6210*/  PRMT R227, R218, 0x5410, R216 ;  /* 0x00005410dae37816 */ /* 0x000fe400000000d8 */
[----:B------:R-:W-:Y:S01]  /*6220*/  @!P3 PRMT R216, R101, 0x5410, RZ ;  /* 0x0000541065d8b816 */ /* 0x000fe200000000ff */
[----:B------:R-:W-:Y:S01]  /*6230*/  @!P5 HADD2 R103, -R218.H0_H0, -RZ.H0_H0 ;  /* 0xa00000ffda67d230 */ /* 0x000fe20000000900 */
[----:B------:R3:W-:Y:S01]  /*6240*/  MUFU.EX2 R101, R12 ;  /* 0x0000000c00657308 */ /* 0x0007e20000000800 */
[----:B------:R-:W-:Y:S02]  /*6250*/  ISETP.GE.U32.AND P6, PT, R217, R32, PT ;  /* 0x00000020d900720c */ /* 0x000fe40003fc6070 */
[----:B------:R-:W-:Y:S01]  /*6260*/  SHF.R.U32.HI R13, RZ, 0x10, R21 ;  /* 0x00000010ff0d7819 */ /* 0x000fe20000011615 */
[----:B-1----:R-:W-:Y:S01]  /*6270*/  FFMA.FTZ R9, R31, c[0x0][0x23c], -R6 ;  /* 0x00008f001f097a23 */ /* 0x002fe20000010806 */
[----:B------:R-:W-:Y:S02]  /*6280*/  @!P5 PRMT R218, R103, 0x5410, RZ ;  /* 0x0000541067dad816 */ /* 0x000fe400000000ff */
[----:B------:R-:W-:Y:S01]  /*6290*/  SHF.R.U32.HI R15, RZ, 0x18, R25 ;  /* 0x00000018ff0f7819 */ /* 0x000fe20000011619 */
[----:B------:R1:W-:Y:S01]  /*62a0*/  MUFU.EX2 R237, R9 ;  /* 0x0000000900ed7308 */ /* 0x0003e20000000800 */
[----:B------:R-:W-:-:S02]  /*62b0*/  ISETP.GE.U32.AND P3, PT, R217, R39, PT ;  /* 0x00000027d900720c */ /* 0x000fc40003f66070 */
[----:B------:R-:W-:Y:S01]  /*62c0*/  ISETP.GE.U32.AND P5, PT, R217, R41, PT ;  /* 0x00000029d900720c */ /* 0x000fe20003fa6070 */
[----:B---3--:R-:W-:-:S04]  /*62d0*/  FFMA.FTZ R12, R102, c[0x0][0x23c], -R6 ;  /* 0x00008f00660c7a23 */ /* 0x008fc80000010806 */
[----:B------:R-:W-:Y:S01]  /*62e0*/  MUFU.EX2 R102, R12 ;  /* 0x0000000c00667308 */ /* 0x000fe20000000800 */
[----:B-1----:R-:W-:Y:S01]  /*62f0*/  FFMA.FTZ R9, R18, c[0x0][0x23c], -R6 ;  /* 0x00008f0012097a23 */ /* 0x002fe20000010806 */
[----:B------:R-:W-:Y:S02]  /*6300*/  FSEL R18, R11, RZ, P4 ;  /* 0x000000ff0b127208 */ /* 0x000fe40002000000 */
[----:B------:R-:W-:-:S04]  /*6310*/  ISETP.GE.U32.AND P4, PT, R217, R8, PT ;  /* 0x00000008d900720c */ /* 0x000fc80003f86070 */
[----:B------:R1:W3:Y:S01]  /*6320*/  MUFU.EX2 R186, R9 ;  /* 0x0000000900ba7308 */ /* 0x0002e20000000800 */
[----:B--2---:R-:W-:-:S04]  /*6330*/  F2FP.PACK_AB R8, R87, R228 ;  /* 0x000000e45708723e */ /* 0x004fc800000000ff */
[C---:B------:R-:W-:Y:S02]  /*6340*/  PRMT R215, R8.reuse, 0x7632, R215 ;  /* 0x0000763208d77816 */ /* 0x040fe400000000d7 */
[----:B------:R-:W-:Y:S02]  /*6350*/  PRMT R214, R8, 0x7610, R214 ;  /* 0x0000761008d67816 */ /* 0x000fe400000000d6 */
[----:B------:R-:W-:Y:S01]  /*6360*/  SHF.R.U32.HI R8, RZ, 0x8, R42 ;  /* 0x00000008ff087819 */ /* 0x000fe2000001162a */
[----:B------:R-:W-:Y:S01]  /*6370*/  @!P0 HADD2 R104, -R215.H0_H0, -RZ.H0_H0 ;  /* 0xa00000ffd7688230 */ /* 0x000fe20000000900 */
[----:B------:R-:W-:Y:S01]  /*6380*/  PRMT R248, R214, 0x5410, R215 ;  /* 0x00005410d6f87816 */ /* 0x000fe200000000d7 */
[----:B------:R-:W-:Y:S01]  /*6390*/  @!P4 HADD2 R105, -R214.H0_H0, -RZ.H0_H0 ;  /* 0xa00000ffd669c230 */ /* 0x000fe20000000900 */
[----:B------:R-:W-:Y:S02]  /*63a0*/  LOP3.LUT R8, R8, 0xffff, RZ, 0xc0, !PT ;  /* 0x0000ffff08087812 */ /* 0x000fe400078ec0ff */
[----:B------:R-:W-:Y:S01]  /*63b0*/  @!P0 PRMT R215, R104, 0x5410, RZ ;  /* 0x0000541068d78816 */ /* 0x000fe200000000ff */
[----:B-1----:R-:W-:Y:S01]  /*63c0*/  FFMA.FTZ R9, R19, c[0x0][0x23c], -R2 ;  /* 0x00008f0013097a23 */ /* 0x002fe20000010802 */
[----:B------:R-:W-:-:S02]  /*63d0*/  ISETP.GE.U32.AND P0, PT, R217, R8, PT ;  /* 0x00000008d900720c */ /* 0x000fc40003f06070 */
[----:B---3--:R-:W-:Y:S01]  /*63e0*/  F2FP.PACK_AB R10, R186, R237 ;  /* 0x000000edba0a723e */ /* 0x008fe200000000ff */
[----:B------:R1:W-:Y:S01]  /*63f0*/  MUFU.EX2 R185, R9 ;  /* 0x0000000900b97308 */ /* 0x0003e20000000800 */
[----:B------:R-:W-:Y:S02]  /*6400*/  LOP3.LUT R8, R45, 0xff, RZ, 0xc0, !PT ;  /* 0x000000ff2d087812 */ /* 0x000fe400078ec0ff */
[----:B------:R-:W-:Y:S02]  /*6410*/  @!P4 PRMT R214, R105, 0x5410, RZ ;  /* 0x0000541069d6c816 */ /* 0x000fe400000000ff */
[C---:B------:R-:W-:Y:S02]  /*6420*/  PRMT R210, R10.reuse, 0x7632, R210 ;  /* 0x000076320ad27816 */ /* 0x040fe400000000d2 */
[----:B------:R-:W-:Y:S02]  /*6430*/  ISETP.GE.U32.AND P4, PT, R217, R8, PT ;  /* 0x00000008d900720c */ /* 0x000fe40003f86070 */
[----:B------:R-:W-:Y:S01]  /*6440*/  PRMT R211, R10, 0x7610, R211 ;  /* 0x000076100ad37816 */ /* 0x000fe200000000d3 */
[----:B------:R-:W-:Y:S01]  /*6450*/  @!P0 HADD2 R123, -R210.H0_H0, -RZ.H0_H0 ;  /* 0xa00000ffd27b8230 */ /* 0x000fe20000000900 */
[----:B------:R-:W-:-:S02]  /*6460*/  LOP3.LUT R10, R7, 0xff, RZ, 0xc0, !PT ;  /* 0x000000ff070a7812 */ /* 0x000fc400078ec0ff */
[----:B------:R-:W-:Y:S01]  /*6470*/  PRMT R252, R211, 0x5410, R210 ;  /* 0x00005410d3fc7816 */ /* 0x000fe200000000d2 */
[----:B------:R-:W-:Y:S01]  /*6480*/  @!P1 HADD2 R106, -R211.H0_H0, -RZ.H0_H0 ;  /* 0xa00000ffd36a9230 */ /* 0x000fe20000000900 */
[----:B------:R-:W-:Y:S01]  /*6490*/  @!P0 PRMT R210, R123, 0x5410, RZ ;  /* 0x000054107bd28816 */ /* 0x000fe200000000ff */
[----:B-1----:R-:W-:Y:S01]  /*64a0*/  FFMA.FTZ R9, R16, c[0x0][0x23c], -R2 ;  /* 0x00008f0010097a23 */ /* 0x002fe20000010802 */
[----:B------:R-:W-:Y:S02]  /*64b0*/  LOP3.LUT R16, R25, 0xff, RZ, 0xc0, !PT ;  /* 0x000000ff19107812 */ /* 0x000fe400078ec0ff */
[----:B------:R-:W-:Y:S01]  /*64c0*/  @!P1 PRMT R211, R106, 0x5410, RZ ;  /* 0x000054106ad39816 */ /* 0x000fe200000000ff */
[----:B------:R1:W2:Y:S01]  /*64d0*/  MUFU.EX2 R183, R9 ;  /* 0x0000000900b77308 */ /* 0x0002a20000000800 */
[----:B------:R-:W-:Y:S01]  /*64e0*/  ISETP.GE.U32.AND P1, PT, R217, R10, PT ;  /* 0x0000000ad900720c */ /* 0x000fe20003f26070 */
[----:B------:R-:W-:-:S06]  /*64f0*/  FFMA.FTZ R10, R35, c[0x0][0x23c], -R6 ;  /* 0x00008f00230a7a23 */ /* 0x000fcc0000010806 */
[----:B------:R-:W-:Y:S01]  /*6500*/  MUFU.EX2 R179, R10 ;  /* 0x0000000a00b37308 */ /* 0x000fe20000000800 */
[----:B-1----:R-:W-:Y:S01]  /*6510*/  FFMA.FTZ R9, R33, c[0x0][0x23c], -R6 ;  /* 0x00008f0021097a23 */ /* 0x002fe20000010806 */
[----:B--2---:R-:W-:-:S06]  /*6520*/  F2FP.PACK_AB R8, R183, R185 ;  /* 0x000000b9b708723e */ /* 0x004fcc00000000ff */
[----:B------:R1:W-:Y:S01]  /*6530*/  MUFU.EX2 R184, R9 ;  /* 0x0000000900b87308 */ /* 0x0003e20000000800 */
[C---:B------:R-:W-:Y:S02]  /*6540*/  PRMT R209, R8.reuse, 0x7632, R209 ;  /* 0x0000763208d17816 */ /* 0x040fe400000000d1 */
[----:B------:R-:W-:Y:S02]  /*6550*/  PRMT R208, R8, 0x7610, R208 ;  /* 0x0000761008d07816 */ /* 0x000fe400000000d0 */
[----:B------:R-:W-:Y:S01]  /*6560*/  SHF.R.U32.HI R8, RZ, 0x18, R7 ;  /* 0x00000018ff087819 */ /* 0x000fe20000011607 */
[----:B------:R-:W-:Y:S01]  /*6570*/  @!P2 HADD2 R124, -R209.H0_H0, -RZ.H0_H0 ;  /* 0xa00000ffd17ca230 */ /* 0x000fe20000000900 */
[----:B------:R-:W-:Y:S01]  /*6580*/  PRMT R250, R208, 0x5410, R209 ;  /* 0x00005410d0fa7816 */ /* 0x000fe200000000d1 */
[----:B------:R-:W-:Y:S01]  /*6590*/  @!P4 HADD2 R141, -R208.H0_H0, -RZ.H0_H0 ;  /* 0xa00000ffd08dc230 */ /* 0x000fe20000000900 */
[----:B------:R-:W-:Y:S02]  /*65a0*/  ISETP.GE.U32.AND P0, PT, R217, R8, PT ;  /* 0x00000008d900720c */ /* 0x000fe40003f06070 */
[----:B------:R-:W-:-:S02]  /*65b0*/  LOP3.LUT R8, R7, 0xffff, RZ, 0xc0, !PT ;  /* 0x0000ffff07087812 */ /* 0x000fc400078ec0ff */
[----:B------:R-:W-:Y:S02]  /*65c0*/  @!P2 PRMT R209, R124, 0x5410, RZ ;  /* 0x000054107cd1a816 */ /* 0x000fe400000000ff */
[----:B------:R-:W-:Y:S01]  /*65d0*/  SHF.R.U32.HI R8, RZ, 0x8, R8 ;  /* 0x00000008ff087819 */ /* 0x000fe20000011608 */
[--C-:B-1----:R-:W-:Y:S01]  /*65e0*/  FFMA.FTZ R9, R34, c[0x0][0x23c], -R6.reuse ;  /* 0x00008f0022097a23 */ /* 0x102fe20000010806 */
[----:B------:R-:W-:Y:S02]  /*65f0*/  SHF.R.U32.HI R7, RZ, 0x10, R7 ;  /* 0x00000010ff077819 */ /* 0x000fe40000011607 */
[----:B------:R-:W-:Y:S01]  /*6600*/  LOP3.LUT R8, R8, 0xffff, RZ, 0xc0, !PT ;  /* 0x0000ffff08087812 */ /* 0x000fe200078ec0ff */
[----:B------:R1:W2:Y:S01]  /*6610*/  MUFU.EX2 R181, R9 ;  /* 0x0000000900b57308 */ /* 0x0002a20000000800 */
[----:B------:R-:W-:Y:S02]  /*6620*/  LOP3.LUT R7, R7, 0xff, RZ, 0xc0, !PT ;  /* 0x000000ff07077812 */ /* 0x000fe400078ec0ff */
[----:B------:R-:W-:Y:S01]  /*6630*/  ISETP.GE.U32.AND P2, PT, R217, R8, PT ;  /* 0x00000008d900720c */ /* 0x000fe20003f46070 */
[----:B------:R-:W-:Y:S01]  /*6640*/  FFMA.FTZ R8, R36, c[0x0][0x23c], -R6 ;  /* 0x00008f0024087a23 */ /* 0x000fe20000010806 */
[----:B------:R-:W-:-:S02]  /*6650*/  @!P4 PRMT R208, R141, 0x5410, RZ ;  /* 0x000054108dd0c816 */ /* 0x000fc400000000ff */
[----:B------:R-:W-:Y:S01]  /*6660*/  ISETP.GE.U32.AND P4, PT, R217, R7, PT ;  /* 0x00000007d900720c */ /* 0x000fe20003f86070 */
[----:B------:R-:W-:Y:S01]  /*6670*/  MUFU.EX2 R177, R8 ;  /* 0x0000000800b17308 */ /* 0x000fe20000000800 */
[----:B------:R-:W-:Y:S02]  /*6680*/  SHF.R.U32.HI R7, RZ, 0x8, R14 ;  /* 0x00000008ff077819 */ /* 0x000fe4000001160e */
[----:B------:R-:W-:Y:S02]  /*6690*/  LOP3.LUT R10, R20, 0xff, RZ, 0xc0, !PT ;  /* 0x000000ff140a7812 */ /* 0x000fe400078ec0ff */
[----:B------:R-:W-:Y:S02]  /*66a0*/  LOP3.LUT R7, R7, 0xffff, RZ, 0xc0, !PT ;  /* 0x0000ffff07077812 */ /* 0x000fe400078ec0ff */
[----:B------:R-:W-:Y:S01]  /*66b0*/  LOP3.LUT R14, R21, 0xff, RZ, 0xc0, !PT ;  /* 0x000000ff150e7812 */ /* 0x000fe200078ec0ff */
[----:B-1----:R-:W-:-:S04]  /*66c0*/  FFMA.FTZ R9, R24, c[0x0][0x23c], -R2 ;  /* 0x00008f0018097a23 */ /* 0x002fc80000010802 */
[----:B------:R1:W-:Y:S02]  /*66d0*/  MUFU.EX2 R182, R9 ;  /* 0x0000000900b67308 */ /* 0x0003e40000000800 */
[----:B-1----:R-:W-:-:S06]  /*66e0*/  FFMA.FTZ R9, R23, c[0x0][0x23c], -R2 ;  /* 0x00008f0017097a23 */ /* 0x002fcc0000010802 */
[----:B------:R2:W1:Y:S02]  /*66f0*/  MUFU.EX2 R180, R9 ;  /* 0x0000000900b47308 */ /* 0x0004640000000800 */
[----:B--2---:R-:W-:Y:S02]  /*6700*/  F2FP.PACK_AB R9, R181, R184 ;  /* 0x000000b8b509723e */ /* 0x004fe400000000ff */
[----:B-1----:R-:W-:Y:S02]  /*6710*/  F2FP.PACK_AB R8, R180, R182 ;  /* 0x000000b6b408723e */ /* 0x002fe400000000ff */
[C---:B------:R-:W-:Y:S02]  /*6720*/  PRMT R206, R9.reuse, 0x7632, R206 ;  /* 0x0000763209ce7816 */ /* 0x040fe400000000ce */
[----:B------:R-:W-:Y:S01]  /*6730*/  PRMT R207, R9, 0x7610, R207 ;  /* 0x0000761009cf7816 */ /* 0x000fe200000000cf */
[----:B------:R-:W-:Y:S01]  /*6740*/  FFMA.FTZ R9, R27, c[0x0][0x23c], -R2 ;  /* 0x00008f001b097a23 */ /* 0x000fe20000010802 */
[C---:B------:R-:W-:Y:S01]  /*6750*/  PRMT R205, R8.reuse, 0x7632, R205 ;  /* 0x0000763208cd7816 */ /* 0x040fe200000000cd */
[----:B------:R-:W-:Y:S01]  /*6760*/  @!P2 HADD2 R154, -R206.H0_H0, -RZ.H0_H0 ;  /* 0xa00000ffce9aa230 */ /* 0x000fe20000000900 */
[----:B------:R-:W-:Y:S01]  /*6770*/  PRMT R204, R8, 0x7610, R204 ;  /* 0x0000761008cc7816 */ /* 0x000fe200000000cc */
[----:B------:R-:W-:Y:S01]  /*6780*/  FFMA.FTZ R8, R26, c[0x0][0x23c], -R2 ;  /* 0x00008f001a087a23 */ /* 0x000fe20000010802 */
[----:B------:R1:W-:Y:S01]  /*6790*/  MUFU.EX2 R178, R9 ;  /* 0x0000000900b27308 */ /* 0x0003e20000000800 */
[----:B------:R-:W-:Y:S01]  /*67a0*/  PRMT R238, R207, 0x5410, R206 ;  /* 0x00005410cfee7816 */ /* 0x000fe200000000ce */
[----:B------:R-:W-:Y:S01]  /*67b0*/  @!P0 HADD2 R153, -R205.H0_H0, -RZ.H0_H0 ;  /* 0xa00000ffcd998230 */ /* 0x000fe20000000900 */
[----:B------:R-:W-:Y:S01]  /*67c0*/  @!P2 PRMT R206, R154, 0x5410, RZ ;  /* 0x000054109acea816 */ /* 0x000fe200000000ff */
[----:B------:R-:W-:Y:S01]  /*67d0*/  @!P4 HADD2 R155, -R204.H0_H0, -RZ.H0_H0 ;  /* 0xa00000ffcc9bc230 */ /* 0x000fe20000000900 */
[----:B------:R-:W-:Y:S01]  /*67e0*/  ISETP.GE.U32.AND P2, PT, R217, R7, PT ;  /* 0x00000007d900720c */ /* 0x000fe20003f46070 */
[----:B------:R-:W-:Y:S01]  /*67f0*/  @!P1 HADD2 R152, -R207.H0_H0, -RZ.H0_H0 ;  /* 0xa00000ffcf989230 */ /* 0x000fe20000000900 */
[----:B------:R-:W-:Y:S01]  /*6800*/  F2FP.PACK_AB R7, R177, R179 ;  /* 0x000000b3b107723e */ /* 0x000fe200000000ff */
[----:B------:R2:W3:Y:S01]  /*6810*/  MUFU.EX2 R172, R8 ;  /* 0x0000000800ac7308 */ /* 0x0004e20000000800 */
[----:B------:R-:W-:-:S02]  /*6820*/  PRMT R78, R204, 0x5410, R205 ;  /* 0x00005410cc4e7816 */ /* 0x000fc400000000cd */
[C---:B------:R-:W-:Y:S02]  /*6830*/  PRMT R201, R7.reuse, 0x7610, R201 ;  /* 0x0000761007c97816 */ /* 0x040fe400000000c9 */
[----:B------:R-:W-:Y:S01]  /*6840*/  PRMT R200, R7, 0x7632, R200 ;  /* 0x0000763207c87816 */ /* 0x000fe200000000c8 */
[--C-:B------:R-:W-:Y:S01]  /*6850*/  FFMA.FTZ R7, R116, c[0x0][0x23c], -R6.reuse ;  /* 0x00008f0074077a23 */ /* 0x100fe20000010806 */
[----:B------:R-:W-:Y:S01]  /*6860*/  @!P4 PRMT R204, R155, 0x5410, RZ ;  /* 0x000054109bccc816 */ /* 0x000fe200000000ff */
[----:B-1----:R-:W-:Y:S01]  /*6870*/  FFMA.FTZ R9, R120, c[0x0][0x23c], -R6 ;  /* 0x00008f0078097a23 */ /* 0x002fe20000010806 */
[----:B------:R-:W-:Y:S01]  /*6880*/  @!P0 PRMT R205, R153, 0x5410, RZ ;  /* 0x0000541099cd8816 */ /* 0x000fe200000000ff */
[----:B------:R3:W-:Y:S01]  /*6890*/  MUFU.EX2 R105, R7 ;  /* 0x0000000700697308 */ /* 0x0007e20000000800 */
[----:B------:R-:W-:Y:S01]  /*68a0*/  ISETP.GE.U32.AND P0, PT, R217, R61, PT ;  /* 0x0000003dd900720c */ /* 0x000fe20003f06070 */
[----:B------:R-:W-:Y:S01]  /*68b0*/  @!P2 HADD2 R157, -R200.H0_H0, -RZ.H0_H0 ;  /* 0xa00000ffc89da230 */ /* 0x000fe20000000900 */
[----:B------:R-:W-:-:S02]  /*68c0*/  PRMT R231, R201, 0x5410, R200 ;  /* 0x00005410c9e77816 */ /* 0x000fc400000000c8 */
[----:B------:R-:W-:Y:S02]  /*68d0*/  @!P1 PRMT R207, R152, 0x5410, RZ ;  /* 0x0000541098cf9816 */ /* 0x000fe400000000ff */
[----:B--2---:R-:W-:Y:S01]  /*68e0*/  LOP3.LUT R8, R29, 0xff, RZ, 0xc0, !PT ;  /* 0x000000ff1d087812 */ /* 0x004fe200078ec0ff */
[----:B------:R1:W2:Y:S01]  /*68f0*/  MUFU.EX2 R106, R9 ;  /* 0x00000009006a7308 */ /* 0x0002a20000000800 */
[----:B------:R-:W-:Y:S02]  /*6900*/  @!P2 PRMT R200, R157, 0x5410, RZ ;  /* 0x000054109dc8a816 */ /* 0x000fe400000000ff */
[C---:B------:R-:W-:Y:S02]  /*6910*/  ISETP.GE.U32.AND P4, PT, R217.reuse, R8, PT ;  /* 0x00000008d900720c */ /* 0x040fe40003f86070 */
[----:B------:R-:W-:Y:S01]  /*6920*/  ISETP.GE.U32.AND P2, PT, R217, R10, PT ;  /* 0x0000000ad900720c */ /* 0x000fe20003f46070 */
[----:B------:R-:W-:Y:S01]  /*6930*/  IMAD.WIDE.U32 R10, R85, -0x2daee0ad, RZ ;  /* 0xd2511f53550a7825 */ /* 0x000fe200078e00ff */
[----:B------:R-:W-:-:S02]  /*6940*/  ISETP.GE.U32.AND P1, PT, R217, R28, PT ;  /* 0x0000001cd900720c */ /* 0x000fc40003f26070 */
[----:B---3--:R-:W-:Y:S01]  /*6950*/  F2FP.PACK_AB R7, R172, R178 ;  /* 0x000000b2ac07723e */ /* 0x008fe200000000ff */
[----:B------:R-:W-:Y:S01]  /*6960*/  IMAD.MOV.U32 R85, RZ, RZ, R252 ;  /* 0x000000ffff557224 */ /* 0x000fe200078e00fc */
[----:B------:R-:W-:Y:S02]  /*6970*/  LOP3.LUT R48, R11, UR31, R48, 0x96, !PT ;  /* 0x0000001f0b307c12 */ /* 0x000fe4000f8e9630 */
[C---:B------:R-:W-:Y:S02]  /*6980*/  PRMT R199, R7.reuse, 0x7610, R199 ;  /* 0x0000761007c77816 */ /* 0x040fe400000000c7 */
[----:B------:R-:W-:Y:S01]  /*6990*/  PRMT R198, R7, 0x7632, R198 ;  /* 0x0000763207c67816 */ /* 0x000fe200000000c6 */
[----:B-1----:R-:W-:Y:S01]  /*69a0*/  IMAD.WIDE.U32 R8, R75, -0x326172a9, RZ ;  /* 0xcd9e8d574b087825 */ /* 0x002fe200078e00ff */
[----:B------:R-:W-:Y:S01]  /*69b0*/  LOP3.LUT R7, R20, 0xffff, RZ, 0xc0, !PT ;  /* 0x0000ffff14077812 */ /* 0x000fe200078ec0ff */
[----:B------:R-:W-:Y:S01]  /*69c0*/  @!P4 HADD2 R158, -R199.H0_H0, -RZ.H0_H0 ;  /* 0xa00000ffc79ec230 */ /* 0x000fe20000000900 */
[----:B------:R-:W-:Y:S01]  /*69d0*/  PRMT R79, R199, 0x5410, R198 ;  /* 0x00005410c74f7816 */ /* 0x000fe200000000c6 */
[----:B------:R-:W-:Y:S01]  /*69e0*/  @!P1 HADD2 R156, -R201.H0_H0, -RZ.H0_H0 ;  /* 0xa00000ffc99c9230 */ /* 0x000fe20000000900 */
[----:B------:R-:W-:-:S02]  /*69f0*/  SHF.R.U32.HI R7, RZ, 0x8, R7 ;  /* 0x00000008ff077819 */ /* 0x000fc40000011607 */
[----:B------:R-:W-:Y:S02]  /*6a00*/  @!P4 PRMT R199, R158, 0x5410, RZ ;  /* 0x000054109ec7c816 */ /* 0x000fe400000000ff */
[----:B------:R-:W-:Y:S02]  /*6a10*/  LOP3.LUT R7, R7, 0xffff, RZ, 0xc0, !PT ;  /* 0x0000ffff07077812 */ /* 0x000fe400078ec0ff */
[----:B------:R-:W-:Y:S02]  /*6a20*/  LOP3.LUT R26, R9, UR32, R50, 0x96, !PT ;  /* 0x00000020091a7c12 */ /* 0x000fe4000f8e9632 */
[----:B------:R-:W-:Y:S01]  /*6a30*/  ISETP.GE.U32.AND P4, PT, R217, R7, PT ;  /* 0x00000007d900720c */ /* 0x000fe20003f86070 */
[----:B------:R-:W-:Y:S01]  /*6a40*/  FFMA.FTZ R7, R122, c[0x0][0x23c], -R2 ;  /* 0x00008f007a077a23 */ /* 0x000fe20000010802 */
[C---:B------:R-:W-:Y:S02]  /*6a50*/  LOP3.LUT R59, R8.reuse, 0xffff, RZ, 0xc0, !PT ;  /* 0x0000ffff083b7812 */ /* 0x040fe400078ec0ff */
[----:B--2---:R-:W-:Y:S01]  /*6a60*/  F2FP.PACK_AB R9, R105, R106 ;  /* 0x0000006a6909723e */ /* 0x004fe200000000ff */
[----:B------:R1:W-:Y:S01]  /*6a70*/  MUFU.EX2 R104, R7 ;  /* 0x0000000700687308 */ /* 0x0003e20000000800 */
[----:B------:R-:W-:-:S02]  /*6a80*/  LOP3.LUT R50, R8, 0xff, RZ, 0xc0, !PT ;  /* 0x000000ff08327812 */ /* 0x000fc400078ec0ff */
[C---:B------:R-:W-:Y:S02]  /*6a90*/  PRMT R193, R9.reuse, 0x7632, R193 ;  /* 0x0000763209c17816 */ /* 0x040fe400000000c1 */
[----:B------:R-:W-:Y:S02]  /*6aa0*/  PRMT R194, R9, 0x7610, R194 ;  /* 0x0000761009c27816 */ /* 0x000fe400000000c2 */
[--C-:B------:R-:W-:Y:S01]  /*6ab0*/  SHF.R.U32.HI R76, RZ, 0x10, R8.reuse ;  /* 0x00000010ff4c7819 */ /* 0x100fe20000011608 */
[----:B------:R-:W-:Y:S01]  /*6ac0*/  @!P4 HADD2 R161, -R193.H0_H0, -RZ.H0_H0 ;  /* 0xa00000ffc1a1c230 */ /* 0x000fe20000000900 */
[----:B------:R-:W-:Y:S01]  /*6ad0*/  PRMT R36, R194, 0x5410, R193 ;  /* 0x00005410c2247816 */ /* 0x000fe200000000c1 */
[----:B------:R-:W-:Y:S01]  /*6ae0*/  @!P2 HADD2 R160, -R194.H0_H0, -RZ.H0_H0 ;  /* 0xa00000ffc2a0a230 */ /* 0x000fe20000000900 */
[----:B------:R-:W-:Y:S01]  /*6af0*/  SHF.R.U32.HI R61, RZ, 0x18, R8 ;  /* 0x00000018ff3d7819 */ /* 0x000fe20000011608 */
[----:B------:R-:W-:Y:S01]  /*6b00*/  IMAD.WIDE.U32 R8, R82, -0x326172a9, RZ ;  /* 0xcd9e8d5752087825 */ /* 0x000fe200078e00ff */
[----:B------:R-:W-:-:S02]  /*6b10*/  @!P4 PRMT R193, R161, 0x5410, RZ ;  /* 0x00005410a1c1c816 */ /* 0x000fc400000000ff */
[----:B------:R-:W-:Y:S01]  /*6b20*/  LOP3.LUT R175, R10, 0xffff, RZ, 0xc0, !PT ;  /* 0x0000ffff0aaf7812 */ /* 0x000fe200078ec0ff */
[----:B-1----:R-:W-:Y:S01]  /*6b30*/  FFMA.FTZ R7, R118, c[0x0][0x23c], -R2 ;  /* 0x00008f0076077a23 */ /* 0x002fe20000010802 */
[----:B------:R-:W-:Y:S01]  /*6b40*/  LOP3.LUT R44, R9, UR32, R40, 0x96, !PT ;  /* 0x00000020092c7c12 */ /* 0x000fe2000f8e9628 */
[----:B------:R-:W-:Y:S01]  /*6b50*/  FFMA.FTZ R11, R109, c[0x0][0x23c], -R6 ;  /* 0x00008f006d0b7a23 */ /* 0x000fe20000010806 */
[C---:B------:R-:W-:Y:S01]  /*6b60*/  LOP3.LUT R75, R8.reuse, 0xff, RZ, 0xc0, !PT ;  /* 0x000000ff084b7812 */ /* 0x040fe200078ec0ff */
[----:B------:R1:W2:Y:S01]  /*6b70*/  MUFU.EX2 R103, R7 ;  /* 0x0000000700677308 */ /* 0x0002a20000000800 */
[----:B------:R-:W-:Y:S01]  /*6b80*/  LOP3.LUT R141, R8, 0xffff, RZ, 0xc0, !PT ;  /* 0x0000ffff088d7812 */ /* 0x000fe200078ec0ff */
[----:B------:R-:W-:Y:S01]  /*6b90*/  IMAD.MOV.U32 R82, RZ, RZ, R237 ;  /* 0x000000ffff527224 */ /* 0x000fe200078e00ed */
[--C-:B------:R-:W-:Y:S02]  /*6ba0*/  SHF.R.U32.HI R124, RZ, 0x10, R8.reuse ;  /* 0x00000010ff7c7819 */ /* 0x100fe40000011608 */
[----:B------:R-:W-:Y:S01]  /*6bb0*/  SHF.R.U32.HI R74, RZ, 0x18, R8 ;  /* 0x00000018ff4a7819 */ /* 0x000fe20000011608 */
[----:B------:R-:W-:Y:S01]  /*6bc0*/  IMAD.WIDE.U32 R8, R86, -0x2daee0ad, RZ ;  /* 0xd2511f5356087825 */ /* 0x000fe200078e00ff */
[----:B------:R-:W-:Y:S01]  /*6bd0*/  LOP3.LUT R80, R10, 0xff, RZ, 0xc0, !PT ;  /* 0x000000ff0a507812 */ /* 0x000fe200078ec0ff */
[----:B------:R3:W-:Y:S01]  /*6be0*/  MUFU.EX2 R109, R11 ;  /* 0x0000000b006d7308 */ /* 0x0007e20000000800 */
[----:B------:R-:W-:Y:S01]  /*6bf0*/  SHF.R.U32.HI R83, RZ, 0x10, R10 ;  /* 0x00000010ff537819 */ /* 0x000fe2000001160a */
[----:B------:R-:W-:Y:S01]  /*6c00*/  IMAD.MOV.U32 R86, RZ, RZ, R239 ;  /* 0x000000ffff567224 */ /* 0x000fe200078e00ef */
[----:B------:R-:W-:-:S02]  /*6c10*/  LOP3.LUT R118, R8, 0xffff, RZ, 0xc0, !PT ;  /* 0x0000ffff08767812 */ /* 0x000fc400078ec0ff */
[----:B------:R-:W-:Y:S02]  /*6c20*/  LOP3.LUT R123, R8, 0xff, RZ, 0xc0, !PT ;  /* 0x000000ff087b7812 */ /* 0x000fe400078ec0ff */
[----:B------:R-:W-:Y:S02]  /*6c30*/  SHF.R.U32.HI R120, RZ, 0x10, R8 ;  /* 0x00000010ff787819 */ /* 0x000fe40000011608 */
[----:B-1----:R-:W-:Y:S02]  /*6c40*/  SHF.R.U32.HI R7, RZ, 0x10, R20 ;  /* 0x00000010ff077819 */ /* 0x002fe40000011614 */
[----:B------:R-:W-:Y:S01]  /*6c50*/  SHF.R.U32.HI R122, RZ, 0x18, R8 ;  /* 0x00000018ff7a7819 */ /* 0x000fe20000011608 */
[----:B------:R-:W-:Y:S01]  /*6c60*/  FFMA.FTZ R8, R113, c[0x0][0x23c], -R6 ;  /* 0x00008f0071087a23 */ /* 0x000fe20000010806 */
[----:B------:R-:W-:Y:S02]  /*6c70*/  LOP3.LUT R7, R7, 0xff, RZ, 0xc0, !PT ;  /* 0x000000ff07077812 */ /* 0x000fe400078ec0ff */
[----:B------:R-:W-:Y:S01]  /*6c80*/  LOP3.LUT R46, R9, UR31, R56, 0x96, !PT ;  /* 0x0000001f092e7c12 */ /* 0x000fe2000f8e9638 */
[----:B------:R1:W-:Y:S01]  /*6c90*/  MUFU.EX2 R236, R8 ;  /* 0x0000000800ec7308 */ /* 0x0003e20000000800 */
[----:B------:R-:W-:-:S02]  /*6ca0*/  ISETP.GE.U32.AND P4, PT, R217, R7, PT ;  /* 0x00000007d900720c */ /* 0x000fc40003f86070 */
[----:B--2---:R-:W-:Y:S02]  /*6cb0*/  F2FP.PACK_AB R7, R103, R104 ;  /* 0x000000686707723e */ /* 0x004fe400000000ff */
[----:B------:R-:W-:Y:S01]  /*6cc0*/  SHF.R.U32.HI R77, RZ, 0x18, R10 ;  /* 0x00000018ff4d7819 */ /* 0x000fe2000001160a */
[----:B---3--:R-:W-:Y:S01]  /*6cd0*/  IMAD.WIDE.U32 R10, R99, -0x326172a9, RZ ;  /* 0xcd9e8d57630a7825 */ /* 0x008fe200078e00ff */
[C---:B------:R-:W-:Y:S02]  /*6ce0*/  PRMT R195, R7.reuse, 0x7610, R195 ;  /* 0x0000761007c37816 */ /* 0x040fe400000000c3 */
[----:B------:R-:W-:Y:S01]  /*6cf0*/  PRMT R191, R7, 0x7632, R191 ;  /* 0x0000763207bf7816 */ /* 0x000fe200000000bf */
[----:B------:R-:W-:Y:S01]  /*6d00*/  FFMA.FTZ R7, R114, c[0x0][0x23c], -R6 ;  /* 0x00008f0072077a23 */ /* 0x000fe20000010806 */
[----:B------:R-:W-:Y:S02]  /*6d10*/  LOP3.LUT R12, R11, UR32, R58, 0x96, !PT ;  /* 0x000000200b0c7c12 */ /* 0x000fe4000f8e963a */
[----:B------:R-:W-:Y:S01]  /*6d20*/  PRMT R37, R195, 0x5410, R191 ;  /* 0x00005410c3257816 */ /* 0x000fe200000000bf */
[----:B------:R-:W-:Y:S01]  /*6d30*/  @!P4 HADD2 R162, -R195.H0_H0, -RZ.H0_H0 ;  /* 0xa00000ffc3a2c230 */ /* 0x000fe20000000900 */
[----:B------:R2:W-:Y:S01]  /*6d40*/  MUFU.EX2 R81, R7 ;  /* 0x0000000700517308 */ /* 0x0005e20000000800 */
[----:B-1----:R-:W-:Y:S01]  /*6d50*/  FFMA.FTZ R8, R108, c[0x0][0x23c], -R6 ;  /* 0x00008f006c087a23 */ /* 0x002fe20000010806 */
[----:B------:R-:W-:-:S02]  /*6d60*/  LOP3.LUT R19, R10, 0xffff, RZ, 0xc0, !PT ;  /* 0x0000ffff0a137812 */ /* 0x000fc400078ec0ff */
[----:B------:R-:W-:Y:S02]  /*6d70*/  @!P4 PRMT R195, R162, 0x5410, RZ ;  /* 0x00005410a2c3c816 */ /* 0x000fe400000000ff */
[----:B------:R-:W-:Y:S02]  /*6d80*/  LOP3.LUT R24, R10, 0xff, RZ, 0xc0, !PT ;  /* 0x000000ff0a187812 */ /* 0x000fe400078ec0ff */
[----:B------:R1:W3:Y:S01]  /*6d90*/  MUFU.EX2 R89, R8 ;  /* 0x0000000800597308 */ /* 0x0002e20000000800 */
[----:B------:R-:W-:Y:S02]  /*6da0*/  SHF.R.U32.HI R23, RZ, 0x18, R10 ;  /* 0x00000018ff177819 */ /* 0x000fe4000001160a */
[----:B------:R-:W-:Y:S02]  /*6db0*/  @!P1 PRMT R201, R156, 0x5410, RZ ;  /* 0x000054109cc99816 */ /* 0x000fe400000000ff */
[----:B------:R-:W-:Y:S02]  /*6dc0*/  ISETP.GE.U32.AND P1, PT, R217, R30, PT ;  /* 0x0000001ed900720c */ /* 0x000fe40003f26070 */
[----:B------:R-:W-:-:S02]  /*6dd0*/  SHF.R.U32.HI R11, RZ, 0x18, R21 ;  /* 0x00000018ff0b7819 */ /* 0x000fc40000011615 */
[----:B--2---:R-:W-:Y:S02]  /*6de0*/  SHF.R.U32.HI R7, RZ, 0x18, R20 ;  /* 0x00000018ff077819 */ /* 0x004fe40000011614 */
[----:B------:R-:W-:Y:S02]  /*6df0*/  SHF.R.U32.HI R20, RZ, 0x10, R10 ;  /* 0x00000010ff147819 */ /* 0x000fe4000001160a */
[C---:B------:R-:W-:Y:S01]  /*6e00*/  ISETP.GE.U32.AND P4, PT, R217.reuse, R7, PT ;  /* 0x00000007d900720c */ /* 0x040fe20003f86070 */
[----:B------:R-:W-:Y:S01]  /*6e10*/  IMAD.WIDE.U32 R6, R98, -0x326172a9, RZ ;  /* 0xcd9e8d5762067825 */ /* 0x000fe200078e00ff */
[----:B------:R-:W-:Y:S02]  /*6e20*/  @!P2 PRMT R194, R160, 0x5410, RZ ;  /* 0x00005410a0c2a816 */ /* 0x000fe400000000ff */
[----:B------:R-:W-:Y:S01]  /*6e30*/  ISETP.GE.U32.AND P2, PT, R217, R66, PT ;  /* 0x00000042d900720c */ /* 0x000fe20003f46070 */
[----:B-1----:R-:W-:Y:S01]  /*6e40*/  IMAD.WIDE.U32 R8, R100, -0x2daee0ad, RZ ;  /* 0xd2511f5364087825 */ /* 0x002fe200078e00ff */
[----:B------:R-:W-:Y:S01]  /*6e50*/  LOP3.LUT R45, R7, UR32, R52, 0x96, !PT ;  /* 0x00000020072d7c12 */ /* 0x000fe2000f8e9634 */
[----:B------:R-:W-:Y:S01]  /*6e60*/  @!P1 HADD2 R159, -R198.H0_H0, -RZ.H0_H0 ;  /* 0xa00000ffc69f9230 */ /* 0x000fe20000000900 */
[C---:B------:R-:W-:Y:S01]  /*6e70*/  LOP3.LUT R52, R6.reuse, 0xffff, RZ, 0xc0, !PT ;  /* 0x0000ffff06347812 */ /* 0x040fe200078ec0ff */
[----:B------:R-:W-:Y:S01]  /*6e80*/  FFMA.FTZ R7, R139, c[0x0][0x23c], -R2 ;  /* 0x00008f008b077a23 */ /* 0x000fe20000010802 */
[----:B------:R-:W-:Y:S01]  /*6e90*/  LOP3.LUT R56, R6, 0xff, RZ, 0xc0, !PT ;  /* 0x000000ff06387812 */ /* 0x000fe200078ec0ff */
[----:B------:R-:W-:Y:S01]  /*6ea0*/  IMAD.MOV.U32 R66, RZ, RZ, R79 ;  /* 0x000000ffff427224 */ /* 0x000fe200078e004f */
[--C-:B------:R-:W-:Y:S01]  /*6eb0*/  SHF.R.U32.HI R113, RZ, 0x10, R6.reuse ;  /* 0x00000010ff717819 */ /* 0x100fe20000011606 */
[----:B------:R-:W-:Y:S01]  /*6ec0*/  @!P4 HADD2 R163, -R191.H0_H0, -RZ.H0_H0 ;  /* 0xa00000ffbfa3c230 */ /* 0x000fe20000000900 */
[----:B------:R-:W-:Y:S01]  /*6ed0*/  SHF.R.U32.HI R114, RZ, 0x18, R6 ;  /* 0x00000018ff727819 */ /* 0x000fe20000011606 */
[----:B------:R-:W-:Y:S01]  /*6ee0*/  FFMA.FTZ R6, R131, c[0x0][0x23c], -R2 ;  /* 0x00008f0083067a23 */ /* 0x000fe20000010802 */
[----:B------:R-:W-:Y:S01]  /*6ef0*/  LOP3.LUT R47, R9, UR31, R54, 0x96, !PT ;  /* 0x0000001f092f7c12 */ /* 0x000fe2000f8e9636 */
[----:B------:R1:W-:Y:S01]  /*6f00*/  MUFU.EX2 R100, R7 ;  /* 0x0000000700647308 */ /* 0x0003e20000000800 */
[----:B------:R-:W-:Y:S01]  /*6f10*/  LOP3.LUT R54, R8, 0xffff, RZ, 0xc0, !PT ;  /* 0x0000ffff08367812 */ /* 0x000fe200078ec0ff */
[----:B------:R-:W-:Y:S01]  /*6f20*/  FFMA.FTZ R9, R130, c[0x0][0x23c], -R2 ;  /* 0x00008f0082097a23 */ /* 0x000fe20000010802 */
[----:B------:R-:W-:Y:S01]  /*6f30*/  LOP3.LUT R58, R8, 0xff, RZ, 0xc0, !PT ;  /* 0x000000ff083a7812 */ /* 0x000fe200078ec0ff */
[----:B---3--:R-:W-:Y:S01]  /*6f40*/  IMAD.MOV.U32 R130, RZ, RZ, R89 ;  /* 0x000000ffff827224 */ /* 0x008fe200078e0059 */
[----:B------:R-:W-:-:S02]  /*6f50*/  SHF.R.U32.HI R115, RZ, 0x10, R8 ;  /* 0x00000010ff737819 */ /* 0x000fc40000011608 */
[----:B------:R-:W-:Y:S01]  /*6f60*/  SHF.R.U32.HI R116, RZ, 0x18, R8 ;  /* 0x00000018ff747819 */ /* 0x000fe20000011608 */
[----:B------:R2:W-:Y:S01]  /*6f70*/  MUFU.EX2 R108, R6 ;  /* 0x00000006006c7308 */ /* 0x0005e20000000800 */
[----:B------:R-:W-:Y:S01]  /*6f80*/  LOP3.LUT R8, R71, 0xff, RZ, 0xc0, !PT ;  /* 0x000000ff47087812 */ /* 0x000fe200078ec0ff */
[----:B------:R-:W-:Y:S01]  /*6f90*/  IMAD.MOV.U32 R71, RZ, RZ, R231 ;  /* 0x000000ffff477224 */ /* 0x000fe200078e00e7 */
[----:B------:R-:W-:Y:S02]  /*6fa0*/  @!P4 PRMT R191, R163, 0x5410, RZ ;  /* 0x00005410a3bfc816 */ /* 0x000fe400000000ff */
[----:B------:R-:W-:Y:S01]  /*6fb0*/  PRMT R29, R8, 0x5410, R72 ;  /* 0x00005410081d7816 */ /* 0x000fe20000000048 */
[----:B------:R-:W-:Y:S01]  /*6fc0*/  IMAD.MOV.U32 R72, RZ, RZ, R228 ;  /* 0x000000ffff487224 */ /* 0x000fe200078e00e4 */
[----:B------:R-:W-:Y:S01]  /*6fd0*/  LOP3.LUT R8, R62, 0xff, RZ, 0xc0, !PT ;  /* 0x000000ff3e087812 */ /* 0x000fe200078ec0ff */
[----:B------:R3:W4:Y:S01]  /*6fe0*/  MUFU.EX2 R10, R9 ;  /* 0x00000009000a7308 */ /* 0x0007220000000800 */
[----:B-1----:R-:W-:Y:S01]  /*6ff0*/  LOP3.LUT R7, R84, 0xff, RZ, 0xc0, !PT ;  /* 0x000000ff54077812 */ /* 0x002fe200078ec0ff */
[----:B------:R-:W-:Y:S01]  /*7000*/  IMAD.MOV.U32 R84, RZ, RZ, R238 ;  /* 0x000000ffff547224 */ /* 0x000fe200078e00ee */
[----:B------:R-:W-:Y:S01]  /*7010*/  PRMT R30, R8, 0x5410, R64 ;  /* 0x00005410081e7816 */ /* 0x000fe20000000040 */
[----:B------:R-:W-:Y:S01]  /*7020*/  FFMA.FTZ R8, R129, c[0x0][0x23c], -R2 ;  /* 0x00008f0081087a23 */ /* 0x000fe20000010802 */
[----:B------:R-:W-:Y:S01]  /*7030*/  ISETP.GE.U32.AND P4, PT, R217, R7, PT ;  /* 0x00000007d900720c */ /* 0x000fe20003f86070 */
[----:B------:R-:W-:Y:S01]  /*7040*/  IMAD.MOV.U32 R62, RZ, RZ, R72 ;  /* 0x000000ffff3e7224 */ /* 0x000fe200078e0048 */
[----:B------:R-:W-:Y:S01]  /*7050*/  SHF.R.U32.HI R7, RZ, 0x8, R38 ;  /* 0x00000008ff077819 */ /* 0x000fe20000011626 */
[----:B------:R1:W-:Y:S01]  /*7060*/  MUFU.EX2 R139, R8 ;  /* 0x00000008008b7308 */ /* 0x0003e20000000800 */
[----:B--2---:R-:W-:Y:S01]  /*7070*/  SHF.R.U32.HI R6, RZ, 0x8, R67 ;  /* 0x00000008ff067819 */ /* 0x004fe20000011643 */
[----:B------:R-:W-:Y:S01]  /*7080*/  IMAD.MOV.U32 R67, RZ, RZ, R236 ;  /* 0x000000ffff437224 */ /* 0x000fe200078e00ec */
[----:B------:R-:W-:Y:S01]  /*7090*/  PRMT R32, R43, 0x5410, R7 ;  /* 0x000054102b207816 */ /* 0x000fe20000000007 */
[----:B------:R-:W-:Y:S01]  /*70a0*/  IMAD.MOV.U32 R72, RZ, RZ, R250 ;  /* 0x000000ffff487224 */ /* 0x000fe200078e00fa */
[----:B------:R-:W-:Y:S01]  /*70b0*/  PRMT R27, R73, 0x5410, R6 ;  /* 0x00005410491b7816 */ /* 0x000fe20000000006 */
[----:B------:R-:W-:Y:S01]  /*70c0*/  IMAD.MOV.U32 R73, RZ, RZ, R230 ;  /* 0x000000ffff497224 */ /* 0x000fe200078e00e6 */
[----:B------:R-:W-:Y:S01]  /*70d0*/  SHF.R.U32.HI R6, RZ, 0x8, R60 ;  /* 0x00000008ff067819 */ /* 0x000fe2000001163c */
[--C-:B---3--:R-:W-:Y:S01]  /*70e0*/  FFMA.FTZ R9, R128, c[0x0][0x23c], -R2.reuse ;  /* 0x00008f0080097a23 */ /* 0x108fe20000010802 */
[----:B------:R-:W-:Y:S01]  /*70f0*/  LOP3.LUT R7, R55, 0xff, RZ, 0xc0, !PT ;  /* 0x000000ff37077812 */ /* 0x000fe200078ec0ff */
[----:B------:R-:W-:Y:S01]  /*7100*/  FFMA.FTZ R2, R127, c[0x0][0x23c], -R2 ;  /* 0x00008f007f027a23 */ /* 0x000fe20000010802 */
[----:B------:R-:W-:Y:S01]  /*7110*/  PRMT R28, R63, 0x5410, R6 ;  /* 0x000054103f1c7816 */ /* 0x000fe20000000006 */
[----:B------:R2:W-:Y:S01]  /*7120*/  MUFU.EX2 R131, R9 ;  /* 0x0000000900837308 */ /* 0x0005e20000000800 */
[----:B------:R-:W-:Y:S01]  /*7130*/  F2FP.PACK_AB R6, R102, R101 ;  /* 0x000000656606723e */ /* 0x000fe200000000ff */
[----:B------:R-:W-:Y:S01]  /*7140*/  IMAD R128, R217, 0x10000, R217 ;  /* 0x00010000d9807824 */ /* 0x000fe200078e02d9 */
[----:B------:R-:W-:Y:S01]  /*7150*/  PRMT R31, R7, 0x5410, R57 ;  /* 0x00005410071f7816 */ /* 0x000fe20000000039 */
[----:B-1----:R-:W-:Y:S01]  /*7160*/  FFMA.FTZ R8, R140, c[0x0][0x23c], -R17 ;  /* 0x00008f008c087a23 */ /* 0x002fe20000010811 */
[C---:B------:R-:W-:Y:S01]  /*7170*/  PRMT R188, R6.reuse, 0x7610, R188 ;  /* 0x0000761006bc7816 */ /* 0x040fe200000000bc */
[----:B------:R-:W-:Y:S01]  /*7180*/  IMAD.MOV.U32 R60, RZ, RZ, R227 ;  /* 0x000000ffff3c7224 */ /* 0x000fe200078e00e3 */
[----:B------:R-:W-:Y:S01]  /*7190*/  PRMT R187, R6, 0x7632, R187 ;  /* 0x0000763206bb7816 */ /* 0x000fe200000000bb */
[----:B------:R1:W3:Y:S01]  /*71a0*/  MUFU.EX2 R64, R2 ;  /* 0x0000000200407308 */ /* 0x0002e20000000800 */
[----:B------:R-:W-:Y:S01]  /*71b0*/  SHF.R.U32.HI R6, RZ, 0x8, R107 ;  /* 0x00000008ff067819 */ /* 0x000fe2000001166b */
[----:B------:R-:W-:Y:S01]  /*71c0*/  @!P6 HADD2 R164, -R188.H0_H0, -RZ.H0_H0 ;  /* 0xa00000ffbca4e230 */ /* 0x000fe20000000900 */
[----:B------:R-:W-:Y:S01]  /*71d0*/  PRMT R38, R188, 0x5410, R187 ;  /* 0x00005410bc267816 */ /* 0x000fe200000000bb */
[----:B----4-:R-:W-:Y:S01]  /*71e0*/  IMAD.MOV.U32 R107, RZ, RZ, R10 ;  /* 0x000000ffff6b7224 */ /* 0x010fe200078e000a */
[----:B------:R-:W-:Y:S01]  /*71f0*/  LOP3.LUT R6, R6, 0xffff, RZ, 0xc0, !PT ;  /* 0x0000ffff06067812 */ /* 0x000fe200078ec0ff */
[----:B------:R-:W-:Y:S01]  /*7200*/  IMAD.MOV.U32 R55, RZ, RZ, R86 ;  /* 0x000000ffff377224 */ /* 0x000fe200078e0056 */
[----:B------:R-:W-:Y:S01]  /*7210*/  @!P6 PRMT R188, R164, 0x5410, RZ ;  /* 0x00005410a4bce816 */ /* 0x000fe200000000ff */
[----:B------:R4:W-:Y:S01]  /*7220*/  MUFU.EX2 R99, R8 ;  /* 0x0000000800637308 */ /* 0x0009e20000000800 */
[----:B------:R-:W-:Y:S01]  /*7230*/  ISETP.GE.U32.AND P6, PT, R217, R6, PT ;  /* 0x00000006d900720c */ /* 0x000fe20003fc6070 */
[----:B------:R-:W-:Y:S01]  /*7240*/  FFMA.FTZ R6, R144, c[0x0][0x23c], -R17 ;  /* 0x00008f0090067a23 */ /* 0x000fe20000010811 */
[----:B------:R-:W-:Y:S01]  /*7250*/  LOP3.LUT R7, R25, 0xffff, RZ, 0xc0, !PT ;  /* 0x0000ffff19077812 */ /* 0x000fe200078ec0ff */
[----:B------:R-:W-:Y:S01]  /*7260*/  IMAD.MOV.U32 R127, RZ, RZ, R85 ;  /* 0x000000ffff7f7224 */ /* 0x000fe200078e0055 */
[----:B--2---:R-:W-:Y:S01]  /*7270*/  LOP3.LUT R9, R21, 0xffff, RZ, 0xc0, !PT ;  /* 0x0000ffff15097812 */ /* 0x004fe200078ec0ff */
[----:B------:R-:W-:Y:S01]  /*7280*/  IMAD.MOV.U32 R63, RZ, RZ, R73 ;  /* 0x000000ffff3f7224 */ /* 0x000fe200078e0049 */
[----:B------:R-:W-:Y:S01]  /*7290*/  SHF.R.U32.HI R10, RZ, 0x8, R7 ;  /* 0x00000008ff0a7819 */ /* 0x000fe20000011607 */
[----:B------:R2:W2:Y:S01]  /*72a0*/  MUFU.EX2 R98, R6 ;  /* 0x0000000600627308 */ /* 0x0004a20000000800 */
[----:B-1----:R-:W-:Y:S01]  /*72b0*/  SHF.R.U32.HI R2, RZ, 0x10, R25 ;  /* 0x00000010ff027819 */ /* 0x002fe20000011619 */
[----:B------:R-:W-:Y:S01]  /*72c0*/  IMAD.MOV.U32 R57, RZ, RZ, R71 ;  /* 0x000000ffff397224 */ /* 0x000fe200078e0047 */
[----:B------:R-:W-:Y:S01]  /*72d0*/  PRMT R16, R16, 0x5410, R10 ;  /* 0x0000541010107816 */ /* 0x000fe2000000000a */
[----:B------:R-:W-:Y:S01]  /*72e0*/  IMAD.MOV.U32 R73, RZ, RZ, R249 ;  /* 0x000000ffff497224 */ /* 0x000fe200078e00f9 */
[----:B------:R-:W-:Y:S01]  /*72f0*/  LOP3.LUT R7, R2, 0xff, RZ, 0xc0, !PT ;  /* 0x000000ff02077812 */ /* 0x000fe200078ec0ff */
[----:B------:R-:W-:Y:S01]  /*7300*/  @!P6 HADD2 R222, -R187.H0_H0, -RZ.H0_H0 ;  /* 0xa00000ffbbdee230 */ /* 0x000fe20000000900 */
[----:B------:R-:W-:Y:S01]  /*7310*/  LOP3.LUT R2, R13, 0xff, RZ, 0xc0, !PT ;  /* 0x000000ff0d027812 */ /* 0x000fe200078ec0ff */
[----:B------:R-:W-:Y:S01]  /*7320*/  IMAD.MOV.U32 R71, RZ, RZ, R248 ;  /* 0x000000ffff477224 */ /* 0x000fe200078e00f8 */
[----:B------:R-:W-:-:S02]  /*7330*/  PRMT R15, R7, 0x5410, R15 ;  /* 0x00005410070f7816 */ /* 0x000fc4000000000f */
[----:B------:R-:W-:Y:S02]  /*7340*/  PRMT R21, R2, 0x5410, R11 ;  /* 0x0000541002157816 */ /* 0x000fe4000000000b */
[C---:B------:R-:W-:Y:S02]  /*7350*/  LOP3.LUT R2, R22.reuse, 0xffff, RZ, 0xc0, !PT ;  /* 0x0000ffff16027812 */ /* 0x040fe400078ec0ff */
[----:B----4-:R-:W-:Y:S02]  /*7360*/  LOP3.LUT R8, R22, 0xff, RZ, 0xc0, !PT ;  /* 0x000000ff16087812 */ /* 0x010fe400078ec0ff */
[----:B--2---:R-:W-:Y:S02]  /*7370*/  SHF.R.U32.HI R6, RZ, 0x8, R9 ;  /* 0x00000008ff067819 */ /* 0x004fe40000011609 */
[----:B------:R-:W-:Y:S02]  /*7380*/  SHF.R.U32.HI R7, RZ, 0x8, R19 ;  /* 0x00000008ff077819 */ /* 0x000fe40000011613 */
[----:B------:R-:W-:Y:S01]  /*7390*/  PRMT R14, R14, 0x5410, R6 ;  /* 0x000054100e0e7816 */ /* 0x000fe20000000006 */
[----:B------:R-:W-:Y:S01]  /*73a0*/  FFMA.FTZ R6, R136, c[0x0][0x23c], -R17 ;  /* 0x00008f0088067a23 */ /* 0x000fe20000010811 */
[----:B------:R-:W-:-:S02]  /*73b0*/  LOP3.LUT R9, R20, 0xff, RZ, 0xc0, !PT ;  /* 0x000000ff14097812 */ /* 0x000fc400078ec0ff */
[----:B------:R-:W-:Y:S01]  /*73c0*/  PRMT R24, R24, 0x5410, R7 ;  /* 0x0000541018187816 */ /* 0x000fe20000000007 */
[----:B------:R1:W-:Y:S01]  /*73d0*/  MUFU.EX2 R239, R6 ;  /* 0x0000000600ef7308 */ /* 0x0003e20000000800 */
[----:B------:R-:W-:Y:S01]  /*73e0*/  FFMA.FTZ R7, R137, c[0x0][0x23c], -R17 ;  /* 0x00008f0089077a23 */ /* 0x000fe20000010811 */
[----:B------:R-:W-:Y:S02]  /*73f0*/  PRMT R23, R9, 0x5410, R23 ;  /* 0x0000541009177816 */ /* 0x000fe40000000017 */
[----:B------:R-:W-:Y:S02]  /*7400*/  SHF.R.U32.HI R10, RZ, 0x18, R12 ;  /* 0x00000018ff0a7819 */ /* 0x000fe4000001160c */
[----:B------:R-:W-:Y:S02]  /*7410*/  @!P1 PRMT R198, R159, 0x5410, RZ ;  /* 0x000054109fc69816 */ /* 0x000fe400000000ff */
[----:B------:R2:W4:Y:S01]  /*7420*/  MUFU.EX2 R252, R7 ;  /* 0x0000000700fc7308 */ /* 0x0005220000000800 */
[----:B------:R-:W-:-:S02]  /*7430*/  SHF.R.U32.HI R11, RZ, 0x18, R22 ;  /* 0x00000018ff0b7819 */ /* 0x000fc40000011616 */
[----:B------:R-:W-:Y:S01]  /*7440*/  ISETP.GE.U32.AND P1, PT, R217, R65, PT ;  /* 0x00000041d900720c */ /* 0x000fe20003f26070 */
[----:B------:R-:W-:Y:S01]  /*7450*/  IMAD.MOV.U32 R65, RZ, RZ, R78 ;  /* 0x000000ffff417224 */ /* 0x000fe200078e004e */
[----:B------:R-:W-:Y:S02]  /*7460*/  LOP3.LUT R13, R12, 0xff, RZ, 0xc0, !PT ;  /* 0x000000ff0c0d7812 */ /* 0x000fe400078ec0ff */
[----:B------:R-:W-:Y:S02]  /*7470*/  @!P6 PRMT R187, R222, 0x5410, RZ ;  /* 0x00005410debbe816 */ /* 0x000fe400000000ff */
[----:B-1----:R-:W-:Y:S02]  /*7480*/  SHF.R.U32.HI R6, RZ, 0x8, R2 ;  /* 0x00000008ff067819 */ /* 0x002fe40000011602 */
[----:B------:R-:W-:Y:S02]  /*7490*/  SHF.R.U32.HI R2, RZ, 0x10, R22 ;  /* 0x00000010ff027819 */ /* 0x000fe40000011616 */
[----:B------:R-:W-:-:S02]  /*74a0*/  PRMT R19, R8, 0x5410, R6 ;  /* 0x0000541008137816 */ /* 0x000fc40000000006 */
[----:B------:R-:W-:Y:S01]  /*74b0*/  LOP3.LUT R8, R2, 0xff, RZ, 0xc0, !PT ;  /* 0x000000ff02087812 */ /* 0x000fe200078ec0ff */
[----:B--2---:R-:W-:Y:S01]  /*74c0*/  FFMA.FTZ R7, R146, c[0x0][0x23c], -R18 ;  /* 0x00008f0092077a23 */ /* 0x004fe20000010812 */
[----:B------:R-:W-:Y:S02]  /*74d0*/  LOP3.LUT R2, R12, 0xffff, RZ, 0xc0, !PT ;  /* 0x0000ffff0c027812 */ /* 0x000fe400078ec0ff */
[----:B------:R-:W-:Y:S01]  /*74e0*/  SHF.R.U32.HI R6, RZ, 0x10, R12 ;  /* 0x00000010ff067819 */ /* 0x000fe2000001160c */
[----:B------:R1:W-:Y:S01]  /*74f0*/  MUFU.EX2 R97, R7 ;  /* 0x0000000700617308 */ /* 0x0003e20000000800 */
[----:B------:R-:W-:Y:S02]  /*7500*/  SHF.R.U32.HI R9, RZ, 0x8, R2 ;  /* 0x00000008ff097819 */ /* 0x000fe40000011602 */
[----:B------:R-:W-:Y:S01]  /*7510*/  LOP3.LUT R2, R6, 0xff, RZ, 0xc0, !PT ;  /* 0x000000ff06027812 */ /* 0x000fe200078ec0ff */
[----:B------:R-:W-:Y:S01]  /*7520*/  FFMA.FTZ R6, R145, c[0x0][0x23c], -R18 ;  /* 0x00008f0091067a23 */ /* 0x000fe20000010812 */
[----:B------:R-:W-:Y:S01]  /*7530*/  PRMT R11, R8, 0x5410, R11 ;  /* 0x00005410080b7816 */ /* 0x000fe2000000000b */
[----:B------:R-:W-:Y:S01]  /*7540*/  FFMA.FTZ R8, R151, c[0x0][0x23c], -R17 ;  /* 0x00008f0097087a23 */ /* 0x000fe20000010811 */
[----:B------:R-:W-:Y:S01]  /*7550*/  PRMT R10, R2, 0x5410, R10 ;  /* 0x00005410020a7816 */ /* 0x000fe2000000000a */
[----:B------:R2:W2:Y:S01]  /*7560*/  MUFU.EX2 R236, R6 ;  /* 0x0000000600ec7308 */ /* 0x0004a20000000800 */
[----:B------:R-:W-:-:S02]  /*7570*/  F2FP.PACK_AB R2, R130, R67 ;  /* 0x000000438202723e */ /* 0x000fc400000000ff */
[----:B------:R-:W-:Y:S02]  /*7580*/  PRMT R9, R13, 0x5410, R9 ;  /* 0x000054100d097816 */ /* 0x000fe40000000009 */
[C---:B------:R-:W-:Y:S02]  /*7590*/  PRMT R169, R2.reuse, 0x7610, R169 ;  /* 0x0000761002a97816 */ /* 0x040fe400000000a9 */
[----:B------:R-:W-:Y:S01]  /*75a0*/  PRMT R168, R2, 0x7632, R168 ;  /* 0x0000763202a87816 */ /* 0x000fe200000000a8 */
[----:B------:R-:W-:Y:S01]  /*75b0*/  FFMA.FTZ R2, R143, c[0x0][0x23c], -R18 ;  /* 0x00008f008f027a23 */ /* 0x000fe20000010812 */
[----:B-1----:R-:W-:Y:S01]  /*75c0*/  F2FP.PACK_AB R7, R81, R109 ;  /* 0x0000006d5107723e */ /* 0x002fe200000000ff */
[----:B------:R1:W-:Y:S01]  /*75d0*/  MUFU.EX2 R25, R8 ;  /* 0x0000000800197308 */ /* 0x0003e20000000800 */
[----:B------:R-:W-:Y:S02]  /*75e0*/  @!P3 HADD2 R232, -R169.H0_H0, -RZ.H0_H0 ;  /* 0xa00000ffa9e8b230 */ /* 0x000fe40000000900 */
[----:B------:R-:W-:-:S02]  /*75f0*/  PRMT R171, R7, 0x7610, R171 ;  /* 0x0000761007ab7816 */ /* 0x000fc400000000ab */
[----:B------:R-:W-:Y:S01]  /*7600*/  PRMT R170, R7, 0x7632, R170 ;  /* 0x0000763207aa7816 */ /* 0x000fe200000000aa */
[----:B------:R-:W-:Y:S01]  /*7610*/  FFMA.FTZ R7, R142, c[0x0][0x23c], -R18 ;  /* 0x00008f008e077a23 */ /* 0x000fe20000010812 */
[----:B--2---:R-:W-:Y:S01]  /*7620*/  F2FP.PACK_AB R6, R108, R100 ;  /* 0x000000646c06723e */ /* 0x004fe200000000ff */
[----:B------:R2:W-:Y:S03]  /*7630*/  MUFU.EX2 R238, R2 ;  /* 0x0000000200ee7308 */ /* 0x0005e60000000800 */
[C---:B------:R-:W-:Y:S02]  /*7640*/  PRMT R163, R6.reuse, 0x7610, R163 ;  /* 0x0000761006a37816 */ /* 0x040fe400000000a3 */
[----:B------:R-:W-:Y:S02]  /*7650*/  PRMT R162, R6, 0x7632, R162 ;  /* 0x0000763206a27816 */ /* 0x000fe400000000a2 */
[----:B---3--:R-:W-:Y:S01]  /*7660*/  F2FP.PACK_AB R6, R64, R139 ;  /* 0x0000008b4006723e */ /* 0x008fe200000000ff */
[----:B------:R3:W3:Y:S01]  /*7670*/  MUFU.EX2 R237, R7 ;  /* 0x0000000700ed7308 */ /* 0x0006e20000000800 */
[----:B-1----:R-:W-:Y:S01]  /*7680*/  FFMA.FTZ R8, R148, c[0x0][0x23c], -R17 ;  /* 0x00008f0094087a23 */ /* 0x002fe20000010811 */
[----:B------:R-:W-:Y:S01]  /*7690*/  @!P4 HADD2 R223, -R163.H0_H0, -RZ.H0_H0 ;  /* 0xa00000ffa3dfc230 */ /* 0x000fe20000000900 */
[C---:B------:R-:W-:Y:S01]  /*76a0*/  PRMT R165, R6.reuse, 0x7610, R165 ;  /* 0x0000761006a57816 */ /* 0x040fe200000000a5 */
[----:B------:R-:W-:Y:S01]  /*76b0*/  @!P5 HADD2 R224, -R162.H0_H0, -RZ.H0_H0 ;  /* 0xa00000ffa2e0d230 */ /* 0x000fe20000000900 */
[----:B------:R-:W-:Y:S01]  /*76c0*/  PRMT R164, R6, 0x7632, R164 ;  /* 0x0000763206a47816 */ /* 0x000fe200000000a4 */
[----:B------:R-:W-:Y:S01]  /*76d0*/  FFMA.FTZ R6, R173, c[0x0][0x23c], -R17 ;  /* 0x00008f00ad067a23 */ /* 0x000fe20000010811 */
[----:B--2---:R-:W-:Y:S01]  /*76e0*/  F2FP.PACK_AB R2, R99, R98 ;  /* 0x000000626302723e */ /* 0x004fe200000000ff */
[----:B------:R-:W-:-:S02]  /*76f0*/  IMAD.SHL.U32 R173, R0, 0x2, RZ ;  /* 0x0000000200ad7824 */ /* 0x000fc400078e00ff */
[----:B------:R1:W2:Y:S01]  /*7700*/  MUFU.EX2 R96, R6 ;  /* 0x0000000600607308 */ /* 0x0002a20000000800 */
[----:B------:R-:W-:Y:S01]  /*7710*/  HSET2.LE.AND R0, R31, R128, PT ;  /* 0x000000801f007233 */ /* 0x000fe20003803000 */
[C---:B------:R-:W-:Y:S01]  /*7720*/  PRMT R159, R2.reuse, 0x7610, R159 ;  /* 0x00007610029f7816 */ /* 0x040fe2000000009f */
[----:B------:R-:W-:Y:S01]  /*7730*/  @!P0 HADD2 R241, -R164.H0_H0, -RZ.H0_H0 ;  /* 0xa00000ffa4f18230 */ /* 0x000fe20000000900 */
[----:B------:R-:W-:Y:S01]  /*7740*/  PRMT R158, R2, 0x7632, R158 ;  /* 0x00007632029e7816 */ /* 0x000fe2000000009e */
[----:B------:R-:W2:Y:S01]  /*7750*/  LDSM.16.MT88.4 R92, [R173+0x6000] ;  /* 0x00600000ad5c783b */ /* 0x000ea20000004200 */
[----:B---3--:R-:W-:Y:S02]  /*7760*/  F2FP.PACK_AB R7, R131, R107 ;  /* 0x0000006b8307723e */ /* 0x008fe400000000ff */
[----:B----4-:R-:W-:Y:S01]  /*7770*/  F2FP.PACK_AB R2, R252, R239 ;  /* 0x000000effc02723e */ /* 0x010fe200000000ff */
[----:B------:R3:W-:Y:S01]  /*7780*/  MUFU.EX2 R230, R8 ;  /* 0x0000000800e67308 */ /* 0x0007e20000000800 */
[C---:B------:R-:W-:Y:S01]  /*7790*/  PRMT R167, R7.reuse, 0x7610, R167 ;  /* 0x0000761007a77816 */ /* 0x040fe200000000a7 */
[----:B------:R-:W4:Y:S01]  /*77a0*/  LDSM.16.MT88.4 R88, [R173+0x6800] ;  /* 0x00680000ad58783b */ /* 0x000f220000004200 */
[----:B------:R-:W-:-:S02]  /*77b0*/  PRMT R166, R7, 0x7632, R166 ;  /* 0x0000763207a67816 */ /* 0x000fc400000000a6 */
[----:B------:R-:W-:Y:S02]  /*77c0*/  F2FP.PACK_AB R7, R236, R97 ;  /* 0x00000061ec07723e */ /* 0x000fe400000000ff */
[----:B-1----:R-:W-:Y:S02]  /*77d0*/  F2FP.PACK_AB R6, R238, R237 ;  /* 0x000000edee06723e */ /* 0x002fe400000000ff */
[C---:B------:R-:W-:Y:S02]  /*77e0*/  PRMT R161, R7.reuse, 0x7610, R161 ;  /* 0x0000761007a17816 */ /* 0x040fe400000000a1 */
[----:B------:R-:W-:Y:S01]  /*77f0*/  PRMT R160, R7, 0x7632, R160 ;  /* 0x0000763207a07816 */ /* 0x000fe200000000a0 */
[--C-:B------:R-:W-:Y:S01]  /*7800*/  HSET2.LE.AND R7, R27, R128.reuse, PT ;  /* 0x000000801b077233 */ /* 0x100fe20003803000 */
[C---:B------:R-:W-:Y:S01]  /*7810*/  PRMT R157, R2.reuse, 0x7610, R157 ;  /* 0x00007610029d7816 */ /* 0x040fe2000000009d */
[----:B------:R-:W-:Y:S01]  /*7820*/  IMAD.MOV.U32 R27, RZ, RZ, R65 ;  /* 0x000000ffff1b7224 */ /* 0x000fe200078e0041 */
[----:B------:R-:W-:Y:S01]  /*7830*/  PRMT R156, R2, 0x7632, R156 ;  /* 0x00007632029c7816 */ /* 0x000fe2000000009c */
[--C-:B------:R-:W-:Y:S01]  /*7840*/  HSET2.LE.AND R2, R16, R128.reuse, PT ;  /* 0x0000008010027233 */ /* 0x100fe20003803000 */
[C---:B------:R-:W-:Y:S01]  /*7850*/  PRMT R155, R6.reuse, 0x7610, R155 ;  /* 0x00007610069b7816 */ /* 0x040fe2000000009b */
[----:B---3--:R-:W-:Y:S01]  /*7860*/  FFMA.FTZ R8, R147, c[0x0][0x23c], -R17 ;  /* 0x00008f0093087a23 */ /* 0x008fe20000010811 */
[----:B------:R-:W-:Y:S01]  /*7870*/  PRMT R154, R6, 0x7632, R154 ;  /* 0x00007632069a7816 */ /* 0x000fe2000000009a */
[--C-:B------:R-:W-:Y:S01]  /*7880*/  HSET2.LE.AND R6, R14, R128.reuse, PT ;  /* 0x000000800e067233 */ /* 0x100fe20003803000 */
[----:B------:R-:W-:Y:S01]  /*7890*/  LOP3.LUT R38, R7, R38, RZ, 0xc0, !PT ;  /* 0x0000002607267212 */ /* 0x000fe200078ec0ff */
[----:B------:R1:W3:Y:S01]  /*78a0*/  MUFU.EX2 R231, R8 ;  /* 0x0000000800e77308 */ /* 0x0002e20000000800 */
[----:B------:R-:W-:Y:S01]  /*78b0*/  PRMT R7, R171, 0x5410, R170 ;  /* 0x00005410ab077816 */ /* 0x000fe200000000aa */
[----:B------:R-:W-:Y:S01]  /*78c0*/  IMAD.MOV.U32 R16, RZ, RZ, R87 ;  /* 0x000000ffff107224 */ /* 0x000fe200078e0057 */
[----:B------:R-:W-:Y:S01]  /*78d0*/  LOP3.LUT R36, R2, R36, RZ, 0xc0, !PT ;  /* 0x0000002402247212 */ /* 0x000fe200078ec0ff */
[--C-:B------:R-:W-:Y:S01]  /*78e0*/  HSET2.LE.AND R2, R28, R128.reuse, PT ;  /* 0x000000801c027233 */ /* 0x100fe20003803000 */
[----:B------:R-:W-:Y:S01]  /*78f0*/  LOP3.LUT R40, R6, R7, RZ, 0xc0, !PT ;  /* 0x0000000706287212 */ /* 0x000fe200078ec0ff */
[----:B------:R-:W-:Y:S01]  /*7900*/  HSET2.LE.AND R6, R15, R128, PT ;  /* 0x000000800f067233 */ /* 0x000fe20003803000 */
[----:B------:R-:W-:-:S02]  /*7910*/  PRMT R7, R169, 0x5410, R168 ;  /* 0x00005410a9077816 */ /* 0x000fc400000000a8 */
[----:B------:R-:W-:Y:S02]  /*7920*/  @!P3 PRMT R169, R232, 0x5410, RZ ;  /* 0x00005410e8a9b816 */ /* 0x000fe400000000ff */
[----:B------:R-:W-:Y:S01]  /*7930*/  LOP3.LUT R42, R2, R7, RZ, 0xc0, !PT ;  /* 0x00000007022a7212 */ /* 0x000fe200078ec0ff */
[--C-:B------:R-:W-:Y:S01]  /*7940*/  HSET2.LE.AND R2, R29, R128.reuse, PT ;  /* 0x000000801d027233 */ /* 0x100fe20003803000 */
[----:B------:R-:W-:Y:S02]  /*7950*/  PRMT R7, R163, 0x5410, R162 ;  /* 0x00005410a3077816 */ /* 0x000fe400000000a2 */
[----:B------:R-:W-:Y:S01]  /*7960*/  LOP3.LUT R37, R6, R37, RZ, 0xc0, !PT ;  /* 0x0000002506257212 */ /* 0x000fe200078ec0ff */
[--C-:B------:R-:W-:Y:S01]  /*7970*/  HSET2.LE.AND R6, R21, R128.reuse, PT ;  /* 0x0000008015067233 */ /* 0x100fe20003803000 */
[----:B------:R-:W-:Y:S01]  /*7980*/  LOP3.LUT R39, R2, R7, RZ, 0xc0, !PT ;  /* 0x0000000702277212 */ /* 0x000fe200078ec0ff */
[--C-:B------:R-:W-:Y:S01]  /*7990*/  HSET2.LE.AND R2, R30, R128.reuse, PT ;  /* 0x000000801e027233 */ /* 0x100fe20003803000 */
[----:B------:R-:W-:Y:S01]  /*79a0*/  PRMT R7, R167, 0x5410, R166 ;  /* 0x00005410a7077816 */ /* 0x000fe200000000a6 */
[----:B-1----:R-:W-:Y:S01]  /*79b0*/  FFMA.FTZ R8, R203, c[0x0][0x23c], -R18 ;  /* 0x00008f00cb087a23 */ /* 0x002fe20000010812 */
[----:B------:R-:W-:Y:S01]  /*79c0*/  @!P4 PRMT R163, R223, 0x5410, RZ ;  /* 0x00005410dfa3c816 */ /* 0x000fe200000000ff */
[----:B------:R-:W-:Y:S01]  /*79d0*/  IMAD.MOV.U32 R203, RZ, RZ, R66 ;  /* 0x000000ffffcb7224 */ /* 0x000fe200078e0042 */
[----:B------:R-:W-:Y:S01]  /*79e0*/  LOP3.LUT R41, R6, R7, RZ, 0xc0, !PT ;  /* 0x0000000706297212 */ /* 0x000fe200078ec0ff */
[----:B------:R-:W-:Y:S01]  /*79f0*/  HSET2.LE.AND R6, R24, R128, PT ;  /* 0x0000008018067233 */ /* 0x000fe20003803000 */
[----:B------:R-:W-:Y:S01]  /*7a00*/  PRMT R7, R165, 0x5410, R164 ;  /* 0x00005410a5077816 */ /* 0x000fe200000000a4 */
[----:B------:R1:W-:Y:S01]  /*7a10*/  MUFU.EX2 R79, R8 ;  /* 0x00000008004f7308 */ /* 0x0003e20000000800 */
[----:B--2---:R-:W-:Y:S01]  /*7a20*/  HMMA.16816.F32 R12, R36, R92, RZ ;  /* 0x0000005c240c723c */ /* 0x004fe200000018ff */
[----:B------:R-:W-:-:S02]  /*7a30*/  @!P5 PRMT R162, R224, 0x5410, RZ ;  /* 0x00005410e0a2d816 */ /* 0x000fc400000000ff */
[----:B------:R-:W-:Y:S01]  /*7a40*/  LOP3.LUT R43, R2, R7, RZ, 0xc0, !PT ;  /* 0x00000007022b7212 */ /* 0x000fe200078ec0ff */
[----:B------:R-:W-:Y:S01]  /*7a50*/  HSET2.LE.AND R2, R23, R128, PT ;  /* 0x0000008017027233 */ /* 0x000fe20003803000 */
[----:B------:R-:W-:Y:S02]  /*7a60*/  PRMT R7, R159, 0x5410, R158 ;  /* 0x000054109f077816 */ /* 0x000fe4000000009e */
[----:B------:R-:W-:Y:S02]  /*7a70*/  @!P0 PRMT R164, R241, 0x5410, RZ ;  /* 0x00005410f1a48816 */ /* 0x000fe400000000ff */
[----:B------:R-:W-:Y:S01]  /*7a80*/  LOP3.LUT R34, R6, R7, RZ, 0xc0, !PT ;  /* 0x0000000706227212 */ /* 0x000fe200078ec0ff */
[----:B------:R-:W-:Y:S01]  /*7a90*/  FFMA.FTZ R7, R149, c[0x0][0x23c], -R18 ;  /* 0x00008f0095077a23 */ /* 0x000fe20000010812 */
[----:B------:R-:W-:-:S03]  /*7aa0*/  PRMT R6, R161, 0x5410, R160 ;  /* 0x00005410a1067816 */ /* 0x000fc600000000a0 */
[----:B------:R2:W-:Y:S01]  /*7ab0*/  MUFU.EX2 R227, R7 ;  /* 0x0000000700e37308 */ /* 0x0005e20000000800 */
[----:B-1----:R-:W-:Y:S01]  /*7ac0*/  FFMA.FTZ R8, R174, c[0x0][0x23c], -R18 ;  /* 0x00008f00ae087a23 */ /* 0x002fe20000010812 */
[----:B------:R-:W-:Y:S01]  /*7ad0*/  LOP3.LUT R35, R2, R6, RZ, 0xc0, !PT ;  /* 0x0000000602237212 */ /* 0x000fe200078ec0ff */
[----:B------:R-:W-:Y:S01]  /*7ae0*/  HSET2.LE.AND R2, R32, R128, PT ;  /* 0x0000008020027233 */ /* 0x000fe20003803000 */
[----:B------:R-:W-:Y:S01]  /*7af0*/  PRMT R6, R157, 0x5410, R156 ;  /* 0x000054109d067816 */ /* 0x000fe2000000009c */
[----:B------:R-:W-:-:S03]  /*7b00*/  IMAD.MOV.U32 R174, RZ, RZ, R67 ;  /* 0x000000ffffae7224 */ /* 0x000fc600078e0043 */
[----:B------:R-:W1:Y:S01]  /*7b10*/  MUFU.EX2 R78, R8 ;  /* 0x00000008004e7308 */ /* 0x000e620000000800 */
[----:B------:R-:W-:Y:S01]  /*7b20*/  LOP3.LUT R30, R2, R6, RZ, 0xc0, !PT ;  /* 0x00000006021e7212 */ /* 0x000fe200078ec0ff */
[----:B------:R-:W-:Y:S01]  /*7b30*/  FFMA.FTZ R6, R150, c[0x0][0x23c], -R18 ;  /* 0x00008f0096067a23 */ /* 0x000fe20000010812 */
[----:B------:R-:W-:Y:S01]  /*7b40*/  PRMT R2, R155, 0x5410, R154 ;  /* 0x000054109b027816 */ /* 0x000fe2000000009a */
[----:B----4-:R-:W-:Y:S03]  /*7b50*/  HMMA.16816.F32 R20, R40, R88, R12 ;  /* 0x000000582814723c */ /* 0x010fe6000000180c */
[----:B------:R-:W-:Y:S01]  /*7b60*/  LOP3.LUT R31, R0, R2, RZ, 0xc0, !PT ;  /* 0x00000002001f7212 */ /* 0x000fe200078ec0ff */
[----:B------:R1:W4:Y:S01]  /*7b70*/  MUFU.EX2 R228, R6 ;  /* 0x0000000600e47308 */ /* 0x0003220000000800 */
[----:B--2---:R-:W-:Y:S01]  /*7b80*/  F2FP.PACK_AB R7, R25, R96 ;  /* 0x000000601907723e */ /* 0x004fe200000000ff */
[----:B------:R-:W-:-:S02]  /*7b90*/  HSET2.LE.AND R2, R9, R128, PT ;  /* 0x0000008009027233 */ /* 0x000fc40003803000 */
[----:B------:R-:W-:Y:S01]  /*7ba0*/  HSET2.LE.AND R0, R10, R128, PT ;  /* 0x000000800a007233 */ /* 0x000fe20003803000 */
[C---:B------:R-:W-:Y:S02]  /*7bb0*/  PRMT R147, R7.reuse, 0x7610, R147 ;  /* 0x0000761007937816 */ /* 0x040fe40000000093 */
[----:B------:R-:W-:Y:S02]  /*7bc0*/  PRMT R146, R7, 0x7632, R146 ;  /* 0x0000763207927816 */ /* 0x000fe40000000092 */
[----:B---3--:R-:W-:-:S04]  /*7bd0*/  F2FP.PACK_AB R7, R231, R230 ;  /* 0x000000e6e707723e */ /* 0x008fc800000000ff */
[C---:B------:R-:W-:Y:S02]  /*7be0*/  PRMT R153, R7.reuse, 0x7610, R153 ;  /* 0x0000761007997816 */ /* 0x040fe40000000099 */
[----:B------:R-:W-:Y:S02]  /*7bf0*/  PRMT R152, R7, 0x7632, R152 ;  /* 0x0000763207987816 */ /* 0x000fe40000000098 */
[----:B-1----:R-:W-:-:S03]  /*7c00*/  F2FP.PACK_AB R6, R78, R79 ;  /* 0x0000004f4e06723e */ /* 0x002fc600000000ff */
[----:B------:R-:W-:Y:S01]  /*7c10*/  IMAD.MOV.U32 R24, RZ, RZ, R20 ;  /* 0x000000ffff187224 */ /* 0x000fe200078e0014 */
[C---:B------:R-:W-:Y:S01]  /*7c20*/  PRMT R149, R6.reuse, 0x7610, R149 ;  /* 0x0000761006957816 */ /* 0x040fe20000000095 */
[----:B------:R-:W-:Y:S01]  /*7c30*/  IMAD.MOV.U32 R20, RZ, RZ, R84 ;  /* 0x000000ffff147224 */ /* 0x000fe200078e0054 */
[----:B------:R-:W-:Y:S02]  /*7c40*/  PRMT R148, R6, 0x7632, R148 ;  /* 0x0000763206947816 */ /* 0x000fe40000000094 */
[----:B------:R-:W-:-:S04]  /*7c50*/  PRMT R6, R147, 0x5410, R146 ;  /* 0x0000541093067816 */ /* 0x000fc80000000092 */
[----:B------:R-:W-:Y:S02]  /*7c60*/  LOP3.LUT R32, R2, R6, RZ, 0xc0, !PT ;  /* 0x0000000602207212 */ /* 0x000fe400078ec0ff */
[----:B------:R-:W-:Y:S02]  /*7c70*/  PRMT R2, R149, 0x5410, R148 ;  /* 0x0000541095027816 */ /* 0x000fe40000000094 */
[----:B----4-:R-:W-:Y:S02]  /*7c80*/  F2FP.PACK_AB R6, R228, R227 ;  /* 0x000000e3e406723e */ /* 0x010fe400000000ff */
[----:B------:R-:W-:Y:S01]  /*7c90*/  LOP3.LUT R33, R0, R2, RZ, 0xc0, !PT ;  /* 0x0000000200217212 */ /* 0x000fe200078ec0ff */
[--C-:B------:R-:W-:Y:S01]  /*7ca0*/  HSET2.LE.AND R2, R19, R128.reuse, PT ;  /* 0x0000008013027233 */ /* 0x100fe20003803000 */
[C---:B------:R-:W-:Y:S01]  /*7cb0*/  PRMT R151, R6.reuse, 0x7610, R151 ;  /* 0x0000761006977816 */ /* 0x040fe20000000097 */
[----:B------:R-:W-:Y:S01]  /*7cc0*/  HSET2.LE.AND R0, R11, R128, PT ;  /* 0x000000800b007233 */ /* 0x000fe20003803000 */
[----:B------:R-:W-:Y:S01]  /*7cd0*/  PRMT R150, R6, 0x7632, R150 ;  /* 0x0000763206967816 */ /* 0x000fe20000000096 */
[----:B------:R-:W-:Y:S01]  /*7ce0*/  IMAD.MOV.U32 R19, RZ, RZ, R22 ;  /* 0x000000ffff137224 */ /* 0x000fe200078e0016 */
[----:B------:R-:W-:Y:S01]  /*7cf0*/  PRMT R6, R153, 0x5410, R152 ;  /* 0x0000541099067816 */ /* 0x000fe20000000098 */
[----:B------:R-:W-:Y:S01]  /*7d00*/  HMMA.16816.F32 R8, R32, R92, RZ ;  /* 0x0000005c2008723c */ /* 0x000fe200000018ff */
[----:B------:R-:W-:-:S02]  /*7d10*/  IMAD.MOV.U32 R22, RZ, RZ, R251 ;  /* 0x000000ffff167224 */ /* 0x000fc400078e00fb */
[----:B------:R-:W-:Y:S02]  /*7d20*/  LOP3.LUT R28, R2, R6, RZ, 0xc0, !PT ;  /* 0x00000006021c7212 */ /* 0x000fe400078ec0ff */
[----:B------:R-:W-:-:S04]  /*7d30*/  PRMT R2, R151, 0x5410, R150 ;  /* 0x0000541097027816 */ /* 0x000fc80000000096 */
[----:B------:R-:W-:Y:S01]  /*7d40*/  LOP3.LUT R29, R0, R2, RZ, 0xc0, !PT ;  /* 0x00000002001d7212 */ /* 0x000fe200078ec0ff */
[----:B------:R-:W-:Y:S01]  /*7d50*/  IMAD.MOV.U32 R2, RZ, RZ, R23 ;  /* 0x000000ffff027224 */ /* 0x000fe200078e0017 */
[----:B------:R-:W-:Y:S01]  /*7d60*/  LOP3.LUT R0, R49, 0xff, RZ, 0xc0, !PT ;  /* 0x000000ff31007812 */ /* 0x000fe200078ec0ff */
[----:B------:R-:W-:Y:S02]  /*7d70*/  IMAD.MOV.U32 R23, RZ, RZ, R21 ;  /* 0x000000ffff177224 */ /* 0x000fe400078e0015 */
[----:B------:R-:W-:Y:S01]  /*7d80*/  IMAD.MOV.U32 R21, RZ, RZ, R64 ;  /* 0x000000ffff157224 */ /* 0x000fe200078e0040 */
[----:B------:R-:W-:Y:S02]  /*7d90*/  ISETP.GE.U32.AND P6, PT, R217, R0, PT ;  /* 0x00000000d900720c */ /* 0x000fe40003fc6070 */
[----:B------:R-:W-:-:S04]  /*7da0*/  LOP3.LUT R0, R49, 0xffff, RZ, 0xc0, !PT ;  /* 0x0000ffff31007812 */ /* 0x000fc800078ec0ff */
[----:B------:R-:W-:-:S03]  /*7db0*/  SHF.R.U32.HI R0, RZ, 0x8, R0 ;  /* 0x00000008ff007819 */ /* 0x000fc60000011600 */
[----:B------:R-:W-:Y:S01]  /*7dc0*/  HMMA.16816.F32 R248, R28, R88, R8 ;  /* 0x000000581cf8723c */ /* 0x000fe20000001808 */
[----:B------:R-:W-:-:S03]  /*7dd0*/  LOP3.LUT R0, R0, 0xffff, RZ, 0xc0, !PT ;  /* 0x0000ffff00007812 */ /* 0x000fc600078ec0ff */
[----:B------:R-:W-:Y:S01]  /*7de0*/  @!P6 HADD2 R233, -R171.H0_H0, -RZ.H0_H0 ;  /* 0xa00000ffabe9e230 */ /* 0x000fe20000000900 */
[----:B------:R-:W-:Y:S02]  /*7df0*/  ISETP.GE.U32.AND P4, PT, R217, R0, PT ;  /* 0x00000000d900720c */ /* 0x000fe40003f86070 */
[----:B------:R-:W-:Y:S02]  /*7e00*/  SHF.R.U32.HI R0, RZ, 0x10, R49 ;  /* 0x00000010ff007819 */ /* 0x000fe40000011631 */
[----:B------:R-:W-:Y:S02]  /*7e10*/  @!P6 PRMT R171, R233, 0x5410, RZ ;  /* 0x00005410e9abe816 */ /* 0x000fe400000000ff */
[----:B------:R-:W-:-:S04]  /*7e20*/  LOP3.LUT R0, R0, 0xff, RZ, 0xc0, !PT ;  /* 0x000000ff00007812 */ /* 0x000fc800078ec0ff */
[----:B------:R-:W-:Y:S02]  /*7e30*/  ISETP.GE.U32.AND P5, PT, R217, R0, PT ;  /* 0x00000000d900720c */ /* 0x000fe40003fa6070 */
[----:B------:R-:W-:Y:S01]  /*7e40*/  SHF.R.U32.HI R0, RZ, 0x18, R49 ;  /* 0x00000018ff007819 */ /* 0x000fe20000011631 */
[----:B------:R-:W-:-:S03]  /*7e50*/  @!P4 HADD2 R225, -R170.H0_H0, -RZ.H0_H0 ;  /* 0xa00000ffaae1c230 */ /* 0x000fc60000000900 */
[----:B------:R-:W-:Y:S02]  /*7e60*/  ISETP.GE.U32.AND P6, PT, R217, R0, PT ;  /* 0x00000000d900720c */ /* 0x000fe40003fc6070 */
[----:B------:R-:W-:Y:S01]  /*7e70*/  SHF.R.U32.HI R0, RZ, 0x8, R176 ;  /* 0x00000008ff007819 */ /* 0x000fe200000116b0 */
[----:B------:R-:W-:Y:S01]  /*7e80*/  IMAD R176, R4, 0x2, R173 ;  /* 0x0000000204b07824 */ /* 0x000fe200078e02ad */
[----:B------:R-:W-:Y:S02]  /*7e90*/  @!P4 PRMT R170, R225, 0x5410, RZ ;  /* 0x00005410e1aac816 */ /* 0x000fe400000000ff */
[----:B------:R-:W-:Y:S01]  /*7ea0*/  LOP3.LUT R0, R0, 0xffff, RZ, 0xc0, !PT ;  /* 0x0000ffff00007812 */ /* 0x000fe200078ec0ff */
[----:B------:R-:W-:Y:S01]  /*7eb0*/  @!P5 HADD2 R234, -R167.H0_H0, -RZ.H0_H0 ;  /* 0xa00000ffa7ead230 */ /* 0x000fe20000000900 */
[----:B------:R-:W1:Y:S02]  /*7ec0*/  LDSM.16.MT88.4 R64, [R176+0x6000] ;  /* 0x00600000b040783b */ /* 0x000e640000004200 */
[----:B------:R-:W-:-:S02]  /*7ed0*/  ISETP.GE.U32.AND P4, PT, R217, R0, PT ;  /* 0x00000000d900720c */ /* 0x000fc40003f86070 */
[----:B------:R-:W2:Y:S01]  /*7ee0*/  LDSM.16.MT88.4 R84, [R176+0x6800] ;  /* 0x00680000b054783b */ /* 0x000ea20000004200 */
[----:B------:R-:W-:Y:S01]  /*7ef0*/  @!P6 HADD2 R226, -R166.H0_H0, -RZ.H0_H0 ;  /* 0xa00000ffa6e2e230 */ /* 0x000fe20000000900 */
[----:B------:R-:W-:Y:S02]  /*7f00*/  @!P5 PRMT R167, R234, 0x5410, RZ ;  /* 0x00005410eaa7d816 */ /* 0x000fe400000000ff */
[----:B------:R-:W-:Y:S02]  /*7f10*/  LOP3.LUT R0, R212, 0xff, RZ, 0xc0, !PT ;  /* 0x000000ffd4007812 */ /* 0x000fe400078ec0ff */
[----:B------:R-:W-:Y:S02]  /*7f20*/  @!P6 PRMT R166, R226, 0x5410, RZ ;  /* 0x00005410e2a6e816 */ /* 0x000fe400000000ff */
[C---:B------:R-:W-:Y:S02]  /*7f30*/  ISETP.GE.U32.AND P6, PT, R217.reuse, R50, PT ;  /* 0x00000032d900720c */ /* 0x040fe40003fc6070 */
[----:B------:R3:W4:Y:S01]  /*7f40*/  LDL.LU.S16 R50, [R1+0xa4] ;  /* 0x0000a40001327983 */ /* 0x0007220000300600 */
[----:B------:R-:W-:Y:S01]  /*7f50*/  @!P4 HADD2 R235, -R168.H0_H0, -RZ.H0_H0 ;  /* 0xa00000ffa8ebc230 */ /* 0x000fe20000000900 */
[----:B------:R-:W-:-:S02]  /*7f60*/  ISETP.GE.U32.AND P5, PT, R217, R0, PT ;  /* 0x00000000d900720c */ /* 0x000fc40003fa6070 */
[----:B------:R-:W-:Y:S02]  /*7f70*/  LOP3.LUT R0, R26, 0xffff, RZ, 0xc0, !PT ;  /* 0x0000ffff1a007812 */ /* 0x000fe400078ec0ff */
[----:B------:R-:W-:Y:S02]  /*7f80*/  @!P4 PRMT R168, R235, 0x5410, RZ ;  /* 0x00005410eba8c816 */ /* 0x000fe400000000ff */
[----:B------:R-:W-:-:S04]  /*7f90*/  SHF.R.U32.HI R0, RZ, 0x8, R0 ;  /* 0x00000008ff007819 */ /* 0x000fc80000011600 */
[----:B------:R-:W-:-:S03]  /*7fa0*/  LOP3.LUT R0, R0, 0xffff, RZ, 0xc0, !PT ;  /* 0x0000ffff00007812 */ /* 0x000fc600078ec0ff */
[----:B------:R-:W-:Y:S01]  /*7fb0*/  @!P5 HADD2 R240, -R165.H0_H0, -RZ.H0_H0 ;  /* 0xa00000ffa5f0d230 */ /* 0x000fe20000000900 */
[C---:B------:R-:W-:Y:S02]  /*7fc0*/  ISETP.GE.U32.AND P3, PT, R217.reuse, R0, PT ;  /* 0x00000000d900720c */ /* 0x040fe40003f66070 */
[----:B------:R-:W-:Y:S02]  /*7fd0*/  LOP3.LUT R0, R26, 0xff, RZ, 0xc0, !PT ;  /* 0x000000ff1a007812 */ /* 0x000fe400078ec0ff */
[----:B------:R-:W-:Y:S02]  /*7fe0*/  @!P5 PRMT R165, R240, 0x5410, RZ ;  /* 0x00005410f0a5d816 */ /* 0x000fe400000000ff */
[C---:B------:R-:W-:Y:S02]  /*7ff0*/  ISETP.GE.U32.AND P4, PT, R217.reuse, R0, PT ;  /* 0x00000000d900720c */ /* 0x040fe40003f86070 */
[--C-:B------:R-:W-:Y:S01]  /*8000*/  SHF.R.U32.HI R0, RZ, 0x18, R26.reuse ;  /* 0x00000018ff007819 */ /* 0x100fe2000001161a */
[----:B-1----:R-:W-:Y:S03]  /*8010*/  HMMA.16816.F32 R12, R36, R64, RZ ;  /* 0x00000040240c723c */ /* 0x002fe600000018ff */
[----:B------:R-:W-:Y:S01]  /*8020*/  ISETP.GE.U32.AND P5, PT, R217, R0, PT ;  /* 0x00000000d900720c */ /* 0x000fe20003fa6070 */
[----:B------:R-:W-:Y:S01]  /*8030*/  @!P3 HADD2 R242, -R146.H0_H0, -RZ.H0_H0 ;  /* 0xa00000ff92f2b230 */ /* 0x000fe20000000900 */
[----:B------:R-:W-:-:S03]  /*8040*/  SHF.R.U32.HI R0, RZ, 0x10, R26 ;  /* 0x00000010ff007819 */ /* 0x000fc6000001161a */
[----:B------:R-:W-:Y:S02]  /*8050*/  HMMA.16816.F32 R8, R32, R64, RZ ;  /* 0x000000402008723c */ /* 0x000fe400000018ff */
[----:B------:R-:W-:Y:S01]  /*8060*/  @!P4 HADD2 R243, -R147.H0_H0, -RZ.H0_H0 ;  /* 0xa00000ff93f3c230 */ /* 0x000fe20000000900 */
[----:B------:R-:W-:Y:S02]  /*8070*/  @!P3 PRMT R146, R242, 0x5410, RZ ;  /* 0x00005410f292b816 */ /* 0x000fe400000000ff */
[----:B------:R-:W-:Y:S02]  /*8080*/  LOP3.LUT R0, R0, 0xff, RZ, 0xc0, !PT ;  /* 0x000000ff00007812 */ /* 0x000fe400078ec0ff */
[----:B------:R-:W-:Y:S02]  /*8090*/  @!P4 PRMT R147, R243, 0x5410, RZ ;  /* 0x00005410f393c816 */ /* 0x000fe400000000ff */
[----:B------:R-:W-:Y:S02]  /*80a0*/  ISETP.GE.U32.AND P0, PT, R217, R0, PT ;  /* 0x00000000d900720c */ /* 0x000fe40003f06070 */
[----:B------:R-:W-:-:S04]  /*80b0*/  SHF.R.U32.HI R0, RZ, 0x8, R59 ;  /* 0x00000008ff007819 */ /* 0x000fc8000001163b */
[----:B------:R-:W-:Y:S01]  /*80c0*/  LOP3.LUT R0, R0, 0xffff, RZ, 0xc0, !PT ;  /* 0x0000ffff00007812 */ /* 0x000fe200078ec0ff */
[-C--:B--2---:R-:W-:Y:S01]  /*80d0*/  HMMA.16816.F32 R232, R40, R84.reuse, R12 ;  /* 0x0000005428e8723c */ /* 0x084fe2000000180c */
[----:B------:R3:W2:Y:S02]  /*80e0*/  LDL.LU.S16 R15, [R1+0xac] ;  /* 0x0000ac00010f7983 */ /* 0x0006a40000300600 */
[----:B------:R-:W-:Y:S02]  /*80f0*/  ISETP.GE.U32.AND P4, PT, R217, R0, PT ;  /* 0x00000000d900720c */ /* 0x000fe40003f86070 */
[----:B------:R3:W2:Y:S01]  /*8100*/  LDL.LU.S16 R14, [R1+0xa8] ;  /* 0x0000a800010e7983 */ /* 0x0006a20000300600 */
[----:B------:R-:W-:Y:S02]  /*8110*/  @!P0 HADD2 R244, -R149.H0_H0, -RZ.H0_H0 ;  /* 0xa00000ff95f48230 */ /* 0x000fe40000000900 */
[----:B------:R-:W-:Y:S01]  /*8120*/  HMMA.16816.F32 R240, R28, R84, R8 ;  /* 0x000000541cf0723c */ /* 0x000fe20000001808 */
[----:B------:R3:W3:Y:S01]  /*8130*/  LDL.LU.S16 R11, [R1+0xb4] ;  /* 0x0000b400010b7983 */ /* 0x0006e20000300600 */
[----:B------:R-:W-:-:S02]  /*8140*/  LOP3.LUT R0, R76, 0xff, RZ, 0xc0, !PT ;  /* 0x000000ff4c007812 */ /* 0x000fc400078ec0ff */
[----:B------:R-:W-:Y:S02]  /*8150*/  @!P0 PRMT R149, R244, 0x5410, RZ ;  /* 0x00005410f4958816 */ /* 0x000fe400000000ff */
[----:B------:R-:W-:Y:S02]  /*8160*/  ISETP.GE.U32.AND P0, PT, R217, R0, PT ;  /* 0x00000000d900720c */ /* 0x000fe40003f06070 */
[----:B------:R-:W-:Y:S01]  /*8170*/  SHF.R.U32.HI R0, RZ, 0x10, R53 ;  /* 0x00000010ff007819 */ /* 0x000fe20000011635 */
[----:B------:R-:W-:-:S03]  /*8180*/  @!P5 HADD2 R245, -R148.H0_H0, -RZ.H0_H0 ;  /* 0xa00000ff94f5d230 */ /* 0x000fc60000000900 */
[----:B------:R-:W-:Y:S01]  /*8190*/  LOP3.LUT R0, R0, 0xff, RZ, 0xc0, !PT ;  /* 0x000000ff00007812 */ /* 0x000fe200078ec0ff */
[----:B------:R-:W-:Y:S01]  /*81a0*/  @!P6 HADD2 R247, -R159.H0_H0, -RZ.H0_H0 ;  /* 0xa00000ff9ff7e230 */ /* 0x000fe20000000900 */
[----:B------:R-:W-:Y:S02]  /*81b0*/  @!P5 PRMT R148, R245, 0x5410, RZ ;  /* 0x00005410f594d816 */ /* 0x000fe400000000ff */
[----:B------:R-:W-:Y:S01]  /*81c0*/  ISETP.GE.U32.AND P5, PT, R217, R0, PT ;  /* 0x00000000d900720c */ /* 0x000fe20003fa6070 */
[----:B------:R-:W-:Y:S01]  /*81d0*/  IMAD.MOV.U32 R7, RZ, RZ, R174 ;  /* 0x000000ffff077224 */ /* 0x000fe200078e00ae */
[----:B------:R-:W-:Y:S01]  /*81e0*/  LOP3.LUT R0, R53, 0xff, RZ, 0xc0, !PT ;  /* 0x000000ff35007812 */ /* 0x000fe200078ec0ff */
[----:B------:R-:W-:Y:S01]  /*81f0*/  @!P4 HADD2 R246, -R158.H0_H0, -RZ.H0_H0 ;  /* 0xa00000ff9ef6c230 */ /* 0x000fe20000000900 */
[----:B------:R-:W-:Y:S01]  /*8200*/  @!P6 PRMT R159, R247, 0x5410, RZ ;  /* 0x00005410f79fe816 */ /* 0x000fe200000000ff */
[----:B------:R-:W-:Y:S01]  /*8210*/  IMAD.MOV.U32 R6, RZ, RZ, R107 ;  /* 0x000000ffff067224 */ /* 0x000fe200078e006b */
[C---:B------:R-:W-:Y:S01]  /*8220*/  ISETP.GE.U32.AND P6, PT, R217.reuse, R0, PT ;  /* 0x00000000d900720c */ /* 0x040fe20003fc6070 */
[----:B------:R-:W-:Y:S01]  /*8230*/  IMAD.MOV.U32 R93, RZ, RZ, R63 ;  /* 0x000000ffff5d7224 */ /* 0x000fe200078e003f */
[----:B------:R-:W-:Y:S01]  /*8240*/  SHF.R.U32.HI R0, RZ, 0x18, R53 ;  /* 0x00000018ff007819 */ /* 0x000fe20000011635 */
[----:B------:R-:W-:Y:S01]  /*8250*/  IMAD.MOV.U32 R92, RZ, RZ, R62 ;  /* 0x000000ffff5c7224 */ /* 0x000fe200078e003e */
[----:B------:R-:W-:Y:S01]  /*8260*/  @!P4 PRMT R158, R246, 0x5410, RZ ;  /* 0x00005410f69ec816 */ /* 0x000fe200000000ff */
[----:B------:R-:W-:Y:S01]  /*8270*/  IMAD.MOV.U32 R88, RZ, RZ, R2 ;  /* 0x000000ffff587224 */ /* 0x000fe200078e0002 */
[----:B------:R-:W-:Y:S01]  /*8280*/  ISETP.GE.U32.AND P4, PT, R217, R0, PT ;  /* 0x00000000d900720c */ /* 0x000fe20003f86070 */
[----:B------:R-:W-:Y:S01]  /*8290*/  IMAD.MOV.U32 R26, RZ, RZ, R232 ;  /* 0x000000ffff1a7224 */ /* 0x000fe200078e00e8 */
[----:B------:R-:W-:Y:S01]  /*82a0*/  LOP3.LUT R0, R53, 0xffff, RZ, 0xc0, !PT ;  /* 0x0000ffff35007812 */ /* 0x000fe200078ec0ff */
[----:B------:R-:W-:Y:S01]  /*82b0*/  IMAD R174, R5, 0x2, R173 ;  /* 0x0000000205ae7824 */ /* 0x000fe200078e02ad */
[----:B------:R-:W-:Y:S01]  /*82c0*/  ISETP.GE.U32.AND P3, PT, R217, R61, PT ;  /* 0x0000003dd900720c */ /* 0x000fe20003f66070 */
[----:B------:R-:W-:Y:S01]  /*82d0*/  IMAD.MOV.U32 R137, RZ, RZ, R233 ;  /* 0x000000ffff897224 */ /* 0x000fe200078e00e9 */
[----:B------:R-:W-:Y:S01]  /*82e0*/  SHF.R.U32.HI R0, RZ, 0x8, R0 ;  /* 0x00000008ff007819 */ /* 0x000fe20000011600 */
[----:B------:R-:W-:-:S02]  /*82f0*/  IMAD.MOV.U32 R107, RZ, RZ, R60 ;  /* 0x000000ffff6b7224 */ /* 0x000fc400078e003c */
[----:B------:R-:W1:Y:S01]  /*8300*/  LDSM.16.MT88.4 R60, [R174+0x6000] ;  /* 0x00600000ae3c783b */ /* 0x000e620000004200 */
[----:B------:R-:W-:Y:S01]  /*8310*/  LOP3.LUT R0, R0, 0xffff, RZ, 0xc0, !PT ;  /* 0x0000ffff00007812 */ /* 0x000fe200078ec0ff */
        /* <DEDUP_REMOVED lines=10> */
[----:B------:R-:W-:Y:S01]  /*83c0*/  IMAD.MOV.U32 R129, RZ, RZ, R235 ;  /* 0x000000ffff817224 */ /* 0x000fe200078e00eb */
[----:B----4-:R-:W-:-:S05]  /*83d0*/  @!P0 HADD2 R50, -R161.H0_H0, -RZ.H0_H0 ;  /* 0xa00000ffa1328230 */ /* 0x010fca0000000900 */
[----:B------:R-:W-:-:S04]  /*83e0*/  PRMT R10, R50, 0x7610, R10 ;  /* 0x00007610320a7816 */ /* 0x000fc8000000000a */
[----:B------:R-:W-:Y:S02]  /*83f0*/  @!P0 PRMT R161, R10, 0x5410, RZ ;  /* 0x000054100aa18816 */ /* 0x000fe400000000ff */
[----:B------:R-:W-:Y:S01]  /*8400*/  ISETP.GE.U32.AND P0, PT, R217, R0, PT ;  /* 0x00000000d900720c */ /* 0x000fe20003f06070 */
[----:B------:R4:W4:Y:S01]  /*8410*/  LDL.LU.S16 R10, [R1+0xb0] ;  /* 0x0000b000010a7983 */ /* 0x0009220000300600 */
[----:B------:R-:W-:-:S03]  /*8420*/  LOP3.LUT R0, R220, 0xff, RZ, 0xc0, !PT ;  /* 0x000000ffdc007812 */ /* 0x000fc600078ec0ff */
[----:B------:R1:W4:Y:S08]  /*8430*/  LDL.LU.S16 R2, [R1+0xb8] ;  /* 0x0000b80001027983 */ /* 0x0003300000300600 */
[----:B------:R-:W-:-:S05]  /*8440*/  @!P0 HADD2 R5, -R152.H0_H0, -RZ.H0_H0 ;  /* 0xa00000ff98058230 */ /* 0x000fca0000000900 */
[----:B------:R-:W-:Y:S02]  /*8450*/  @!P0 PRMT R152, R5, 0x5410, RZ ;  /* 0x0000541005988816 */ /* 0x000fe400000000ff */
[----:B------:R-:W-:Y:S01]  /*8460*/  ISETP.GE.U32.AND P0, PT, R217, R74, PT ;  /* 0x0000004ad900720c */ /* 0x000fe20003f06070 */
[----:B--2---:R-:W-:-:S05]  /*8470*/  @!P6 HADD2 R14, -R153.H0_H0, -RZ.H0_H0 ;  /* 0xa00000ff990ee230 */ /* 0x004fca0000000900 */
[----:B------:R-:W-:-:S04]  /*8480*/  PRMT R12, R14, 0x7610, R12 ;  /* 0x000076100e0c7816 */ /* 0x000fc8000000000c */
[----:B------:R-:W-:Y:S02]  /*8490*/  @!P6 PRMT R153, R12, 0x5410, RZ ;  /* 0x000054100c99e816 */ /* 0x000fe400000000ff */
[----:B------:R-:W-:Y:S02]  /*84a0*/  ISETP.GE.U32.AND P6, PT, R217, R75, PT ;  /* 0x0000004bd900720c */ /* 0x000fe40003fc6070 */
[----:B------:R-:W2:Y:S01]  /*84b0*/  LDSM.16.MT88.4 R72, [R174+0x6800] ;  /* 0x00680000ae48783b */ /* 0x000ea20000004200 */
[----:B------:R-:W-:-:S05]  /*84c0*/  @!P3 HADD2 R15, -R160.H0_H0, -RZ.H0_H0 ;  /* 0xa00000ffa00fb230 */ /* 0x000fca0000000900 */
[----:B------:R-:W-:-:S04]  /*84d0*/  PRMT R13, R15, 0x7610, R13 ;  /* 0x000076100f0d7816 */ /* 0x000fc8000000000d */
[----:B------:R-:W-:Y:S02]  /*84e0*/  @!P3 PRMT R160, R13, 0x5410, RZ ;  /* 0x000054100da0b816 */ /* 0x000fe400000000ff */
[----:B-1----:R-:W-:Y:S01]  /*84f0*/  HMMA.16816.F32 R12, R36, R60, RZ ;  /* 0x0000003c240c723c */ /* 0x002fe200000018ff */
[----:B------:R-:W-:Y:S01]  /*8500*/  ISETP.GE.U32.AND P3, PT, R217, R0, PT ;  /* 0x00000000d900720c */ /* 0x000fe20003f66070 */
[----:B---3--:R-:W-:Y:S01]  /*8510*/  @!P5 HADD2 R11, -R151.H0_H0, -RZ.H0_H0 ;  /* 0xa00000ff970bd230 */ /* 0x008fe20000000900 */
[----:B------:R-:W-:-:S04]  /*8520*/  SHF.R.U32.HI R0, RZ, 0x8, R221 ;  /* 0x00000008ff007819 */ /* 0x000fc800000116dd */
[----:B------:R-:W-:Y:S02]  /*8530*/  PRMT R9, R11, 0x7610, R9 ;  /* 0x000076100b097816 */ /* 0x000fe40000000009 */
[----:B------:R-:W-:Y:S02]  /*8540*/  LOP3.LUT R0, R0, 0xffff, RZ, 0xc0, !PT ;  /* 0x0000ffff00007812 */ /* 0x000fe400078ec0ff */
[----:B------:R-:W-:Y:S02]  /*8550*/  @!P5 PRMT R151, R9, 0x5410, RZ ;  /* 0x000054100997d816 */ /* 0x000fe400000000ff */
[----:B------:R-:W-:Y:S02]  /*8560*/  ISETP.GE.U32.AND P5, PT, R217, R0, PT ;  /* 0x00000000d900720c */ /* 0x000fe40003fa6070 */
[----:B------:R1:W3:Y:S09]  /*8570*/  LDL.LU.S16 R0, [R1+0xbc] ;  /* 0x0000bc0001007983 */ /* 0x0002f20000300600 */
[----:B--2---:R-:W-:Y:S01]  /*8580*/  HMMA.16816.F32 R244, R40, R72, R12 ;  /* 0x0000004828f4723c */ /* 0x004fe2000000180c */
[----:B------:R1:W2:Y:S04]  /*8590*/  LDL.LU.S16 R13, [R1+0xc4] ;  /* 0x0000c400010d7983 */ /* 0x0002a80000300600 */
[----:B------:R1:W3:Y:S01]  /*85a0*/  LDL.LU.S16 R12, [R1+0xc0] ;  /* 0x0000c000010c7983 */ /* 0x0002e20000300600 */
[----:B------:R-:W-:-:S02]  /*85b0*/  IMAD.MOV.U32 R224, RZ, RZ, R88 ;  /* 0x000000ffffe07224 */ /* 0x000fc400078e0058 */
[----:B------:R-:W-:Y:S02]  /*85c0*/  IMAD.MOV.U32 R223, RZ, RZ, R6 ;  /* 0x000000ffffdf7224 */ /* 0x000fe400078e0006 */
[----:B------:R-:W-:Y:S01]  /*85d0*/  IMAD.MOV.U32 R6, RZ, RZ, R22 ;  /* 0x000000ffff067224 */ /* 0x000fe200078e0016 */
[----:B----4-:R-:W-:-:S05]  /*85e0*/  @!P4 HADD2 R10, -R150.H0_H0, -RZ.H0_H0 ;  /* 0xa00000ff960ac230 */ /* 0x010fca0000000900 */
[----:B------:R-:W-:-:S04]  /*85f0*/  PRMT R8, R10, 0x7610, R8 ;  /* 0x000076100a087816 */ /* 0x000fc80000000008 */
[----:B------:R-:W-:Y:S02]  /*8600*/  @!P4 PRMT R150, R8, 0x5410, RZ ;  /* 0x000054100896c816 */ /* 0x000fe400000000ff */
[----:B------:R-:W-:Y:S01]  /*8610*/  HMMA.16816.F32 R8, R32, R60, RZ ;  /* 0x0000003c2008723c */ /* 0x000fe200000018ff */
[----:B------:R-:W-:Y:S11]  /*8620*/  @!P1 HADD2 R2, -R157.H0_H0, -RZ.H0_H0 ;  /* 0xa00000ff9d029230 */ /* 0x000ff60000000900 */
[----:B------:R-:W-:Y:S11]  /*8630*/  @!UPT UIADD3 URZ, URZ, URZ, URZ ;  /* 0x0000003f3f3ff290 */ /* 0x000ff6000fffe03f */
[----:B------:R-:W-:Y:S01]  /*8640*/  @!UPT UIADD3 URZ, URZ, URZ, URZ ;  /* 0x0000003f3f3ff290 */ /* 0x000fe2000fffe03f */
[----:B------:R-:W-:Y:S01]  /*8650*/  HMMA.16816.F32 R232, R28, R72, R8 ;  /* 0x000000481ce8723c */ /* 0x000fe20000001808 */
[----:B------:R-:W-:-:S04]  /*8660*/  PRMT R49, R2, 0x7610, R49 ;  /* 0x0000761002317816 */ /* 0x000fc80000000031 */
[----:B------:R-:W-:Y:S01]  /*8670*/  @!P1 PRMT R157, R49, 0x5410, RZ ;  /* 0x00005410319d9816 */ /* 0x000fe200000000ff */
[----:B------:R-:W-:Y:S02]  /*8680*/  IMAD.MOV.U32 R49, RZ, RZ, R224 ;  /* 0x000000ffff317224 */ /* 0x000fe400078e00e0 */
[----:B------:R-:W-:Y:S02]  /*8690*/  IMAD.MOV.U32 R224, RZ, RZ, R222 ;  /* 0x000000ffffe07224 */ /* 0x000fe400078e00de */
[----:B------:R-:W-:Y:S02]  /*86a0*/  IMAD.MOV.U32 R225, RZ, RZ, R49 ;  /* 0x000000ffffe17224 */ /* 0x000fe400078e0031 */
[----:B------:R-:W-:Y:S02]  /*86b0*/  IMAD.MOV.U32 R49, RZ, RZ, R224 ;  /* 0x000000ffff317224 */ /* 0x000fe400078e00e0 */
[----:B------:R-:W-:Y:S01]  /*86c0*/  IMAD.MOV.U32 R224, RZ, RZ, R6 ;  /* 0x000000ffffe07224 */ /* 0x000fe200078e0006 */
[----:B--2---:R-:W-:-:S02]  /*86d0*/  @!P3 HADD2 R13, -R155.H0_H0, -RZ.H0_H0 ;  /* 0xa00000ff9b0db230 */ /* 0x004fc40000000900 */
[----:B---3--:R-:W-:-:S03]  /*86e0*/  @!P2 HADD2 R12, -R154.H0_H0, -RZ.H0_H0 ;  /* 0xa00000ff9a0ca230 */ /* 0x008fc60000000900 */
[----:B------:R-:W-:Y:S02]  /*86f0*/  PRMT R11, R13, 0x7610, R11 ;  /* 0x000076100d0b7816 */ /* 0x000fe4000000000b */
[----:B------:R-:W-:Y:S02]  /*8700*/  PRMT R8, R12, 0x7610, R8 ;  /* 0x000076100c087816 */ /* 0x000fe40000000008 */
[----:B------:R-:W-:Y:S02]  /*8710*/  @!P3 PRMT R155, R11, 0x5410, RZ ;  /* 0x000054100b9bb816 */ /* 0x000fe400000000ff */
[----:B------:R1:W2:Y:S01]  /*8720*/  LDL.LU.S16 R11, [R1+0xc8] ;  /* 0x0000c800010b7983 */ /* 0x0002a20000300600 */
[----:B------:R-:W-:-:S03]  /*8730*/  @!P2 PRMT R154, R8, 0x5410, RZ ;  /* 0x00005410089aa816 */ /* 0x000fc600000000ff */
[----:B------:R1:W3:Y:S04]  /*8740*/  LDL.LU.S16 R8, [R1+0xf0] ;  /* 0x0000f00001087983 */ /* 0x0002e80000300600 */
[----:B------:R1:W4:Y:S01]  /*8750*/  LDL.LU.S16 R6, [R1+0xf4] ;  /* 0x0000f40001067983 */ /* 0x0003220000300600 */
[----:B------:R-:W-:Y:S01]  /*8760*/  @!P5 HADD2 R0, -R156.H0_H0, -RZ.H0_H0 ;  /* 0xa00000ff9c00d230 */ /* 0x000fe20000000900 */
[----:B------:R-:W-:Y:S01]  /*8770*/  SHF.R.U32.HI R2, RZ, 0x8, R190 ;  /* 0x00000008ff027819 */ /* 0x000fe200000116be */
[----:B------:R-:W-:Y:S02]  /*8780*/  IMAD.MOV.U32 R22, RZ, RZ, R71 ;  /* 0x000000ffff167224 */ /* 0x000fe400078e0047 */
[----:B------:R-:W-:Y:S01]  /*8790*/  IMAD.MOV.U32 R71, RZ, RZ, R82 ;  /* 0x000000ffff477224 */ /* 0x000fe200078e0052 */
[----:B------:R-:W-:-:S02]  /*87a0*/  PRMT R14, R0, 0x7610, R14 ;  /* 0x00007610000e7816 */ /* 0x000fc4000000000e */
[----:B------:R-:W-:Y:S02]  /*87b0*/  LOP3.LUT R0, R197, 0xff, RZ, 0xc0, !PT ;  /* 0x000000ffc5007812 */ /* 0x000fe400078ec0ff */
[----:B------:R-:W-:Y:S01]  /*87c0*/  PRMT R82, R202, 0x5410, R2 ;  /* 0x00005410ca527816 */ /* 0x000fe20000000002 */
[----:B------:R-:W-:Y:S02]  /*87d0*/  FFMA.FTZ R2, R213, c[0x0][0x23c], -R17 ;  /* 0x00008f00d5027a23 */ /* 0x000fe40000010811 */
[----:B------:R-:W-:Y:S01]  /*87e0*/  IMAD.MOV.U32 R88, RZ, RZ, R81 ;  /* 0x000000ffff587224 */ /* 0x000fe200078e0051 */
[----:B------:R-:W-:Y:S01]  /*87f0*/  PRMT R81, R0, 0x5410, R196 ;  /* 0x0000541000517816 */ /* 0x000fe200000000c4 */
[----:B------:R1:W-:Y:S01]  /*8800*/  MUFU.EX2 R221, R2 ;  /* 0x0000000200dd7308 */ /* 0x0003e20000000800 */
[----:B------:R-:W-:-:S04]  /*8810*/  LOP3.LUT R0, R44, 0xffff, RZ, 0xc0, !PT ;  /* 0x0000ffff2c007812 */ /* 0x000fc800078ec0ff */
[----:B------:R-:W-:-:S04]  /*8820*/  SHF.R.U32.HI R0, RZ, 0x8, R0 ;  /* 0x00000008ff007819 */ /* 0x000fc80000011600 */
[----:B------:R-:W-:Y:S01]  /*8830*/  LOP3.LUT R0, R0, 0xffff, RZ, 0xc0, !PT ;  /* 0x0000ffff00007812 */ /* 0x000fe200078ec0ff */
[----:B-1----:R-:W-:-:S04]  /*8840*/  FFMA.FTZ R2, R110, c[0x0][0x23c], -R17 ;  /* 0x00008f006e027a23 */ /* 0x002fc80000010811 */
[----:B------:R-:W1:Y:S01]  /*8850*/  MUFU.EX2 R222, R2 ;  /* 0x0000000200de7308 */ /* 0x000e620000000800 */
[----:B------:R-:W-:Y:S02]  /*8860*/  @!P5 PRMT R156, R14, 0x5410, RZ ;  /* 0x000054100e9cd816 */ /* 0x000fe400000000ff */
[----:B------:R-:W-:Y:S02]  /*8870*/  ISETP.GE.U32.AND P5, PT, R217, R0, PT ;  /* 0x00000000d900720c */ /* 0x000fe40003fa6070 */
[----:B------:R-:W-:-:S04]  /*8880*/  LOP3.LUT R0, R44, 0xff, RZ, 0xc0, !PT ;  /* 0x000000ff2c007812 */ /* 0x000fc800078ec0ff */
[C---:B------:R-:W-:Y:S02]  /*8890*/  ISETP.GE.U32.AND P2, PT, R217.reuse, R0, PT ;  /* 0x00000000d900720c */ /* 0x040fe40003f46070 */
[----:B------:R-:W-:Y:S02]  /*88a0*/  SHF.R.U32.HI R0, RZ, 0x18, R44 ;  /* 0x00000018ff007819 */ /* 0x000fe4000001162c */
[----:B-1----:R-:W-:Y:S01]  /*88b0*/  F2FP.PACK_AB R5, R222, R221 ;  /* 0x000000ddde05723e */ /* 0x002fe200000000ff */
[--C-:B------:R-:W-:Y:S01]  /*88c0*/  FFMA.FTZ R2, R112, c[0x0][0x23c], -R18.reuse ;  /* 0x00008f0070027a23 */ /* 0x100fe20000010812 */
[----:B------:R-:W-:Y:S01]  /*88d0*/  ISETP.GE.U32.AND P3, PT, R217, R0, PT ;  /* 0x00000000d900720c */ /* 0x000fe20003f66070 */
[----:B------:R-:W-:Y:S01]  /*88e0*/  FFMA.FTZ R0, R219, c[0x0][0x23c], -R18 ;  /* 0x00008f00db007a23 */ /* 0x000fe20000010812 */
[C---:B------:R-:W-:Y:S01]  /*88f0*/  PRMT R145, R5.reuse, 0x7610, R145 ;  /* 0x0000761005917816 */ /* 0x040fe20000000091 */
[----:B------:R-:W-:Y:S01]  /*8900*/  MUFU.EX2 R219, R2 ;  /* 0x0000000200db7308 */ /* 0x000fe20000000800 */
[----:B------:R-:W-:-:S07]  /*8910*/  PRMT R144, R5, 0x7632, R144 ;  /* 0x0000763205907816 */ /* 0x000fce0000000090 */
[----:B------:R1:W1:Y:S01]  /*8920*/  MUFU.EX2 R220, R0 ;  /* 0x0000000000dc7308 */ /* 0x0002620000000800 */
[----:B------:R-:W-:Y:S02]  /*8930*/  PRMT R84, R145, 0x5410, R144 ;  /* 0x0000541091547816 */ /* 0x000fe40000000090 */
[----:B-1----:R-:W-:-:S04]  /*8940*/  SHF.R.U32.HI R0, RZ, 0x10, R44 ;  /* 0x00000010ff007819 */ /* 0x002fc8000001162c */
[----:B------:R-:W-:Y:S01]  /*8950*/  LOP3.LUT R0, R0, 0xff, RZ, 0xc0, !PT ;  /* 0x000000ff00007812 */ /* 0x000fe200078ec0ff */
[----:B------:R-:W-:Y:S02]  /*8960*/  IMAD.MOV.U32 R212, RZ, RZ, R225 ;  /* 0x000000ffffd47224 */ /* 0x000fe400078e00e1 */
[----:B------:R-:W-:Y:S02]  /*8970*/  IMAD.MOV.U32 R225, RZ, RZ, R49 ;  /* 0x000000ffffe17224 */ /* 0x000fe400078e0031 */
[----:B------:R-:W-:Y:S02]  /*8980*/  IMAD.MOV.U32 R49, RZ, RZ, R224 ;  /* 0x000000ffff317224 */ /* 0x000fe400078e00e0 */
[----:B------:R-:W-:Y:S02]  /*8990*/  IMAD.MOV.U32 R224, RZ, RZ, R223 ;  /* 0x000000ffffe07224 */ /* 0x000fe400078e00df */
[----:B------:R-:W-:Y:S01]  /*89a0*/  IMAD.MOV.U32 R223, RZ, RZ, R7 ;  /* 0x000000ffffdf7224 */ /* 0x000fe200078e0007 */
[----:B------:R-:W-:-:S02]  /*89b0*/  LOP3.LUT R7, R51, 0xff, RZ, 0xc0, !PT ;  /* 0x000000ff33077812 */ /* 0x000fc400078ec0ff */
[----:B------:R-:W-:Y:S01]  /*89c0*/  ISETP.GE.U32.AND P1, PT, R217, R77, PT ;  /* 0x0000004dd900720c */ /* 0x000fe20003f26070 */
[----:B--2---:R-:W-:Y:S02]  /*89d0*/  @!P2 HADD2 R11, -R145.H0_H0, -RZ.H0_H0 ;  /* 0xa00000ff910ba230 */ /* 0x004fe40000000900 */
[----:B---3--:R-:W-:-:S03]  /*89e0*/  @!P5 HADD2 R8, -R144.H0_H0, -RZ.H0_H0 ;  /* 0xa00000ff9008d230 */ /* 0x008fc60000000900 */
[----:B------:R-:W-:-:S04]  /*89f0*/  PRMT R10, R11, 0x7610, R10 ;  /* 0x000076100b0a7816 */ /* 0x000fc8000000000a */
[----:B------:R-:W-:Y:S02]  /*8a00*/  @!P2 PRMT R145, R10, 0x5410, RZ ;  /* 0x000054100a91a816 */ /* 0x000fe400000000ff */
[C---:B------:R-:W-:Y:S02]  /*8a10*/  ISETP.GE.U32.AND P2, PT, R217.reuse, R0, PT ;  /* 0x00000000d900720c */ /* 0x040fe40003f46070 */
[----:B------:R-:W-:Y:S02]  /*8a20*/  PRMT R2, R8, 0x7610, R2 ;  /* 0x0000761008027816 */ /* 0x000fe40000000002 */
[----:B------:R-:W-:Y:S02]  /*8a30*/  LOP3.LUT R0, R124, 0xff, RZ, 0xc0, !PT ;  /* 0x000000ff7c007812 */ /* 0x000fe400078ec0ff */
[----:B------:R-:W-:Y:S02]  /*8a40*/  @!P5 PRMT R144, R2, 0x5410, RZ ;  /* 0x000054100290d816 */ /* 0x000fe400000000ff */
[----:B------:R-:W-:-:S02]  /*8a50*/  ISETP.GE.U32.AND P5, PT, R217, R0, PT ;  /* 0x00000000d900720c */ /* 0x000fc40003fa6070 */
[----:B------:R-:W-:-:S04]  /*8a60*/  F2FP.PACK_AB R0, R219, R220 ;  /* 0x000000dcdb00723e */ /* 0x000fc800000000ff */
[----:B------:R-:W-:-:S05]  /*8a70*/  PRMT R143, R0, 0x7610, R143 ;  /* 0x00007610008f7816 */ /* 0x000fca000000008f */
[----:B----4-:R-:W-:Y:S01]  /*8a80*/  @!P2 HADD2 R6, -R143.H0_H0, -RZ.H0_H0 ;  /* 0xa00000ff8f06a230 */ /* 0x010fe20000000900 */
[----:B------:R-:W-:-:S04]  /*8a90*/  PRMT R142, R0, 0x7632, R142 ;  /* 0x00007632008e7816 */ /* 0x000fc8000000008e */
[----:B------:R-:W-:Y:S02]  /*8aa0*/  PRMT R9, R6, 0x7610, R9 ;  /* 0x0000761006097816 */ /* 0x000fe40000000009 */
[----:B------:R-:W-:Y:S02]  /*8ab0*/  LOP3.LUT R8, R83, 0xff, RZ, 0xc0, !PT ;  /* 0x000000ff53087812 */ /* 0x000fe400078ec0ff */
[----:B------:R-:W-:Y:S02]  /*8ac0*/  PRMT R83, R143, 0x5410, R142 ;  /* 0x000054108f537816 */ /* 0x000fe4000000008e */
[----:B------:R-:W-:Y:S02]  /*8ad0*/  @!P2 PRMT R143, R9, 0x5410, RZ ;  /* 0x00005410098fa816 */ /* 0x000fe400000000ff */
[----:B------:R1:W2:Y:S01]  /*8ae0*/  LDL.LU.S16 R9, [R1+0xf8] ;  /* 0x0000f80001097983 */ /* 0x0002a20000300600 */
[----:B------:R-:W-:Y:S02]  /*8af0*/  LOP3.LUT R0, R51, 0xffff, RZ, 0xc0, !PT ;  /* 0x0000ffff33007812 */ /* 0x000fe400078ec0ff */
[----:B------:R-:W-:-:S02]  /*8b00*/  SHF.R.U32.HI R2, RZ, 0x10, R51 ;  /* 0x00000010ff027819 */ /* 0x000fc40000011633 */
[----:B------:R-:W-:Y:S02]  /*8b10*/  SHF.R.U32.HI R6, RZ, 0x18, R51 ;  /* 0x00000018ff067819 */ /* 0x000fe40000011633 */
[----:B------:R-:W-:Y:S02]  /*8b20*/  SHF.R.U32.HI R5, RZ, 0x8, R0 ;  /* 0x00000008ff057819 */ /* 0x000fe40000011600 */
[----:B------:R-:W-:Y:S02]  /*8b30*/  LOP3.LUT R0, R2, 0xff, RZ, 0xc0, !PT ;  /* 0x000000ff02007812 */ /* 0x000fe400078ec0ff */
[----:B------:R-:W-:Y:S02]  /*8b40*/  PRMT R77, R7, 0x5410, R5 ;  /* 0x00005410074d7816 */ /* 0x000fe40000000005 */
[----:B------:R-:W-:Y:S01]  /*8b50*/  PRMT R76, R0, 0x5410, R6 ;  /* 0x00005410004c7816 */ /* 0x000fe20000000006 */
[----:B------:R1:W3:Y:S04]  /*8b60*/  LDL.LU.S16 R7, [R1+0x100] ;  /* 0x0001000001077983 */ /* 0x0002e80000300600 */
[----:B------:R1:W4:Y:S04]  /*8b70*/  LDL.LU.S16 R6, [R1+0xfc] ;  /* 0x0000fc0001067983 */ /* 0x0003280000300600 */
[----:B------:R1:W3:Y:S04]  /*8b80*/  LDL.LU.S16 R11, [R1+0x108] ;  /* 0x00010800010b7983 */ /* 0x0002e80000300600 */
[----:B------:R1:W4:Y:S01]  /*8b90*/  LDL.LU.S16 R10, [R1+0x104] ;  /* 0x00010400010a7983 */ /* 0x0003220000300600 */
[----:B------:R-:W-:-:S02]  /*8ba0*/  SHF.R.U32.HI R2, RZ, 0x8, R118 ;  /* 0x00000008ff027819 */ /* 0x000fc40000011676 */
[----:B------:R-:W-:Y:S01]  /*8bb0*/  LOP3.LUT R0, R120, 0xff, RZ, 0xc0, !PT ;  /* 0x000000ff78007812 */ /* 0x000fe200078ec0ff */
[--C-:B------:R-:W-:Y:S01]  /*8bc0*/  FFMA.FTZ R5, R117, c[0x0][0x23c], -R17.reuse ;  /* 0x00008f0075057a23 */ /* 0x100fe20000010811 */
[----:B------:R-:W-:Y:S01]  /*8bd0*/  PRMT R73, R123, 0x5410, R2 ;  /* 0x000054107b497816 */ /* 0x000fe20000000002 */
[----:B------:R-:W-:Y:S01]  /*8be0*/  FFMA.FTZ R2, R111, c[0x0][0x23c], -R17 ;  /* 0x00008f006f027a23 */ /* 0x000fe20000010811 */
[----:B------:R-:W-:Y:S01]  /*8bf0*/  PRMT R72, R0, 0x5410, R122 ;  /* 0x0000541000487816 */ /* 0x000fe2000000007a */
[----:B------:R-:W-:Y:S01]  /*8c00*/  IMAD.MOV.U32 R50, RZ, RZ, R212 ;  /* 0x000000ffff327224 */ /* 0x000fe200078e00d4 */
[----:B------:R-:W-:Y:S01]  /*8c10*/  SHF.R.U32.HI R0, RZ, 0x8, R52 ;  /* 0x00000008ff007819 */ /* 0x000fe20000011634 */
[----:B------:R-:W-:Y:S01]  /*8c20*/  MUFU.EX2 R212, R5 ;  /* 0x0000000500d47308 */ /* 0x000fe20000000800 */
[----:B------:R-:W-:Y:S02]  /*8c30*/  IMAD.MOV.U32 R226, RZ, RZ, R223 ;  /* 0x000000ffffe27224 */ /* 0x000fe400078e00df */
[----:B------:R-:W-:Y:S01]  /*8c40*/  IMAD.MOV.U32 R223, RZ, RZ, R71 ;  /* 0x000000ffffdf7224 */ /* 0x000fe200078e0047 */
[----:B------:R-:W-:-:S04]  /*8c50*/  PRMT R71, R56, 0x5410, R0 ;  /* 0x0000541038477816 */ /* 0x000fc80000000000 */
[----:B------:R1:W1:Y:S01]  /*8c60*/  MUFU.EX2 R213, R2 ;  /* 0x0000000200d57308 */ /* 0x0002620000000800 */
[----:B------:R-:W-:-:S04]  /*8c70*/  SHF.R.U32.HI R0, RZ, 0x8, R141 ;  /* 0x00000008ff007819 */ /* 0x000fc8000001168d */
[----:B------:R-:W-:Y:S01]  /*8c80*/  LOP3.LUT R0, R0, 0xffff, RZ, 0xc0, !PT ;  /* 0x0000ffff00007812 */ /* 0x000fe200078ec0ff */
[----:B------:R-:W-:Y:S01]  /*8c90*/  IMAD.MOV.U32 R85, RZ, RZ, R19 ;  /* 0x000000ffff557224 */ /* 0x000fe200078e0013 */
[----:B-1----:R-:W-:-:S04]  /*8ca0*/  SHF.R.U32.HI R2, RZ, 0x8, R54 ;  /* 0x00000008ff027819 */ /* 0x002fc80000011636 */
[----:B------:R-:W-:Y:S02]  /*8cb0*/  PRMT R65, R58, 0x5410, R2 ;  /* 0x000054103a417816 */ /* 0x000fe40000000002 */
[----:B------:R-:W-:-:S04]  /*8cc0*/  LOP3.LUT R2, R115, 0xff, RZ, 0xc0, !PT ;  /* 0x000000ff73027812 */ /* 0x000fc800078ec0ff */
[----:B------:R-:W-:Y:S02]  /*8cd0*/  PRMT R58, R2, 0x5410, R116 ;  /* 0x00005410023a7816 */ /* 0x000fe40000000074 */
[C---:B------:R-:W-:Y:S02]  /*8ce0*/  ISETP.GE.U32.AND P4, PT, R217.reuse, R80, PT ;  /* 0x00000050d900720c */ /* 0x040fe40003f86070 */
[----:B------:R-:W-:Y:S01]  /*8cf0*/  ISETP.GE.U32.AND P2, PT, R217, R8, PT ;  /* 0x00000008d900720c */ /* 0x000fe20003f46070 */
[----:B------:R-:W-:Y:S01]  /*8d00*/  IMAD.MOV.U32 R13, RZ, RZ, R27 ;  /* 0x000000ffff0d7224 */ /* 0x000fe200078e001b */
[----:B------:R-:W-:Y:S01]  /*8d10*/  LOP3.LUT R8, R46, 0xff, RZ, 0xc0, !PT ;  /* 0x000000ff2e087812 */ /* 0x000fe200078ec0ff */
        /* <DEDUP_REMOVED lines=10> */
[----:B--2---:R-:W-:-:S05]  /*8dc0*/  @!P3 HADD2 R9, -R142.H0_H0, -RZ.H0_H0 ;  /* 0xa00000ff8e09b230 */ /* 0x004fca0000000900 */
[----:B------:R-:W-:-:S04]  /*8dd0*/  PRMT R5, R9, 0x7610, R5 ;  /* 0x0000761009057816 */ /* 0x000fc80000000005 */
[----:B------:R-:W-:Y:S02]  /*8de0*/  @!P3 PRMT R142, R5, 0x5410, RZ ;  /* 0x00005410058eb816 */ /* 0x000fe400000000ff */
[----:B------:R-:W-:Y:S02]  /*8df0*/  ISETP.GE.U32.AND P3, PT, R217, R0, PT ;  /* 0x00000000d900720c */ /* 0x000fe40003f66070 */
[----:B------:R-:W-:-:S04]  /*8e00*/  F2FP.PACK_AB R0, R213, R212 ;  /* 0x000000d4d500723e */ /* 0x000fc800000000ff */
[C---:B------:R-:W-:Y:S02]  /*8e10*/  PRMT R141, R0.reuse, 0x7610, R141 ;  /* 0x00007610008d7816 */ /* 0x040fe4000000008d */
[----:B------:R-:W-:Y:S02]  /*8e20*/  PRMT R140, R0, 0x7632, R140 ;  /* 0x00007632008c7816 */ /* 0x000fe4000000008c */
[----:B------:R-:W-:Y:S01]  /*8e30*/  LOP3.LUT R5, R113, 0xff, RZ, 0xc0, !PT ;  /* 0x000000ff71057812 */ /* 0x000fe200078ec0ff */
[----:B---3--:R-:W-:Y:S02]  /*8e40*/  @!P6 HADD2 R7, -R141.H0_H0, -RZ.H0_H0 ;  /* 0xa00000ff8d07e230 */ /* 0x008fe40000000900 */
[----:B----4-:R-:W-:Y:S01]  /*8e50*/  @!P3 HADD2 R6, -R140.H0_H0, -RZ.H0_H0 ;  /* 0xa00000ff8c06b230 */ /* 0x010fe20000000900 */
[----:B------:R-:W-:Y:S02]  /*8e60*/  SHF.R.U32.HI R0, RZ, 0x10, R48 ;  /* 0x00000010ff007819 */ /* 0x000fe40000011630 */
[----:B------:R-:W-:-:S02]  /*8e70*/  PRMT R19, R5, 0x5410, R114 ;  /* 0x0000541005137816 */ /* 0x000fc40000000072 */
[----:B------:R-:W-:Y:S02]  /*8e80*/  PRMT R5, R7, 0x7610, R5 ;  /* 0x0000761007057816 */ /* 0x000fe40000000005 */
[----:B------:R-:W-:Y:S02]  /*8e90*/  PRMT R2, R6, 0x7610, R2 ;  /* 0x0000761006027816 */ /* 0x000fe40000000002 */
[----:B------:R-:W-:Y:S02]  /*8ea0*/  LOP3.LUT R0, R0, 0xff, RZ, 0xc0, !PT ;  /* 0x000000ff00007812 */ /* 0x000fe400078ec0ff */
[----:B------:R-:W-:Y:S02]  /*8eb0*/  PRMT R80, R141, 0x5410, R140 ;  /* 0x000054108d507816 */ /* 0x000fe4000000008c */
[----:B------:R-:W-:Y:S02]  /*8ec0*/  @!P6 PRMT R141, R5, 0x5410, RZ ;  /* 0x00005410058de816 */ /* 0x000fe400000000ff */
[----:B------:R-:W-:-:S02]  /*8ed0*/  @!P3 PRMT R140, R2, 0x5410, RZ ;  /* 0x00005410028cb816 */ /* 0x000fc400000000ff */
[----:B------:R-:W-:Y:S02]  /*8ee0*/  ISETP.GE.U32.AND P6, PT, R217, R0, PT ;  /* 0x00000000d900720c */ /* 0x000fe40003fc6070 */
[----:B------:R-:W-:Y:S02]  /*8ef0*/  SHF.R.U32.HI R2, RZ, 0x8, R175 ;  /* 0x00000008ff027819 */ /* 0x000fe400000116af */
[----:B------:R-:W-:Y:S02]  /*8f00*/  LOP3.LUT R0, R46, 0xffff, RZ, 0xc0, !PT ;  /* 0x0000ffff2e007812 */ /* 0x000fe400078ec0ff */
[----:B------:R-:W-:Y:S02]  /*8f10*/  SHF.R.U32.HI R6, RZ, 0x10, R46 ;  /* 0x00000010ff067819 */ /* 0x000fe4000001162e */
[----:B------:R-:W-:Y:S02]  /*8f20*/  LOP3.LUT R5, R2, 0xffff, RZ, 0xc0, !PT ;  /* 0x0000ffff02057812 */ /* 0x000fe400078ec0ff */
[----:B------:R-:W-:-:S02]  /*8f30*/  SHF.R.U32.HI R2, RZ, 0x8, R0 ;  /* 0x00000008ff027819 */ /* 0x000fc40000011600 */
[----:B------:R-:W-:Y:S02]  /*8f40*/  SHF.R.U32.HI R7, RZ, 0x18, R46 ;  /* 0x00000018ff077819 */ /* 0x000fe4000001162e */
[----:B------:R-:W-:Y:S02]  /*8f50*/  LOP3.LUT R0, R6, 0xff, RZ, 0xc0, !PT ;  /* 0x000000ff06007812 */ /* 0x000fe400078ec0ff */
[----:B------:R-:W-:Y:S01]  /*8f60*/  PRMT R57, R8, 0x5410, R2 ;  /* 0x0000541008397816 */ /* 0x000fe20000000002 */
[--C-:B------:R-:W-:Y:S01]  /*8f70*/  FFMA.FTZ R2, R121, c[0x0][0x23c], -R18.reuse ;  /* 0x00008f0079027a23 */ /* 0x100fe20000010812 */
[----:B------:R-:W-:Y:S02]  /*8f80*/  PRMT R56, R0, 0x5410, R7 ;  /* 0x0000541000387816 */ /* 0x000fe40000000007 */
[----:B------:R-:W-:Y:S01]  /*8f90*/  ISETP.GE.U32.AND P3, PT, R217, R5, PT ;  /* 0x00000005d900720c */ /* 0x000fe20003f66070 */
[----:B------:R-:W-:Y:S01]  /*8fa0*/  FFMA.FTZ R5, R119, c[0x0][0x23c], -R18 ;  /* 0x00008f0077057a23 */ /* 0x000fe20000010812 */
[----:B------:R-:W-:Y:S01]  /*8fb0*/  LOP3.LUT R0, R45, 0xffff, RZ, 0xc0, !PT ;  /* 0x0000ffff2d007812 */ /* 0x000fe200078ec0ff */
[----:B------:R1:W-:Y:S08]  /*8fc0*/  MUFU.EX2 R203, R2 ;  /* 0x0000000200cb7308 */ /* 0x0003f00000000800 */
[----:B------:R2:W3:Y:S01]  /*8fd0*/  MUFU.EX2 R202, R5 ;  /* 0x0000000500ca7308 */ /* 0x0004e20000000800 */
[----:B-1----:R-:W-:-:S02]  /*8fe0*/  SHF.R.U32.HI R2, RZ, 0x8, R0 ;  /* 0x00000008ff027819 */ /* 0x002fc40000011600 */
[----:B------:R-:W-:-:S04]  /*8ff0*/  LOP3.LUT R0, R45, 0xff, RZ, 0xc0, !PT ;  /* 0x000000ff2d007812 */ /* 0x000fc800078ec0ff */
[----:B------:R-:W-:Y:S02]  /*9000*/  PRMT R16, R0, 0x5410, R2 ;  /* 0x0000541000107816 */ /* 0x000fe40000000002 */
[----:B------:R-:W-:Y:S02]  /*9010*/  SHF.R.U32.HI R2, RZ, 0x10, R45 ;  /* 0x00000010ff027819 */ /* 0x000fe4000001162d */
[----:B------:R-:W-:Y:S02]  /*9020*/  LOP3.LUT R0, R47, 0xffff, RZ, 0xc0, !PT ;  /* 0x0000ffff2f007812 */ /* 0x000fe400078ec0ff */
[----:B--2---:R-:W-:Y:S02]  /*9030*/  SHF.R.U32.HI R5, RZ, 0x10, R47 ;  /* 0x00000010ff057819 */ /* 0x004fe4000001162f */
[----:B------:R-:W-:Y:S02]  /*9040*/  LOP3.LUT R6, R2, 0xff, RZ, 0xc0, !PT ;  /* 0x000000ff02067812 */ /* 0x000fe400078ec0ff */
[----:B------:R-:W-:-:S02]  /*9050*/  SHF.R.U32.HI R2, RZ, 0x8, R0 ;  /* 0x00000008ff027819 */ /* 0x000fc40000011600 */
[----:B------:R-:W-:Y:S02]  /*9060*/  SHF.R.U32.HI R7, RZ, 0x18, R47 ;  /* 0x00000018ff077819 */ /* 0x000fe4000001162f */
[----:B------:R-:W-:-:S04]  /*9070*/  LOP3.LUT R0, R5, 0xff, RZ, 0xc0, !PT ;  /* 0x000000ff05007812 */ /* 0x000fc800078ec0ff */
[----:B------:R-:W-:Y:S02]  /*9080*/  PRMT R51, R0, 0x5410, R7 ;  /* 0x0000541000337816 */ /* 0x000fe40000000007 */
[----:B---3--:R-:W-:-:S04]  /*9090*/  F2FP.PACK_AB R0, R202, R203 ;  /* 0x000000cbca00723e */ /* 0x008fc800000000ff */
[----:B------:R-:W-:Y:S02]  /*90a0*/  PRMT R61, R0, 0x7632, R61 ;  /* 0x00007632003d7816 */ /* 0x000fe4000000003d */
[----:B------:R-:W-:-:S03]  /*90b0*/  SHF.R.U32.HI R9, RZ, 0x18, R45 ;  /* 0x00000018ff097819 */ /* 0x000fc6000001162d */
[----:B------:R-:W-:Y:S01]  /*90c0*/  @!P0 HADD2 R10, -R61.H0_H0, -RZ.H0_H0 ;  /* 0xa00000ff3d0a8230 */ /* 0x000fe20000000900 */
[----:B------:R-:W-:Y:S02]  /*90d0*/  PRMT R53, R6, 0x5410, R9 ;  /* 0x0000541006357816 */ /* 0x000fe40000000009 */
[----:B------:R-:W-:Y:S02]  /*90e0*/  PRMT R64, R0, 0x7610, R64 ;  /* 0x0000761000407816 */ /* 0x000fe40000000040 */
[----:B------:R-:W-:Y:S02]  /*90f0*/  PRMT R6, R10, 0x7610, R6 ;  /* 0x000076100a067816 */ /* 0x000fe40000000006 */
[----:B------:R-:W-:Y:S02]  /*9100*/  PRMT R55, R64, 0x5410, R61 ;  /* 0x0000541040377816 */ /* 0x000fe4000000003d */
[----:B------:R-:W-:Y:S02]  /*9110*/  @!P0 PRMT R61, R6, 0x5410, RZ ;  /* 0x00005410063d8816 */ /* 0x000fe400000000ff */
[----:B------:R1:W2:Y:S01]  /*9120*/  LDL.LU.S16 R6, [R1+0x10c] ;  /* 0x00010c0001067983 */ /* 0x0002a20000300600 */
[----:B------:R-:W-:Y:S01]  /*9130*/  LOP3.LUT R8, R47, 0xff, RZ, 0xc0, !PT ;  /* 0x000000ff2f087812 */ /* 0x000fe200078ec0ff */
[----:B------:R-:W-:-:S03]  /*9140*/  FFMA.FTZ R0, R126, c[0x0][0x23c], -R17 ;  /* 0x00008f007e007a23 */ /* 0x000fc60000010811 */
[----:B------:R-:W-:Y:S01]  /*9150*/  PRMT R52, R8, 0x5410, R2 ;  /* 0x0000541008347816 */ /* 0x000fe20000000002 */
[----:B------:R-:W-:Y:S01]  /*9160*/  FFMA.FTZ R2, R125, c[0x0][0x23c], -R17 ;  /* 0x00008f007d027a23 */ /* 0x000fe20000010811 */
[----:B------:R3:W-:Y:S08]  /*9170*/  MUFU.EX2 R197, R0 ;  /* 0x0000000000c57308 */ /* 0x0007f00000000800 */
[----:B------:R-:W4:Y:S01]  /*9180*/  MUFU.EX2 R196, R2 ;  /* 0x0000000200c47308 */ /* 0x000f220000000800 */
[----:B---3--:R-:W-:-:S04]  /*9190*/  LOP3.LUT R0, R48, 0xff, RZ, 0xc0, !PT ;  /* 0x000000ff30007812 */ /* 0x008fc800078ec0ff */
[----:B------:R-:W-:Y:S01]  /*91a0*/  ISETP.GE.U32.AND P0, PT, R217, R0, PT ;  /* 0x00000000d900720c */ /* 0x000fe20003f06070 */
[----:B------:R-:W-:Y:S01]  /*91b0*/  @!P5 HADD2 R11, -R64.H0_H0, -RZ.H0_H0 ;  /* 0xa00000ff400bd230 */ /* 0x000fe20000000900 */
[----:B----4-:R-:W-:-:S04]  /*91c0*/  F2FP.PACK_AB R2, R197, R196 ;  /* 0x000000c4c502723e */ /* 0x010fc800000000ff */
[----:B------:R-:W-:Y:S02]  /*91d0*/  PRMT R7, R11, 0x7610, R7 ;  /* 0x000076100b077816 */ /* 0x000fe40000000007 */
[----:B------:R-:W-:Y:S02]  /*91e0*/  PRMT R60, R2, 0x7610, R60 ;  /* 0x00007610023c7816 */ /* 0x000fe4000000003c */
[----:B------:R-:W-:Y:S01]  /*91f0*/  SHF.R.U32.HI R0, RZ, 0x18, R48 ;  /* 0x00000018ff007819 */ /* 0x000fe20000011630 */
[----:B------:R-:W-:Y:S01]  /*9200*/  IMAD R175, R4, 0x2, R174 ;  /* 0x0000000204af7824 */ /* 0x000fe200078e02ae */
[----:B------:R-:W-:Y:S01]  /*9210*/  @!P5 PRMT R64, R7, 0x5410, RZ ;  /* 0x000054100740d816 */ /* 0x000fe200000000ff */
[----:B------:R-:W-:Y:S01]  /*9220*/  ULEA UR7, UR22, UR20, 0x6 ;  /* 0x0000001416077291 */ /* 0x000fe2000f8e303f */
[----:B------:R-:W-:Y:S01]  /*9230*/  ISETP.GE.U32.AND P5, PT, R217, R0, PT ;  /* 0x00000000d900720c */ /* 0x000fe20003fa6070 */
[----:B------:R-:W-:Y:S02]  /*9240*/  IMAD.MOV.U32 R118, RZ, RZ, R15 ;  /* 0x000000ffff767224 */ /* 0x000fe400078e000f */
[----:B------:R-:W-:-:S02]  /*9250*/  IMAD.SHL.U32 R0, R12, 0x2, RZ ;  /* 0x000000020c007824 */ /* 0x000fc400078e00ff */
[----:B------:R-:W-:Y:S01]  /*9260*/  FFMA.FTZ R15, R133, c[0x0][0x23c], -R17 ;  /* 0x00008f00850f7a23 */ /* 0x000fe20000010811 */
[----:B------:R-:W-:Y:S01]  /*9270*/  PRMT R59, R2, 0x7632, R59 ;  /* 0x00007632023b7816 */ /* 0x000fe2000000003b */
[----:B------:R-:W-:Y:S02]  /*9280*/  IMAD.MOV.U32 R114, RZ, RZ, R23 ;  /* 0x000000ffff727224 */ /* 0x000fe400078e0017 */
[----:B------:R-:W-:Y:S02]  /*9290*/  IMAD.MOV.U32 R116, RZ, RZ, R21 ;  /* 0x000000ffff747224 */ /* 0x000fe400078e0015 */
[----:B------:R-:W-:Y:S02]  /*92a0*/  IMAD.MOV.U32 R119, RZ, RZ, R22 ;  /* 0x000000ffff777224 */ /* 0x000fe400078e0016 */
[----:B------:R-:W-:Y:S01]  /*92b0*/  IMAD.MOV.U32 R133, RZ, RZ, R20 ;  /* 0x000000ffff857224 */ /* 0x000fe200078e0014 */
[----:B------:R-:W-:Y:S01]  /*92c0*/  UIADD3 UR7, UR7, -0x40, URZ ;  /* 0xffffffc007077890 */ /* 0x000fe2000fffe03f */
[----:B------:R-:W3:Y:S01]  /*92d0*/  LDSM.16.MT88.4 R20, [R175+0x6000] ;  /* 0x00600000af14783b */ /* 0x000ee20000004200 */
[----:B------:R-:W-:Y:S01]  /*92e0*/  IMAD R0, R13, c[0x0][0x228], R0 ;  /* 0x00008a000d007a24 */ /* 0x000fe200078e0200 */
[----:B------:R-:W-:Y:S01]  /*92f0*/  LOP3.LUT R2, R48, 0xffff, RZ, 0xc0, !PT ;  /* 0x0000ffff30027812 */ /* 0x000fe200078ec0ff */
[----:B------:R-:W-:Y:S01]  /*9300*/  USHF.R.S32.HI UR6, URZ, 0x1f, UR7 ;  /* 0x0000001f3f067899 */ /* 0x000fe20008011407 */
[----:B------:R-:W-:Y:S01]  /*9310*/  PRMT R54, R60, 0x5410, R59 ;  /* 0x000054103c367816 */ /* 0x000fe2000000003b */
[----:B------:R-:W-:-:S02]  /*9320*/  IMAD.MOV.U32 R120, RZ, RZ, R85 ;  /* 0x000000ffff787224 */ /* 0x000fc400078e0055 */
[----:B------:R-:W-:Y:S02]  /*9330*/  IMAD.MOV.U32 R85, RZ, RZ, R26 ;  /* 0x000000ffff557224 */ /* 0x000fe400078e001a */
[----:B------:R-:W-:Y:S02]  /*9340*/  IMAD.MOV.U32 R115, RZ, RZ, R24 ;  /* 0x000000ffff737224 */ /* 0x000fe400078e0018 */
[----:B------:R-:W-:Y:S02]  /*9350*/  IMAD.MOV.U32 R121, RZ, RZ, R27 ;  /* 0x000000ffff797224 */ /* 0x000fe400078e001b */
[--C-:B------:R-:W-:Y:S02]  /*9360*/  FFMA.FTZ R47, R189, c[0x0][0x23c], -R18.reuse ;  /* 0x00008f00bd2f7a23 */ /* 0x100fe40000010812 */
[----:B------:R-:W-:Y:S01]  /*9370*/  FFMA.FTZ R48, R138, c[0x0][0x23c], -R18 ;  /* 0x00008f008a307a23 */ /* 0x000fe20000010812 */
[----:B------:R4:W-:Y:S01]  /*9380*/  MUFU.EX2 R189, R15 ;  /* 0x0000000f00bd7308 */ /* 0x0009e20000000800 */
[----:B------:R-:W-:-:S02]  /*9390*/  IMAD.MOV.U32 R138, RZ, RZ, R107 ;  /* 0x000000ffff8a7224 */ /* 0x000fc400078e006b */
[----:B------:R-:W-:Y:S01]  /*93a0*/  FFMA.FTZ R17, R132, c[0x0][0x23c], -R17 ;  /* 0x00008f0084117a23 */ /* 0x000fe20000010811 */
[----:B---3--:R-:W-:Y:S01]  /*93b0*/  HMMA.16816.F32 R8, R36, R20, RZ ;  /* 0x000000142408723c */ /* 0x008fe200000018ff */
[----:B----4-:R-:W-:-:S03]  /*93c0*/  HSET2.LE.AND R15, R72, R128, PT ;  /* 0x00000080480f7233 */ /* 0x010fc60003803000 */
[----:B------:R-:W-:Y:S01]  /*93d0*/  MUFU.EX2 R72, R48 ;  /* 0x0000003000487308 */ /* 0x000fe20000000800 */
[----:B------:R-:W-:Y:S02]  /*93e0*/  IMAD.MOV.U32 R123, RZ, RZ, R50 ;  /* 0x000000ffff7b7224 */ /* 0x000fe400078e0032 */
[----:B------:R-:W-:Y:S02]  /*93f0*/  IMAD.MOV.U32 R111, RZ, RZ, R49 ;  /* 0x000000ffff6f7224 */ /* 0x000fe400078e0031 */
[--C-:B------:R-:W-:Y:S02]  /*9400*/  FFMA.FTZ R49, R135, c[0x0][0x23c], -R18.reuse ;  /* 0x00008f0087317a23 */ /* 0x100fe40000010812 */
[----:B------:R-:W-:Y:S01]  /*9410*/  FFMA.FTZ R50, R134, c[0x0][0x23c], -R18 ;  /* 0x00008f0086327a23 */ /* 0x000fe20000010812 */
[----:B------:R3:W-:Y:S01]  /*9420*/  MUFU.EX2 R190, R17 ;  /* 0x0000001100be7308 */ /* 0x0007e20000000800 */
[----:B------:R-:W-:Y:S01]  /*9430*/  IMAD.MOV.U32 R132, RZ, RZ, R127 ;  /* 0x000000ffff847224 */ /* 0x000fe200078e007f */
[----:B------:R-:W-:-:S02]  /*9440*/  HSET2.LE.AND R18, R71, R128, PT ;  /* 0x0000008047127233 */ /* 0x000fc40003803000 */
[----:B------:R-:W-:-:S04]  /*9450*/  HSET2.LE.AND R19, R19, R128, PT ;  /* 0x0000008013137233 */ /* 0x000fc80003803000 */
[----:B------:R-:W-:Y:S01]  /*9460*/  MUFU.EX2 R71, R49 ;  /* 0x0000003100477308 */ /* 0x000fe20000000800 */
[--C-:B------:R-:W-:Y:S01]  /*9470*/  HSET2.LE.AND R16, R16, R128.reuse, PT ;  /* 0x0000008010107233 */ /* 0x100fe20003803000 */
[----:B------:R-:W-:Y:S02]  /*9480*/  IMAD.MOV.U32 R117, RZ, RZ, R14 ;  /* 0x000000ffff757224 */ /* 0x000fe400078e000e */
[----:B------:R-:W-:Y:S01]  /*9490*/  FADD.FTZ R14, R79, R78 ;  /* 0x0000004e4f0e7221 */ /* 0x000fe20000010000 */
[--C-:B---3--:R-:W-:Y:S01]  /*94a0*/  HSET2.LE.AND R17, R53, R128.reuse, PT ;  /* 0x0000008035117233 */ /* 0x108fe20003803000 */
[----:B------:R-:W-:Y:S02]  /*94b0*/  IMAD.MOV.U32 R122, RZ, RZ, R226 ;  /* 0x000000ffff7a7224 */ /* 0x000fe400078e00e2 */
[----:B------:R-:W-:Y:S01]  /*94c0*/  FADD.FTZ R226, R97, R14 ;  /* 0x0000000e61e27221 */ /* 0x000fe20000010000 */
[----:B------:R-:W-:Y:S01]  /*94d0*/  HSET2.LE.AND R14, R56, R128, PT ;  /* 0x00000080380e7233 */ /* 0x000fe20003803000 */
[----:B------:R-:W-:Y:S01]  /*94e0*/  LOP3.LUT R79, R15, R114, RZ, 0xc0, !PT ;  /* 0x000000720f4f7212 */ /* 0x000fe200078ec0ff */
[----:B------:R-:W-:-:S02]  /*94f0*/  IMAD.MOV.U32 R113, RZ, RZ, R225 ;  /* 0x000000ffff717224 */ /* 0x000fc400078e00e1 */
[----:B------:R-:W-:Y:S02]  /*9500*/  IMAD.MOV.U32 R112, RZ, RZ, R223 ;  /* 0x000000ffff707224 */ /* 0x000fe400078e00df */
[----:B------:R-:W-:Y:S01]  /*9510*/  IMAD.MOV.U32 R110, RZ, RZ, R224 ;  /* 0x000000ffff6e7224 */ /* 0x000fe200078e00e0 */
[----:B--2---:R-:W-:-:S05]  /*9520*/  @!P0 HADD2 R6, -R60.H0_H0, -RZ.H0_H0 ;  /* 0xa00000ff3c068230 */ /* 0x004fca0000000900 */
[----:B------:R-:W-:-:S04]  /*9530*/  PRMT R5, R6, 0x7610, R5 ;  /* 0x0000761006057816 */ /* 0x000fc80000000005 */
[----:B------:R-:W-:Y:S02]  /*9540*/  @!P0 PRMT R60, R5, 0x5410, RZ ;  /* 0x00005410053c8816 */ /* 0x000fe400000000ff */
[----:B------:R-:W-:Y:S02]  /*9550*/  SHF.R.U32.HI R5, RZ, 0x8, R2 ;  /* 0x00000008ff057819 */ /* 0x000fe40000011602 */
[----:B------:R-:W-:-:S04]  /*9560*/  IADD3 R2, P0, R0, UR7, RZ ;  /* 0x0000000700027c10 */ /* 0x000fc8000ff1e0ff */
[----:B------:R-:W-:Y:S02]  /*9570*/  LEA.HI.X.SX32 R6, R0, UR6, 0x1, P0 ;  /* 0x0000000600067c11 */ /* 0x000fe400080f0eff */
[C---:B------:R-:W-:Y:S02]  /*9580*/  LEA R12, P0, R2.reuse, c[0x0][0x1f8], 0x1 ;  /* 0x00007e00020c7a11 */ /* 0x040fe400078008ff */
[----:B------:R-:W-:Y:S02]  /*9590*/  LOP3.LUT R0, R5, 0xffff, RZ, 0xc0, !PT ;  /* 0x0000ffff05007812 */ /* 0x000fe400078ec0ff */
[----:B------:R-:W-:Y:S02]  /*95a0*/  LEA.HI.X R13, R2, c[0x0][0x1fc], R6, 0x1, P0 ;  /* 0x00007f00020d7a11 */ /* 0x000fe400000f0c06 */
[----:B------:R-:W-:Y:S01]  /*95b0*/  ISETP.GE.U32.AND P0, PT, R217, R0, PT ;  /* 0x00000000d900720c */ /* 0x000fe20003f06070 */
[----:B------:R-:W-:-:S04]  /*95c0*/  FADD.FTZ R0, R106, R105 ;  /* 0x000000696a007221 */ /* 0x000fc80000010000 */
[----:B------:R-:W-:Y:S02]  /*95d0*/  FADD.FTZ R4, R101, R0 ;  /* 0x0000000065047221 */ /* 0x000fe40000010000 */
[----:B------:R-:W-:Y:S02]  /*95e0*/  FADD.FTZ R0, R96, R25 ;  /* 0x0000001960007221 */ /* 0x000fe40000010000 */
[----:B------:R-:W2:Y:S01]  /*95f0*/  LDSM.16.MT88.4 R24, [R175+0x6800] ;  /* 0x00680000af18783b */ /* 0x000ea20000004200 */
[----:B------:R-:W-:Y:S02]  /*9600*/  FADD.FTZ R46, R102, R4 ;  /* 0x00000004662e7221 */ /* 0x000fe40000010000 */
[----:B------:R-:W-:Y:S01]  /*9610*/  HMMA.16816.F32 R4, R32, R20, RZ ;  /* 0x000000142004723c */ /* 0x000fe200000018ff */
[----:B------:R-:W-:Y:S02]  /*9620*/  FADD.FTZ R2, R104, R103 ;  /* 0x0000006768027221 */ /* 0x000fe40000010000 */
[----:B------:R-:W-:Y:S01]  /*9630*/  FADD.FTZ R44, R98, R0 ;  /* 0x00000000622c7221 */ /* 0x000fe20000010000 */
[--C-:B------:R-:W-:Y:S01]  /*9640*/  HSET2.LE.AND R0, R77, R128.reuse, PT ;  /* 0x000000804d007233 */ /* 0x100fe20003803000 */
[----:B------:R-:W-:Y:S01]  /*9650*/  FADD.FTZ R45, R100, R2 ;  /* 0x00000002642d7221 */ /* 0x000fe20000010000 */
[----:B------:R-:W-:-:S02]  /*9660*/  HSET2.LE.AND R2, R82, R128, PT ;  /* 0x0000008052027233 */ /* 0x000fc40003803000 */
[--C-:B------:R-:W-:Y:S11]  /*9670*/  HSET2.LE.AND R21, R51, R128.reuse, PT ;  /* 0x0000008033157233 */ /* 0x100ff60003803000 */
[----:B------:R-:W-:Y:S05]  /*9680*/  @!UPT UIADD3 URZ, URZ, URZ, URZ ;  /* 0x0000003f3f3ff290 */ /* 0x000fea000fffe03f */
[-C--:B--2---:R-:W-:Y:S07]  /*9690*/  HMMA.16816.F32 R104, R28, R24.reuse, R4 ;  /* 0x000000181c68723c */ /* 0x084fee0000001804 */
[--C-:B------:R-:W-:Y:S02]  /*96a0*/  HSET2.LE.AND R4, R73, R128.reuse, PT ;  /* 0x0000008049047233 */ /* 0x100fe40003803000 */
[----:B------:R-:W2:Y:S01]  /*96b0*/  MUFU.EX2 R73, R47 ;  /* 0x0000002f00497308 */ /* 0x000ea20000000800 */
[----:B------:R-:W-:Y:S01]  /*96c0*/  HMMA.16816.F32 R124, R40, R24, R8 ;  /* 0x00000018287c723c */ /* 0x000fe20000001808 */
[----:B------:R-:W-:-:S02]  /*96d0*/  HSET2.LE.AND R7, R81, R128, PT ;  /* 0x0000008051077233 */ /* 0x000fc40003803000 */
[----:B------:R-:W-:-:S04]  /*96e0*/  HSET2.LE.AND R6, R76, R128, PT ;  /* 0x000000804c067233 */ /* 0x000fc80003803000 */
[--C-:B------:R-:W-:Y:S02]  /*96f0*/  HSET2.LE.AND R24, R65, R128.reuse, PT ;  /* 0x0000008041187233 */ /* 0x100fe40003803000 */
[----:B------:R3:W4:Y:S01]  /*9700*/  MUFU.EX2 R65, R50 ;  /* 0x0000003200417308 */ /* 0x0007220000000800 */
[--C-:B------:R-:W-:Y:S01]  /*9710*/  HSET2.LE.AND R5, R57, R128.reuse, PT ;  /* 0x0000008039057233 */ /* 0x100fe20003803000 */
[----:B------:R-:W-:Y:S01]  /*9720*/  LOP3.LUT R8, R0, R138, RZ, 0xc0, !PT ;  /* 0x0000008a00087212 */ /* 0x000fe200078ec0ff */
[----:B------:R-:W-:Y:S01]  /*9730*/  HSET2.LE.AND R25, R58, R128, PT ;  /* 0x000000803a197233 */ /* 0x000fe20003803000 */
[----:B--2---:R-:W-:Y:S02]  /*9740*/  F2FP.PACK_AB R0, R72, R73 ;  /* 0x000000494800723e */ /* 0x004fe400000000ff */
[----:B------:R-:W-:Y:S02]  /*9750*/  LOP3.LUT R76, R5, R133, RZ, 0xc0, !PT ;  /* 0x00000085054c7212 */ /* 0x000fe400078ec0ff */
[----:B------:R-:W-:-:S02]  /*9760*/  LOP3.LUT R78, R4, R119, RZ, 0xc0, !PT ;  /* 0x00000077044e7212 */ /* 0x000fc400078ec0ff */
[----:B------:R-:W-:Y:S02]  /*9770*/  LOP3.LUT R9, R6, R121, RZ, 0xc0, !PT ;  /* 0x0000007906097212 */ /* 0x000fe400078ec0ff */
[----:B------:R-:W-:Y:S02]  /*9780*/  LOP3.LUT R11, R7, R116, RZ, 0xc0, !PT ;  /* 0x00000074070b7212 */ /* 0x000fe400078ec0ff */
[C---:B------:R-:W-:Y:S01]  /*9790*/  PRMT R58, R0.reuse, 0x7610, R58 ;  /* 0x00007610003a7816 */ /* 0x040fe2000000003a */
[----:B---3--:R-:W-:Y:S01]  /*97a0*/  HMMA.16816.F32 R48, R32, R66, RZ ;  /* 0x000000422030723c */ /* 0x008fe200000018ff */
[----:B------:R-:W-:Y:S02]  /*97b0*/  PRMT R57, R0, 0x7632, R57 ;  /* 0x0000763200397816 */ /* 0x000fe40000000039 */
[----:B------:R-:W-:Y:S02]  /*97c0*/  LOP3.LUT R4, R16, R84, RZ, 0xc0, !PT ;  /* 0x0000005410047212 */ /* 0x000fe400078ec0ff */
[----:B------:R-:W-:-:S02]  /*97d0*/  LOP3.LUT R5, R17, R83, RZ, 0xc0, !PT ;  /* 0x0000005311057212 */ /* 0x000fc400078ec0ff */
[----:B------:R-:W-:Y:S02]  /*97e0*/  LOP3.LUT R6, R18, R80, RZ, 0xc0, !PT ;  /* 0x0000005012067212 */ /* 0x000fe400078ec0ff */
[----:B------:R-:W-:Y:S02]  /*97f0*/  LOP3.LUT R7, R19, R55, RZ, 0xc0, !PT ;  /* 0x0000003713077212 */ /* 0x000fe400078ec0ff */
[----:B------:R-:W-:Y:S01]  /*9800*/  HMMA.16816.F32 R16, R32, R22, RZ ;  /* 0x000000162010723c */ /* 0x000fe200000018ff */
[----:B------:R-:W-:Y:S02]  /*9810*/  PRMT R0, R58, 0x5410, R57 ;  /* 0x000054103a007816 */ /* 0x000fe40000000039 */
[----:B------:R-:W-:Y:S02]  /*9820*/  LOP3.LUT R10, R2, R132, RZ, 0xc0, !PT ;  /* 0x00000084020a7212 */ /* 0x000fe400078ec0ff */
[----:B------:R-:W-:Y:S02]  /*9830*/  F2FP.PACK_AB R2, R190, R189 ;  /* 0x000000bdbe02723e */ /* 0x000fe400000000ff */
[----:B------:R-:W-:-:S02]  /*9840*/  LOP3.LUT R81, R21, R0, RZ, 0xc0, !PT ;  /* 0x0000000015517212 */ /* 0x000fc400078ec0ff */
[----:B----4-:R-:W-:Y:S02]  /*9850*/  F2FP.PACK_AB R0, R65, R71 ;  /* 0x000000474100723e */ /* 0x010fe400000000ff */
[C---:B------:R-:W-:Y:S02]  /*9860*/  PRMT R56, R2.reuse, 0x7610, R56 ;  /* 0x0000761002387816 */ /* 0x040fe40000000038 */
[----:B------:R-:W-:Y:S02]  /*9870*/  PRMT R15, R2, 0x7632, R15 ;  /* 0x00007632020f7816 */ /* 0x000fe4000000000f */
[----:B------:R-:W-:Y:S02]  /*9880*/  LOP3.LUT R77, R14, R115, RZ, 0xc0, !PT ;  /* 0x000000730e4d7212 */ /* 0x000fe400078ec0ff */
[C---:B------:R-:W-:Y:S02]  /*9890*/  PRMT R14, R0.reuse, 0x7610, R14 ;  /* 0x00007610000e7816 */ /* 0x040fe4000000000e */
[----:B------:R-:W-:-:S02]  /*98a0*/  PRMT R2, R0, 0x7632, R2 ;  /* 0x0000763200027816 */ /* 0x000fc40000000002 */
[----:B------:R-:W-:-:S04]  /*98b0*/  PRMT R0, R56, 0x5410, R15 ;  /* 0x0000541038007816 */ /* 0x000fc8000000000f */
[----:B------:R-:W-:Y:S02]  /*98c0*/  LOP3.LUT R82, R24, R0, RZ, 0xc0, !PT ;  /* 0x0000000018527212 */ /* 0x000fe400078ec0ff */
[----:B------:R-:W-:Y:S01]  /*98d0*/  PRMT R0, R14, 0x5410, R2 ;  /* 0x000054100e007816 */ /* 0x000fe20000000002 */
[----:B------:R-:W-:Y:S02]  /*98e0*/  FADD.FTZ R225, R109, R46 ;  /* 0x0000002e6de17221 */ /* 0x000fe40000010000 */
[----:B------:R-:W-:Y:S01]  /*98f0*/  IMAD.MOV.U32 R109, RZ, RZ, R113 ;  /* 0x000000ffff6d7224 */ /* 0x000fe200078e0071 */
[----:B------:R-:W-:Y:S01]  /*9900*/  LOP3.LUT R83, R25, R0, RZ, 0xc0, !PT ;  /* 0x0000000019537212 */ /* 0x000fe200078ec0ff */
[----:B------:R-:W-:Y:S02]  /*9910*/  IMAD.MOV.U32 R0, RZ, RZ, R112 ;  /* 0x000000ffff007224 */ /* 0x000fe400078e0070 */
[----:B------:R-:W-:Y:S01]  /*9920*/  FADD.FTZ R224, R108, R45 ;  /* 0x0000002d6ce07221 */ /* 0x000fe20000010000 */
[----:B------:R-:W-:Y:S01]  /*9930*/  HMMA.16816.F32 R112, R28, R86, R48 ;  /* 0x000000561c70723c */ /* 0x000fe20000001830 */
[----:B------:R-:W-:-:S07]  /*9940*/  FADD.FTZ R223, R99, R44 ;  /* 0x0000002c63df7221 */ /* 0x000fce0000010000 */
[----:B------:R-:W-:Y:S08]  /*9950*/  HMMA.16816.F32 R44, R32, R62, RZ ;  /* 0x0000003e202c723c */ /* 0x000ff000000018ff */
[----:B------:R-:W-:Y:S01]  /*9960*/  HMMA.16816.F32 R48, R28, R26, R16 ;  /* 0x0000001a1c30723c */ /* 0x000fe20000001810 */
[----:B------:R-:W-:-:S07]  /*9970*/  HSET2.LE.AND R20, R52, R128, PT ;  /* 0x0000008034147233 */ /* 0x000fce0003803000 */
[----:B------:R-:W-:Y:S01]  /*9980*/  HMMA.16816.F32 R16, R36, R94, RZ ;  /* 0x0000005e2410723c */ /* 0x000fe200000018ff */
[----:B------:R-:W-:-:S07]  /*9990*/  LOP3.LUT R80, R20, R54, RZ, 0xc0, !PT ;  /* 0x0000003614507212 */ /* 0x000fce00078ec0ff */
[----:B------:R-:W-:Y:S08]  /*99a0*/  HMMA.16816.F32 R52, R32, R94, RZ ;  /* 0x0000005e2034723c */ /* 0x000ff000000018ff */
[----:B------:R-:W-:Y:S08]  /*99b0*/  HMMA.16816.F32 R96, R28, R74, R44 ;  /* 0x0000004a1c60723c */ /* 0x000ff0000000182c */
[-C--:B------:R-:W-:Y:S01]  /*99c0*/  HMMA.16816.F32 R44, R40, R90.reuse, R16 ;  /* 0x0000005a282c723c */ /* 0x080fe20000001810 */
[----:B------:R-:W2:Y:S07]  /*99d0*/  LDSM.16.MT88.4 R16, [R173+0x7000] ;  /* 0x00700000ad10783b */ /* 0x000eae0000004200 */
[----:B------:R-:W-:Y:S08]  /*99e0*/  HMMA.16816.F32 R52, R28, R90, R52 ;  /* 0x0000005a1c34723c */ /* 0x000ff00000001834 */
[C---:B------:R-:W-:Y:S08]  /*99f0*/  HMMA.16816.F32 R32, R36.reuse, R66, RZ ;  /* 0x000000422420723c */ /* 0x040ff000000018ff */
[C---:B------:R-:W-:Y:S08]  /*9a00*/  HMMA.16816.F32 R28, R36.reuse, R62, RZ ;  /* 0x0000003e241c723c */ /* 0x040ff000000018ff */
[----:B------:R-:W-:Y:S01]  /*9a10*/  HMMA.16816.F32 R20, R36, R22, RZ ;  /* 0x000000162414723c */ /* 0x000fe200000018ff */
[----:B------:R-:W-:-:S02]  /*9a20*/  IMAD.MOV.U32 R116, RZ, RZ, R123 ;  /* 0x000000ffff747224 */ /* 0x000fc400078e007b */
[----:B------:R-:W-:Y:S02]  /*9a30*/  IMAD.MOV.U32 R119, RZ, RZ, R120 ;  /* 0x000000ffff777224 */ /* 0x000fe400078e0078 */
[----:B------:R-:W-:-:S03]  /*9a40*/  IMAD.MOV.U32 R108, RZ, RZ, R122 ;  /* 0x000000ffff6c7224 */ /* 0x000fc600078e007a */
[----:B------:R-:W-:Y:S01]  /*9a50*/  HMMA.16816.F32 R36, R40, R86, R32 ;  /* 0x000000562824723c */ /* 0x000fe20000001820 */
[----:B------:R-:W-:Y:S02]  /*9a60*/  IMAD.MOV.U32 R121, RZ, RZ, R137 ;  /* 0x000000ffff797224 */ /* 0x000fe400078e0089 */
[----:B------:R-:W-:Y:S02]  /*9a70*/  IMAD.MOV.U32 R122, RZ, RZ, R136 ;  /* 0x000000ffff7a7224 */ /* 0x000fe400078e0088 */
[----:B------:R-:W-:-:S03]  /*9a80*/  IMAD.MOV.U32 R123, RZ, RZ, R129 ;  /* 0x000000ffff7b7224 */ /* 0x000fc600078e0081 */
[----:B------:R-:W-:Y:S01]  /*9a90*/  HMMA.16816.F32 R32, R40, R74, R28 ;  /* 0x0000004a2820723c */ /* 0x000fe2000000181c */
[----:B------:R-:W-:Y:S02]  /*9aa0*/  IMAD.MOV.U32 R94, RZ, RZ, R130 ;  /* 0x000000ffff5e7224 */ /* 0x000fe400078e0082 */
[----:B------:R-:W-:Y:S02]  /*9ab0*/  IMAD.MOV.U32 R95, RZ, RZ, R131 ;  /* 0x000000ffff5f7224 */ /* 0x000fe400078e0083 */
[----:B------:R-:W-:-:S03]  /*9ac0*/  IMAD.MOV.U32 R67, RZ, RZ, R139 ;  /* 0x000000ffff437224 */ /* 0x000fc600078e008b */
[----:B------:R-:W-:Y:S01]  /*9ad0*/  HMMA.16816.F32 R28, R40, R26, R20 ;  /* 0x0000001a281c723c */ /* 0x000fe20000001814 */
[----:B------:R-:W3:Y:S04]  /*9ae0*/  LDSM.16.MT88.4 R24, [R176+0x7000] ;  /* 0x00700000b018783b */ /* 0x000ee80000004200 */
[----:B------:R-:W4:Y:S03]  /*9af0*/  LDSM.16.MT88.4 R20, [R174+0x7000] ;  /* 0x00700000ae14783b */ /* 0x000f260000004200 */
[-C--:B--2---:R-:W-:Y:S08]  /*9b00*/  HMMA.16816.F32 R136, R8, R16.reuse, R116 ;  /* 0x000000100888723c */ /* 0x084ff00000001874 */
[C---:B------:R-:W-:Y:S08]  /*9b10*/  HMMA.16816.F32 R132, R4.reuse, R16, R248 ;  /* 0x000000100484723c */ /* 0x040ff000000018f8 */
[-C--:B------:R-:W-:Y:S08]  /*9b20*/  HMMA.16816.F32 R128, R4, R18.reuse, R52 ;  /* 0x000000120480723c */ /* 0x080ff00000001834 */
[----:B------:R-:W-:Y:S01]  /*9b30*/  HMMA.16816.F32 R44, R8, R18, R44 ;  /* 0x00000012082c723c */ /* 0x000fe2000000182c */
[----:B------:R-:W2:Y:S01]  /*9b40*/  LDSM.16.MT88.4 R16, [R175+0x7000] ;  /* 0x00700000af10783b */ /* 0x000ea20000004200 */
[----:B------:R-:W-:-:S06]  /*9b50*/  IMAD.MOV.U32 R120, RZ, RZ, R85 ;  /* 0x000000ffff787224 */ /* 0x000fcc00078e0055 */
[-C--:B---3--:R-:W-:Y:S08]  /*9b60*/  HMMA.16816.F32 R116, R4, R24.reuse, R240 ;  /* 0x000000180474723c */ /* 0x088ff000000018f0 */
[----:B------:R-:W-:Y:S01]  /*9b70*/  HMMA.16816.F32 R120, R8, R24, R120 ;  /* 0x000000180878723c */ /* 0x000fe20000001878 */
[----:B------:R1:W3:Y:S04]  /*9b80*/  LDL.LU.S16 R25, [R1+0x124] ;  /* 0x0001240001197983 */ /* 0x0002e80000300600 */
[----:B------:R1:W3:Y:S03]  /*9b90*/  LDL.LU.S16 R24, [R1+0x11c] ;  /* 0x00011c0001187983 */ /* 0x0002e60000300600 */
[C---:B----4-:R-:W-:Y:S01]  /*9ba0*/  HMMA.16816.F32 R100, R4.reuse, R20, R232 ;  /* 0x000000140464723c */ /* 0x050fe200000018e8 */
[----:B------:R1:W4:Y:S07]  /*9bb0*/  LDL.LU.S16 R52, [R1+0x130] ;  /* 0x0001300001347983 */ /* 0x00032e0000300600 */
[C---:B------:R-:W-:Y:S08]  /*9bc0*/  HMMA.16816.F32 R112, R4.reuse, R26, R112 ;  /* 0x0000001a0470723c */ /* 0x040ff00000001870 */
[C---:B--2---:R-:W-:Y:S08]  /*9bd0*/  HMMA.16816.F32 R84, R4.reuse, R16, R104 ;  /* 0x000000100454723c */ /* 0x044ff00000001868 */
[C---:B------:R-:W-:Y:S08]  /*9be0*/  HMMA.16816.F32 R96, R4.reuse, R22, R96 ;  /* 0x000000160460723c */ /* 0x040ff00000001860 */
[-C--:B------:R-:W-:Y:S01]  /*9bf0*/  HMMA.16816.F32 R4, R4, R18.reuse, R48 ;  /* 0x000000120404723c */ /* 0x080fe20000001830 */
[----:B------:R1:W2:Y:S04]  /*9c00*/  LDL.LU.S16 R51, [R1+0x12c] ;  /* 0x00012c0001337983 */ /* 0x0002a80000300600 */
[----:B------:R1:W2:Y:S04]  /*9c10*/  LDL.LU.S16 R50, [R1+0x128] ;  /* 0x0001280001327983 */ /* 0x0002a80000300600 */
[----:B------:R1:W2:Y:S04]  /*9c20*/  LDL.LU.S16 R49, [R1+0x120] ;  /* 0x0001200001317983 */ /* 0x0002a80000300600 */
[----:B------:R1:W2:Y:S01]  /*9c30*/  LDL.LU.S16 R48, [R1+0x118] ;  /* 0x0001180001307983 */ /* 0x0002a20000300600 */
        /* <DEDUP_REMOVED lines=8> */
[----:B------:R-:W1:Y:S01]  /*9cc0*/  LDSM.16.MT88.4 R124, [R173+0x7800] ;  /* 0x00780000ad7c783b */ /* 0x000e620000004200 */
[----:B------:R-:W-:Y:S02]  /*9cd0*/  IMAD.MOV.U32 R63, RZ, RZ, R109 ;  /* 0x000000ffff3f7224 */ /* 0x000fe400078e006d */
[----:B------:R-:W-:Y:S01]  /*9ce0*/  IMAD.MOV.U32 R62, RZ, RZ, R111 ;  /* 0x000000ffff3e7224 */ /* 0x000fe200078e006f */
[----:B------:R-:W-:Y:S01]  /*9cf0*/  LDSM.16.MT88.4 R16, [R175+0x7800] ;  /* 0x00780000af10783b */ /* 0x000fe20000004200 */
[----:B------:R-:W-:-:S02]  /*9d00*/  IMAD.MOV.U32 R67, RZ, RZ, R110 ;  /* 0x000000ffff437224 */ /* 0x000fc400078e006e */
[----:B------:R-:W-:Y:S01]  /*9d10*/  IMAD.MOV.U32 R74, RZ, RZ, R92 ;  /* 0x000000ffff4a7224 */ /* 0x000fe200078e005c */
[----:B------:R-:W1:Y:S01]  /*9d20*/  LDSM.16.MT88.4 R108, [R176+0x7800] ;  /* 0x00780000b06c783b */ /* 0x000e620000004200 */
[----:B------:R-:W-:-:S03]  /*9d30*/  IMAD.MOV.U32 R75, RZ, RZ, R93 ;  /* 0x000000ffff4b7224 */ /* 0x000fc600078e005d */
[----:B------:R-:W1:Y:S01]  /*9d40*/  LDSM.16.MT88.4 R92, [R174+0x7800] ;  /* 0x00780000ae5c783b */ /* 0x000e620000004200 */
[----:B------:R-:W-:Y:S02]  /*9d50*/  IMAD.MOV.U32 R66, RZ, RZ, R0 ;  /* 0x000000ffff427224 */ /* 0x000fe400078e0000 */
[----:B------:R-:W-:Y:S01]  /*9d60*/  FADD.FTZ R0, R236, R226 ;  /* 0x000000e2ec007221 */ /* 0x000fe20000010000 */
        /* <DEDUP_REMOVED lines=13> */
[----:B------:R-:W-:Y:S02]  /*9e40*/  FADD.FTZ R5, R251, R224 ;  /* 0x000000e0fb057221 */ /* 0x000fe40000010000 */
[----:B------:R-:W-:Y:S01]  /*9e50*/  FADD.FTZ R7, R230, R223 ;  /* 0x000000dfe6077221 */ /* 0x000fe20000010000 */
[----:B------:R-:W-:Y:S04]  /*9e60*/  STG.E.U16 [R12.64], R194 ;  /* 0x000000c20c007986 */ /* 0x000fe8000c101510 */
[----:B------:R-:W-:Y:S01]  /*9e70*/  STG.E.U16 [R12.64+0x2], R193 ;  /* 0x000002c10c007986 */ /* 0x000fe2000c101510 */
[----:B------:R-:W-:Y:S01]  /*9e80*/  HMMA.16816.F32 R88, R76, R16, R88 ;  /* 0x000000104c58723c */ /* 0x000fe20000001858 */
[----:B---3--:R-:W-:-:S02]  /*9e90*/  @!P0 HADD2 R25, -R59.H0_H0, -RZ.H0_H0 ;  /* 0xa00000ff3b198230 */ /* 0x008fc40000000900 */
[----:B------:R-:W-:-:S03]  /*9ea0*/  @!P6 HADD2 R24, -R58.H0_H0, -RZ.H0_H0 ;  /* 0xa00000ff3a18e230 */ /* 0x000fc60000000900 */
[----:B------:R-:W-:Y:S02]  /*9eb0*/  PRMT R21, R25, 0x7610, R21 ;  /* 0x0000761019157816 */ /* 0x000fe40000000015 */
[----:B------:R-:W-:Y:S01]  /*9ec0*/  PRMT R20, R24, 0x7610, R20 ;  /* 0x0000761018147816 */ /* 0x000fe20000000014 */
[----:B----4-:R-:W-:-:S03]  /*9ed0*/  @!P5 HADD2 R52, -R57.H0_H0, -RZ.H0_H0 ;  /* 0xa00000ff3934d230 */ /* 0x010fc60000000900 */
[----:B------:R-:W-:Y:S01]  /*9ee0*/  @!P6 PRMT R58, R20, 0x5410, RZ ;  /* 0x00005410143ae816 */ /* 0x000fe200000000ff */
[----:B------:R-:W-:Y:S01]  /*9ef0*/  IMAD.MOV.U32 R20, RZ, RZ, c[0x0][0x228] ;  /* 0x00008a00ff147624 */ /* 0x000fe200078e00ff */
[----:B------:R-:W-:Y:S02]  /*9f00*/  @!P0 PRMT R59, R21, 0x5410, RZ ;  /* 0x00005410153b8816 */ /* 0x000fe400000000ff */
[----:B------:R-:W-:-:S04]  /*9f10*/  PRMT R11, R52, 0x7610, R11 ;  /* 0x00007610340b7816 */ /* 0x000fc8000000000b */
[----:B------:R-:W-:Y:S01]  /*9f20*/  @!P5 PRMT R57, R11, 0x5410, RZ ;  /* 0x000054100b39d816 */ /* 0x000fe200000000ff */
[----:B--2---:R-:W-:Y:S02]  /*9f30*/  @!P4 HADD2 R51, -R56.H0_H0, -RZ.H0_H0 ;  /* 0xa00000ff3833c230 */ /* 0x004fe40000000900 */
[----:B------:R-:W-:Y:S02]  /*9f40*/  @!P3 HADD2 R50, -R15.H0_H0, -RZ.H0_H0 ;  /* 0xa00000ff0f32b230 */ /* 0x000fe40000000900 */
[----:B------:R-:W-:Y:S01]  /*9f50*/  @!P1 HADD2 R48, -R2.H0_H0, -RZ.H0_H0 ;  /* 0xa00000ff02309230 */ /* 0x000fe20000000900 */
[----:B------:R-:W-:Y:S01]  /*9f60*/  PRMT R10, R51, 0x7610, R10 ;  /* 0x00007610330a7816 */ /* 0x000fe2000000000a */
[----:B------:R-:W-:-:S03]  /*9f70*/  @!P2 HADD2 R49, -R14.H0_H0, -RZ.H0_H0 ;  /* 0xa00000ff0e31a230 */ /* 0x000fc60000000900 */
[----:B------:R-:W-:Y:S02]  /*9f80*/  PRMT R0, R48, 0x7610, R0 ;  /* 0x0000761030007816 */ /* 0x000fe40000000000 */
[----:B------:R-:W-:Y:S02]  /*9f90*/  PRMT R8, R50, 0x7610, R8 ;  /* 0x0000761032087816 */ /* 0x000fe40000000008 */
[----:B------:R-:W-:Y:S01]  /*9fa0*/  @!P1 PRMT R2, R0, 0x5410, RZ ;  /* 0x0000541000029816 */ /* 0x000fe200000000ff */
[----:B------:R-:W-:Y:S02]  /*9fb0*/  FADD.FTZ R0, R40, R4 ;  /* 0x0000000428007221 */ /* 0x000fe40000010000 */
[----:B------:R-:W-:Y:S01]  /*9fc0*/  FADD.FTZ R4, R228, R6 ;  /* 0x00000006e4047221 */ /* 0x000fe20000010000 */
[----:B------:R-:W-:Y:S01]  /*9fd0*/  PRMT R9, R49, 0x7610, R9 ;  /* 0x0000761031097816 */ /* 0x000fe20000000009 */
[----:B------:R-:W-:Y:S01]  /*9fe0*/  FADD.FTZ R21, R42, R0 ;  /* 0x000000002a157221 */ /* 0x000fe20000010000 */
[----:B------:R-:W-:Y:S01]  /*9ff0*/  @!P4 PRMT R56, R10, 0x5410, RZ ;  /* 0x000054100a38c816 */ /* 0x000fe200000000ff */
[----:B------:R-:W-:Y:S01]  /*a000*/  FADD.FTZ R10, R41, R5 ;  /* 0x00000005290a7221 */ /* 0x000fe20000010000 */
[----:B------:R-:W-:Y:S01]  /*a010*/  @!P3 PRMT R15, R8, 0x5410, RZ ;  /* 0x00005410080fb816 */ /* 0x000fe200000000ff */
[----:B------:R-:W-:-:S02]  /*a020*/  IMAD.SHL.U32 R8, R20, 0x8, RZ ;  /* 0x0000000814087824 */ /* 0x000fc400078e00ff */
[----:B------:R-:W-:Y:S02]  /*a030*/  FADD.FTZ R5, R231, R7 ;  /* 0x00000007e7057221 */ /* 0x000fe40000010000 */
[C---:B------:R-:W-:Y:S02]  /*a040*/  IMAD.SHL.U32 R6, R20.reuse, 0x40, RZ ;  /* 0x0000004014067824 */ /* 0x040fe400078e00ff */
[----:B------:R-:W-:Y:S01]  /*a050*/  FADD.FTZ R0, R237, R4 ;  /* 0x00000004ed007221 */ /* 0x000fe20000010000 */
[----:B------:R-:W-:Y:S01]  /*a060*/  @!P2 PRMT R14, R9, 0x5410, RZ ;  /* 0x00005410090ea816 */ /* 0x000fe200000000ff */
[----:B------:R-:W-:Y:S02]  /*a070*/  IMAD R4, R20, 0x48, RZ ;  /* 0x0000004814047824 */ /* 0x000fe400078e02ff */
[----:B------:R-:W-:-:S04]  /*a080*/  IMAD.WIDE R8, R8, 0x2, R12 ;  /* 0x0000000208087825 */ /* 0x000fc800078e020c */
[----:B------:R-:W-:Y:S02]  /*a090*/  FADD.FTZ R11, R43, R10 ;  /* 0x0000000a2b0b7221 */ /* 0x000fe40000010000 */
[----:B------:R-:W-:-:S04]  /*a0a0*/  IMAD.WIDE R6, R6, 0x2, R12 ;  /* 0x0000000206067825 */ /* 0x000fc800078e020c */
[----:B------:R-:W-:Y:S02]  /*a0b0*/  FADD.FTZ R10, R239, R5 ;  /* 0x00000005ef0a7221 */ /* 0x000fe40000010000 */
[----:B------:R-:W-:Y:S01]  /*a0c0*/  IMAD.WIDE R4, R4, 0x2, R12 ;  /* 0x0000000204047825 */ /* 0x000fe200078e020c */
[----:B------:R-:W-:Y:S04]  /*a0d0*/  STG.E.U16 [R8.64], R195 ;  /* 0x000000c308007986 */ /* 0x000fe8000c101510 */
[----:B------:R-:W-:Y:S04]  /*a0e0*/  STG.E.U16 [R8.64+0x2], R191 ;  /* 0x000002bf08007986 */ /* 0x000fe8000c101510 */
[----:B------:R-:W-:Y:S04]  /*a0f0*/  STG.E.U16 [R6.64], R147 ;  /* 0x0000009306007986 */ /* 0x000fe8000c101510 */
[----:B------:R-:W-:Y:S04]  /*a100*/  STG.E.U16 [R6.64+0x2], R146 ;  /* 0x0000029206007986 */ /* 0x000fe8000c101510 */
[----:B------:R-:W-:Y:S04]  /*a110*/  STG.E.U16 [R4.64], R149 ;  /* 0x0000009504007986 */ /* 0x000fe8000c101510 */
        /* <DEDUP_REMOVED lines=8> */
[----:B------:R-:W-:Y:S01]  /*a1a0*/  STG.E.U16 [R4.64+0x12], R160 ;  /* 0x000012a004007986 */ /* 0x000fe2000c101510 */
[----:B------:R-:W-:-:S03]  /*a1b0*/  FADD.FTZ R21, R74, R21 ;  /* 0x000000154a157221 */ /* 0x000fc60000010000 */
[----:B------:R-:W-:Y:S04]  /*a1c0*/  STG.E.U16 [R12.64+0x20], R171 ;  /* 0x000020ab0c007986 */ /* 0x000fe8000c101510 */
[----:B------:R-:W-:Y:S01]  /*a1d0*/  STG.E.U16 [R12.64+0x22], R170 ;  /* 0x000022aa0c007986 */ /* 0x000fe2000c101510 */
[----:B------:R-:W-:-:S03]  /*a1e0*/  FADD.FTZ R20, R75, R11 ;  /* 0x0000000b4b147221 */ /* 0x000fc60000010000 */
        /* <DEDUP_REMOVED lines=28> */
[----:B------:R-:W-:Y:S01]  /*a3b0*/  STG.E.U16 [R4.64+0x40], R143 ;  /* 0x0000408f04007986 */ /* 0x000fe2000c101510 */
[----:B------:R-:W-:-:S03]  /*a3c0*/  FADD.FTZ R10, R222, R0 ;  /* 0x00000000de0a7221 */ /* 0x000fc60000010000 */
[----:B------:R-:W-:Y:S04]  /*a3d0*/  STG.E.U16 [R4.64+0x42], R142 ;  /* 0x0000428e04007986 */ /* 0x000fe8000c101510 */
        /* <DEDUP_REMOVED lines=26> */
[----:B------:R-:W-:Y:S04]  /*a580*/  STG.E.U16 [R8.64+0x72], R198 ;  /* 0x000072c608007986 */ /* 0x000fe8000c101510 */
[----:B------:R-:W-:Y:S04]  /*a590*/  STG.E.U16 [R6.64+0x70], R56 ;  /* 0x0000703806007986 */ /* 0x000fe8000c101510 */
[----:B------:R-:W-:Y:S04]  /*a5a0*/  STG.E.U16 [R6.64+0x72], R15 ;  /* 0x0000720f06007986 */ /* 0x000fe8000c101510 */
[----:B------:R-:W-:Y:S04]  /*a5b0*/  STG.E.U16 [R4.64+0x70], R14 ;  /* 0x0000700e04007986 */ /* 0x000fe8000c101510 */
[----:B------:R1:W-:Y:S04]  /*a5c0*/  STG.E.U16 [R4.64+0x72], R2 ;  /* 0x0000720204007986 */ /* 0x0003e8000c101510 */
[----:B------:R2:W5:Y:S04]  /*a5d0*/  LDL.LU R186, [R1+0x160] ;  /* 0x0001600001ba7983 */ /* 0x0005680000300800 */
[----:B------:R2:W5:Y:S04]  /*a5e0*/  LDL.LU R185, [R1+0x15c] ;  /* 0x00015c0001b97983 */ /* 0x0005680000300800 */
[----:B------:R2:W5:Y:S04]  /*a5f0*/  LDL.LU R184, [R1+0x158] ;  /* 0x0001580001b87983 */ /* 0x0005680000300800 */
[----:B------:R2:W5:Y:S01]  /*a600*/  LDL.LU R183, [R1+0x154] ;  /* 0x0001540001b77983 */ /* 0x0005620000300800 */
[----:B-1----:R-:W-:-:S02]  /*a610*/  FADD.FTZ R4, R182, R11 ;  /* 0x0000000bb6047221 */ /* 0x002fc40000010000 */
        /* <DEDUP_REMOVED lines=13> */
[----:B------:R2:W5:Y:S04]  /*a6f0*/  LDL.LU R178, [R1+0x140] ;  /* 0x0001400001b27983 */ /* 0x0005680000300800 */
[----:B------:R2:W5:Y:S04]  /*a700*/  LDL.LU R177, [R1+0x13c] ;  /* 0x00013c0001b17983 */ /* 0x0005680000300800 */
[----:B------:R2:W5:Y:S01]  /*a710*/  LDL.LU R172, [R1+0x138] ;  /* 0x0001380001ac7983 */ /* 0x0005620000300800 */
[----:B------:R-:W-:Y:S01]  /*a720*/  FADD.FTZ R0, R203, R0 ;  /* 0x00000000cb007221 */ /* 0x000fe20000010000 */
[----:B------:R-:W-:-:S03]  /*a730*/  PLOP3.LUT P0, PT, PT, PT, UP0, 0x40, 0x0 ;  /* 0x000000000000781c */ /* 0x000fc60003f0e808 */
[----:B------:R-:W-:-:S04]  /*a740*/  FADD.FTZ R0, R202, R0 ;  /* 0x00000000ca007221 */ /* 0x000fc80000010000 */
[----:B------:R-:W-:Y:S01]  /*a750*/  FADD.FTZ R0, R73, R0 ;  /* 0x0000000049007221 */ /* 0x000fe20000010000 */
[----:B------:R-:W-:Y:S03]  /*a760*/  HMMA.16816.F32 R136, R76, R124, R136 ;  /* 0x0000007c4c88723c */ /* 0x000fe60000001888 */
[----:B------:R-:W-:-:S04]  /*a770*/  FADD.FTZ R0, R72, R0 ;  /* 0x0000000048007221 */ /* 0x000fc80000010000 */
[----:B------:R-:W-:Y:S01]  /*a780*/  FADD.FTZ R0, R71, R0 ;  /* 0x0000000047007221 */ /* 0x000fe20000010000 */
[----:B------:R-:W-:Y:S01]  /*a790*/  HMMA.16816.F32 R120, R76, R108, R120 ;  /* 0x0000006c4c78723c */ /* 0x000fe20000001878 */
[----:B------:R-:W-:Y:S02]  /*a7a0*/  FADD.FTZ R188, R190, R2 ;  /* 0x00000002bebc7221 */ /* 0x000fe40000010000 */
[----:B------:R-:W-:-:S05]  /*a7b0*/  FADD.FTZ R222, R65, R0 ;  /* 0x0000000041de7221 */ /* 0x000fca0000010000 */
[C---:B------:R-:W-:Y:S08]  /*a7c0*/  HMMA.16816.F32 R104, R76.reuse, R92, R104 ;  /* 0x0000005c4c68723c */ /* 0x040ff00000001868 */
[C---:B------:R-:W-:Y:S08]  /*a7d0*/  HMMA.16816.F32 R124, R76.reuse, R126, R44 ;  /* 0x0000007e4c7c723c */ /* 0x040ff0000000182c */
[C---:B------:R-:W-:Y:S08]  /*a7e0*/  HMMA.16816.F32 R108, R76.reuse, R110, R36 ;  /* 0x0000006e4c6c723c */ /* 0x040ff00000001824 */
[C---:B------:R-:W-:Y:S08]  /*a7f0*/  HMMA.16816.F32 R92, R76.reuse, R94, R32 ;  /* 0x0000005e4c5c723c */ /* 0x040ff00000001820 */
[----:B------:R-:W-:Y:S01]  /*a800*/  HMMA.16816.F32 R76, R76, R18, R28 ;  /* 0x000000124c4c723c */ /* 0x000fe2000000181c */
[----:B------:R-:W-:Y:S07]  /*a810*/  @P0 BRA `(.L_x_1486) ;  /* 0x000075e000000947 */ /* 0x000fee0003800000 */
[----:B--2---:R-:W2:Y:S01]  /*a820*/  LDL.LU R66, [R1+0x110] ;  /* 0x0001100001427983 */ /* 0x004ea20000300800 */
[----:B------:R-:W-:Y:S01]  /*a830*/  IMAD.U32 R0, RZ, RZ, UR12 ;  /* 0x0000000cff007e24 */ /* 0x000fe2000f8e00ff */
[----:B------:R-:W-:-:S02]  /*a840*/  IADD3 R74, P0, R12, -0x80, RZ ;  /* 0xffffff800c4a7810 */ /* 0x000fc40007f1e0ff */
[----:B------:R-:W1:Y:S01]  /*a850*/  S2R R67, SR_TID.X ;  /* 0x0000000000437919 */ /* 0x000e620000002100 */
[----:B------:R-:W-:Y:S01]  /*a860*/  IMAD.MOV.U32 R4, RZ, RZ, c[0x0][0x1a4] ;  /* 0x00006900ff047624 */ /* 0x000fe200078e00ff */
[----:B------:R-:W-:Y:S01]  /*a870*/  IADD3.X R73, R13, -0x1, RZ, P0, !PT ;  /* 0xffffffff0d497810 */ /* 0x000fe200007fe4ff */
[----:B------:R-:W-:Y:S01]  /*a880*/  IMAD.MOV.U32 R72, RZ, RZ, R3 ;  /* 0x000000ffff487224 */ /* 0x000fe200078e0003 */
[----:B------:R-:W-:Y:S01]  /*a890*/  PRMT R8, R217, 0x7054, R217 ;  /* 0x00007054d9087816 */ /* 0x000fe200000000d9 */
[----:B------:R-:W-:Y:S01]  /*a8a0*/  IMAD.MOV.U32 R71, RZ, RZ, R68 ;  /* 0x000000ffff477224 */ /* 0x000fe200078e0044 */
[----:B------:R-:W-:Y:S02]  /*a8b0*/  UIADD3 UR33, UR22, -0x2, URZ ;  /* 0xfffffffe16217890 */ /* 0x000fe4000fffe03f */
[----:B------:R-:W-:Y:S02]  /*a8c0*/  UMOV UR12, 0xffffffc0 ;  /* 0xffffffc0000c7882 */ /* 0x000fe40000000000 */
[----:B------:R-:W-:Y:S01]  /*a8d0*/  ULDC.64 UR14, c[0x0][0x1a0] ;  /* 0x00006800000e7ab9 */ /* 0x000fe20000000a00 */
[----:B-1----:R-:W-:-:S05]  /*a8e0*/  LOP3.LUT R67, R67, 0x3, RZ, 0xc0, !PT ;  /* 0x0000000343437812 */ /* 0x002fca00078ec0ff */
[----:B--2---:R-:W-:-:S05]  /*a8f0*/  IMAD R2, R67, -0x2, R66 ;  /* 0xfffffffe43027824 */ /* 0x004fca00078e0242 */
[----:B------:R-:W-:Y:S02]  /*a900*/  IADD3 R0, R0, -UR13, R2 ;  /* 0x8000000d00007c10 */ /* 0x000fe4000fffe002 */
[----:B------:R-:W-:-:S03]  /*a910*/  MOV R2, R70 ;  /* 0x0000004600027202 */ /* 0x000fc60000000f00 */
[----:B------:R1:W-:Y:S04]  /*a920*/  STL [R1+0xbc], R0 ;  /* 0x0000bc0001007387 */ /* 0x0003e80000100800 */
[----:B------:R-:W2:Y:S04]  /*a930*/  LDL.64 R42, [R1+0xd0] ;  /* 0x0000d000012a7983 */ /* 0x000ea80000100a00 */
[----:B------:R-:W3:Y:S04]  /*a940*/  LDL.LU R63, [R1+0x3c] ;  /* 0x00003c00013f7983 */ /* 0x000ee80000300800 */
[----:B------:R-:W4:Y:S04]  /*a950*/  LDL.LU R66, [R1+0x40] ;  /* 0x0000400001427983 */ /* 0x000f280000300800 */
[----:B------:R-:W4:Y:S01]  /*a960*/  LDL.LU R67, [R1+0x134] ;  /* 0x0001340001437983 */ /* 0x000f220000300800 */
[----:B-1----:R-:W-:-:S02]  /*a970*/  MOV R0, R69 ;  /* 0x0000004500007202 */ /* 0x002fc40000000f00 */
[----:B--2---:R-:W-:Y:S01]  /*a980*/  ISETP.GE.AND P1, PT, R42, c[0x0][0x220], PT ;  /* 0x000088002a007a0c */ /* 0x004fe20003f26270 */
[C---:B---3--:R-:W-:Y:S02]  /*a990*/  IMAD R3, R63.reuse, -0x326172a9, RZ ;  /* 0xcd9e8d573f037824 */ /* 0x048fe400078e02ff */
[----:B------:R-:W-:-:S03]  /*a9a0*/  IMAD.WIDE.U32 R6, R63, -0x326172a9, RZ ;  /* 0xcd9e8d573f067825 */ /* 0x000fc600078e00ff */
[----:B------:R1:W-:Y:S07]  /*a9b0*/  STL [R1+0xc4], R3 ;  /* 0x0000c40301007387 */ /* 0x0003ee0000100800 */
[----:B------:R-:W-:Y:S01]  /*a9c0*/  @!P1 IMAD R4, R4, 0x30, RZ ;  /* 0x0000003004049824 */ /* 0x000fe200078e02ff */
[----:B------:R2:W-:Y:S04]  /*a9d0*/  STL.64 [R1+0xb0], R6 ;  /* 0x0000b00601007387 */ /* 0x0005e80000100a00 */
[----:B------:R2:W-:Y:S01]  /*a9e0*/  @!P1 STL [R1+0xc8], R4 ;  /* 0x0000c80401009387 */ /* 0x0005e20000100800 */
[----:B----4-:R-:W-:Y:S01]  /*a9f0*/  IMAD.WIDE.U32 R230, R66, -0x326172a9, RZ ;  /* 0xcd9e8d5742e67825 */ /* 0x010fe200078e00ff */
[----:B------:R-:W-:-:S04]  /*aa00*/  LOP3.LUT R218, R7, R229, RZ, 0x3c, !PT ;  /* 0x000000e507da7212 */ /* 0x000fc800078e3cff */
[----:B------:R-:W-:Y:S02]  /*aa10*/  LOP3.LUT R220, R231, R229, RZ, 0x3c, !PT ;  /* 0x000000e5e7dc7212 */ /* 0x000fe400078e3cff */
[----:B-1----:R-:W-:-:S04]  /*aa20*/  MOV R3, c[0x0][0x228] ;  /* 0x00008a0000037a02 */ /* 0x002fc80000000f00 */
[----:B------:R-:W-:-:S05]  /*aa30*/  SHF.L.U32 R5, R3, 0x3, RZ ;  /* 0x0000000303057819 */ /* 0x000fca00000006ff */
[----:B------:R-:W-:Y:S02]  /*aa40*/  IMAD R3, R3, 0x38, R5 ;  /* 0x0000003803037824 */ /* 0x000fe400078e0205 */
[----:B------:R-:W-:-:S03]  /*aa50*/  IMAD.WIDE.U32 R210, R67, -0x2daee0ad, RZ ;  /* 0xd2511f5343d27825 */ /* 0x000fc600078e00ff */
[----:B------:R-:W-:Y:S01]  /*aa60*/  IADD3 R3, R3, 0x1, RZ ;  /* 0x0000000103037810 */ /* 0x000fe20007ffe0ff */
[----:B------:R-:W-:-:S04]  /*aa70*/  IMAD.WIDE.U32 R218, R218, -0x2daee0ad, RZ ;  /* 0xd2511f53dada7825 */ /* 0x000fc800078e00ff */
[----:B------:R-:W-:Y:S01]  /*aa80*/  IMAD.WIDE.U32 R220, R220, -0x2daee0ad, RZ ;  /* 0xd2511f53dcdc7825 */ /* 0x000fe200078e00ff */
[----:B--2---:R-:W-:Y:S05]  /*aa90*/  BRA `(.L_x_1487) ;  /* 0x0000037000007947 */ /* 0x004fea0003800000 */
.L_x_1489:
[----:B------:R-:W2:Y:S01]  /*aaa0*/  LDL.64 R194, [R1+0xe8] ;  /* 0x0000e80001c27983 */ /* 0x000ea20000100a00 */
[----:B------:R-:W-:Y:S01]  /*aab0*/  ULDC.64 UR6, c[0x0][0x198] ;  /* 0x0000660000067ab9 */ /* 0x000fe20000000a00 */
[----:B------:R-:W-:Y:S01]  /*aac0*/  @!P1 IMAD.MOV.U32 R140, RZ, RZ, c[0x0][0x19c] ;  /* 0x00006700ff8c9624 */ /* 0x000fe200078e00ff */
[----:B------:R-:W-:Y:S01]  /*aad0*/  UIADD3 UR22, UR33, -0x1, URZ ;  /* 0xffffffff21167890 */ /* 0x000fe2000fffe03f */
[----:B------:R-:W3:Y:S01]  /*aae0*/  LDL.64 R190, [R1+0xd8] ;  /* 0x0000d80001be7983 */ /* 0x000ee20000100a00 */
[----:B------:R-:W-:Y:S02]  /*aaf0*/  @!P1 IMAD.MOV.U32 R3, RZ, RZ, c[0x0][0x198] ;  /* 0x00006600ff039624 */ /* 0x000fe400078e00ff */
[----:B------:R-:W-:Y:S01]  /*ab00*/  USHF.R.S32.HI UR20, URZ, 0x1f, UR22 ;  /* 0x0000001f3f147899 */ /* 0x000fe20008011416 */
[----:B------:R1:W-:Y:S01]  /*ab10*/  @P1 STS.128 [R192+0x4000], RZ ;  /* 0x004000ffc0001388 */ /* 0x0003e20000000c00 */
[----:B------:R-:W-:Y:S01]  /*ab20*/  UIMAD.WIDE.U32 UR34, UR22, UR6, URZ ;  /* 0x00000006162272a5 */ /* 0x000fe2000f8e003f */
[----:B------:R-:W-:Y:S01]  /*ab30*/  @!P1 IMAD.MOV.U32 R73, RZ, RZ, c[0x0][0x19c] ;  /* 0x00006700ff499624 */ /* 0x000fe200078e00ff */
[----:B------:R-:W-:Y:S04]  /*ab40*/  UIMAD UR20, UR20, UR6, URZ ;  /* 0x00000006141472a4 */ /* 0x000fe8000f8e023f */
[----:B------:R-:W-:Y:S01]  /*ab50*/  UIMAD UR20, UR22, UR7, UR20 ;  /* 0x00000007161472a4 */ /* 0x000fe2000f8e0214 */
[----:B------:R-:W-:Y:S02]  /*ab60*/  IMAD.U32 R68, RZ, RZ, UR34 ;  /* 0x00000022ff447e24 */ /* 0x000fe4000f8e00ff */
[----:B------:R-:W-:Y:S01]  /*ab70*/  IMAD.U32 R74, RZ, RZ, UR34 ;  /* 0x00000022ff4a7e24 */ /* 0x000fe2000f8e00ff */
[----:B------:R-:W-:Y:S06]  /*ab80*/  UIADD3 UR20, UR35, UR20, URZ ;  /* 0x0000001423147290 */ /* 0x000fec000fffe03f */
[----:B------:R-:W-:Y:S01]  /*ab90*/  IMAD.U32 R69, RZ, RZ, UR20 ;  /* 0x00000014ff457e24 */ /* 0x000fe2000f8e00ff */
[----:B--2---:R-:W-:Y:S04]  /*aba0*/  LEA R68, P2, R68, R194, 0x6 ;  /* 0x000000c244447211 */ /* 0x004fe800078430ff */
[----:B------:R-:W-:Y:S02]  /*abb0*/  @!P1 LEA R144, P3, R68, c[0x0][0x168], 0x1 ;  /* 0x00005a0044909a11 */ /* 0x000fe400078608ff */
[C---:B------:R-:W-:Y:S02]  /*abc0*/  @!P1 LEA R70, P0, R3.reuse, R68, 0x5 ;  /* 0x0000004403469211 */ /* 0x040fe400078028ff */
[----:B---3--:R-:W-:Y:S01]  /*abd0*/  LEA.HI.X R69, R74, R191, R69, 0x6, P2 ;  /* 0x000000bf4a457211 */ /* 0x008fe200010f3445 */
[----:B------:R-:W-:Y:S03]  /*abe0*/  @!P1 IMAD.MOV.U32 R74, RZ, RZ, c[0x0][0x198] ;  /* 0x00006600ff4a9624 */ /* 0x000fe600078e00ff */
[--C-:B------:R-:W-:Y:S01]  /*abf0*/  @!P1 LEA.HI.X R145, R68, c[0x0][0x16c], R69.reuse, 0x1, P3 ;  /* 0x00005b0044919a11 */ /* 0x100fe200018f0c45 */
[----:B------:R-:W-:Y:S01]  /*ac00*/  @!P1 IMAD.WIDE.U32 R74, R74, 0x30, R68 ;  /* 0x000000304a4a9825 */ /* 0x000fe200078e0044 */
[----:B------:R-:W-:Y:S02]  /*ac10*/  @!P1 LEA.HI.X R146, R3, R69, R73, 0x5, P0 ;  /* 0x0000004503929211 */ /* 0x000fe400000f2c49 */
[----:B------:R-:W-:Y:S01]  /*ac20*/  @!P1 IADD3 R3, P0, R68, UR29, RZ ;  /* 0x0000001d44039c10 */ /* 0x000fe2000ff1e0ff */
[----:B------:R-:W-:Y:S01]  /*ac30*/  @!PT LDS RZ, [RZ] ;  /* 0x00000000fffff984 */ /* 0x000fe20000000800 */
[----:B------:R-:W-:Y:S01]  /*ac40*/  @!PT LDS RZ, [RZ] ;  /* 0x00000000fffff984 */ /* 0x000fe20000000800 */
[----:B------:R-:W-:Y:S01]  /*ac50*/  @!PT LDS RZ, [RZ] ;  /* 0x00000000fffff984 */ /* 0x000fe20000000800 */
[----:B------:R1:W-:Y:S01]  /*ac60*/  @!P1 LDGSTS.E.BYPASS.LTC128B.128 [R192+0x4000], [R144.64] ;  /* 0x0400000090c09fae */ /* 0x0003e2000b901d50 */
[----:B------:R-:W-:Y:S02]  /*ac70*/  @!P1 IMAD R73, R140, 0x30, RZ ;  /* 0x000000308c499824 */ /* 0x000fe400078e02ff */
[----:B------:R-:W-:Y:S01]  /*ac80*/  @!P1 LEA R142, P2, R3, c[0x0][0x168], 0x1 ;  /* 0x00005a00038e9a11 */ /* 0x000fe200078408ff */
[----:B------:R1:W-:Y:S01]  /*ac90*/  @P1 STS.128 [R192+0x4800], RZ ;  /* 0x004800ffc0001388 */ /* 0x0003e20000000c00 */
[----:B------:R-:W-:Y:S02]  /*aca0*/  @!P1 IADD3.X R141, R69, UR21, RZ, P0, !PT ;  /* 0x00000015458d9c10 */ /* 0x000fe400087fe4ff */
[C---:B------:R-:W-:Y:S02]  /*acb0*/  @!P1 LEA R140, P0, R70.reuse, c[0x0][0x168], 0x1 ;  /* 0x00005a00468c9a11 */ /* 0x040fe400078008ff */
        /* <DEDUP_REMOVED lines=21> */
.L_x_1487:
[----:B------:R-:W2:Y:S01]  /*ae10*/  LDL.64 R10, [R1+0xe0] ;  /* 0x0000e000010a7983 */ /* 0x000ea20000100a00 */
        /* <DEDUP_REMOVED lines=9> */
[----:B------:R-:W-:Y:S01]  /*aeb0*/  IMAD.MOV.U32 R16, RZ, RZ, c[0x0][0x1a4] ;  /* 0x00006900ff107624 */ /* 0x000fe200078e00ff */
[----:B------:R-:W-:Y:S01]  /*aec0*/  UISETP.GE.AND UP0, UPT, UR33, 0x1, UPT ;  /* 0x000000012100788c */ /* 0x000fe2000bf06270 */
[----:B------:R-:W-:Y:S01]  /*aed0*/  IMAD.U32 R6, RZ, RZ, UR34 ;  /* 0x00000022ff067e24 */ /* 0x000fe2000f8e00ff */
[----:B------:R-:W-:Y:S01]  /*aee0*/  UIADD3 UR6, UR35, UR6, URZ ;  /* 0x0000000623067290 */ /* 0x000fe2000fffe03f */
[----:B------:R-:W-:Y:S01]  /*aef0*/  IMAD.U32 R7, RZ, RZ, UR35 ;  /* 0x00000023ff077e24 */ /* 0x000fe2000f8e00ff */
[----:B------:R-:W-:Y:S04]  /*af00*/  BAR.SYNC.DEFER_BLOCKING 0x0 ;  /* 0x0000000000007b1d */ /* 0x000fe80000010000 */
[----:B------:R-:W-:Y:S02]  /*af10*/  IMAD.U32 R3, RZ, RZ, UR6 ;  /* 0x00000006ff037e24 */ /* 0x000fe4000f8e00ff */
[----:B------:R-:W-:Y:S01]  /*af20*/  @P1 STS.128 [R192+0x6000], RZ ;  /* 0x006000ffc0001388 */ /* 0x000fe20000000c00 */
[----:B--2---:R-:W-:Y:S04]  /*af30*/  LEA R4, P2, R6, R10, 0x6 ;  /* 0x0000000a06047211 */ /* 0x004fe800078430ff */
[----:B------:R-:W-:Y:S02]  /*af40*/  @!P1 LEA R12, P4, R4, c[0x0][0x170], 0x1 ;  /* 0x00005c00040c9a11 */ /* 0x000fe400078808ff */
[----:B---3--:R-:W-:Y:S01]  /*af50*/  LEA.HI.X R5, R6, R9, R3, 0x6, P2 ;  /* 0x0000000906057211 */ /* 0x008fe200010f3403 */
[----:B------:R-:W-:Y:S01]  /*af60*/  IMAD.MOV.U32 R9, RZ, RZ, c[0x0][0x1a4] ;  /* 0x00006900ff097624 */ /* 0x000fe200078e00ff */
[-C--:B------:R-:W-:Y:S02]  /*af70*/  @!P1 LEA R7, P0, R8, R4.reuse, 0x4 ;  /* 0x0000000408079211 */ /* 0x080fe400078020ff */
[----:B------:R-:W-:Y:S02]  /*af80*/  @!P1 LEA.HI.X R13, R4, c[0x0][0x174], R5, 0x1, P4 ;  /* 0x00005d00040d9a11 */ /* 0x000fe400020f0c05 */
[----:B------:R-:W-:Y:S02]  /*af90*/  @!P1 LEA R10, P3, R7, c[0x0][0x170], 0x1 ;  /* 0x00005c00070a9a11 */ /* 0x000fe400078608ff */
[-C--:B------:R-:W-:Y:S01]  /*afa0*/  @!P1 LEA.HI.X R6, R8, R5.reuse, R9, 0x4, P0 ;  /* 0x0000000508069211 */ /* 0x080fe200000f2409 */
[----:B------:R-:W-:Y:S01]  /*afb0*/  @!PT LDS RZ, [RZ] ;  /* 0x00000000fffff984 */ /* 0x000fe20000000800 */
[----:B------:R-:W-:Y:S01]  /*afc0*/  @!PT LDS RZ, [RZ] ;  /* 0x00000000fffff984 */ /* 0x000fe20000000800 */
[----:B------:R-:W-:Y:S01]  /*afd0*/  @!PT LDS RZ, [RZ] ;  /* 0x00000000fffff984 */ /* 0x000fe20000000800 */
[----:B------:R1:W-:Y:S01]  /*afe0*/  @!P1 LDGSTS.E.BYPASS.LTC128B.128 [R192+0x6000], [R12.64] ;  /* 0x060000000cc09fae */ /* 0x0003e2000b901d50 */
[----:B------:R-:W-:Y:S02]  /*aff0*/  @!P1 LEA R3, P2, R15, R4, 0x5 ;  /* 0x000000040f039211 */ /* 0x000fe400078428ff */
[----:B------:R-:W-:Y:S02]  /*b000*/  @!P1 LEA.HI.X R11, R7, c[0x0][0x174], R6, 0x1, P3 ;  /* 0x00005d00070b9a11 */ /* 0x000fe400018f0c06 */
[----:B------:R-:W-:Y:S01]  /*b010*/  @!P1 LEA.HI.X R9, R15, R5, R16, 0x5, P2 ;  /* 0x000000050f099211 */ /* 0x000fe200010f2c10 */
[----:B------:R-:W-:Y:S01]  /*b020*/  @P1 STS.128 [R192+0x6800], RZ ;  /* 0x006800ffc0001388 */ /* 0x000fe20000000c00 */
[----:B------:R-:W-:Y:S01]  /*b030*/  @!P1 LEA R8, P0, R3, c[0x0][0x170], 0x1 ;  /* 0x00005c0003089a11 */ /* 0x000fe200078008ff */
[----:B------:R-:W-:Y:S03]  /*b040*/  @!P1 IMAD.WIDE.U32 R4, R15, 0x30, R4 ;  /* 0x000000300f049825 */ /* 0x000fe600078e0004 */
[----:B------:R-:W-:Y:S01]  /*b050*/  @!P1 LEA.HI.X R9, R3, c[0x0][0x174], R9, 0x1, P0 ;  /* 0x00005d0003099a11 */ /* 0x000fe200000f0c09 */
[----:B------:R-:W-:Y:S01]  /*b060*/  @!PT LDS RZ, [RZ] ;  /* 0x00000000fffff984 */ /* 0x000fe20000000800 */
[----:B------:R-:W-:Y:S01]  /*b070*/  @!PT LDS RZ, [RZ] ;  /* 0x00000000fffff984 */ /* 0x000fe20000000800 */
[----:B------:R-:W-:Y:S01]  /*b080*/  @!PT LDS RZ, [RZ] ;  /* 0x00000000fffff984 */ /* 0x000fe20000000800 */
[----:B------:R2:W-:Y:S01]  /*b090*/  @!P1 LDGSTS.E.BYPASS.LTC128B.128 [R192+0x6800], [R10.64] ;  /* 0x068000000ac09fae */ /* 0x0005e2000b901d50 */
[----:B----4-:R-:W-:Y:S01]  /*b0a0*/  @!P1 IMAD.IADD R3, R14, 0x1, R5 ;  /* 0x000000010e039824 */ /* 0x010fe200078e0205 */
[C---:B------:R-:W-:Y:S04]  /*b0b0*/  @!P1 LEA R6, P0, R4.reuse, c[0x0][0x170], 0x1 ;  /* 0x00005c0004069a11 */ /* 0x040fe800078008ff */
[----:B------:R-:W-:Y:S01]  /*b0c0*/  @P1 STS.128 [R192+0x7000], RZ ;  /* 0x007000ffc0001388 */ /* 0x000fe20000000c00 */
[----:B------:R-:W-:Y:S02]  /*b0d0*/  @!P1 LEA.HI.X R7, R4, c[0x0][0x174], R3, 0x1, P0 ;  /* 0x00005d0004079a11 */ /* 0x000fe400000f0c03 */
[----:B------:R-:W-:Y:S03]  /*b0e0*/  PLOP3.LUT P0, PT, PT, PT, UP0, 0x80, 0x0 ;  /* 0x000000000000781c */ /* 0x000fe60003f0f008 */
        /* <DEDUP_REMOVED lines=10> */
[----:B------:R-:W3:Y:S06]  /*b190*/  LDSM.16.M88.4 R16, [R172+0x4000] ;  /* 0x00400000ac10783b */ /* 0x000eec0000000200 */
[----:B------:R-:W2:Y:S06]  /*b1a0*/  LDSM.16.M88.4 R60, [R179+0x2000] ;  /* 0x00200000b33c783b */ /* 0x000eac0000000200 */
[----:B------:R-:W4:Y:S06]  /*b1b0*/  LDSM.16.M88.4 R32, [R172+0x4800] ;  /* 0x00480000ac20783b */ /* 0x000f2c0000000200 */
[----:B------:R-:W0:Y:S06]  /*b1c0*/  LDGDEPBAR ;  /* 0x00000000000079af */ /* 0x000e2c0000000000 */
[----:B------:R-:W4:Y:S06]  /*b1d0*/  LDSM.16.M88.4 R48, [R172+0x5000] ;  /* 0x00500000ac30783b */ /* 0x000f2c0000000200 */
        /* <DEDUP_REMOVED lines=12> */
[----:B------:R-:W-:Y:S07]  /*b2a0*/  LDSM.16.M88.4 R168, [R185] ;  /* 0x00000000b9a8783b */ /* 0x000fee0000000200 */
        /* <DEDUP_REMOVED lines=21> */
[----:B------:R-:W3:Y:S07]  /*b400*/  LDSM.16.M88.4 R156, [R180+0x2000] ;  /* 0x00200000b49c783b */ /* 0x000eee0000000200 */
        /* <DEDUP_REMOVED lines=8> */
[----:B------:R-:W4:Y:S07]  /*b490*/  LDSM.16.M88.4 R152, [R184] ;  /* 0x00000000b898783b */ /* 0x000f2e0000000200 */
[----:B------:R-:W-:Y:S01]  /*b4a0*/  HMMA.16816.F32 R64, R144, R166, R64 ;  /* 0x000000a69040723c */ /* 0x000fe20000001840 */
[----:B------:R-:W-:Y:S06]  /*b4b0*/  LDSM.16.M88.4 R144, [R181] ;  /* 0x00000000b590783b */ /* 0x000fec0000000200 */
[----:B------:R-:W-:Y:S01]  /*b4c0*/  LDSM.16.M88.4 R164, [R177+0x800] ;  /* 0x00080000b1a4783b */ /* 0x000fe20000000200 */
[-C--:B--2---:R-:W-:Y:S08]  /*b4d0*/  HMMA.16816.F32 R4, R140, R148.reuse, R4 ;  /* 0x000000948c04723c */ /* 0x084ff00000001804 */
[C---:B---3--:R-:W-:Y:S08]  /*b4e0*/  HMMA.16816.F32 R8, R156.reuse, R148, R8 ;  /* 0x000000949c08723c */ /* 0x048ff00000001808 */
[-C--:B------:R-:W-:Y:S08]  /*b4f0*/  HMMA.16816.F32 R12, R156, R150.reuse, R12 ;  /* 0x000000969c0c723c */ /* 0x080ff0000000180c */
[C---:B------:R-:W-:Y:S01]  /*b500*/  HMMA.16816.F32 R16, R140.reuse, R150, R16 ;  /* 0x000000968c10723c */ /* 0x040fe20000001810 */
[----:B------:R-:W2:Y:S07]  /*b510*/  LDSM.16.M88.4 R148, [R177] ;  /* 0x00000000b194783b */ /* 0x000eae0000000200 */
        /* <DEDUP_REMOVED lines=8> */
[C---:B------:R-:W-:Y:S01]  /*b5a0*/  HMMA.16816.F32 R48, R140.reuse, R170, R48 ;  /* 0x000000aa8c30723c */ /* 0x040fe20000001830 */
[----:B------:R-:W3:Y:S07]  /*b5b0*/  LDSM.16.M88.4 R168, [R177+0x1000] ;  /* 0x00100000b1a8783b */ /* 0x000eee0000000200 */
[-C--:B----4-:R-:W-:Y:S08]  /*b5c0*/  HMMA.16816.F32 R52, R140, R152.reuse, R52 ;  /* 0x000000988c34723c */ /* 0x090ff00000001834 */
[C---:B------:R-:W-:Y:S08]  /*b5d0*/  HMMA.16816.F32 R56, R156.reuse, R152, R56 ;  /* 0x000000989c38723c */ /* 0x040ff00000001838 */
[-C--:B------:R-:W-:Y:S01]  /*b5e0*/  HMMA.16816.F32 R60, R156, R154.reuse, R60 ;  /* 0x0000009a9c3c723c */ /* 0x080fe2000000183c */
[----:B------:R-:W4:Y:S01]  /*b5f0*/  LDSM.16.M88.4 R156, [R177+0x1800] ;  /* 0x00180000b19c783b */ /* 0x000f220000000200 */
[----:B------:R-:W-:Y:S05]  /*b600*/  DEPBAR.LE SB0, 0x0 ;  /* 0x000080000000791a */ /* 0x000fea0000000000 */
[----:B------:R-:W-:Y:S01]  /*b610*/  BAR.SYNC.DEFER_BLOCKING 0x0 ;  /* 0x0000000000007b1d */ /* 0x000fe20000010000 */
[----:B------:R-:W-:Y:S08]  /*b620*/  HMMA.16816.F32 R64, R140, R154, R64 ;  /* 0x0000009a8c40723c */ /* 0x000ff00000001840 */
[-C--:B--2---:R-:W-:Y:S08]  /*b630*/  HMMA.16816.F32 R4, R144, R148.reuse, R4 ;  /* 0x000000949004723c */ /* 0x084ff00000001804 */
[C---:B-1----:R-:W-:Y:S08]  /*b640*/  HMMA.16816.F32 R8, R160.reuse, R148, R8 ;  /* 0x00000094a008723c */ /* 0x042ff00000001808 */
[-C--:B------:R-:W-:Y:S08]  /*b650*/  HMMA.16816.F32 R12, R160, R150.reuse, R12 ;  /* 0x00000096a00c723c */ /* 0x080ff0000000180c */
[C---:B------:R-:W-:Y:S08]  /*b660*/  HMMA.16816.F32 R16, R144.reuse, R150, R16 ;  /* 0x000000969010723c */ /* 0x040ff00000001810 */
[-C--:B------:R-:W-:Y:S08]  /*b670*/  HMMA.16816.F32 R20, R144, R164.reuse, R20 ;  /* 0x000000a49014723c */ /* 0x080ff00000001814 */
[C---:B------:R-:W-:Y:S08]  /*b680*/  HMMA.16816.F32 R24, R160.reuse, R164, R24 ;  /* 0x000000a4a018723c */ /* 0x040ff00000001818 */
[-C--:B------:R-:W-:Y:S08]  /*b690*/  HMMA.16816.F32 R28, R160, R166.reuse, R28 ;  /* 0x000000a6a01c723c */ /* 0x080ff0000000181c */
[C---:B------:R-:W-:Y:S08]  /*b6a0*/  HMMA.16816.F32 R32, R144.reuse, R166, R32 ;  /* 0x000000a69020723c */ /* 0x040ff00000001820 */
[-C--:B---3--:R-:W-:Y:S08]  /*b6b0*/  HMMA.16816.F32 R36, R144, R168.reuse, R36 ;  /* 0x000000a89024723c */ /* 0x088ff00000001824 */
[C---:B------:R-:W-:Y:S07]  /*b6c0*/  HMMA.16816.F32 R40, R160.reuse, R168, R40 ;  /* 0x000000a8a028723c */ /* 0x040fee0000001828 */
[----:B------:R-:W-:Y:S01]  /*b6d0*/  IMAD.MOV.U32 R168, RZ, RZ, R74 ;  /* 0x000000ffffa87224 */ /* 0x000fe200078e004a */
[-C--:B------:R-:W-:Y:S04]  /*b6e0*/  HMMA.16816.F32 R44, R160, R170.reuse, R44 ;  /* 0x000000aaa02c723c */ /* 0x080fe8000000182c */
[----:B------:R-:W-:Y:S04]  /*b6f0*/  IMAD.MOV.U32 R169, RZ, RZ, R73 ;  /* 0x000000ffffa97224 */ /* 0x000fe800078e0049 */
[C---:B------:R-:W-:Y:S08]  /*b700*/  HMMA.16816.F32 R48, R144.reuse, R170, R48 ;  /* 0x000000aa9030723c */ /* 0x040ff00000001830 */
[-C--:B----4-:R-:W-:Y:S08]  /*b710*/  HMMA.16816.F32 R52, R144, R156.reuse, R52 ;  /* 0x0000009c9034723c */ /* 0x090ff00000001834 */
[C---:B------:R-:W-:Y:S08]  /*b720*/  HMMA.16816.F32 R56, R160.reuse, R156, R56 ;  /* 0x0000009ca038723c */ /* 0x040ff00000001838 */
[-C--:B------:R-:W-:Y:S08]  /*b730*/  HMMA.16816.F32 R60, R160, R158.reuse, R60 ;  /* 0x0000009ea03c723c */ /* 0x080ff0000000183c */
[----:B------:R-:W-:Y:S01]  /*b740*/  HMMA.16816.F32 R64, R144, R158, R64 ;  /* 0x0000009e9040723c */ /* 0x000fe20000001840 */
[----:B------:R-:W-:-:S07]  /*b750*/  @P0 BRA `(.L_x_1489) ;  /* 0xfffff34000000947 */ /* 0x000fce000383ffff */
.L_x_1488:
[----:B------:R-:W-:Y:S01]  /*b760*/  LOP3.LUT R187, R187, 0xffffffbf, RZ, 0xc0, !PT ;  /* 0xffffffbfbbbb7812 */ /* 0x000fe200078ec0ff */
[----:B-1----:R-:W2:Y:S01]  /*b770*/  LDL R69, [R1+0xbc] ;  /* 0x0000bc0001457983 */ /* 0x002ea20000100800 */
[----:B------:R-:W-:Y:S01]  /*b780*/  IMAD.U32 R3, RZ, RZ, UR33 ;  /* 0x00000021ff037e24 */ /* 0x000fe2000f8e00ff */
[----:B------:R-:W-:Y:S01]  /*b790*/  UIMAD UR6, UR33, UR12, 0x40 ;  /* 0x00000040210674a4 */ /* 0x000fe2000f8e020c */
[----:B------:R-:W-:Y:S01]  /*b7a0*/  @P1 LOP3.LUT R187, R187, 0x40, RZ, 0xfc, !PT ;  /* 0x00000040bbbb1812 */ /* 0x000fe200078efcff */
[----:B------:R-:W3:Y:S01]  /*b7b0*/  LDL.64 R204, [R1+0xb0] ;  /* 0x0000b00001cc7983 */ /* 0x000ee20000100a00 */
[----:B------:R-:W-:Y:S01]  /*b7c0*/  USHF.L.U32 UR7, UR33, 0x1, URZ ;  /* 0x0000000121077899 */ /* 0x000fe2000800063f */
[----:B------:R-:W-:Y:S01]  /*b7d0*/  IMAD.MOV.U32 R170, RZ, RZ, c[0x0][0x228] ;  /* 0x00008a00ffaa7624 */ /* 0x000fe200078e00ff */
[----:B------:R-:W-:Y:S01]  /*b7e0*/  LOP3.LUT R187, R187, 0xffffefff, RZ, 0xc0, !PT ;  /* 0xffffefffbbbb7812 */ /* 0x000fe200078ec0ff */
[----:B------:R-:W-:Y:S02]  /*b7f0*/  IMAD.MOV.U32 R223, RZ, RZ, c[0x0][0x228] ;  /* 0x00008a00ffdf7624 */ /* 0x000fe400078e00ff */
[----:B------:R-:W-:Y:S02]  /*b800*/  IMAD.SHL.U32 R190, R170, 0x8, RZ ;  /* 0x00000008aabe7824 */ /* 0x000fe400078e00ff */
[----:B--2---:R-:W-:Y:S01]  /*b810*/  IMAD R3, R3, -0x40, R69 ;  /* 0xffffffc003037824 */ /* 0x004fe200078e0245 */
[----:B------:R-:W-:Y:S01]  /*b820*/  IADD3 R69, R69, UR6, RZ ;  /* 0x0000000645457c10 */ /* 0x000fe2000fffe0ff */
[----:B------:R-:W-:Y:S03]  /*b830*/  UIADD3 UR6, UR19, -0x4498517b, URZ ;  /* 0xbb67ae8513067890 */ /* 0x000fe6000fffe03f */
[----:B------:R-:W-:Y:S02]  /*b840*/  IABS R68, R3 ;  /* 0x0000000300447213 */ /* 0x000fe40000000000 */
[----:B------:R-:W-:Y:S02]  /*b850*/  IABS R70, R69 ;  /* 0x0000004500467213 */ /* 0x000fe40000000000 */
[C---:B------:R-:W-:Y:S01]  /*b860*/  IADD3 R73, R3.reuse, 0x8, RZ ;  /* 0x0000000803497810 */ /* 0x040fe20007ffe0ff */
[----:B------:R1:W2:Y:S01]  /*b870*/  I2F R142, R68 ;  /* 0x00000044008e7306 */ /* 0x0002a20000201400 */
[----:B------:R-:W-:Y:S02]  /*b880*/  IADD3 R75, R3, -0x1, RZ ;  /* 0xffffffff034b7810 */ /* 0x000fe40007ffe0ff */
[----:B------:R-:W-:Y:S02]  /*b890*/  ISETP.GE.AND P6, PT, R73, RZ, PT ;  /* 0x000000ff4900720c */ /* 0x000fe40003fc6270 */
[----:B------:R-:W-:Y:S02]  /*b8a0*/  ISETP.GE.AND P2, PT, R75, RZ, PT ;  /* 0x000000ff4b00720c */ /* 0x000fe40003f46270 */
[C---:B------:R-:W-:Y:S03]  /*b8b0*/  IADD3 R140, R3.reuse, -0x8, RZ ;  /* 0xfffffff8038c7810 */ /* 0x040fe60007ffe0ff */
[----:B------:R4:W5:Y:S08]  /*b8c0*/  I2F R141, R70 ;  /* 0x00000046008d7306 */ /* 0x0009700000201400 */
[C---:B------:R-:W-:Y:S04]  /*b8d0*/  @!P2 IADD3 R75, -R3.reuse, 0x1, RZ ;  /* 0x00000001034ba810 */ /* 0x040fe80007ffe1ff */
[----:B------:R3:W3:Y:S01]  /*b8e0*/  I2F R155, R75 ;  /* 0x0000004b009b7306 */ /* 0x0006e20000201400 */
[C---:B-1----:R-:W-:Y:S01]  /*b8f0*/  IADD3 R68, R3.reuse, 0x48, RZ ;  /* 0x0000004803447810 */ /* 0x042fe20007ffe0ff */
[C---:B--2---:R-:W-:Y:S02]  /*b900*/  FFMA.FTZ R4, R142.reuse, -UR4, R4 ;  /* 0x800000048e047c23 */ /* 0x044fe40008010004 */
[----:B------:R-:W-:Y:S01]  /*b910*/  FFMA.FTZ R18, R142, -UR4, R18 ;  /* 0x800000048e127c23 */ /* 0x000fe20008010012 */
[----:B------:R-:W-:Y:S02]  /*b920*/  ISETP.GE.AND P0, PT, R68, RZ, PT ;  /* 0x000000ff4400720c */ /* 0x000fe40003f06270 */
[C---:B------:R-:W-:Y:S02]  /*b930*/  IADD3 R142, R3.reuse, -0x31, RZ ;  /* 0xffffffcf038e7810 */ /* 0x040fe40007ffe0ff */
[----:B----4-:R-:W-:Y:S01]  /*b940*/  IADD3 R70, -R3, -0x8, RZ ;  /* 0xfffffff803467810 */ /* 0x010fe20007ffe1ff */
[C---:B-----5:R-:W-:Y:S02]  /*b950*/  FFMA.FTZ R14, R141.reuse, -UR4, R14 ;  /* 0x800000048d0e7c23 */ /* 0x060fe4000801000e */
[----:B------:R-:W-:Y:S01]  /*b960*/  FFMA.FTZ R8, R141, -UR4, R8 ;  /* 0x800000048d087c23 */ /* 0x000fe20008010008 */
[----:B------:R-:W-:Y:S02]  /*b970*/  SEL R70, R70, R73, !P6 ;  /* 0x0000004946467207 */ /* 0x000fe40007000000 */
[----:B------:R-:W-:Y:S03]  /*b980*/  IADD3 R141, R3, -0x29, RZ ;  /* 0xffffffd7038d7810 */ /* 0x000fe60007ffe0ff */
[C---:B------:R-:W-:Y:S01]  /*b990*/  @!P0 IADD3 R68, -R69.reuse, -0x8, RZ ;  /* 0xfffffff845448810 */ /* 0x040fe20007ffe1ff */
[----:B------:R1:W2:Y:S01]  /*b9a0*/  I2F R143, R70 ;  /* 0x00000046008f7306 */ /* 0x0002a20000201400 */
[----:B------:R-:W-:Y:S02]  /*b9b0*/  @!P6 IADD3 R73, -R69, 0x38, RZ ;  /* 0x000000384549e810 */ /* 0x000fe40007ffe1ff */
[----:B---3--:R-:W-:Y:S01]  /*b9c0*/  IADD3 R75, R3, 0x38, RZ ;  /* 0x00000038034b7810 */ /* 0x008fe20007ffe0ff */
[C---:B------:R-:W-:Y:S02]  /*b9d0*/  FFMA.FTZ R5, R155.reuse, -UR4, R5 ;  /* 0x800000049b057c23 */ /* 0x040fe40008010005 */
[----:B------:R-:W-:Y:S04]  /*b9e0*/  FFMA.FTZ R19, R155, -UR4, R19 ;  /* 0x800000049b137c23 */ /* 0x000fe80008010013 */
[----:B------:R3:W4:Y:S01]  /*b9f0*/  I2F R162, R68 ;  /* 0x0000004400a27306 */ /* 0x0007220000201400 */
[----:B-1----:R-:W-:Y:S01]  /*ba00*/  IADD3 R70, R3, 0x7, RZ ;  /* 0x0000000703467810 */ /* 0x002fe20007ffe0ff */
[----:B--2---:R-:W-:Y:S01]  /*ba10*/  FFMA.FTZ R6, R143, -UR4, R6 ;  /* 0x800000048f067c23 */ /* 0x004fe20008010006 */
[C---:B------:R-:W-:Y:S02]  /*ba20*/  IADD3 R143, R3.reuse, -0x30, RZ ;  /* 0xffffffd0038f7810 */ /* 0x040fe40007ffe0ff */
[----:B------:R-:W-:Y:S02]  /*ba30*/  ISETP.GE.AND P5, PT, R70, RZ, PT ;  /* 0x000000ff4600720c */ /* 0x000fe40003fa6270 */
[C---:B---3--:R-:W-:Y:S01]  /*ba40*/  IADD3 R68, -R3.reuse, -0x7, RZ ;  /* 0xfffffff903447810 */ /* 0x048fe20007ffe1ff */
[----:B----4-:R-:W-:Y:S03]  /*ba50*/  FFMA.FTZ R10, R162, -UR4, R10 ;  /* 0x80000004a20a7c23 */ /* 0x010fe6000801000a */
[----:B------:R-:W-:Y:S02]  /*ba60*/  SEL R74, R68, R70, !P5 ;  /* 0x00000046444a7207 */ /* 0x000fe40006800000 */
[----:B------:R-:W-:Y:S05]  /*ba70*/  IADD3 R68, R3, 0x47, RZ ;  /* 0x0000004703447810 */ /* 0x000fea0007ffe0ff */
[C---:B------:R-:W-:Y:S01]  /*ba80*/  @!P5 IADD3 R70, -R69.reuse, 0x39, RZ ;  /* 0x000000394546d810 */ /* 0x040fe20007ffe1ff */
[----:B------:R1:W2:Y:S01]  /*ba90*/  I2F R160, R74 ;  /* 0x0000004a00a07306 */ /* 0x0002a20000201400 */
[----:B------:R-:W-:Y:S11]  /*baa0*/  ISETP.GE.AND P0, PT, R68, RZ, PT ;  /* 0x000000ff4400720c */ /* 0x000ff60003f06270 */
[----:B------:R-:W-:Y:S02]  /*bab0*/  @!UPT UIADD3 URZ, URZ, URZ, URZ ;  /* 0x0000003f3f3ff290 */ /* 0x000fe4000fffe03f */
[----:B------:R-:W-:Y:S02]  /*bac0*/  @!P0 IADD3 R68, -R69, -0x7, RZ ;  /* 0xfffffff945448810 */ /* 0x000fe40007ffe1ff */
[----:B------:R-:W-:Y:S02]  /*bad0*/  ISETP.GE.AND P0, PT, R140, RZ, PT ;  /* 0x000000ff8c00720c */ /* 0x000fe40003f06270 */
[----:B------:R-:W3:Y:S01]  /*bae0*/  I2F R165, R68 ;  /* 0x0000004400a57306 */ /* 0x000ee20000201400 */
[C---:B-1----:R-:W-:Y:S01]  /*baf0*/  IADD3 R74, R3.reuse, 0x3f, RZ ;  /* 0x0000003f034a7810 */ /* 0x042fe20007ffe0ff */
[----:B--2---:R-:W-:Y:S03]  /*bb00*/  FFMA.FTZ R7, R160, -UR4, R7 ;  /* 0x80000004a0077c23 */ /* 0x004fe60008010007 */
[----:B------:R-:W-:Y:S06]  /*bb10*/  ISETP.GE.AND P2, PT, R74, RZ, PT ;  /* 0x000000ff4a00720c */ /* 0x000fec0003f46270 */
[----:B------:R-:W-:Y:S04]  /*bb20*/  @!P0 IADD3 R140, -R3, 0x8, RZ ;  /* 0x00000008038c8810 */ /* 0x000fe80007ffe1ff */
[----:B------:R1:W2:Y:S03]  /*bb30*/  I2F R158, R140 ;  /* 0x0000008c009e7306 */ /* 0x0002a60000201400 */
[----:B------:R-:W-:Y:S01]  /*bb40*/  @!P2 IADD3 R74, -R69, 0x1, RZ ;  /* 0x00000001454aa810 */ /* 0x000fe20007ffe1ff */
[----:B---3--:R-:W-:Y:S01]  /*bb50*/  FFMA.FTZ R11, R165, -UR4, R11 ;  /* 0x80000004a50b7c23 */ /* 0x008fe2000801000b */
[----:B------:R-:W-:Y:S02]  /*bb60*/  ISETP.GE.AND P2, PT, R75, RZ, PT ;  /* 0x000000ff4b00720c */ /* 0x000fe40003f46270 */
[----:B------:R-:W-:Y:S03]  /*bb70*/  IADD3 R68, R3, 0x37, RZ ;  /* 0x0000003703447810 */ /* 0x000fe60007ffe0ff */
[----:B------:R3:W4:Y:S08]  /*bb80*/  I2F R159, R74 ;  /* 0x0000004a009f7306 */ /* 0x0007300000201400 */
[----:B------:R-:W-:Y:S02]  /*bb90*/  @!P2 IADD3 R75, -R69, 0x8, RZ ;  /* 0x00000008454ba810 */ /* 0x000fe40007ffe1ff */
[C---:B-1----:R-:W-:Y:S01]  /*bba0*/  IADD3 R140, R3.reuse, -0x10, RZ ;  /* 0xfffffff0038c7810 */ /* 0x042fe20007ffe0ff */
[----:B--2---:R-:W-:Y:S01]  /*bbb0*/  FFMA.FTZ R16, R158, -UR4, R16 ;  /* 0x800000049e107c23 */ /* 0x004fe20008010010 */
[----:B------:R-:W-:Y:S01]  /*bbc0*/  ISETP.GE.AND P2, PT, R68, RZ, PT ;  /* 0x000000ff4400720c */ /* 0x000fe20003f46270 */
[----:B------:R1:W2:Y:S01]  /*bbd0*/  I2F R156, R75 ;  /* 0x0000004b009c7306 */ /* 0x0002a20000201400 */
[----:B------:R-:W-:Y:S01]  /*bbe0*/  FFMA.FTZ R22, R158, -UR4, R22 ;  /* 0x800000049e167c23 */ /* 0x000fe20008010016 */
[----:B---3--:R-:W-:Y:S01]  /*bbf0*/  IADD3 R74, R3, -0x9, RZ ;  /* 0xfffffff7034a7810 */ /* 0x008fe20007ffe0ff */
[----:B----4-:R-:W-:Y:S09]  /*bc00*/  FFMA.FTZ R15, R159, -UR4, R15 ;  /* 0x800000049f0f7c23 */ /* 0x010ff2000801000f */
[----:B------:R-:W-:Y:S01]  /*bc10*/  @!P2 IADD3 R68, -R69, 0x9, RZ ;  /* 0x000000094544a810 */ /* 0x000fe20007ffe1ff */
[----:B------:R-:W-:Y:S01]  /*bc20*/  FFMA.FTZ R9, R159, -UR4, R9 ;  /* 0x800000049f097c23 */ /* 0x000fe20008010009 */
[----:B------:R-:W-:Y:S02]  /*bc30*/  ISETP.GE.AND P0, PT, R74, RZ, PT ;  /* 0x000000ff4a00720c */ /* 0x000fe40003f06270 */
[----:B------:R3:W4:Y:S01]  /*bc40*/  I2F R153, R68 ;  /* 0x0000004400997306 */ /* 0x0007220000201400 */
[C---:B-1----:R-:W-:Y:S01]  /*bc50*/  IADD3 R75, R3.reuse, 0x30, RZ ;  /* 0x00000030034b7810 */ /* 0x042fe20007ffe0ff */
[C---:B--2---:R-:W-:Y:S09]  /*bc60*/  FFMA.FTZ R26, R156.reuse, -UR4, R26 ;  /* 0x800000049c1a7c23 */ /* 0x044ff2000801001a */
[----:B------:R-:W-:Y:S01]  /*bc70*/  @!P0 IADD3 R74, -R3, 0x9, RZ ;  /* 0x00000009034a8810 */ /* 0x000fe20007ffe1ff */
[----:B------:R-:W-:Y:S01]  /*bc80*/  FFMA.FTZ R12, R156, -UR4, R12 ;  /* 0x800000049c0c7c23 */ /* 0x000fe2000801000c */
[----:B------:R-:W-:Y:S02]  /*bc90*/  ISETP.GE.AND P0, PT, R140, RZ, PT ;  /* 0x000000ff8c00720c */ /* 0x000fe40003f06270 */
[----:B------:R-:W-:Y:S01]  /*bca0*/  ISETP.GE.AND P2, PT, R75, RZ, PT ;  /* 0x000000ff4b00720c */ /* 0x000fe20003f46270 */
[----:B------:R1:W2:Y:S01]  /*bcb0*/  I2F R154, R74 ;  /* 0x0000004a009a7306 */ /* 0x0002a20000201400 */
[----:B---3--:R-:W-:Y:S01]  /*bcc0*/  IADD3 R68, R3, 0x2f, RZ ;  /* 0x0000002f03447810 */ /* 0x008fe20007ffe0ff */
[----:B----4-:R-:W-:Y:S08]  /*bcd0*/  FFMA.FTZ R27, R153, -UR4, R27 ;  /* 0x80000004991b7c23 */ /* 0x010ff0000801001b */
[----:B------:R-:W-:Y:S01]  /*bce0*/  @!P0 IADD3 R140, -R3, 0x10, RZ ;  /* 0x00000010038c8810 */ /* 0x000fe20007ffe1ff */
[----:B------:R-:W-:Y:S01]  /*bcf0*/  FFMA.FTZ R13, R153, -UR4, R13 ;  /* 0x80000004990d7c23 */ /* 0x000fe2000801000d */
[----:B------:R-:W-:Y:S02]  /*bd00*/  @!P2 IADD3 R75, -R69, 0x10, RZ ;  /* 0x00000010454ba810 */ /* 0x000fe40007ffe1ff */
[----:B------:R-:W-:Y:S01]  /*bd10*/  ISETP.GE.AND P2, PT, R68, RZ, PT ;  /* 0x000000ff4400720c */ /* 0x000fe20003f46270 */
[----:B------:R3:W4:Y:S01]  /*bd20*/  I2F R157, R140 ;  /* 0x0000008c009d7306 */ /* 0x0007220000201400 */
[----:B-1----:R-:W-:Y:S01]  /*bd30*/  IADD3 R74, R3, -0x11, RZ ;  /* 0xffffffef034a7810 */ /* 0x002fe20007ffe0ff */
[C---:B--2---:R-:W-:Y:S08]  /*bd40*/  FFMA.FTZ R17, R154.reuse, -UR4, R17 ;  /* 0x800000049a117c23 */ /* 0x044ff00008010011 */
[----:B------:R1:W2:Y:S02]  /*bd50*/  I2F R152, R75 ;  /* 0x0000004b00987306 */ /* 0x0002a40000201400 */
[----:B------:R-:W-:Y:S01]  /*bd60*/  @!P2 IADD3 R68, -R69, 0x11, RZ ;  /* 0x000000114544a810 */ /* 0x000fe20007ffe1ff */
[----:B------:R-:W-:Y:S01]  /*bd70*/  FFMA.FTZ R23, R154, -UR4, R23 ;  /* 0x800000049a177c23 */ /* 0x000fe20008010017 */
[----:B------:R-:W-:Y:S06]  /*bd80*/  ISETP.GE.AND P0, PT, R74, RZ, PT ;  /* 0x000000ff4a00720c */ /* 0x000fec0003f06270 */
[----:B------:R-:W5:Y:S01]  /*bd90*/  I2F R150, R68 ;  /* 0x0000004400967306 */ /* 0x000f620000201400 */
[----:B---3--:R-:W-:Y:S01]  /*bda0*/  IADD3 R140, R3, -0x18, RZ ;  /* 0xffffffe8038c7810 */ /* 0x008fe20007ffe0ff */
[----:B----4-:R-:W-:Y:S05]  /*bdb0*/  FFMA.FTZ R20, R157, -UR4, R20 ;  /* 0x800000049d147c23 */ /* 0x010fea0008010014 */
[----:B------:R-:W-:Y:S01]  /*bdc0*/  @!P0 IADD3 R74, -R3, 0x11, RZ ;  /* 0x00000011034a8810 */ /* 0x000fe20007ffe1ff */
[----:B------:R-:W-:Y:S01]  /*bdd0*/  FFMA.FTZ R34, R157, -UR4, R34 ;  /* 0x800000049d227c23 */ /* 0x000fe20008010022 */
[----:B------:R-:W-:Y:S02]  /*bde0*/  ISETP.GE.AND P0, PT, R140, RZ, PT ;  /* 0x000000ff8c00720c */ /* 0x000fe40003f06270 */
[----:B------:R3:W4:Y:S01]  /*bdf0*/  I2F R151, R74 ;  /* 0x0000004a00977306 */ /* 0x0007220000201400 */
[C---:B-1----:R-:W-:Y:S01]  /*be00*/  IADD3 R75, R3.reuse, -0x19, RZ ;  /* 0xffffffe7034b7810 */ /* 0x042fe20007ffe0ff */
[C---:B--2---:R-:W-:Y:S02]  /*be10*/  FFMA.FTZ R24, R152.reuse, -UR4, R24 ;  /* 0x8000000498187c23 */ /* 0x044fe40008010018 */
[----:B------:R-:W-:Y:S07]  /*be20*/  FFMA.FTZ R30, R152, -UR4, R30 ;  /* 0x80000004981e7c23 */ /* 0x000fee000801001e */
[----:B------:R-:W-:Y:S02]  /*be30*/  @!P0 IADD3 R140, -R3, 0x18, RZ ;  /* 0x00000018038c8810 */ /* 0x000fe40007ffe1ff */
[----:B------:R-:W-:Y:S01]  /*be40*/  ISETP.GE.AND P0, PT, R75, RZ, PT ;  /* 0x000000ff4b00720c */ /* 0x000fe20003f06270 */
[C---:B-----5:R-:W-:Y:S01]  /*be50*/  FFMA.FTZ R31, R150.reuse, -UR4, R31 ;  /* 0x80000004961f7c23 */ /* 0x060fe2000801001f */
[C---:B------:R-:W-:Y:S01]  /*be60*/  IADD3 R68, R3.reuse, 0x28, RZ ;  /* 0x0000002803447810 */ /* 0x040fe20007ffe0ff */
[----:B------:R1:W2:Y:S01]  /*be70*/  I2F R149, R140 ;  /* 0x0000008c00957306 */ /* 0x0002a20000201400 */
[----:B------:R-:W-:Y:S01]  /*be80*/  FFMA.FTZ R25, R150, -UR4, R25 ;  /* 0x8000000496197c23 */ /* 0x000fe20008010019 */
[----:B---3--:R-:W-:Y:S01]  /*be90*/  IADD3 R74, R3, -0x38, RZ ;  /* 0xffffffc8034a7810 */ /* 0x008fe20007ffe0ff */
[----:B----4-:R-:W-:Y:S07]  /*bea0*/  FFMA.FTZ R21, R151, -UR4, R21 ;  /* 0x8000000497157c23 */ /* 0x010fee0008010015 */
[----:B------:R-:W-:Y:S01]  /*beb0*/  @!P0 IADD3 R75, -R3, 0x19, RZ ;  /* 0x00000019034b8810 */ /* 0x000fe20007ffe1ff */
[----:B------:R-:W-:Y:S01]  /*bec0*/  FFMA.FTZ R35, R151, -UR4, R35 ;  /* 0x8000000497237c23 */ /* 0x000fe20008010023 */
[----:B------:R-:W-:Y:S02]  /*bed0*/  ISETP.GE.AND P2, PT, R74, RZ, PT ;  /* 0x000000ff4a00720c */ /* 0x000fe40003f46270 */
[----:B------:R3:W4:Y:S01]  /*bee0*/  I2F R148, R75 ;  /* 0x0000004b00947306 */ /* 0x0007220000201400 */
[----:B-1----:R-:W-:Y:S01]  /*bef0*/  IADD3 R140, R3, -0x28, RZ ;  /* 0xffffffd8038c7810 */ /* 0x002fe20007ffe0ff */
[----:B--2---:R-:W-:Y:S09]  /*bf00*/  FFMA.FTZ R32, R149, -UR4, R32 ;  /* 0x8000000495207c23 */ /* 0x004ff20008010020 */
[----:B------:R-:W-:Y:S01]  /*bf10*/  @!P2 IADD3 R74, -R3, 0x38, RZ ;  /* 0x00000038034aa810 */ /* 0x000fe20007ffe1ff */
[----:B------:R-:W-:Y:S01]  /*bf20*/  FFMA.FTZ R38, R149, -UR4, R38 ;  /* 0x8000000495267c23 */ /* 0x000fe20008010026 */
[----:B------:R-:W-:Y:S02]  /*bf30*/  ISETP.GE.AND P2, PT, R68, RZ, PT ;  /* 0x000000ff4400720c */ /* 0x000fe40003f46270 */
[----:B------:R-:W-:Y:S01]  /*bf40*/  ISETP.GE.AND P4, PT, R140, RZ, PT ;  /* 0x000000ff8c00720c */ /* 0x000fe20003f86270 */
[----:B------:R1:W2:Y:S01]  /*bf50*/  I2F R166, R74 ;  /* 0x0000004a00a67306 */ /* 0x0002a20000201400 */
[----:B---3--:R-:W-:Y:S01]  /*bf60*/  IADD3 R75, R3, -0x20, RZ ;  /* 0xffffffe0034b7810 */ /* 0x008fe20007ffe0ff */
[C---:B----4-:R-:W-:Y:S08]  /*bf70*/  FFMA.FTZ R39, R148.reuse, -UR4, R39 ;  /* 0x8000000494277c23 */ /* 0x050ff00008010027 */
[----:B------:R-:W-:Y:S01]  /*bf80*/  @!P2 IADD3 R68, -R69, 0x18, RZ ;  /* 0x000000184544a810 */ /* 0x000fe20007ffe1ff */
[----:B------:R-:W-:Y:S01]  /*bf90*/  FFMA.FTZ R33, R148, -UR4, R33 ;  /* 0x8000000494217c23 */ /* 0x000fe20008010021 */
[----:B------:R-:W-:Y:S02]  /*bfa0*/  ISETP.GE.AND P3, PT, R75, RZ, PT ;  /* 0x000000ff4b00720c */ /* 0x000fe40003f66270 */
[C---:B------:R-:W-:Y:S01]  /*bfb0*/  @!P4 IADD3 R140, -R3.reuse, 0x28, RZ ;  /* 0x00000028038cc810 */ /* 0x040fe20007ffe1ff */
[----:B------:R3:W4:Y:S01]  /*bfc0*/  I2F R147, R68 ;  /* 0x0000004400937306 */ /* 0x0007220000201400 */
[C---:B-1----:R-:W-:Y:S09]  /*bfd0*/  IADD3 R74, R3.reuse, -0x39, RZ ;  /* 0xffffffc7034a7810 */ /* 0x042ff20007ffe0ff */
[----:B------:R-:W1:Y:S01]  /*bfe0*/  I2F R155, R140 ;  /* 0x0000008c009b7306 */ /* 0x000e620000201400 */
[----:B------:R-:W-:Y:S01]  /*bff0*/  @!P3 IADD3 R75, -R3, 0x20, RZ ;  /* 0x00000020034bb810 */ /* 0x000fe20007ffe1ff */
[----:B--2---:R-:W-:Y:S01]  /*c000*/  FFMA.FTZ R64, R166, -UR4, R64 ;  /* 0x80000004a6407c23 */ /* 0x004fe20008010040 */
[----:B------:R-:W-:Y:S02]  /*c010*/  ISETP.GE.AND P0, PT, R74, RZ, PT ;  /* 0x000000ff4a00720c */ /* 0x000fe40003f06270 */
[----:B------:R-:W-:Y:S05]  /*c020*/  ISETP.GE.AND P3, PT, R141, RZ, PT ;  /* 0x000000ff8d00720c */ /* 0x000fea0003f66270 */
[----:B------:R2:W5:Y:S01]  /*c030*/  I2F R146, R75 ;  /* 0x0000004b00927306 */ /* 0x0005620000201400 */
[----:B---3--:R-:W-:Y:S01]  /*c040*/  IADD3 R68, R3, 0x27, RZ ;  /* 0x0000002703447810 */ /* 0x008fe20007ffe0ff */
[----:B----4-:R-:W-:Y:S04]  /*c050*/  FFMA.FTZ R42, R147, -UR4, R42 ;  /* 0x80000004932a7c23 */ /* 0x010fe8000801002a */
[----:B------:R-:W-:Y:S01]  /*c060*/  @!P0 IADD3 R74, -R3, 0x39, RZ ;  /* 0x00000039034a8810 */ /* 0x000fe20007ffe1ff */
[----:B------:R-:W-:Y:S01]  /*c070*/  FFMA.FTZ R28, R147, -UR4, R28 ;  /* 0x80000004931c7c23 */ /* 0x000fe2000801001c */
[----:B------:R-:W-:Y:S02]  /*c080*/  ISETP.GE.AND P2, PT, R68, RZ, PT ;  /* 0x000000ff4400720c */ /* 0x000fe40003f46270 */
[----:B------:R-:W-:Y:S01]  /*c090*/  @!P3 IADD3 R141, -R3, 0x29, RZ ;  /* 0x00000029038db810 */ /* 0x000fe20007ffe1ff */
[----:B------:R3:W4:Y:S01]  /*c0a0*/  I2F R167, R74 ;  /* 0x0000004a00a77306 */ /* 0x0007220000201400 */
[C---:B-1----:R-:W-:Y:S02]  /*c0b0*/  FFMA.FTZ R48, R155.reuse, -UR4, R48 ;  /* 0x800000049b307c23 */ /* 0x042fe40008010030 */
[----:B------:R-:W-:Y:S07]  /*c0c0*/  FFMA.FTZ R54, R155, -UR4, R54 ;  /* 0x800000049b367c23 */ /* 0x000fee0008010036 */
[----:B------:R-:W-:Y:S01]  /*c0d0*/  @!P2 IADD3 R68, -R69, 0x19, RZ ;  /* 0x000000194544a810 */ /* 0x000fe20007ffe1ff */
[----:B------:R-:W1:Y:S01]  /*c0e0*/  I2F R160, R141 ;  /* 0x0000008d00a07306 */ /* 0x000e620000201400 */
[----:B--2---:R-:W-:Y:S01]  /*c0f0*/  IADD3 R75, R3, 0x20, RZ ;  /* 0x00000020034b7810 */ /* 0x004fe20007ffe0ff */
[C---:B-----5:R-:W-:Y:S02]  /*c100*/  FFMA.FTZ R36, R146.reuse, -UR4, R36 ;  /* 0x8000000492247c23 */ /* 0x060fe40008010024 */
[----:B------:R-:W-:Y:S01]  /*c110*/  FFMA.FTZ R50, R146, -UR4, R50 ;  /* 0x8000000492327c23 */ /* 0x000fe20008010032 */
[----:B------:R-:W-:Y:S05]  /*c120*/  ISETP.GE.AND P2, PT, R75, RZ, PT ;  /* 0x000000ff4b00720c */ /* 0x000fea0003f46270 */
[----:B------:R2:W5:Y:S01]  /*c130*/  I2F R145, R68 ;  /* 0x0000004400917306 */ /* 0x0005620000201400 */
[----:B---3--:R-:W-:Y:S01]  /*c140*/  IADD3 R74, R3, -0x21, RZ ;  /* 0xffffffdf034a7810 */ /* 0x008fe20007ffe0ff */
[----:B----4-:R-:W-:Y:S03]  /*c150*/  FFMA.FTZ R65, R167, -UR4, R65 ;  /* 0x80000004a7417c23 */ /* 0x010fe60008010041 */
[----:B------:R-:W-:Y:S03]  /*c160*/  ISETP.GE.AND P0, PT, R74, RZ, PT ;  /* 0x000000ff4a00720c */ /* 0x000fe60003f06270 */
[----:B------:R-:W-:Y:S02]  /*c170*/  @!P2 IADD3 R75, -R69, 0x20, RZ ;  /* 0x00000020454ba810 */ /* 0x000fe40007ffe1ff */
[----:B------:R-:W-:Y:S02]  /*c180*/  ISETP.GE.AND P2, PT, R143, RZ, PT ;  /* 0x000000ff8f00720c */ /* 0x000fe40003f46270 */
[----:B------:R3:W4:Y:S01]  /*c190*/  I2F R161, R75 ;  /* 0x0000004b00a17306 */ /* 0x0007220000201400 */
[C---:B-1----:R-:W-:Y:S02]  /*c1a0*/  FFMA.FTZ R49, R160.reuse, -UR4, R49 ;  /* 0x80000004a0317c23 */ /* 0x042fe40008010031 */
[----:B------:R-:W-:Y:S03]  /*c1b0*/  FFMA.FTZ R55, R160, -UR4, R55 ;  /* 0x80000004a0377c23 */ /* 0x000fe60008010037 */
[C---:B------:R-:W-:Y:S02]  /*c1c0*/  @!P0 IADD3 R74, -R3.reuse, 0x21, RZ ;  /* 0x00000021034a8810 */ /* 0x040fe40007ffe1ff */
[C---:B--2---:R-:W-:Y:S02]  /*c1d0*/  IADD3 R68, R3.reuse, 0x1f, RZ ;  /* 0x0000001f03447810 */ /* 0x044fe40007ffe0ff */
[----:B------:R1:W2:Y:S01]  /*c1e0*/  I2F R144, R74 ;  /* 0x0000004a00907306 */ /* 0x0002a20000201400 */
[----:B------:R-:W-:Y:S01]  /*c1f0*/  @!P2 IADD3 R143, -R3, 0x30, RZ ;  /* 0x00000030038fa810 */ /* 0x000fe20007ffe1ff */
[C---:B-----5:R-:W-:Y:S01]  /*c200*/  FFMA.FTZ R29, R145.reuse, -UR4, R29 ;  /* 0x80000004911d7c23 */ /* 0x060fe2000801001d */
[----:B------:R-:W-:Y:S01]  /*c210*/  ISETP.GE.AND P0, PT, R68, RZ, PT ;  /* 0x000000ff4400720c */ /* 0x000fe20003f06270 */
[----:B------:R-:W-:Y:S06]  /*c220*/  FFMA.FTZ R43, R145, -UR4, R43 ;  /* 0x80000004912b7c23 */ /* 0x000fec000801002b */
[----:B------:R-:W5:Y:S01]  /*c230*/  I2F R143, R143 ;  /* 0x0000008f008f7306 */ /* 0x000f620000201400 */
[----:B---3--:R-:W-:Y:S01]  /*c240*/  IADD3 R75, R3, 0x18, RZ ;  /* 0x00000018034b7810 */ /* 0x008fe20007ffe0ff */
[C---:B----4-:R-:W-:Y:S02]  /*c250*/  FFMA.FTZ R40, R161.reuse, -UR4, R40 ;  /* 0x80000004a1287c23 */ /* 0x050fe40008010028 */
[----:B------:R-:W-:Y:S02]  /*c260*/  FFMA.FTZ R46, R161, -UR4, R46 ;  /* 0x80000004a12e7c23 */ /* 0x000fe4000801002e */
[----:B------:R-:W-:Y:S02]  /*c270*/  @!P0 IADD3 R68, -R69, 0x21, RZ ;  /* 0x0000002145448810 */ /* 0x000fe40007ffe1ff */
[----:B------:R-:W-:Y:S02]  /*c280*/  ISETP.GE.AND P0, PT, R142, RZ, PT ;  /* 0x000000ff8e00720c */ /* 0x000fe40003f06270 */
[----:B------:R-:W-:Y:S01]  /*c290*/  ISETP.GE.AND P4, PT, R75, RZ, PT ;  /* 0x000000ff4b00720c */ /* 0x000fe20003f86270 */
[----:B------:R3:W4:Y:S01]  /*c2a0*/  I2F R164, R68 ;  /* 0x0000004400a47306 */ /* 0x0007220000201400 */
[C---:B-1----:R-:W-:Y:S01]  /*c2b0*/  IADD3 R74, R3.reuse, 0x17, RZ ;  /* 0x00000017034a7810 */ /* 0x042fe20007ffe0ff */
[C---:B--2---:R-:W-:Y:S02]  /*c2c0*/  FFMA.FTZ R37, R144.reuse, -UR4, R37 ;  /* 0x8000000490257c23 */ /* 0x044fe40008010025 */
[----:B------:R-:W-:Y:S01]  /*c2d0*/  FFMA.FTZ R51, R144, -UR4, R51 ;  /* 0x8000000490337c23 */ /* 0x000fe20008010033 */
[----:B------:R-:W-:Y:S05]  /*c2e0*/  ISETP.GE.AND P3, PT, R74, RZ, PT ;  /* 0x000000ff4a00720c */ /* 0x000fea0003f66270 */
[----:B------:R-:W-:Y:S02]  /*c2f0*/  @!P0 IADD3 R142, -R3, 0x31, RZ ;  /* 0x00000031038e8810 */ /* 0x000fe40007ffe1ff */
[----:B------:R-:W-:Y:S01]  /*c300*/  @!P4 IADD3 R75, -R69, 0x28, RZ ;  /* 0x00000028454bc810 */ /* 0x000fe20007ffe1ff */
[C---:B-----5:R-:W-:Y:S02]  /*c310*/  FFMA.FTZ R52, R143.reuse, -UR4, R52 ;  /* 0x800000048f347c23 */ /* 0x060fe40008010034 */
[----:B------:R-:W-:Y:S01]  /*c320*/  FFMA.FTZ R66, R143, -UR4, R66 ;  /* 0x800000048f427c23 */ /* 0x000fe20008010042 */
[----:B------:R-:W1:Y:S02]  /*c330*/  I2F R163, R75 ;  /* 0x0000004b00a37306 */ /* 0x000e640000201400 */
[----:B------:R-:W-:Y:S02]  /*c340*/  @!P3 IADD3 R74, -R69, 0x29, RZ ;  /* 0x00000029454ab810 */ /* 0x000fe40007ffe1ff */
[C---:B---3--:R-:W-:Y:S01]  /*c350*/  IADD3 R68, R3.reuse, 0x10, RZ ;  /* 0x0000001003447810 */ /* 0x048fe20007ffe0ff */
[----:B----4-:R-:W-:Y:S01]  /*c360*/  FFMA.FTZ R41, R164, -UR4, R41 ;  /* 0x80000004a4297c23 */ /* 0x010fe20008010029 */
[----:B------:R-:W-:Y:S04]  /*c370*/  IADD3 R3, R3, 0xf, RZ ;  /* 0x0000000f03037810 */ /* 0x000fe80007ffe0ff */
[----:B------:R2:W3:Y:S01]  /*c380*/  I2F R162, R74 ;  /* 0x0000004a00a27306 */ /* 0x0004e20000201400 */
[----:B------:R-:W-:Y:S01]  /*c390*/  ISETP.GE.AND P2, PT, R68, RZ, PT ;  /* 0x000000ff4400720c */ /* 0x000fe20003f46270 */
[----:B------:R-:W-:Y:S01]  /*c3a0*/  FFMA.FTZ R47, R164, -UR4, R47 ;  /* 0x80000004a42f7c23 */ /* 0x000fe2000801002f */
[----:B------:R-:W-:Y:S01]  /*c3b0*/  ISETP.GE.AND P0, PT, R3, RZ, PT ;  /* 0x000000ff0300720c */ /* 0x000fe20003f06270 */
[----:B-1----:R-:W-:Y:S10]  /*c3c0*/  FFMA.FTZ R44, R163, -UR4, R44 ;  /* 0x80000004a32c7c23 */ /* 0x002ff4000801002c */
[----:B------:R-:W-:Y:S01]  /*c3d0*/  @!P2 IADD3 R68, -R69, 0x30, RZ ;  /* 0x000000304544a810 */ /* 0x000fe20007ffe1ff */
[----:B------:R-:W-:Y:S01]  /*c3e0*/  FFMA.FTZ R58, R163, -UR4, R58 ;  /* 0x80000004a33a7c23 */ /* 0x000fe2000801003a */
[----:B------:R-:W-:Y:S02]  /*c3f0*/  @!P0 IADD3 R3, -R69, 0x31, RZ ;  /* 0x0000003145038810 */ /* 0x000fe40007ffe1ff */
[----:B------:R-:W-:Y:S02]  /*c400*/  LOP3.LUT R69, R219, UR6, R210, 0x96, !PT ;  /* 0x00000006db457c12 */ /* 0x000fe4000f8e96d2 */
[----:B------:R-:W1:Y:S03]  /*c410*/  I2F R68, R68 ;  /* 0x0000004400447306 */ /* 0x000e660000201400 */
[----:B------:R-:W-:Y:S04]  /*c420*/  IMAD.WIDE.U32 R194, R69, -0x326172a9, RZ ;  /* 0xcd9e8d5745c27825 */ /* 0x000fe800078e00ff */
[----:B--2---:R-:W-:Y:S02]  /*c430*/  IMAD.U32 R74, RZ, RZ, UR19 ;  /* 0x00000013ff4a7e24 */ /* 0x004fe4000f8e00ff */
[C---:B---3--:R-:W-:Y:S01]  /*c440*/  FFMA.FTZ R45, R162.reuse, -UR4, R45 ;  /* 0x80000004a22d7c23 */ /* 0x048fe2000801002d */
[----:B------:R-:W2:Y:S01]  /*c450*/  I2F R3, R3 ;  /* 0x0000000300037306 */ /* 0x000ea20000201400 */
[----:B------:R-:W-:Y:S01]  /*c460*/  FFMA.FTZ R59, R162, -UR4, R59 ;  /* 0x80000004a23b7c23 */ /* 0x000fe2000801003b */
[----:B------:R-:W-:Y:S01]  /*c470*/  LOP3.LUT R74, R211, UR7, R74, 0x96, !PT ;  /* 0x00000007d34a7c12 */ /* 0x000fe2000f8e964a */
[----:B------:R-:W-:Y:S04]  /*c480*/  UIADD3 UR7, UR7, 0x1, URZ ;  /* 0x0000000107077890 */ /* 0x000fe8000fffe03f */
[----:B------:R-:W-:Y:S05]  /*c490*/  IMAD.WIDE.U32 R140, R74, -0x326172a9, RZ ;  /* 0xcd9e8d574a8c7825 */ /* 0x000fea00078e00ff */
[----:B------:R-:W-:Y:S02]  /*c4a0*/  LOP3.LUT R74, R141, UR30, R204, 0x96, !PT ;  /* 0x0000001e8d4a7c12 */ /* 0x000fe4000f8e96cc */
[----:B------:R-:W-:Y:S01]  /*c4b0*/  LOP3.LUT R69, R195, UR28, R140, 0x96, !PT ;  /* 0x0000001cc3457c12 */ /* 0x000fe2000f8e968c */
[----:B-1----:R-:W-:Y:S01]  /*c4c0*/  FFMA.FTZ R56, R68, -UR4, R56 ;  /* 0x8000000444387c23 */ /* 0x002fe20008010038 */
[----:B------:R-:W-:Y:S01]  /*c4d0*/  LOP3.LUT R150, R141, UR30, R230, 0x96, !PT ;  /* 0x0000001e8d967c12 */ /* 0x000fe2000f8e96e6 */
[----:B------:R-:W-:Y:S04]  /*c4e0*/  IMAD.WIDE.U32 R74, R74, -0x2daee0ad, RZ ;  /* 0xd2511f534a4a7825 */ /* 0x000fe800078e00ff */
[----:B------:R-:W-:Y:S01]  /*c4f0*/  IMAD.WIDE.U32 R156, R69, -0x2daee0ad, RZ ;  /* 0xd2511f53459c7825 */ /* 0x000fe200078e00ff */
[----:B------:R-:W-:Y:S01]  /*c500*/  LOP3.LUT R69, R221, UR6, R210, 0x96, !PT ;  /* 0x00000006dd457c12 */ /* 0x000fe2000f8e96d2 */
[----:B------:R-:W-:Y:S01]  /*c510*/  ULEA UR6, UR33, 0x1, 0x1 ;  /* 0x0000000121067891 */ /* 0x000fe2000f8e083f */
[----:B------:R-:W-:Y:S01]  /*c520*/  LOP3.LUT R153, R75, UR27, R218, 0x96, !PT ;  /* 0x0000001b4b997c12 */ /* 0x000fe2000f8e96da */
[----:B--2---:R-:W-:Y:S01]  /*c530*/  FFMA.FTZ R57, R3, -UR4, R57 ;  /* 0x8000000403397c23 */ /* 0x004fe20008010039 */
[----:B------:R-:W-:Y:S01]  /*c540*/  LOP3.LUT R152, R157, UR25, R74, 0x96, !PT ;  /* 0x000000199d987c12 */ /* 0x000fe2000f8e964a */
[----:B------:R-:W-:Y:S01]  /*c550*/  IMAD.WIDE.U32 R232, R69, -0x326172a9, RZ ;  /* 0xcd9e8d5745e87825 */ /* 0x000fe200078e00ff */
[----:B------:R-:W-:Y:S01]  /*c560*/  FMNMX.FTZ R69, R4, R2, !PT ;  /* 0x0000000204457209 */ /* 0x000fe20007810000 */
[----:B------:R1:W2:Y:S02]  /*c570*/  I2F R74, R70 ;  /* 0x00000046004a7306 */ /* 0x0002a40000201400 */
[----:B------:R-:W-:Y:S01]  /*c580*/  FFMA.FTZ R63, R3, -UR4, R63 ;  /* 0x80000004033f7c23 */ /* 0x000fe2000801003f */
[----:B------:R-:W-:Y:S01]  /*c590*/  FMNMX.FTZ R69, R5, R69, !PT ;  /* 0x0000004505457209 */ /* 0x000fe20007810000 */
[----:B------:R-:W-:Y:S01]  /*c5a0*/  FFMA.FTZ R62, R68, -UR4, R62 ;  /* 0x80000004443e7c23 */ /* 0x000fe2000801003e */
[----:B------:R-:W-:Y:S01]  /*c5b0*/  LOP3.LUT R151, R233, UR28, R140, 0x96, !PT ;  /* 0x0000001ce9977c12 */ /* 0x000fe2000f8e968c */
[----:B------:R-:W-:Y:S01]  /*c5c0*/  IMAD.WIDE.U32 R144, R150, -0x2daee0ad, RZ ;  /* 0xd2511f5396907825 */ /* 0x000fe200078e00ff */
[----:B------:R-:W-:Y:S03]  /*c5d0*/  FMNMX.FTZ R69, R16, R69, !PT ;  /* 0x0000004510457209 */ /* 0x000fe60007810000 */
[----:B------:R-:W-:Y:S01]  /*c5e0*/  IMAD.WIDE.U32 R148, R151, -0x2daee0ad, RZ ;  /* 0xd2511f5397947825 */ /* 0x000fe200078e00ff */
[----:B------:R-:W-:Y:S01]  /*c5f0*/  FMNMX.FTZ R69, R17, R69, !PT ;  /* 0x0000004511457209 */ /* 0x000fe20007810000 */
[----:B------:R-:W3:Y:S03]  /*c600*/  I2F R75, R73 ;  /* 0x00000049004b7306 */ /* 0x000ee60000201400 */
[----:B------:R-:W-:Y:S04]  /*c610*/  FMNMX.FTZ R69, R20, R69, !PT ;  /* 0x0000004514457209 */ /* 0x000fe80007810000 */
[----:B------:R-:W-:Y:S03]  /*c620*/  FMNMX.FTZ R69, R21, R69, !PT ;  /* 0x0000004515457209 */ /* 0x000fe60007810000 */
[----:B------:R-:W4:Y:S01]  /*c630*/  I2F R73, R142 ;  /* 0x0000008e00497306 */ /* 0x000f220000201400 */
[----:B-1----:R-:W-:Y:S01]  /*c640*/  FMNMX.FTZ R70, R8, R0, !PT ;  /* 0x0000000008467209 */ /* 0x002fe20007810000 */
[----:B--2---:R-:W-:Y:S01]  /*c650*/  FFMA.FTZ R61, R74, -UR4, R61 ;  /* 0x800000044a3d7c23 */ /* 0x004fe2000801003d */
[----:B------:R-:W-:Y:S02]  /*c660*/  FMNMX.FTZ R74, R32, R69, !PT ;  /* 0x00000045204a7209 */ /* 0x000fe40007810000 */
        /* <DEDUP_REMOVED lines=10> */
[----:B------:R-:W-:Y:S01]  /*c710*/  FMNMX.FTZ R69, R11, R69, !PT ;  /* 0x000000450b457209 */ /* 0x000fe20007810000 */
[C---:B----4-:R-:W-:Y:S01]  /*c720*/  FFMA.FTZ R67, R73.reuse, -UR4, R67 ;  /* 0x8000000449437c23 */ /* 0x050fe20008010043 */
        /* <DEDUP_REMOVED lines=45> */
[----:B------:R-:W-:Y:S02]  /*ca00*/  LOP3.LUT R75, R149, UR25, R144, 0x96, !PT ;  /* 0x00000019954b7c12 */ /* 0x000fe4000f8e9690 */
[----:B------:R-:W-:Y:S02]  /*ca10*/  FMNMX.FTZ R73, R67, R73, !PT ;  /* 0x0000004943497209 */ /* 0x000fe40007810000 */
[----:B-1----:R-:W-:Y:S02]  /*ca20*/  FMNMX.FTZ R70, R70, R141, !PT ;  /* 0x0000008d46467209 */ /* 0x002fe40007810000 */
[----:B------:R-:W-:Y:S01]  /*ca30*/  FMNMX.FTZ R68, R59, R68, !PT ;  /* 0x000000443b447209 */ /* 0x000fe20007810000 */
[----:B------:R-:W-:Y:S01]  /*ca40*/  SHFL.BFLY PT, R146, R73, 0x2, 0x1f ;  /* 0x0c401f0049927f89 */ /* 0x000fe200000e0000 */
[----:B------:R-:W-:Y:S02]  /*ca50*/  LOP3.LUT R140, R145, UR27, R220, 0x96, !PT ;  /* 0x0000001b918c7c12 */ /* 0x000fe4000f8e96dc */
[----:B------:R-:W-:Y:S02]  /*ca60*/  FMNMX.FTZ R74, R62, R68, !PT ;  /* 0x000000443e4a7209 */ /* 0x000fe40007810000 */
[----:B--2---:R-:W-:Y:S01]  /*ca70*/  FMNMX.FTZ R3, R69, R142, !PT ;  /* 0x0000008e45037209 */ /* 0x004fe20007810000 */
[----:B------:R-:W-:Y:S01]  /*ca80*/  IMAD.WIDE.U32 R68, R153, -0x326172a9, RZ ;  /* 0xcd9e8d5799447825 */ /* 0x000fe200078e00ff */
[----:B------:R-:W-:Y:S01]  /*ca90*/  FMNMX.FTZ R74, R63, R74, !PT ;  /* 0x0000004a3f4a7209 */ /* 0x000fe20007810000 */
[----:B------:R-:W1:Y:S02]  /*caa0*/  SHFL.BFLY PT, R147, R70, 0x1, 0x1f ;  /* 0x0c201f0046937f89 */ /* 0x000e6400000e0000 */
[----:B------:R-:W-:Y:S01]  /*cab0*/  IMAD.WIDE.U32 R142, R152, -0x326172a9, RZ ;  /* 0xcd9e8d57988e7825 */ /* 0x000fe200078e00ff */
[----:B------:R-:W-:Y:S03]  /*cac0*/  LOP3.LUT R69, R69, UR26, R194, 0x96, !PT ;  /* 0x0000001a45457c12 */ /* 0x000fe6000f8e96c2 */
[----:B------:R-:W-:Y:S01]  /*cad0*/  IMAD.WIDE.U32 R152, R75, -0x326172a9, RZ ;  /* 0xcd9e8d574b987825 */ /* 0x000fe200078e00ff */
[----:B------:R-:W-:Y:S01]  /*cae0*/  LOP3.LUT R75, R143, UR23, R68, 0x96, !PT ;  /* 0x000000178f4b7c12 */ /* 0x000fe2000f8e9644 */
[----:B------:R-:W2:Y:S02]  /*caf0*/  SHFL.BFLY PT, R149, R3, 0x1, 0x1f ;  /* 0x0c201f0003957f89 */ /* 0x000ea400000e0000 */
[----:B------:R-:W-:Y:S04]  /*cb00*/  IMAD.WIDE.U32 R144, R140, -0x326172a9, RZ ;  /* 0xcd9e8d578c907825 */ /* 0x000fe800078e00ff */
[----:B------:R-:W-:Y:S01]  /*cb10*/  IMAD.WIDE.U32 R198, R75, -0x2daee0ad, RZ ;  /* 0xd2511f534bc67825 */ /* 0x000fe200078e00ff */
[----:B------:R-:W-:Y:S01]  /*cb20*/  LOP3.LUT R140, R145, UR26, R232, 0x96, !PT ;  /* 0x0000001a918c7c12 */ /* 0x000fe2000f8e96e8 */
[----:B------:R-:W3:Y:S01]  /*cb30*/  SHFL.BFLY PT, R150, R74, 0x2, 0x1f ;  /* 0x0c401f004a967f89 */ /* 0x000ee200000e0000 */
[----:B------:R-:W-:Y:S01]  /*cb40*/  LOP3.LUT R143, R153, UR23, R144, 0x96, !PT ;  /* 0x00000017998f7c12 */ /* 0x000fe2000f8e9690 */
[----:B------:R-:W-:Y:S04]  /*cb50*/  IMAD.WIDE.U32 R68, R69, -0x2daee0ad, RZ ;  /* 0xd2511f5345447825 */ /* 0x000fe800078e00ff */
[----:B------:R-:W-:Y:S01]  /*cb60*/  IMAD.WIDE.U32 R140, R140, -0x2daee0ad, RZ ;  /* 0xd2511f538c8c7825 */ /* 0x000fe200078e00ff */
[----:B------:R-:W-:Y:S02]  /*cb70*/  LOP3.LUT R145, R69, UR11, R156, 0x96, !PT ;  /* 0x0000000b45917c12 */ /* 0x000fe4000f8e969c */
[----:B-1----:R-:W-:Y:S01]  /*cb80*/  FMNMX.FTZ R69, R70, R147, !PT ;  /* 0x0000009346457209 */ /* 0x002fe20007810000 */
[----:B------:R-:W-:Y:S01]  /*cb90*/  IMAD.WIDE.U32 R214, R143, -0x2daee0ad, RZ ;  /* 0xd2511f538fd67825 */ /* 0x000fe200078e00ff */
[----:B------:R-:W-:Y:S02]  /*cba0*/  LOP3.LUT R75, R199, UR5, R68, 0x96, !PT ;  /* 0x00000005c74b7c12 */ /* 0x000fe4000f8e9644 */
[----:B------:R-:W-:Y:S01]  /*cbb0*/  LOP3.LUT R143, R141, UR11, R148, 0x96, !PT ;  /* 0x0000000b8d8f7c12 */ /* 0x000fe2000f8e9694 */
[----:B------:R-:W-:Y:S01]  /*cbc0*/  IMAD.WIDE.U32 R196, R145, -0x326172a9, RZ ;  /* 0xcd9e8d5791c47825 */ /* 0x000fe200078e00ff */
[----:B------:R-:W-:Y:S02]  /*cbd0*/  LOP3.LUT R144, R215, UR5, R140, 0x96, !PT ;  /* 0x00000005d7907c12 */ /* 0x000fe4000f8e968c */
[----:B--2---:R-:W-:Y:S01]  /*cbe0*/  FMNMX.FTZ R70, R3, R149, !PT ;  /* 0x0000009503467209 */ /* 0x004fe20007810000 */
[----:B------:R-:W-:Y:S01]  /*cbf0*/  IMAD.WIDE.U32 R200, R143, -0x326172a9, RZ ;  /* 0xcd9e8d578fc87825 */ /* 0x000fe200078e00ff */
[----:B------:R-:W-:Y:S02]  /*cc00*/  FMNMX.FTZ R68, R73, R146, !PT ;  /* 0x0000009249447209 */ /* 0x000fe40007810000 */
[C---:B------:R-:W-:Y:S01]  /*cc10*/  FSETP.NEU.FTZ.AND P0, PT, R70.reuse, -INF , PT ;  /* 0xff8000004600780b */ /* 0x040fe20003f1d000 */
[----:B------:R-:W-:Y:S01]  /*cc20*/  FMUL.FTZ R73, R70, c[0x0][0x23c] ;  /* 0x00008f0046497a20 */ /* 0x000fe20000410000 */
[----:B------:R-:W-:Y:S01]  /*cc30*/  LOP3.LUT R155, R197, UR8, R142, 0x96, !PT ;  /* 0x00000008c59b7c12 */ /* 0x000fe2000f8e968e */
[----:B------:R-:W-:Y:S01]  /*cc40*/  IMAD.WIDE.U32 R144, R144, -0x326172a9, RZ ;  /* 0xcd9e8d5790907825 */ /* 0x000fe200078e00ff */
[----:B---3--:R-:W-:Y:S01]  /*cc50*/  FMNMX.FTZ R74, R74, R150, !PT ;  /* 0x000000964a4a7209 */ /* 0x008fe20007810000 */
[----:B------:R-:W1:Y:S01]  /*cc60*/  SHFL.BFLY PT, R148, R68, 0x1, 0x1f ;  /* 0x0c201f0044947f89 */ /* 0x000e6200000e0000 */
[----:B------:R-:W-:Y:S01]  /*cc70*/  FSEL R73, R73, RZ, P0 ;  /* 0x000000ff49497208 */ /* 0x000fe20000000000 */
[----:B------:R-:W-:Y:S01]  /*cc80*/  IMAD.WIDE.U32 R140, R75, -0x326172a9, RZ ;  /* 0xcd9e8d574b8c7825 */ /* 0x000fe200078e00ff */
[----:B------:R-:W-:Y:S02]  /*cc90*/  LOP3.LUT R75, R145, UR32, R200, 0x96, !PT ;  /* 0x00000020914b7c12 */ /* 0x000fe4000f8e96c8 */
[----:B------:R-:W-:Y:S01]  /*cca0*/  FSETP.NEU.FTZ.AND P0, PT, R69, -INF , PT ;  /* 0xff8000004500780b */ /* 0x000fe20003f1d000 */
[--C-:B------:R-:W-:Y:S01]  /*ccb0*/  FFMA.FTZ R142, R4, c[0x0][0x23c], -R73.reuse ;  /* 0x00008f00048e7a23 */ /* 0x100fe20000010849 */
[----:B------:R-:W-:Y:S01]  /*ccc0*/  LOP3.LUT R3, R141, UR32, R196, 0x96, !PT ;  /* 0x000000208d037c12 */ /* 0x000fe2000f8e96c4 */
[--C-:B------:R-:W-:Y:S01]  /*ccd0*/  FFMA.FTZ R193, R36, c[0x0][0x23c], -R73.reuse ;  /* 0x00008f0024c17a23 */ /* 0x100fe20000010849 */
[----:B------:R-:W-:Y:S01]  /*cce0*/  LOP3.LUT R143, R75, 0xff, RZ, 0xc0, !PT ;  /* 0x000000ff4b8f7812 */ /* 0x000fe200078ec0ff */
[----:B------:R2:W-:Y:S01]  /*ccf0*/  MUFU.EX2 R147, R142 ;  /* 0x0000008e00937308 */ /* 0x0005e20000000800 */
[----:B------:R-:W-:Y:S01]  /*cd00*/  LOP3.LUT R146, R3, 0xff, RZ, 0xc0, !PT ;  /* 0x000000ff03927812 */ /* 0x000fe200078ec0ff */
[--C-:B------:R-:W-:Y:S01]  /*cd10*/  FFMA.FTZ R197, R37, c[0x0][0x23c], -R73.reuse ;  /* 0x00008f0025c57a23 */ /* 0x100fe20000010849 */
[----:B------:R-:W-:Y:S01]  /*cd20*/  ISETP.GE.U32.AND P2, PT, R217, R143, PT ;  /* 0x0000008fd900720c */ /* 0x000fe20003f46070 */
[--C-:B------:R-:W-:Y:S01]  /*cd30*/  FFMA.FTZ R5, R5, c[0x0][0x23c], -R73.reuse ;  /* 0x00008f0005057a23 */ /* 0x100fe20000010849 */
[----:B------:R-:W-:Y:S01]  /*cd40*/  LOP3.LUT R143, R3, 0xffff, RZ, 0xc0, !PT ;  /* 0x0000ffff038f7812 */ /* 0x000fe200078ec0ff */
[----:B------:R-:W3:Y:S01]  /*cd50*/  SHFL.BFLY PT, R149, R74, 0x1, 0x1f ;  /* 0x0c201f004a957f89 */ /* 0x000ee200000e0000 */
[----:B------:R-:W-:Y:S01]  /*cd60*/  ISETP.GE.U32.AND P6, PT, R217, R146, PT ;  /* 0x00000092d900720c */ /* 0x000fe20003fc6070 */
[----:B------:R-:W-:Y:S01]  /*cd70*/  FFMA.FTZ R156, R32, c[0x0][0x23c], -R73 ;  /* 0x00008f00209c7a23 */ /* 0x000fe20000010849 */
[----:B------:R-:W-:Y:S01]  /*cd80*/  SHF.R.U32.HI R4, RZ, 0x18, R3 ;  /* 0x00000018ff047819 */ /* 0x000fe20000011603 */
[----:B------:R-:W-:Y:S01]  /*cd90*/  FFMA.FTZ R16, R16, c[0x0][0x23c], -R73 ;  /* 0x00008f0010107a23 */ /* 0x000fe20000010849 */
[----:B------:R-:W-:Y:S01]  /*cda0*/  SHF.R.U32.HI R146, RZ, 0x10, R3 ;  /* 0x00000010ff927819 */ /* 0x000fe20000011603 */
[----:B------:R-:W-:Y:S01]  /*cdb0*/  FFMA.FTZ R17, R17, c[0x0][0x23c], -R73 ;  /* 0x00008f0011117a23 */ /* 0x000fe20000010849 */
[----:B------:R-:W-:Y:S01]  /*cdc0*/  SHF.R.U32.HI R3, RZ, 0x8, R143 ;  /* 0x00000008ff037819 */ /* 0x000fe2000001168f */
[--C-:B------:R-:W-:Y:S01]  /*cdd0*/  FFMA.FTZ R159, R33, c[0x0][0x23c], -R73.reuse ;  /* 0x00008f00219f7a23 */ /* 0x100fe20000010849 */
[----:B------:R-:W-:Y:S01]  /*cde0*/  ISETP.GE.U32.AND P3, PT, R217, R4, PT ;  /* 0x00000004d900720c */ /* 0x000fe20003f66070 */
[----:B------:R4:W5:Y:S01]  /*cdf0*/  MUFU.EX2 R143, R5 ;  /* 0x00000005008f7308 */ /* 0x0009620000000800 */
[----:B-1----:R-:W-:Y:S01]  /*ce00*/  FMNMX.FTZ R68, R68, R148, !PT ;  /* 0x0000009444447209 */ /* 0x002fe20007810000 */
[--C-:B------:R-:W-:Y:S01]  /*ce10*/  FFMA.FTZ R207, R52, c[0x0][0x23c], -R73.reuse ;  /* 0x00008f0034cf7a23 */ /* 0x100fe20000010849 */
[----:B------:R-:W-:Y:S01]  /*ce20*/  LOP3.LUT R4, R146, 0xff, RZ, 0xc0, !PT ;  /* 0x000000ff92047812 */ /* 0x000fe200078ec0ff */
[--C-:B------:R-:W-:Y:S01]  /*ce30*/  FFMA.FTZ R208, R53, c[0x0][0x23c], -R73.reuse ;  /* 0x00008f0035d07a23 */ /* 0x100fe20000010849 */
[----:B------:R-:W-:Y:S01]  /*ce40*/  LOP3.LUT R3, R3, 0xffff, RZ, 0xc0, !PT ;  /* 0x0000ffff03037812 */ /* 0x000fe200078ec0ff */
[--C-:B------:R-:W-:Y:S01]  /*ce50*/  FFMA.FTZ R215, R64, c[0x0][0x23c], -R73.reuse ;  /* 0x00008f0040d77a23 */ /* 0x100fe20000010849 */
[----:B------:R-:W-:Y:S01]  /*ce60*/  ISETP.GE.U32.AND P4, PT, R217, R4, PT ;  /* 0x00000004d900720c */ /* 0x000fe20003f86070 */
[----:B--2---:R-:W-:Y:S01]  /*ce70*/  FMUL.FTZ R142, R69, c[0x0][0x23c] ;  /* 0x00008f00458e7a20 */ /* 0x004fe20000410000 */
[----:B------:R-:W-:Y:S01]  /*ce80*/  ISETP.GE.U32.AND P5, PT, R217, R3, PT ;  /* 0x00000003d900720c */ /* 0x000fe20003fa6070 */
[--C-:B------:R-:W-:Y:S01]  /*ce90*/  FFMA.FTZ R213, R65, c[0x0][0x23c], -R73.reuse ;  /* 0x00008f0041d57a23 */ /* 0x100fe20000010849 */
[----:B------:R-:W-:Y:S01]  /*cea0*/  LOP3.LUT R160, R201, UR8, R152, 0x96, !PT ;  /* 0x00000008c9a07c12 */ /* 0x000fe2000f8e9698 */
[--C-:B------:R-:W-:Y:S01]  /*ceb0*/  FFMA.FTZ R152, R21, c[0x0][0x23c], -R73.reuse ;  /* 0x00008f0015987a23 */ /* 0x100fe20000010849 */
[----:B------:R-:W-:Y:S01]  /*cec0*/  FSEL R4, R142, RZ, P0 ;  /* 0x000000ff8e047208 */ /* 0x000fe20000000000 */
[C---:B------:R-:W-:Y:S01]  /*ced0*/  FMUL.FTZ R142, R68.reuse, c[0x0][0x23c] ;  /* 0x00008f00448e7a20 */ /* 0x040fe20000410000 */
[----:B------:R-:W-:Y:S01]  /*cee0*/  FSETP.NEU.FTZ.AND P0, PT, R68, -INF , PT ;  /* 0xff8000004400780b */ /* 0x000fe20003f1d000 */
[----:B------:R-:W-:Y:S01]  /*cef0*/  FADD.FTZ R0, -R69, R0 ;  /* 0x0000000045007221 */ /* 0x000fe20000010100 */
[----:B---3--:R-:W-:Y:S01]  /*cf00*/  FMNMX.FTZ R3, R74, R149, !PT ;  /* 0x000000954a037209 */ /* 0x008fe20007810000 */
[----:B------:R-:W-:Y:S01]  /*cf10*/  FFMA.FTZ R149, R20, c[0x0][0x23c], -R73 ;  /* 0x00008f0014957a23 */ /* 0x000fe20000010849 */
[----:B------:R-:W-:Y:S01]  /*cf20*/  FSEL R74, R142, RZ, P0 ;  /* 0x000000ff8e4a7208 */ /* 0x000fe20000000000 */
[----:B------:R-:W-:Y:S01]  /*cf30*/  FMUL.FTZ R0, R0, c[0x0][0x23c] ;  /* 0x00008f0000007a20 */ /* 0x000fe20000410000 */
[-C--:B------:R-:W-:Y:S01]  /*cf40*/  LEA R170, P0, R190, R168.reuse, 0x1 ;  /* 0x000000a8beaa7211 */ /* 0x080fe200078008ff */
[--C-:B------:R-:W-:Y:S02]  /*cf50*/  FFMA.FTZ R9, R9, c[0x0][0x23c], -R4.reuse ;  /* 0x00008f0009097a23 */ /* 0x100fe40000010804 */
[----:B----4-:R-:W-:Y:S01]  /*cf60*/  FFMA.FTZ R5, R8, c[0x0][0x23c], -R4 ;  /* 0x00008f0008057a23 */ /* 0x010fe20000010804 */
[----:B------:R-:W-:Y:S01]  /*cf70*/  LEA.HI.X.SX32 R171, R190, R169, 0x1, P0 ;  /* 0x000000a9beab7211 */ /* 0x000fe200000f0eff */
        /* <DEDUP_REMOVED lines=19> */
[----:B------:R-:W-:Y:S01]  /*d0b0*/  FFMA.FTZ R228, R61, c[0x0][0x23c], -R4 ;  /* 0x00008f003de47a23 */ /* 0x000fe20000010804 */
[----:B-----5:R-:W-:Y:S01]  /*d0c0*/  F2FP.PACK_AB R4, R143, R147 ;  /* 0x000000938f04723e */ /* 0x020fe200000000ff */
[C---:B------:R-:W-:Y:S02]  /*d0d0*/  IMAD R21, R223.reuse, 0x38, R190 ;  /* 0x00000038df157824 */ /* 0x040fe400078e02be */
[----:B------:R-:W-:Y:S02]  /*d0e0*/  IMAD R20, R223, 0x48, RZ ;  /* 0x00000048df147824 */ /* 0x000fe400078e02ff */
[----:B------:R-:W-:Y:S01]  /*d0f0*/  @!P6 HADD2 R246, -R4.H0_H0, -RZ.H0_H0 ;  /* 0xa00000ff04f6e230 */ /* 0x000fe20000000900 */
[----:B------:R-:W-:Y:S01]  /*d100*/  IADD3 R21, R21, 0x1, RZ ;  /* 0x0000000115157810 */ /* 0x000fe20007ffe0ff */
[--C-:B------:R-:W-:Y:S01]  /*d110*/  FFMA.FTZ R165, R51, c[0x0][0x23c], -R74.reuse ;  /* 0x00008f0033a57a23 */ /* 0x100fe2000001084a */
[----:B------:R-:W3:Y:S01]  /*d120*/  MUFU.EX2 R163, R6 ;  /* 0x0000000600a37308 */ /* 0x000ee20000000800 */
[--C-:B------:R-:W-:Y:S01]  /*d130*/  FFMA.FTZ R164, R50, c[0x0][0x23c], -R74.reuse ;  /* 0x00008f0032a47a23 */ /* 0x100fe2000001084a */
[----:B------:R-:W-:Y:S01]  /*d140*/  LEA R190, P0, R21, R168, 0x1 ;  /* 0x000000a815be7211 */ /* 0x000fe200078008ff */
[----:B------:R-:W-:Y:S02]  /*d150*/  FFMA.FTZ R161, R39, c[0x0][0x23c], -R74 ;  /* 0x00008f0027a17a23 */ /* 0x000fe4000001084a */
[C---:B-1----:R-:W-:Y:S01]  /*d160*/  FMUL.FTZ R8, R0.reuse, R132 ;  /* 0x0000008400087220 */ /* 0x042fe20000410000 */
[----:B------:R-:W-:Y:S01]  /*d170*/  LEA.HI.X.SX32 R191, R21, R169, 0x1, P0 ;  /* 0x000000a915bf7211 */ /* 0x000fe200000f0eff */
[C---:B------:R-:W-:Y:S02]  /*d180*/  FMUL.FTZ R9, R0.reuse, R133 ;  /* 0x0000008500097220 */ /* 0x040fe40000410000 */
[C---:B------:R-:W-:Y:S02]  /*d190*/  FMUL.FTZ R12, R0.reuse, R128 ;  /* 0x00000080000c7220 */ /* 0x040fe40000410000 */
[C---:B------:R-:W-:Y:S02]  /*d1a0*/  FMUL.FTZ R13, R0.reuse, R129 ;  /* 0x00000081000d7220 */ /* 0x040fe40000410000 */
[----:B------:R-:W-:Y:S01]  /*d1b0*/  FMUL.FTZ R24, R0, R116 ;  /* 0x0000007400187220 */ /* 0x000fe20000410000 */
[----:B--2---:R-:W-:Y:S01]  /*d1c0*/  F2FP.PACK_AB R7, R142, R5 ;  /* 0x000000058e07723e */ /* 0x004fe200000000ff */
[C---:B------:R-:W-:Y:S02]  /*d1d0*/  FMUL.FTZ R25, R0.reuse, R117 ;  /* 0x0000007500197220 */ /* 0x040fe40000410000 */
[C---:B------:R-:W-:Y:S02]  /*d1e0*/  FMUL.FTZ R28, R0.reuse, R112 ;  /* 0x00000070001c7220 */ /* 0x040fe40000410000 */
[C---:B------:R-:W-:Y:S01]  /*d1f0*/  FMUL.FTZ R29, R0.reuse, R113 ;  /* 0x00000071001d7220 */ /* 0x040fe20000410000 */
[----:B------:R-:W-:Y:S01]  /*d200*/  @!P2 HADD2 R248, -R7.H0_H0, -RZ.H0_H0 ;  /* 0xa00000ff07f8a230 */ /* 0x000fe20000000900 */
[C---:B------:R-:W-:Y:S02]  /*d210*/  FMUL.FTZ R40, R0.reuse, R100 ;  /* 0x0000006400287220 */ /* 0x040fe40000410000 */
[C---:B------:R-:W-:Y:S02]  /*d220*/  FMUL.FTZ R41, R0.reuse, R101 ;  /* 0x0000006500297220 */ /* 0x040fe40000410000 */
[C---:B------:R-:W-:Y:S02]  /*d230*/  FMUL.FTZ R44, R0.reuse, R96 ;  /* 0x00000060002c7220 */ /* 0x040fe40000410000 */
[C---:B------:R-:W-:Y:S02]  /*d240*/  FMUL.FTZ R45, R0.reuse, R97 ;  /* 0x00000061002d7220 */ /* 0x040fe40000410000 */
[C---:B------:R-:W-:Y:S01]  /*d250*/  FMUL.FTZ R56, R0.reuse, R84 ;  /* 0x0000005400387220 */ /* 0x040fe20000410000 */
[C---:B------:R-:W-:Y:S01]  /*d260*/  PRMT R84, R7.reuse, 0x7632, R84 ;  /* 0x0000763207547816 */ /* 0x040fe20000000054 */
[C---:B------:R-:W-:Y:S01]  /*d270*/  FMUL.FTZ R57, R0.reuse, R85 ;  /* 0x0000005500397220 */ /* 0x040fe20000410000 */
[----:B------:R-:W-:Y:S01]  /*d280*/  MUFU.EX2 R97, R17 ;  /* 0x0000001100617308 */ /* 0x000fe20000000800 */
[C---:B------:R-:W-:Y:S01]  /*d290*/  FMUL.FTZ R60, R0.reuse, R80 ;  /* 0x00000050003c7220 */ /* 0x040fe20000410000 */
[----:B------:R-:W-:Y:S01]  /*d2a0*/  PRMT R112, R7, 0x5410, R84 ;  /* 0x0000541007707816 */ /* 0x000fe20000000054 */
[----:B------:R-:W-:Y:S01]  /*d2b0*/  FMUL.FTZ R61, R0, R81 ;  /* 0x00000051003d7220 */ /* 0x000fe20000410000 */
[----:B------:R-:W-:Y:S01]  /*d2c0*/  @!P2 PRMT R7, R248, 0x5410, RZ ;  /* 0x00005410f807a816 */ /* 0x000fe200000000ff */
[----:B------:R-:W-:Y:S01]  /*d2d0*/  FFMA.FTZ R85, R0, R188, R5 ;  /* 0x000000bc00557223 */ /* 0x000fe20000010005 */
[----:B------:R-:W-:Y:S01]  /*d2e0*/  PRMT R0, R4, 0x7632, R0 ;  /* 0x0000763204007816 */ /* 0x000fe20000000000 */
[--C-:B------:R-:W-:Y:S01]  /*d2f0*/  FFMA.FTZ R132, R34, c[0x0][0x23c], -R74.reuse ;  /* 0x00008f0022847a23 */ /* 0x100fe2000001084a */
[----:B---3--:R-:W-:Y:S01]  /*d300*/  F2FP.PACK_AB R5, R206, R163 ;  /* 0x000000a3ce05723e */ /* 0x008fe200000000ff */
[----:B------:R-:W-:Y:S01]  /*d310*/  FFMA.FTZ R100, R19, c[0x0][0x23c], -R74 ;  /* 0x00008f0013647a23 */ /* 0x000fe2000001084a */
[----:B------:R-:W-:Y:S01]  /*d320*/  PRMT R113, R4, 0x5410, R0 ;  /* 0x0000541004717816 */ /* 0x000fe20000000000 */
[----:B------:R-:W-:Y:S01]  /*d330*/  @!P5 HADD2 R245, -R0.H0_H0, -RZ.H0_H0 ;  /* 0xa00000ff00f5d230 */ /* 0x000fe20000000900 */
[----:B------:R-:W-:Y:S01]  /*d340*/  PRMT R6, R5, 0x7632, R6 ;  /* 0x0000763205067816 */ /* 0x000fe20000000006 */
[----:B------:R-:W-:Y:S01]  /*d350*/  @!P4 HADD2 R250, -R5.H0_H0, -RZ.H0_H0 ;  /* 0xa00000ff05fac230 */ /* 0x000fe20000000900 */
[----:B------:R-:W-:Y:S01]  /*d360*/  @!P6 PRMT R4, R246, 0x5410, RZ ;  /* 0x00005410f604e816 */ /* 0x000fe200000000ff */
[----:B------:R-:W-:Y:S01]  /*d370*/  FFMA.FTZ R117, R23, c[0x0][0x23c], -R74 ;  /* 0x00008f0017757a23 */ /* 0x000fe2000001084a */
[----:B------:R-:W-:Y:S01]  /*d380*/  @!P5 PRMT R0, R245, 0x5410, RZ ;  /* 0x00005410f500d816 */ /* 0x000fe200000000ff */
[----:B------:R-:W-:Y:S01]  /*d390*/  @!P3 HADD2 R249, -R6.H0_H0, -RZ.H0_H0 ;  /* 0xa00000ff06f9b230 */ /* 0x000fe20000000900 */
[----:B------:R-:W-:Y:S01]  /*d3a0*/  PRMT R116, R5, 0x5410, R6 ;  /* 0x0000541005747816 */ /* 0x000fe20000000006 */
[----:B------:R-:W-:Y:S01]  /*d3b0*/  STG.E.U16 [R168.64], R4 ;  /* 0x00000004a8007986 */ /* 0x000fe2000c101510 */
[----:B------:R-:W-:Y:S01]  /*d3c0*/  @!P4 PRMT R5, R250, 0x5410, RZ ;  /* 0x00005410fa05c816 */ /* 0x000fe200000000ff */
[--C-:B------:R-:W-:Y:S01]  /*d3d0*/  FFMA.FTZ R133, R35, c[0x0][0x23c], -R74.reuse ;  /* 0x00008f0023857a23 */ /* 0x100fe2000001084a */
[----:B------:R-:W-:Y:S01]  /*d3e0*/  @!P3 PRMT R6, R249, 0x5410, RZ ;  /* 0x00005410f906b816 */ /* 0x000fe200000000ff */
[----:B------:R1:W-:Y:S01]  /*d3f0*/  STG.E.U16 [R168.64+0x2], R0 ;  /* 0x00000200a8007986 */ /* 0x0003e2000c101510 */
[----:B------:R-:W-:Y:S01]  /*d400*/  LEA R188, P0, R20, R168, 0x1 ;  /* 0x000000a814bc7211 */ /* 0x000fe200078008ff */
[--C-:B------:R-:W-:Y:S02]  /*d410*/  FFMA.FTZ R199, R48, c[0x0][0x23c], -R73.reuse ;  /* 0x00008f0030c77a23 */ /* 0x100fe40000010849 */
[----:B------:R2:W-:Y:S01]  /*d420*/  STG.E.U16 [R170.64], R5 ;  /* 0x00000005aa007986 */ /* 0x0005e2000c101510 */
[----:B------:R-:W-:Y:S02]  /*d430*/  FFMA.FTZ R203, R49, c[0x0][0x23c], -R73 ;  /* 0x00008f0031cb7a23 */ /* 0x000fe40000010849 */
[----:B------:R-:W3:Y:S01]  /*d440*/  MUFU.EX2 R73, R16 ;  /* 0x0000001000497308 */ /* 0x000ee20000000800 */
[----:B------:R4:W-:Y:S01]  /*d450*/  STG.E.U16 [R170.64+0x2], R6 ;  /* 0x00000206aa007986 */ /* 0x0009e2000c101510 */
[----:B------:R-:W-:Y:S02]  /*d460*/  FFMA.FTZ R225, R67, c[0x0][0x23c], -R74 ;  /* 0x00008f0043e17a23 */ /* 0x000fe4000001084a */
[----:B-1----:R-:W-:Y:S01]  /*d470*/  FADD.FTZ R0, -R70, R2 ;  /* 0x0000000246007221 */ /* 0x002fe20000010100 */
[----:B------:R-:W-:Y:S02]  /*d480*/  LOP3.LUT R2, R75, 0xffff, RZ, 0xc0, !PT ;  /* 0x0000ffff4b027812 */ /* 0x000fe400078ec0ff */
[----:B---3--:R-:W-:Y:S01]  /*d490*/  F2FP.PACK_AB R80, R97, R73 ;  /* 0x000000496150723e */ /* 0x008fe200000000ff */
[----:B--2---:R-:W-:Y:S01]  /*d4a0*/  IMAD.WIDE R4, R223, 0x70, R170 ;  /* 0x00000070df047825 */ /* 0x004fe200078e02aa */
[----:B------:R-:W-:Y:S02]  /*d4b0*/  SHF.R.U32.HI R2, RZ, 0x8, R2 ;  /* 0x00000008ff027819 */ /* 0x000fe40000011602 */
[----:B------:R-:W-:Y:S01]  /*d4c0*/  PRMT R81, R80, 0x7632, R81 ;  /* 0x0000763250517816 */ /* 0x000fe20000000051 */
[----:B------:R-:W-:Y:S01]  /*d4d0*/  FMUL.FTZ R0, R0, c[0x0][0x23c] ;  /* 0x00008f0000007a20 */ /* 0x000fe20000410000 */
[----:B------:R-:W-:Y:S01]  /*d4e0*/  LOP3.LUT R2, R2, 0xffff, RZ, 0xc0, !PT ;  /* 0x0000ffff02027812 */ /* 0x000fe200078ec0ff */
[----:B------:R1:W-:Y:S01]  /*d4f0*/  STG.E.U16 [R4.64], R7 ;  /* 0x0000000704007986 */ /* 0x0003e2000c101510 */
[----:B------:R-:W-:Y:S01]  /*d500*/  PRMT R96, R80, 0x5410, R81 ;  /* 0x0000541050607816 */ /* 0x000fe20000000051 */
[----:B----4-:R-:W-:Y:S01]  /*d510*/  FMUL.FTZ R6, R3, c[0x0][0x23c] ;  /* 0x00008f0003067a20 */ /* 0x010fe20000410000 */
[C---:B------:R-:W-:Y:S01]  /*d520*/  ISETP.GE.U32.AND P2, PT, R217.reuse, R2, PT ;  /* 0x00000002d900720c */ /* 0x040fe20003f46070 */
[----:B------:R-:W2:Y:S01]  /*d530*/  MUFU.EX2 R0, R0 ;  /* 0x0000000000007308 */ /* 0x000ea20000000800 */
[----:B------:R-:W-:Y:S01]  /*d540*/  SHF.R.U32.HI R2, RZ, 0x10, R140 ;  /* 0x00000010ff027819 */ /* 0x000fe2000001168c */
[----:B------:R-:W-:Y:S03]  /*d550*/  FFMA.FTZ R223, R66, c[0x0][0x23c], -R74 ;  /* 0x00008f0042df7a23 */ /* 0x000fe6000001084a */
[----:B------:R-:W-:Y:S04]  /*d560*/  LOP3.LUT R2, R2, 0xff, RZ, 0xc0, !PT ;  /* 0x000000ff02027812 */ /* 0x000fe800078ec0ff */
[C---:B------:R-:W-:Y:S03]  /*d570*/  ISETP.GE.U32.AND P5, PT, R217.reuse, R2, PT ;  /* 0x00000002d900720c */ /* 0x040fe60003fa6070 */
[----:B------:R-:W-:Y:S05]  /*d580*/  @!P2 HADD2 R252, -R84.H0_H0, -RZ.H0_H0 ;  /* 0xa00000ff54fca230 */ /* 0x000fea0000000900 */
[----:B------:R-:W-:Y:S05]  /*d590*/  @!P2 PRMT R84, R252, 0x5410, RZ ;  /* 0x00005410fc54a816 */ /* 0x000fea00000000ff */
[----:B------:R-:W-:Y:S01]  /*d5a0*/  STG.E.U16 [R190.64], R84 ;  /* 0x00000054be007986 */ /* 0x000fe2000c101510 */
[----:B-1----:R-:W-:Y:S01]  /*d5b0*/  SHF.R.U32.HI R4, RZ, 0x18, R140 ;  /* 0x00000018ff047819 */ /* 0x002fe2000001168c */
[C---:B--2---:R-:W-:Y:S01]  /*d5c0*/  FMUL.FTZ R32, R0.reuse, R108 ;  /* 0x0000006c00207220 */ /* 0x044fe20000410000 */
[----:B------:R-:W-:Y:S01]  /*d5d0*/  SHF.R.U32.HI R5, RZ, 0x18, R75 ;  /* 0x00000018ff057819 */ /* 0x000fe2000001164b */
[----:B------:R1:W2:Y:S01]  /*d5e0*/  LDL.S16 R108, [R1+0x8] ;  /* 0x00000800016c7983 */ /* 0x0002a20000100600 */
[----:B------:R-:W-:Y:S01]  /*d5f0*/  ISETP.GE.U32.AND P3, PT, R217, R4, PT ;  /* 0x00000004d900720c */ /* 0x000fe20003f66070 */
[----:B------:R-:W-:Y:S01]  /*d600*/  FFMA.FTZ R147, R0, R189, R147 ;  /* 0x000000bd00937223 */ /* 0x000fe20000010093 */
[----:B------:R-:W-:Y:S01]  /*d610*/  LOP3.LUT R4, R140, 0xffff, RZ, 0xc0, !PT ;  /* 0x0000ffff8c047812 */ /* 0x000fe200078ec0ff */
[----:B------:R-:W-:Y:S01]  /*d620*/  FMUL.FTZ R64, R0, R76 ;  /* 0x0000004c00407220 */ /* 0x000fe20000410000 */
[----:B------:R-:W-:Y:S01]  /*d630*/  LOP3.LUT R7, R140, 0xff, RZ, 0xc0, !PT ;  /* 0x000000ff8c077812 */ /* 0x000fe200078ec0ff */
[----:B------:R-:W-:Y:S01]  /*d640*/  FADD.FTZ R147, R143, R147 ;  /* 0x000000938f937221 */ /* 0x000fe20000010000 */
[----:B------:R-:W-:Y:S01]  /*d650*/  SHF.R.U32.HI R2, RZ, 0x8, R4 ;  /* 0x00000008ff027819 */ /* 0x000fe20000011604 */
[----:B------:R-:W-:Y:S01]  /*d660*/  FMUL.FTZ R4, R0, R136 ;  /* 0x0000008800047220 */ /* 0x000fe20000410000 */
[----:B------:R-:W-:Y:S01]  /*d670*/  LEA.HI.X.SX32 R189, R20, R169, 0x1, P0 ;  /* 0x000000a914bd7211 */ /* 0x000fe200000f0eff */
[----:B------:R-:W-:Y:S01]  /*d680*/  FMUL.FTZ R16, R0, R124 ;  /* 0x0000007c00107220 */ /* 0x000fe20000410000 */
[----:B------:R-:W-:Y:S01]  /*d690*/  LOP3.LUT R2, R2, 0xffff, RZ, 0xc0, !PT ;  /* 0x0000ffff02027812 */ /* 0x000fe200078ec0ff */
[C---:B------:R-:W-:Y:S01]  /*d6a0*/  FMUL.FTZ R17, R0.reuse, R125 ;  /* 0x0000007d00117220 */ /* 0x040fe20000410000 */
[----:B------:R-:W-:Y:S01]  /*d6b0*/  FSETP.NEU.FTZ.AND P0, PT, R3, -INF , PT ;  /* 0xff8000000300780b */ /* 0x000fe20003f1d000 */
[C---:B------:R-:W-:Y:S01]  /*d6c0*/  FMUL.FTZ R20, R0.reuse, R120 ;  /* 0x0000007800147220 */ /* 0x040fe20000410000 */
[C---:B------:R-:W-:Y:S01]  /*d6d0*/  ISETP.GE.U32.AND P4, PT, R217.reuse, R2, PT ;  /* 0x00000002d900720c */ /* 0x040fe20003f86070 */
[C---:B------:R-:W-:Y:S01]  /*d6e0*/  FMUL.FTZ R21, R0.reuse, R121 ;  /* 0x0000007900157220 */ /* 0x040fe20000410000 */
[----:B------:R-:W-:Y:S01]  /*d6f0*/  SHF.R.U32.HI R2, RZ, 0x10, R75 ;  /* 0x00000010ff027819 */ /* 0x000fe2000001164b */
[----:B------:R-:W-:Y:S01]  /*d700*/  FMUL.FTZ R33, R0, R109 ;  /* 0x0000006d00217220 */ /* 0x000fe20000410000 */
[----:B------:R-:W-:Y:S01]  /*d710*/  FSEL R6, R6, RZ, P0 ;  /* 0x000000ff06067208 */ /* 0x000fe20000000000 */
[----:B------:R1:W3:Y:S01]  /*d720*/  LDL.S16 R75, [R1+0xc] ;  /* 0x00000c00014b7983 */ /* 0x0002e20000100600 */
[----:B------:R-:W-:Y:S01]  /*d730*/  LOP3.LUT R2, R2, 0xff, RZ, 0xc0, !PT ;  /* 0x000000ff02027812 */ /* 0x000fe200078ec0ff */
[----:B------:R-:W-:Y:S01]  /*d740*/  FMUL.FTZ R36, R0, R104 ;  /* 0x0000006800247220 */ /* 0x000fe20000410000 */
[C---:B------:R-:W-:Y:S01]  /*d750*/  ISETP.GE.U32.AND P0, PT, R217.reuse, R7, PT ;  /* 0x00000007d900720c */ /* 0x040fe20003f06070 */
[----:B------:R-:W-:Y:S01]  /*d760*/  FFMA.FTZ R101, R14, c[0x0][0x23c], -R6 ;  /* 0x00008f000e657a23 */ /* 0x000fe20000010806 */
[C---:B------:R-:W-:Y:S01]  /*d770*/  ISETP.GE.U32.AND P1, PT, R217.reuse, R2, PT ;  /* 0x00000002d900720c */ /* 0x040fe20003f26070 */
[----:B------:R-:W-:Y:S01]  /*d780*/  FADD.FTZ R2, -R68, R71 ;  /* 0x0000004744027221 */ /* 0x000fe20000010100 */
[----:B------:R-:W-:Y:S01]  /*d790*/  ISETP.GE.U32.AND P6, PT, R217, R5, PT ;  /* 0x00000005d900720c */ /* 0x000fe20003fc6070 */
[----:B------:R4:W-:Y:S01]  /*d7a0*/  MUFU.EX2 R71, R146 ;  /* 0x0000009200477308 */ /* 0x0009e20000000800 */
[----:B------:R-:W-:Y:S02]  /*d7b0*/  FMUL.FTZ R5, R0, R137 ;  /* 0x0000008900057220 */ /* 0x000fe40000410000 */
[----:B------:R-:W-:Y:S02]  /*d7c0*/  FMUL.FTZ R2, R2, c[0x0][0x23c] ;  /* 0x00008f0002027a20 */ /* 0x000fe40000410000 */
[C---:B------:R-:W-:Y:S02]  /*d7d0*/  FMUL.FTZ R52, R0.reuse, R88 ;  /* 0x0000005800347220 */ /* 0x040fe40000410000 */
[C---:B------:R-:W-:Y:S02]  /*d7e0*/  FMUL.FTZ R65, R0.reuse, R77 ;  /* 0x0000004d00417220 */ /* 0x040fe40000410000 */
[C---:B------:R-:W-:Y:S01]  /*d7f0*/  FMUL.FTZ R37, R0.reuse, R105 ;  /* 0x0000006900257220 */ /* 0x040fe20000410000 */
[----:B------:R-:W5:Y:S01]  /*d800*/  MUFU.EX2 R2, R2 ;  /* 0x0000000200027308 */ /* 0x000f620000000800 */
[C---:B------:R-:W-:Y:S02]  /*d810*/  FMUL.FTZ R48, R0.reuse, R92 ;  /* 0x0000005c00307220 */ /* 0x040fe40000410000 */
[C---:B------:R-:W-:Y:S02]  /*d820*/  FMUL.FTZ R49, R0.reuse, R93 ;  /* 0x0000005d00317220 */ /* 0x040fe40000410000 */
[----:B------:R-:W-:Y:S02]  /*d830*/  FMUL.FTZ R53, R0, R89 ;  /* 0x0000005900357220 */ /* 0x000fe40000410000 */
[----:B------:R-:W-:Y:S02]  /*d840*/  FADD.FTZ R0, -R3, R72 ;  /* 0x0000004803007221 */ /* 0x000fe40000010100 */
[--C-:B------:R-:W-:Y:S01]  /*d850*/  FFMA.FTZ R72, R10, c[0x0][0x23c], -R6.reuse ;  /* 0x00008f000a487a23 */ /* 0x100fe20000010806 */
[----:B------:R1:W1:Y:S01]  /*d860*/  MUFU.EX2 R76, R148 ;  /* 0x00000094004c7308 */ /* 0x0002620000000800 */
[----:B------:R-:W-:Y:S02]  /*d870*/  FMUL.FTZ R0, R0, c[0x0][0x23c] ;  /* 0x00008f0000007a20 */ /* 0x000fe40000410000 */
[--C-:B------:R-:W-:Y:S02]  /*d880*/  FFMA.FTZ R104, R15, c[0x0][0x23c], -R6.reuse ;  /* 0x00008f000f687a23 */ /* 0x100fe40000010806 */
[--C-:B------:R-:W-:Y:S02]  /*d890*/  FFMA.FTZ R120, R26, c[0x0][0x23c], -R6.reuse ;  /* 0x00008f001a787a23 */ /* 0x100fe40000010806 */
[----:B------:R-:W-:Y:S02]  /*d8a0*/  FFMA.FTZ R121, R27, c[0x0][0x23c], -R6 ;  /* 0x00008f001b797a23 */ /* 0x000fe40000010806 */
[----:B----4-:R-:W-:Y:S01]  /*d8b0*/  FFMA.FTZ R146, R38, c[0x0][0x23c], -R74 ;  /* 0x00008f0026927a23 */ /* 0x010fe2000001084a */
[----:B------:R-:W4:Y:S01]  /*d8c0*/  MUFU.EX2 R0, R0 ;  /* 0x0000000000007308 */ /* 0x000f220000000800 */
[--C-:B------:R-:W-:Y:S02]  /*d8d0*/  FFMA.FTZ R129, R31, c[0x0][0x23c], -R6.reuse ;  /* 0x00008f001f817a23 */ /* 0x100fe40000010806 */
[--C-:B------:R-:W-:Y:S02]  /*d8e0*/  FFMA.FTZ R136, R42, c[0x0][0x23c], -R6.reuse ;  /* 0x00008f002a887a23 */ /* 0x100fe40000010806 */
[C---:B-----5:R-:W-:Y:S02]  /*d8f0*/  FMUL.FTZ R51, R2.reuse, R95 ;  /* 0x0000005f02337220 */ /* 0x060fe40000410000 */
[----:B------:R-:W-:Y:S02]  /*d900*/  FMUL.FTZ R50, R2, R94 ;  /* 0x0000005e02327220 */ /* 0x000fe40000410000 */
[----:B------:R-:W-:Y:S01]  /*d910*/  FFMA.FTZ R137, R43, c[0x0][0x23c], -R6 ;  /* 0x00008f002b897a23 */ /* 0x000fe20000010806 */
[----:B------:R-:W5:Y:S01]  /*d920*/  MUFU.EX2 R72, R72 ;  /* 0x0000004800487308 */ /* 0x000f620000000800 */
[----:B------:R-:W-:Y:S02]  /*d930*/  IMAD.MOV.U32 R124, RZ, RZ, R204 ;  /* 0x000000ffff7c7224 */ /* 0x000fe400078e00cc */
[----:B------:R-:W-:Y:S02]  /*d940*/  IMAD.MOV.U32 R125, RZ, RZ, R205 ;  /* 0x000000ffff7d7224 */ /* 0x000fe400078e00cd */
[--C-:B------:R-:W-:Y:S02]  /*d950*/  FFMA.FTZ R93, R18, c[0x0][0x23c], -R74.reuse ;  /* 0x00008f00125d7a23 */ /* 0x100fe4000001084a */
[----:B------:R-:W-:Y:S02]  /*d960*/  FFMA.FTZ R109, R22, c[0x0][0x23c], -R74 ;  /* 0x00008f00166d7a23 */ /* 0x000fe4000001084a */
[--C-:B------:R-:W-:Y:S02]  /*d970*/  FFMA.FTZ R128, R30, c[0x0][0x23c], -R6.reuse ;  /* 0x00008f001e807a23 */ /* 0x100fe40000010806 */
[--C-:B-1----:R-:W-:Y:S02]  /*d980*/  FFMA.FTZ R148, R46, c[0x0][0x23c], -R6.reuse ;  /* 0x00008f002e947a23 */ /* 0x102fe40000010806 */
[--C-:B------:R-:W-:Y:S02]  /*d990*/  FFMA.FTZ R162, R47, c[0x0][0x23c], -R6.reuse ;  /* 0x00008f002fa27a23 */ /* 0x100fe40000010806 */
[--C-:B------:R-:W-:Y:S02]  /*d9a0*/  FFMA.FTZ R224, R58, c[0x0][0x23c], -R6.reuse ;  /* 0x00008f003ae07a23 */ /* 0x100fe40000010806 */
[--C-:B------:R-:W-:Y:S02]  /*d9b0*/  FFMA.FTZ R226, R59, c[0x0][0x23c], -R6.reuse ;  /* 0x00008f003be27a23 */ /* 0x100fe40000010806 */
[--C-:B------:R-:W-:Y:S02]  /*d9c0*/  FFMA.FTZ R151, R62, c[0x0][0x23c], -R6.reuse ;  /* 0x00008f003e977a23 */ /* 0x100fe40000010806 */
[----:B------:R-:W-:Y:S02]  /*d9d0*/  FFMA.FTZ R150, R63, c[0x0][0x23c], -R6 ;  /* 0x00008f003f967a23 */ /* 0x000fe40000010806 */
[--C-:B------:R-:W-:Y:S02]  /*d9e0*/  FFMA.FTZ R205, R54, c[0x0][0x23c], -R74.reuse ;  /* 0x00008f0036cd7a23 */ /* 0x100fe4000001084a */
[----:B------:R-:W-:Y:S01]  /*d9f0*/  FFMA.FTZ R204, R55, c[0x0][0x23c], -R74 ;  /* 0x00008f0037cc7a23 */ /* 0x000fe2000001084a */
[----:B------:R-:W-:Y:S01]  /*da00*/  MUFU.EX2 R151, R151 ;  /* 0x0000009700977308 */ /* 0x000fe20000000800 */
[----:B------:R-:W-:Y:S01]  /*da10*/  FFMA.FTZ R74, R11, c[0x0][0x23c], -R6 ;  /* 0x00008f000b4a7a23 */ /* 0x000fe20000010806 */
[----:B------:R-:W-:Y:S01]  /*da20*/  LOP3.LUT R6, R144, 0xff, RZ, 0xc0, !PT ;  /* 0x000000ff90067812 */ /* 0x000fe200078ec0ff */
[C---:B------:R-:W-:Y:S02]  /*da30*/  FMUL.FTZ R38, R2.reuse, R106 ;  /* 0x0000006a02267220 */ /* 0x040fe40000410000 */
[C---:B------:R-:W-:Y:S01]  /*da40*/  FMUL.FTZ R39, R2.reuse, R107 ;  /* 0x0000006b02277220 */ /* 0x040fe20000410000 */
[----:B------:R-:W-:Y:S01]  /*da50*/  ISETP.GE.U32.AND P2, PT, R217, R6, PT ;  /* 0x00000006d900720c */ /* 0x000fe20003f46070 */
[C---:B------:R-:W-:Y:S02]  /*da60*/  FMUL.FTZ R6, R2.reuse, R138 ;  /* 0x0000008a02067220 */ /* 0x040fe40000410000 */
[C---:B------:R-:W-:Y:S01]  /*da70*/  FMUL.FTZ R18, R2.reuse, R126 ;  /* 0x0000007e02127220 */ /* 0x040fe20000410000 */
[----:B------:R-:W-:Y:S01]  /*da80*/  MUFU.EX2 R150, R150 ;  /* 0x0000009600967308 */ /* 0x000fe20000000800 */
[C---:B------:R-:W-:Y:S02]  /*da90*/  FMUL.FTZ R19, R2.reuse, R127 ;  /* 0x0000007f02137220 */ /* 0x040fe40000410000 */
[C---:B------:R-:W-:Y:S02]  /*daa0*/  FMUL.FTZ R22, R2.reuse, R122 ;  /* 0x0000007a02167220 */ /* 0x040fe40000410000 */
[C---:B------:R-:W-:Y:S02]  /*dab0*/  FMUL.FTZ R23, R2.reuse, R123 ;  /* 0x0000007b02177220 */ /* 0x040fe40000410000 */
[C---:B------:R-:W-:Y:S02]  /*dac0*/  FMUL.FTZ R34, R2.reuse, R110 ;  /* 0x0000006e02227220 */ /* 0x040fe40000410000 */
[C---:B------:R-:W-:Y:S02]  /*dad0*/  FMUL.FTZ R35, R2.reuse, R111 ;  /* 0x0000006f02237220 */ /* 0x040fe40000410000 */
[C---:B------:R-:W-:Y:S02]  /*dae0*/  FMUL.FTZ R66, R2.reuse, R78 ;  /* 0x0000004e02427220 */ /* 0x040fe40000410000 */
[----:B------:R-:W-:Y:S01]  /*daf0*/  FMUL.FTZ R67, R2, R79 ;  /* 0x0000004f02437220 */ /* 0x000fe20000410000 */
[----:B------:R-:W-:Y:S01]  /*db00*/  F2FP.PACK_AB R79, R76, R71 ;  /* 0x000000474c4f723e */ /* 0x000fe200000000ff */
[C---:B------:R-:W-:Y:S02]  /*db10*/  FMUL.FTZ R54, R2.reuse, R90 ;  /* 0x0000005a02367220 */ /* 0x040fe40000410000 */
[C---:B------:R-:W-:Y:S01]  /*db20*/  FMUL.FTZ R55, R2.reuse, R91 ;  /* 0x0000005b02377220 */ /* 0x040fe20000410000 */
[C---:B------:R-:W-:Y:S01]  /*db30*/  PRMT R78, R79.reuse, 0x7632, R78 ;  /* 0x000076324f4e7816 */ /* 0x040fe2000000004e */
[----:B------:R-:W-:Y:S01]  /*db40*/  FFMA.FTZ R92, R2, R216, R163 ;  /* 0x000000d8025c7223 */ /* 0x000fe200000100a3 */
[----:B------:R-:W-:Y:S01]  /*db50*/  @!P2 HADD2 R251, -R79.H0_H0, -RZ.H0_H0 ;  /* 0xa00000ff4ffba230 */ /* 0x000fe20000000900 */
[----:B------:R-:W-:Y:S01]  /*db60*/  FADD.FTZ R88, R142, R85 ;  /* 0x000000558e587221 */ /* 0x000fe20000010000 */
[----:B------:R-:W-:Y:S01]  /*db70*/  PRMT R89, R79, 0x5410, R78 ;  /* 0x000054104f597816 */ /* 0x000fe2000000004e */
[C---:B----4-:R-:W-:Y:S01]  /*db80*/  FMUL.FTZ R27, R0.reuse, R119 ;  /* 0x00000077001b7220 */ /* 0x050fe20000410000 */
[----:B------:R-:W-:Y:S01]  /*db90*/  MUFU.EX2 R85, R152 ;  /* 0x0000009800557308 */ /* 0x000fe20000000800 */
[----:B------:R-:W-:Y:S01]  /*dba0*/  @!P2 PRMT R79, R251, 0x5410, RZ ;  /* 0x00005410fb4fa816 */ /* 0x000fe200000000ff */
        /* <DEDUP_REMOVED lines=16> */
[----:B-----5:R-:W-:Y:S01]  /*dcb0*/  FFMA.FTZ R77, R0, R222, R72 ;  /* 0x000000de004d7223 */ /* 0x020fe20000010048 */
[----:B------:R-:W-:Y:S01]  /*dcc0*/  MUFU.EX2 R82, R154 ;  /* 0x0000009a00527308 */ /* 0x000fe20000000800 */
[----:B------:R-:W-:Y:S04]  /*dcd0*/  IMAD.WIDE.U32 R90, R155, -0x2daee0ad, RZ ;  /* 0xd2511f539b5a7825 */ /* 0x000fe800078e00ff */
[----:B------:R-:W-:Y:S01]  /*dce0*/  FADD.FTZ R83, R73, R147 ;  /* 0x0000009349537221 */ /* 0x000fe20000010000 */
[----:B------:R-:W-:Y:S01]  /*dcf0*/  LOP3.LUT R86, R91, UR31, R198, 0x96, !PT ;  /* 0x0000001f5b567c12 */ /* 0x000fe2000f8e96c6 */
[----:B------:R-:W-:Y:S02]  /*dd00*/  FADD.FTZ R88, R71, R88 ;  /* 0x0000005847587221 */ /* 0x000fe40000010000 */
[----:B------:R-:W-:Y:S01]  /*dd10*/  IMAD.MOV.U32 R122, RZ, RZ, R124 ;  /* 0x000000ffff7a7224 */ /* 0x000fe200078e007c */
[----:B------:R-:W-:Y:S01]  /*dd20*/  MUFU.EX2 R154, R136 ;  /* 0x00000088009a7308 */ /* 0x000fe20000000800 */
[----:B------:R-:W-:Y:S02]  /*dd30*/  IMAD.MOV.U32 R123, RZ, RZ, R125 ;  /* 0x000000ffff7b7224 */ /* 0x000fe400078e007d */
[----:B------:R-:W-:Y:S04]  /*dd40*/  IMAD.WIDE.U32 R124, R160, -0x2daee0ad, RZ ;  /* 0xd2511f53a07c7825 */ /* 0x000fe800078e00ff */
[----:B------:R-:W-:Y:S01]  /*dd50*/  FADD.FTZ R88, R76, R88 ;  /* 0x000000584c587221 */ /* 0x000fe20000010000 */
[----:B------:R-:W-:Y:S01]  /*dd60*/  LOP3.LUT R87, R125, UR31, R214, 0x96, !PT ;  /* 0x0000001f7d577c12 */ /* 0x000fe2000f8e96d6 */
[----:B------:R-:W-:Y:S01]  /*dd70*/  FADD.FTZ R92, R206, R92 ;  /* 0x0000005cce5c7221 */ /* 0x000fe20000010000 */
[----:B------:R-:W-:Y:S02]  /*dd80*/  MUFU.EX2 R201, R213 ;  /* 0x000000d500c97308 */ /* 0x000fe40000000800 */
[----:B------:R-:W-:Y:S01]  /*dd90*/  LOP3.LUT R76, R87, 0xff, RZ, 0xc0, !PT ;  /* 0x000000ff574c7812 */ /* 0x000fe200078ec0ff */
[----:B--2---:R-:W-:Y:S05]  /*dda0*/  @!P4 HADD2 R108, -R81.H0_H0, -RZ.H0_H0 ;  /* 0xa00000ff516cc230 */ /* 0x004fea0000000900 */
[----:B------:R-:W-:Y:S04]  /*ddb0*/  PRMT R10, R108, 0x7610, R10 ;  /* 0x000076106c0a7816 */ /* 0x000fe8000000000a */
[----:B------:R-:W-:Y:S01]  /*ddc0*/  @!P4 PRMT R81, R10, 0x5410, RZ ;  /* 0x000054100a51c816 */ /* 0x000fe200000000ff */
[----:B------:R-:W-:Y:S02]  /*ddd0*/  FMUL.FTZ R10, R0, R134 ;  /* 0x00000086000a7220 */ /* 0x000fe40000410000 */
[----:B------:R-:W1:Y:S01]  /*dde0*/  MUFU.EX2 R0, R74 ;  /* 0x0000004a00007308 */ /* 0x000e620000000800 */
[----:B---3--:R-:W-:Y:S05]  /*ddf0*/  @!P0 HADD2 R75, -R80.H0_H0, -RZ.H0_H0 ;  /* 0xa00000ff504b8230 */ /* 0x008fea0000000900 */
[----:B------:R-:W-:Y:S01]  /*de00*/  PRMT R7, R75, 0x7610, R7 ;  /* 0x000076104b077816 */ /* 0x000fe20000000007 */
[----:B------:R2:W-:Y:S03]  /*de10*/  @!P0 STL.S16 [R1+0xc], R75 ;  /* 0x00000c4b01008387 */ /* 0x0005e60000100600 */
[----:B------:R-:W-:Y:S01]  /*de20*/  @!P0 PRMT R80, R7, 0x5410, RZ ;  /* 0x0000541007508816 */ /* 0x000fe200000000ff */
[----:B------:R3:W-:Y:S01]  /*de30*/  @!P4 STL.S16 [R1+0x8], R108 ;  /* 0x0000086c0100c387 */ /* 0x0007e20000100600 */
[----:B------:R-:W-:Y:S01]  /*de40*/  FMUL.FTZ R7, R2, R139 ;  /* 0x0000008b02077220 */ /* 0x000fe20000410000 */
[----:B------:R-:W-:Y:S02]  /*de50*/  LOP3.LUT R2, R144, 0xffff, RZ, 0xc0, !PT ;  /* 0x0000ffff90027812 */ /* 0x000fe400078ec0ff */
[----:B------:R4:W5:Y:S02]  /*de60*/  LDL.S16 R95, [R1+0x4] ;  /* 0x00000400015f7983 */ /* 0x0009640000100600 */
[----:B------:R-:W-:Y:S02]  /*de70*/  SHF.R.U32.HI R2, RZ, 0x8, R2 ;  /* 0x00000008ff027819 */ /* 0x000fe40000011602 */
[----:B-1----:R-:W-:Y:S01]  /*de80*/  F2FP.PACK_AB R72, R0, R72 ;  /* 0x000000480048723e */ /* 0x002fe200000000ff */
[----:B------:R4:W4:Y:S01]  /*de90*/  LDL.S16 R94, [R1] ;  /* 0x00000000015e7983 */ /* 0x0009220000100600 */
[----:B------:R-:W-:Y:S04]  /*dea0*/  LOP3.LUT R2, R2, 0xffff, RZ, 0xc0, !PT ;  /* 0x0000ffff02027812 */ /* 0x000fe800078ec0ff */
[C---:B------:R-:W-:Y:S02]  /*deb0*/  ISETP.GE.U32.AND P0, PT, R217.reuse, R2, PT ;  /* 0x00000002d900720c */ /* 0x040fe40003f06070 */
[----:B------:R-:W-:Y:S04]  /*dec0*/  SHF.R.U32.HI R2, RZ, 0x18, R144 ;  /* 0x00000018ff027819 */ /* 0x000fe80000011690 */
[----:B------:R-:W-:Y:S01]  /*ded0*/  ISETP.GE.U32.AND P2, PT, R217, R2, PT ;  /* 0x00000002d900720c */ /* 0x000fe20003f46070 */
[----:B--2---:R-:W1:Y:S01]  /*dee0*/  MUFU.EX2 R75, R149 ;  /* 0x00000095004b7308 */ /* 0x004e620000000800 */
[C---:B------:R-:W-:Y:S01]  /*def0*/  LOP3.LUT R2, R86.reuse, 0xff, RZ, 0xc0, !PT ;  /* 0x000000ff56027812 */ /* 0x040fe200078ec0ff */
[----:B---3--:R2:W3:Y:S04]  /*df00*/  LDL.S16 R108, [R1+0x14] ;  /* 0x00001400016c7983 */ /* 0x0084e80000100600 */
[----:B------:R-:W-:Y:S05]  /*df10*/  @!P0 HADD2 R247, -R78.H0_H0, -RZ.H0_H0 ;  /* 0xa00000ff4ef78230 */ /* 0x000fea0000000900 */
[----:B------:R-:W-:Y:S02]  /*df20*/  @!P0 PRMT R78, R247, 0x5410, RZ ;  /* 0x00005410f74e8816 */ /* 0x000fe400000000ff */
[----:B------:R-:W-:Y:S02]  /*df30*/  ISETP.GE.U32.AND P0, PT, R217, R2, PT ;  /* 0x00000002d900720c */ /* 0x000fe40003f06070 */
[----:B------:R-:W-:Y:S04]  /*df40*/  LOP3.LUT R2, R86, 0xffff, RZ, 0xc0, !PT ;  /* 0x0000ffff56027812 */ /* 0x000fe800078ec0ff */
[----:B------:R-:W-:Y:S04]  /*df50*/  SHF.R.U32.HI R2, RZ, 0x8, R2 ;  /* 0x00000008ff027819 */ /* 0x000fe80000011602 */
[----:B------:R-:W-:Y:S02]  /*df60*/  LOP3.LUT R2, R2, 0xffff, RZ, 0xc0, !PT ;  /* 0x0000ffff02027812 */ /* 0x000fe400078ec0ff */
[----:B-1----:R-:W-:Y:S04]  /*df70*/  F2FP.PACK_AB R74, R85, R75 ;  /* 0x0000004b554a723e */ /* 0x002fe800000000ff */
[C---:B------:R-:W-:Y:S04]  /*df80*/  PRMT R73, R74.reuse, 0x7632, R73 ;  /* 0x000076324a497816 */ /* 0x040fe80000000049 */
[----:B------:R-:W-:Y:S01]  /*df90*/  PRMT R105, R74, 0x5410, R73 ;  /* 0x000054104a697816 */ /* 0x000fe20000000049 */
[----:B-----5:R-:W-:Y:S05]  /*dfa0*/  @!P0 HADD2 R95, -R74.H0_H0, -RZ.H0_H0 ;  /* 0xa00000ff4a5f8230 */ /* 0x020fea0000000900 */
[----:B------:R-:W-:Y:S01]  /*dfb0*/  PRMT R71, R95, 0x7610, R71 ;  /* 0x000076105f477816 */ /* 0x000fe20000000047 */
[----:B------:R1:W-:Y:S03]  /*dfc0*/  @!P0 STL.S16 [R1+0x4], R95 ;  /* 0x0000045f01008387 */ /* 0x0003e60000100600 */
[----:B------:R-:W-:Y:S01]  /*dfd0*/  @!P0 PRMT R74, R71, 0x5410, RZ ;  /* 0x00005410474a8816 */ /* 0x000fe200000000ff */
[----:B------:R2:W5:Y:S01]  /*dfe0*/  LDL.S16 R107, [R1+0x10] ;  /* 0x00001000016b7983 */ /* 0x0005620000100600 */
[----:B------:R-:W-:Y:S01]  /*dff0*/  ISETP.GE.U32.AND P0, PT, R217, R2, PT ;  /* 0x00000002d900720c */ /* 0x000fe20003f06070 */
[----:B------:R2:W2:Y:S10]  /*e000*/  MUFU.EX2 R71, R93 ;  /* 0x0000005d00477308 */ /* 0x0004b40000000800 */
[----:B------:R-:W3:Y:S02]  /*e010*/  MUFU.EX2 R2, R100 ;  /* 0x0000006400027308 */ /* 0x000ee40000000800 */
[----:B----4-:R-:W-:Y:S05]  /*e020*/  @!P0 HADD2 R94, -R73.H0_H0, -RZ.H0_H0 ;  /* 0xa00000ff495e8230 */ /* 0x010fea0000000900 */
[----:B------:R4:W-:Y:S01]  /*e030*/  @!P0 STL.S16 [R1], R94 ;  /* 0x0000005e01008387 */ /* 0x0009e20000100600 */
[----:B-1----:R-:W-:Y:S02]  /*e040*/  FADD.FTZ R95, R0, R77 ;  /* 0x0000004d005f7221 */ /* 0x002fe40000010000 */
[----:B------:R-:W1:Y:S01]  /*e050*/  MUFU.EX2 R0, R153 ;  /* 0x0000009900007308 */ /* 0x000e620000000800 */
[----:B------:R1:W5:Y:S01]  /*e060*/  LDL.S16 R106, [R1+0x28] ;  /* 0x00002800016a7983 */ /* 0x0003620000100600 */
[----:B------:R-:W-:Y:S01]  /*e070*/  FADD.FTZ R77, R97, R83 ;  /* 0x00000053614d7221 */ /* 0x000fe20000010000 */
[----:B--2---:R-:W-:Y:S01]  /*e080*/  PRMT R93, R94, 0x7610, R93 ;  /* 0x000076105e5d7816 */ /* 0x004fe2000000005d */
[----:B------:R-:W-:Y:S01]  /*e090*/  FADD.FTZ R92, R71, R92 ;  /* 0x0000005c475c7221 */ /* 0x000fe20000010000 */
[----:B------:R2:W2:Y:S02]  /*e0a0*/  LDL.S16 R102, [R1+0x18] ;  /* 0x0000180001667983 */ /* 0x0004a40000100600 */
[----:B------:R-:W-:Y:S01]  /*e0b0*/  @!P0 PRMT R73, R93, 0x5410, RZ ;  /* 0x000054105d498816 */ /* 0x000fe200000000ff */
[----:B------:R-:W-:Y:S01]  /*e0c0*/  FADD.FTZ R93, R75, R77 ;  /* 0x0000004d4b5d7221 */ /* 0x000fe20000010000 */
[----:B------:R-:W-:Y:S01]  /*e0d0*/  ISETP.GE.U32.AND P0, PT, R217, R76, PT ;  /* 0x0000004cd900720c */ /* 0x000fe20003f06070 */
[----:B------:R-:W-:Y:S01]  /*e0e0*/  MUFU.EX2 R77, R101 ;  /* 0x00000065004d7308 */ /* 0x000fe20000000800 */
[C---:B---3--:R-:W-:Y:S01]  /*e0f0*/  F2FP.PACK_AB R118, R2.reuse, R71 ;  /* 0x000000470276723e */ /* 0x048fe200000000ff */
[----:B------:R-:W-:Y:S01]  /*e100*/  FADD.FTZ R97, R2, R92 ;  /* 0x0000005c02617221 */ /* 0x000fe20000010000 */
[----:B------:R-:W-:Y:S07]  /*e110*/  LOP3.LUT R2, R90, 0xff, RZ, 0xc0, !PT ;  /* 0x000000ff5a027812 */ /* 0x000fee00078ec0ff */
[----:B------:R-:W-:Y:S01]  /*e120*/  MUFU.EX2 R83, R156 ;  /* 0x0000009c00537308 */ /* 0x000fe20000000800 */
[----:B-1----:R-:W-:Y:S01]  /*e130*/  F2FP.PACK_AB R76, R82, R0 ;  /* 0x00000000524c723e */ /* 0x002fe200000000ff */
[----:B----4-:R-:W-:Y:S01]  /*e140*/  FADD.FTZ R94, R0, R88 ;  /* 0x00000058005e7221 */ /* 0x010fe20000010000 */
[----:B------:R-:W-:Y:S02]  /*e150*/  LOP3.LUT R0, R87, 0xffff, RZ, 0xc0, !PT ;  /* 0x0000ffff57007812 */ /* 0x000fe400078ec0ff */
[----:B------:R-:W-:Y:S01]  /*e160*/  PRMT R75, R76, 0x7632, R75 ;  /* 0x000076324c4b7816 */ /* 0x000fe2000000004b */
[----:B------:R-:W-:Y:S01]  /*e170*/  @!P0 HADD2 R108, -R76.H0_H0, -RZ.H0_H0 ;  /* 0xa00000ff4c6c8230 */ /* 0x000fe20000000900 */
[----:B------:R-:W-:Y:S03]  /*e180*/  SHF.R.U32.HI R88, RZ, 0x8, R0 ;  /* 0x00000008ff587819 */ /* 0x000fe60000011600 */
[----:B------:R-:W1:Y:S01]  /*e190*/  MUFU.EX2 R0, R104 ;  /* 0x0000006800007308 */ /* 0x000e620000000800 */
[----:B------:R-:W-:Y:S01]  /*e1a0*/  PRMT R98, R108, 0x7610, R98 ;  /* 0x000076106c627816 */ /* 0x000fe20000000062 */
[----:B------:R3:W-:Y:S01]  /*e1b0*/  @!P0 STL.S16 [R1+0x14], R108 ;  /* 0x0000146c01008387 */ /* 0x0007e20000100600 */
[----:B------:R-:W-:Y:S02]  /*e1c0*/  LOP3.LUT R88, R88, 0xffff, RZ, 0xc0, !PT ;  /* 0x0000ffff58587812 */ /* 0x000fe400078ec0ff */
[----:B-1----:R-:W-:Y:S02]  /*e1d0*/  F2FP.PACK_AB R71, R0, R77 ;  /* 0x0000004d0047723e */ /* 0x002fe400000000ff */
[----:B---3--:R-:W-:Y:S02]  /*e1e0*/  PRMT R108, R76, 0x5410, R75 ;  /* 0x000054104c6c7816 */ /* 0x008fe4000000004b */
[----:B------:R-:W-:Y:S02]  /*e1f0*/  @!P0 PRMT R76, R98, 0x5410, RZ ;  /* 0x00005410624c8816 */ /* 0x000fe400000000ff */
[----:B------:R-:W-:Y:S01]  /*e200*/  ISETP.GE.U32.AND P0, PT, R217, R88, PT ;  /* 0x00000058d900720c */ /* 0x000fe20003f06070 */
[----:B------:R-:W1:Y:S01]  /*e210*/  MUFU.EX2 R98, R159 ;  /* 0x0000009f00627308 */ /* 0x000e620000000800 */
[----:B------:R-:W-:Y:S09]  /*e220*/  FADD.FTZ R88, R77, R95 ;  /* 0x0000005f4d587221 */ /* 0x000ff20000010000 */
[----:B------:R-:W-:Y:S10]  /*e230*/  MUFU.EX2 R95, R158 ;  /* 0x0000009e005f7308 */ /* 0x000ff40000000800 */
[----:B------:R-:W-:Y:S01]  /*e240*/  MUFU.EX2 R159, R199 ;  /* 0x000000c7009f7308 */ /* 0x000fe20000000800 */
[----:B-1----:R-:W-:Y:S04]  /*e250*/  F2FP.PACK_AB R77, R98, R83 ;  /* 0x00000053624d723e */ /* 0x002fe800000000ff */
[----:B------:R-:W-:Y:S05]  /*e260*/  PRMT R92, R77, 0x7632, R92 ;  /* 0x000076324d5c7816 */ /* 0x000fea000000005c */
[----:B------:R-:W1:Y:S02]  /*e270*/  MUFU.EX2 R199, R215 ;  /* 0x000000d700c77308 */ /* 0x000e640000000800 */
[----:B-1----:R-:W-:Y:S01]  /*e280*/  F2FP.PACK_AB R160, R201, R199 ;  /* 0x000000c7c9a0723e */ /* 0x002fe200000000ff */
[----:B-----5:R-:W-:Y:S05]  /*e290*/  @!P0 HADD2 R107, -R75.H0_H0, -RZ.H0_H0 ;  /* 0xa00000ff4b6b8230 */ /* 0x020fea0000000900 */
[----:B------:R-:W-:Y:S01]  /*e2a0*/  PRMT R99, R107, 0x7610, R99 ;  /* 0x000076106b637816 */ /* 0x000fe20000000063 */
[----:B------:R1:W-:Y:S03]  /*e2b0*/  @!P0 STL.S16 [R1+0x10], R107 ;  /* 0x0000106b01008387 */ /* 0x0003e60000100600 */
[----:B------:R-:W-:Y:S01]  /*e2c0*/  @!P0 PRMT R75, R99, 0x5410, RZ ;  /* 0x00005410634b8816 */ /* 0x000fe200000000ff */
[----:B------:R3:W4:Y:S01]  /*e2d0*/  LDL.S16 R101, [R1+0x1c] ;  /* 0x00001c0001657983 */ /* 0x0007220000100600 */
[----:B------:R-:W-:Y:S01]  /*e2e0*/  ISETP.GE.U32.AND P0, PT, R217, R2, PT ;  /* 0x00000002d900720c */ /* 0x000fe20003f06070 */
[----:B------:R-:W-:Y:S01]  /*e2f0*/  FADD.FTZ R99, R0, R88 ;  /* 0x0000005800637221 */ /* 0x000fe20000010000 */
[----:B------:R-:W-:Y:S01]  /*e300*/  LOP3.LUT R2, R90, 0xffff, RZ, 0xc0, !PT ;  /* 0x0000ffff5a027812 */ /* 0x000fe200078ec0ff */
[----:B------:R3:W5:Y:S01]  /*e310*/  LDL.S16 R104, [R1+0x20] ;  /* 0x0000200001687983 */ /* 0x0007620000100600 */
[--C-:B------:R-:W-:Y:S01]  /*e320*/  FADD.FTZ R88, R85, R93.reuse ;  /* 0x0000005d55587221 */ /* 0x100fe20000010000 */
[----:B------:R-:W2:Y:S01]  /*e330*/  MUFU.EX2 R0, R157 ;  /* 0x0000009d00007308 */ /* 0x000ea20000000800 */
[----:B------:R-:W-:Y:S01]  /*e340*/  SHF.R.U32.HI R2, RZ, 0x8, R2 ;  /* 0x00000008ff027819 */ /* 0x000fe20000011602 */
[----:B------:R-:W-:Y:S03]  /*e350*/  FADD.FTZ R85, R82, R94 ;  /* 0x0000005e52557221 */ /* 0x000fe60000010000 */
[----:B------:R-:W-:Y:S03]  /*e360*/  LOP3.LUT R2, R2, 0xffff, RZ, 0xc0, !PT ;  /* 0x0000ffff02027812 */ /* 0x000fe600078ec0ff */
[----:B------:R-:W-:Y:S02]  /*e370*/  @!P0 HADD2 R106, -R77.H0_H0, -RZ.H0_H0 ;  /* 0xa00000ff4d6a8230 */ /* 0x000fe40000000900 */
[----:B------:R-:W2:Y:S03]  /*e380*/  MUFU.EX2 R82, R109 ;  /* 0x0000006d00527308 */ /* 0x000ea60000000800 */
[----:B------:R-:W-:Y:S01]  /*e390*/  PRMT R93, R106, 0x7610, R93 ;  /* 0x000076106a5d7816 */ /* 0x000fe2000000005d */
[----:B-1----:R3:W3:Y:S04]  /*e3a0*/  LDL.S16 R107, [R1+0x24] ;  /* 0x00002400016b7983 */ /* 0x0026e80000100600 */
[----:B------:R1:W-:Y:S02]  /*e3b0*/  @!P0 STL.S16 [R1+0x28], R106 ;  /* 0x0000286a01008387 */ /* 0x0003e40000100600 */
[----:B-1----:R-:W-:Y:S02]  /*e3c0*/  PRMT R106, R77, 0x5410, R92 ;  /* 0x000054104d6a7816 */ /* 0x002fe4000000005c */
[----:B------:R-:W-:Y:S02]  /*e3d0*/  @!P0 PRMT R77, R93, 0x5410, RZ ;  /* 0x000054105d4d8816 */ /* 0x000fe400000000ff */
[C---:B------:R-:W-:Y:S02]  /*e3e0*/  ISETP.GE.U32.AND P0, PT, R217.reuse, R2, PT ;  /* 0x00000002d900720c */ /* 0x040fe40003f06070 */
[----:B------:R-:W-:Y:S01]  /*e3f0*/  LOP3.LUT R93, R124, 0xff, RZ, 0xc0, !PT ;  /* 0x000000ff7c5d7812 */ /* 0x000fe200078ec0ff */
[----:B------:R-:W1:Y:S03]  /*e400*/  MUFU.EX2 R2, R117 ;  /* 0x0000007500027308 */ /* 0x000e660000000800 */
[----:B------:R-:W-:Y:S02]  /*e410*/  ISETP.GE.U32.AND P4, PT, R217, R93, PT ;  /* 0x0000005dd900720c */ /* 0x000fe40003f86070 */
[----:B--2---:R-:W-:Y:S05]  /*e420*/  F2FP.PACK_AB R93, R95, R0 ;  /* 0x000000005f5d723e */ /* 0x004fea00000000ff */
[----:B------:R-:W-:Y:S05]  /*e430*/  @!P0 HADD2 R102, -R92.H0_H0, -RZ.H0_H0 ;  /* 0xa00000ff5c668230 */ /* 0x000fea0000000900 */
[----:B------:R-:W-:Y:S01]  /*e440*/  PRMT R100, R102, 0x7610, R100 ;  /* 0x0000761066647816 */ /* 0x000fe20000000064 */
[----:B------:R2:W-:Y:S03]  /*e450*/  @!P0 STL.S16 [R1+0x18], R102 ;  /* 0x0000186601008387 */ /* 0x0005e60000100600 */
[----:B------:R-:W-:Y:S01]  /*e460*/  @!P0 PRMT R92, R100, 0x5410, RZ ;  /* 0x00005410645c8816 */ /* 0x000fe200000000ff */
[----:B------:R-:W-:Y:S02]  /*e470*/  FADD.FTZ R100, R83, R88 ;  /* 0x0000005853647221 */ /* 0x000fe40000010000 */
[--C-:B------:R-:W-:Y:S01]  /*e480*/  FADD.FTZ R83, R82, R97.reuse ;  /* 0x0000006152537221 */ /* 0x100fe20000010000 */
[C---:B------:R-:W-:Y:S02]  /*e490*/  PRMT R97, R93.reuse, 0x7632, R97 ;  /* 0x000076325d617816 */ /* 0x040fe40000000061 */
[----:B-1----:R-:W-:Y:S02]  /*e4a0*/  F2FP.PACK_AB R127, R2, R82 ;  /* 0x00000052027f723e */ /* 0x002fe400000000ff */
[----:B------:R-:W-:Y:S01]  /*e4b0*/  PRMT R109, R93, 0x5410, R97 ;  /* 0x000054105d6d7816 */ /* 0x000fe20000000061 */
[----:B------:R1:W-:Y:S01]  /*e4c0*/  MUFU.EX2 R82, R121 ;  /* 0x0000007900527308 */ /* 0x0003e20000000800 */
[----:B--2---:R-:W-:Y:S01]  /*e4d0*/  FADD.FTZ R102, R0, R85 ;  /* 0x0000005500667221 */ /* 0x004fe20000010000 */
[C---:B------:R-:W-:Y:S04]  /*e4e0*/  PRMT R0, R72.reuse, 0x7632, R0 ;  /* 0x0000763248007816 */ /* 0x040fe80000000000 */
[----:B------:R-:W-:Y:S01]  /*e4f0*/  PRMT R85, R72, 0x5410, R0 ;  /* 0x0000541048557816 */ /* 0x000fe20000000000 */
[----:B----4-:R-:W-:Y:S02]  /*e500*/  @!P4 HADD2 R101, -R93.H0_H0, -RZ.H0_H0 ;  /* 0xa00000ff5d65c230 */ /* 0x010fe40000000900 */
[----:B-----5:R-:W-:Y:S03]  /*e510*/  @!P6 HADD2 R104, -R0.H0_H0, -RZ.H0_H0 ;  /* 0xa00000ff0068e230 */ /* 0x020fe60000000900 */
[----:B------:R-:W-:Y:S01]  /*e520*/  PRMT R94, R101, 0x7610, R94 ;  /* 0x00007610655e7816 */ /* 0x000fe2000000005e */
[----:B------:R2:W-:Y:S03]  /*e530*/  @!P4 STL.S16 [R1+0x1c], R101 ;  /* 0x00001c650100c387 */ /* 0x0005e60000100600 */
[----:B------:R-:W-:Y:S02]  /*e540*/  @!P4 PRMT R93, R94, 0x5410, RZ ;  /* 0x000054105e5dc816 */ /* 0x000fe400000000ff */
[----:B------:R-:W-:Y:S01]  /*e550*/  PRMT R103, R104, 0x7610, R103 ;  /* 0x0000761068677816 */ /* 0x000fe20000000067 */
[----:B------:R-:W-:Y:S03]  /*e560*/  MUFU.EX2 R94, R128 ;  /* 0x00000080005e7308 */ /* 0x000fe60000000800 */
[----:B------:R-:W-:Y:S05]  /*e570*/  @!P6 PRMT R0, R103, 0x5410, RZ ;  /* 0x000054106700e816 */ /* 0x000fea00000000ff */
[----:B------:R-:W-:Y:S01]  /*e580*/  STG.E.U16 [R188.64+0x2], R0 ;  /* 0x00000200bc007986 */ /* 0x000fe2000c101510 */
[----:B---3--:R-:W-:Y:S05]  /*e590*/  @!P1 HADD2 R107, -R72.H0_H0, -RZ.H0_H0 ;  /* 0xa00000ff486b9230 */ /* 0x008fea0000000900 */
[----:B------:R-:W-:Y:S01]  /*e5a0*/  PRMT R88, R107, 0x7610, R88 ;  /* 0x000076106b587816 */ /* 0x000fe20000000058 */
[----:B------:R3:W-:Y:S03]  /*e5b0*/  @!P1 STL.S16 [R1+0x24], R107 ;  /* 0x0000246b01009387 */ /* 0x0007e60000100600 */
[----:B------:R-:W-:Y:S01]  /*e5c0*/  @!P1 PRMT R72, R88, 0x5410, RZ ;  /* 0x0000541058489816 */ /* 0x000fe200000000ff */
[----:B------:R4:W-:Y:S01]  /*e5d0*/  @!P6 STL.S16 [R1+0x20], R104 ;  /* 0x000020680100e387 */ /* 0x0009e20000100600 */
[----:B--2---:R-:W-:Y:S01]  /*e5e0*/  FADD.FTZ R101, R2, R83 ;  /* 0x0000005302657221 */ /* 0x004fe20000010000 */
[----:B------:R-:W-:Y:S01]  /*e5f0*/  SHF.R.U32.HI R2, RZ, 0x10, R144 ;  /* 0x00000010ff027819 */ /* 0x000fe20000011690 */
[----:B------:R-:W2:Y:S01]  /*e600*/  MUFU.EX2 R88, R132 ;  /* 0x0000008400587308 */ /* 0x000ea20000000800 */
[----:B------:R2:W5:Y:S02]  /*e610*/  LDL.S16 R119, [R1+0x2c] ;  /* 0x00002c0001777983 */ /* 0x0005640000100600 */
[----:B------:R-:W-:Y:S02]  /*e620*/  LOP3.LUT R2, R2, 0xff, RZ, 0xc0, !PT ;  /* 0x000000ff02027812 */ /* 0x000fe400078ec0ff */
[----:B------:R5:W5:Y:S02]  /*e630*/  LDL.S16 R115, [R1+0x40] ;  /* 0x0000400001737983 */ /* 0x000b640000100600 */
[----:B------:R-:W-:Y:S02]  /*e640*/  ISETP.GE.U32.AND P0, PT, R217, R2, PT ;  /* 0x00000002d900720c */ /* 0x000fe40003f06070 */
[----:B-1----:R1:W5:Y:S01]  /*e650*/  LDL.S16 R121, [R1+0x3c] ;  /* 0x00003c0001797983 */ /* 0x0023620000100600 */
[----:B------:R-:W1:Y:S03]  /*e660*/  MUFU.EX2 R2, R120 ;  /* 0x0000007800027308 */ /* 0x000e660000000800 */
[----:B------:R1:W-:Y:S04]  /*e670*/  STG.E.U16 [R188.64], R72 ;  /* 0x00000048bc007986 */ /* 0x0003e8000c101510 */
[----:B------:R-:W-:Y:S01]  /*e680*/  STG.E.U16 [R168.64+0x10], R80 ;  /* 0x00001050a8007986 */ /* 0x000fe2000c101510 */
[----:B---3--:R-:W-:Y:S02]  /*e690*/  FADD.FTZ R107, R95, R102 ;  /* 0x000000665f6b7221 */ /* 0x008fe40000010000 */
[----:B------:R-:W-:Y:S01]  /*e6a0*/  MUFU.EX2 R0, R167 ;  /* 0x000000a700007308 */ /* 0x000fe20000000800 */
[----:B------:R-:W-:Y:S01]  /*e6b0*/  STG.E.U16 [R168.64+0x12], R81 ;  /* 0x00001251a8007986 */ /* 0x000fe2000c101510 */
[----:B----4-:R-:W-:Y:S02]  /*e6c0*/  FADD.FTZ R104, R98, R100 ;  /* 0x0000006462687221 */ /* 0x010fe40000010000 */
[----:B------:R-:W-:Y:S02]  /*e6d0*/  IMAD.U32 R98, RZ, RZ, UR19 ;  /* 0x00000013ff627e24 */ /* 0x000fe4000f8e00ff */
[----:B--2---:R-:W-:Y:S03]  /*e6e0*/  FADD.FTZ R95, R88, R101 ;  /* 0x00000065585f7221 */ /* 0x004fe60000010000 */
[----:B------:R-:W-:Y:S01]  /*e6f0*/  LOP3.LUT R98, R211, UR6, R98, 0x96, !PT ;  /* 0x00000006d3627c12 */ /* 0x000fe2000f8e9662 */
[----:B------:R-:W-:Y:S01]  /*e700*/  ULEA UR6, UR33, 0x1, 0x1 ;  /* 0x0000000121067891 */ /* 0x000fe2000f8e083f */
[----:B-1----:R-:W-:Y:S01]  /*e710*/  FADD.FTZ R83, R2, R99 ;  /* 0x0000006302537221 */ /* 0x002fe20000010000 */
[----:B------:R-:W-:Y:S02]  /*e720*/  F2FP.PACK_AB R2, R82, R2 ;  /* 0x000000025202723e */ /* 0x000fe400000000ff */
[----:B------:R-:W-:Y:S01]  /*e730*/  IMAD.WIDE.U32 R102, R98, -0x326172a9, RZ ;  /* 0xcd9e8d5762667825 */ /* 0x000fe200078e00ff */
[----:B------:R1:W2:Y:S03]  /*e740*/  LDL.S16 R120, [R1+0x44] ;  /* 0x0000440001787983 */ /* 0x0002a60000100600 */
[----:B------:R-:W-:Y:S01]  /*e750*/  FADD.FTZ R99, R82, R83 ;  /* 0x0000005352637221 */ /* 0x000fe20000010000 */
[----:B------:R-:W-:Y:S01]  /*e760*/  SHF.R.U32.HI R82, RZ, 0x10, R86 ;  /* 0x00000010ff527819 */ /* 0x000fe20000011656 */
[----:B------:R-:W-:Y:S01]  /*e770*/  MUFU.EX2 R72, R193 ;  /* 0x000000c100487308 */ /* 0x000fe20000000800 */
[----:B------:R-:W-:Y:S02]  /*e780*/  LOP3.LUT R84, R103, UR30, R122, 0x96, !PT ;  /* 0x0000001e67547c12 */ /* 0x000fe4000f8e967a */
[----:B------:R-:W-:Y:S02]  /*e790*/  LOP3.LUT R82, R82, 0xff, RZ, 0xc0, !PT ;  /* 0x000000ff52527812 */ /* 0x000fe400078ec0ff */
[----:B------:R-:W-:Y:S01]  /*e7a0*/  LOP3.LUT R98, R195, UR28, R102, 0x96, !PT ;  /* 0x0000001cc3627c12 */ /* 0x000fe2000f8e9666 */
[----:B------:R-:W-:Y:S01]  /*e7b0*/  IMAD.WIDE.U32 R100, R84, -0x2daee0ad, RZ ;  /* 0xd2511f5354647825 */ /* 0x000fe200078e00ff */
[----:B------:R-:W-:Y:S02]  /*e7c0*/  ISETP.GE.U32.AND P4, PT, R217, R82, PT ;  /* 0x00000052d900720c */ /* 0x000fe40003f86070 */
[----:B------:R-:W-:Y:S01]  /*e7d0*/  LOP3.LUT R82, R124, 0xffff, RZ, 0xc0, !PT ;  /* 0x0000ffff7c527812 */ /* 0x000fe200078ec0ff */
[----:B------:R-:W3:Y:S01]  /*e7e0*/  MUFU.EX2 R83, R133 ;  /* 0x0000008500537308 */ /* 0x000ee20000000800 */
[----:B------:R-:W-:Y:S01]  /*e7f0*/  SHF.R.U32.HI R86, RZ, 0x18, R86 ;  /* 0x00000018ff567819 */ /* 0x000fe20000011656 */
[----:B------:R-:W-:Y:S01]  /*e800*/  FADD.FTZ R84, R94, R99 ;  /* 0x000000635e547221 */ /* 0x000fe20000010000 */
[----:B------:R-:W-:Y:S01]  /*e810*/  SHF.R.U32.HI R82, RZ, 0x8, R82 ;  /* 0x00000008ff527819 */ /* 0x000fe20000011652 */
[----:B------:R-:W-:Y:S03]  /*e820*/  IMAD.WIDE.U32 R98, R98, -0x2daee0ad, RZ ;  /* 0xd2511f5362627825 */ /* 0x000fe600078e00ff */
[----:B------:R-:W-:Y:S02]  /*e830*/  LOP3.LUT R82, R82, 0xffff, RZ, 0xc0, !PT ;  /* 0x0000ffff52527812 */ /* 0x000fe400078ec0ff */
[----:B------:R-:W-:Y:S01]  /*e840*/  LOP3.LUT R100, R99, UR25, R100, 0x96, !PT ;  /* 0x0000001963647c12 */ /* 0x000fe2000f8e9664 */
[----:B------:R4:W-:Y:S01]  /*e850*/  MUFU.EX2 R102, R166 ;  /* 0x000000a600667308 */ /* 0x0009e20000000800 */
[----:B------:R-:W-:Y:S09]  /*e860*/  ISETP.GE.U32.AND P6, PT, R217, R82, PT ;  /* 0x00000052d900720c */ /* 0x000ff20003fc6070 */
[----:B------:R-:W1:Y:S01]  /*e870*/  MUFU.EX2 R82, R129 ;  /* 0x0000008100527308 */ /* 0x000e620000000800 */
[C---:B---3--:R-:W-:Y:S01]  /*e880*/  F2FP.PACK_AB R132, R83.reuse, R88 ;  /* 0x000000585384723e */ /* 0x048fe200000000ff */
[----:B------:R-:W-:Y:S08]  /*e890*/  FADD.FTZ R117, R83, R95 ;  /* 0x0000005f53757221 */ /* 0x000ff00000010000 */
[----:B------:R-:W3:Y:S01]  /*e8a0*/  MUFU.EX2 R88, R197 ;  /* 0x000000c500587308 */ /* 0x000ee20000000800 */
[----:B----4-:R-:W-:Y:S02]  /*e8b0*/  PRMT R166, R160, 0x7632, R166 ;  /* 0x00007632a0a67816 */ /* 0x010fe400000000a6 */
[C---:B-1----:R-:W-:Y:S01]  /*e8c0*/  F2FP.PACK_AB R94, R82.reuse, R94 ;  /* 0x0000005e525e723e */ /* 0x042fe200000000ff */
[----:B------:R-:W-:Y:S01]  /*e8d0*/  FADD.FTZ R114, R82, R84 ;  /* 0x0000005452727221 */ /* 0x000fe20000010000 */
[----:B------:R-:W-:Y:S01]  /*e8e0*/  LOP3.LUT R82, R101, UR27, R218, 0x96, !PT ;  /* 0x0000001b65527c12 */ /* 0x000fe2000f8e96da */
[----:B------:R-:W-:Y:S04]  /*e8f0*/  IMAD.WIDE.U32 R100, R100, -0x326172a9, RZ ;  /* 0xcd9e8d5764647825 */ /* 0x000fe800078e00ff */
[----:B------:R-:W-:Y:S05]  /*e900*/  IMAD.WIDE.U32 R110, R82, -0x326172a9, RZ ;  /* 0xcd9e8d57526e7825 */ /* 0x000fea00078e00ff */
[----:B------:R-:W-:Y:S02]  /*e910*/  LOP3.LUT R82, R111, UR26, R194, 0x96, !PT ;  /* 0x0000001a6f527c12 */ /* 0x000fe4000f8e96c2 */
[----:B------:R-:W-:Y:S03]  /*e920*/  LOP3.LUT R110, R101, UR23, R110, 0x96, !PT ;  /* 0x00000017656e7c12 */ /* 0x000fe6000f8e966e */
[----:B------:R-:W-:Y:S04]  /*e930*/  IMAD.WIDE.U32 R82, R82, -0x2daee0ad, RZ ;  /* 0xd2511f5352527825 */ /* 0x000fe800078e00ff */
[----:B------:R-:W-:Y:S01]  /*e940*/  IMAD.WIDE.U32 R110, R110, -0x2daee0ad, RZ ;  /* 0xd2511f536e6e7825 */ /* 0x000fe200078e00ff */
[----:B------:R-:W-:Y:S04]  /*e950*/  LOP3.LUT R98, R83, UR11, R98, 0x96, !PT ;  /* 0x0000000b53627c12 */ /* 0x000fe8000f8e9662 */
[----:B------:R-:W-:Y:S01]  /*e960*/  LOP3.LUT R82, R111, UR5, R82, 0x96, !PT ;  /* 0x000000056f527c12 */ /* 0x000fe2000f8e9652 */
[----:B------:R-:W-:Y:S04]  /*e970*/  IMAD.WIDE.U32 R98, R98, -0x326172a9, RZ ;  /* 0xcd9e8d5762627825 */ /* 0x000fe800078e00ff */
[----:B------:R-:W-:Y:S01]  /*e980*/  IMAD.WIDE.U32 R82, R82, -0x326172a9, RZ ;  /* 0xcd9e8d5752527825 */ /* 0x000fe200078e00ff */
[----:B------:R-:W-:Y:S04]  /*e990*/  LOP3.LUT R103, R99, UR8, R100, 0x96, !PT ;  /* 0x0000000863677c12 */ /* 0x000fe8000f8e9664 */
[----:B------:R-:W-:Y:S02]  /*e9a0*/  LOP3.LUT R84, R83, UR32, R98, 0x96, !PT ;  /* 0x0000002053547c12 */ /* 0x000fe4000f8e9662 */
[----:B---3--:R-:W-:Y:S02]  /*e9b0*/  F2FP.PACK_AB R98, R88, R72 ;  /* 0x000000485862723e */ /* 0x008fe400000000ff */
[----:B------:R-:W-:Y:S02]  /*e9c0*/  LOP3.LUT R95, R84, 0xff, RZ, 0xc0, !PT ;  /* 0x000000ff545f7812 */ /* 0x000fe400078ec0ff */
[----:B------:R-:W-:Y:S02]  /*e9d0*/  PRMT R101, R98, 0x7632, R101 ;  /* 0x0000763262657816 */ /* 0x000fe40000000065 */
[--C-:B------:R-:W-:Y:S02]  /*e9e0*/  SHF.R.U32.HI R131, RZ, 0x10, R82.reuse ;  /* 0x00000010ff837819 */ /* 0x100fe40000011652 */
[----:B------:R-:W-:Y:S01]  /*e9f0*/  SHF.R.U32.HI R123, RZ, 0x18, R82 ;  /* 0x00000018ff7b7819 */ /* 0x000fe20000011652 */
[----:B-----5:R-:W-:Y:S05]  /*ea00*/  @!P6 HADD2 R119, -R97.H0_H0, -RZ.H0_H0 ;  /* 0xa00000ff6177e230 */ /* 0x020fea0000000900 */
[----:B------:R-:W-:Y:S01]  /*ea10*/  PRMT R100, R119, 0x7610, R100 ;  /* 0x0000761077647816 */ /* 0x000fe20000000064 */
[----:B------:R1:W-:Y:S03]  /*ea20*/  @!P6 STL.S16 [R1+0x2c], R119 ;  /* 0x00002c770100e387 */ /* 0x0003e60000100600 */
[----:B------:R-:W-:Y:S02]  /*ea30*/  @!P6 PRMT R97, R100, 0x5410, RZ ;  /* 0x000054106461e816 */ /* 0x000fe400000000ff */
[----:B------:R-:W-:Y:S01]  /*ea40*/  ISETP.GE.U32.AND P6, PT, R217, R95, PT ;  /* 0x0000005fd900720c */ /* 0x000fe20003fc6070 */
[----:B------:R-:W-:Y:S01]  /*ea50*/  FADD.FTZ R95, R72, R104 ;  /* 0x00000068485f7221 */ /* 0x000fe20000010000 */
[----:B------:R-:W-:Y:S01]  /*ea60*/  LOP3.LUT R72, R84, 0xffff, RZ, 0xc0, !PT ;  /* 0x0000ffff54487812 */ /* 0x000fe200078ec0ff */
[----:B------:R-:W3:Y:S02]  /*ea70*/  MUFU.EX2 R100, R146 ;  /* 0x0000009200647308 */ /* 0x000ee40000000800 */
[----:B------:R-:W-:Y:S01]  /*ea80*/  FADD.FTZ R111, R88, R95 ;  /* 0x0000005f586f7221 */ /* 0x000fe20000010000 */
[----:B------:R-:W-:Y:S01]  /*ea90*/  SHF.R.U32.HI R72, RZ, 0x8, R72 ;  /* 0x00000008ff487819 */ /* 0x000fe20000011648 */
[----:B------:R-:W-:Y:S01]  /*eaa0*/  FADD.FTZ R88, R102, R107 ;  /* 0x0000006b66587221 */ /* 0x000fe20000010000 */
[----:B------:R-:W-:Y:S02]  /*eab0*/  F2FP.PACK_AB R102, R0, R102 ;  /* 0x000000660066723e */ /* 0x000fe400000000ff */
[----:B------:R-:W-:Y:S01]  /*eac0*/  LOP3.LUT R72, R72, 0xffff, RZ, 0xc0, !PT ;  /* 0x0000ffff48487812 */ /* 0x000fe200078ec0ff */
[----:B------:R-:W-:Y:S01]  /*ead0*/  FADD.FTZ R107, R0, R88 ;  /* 0x00000058006b7221 */ /* 0x000fe20000010000 */
[----:B------:R-:W-:Y:S01]  /*eae0*/  LOP3.LUT R0, R82, 0xff, RZ, 0xc0, !PT ;  /* 0x000000ff52007812 */ /* 0x000fe200078ec0ff */
[----:B------:R-:W-:Y:S01]  /*eaf0*/  @!P6 HADD2 R115, -R98.H0_H0, -RZ.H0_H0 ;  /* 0xa00000ff6273e230 */ /* 0x000fe20000000900 */
[----:B------:R-:W-:Y:S04]  /*eb00*/  PRMT R157, R102, 0x7632, R157 ;  /* 0x00007632669d7816 */ /* 0x000fe8000000009d */
[----:B------:R-:W-:Y:S01]  /*eb10*/  PRMT R99, R115, 0x7610, R99 ;  /* 0x0000761073637816 */ /* 0x000fe20000000063 */
[----:B-1----:R1:W4:Y:S04]  /*eb20*/  LDL.S16 R119, [R1+0x30] ;  /* 0x0000300001777983 */ /* 0x0023280000100600 */
[----:B------:R5:W-:Y:S01]  /*eb30*/  @!P6 STL.S16 [R1+0x40], R115 ;  /* 0x000040730100e387 */ /* 0x000be20000100600 */
[----:B---3--:R-:W-:Y:S01]  /*eb40*/  FADD.FTZ R104, R100, R117 ;  /* 0x0000007564687221 */ /* 0x008fe20000010000 */
[----:B-----5:R-:W-:Y:S02]  /*eb50*/  PRMT R115, R98, 0x5410, R101 ;  /* 0x0000541062737816 */ /* 0x020fe40000000065 */
[----:B------:R-:W-:Y:S02]  /*eb60*/  @!P6 PRMT R98, R99, 0x5410, RZ ;  /* 0x000054106362e816 */ /* 0x000fe400000000ff */
[----:B------:R-:W-:Y:S01]  /*eb70*/  ISETP.GE.U32.AND P6, PT, R217, R72, PT ;  /* 0x00000048d900720c */ /* 0x000fe20003fc6070 */
[----:B------:R-:W3:Y:S01]  /*eb80*/  MUFU.EX2 R99, R161 ;  /* 0x000000a100637308 */ /* 0x000ee20000000800 */
[----:B------:R-:W-:Y:S05]  /*eb90*/  PRMT R72, R118, 0x7610, R72 ;  /* 0x0000761076487816 */ /* 0x000fea0000000048 */
[----:B--2---:R-:W-:Y:S05]  /*eba0*/  @!P5 HADD2 R120, -R72.H0_H0, -RZ.H0_H0 ;  /* 0xa00000ff4878d230 */ /* 0x004fea0000000900 */
[----:B------:R-:W-:Y:S01]  /*ebb0*/  PRMT R88, R120, 0x7610, R88 ;  /* 0x0000761078587816 */ /* 0x000fe20000000058 */
[----:B------:R-:W-:Y:S05]  /*ebc0*/  @!P6 HADD2 R121, -R101.H0_H0, -RZ.H0_H0 ;  /* 0xa00000ff6579e230 */ /* 0x000fea0000000900 */
[----:B------:R-:W-:Y:S01]  /*ebd0*/  PRMT R95, R121, 0x7610, R95 ;  /* 0x00007610795f7816 */ /* 0x000fe2000000005f */
[----:B------:R-:W-:Y:S03]  /*ebe0*/  @!P6 STL.S16 [R1+0x3c], R121 ;  /* 0x00003c790100e387 */ /* 0x000fe60000100600 */
[----:B------:R-:W-:Y:S01]  /*ebf0*/  @!P6 PRMT R101, R95, 0x5410, RZ ;  /* 0x000054105f65e816 */ /* 0x000fe200000000ff */
[----:B------:R-:W-:Y:S01]  /*ec00*/  @!P5 STL.S16 [R1+0x44], R120 ;  /* 0x000044780100d387 */ /* 0x000fe20000100600 */
[----:B------:R-:W-:Y:S01]  /*ec10*/  ISETP.GE.U32.AND P6, PT, R217, R0, PT ;  /* 0x00000000d900720c */ /* 0x000fe20003fc6070 */
[----:B------:R-:W2:Y:S01]  /*ec20*/  MUFU.EX2 R95, R137 ;  /* 0x00000089005f7308 */ /* 0x000ea20000000800 */
[----:B------:R-:W-:Y:S01]  /*ec30*/  LOP3.LUT R0, R82, 0xffff, RZ, 0xc0, !PT ;  /* 0x0000ffff52007812 */ /* 0x000fe200078ec0ff */
[C---:B---3--:R-:W-:Y:S01]  /*ec40*/  FADD.FTZ R104, R99.reuse, R104 ;  /* 0x0000006863687221 */ /* 0x048fe20000010000 */
[----:B------:R-:W-:Y:S02]  /*ec50*/  F2FP.PACK_AB R100, R99, R100 ;  /* 0x000000646364723e */ /* 0x000fe400000000ff */
[--C-:B------:R-:W-:Y:S02]  /*ec60*/  SHF.R.U32.HI R80, RZ, 0x8, R0.reuse ;  /* 0x00000008ff507819 */ /* 0x100fe40000011600 */
[----:B------:R-:W-:Y:S02]  /*ec70*/  PRMT R0, R118, 0x7632, R0 ;  /* 0x0000763276007816 */ /* 0x000fe40000000000 */
[----:B------:R-:W-:Y:S02]  /*ec80*/  LOP3.LUT R80, R80, 0xffff, RZ, 0xc0, !PT ;  /* 0x0000ffff50507812 */ /* 0x000fe400078ec0ff */
[----:B------:R-:W-:Y:S02]  /*ec90*/  PRMT R83, R72, 0x5410, R0 ;  /* 0x0000541048537816 */ /* 0x000fe40000000000 */
[----:B------:R-:W-:Y:S02]  /*eca0*/  @!P5 PRMT R72, R88, 0x5410, RZ ;  /* 0x000054105848d816 */ /* 0x000fe400000000ff */
[----:B------:R-:W-:Y:S01]  /*ecb0*/  ISETP.GE.U32.AND P5, PT, R217, R80, PT ;  /* 0x00000050d900720c */ /* 0x000fe20003fa6070 */
[----:B------:R-:W-:Y:S01]  /*ecc0*/  IMAD.WIDE.U32 R80, R103, -0x2daee0ad, RZ ;  /* 0xd2511f5367507825 */ /* 0x000fe200078e00ff */
[----:B------:R-:W3:Y:S01]  /*ecd0*/  MUFU.EX2 R88, R203 ;  /* 0x000000cb00587308 */ /* 0x000ee20000000800 */
[----:B------:R-:W-:Y:S03]  /*ece0*/  STG.E.U16 [R170.64+0x10], R72 ;  /* 0x00001048aa007986 */ /* 0x000fe6000c101510 */
[----:B------:R-:W-:Y:S02]  /*ecf0*/  LOP3.LUT R82, R81, UR31, R110, 0x96, !PT ;  /* 0x0000001f51527c12 */ /* 0x000fe4000f8e966e */
[----:B------:R-:W-:Y:S02]  /*ed00*/  LOP3.LUT R117, R80, 0xffff, RZ, 0xc0, !PT ;  /* 0x0000ffff50757812 */ /* 0x000fe400078ec0ff */
[--C-:B------:R-:W-:Y:S02]  /*ed10*/  SHF.R.U32.HI R130, RZ, 0x10, R80.reuse ;  /* 0x00000010ff827819 */ /* 0x100fe40000011650 */
[----:B------:R-:W-:Y:S01]  /*ed20*/  SHF.R.U32.HI R129, RZ, 0x18, R80 ;  /* 0x00000018ff817819 */ /* 0x000fe20000011650 */
[----:B------:R-:W2:Y:S01]  /*ed30*/  MUFU.EX2 R81, R202 ;  /* 0x000000ca00517308 */ /* 0x000ea20000000800 */
[----:B------:R-:W-:Y:S01]  /*ed40*/  LOP3.LUT R122, R82, 0xff, RZ, 0xc0, !PT ;  /* 0x000000ff527a7812 */ /* 0x000fe200078ec0ff */
[----:B----4-:R-:W-:Y:S05]  /*ed50*/  @!P3 HADD2 R119, -R0.H0_H0, -RZ.H0_H0 ;  /* 0xa00000ff0077b230 */ /* 0x010fea0000000900 */
[----:B------:R-:W-:Y:S01]  /*ed60*/  PRMT R103, R119, 0x7610, R103 ;  /* 0x0000761077677816 */ /* 0x000fe20000000067 */
[----:B------:R4:W-:Y:S03]  /*ed70*/  @!P3 STL.S16 [R1+0x30], R119 ;  /* 0x000030770100b387 */ /* 0x0009e60000100600 */
[----:B------:R-:W-:Y:S01]  /*ed80*/  @!P3 PRMT R0, R103, 0x5410, RZ ;  /* 0x000054106700b816 */ /* 0x000fe200000000ff */
[----:B------:R1:W5:Y:S01]  /*ed90*/  LDL.S16 R197, [R1+0x98] ;  /* 0x0000980001c57983 */ /* 0x0003620000100600 */
[----:B------:R-:W-:Y:S01]  /*eda0*/  ISETP.GE.U32.AND P3, PT, R217, R86, PT ;  /* 0x00000056d900720c */ /* 0x000fe20003f66070 */
[----:B------:R-:W-:Y:S01]  /*edb0*/  FADD.FTZ R103, R154, R114 ;  /* 0x000000729a677221 */ /* 0x000fe20000010000 */
[----:B------:R-:W-:Y:S01]  /*edc0*/  LOP3.LUT R114, R80, 0xff, RZ, 0xc0, !PT ;  /* 0x000000ff50727812 */ /* 0x000fe200078ec0ff */
[----:B------:R1:W5:Y:S01]  /*edd0*/  LDL.S16 R193, [R1+0xa0] ;  /* 0x0000a00001c17983 */ /* 0x0003620000100600 */
[C---:B--2---:R-:W-:Y:S01]  /*ede0*/  F2FP.PACK_AB R154, R95.reuse, R154 ;  /* 0x0000009a5f9a723e */ /* 0x044fe200000000ff */
[----:B------:R-:W-:Y:S02]  /*edf0*/  IMAD.U32 R80, RZ, RZ, UR19 ;  /* 0x00000013ff507e24 */ /* 0x000fe4000f8e00ff */
[----:B------:R1:W2:Y:S01]  /*ee00*/  LDL.S16 R149, [R1+0xac] ;  /* 0x0000ac0001957983 */ /* 0x0002a20000100600 */
[----:B------:R-:W-:Y:S01]  /*ee10*/  PRMT R153, R154, 0x7632, R153 ;  /* 0x000076329a997816 */ /* 0x000fe20000000099 */
[----:B------:R-:W-:Y:S01]  /*ee20*/  FADD.FTZ R99, R95, R103 ;  /* 0x000000675f637221 */ /* 0x000fe20000010000 */
[----:B------:R-:W-:Y:S01]  /*ee30*/  LOP3.LUT R80, R211, UR6, R80, 0x96, !PT ;  /* 0x00000006d3507c12 */ /* 0x000fe2000f8e9650 */
[----:B------:R1:W2:Y:S01]  /*ee40*/  LDL.S16 R143, [R1+0xa8] ;  /* 0x0000a800018f7983 */ /* 0x0002a20000100600 */
[----:B------:R-:W-:Y:S01]  /*ee50*/  FADD.FTZ R95, R159, R111 ;  /* 0x0000006f9f5f7221 */ /* 0x000fe20000010000 */
[C---:B---3--:R-:W-:Y:S02]  /*ee60*/  F2FP.PACK_AB R159, R88.reuse, R159 ;  /* 0x0000009f589f723e */ /* 0x048fe400000000ff */
[----:B------:R1:W3:Y:S01]  /*ee70*/  LDL.S16 R142, [R1+0xa4] ;  /* 0x0000a400018e7983 */ /* 0x0002e20000100600 */
[----:B------:R-:W-:Y:S01]  /*ee80*/  FADD.FTZ R103, R88, R95 ;  /* 0x0000005f58677221 */ /* 0x000fe20000010000 */
[----:B------:R-:W-:Y:S01]  /*ee90*/  PRMT R158, R159, 0x7632, R158 ;  /* 0x000076329f9e7816 */ /* 0x000fe2000000009e */
[----:B------:R-:W-:Y:S01]  /*eea0*/  MUFU.EX2 R88, R148 ;  /* 0x0000009400587308 */ /* 0x000fe20000000800 */
[----:B------:R1:W3:Y:S01]  /*eeb0*/  LDL.S16 R139, [R1+0x9c] ;  /* 0x00009c00018b7983 */ /* 0x0002e20000100600 */
[----:B----4-:R-:W-:Y:S03]  /*eec0*/  IMAD.WIDE.U32 R118, R80, -0x326172a9, RZ ;  /* 0xcd9e8d5750767825 */ /* 0x010fe600078e00ff */
[----:B------:R4:W-:Y:S01]  /*eed0*/  STG.E.U16 [R170.64+0x12], R0 ;  /* 0x00001200aa007986 */ /* 0x0009e2000c101510 */
[----:B------:R-:W-:Y:S01]  /*eee0*/  FADD.FTZ R95, R152, R104 ;  /* 0x00000068985f7221 */ /* 0x000fe20000010000 */
[----:B------:R-:W-:Y:S02]  /*eef0*/  LOP3.LUT R80, R119, UR30, R230, 0x96, !PT ;  /* 0x0000001e77507c12 */ /* 0x000fe4000f8e96e6 */
[----:B------:R-:W-:Y:S01]  /*ef00*/  LOP3.LUT R72, R233, UR28, R118, 0x96, !PT ;  /* 0x0000001ce9487c12 */ /* 0x000fe2000f8e9676 */
[----:B------:R1:W-:Y:S02]  /*ef10*/  STG.E.U16 [R190.64+0xe], R79 ;  /* 0x00000e4fbe007986 */ /* 0x0003e4000c101510 */
[----:B------:R-:W-:Y:S02]  /*ef20*/  IMAD.WIDE.U32 R110, R80, -0x2daee0ad, RZ ;  /* 0xd2511f53506e7825 */ /* 0x000fe400078e00ff */
[----:B------:R1:W-:Y:S02]  /*ef30*/  STG.E.U16 [R190.64+0x10], R78 ;  /* 0x0000104ebe007986 */ /* 0x0003e4000c101510 */
[----:B------:R-:W-:Y:S05]  /*ef40*/  IMAD.WIDE.U32 R118, R72, -0x2daee0ad, RZ ;  /* 0xd2511f5348767825 */ /* 0x000fea00078e00ff */
[----:B------:R-:W-:Y:S02]  /*ef50*/  LOP3.LUT R72, R119, UR25, R110, 0x96, !PT ;  /* 0x0000001977487c12 */ /* 0x000fe4000f8e966e */
[----:B------:R-:W-:Y:S01]  /*ef60*/  PRMT R119, R102, 0x5410, R157 ;  /* 0x0000541066777816 */ /* 0x000fe2000000009d */
[----:B----4-:R-:W-:Y:S01]  /*ef70*/  FADD.FTZ R0, R163, R107 ;  /* 0x0000006ba3007221 */ /* 0x010fe20000010000 */
[C---:B------:R-:W-:Y:S03]  /*ef80*/  F2FP.PACK_AB R163, R81.reuse, R163 ;  /* 0x000000a351a3723e */ /* 0x040fe600000000ff */
[----:B------:R-:W-:Y:S01]  /*ef90*/  FADD.FTZ R107, R81, R0 ;  /* 0x00000000516b7221 */ /* 0x000fe20000010000 */
[----:B------:R-:W-:Y:S01]  /*efa0*/  LOP3.LUT R0, R111, UR27, R220, 0x96, !PT ;  /* 0x0000001b6f007c12 */ /* 0x000fe2000f8e96dc */
[----:B------:R-:W-:Y:S02]  /*efb0*/  IMAD.WIDE.U32 R110, R72, -0x326172a9, RZ ;  /* 0xcd9e8d57486e7825 */ /* 0x000fe400078e00ff */
[----:B------:R-:W4:Y:S02]  /*efc0*/  MUFU.EX2 R72, R162 ;  /* 0x000000a200487308 */ /* 0x000f240000000800 */
[----:B------:R-:W-:Y:S05]  /*efd0*/  IMAD.WIDE.U32 R80, R0, -0x326172a9, RZ ;  /* 0xcd9e8d5700507825 */ /* 0x000fea00078e00ff */
[----:B-1----:R-:W-:Y:S03]  /*efe0*/  LOP3.LUT R79, R81, UR26, R232, 0x96, !PT ;  /* 0x0000001a514f7c12 */ /* 0x002fe6000f8e96e8 */
[----:B------:R-:W1:Y:S02]  /*eff0*/  MUFU.EX2 R0, R165 ;  /* 0x000000a500007308 */ /* 0x000e640000000800 */
[----:B------:R-:W-:Y:S05]  /*f000*/  IMAD.WIDE.U32 R78, R79, -0x2daee0ad, RZ ;  /* 0xd2511f534f4e7825 */ /* 0x000fea00078e00ff */
[----:B------:R-:W-:Y:S02]  /*f010*/  LOP3.LUT R81, R79, UR11, R118, 0x96, !PT ;  /* 0x0000000b4f517c12 */ /* 0x000fe4000f8e9676 */
[----:B------:R-:W-:Y:S01]  /*f020*/  LOP3.LUT R79, R111, UR23, R80, 0x96, !PT ;  /* 0x000000176f4f7c12 */ /* 0x000fe2000f8e9650 */
[----:B------:R-:W2:Y:S01]  /*f030*/  MUFU.EX2 R165, R207 ;  /* 0x000000cf00a57308 */ /* 0x000ea20000000800 */
[----:B----4-:R-:W-:Y:S03]  /*f040*/  F2FP.PACK_AB R133, R72, R88 ;  /* 0x000000584885723e */ /* 0x010fe600000000ff */
[----:B------:R-:W-:Y:S01]  /*f050*/  IMAD.WIDE.U32 R120, R79, -0x2daee0ad, RZ ;  /* 0xd2511f534f787825 */ /* 0x000fe200078e00ff */
[----:B------:R-:W-:Y:S04]  /*f060*/  PRMT R162, R163, 0x7632, R162 ;  /* 0x00007632a3a27816 */ /* 0x000fe800000000a2 */
[----:B------:R-:W-:Y:S01]  /*f070*/  LOP3.LUT R80, R121, UR5, R78, 0x96, !PT ;  /* 0x0000000579507c12 */ /* 0x000fe2000f8e964e */
[----:B------:R-:W-:Y:S01]  /*f080*/  IMAD.WIDE.U32 R78, R81, -0x326172a9, RZ ;  /* 0xcd9e8d57514e7825 */ /* 0x000fe200078e00ff */
[C---:B-1----:R-:W-:Y:S03]  /*f090*/  F2FP.PACK_AB R152, R0.reuse, R152 ;  /* 0x000000980098723e */ /* 0x042fe600000000ff */
[----:B------:R-:W-:Y:S01]  /*f0a0*/  FADD.FTZ R104, R0, R95 ;  /* 0x0000005f00687221 */ /* 0x000fe20000010000 */
[----:B------:R-:W-:Y:S01]  /*f0b0*/  PRMT R0, R71, 0x7632, R0 ;  /* 0x0000763247007816 */ /* 0x000fe20000000000 */
[----:B------:R-:W-:Y:S01]  /*f0c0*/  FADD.FTZ R95, R88, R99 ;  /* 0x00000063585f7221 */ /* 0x000fe20000010000 */
[----:B------:R-:W-:Y:S01]  /*f0d0*/  LOP3.LUT R126, R79, UR8, R110, 0x96, !PT ;  /* 0x000000084f7e7c12 */ /* 0x000fe2000f8e966e */
[----:B------:R-:W-:Y:S01]  /*f0e0*/  IMAD.WIDE.U32 R80, R80, -0x326172a9, RZ ;  /* 0xcd9e8d5750507825 */ /* 0x000fe200078e00ff */
[----:B------:R-:W-:Y:S01]  /*f0f0*/  PRMT R88, R71, 0x5410, R0 ;  /* 0x0000541047587816 */ /* 0x000fe20000000000 */
[----:B------:R-:W1:Y:S01]  /*f100*/  MUFU.EX2 R79, R208 ;  /* 0x000000d0004f7308 */ /* 0x000e620000000800 */
[----:B------:R-:W-:Y:S02]  /*f110*/  PRMT R155, R152, 0x7632, R155 ;  /* 0x00007632989b7816 */ /* 0x000fe4000000009b */
[----:B------:R-:W-:Y:S04]  /*f120*/  LOP3.LUT R78, R81, UR32, R78, 0x96, !PT ;  /* 0x00000020514e7c12 */ /* 0x000fe8000f8e964e */
[----:B------:R-:W-:Y:S01]  /*f130*/  LOP3.LUT R99, R78, 0xff, RZ, 0xc0, !PT ;  /* 0x000000ff4e637812 */ /* 0x000fe200078ec0ff */
[----:B-----5:R-:W-:Y:S05]  /*f140*/  @!P0 HADD2 R197, -R71.H0_H0, -RZ.H0_H0 ;  /* 0xa00000ff47c58230 */ /* 0x020fea0000000900 */
[----:B------:R-:W-:Y:S01]  /*f150*/  PRMT R118, R197, 0x7610, R118 ;  /* 0x00007610c5767816 */ /* 0x000fe20000000076 */
[----:B------:R4:W-:Y:S01]  /*f160*/  @!P0 STL.S16 [R1+0x98], R197 ;  /* 0x000098c501008387 */ /* 0x0009e20000100600 */
[----:B--2---:R-:W-:Y:S02]  /*f170*/  @!P6 HADD2 R149, -R159.H0_H0, -RZ.H0_H0 ;  /* 0xa00000ff9f95e230 */ /* 0x004fe40000000900 */
[----:B------:R-:W-:Y:S02]  /*f180*/  @!P0 PRMT R71, R118, 0x5410, RZ ;  /* 0x0000541076478816 */ /* 0x000fe400000000ff */
[----:B------:R-:W-:Y:S01]  /*f190*/  ISETP.GE.U32.AND P0, PT, R217, R99, PT ;  /* 0x00000063d900720c */ /* 0x000fe20003f06070 */
[----:B------:R-:W-:Y:S01]  /*f1a0*/  @!P5 HADD2 R143, -R158.H0_H0, -RZ.H0_H0 ;  /* 0xa00000ff9e8fd230 */ /* 0x000fe20000000900 */
[----:B------:R-:W-:Y:S01]  /*f1b0*/  PRMT R167, R149, 0x7610, R167 ;  /* 0x0000761095a77816 */ /* 0x000fe200000000a7 */
[----:B------:R2:W-:Y:S01]  /*f1c0*/  STG.E.U16 [R188.64+0x10], R71 ;  /* 0x00001047bc007986 */ /* 0x0005e2000c101510 */
[----:B------:R-:W-:Y:S01]  /*f1d0*/  PRMT R99, R100, 0x7632, R99 ;  /* 0x0000763264637816 */ /* 0x000fe20000000063 */
[----:B---3--:R-:W-:Y:S01]  /*f1e0*/  @!P2 HADD2 R142, -R0.H0_H0, -RZ.H0_H0 ;  /* 0xa00000ff008ea230 */ /* 0x008fe20000000900 */
[----:B------:R-:W-:Y:S04]  /*f1f0*/  PRMT R138, R143, 0x7610, R138 ;  /* 0x000076108f8a7816 */ /* 0x000fe8000000008a */
[----:B------:R-:W-:Y:S03]  /*f200*/  PRMT R161, R142, 0x7610, R161 ;  /* 0x000076108ea17816 */ /* 0x000fe600000000a1 */
[----:B------:R-:W-:Y:S01]  /*f210*/  @!P0 HADD2 R193, -R102.H0_H0, -RZ.H0_H0 ;  /* 0xa00000ff66c18230 */ /* 0x000fe20000000900 */
[----:B------:R-:W-:Y:S02]  /*f220*/  @!P2 PRMT R0, R161, 0x5410, RZ ;  /* 0x00005410a100a816 */ /* 0x000fe400000000ff */
[----:B------:R-:W3:Y:S02]  /*f230*/  MUFU.EX2 R161, R212 ;  /* 0x000000d400a17308 */ /* 0x000ee40000000800 */
[----:B------:R-:W-:Y:S01]  /*f240*/  PRMT R111, R193, 0x7610, R111 ;  /* 0x00007610c16f7816 */ /* 0x000fe2000000006f */
[----:B------:R5:W-:Y:S01]  /*f250*/  @!P0 STL.S16 [R1+0xa0], R193 ;  /* 0x0000a0c101008387 */ /* 0x000be20000100600 */
[----:B----4-:R-:W-:Y:S01]  /*f260*/  FADD.FTZ R197, R72, R95 ;  /* 0x0000005f48c57221 */ /* 0x010fe20000010000 */
[----:B------:R-:W-:Y:S02]  /*f270*/  PRMT R72, R127, 0x7610, R72 ;  /* 0x000076107f487816 */ /* 0x000fe40000000048 */
[----:B------:R-:W-:Y:S01]  /*f280*/  @!P0 PRMT R102, R111, 0x5410, RZ ;  /* 0x000054106f668816 */ /* 0x000fe200000000ff */
[----:B------:R4:W-:Y:S01]  /*f290*/  @!P6 STL.S16 [R1+0xac], R149 ;  /* 0x0000ac950100e387 */ /* 0x0009e20000100600 */
[----:B------:R-:W-:Y:S02]  /*f2a0*/  PRMT R111, R159, 0x5410, R158 ;  /* 0x000054109f6f7816 */ /* 0x000fe4000000009e */
[----:B------:R-:W-:Y:S01]  /*f2b0*/  @!P5 PRMT R158, R138, 0x5410, RZ ;  /* 0x000054108a9ed816 */ /* 0x000fe200000000ff */
[----:B------:R-:W-:Y:S01]  /*f2c0*/  @!P5 STL.S16 [R1+0xa8], R143 ;  /* 0x0000a88f0100d387 */ /* 0x000fe20000100600 */
[----:B------:R-:W-:Y:S01]  /*f2d0*/  @!P6 PRMT R159, R167, 0x5410, RZ ;  /* 0x00005410a79fe816 */ /* 0x000fe200000000ff */
[----:B--2---:R-:W-:Y:S01]  /*f2e0*/  FADD.FTZ R71, R165, R103 ;  /* 0x00000067a5477221 */ /* 0x004fe20000010000 */
[----:B-1----:R-:W-:Y:S01]  /*f2f0*/  F2FP.PACK_AB R165, R79, R165 ;  /* 0x000000a54fa5723e */ /* 0x002fe200000000ff */
[----:B------:R-:W-:Y:S01]  /*f300*/  @!P2 STL.S16 [R1+0xa4], R142 ;  /* 0x0000a48e0100a387 */ /* 0x000fe20000100600 */
[----:B------:R-:W-:Y:S01]  /*f310*/  ISETP.GE.U32.AND P6, PT, R217, R114, PT ;  /* 0x00000072d900720c */ /* 0x000fe20003fc6070 */
[----:B------:R-:W-:Y:S01]  /*f320*/  FADD.FTZ R206, R79, R71 ;  /* 0x000000474fce7221 */ /* 0x000fe20000010000 */
[----:B------:R-:W-:Y:S01]  /*f330*/  LOP3.LUT R71, R82, 0xffff, RZ, 0xc0, !PT ;  /* 0x0000ffff52477812 */ /* 0x000fe200078ec0ff */
[----:B------:R1:W-:Y:S01]  /*f340*/  STG.E.U16 [R188.64+0x12], R0 ;  /* 0x00001200bc007986 */ /* 0x0003e2000c101510 */
[----:B------:R-:W-:Y:S02]  /*f350*/  PRMT R164, R165, 0x7632, R164 ;  /* 0x00007632a5a47816 */ /* 0x000fe400000000a4 */
[----:B------:R-:W-:Y:S01]  /*f360*/  SHF.R.U32.HI R71, RZ, 0x8, R71 ;  /* 0x00000008ff477819 */ /* 0x000fe20000011647 */
[----:B------:R-:W-:Y:S01]  /*f370*/  STG.E.U16 [R168.64+0x22], R73 ;  /* 0x00002249a8007986 */ /* 0x000fe2000c101510 */
[----:B------:R-:W-:Y:S02]  /*f380*/  PRMT R95, R94, 0x7632, R95 ;  /* 0x000076325e5f7816 */ /* 0x000fe4000000005f */
[----:B------:R-:W-:Y:S01]  /*f390*/  LOP3.LUT R71, R71, 0xffff, RZ, 0xc0, !PT ;  /* 0x0000ffff47477812 */ /* 0x000fe200078ec0ff */
[----:B------:R2:W-:Y:S01]  /*f3a0*/  STG.E.U16 [R168.64+0x20], R74 ;  /* 0x0000204aa8007986 */ /* 0x0005e2000c101510 */
[----:B-----5:R-:W-:Y:S02]  /*f3b0*/  MUFU.EX2 R193, R225 ;  /* 0x000000e100c17308 */ /* 0x020fe40000000800 */
[----:B------:R-:W-:Y:S02]  /*f3c0*/  ISETP.GE.U32.AND P1, PT, R217, R71, PT ;  /* 0x00000047d900720c */ /* 0x000fe40003f26070 */
[----:B------:R-:W-:Y:S01]  /*f3d0*/  LOP3.LUT R71, R78, 0xffff, RZ, 0xc0, !PT ;  /* 0x0000ffff4e477812 */ /* 0x000fe200078ec0ff */
[----:B----4-:R4:W5:Y:S03]  /*f3e0*/  LDL.S16 R149, [R1+0x94] ;  /* 0x0000940001957983 */ /* 0x0109660000100600 */
[----:B------:R-:W-:Y:S04]  /*f3f0*/  SHF.R.U32.HI R71, RZ, 0x8, R71 ;  /* 0x00000008ff477819 */ /* 0x000fe80000011647 */
[----:B------:R-:W-:Y:S04]  /*f400*/  LOP3.LUT R71, R71, 0xffff, RZ, 0xc0, !PT ;  /* 0x0000ffff47477812 */ /* 0x000fe800078ec0ff */
[----:B------:R-:W-:Y:S01]  /*f410*/  ISETP.GE.U32.AND P0, PT, R217, R71, PT ;  /* 0x00000047d900720c */ /* 0x000fe20003f06070 */
[----:B-1----:R-:W1:Y:S01]  /*f420*/  MUFU.EX2 R0, R209 ;  /* 0x000000d100007308 */ /* 0x002e620000000800 */
[----:B--2---:R-:W-:Y:S11]  /*f430*/  SHF.R.U32.HI R74, RZ, 0x18, R90 ;  /* 0x00000018ff4a7819 */ /* 0x004ff6000001165a */
[----:B------:R-:W-:Y:S05]  /*f440*/  @!P0 HADD2 R139, -R157.H0_H0, -RZ.H0_H0 ;  /* 0xa00000ff9d8b8230 */ /* 0x000fea0000000900 */
[----:B------:R-:W-:Y:S01]  /*f450*/  PRMT R71, R139, 0x7610, R71 ;  /* 0x000076108b477816 */ /* 0x000fe20000000047 */
[----:B------:R2:W-:Y:S03]  /*f460*/  @!P0 STL.S16 [R1+0x9c], R139 ;  /* 0x00009c8b01008387 */ /* 0x0005e60000100600 */
[----:B------:R-:W-:Y:S01]  /*f470*/  @!P0 PRMT R157, R71, 0x5410, RZ ;  /* 0x00005410479d8816 */ /* 0x000fe200000000ff */
[----:B------:R4:W4:Y:S01]  /*f480*/  LDL.S16 R143, [R1+0x74] ;  /* 0x00007400018f7983 */ /* 0x0009220000100600 */
[----:B------:R-:W-:Y:S03]  /*f490*/  SHF.R.U32.HI R71, RZ, 0x18, R87 ;  /* 0x00000018ff477819 */ /* 0x000fe60000011657 */
[----:B------:R4:W4:Y:S01]  /*f4a0*/  LDL.S16 R142, [R1+0x70] ;  /* 0x00007000018e7983 */ /* 0x0009220000100600 */
[C---:B------:R-:W-:Y:S02]  /*f4b0*/  ISETP.GE.U32.AND P0, PT, R217.reuse, R71, PT ;  /* 0x00000047d900720c */ /* 0x040fe40003f06070 */
[----:B------:R-:W-:Y:S01]  /*f4c0*/  LOP3.LUT R71, R80, 0xff, RZ, 0xc0, !PT ;  /* 0x000000ff50477812 */ /* 0x000fe200078ec0ff */
[----:B------:R4:W4:Y:S03]  /*f4d0*/  LDL.S16 R118, [R1+0x78] ;  /* 0x0000780001767983 */ /* 0x0009260000100600 */
[----:B------:R-:W-:Y:S01]  /*f4e0*/  ISETP.GE.U32.AND P5, PT, R217, R71, PT ;  /* 0x00000047d900720c */ /* 0x000fe20003fa6070 */
[----:B------:R4:W4:Y:S01]  /*f4f0*/  LDL.S16 R138, [R1+0x6c] ;  /* 0x00006c00018a7983 */ /* 0x0009220000100600 */
[----:B---3--:R-:W-:Y:S01]  /*f500*/  FADD.FTZ R71, R161, R107 ;  /* 0x0000006ba1477221 */ /* 0x008fe20000010000 */
[C---:B-1----:R-:W-:Y:S03]  /*f510*/  F2FP.PACK_AB R161, R0.reuse, R161 ;  /* 0x000000a100a1723e */ /* 0x042fe600000000ff */
[--C-:B------:R-:W-:Y:S01]  /*f520*/  FADD.FTZ R203, R0, R71.reuse ;  /* 0x0000004700cb7221 */ /* 0x100fe20000010000 */
[----:B------:R-:W-:Y:S02]  /*f530*/  @P0 LOP3.LUT R187, R187, 0x1000, RZ, 0xfc, !PT ;  /* 0x00001000bbbb0812 */ /* 0x000fe400078efcff */
[----:B------:R-:W-:Y:S01]  /*f540*/  ISETP.GE.U32.AND P0, PT, R217, R122, PT ;  /* 0x0000007ad900720c */ /* 0x000fe20003f06070 */
[----:B--2---:R1:W2:Y:S01]  /*f550*/  LDL.S16 R139, [R1+0x7c] ;  /* 0x00007c00018b7983 */ /* 0x0042a20000100600 */
[----:B------:R-:W-:Y:S02]  /*f560*/  PRMT R71, R127, 0x7632, R71 ;  /* 0x000076327f477816 */ /* 0x000fe40000000047 */
[----:B------:R-:W-:Y:S02]  /*f570*/  SHF.R.U32.HI R0, RZ, 0x10, R87 ;  /* 0x00000010ff007819 */ /* 0x000fe40000011657 */
[----:B------:R-:W-:Y:S02]  /*f580*/  PRMT R122, R165, 0x5410, R164 ;  /* 0x00005410a57a7816 */ /* 0x000fe400000000a4 */
[----:B------:R-:W-:Y:S02]  /*f590*/  LOP3.LUT R0, R0, 0xff, RZ, 0xc0, !PT ;  /* 0x000000ff00007812 */ /* 0x000fe400078ec0ff */
[----:B------:R-:W-:Y:S02]  /*f5a0*/  PRMT R156, R161, 0x7632, R156 ;  /* 0x00007632a19c7816 */ /* 0x000fe4000000009c */
[----:B------:R-:W-:Y:S02]  /*f5b0*/  ISETP.GE.U32.AND P2, PT, R217, R0, PT ;  /* 0x00000000d900720c */ /* 0x000fe40003f46070 */
[----:B------:R-:W-:Y:S02]  /*f5c0*/  LOP3.LUT R0, R80, 0xffff, RZ, 0xc0, !PT ;  /* 0x0000ffff50007812 */ /* 0x000fe400078ec0ff */
[----:B------:R-:W-:Y:S02]  /*f5d0*/  SHF.R.U32.HI R81, RZ, 0x10, R80 ;  /* 0x00000010ff517819 */ /* 0x000fe40000011650 */
[----:B------:R-:W-:Y:S02]  /*f5e0*/  SHF.R.U32.HI R0, RZ, 0x8, R0 ;  /* 0x00000008ff007819 */ /* 0x000fe40000011600 */
[----:B------:R-:W-:Y:S02]  /*f5f0*/  SHF.R.U32.HI R80, RZ, 0x18, R80 ;  /* 0x00000018ff507819 */ /* 0x000fe40000011650 */
[----:B------:R-:W-:Y:S01]  /*f600*/  LOP3.LUT R0, R0, 0xffff, RZ, 0xc0, !PT ;  /* 0x0000ffff00007812 */ /* 0x000fe200078ec0ff */
[----:B-----5:R-:W-:Y:S05]  /*f610*/  @!P5 HADD2 R149, -R163.H0_H0, -RZ.H0_H0 ;  /* 0xa00000ffa395d230 */ /* 0x020fea0000000900 */
[----:B------:R-:W-:Y:S01]  /*f620*/  PRMT R107, R149, 0x7610, R107 ;  /* 0x00007610956b7816 */ /* 0x000fe2000000006b */
[----:B------:R3:W-:Y:S02]  /*f630*/  @!P5 STL.S16 [R1+0x94], R149 ;  /* 0x000094950100d387 */ /* 0x0007e40000100600 */
[----:B---3--:R-:W3:Y:S01]  /*f640*/  MUFU.EX2 R149, R205 ;  /* 0x000000cd00957308 */ /* 0x008ee20000000800 */
[----:B----4-:R-:W-:Y:S02]  /*f650*/  @!P0 HADD2 R143, -R165.H0_H0, -RZ.H0_H0 ;  /* 0xa00000ffa58f8230 */ /* 0x010fe40000000900 */
[----:B------:R-:W-:Y:S03]  /*f660*/  @!P1 HADD2 R142, -R164.H0_H0, -RZ.H0_H0 ;  /* 0xa00000ffa48e9230 */ /* 0x000fe60000000900 */
[----:B------:R-:W-:Y:S01]  /*f670*/  PRMT R103, R143, 0x7610, R103 ;  /* 0x000076108f677816 */ /* 0x000fe20000000067 */
[----:B------:R-:W-:Y:S01]  /*f680*/  @!P0 STL.S16 [R1+0x74], R143 ;  /* 0x0000748f01008387 */ /* 0x000fe20000100600 */
[----:B------:R-:W-:Y:S02]  /*f690*/  @!P3 HADD2 R118, -R71.H0_H0, -RZ.H0_H0 ;  /* 0xa00000ff4776b230 */ /* 0x000fe40000000900 */
[----:B------:R-:W-:Y:S01]  /*f6a0*/  @!P0 PRMT R165, R103, 0x5410, RZ ;  /* 0x0000541067a58816 */ /* 0x000fe200000000ff */
[----:B------:R-:W-:Y:S01]  /*f6b0*/  @!P1 STL.S16 [R1+0x70], R142 ;  /* 0x0000708e01009387 */ /* 0x000fe20000100600 */
[----:B------:R-:W-:Y:S02]  /*f6c0*/  PRMT R103, R72, 0x5410, R71 ;  /* 0x0000541048677816 */ /* 0x000fe40000000047 */
[----:B------:R-:W-:Y:S02]  /*f6d0*/  PRMT R128, R118, 0x7610, R128 ;  /* 0x0000761076807816 */ /* 0x000fe40000000080 */
[----:B------:R-:W-:Y:S02]  /*f6e0*/  PRMT R79, R142, 0x7610, R79 ;  /* 0x000076108e4f7816 */ /* 0x000fe4000000004f */
[----:B------:R-:W-:Y:S02]  /*f6f0*/  @!P3 PRMT R71, R128, 0x5410, RZ ;  /* 0x000054108047b816 */ /* 0x000fe400000000ff */
[----:B------:R-:W-:Y:S02]  /*f700*/  LOP3.LUT P0, RZ, R187, 0x1000, RZ, 0xc0, !PT ;  /* 0x00001000bbff7812 */ /* 0x000fe4000780c0ff */
[----:B------:R-:W-:Y:S01]  /*f710*/  @!P1 PRMT R164, R79, 0x5410, RZ ;  /* 0x000054104fa49816 */ /* 0x000fe200000000ff */
[----:B--2---:R-:W-:Y:S01]  /*f720*/  @!P4 HADD2 R139, -R72.H0_H0, -RZ.H0_H0 ;  /* 0xa00000ff488bc230 */ /* 0x004fe20000000900 */
[----:B------:R-:W-:Y:S01]  /*f730*/  LOP3.LUT R187, R187, 0xfffffbff, RZ, 0xc0, !PT ;  /* 0xfffffbffbbbb7812 */ /* 0x000fe200078ec0ff */
[----:B------:R2:W-:Y:S01]  /*f740*/  STG.E.U16 [R170.64+0x22], R71 ;  /* 0x00002247aa007986 */ /* 0x0005e2000c101510 */
[----:B------:R-:W-:Y:S01]  /*f750*/  SHF.R.U32.HI R79, RZ, 0x10, R90 ;  /* 0x00000010ff4f7819 */ /* 0x000fe2000001165a */
[----:B---3--:R-:W-:Y:S01]  /*f760*/  FADD.FTZ R73, R149, R104 ;  /* 0x0000006895497221 */ /* 0x008fe20000010000 */
[----:B------:R-:W-:Y:S01]  /*f770*/  PRMT R136, R139, 0x7610, R136 ;  /* 0x000076108b887816 */ /* 0x000fe20000000088 */
[----:B------:R-:W-:Y:S01]  /*f780*/  @!P4 STL.S16 [R1+0x7c], R139 ;  /* 0x00007c8b0100c387 */ /* 0x000fe20000100600 */
[----:B------:R-:W-:Y:S02]  /*f790*/  LOP3.LUT R79, R79, 0xff, RZ, 0xc0, !PT ;  /* 0x000000ff4f4f7812 */ /* 0x000fe400078ec0ff */
[----:B------:R-:W-:Y:S01]  /*f7a0*/  @!P4 PRMT R72, R136, 0x5410, RZ ;  /* 0x000054108848c816 */ /* 0x000fe200000000ff */
[----:B------:R3:W-:Y:S04]  /*f7b0*/  @!P3 STL.S16 [R1+0x78], R118 ;  /* 0x000078760100b387 */ /* 0x0007e80000100600 */
[----:B------:R-:W-:Y:S04]  /*f7c0*/  STG.E.U16 [R170.64+0x20], R72 ;  /* 0x00002048aa007986 */ /* 0x000fe8000c101510 */
[----:B------:R-:W-:Y:S04]  /*f7d0*/  STG.E.U16 [R190.64+0x1e], R76 ;  /* 0x00001e4cbe007986 */ /* 0x000fe8000c101510 */
[----:B------:R-:W-:Y:S01]  /*f7e0*/  STG.E.U16 [R190.64+0x20], R75 ;  /* 0x0000204bbe007986 */ /* 0x000fe2000c101510 */
[----:B--2---:R-:W-:Y:S02]  /*f7f0*/  SHF.R.U32.HI R71, RZ, 0x10, R124 ;  /* 0x00000010ff477819 */ /* 0x004fe4000001167c */
[----:B---3--:R-:W-:Y:S02]  /*f800*/  PRMT R118, R163, 0x5410, R162 ;  /* 0x00005410a3767816 */ /* 0x008fe400000000a2 */
[----:B------:R-:W-:Y:S02]  /*f810*/  @!P5 PRMT R163, R107, 0x5410, RZ ;  /* 0x000054106ba3d816 */ /* 0x000fe400000000ff */
[C---:B------:R-:W-:Y:S01]  /*f820*/  ISETP.GE.U32.AND P5, PT, R217.reuse, R0, PT ;  /* 0x00000000d900720c */ /* 0x040fe20003fa6070 */
[----:B------:R1:W2:Y:S11]  /*f830*/  LDL.S16 R107, [R1+0x88] ;  /* 0x00008800016b7983 */ /* 0x0002b60000100600 */
[----:B------:R-:W-:Y:S01]  /*f840*/  @!UPT UIADD3 URZ, URZ, URZ, URZ ;  /* 0x0000003f3f3ff290 */ /* 0x000fe2000fffe03f */
[----:B------:R-:W-:Y:S05]  /*f850*/  @!P5 HADD2 R138, -R162.H0_H0, -RZ.H0_H0 ;  /* 0xa00000ffa28ad230 */ /* 0x000fea0000000900 */
[----:B------:R-:W-:Y:S01]  /*f860*/  PRMT R0, R138, 0x7610, R0 ;  /* 0x000076108a007816 */ /* 0x000fe20000000000 */
[----:B------:R3:W-:Y:S03]  /*f870*/  @!P5 STL.S16 [R1+0x6c], R138 ;  /* 0x00006c8a0100d387 */ /* 0x0007e60000100600 */
[----:B------:R-:W-:Y:S01]  /*f880*/  @!P5 PRMT R162, R0, 0x5410, RZ ;  /* 0x0000541000a2d816 */ /* 0x000fe200000000ff */
[----:B------:R1:W4:Y:S01]  /*f890*/  LDL.S16 R139, [R1+0x84] ;  /* 0x00008400018b7983 */ /* 0x0003220000100600 */
[----:B------:R-:W-:Y:S03]  /*f8a0*/  SHF.R.U32.HI R0, RZ, 0x8, R117 ;  /* 0x00000008ff007819 */ /* 0x000fe60000011675 */
[----:B------:R1:W5:Y:S01]  /*f8b0*/  LDL.S16 R136, [R1+0x90] ;  /* 0x0000900001887983 */ /* 0x0003620000100600 */
[----:B------:R-:W-:Y:S04]  /*f8c0*/  LOP3.LUT R0, R0, 0xffff, RZ, 0xc0, !PT ;  /* 0x0000ffff00007812 */ /* 0x000fe800078ec0ff */
[C---:B------:R-:W-:Y:S02]  /*f8d0*/  ISETP.GE.U32.AND P5, PT, R217.reuse, R0, PT ;  /* 0x00000000d900720c */ /* 0x040fe40003fa6070 */
[----:B------:R-:W1:Y:S01]  /*f8e0*/  MUFU.EX2 R0, R204 ;  /* 0x000000cc00007308 */ /* 0x000e620000000800 */
[----:B---3--:R3:W3:Y:S01]  /*f8f0*/  LDL.S16 R138, [R1+0x80] ;  /* 0x00008000018a7983 */ /* 0x0086e20000100600 */
[C---:B-1----:R-:W-:Y:S01]  /*f900*/  F2FP.PACK_AB R149, R0.reuse, R149 ;  /* 0x000000950095723e */ /* 0x042fe200000000ff */
[----:B------:R-:W-:Y:S01]  /*f910*/  FADD.FTZ R202, R0, R73 ;  /* 0x0000004900ca7221 */ /* 0x000fe20000010000 */
[----:B------:R-:W-:Y:S02]  /*f920*/  SHF.R.U32.HI R73, RZ, 0x18, R124 ;  /* 0x00000018ff497819 */ /* 0x000fe4000001167c */
[C---:B------:R-:W-:Y:S02]  /*f930*/  PRMT R0, R2.reuse, 0x7632, R0 ;  /* 0x0000763202007816 */ /* 0x040fe40000000000 */
[----:B------:R-:W-:Y:S02]  /*f940*/  ISETP.GE.U32.AND P3, PT, R217, R73, PT ;  /* 0x00000049d900720c */ /* 0x000fe40003f66070 */
[----:B------:R-:W-:Y:S11]  /*f950*/  PRMT R148, R149, 0x7632, R148 ;  /* 0x0000763295947816 */ /* 0x000ff60000000094 */
[----:B------:R-:W-:Y:S02]  /*f960*/  @P3 LOP3.LUT R187, R187, 0x400, RZ, 0xfc, !PT ;  /* 0x00000400bbbb3812 */ /* 0x000fe400078efcff */
[----:B------:R-:W-:Y:S02]  /*f970*/  ISETP.GE.U32.AND P3, PT, R217, R74, PT ;  /* 0x0000004ad900720c */ /* 0x000fe40003f66070 */
[----:B------:R-:W-:Y:S01]  /*f980*/  LOP3.LUT R187, R187, 0xfffffeff, RZ, 0xc0, !PT ;  /* 0xfffffeffbbbb7812 */ /* 0x000fe200078ec0ff */
[----:B--2---:R-:W-:Y:S05]  /*f990*/  @!P2 HADD2 R107, -R2.H0_H0, -RZ.H0_H0 ;  /* 0xa00000ff026ba230 */ /* 0x004fea0000000900 */
[----:B------:R-:W-:Y:S01]  /*f9a0*/  PRMT R127, R107, 0x7610, R127 ;  /* 0x000076106b7f7816 */ /* 0x000fe2000000007f */
[----:B------:R1:W-:Y:S04]  /*f9b0*/  @!P2 STL.S16 [R1+0x88], R107 ;  /* 0x0000886b0100a387 */ /* 0x0003e80000100600 */
[----:B------:R2:W2:Y:S01]  /*f9c0*/  LDL.S16 R73, [R1+0x8c] ;  /* 0x00008c0001497983 */ /* 0x0004a20000100600 */
[----:B----4-:R-:W-:Y:S02]  /*f9d0*/  @!P0 HADD2 R139, -R0.H0_H0, -RZ.H0_H0 ;  /* 0xa00000ff008b8230 */ /* 0x010fe40000000900 */
[----:B-----5:R-:W-:Y:S03]  /*f9e0*/  @!P6 HADD2 R136, -R160.H0_H0, -RZ.H0_H0 ;  /* 0xa00000ffa088e230 */ /* 0x020fe60000000900 */
[----:B------:R-:W-:Y:S01]  /*f9f0*/  @!P0 STL.S16 [R1+0x84], R139 ;  /* 0x0000848b01008387 */ /* 0x000fe20000100600 */
[----:B-1----:R-:W-:Y:S02]  /*fa00*/  PRMT R107, R2, 0x5410, R0 ;  /* 0x00005410026b7816 */ /* 0x002fe40000000000 */
[----:B------:R-:W-:Y:S01]  /*fa10*/  @!P2 PRMT R2, R127, 0x5410, RZ ;  /* 0x000054107f02a816 */ /* 0x000fe200000000ff */
[----:B------:R-:W-:Y:S01]  /*fa20*/  IMAD.WIDE.U32 R126, R126, -0x2daee0ad, RZ ;  /* 0xd2511f537e7e7825 */ /* 0x000fe200078e00ff */
[----:B------:R-:W-:Y:S03]  /*fa30*/  PRMT R135, R136, 0x7610, R135 ;  /* 0x0000761088877816 */ /* 0x000fe60000000087 */
[----:B------:R1:W-:Y:S01]  /*fa40*/  STG.E.U16 [R188.64+0x20], R2 ;  /* 0x00002002bc007986 */ /* 0x0003e2000c101510 */
[--C-:B------:R-:W-:Y:S02]  /*fa50*/  LOP3.LUT R128, R127, UR31, R120.reuse, 0x96, !PT ;  /* 0x0000001f7f807c12 */ /* 0x100fe4000f8e9678 */
[----:B------:R-:W-:Y:S02]  /*fa60*/  PRMT R120, R139, 0x7610, R120 ;  /* 0x000076108b787816 */ /* 0x000fe40000000078 */
[----:B------:R-:W-:Y:S02]  /*fa70*/  LOP3.LUT R72, R128, 0xff, RZ, 0xc0, !PT ;  /* 0x000000ff80487812 */ /* 0x000fe400078ec0ff */
[----:B------:R-:W-:Y:S02]  /*fa80*/  @!P0 PRMT R0, R120, 0x5410, RZ ;  /* 0x0000541078008816 */ /* 0x000fe400000000ff */
[----:B------:R-:W-:Y:S02]  /*fa90*/  ISETP.GE.U32.AND P1, PT, R217, R72, PT ;  /* 0x00000048d900720c */ /* 0x000fe40003f26070 */
[--C-:B------:R-:W-:Y:S01]  /*faa0*/  SHF.R.U32.HI R72, RZ, 0x10, R84.reuse ;  /* 0x00000010ff487819 */ /* 0x100fe20000011654 */
[----:B------:R4:W-:Y:S01]  /*fab0*/  STG.E.U16 [R188.64+0x22], R0 ;  /* 0x00002200bc007986 */ /* 0x0009e2000c101510 */
[----:B------:R-:W-:Y:S02]  /*fac0*/  SHF.R.U32.HI R84, RZ, 0x18, R84 ;  /* 0x00000018ff547819 */ /* 0x000fe40000011654 */
[----:B------:R-:W-:Y:S01]  /*fad0*/  LOP3.LUT R72, R72, 0xff, RZ, 0xc0, !PT ;  /* 0x000000ff48487812 */ /* 0x000fe200078ec0ff */
[----:B------:R-:W-:Y:S04]  /*fae0*/  STG.E.U16 [R168.64+0x30], R77 ;  /* 0x0000304da8007986 */ /* 0x000fe8000c101510 */
[----:B------:R-:W-:Y:S02]  /*faf0*/  STG.E.U16 [R168.64+0x32], R92 ;  /* 0x0000325ca8007986 */ /* 0x000fe4000c101510 */
[----:B------:R-:W-:Y:S01]  /*fb00*/  @P1 LOP3.LUT R187, R187, 0x100, RZ, 0xfc, !PT ;  /* 0x00000100bbbb1812 */ /* 0x000fe200078efcff */
[----:B---3--:R-:W-:Y:S03]  /*fb10*/  @!P1 HADD2 R138, -R161.H0_H0, -RZ.H0_H0 ;  /* 0xa00000ffa18a9230 */ /* 0x008fe60000000900 */
[----:B------:R-:W-:Y:S02]  /*fb20*/  LOP3.LUT R187, R187, 0xfffffdff, RZ, 0xc0, !PT ;  /* 0xfffffdffbbbb7812 */ /* 0x000fe400078ec0ff */
[----:B-1----:R-:W-:Y:S01]  /*fb30*/  LOP3.LUT R2, R71, 0xff, RZ, 0xc0, !PT ;  /* 0x000000ff47027812 */ /* 0x002fe200078ec0ff */
[----:B------:R-:W-:Y:S01]  /*fb40*/  @!P1 STL.S16 [R1+0x80], R138 ;  /* 0x0000808a01009387 */ /* 0x000fe20000100600 */
[----:B------:R-:W-:Y:S02]  /*fb50*/  @P6 LOP3.LUT R187, R187, 0x200, RZ, 0xfc, !PT ;  /* 0x00000200bbbb6812 */ /* 0x000fe400078efcff */
[----:B------:R-:W-:Y:S01]  /*fb60*/  ISETP.GE.U32.AND P4, PT, R217, R2, PT ;  /* 0x00000002d900720c */ /* 0x000fe20003f86070 */
[----:B------:R1:W-:Y:S01]  /*fb70*/  @!P6 STL.S16 [R1+0x90], R136 ;  /* 0x000090880100e387 */ /* 0x0003e20000100600 */
[----:B------:R-:W-:Y:S02]  /*fb80*/  LOP3.LUT R187, R187, 0xfffff7ff, RZ, 0xc0, !PT ;  /* 0xfffff7ffbbbb7812 */ /* 0x000fe400078ec0ff */
[----:B------:R-:W-:Y:S02]  /*fb90*/  PRMT R2, R132, 0x7610, R2 ;  /* 0x0000761084027816 */ /* 0x000fe40000000002 */
[----:B------:R-:W-:Y:S02]  /*fba0*/  @P5 LOP3.LUT R187, R187, 0x800, RZ, 0xfc, !PT ;  /* 0x00000800bbbb5812 */ /* 0x000fe400078efcff */
[----:B------:R-:W-:Y:S02]  /*fbb0*/  PRMT R137, R138, 0x7610, R137 ;  /* 0x000076108a897816 */ /* 0x000fe40000000089 */
[----:B------:R-:W-:Y:S02]  /*fbc0*/  PRMT R71, R132, 0x7632, R71 ;  /* 0x0000763284477816 */ /* 0x000fe40000000047 */
[C---:B------:R-:W-:Y:S02]  /*fbd0*/  ISETP.GE.U32.AND P6, PT, R217.reuse, R72, PT ;  /* 0x00000048d900720c */ /* 0x040fe40003fc6070 */
[----:B------:R-:W-:Y:S02]  /*fbe0*/  ISETP.GE.U32.AND P1, PT, R217, R84, PT ;  /* 0x00000054d900720c */ /* 0x000fe40003f26070 */
[----:B----4-:R-:W-:Y:S04]  /*fbf0*/  LOP3.LUT R0, R128, 0xffff, RZ, 0xc0, !PT ;  /* 0x0000ffff80007812 */ /* 0x010fe800078ec0ff */
[----:B------:R-:W-:Y:S04]  /*fc00*/  SHF.R.U32.HI R0, RZ, 0x8, R0 ;  /* 0x00000008ff007819 */ /* 0x000fe80000011600 */
[----:B------:R-:W-:Y:S01]  /*fc10*/  LOP3.LUT R0, R0, 0xffff, RZ, 0xc0, !PT ;  /* 0x0000ffff00007812 */ /* 0x000fe200078ec0ff */
[----:B--2---:R-:W-:Y:S05]  /*fc20*/  @!P5 HADD2 R73, -R166.H0_H0, -RZ.H0_H0 ;  /* 0xa00000ffa649d230 */ /* 0x004fea0000000900 */
[----:B------:R-:W-:Y:S01]  /*fc30*/  PRMT R134, R73, 0x7610, R134 ;  /* 0x0000761049867816 */ /* 0x000fe20000000086 */
[----:B------:R2:W-:Y:S01]  /*fc40*/  @!P5 STL.S16 [R1+0x8c], R73 ;  /* 0x00008c490100d387 */ /* 0x0005e20000100600 */
[----:B------:R-:W-:Y:S03]  /*fc50*/  ISETP.GE.U32.AND P5, PT, R217, R79, PT ;  /* 0x0000004fd900720c */ /* 0x000fe60003fa6070 */
[----:B-1----:R1:W3:Y:S04]  /*fc60*/  LDL.S16 R136, [R1+0x68] ;  /* 0x0000680001887983 */ /* 0x0022e80000100600 */
[----:B------:R1:W4:Y:S04]  /*fc70*/  LDL.S16 R167, [R1+0x64] ;  /* 0x0000640001a77983 */ /* 0x0003280000100600 */
[----:B------:R1:W5:Y:S04]  /*fc80*/  LDL.S16 R143, [R1+0x58] ;  /* 0x00005800018f7983 */ /* 0x0003680000100600 */
[----:B------:R1:W5:Y:S04]  /*fc90*/  LDL.S16 R120, [R1+0x54] ;  /* 0x0000540001787983 */ /* 0x0003680000100600 */
[----:B------:R1:W5:Y:S04]  /*fca0*/  LDL.S16 R142, [R1+0x60] ;  /* 0x00006000018e7983 */ /* 0x0003680000100600 */
[----:B------:R1:W5:Y:S01]  /*fcb0*/  LDL.S16 R139, [R1+0x5c] ;  /* 0x00005c00018b7983 */ /* 0x0003620000100600 */
[--C-:B--2---:R-:W-:Y:S02]  /*fcc0*/  SHF.R.U32.HI R73, RZ, 0x10, R78.reuse ;  /* 0x00000010ff497819 */ /* 0x104fe4000001164e */
[----:B------:R-:W-:Y:S01]  /*fcd0*/  SHF.R.U32.HI R78, RZ, 0x18, R78 ;  /* 0x00000018ff4e7819 */ /* 0x000fe2000001164e */
[----:B------:R1:W2:Y:S01]  /*fce0*/  LDL.S16 R138, [R1+0x50] ;  /* 0x00005000018a7983 */ /* 0x0002a20000100600 */
[----:B------:R-:W-:Y:S02]  /*fcf0*/  LOP3.LUT R73, R73, 0xff, RZ, 0xc0, !PT ;  /* 0x000000ff49497812 */ /* 0x000fe400078ec0ff */
[C---:B------:R-:W-:Y:S01]  /*fd00*/  ISETP.GE.U32.AND P0, PT, R217.reuse, R78, PT ;  /* 0x0000004ed900720c */ /* 0x040fe20003f06070 */
[----:B------:R1:W2:Y:S01]  /*fd10*/  LDL.S16 R121, [R1+0x4c] ;  /* 0x00004c0001797983 */ /* 0x0002a20000100600 */
[----:B------:R-:W-:Y:S01]  /*fd20*/  ISETP.GE.U32.AND P2, PT, R217, R73, PT ;  /* 0x00000049d900720c */ /* 0x000fe20003f46070 */
[----:B---3--:R-:W-:Y:S02]  /*fd30*/  @!P5 HADD2 R136, -R2.H0_H0, -RZ.H0_H0 ;  /* 0xa00000ff0288d230 */ /* 0x008fe40000000900 */
[----:B----4-:R-:W-:Y:S03]  /*fd40*/  @!P3 HADD2 R167, -R71.H0_H0, -RZ.H0_H0 ;  /* 0xa00000ff47a7b230 */ /* 0x010fe60000000900 */
[----:B------:R-:W-:Y:S01]  /*fd50*/  PRMT R104, R136, 0x7610, R104 ;  /* 0x0000761088687816 */ /* 0x000fe20000000068 */
[----:B------:R3:W-:Y:S01]  /*fd60*/  @!P5 STL.S16 [R1+0x68], R136 ;  /* 0x000068880100d387 */ /* 0x0007e20000100600 */
[----:B------:R-:W-:Y:S01]  /*fd70*/  LOP3.LUT P5, RZ, R187, 0x800, RZ, 0xc0, !PT ;  /* 0x00000800bbff7812 */ /* 0x000fe200078ac0ff */
[----:B-----5:R-:W-:Y:S01]  /*fd80*/  @!P4 HADD2 R143, -R94.H0_H0, -RZ.H0_H0 ;  /* 0xa00000ff5e8fc230 */ /* 0x020fe20000000900 */
[----:B------:R-:W-:Y:S04]  /*fd90*/  PRMT R73, R167, 0x7610, R73 ;  /* 0x00007610a7497816 */ /* 0x000fe80000000049 */
[----:B------:R-:W-:Y:S01]  /*fda0*/  PRMT R117, R143, 0x7610, R117 ;  /* 0x000076108f757816 */ /* 0x000fe20000000075 */
[----:B------:R-:W-:Y:S02]  /*fdb0*/  @!P6 HADD2 R142, -R100.H0_H0, -RZ.H0_H0 ;  /* 0xa00000ff648ee230 */ /* 0x000fe40000000900 */
[----:B------:R-:W-:Y:S03]  /*fdc0*/  @!P1 HADD2 R139, -R99.H0_H0, -RZ.H0_H0 ;  /* 0xa00000ff638b9230 */ /* 0x000fe60000000900 */
[----:B------:R-:W-:Y:S01]  /*fdd0*/  PRMT R110, R142, 0x7610, R110 ;  /* 0x000076108e6e7816 */ /* 0x000fe2000000006e */
[----:B--2---:R-:W-:Y:S01]  /*fde0*/  @!P2 HADD2 R138, -R154.H0_H0, -RZ.H0_H0 ;  /* 0xa00000ff9a8aa230 */ /* 0x004fe20000000900 */
[----:B------:R-:W-:Y:S01]  /*fdf0*/  PRMT R87, R139, 0x7610, R87 ;  /* 0x000076108b577816 */ /* 0x000fe20000000057 */
[----:B------:R-:W-:Y:S03]  /*fe00*/  @!P0 HADD2 R121, -R153.H0_H0, -RZ.H0_H0 ;  /* 0xa00000ff99798230 */ /* 0x000fe60000000900 */
[----:B------:R-:W-:Y:S01]  /*fe10*/  PRMT R86, R138, 0x7610, R86 ;  /* 0x000076108a567816 */ /* 0x000fe20000000056 */
[----:B---3--:R1:W2:Y:S01]  /*fe20*/  LDL.S16 R136, [R1+0x48] ;  /* 0x0000480001887983 */ /* 0x0082a20000100600 */
[----:B------:R-:W-:Y:S03]  /*fe30*/  PRMT R78, R121, 0x7610, R78 ;  /* 0x00007610794e7816 */ /* 0x000fe6000000004e */
[----:B------:R3:W-:Y:S01]  /*fe40*/  @!P3 STL.S16 [R1+0x64], R167 ;  /* 0x000064a70100b387 */ /* 0x0007e20000100600 */
[C---:B------:R-:W-:Y:S03]  /*fe50*/  LOP3.LUT P3, RZ, R187.reuse, 0x400, RZ, 0xc0, !PT ;  /* 0x00000400bbff7812 */ /* 0x040fe6000786c0ff */
[----:B------:R1:W4:Y:S04]  /*fe60*/  LDL.S16 R132, [R1+0x38] ;  /* 0x0000380001847983 */ /* 0x0003280000100600 */
[----:B------:R-:W-:Y:S06]  /*fe70*/  @!P4 STL.S16 [R1+0x58], R143 ;  /* 0x0000588f0100c387 */ /* 0x000fec0000100600 */
[----:B------:R-:W-:Y:S05]  /*fe80*/  @!P3 HADD2 R120, -R95.H0_H0, -RZ.H0_H0 ;  /* 0xa00000ff5f78b230 */ /* 0x000fea0000000900 */
[----:B------:R-:W-:Y:S01]  /*fe90*/  PRMT R114, R120, 0x7610, R114 ;  /* 0x0000761078727816 */ /* 0x000fe20000000072 */
[----:B------:R5:W-:Y:S01]  /*fea0*/  @!P3 STL.S16 [R1+0x54], R120 ;  /* 0x000054780100b387 */ /* 0x000be20000100600 */
[----:B---3--:R-:W-:Y:S03]  /*feb0*/  MUFU.EX2 R167, R226 ;  /* 0x000000e200a77308 */ /* 0x008fe60000000800 */
[----:B-----5:R1:W3:Y:S04]  /*fec0*/  LDL.S16 R120, [R1+0x34] ;  /* 0x0000340001787983 */ /* 0x0202e80000100600 */
[----:B------:R-:W-:Y:S01]  /*fed0*/  @!P6 STL.S16 [R1+0x60], R142 ;  /* 0x0000608e0100e387 */ /* 0x000fe20000100600 */
[C---:B------:R-:W-:Y:S03]  /*fee0*/  LOP3.LUT P6, RZ, R187.reuse, 0x200, RZ, 0xc0, !PT ;  /* 0x00000200bbff7812 */ /* 0x040fe600078cc0ff */
[----:B------:R-:W-:Y:S01]  /*fef0*/  @!P1 STL.S16 [R1+0x5c], R139 ;  /* 0x00005c8b01009387 */ /* 0x000fe20000100600 */
[C---:B------:R-:W-:Y:S02]  /*ff00*/  LOP3.LUT P1, RZ, R187.reuse, 0x100, RZ, 0xc0, !PT ;  /* 0x00000100bbff7812 */ /* 0x040fe4000782c0ff */
[----:B------:R-:W-:Y:S01]  /*ff10*/  LOP3.LUT R187, R187, 0xffffff7f, RZ, 0xc0, !PT ;  /* 0xffffff7fbbbb7812 */ /* 0x000fe200078ec0ff */
[----:B------:R-:W-:Y:S03]  /*ff20*/  @!P2 STL.S16 [R1+0x50], R138 ;  /* 0x0000508a0100a387 */ /* 0x000fe60000100600 */
[----:B------:R-:W-:Y:S01]  /*ff30*/  @P2 LOP3.LUT R187, R187, 0x80, RZ, 0xfc, !PT ;  /* 0x00000080bbbb2812 */ /* 0x000fe200078efcff */
[----:B------:R5:W-:Y:S01]  /*ff40*/  @!P0 STL.S16 [R1+0x4c], R121 ;  /* 0x00004c7901008387 */ /* 0x000be20000100600 */
[----:B------:R-:W-:Y:S02]  /*ff50*/  ISETP.GE.U32.AND P2, PT, R217, R123, PT ;  /* 0x0000007bd900720c */ /* 0x000fe40003f46070 */
[----:B-----5:R-:W-:Y:S03]  /*ff60*/  PRMT R121, R161, 0x5410, R156 ;  /* 0x00005410a1797816 */ /* 0x020fe6000000009c */
[----:B------:R-:W-:Y:S02]  /*ff70*/  @!P1 PRMT R161, R137, 0x5410, RZ ;  /* 0x0000541089a19816 */ /* 0x000fe400000000ff */
[----:B------:R-:W-:Y:S11]  /*ff80*/  ISETP.GE.U32.AND P1, PT, R217, R0, PT ;  /* 0x00000000d900720c */ /* 0x000ff60003f26070 */
[----:B------:R-:W-:Y:S02]  /*ff90*/  @!UPT UIADD3 URZ, URZ, URZ, URZ ;  /* 0x0000003f3f3ff290 */ /* 0x000fe4000fffe03f */
[----:B--2---:R-:W-:Y:S05]  /*ffa0*/  @!P1 HADD2 R136, -R156.H0_H0, -RZ.H0_H0 ;  /* 0xa00000ff9c889230 */ /* 0x004fea0000000900 */
[----:B------:R-:W-:Y:S01]  /*ffb0*/  PRMT R0, R136, 0x7610, R0 ;  /* 0x0000761088007816 */ /* 0x000fe20000000000 */
[----:B------:R-:W-:Y:S03]  /*ffc0*/  @!P1 STL.S16 [R1+0x48], R136 ;  /* 0x0000488801009387 */ /* 0x000fe60000100600 */
[----:B------:R-:W-:Y:S02]  /*ffd0*/  @!P1 PRMT R156, R0, 0x5410, RZ ;  /* 0x00005410009c9816 */ /* 0x000fe400000000ff */
[----:B------:R-:W-:Y:S04]  /*ffe0*/  LOP3.LUT R0, R131, 0xff, RZ, 0xc0, !PT ;  /* 0x000000ff83007812 */ /* 0x000fe800078ec0ff */
[----:B------:R-:W-:Y:S02]  /*fff0*/  ISETP.GE.U32.AND P1, PT, R217, R0, PT ;  /* 0x00000000d900720c */ /* 0x000fe40003f26070 */
[----:B------:R-:W-:Y:S11]  /*10000*/  LOP3.LUT R0, R81, 0xff, RZ, 0xc0, !PT ;  /* 0x000000ff51007812 */ /* 0x000ff600078ec0ff */
[----:B----4-:R-:W-:Y:S05]  /*10010*/  @!P1 HADD2 R132, -R152.H0_H0, -RZ.H0_H0 ;  /* 0xa00000ff98849230 */ /* 0x010fea0000000900 */
[----:B------:R-:W-:Y:S01]  /*10020*/  PRMT R76, R132, 0x7610, R76 ;  /* 0x00007610844c7816 */ /* 0x000fe2000000004c */
[----:B------:R-:W-:Y:S01]  /*10030*/  @!P1 STL.S16 [R1+0x38], R132 ;  /* 0x0000388401009387 */ /* 0x000fe20000100600 */
[----:B---3--:R-:W-:Y:S05]  /*10040*/  @!P2 HADD2 R120, -R155.H0_H0, -RZ.H0_H0 ;  /* 0xa00000ff9b78a230 */ /* 0x008fea0000000900 */
[----:B------:R-:W-:Y:S01]  /*10050*/  PRMT R75, R120, 0x7610, R75 ;  /* 0x00007610784b7816 */ /* 0x000fe2000000004b */
[----:B------:R2:W-:Y:S01]  /*10060*/  @!P2 STL.S16 [R1+0x34], R120 ;  /* 0x000034780100a387 */ /* 0x0005e20000100600 */
[C---:B------:R-:W-:Y:S02]  /*10070*/  ISETP.GE.U32.AND P2, PT, R217.reuse, R74, PT ;  /* 0x0000004ad900720c */ /* 0x040fe40003f46070 */
[----:B------:R-:W-:Y:S02]  /*10080*/  LOP3.LUT R74, R140, 0xff, RZ, 0xc0, !PT ;  /* 0x000000ff8c4a7812 */ /* 0x000fe400078ec0ff */
[----:B--2---:R-:W-:Y:S02]  /*10090*/  PRMT R120, R160, 0x5410, R166 ;  /* 0x00005410a0787816 */ /* 0x004fe400000000a6 */
[----:B------:R-:W-:Y:S02]  /*100a0*/  @!P5 PRMT R166, R134, 0x5410, RZ ;  /* 0x0000541086a6d816 */ /* 0x000fe400000000ff */
[----:B------:R-:W-:Y:S02]  /*100b0*/  ISETP.GE.U32.AND P5, PT, R217, R0, PT ;  /* 0x00000000d900720c */ /* 0x000fe40003fa6070 */
[----:B------:R-:W-:Y:S03]  /*100c0*/  PRMT R0, R2, 0x5410, R71 ;  /* 0x0000541002007816 */ /* 0x000fe60000000047 */
[----:B------:R-:W-:Y:S02]  /*100d0*/  @!P2 PRMT R71, R73, 0x5410, RZ ;  /* 0x000054104947a816 */ /* 0x000fe400000000ff */
[----:B------:R-:W-:Y:S02]  /*100e0*/  ISETP.GE.U32.AND P2, PT, R217, R72, PT ;  /* 0x00000048d900720c */ /* 0x000fe40003f46070 */
[----:B------:R-:W-:Y:S01]  /*100f0*/  LOP3.LUT R72, R130, 0xff, RZ, 0xc0, !PT ;  /* 0x000000ff82487812 */ /* 0x000fe200078ec0ff */
[----:B------:R-:W-:Y:S01]  /*10100*/  STG.E.U16 [R170.64+0x32], R71 ;  /* 0x00003247aa007986 */ /* 0x000fe2000c101510 */
[----:B------:R-:W-:Y:S02]  /*10110*/  @!P6 PRMT R160, R135, 0x5410, RZ ;  /* 0x0000541087a0e816 */ /* 0x000fe400000000ff */
[----:B------:R-:W-:Y:S01]  /*10120*/  ISETP.GE.U32.AND P6, PT, R217, R79, PT ;  /* 0x0000004fd900720c */ /* 0x000fe20003fc6070 */
[----:B------:R-:W2:Y:S01]  /*10130*/  LDL R130, [R1+0xc4] ;  /* 0x0000c40001827983 */ /* 0x000ea20000100800 */
[--C-:B------:R-:W-:Y:S02]  /*10140*/  SHF.R.U32.HI R73, RZ, 0x10, R82.reuse ;  /* 0x00000010ff497819 */ /* 0x100fe40000011652 */
[----:B------:R-:W-:Y:S02]  /*10150*/  SHF.R.U32.HI R82, RZ, 0x18, R82 ;  /* 0x00000018ff527819 */ /* 0x000fe40000011652 */
[----:B------:R-:W-:Y:S02]  /*10160*/  LOP3.LUT R132, R73, 0xff, RZ, 0xc0, !PT ;  /* 0x000000ff49847812 */ /* 0x000fe400078ec0ff */
[----:B------:R-:W-:Y:S02]  /*10170*/  LOP3.LUT R73, R141, UR32, R196, 0x96, !PT ;  /* 0x000000208d497c12 */ /* 0x000fe4000f8e96c4 */
[----:B------:R-:W-:Y:S02]  /*10180*/  MUFU.EX2 R196, R227 ;  /* 0x000000e300c47308 */ /* 0x000fe40000000800 */
[----:B------:R-:W-:Y:S02]  /*10190*/  SHF.R.U32.HI R77, RZ, 0x10, R73 ;  /* 0x00000010ff4d7819 */ /* 0x000fe40000011649 */
[----:B------:R-:W-:Y:S02]  /*101a0*/  @!P6 PRMT R2, R104, 0x5410, RZ ;  /* 0x000054106802e816 */ /* 0x000fe400000000ff */
[----:B------:R-:W-:Y:S02]  /*101b0*/  PRMT R104, R94, 0x5410, R95 ;  /* 0x000054105e687816 */ /* 0x000fe4000000005f */
[----:B------:R-:W-:Y:S01]  /*101c0*/  @!P4 PRMT R94, R117, 0x5410, RZ ;  /* 0x00005410755ec816 */ /* 0x000fe200000000ff */
[----:B------:R3:W-:Y:S01]  /*101d0*/  STG.E.U16 [R170.64+0x30], R2 ;  /* 0x00003002aa007986 */ /* 0x0007e2000c101510 */
[----:B------:R-:W-:Y:S02]  /*101e0*/  ISETP.GE.U32.AND P4, PT, R217, R84, PT ;  /* 0x00000054d900720c */ /* 0x000fe40003f86070 */
[----:B------:R-:W-:Y:S01]  /*101f0*/  @!P3 PRMT R95, R114, 0x5410, RZ ;  /* 0x00005410725fb816 */ /* 0x000fe200000000ff */
[----:B------:R-:W-:Y:S01]  /*10200*/  STG.E.U16 [R190.64+0x2e], R93 ;  /* 0x00002e5dbe007986 */ /* 0x000fe2000c101510 */
[----:B------:R-:W-:Y:S02]  /*10210*/  PRMT R114, R100, 0x5410, R99 ;  /* 0x0000541064727816 */ /* 0x000fe40000000063 */
[----:B------:R-:W-:Y:S01]  /*10220*/  @!P2 PRMT R100, R110, 0x5410, RZ ;  /* 0x000054106e64a816 */ /* 0x000fe200000000ff */
[----:B------:R-:W-:Y:S01]  /*10230*/  STG.E.U16 [R190.64+0x30], R97 ;  /* 0x00003061be007986 */ /* 0x000fe2000c101510 */
[----:B------:R-:W-:Y:S02]  /*10240*/  LOP3.LUT P2, RZ, R187, 0x80, RZ, 0xc0, !PT ;  /* 0x00000080bbff7812 */ /* 0x000fe4000784c0ff */
[----:B------:R-:W-:Y:S01]  /*10250*/  PRMT R117, R154, 0x5410, R153 ;  /* 0x000054109a757816 */ /* 0x000fe20000000099 */
[----:B------:R-:W-:Y:S01]  /*10260*/  STG.E.U16 [R188.64+0x30], R94 ;  /* 0x0000305ebc007986 */ /* 0x000fe2000c101510 */
[----:B------:R-:W-:Y:S02]  /*10270*/  PRMT R110, R152, 0x5410, R155 ;  /* 0x00005410986e7816 */ /* 0x000fe4000000009b */
[----:B------:R-:W-:Y:S01]  /*10280*/  @!P4 PRMT R99, R87, 0x5410, RZ ;  /* 0x000054105763c816 */ /* 0x000fe200000000ff */
[----:B------:R-:W-:Y:S01]  /*10290*/  STG.E.U16 [R188.64+0x32], R95 ;  /* 0x0000325fbc007986 */ /* 0x000fe2000c101510 */
[C---:B------:R-:W-:Y:S02]  /*102a0*/  ISETP.GE.U32.AND P4, PT, R217.reuse, R72, PT ;  /* 0x00000048d900720c */ /* 0x040fe40003f86070 */
[----:B------:R-:W-:Y:S01]  /*102b0*/  LOP3.LUT R72, R140, 0xffff, RZ, 0xc0, !PT ;  /* 0x0000ffff8c487812 */ /* 0x000fe200078ec0ff */
[----:B------:R-:W-:Y:S01]  /*102c0*/  STG.E.U16 [R168.64+0x40], R98 ;  /* 0x00004062a8007986 */ /* 0x000fe2000c101510 */
[----:B------:R-:W-:Y:S02]  /*102d0*/  @!P1 PRMT R152, R76, 0x5410, RZ ;  /* 0x000054104c989816 */ /* 0x000fe400000000ff */
[----:B------:R-:W-:Y:S01]  /*102e0*/  @!P2 PRMT R154, R86, 0x5410, RZ ;  /* 0x00005410569aa816 */ /* 0x000fe200000000ff */
[----:B------:R-:W-:Y:S01]  /*102f0*/  STG.E.U16 [R168.64+0x42], R101 ;  /* 0x00004265a8007986 */ /* 0x000fe2000c101510 */
[----:B------:R-:W-:Y:S02]  /*10300*/  ISETP.GE.U32.AND P2, PT, R217, R123, PT ;  /* 0x0000007bd900720c */ /* 0x000fe40003f46070 */
[----:B------:R-:W-:Y:S01]  /*10310*/  SHF.R.U32.HI R72, RZ, 0x8, R72 ;  /* 0x00000008ff487819 */ /* 0x000fe20000011648 */
[----:B------:R-:W-:Y:S01]  /*10320*/  STG.E.U16 [R170.64+0x40], R100 ;  /* 0x00004064aa007986 */ /* 0x000fe2000c101510 */
[----:B------:R-:W-:Y:S02]  /*10330*/  LOP3.LUT R76, R73, 0xffff, RZ, 0xc0, !PT ;  /* 0x0000ffff494c7812 */ /* 0x000fe400078ec0ff */
[----:B------:R-:W-:Y:S01]  /*10340*/  PRMT R79, R74, 0x5410, R72 ;  /* 0x000054104a4f7816 */ /* 0x000fe20000000048 */
[----:B------:R-:W-:Y:S01]  /*10350*/  STG.E.U16 [R170.64+0x42], R99 ;  /* 0x00004263aa007986 */ /* 0x000fe2000c101510 */
[----:B------:R-:W-:Y:S02]  /*10360*/  SHF.R.U32.HI R74, RZ, 0x10, R140 ;  /* 0x00000010ff4a7819 */ /* 0x000fe4000001168c */
[----:B------:R-:W-:Y:S01]  /*10370*/  LOP3.LUT R72, R145, UR32, R200, 0x96, !PT ;  /* 0x0000002091487c12 */ /* 0x000fe2000f8e96c8 */
[----:B------:R-:W-:Y:S01]  /*10380*/  STG.E.U16 [R190.64+0x3e], R102 ;  /* 0x00003e66be007986 */ /* 0x000fe2000c101510 */
[----:B------:R-:W-:Y:S02]  /*10390*/  LOP3.LUT R74, R74, 0xff, RZ, 0xc0, !PT ;  /* 0x000000ff4a4a7812 */ /* 0x000fe400078ec0ff */
[----:B------:R-:W-:Y:S01]  /*103a0*/  SHF.R.U32.HI R140, RZ, 0x18, R140 ;  /* 0x00000018ff8c7819 */ /* 0x000fe2000001168c */
[----:B------:R-:W-:Y:S01]  /*103b0*/  STG.E.U16 [R190.64+0x40], R157 ;  /* 0x0000409dbe007986 */ /* 0x000fe2000c101510 */
[----:B------:R-:W-:Y:S02]  /*103c0*/  @!P2 PRMT R155, R75, 0x5410, RZ ;  /* 0x000054104b9ba816 */ /* 0x000fe400000000ff */
[----:B------:R-:W-:Y:S01]  /*103d0*/  LOP3.LUT R75, R73, 0xff, RZ, 0xc0, !PT ;  /* 0x000000ff494b7812 */ /* 0x000fe200078ec0ff */
[----:B------:R-:W-:Y:S01]  /*103e0*/  STG.E.U16 [R188.64+0x40], R154 ;  /* 0x0000409abc007986 */ /* 0x000fe2000c101510 */
[----:B------:R-:W-:Y:S02]  /*103f0*/  SHF.R.U32.HI R76, RZ, 0x8, R76 ;  /* 0x00000008ff4c7819 */ /* 0x000fe4000001164c */
[----:B------:R-:W-:Y:S02]  /*10400*/  PRMT R140, R74, 0x5410, R140 ;  /* 0x000054104a8c7816 */ /* 0x000fe4000000008c */
[----:B------:R-:W-:Y:S02]  /*10410*/  LOP3.LUT R74, R72, 0xffff, RZ, 0xc0, !PT ;  /* 0x0000ffff484a7812 */ /* 0x000fe400078ec0ff */
[----:B------:R-:W-:Y:S02]  /*10420*/  @!P0 PRMT R153, R78, 0x5410, RZ ;  /* 0x000054104e998816 */ /* 0x000fe400000000ff */
[----:B------:R-:W-:Y:S02]  /*10430*/  PRMT R78, R75, 0x5410, R76 ;  /* 0x000054104b4e7816 */ /* 0x000fe4000000004c */
[----:B------:R-:W-:Y:S01]  /*10440*/  SHF.R.U32.HI R76, RZ, 0x18, R73 ;  /* 0x00000018ff4c7819 */ /* 0x000fe20000011649 */
[----:B------:R-:W-:Y:S01]  /*10450*/  STG.E.U16 [R188.64+0x42], R153 ;  /* 0x00004299bc007986 */ /* 0x000fe2000c101510 */
[C---:B------:R-:W-:Y:S02]  /*10460*/  ISETP.GE.U32.AND P3, PT, R217.reuse, R82, PT ;  /* 0x00000052d900720c */ /* 0x040fe40003f66070 */
[----:B------:R-:W-:Y:S01]  /*10470*/  LOP3.LUT R75, R72, 0xff, RZ, 0xc0, !PT ;  /* 0x000000ff484b7812 */ /* 0x000fe200078ec0ff */
[----:B------:R-:W-:Y:S01]  /*10480*/  STG.E.U16 [R168.64+0x50], R159 ;  /* 0x0000509fa8007986 */ /* 0x000fe2000c101510 */
[----:B------:R-:W-:Y:S02]  /*10490*/  SHF.R.U32.HI R73, RZ, 0x8, R74 ;  /* 0x00000008ff497819 */ /* 0x000fe4000001164a */
[C---:B------:R-:W-:Y:S01]  /*104a0*/  LOP3.LUT R82, R144.reuse, 0xffff, RZ, 0xc0, !PT ;  /* 0x0000ffff90527812 */ /* 0x040fe200078ec0ff */
[----:B------:R-:W-:Y:S01]  /*104b0*/  STG.E.U16 [R168.64+0x52], R158 ;  /* 0x0000529ea8007986 */ /* 0x000fe2000c101510 */
[C---:B------:R-:W-:Y:S02]  /*104c0*/  ISETP.GE.U32.AND P0, PT, R217.reuse, R129, PT ;  /* 0x00000081d900720c */ /* 0x040fe40003f06070 */
[----:B------:R-:W-:Y:S01]  /*104d0*/  PRMT R129, R217, 0x7054, R217 ;  /* 0x00007054d9817816 */ /* 0x000fe200000000d9 */
[----:B------:R-:W-:Y:S01]  /*104e0*/  STG.E.U16 [R170.64+0x50], R152 ;  /* 0x00005098aa007986 */ /* 0x000fe2000c101510 */
[----:B------:R-:W-:Y:S01]  /*104f0*/  LOP3.LUT R74, R77, 0xff, RZ, 0xc0, !PT ;  /* 0x000000ff4d4a7812 */ /* 0x000fe200078ec0ff */
[----:B------:R-:W-:Y:S01]  /*10500*/  @!P3 HADD2 R243, -R148.H0_H0, -RZ.H0_H0 ;  /* 0xa00000ff94f3b230 */ /* 0x000fe20000000900 */
[----:B------:R-:W-:Y:S01]  /*10510*/  ISETP.GE.U32.AND P6, PT, R217, R80, PT ;  /* 0x00000050d900720c */ /* 0x000fe20003fc6070 */
[----:B------:R-:W-:Y:S01]  /*10520*/  STG.E.U16 [R170.64+0x52], R155 ;  /* 0x0000529baa007986 */ /* 0x000fe2000c101510 */
[----:B------:R-:W-:Y:S02]  /*10530*/  PRMT R80, R75, 0x5410, R73 ;  /* 0x000054104b507816 */ /* 0x000fe40000000049 */
[----:B------:R-:W-:Y:S01]  /*10540*/  LOP3.LUT R73, R144, 0xff, RZ, 0xc0, !PT ;  /* 0x000000ff90497812 */ /* 0x000fe200078ec0ff */
[----:B------:R-:W-:Y:S01]  /*10550*/  STG.E.U16 [R190.64+0x4e], R163 ;  /* 0x00004ea3be007986 */ /* 0x000fe2000c101510 */
[----:B------:R-:W-:Y:S01]  /*10560*/  SHF.R.U32.HI R82, RZ, 0x8, R82 ;  /* 0x00000008ff527819 */ /* 0x000fe20000011652 */
[--C-:B------:R-:W-:Y:S01]  /*10570*/  HSET2.LE.AND R80, R80, R129.reuse, PT ;  /* 0x0000008150507233 */ /* 0x100fe20003803000 */
[----:B------:R-:W-:Y:S01]  /*10580*/  PRMT R84, R74, 0x5410, R76 ;  /* 0x000054104a547816 */ /* 0x000fe2000000004c */
[--C-:B------:R-:W-:Y:S01]  /*10590*/  HSET2.LE.AND R74, R79, R129.reuse, PT ;  /* 0x000000814f4a7233 */ /* 0x100fe20003803000 */
[----:B------:R-:W-:Y:S01]  /*105a0*/  SHF.R.U32.HI R75, RZ, 0x18, R72 ;  /* 0x00000018ff4b7819 */ /* 0x000fe20000011648 */
[----:B------:R-:W-:Y:S01]  /*105b0*/  STG.E.U16 [R190.64+0x50], R162 ;  /* 0x000050a2be007986 */ /* 0x000fe2000c101510 */
[----:B------:R-:W-:Y:S02]  /*105c0*/  PRMT R82, R73, 0x5410, R82 ;  /* 0x0000541049527816 */ /* 0x000fe40000000052 */
[----:B------:R-:W-:Y:S01]  /*105d0*/  SHF.R.U32.HI R73, RZ, 0x10, R72 ;  /* 0x00000010ff497819 */ /* 0x000fe20000011648 */
[--C-:B------:R-:W-:Y:S01]  /*105e0*/  HSET2.LE.AND R72, R78, R129.reuse, PT ;  /* 0x000000814e487233 */ /* 0x100fe20003803000 */
[--C-:B------:R-:W-:Y:S01]  /*105f0*/  SHF.R.U32.HI R123, RZ, 0x10, R144.reuse ;  /* 0x00000010ff7b7819 */ /* 0x100fe20000011690 */
[----:B------:R-:W4:Y:S01]  /*10600*/  LDSM.16.MT88.4 R76, [R173+0x6000] ;  /* 0x00600000ad4c783b */ /* 0x000f220000004200 */
[----:B------:R-:W-:Y:S01]  /*10610*/  LOP3.LUT R73, R73, 0xff, RZ, 0xc0, !PT ;  /* 0x000000ff49497812 */ /* 0x000fe200078ec0ff */
[--C-:B------:R-:W-:Y:S01]  /*10620*/  HSET2.LE.AND R82, R82, R129.reuse, PT ;  /* 0x0000008152527233 */ /* 0x100fe20003803000 */
[----:B------:R-:W-:Y:S02]  /*10630*/  SHF.R.U32.HI R144, RZ, 0x18, R144 ;  /* 0x00000018ff907819 */ /* 0x000fe40000011690 */
[----:B------:R-:W-:Y:S01]  /*10640*/  PRMT R81, R73, 0x5410, R75 ;  /* 0x0000541049517816 */ /* 0x000fe2000000004b */
[--C-:B------:R-:W-:Y:S01]  /*10650*/  HSET2.LE.AND R73, R84, R129.reuse, PT ;  /* 0x0000008154497233 */ /* 0x100fe20003803000 */
[----:B------:R-:W-:Y:S01]  /*10660*/  LOP3.LUT R123, R123, 0xff, RZ, 0xc0, !PT ;  /* 0x000000ff7b7b7812 */ /* 0x000fe200078ec0ff */
[--C-:B------:R-:W-:Y:S01]  /*10670*/  HSET2.LE.AND R75, R140, R129.reuse, PT ;  /* 0x000000818c4b7233 */ /* 0x100fe20003803000 */
[----:B------:R-:W-:Y:S01]  /*10680*/  LOP3.LUT R72, R72, R113, RZ, 0xc0, !PT ;  /* 0x0000007148487212 */ /* 0x000fe200078ec0ff */
[--C-:B------:R-:W-:Y:S01]  /*10690*/  HSET2.LE.AND R81, R81, R129.reuse, PT ;  /* 0x0000008151517233 */ /* 0x100fe20003803000 */
[----:B------:R-:W-:Y:S02]  /*106a0*/  PRMT R123, R123, 0x5410, R144 ;  /* 0x000054107b7b7816 */ /* 0x000fe40000000090 */
[----:B------:R-:W-:Y:S02]  /*106b0*/  LOP3.LUT R74, R74, R96, RZ, 0xc0, !PT ;  /* 0x000000604a4a7212 */ /* 0x000fe400078ec0ff */
[----:B------:R-:W-:Y:S02]  /*106c0*/  LOP3.LUT R81, R81, R85, RZ, 0xc0, !PT ;  /* 0x0000005551517212 */ /* 0x000fe400078ec0ff */
[----:B------:R-:W5:Y:S01]  /*106d0*/  LDSM.16.MT88.4 R84, [R176+0x6000] ;  /* 0x00600000b054783b */ /* 0x000f620000004200 */
[----:B------:R-:W-:Y:S02]  /*106e0*/  LOP3.LUT R73, R73, R116, RZ, 0xc0, !PT ;  /* 0x0000007449497212 */ /* 0x000fe400078ec0ff */
[----:B------:R-:W-:Y:S01]  /*106f0*/  LOP3.LUT R75, R75, R83, RZ, 0xc0, !PT ;  /* 0x000000534b4b7212 */ /* 0x000fe200078ec0ff */
[--C-:B------:R-:W-:Y:S01]  /*10700*/  HSET2.LE.AND R83, R123, R129.reuse, PT ;  /* 0x000000817b537233 */ /* 0x100fe20003803000 */
[----:B------:R-:W-:Y:S02]  /*10710*/  LOP3.LUT R80, R80, R112, RZ, 0xc0, !PT ;  /* 0x0000007050507212 */ /* 0x000fe400078ec0ff */
[----:B------:R-:W-:Y:S02]  /*10720*/  LOP3.LUT R82, R82, R89, RZ, 0xc0, !PT ;  /* 0x0000005952527212 */ /* 0x000fe400078ec0ff */
[----:B------:R-:W-:Y:S02]  /*10730*/  LOP3.LUT R83, R83, R88, RZ, 0xc0, !PT ;  /* 0x0000005853537212 */ /* 0x000fe400078ec0ff */
[----:B------:R-:W-:Y:S02]  /*10740*/  SHF.R.U32.HI R89, RZ, 0x10, R90 ;  /* 0x00000010ff597819 */ /* 0x000fe4000001165a */
[----:B------:R-:W-:Y:S02]  /*10750*/  LOP3.LUT R88, R90, 0xffff, RZ, 0xc0, !PT ;  /* 0x0000ffff5a587812 */ /* 0x000fe400078ec0ff */
[C---:B------:R-:W-:Y:S02]  /*10760*/  LOP3.LUT R96, R124.reuse, 0xffff, RZ, 0xc0, !PT ;  /* 0x0000ffff7c607812 */ /* 0x040fe400078ec0ff */
[----:B------:R-:W-:Y:S02]  /*10770*/  LOP3.LUT R112, R124, 0xff, RZ, 0xc0, !PT ;  /* 0x000000ff7c707812 */ /* 0x000fe400078ec0ff */
[----:B---3--:R-:W-:Y:S02]  /*10780*/  SHF.R.U32.HI R2, RZ, 0x10, R128 ;  /* 0x00000010ff027819 */ /* 0x008fe40000011680 */
[----:B------:R-:W-:Y:S01]  /*10790*/  LOP3.LUT P1, RZ, R187, 0x40, RZ, 0xc0, !PT ;  /* 0x00000040bbff7812 */ /* 0x000fe2000782c0ff */
[-C--:B----4-:R-:W-:Y:S01]  /*107a0*/  HMMA.16816.F32 R4, R72, R76.reuse, R4 ;  /* 0x0000004c4804723c */ /* 0x090fe20000001804 */
[----:B------:R-:W-:Y:S07]  /*107b0*/  LOP3.LUT R2, R2, 0xff, RZ, 0xc0, !PT ;  /* 0x000000ff02027812 */ /* 0x000fee00078ec0ff */
[C---:B------:R-:W-:Y:S08]  /*107c0*/  HMMA.16816.F32 R8, R80.reuse, R76, R8 ;  /* 0x0000004c5008723c */ /* 0x040ff00000001808 */
[-C--:B------:R-:W-:Y:S08]  /*107d0*/  HMMA.16816.F32 R12, R80, R78.reuse, R12 ;  /* 0x0000004e500c723c */ /* 0x080ff0000000180c */
[C---:B------:R-:W-:Y:S01]  /*107e0*/  HMMA.16816.F32 R16, R72.reuse, R78, R16 ;  /* 0x0000004e4810723c */ /* 0x040fe20000001810 */
[----:B------:R-:W3:Y:S07]  /*107f0*/  LDSM.16.MT88.4 R76, [R174+0x6000] ;  /* 0x00600000ae4c783b */ /* 0x000eee0000004200 */
[-C--:B-----5:R-:W-:Y:S08]  /*10800*/  HMMA.16816.F32 R20, R72, R84.reuse, R20 ;  /* 0x000000544814723c */ /* 0x0a0ff00000001814 */
[C---:B------:R-:W-:Y:S08]  /*10810*/  HMMA.16816.F32 R24, R80.reuse, R84, R24 ;  /* 0x000000545018723c */ /* 0x040ff00000001818 */
[-C--:B------:R-:W-:Y:S08]  /*10820*/  HMMA.16816.F32 R28, R80, R86.reuse, R28 ;  /* 0x00000056501c723c */ /* 0x080ff0000000181c */
[C---:B------:R-:W-:Y:S01]  /*10830*/  HMMA.16816.F32 R32, R72.reuse, R86, R32 ;  /* 0x000000564820723c */ /* 0x040fe20000001820 */
[----:B------:R-:W4:Y:S07]  /*10840*/  LDSM.16.MT88.4 R84, [R175+0x6000] ;  /* 0x00600000af54783b */ /* 0x000f2e0000004200 */
[-C--:B---3--:R-:W-:Y:S08]  /*10850*/  HMMA.16816.F32 R36, R72, R76.reuse, R36 ;  /* 0x0000004c4824723c */ /* 0x088ff00000001824 */
[C---:B------:R-:W-:Y:S07]  /*10860*/  HMMA.16816.F32 R40, R80.reuse, R76, R40 ;  /* 0x0000004c5028723c */ /* 0x040fee0000001828 */
[----:B------:R-:W-:Y:S01]  /*10870*/  LOP3.LUT R76, R91, UR31, R198, 0x96, !PT ;  /* 0x0000001f5b4c7c12 */ /* 0x000fe2000f8e96c6 */
[-C--:B------:R-:W-:Y:S01]  /*10880*/  HMMA.16816.F32 R44, R80, R78.reuse, R44 ;  /* 0x0000004e502c723c */ /* 0x080fe2000000182c */
[----:B------:R-:W-:Y:S03]  /*10890*/  LOP3.LUT R91, R90, 0xff, RZ, 0xc0, !PT ;  /* 0x000000ff5a5b7812 */ /* 0x000fe600078ec0ff */
[----:B------:R-:W-:Y:S02]  /*108a0*/  SHF.R.U32.HI R90, RZ, 0x18, R90 ;  /* 0x00000018ff5a7819 */ /* 0x000fe4000001165a */
[----:B------:R-:W-:Y:S02]  /*108b0*/  SHF.R.U32.HI R198, RZ, 0x18, R126 ;  /* 0x00000018ffc67819 */ /* 0x000fe4000001167e */
[C---:B------:R-:W-:Y:S01]  /*108c0*/  HMMA.16816.F32 R48, R72.reuse, R78, R48 ;  /* 0x0000004e4830723c */ /* 0x040fe20000001830 */
[----:B------:R-:W-:Y:S03]  /*108d0*/  LOP3.LUT R77, R125, UR31, R214, 0x96, !PT ;  /* 0x0000001f7d4d7c12 */ /* 0x000fe6000f8e96d6 */
[--C-:B------:R-:W-:Y:S02]  /*108e0*/  SHF.R.U32.HI R125, RZ, 0x10, R124.reuse ;  /* 0x00000010ff7d7819 */ /* 0x100fe4000001167c */
[----:B------:R-:W-:Y:S02]  /*108f0*/  SHF.R.U32.HI R124, RZ, 0x18, R124 ;  /* 0x00000018ff7c7819 */ /* 0x000fe4000001167c */
[-C--:B----4-:R-:W-:Y:S01]  /*10900*/  HMMA.16816.F32 R52, R72, R84.reuse, R52 ;  /* 0x000000544834723c */ /* 0x090fe20000001834 */
[----:B------:R-:W-:Y:S03]  /*10910*/  LOP3.LUT R78, R89, 0xff, RZ, 0xc0, !PT ;  /* 0x000000ff594e7812 */ /* 0x000fe600078ec0ff */
[----:B------:R-:W-:Y:S02]  /*10920*/  SHF.R.U32.HI R79, RZ, 0x8, R88 ;  /* 0x00000008ff4f7819 */ /* 0x000fe40000011658 */
[----:B------:R-:W-:Y:S02]  /*10930*/  SHF.R.U32.HI R88, RZ, 0x8, R96 ;  /* 0x00000008ff587819 */ /* 0x000fe40000011660 */
[C---:B------:R-:W-:Y:S01]  /*10940*/  HMMA.16816.F32 R56, R80.reuse, R84, R56 ;  /* 0x000000545038723c */ /* 0x040fe20000001838 */
[----:B------:R-:W-:Y:S03]  /*10950*/  PRMT R116, R91, 0x5410, R79 ;  /* 0x000054105b747816 */ /* 0x000fe6000000004f */
[----:B------:R-:W-:Y:S02]  /*10960*/  PRMT R113, R78, 0x5410, R90 ;  /* 0x000054104e717816 */ /* 0x000fe4000000005a */
[----:B------:R-:W-:Y:S02]  /*10970*/  PRMT R123, R112, 0x5410, R88 ;  /* 0x00005410707b7816 */ /* 0x000fe40000000058 */
[-C--:B------:R-:W-:Y:S01]  /*10980*/  HMMA.16816.F32 R60, R80, R86.reuse, R60 ;  /* 0x00000056503c723c */ /* 0x080fe2000000183c */
[----:B------:R-:W3:Y:S03]  /*10990*/  LDSM.16.MT88.4 R88, [R173+0x6800] ;  /* 0x00680000ad58783b */ /* 0x000ee60000004200 */
[C---:B------:R-:W-:Y:S02]  /*109a0*/  LOP3.LUT R79, R76.reuse, 0xffff, RZ, 0xc0, !PT ;  /* 0x0000ffff4c4f7812 */ /* 0x040fe400078ec0ff */
[----:B------:R-:W-:Y:S02]  /*109b0*/  LOP3.LUT R96, R76, 0xff, RZ, 0xc0, !PT ;  /* 0x000000ff4c607812 */ /* 0x000fe400078ec0ff */
[----:B------:R-:W-:Y:S01]  /*109c0*/  HMMA.16816.F32 R64, R72, R86, R64 ;  /* 0x000000564840723c */ /* 0x000fe20000001840 */
[----:B------:R-:W-:Y:S01]  /*109d0*/  SHF.R.U32.HI R78, RZ, 0x8, R79 ;  /* 0x00000008ff4e7819 */ /* 0x000fe2000001164f */
[----:B------:R-:W4:Y:S02]  /*109e0*/  LDSM.16.MT88.4 R80, [R176+0x6800] ;  /* 0x00680000b050783b */ /* 0x000f240000004200 */
[----:B------:R-:W-:Y:S02]  /*109f0*/  SHF.R.U32.HI R85, RZ, 0x18, R76 ;  /* 0x00000018ff557819 */ /* 0x000fe4000001164c */
[----:B------:R-:W-:Y:S01]  /*10a00*/  PRMT R96, R96, 0x5410, R78 ;  /* 0x0000541060607816 */ /* 0x000fe2000000004e */
[--C-:B------:R-:W-:Y:S01]  /*10a10*/  HSET2.LE.AND R74, R123, R129.reuse, PT ;  /* 0x000000817b4a7233 */ /* 0x100fe20003803000 */
[----:B------:R-:W-:Y:S04]  /*10a20*/  SHF.R.U32.HI R78, RZ, 0x10, R76 ;  /* 0x00000010ff4e7819 */ /* 0x000fe8000001164c */
[C---:B------:R-:W-:Y:S02]  /*10a30*/  LOP3.LUT R79, R77.reuse, 0xffff, RZ, 0xc0, !PT ;  /* 0x0000ffff4d4f7812 */ /* 0x040fe400078ec0ff */
[----:B------:R-:W-:Y:S02]  /*10a40*/  LOP3.LUT R78, R78, 0xff, RZ, 0xc0, !PT ;  /* 0x000000ff4e4e7812 */ /* 0x000fe400078ec0ff */
[----:B------:R-:W-:Y:S02]  /*10a50*/  SHF.R.U32.HI R76, RZ, 0x8, R79 ;  /* 0x00000008ff4c7819 */ /* 0x000fe4000001164f */
[----:B------:R-:W-:Y:S01]  /*10a60*/  PRMT R79, R78, 0x5410, R85 ;  /* 0x000054104e4f7816 */ /* 0x000fe20000000055 */
[--C-:B------:R-:W-:Y:S01]  /*10a70*/  HSET2.LE.AND R78, R116, R129.reuse, PT ;  /* 0x00000081744e7233 */ /* 0x100fe20003803000 */
[----:B------:R-:W-:Y:S02]  /*10a80*/  LOP3.LUT R84, R77, 0xff, RZ, 0xc0, !PT ;  /* 0x000000ff4d547812 */ /* 0x000fe400078ec0ff */
[--C-:B------:R-:W-:Y:S02]  /*10a90*/  SHF.R.U32.HI R85, RZ, 0x18, R77.reuse ;  /* 0x00000018ff557819 */ /* 0x100fe4000001164d */
[----:B------:R-:W-:Y:S01]  /*10aa0*/  PRMT R112, R84, 0x5410, R76 ;  /* 0x0000541054707816 */ /* 0x000fe2000000004c */
[--C-:B------:R-:W-:Y:S01]  /*10ab0*/  HSET2.LE.AND R76, R96, R129.reuse, PT ;  /* 0x00000081604c7233 */ /* 0x100fe20003803000 */
[----:B------:R-:W-:Y:S01]  /*10ac0*/  SHF.R.U32.HI R84, RZ, 0x10, R77 ;  /* 0x00000010ff547819 */ /* 0x000fe2000001164d */
[--C-:B------:R-:W-:Y:S01]  /*10ad0*/  HSET2.LE.AND R77, R79, R129.reuse, PT ;  /* 0x000000814f4d7233 */ /* 0x100fe20003803000 */
[----:B------:R-:W-:Y:S01]  /*10ae0*/  LOP3.LUT R78, R78, R106, RZ, 0xc0, !PT ;  /* 0x0000006a4e4e7212 */ /* 0x000fe200078ec0ff */
[--C-:B------:R-:W-:Y:S01]  /*10af0*/  HSET2.LE.AND R79, R113, R129.reuse, PT ;  /* 0x00000081714f7233 */ /* 0x100fe20003803000 */
[----:B------:R-:W-:Y:S01]  /*10b00*/  LOP3.LUT R84, R84, 0xff, RZ, 0xc0, !PT ;  /* 0x000000ff54547812 */ /* 0x000fe200078ec0ff */
[--C-:B------:R-:W-:Y:S01]  /*10b10*/  HSET2.LE.AND R72, R112, R129.reuse, PT ;  /* 0x0000008170487233 */ /* 0x100fe20003803000 */
[----:B------:R-:W-:Y:S02]  /*10b20*/  LOP3.LUT R76, R76, R105, RZ, 0xc0, !PT ;  /* 0x000000694c4c7212 */ /* 0x000fe400078ec0ff */
[----:B------:R-:W-:Y:S02]  /*10b30*/  LOP3.LUT R79, R79, R0, RZ, 0xc0, !PT ;  /* 0x000000004f4f7212 */ /* 0x000fe400078ec0ff */
[----:B------:R-:W-:Y:S02]  /*10b40*/  LOP3.LUT R0, R125, 0xff, RZ, 0xc0, !PT ;  /* 0x000000ff7d007812 */ /* 0x000fe400078ec0ff */
[----:B------:R-:W-:Y:S02]  /*10b50*/  PRMT R84, R84, 0x5410, R85 ;  /* 0x0000541054547816 */ /* 0x000fe40000000055 */
[----:B------:R-:W-:Y:S01]  /*10b60*/  PRMT R75, R0, 0x5410, R124 ;  /* 0x00005410004b7816 */ /* 0x000fe2000000007c */
[----:B------:R-:W-:Y:S01]  /*10b70*/  IMAD.U32 R0, RZ, RZ, UR19 ;  /* 0x00000013ff007e24 */ /* 0x000fe2000f8e00ff */
[----:B------:R-:W-:Y:S01]  /*10b80*/  LOP3.LUT R77, R77, R103, RZ, 0xc0, !PT ;  /* 0x000000674d4d7212 */ /* 0x000fe200078ec0ff */
[--C-:B------:R-:W-:Y:S01]  /*10b90*/  HSET2.LE.AND R73, R84, R129.reuse, PT ;  /* 0x0000008154497233 */ /* 0x100fe20003803000 */
[----:B------:R-:W-:Y:S01]  /*10ba0*/  LOP3.LUT R72, R72, R108, RZ, 0xc0, !PT ;  /* 0x0000006c48487212 */ /* 0x000fe200078ec0ff */
[--C-:B------:R-:W-:Y:S01]  /*10bb0*/  HSET2.LE.AND R75, R75, R129.reuse, PT ;  /* 0x000000814b4b7233 */ /* 0x100fe20003803000 */
[----:B------:R-:W5:Y:S01]  /*10bc0*/  LDSM.16.MT88.4 R84, [R174+0x6800] ;  /* 0x00680000ae54783b */ /* 0x000f620000004200 */
[----:B------:R-:W-:Y:S02]  /*10bd0*/  LOP3.LUT R74, R74, R109, RZ, 0xc0, !PT ;  /* 0x0000006d4a4a7212 */ /* 0x000fe400078ec0ff */
[-C--:B---3--:R-:W-:Y:S01]  /*10be0*/  HMMA.16816.F32 R4, R76, R88.reuse, R4 ;  /* 0x000000584c04723c */ /* 0x088fe20000001804 */
[----:B------:R-:W-:Y:S02]  /*10bf0*/  LOP3.LUT R73, R73, R107, RZ, 0xc0, !PT ;  /* 0x0000006b49497212 */ /* 0x000fe400078ec0ff */
[----:B------:R-:W-:Y:S02]  /*10c00*/  LOP3.LUT R75, R75, R104, RZ, 0xc0, !PT ;  /* 0x000000684b4b7212 */ /* 0x000fe400078ec0ff */
[----:B------:R-:W-:Y:S05]  /*10c10*/  LOP3.LUT R0, R211, UR7, R0, 0x96, !PT ;  /* 0x00000007d3007c12 */ /* 0x000fea000f8e9600 */
[C---:B------:R-:W-:Y:S07]  /*10c20*/  HMMA.16816.F32 R8, R72.reuse, R88, R8 ;  /* 0x000000584808723c */ /* 0x040fee0000001808 */
[----:B------:R-:W-:Y:S01]  /*10c30*/  IMAD.WIDE.U32 R88, R0, -0x326172a9, RZ ;  /* 0xcd9e8d5700587825 */ /* 0x000fe200078e00ff */
[-C--:B------:R-:W-:Y:S04]  /*10c40*/  HMMA.16816.F32 R12, R72, R90.reuse, R12 ;  /* 0x0000005a480c723c */ /* 0x080fe8000000180c */
[C---:B--2---:R-:W-:Y:S02]  /*10c50*/  LOP3.LUT R0, R89.reuse, UR30, R130, 0x96, !PT ;  /* 0x0000001e59007c12 */ /* 0x044fe4000f8e9682 */
[----:B------:R-:W-:Y:S02]  /*10c60*/  LOP3.LUT R89, R89, UR30, R230, 0x96, !PT ;  /* 0x0000001e59597c12 */ /* 0x000fe4000f8e96e6 */
[C---:B------:R-:W-:Y:S04]  /*10c70*/  HMMA.16816.F32 R16, R76.reuse, R90, R16 ;  /* 0x0000005a4c10723c */ /* 0x040fe80000001810 */
[----:B------:R-:W-:Y:S03]  /*10c80*/  IMAD.WIDE.U32 R104, R89, -0x2daee0ad, RZ ;  /* 0xd2511f5359687825 */ /* 0x000fe600078e00ff */
[--C-:B------:R-:W-:Y:S01]  /*10c90*/  LOP3.LUT R90, R195, UR28, R88.reuse, 0x96, !PT ;  /* 0x0000001cc35a7c12 */ /* 0x100fe2000f8e9658 */
[-C--:B----4-:R-:W-:Y:S01]  /*10ca0*/  HMMA.16816.F32 R20, R76, R80.reuse, R20 ;  /* 0x000000504c14723c */ /* 0x090fe20000001814 */
[----:B------:R-:W2:Y:S03]  /*10cb0*/  MUFU.EX2 R195, R228 ;  /* 0x000000e400c37308 */ /* 0x000ea60000000800 */
[----:B------:R-:W-:Y:S04]  /*10cc0*/  IMAD.WIDE.U32 R90, R90, -0x2daee0ad, RZ ;  /* 0xd2511f535a5a7825 */ /* 0x000fe800078e00ff */
[C---:B------:R-:W-:Y:S07]  /*10cd0*/  HMMA.16816.F32 R24, R72.reuse, R80, R24 ;  /* 0x000000504818723c */ /* 0x040fee0000001818 */
[----:B------:R-:W-:Y:S01]  /*10ce0*/  IMAD.WIDE.U32 R80, R0, -0x2daee0ad, RZ ;  /* 0xd2511f5300507825 */ /* 0x000fe200078e00ff */
[-C--:B------:R-:W-:Y:S01]  /*10cf0*/  HMMA.16816.F32 R28, R72, R82.reuse, R28 ;  /* 0x00000052481c723c */ /* 0x080fe2000000181c */
[----:B------:R-:W-:Y:S03]  /*10d00*/  LOP3.LUT R0, R233, UR28, R88, 0x96, !PT ;  /* 0x0000001ce9007c12 */ /* 0x000fe6000f8e9658 */
[----:B------:R-:W-:Y:S02]  /*10d10*/  LOP3.LUT R80, R91, UR25, R80, 0x96, !PT ;  /* 0x000000195b507c12 */ /* 0x000fe4000f8e9650 */
[----:B------:R-:W-:Y:S01]  /*10d20*/  LOP3.LUT R88, R81, UR27, R218, 0x96, !PT ;  /* 0x0000001b51587c12 */ /* 0x000fe2000f8e96da */
[----:B------:R-:W-:Y:S01]  /*10d30*/  IMAD.WIDE.U32 R112, R0, -0x2daee0ad, RZ ;  /* 0xd2511f5300707825 */ /* 0x000fe200078e00ff */
[C---:B------:R-:W-:Y:S01]  /*10d40*/  HMMA.16816.F32 R32, R76.reuse, R82, R32 ;  /* 0x000000524c20723c */ /* 0x040fe20000001820 */
[----:B--2---:R-:W-:Y:S03]  /*10d50*/  F2FP.PACK_AB R144, R195, R196 ;  /* 0x000000c4c390723e */ /* 0x004fe600000000ff */
[----:B------:R-:W-:Y:S01]  /*10d60*/  IMAD.WIDE.U32 R106, R80, -0x326172a9, RZ ;  /* 0xcd9e8d57506a7825 */ /* 0x000fe200078e00ff */
[----:B------:R-:W-:Y:S01]  /*10d70*/  PRMT R147, R144, 0x7632, R147 ;  /* 0x0000763290937816 */ /* 0x000fe20000000093 */
[----:B------:R-:W2:Y:S01]  /*10d80*/  LDSM.16.MT88.4 R80, [R175+0x6800] ;  /* 0x00680000af50783b */ /* 0x000ea20000004200 */
[----:B------:R-:W-:Y:S01]  /*10d90*/  LOP3.LUT R91, R105, UR27, R220, 0x96, !PT ;  /* 0x0000001b695b7c12 */ /* 0x000fe2000f8e96dc */
[-C--:B-----5:R-:W-:Y:S01]  /*10da0*/  HMMA.16816.F32 R36, R76, R84.reuse, R36 ;  /* 0x000000544c24723c */ /* 0x0a0fe20000001824 */
[----:B------:R-:W-:Y:S03]  /*10db0*/  LOP3.LUT R0, R113, UR25, R104, 0x96, !PT ;  /* 0x0000001971007c12 */ /* 0x000fe6000f8e9668 */
[----:B------:R-:W-:Y:S04]  /*10dc0*/  IMAD.WIDE.U32 R88, R88, -0x326172a9, RZ ;  /* 0xcd9e8d5758587825 */ /* 0x000fe800078e00ff */
[C---:B------:R-:W-:Y:S01]  /*10dd0*/  HMMA.16816.F32 R40, R72.reuse, R84, R40 ;  /* 0x000000544828723c */ /* 0x040fe20000001828 */
[----:B------:R-:W-:Y:S03]  /*10de0*/  IMAD.WIDE.U32 R108, R91, -0x326172a9, RZ ;  /* 0xcd9e8d575b6c7825 */ /* 0x000fe600078e00ff */
[----:B------:R-:W-:Y:S01]  /*10df0*/  LOP3.LUT R89, R89, UR26, R194, 0x96, !PT ;  /* 0x0000001a59597c12 */ /* 0x000fe2000f8e96c2 */
[----:B------:R-:W-:Y:S01]  /*10e00*/  IMAD.WIDE.U32 R130, R0, -0x326172a9, RZ ;  /* 0xcd9e8d5700827825 */ /* 0x000fe200078e00ff */
[----:B------:R-:W-:Y:S01]  /*10e10*/  LOP3.LUT R0, R107, UR23, R88, 0x96, !PT ;  /* 0x000000176b007c12 */ /* 0x000fe2000f8e9658 */
[----:B------:R-:W3:Y:S01]  /*10e20*/  MUFU.EX2 R194, R223 ;  /* 0x000000df00c27308 */ /* 0x000ee20000000800 */
[-C--:B------:R-:W-:Y:S01]  /*10e30*/  HMMA.16816.F32 R44, R72, R86.reuse, R44 ;  /* 0x00000056482c723c */ /* 0x080fe2000000182c */
[----:B------:R-:W-:Y:S03]  /*10e40*/  LOP3.LUT R104, R109, UR26, R232, 0x96, !PT ;  /* 0x0000001a6d687c12 */ /* 0x000fe6000f8e96e8 */
[----:B------:R-:W-:Y:S01]  /*10e50*/  LOP3.LUT R91, R131, UR23, R108, 0x96, !PT ;  /* 0x00000017835b7c12 */ /* 0x000fe2000f8e966c */
[----:B------:R-:W-:Y:S03]  /*10e60*/  IMAD.WIDE.U32 R108, R0, -0x2daee0ad, RZ ;  /* 0xd2511f53006c7825 */ /* 0x000fe600078e00ff */
[C---:B------:R-:W-:Y:S01]  /*10e70*/  HMMA.16816.F32 R48, R76.reuse, R86, R48 ;  /* 0x000000564c30723c */ /* 0x040fe20000001830 */
[----:B------:R-:W-:Y:S04]  /*10e80*/  IMAD.WIDE.U32 R88, R89, -0x2daee0ad, RZ ;  /* 0xd2511f5359587825 */ /* 0x000fe800078e00ff */
[----:B------:R-:W-:Y:S01]  /*10e90*/  IMAD.WIDE.U32 R124, R91, -0x2daee0ad, RZ ;  /* 0xd2511f535b7c7825 */ /* 0x000fe200078e00ff */
[----:B------:R-:W-:Y:S02]  /*10ea0*/  LOP3.LUT R84, R109, UR5, R88, 0x96, !PT ;  /* 0x000000056d547c12 */ /* 0x000fe4000f8e9658 */
[----:B------:R-:W-:Y:S01]  /*10eb0*/  LOP3.LUT R88, R89, UR11, R90, 0x96, !PT ;  /* 0x0000000b59587c12 */ /* 0x000fe2000f8e965a */
[----:B------:R-:W-:Y:S04]  /*10ec0*/  IMAD.WIDE.U32 R104, R104, -0x2daee0ad, RZ ;  /* 0xd2511f5368687825 */ /* 0x000fe800078e00ff */
[----:B------:R-:W-:Y:S01]  /*10ed0*/  IMAD.WIDE.U32 R84, R84, -0x326172a9, RZ ;  /* 0xcd9e8d5754547825 */ /* 0x000fe200078e00ff */
[-C--:B--2---:R-:W-:Y:S01]  /*10ee0*/  HMMA.16816.F32 R52, R76, R80.reuse, R52 ;  /* 0x000000504c34723c */ /* 0x084fe20000001834 */
[----:B------:R-:W-:Y:S02]  /*10ef0*/  LOP3.LUT R90, R125, UR5, R104, 0x96, !PT ;  /* 0x000000057d5a7c12 */ /* 0x000fe4000f8e9668 */
[----:B------:R-:W-:Y:S01]  /*10f00*/  LOP3.LUT R103, R105, UR11, R112, 0x96, !PT ;  /* 0x0000000b69677c12 */ /* 0x000fe2000f8e9670 */
[----:B------:R-:W-:Y:S01]  /*10f10*/  IMAD.WIDE.U32 R104, R88, -0x326172a9, RZ ;  /* 0xcd9e8d5758687825 */ /* 0x000fe200078e00ff */
[----:B------:R-:W-:Y:S02]  /*10f20*/  LOP3.LUT R0, R84, 0xffff, RZ, 0xc0, !PT ;  /* 0x0000ffff54007812 */ /* 0x000fe400078ec0ff */
[----:B------:R-:W-:Y:S01]  /*10f30*/  SHF.R.U32.HI R89, RZ, 0x10, R84 ;  /* 0x00000010ff597819 */ /* 0x000fe20000011654 */
[C---:B------:R-:W-:Y:S01]  /*10f40*/  HMMA.16816.F32 R56, R72.reuse, R80, R56 ;  /* 0x000000504838723c */ /* 0x040fe20000001838 */
[----:B------:R-:W-:Y:S03]  /*10f50*/  IMAD.WIDE.U32 R90, R90, -0x326172a9, RZ ;  /* 0xcd9e8d575a5a7825 */ /* 0x000fe600078e00ff */
[----:B------:R-:W-:Y:S01]  /*10f60*/  LOP3.LUT R88, R85, UR32, R104, 0x96, !PT ;  /* 0x0000002055587c12 */ /* 0x000fe2000f8e9668 */
[----:B------:R-:W-:Y:S01]  /*10f70*/  IMAD.WIDE.U32 R112, R103, -0x326172a9, RZ ;  /* 0xcd9e8d5767707825 */ /* 0x000fe200078e00ff */
[----:B------:R-:W-:Y:S02]  /*10f80*/  SHF.R.U32.HI R104, RZ, 0x18, R84 ;  /* 0x00000018ff687819 */ /* 0x000fe40000011654 */
[-C--:B------:R-:W-:Y:S01]  /*10f90*/  HMMA.16816.F32 R60, R72, R82.reuse, R60 ;  /* 0x00000052483c723c */ /* 0x080fe2000000183c */
[----:B------:R-:W-:Y:S03]  /*10fa0*/  LOP3.LUT R87, R90, 0xffff, RZ, 0xc0, !PT ;  /* 0x0000ffff5a577812 */ /* 0x000fe600078ec0ff */
[----:B------:R-:W-:Y:S02]  /*10fb0*/  SHF.R.U32.HI R86, RZ, 0x10, R90 ;  /* 0x00000010ff567819 */ /* 0x000fe4000001165a */
[----:B------:R-:W-:Y:S02]  /*10fc0*/  LOP3.LUT R96, R84, 0xff, RZ, 0xc0, !PT ;  /* 0x000000ff54607812 */ /* 0x000fe400078ec0ff */
[----:B------:R-:W-:Y:S01]  /*10fd0*/  HMMA.16816.F32 R64, R76, R82, R64 ;  /* 0x000000524c40723c */ /* 0x000fe20000001840 */
[----:B------:R-:W-:Y:S03]  /*10fe0*/  SHF.R.U32.HI R84, RZ, 0x8, R0 ;  /* 0x00000008ff547819 */ /* 0x000fe60000011600 */
[----:B------:R-:W-:Y:S02]  /*10ff0*/  LOP3.LUT R85, R89, 0xff, RZ, 0xc0, !PT ;  /* 0x000000ff59557812 */ /* 0x000fe400078ec0ff */
[----:B------:R-:W-:Y:S02]  /*11000*/  SHF.R.U32.HI R87, RZ, 0x8, R87 ;  /* 0x00000008ff577819 */ /* 0x000fe40000011657 */
[----:B------:R-:W-:Y:S04]  /*11010*/  LOP3.LUT R86, R86, 0xff, RZ, 0xc0, !PT ;  /* 0x000000ff56567812 */ /* 0x000fe800078ec0ff */
[----:B------:R-:W-:Y:S02]  /*11020*/  LOP3.LUT R107, R90, 0xff, RZ, 0xc0, !PT ;  /* 0x000000ff5a6b7812 */ /* 0x000fe400078ec0ff */
[----:B------:R-:W-:Y:S02]  /*11030*/  SHF.R.U32.HI R109, RZ, 0x18, R90 ;  /* 0x00000018ff6d7819 */ /* 0x000fe4000001165a */
[----:B------:R-:W-:Y:S02]  /*11040*/  PRMT R103, R96, 0x5410, R84 ;  /* 0x0000541060677816 */ /* 0x000fe40000000054 */
[----:B------:R-:W-:Y:S02]  /*11050*/  LOP3.LUT R84, R88, 0xffff, RZ, 0xc0, !PT ;  /* 0x0000ffff58547812 */ /* 0x000fe400078ec0ff */
[----:B------:R-:W-:Y:S01]  /*11060*/  PRMT R104, R85, 0x5410, R104 ;  /* 0x0000541055687816 */ /* 0x000fe20000000068 */
[--C-:B------:R-:W-:Y:S01]  /*11070*/  HSET2.LE.AND R74, R103, R129.reuse, PT ;  /* 0x00000081674a7233 */ /* 0x100fe20003803000 */
[----:B------:R-:W-:Y:S02]  /*11080*/  SHF.R.U32.HI R89, RZ, 0x8, R84 ;  /* 0x00000008ff597819 */ /* 0x000fe40000011654 */
[----:B------:R-:W-:Y:S01]  /*11090*/  PRMT R107, R107, 0x5410, R87 ;  /* 0x000054106b6b7816 */ /* 0x000fe20000000057 */
[--C-:B------:R-:W-:Y:S01]  /*110a0*/  HSET2.LE.AND R75, R104, R129.reuse, PT ;  /* 0x00000081684b7233 */ /* 0x100fe20003803000 */
[----:B------:R-:W-:Y:S02]  /*110b0*/  PRMT R109, R86, 0x5410, R109 ;  /* 0x00005410566d7816 */ /* 0x000fe4000000006d */
[----:B------:R-:W2:Y:S01]  /*110c0*/  LDSM.16.MT88.4 R84, [R173+0x7000] ;  /* 0x00700000ad54783b */ /* 0x000ea20000004200 */
[----:B------:R-:W-:Y:S01]  /*110d0*/  LOP3.LUT R0, R91, UR32, R112, 0x96, !PT ;  /* 0x000000205b007c12 */ /* 0x000fe2000f8e9670 */
[--C-:B------:R-:W-:Y:S01]  /*110e0*/  HSET2.LE.AND R78, R107, R129.reuse, PT ;  /* 0x000000816b4e7233 */ /* 0x100fe20003803000 */
[--C-:B------:R-:W-:Y:S01]  /*110f0*/  SHF.R.U32.HI R81, RZ, 0x10, R88.reuse ;  /* 0x00000010ff517819 */ /* 0x100fe20000011658 */
[--C-:B------:R-:W-:Y:S01]  /*11100*/  HSET2.LE.AND R79, R109, R129.reuse, PT ;  /* 0x000000816d4f7233 */ /* 0x100fe20003803000 */
[----:B------:R-:W-:Y:S02]  /*11110*/  LOP3.LUT R90, R88, 0xff, RZ, 0xc0, !PT ;  /* 0x000000ff585a7812 */ /* 0x000fe400078ec0ff */
[----:B------:R-:W-:Y:S02]  /*11120*/  LOP3.LUT R80, R0, 0xffff, RZ, 0xc0, !PT ;  /* 0x0000ffff00507812 */ /* 0x000fe400078ec0ff */
[----:B------:R-:W-:Y:S02]  /*11130*/  SHF.R.U32.HI R91, RZ, 0x18, R88 ;  /* 0x00000018ff5b7819 */ /* 0x000fe40000011658 */
        /* <DEDUP_REMOVED lines=9> */
[----:B------:R-:W-:Y:S02]  /*111d0*/  SHF.R.U32.HI R88, RZ, 0x18, R0 ;  /* 0x00000018ff587819 */ /* 0x000fe40000011600 */
[----:B------:R-:W-:Y:S01]  /*111e0*/  LOP3.LUT R0, R89, 0xff, RZ, 0xc0, !PT ;  /* 0x000000ff59007812 */ /* 0x000fe200078ec0ff */
[--C-:B------:R-:W-:Y:S01]  /*111f0*/  HSET2.LE.AND R76, R80, R129.reuse, PT ;  /* 0x00000081504c7233 */ /* 0x100fe20003803000 */
[----:B------:R-:W-:Y:S01]  /*11200*/  LOP3.LUT R74, R74, R111, RZ, 0xc0, !PT ;  /* 0x0000006f4a4a7212 */ /* 0x000fe200078ec0ff */
[----:B------:R-:W4:Y:S01]  /*11210*/  LDSM.16.MT88.4 R80, [R176+0x7000] ;  /* 0x00700000b050783b */ /* 0x000f220000004200 */
[--C-:B------:R-:W-:Y:S02]  /*11220*/  PRMT R0, R0, 0x5410, R88.reuse ;  /* 0x0000541000007816 */ /* 0x100fe40000000058 */
[----:B------:R-:W-:Y:S02]  /*11230*/  LOP3.LUT R75, R75, R110, RZ, 0xc0, !PT ;  /* 0x0000006e4b4b7212 */ /* 0x000fe400078ec0ff */
[C---:B------:R-:W-:Y:S01]  /*11240*/  PRMT R89, R133.reuse, 0x7610, R89 ;  /* 0x0000761085597816 */ /* 0x040fe20000000059 */
[--C-:B------:R-:W-:Y:S01]  /*11250*/  HSET2.LE.AND R77, R0, R129.reuse, PT ;  /* 0x00000081004d7233 */ /* 0x100fe20003803000 */
[----:B------:R-:W-:Y:S02]  /*11260*/  PRMT R88, R133, 0x7632, R88 ;  /* 0x0000763285587816 */ /* 0x000fe40000000058 */
[----:B------:R-:W-:Y:S01]  /*11270*/  LOP3.LUT R72, R72, R115, RZ, 0xc0, !PT ;  /* 0x0000007348487212 */ /* 0x000fe200078ec0ff */
[----:B------:R-:W-:Y:S01]  /*11280*/  @!P5 HADD2 R244, -R89.H0_H0, -RZ.H0_H0 ;  /* 0xa00000ff59f4d230 */ /* 0x000fe20000000900 */
[----:B------:R-:W-:Y:S01]  /*11290*/  LOP3.LUT R73, R73, R114, RZ, 0xc0, !PT ;  /* 0x0000007249497212 */ /* 0x000fe200078ec0ff */
[----:B------:R-:W-:Y:S01]  /*112a0*/  @!P6 HADD2 R241, -R88.H0_H0, -RZ.H0_H0 ;  /* 0xa00000ff58f1e230 */ /* 0x000fe20000000900 */
[----:B------:R-:W-:Y:S02]  /*112b0*/  PRMT R0, R89, 0x5410, R88 ;  /* 0x0000541059007816 */ /* 0x000fe40000000058 */
[----:B------:R-:W-:Y:S02]  /*112c0*/  LOP3.LUT R76, R76, R119, RZ, 0xc0, !PT ;  /* 0x000000774c4c7212 */ /* 0x000fe400078ec0ff */
[----:B------:R-:W-:Y:S01]  /*112d0*/  LOP3.LUT R78, R78, R118, RZ, 0xc0, !PT ;  /* 0x000000764e4e7212 */ /* 0x000fe200078ec0ff */
[-C--:B--2---:R-:W-:Y:S01]  /*112e0*/  HMMA.16816.F32 R4, R72, R84.reuse, R4 ;  /* 0x000000544804723c */ /* 0x084fe20000001804 */
[----:B------:R-:W-:Y:S02]  /*112f0*/  LOP3.LUT R77, R77, R117, RZ, 0xc0, !PT ;  /* 0x000000754d4d7212 */ /* 0x000fe400078ec0ff */
[----:B------:R-:W-:Y:S02]  /*11300*/  LOP3.LUT R79, R79, R0, RZ, 0xc0, !PT ;  /* 0x000000004f4f7212 */ /* 0x000fe400078ec0ff */
[----:B------:R-:W-:Y:S02]  /*11310*/  @!P5 PRMT R89, R244, 0x5410, RZ ;  /* 0x00005410f459d816 */ /* 0x000fe400000000ff */
[----:B------:R-:W-:Y:S02]  /*11320*/  @!P6 PRMT R88, R241, 0x5410, RZ ;  /* 0x00005410f158e816 */ /* 0x000fe400000000ff */
[----:B------:R-:W-:Y:S01]  /*11330*/  LOP3.LUT R103, R126, 0xffff, RZ, 0xc0, !PT ;  /* 0x0000ffff7e677812 */ /* 0x000fe200078ec0ff */
[C---:B------:R-:W-:Y:S01]  /*11340*/  HMMA.16816.F32 R8, R76.reuse, R84, R8 ;  /* 0x000000544c08723c */ /* 0x040fe20000001808 */
[----:B------:R-:W-:Y:S01]  /*11350*/  STG.E.U16 [R188.64+0x50], R89 ;  /* 0x00005059bc007986 */ /* 0x000fe2000c101510 */
[----:B------:R-:W-:Y:S02]  /*11360*/  SHF.R.U32.HI R107, RZ, 0x10, R126 ;  /* 0x00000010ff6b7819 */ /* 0x000fe4000001167e */
[-C--:B------:R-:W-:Y:S01]  /*11370*/  ISETP.GE.U32.AND P6, PT, R217, R132.reuse, PT ;  /* 0x00000084d900720c */ /* 0x080fe20003fc6070 */
[----:B------:R-:W-:Y:S01]  /*11380*/  STG.E.U16 [R188.64+0x52], R88 ;  /* 0x00005258bc007986 */ /* 0x000fe2000c101510 */
[----:B------:R-:W-:Y:S02]  /*11390*/  LOP3.LUT R92, R105, UR8, R106, 0x96, !PT ;  /* 0x00000008695c7c12 */ /* 0x000fe4000f8e966a */
[-C--:B------:R-:W-:Y:S01]  /*113a0*/  HMMA.16816.F32 R12, R76, R86.reuse, R12 ;  /* 0x000000564c0c723c */ /* 0x080fe2000000180c */
[----:B------:R-:W-:Y:S01]  /*113b0*/  STG.E.U16 [R168.64+0x60], R165 ;  /* 0x000060a5a8007986 */ /* 0x000fe2000c101510 */
[----:B------:R-:W-:Y:S02]  /*113c0*/  ISETP.GE.U32.AND P5, PT, R217, R132, PT ;  /* 0x00000084d900720c */ /* 0x000fe40003fa6070 */
[----:B------:R-:W-:Y:S01]  /*113d0*/  LOP3.LUT R91, R113, UR8, R130, 0x96, !PT ;  /* 0x00000008715b7c12 */ /* 0x000fe2000f8e9682 */
[----:B------:R-:W-:Y:S01]  /*113e0*/  STG.E.U16 [R168.64+0x62], R164 ;  /* 0x000062a4a8007986 */ /* 0x000fe2000c101510 */
[----:B------:R-:W-:Y:S01]  /*113f0*/  SHF.R.U32.HI R0, RZ, 0x18, R128 ;  /* 0x00000018ff007819 */ /* 0x000fe20000011680 */
[----:B------:R-:W-:Y:S01]  /*11400*/  IMAD.WIDE.U32 R92, R92, -0x2daee0ad, RZ ;  /* 0xd2511f535c5c7825 */ /* 0x000fe200078e00ff */
[C---:B------:R-:W-:Y:S01]  /*11410*/  HMMA.16816.F32 R16, R72.reuse, R86, R16 ;  /* 0x000000564810723c */ /* 0x040fe20000001810 */
[----:B------:R-:W2:Y:S01]  /*11420*/  LDSM.16.MT88.4 R84, [R174+0x7000] ;  /* 0x00700000ae54783b */ /* 0x000ea20000004200 */
[----:B------:R-:W-:Y:S02]  /*11430*/  ISETP.GE.U32.AND P2, PT, R217, R0, PT ;  /* 0x00000000d900720c */ /* 0x000fe40003f46070 */
[----:B------:R-:W-:Y:S02]  /*11440*/  LOP3.LUT R0, R126, 0xff, RZ, 0xc0, !PT ;  /* 0x000000ff7e007812 */ /* 0x000fe400078ec0ff */
[----:B------:R-:W-:Y:S01]  /*11450*/  PRMT R90, R149, 0x5410, R148 ;  /* 0x00005410955a7816 */ /* 0x000fe20000000094 */
[----:B------:R-:W-:Y:S01]  /*11460*/  @!P5 HADD2 R242, -R149.H0_H0, -RZ.H0_H0 ;  /* 0xa00000ff95f2d230 */ /* 0x000fe20000000900 */
[-C--:B----4-:R-:W-:Y:S01]  /*11470*/  HMMA.16816.F32 R20, R72, R80.reuse, R20 ;  /* 0x000000504814723c */ /* 0x090fe20000001814 */
[----:B------:R-:W-:Y:S02]  /*11480*/  @!P3 PRMT R148, R243, 0x5410, RZ ;  /* 0x00005410f394b816 */ /* 0x000fe400000000ff */
[C---:B------:R-:W-:Y:S02]  /*11490*/  ISETP.GE.U32.AND P5, PT, R217.reuse, R0, PT ;  /* 0x00000000d900720c */ /* 0x040fe40003fa6070 */
[----:B------:R-:W-:Y:S01]  /*114a0*/  @!P6 PRMT R149, R242, 0x5410, RZ ;  /* 0x00005410f295e816 */ /* 0x000fe200000000ff */
[----:B------:R-:W-:Y:S01]  /*114b0*/  STG.E.U16 [R170.64+0x62], R148 ;  /* 0x00006294aa007986 */ /* 0x000fe2000c101510 */
[----:B------:R-:W-:Y:S01]  /*114c0*/  ISETP.GE.U32.AND P6, PT, R217, R2, PT ;  /* 0x00000002d900720c */ /* 0x000fe20003fc6070 */
[C---:B------:R-:W-:Y:S01]  /*114d0*/  HMMA.16816.F32 R24, R76.reuse, R80, R24 ;  /* 0x000000504c18723c */ /* 0x040fe20000001818 */
[----:B------:R-:W-:Y:S01]  /*114e0*/  LOP3.LUT R2, R93, UR31, R108, 0x96, !PT ;  /* 0x0000001f5d027c12 */ /* 0x000fe2000f8e966c */
[----:B------:R-:W-:Y:S02]  /*114f0*/  STG.E.U16 [R170.64+0x60], R149 ;  /* 0x00006095aa007986 */ /* 0x000fe4000c101510 */
[C---:B------:R-:W-:Y:S02]  /*11500*/  LOP3.LUT R71, R92.reuse, 0xffff, RZ, 0xc0, !PT ;  /* 0x0000ffff5c477812 */ /* 0x040fe400078ec0ff */
[----:B------:R-:W-:Y:S01]  /*11510*/  LDSM.16.MT88.4 R108, [R176+0x7800] ;  /* 0x00780000b06c783b */ /* 0x000fe20000004200 */
[----:B------:R-:W-:Y:S01]  /*11520*/  IMAD.WIDE.U32 R80, R91, -0x2daee0ad, RZ ;  /* 0xd2511f535b507825 */ /* 0x000fe200078e00ff */
[-C--:B------:R-:W-:Y:S01]  /*11530*/  HMMA.16816.F32 R28, R76, R82.reuse, R28 ;  /* 0x000000524c1c723c */ /* 0x080fe2000000181c */
[----:B------:R-:W-:Y:S03]  /*11540*/  LOP3.LUT R91, R92, 0xff, RZ, 0xc0, !PT ;  /* 0x000000ff5c5b7812 */ /* 0x000fe600078ec0ff */
[----:B------:R-:W-:Y:S01]  /*11550*/  LOP3.LUT R0, R81, UR31, R124, 0x96, !PT ;  /* 0x0000001f51007c12 */ /* 0x000fe2000f8e967c */
[----:B------:R-:W-:Y:S01]  /*11560*/  @!P5 HADD2 R236, -R144.H0_H0, -RZ.H0_H0 ;  /* 0xa00000ff90ecd230 */ /* 0x000fe20000000900 */
[--C-:B------:R-:W-:Y:S01]  /*11570*/  SHF.R.U32.HI R104, RZ, 0x10, R80.reuse ;  /* 0x00000010ff687819 */ /* 0x100fe20000011650 */
[----:B------:R-:W-:Y:S01]  /*11580*/  LDSM.16.MT88.4 R124, [R173+0x7800] ;  /* 0x00780000ad7c783b */ /* 0x000fe20000004200 */
[C---:B------:R-:W-:Y:S01]  /*11590*/  HMMA.16816.F32 R32, R72.reuse, R82, R32 ;  /* 0x000000524820723c */ /* 0x040fe20000001820 */
[C---:B------:R-:W-:Y:S03]  /*115a0*/  LOP3.LUT R106, R80.reuse, 0xff, RZ, 0xc0, !PT ;  /* 0x000000ff506a7812 */ /* 0x040fe600078ec0ff */
[----:B------:R-:W-:Y:S02]  /*115b0*/  SHF.R.U32.HI R105, RZ, 0x18, R80 ;  /* 0x00000018ff697819 */ /* 0x000fe40000011650 */
[--C-:B------:R-:W-:Y:S01]  /*115c0*/  SHF.R.U32.HI R93, RZ, 0x10, R92.reuse ;  /* 0x00000010ff5d7819 */ /* 0x100fe2000001165c */
[----:B------:R-:W-:Y:S01]  /*115d0*/  STG.E.U16 [R190.64+0x5e], R161 ;  /* 0x00005ea1be007986 */ /* 0x000fe2000c101510 */
[----:B------:R-:W-:Y:S01]  /*115e0*/  SHF.R.U32.HI R96, RZ, 0x18, R92 ;  /* 0x00000018ff607819 */ /* 0x000fe2000001165c */
[-C--:B--2---:R-:W-:Y:S02]  /*115f0*/  HMMA.16816.F32 R36, R72, R84.reuse, R36 ;  /* 0x000000544824723c */ /* 0x084fe40000001824 */
[----:B------:R-:W-:Y:S01]  /*11600*/  STG.E.U16 [R190.64+0x60], R156 ;  /* 0x0000609cbe007986 */ /* 0x000fe2000c101510 */
[----:B------:R-:W-:Y:S02]  /*11610*/  LOP3.LUT R92, R80, 0xffff, RZ, 0xc0, !PT ;  /* 0x0000ffff505c7812 */ /* 0x000fe400078ec0ff */
[----:B---3--:R-:W-:Y:S01]  /*11620*/  F2FP.PACK_AB R146, R193, R194 ;  /* 0x000000c2c192723e */ /* 0x008fe200000000ff */
[----:B------:R-:W2:Y:S01]  /*11630*/  LDSM.16.MT88.4 R80, [R175+0x7000] ;  /* 0x00700000af50783b */ /* 0x000ea20000004200 */
[----:B------:R-:W-:Y:S01]  /*11640*/  SHF.R.U32.HI R71, RZ, 0x8, R71 ;  /* 0x00000008ff477819 */ /* 0x000fe20000011647 */
[C---:B------:R-:W-:Y:S01]  /*11650*/  HMMA.16816.F32 R40, R76.reuse, R84, R40 ;  /* 0x000000544c28723c */ /* 0x040fe20000001828 */
[----:B------:R-:W-:Y:S03]  /*11660*/  PRMT R145, R146, 0x7632, R145 ;  /* 0x0000763292917816 */ /* 0x000fe60000000091 */
[----:B------:R-:W-:Y:S01]  /*11670*/  @!P4 HADD2 R238, -R146.H0_H0, -RZ.H0_H0 ;  /* 0xa00000ff92eec230 */ /* 0x000fe20000000900 */
[----:B------:R-:W-:Y:S01]  /*11680*/  PRMT R142, R91, 0x5410, R71 ;  /* 0x000054105b8e7816 */ /* 0x000fe20000000047 */
[----:B------:R-:W-:Y:S01]  /*11690*/  @!P0 HADD2 R237, -R145.H0_H0, -RZ.H0_H0 ;  /* 0xa00000ff91ed8230 */ /* 0x000fe20000000900 */
[----:B------:R-:W-:Y:S01]  /*116a0*/  LOP3.LUT R85, R2, 0xffff, RZ, 0xc0, !PT ;  /* 0x0000ffff02557812 */ /* 0x000fe200078ec0ff */
[-C--:B------:R-:W-:Y:S01]  /*116b0*/  HMMA.16816.F32 R44, R76, R86.reuse, R44 ;  /* 0x000000564c2c723c */ /* 0x080fe2000000182c */
[----:B------:R-:W-:Y:S03]  /*116c0*/  LOP3.LUT R84, R0, 0xffff, RZ, 0xc0, !PT ;  /* 0x0000ffff00547812 */ /* 0x000fe600078ec0ff */
[----:B------:R-:W-:Y:S01]  /*116d0*/  SHF.R.U32.HI R91, RZ, 0x8, R103 ;  /* 0x00000008ff5b7819 */ /* 0x000fe20000011667 */
[--C-:B------:R-:W-:Y:S01]  /*116e0*/  HSET2.LE.AND R142, R142, R129.reuse, PT ;  /* 0x000000818e8e7233 */ /* 0x100fe20003803000 */
[----:B------:R-:W-:Y:S02]  /*116f0*/  SHF.R.U32.HI R103, RZ, 0x18, R0 ;  /* 0x00000018ff677819 */ /* 0x000fe40000011600 */
[C---:B------:R-:W-:Y:S01]  /*11700*/  HMMA.16816.F32 R48, R72.reuse, R86, R48 ;  /* 0x000000564830723c */ /* 0x040fe20000001830 */
[----:B------:R-:W-:Y:S03]  /*11710*/  LOP3.LUT R71, R93, 0xff, RZ, 0xc0, !PT ;  /* 0x000000ff5d477812 */ /* 0x000fe600078ec0ff */
[----:B------:R-:W-:Y:S02]  /*11720*/  SHF.R.U32.HI R93, RZ, 0x8, R92 ;  /* 0x00000008ff5d7819 */ /* 0x000fe4000001165c */
[----:B------:R-:W-:Y:S02]  /*11730*/  PRMT R143, R71, 0x5410, R96 ;  /* 0x00005410478f7816 */ /* 0x000fe40000000060 */
[----:B------:R-:W-:Y:S04]  /*11740*/  LOP3.LUT R71, R91, 0xffff, RZ, 0xc0, !PT ;  /* 0x0000ffff5b477812 */ /* 0x000fe800078ec0ff */
[----:B------:R-:W-:Y:S01]  /*11750*/  LOP3.LUT R92, R104, 0xff, RZ, 0xc0, !PT ;  /* 0x000000ff685c7812 */ /* 0x000fe200078ec0ff */
[--C-:B------:R-:W-:Y:S01]  /*11760*/  HSET2.LE.AND R143, R143, R129.reuse, PT ;  /* 0x000000818f8f7233 */ /* 0x100fe20003803000 */
[----:B------:R-:W-:Y:S02]  /*11770*/  ISETP.GE.U32.AND P3, PT, R217, R71, PT ;  /* 0x00000047d900720c */ /* 0x000fe40003f66070 */
[----:B------:R-:W-:Y:S01]  /*11780*/  PRMT R105, R92, 0x5410, R105 ;  /* 0x000054105c697816 */ /* 0x000fe20000000069 */
[----:B------:R-:W3:Y:S01]  /*11790*/  MUFU.EX2 R71, R224 ;  /* 0x000000e000477308 */ /* 0x000ee20000000800 */
[--C-:B------:R-:W-:Y:S02]  /*117a0*/  SHF.R.U32.HI R92, RZ, 0x10, R2.reuse ;  /* 0x00000010ff5c7819 */ /* 0x100fe40000011602 */
[----:B------:R-:W-:Y:S01]  /*117b0*/  LOP3.LUT R96, R2, 0xff, RZ, 0xc0, !PT ;  /* 0x000000ff02607812 */ /* 0x000fe200078ec0ff */
[-C--:B--2---:R-:W-:Y:S01]  /*117c0*/  HMMA.16816.F32 R52, R72, R80.reuse, R52 ;  /* 0x000000504834723c */ /* 0x084fe20000001834 */
[----:B------:R-:W-:Y:S02]  /*117d0*/  SHF.R.U32.HI R104, RZ, 0x18, R2 ;  /* 0x00000018ff687819 */ /* 0x000fe40000011602 */
[----:B------:R-:W-:Y:S02]  /*117e0*/  SHF.R.U32.HI R2, RZ, 0x8, R85 ;  /* 0x00000008ff027819 */ /* 0x000fe40000011655 */
[----:B------:R-:W-:Y:S01]  /*117f0*/  LOP3.LUT R85, R92, 0xff, RZ, 0xc0, !PT ;  /* 0x000000ff5c557812 */ /* 0x000fe200078ec0ff */
[----:B------:R-:W-:Y:S01]  /*11800*/  @!P3 HADD2 R235, -R147.H0_H0, -RZ.H0_H0 ;  /* 0xa00000ff93ebb230 */ /* 0x000fe20000000900 */
[----:B------:R-:W-:Y:S01]  /*11810*/  SHF.R.U32.HI R91, RZ, 0x10, R0 ;  /* 0x00000010ff5b7819 */ /* 0x000fe20000011600 */
[C---:B------:R-:W-:Y:S01]  /*11820*/  HMMA.16816.F32 R56, R76.reuse, R80, R56 ;  /* 0x000000504c38723c */ /* 0x040fe20000001838 */
[----:B------:R-:W-:Y:S03]  /*11830*/  PRMT R106, R106, 0x5410, R93 ;  /* 0x000054106a6a7816 */ /* 0x000fe6000000005d */
[----:B------:R-:W-:Y:S02]  /*11840*/  LOP3.LUT R93, R0, 0xff, RZ, 0xc0, !PT ;  /* 0x000000ff005d7812 */ /* 0x000fe400078ec0ff */
[----:B------:R-:W-:Y:S02]  /*11850*/  SHF.R.U32.HI R0, RZ, 0x8, R84 ;  /* 0x00000008ff007819 */ /* 0x000fe40000011654 */
[-C--:B------:R-:W-:Y:S01]  /*11860*/  HMMA.16816.F32 R60, R76, R82.reuse, R60 ;  /* 0x000000524c3c723c */ /* 0x080fe2000000183c */
[----:B------:R-:W-:Y:S01]  /*11870*/  PRMT R96, R96, 0x5410, R2 ;  /* 0x0000541060607816 */ /* 0x000fe20000000002 */
[----:B------:R-:W-:Y:S02]  /*11880*/  LDSM.16.MT88.4 R76, [R175+0x7800] ;  /* 0x00780000af4c783b */ /* 0x000fe40000004200 */
[----:B------:R-:W-:Y:S01]  /*11890*/  PRMT R85, R85, 0x5410, R104 ;  /* 0x0000541055557816 */ /* 0x000fe20000000068 */
[----:B---3--:R-:W-:Y:S01]  /*118a0*/  FADD.FTZ R197, R71, R197 ;  /* 0x000000c547c57221 */ /* 0x008fe20000010000 */
[--C-:B------:R-:W-:Y:S01]  /*118b0*/  PRMT R93, R93, 0x5410, R0.reuse ;  /* 0x000054105d5d7816 */ /* 0x100fe20000000000 */
[--C-:B------:R-:W-:Y:S01]  /*118c0*/  HSET2.LE.AND R140, R96, R129.reuse, PT ;  /* 0x00000081608c7233 */ /* 0x100fe20003803000 */
[----:B------:R-:W-:Y:S01]  /*118d0*/  HMMA.16816.F32 R64, R72, R82, R64 ;  /* 0x000000524840723c */ /* 0x000fe20000001840 */
[----:B------:R-:W-:Y:S03]  /*118e0*/  LOP3.LUT R84, R91, 0xff, RZ, 0xc0, !PT ;  /* 0x000000ff5b547812 */ /* 0x000fe600078ec0ff */
[--C-:B------:R-:W-:Y:S01]  /*118f0*/  HSET2.LE.AND R141, R85, R129.reuse, PT ;  /* 0x00000081558d7233 */ /* 0x100fe20003803000 */
[----:B------:R-:W-:Y:S01]  /*11900*/  F2FP.PACK_AB R2, R167, R71 ;  /* 0x00000047a702723e */ /* 0x000fe200000000ff */
[--C-:B------:R-:W-:Y:S01]  /*11910*/  HSET2.LE.AND R80, R93, R129.reuse, PT ;  /* 0x000000815d507233 */ /* 0x100fe20003803000 */
[----:B------:R-:W-:Y:S01]  /*11920*/  PRMT R71, R146, 0x5410, R145 ;  /* 0x0000541092477816 */ /* 0x000fe20000000091 */
[--C-:B------:R-:W-:Y:S01]  /*11930*/  HSET2.LE.AND R82, R106, R129.reuse, PT ;  /* 0x000000816a527233 */ /* 0x100fe20003803000 */
[----:B------:R-:W-:Y:S01]  /*11940*/  PRMT R84, R84, 0x5410, R103 ;  /* 0x0000541054547816 */ /* 0x000fe20000000067 */
[----:B------:R-:W2:Y:S02]  /*11950*/  LDSM.16.MT88.4 R92, [R174+0x7800] ;  /* 0x00780000ae5c783b */ /* 0x000ea40000004200 */
[----:B------:R-:W-:Y:S01]  /*11960*/  PRMT R0, R2, 0x7632, R0 ;  /* 0x0000763202007816 */ /* 0x000fe20000000000 */
[--C-:B------:R-:W-:Y:S01]  /*11970*/  HSET2.LE.AND R83, R105, R129.reuse, PT ;  /* 0x0000008169537233 */ /* 0x100fe20003803000 */
[----:B------:R-:W-:Y:S01]  /*11980*/  PRMT R72, R144, 0x5410, R147 ;  /* 0x0000541090487816 */ /* 0x000fe20000000093 */
[----:B------:R-:W-:Y:S01]  /*11990*/  HSET2.LE.AND R81, R84, R129, PT ;  /* 0x0000008154517233 */ /* 0x000fe20003803000 */
[----:B------:R-:W-:Y:S01]  /*119a0*/  LOP3.LUT R143, R143, R71, RZ, 0xc0, !PT ;  /* 0x000000478f8f7212 */ /* 0x000fe200078ec0ff */
[----:B------:R-:W-:Y:S01]  /*119b0*/  @!P2 HADD2 R239, -R0.H0_H0, -RZ.H0_H0 ;  /* 0xa00000ff00efa230 */ /* 0x000fe20000000900 */
[----:B------:R-:W-:Y:S01]  /*119c0*/  LOP3.LUT R142, R142, R120, RZ, 0xc0, !PT ;  /* 0x000000788e8e7212 */ /* 0x000fe200078ec0ff */
[----:B------:R-:W-:Y:S01]  /*119d0*/  @!P6 HADD2 R240, -R2.H0_H0, -RZ.H0_H0 ;  /* 0xa00000ff02f0e230 */ /* 0x000fe20000000900 */
[----:B------:R-:W-:Y:S02]  /*119e0*/  LOP3.LUT R140, R140, R122, RZ, 0xc0, !PT ;  /* 0x0000007a8c8c7212 */ /* 0x000fe400078ec0ff */
[----:B------:R-:W-:Y:S02]  /*119f0*/  LOP3.LUT R141, R141, R90, RZ, 0xc0, !PT ;  /* 0x0000005a8d8d7212 */ /* 0x000fe400078ec0ff */
[----:B------:R-:W-:Y:S02]  /*11a00*/  F2FP.PACK_AB R71, R150, R151 ;  /* 0x000000979647723e */ /* 0x000fe400000000ff */
[----:B------:R-:W-:Y:S02]  /*11a10*/  LOP3.LUT R82, R82, R72, RZ, 0xc0, !PT ;  /* 0x0000004852527212 */ /* 0x000fe400078ec0ff */
[----:B------:R-:W-:Y:S01]  /*11a20*/  PRMT R72, R2, 0x5410, R0 ;  /* 0x0000541002487816 */ /* 0x000fe20000000000 */
[-C--:B------:R-:W-:Y:S01]  /*11a30*/  HMMA.16816.F32 R136, R140, R124.reuse, R4 ;  /* 0x0000007c8c88723c */ /* 0x080fe20000001804 */
[----:B------:R-:W-:Y:S02]  /*11a40*/  LOP3.LUT R83, R83, R71, RZ, 0xc0, !PT ;  /* 0x0000004753537212 */ /* 0x000fe400078ec0ff */
[----:B------:R-:W-:Y:S02]  /*11a50*/  LOP3.LUT R80, R80, R121, RZ, 0xc0, !PT ;  /* 0x0000007950507212 */ /* 0x000fe400078ec0ff */
[----:B------:R-:W-:Y:S01]  /*11a60*/  LOP3.LUT R81, R81, R72, RZ, 0xc0, !PT ;  /* 0x0000004851517212 */ /* 0x000fe200078ec0ff */
[----:B------:R-:W-:Y:S01]  /*11a70*/  IMAD.MOV.U32 R72, RZ, RZ, R3 ;  /* 0x000000ffff487224 */ /* 0x000fe200078e0003 */
[----:B------:R-:W-:Y:S01]  /*11a80*/  @!P2 PRMT R0, R239, 0x5410, RZ ;  /* 0x00005410ef00a816 */ /* 0x000fe200000000ff */
[----:B------:R-:W-:Y:S01]  /*11a90*/  FADD.FTZ R5, R199, R206 ;  /* 0x000000cec7057221 */ /* 0x000fe20000010000 */
[----:B------:R-:W-:Y:S02]  /*11aa0*/  @!P6 PRMT R2, R240, 0x5410, RZ ;  /* 0x00005410f002e816 */ /* 0x000fe400000000ff */
[----:B------:R-:W-:Y:S01]  /*11ab0*/  ISETP.GE.U32.AND P2, PT, R217, R198, PT ;  /* 0x000000c6d900720c */ /* 0x000fe20003f46070 */
[C---:B------:R-:W-:Y:S01]  /*11ac0*/  HMMA.16816.F32 R132, R80.reuse, R124, R8 ;  /* 0x0000007c5084723c */ /* 0x040fe20000001808 */
[----:B------:R3:W-:Y:S01]  /*11ad0*/  STG.E.U16 [R188.64+0x62], R0 ;  /* 0x00006200bc007986 */ /* 0x0007e2000c101510 */
[----:B------:R-:W-:Y:S02]  /*11ae0*/  @!P4 PRMT R146, R238, 0x5410, RZ ;  /* 0x00005410ee92c816 */ /* 0x000fe400000000ff */
[----:B------:R-:W-:Y:S01]  /*11af0*/  @!P0 PRMT R145, R237, 0x5410, RZ ;  /* 0x00005410ed918816 */ /* 0x000fe200000000ff */
[----:B------:R4:W-:Y:S01]  /*11b00*/  STG.E.U16 [R188.64+0x60], R2 ;  /* 0x00006002bc007986 */ /* 0x0009e2000c101510 */
[----:B------:R-:W-:Y:S02]  /*11b10*/  @!P5 PRMT R144, R236, 0x5410, RZ ;  /* 0x00005410ec90d816 */ /* 0x000fe400000000ff */
[-C--:B------:R-:W-:Y:S01]  /*11b20*/  HMMA.16816.F32 R128, R80, R126.reuse, R12 ;  /* 0x0000007e5080723c */ /* 0x080fe2000000180c */
[----:B------:R-:W-:Y:S03]  /*11b30*/  STG.E.U16 [R168.64+0x70], R160 ;  /* 0x000070a0a8007986 */ /* 0x000fe6000c101510 */
[----:B------:R-:W-:Y:S01]  /*11b40*/  @!P3 PRMT R147, R235, 0x5410, RZ ;  /* 0x00005410eb93b816 */ /* 0x000fe200000000ff */
[----:B------:R-:W-:Y:S01]  /*11b50*/  STG.E.U16 [R168.64+0x72], R166 ;  /* 0x000072a6a8007986 */ /* 0x000fe2000c101510 */
[----:B------:R-:W-:Y:S01]  /*11b60*/  LOP3.LUT R4, R107, 0xff, RZ, 0xc0, !PT ;  /* 0x000000ff6b047812 */ /* 0x000fe200078ec0ff */
[C---:B------:R-:W-:Y:S01]  /*11b70*/  @!P2 HADD2 R229, -R71.reuse.H1_H1, -RZ.H0_H0 ;  /* 0xa00000ff47e5a230 */ /* 0x040fe20000000d00 */
[C---:B------:R-:W-:Y:S01]  /*11b80*/  HMMA.16816.F32 R124, R140.reuse, R126, R16 ;  /* 0x0000007e8c7c723c */ /* 0x040fe20000001810 */
[----:B------:R-:W-:Y:S01]  /*11b90*/  STG.E.U16 [R170.64+0x70], R146 ;  /* 0x00007092aa007986 */ /* 0x000fe2000c101510 */
[----:B------:R-:W-:Y:S02]  /*11ba0*/  ISETP.GE.U32.AND P6, PT, R217, R4, PT ;  /* 0x00000004d900720c */ /* 0x000fe40003fc6070 */
[----:B------:R-:W-:Y:S01]  /*11bb0*/  @P2 PRMT R4, R71, 0x7632, R4 ;  /* 0x0000763247042816 */ /* 0x000fe20000000004 */
[----:B------:R-:W-:Y:S01]  /*11bc0*/  STG.E.U16 [R170.64+0x72], R145 ;  /* 0x00007291aa007986 */ /* 0x000fe2000c101510 */
[----:B------:R-:W-:Y:S02]  /*11bd0*/  @!P2 PRMT R4, R229, 0x5410, RZ ;  /* 0x00005410e504a816 */ /* 0x000fe400000000ff */
[-C--:B------:R-:W-:Y:S01]  /*11be0*/  HMMA.16816.F32 R120, R140, R108.reuse, R20 ;  /* 0x0000006c8c78723c */ /* 0x080fe20000001814 */
[----:B------:R-:W-:Y:S03]  /*11bf0*/  STG.E.U16 [R190.64+0x6e], R144 ;  /* 0x00006e90be007986 */ /* 0x000fe6000c101510 */
[----:B------:R-:W-:Y:S01]  /*11c00*/  IADD3 R74, P0, R168, -0x80, RZ ;  /* 0xffffff80a84a7810 */ /* 0x000fe20007f1e0ff */
[----:B------:R-:W-:Y:S01]  /*11c10*/  STG.E.U16 [R190.64+0x70], R147 ;  /* 0x00007093be007986 */ /* 0x000fe2000c101510 */
[----:B---3--:R-:W-:Y:S01]  /*11c20*/  FADD.FTZ R0, R167, R197 ;  /* 0x000000c5a7007221 */ /* 0x008fe20000010000 */
[----:B------:R-:W-:Y:S01]  /*11c30*/  @!P6 HADD2 R234, -R71.H0_H0, -RZ.H0_H0 ;  /* 0xa00000ff47eae230 */ /* 0x000fe20000000900 */
[C---:B------:R-:W-:Y:S01]  /*11c40*/  HMMA.16816.F32 R116, R80.reuse, R108, R24 ;  /* 0x0000006c5074723c */ /* 0x040fe20000001818 */
[----:B------:R3:W-:Y:S03]  /*11c50*/  STG.E.U16 [R188.64+0x72], R4 ;  /* 0x00007204bc007986 */ /* 0x0007e6000c101510 */
[----:B------:R-:W-:Y:S01]  /*11c60*/  @!P6 PRMT R71, R234, 0x5410, RZ ;  /* 0x00005410ea47e816 */ /* 0x000fe200000000ff */
[----:B----4-:R-:W-:Y:S01]  /*11c70*/  FADD.FTZ R2, R196, R203 ;  /* 0x000000cbc4027221 */ /* 0x010fe20000010000 */
[----:B------:R-:W-:Y:S01]  /*11c80*/  IADD3.X R73, R169, -0x1, RZ, P0, !PT ;  /* 0xffffffffa9497810 */ /* 0x000fe200007fe4ff */
[----:B------:R-:W-:Y:S01]  /*11c90*/  FADD.FTZ R151, R151, R0 ;  /* 0x0000000097977221 */ /* 0x000fe20000010000 */
[-C--:B------:R-:W-:Y:S01]  /*11ca0*/  HMMA.16816.F32 R112, R80, R110.reuse, R28 ;  /* 0x0000006e5070723c */ /* 0x080fe2000000181c */
[----:B------:R4:W-:Y:S01]  /*11cb0*/  STG.E.U16 [R188.64+0x70], R71 ;  /* 0x00007047bc007986 */ /* 0x0009e2000c101510 */
[----:B------:R-:W-:Y:S01]  /*11cc0*/  ISETP.LT.AND P0, PT, RZ, UR33, PT ;  /* 0x00000021ff007c0c */ /* 0x000fe2000bf01270 */
[----:B------:R-:W-:Y:S01]  /*11cd0*/  UIADD3 UR33, UR33, -0x1, URZ ;  /* 0xffffffff21217890 */ /* 0x000fe2000fffe03f */
[----:B------:R-:W-:Y:S02]  /*11ce0*/  FADD.FTZ R222, R150, R151 ;  /* 0x0000009796de7221 */ /* 0x000fe40000010000 */
[----:B------:R-:W-:Y:S02]  /*11cf0*/  IMAD.MOV.U32 R0, RZ, RZ, R69 ;  /* 0x000000ffff007224 */ /* 0x000fe400078e0045 */
[C---:B------:R-:W-:Y:S08]  /*11d00*/  HMMA.16816.F32 R108, R140.reuse, R110, R32 ;  /* 0x0000006e8c6c723c */ /* 0x040ff00000001820 */
[-C--:B--2---:R-:W-:Y:S01]  /*11d10*/  HMMA.16816.F32 R104, R140, R92.reuse, R36 ;  /* 0x0000005c8c68723c */ /* 0x084fe20000001824 */
[----:B---3--:R-:W-:Y:S07]  /*11d20*/  FADD.FTZ R4, R194, R202 ;  /* 0x000000cac2047221 */ /* 0x008fee0000010000 */
[C---:B------:R-:W-:Y:S01]  /*11d30*/  HMMA.16816.F32 R100, R80.reuse, R92, R40 ;  /* 0x0000005c5064723c */ /* 0x040fe20000001828 */
[----:B------:R-:W-:Y:S03]  /*11d40*/  FADD.FTZ R216, R193, R4 ;  /* 0x00000004c1d87221 */ /* 0x000fe60000010000 */
[----:B----4-:R-:W-:Y:S02]  /*11d50*/  FADD.FTZ R189, R201, R5 ;  /* 0x00000005c9bd7221 */ /* 0x010fe40000010000 */
[----:B------:R-:W-:Y:S02]  /*11d60*/  FADD.FTZ R188, R195, R2 ;  /* 0x00000002c3bc7221 */ /* 0x000fe40000010000 */
[-C--:B------:R-:W-:Y:S01]  /*11d70*/  HMMA.16816.F32 R96, R80, R94.reuse, R44 ;  /* 0x0000005e5060723c */ /* 0x080fe2000000182c */
[----:B------:R-:W-:Y:S03]  /*11d80*/  IMAD.MOV.U32 R2, RZ, RZ, R70 ;  /* 0x000000ffff027224 */ /* 0x000fe600078e0046 */
[----:B------:R-:W-:Y:S04]  /*11d90*/  IMAD.MOV.U32 R71, RZ, RZ, R68 ;  /* 0x000000ffff477224 */ /* 0x000fe800078e0044 */
[C---:B------:R-:W-:Y:S08]  /*11da0*/  HMMA.16816.F32 R92, R140.reuse, R94, R48 ;  /* 0x0000005e8c5c723c */ /* 0x040ff00000001830 */
[-C--:B------:R-:W-:Y:S08]  /*11db0*/  HMMA.16816.F32 R88, R140, R76.reuse, R52 ;  /* 0x0000004c8c58723c */ /* 0x080ff00000001834 */
[C---:B------:R-:W-:Y:S08]  /*11dc0*/  HMMA.16816.F32 R84, R80.reuse, R76, R56 ;  /* 0x0000004c5054723c */ /* 0x040ff00000001838 */
[-C--:B------:R-:W-:Y:S08]  /*11dd0*/  HMMA.16816.F32 R80, R80, R78.reuse, R60 ;  /* 0x0000004e5050723c */ /* 0x080ff0000000183c */
[----:B------:R-:W-:Y:S01]  /*11de0*/  HMMA.16816.F32 R76, R140, R78, R64 ;  /* 0x0000004e8c4c723c */ /* 0x000fe20000001840 */
[----:B-1----:R-:W-:-:S07]  /*11df0*/  @P0 BRA `(.L_x_1487) ;  /* 0xffff901000000947 */ /* 0x002fce000383ffff */
.L_x_1486:
[----:B--2---:R-:W1:Y:S01]  /*11e00*/  SHFL.BFLY PT, R0, R189, 0x2, 0x1f ;  /* 0x0c401f00bd007f89 */ /* 0x004e6200000e0000 */
        /* <DEDUP_REMOVED lines=29> */
[----:B------:R-:W3:Y:S01]  /*11fe0*/  SHFL.BFLY PT, R7, R4, 0x1, 0x1f ;  /* 0x0c201f0004077f89 */ /* 0x000ee200000e0000 */
[----:B------:R-:W-:-:S02]  /*11ff0*/  ULDC.U8 UR5, c[0x0][0x328] ;  /* 0x0000ca0000057ab9 */ /* 0x000fc40000000000 */
[-C--:B------:R-:W-:Y:S01]  /*12000*/  LEA.HI R43, R49, R48.reuse, RZ, 0x5 ;  /* 0x00000030312b7211 */ /* 0x080fe200078f28ff */
[----:B------:R-:W-:Y:S02]  /*12010*/  UISETP.NE.AND UP2, UPT, UR5, URZ, UPT ;  /* 0x0000003f0500728c */ /* 0x000fe4000bf45270 */
[----:B------:R-:W-:Y:S01]  /*12020*/  @!UP0 UIADD3 UR7, UR23, UR14, URZ ;  /* 0x0000000e17078290 */ /* 0x000fe2000fffe03f */
[----:B------:R-:W-:Y:S01]  /*12030*/  SHF.R.S32.HI R9, RZ, 0x5, R43 ;  /* 0x00000005ff097819 */ /* 0x000fe2000001142b */
[----:B------:R-:W-:Y:S02]  /*12040*/  UISETP.NE.OR UP3, UPT, UR4, URZ, !UP2 ;  /* 0x0000003f0400728c */ /* 0x000fe4000d765670 */
[----:B------:R-:W-:Y:S01]  /*12050*/  @UP1 ULDC UR15, c[0x0][0x210] ;  /* 0x00008400000f1ab9 */ /* 0x000fe20000000800 */
[----:B-1----:R-:W-:Y:S01]  /*12060*/  FADD.FTZ R39, R0, R8 ;  /* 0x0000000800277221 */ /* 0x002fe20000010000 */
[----:B------:R-:W-:Y:S01]  /*12070*/  ULDC UR5, c[0x0][0x234] ;  /* 0x00008d0000057ab9 */ /* 0x000fe20000000800 */
[----:B------:R-:W1:Y:S01]  /*12080*/  SHFL.BFLY PT, R8, R2, 0x1, 0x1f ;  /* 0x0c201f0002087f89 */ /* 0x000e6200000e0000 */
[----:B------:R-:W-:Y:S01]  /*12090*/  @UP1 UIMAD UR15, UR15, UR8, URZ ;  /* 0x000000080f0f12a4 */ /* 0x000fe2000f8e023f */
[----:B--2---:R-:W-:Y:S01]  /*120a0*/  FADD.FTZ R38, R5, R6 ;  /* 0x0000000605267221 */ /* 0x004fe20000010000 */
[----:B------:R-:W-:Y:S01]  /*120b0*/  LEA.HI R5, R49, R48, RZ, 0x2 ;  /* 0x0000003031057211 */ /* 0x000fe200078f10ff */
[----:B------:R-:W-:Y:S01]  /*120c0*/  @!UP1 USEL UR15, UR8, UR5, !UP2 ;  /* 0x00000005080f9287 */ /* 0x000fe2000d000000 */
[----:B------:R-:W-:Y:S01]  /*120d0*/  FSETP.NE.FTZ.AND P6, PT, R39, RZ, PT ;  /* 0x000000ff2700720b */ /* 0x000fe20003fd5000 */
[----:B------:R-:W-:Y:S01]  /*120e0*/  ULDC UR4, c[0x0][0x1c0] ;  /* 0x0000700000047ab9 */ /* 0x000fe20000000800 */
[----:B------:R-:W-:Y:S01]  /*120f0*/  SHF.R.S32.HI R0, RZ, 0x2, R5 ;  /* 0x00000002ff007819 */ /* 0x000fe20000011405 */
[----:B------:R-:W-:Y:S01]  /*12100*/  @UP1 UMOV UR19, 0x1 ;  /* 0x0000000100131882 */ /* 0x000fe20000000000 */
[----:B------:R-:W-:Y:S01]  /*12110*/  MOV R6, 0x3f800000 ;  /* 0x3f80000000067802 */ /* 0x000fe20000000f00 */
[----:B---3--:R-:W-:Y:S01]  /*12120*/  FADD.FTZ R41, R4, R7 ;  /* 0x0000000704297221 */ /* 0x008fe20000010000 */
[----:B------:R-:W-:Y:S01]  /*12130*/  SHF.R.S32.HI R7, RZ, 0x1f, R5 ;  /* 0x0000001fff077819 */ /* 0x000fe20000011405 */
[----:B------:R-:W-:Y:S01]  /*12140*/  @!UP1 UIMAD UR19, UR15, UR4, URZ ;  /* 0x000000040f1392a4 */ /* 0x000fe2000f8e023f */
[----:B------:R-:W-:Y:S01]  /*12150*/  LOP3.LUT R5, R5, 0x3ffffffc, RZ, 0xc0, !PT ;  /* 0x3ffffffc05057812 */ /* 0x000fe200078ec0ff */
[----:B------:R-:W-:Y:S01]  /*12160*/  @!UP3 UIMAD UR21, UR6, UR8, URZ ;  /* 0x000000080615b2a4 */ /* 0x000fe2000f8e023f */
[----:B------:R-:W-:Y:S01]  /*12170*/  FSETP.NE.FTZ.AND P4, PT, R41, RZ, PT ;  /* 0x000000ff2900720b */ /* 0x000fe20003f95000 */
[----:B------:R-:W-:Y:S01]  /*12180*/  @UP1 ULDC UR20, c[0x0][0x210] ;  /* 0x0000840000141ab9 */ /* 0x000fe20000000800 */
[----:B------:R-:W-:Y:S01]  /*12190*/  IADD3 R5, -R5, R48, RZ ;  /* 0x0000003005057210 */ /* 0x000fe20007ffe1ff */
[----:B------:R-:W2:Y:S01]  /*121a0*/  @P6 MUFU.RCP R6, R39 ;  /* 0x0000002700066308 */ /* 0x000ea20000001000 */
[----:B------:R-:W-:Y:S01]  /*121b0*/  FSETP.NE.FTZ.AND P5, PT, R38, RZ, PT ;  /* 0x000000ff2600720b */ /* 0x000fe20003fb5000 */
[----:B------:R-:W-:Y:S01]  /*121c0*/  UIMAD UR5, UR6, UR19, URZ ;  /* 0x00000013060572a4 */ /* 0x000fe2000f8e023f */
[----:B------:R-:W-:Y:S01]  /*121d0*/  LEA R42, R9, R5, 0x9 ;  /* 0x00000005092a7211 */ /* 0x000fe200078e48ff */
[----:B------:R-:W-:Y:S01]  /*121e0*/  @!UP1 UMOV UR20, 0x1 ;  /* 0x0000000100149882 */ /* 0x000fe20000000000 */
[----:B------:R-:W-:Y:S01]  /*121f0*/  MOV R5, 0x3f800000 ;  /* 0x3f80000000057802 */ /* 0x000fe20000000f00 */
[----:B-1----:R-:W-:Y:S01]  /*12200*/  FADD.FTZ R40, R2, R8 ;  /* 0x0000000802287221 */ /* 0x002fe20000010000 */
[----:B------:R-:W-:Y:S01]  /*12210*/  LEA.HI R7, R7, R0, RZ, 0x3 ;  /* 0x0000000007077211 */ /* 0x000fe200078f18ff */
[----:B------:R-:W-:Y:S01]  /*12220*/  @!UP3 USEL UR21, UR21, UR9, !UP0 ;  /* 0x000000091515b287 */ /* 0x000fe2000c000000 */
[----:B------:R-:W-:Y:S01]  /*12230*/  MOV R2, 0x3f800000 ;  /* 0x3f80000000027802 */ /* 0x000fe20000000f00 */
[----:B------:R-:W-:Y:S01]  /*12240*/  UIMAD UR4, UR11, UR20, URZ ;  /* 0x000000140b0472a4 */ /* 0x000fe2000f8e023f */
[----:B------:R-:W-:Y:S01]  /*12250*/  FSETP.NE.FTZ.AND P3, PT, R40, RZ, PT ;  /* 0x000000ff2800720b */ /* 0x000fe20003f75000 */
[----:B------:R-:W-:Y:S01]  /*12260*/  USEL UR5, UR5, URZ, UP3 ;  /* 0x0000003f05057287 */ /* 0x000fe20009800000 */
[----:B------:R-:W-:Y:S01]  /*12270*/  LOP3.LUT R11, R7, 0xfffffff8, RZ, 0xc0, !PT ;  /* 0xfffffff8070b7812 */ /* 0x000fe200078ec0ff */
[----:B------:R-:W-:Y:S01]  /*12280*/  USHF.L.U32 UR4, UR4, 0x7, URZ ;  /* 0x0000000704047899 */ /* 0x000fe2000800063f */
[----:B------:R-:W-:Y:S01]  /*12290*/  MOV R4, 0x3f800000 ;  /* 0x3f80000000047802 */ /* 0x000fe20000000f00 */
[----:B------:R-:W-:Y:S01]  /*122a0*/  @P4 MUFU.RCP R2, R41 ;  /* 0x0000002900024308 */ /* 0x000fe20000001000 */
[----:B------:R-:W-:Y:S01]  /*122b0*/  IADD3 R11, R0, -R11, RZ ;  /* 0x8000000b000b7210 */ /* 0x000fe20007ffe0ff */
[----:B--2---:R-:W-:Y:S01]  /*122c0*/  FMUL.FTZ R0, R6, c[0x0][0x2dc] ;  /* 0x0000b70006007a20 */ /* 0x004fe20000410000 */
[----:B------:R-:W-:Y:S01]  /*122d0*/  MOV R6, 0xfffffff0 ;  /* 0xfffffff000067802 */ /* 0x000fe20000000f00 */
[----:B------:R-:W-:Y:S01]  /*122e0*/  UIMAD UR15, UR12, UR15, UR5 ;  /* 0x0000000f0c0f72a4 */ /* 0x000fe2000f8e0205 */
[----:B------:R-:W-:Y:S01]  /*122f0*/  R2P PR, R11, 0x6 ;  /* 0x000000060b007804 */ /* 0x000fe20000000000 */
[C---:B------:R-:W-:Y:S01]  /*12300*/  FMUL.FTZ R136, R0.reuse, R136 ;  /* 0x0000008800887220 */ /* 0x040fe20000410000 */
[----:B------:R-:W-:Y:S01]  /*12310*/  @!UP3 UMOV UR26, UR21 ;  /* 0x00000015001abc82 */ /* 0x000fe20008000000 */
[----:B------:R-:W1:Y:S01]  /*12320*/  @P3 MUFU.RCP R5, R40 ;  /* 0x0000002800053308 */ /* 0x000e620000001000 */
[C---:B------:R-:W-:Y:S01]  /*12330*/  FMUL.FTZ R9, R0.reuse, R137 ;  /* 0x0000008900097220 */ /* 0x040fe20000410000 */
[----:B------:R-:W-:Y:S01]  /*12340*/  USHF.R.S32.HI UR5, URZ, 0x1f, UR4 ;  /* 0x0000001f3f057899 */ /* 0x000fe20008011404 */
[C---:B------:R-:W-:Y:S01]  /*12350*/  FMUL.FTZ R124, R0.reuse, R124 ;  /* 0x0000007c007c7220 */ /* 0x040fe20000410000 */
[----:B------:R-:W-:Y:S01]  /*12360*/  @!UP3 USHF.R.S32.HI UR27, URZ, 0x1f, UR21 ;  /* 0x0000001f3f1bb899 */ /* 0x000fe20008011415 */
[C---:B------:R-:W-:Y:S01]  /*12370*/  FMUL.FTZ R7, R0.reuse, R125 ;  /* 0x0000007d00077220 */ /* 0x040fe20000410000 */
[----:B------:R-:W-:Y:S01]  /*12380*/  F2FP.PACK_AB R9, R9, R136 ;  /* 0x000000880909723e */ /* 0x000fe200000000ff */
[C---:B------:R-:W-:Y:S01]  /*12390*/  FMUL.FTZ R120, R0.reuse, R120 ;  /* 0x0000007800787220 */ /* 0x040fe20000410000 */
[----:B------:R-:W2:Y:S01]  /*123a0*/  @P5 MUFU.RCP R4, R38 ;  /* 0x0000002600045308 */ /* 0x000ea20000001000 */
[C---:B------:R-:W-:Y:S01]  /*123b0*/  FMUL.FTZ R19, R0.reuse, R121 ;  /* 0x0000007900137220 */ /* 0x040fe20000410000 */
[----:B------:R-:W-:Y:S01]  /*123c0*/  F2FP.PACK_AB R7, R7, R124 ;  /* 0x0000007c0707723e */ /* 0x000fe200000000ff */
[C---:B------:R-:W-:Y:S01]  /*123d0*/  FMUL.FTZ R108, R0.reuse, R108 ;  /* 0x0000006c006c7220 */ /* 0x040fe20000410000 */
[----:B------:R-:W-:Y:S01]  /*123e0*/  USHF.R.S32.HI UR6, URZ, 0x1f, UR15 ;  /* 0x0000001f3f067899 */ /* 0x000fe2000801140f */
[C---:B------:R-:W-:Y:S01]  /*123f0*/  FMUL.FTZ R15, R0.reuse, R109 ;  /* 0x0000006d000f7220 */ /* 0x040fe20000410000 */
[----:B------:R-:W-:Y:S01]  /*12400*/  F2FP.PACK_AB R19, R19, R120 ;  /* 0x000000781313723e */ /* 0x000fe200000000ff */
[C---:B------:R-:W-:Y:S01]  /*12410*/  FMUL.FTZ R104, R0.reuse, R104 ;  /* 0x0000006800687220 */ /* 0x040fe20000410000 */
[----:B------:R-:W-:Y:S01]  /*12420*/  UIADD3 UR4, UP2, UP1, UR4, UR26, UR15 ;  /* 0x0000001a04047290 */ /* 0x000fe2000f95e00f */
[C---:B------:R-:W-:Y:S01]  /*12430*/  FMUL.FTZ R33, R0.reuse, R105 ;  /* 0x0000006900217220 */ /* 0x040fe20000410000 */
[----:B------:R-:W-:Y:S01]  /*12440*/  F2FP.PACK_AB R15, R15, R108 ;  /* 0x0000006c0f0f723e */ /* 0x000fe200000000ff */
[C---:B------:R-:W-:Y:S01]  /*12450*/  FMUL.FTZ R92, R0.reuse, R92 ;  /* 0x0000005c005c7220 */ /* 0x040fe20000410000 */
[----:B------:R-:W-:Y:S01]  /*12460*/  UIADD3.X UR5, UR5, UR27, UR6, UP2, UP1 ;  /* 0x0000001b05057290 */ /* 0x000fe200097e2406 */
[C---:B------:R-:W-:Y:S01]  /*12470*/  FMUL.FTZ R29, R0.reuse, R93 ;  /* 0x0000005d001d7220 */ /* 0x040fe20000410000 */
[----:B------:R-:W-:Y:S01]  /*12480*/  F2FP.PACK_AB R33, R33, R104 ;  /* 0x000000682121723e */ /* 0x000fe200000000ff */
[C---:B------:R-:W-:Y:S01]  /*12490*/  FMUL.FTZ R88, R0.reuse, R88 ;  /* 0x0000005800587220 */ /* 0x040fe20000410000 */
[----:B------:R-:W-:Y:S01]  /*124a0*/  @!UP0 UMOV UR18, UR22 ;  /* 0x0000001600128c82 */ /* 0x000fe20008000000 */
[C---:B------:R-:W-:Y:S01]  /*124b0*/  FMUL.FTZ R34, R0.reuse, R89 ;  /* 0x0000005900227220 */ /* 0x040fe20000410000 */
[----:B------:R-:W-:Y:S01]  /*124c0*/  F2FP.PACK_AB R29, R29, R92 ;  /* 0x0000005c1d1d723e */ /* 0x000fe200000000ff */
[----:B------:R-:W-:-:S02]  /*124d0*/  FMUL.FTZ R76, R0, R76 ;  /* 0x0000004c004c7220 */ /* 0x000fc40000410000 */
[----:B------:R-:W-:Y:S01]  /*124e0*/  FMUL.FTZ R12, R0, R77 ;  /* 0x0000004d000c7220 */ /* 0x000fe20000410000 */
[----:B------:R-:W-:Y:S01]  /*124f0*/  F2FP.PACK_AB R34, R34, R88 ;  /* 0x000000582222723e */ /* 0x000fe200000000ff */
[----:B-1----:R-:W-:Y:S02]  /*12500*/  FMUL.FTZ R0, R5, c[0x0][0x2dc] ;  /* 0x0000b70005007a20 */ /* 0x002fe40000410000 */
[----:B------:R-:W-:Y:S01]  /*12510*/  FMUL.FTZ R2, R2, c[0x0][0x2dc] ;  /* 0x0000b70002027a20 */ /* 0x000fe20000410000 */
[----:B------:R-:W-:Y:S01]  /*12520*/  F2FP.PACK_AB R12, R12, R76 ;  /* 0x0000004c0c0c723e */ /* 0x000fe200000000ff */
[C---:B------:R-:W-:Y:S02]  /*12530*/  FMUL.FTZ R134, R0.reuse, R134 ;  /* 0x0000008600867220 */ /* 0x040fe40000410000 */
[C---:B------:R-:W-:Y:S02]  /*12540*/  FMUL.FTZ R10, R0.reuse, R135 ;  /* 0x00000087000a7220 */ /* 0x040fe40000410000 */
        /* <DEDUP_REMOVED lines=20> */
[----:B------:R-:W-:Y:S01]  /*12690*/  SHF.L.U32 R0, R11, 0x6, RZ ;  /* 0x000000060b007819 */ /* 0x000fe200000006ff */
[C---:B------:R-:W-:Y:S01]  /*126a0*/  FMUL.FTZ R132, R2.reuse, R132 ;  /* 0x0000008402847220 */ /* 0x040fe20000410000 */
[----:B------:R-:W-:Y:S01]  /*126b0*/  F2FP.PACK_AB R23, R23, R86 ;  /* 0x000000561717723e */ /* 0x000fe200000000ff */
[----:B------:R-:W-:Y:S01]  /*126c0*/  FMUL.FTZ R36, R2, R133 ;  /* 0x0000008502247220 */ /* 0x000fe20000410000 */
[----:B------:R-:W-:Y:S01]  /*126d0*/  LOP3.LUT R0, R0, 0x1c0, RZ, 0xc0, !PT ;  /* 0x000001c000007812 */ /* 0x000fe200078ec0ff */
[C---:B------:R-:W-:Y:S01]  /*126e0*/  FMUL.FTZ R128, R2.reuse, R128 ;  /* 0x0000008002807220 */ /* 0x040fe20000410000 */
[----:B------:R-:W-:Y:S01]  /*126f0*/  F2FP.PACK_AB R21, R21, R82 ;  /* 0x000000521515723e */ /* 0x000fe200000000ff */
[----:B------:R-:W-:Y:S01]  /*12700*/  FMUL.FTZ R35, R2, R129 ;  /* 0x0000008102237220 */ /* 0x000fe20000410000 */
[----:B------:R-:W-:Y:S01]  /*12710*/  LEA.HI R0, R0, R0, RZ, 0x1d ;  /* 0x0000000000007211 */ /* 0x000fe200078fe8ff */
[----:B------:R-:W-:Y:S01]  /*12720*/  FMUL.FTZ R116, R2, R116 ;  /* 0x0000007402747220 */ /* 0x000fe20000410000 */
[----:B------:R-:W-:Y:S01]  /*12730*/  F2FP.PACK_AB R36, R36, R132 ;  /* 0x000000842424723e */ /* 0x000fe200000000ff */
[----:B------:R-:W-:Y:S01]  /*12740*/  FMUL.FTZ R17, R2, R117 ;  /* 0x0000007502117220 */ /* 0x000fe20000410000 */
[----:B------:R-:W-:Y:S01]  /*12750*/  LEA R0, R42, R0, 0x1 ;  /* 0x000000002a007211 */ /* 0x000fe200078e08ff */
        /* <DEDUP_REMOVED lines=17> */
[----:B------:R-:W-:Y:S02]  /*12870*/  F2FP.PACK_AB R24, R24, R84 ;  /* 0x000000541818723e */ /* 0x000fe400000000ff */
[----:B------:R-:W-:Y:S01]  /*12880*/  ISETP.NE.U32.AND P0, PT, R2, 0x1, PT ;  /* 0x000000010200780c */ /* 0x000fe20003f05070 */
[----:B------:R-:W-:Y:S01]  /*12890*/  FMUL.FTZ R138, R4, R138 ;  /* 0x0000008a048a7220 */ /* 0x000fe20000410000 */
[----:B------:R-:W-:Y:S01]  /*128a0*/  SHF.L.U32 R2, R0, 0x1, RZ ;  /* 0x0000000100027819 */ /* 0x000fe200000006ff */
[----:B------:R-:W-:Y:S01]  /*128b0*/  FMUL.FTZ R8, R4, R139 ;  /* 0x0000008b04087220 */ /* 0x000fe20000410000 */
[----:B------:R-:W-:Y:S01]  /*128c0*/  SEL R6, R6, 0x10, !P0 ;  /* 0x0000001006067807 */ /* 0x000fe20004000000 */
[C---:B------:R-:W-:Y:S01]  /*128d0*/  FMUL.FTZ R126, R4.reuse, R126 ;  /* 0x0000007e047e7220 */ /* 0x040fe20000410000 */
[----:B------:R-:W-:Y:S01]  /*128e0*/  MOV R0, 0x20 ;  /* 0x0000002000007802 */ /* 0x000fe20000000f00 */
[----:B------:R-:W-:Y:S01]  /*128f0*/  FMUL.FTZ R127, R4, R127 ;  /* 0x0000007f047f7220 */ /* 0x000fe20000410000 */
[----:B------:R-:W-:Y:S01]  /*12900*/  F2FP.PACK_AB R8, R8, R138 ;  /* 0x0000008a0808723e */ /* 0x000fe200000000ff */
[C---:B------:R-:W-:Y:S01]  /*12910*/  FMUL.FTZ R122, R4.reuse, R122 ;  /* 0x0000007a047a7220 */ /* 0x040fe20000410000 */
[----:B------:R1:W-:Y:S01]  /*12920*/  STS [R2], R9 ;  /* 0x0000000902007388 */ /* 0x0003e20000000800 */
[C---:B------:R-:W-:Y:S01]  /*12930*/  FMUL.FTZ R18, R4.reuse, R123 ;  /* 0x0000007b04127220 */ /* 0x040fe20000410000 */
[----:B------:R-:W-:Y:S01]  /*12940*/  F2FP.PACK_AB R5, R127, R126 ;  /* 0x0000007e7f05723e */ /* 0x000fe200000000ff */
[C---:B------:R-:W-:Y:S01]  /*12950*/  FMUL.FTZ R110, R4.reuse, R110 ;  /* 0x0000006e046e7220 */ /* 0x040fe20000410000 */
[----:B------:R-:W-:Y:S01]  /*12960*/  STS [R2+0x400], R8 ;  /* 0x0004000802007388 */ /* 0x000fe20000000800 */
[----:B------:R-:W-:Y:S01]  /*12970*/  FMUL.FTZ R14, R4, R111 ;  /* 0x0000006f040e7220 */ /* 0x000fe20000410000 */
        /* <DEDUP_REMOVED lines=13> */
[----:B------:R-:W-:Y:S02]  /*12a50*/  F2FP.PACK_AB R26, R26, R90 ;  /* 0x0000005a1a1a723e */ /* 0x000fe400000000ff */
[----:B-1----:R-:W-:-:S02]  /*12a60*/  MOV R9, 0x7f800000 ;  /* 0x7f80000000097802 */ /* 0x002fc40000000f00 */
[----:B------:R-:W-:Y:S02]  /*12a70*/  F2FP.PACK_AB R11, R4, R78 ;  /* 0x0000004e040b723e */ /* 0x000fe400000000ff */
[----:B------:R-:W-:-:S05]  /*12a80*/  IADD3 R4, R2, R6, RZ ;  /* 0x0000000602047210 */ /* 0x000fca0007ffe0ff */
        /* <DEDUP_REMOVED lines=14> */
[----:B------:R1:W-:Y:S04]  /*12b70*/  STS [R2+0x400], R14 ;  /* 0x0004000e02007388 */ /* 0x0003e80000000800 */
[----:B------:R-:W-:Y:S04]  /*12b80*/  STS [R5+0x2000], R17 ;  /* 0x0020001105007388 */ /* 0x000fe80000000800 */
[----:B------:R2:W-:Y:S04]  /*12b90*/  STS [R5+0x2400], R16 ;  /* 0x0024001005007388 */ /* 0x0005e80000000800 */
[----:B------:R3:W-:Y:S04]  /*12ba0*/  STS [R2+0x2000], R13 ;  /* 0x0020000d02007388 */ /* 0x0007e80000000800 */
[----:B------:R4:W-:Y:S04]  /*12bb0*/  STS [R2+0x2400], R25 ;  /* 0x0024001902007388 */ /* 0x0009e80000000800 */
[----:B------:R-:W-:Y:S04]  /*12bc0*/  STS [R0], R33 ;  /* 0x0000002100007388 */ /* 0x000fe80000000800 */
[----:B------:R-:W-:Y:S01]  /*12bd0*/  STS [R0+0x400], R32 ;  /* 0x0004002000007388 */ /* 0x000fe20000000800 */
[----:B-1----:R-:W-:-:S02]  /*12be0*/  MOV R14, 0x7f800000 ;  /* 0x7f800000000e7802 */ /* 0x002fc40000000f00 */
[----:B--2---:R-:W-:-:S04]  /*12bf0*/  IADD3 R5, R7, 0x400, R0 ;  /* 0x0000040007057810 */ /* 0x004fc80007ffe000 */
[C---:B------:R-:W-:Y:S02]  /*12c00*/  IADD3 R5, R6.reuse, R5, RZ ;  /* 0x0000000506057210 */ /* 0x040fe40007ffe0ff */
[----:B---3--:R-:W-:Y:S02]  /*12c10*/  MOV R13, 0x7f800000 ;  /* 0x7f800000000d7802 */ /* 0x008fe40000000f00 */
[----:B----4-:R-:W-:Y:S02]  /*12c20*/  IADD3 R2, R6, R0, RZ ;  /* 0x0000000006027210 */ /* 0x010fe40007ffe0ff */
[----:B------:R-:W1:Y:S02]  /*12c30*/  @P6 MUFU.LG2 R6, R39 ;  /* 0x0000002700066308 */ /* 0x000e640000000c00 */
[----:B------:R-:W-:Y:S01]  /*12c40*/  IADD3 R4, R7, R2, RZ ;  /* 0x0000000207047210 */ /* 0x000fe20007ffe0ff */
[----:B------:R-:W-:Y:S04]  /*12c50*/  STS [R2], R29 ;  /* 0x0000001d02007388 */ /* 0x000fe80000000800 */
[----:B------:R-:W-:Y:S04]  /*12c60*/  STS [R2+0x400], R28 ;  /* 0x0004001c02007388 */ /* 0x000fe80000000800 */
[----:B------:R-:W-:Y:S04]  /*12c70*/  STS [R0+0x2000], R31 ;  /* 0x0020001f00007388 */ /* 0x000fe80000000800 */
[----:B------:R2:W-:Y:S01]  /*12c80*/  STS [R0+0x2400], R30 ;  /* 0x0024001e00007388 */ /* 0x0005e20000000800 */
[----:B-1----:R-:W-:-:S03]  /*12c90*/  @P6 FMUL.FTZ R6, R6, 0.69314718246459960938 ;  /* 0x3f31721806066820 */ /* 0x002fc60000410000 */
[----:B------:R-:W-:Y:S01]  /*12ca0*/  STS [R2+0x2000], R27 ;  /* 0x0020001b02007388 */ /* 0x000fe20000000800 */
[----:B------:R-:W-:-:S03]  /*12cb0*/  @P6 FFMA.FTZ R13, R70, c[0x0][0x238], R6 ;  /* 0x00008e00460d6a23 */ /* 0x000fc60000010006 */
        /* <DEDUP_REMOVED lines=12> */
[----:B--2---:R-:W-:-:S02]  /*12d80*/  MOV R12, 0x7f800000 ;  /* 0x7f800000000c7802 */ /* 0x004fc40000000f00 */
[----:B---3--:R-:W-:-:S04]  /*12d90*/  LOP3.LUT R0, R43, 0xffffffe0, RZ, 0xc0, !PT ;  /* 0xffffffe02b007812 */ /* 0x008fc800078ec0ff */
[----:B------:R-:W-:Y:S01]  /*12da0*/  IADD3 R0, -R0, R48, RZ ;  /* 0x0000003000007210 */ /* 0x000fe20007ffe1ff */
[----:B-1----:R-:W-:-:S03]  /*12db0*/  @P5 FMUL.FTZ R4, R2, 0.69314718246459960938 ;  /* 0x3f31721802045820 */ /* 0x002fc60000410000 */
        /* <DEDUP_REMOVED lines=15> */
[----:B------:R-:W1:Y:S01]  /*12eb0*/  LDS.128 R192, [R192+0x3800] ;  /* 0x00380000c0c07984 */ /* 0x000e620000000c00 */
[----:B------:R-:W-:Y:S05]  /*12ec0*/  @P0 BRA `(.L_x_1491) ;  /* 0x0000020000000947 */ /* 0x000fea0003800000 */
[----:B--2---:R-:W2:Y:S02]  /*12ed0*/  LDL.LU R50, [R1+0x114] ;  /* 0x0001140001327983 */ /* 0x004ea40000300800 */
[C---:B--2---:R-:W-:Y:S02]  /*12ee0*/  ISETP.GE.AND P6, PT, R50.reuse, UR24, PT ;  /* 0x0000001832007c0c */ /* 0x044fe4000bfc6270 */
[C---:B------:R-:W-:Y:S02]  /*12ef0*/  IADD3 R3, R50.reuse, 0x8, RZ ;  /* 0x0000000832037810 */ /* 0x040fe40007ffe0ff */
[C---:B------:R-:W-:Y:S02]  /*12f00*/  IADD3 R2, R50.reuse, 0x40, RZ ;  /* 0x0000004032027810 */ /* 0x040fe40007ffe0ff */
[----:B------:R-:W-:Y:S02]  /*12f10*/  ISETP.GE.AND P5, PT, R3, UR24, PT ;  /* 0x0000001803007c0c */ /* 0x000fe4000bfa6270 */
[----:B------:R-:W-:-:S02]  /*12f20*/  IADD3 R0, R50, 0x48, RZ ;  /* 0x0000004832007810 */ /* 0x000fc40007ffe0ff */
[----:B------:R-:W-:Y:S02]  /*12f30*/  ISETP.GE.AND P4, PT, R2, UR24, PT ;  /* 0x0000001802007c0c */ /* 0x000fe4000bf86270 */
        /* <DEDUP_REMOVED lines=25> */
.L_x_1491:
[----:B------:R-:W-:Y:S05]  /*130d0*/  BSYNC B0 ;  /* 0x0000000000007941 */ /* 0x000fea0003800000 */
.L_x_1490:
[----:B--2---:R-:W2:Y:S01]  /*130e0*/  LDL.LU.64 R4, [R1+0xd0] ;  /* 0x0000d00001047983 */ /* 0x004ea20000300a00 */
[----:B------:R-:W-:Y:S01]  /*130f0*/  LEA.HI R12, R49, R48, RZ, 0x3 ;  /* 0x00000030310c7211 */ /* 0x000fe200078f18ff */
[----:B------:R-:W-:Y:S01]  /*13100*/  UIMAD UR11, UR11, -0x80, UR13 ;  /* 0xffffff800b0b78a4 */ /* 0x000fe2000f8e020d */
[----:B------:R-:W-:Y:S01]  /*13110*/  BSSY B0, `(.L_x_1492) ;  /* 0x0000021000007945 */ /* 0x000fe20003800000 */
[----:B------:R-:W4:Y:S01]  /*13120*/  S2R R3, SR_TID.X ;  /* 0x0000000000037919 */ /* 0x000f220000002100 */
[----:B------:R-:W-:Y:S02]  /*13130*/  USHF.R.S32.HI UR6, URZ, 0x1f, UR12 ;  /* 0x0000001f3f067899 */ /* 0x000fe4000801140c */
[----:B------:R-:W-:Y:S01]  /*13140*/  ULDC.64 UR4, c[0x0][0x1f0] ;  /* 0x00007c0000047ab9 */ /* 0x000fe20000000a00 */
[----:B------:R-:W3:Y:S01]  /*13150*/  S2R R10, SR_CTAID.Z ;  /* 0x00000000000a7919 */ /* 0x000ee20000002700 */
[----:B------:R-:W-:-:S04]  /*13160*/  UIMAD UR4, UR6, UR4, URZ ;  /* 0x00000004060472a4 */ /* 0x000fc8000f8e023f */
[----:B------:R-:W-:Y:S01]  /*13170*/  UIMAD UR4, UR12, UR5, UR4 ;  /* 0x000000050c0472a4 */ /* 0x000fe2000f8e0204 */
[----:B----4-:R-:W-:-:S04]  /*13180*/  SHF.R.S32.HI R2, RZ, 0x1f, R3 ;  /* 0x0000001fff027819 */ /* 0x010fc80000011403 */
[----:B------:R-:W-:-:S04]  /*13190*/  LEA.HI R2, R2, R3, RZ, 0x3 ;  /* 0x0000000302027211 */ /* 0x000fc800078f18ff */
[----:B------:R-:W-:Y:S02]  /*131a0*/  LOP3.LUT R0, R2, 0xfffffff8, RZ, 0xc0, !PT ;  /* 0xfffffff802007812 */ /* 0x000fe400078ec0ff */
[----:B------:R-:W-:-:S03]  /*131b0*/  SHF.R.S32.HI R2, RZ, 0x3, R2 ;  /* 0x00000003ff027819 */ /* 0x000fc60000011402 */
[----:B------:R-:W-:Y:S01]  /*131c0*/  IMAD.IADD R0, R3, 0x1, -R0 ;  /* 0x0000000103007824 */ /* 0x000fe200078e0a00 */
[----:B------:R-:W-:-:S03]  /*131d0*/  SHF.R.S32.HI R3, RZ, 0x3, R12 ;  /* 0x00000003ff037819 */ /* 0x000fc6000001140c */
[----:B------:R-:W-:-:S05]  /*131e0*/  IMAD.SHL.U32 R0, R0, 0x8, RZ ;  /* 0x0000000800007824 */ /* 0x000fca00078e00ff */
[----:B------:R-:W-:Y:S02]  /*131f0*/  SHF.R.S32.HI R0, RZ, 0x1f, R0 ;  /* 0x0000001fff007819 */ /* 0x000fe40000011400 */
[C---:B--2---:R-:W-:Y:S02]  /*13200*/  ISETP.GE.AND P1, PT, R4.reuse, c[0x0][0x220], PT ;  /* 0x0000880004007a0c */ /* 0x044fe40003f26270 */
        /* <DEDUP_REMOVED lines=17> */
.L_x_1493:
[----:B------:R-:W-:Y:S05]  /*13320*/  BSYNC B0 ;  /* 0x0000000000007941 */ /* 0x000fea0003800000 */
.L_x_1492:
        /* <DEDUP_REMOVED lines=15> */
.L_x_1495:
[----:B------:R-:W-:Y:S05]  /*13420*/  BSYNC B0 ;  /* 0x0000000000007941 */ /* 0x000fea0003800000 */
.L_x_1494:
        /* <DEDUP_REMOVED lines=15> */
.L_x_1497:
[----:B------:R-:W-:Y:S05]  /*13520*/  BSYNC B0 ;  /* 0x0000000000007941 */ /* 0x000fea0003800000 */
.L_x_1496:
        /* <DEDUP_REMOVED lines=15> */
.L_x_1499:
[----:B------:R-:W-:Y:S05]  /*13620*/  BSYNC B0 ;  /* 0x0000000000007941 */ /* 0x000fea0003800000 */
.L_x_1498:
        /* <DEDUP_REMOVED lines=15> */
.L_x_1501:
[----:B------:R-:W-:Y:S05]  /*13720*/  BSYNC B0 ;  /* 0x0000000000007941 */ /* 0x000fea0003800000 */
.L_x_1500:
        /* <DEDUP_REMOVED lines=15> */
.L_x_1503:
[----:B------:R-:W-:Y:S05]  /*13820*/  BSYNC B0 ;  /* 0x0000000000007941 */ /* 0x000fea0003800000 */
.L_x_1502:
        /* <DEDUP_REMOVED lines=15> */
.L_x_1505:
[----:B------:R-:W-:Y:S05]  /*13920*/  BSYNC B0 ;  /* 0x0000000000007941 */ /* 0x000fea0003800000 */
.L_x_1504:
        /* <DEDUP_REMOVED lines=15> */
.L_x_1448:
[----:B------:R-:W-:Y:S01]  /*13a20*/  UISETP.NE.AND UP3, UPT, UR9, -0x1, UPT ;  /* 0xffffffff0900788c */ /* 0x000fe2000bf65270 */
[----:B------:R-:W-:Y:S01]  /*13a30*/  LEA.HI R4, R4, R150, RZ, 0x3 ;  /* 0x0000009604047211 */ /* 0x000fe200078f18ff */
[----:B------:R-:W-:Y:S01]  /*13a40*/  USHF.R.S32.HI UR8, URZ, 0x1f, UR14 ;  /* 0x0000001f3f087899 */ /* 0x000fe2000801140e */
[----:B------:R-:W1:Y:S01]  /*13a50*/  S2R R8, SR_CTAID.Z ;  /* 0x0000000000087919 */ /* 0x000e620000002700 */
[----:B------:R-:W-:Y:S01]  /*13a60*/  ULDC.64 UR6, c[0x0][0x1e8] ;  /* 0x00007a0000067ab9 */ /* 0x000fe20000000a00 */
[----:B------:R-:W-:Y:S01]  /*13a70*/  LOP3.LUT R0, R4, 0xfffffff8, RZ, 0xc0, !PT ;  /* 0xfffffff804007812 */ /* 0x000fe200078ec0ff */
[----:B------:R-:W-:Y:S01]  /*13a80*/  ULDC.64 UR4, c[0x0][0x1f0] ;  /* 0x00007c0000047ab9 */ /* 0x000fe20000000a00 */
[----:B------:R-:W-:Y:S01]  /*13a90*/  SHF.R.S32.HI R4, RZ, 0x3, R4 ;  /* 0x00000003ff047819 */ /* 0x000fe20000011404 */
[----:B------:R-:W-:Y:S01]  /*13aa0*/  UIMAD UR4, UR8, UR4, URZ ;  /* 0x00000004080472a4 */ /* 0x000fe2000f8e023f */
[----:B------:R-:W-:Y:S01]  /*13ab0*/  BSSY B0, `(.L_x_1506) ;  /* 0x0000041000007945 */ /* 0x000fe20003800000 */
[----:B------:R-:W-:Y:S01]  /*13ac0*/  ULDC UR12, c[0x0][0x214] ;  /* 0x00008500000c7ab9 */ /* 0x000fe20000000800 */
[----:B------:R-:W-:Y:S01]  /*13ad0*/  IMAD.IADD R14, R150, 0x1, -R0 ;  /* 0x00000001960e7824 */ /* 0x000fe200078e0a00 */
[----:B------:R-:W-:Y:S01]  /*13ae0*/  @UP3 UIMAD.WIDE.U32 UR18, UR9, UR6, URZ ;  /* 0x00000006091232a5 */ /* 0x000fe2000f8e003f */
[----:B------:R-:W-:Y:S01]  /*13af0*/  SHF.R.S32.HI R5, RZ, 0x1f, R4 ;  /* 0x0000001fff057819 */ /* 0x000fe20000011404 */
[----:B------:R-:W-:Y:S01]  /*13b00*/  @!UP3 USHF.R.S32.HI UR20, URZ, 0x1f, UR15 ;  /* 0x0000001f3f14b899 */ /* 0x000fe2000801140f */
[----:B------:R-:W-:Y:S01]  /*13b10*/  IMAD.SHL.U32 R0, R14, 0x8, RZ ;  /* 0x000000080e007824 */ /* 0x000fe200078e00ff */
[----:B------:R-:W-:-:S02]  /*13b20*/  ULDC.U8 UR6, c[0x0][0x329] ;  /* 0x0000ca4000067ab9 */ /* 0x000fc40000000000 */
[----:B------:R-:W-:Y:S02]  /*13b30*/  UISETP.NE.AND UP2, UPT, UR6, URZ, UPT ;  /* 0x0000003f0600728c */ /* 0x000fe4000bf45270 */
[----:B------:R-:W-:Y:S01]  /*13b40*/  @UP3 UIMAD UR7, UR9, UR7, UR19 ;  /* 0x00000007090732a4 */ /* 0x000fe2000f8e0213 */
[----:B------:R-:W-:Y:S01]  /*13b50*/  ISETP.GE.AND P1, PT, R0, c[0x0][0x220], PT ;  /* 0x0000880000007a0c */ /* 0x000fe20003f26270 */
[----:B------:R-:W-:Y:S02]  /*13b60*/  UIMAD UR8, UR14, UR5, UR4 ;  /* 0x000000050e0872a4 */ /* 0x000fe4000f8e0204 */
[----:B------:R-:W-:Y:S02]  /*13b70*/  ULDC.U8 UR19, c[0x0][0x328] ;  /* 0x0000ca0000137ab9 */ /* 0x000fe40000000000 */
[----:B------:R-:W-:Y:S02]  /*13b80*/  ULDC.64 UR4, c[0x0][0x1e0] ;  /* 0x0000780000047ab9 */ /* 0x000fe40000000a00 */
[----:B------:R-:W-:-:S02]  /*13b90*/  UISETP.NE.AND UP4, UPT, UR19, URZ, UPT ;  /* 0x0000003f1300728c */ /* 0x000fc4000bf85270 */
[----:B------:R-:W-:Y:S02]  /*13ba0*/  @!UP3 UIMAD UR20, UR20, UR4, URZ ;  /* 0x000000041414b2a4 */ /* 0x000fe4000f8e023f */
[----:B------:R-:W-:Y:S02]  /*13bb0*/  @UP3 UMOV UR21, UR18 ;  /* 0x0000001200153c82 */ /* 0x000fe40008000000 */
[----:B------:R-:W-:Y:S02]  /*13bc0*/  UISETP.EQ.AND UP4, UPT, UR6, URZ, UP4 ;  /* 0x0000003f0600728c */ /* 0x000fe4000a782270 */
[----:B------:R-:W-:Y:S02]  /*13bd0*/  @!UP2 UISETP.NE.AND UP1, UPT, UR19, URZ, UPT ;  /* 0x0000003f1300a28c */ /* 0x000fe4000bf25270 */
[----:B------:R-:W-:Y:S02]  /*13be0*/  @!UP3 UIMAD UR20, UR15, UR5, UR20 ;  /* 0x000000050f14b2a4 */ /* 0x000fe4000f8e0214 */
[----:B------:R-:W-:-:S02]  /*13bf0*/  @UP2 ULDC UR18, c[0x0][0x210] ;  /* 0x0000840000122ab9 */ /* 0x000fc40000000800 */
[----:B------:R-:W-:Y:S02]  /*13c00*/  @!UP3 UIMAD.WIDE.U32 UR22, UR15, UR4, URZ ;  /* 0x000000040f16b2a5 */ /* 0x000fe4000f8e003f */
[----:B------:R-:W-:Y:S02]  /*13c10*/  ULDC UR5, c[0x0][0x234] ;  /* 0x00008d0000057ab9 */ /* 0x000fe40000000800 */
[----:B------:R-:W-:Y:S02]  /*13c20*/  @UP2 UIMAD UR18, UR18, UR12, URZ ;  /* 0x0000000c121222a4 */ /* 0x000fe4000f8e023f */
[----:B------:R-:W-:Y:S02]  /*13c30*/  UISETP.NE.OR UP0, UPT, UR9, -0x1, !UP4 ;  /* 0xffffffff0900788c */ /* 0x000fe4000e705670 */
[----:B------:R-:W-:Y:S02]  /*13c40*/  @!UP2 USEL UR18, UR12, UR5, !UP1 ;  /* 0x000000050c12a287 */ /* 0x000fe4000c800000 */
        /* <DEDUP_REMOVED lines=10> */
[----:B------:R-:W-:Y:S01]  /*13cf0*/  @UP2 ULDC UR25, c[0x0][0x210] ;  /* 0x0000840000192ab9 */ /* 0x000fe20000000800 */
[C---:B------:R-:W-:Y:S01]  /*13d00*/  ISETP.GE.OR P0, PT, R4.reuse, UR13, P1 ;  /* 0x0000000d04007c0c */ /* 0x040fe20008f06670 */
[----:B------:R-:W-:Y:S01]  /*13d10*/  USEL UR24, UR24, URZ, !UP4 ;  /* 0x0000003f18187287 */ /* 0x000fe2000e000000 */
[----:B------:R-:W-:Y:S01]  /*13d20*/  ISETP.GE.AND P2, PT, R4, UR13, PT ;  /* 0x0000000d04007c0c */ /* 0x000fe2000bf46270 */
[----:B------:R-:W-:Y:S01]  /*13d30*/  @!UP2 UMOV UR25, 0x1 ;  /* 0x000000010019a882 */ /* 0x000fe20000000000 */
[----:B-1----:R-:W-:Y:S01]  /*13d40*/  IMAD.WIDE.U32 R8, R8, c[0x0][0x1f0], R2 ;  /* 0x00007c0008087a25 */ /* 0x002fe200078e0002 */
[----:B------:R-:W-:Y:S01]  /*13d50*/  UIMAD UR11, UR11, UR25, URZ ;  /* 0x000000190b0b72a4 */ /* 0x000fe2000f8e023f */
[----:B------:R-:W-:Y:S01]  /*13d60*/  P2R R22, PR, RZ, 0x4 ;  /* 0x00000004ff167803 */ /* 0x000fe20000000000 */
[----:B------:R-:W-:Y:S01]  /*13d70*/  UIMAD UR24, UR14, UR18, UR24 ;  /* 0x000000120e1872a4 */ /* 0x000fe2000f8e0218 */
[----:B------:R-:W-:Y:S01]  /*13d80*/  IMAD.U32 R2, RZ, RZ, UR10 ;  /* 0x0000000aff027e24 */ /* 0x000fe2000f8e00ff */
[----:B------:R-:W-:Y:S01]  /*13d90*/  @!UP4 UMOV UR26, URZ ;  /* 0x0000003f001acc82 */ /* 0x000fe20008000000 */
[----:B------:R-:W-:Y:S01]  /*13da0*/  IADD3 R7, R9, UR8, RZ ;  /* 0x0000000809077c10 */ /* 0x000fe2000fffe0ff */
[----:B------:R-:W-:Y:S01]  /*13db0*/  @UP4 UMOV UR26, UR9 ;  /* 0x00000009001a4c82 */ /* 0x000fe20008000000 */
[----:B------:R-:W-:Y:S01]  /*13dc0*/  IMAD.WIDE R2, R2, 0x80, R4 ;  /* 0x0000008002027825 */ /* 0x000fe200078e0204 */
[----:B------:R-:W-:-:S02]  /*13dd0*/  @!UP4 UMOV UR27, URZ ;  /* 0x0000003f001bcc82 */ /* 0x000fc40008000000 */
[----:B------:R-:W-:Y:S02]  /*13de0*/  USHF.R.S32.HI UR4, URZ, 0x1f, UR11 ;  /* 0x0000001f3f047899 */ /* 0x000fe4000801140b */
[----:B------:R-:W-:Y:S02]  /*13df0*/  @UP4 USHF.R.S32.HI UR27, URZ, 0x1f, UR9 ;  /* 0x0000001f3f1b4899 */ /* 0x000fe40008011409 */
        /* <DEDUP_REMOVED lines=12> */
.L_x_1507:
[----:B------:R-:W-:Y:S05]  /*13ec0*/  BSYNC B0 ;  /* 0x0000000000007941 */ /* 0x000fea0003800000 */
.L_x_1506:
        /* <DEDUP_REMOVED lines=17> */
.L_x_1509:
[----:B------:R-:W-:Y:S05]  /*13fe0*/  BSYNC B0 ;  /* 0x0000000000007941 */ /* 0x000fea0003800000 */
.L_x_1508:
        /* <DEDUP_REMOVED lines=16> */
.L_x_1511:
[----:B------:R-:W-:Y:S05]  /*140f0*/  BSYNC B0 ;  /* 0x0000000000007941 */ /* 0x000fea0003800000 */
.L_x_1510:
        /* <DEDUP_REMOVED lines=16> */
.L_x_1513:
[----:B------:R-:W-:Y:S05]  /*14200*/  BSYNC B0 ;  /* 0x0000000000007941 */ /* 0x000fea0003800000 */
.L_x_1512:
        /* <DEDUP_REMOVED lines=16> */
.L_x_1515:
[----:B------:R-:W-:Y:S05]  /*14310*/  BSYNC B0 ;  /* 0x0000000000007941 */ /* 0x000fea0003800000 */
.L_x_1514:
        /* <DEDUP_REMOVED lines=16> */
.L_x_1517:
[----:B------:R-:W-:Y:S05]  /*14420*/  BSYNC B0 ;  /* 0x0000000000007941 */ /* 0x000fea0003800000 */
.L_x_1516:
        /* <DEDUP_REMOVED lines=16> */
.L_x_1519:
[----:B------:R-:W-:Y:S05]  /*14530*/  BSYNC B0 ;  /* 0x0000000000007941 */ /* 0x000fea0003800000 */
.L_x_1518:
        /* <DEDUP_REMOVED lines=15> */
.L_x_1521:
[----:B------:R-:W-:Y:S05]  /*14630*/  BSYNC B0 ;  /* 0x0000000000007941 */ /* 0x000fea0003800000 */
.L_x_1520:
        /* <DEDUP_REMOVED lines=72> */
.L_x_1522:
        /* <DEDUP_REMOVED lines=12> */
.L_x_2135:


//--------------------- .text._ZN5flash16flash_fwd_kernelI23Flash_fwd_kernel_traitsILi64ELi128ELi64ELi4ELb0ELb0EN7cutlass6half_tE19Flash_kernel_traitsILi64ELi128ELi64ELi4ES3_EELb0ELb0ELb0ELb1ELb0ELb0ELb1ELb0EEEvNS_16Flash_fwd_paramsE --------------------------
	.section	.text._ZN5flash16flash_fwd_kernelI23Flash_fwd_kernel_traitsILi64ELi128ELi64ELi4ELb0ELb0EN7cutlass6half_tE19Flash_kernel_traitsILi64ELi128ELi64ELi4ES3_EELb0ELb0ELb0ELb1ELb0ELb0ELb1ELb0EEEvNS_16Flash_fwd_paramsE,"ax",@progbits
	.sectioninfo	@"SHI_REGISTERS=255"
	.align	128
        .global         _ZN5flash16flash_fwd_kernelI23Flash_fwd_kernel_traitsILi64ELi128ELi64ELi4ELb0ELb0EN7cutlass6half_tE19Flash_kernel_traitsILi64ELi128ELi64ELi4ES3_EELb0ELb0ELb0ELb1ELb0ELb0ELb1ELb0EEEvNS_16Flash_fwd_paramsE
        .type           _ZN5flash16flash_fwd_kernelI23Flash_fwd_kernel_traitsILi64ELi128ELi64ELi4ELb0ELb0EN7cutlass6half_tE19Flash_kernel_traitsILi64ELi128ELi64ELi4ES3_EELb0ELb0ELb0ELb1ELb0ELb0ELb1ELb0EEEvNS_16Flash_fwd_paramsE,@function
        .size           _ZN5flash16flash_fwd_kernelI23Flash_fwd_kernel_traitsILi64ELi128ELi64ELi4ELb0ELb0EN7cutlass6half_tE19Flash_kernel_traitsILi64ELi128ELi64ELi4ES3_EELb0ELb0ELb0ELb1ELb0ELb0ELb1ELb0EEEvNS_16Flash_fwd_paramsE,(.L_x_2136 - _ZN5flash16flash_fwd_kernelI23Flash_fwd_kernel_traitsILi64ELi128ELi64ELi4ELb0ELb0EN7cutlass6half_tE19Flash_kernel_traitsILi64ELi128ELi64ELi4ES3_EELb0ELb0ELb0ELb1ELb0ELb0ELb1ELb0EEEvNS_16Flash_fwd_paramsE)
        .other          _ZN5flash16flash_fwd_kernelI23Flash_fwd_kernel_traitsILi64ELi128ELi64ELi4ELb0ELb0EN7cutlass6half_tE19Flash_kernel_traitsILi64ELi128ELi64ELi4ES3_EELb0ELb0ELb0ELb1ELb0ELb0ELb1ELb0EEEvNS_16Flash_fwd_paramsE,@"STO_CUDA_ENTRY STV_DEFAULT"
_ZN5flash16flash_fwd_kernelI23Flash_fwd_kernel_traitsILi64ELi128ELi64ELi4ELb0ELb0EN7cutlass6half_tE19Flash_kernel_traitsILi64ELi128ELi64ELi4ES3_EELb0ELb0ELb0ELb1ELb0ELb0ELb1ELb0EEEvNS_16Flash_fwd_paramsE:
.text._ZN5flash16flash_fwd_kernelI23Flash_fwd_kernel_traitsILi64ELi128ELi64ELi4ELb0ELb0EN7cutlass6half_tE19Flash_kernel_traitsILi64ELi128ELi64ELi4ES3_EELb0ELb0ELb0ELb1ELb0ELb0ELb1ELb0EEEvNS_16Flash_fwd_paramsE:
        /* <DEDUP_REMOVED lines=10> */
[----:B------:R-:W-:Y:S02]  /*00a0*/  ISETP.NE.U32.AND P0, PT, RZ, c[0x0][0x250], PT ;  /* 0x00009400ff007a0c */ /* 0x000fe40003f05070 */
[----:B------:R-:W-:-:S02]  /*00b0*/  IADD3 R1, R1, -0x20, RZ ;  /* 0xffffffe001017810 */ /* 0x000fc40007ffe0ff */
        /* <DEDUP_REMOVED lines=23> */
.L_x_1523:
[----:B---34-:R-:W-:Y:S02]  /*0230*/  MOV R0, c[0x0][0x218] ;  /* 0x0000860000007a02 */ /* 0x018fe40000000f00 */
.L_x_1524:
        /* <DEDUP_REMOVED lines=12> */
[----:B------:R-:W-:-:S13]  /*0300*/  ISETP.GE.AND P0, PT, R72, 0x1, PT ;  /* 0x000000014800780c */ /* 0x000fda0003f06270 */
[----:B------:R-:W-:Y:S05]  /*0310*/  @!P0 BRA `(.L_x_1525) ;  /* 0x0000c0e000008947 */ /* 0x000fea0003800000 */
[----:B------:R-:W-:Y:S02]  /*0320*/  ISETP.NE.AND P1, PT, R247, -0x1, PT ;  /* 0xfffffffff700780c */ /* 0x000fe40003f25270 */
[----:B------:R-:W-:Y:S02]  /*0330*/  ISETP.NE.AND P0, PT, R8, -0x1, PT ;  /* 0xffffffff0800780c */ /* 0x000fe40003f05270 */
[----:B------:R-:W-:-:S09]  /*0340*/  SHF.R.S32.HI R17, RZ, 0x1f, R16 ;  /* 0x0000001fff117819 */ /* 0x000fd20000011410 */
[----:B-1----:R-:W-:Y:S01]  /*0350*/  @!P1 SHF.R.S32.HI R4, RZ, 0x1f, R22 ;  /* 0x0000001fff049819 */ /* 0x002fe20000011416 */
[----:B------:R-:W-:Y:S01]  /*0360*/  @P1 IMAD.WIDE.U32 R2, R247, c[0x0][0x190], RZ ;  /* 0x00006400f7021a25 */ /* 0x000fe200078e00ff */
[----:B------:R-:W-:-:S03]  /*0370*/  @P0 IADD3 R0, R7, R8, RZ ;  /* 0x0000000807000210 */ /* 0x000fc60007ffe0ff */
[----:B------:R-:W-:Y:S01]  /*0380*/  @!P1 IMAD R6, R4, c[0x0][0x178], RZ ;  /* 0x00005e0004069a24 */ /* 0x000fe200078e02ff */
[----:B------:R-:W-:Y:S01]  /*0390*/  @P1 MOV R9, R2 ;  /* 0x0000000200091202 */ /* 0x000fe20000000f00 */
[----:B------:R-:W-:Y:S02]  /*03a0*/  @P1 IMAD R10, R247, c[0x0][0x194], R3 ;  /* 0x00006500f70a1a24 */ /* 0x000fe400078e0203 */
        /* <DEDUP_REMOVED lines=19> */
.L_x_1526:
        /* <DEDUP_REMOVED lines=41> */
.L_x_1527:
[----:B------:R-:W-:Y:S01]  /*0770*/  SHF.R.S32.HI R20, RZ, 0x1f, R24 ;  /* 0x0000001fff147819 */ /* 0x000fe20000011418 */
[----:B------:R-:W-:Y:S01]  /*0780*/  IMAD.IADD R239, R162, 0x1, -R251 ;  /* 0x00000001a2ef7824 */ /* 0x000fe200078e0afb */
[----:B------:R-:W-:Y:S01]  /*0790*/  BSSY B0, `(.L_x_1528) ;  /* 0x000002b000007945 */ /* 0x000fe20003800000 */
[----:B------:R-:W-:Y:S02]  /*07a0*/  SHF.R.S32.HI R12, RZ, 0x1f, R11 ;  /* 0x0000001fff0c7819 */ /* 0x000fe4000001140b */
[CC--:B------:R-:W-:Y:S02]  /*07b0*/  LEA.HI R0, R20.reuse, R24.reuse, RZ, 0x3 ;  /* 0x0000001814007211 */ /* 0x0c0fe400078f18ff */
[----:B------:R-:W-:Y:S02]  /*07c0*/  LEA.HI R4, R20, R24, RZ, 0x6 ;  /* 0x0000001814047211 */ /* 0x000fe400078f30ff */
[----:B------:R-:W-:-:S02]  /*07d0*/  SHF.R.S32.HI R242, RZ, 0x3, R0 ;  /* 0x00000003fff27819 */ /* 0x000fc40000011400 */
[----:B------:R-:W-:Y:S01]  /*07e0*/  LOP3.LUT R2, R0, 0xfffffff8, RZ, 0xc0, !PT ;  /* 0xfffffff800027812 */ /* 0x000fe200078ec0ff */
[----:B------:R-:W-:Y:S01]  /*07f0*/  IMAD.SHL.U32 R4, R4, 0x8, RZ ;  /* 0x0000000804047824 */ /* 0x000fe200078e00ff */
[----:B------:R-:W-:Y:S01]  /*0800*/  SHF.R.S32.HI R243, RZ, 0x1f, R242 ;  /* 0x0000001ffff37819 */ /* 0x000fe200000114f2 */
[----:B------:R-:W-:Y:S01]  /*0810*/  IMAD.SHL.U32 R0, R242, 0x40, RZ ;  /* 0x00000040f2007824 */ /* 0x000fe200078e00ff */
[----:B------:R-:W-:Y:S01]  /*0820*/  LEA.HI R21, R20, R24, RZ, 0x5 ;  /* 0x0000001814157211 */ /* 0x000fe200078f28ff */
[----:B------:R-:W-:Y:S02]  /*0830*/  IMAD.IADD R19, R24, 0x1, -R2 ;  /* 0x0000000118137824 */ /* 0x000fe400078e0a02 */
[----:B------:R-:W-:Y:S01]  /*0840*/  IMAD.WIDE R236, R236, 0x80, R242 ;  /* 0x00000080ecec7825 */ /* 0x000fe200078e02f2 */
[----:B------:R-:W-:Y:S02]  /*0850*/  LOP3.LUT R2, R0, 0x1c0, RZ, 0xc0, !PT ;  /* 0x000001c000027812 */ /* 0x000fe400078ec0ff */
[----:B------:R-:W-:Y:S01]  /*0860*/  SHF.R.S32.HI R70, RZ, 0x5, R21 ;  /* 0x00000005ff467819 */ /* 0x000fe20000011415 */
[----:B------:R-:W-:-:S05]  /*0870*/  IMAD.SHL.U32 R240, R19, 0x8, RZ ;  /* 0x0000000813f07824 */ /* 0x000fca00078e00ff */
[----:B------:R-:W-:Y:S02]  /*0880*/  LOP3.LUT R0, R2, 0x38, R240, 0xf8, !PT ;  /* 0x0000003802007812 */ /* 0x000fe400078ef8f0 */
[----:B------:R-:W-:Y:S02]  /*0890*/  SHF.R.U32.HI R2, RZ, 0x3, R2 ;  /* 0x00000003ff027819 */ /* 0x000fe40000011602 */
[----:B------:R-:W-:Y:S02]  /*08a0*/  SHF.R.S32.HI R241, RZ, 0x1f, R240 ;  /* 0x0000001ffff17819 */ /* 0x000fe400000114f0 */
[----:B------:R-:W-:Y:S02]  /*08b0*/  LOP3.LUT R0, R0, R2, RZ, 0x3c, !PT ;  /* 0x0000000200007212 */ /* 0x000fe400078e3cff */
[----:B------:R-:W-:Y:S02]  /*08c0*/  IADD3 R2, P0, R240, R9, RZ ;  /* 0x00000009f0027210 */ /* 0x000fe40007f1e0ff */
[----:B------:R-:W-:Y:S01]  /*08d0*/  LOP3.LUT R4, R0, 0xfffffe00, R4, 0xf8, !PT ;  /* 0xfffffe0000047812 */ /* 0x000fe200078ef804 */
[----:B------:R-:W-:-:S02]  /*08e0*/  IMAD R0, R17, c[0x0][0x1a8], RZ ;  /* 0x00006a0011007a24 */ /* 0x000fc400078e02ff */
[----:B------:R-:W-:Y:S01]  /*08f0*/  IMAD.X R3, R241, 0x1, R10, P0 ;  /* 0x00000001f1037824 */ /* 0x000fe200000e060a */
[----:B------:R-:W-:Y:S01]  /*0900*/  ISETP.GE.AND P0, PT, R242, R239, PT ;  /* 0x000000eff200720c */ /* 0x000fe20003f06270 */
[C---:B------:R-:W-:Y:S02]  /*0910*/  IMAD R0, R16.reuse, c[0x0][0x1ac], R0 ;  /* 0x00006b0010007a24 */ /* 0x040fe400078e0200 */
[----:B------:R-:W-:-:S04]  /*0920*/  IMAD.WIDE.U32 R8, R16, c[0x0][0x1a8], R2 ;  /* 0x00006a0010087a25 */ /* 0x000fc800078e0002 */
[----:B------:R-:W-:Y:S02]  /*0930*/  IMAD.SHL.U32 R205, R4, 0x2, RZ ;  /* 0x0000000204cd7824 */ /* 0x000fe400078e00ff */
        /* <DEDUP_REMOVED lines=16> */
.L_x_1529:
[----:B------:R-:W-:Y:S05]  /*0a40*/  BSYNC B0 ;  /* 0x0000000000007941 */ /* 0x000fea0003800000 */
.L_x_1528:
        /* <DEDUP_REMOVED lines=22> */
.L_x_1531:
[----:B------:R-:W-:Y:S05]  /*0bb0*/  BSYNC B0 ;  /* 0x0000000000007941 */ /* 0x000fea0003800000 */
.L_x_1530:
        /* <DEDUP_REMOVED lines=21> */
.L_x_1533:
[----:B------:R-:W-:Y:S05]  /*0d10*/  BSYNC B0 ;  /* 0x0000000000007941 */ /* 0x000fea0003800000 */
.L_x_1532:
        /* <DEDUP_REMOVED lines=22> */
.L_x_1535:
[----:B------:R-:W-:Y:S05]  /*0e80*/  BSYNC B0 ;  /* 0x0000000000007941 */ /* 0x000fea0003800000 */
.L_x_1534:
        /* <DEDUP_REMOVED lines=22> */
.L_x_1537:
[----:B------:R-:W-:Y:S05]  /*0ff0*/  BSYNC B0 ;  /* 0x0000000000007941 */ /* 0x000fea0003800000 */
.L_x_1536:
        /* <DEDUP_REMOVED lines=22> */
.L_x_1539:
[----:B------:R-:W-:Y:S05]  /*1160*/  BSYNC B0 ;  /* 0x0000000000007941 */ /* 0x000fea0003800000 */
.L_x_1538:
        /* <DEDUP_REMOVED lines=22> */
.L_x_1541:
[----:B------:R-:W-:Y:S05]  /*12d0*/  BSYNC B0 ;  /* 0x0000000000007941 */ /* 0x000fea0003800000 */
.L_x_1540:
[----:B------:R-:W-:Y:S01]  /*12e0*/  IADD3 R2, R242, 0x70, RZ ;  /* 0x00000070f2027810 */ /* 0x000fe20007ffe0ff */
[----:B------:R-:W-:Y:S01]  /*12f0*/  IMAD.MOV.U32 R27, RZ, RZ, c[0x0][0x198] ;  /* 0x00006600ff1b7624 */ /* 0x000fe200078e00ff */
[----:B-1----:R-:W-:Y:S01]  /*1300*/  IADD3 R0, R72, 0x3f, RZ ;  /* 0x0000003f48007810 */ /* 0x002fe20007ffe0ff */
[----:B------:R-:W-:Y:S01]  /*1310*/  IMAD.MOV.U32 R3, RZ, RZ, 0x6 ;  /* 0x00000006ff037424 */ /* 0x000fe200078e00ff */
[----:B------:R-:W-:Y:S01]  /*1320*/  ISETP.GE.AND P0, PT, R2, R239, PT ;  /* 0x000000ef0200720c */ /* 0x000fe20003f06270 */
[----:B------:R1:W-:Y:S01]  /*1330*/  STL [R1+0xc], R2 ;  /* 0x00000c0201007387 */ /* 0x0003e20000100800 */
[----:B------:R-:W-:Y:S01]  /*1340*/  BSSY B0, `(.L_x_1542) ;  /* 0x0000017000007945 */ /* 0x000fe20003800000 */
[C---:B------:R-:W-:Y:S01]  /*1350*/  IMAD.SHL.U32 R28, R27.reuse, 0x40, RZ ;  /* 0x000000401b1c7824 */ /* 0x040fe200078e00ff */
[----:B------:R-:W-:Y:S02]  /*1360*/  SHF.L.U64.HI R29, R27, R3, c[0x0][0x19c] ;  /* 0x000067001b1d7619 */ /* 0x000fe40000010203 */
[----:B-1----:R-:W-:-:S04]  /*1370*/  SHF.R.S32.HI R2, RZ, 0x1f, R0 ;  /* 0x0000001fff027819 */ /* 0x002fc80000011400 */
[----:B------:R-:W-:-:S03]  /*1380*/  LEA.HI R222, R2, R0, RZ, 0x6 ;  /* 0x0000000002de7211 */ /* 0x000fc600078f30ff */
        /* <DEDUP_REMOVED lines=18> */
.L_x_1543:
[----:B------:R-:W-:Y:S05]  /*14b0*/  BSYNC B0 ;  /* 0x0000000000007941 */ /* 0x000fea0003800000 */
.L_x_1542:
[----:B------:R-:W-:Y:S01]  /*14c0*/  IMAD R0, R243, c[0x0][0x198], RZ ;  /* 0x00006600f3007a24 */ /* 0x000fe200078e02ff */
[----:B------:R-:W-:Y:S01]  /*14d0*/  LEA.HI R20, R20, R24, RZ, 0x4 ;  /* 0x0000001814147211 */ /* 0x000fe200078f20ff */
[----:B--2---:R-:W-:Y:S01]  /*14e0*/  IMAD.WIDE.U32 R4, R242, c[0x0][0x198], R240 ;  /* 0x00006600f2047a25 */ /* 0x004fe200078e00f0 */
[----:B------:R-:W-:Y:S02]  /*14f0*/  BSSY B0, `(.L_x_1544) ;  /* 0x0000033000007945 */ /* 0x000fe40003800000 */
[----:B------:R-:W-:Y:S01]  /*1500*/  LOP3.LUT R6, R20, 0xfffffff0, RZ, 0xc0, !PT ;  /* 0xfffffff014067812 */ /* 0x000fe200078ec0ff */
[C---:B------:R-:W-:Y:S01]  /*1510*/  IMAD R0, R242.reuse, c[0x0][0x19c], R0 ;  /* 0x00006700f2007a24 */ /* 0x040fe200078e0200 */
[----:B------:R-:W-:Y:S01]  /*1520*/  IADD3 R4, P0, R15, R4, RZ ;  /* 0x000000040f047210 */ /* 0x000fe20007f1e0ff */
[----:B------:R-:W-:Y:S02]  /*1530*/  IMAD R7, R243, c[0x0][0x1a0], RZ ;  /* 0x00006800f3077a24 */ /* 0x000fe400078e02ff */
[----:B------:R-:W-:Y:S01]  /*1540*/  IMAD.WIDE.U32 R2, R242, c[0x0][0x1a0], R240 ;  /* 0x00006800f2027a25 */ /* 0x000fe200078e00f0 */
[----:B------:R-:W-:-:S03]  /*1550*/  IADD3.X R5, R18, R5, R0, P0, !PT ;  /* 0x0000000512057210 */ /* 0x000fc600007fe400 */
[----:B------:R-:W-:Y:S01]  /*1560*/  IMAD.IADD R0, R24, 0x1, -R6 ;  /* 0x0000000118007824 */ /* 0x000fe200078e0a06 */
[----:B------:R-:W-:Y:S01]  /*1570*/  IADD3 R2, P0, R13, R2, RZ ;  /* 0x000000020d027210 */ /* 0x000fe20007f1e0ff */
[----:B------:R-:W-:Y:S02]  /*1580*/  IMAD R6, R242, c[0x0][0x1a4], R7 ;  /* 0x00006900f2067a24 */ /* 0x000fe400078e0207 */
[C---:B------:R-:W-:Y:S01]  /*1590*/  IMAD R7, R12.reuse, c[0x0][0x1b0], RZ ;  /* 0x00006c000c077a24 */ /* 0x040fe200078e02ff */
[----:B------:R-:W-:Y:S01]  /*15a0*/  SHF.R.S32.HI R10, RZ, 0x1f, R0 ;  /* 0x0000001fff0a7819 */ /* 0x000fe20000011400 */
[----:B------:R-:W-:Y:S01]  /*15b0*/  IMAD R8, R12, c[0x0][0x1b8], RZ ;  /* 0x00006e000c087a24 */ /* 0x000fe200078e02ff */
[----:B------:R-:W-:Y:S01]  /*15c0*/  IADD3.X R3, R14, R3, R6, P0, !PT ;  /* 0x000000030e037210 */ /* 0x000fe200007fe406 */
[C---:B------:R-:W-:Y:S01]  /*15d0*/  IMAD R9, R11.reuse, c[0x0][0x1b4], R7 ;  /* 0x00006d000b097a24 */ /* 0x040fe200078e0207 */
[----:B------:R-:W-:Y:S01]  /*15e0*/  LEA.HI.SX32 R12, R222, 0xffffffff, 0x1a ;  /* 0xffffffffde0c7811 */ /* 0x000fe200078fd2ff */
[----:B------:R-:W-:Y:S01]  /*15f0*/  IMAD.WIDE.U32 R230, R11, c[0x0][0x1b0], R4 ;  /* 0x00006c000be67a25 */ /* 0x000fe200078e0004 */
[----:B------:R-:W-:-:S02]  /*1600*/  LEA.HI R6, R10, R0, RZ, 0x3 ;  /* 0x000000000a067211 */ /* 0x000fc400078f18ff */
[----:B------:R-:W-:Y:S01]  /*1610*/  SHF.R.S32.HI R13, RZ, 0x1f, R12 ;  /* 0x0000001fff0d7819 */ /* 0x000fe2000001140c */
[----:B------:R-:W-:Y:S01]  /*1620*/  IMAD.WIDE.U32 R244, R11, c[0x0][0x1b8], R2 ;  /* 0x00006e000bf47a25 */ /* 0x000fe200078e0002 */
[----:B------:R-:W-:Y:S02]  /*1630*/  LOP3.LUT R7, R6, 0xfffffff8, RZ, 0xc0, !PT ;  /* 0xfffffff806077812 */ /* 0x000fe400078ec0ff */
[----:B------:R-:W-:Y:S01]  /*1640*/  LOP3.LUT R2, R21, 0xffffffe0, RZ, 0xc0, !PT ;  /* 0xffffffe015027812 */ /* 0x000fe200078ec0ff */
[----:B------:R-:W-:Y:S01]  /*1650*/  IMAD R3, R12, -0x40, R72 ;  /* 0xffffffc00c037824 */ /* 0x000fe200078e0248 */
[----:B------:R-:W-:Y:S01]  /*1660*/  MOV R4, 0x10 ;  /* 0x0000001000047802 */ /* 0x000fe20000000f00 */
[----:B------:R-:W-:Y:S01]  /*1670*/  IMAD.IADD R15, R0, 0x1, -R7 ;  /* 0x00000001000f7824 */ /* 0x000fe200078e0a07 */
[----:B------:R-:W-:Y:S01]  /*1680*/  IADD3 R14, -R2, R24, RZ ;  /* 0x00000018020e7210 */ /* 0x000fe20007ffe1ff */
[----:B------:R-:W-:Y:S01]  /*1690*/  IMAD R0, R29, R12, RZ ;  /* 0x0000000c1d007224 */ /* 0x000fe200078e02ff */
[----:B------:R-:W-:Y:S01]  /*16a0*/  ISETP.GE.AND P0, PT, R242, R3, PT ;  /* 0x00000003f200720c */ /* 0x000fe20003f06270 */
[----:B------:R-:W-:-:S02]  /*16b0*/  IMAD.IADD R229, R231, 0x1, R9 ;  /* 0x00000001e7e57824 */ /* 0x000fc400078e0209 */
[----:B------:R-:W-:Y:S01]  /*16c0*/  IMAD.MOV.U32 R228, RZ, RZ, R230 ;  /* 0x000000ffffe47224 */ /* 0x000fe200078e00e6 */
[----:B------:R-:W-:Y:S01]  /*16d0*/  R2P PR, R15, 0x6 ;  /* 0x000000060f007804 */ /* 0x000fe20000000000 */
[----:B------:R-:W-:Y:S02]  /*16e0*/  IMAD R10, R11, c[0x0][0x1bc], R8 ;  /* 0x00006f000b0a7a24 */ /* 0x000fe400078e0208 */
[-C--:B------:R-:W-:Y:S01]  /*16f0*/  IMAD R8, R13, R28.reuse, R0 ;  /* 0x0000001c0d087224 */ /* 0x080fe200078e0200 */
[----:B------:R-:W-:Y:S01]  /*1700*/  SHF.L.U32 R0, R6, 0x6, RZ ;  /* 0x0000000606007819 */ /* 0x000fe200000006ff */
[----:B------:R-:W-:Y:S01]  /*1710*/  IMAD.MOV.U32 R18, RZ, RZ, 0x20 ;  /* 0x00000020ff127424 */ /* 0x000fe200078e00ff */
[----:B------:R-:W-:Y:S01]  /*1720*/  SEL R2, R4, 0xfffffff0, !P1 ;  /* 0xfffffff004027807 */ /* 0x000fe20004800000 */
[----:B------:R-:W-:Y:S01]  /*1730*/  IMAD.WIDE.U32 R6, R12, R28, R228 ;  /* 0x0000001c0c067225 */ /* 0x000fe200078e00e4 */
[----:B------:R-:W-:Y:S02]  /*1740*/  LOP3.LUT R169, R0, 0xfffffe00, RZ, 0xc0, !PT ;  /* 0xfffffe0000a97812 */ /* 0x000fe400078ec0ff */
[----:B------:R-:W-:-:S02]  /*1750*/  IADD3 R246, R245, R10, RZ ;  /* 0x0000000af5f67210 */ /* 0x000fc40007ffe0ff */
[----:B------:R-:W-:Y:S02]  /*1760*/  SEL R4, R18, 0xffffffe0, !P2 ;  /* 0xffffffe012047807 */ /* 0x000fe40005000000 */
        /* <DEDUP_REMOVED lines=11> */
.L_x_1545:
[----:B------:R-:W-:Y:S05]  /*1820*/  BSYNC B0 ;  /* 0x0000000000007941 */ /* 0x000fea0003800000 */
.L_x_1544:
        /* <DEDUP_REMOVED lines=16> */
.L_x_1547:
[----:B------:R-:W-:Y:S05]  /*1930*/  BSYNC B0 ;  /* 0x0000000000007941 */ /* 0x000fea0003800000 */
.L_x_1546:
        /* <DEDUP_REMOVED lines=15> */
.L_x_1549:
[----:B------:R-:W-:Y:S05]  /*1a30*/  BSYNC B0 ;  /* 0x0000000000007941 */ /* 0x000fea0003800000 */
.L_x_1548:
        /* <DEDUP_REMOVED lines=17> */
.L_x_1551:
[----:B------:R-:W-:Y:S05]  /*1b50*/  BSYNC B0 ;  /* 0x0000000000007941 */ /* 0x000fea0003800000 */
.L_x_1550:
        /* <DEDUP_REMOVED lines=11> */
[----:B------:R1:W5:Y:S04]  /*1c10*/  @P2 LDG.E R5, [R8.64] ;  /* 0x0000000608052981 */ /* 0x000368000c1e1900 */
[----:B------:R-:W-:Y:S01]  /*1c20*/  BAR.SYNC.DEFER_BLOCKING 0x0 ;  /* 0x0000000000007b1d */ /* 0x000fe20000010000 */
[----:B------:R-:W-:Y:S01]  /*1c30*/  ISETP.GE.AND P1, PT, R242, R3, PT ;  /* 0x00000003f200720c */ /* 0x000fe20003f26270 */
[----:B------:R-:W-:Y:S01]  /*1c40*/  IMAD R0, R13, c[0x0][0x1a0], RZ ;  /* 0x000068000d007a24 */ /* 0x000fe200078e02ff */
[----:B------:R-:W-:-:S03]  /*1c50*/  MOV R68, RZ ;  /* 0x000000ff00447202 */ /* 0x000fc60000000f00 */
[----:B------:R-:W5:Y:S01]  /*1c60*/  @P2 MUFU.RCP R10, c[0x0][0x238] ;  /* 0x00008e00000a2b08 */ /* 0x000f620000001000 */
[C---:B------:R-:W-:Y:S01]  /*1c70*/  IMAD R0, R12.reuse, c[0x0][0x1a4], R0 ;  /* 0x000069000c007a24 */ /* 0x040fe200078e0200 */
[----:B------:R-:W-:Y:S01]  /*1c80*/  BSSY B0, `(.L_x_1552) ;  /* 0x0000011000007945 */ /* 0x000fe20003800000 */
[----:B-1----:R-:W-:-:S05]  /*1c90*/  IMAD.WIDE.U32 R8, R12, c[0x0][0x1a0], RZ ;  /* 0x000068000c087a25 */ /* 0x002fca00078e00ff */
[----:B------:R1:W-:Y:S01]  /*1ca0*/  @P1 STS.128 [R205+0x6000], RZ ;  /* 0x006000ffcd001388 */ /* 0x0003e20000000c00 */
[----:B------:R-:W-:Y:S01]  /*1cb0*/  IMAD.IADD R0, R9, 0x1, R0 ;  /* 0x0000000109007824 */ /* 0x000fe200078e0200 */
[----:B------:R-:W-:-:S04]  /*1cc0*/  LEA R6, P0, R8, R244, 0x6 ;  /* 0x000000f408067211 */ /* 0x000fc800078030ff */
[----:B------:R-:W-:Y:S01]  /*1cd0*/  LEA.HI.X R7, R8, R246, R0, 0x6, P0 ;  /* 0x000000f608077211 */ /* 0x000fe200000f3400 */
[----:B-----5:R-:W-:Y:S01]  /*1ce0*/  @P2 FMUL.FTZ R68, R5, R10 ;  /* 0x0000000a05442220 */ /* 0x020fe20000410000 */
        /* <DEDUP_REMOVED lines=10> */
.L_x_1553:
[----:B-1----:R-:W-:Y:S05]  /*1d90*/  BSYNC B0 ;  /* 0x0000000000007941 */ /* 0x002fea0003800000 */
.L_x_1552:
[----:B------:R-:W-:Y:S01]  /*1da0*/  ISETP.GE.AND P0, PT, R26, R3, PT ;  /* 0x000000031a00720c */ /* 0x000fe20003f06270 */
        /* <DEDUP_REMOVED lines=16> */
.L_x_1555:
[----:B------:R-:W-:Y:S05]  /*1eb0*/  BSYNC B0 ;  /* 0x0000000000007941 */ /* 0x000fea0003800000 */
.L_x_1554:
        /* <DEDUP_REMOVED lines=17> */
.L_x_1557:
[----:B------:R-:W-:Y:S05]  /*1fd0*/  BSYNC B0 ;  /* 0x0000000000007941 */ /* 0x000fea0003800000 */
.L_x_1556:
        /* <DEDUP_REMOVED lines=18> */
.L_x_1559:
[----:B------:R-:W-:Y:S05]  /*2100*/  BSYNC B0 ;  /* 0x0000000000007941 */ /* 0x000fea0003800000 */
.L_x_1558:
[----:B------:R-:W-:Y:S01]  /*2110*/  SHF.R.S32.HI R0, RZ, 0x1f, R14 ;  /* 0x0000001fff007819 */ /* 0x000fe2000001140e */
[----:B------:R-:W-:Y:S01]  /*2120*/  IMAD.SHL.U32 R69, R24, 0x2, RZ ;  /* 0x0000000218457824 */ /* 0x000fe200078e00ff */
[----:B-1----:R-:W-:Y:S01]  /*2130*/  SHF.R.S32.HI R7, RZ, 0x4, R20 ;  /* 0x00000004ff077819 */ /* 0x002fe20000011414 */
[----:B------:R-:W-:Y:S01]  /*2140*/  IMAD.SHL.U32 R8, R15, 0x40, RZ ;  /* 0x000000400f087824 */ /* 0x000fe200078e00ff */
[----:B------:R-:W-:Y:S01]  /*2150*/  LEA.HI R0, R0, R14, RZ, 0x2 ;  /* 0x0000000e00007211 */ /* 0x000fe200078f10ff */
[----:B------:R-:W-:Y:S01]  /*2160*/  IMAD.SHL.U32 R11, R242, 0x8, RZ ;  /* 0x00000008f20b7824 */ /* 0x000fe200078e00ff */
[----:B------:R-:W-:Y:S01]  /*2170*/  LOP3.LUT R69, R69, 0x6, RZ, 0xc0, !PT ;  /* 0x0000000645457812 */ /* 0x000fe200078ec0ff */
[----:B------:R-:W0:Y:S01]  /*2180*/  LDGDEPBAR ;  /* 0x00000000000079af */ /* 0x000e220000000000 */
[----:B------:R-:W-:Y:S02]  /*2190*/  SHF.R.S32.HI R3, RZ, 0x2, R0 ;  /* 0x00000002ff037819 */ /* 0x000fe40000011400 */
[----:B------:R-:W-:-:S02]  /*21a0*/  LEA R69, R12, R69, 0x6 ;  /* 0x000000450c457211 */ /* 0x000fc400078e30ff */
[----:B------:R-:W-:Y:S01]  /*21b0*/  SHF.L.U32 R9, R19, 0x6, RZ ;  /* 0x0000000613097819 */ /* 0x000fe200000006ff */
[----:B------:R-:W-:Y:S01]  /*21c0*/  IMAD R0, R70, 0x10, R3 ;  /* 0x0000001046007824 */ /* 0x000fe200078e0203 */
[----:B------:R1:W-:Y:S01]  /*21d0*/  STL [R1+0x8], R3 ;  /* 0x0000080301007387 */ /* 0x0003e20000100800 */
[----:B------:R-:W-:Y:S02]  /*21e0*/  IADD3 R146, R69, 0x1, RZ ;  /* 0x0000000145927810 */ /* 0x000fe40007ffe0ff */
[----:B------:R-:W-:Y:S01]  /*21f0*/  IMAD.IADD R251, R251, 0x1, R0 ;  /* 0x00000001fbfb7824 */ /* 0x000fe200078e0200 */
[C---:B------:R-:W-:Y:S02]  /*2200*/  IADD3 R144, R69.reuse, 0x8, RZ ;  /* 0x0000000845907810 */ /* 0x040fe40007ffe0ff */
[----:B------:R-:W-:Y:S02]  /*2210*/  IADD3 R79, R69, 0x9, RZ ;  /* 0x00000009454f7810 */ /* 0x000fe40007ffe0ff */
[----:B------:R-:W-:-:S02]  /*2220*/  IADD3 R0, R72, R251, -R162 ;  /* 0x000000fb48007210 */ /* 0x000fc40007ffe8a2 */
[C---:B------:R-:W-:Y:S02]  /*2230*/  IADD3 R77, R69.reuse, 0x10, RZ ;  /* 0x00000010454d7810 */ /* 0x040fe40007ffe0ff */
[C---:B------:R-:W-:Y:S01]  /*2240*/  IADD3 R76, R69.reuse, 0x11, RZ ;  /* 0x00000011454c7810 */ /* 0x040fe20007ffe0ff */
[----:B------:R-:W-:Y:S01]  /*2250*/  IMAD.IADD R6, R0, 0x1, -R146 ;  /* 0x0000000100067824 */ /* 0x000fe200078e0a92 */
[C---:B------:R-:W-:Y:S02]  /*2260*/  IADD3 R75, R69.reuse, 0x18, RZ ;  /* 0x00000018454b7810 */ /* 0x040fe40007ffe0ff */
[C---:B------:R-:W-:Y:S02]  /*2270*/  IADD3 R145, R69.reuse, 0x19, RZ ;  /* 0x0000001945917810 */ /* 0x040fe40007ffe0ff */
[C---:B------:R-:W-:Y:S02]  /*2280*/  IADD3 R147, R69.reuse, 0x20, RZ ;  /* 0x0000002045937810 */ /* 0x040fe40007ffe0ff */
[----:B------:R-:W-:-:S02]  /*2290*/  IADD3 R148, R69, 0x21, RZ ;  /* 0x0000002145947810 */ /* 0x000fc40007ffe0ff */
[C---:B------:R-:W-:Y:S02]  /*22a0*/  IADD3 R149, R69.reuse, 0x28, RZ ;  /* 0x0000002845957810 */ /* 0x040fe40007ffe0ff */
[C---:B------:R-:W-:Y:S01]  /*22b0*/  IADD3 R150, R69.reuse, 0x29, RZ ;  /* 0x0000002945967810 */ /* 0x040fe20007ffe0ff */
[----:B-1----:R-:W-:Y:S01]  /*22c0*/  IMAD.IADD R3, R0, 0x1, -R69 ;  /* 0x0000000100037824 */ /* 0x002fe200078e0a45 */
[C---:B------:R-:W-:Y:S02]  /*22d0*/  IADD3 R152, R69.reuse, 0x30, RZ ;  /* 0x0000003045987810 */ /* 0x040fe40007ffe0ff */
[C---:B------:R-:W-:Y:S02]  /*22e0*/  IADD3 R153, R69.reuse, 0x31, RZ ;  /* 0x0000003145997810 */ /* 0x040fe40007ffe0ff */
[----:B------:R-:W-:Y:S02]  /*22f0*/  IABS R3, R3 ;  /* 0x0000000300037213 */ /* 0x000fe40000000000 */
[----:B------:R-:W-:-:S02]  /*2300*/  IADD3 R156, R69, 0x38, RZ ;  /* 0x00000038459c7810 */ /* 0x000fc40007ffe0ff */
[----:B------:R-:W-:Y:S01]  /*2310*/  IADD3 R157, R69, 0x39, RZ ;  /* 0x00000039459d7810 */ /* 0x000fe20007ffe0ff */
[----:B------:R-:W-:Y:S01]  /*2320*/  IMAD.MOV.U32 R5, RZ, RZ, R3 ;  /* 0x000000ffff057224 */ /* 0x000fe200078e0003 */
[----:B------:R-:W-:Y:S02]  /*2330*/  IABS R3, R6 ;  /* 0x0000000600037213 */ /* 0x000fe40000000000 */
[----:B------:R-:W-:Y:S01]  /*2340*/  IADD3 R6, R0, -R144, RZ ;  /* 0x8000009000067210 */ /* 0x000fe20007ffe0ff */
[----:B------:R1:W-:Y:S01]  /*2350*/  I2F R211, R5 ;  /* 0x0000000500d37306 */ /* 0x0003e20000201400 */
[----:B------:R-:W-:Y:S02]  /*2360*/  LOP3.LUT R8, R8, 0x1c0, RZ, 0xc0, !PT ;  /* 0x000001c008087812 */ /* 0x000fe400078ec0ff */
[----:B------:R-:W-:Y:S02]  /*2370*/  R2P PR, R19, 0x6 ;  /* 0x0000000613007804 */ /* 0x000fe40000000000 */
[----:B------:R-:W-:-:S02]  /*2380*/  ISETP.GE.AND P0, PT, R146, R72, PT ;  /* 0x000000489200720c */ /* 0x000fc40003f06270 */
[-C--:B------:R-:W-:Y:S02]  /*2390*/  ISETP.GE.AND P6, PT, R79, R72.reuse, PT ;  /* 0x000000484f00720c */ /* 0x080fe40003fc6270 */
[-C--:B------:R-:W-:Y:S02]  /*23a0*/  ISETP.GE.AND P5, PT, R77, R72.reuse, PT ;  /* 0x000000484d00720c */ /* 0x080fe40003fa6270 */
[-C--:B------:R-:W-:Y:S02]  /*23b0*/  ISETP.GE.AND P4, PT, R76, R72.reuse, PT ;  /* 0x000000484c00720c */ /* 0x080fe40003f86270 */
[----:B------:R-:W-:Y:S01]  /*23c0*/  ISETP.GE.AND P3, PT, R75, R72, PT ;  /* 0x000000484b00720c */ /* 0x000fe20003f66270 */
[----:B-1----:R-:W-:Y:S01]  /*23d0*/  IMAD.MOV.U32 R5, RZ, RZ, R3 ;  /* 0x000000ffff057224 */ /* 0x002fe200078e0003 */
[----:B------:R-:W-:Y:S01]  /*23e0*/  IABS R3, R6 ;  /* 0x0000000600037213 */ /* 0x000fe20000000000 */
[----:B------:R-:W-:Y:S02]  /*23f0*/  IMAD.IADD R6, R0, 0x1, -R79 ;  /* 0x0000000100067824 */ /* 0x000fe400078e0a4f */
[----:B------:R1:W-:Y:S02]  /*2400*/  I2F R212, R5 ;  /* 0x0000000500d47306 */ /* 0x0003e40000201400 */
[----:B-1----:R-:W-:Y:S01]  /*2410*/  IMAD.MOV.U32 R5, RZ, RZ, R3 ;  /* 0x000000ffff057224 */ /* 0x002fe200078e0003 */
[----:B------:R-:W-:-:S02]  /*2420*/  IABS R3, R6 ;  /* 0x0000000600037213 */ /* 0x000fc40000000000 */
        /* <DEDUP_REMOVED lines=40> */
[----:B------:R-:W-:-:S03]  /*26b0*/  LEA.HI R6, R20, R7, RZ, 0x1 ;  /* 0x0000000714067211 */ /* 0x000fc600078f08ff */
[----:B------:R1:W-:Y:S08]  /*26c0*/  I2F R238, R5 ;  /* 0x0000000500ee7306 */ /* 0x0003f00000201400 */
[----:B------:R5:W-:Y:S01]  /*26d0*/  I2F R235, R3 ;  /* 0x0000000300eb7306 */ /* 0x000be20000201400 */
[----:B-1----:R-:W-:-:S04]  /*26e0*/  IADD3 R5, R0, -R156, RZ ;  /* 0x8000009c00057210 */ /* 0x002fc80007ffe0ff */
[----:B------:R-:W-:Y:S02]  /*26f0*/  IABS R5, R5 ;  /* 0x0000000500057213 */ /* 0x000fe40000000000 */
[----:B-----5:R-:W-:Y:S01]  /*2700*/  LOP3.LUT R3, R6, 0xfffffffe, RZ, 0xc0, !PT ;  /* 0xfffffffe06037812 */ /* 0x020fe200078ec0ff */
[C---:B------:R-:W-:Y:S01]  /*2710*/  IMAD.IADD R6, R0.reuse, 0x1, -R157 ;  /* 0x0000000100067824 */ /* 0x040fe200078e0a9d */
[----:B------:R1:W-:Y:S03]  /*2720*/  I2F R233, R5 ;  /* 0x0000000500e97306 */ /* 0x0003e60000201400 */
[----:B------:R-:W-:Y:S01]  /*2730*/  IMAD.IADD R14, R7, 0x1, -R3 ;  /* 0x00000001070e7824 */ /* 0x000fe200078e0a03 */
[----:B------:R-:W-:Y:S02]  /*2740*/  IADD3 R7, R0, 0x8, RZ ;  /* 0x0000000800077810 */ /* 0x000fe40007ffe0ff */
[----:B------:R-:W-:-:S02]  /*2750*/  IABS R3, R6 ;  /* 0x0000000600037213 */ /* 0x000fc40000000000 */
[----:B------:R-:W-:Y:S02]  /*2760*/  IADD3 R6, R0, 0x40, RZ ;  /* 0x0000004000067810 */ /* 0x000fe40007ffe0ff */
[----:B------:R5:W-:Y:S03]  /*2770*/  I2F R232, R3 ;  /* 0x0000000300e87306 */ /* 0x000be60000201400 */
[--C-:B------:R-:W-:Y:S02]  /*2780*/  IMAD.IADD R10, R6, 0x1, -R69.reuse ;  /* 0x00000001060a7824 */ /* 0x100fe400078e0a45 */
[----:B-1----:R-:W-:-:S05]  /*2790*/  IMAD.IADD R5, R7, 0x1, -R69 ;  /* 0x0000000107057824 */ /* 0x002fca00078e0a45 */
[----:B------:R-:W-:Y:S02]  /*27a0*/  IABS R5, R5 ;  /* 0x0000000500057213 */ /* 0x000fe40000000000 */
[----:B-----5:R-:W-:Y:S02]  /*27b0*/  LOP3.LUT R3, R9, 0x1c0, RZ, 0xc0, !PT ;  /* 0x000001c009037812 */ /* 0x020fe400078ec0ff */
[----:B------:R-:W-:Y:S02]  /*27c0*/  MOV R9, R5 ;  /* 0x0000000500097202 */ /* 0x000fe40000000f00 */
[----:B------:R-:W-:Y:S02]  /*27d0*/  IADD3 R5, R0, 0x48, RZ ;  /* 0x0000004800057810 */ /* 0x000fe40007ffe0ff */
[----:B------:R-:W-:Y:S01]  /*27e0*/  IABS R0, R10 ;  /* 0x0000000a00007213 */ /* 0x000fe20000000000 */
[----:B------:R1:W-:Y:S01]  /*27f0*/  I2F R208, R9 ;  /* 0x0000000900d07306 */ /* 0x0003e20000201400 */
[----:B------:R-:W-:Y:S01]  /*2800*/  IMAD.SHL.U32 R10, R14, 0x8, RZ ;  /* 0x000000080e0a7824 */ /* 0x000fe200078e00ff */
[----:B------:R-:W-:-:S02]  /*2810*/  LOP3.LUT R13, R3, 0x8, R11, 0xf8, !PT ;  /* 0x00000008030d7812 */ /* 0x000fc400078ef80b */
[----:B------:R-:W-:Y:S01]  /*2820*/  SHF.R.U32.HI R12, RZ, 0x3, R3 ;  /* 0x00000003ff0c7819 */ /* 0x000fe20000011603 */
[----:B------:R-:W-:Y:S01]  /*2830*/  IMAD.MOV.U32 R3, RZ, RZ, R0 ;  /* 0x000000ffff037224 */ /* 0x000fe200078e0000 */
[----:B------:R-:W-:Y:S02]  /*2840*/  LOP3.LUT R11, R8, 0x8, R10, 0xf8, !PT ;  /* 0x00000008080b7812 */ /* 0x000fe400078ef80a */
[----:B------:R-:W-:Y:S01]  /*2850*/  LOP3.LUT R10, R13, R12, RZ, 0x3c, !PT ;  /* 0x0000000c0d0a7212 */ /* 0x000fe200078e3cff */
[----:B------:R5:W-:Y:S01]  /*2860*/  I2F R203, R3 ;  /* 0x0000000300cb7306 */ /* 0x000be20000201400 */
[----:B------:R-:W-:-:S04]  /*2870*/  SHF.R.U32.HI R8, RZ, 0x3, R8 ;  /* 0x00000003ff087819 */ /* 0x000fc80000011608 */
[----:B------:R-:W-:Y:S01]  /*2880*/  LOP3.LUT R151, R11, R8, RZ, 0x3c, !PT ;  /* 0x000000080b977212 */ /* 0x000fe200078e3cff */
[----:B------:R-:W-:Y:S02]  /*2890*/  IMAD R8, R70, 0x400, R169 ;  /* 0x0000040046087824 */ /* 0x000fe400078e02a9 */
[----:B-1----:R-:W-:-:S05]  /*28a0*/  IMAD.IADD R9, R5, 0x1, -R69 ;  /* 0x0000000105097824 */ /* 0x002fca00078e0a45 */
[----:B------:R-:W-:Y:S02]  /*28b0*/  IABS R0, R9 ;  /* 0x0000000900007213 */ /* 0x000fe40000000000 */
[----:B------:R-:W-:-:S03]  /*28c0*/  IADD3 R9, -R146, R7, RZ ;  /* 0x0000000792097210 */ /* 0x000fc60007ffe1ff */
[----:B-----5:R-:W-:Y:S01]  /*28d0*/  IMAD.MOV.U32 R3, RZ, RZ, R0 ;  /* 0x000000ffff037224 */ /* 0x020fe200078e0000 */
[----:B------:R-:W-:Y:S01]  /*28e0*/  IABS R9, R9 ;  /* 0x0000000900097213 */ /* 0x000fe20000000000 */
[----:B------:R-:W-:Y:S02]  /*28f0*/  IMAD R0, R14, 0x200, R10 ;  /* 0x000002000e007824 */ /* 0x000fe400078e020a */
[----:B------:R1:W-:Y:S02]  /*2900*/  I2F R185, R3 ;  /* 0x0000000300b97306 */ /* 0x0003e40000201400 */
[----:B------:R-:W-:Y:S02]  /*2910*/  IMAD.SHL.U32 R78, R0, 0x2, RZ ;  /* 0x00000002004e7824 */ /* 0x000fe400078e00ff */
[----:B------:R-:W-:-:S03]  /*2920*/  IMAD.IADD R0, R6, 0x1, -R146 ;  /* 0x0000000106007824 */ /* 0x000fc600078e0a92 */
[----:B------:R-:W-:Y:S01]  /*2930*/  LDSM.16.M88.4 R28, [R78+0x4000] ;  /* 0x004000004e1c783b */ /* 0x000fe20000000200 */
[----:B------:R-:W-:Y:S02]  /*2940*/  IADD3 R201, R78, 0x4040, RZ ;  /* 0x000040404ec97810 */ /* 0x000fe40007ffe0ff */
[----:B------:R-:W-:Y:S01]  /*2950*/  IABS R0, R0 ;  /* 0x0000000000007213 */ /* 0x000fe20000000000 */
[----:B------:R-:W-:Y:S04]  /*2960*/  LDSM.16.M88.4 R36, [R78+0x4800] ;  /* 0x004800004e24783b */ /* 0x000fe80000000200 */
[----:B------:R-:W-:Y:S01]  /*2970*/  LDSM.16.M88.4 R96, [R78+0x5000] ;  /* 0x005000004e60783b */ /* 0x000fe20000000200 */
[----:B-1----:R-:W-:Y:S01]  /*2980*/  IADD3 R3, R151, R8, RZ ;  /* 0x0000000897037210 */ /* 0x002fe20007ffe0ff */
[----:B------:R-:W-:Y:S01]  /*2990*/  IMAD.MOV.U32 R8, RZ, RZ, R9 ;  /* 0x000000ffff087224 */ /* 0x000fe200078e0009 */
[----:B------:R-:W-:Y:S01]  /*29a0*/  IADD3 R9, -R144, R6, RZ ;  /* 0x0000000690097210 */ /* 0x000fe20007ffe1ff */
[----:B------:R-:W-:Y:S01]  /*29b0*/  LDSM.16.M88.4 R124, [R78+0x5800] ;  /* 0x005800004e7c783b */ /* 0x000fe20000000200 */
[----:B------:R-:W-:Y:S01]  /*29c0*/  SHF.L.U32 R197, R3, 0x1, RZ ;  /* 0x0000000103c57819 */ /* 0x000fe200000006ff */
[----:B------:R-:W-:Y:S01]  /*29d0*/  IMAD.MOV.U32 R3, RZ, RZ, R0 ;  /* 0x000000ffff037224 */ /* 0x000fe200078e0000 */
[----:B------:R1:W-:Y:S03]  /*29e0*/  I2F R193, R8 ;  /* 0x0000000800c17306 */ /* 0x0003e60000201400 */
[----:B------:R-:W5:Y:S01]  /*29f0*/  LDSM.16.M88.4 R44, [R197] ;  /* 0x00000000c52c783b */ /* 0x000f620000000200 */
[----:B------:R-:W-:-:S02]  /*2a00*/  IMAD R200, R2, 0x2, R197 ;  /* 0x0000000202c87824 */ /* 0x000fc400078e02c5 */
[----:B------:R-:W-:Y:S01]  /*2a10*/  IMAD R198, R4, 0x2, R197 ;  /* 0x0000000204c67824 */ /* 0x000fe200078e02c5 */
[----:B------:R-:W2:Y:S01]  /*2a20*/  LDSM.16.M88.4 R48, [R197+0x2000] ;  /* 0x00200000c530783b */ /* 0x000ea20000000200 */
[----:B------:R3:W-:Y:S02]  /*2a30*/  I2F R189, R3 ;  /* 0x0000000300bd7306 */ /* 0x0007e40000201400 */
[----:B------:R-:W-:Y:S01]  /*2a40*/  IMAD R199, R2, 0x2, R198 ;  /* 0x0000000202c77824 */ /* 0x000fe200078e02c6 */
[----:B------:R-:W-:Y:S04]  /*2a50*/  LDSM.16.M88.4 R40, [R200] ;  /* 0x00000000c828783b */ /* 0x000fe80000000200 */
[----:B------:R-:W-:Y:S01]  /*2a60*/  LDSM.16.M88.4 R52, [R200+0x2000] ;  /* 0x00200000c834783b */ /* 0x000fe20000000200 */
[----:B-1----:R-:W-:-:S03]  /*2a70*/  IMAD.IADD R8, R5, 0x1, -R146 ;  /* 0x0000000105087824 */ /* 0x002fc600078e0a92 */
[----:B------:R-:W-:Y:S02]  /*2a80*/  LDSM.16.M88.4 R32, [R198+0x2000] ;  /* 0x00200000c620783b */ /* 0x000fe40000000200 */
[----:B------:R-:W-:Y:S01]  /*2a90*/  IABS R0, R8 ;  /* 0x0000000800007213 */ /* 0x000fe20000000000 */
[----:B---3--:R-:W-:-:S03]  /*2aa0*/  IMAD.IADD R3, R7, 0x1, -R144 ;  /* 0x0000000107037824 */ /* 0x008fc600078e0a90 */
[----:B------:R1:W-:Y:S02]  /*2ab0*/  I2F R187, R0 ;  /* 0x0000000000bb7306 */ /* 0x0003e40000201400 */
[----:B------:R-:W-:-:S05]  /*2ac0*/  IABS R3, R3 ;  /* 0x0000000300037213 */ /* 0x000fca0000000000 */
[----:B------:R-:W-:Y:S01]  /*2ad0*/  IMAD.MOV.U32 R8, RZ, RZ, R3 ;  /* 0x000000ffff087224 */ /* 0x000fe200078e0003 */
[----:B------:R-:W-:Y:S02]  /*2ae0*/  IABS R3, R9 ;  /* 0x0000000900037213 */ /* 0x000fe40000000000 */
[----:B------:R-:W-:Y:S01]  /*2af0*/  IADD3 R9, -R144, R5, RZ ;  /* 0x0000000590097210 */ /* 0x000fe20007ffe1ff */
[----:B------:R3:W-:Y:S01]  /*2b00*/  I2F R206, R8 ;  /* 0x0000000800ce7306 */ /* 0x0007e20000201400 */
[----:B-1----:R-:W-:Y:S02]  /*2b10*/  SEL R0, R18, 0xffffffe0, !P1 ;  /* 0xffffffe012007807 */ /* 0x002fe40004800000 */
[----:B-----5:R-:W-:Y:S01]  /*2b20*/  HMMA.16816.F32 R16, R44, R28, RZ ;  /* 0x0000001c2c10723c */ /* 0x020fe200000018ff */
[----:B------:R-:W-:Y:S02]  /*2b30*/  ISETP.GE.AND P1, PT, R144, R72, PT ;  /* 0x000000489000720c */ /* 0x000fe40003f26270 */
[----:B------:R-:W-:-:S05]  /*2b40*/  IMAD.IADD R196, R78, 0x1, R0 ;  /* 0x000000014ec47824 */ /* 0x000fca00078e0200 */
[----:B------:R-:W1:Y:S01]  /*2b50*/  LDSM.16.M88.4 R60, [R196+0x4000] ;  /* 0x00400000c43c783b */ /* 0x000e620000000200 */
[C---:B--2---:R-:W-:Y:S01]  /*2b60*/  HMMA.16816.F32 R12, R48.reuse, R28, RZ ;  /* 0x0000001c300c723c */ /* 0x044fe200000018ff */
[----:B---3--:R-:W-:Y:S01]  /*2b70*/  IMAD.MOV.U32 R8, RZ, RZ, R3 ;  /* 0x000000ffff087224 */ /* 0x008fe200078e0003 */
[----:B------:R-:W-:Y:S01]  /*2b80*/  IABS R3, R9 ;  /* 0x0000000900037213 */ /* 0x000fe20000000000 */
[----:B------:R-:W-:Y:S01]  /*2b90*/  IMAD.IADD R9, R7, 0x1, -R79 ;  /* 0x0000000107097824 */ /* 0x000fe200078e0a4f */
[----:B------:R-:W2:Y:S01]  /*2ba0*/  LDSM.16.M88.4 R56, [R196+0x4800] ;  /* 0x00480000c438783b */ /* 0x000ea20000000200 */
[----:B------:R3:W-:Y:S03]  /*2bb0*/  I2F R202, R8 ;  /* 0x0000000800ca7306 */ /* 0x0007e60000201400 */
[-C--:B------:R-:W-:Y:S01]  /*2bc0*/  HMMA.16816.F32 R20, R48, R36.reuse, RZ ;  /* 0x000000243014723c */ /* 0x080fe200000018ff */
[----:B------:R-:W5:Y:S04]  /*2bd0*/  LDSM.16.M88.4 R92, [R196+0x5000] ;  /* 0x00500000c45c783b */ /* 0x000f680000000200 */
[----:B------:R-:W-:Y:S03]  /*2be0*/  LDSM.16.M88.4 R120, [R196+0x5800] ;  /* 0x00580000c478783b */ /* 0x000fe60000000200 */
[----:B------:R-:W-:Y:S01]  /*2bf0*/  HMMA.16816.F32 R24, R44, R36, RZ ;  /* 0x000000242c18723c */ /* 0x000fe200000018ff */
[----:B---3--:R-:W-:Y:S01]  /*2c00*/  IMAD.MOV.U32 R8, RZ, RZ, R3 ;  /* 0x000000ffff087224 */ /* 0x008fe200078e0003 */
[----:B------:R-:W-:-:S02]  /*2c10*/  IABS R3, R9 ;  /* 0x0000000900037213 */ /* 0x000fc40000000000 */
[----:B------:R-:W-:Y:S01]  /*2c20*/  IADD3 R9, -R79, R6, RZ ;  /* 0x000000064f097210 */ /* 0x000fe20007ffe1ff */
[----:B------:R3:W-:Y:S03]  /*2c30*/  I2F R191, R8 ;  /* 0x0000000800bf7306 */ /* 0x0007e60000201400 */
[----:B-1----:R-:W-:Y:S01]  /*2c40*/  HMMA.16816.F32 R88, R40, R60, R16 ;  /* 0x0000003c2858723c */ /* 0x002fe20000001810 */
[----:B---3--:R-:W-:Y:S01]  /*2c50*/  IMAD.MOV.U32 R8, RZ, RZ, R3 ;  /* 0x000000ffff087224 */ /* 0x008fe200078e0003 */
[----:B------:R-:W-:Y:S01]  /*2c60*/  IABS R3, R9 ;  /* 0x0000000900037213 */ /* 0x000fe20000000000 */
[----:B------:R-:W-:Y:S02]  /*2c70*/  IMAD.IADD R9, R5, 0x1, -R79 ;  /* 0x0000000105097824 */ /* 0x000fe400078e0a4f */
[----:B------:R1:W-:Y:S03]  /*2c80*/  I2F R210, R8 ;  /* 0x0000000800d27306 */ /* 0x0003e60000201400 */
[----:B------:R-:W-:Y:S08]  /*2c90*/  HMMA.16816.F32 R16, R44, R96, RZ ;  /* 0x000000602c10723c */ /* 0x000ff000000018ff */
[----:B------:R-:W-:Y:S01]  /*2ca0*/  HMMA.16816.F32 R84, R52, R60, R12 ;  /* 0x0000003c3454723c */ /* 0x000fe2000000180c */
[----:B-1----:R-:W-:Y:S01]  /*2cb0*/  IMAD.MOV.U32 R8, RZ, RZ, R3 ;  /* 0x000000ffff087224 */ /* 0x002fe200078e0003 */
[----:B------:R-:W-:-:S06]  /*2cc0*/  IABS R3, R9 ;  /* 0x0000000900037213 */ /* 0x000fcc0000000000 */
[----:B------:R-:W-:Y:S01]  /*2cd0*/  HMMA.16816.F32 R12, R48, R96, RZ ;  /* 0x00000060300c723c */ /* 0x000fe200000018ff */
[----:B------:R-:W-:Y:S01]  /*2ce0*/  IADD3 R9, -R77, R7, RZ ;  /* 0x000000074d097210 */ /* 0x000fe20007ffe1ff */
[----:B------:R1:W-:Y:S06]  /*2cf0*/  I2F R207, R8 ;  /* 0x0000000800cf7306 */ /* 0x0003ec0000201400 */
[----:B--2---:R-:W-:Y:S08]  /*2d00*/  HMMA.16816.F32 R108, R52, R56, R20 ;  /* 0x00000038346c723c */ /* 0x004ff00000001814 */
[----:B-----5:R-:W-:Y:S01]  /*2d10*/  HMMA.16816.F32 R136, R40, R92, R16 ;  /* 0x0000005c2888723c */ /* 0x020fe20000001810 */
[----:B------:R-:W-:Y:S01]  /*2d20*/  LDSM.16.M88.4 R16, [R198] ;  /* 0x00000000c610783b */ /* 0x000fe20000000200 */
[----:B-1----:R-:W-:Y:S01]  /*2d30*/  IMAD.MOV.U32 R8, RZ, RZ, R3 ;  /* 0x000000ffff087224 */ /* 0x002fe200078e0003 */
[----:B------:R-:W-:Y:S01]  /*2d40*/  IABS R3, R9 ;  /* 0x0000000900037213 */ /* 0x000fe20000000000 */
[----:B------:R-:W-:-:S02]  /*2d50*/  IMAD.IADD R9, R6, 0x1, -R77 ;  /* 0x0000000106097824 */ /* 0x000fc400078e0a4d */
[----:B------:R1:W-:Y:S02]  /*2d60*/  I2F R204, R8 ;  /* 0x0000000800cc7306 */ /* 0x0003e40000201400 */
[----:B------:R-:W-:Y:S08]  /*2d70*/  HMMA.16816.F32 R104, R40, R56, R24 ;  /* 0x000000382868723c */ /* 0x000ff00000001818 */
[----:B------:R-:W-:Y:S01]  /*2d80*/  HMMA.16816.F32 R140, R52, R92, R12 ;  /* 0x0000005c348c723c */ /* 0x000fe2000000180c */
[----:B-1----:R-:W-:Y:S01]  /*2d90*/  IMAD.MOV.U32 R8, RZ, RZ, R3 ;  /* 0x000000ffff087224 */ /* 0x002fe200078e0003 */
[----:B------:R-:W-:-:S06]  /*2da0*/  IABS R3, R9 ;  /* 0x0000000900037213 */ /* 0x000fcc0000000000 */
[C---:B------:R-:W-:Y:S01]  /*2db0*/  HMMA.16816.F32 R24, R48.reuse, R30, RZ ;  /* 0x0000001e3018723c */ /* 0x040fe200000018ff */
[----:B------:R-:W-:Y:S01]  /*2dc0*/  IADD3 R9, -R77, R5, RZ ;  /* 0x000000054d097210 */ /* 0x000fe20007ffe1ff */
[----:B------:R1:W-:Y:S06]  /*2dd0*/  I2F R209, R8 ;  /* 0x0000000800d17306 */ /* 0x0003ec0000201400 */
[-C--:B------:R-:W-:Y:S08]  /*2de0*/  HMMA.16816.F32 R12, R48, R38.reuse, RZ ;  /* 0x00000026300c723c */ /* 0x080ff000000018ff */
[----:B------:R-:W-:Y:S01]  /*2df0*/  HMMA.16816.F32 R36, R44, R38, RZ ;  /* 0x000000262c24723c */ /* 0x000fe200000018ff */
[----:B-1----:R-:W-:Y:S01]  /*2e00*/  IMAD.MOV.U32 R8, RZ, RZ, R3 ;  /* 0x000000ffff087224 */ /* 0x002fe200078e0003 */
[----:B------:R-:W-:Y:S01]  /*2e10*/  IABS R3, R9 ;  /* 0x0000000900037213 */ /* 0x000fe20000000000 */
[----:B------:R-:W-:-:S02]  /*2e20*/  IMAD.IADD R9, R7, 0x1, -R76 ;  /* 0x0000000107097824 */ /* 0x000fc400078e0a4c */
[----:B------:R1:W-:Y:S03]  /*2e30*/  I2F R194, R8 ;  /* 0x0000000800c27306 */ /* 0x0003e60000201400 */
[----:B------:R-:W-:Y:S08]  /*2e40*/  HMMA.16816.F32 R28, R44, R30, RZ ;  /* 0x0000001e2c1c723c */ /* 0x000ff000000018ff */
[----:B------:R-:W-:Y:S01]  /*2e50*/  HMMA.16816.F32 R64, R52, R62, R24 ;  /* 0x0000003e3440723c */ /* 0x000fe20000001818 */
[----:B-1----:R-:W-:Y:S01]  /*2e60*/  IMAD.MOV.U32 R8, RZ, RZ, R3 ;  /* 0x000000ffff087224 */ /* 0x002fe200078e0003 */
[----:B------:R-:W-:-:S06]  /*2e70*/  IABS R3, R9 ;  /* 0x0000000900037213 */ /* 0x000fcc0000000000 */
[-C--:B------:R-:W-:Y:S01]  /*2e80*/  HMMA.16816.F32 R80, R52, R58.reuse, R12 ;  /* 0x0000003a3450723c */ /* 0x080fe2000000180c */
[----:B------:R-:W-:Y:S01]  /*2e90*/  IADD3 R9, -R76, R6, RZ ;  /* 0x000000064c097210 */ /* 0x000fe20007ffe1ff */
[----:B------:R1:W-:Y:S01]  /*2ea0*/  I2F R184, R8 ;  /* 0x0000000800b87306 */ /* 0x0003e20000201400 */
[----:B------:R-:W-:Y:S05]  /*2eb0*/  LDSM.16.M88.4 R12, [R199] ;  /* 0x00000000c70c783b */ /* 0x000fea0000000200 */
[C---:B------:R-:W-:Y:S08]  /*2ec0*/  HMMA.16816.F32 R56, R40.reuse, R58, R36 ;  /* 0x0000003a2838723c */ /* 0x040ff00000001824 */
[----:B------:R-:W-:Y:S01]  /*2ed0*/  HMMA.16816.F32 R60, R40, R62, R28 ;  /* 0x0000003e283c723c */ /* 0x000fe2000000181c */
[----:B-1----:R-:W-:Y:S01]  /*2ee0*/  IMAD.MOV.U32 R8, RZ, RZ, R3 ;  /* 0x000000ffff087224 */ /* 0x002fe200078e0003 */
[----:B------:R-:W-:Y:S01]  /*2ef0*/  IABS R3, R9 ;  /* 0x0000000900037213 */ /* 0x000fe20000000000 */
[----:B------:R-:W-:-:S02]  /*2f00*/  IMAD.IADD R9, R5, 0x1, -R76 ;  /* 0x0000000105097824 */ /* 0x000fc400078e0a4c */
[----:B------:R1:W-:Y:S02]  /*2f10*/  I2F R190, R8 ;  /* 0x0000000800be7306 */ /* 0x0003e40000201400 */
[----:B-1----:R-:W-:Y:S01]  /*2f20*/  IMAD.MOV.U32 R8, RZ, RZ, R3 ;  /* 0x000000ffff087224 */ /* 0x002fe200078e0003 */
[----:B------:R-:W-:Y:S02]  /*2f30*/  IABS R3, R9 ;  /* 0x0000000900037213 */ /* 0x000fe40000000000 */
[----:B------:R-:W-:-:S03]  /*2f40*/  IADD3 R9, -R75, R7, RZ ;  /* 0x000000074b097210 */ /* 0x000fc60007ffe1ff */
[----:B------:R1:W-:Y:S02]  /*2f50*/  I2F R188, R8 ;  /* 0x0000000800bc7306 */ /* 0x0003e40000201400 */
[----:B-1----:R-:W-:Y:S01]  /*2f60*/  IMAD.MOV.U32 R8, RZ, RZ, R3 ;  /* 0x000000ffff087224 */ /* 0x002fe200078e0003 */
[----:B------:R-:W-:Y:S01]  /*2f70*/  IABS R3, R9 ;  /* 0x0000000900037213 */ /* 0x000fe20000000000 */
[----:B------:R-:W-:-:S04]  /*2f80*/  IMAD.IADD R9, R6, 0x1, -R75 ;  /* 0x0000000106097824 */ /* 0x000fc800078e0a4b */
        /* <DEDUP_REMOVED lines=19> */
[----:B------:R-:W-:-:S03]  /*30c0*/  IADD3 R9, R78, 0x4000, RZ ;  /* 0x000040004e097810 */ /* 0x000fc60007ffe0ff */
[----:B------:R1:W-:Y:S01]  /*30d0*/  I2F R179, R8 ;  /* 0x0000000800b37306 */ /* 0x0003e20000201400 */
[----:B------:R-:W-:Y:S02]  /*30e0*/  @P2 IADD3 R201, R9, -0x40, RZ ;  /* 0xffffffc009c92810 */ /* 0x000fe40007ffe0ff */
[----:B------:R-:W-:Y:S02]  /*30f0*/  IADD3 R9, -R147, R5, RZ ;  /* 0x0000000593097210 */ /* 0x000fe40007ffe1ff */
[----:B------:R-:W-:-:S03]  /*3100*/  ISETP.GE.AND P2, PT, R69, R72, PT ;  /* 0x000000484500720c */ /* 0x000fc60003f46270 */
[----:B------:R2:W-:Y:S01]  /*3110*/  I2F R175, R3 ;  /* 0x0000000300af7306 */ /* 0x0005e20000201400 */
[----:B------:R-:W3:Y:S01]  /*3120*/  LDSM.16.M88.4 R20, [R201] ;  /* 0x00000000c914783b */ /* 0x000ee20000000200 */
[----:B------:R-:W-:-:S03]  /*3130*/  IMAD.IADD R195, R0, 0x1, R201 ;  /* 0x0000000100c37824 */ /* 0x000fc600078e02c9 */
[----:B------:R-:W5:Y:S01]  /*3140*/  LDSM.16.M88.4 R24, [R201+0x800] ;  /* 0x00080000c918783b */ /* 0x000f620000000200 */
[----:B-1----:R-:W-:-:S03]  /*3150*/  IADD3 R8, -R147, R7, RZ ;  /* 0x0000000793087210 */ /* 0x002fc60007ffe1ff */
[----:B------:R-:W1:Y:S01]  /*3160*/  LDSM.16.M88.4 R36, [R195] ;  /* 0x00000000c324783b */ /* 0x000e620000000200 */
[----:B------:R-:W-:-:S03]  /*3170*/  IABS R8, R8 ;  /* 0x0000000800087213 */ /* 0x000fc60000000000 */
[----:B------:R-:W-:Y:S01]  /*3180*/  LDSM.16.M88.4 R116, [R201+0x1800] ;  /* 0x00180000c974783b */ /* 0x000fe20000000200 */
[----:B--2---:R-:W-:Y:S01]  /*3190*/  IMAD.IADD R3, R6, 0x1, -R147 ;  /* 0x0000000106037824 */ /* 0x004fe200078e0a93 */
[----:B------:R2:W-:Y:S04]  /*31a0*/  I2F R178, R8 ;  /* 0x0000000800b27306 */ /* 0x0005e80000201400 */
[----:B------:R-:W-:-:S05]  /*31b0*/  IABS R3, R3 ;  /* 0x0000000300037213 */ /* 0x000fca0000000000 */
[----:B--2---:R-:W-:Y:S01]  /*31c0*/  IMAD.MOV.U32 R8, RZ, RZ, R3 ;  /* 0x000000ffff087224 */ /* 0x004fe200078e0003 */
[----:B------:R-:W-:Y:S01]  /*31d0*/  IABS R3, R9 ;  /* 0x0000000900037213 */ /* 0x000fe20000000000 */
[----:B------:R-:W-:Y:S02]  /*31e0*/  IMAD.IADD R9, R7, 0x1, -R148 ;  /* 0x0000000107097824 */ /* 0x000fe400078e0a94 */
[----:B------:R2:W-:Y:S01]  /*31f0*/  I2F R177, R8 ;  /* 0x0000000800b17306 */ /* 0x0005e20000201400 */
[-C--:B---3--:R-:W-:Y:S08]  /*3200*/  HMMA.16816.F32 R84, R32, R20.reuse, R84 ;  /* 0x000000142054723c */ /* 0x088ff00000001854 */
[----:B------:R-:W-:Y:S01]  /*3210*/  HMMA.16816.F32 R28, R16, R20, R88 ;  /* 0x00000014101c723c */ /* 0x000fe20000001858 */
[----:B--2---:R-:W-:-:S02]  /*3220*/  MOV R8, R3 ;  /* 0x0000000300087202 */ /* 0x004fc40000000f00 */
[----:B------:R-:W-:Y:S01]  /*3230*/  IABS R3, R9 ;  /* 0x0000000900037213 */ /* 0x000fe20000000000 */
[----:B------:R-:W-:Y:S01]  /*3240*/  IMAD.IADD R9, R6, 0x1, -R148 ;  /* 0x0000000106097824 */ /* 0x000fe200078e0a94 */
[----:B------:R2:W-:Y:S02]  /*3250*/  I2F R174, R8 ;  /* 0x0000000800ae7306 */ /* 0x0005e40000201400 */
[----:B------:R-:W-:Y:S01]  /*3260*/  IMAD.IADD R20, R5, 0x1, -R150 ;  /* 0x0000000105147824 */ /* 0x000fe200078e0a96 */
[-C--:B------:R-:W-:Y:S08]  /*3270*/  HMMA.16816.F32 R88, R32, R22.reuse, R64 ;  /* 0x000000162058723c */ /* 0x080ff00000001840 */
[----:B------:R-:W-:Y:S01]  /*3280*/  HMMA.16816.F32 R64, R16, R22, R60 ;  /* 0x000000161040723c */ /* 0x000fe2000000183c */
[----:B------:R-:W3:Y:S01]  /*3290*/  LDSM.16.M88.4 R60, [R201+0x1000] ;  /* 0x00100000c93c783b */ /* 0x000ee20000000200 */
[----:B--2---:R-:W-:Y:S01]  /*32a0*/  IMAD.MOV.U32 R8, RZ, RZ, R3 ;  /* 0x000000ffff087224 */ /* 0x004fe200078e0003 */
[----:B------:R-:W-:-:S05]  /*32b0*/  IABS R3, R9 ;  /* 0x0000000900037213 */ /* 0x000fca0000000000 */
[----:B-----5:R-:W-:Y:S01]  /*32c0*/  HMMA.16816.F32 R132, R32, R26, R80 ;  /* 0x0000001a2084723c */ /* 0x020fe20000001850 */
[----:B------:R-:W-:Y:S01]  /*32d0*/  IADD3 R9, -R148, R5, RZ ;  /* 0x0000000594097210 */ /* 0x000fe20007ffe1ff */
[----:B------:R2:W-:Y:S06]  /*32e0*/  I2F R180, R8 ;  /* 0x0000000800b47306 */ /* 0x0005ec0000201400 */
[----:B-1----:R-:W-:Y:S01]  /*32f0*/  HMMA.16816.F32 R80, R12, R36, R28 ;  /* 0x000000240c50723c */ /* 0x002fe2000000181c */
[----:B------:R-:W1:Y:S07]  /*3300*/  LDSM.16.M88.4 R28, [R195+0x800] ;  /* 0x00080000c31c783b */ /* 0x000e6e0000000200 */
[----:B------:R-:W-:Y:S01]  /*3310*/  HMMA.16816.F32 R104, R16, R24, R104 ;  /* 0x000000181068723c */ /* 0x000fe20000001868 */
[----:B--2---:R-:W-:Y:S01]  /*3320*/  IMAD.MOV.U32 R8, RZ, RZ, R3 ;  /* 0x000000ffff087224 */ /* 0x004fe200078e0003 */
[----:B------:R-:W-:Y:S01]  /*3330*/  IABS R3, R9 ;  /* 0x0000000900037213 */ /* 0x000fe20000000000 */
[----:B------:R-:W-:-:S02]  /*3340*/  IMAD.IADD R9, R7, 0x1, -R149 ;  /* 0x0000000107097824 */ /* 0x000fc400078e0a95 */
[----:B------:R2:W-:Y:S03]  /*3350*/  I2F R176, R8 ;  /* 0x0000000800b07306 */ /* 0x0005e60000201400 */
[----:B------:R-:W-:Y:S08]  /*3360*/  HMMA.16816.F32 R64, R12, R38, R64 ;  /* 0x000000260c40723c */ /* 0x000ff00000001840 */
[----:B------:R-:W-:Y:S01]  /*3370*/  HMMA.16816.F32 R108, R32, R24, R108 ;  /* 0x00000018206c723c */ /* 0x000fe2000000186c */
[----:B--2---:R-:W-:-:S02]  /*3380*/  MOV R8, R3 ;  /* 0x0000000300087202 */ /* 0x004fc40000000f00 */
[----:B------:R-:W-:Y:S01]  /*3390*/  IABS R3, R9 ;  /* 0x0000000900037213 */ /* 0x000fe20000000000 */
[----:B------:R-:W-:Y:S01]  /*33a0*/  IMAD.IADD R9, R6, 0x1, -R149 ;  /* 0x0000000106097824 */ /* 0x000fe200078e0a95 */
[----:B------:R2:W-:Y:S03]  /*33b0*/  I2F R173, R8 ;  /* 0x0000000800ad7306 */ /* 0x0005e60000201400 */
[C---:B------:R-:W-:Y:S08]  /*33c0*/  HMMA.16816.F32 R128, R16.reuse, R26, R56 ;  /* 0x0000001a1080723c */ /* 0x040ff00000001838 */
[----:B---3--:R-:W-:Y:S01]  /*33d0*/  HMMA.16816.F32 R24, R16, R60, R136 ;  /* 0x0000003c1018723c */ /* 0x008fe20000001888 */
[----:B--2---:R-:W-:Y:S01]  /*33e0*/  IMAD.MOV.U32 R8, RZ, RZ, R3 ;  /* 0x000000ffff087224 */ /* 0x004fe200078e0003 */
[----:B------:R-:W-:-:S06]  /*33f0*/  IABS R3, R9 ;  /* 0x0000000900037213 */ /* 0x000fcc0000000000 */
[----:B-1----:R-:W-:Y:S01]  /*3400*/  HMMA.16816.F32 R56, R12, R28, R104 ;  /* 0x0000001c0c38723c */ /* 0x002fe20000001868 */
[----:B------:R-:W-:Y:S01]  /*3410*/  IADD3 R9, -R149, R5, RZ ;  /* 0x0000000595097210 */ /* 0x000fe20007ffe1ff */
[----:B------:R1:W-:Y:S02]  /*3420*/  I2F R172, R8 ;  /* 0x0000000800ac7306 */ /* 0x0003e40000201400 */
[----:B-1----:R-:W-:Y:S01]  /*3430*/  IMAD.MOV.U32 R8, RZ, RZ, R3 ;  /* 0x000000ffff087224 */ /* 0x002fe200078e0003 */
[----:B------:R-:W-:Y:S02]  /*3440*/  IABS R3, R9 ;  /* 0x0000000900037213 */ /* 0x000fe40000000000 */
[----:B------:R-:W-:-:S03]  /*3450*/  IADD3 R9, -R150, R6, RZ ;  /* 0x0000000696097210 */ /* 0x000fc60007ffe1ff */
[----:B------:R1:W-:Y:S08]  /*3460*/  I2F R171, R8 ;  /* 0x0000000800ab7306 */ /* 0x0003f00000201400 */
[----:B------:R2:W-:Y:S01]  /*3470*/  I2F R170, R3 ;  /* 0x0000000300aa7306 */ /* 0x0005e20000201400 */
[----:B-1----:R-:W-:-:S05]  /*3480*/  IMAD.IADD R8, R7, 0x1, -R150 ;  /* 0x0000000107087824 */ /* 0x002fca00078e0a96 */
[----:B------:R-:W-:-:S04]  /*3490*/  IABS R0, R8 ;  /* 0x0000000800007213 */ /* 0x000fc80000000000 */
[----:B--2---:R-:W-:Y:S02]  /*34a0*/  MOV R3, R0 ;  /* 0x0000000000037202 */ /* 0x004fe40000000f00 */
[----:B------:R-:W-:Y:S02]  /*34b0*/  IABS R0, R9 ;  /* 0x0000000900007213 */ /* 0x000fe40000000000 */
[----:B------:R1:W-:Y:S01]  /*34c0*/  I2F R168, R3 ;  /* 0x0000000300a87306 */ /* 0x0003e20000201400 */
[----:B------:R-:W2:Y:S02]  /*34d0*/  LDSM.16.M88.4 R8, [R199+0x2000] ;  /* 0x00200000c708783b */ /* 0x000ea40000000200 */
[----:B-1----:R-:W-:Y:S01]  /*34e0*/  IMAD.MOV.U32 R3, RZ, RZ, R0 ;  /* 0x000000ffff037224 */ /* 0x002fe200078e0000 */
[----:B------:R-:W-:Y:S02]  /*34f0*/  IABS R0, R20 ;  /* 0x0000001400007213 */ /* 0x000fe40000000000 */
[----:B------:R-:W-:-:S02]  /*3500*/  IADD3 R20, -R152, R7, RZ ;  /* 0x0000000798147210 */ /* 0x000fc40007ffe1ff */
[----:B------:R1:W-:Y:S02]  /*3510*/  I2F R167, R3 ;  /* 0x0000000300a77306 */ /* 0x0003e40000201400 */
[----:B-1----:R-:W-:Y:S01]  /*3520*/  IMAD.MOV.U32 R3, RZ, RZ, R0 ;  /* 0x000000ffff037224 */ /* 0x002fe200078e0000 */
[----:B------:R-:W-:Y:S01]  /*3530*/  IABS R0, R20 ;  /* 0x0000001400007213 */ /* 0x000fe20000000000 */
[----:B------:R-:W-:-:S04]  /*3540*/  IMAD.IADD R20, R6, 0x1, -R152 ;  /* 0x0000000106147824 */ /* 0x000fc800078e0a98 */
[----:B------:R1:W-:Y:S01]  /*3550*/  I2F R166, R3 ;  /* 0x0000000300a67306 */ /* 0x0003e20000201400 */
[C---:B--2---:R-:W-:Y:S08]  /*3560*/  HMMA.16816.F32 R100, R8.reuse, R36, R84 ;  /* 0x000000240864723c */ /* 0x044ff00000001854 */
[----:B------:R-:W-:Y:S01]  /*3570*/  HMMA.16816.F32 R112, R8, R38, R88 ;  /* 0x000000260870723c */ /* 0x000fe20000001858 */
[----:B------:R-:W2:Y:S04]  /*3580*/  LDSM.16.M88.4 R36, [R195+0x1000] ;  /* 0x00100000c324783b */ /* 0x000ea80000000200 */
[----:B------:R-:W3:Y:S01]  /*3590*/  LDSM.16.M88.4 R88, [R195+0x1800] ;  /* 0x00180000c358783b */ /* 0x000ee20000000200 */
[----:B------:R-:W-:-:S04]  /*35a0*/  DEPBAR.LE SB0, 0x0 ;  /* 0x000080000000791a */ /* 0x000fc80000000000 */
[----:B-1----:R-:W-:Y:S01]  /*35b0*/  MOV R3, R0 ;  /* 0x0000000000037202 */ /* 0x002fe20000000f00 */
[----:B------:R-:W-:Y:S01]  /*35c0*/  HMMA.16816.F32 R84, R8, R28, R108 ;  /* 0x0000001c0854723c */ /* 0x000fe2000000186c */
[----:B------:R-:W-:Y:S01]  /*35d0*/  IABS R0, R20 ;  /* 0x0000001400007213 */ /* 0x000fe20000000000 */
[----:B------:R-:W-:Y:S01]  /*35e0*/  IMAD.IADD R20, R5, 0x1, -R152 ;  /* 0x0000000105147824 */ /* 0x000fe200078e0a98 */
[----:B------:R1:W-:Y:S03]  /*35f0*/  I2F R165, R3 ;  /* 0x0000000300a57306 */ /* 0x0003e60000201400 */
[----:B-1----:R-:W-:Y:S01]  /*3600*/  IMAD.MOV.U32 R3, RZ, RZ, R0 ;  /* 0x000000ffff037224 */ /* 0x002fe200078e0000 */
[----:B------:R-:W-:Y:S02]  /*3610*/  IABS R0, R20 ;  /* 0x0000001400007213 */ /* 0x000fe40000000000 */
[----:B------:R-:W-:-:S02]  /*3620*/  IADD3 R20, -R153, R7, RZ ;  /* 0x0000000799147210 */ /* 0x000fc40007ffe1ff */
[----:B------:R1:W-:Y:S01]  /*3630*/  I2F R164, R3 ;  /* 0x0000000300a47306 */ /* 0x0003e20000201400 */
[----:B--2---:R-:W-:Y:S01]  /*3640*/  HMMA.16816.F32 R24, R12, R36, R24 ;  /* 0x000000240c18723c */ /* 0x004fe20000001818 */
[----:B-1----:R-:W-:Y:S01]  /*3650*/  IMAD.MOV.U32 R3, RZ, RZ, R0 ;  /* 0x000000ffff037224 */ /* 0x002fe200078e0000 */
[----:B------:R-:W-:-:S06]  /*3660*/  IABS R0, R20 ;  /* 0x0000001400007213 */ /* 0x000fcc0000000000 */
[----:B------:R-:W-:Y:S01]  /*3670*/  HMMA.16816.F32 R20, R44, R124, RZ ;  /* 0x0000007c2c14723c */ /* 0x000fe200000018ff */
[----:B------:R1:W-:Y:S08]  /*3680*/  I2F R163, R3 ;  /* 0x0000000300a37306 */ /* 0x0003f00000201400 */
[----:B------:R2:W-:Y:S01]  /*3690*/  I2F R161, R0 ;  /* 0x0000000000a17306 */ /* 0x0005e20000201400 */
[----:B-1----:R-:W-:-:S05]  /*36a0*/  IMAD.IADD R3, R7, 0x1, -R156 ;  /* 0x0000000107037824 */ /* 0x002fca00078e0a9c */
[----:B------:R-:W-:-:S09]  /*36b0*/  IABS R3, R3 ;  /* 0x0000000300037213 */ /* 0x000fd20000000000 */
[----:B------:R-:W-:Y:S01]  /*36c0*/  HMMA.16816.F32 R20, R40, R120, R20 ;  /* 0x000000782814723c */ /* 0x000fe20000001814 */
[----:B--2---:R-:W-:Y:S01]  /*36d0*/  IADD3 R0, -R157, R7, RZ ;  /* 0x000000079d007210 */ /* 0x004fe20007ffe1ff */
[----:B------:R-:W-:Y:S01]  /*36e0*/  IMAD.IADD R7, R6, 0x1, -R153 ;  /* 0x0000000106077824 */ /* 0x000fe200078e0a99 */
[----:B------:R1:W-:Y:S02]  /*36f0*/  I2F R160, R3 ;  /* 0x0000000300a07306 */ /* 0x0003e40000201400 */
[----:B------:R-:W-:-:S05]  /*3700*/  IABS R0, R0 ;  /* 0x0000000000007213 */ /* 0x000fca0000000000 */
[----:B-1----:R-:W-:Y:S01]  /*3710*/  IMAD.MOV.U32 R3, RZ, RZ, R0 ;  /* 0x000000ffff037224 */ /* 0x002fe200078e0000 */
[----:B------:R-:W-:-:S03]  /*3720*/  IABS R0, R7 ;  /* 0x0000000700007213 */ /* 0x000fc60000000000 */
[----:B------:R1:W-:Y:S10]  /*3730*/  I2F R159, R3 ;  /* 0x00000003009f7306 */ /* 0x0003f40000201400 */
[----:B------:R-:W-:Y:S01]  /*3740*/  HMMA.16816.F32 R20, R16, R116, R20 ;  /* 0x000000741014723c */ /* 0x000fe20000001814 */
[----:B------:R2:W-:Y:S01]  /*3750*/  I2F R158, R0 ;  /* 0x00000000009e7306 */ /* 0x0005e20000201400 */
[----:B-1----:R-:W-:-:S04]  /*3760*/  IADD3 R3, -R156, R6, RZ ;  /* 0x000000069c037210 */ /* 0x002fc80007ffe1ff */
[----:B------:R-:W-:Y:S01]  /*3770*/  IABS R3, R3 ;  /* 0x0000000300037213 */ /* 0x000fe20000000000 */
[----:B--2---:R-:W-:-:S03]  /*3780*/  IMAD.IADD R0, R6, 0x1, -R157 ;  /* 0x0000000106007824 */ /* 0x004fc600078e0a9d */
[----:B------:R1:W-:Y:S01]  /*3790*/  I2F R155, R3 ;  /* 0x00000003009b7306 */ /* 0x0003e20000201400 */
[----:B------:R-:W-:Y:S11]  /*37a0*/  IMAD.IADD R6, R5, 0x1, -R153 ;  /* 0x0000000105067824 */ /* 0x000ff600078e0a99 */
[----:B------:R-:W-:Y:S02]  /*37b0*/  @!UPT UIADD3 URZ, URZ, URZ, URZ ;  /* 0x0000003f3f3ff290 */ /* 0x000fe4000fffe03f */
[----:B---3--:R-:W-:Y:S01]  /*37c0*/  HMMA.16816.F32 R20, R12, R88, R20 ;  /* 0x000000580c14723c */ /* 0x008fe20000001814 */
[----:B------:R-:W-:-:S04]  /*37d0*/  IABS R0, R0 ;  /* 0x0000000000007213 */ /* 0x000fc80000000000 */
[----:B-1----:R-:W-:Y:S02]  /*37e0*/  MOV R3, R0 ;  /* 0x0000000000037202 */ /* 0x002fe40000000f00 */
[----:B------:R-:W-:Y:S02]  /*37f0*/  IABS R0, R6 ;  /* 0x0000000600007213 */ /* 0x000fe40000000000 */
[----:B------:R1:W-:Y:S08]  /*3800*/  I2F R154, R3 ;  /* 0x00000003009a7306 */ /* 0x0003f00000201400 */
[----:B------:R2:W-:Y:S01]  /*3810*/  I2F R136, R0 ;  /* 0x0000000000887306 */ /* 0x0005e20000201400 */
[----:B-1----:R-:W-:-:S05]  /*3820*/  IMAD.IADD R3, R5, 0x1, -R156 ;  /* 0x0000000105037824 */ /* 0x002fca00078e0a9c */
[----:B------:R-:W-:Y:S01]  /*3830*/  IABS R3, R3 ;  /* 0x0000000300037213 */ /* 0x000fe20000000000 */
[----:B--2---:R-:W-:-:S03]  /*3840*/  IMAD.IADD R0, R5, 0x1, -R157 ;  /* 0x0000000105007824 */ /* 0x004fc600078e0a9d */
[----:B------:R-:W-:Y:S02]  /*3850*/  I2F R96, R3 ;  /* 0x0000000300607306 */ /* 0x000fe40000201400 */
[----:B------:R-:W-:-:S06]  /*3860*/  IABS R0, R0 ;  /* 0x0000000000007213 */ /* 0x000fcc0000000000 */
[----:B------:R1:W-:Y:S02]  /*3870*/  I2F R92, R0 ;  /* 0x00000000005c7306 */ /* 0x0003e40000201400 */
[----:B-1----:R-:W-:-:S06]  /*3880*/  FMUL.FTZ R0, R80, c[0x0][0x2ec] ;  /* 0x0000bb0050007a20 */ /* 0x002fcc0000410000 */
[----:B------:R1:W2:Y:S02]  /*3890*/  MUFU.TANH R6, R0 ;  /* 0x0000000000067308 */ /* 0x0002a40000002400 */
[----:B-1----:R-:W-:Y:S02]  /*38a0*/  FMUL.FTZ R0, R81, c[0x0][0x2ec] ;  /* 0x0000bb0051007a20 */ /* 0x002fe40000410000 */
[----:B--2---:R-:W-:-:S04]  /*38b0*/  FFMA.FTZ R6, R211, -R68, R6 ;  /* 0x80000044d3067223 */ /* 0x004fc80000010006 */
[----:B------:R1:W-:Y:S02]  /*38c0*/  MUFU.TANH R110, R0 ;  /* 0x00000000006e7308 */ /* 0x0003e40000002400 */
[----:B-1----:R-:W-:-:S06]  /*38d0*/  FMUL.FTZ R0, R82, c[0x0][0x2ec] ;  /* 0x0000bb0052007a20 */ /* 0x002fcc0000410000 */
[----:B------:R1:W2:Y:S02]  /*38e0*/  MUFU.TANH R5, R0 ;  /* 0x0000000000057308 */ /* 0x0002a40000002400 */
[----:B-1----:R-:W-:Y:S02]  /*38f0*/  FMUL.FTZ R0, R83, c[0x0][0x2ec] ;  /* 0x0000bb0053007a20 */ /* 0x002fe40000410000 */
[----:B--2---:R-:W-:-:S04]  /*3900*/  FFMA.FTZ R5, R208, -R68, R5 ;  /* 0x80000044d0057223 */ /* 0x004fc80000010005 */
[----:B------:R1:W-:Y:S02]  /*3910*/  MUFU.TANH R109, R0 ;  /* 0x00000000006d7308 */ /* 0x0003e40000002400 */
[----:B-1----:R-:W-:-:S06]  /*3920*/  FMUL.FTZ R0, R56, c[0x0][0x2ec] ;  /* 0x0000bb0038007a20 */ /* 0x002fcc0000410000 */
[----:B------:R1:W-:Y:S02]  /*3930*/  MUFU.TANH R137, R0 ;  /* 0x0000000000897308 */ /* 0x0003e40000002400 */
[----:B-1----:R-:W-:-:S06]  /*3940*/  FMUL.FTZ R0, R57, c[0x0][0x2ec] ;  /* 0x0000bb0039007a20 */ /* 0x002fcc0000410000 */
[----:B------:R1:W-:Y:S02]  /*3950*/  MUFU.TANH R139, R0 ;  /* 0x00000000008b7308 */ /* 0x0003e40000002400 */
[----:B-1----:R-:W-:-:S06]  /*3960*/  FMUL.FTZ R0, R58, c[0x0][0x2ec] ;  /* 0x0000bb003a007a20 */ /* 0x002fcc0000410000 */
[----:B------:R1:W-:Y:S02]  /*3970*/  MUFU.TANH R111, R0 ;  /* 0x00000000006f7308 */ /* 0x0003e40000002400 */
[----:B-1----:R-:W-:Y:S02]  /*3980*/  FMUL.FTZ R0, R59, c[0x0][0x2ec] ;  /* 0x0000bb003b007a20 */ /* 0x002fe40000410000 */
[----:B------:R-:W-:Y:S04]  /*3990*/  HMMA.16816.F32 R56, R12, R30, R128 ;  /* 0x0000001e0c38723c */ /* 0x000fe80000001880 */
        /* <DEDUP_REMOVED lines=8> */
[----:B------:R-:W-:Y:S04]  /*3a20*/  HMMA.16816.F32 R24, R44, R98, RZ ;  /* 0x000000622c18723c */ /* 0x000fe800000018ff */
        /* <DEDUP_REMOVED lines=11> */
[----:B------:R1:W2:Y:S11]  /*3ae0*/  MUFU.TANH R3, R0 ;  /* 0x0000000000037308 */ /* 0x0002b60000002400 */
[----:B------:R-:W-:Y:S01]  /*3af0*/  @!UPT UIADD3 URZ, URZ, URZ, URZ ;  /* 0x0000003f3f3ff290 */ /* 0x000fe2000fffe03f */
[----:B------:R-:W-:Y:S08]  /*3b00*/  HMMA.16816.F32 R80, R8, R36, R20 ;  /* 0x000000240850723c */ /* 0x000ff00000001814 */
[----:B------:R-:W-:Y:S01]  /*3b10*/  HMMA.16816.F32 R20, R40, R94, R24 ;  /* 0x0000005e2814723c */ /* 0x000fe20000001818 */
[----:B-1----:R-:W-:Y:S02]  /*3b20*/  FMUL.FTZ R0, R101, c[0x0][0x2ec] ;  /* 0x0000bb0065007a20 */ /* 0x002fe40000410000 */
[----:B--2---:R-:W-:Y:S01]  /*3b30*/  FFMA.FTZ R3, R203, -R68, R3 ;  /* 0x80000044cb037223 */ /* 0x004fe20000010003 */
[----:B------:R-:W-:Y:S01]  /*3b40*/  IADD3 R203, R201, 0x1000, RZ ;  /* 0x00001000c9cb7810 */ /* 0x000fe20007ffe0ff */
[----:B------:R1:W2:Y:S11]  /*3b50*/  MUFU.TANH R104, R0 ;  /* 0x0000000000687308 */ /* 0x0002b60000002400 */
[----:B------:R-:W-:Y:S08]  /*3b60*/  @!UPT UIADD3 URZ, URZ, URZ, URZ ;  /* 0x0000003f3f3ff290 */ /* 0x000ff0000fffe03f */
[----:B------:R-:W-:Y:S01]  /*3b70*/  HMMA.16816.F32 R20, R16, R62, R20 ;  /* 0x0000003e1014723c */ /* 0x000fe20000001814 */
[----:B-1----:R-:W-:-:S04]  /*3b80*/  FMUL.FTZ R0, R102, c[0x0][0x2ec] ;  /* 0x0000bb0066007a20 */ /* 0x002fc80000410000 */
[----:B------:R1:W-:Y:S02]  /*3b90*/  MUFU.TANH R7, R0 ;  /* 0x0000000000077308 */ /* 0x0003e40000002400 */
[----:B-1----:R-:W-:-:S06]  /*3ba0*/  FMUL.FTZ R0, R103, c[0x0][0x2ec] ;  /* 0x0000bb0067007a20 */ /* 0x002fcc0000410000 */
[----:B------:R1:W-:Y:S02]  /*3bb0*/  MUFU.TANH R100, R0 ;  /* 0x0000000000647308 */ /* 0x0003e40000002400 */
[----:B-1----:R-:W-:-:S06]  /*3bc0*/  FMUL.FTZ R0, R64, c[0x0][0x2ec] ;  /* 0x0000bb0040007a20 */ /* 0x002fcc0000410000 */
[----:B------:R1:W-:Y:S02]  /*3bd0*/  MUFU.TANH R105, R0 ;  /* 0x0000000000697308 */ /* 0x0003e40000002400 */
[----:B-1----:R-:W-:-:S06]  /*3be0*/  FMUL.FTZ R0, R65, c[0x0][0x2ec] ;  /* 0x0000bb0041007a20 */ /* 0x002fcc0000410000 */
[----:B------:R1:W-:Y:S02]  /*3bf0*/  MUFU.TANH R108, R0 ;  /* 0x00000000006c7308 */ /* 0x0003e40000002400 */
[----:B-1----:R-:W-:-:S06]  /*3c00*/  FMUL.FTZ R0, R66, c[0x0][0x2ec] ;  /* 0x0000bb0042007a20 */ /* 0x002fcc0000410000 */
[----:B------:R1:W3:Y:S02]  /*3c10*/  MUFU.TANH R103, R0 ;  /* 0x0000000000677308 */ /* 0x0002e40000002400 */
[----:B-1----:R-:W-:Y:S02]  /*3c20*/  FMUL.FTZ R0, R67, c[0x0][0x2ec] ;  /* 0x0000bb0043007a20 */ /* 0x002fe40000410000 */
[----:B------:R-:W-:Y:S04]  /*3c30*/  HMMA.16816.F32 R64, R8, R30, R132 ;  /* 0x0000001e0840723c */ /* 0x000fe80000001884 */
[----:B------:R1:W5:Y:S04]  /*3c40*/  MUFU.TANH R107, R0 ;  /* 0x00000000006b7308 */ /* 0x0003680000002400 */
[----:B------:R-:W-:Y:S01]  /*3c50*/  HMMA.16816.F32 R28, R48, R98, RZ ;  /* 0x00000062301c723c */ /* 0x000fe200000018ff */
[----:B-1----:R-:W-:-:S02]  /*3c60*/  FMUL.FTZ R0, R112, c[0x0][0x2ec] ;  /* 0x0000bb0070007a20 */ /* 0x002fc40000410000 */
[----:B------:R-:W1:Y:S02]  /*3c70*/  S2R R112, SR_TID.X ;  /* 0x0000000000707919 */ /* 0x000e640000002100 */
[----:B------:R4:W-:Y:S11]  /*3c80*/  MUFU.TANH R97, R0 ;  /* 0x0000000000617308 */ /* 0x0009f60000002400 */
[----:B------:R-:W-:Y:S08]  /*3c90*/  @!UPT UIADD3 URZ, URZ, URZ, URZ ;  /* 0x0000003f3f3ff290 */ /* 0x000ff0000fffe03f */
[----:B------:R-:W-:Y:S01]  /*3ca0*/  HMMA.16816.F32 R24, R52, R94, R28 ;  /* 0x0000005e3418723c */ /* 0x000fe2000000181c */
[----:B----4-:R-:W-:-:S07]  /*3cb0*/  FMUL.FTZ R0, R113, c[0x0][0x2ec] ;  /* 0x0000bb0071007a20 */ /* 0x010fce0000410000 */
[----:B------:R-:W-:Y:S01]  /*3cc0*/  HMMA.16816.F32 R28, R48, R124, RZ ;  /* 0x0000007c301c723c */ /* 0x000fe200000018ff */
[----:B------:R4:W-:Y:S11]  /*3cd0*/  MUFU.TANH R106, R0 ;  /* 0x00000000006a7308 */ /* 0x0009f60000002400 */
[----:B------:R-:W-:Y:S04]  /*3ce0*/  @!UPT UIADD3 URZ, URZ, URZ, URZ ;  /* 0x0000003f3f3ff290 */ /* 0x000fe8000fffe03f */
[----:B------:R-:W-:Y:S01]  /*3cf0*/  HMMA.16816.F32 R24, R32, R62, R24 ;  /* 0x0000003e2018723c */ /* 0x000fe20000001818 */
[----:B----4-:R-:W-:-:S04]  /*3d00*/  FMUL.FTZ R0, R114, c[0x0][0x2ec] ;  /* 0x0000bb0072007a20 */ /* 0x010fc80000410000 */
[----:B------:R4:W-:Y:S02]  /*3d10*/  MUFU.TANH R74, R0 ;  /* 0x00000000004a7308 */ /* 0x0009e40000002400 */
[----:B----4-:R-:W-:-:S06]  /*3d20*/  FMUL.FTZ R0, R115, c[0x0][0x2ec] ;  /* 0x0000bb0073007a20 */ /* 0x010fcc0000410000 */
        /* <DEDUP_REMOVED lines=15> */
[----:B----4-:R-:W-:Y:S02]  /*3e20*/  FMUL.FTZ R0, R59, c[0x0][0x2ec] ;  /* 0x0000bb003b007a20 */ /* 0x010fe40000410000 */
[----:B------:R-:W-:Y:S04]  /*3e30*/  HMMA.16816.F32 R56, R12, R38, R20 ;  /* 0x000000260c38723c */ /* 0x000fe80000001814 */
[----:B------:R4:W-:Y:S04]  /*3e40*/  MUFU.TANH R94, R0 ;  /* 0x00000000005e7308 */ /* 0x0009e80000002400 */
[----:B------:R-:W-:Y:S08]  /*3e50*/  HMMA.16816.F32 R20, R52, R120, R28 ;  /* 0x000000783414723c */ /* 0x000ff0000000181c */
[----:B------:R-:W-:Y:S01]  /*3e60*/  HMMA.16816.F32 R36, R8, R38, R24 ;  /* 0x000000260824723c */ /* 0x000fe20000001818 */
[----:B----4-:R-:W-:-:S04]  /*3e70*/  FMUL.FTZ R0, R64, c[0x0][0x2ec] ;  /* 0x0000bb0040007a20 */ /* 0x010fc80000410000 */
[----:B------:R4:W-:Y:S03]  /*3e80*/  MUFU.TANH R73, R0 ;  /* 0x0000000000497308 */ /* 0x0009e60000002400 */
[----:B------:R-:W-:Y:S08]  /*3e90*/  HMMA.16816.F32 R24, R44, R126, RZ ;  /* 0x0000007e2c18723c */ /* 0x000ff000000018ff */
[----:B------:R-:W-:Y:S01]  /*3ea0*/  HMMA.16816.F32 R20, R32, R116, R20 ;  /* 0x000000742014723c */ /* 0x000fe20000001814 */
[----:B----4-:R-:W-:-:S07]  /*3eb0*/  FMUL.FTZ R0, R65, c[0x0][0x2ec] ;  /* 0x0000bb0041007a20 */ /* 0x010fce0000410000 */
[----:B------:R-:W-:Y:S01]  /*3ec0*/  FMUL.FTZ R39, R39, c[0x0][0x2ec] ;  /* 0x0000bb0027277a20 */ /* 0x000fe20000410000 */
[----:B------:R4:W-:Y:S01]  /*3ed0*/  MUFU.TANH R85, R0 ;  /* 0x0000000000557308 */ /* 0x0009e20000002400 */
[----:B------:R-:W-:Y:S02]  /*3ee0*/  FMUL.FTZ R37, R37, c[0x0][0x2ec] ;  /* 0x0000bb0025257a20 */ /* 0x000fe40000410000 */
[----:B------:R-:W-:-:S04]  /*3ef0*/  FMUL.FTZ R38, R38, c[0x0][0x2ec] ;  /* 0x0000bb0026267a20 */ /* 0x000fc80000410000 */
[----:B------:R-:W-:Y:S07]  /*3f00*/  HMMA.16816.F32 R24, R40, R122, R24 ;  /* 0x0000007a2818723c */ /* 0x000fee0000001818 */
[----:B------:R-:W-:Y:S01]  /*3f10*/  FSEL R43, R3, -INF , !P2 ;  /* 0xff800000032b7808 */ /* 0x000fe20005000000 */
[----:B------:R-:W-:Y:S01]  /*3f20*/  HMMA.16816.F32 R28, R8, R88, R20 ;  /* 0x00000058081c723c */ /* 0x000fe20000001814 */
[----:B--2---:R-:W-:Y:S01]  /*3f30*/  FFMA.FTZ R3, R189, -R68, R104 ;  /* 0x80000044bd037223 */ /* 0x004fe20000010068 */
[----:B------:R-:W-:Y:S01]  /*3f40*/  FSEL R40, R6, -INF , !P2 ;  /* 0xff80000006287808 */ /* 0x000fe20005000000 */
[----:B----4-:R-:W-:-:S02]  /*3f50*/  FMUL.FTZ R0, R66, c[0x0][0x2ec] ;  /* 0x0000bb0042007a20 */ /* 0x010fc40000410000 */
[-C--:B------:R-:W-:Y:S02]  /*3f60*/  FFMA.FTZ R6, R212, -R68.reuse, R110 ;  /* 0x80000044d4067223 */ /* 0x080fe4000001006e */
[----:B------:R2:W-:Y:S01]  /*3f70*/  MUFU.TANH R64, R0 ;  /* 0x0000000000407308 */ /* 0x0005e20000002400 */
[----:B------:R-:W-:Y:S07]  /*3f80*/  HMMA.16816.F32 R20, R48, R126, RZ ;  /* 0x0000007e3014723c */ /* 0x000fee00000018ff */
[----:B------:R-:W-:Y:S01]  /*3f90*/  FSEL R50, R5, -INF , !P2 ;  /* 0xff80000005327808 */ /* 0x000fe20005000000 */
[----:B------:R-:W-:Y:S01]  /*3fa0*/  HMMA.16816.F32 R16, R16, R118, R24 ;  /* 0x000000761010723c */ /* 0x000fe20000001818 */
[----:B------:R-:W-:-:S05]  /*3fb0*/  FFMA.FTZ R5, R193, -R68, R109 ;  /* 0x80000044c1057223 */ /* 0x000fca000001006d */
[----:B------:R-:W-:Y:S01]  /*3fc0*/  FSEL R49, R5, -INF , !P0 ;  /* 0xff80000005317808 */ /* 0x000fe20004000000 */
[----:B--2---:R-:W-:Y:S02]  /*3fd0*/  FMUL.FTZ R0, R67, c[0x0][0x2ec] ;  /* 0x0000bb0043007a20 */ /* 0x004fe40000410000 */
[-C--:B---3--:R-:W-:Y:S02]  /*3fe0*/  FFMA.FTZ R5, R206, -R68.reuse, R103 ;  /* 0x80000044ce057223 */ /* 0x088fe40000010067 */
[----:B------:R2:W-:Y:S01]  /*3ff0*/  MUFU.TANH R67, R0 ;  /* 0x0000000000437308 */ /* 0x0005e20000002400 */
[----:B------:R-:W-:Y:S02]  /*4000*/  FMUL.FTZ R28, R28, c[0x0][0x2ec] ;  /* 0x0000bb001c1c7a20 */ /* 0x000fe40000410000 */
[----:B------:R-:W-:Y:S01]  /*4010*/  FSEL R48, R5, -INF , !P1 ;  /* 0xff80000005307808 */ /* 0x000fe20004800000 */
[----:B-----5:R-:W-:Y:S01]  /*4020*/  FFMA.FTZ R5, R210, -R68, R107 ;  /* 0x80000044d2057223 */ /* 0x020fe2000001006b */
[----:B------:R-:W-:Y:S01]  /*4030*/  HMMA.16816.F32 R20, R52, R122, R20 ;  /* 0x0000007a3414723c */ /* 0x000fe20000001814 */
[----:B------:R-:W-:-:S04]  /*4040*/  FMUL.FTZ R29, R29, c[0x0][0x2ec] ;  /* 0x0000bb001d1d7a20 */ /* 0x000fc80000410000 */
[----:B------:R3:W-:Y:S02]  /*4050*/  MUFU.TANH R54, R29 ;  /* 0x0000001d00367308 */ /* 0x0007e40000002400 */
[----:B------:R-:W-:Y:S01]  /*4060*/  FSEL R52, R5, -INF , !P6 ;  /* 0xff80000005347808 */ /* 0x000fe20007000000 */
[----:B------:R-:W-:Y:S01]  /*4070*/  HMMA.16816.F32 R16, R12, R90, R16 ;  /* 0x0000005a0c10723c */ /* 0x000fe20000001810 */
[----:B------:R-:W-:Y:S02]  /*4080*/  FFMA.FTZ R5, R209, -R68, R111 ;  /* 0x80000044d1057223 */ /* 0x000fe4000001006f */
[----:B--2---:R-:W-:-:S04]  /*4090*/  FMUL.FTZ R0, R80, c[0x0][0x2ec] ;  /* 0x0000bb0050007a20 */ /* 0x004fc80000410000 */
[----:B------:R2:W-:Y:S01]  /*40a0*/  MUFU.TANH R71, R0 ;  /* 0x0000000000477308 */ /* 0x0005e20000002400 */
[----:B---3--:R-:W-:-:S08]  /*40b0*/  FFMA.FTZ R29, R238, -R68, R219 ;  /* 0x80000044ee1d7223 */ /* 0x008fd000000100db */
[----:B------:R-:W-:Y:S01]  /*40c0*/  HMMA.16816.F32 R12, R32, R118, R20 ;  /* 0x00000076200c723c */ /* 0x000fe20000001814 */
[----:B--2---:R-:W-:-:S06]  /*40d0*/  FMUL.FTZ R0, R81, c[0x0][0x2ec] ;  /* 0x0000bb0051007a20 */ /* 0x004fcc0000410000 */
[-C--:B------:R-:W-:Y:S01]  /*40e0*/  FFMA.FTZ R23, R165, -R68.reuse, R225 ;  /* 0x80000044a5177223 */ /* 0x080fe200000100e1 */
[----:B------:R2:W-:Y:S01]  /*40f0*/  MUFU.TANH R81, R0 ;  /* 0x0000000000517308 */ /* 0x0005e20000002400 */
[----:B------:R-:W-:Y:S11]  /*4100*/  FFMA.FTZ R22, R161, -R68, R227 ;  /* 0x80000044a1167223 */ /* 0x000ff600000100e3 */
[----:B------:R-:W-:Y:S04]  /*4110*/  @!UPT UIADD3 URZ, URZ, URZ, URZ ;  /* 0x0000003f3f3ff290 */ /* 0x000fe8000fffe03f */
[----:B------:R-:W-:Y:S01]  /*4120*/  HMMA.16816.F32 R8, R8, R90, R12 ;  /* 0x0000005a0808723c */ /* 0x000fe2000000180c */
[----:B--2---:R-:W-:-:S04]  /*4130*/  FMUL.FTZ R0, R82, c[0x0][0x2ec] ;  /* 0x0000bb0052007a20 */ /* 0x004fc80000410000 */
[----:B------:R2:W-:Y:S02]  /*4140*/  MUFU.TANH R66, R0 ;  /* 0x0000000000427308 */ /* 0x0005e40000002400 */
[----:B--2---:R-:W-:Y:S11]  /*4150*/  FMUL.FTZ R0, R83, c[0x0][0x2ec] ;  /* 0x0000bb0053007a20 */ /* 0x004ff60000410000 */
[----:B------:R-:W-:Y:S06]  /*4160*/  @!UPT UIADD3 URZ, URZ, URZ, URZ ;  /* 0x0000003f3f3ff290 */ /* 0x000fec000fffe03f */
[----:B------:R-:W-:Y:S01]  /*4170*/  FMUL.FTZ R9, R9, c[0x0][0x2ec] ;  /* 0x0000bb0009097a20 */ /* 0x000fe20000410000 */
[----:B------:R2:W-:Y:S01]  /*4180*/  MUFU.TANH R80, R0 ;  /* 0x0000000000507308 */ /* 0x0005e20000002400 */
[----:B------:R-:W-:Y:S02]  /*4190*/  FMUL.FTZ R8, R8, c[0x0][0x2ec] ;  /* 0x0000bb0008087a20 */ /* 0x000fe40000410000 */
[----:B------:R-:W-:-:S05]  /*41a0*/  FMUL.FTZ R11, R11, c[0x0][0x2ec] ;  /* 0x0000bb000b0b7a20 */ /* 0x000fca0000410000 */
[----:B------:R-:W3:Y:S01]  /*41b0*/  MUFU.TANH R14, R9 ;  /* 0x00000009000e7308 */ /* 0x000ee20000002400 */
[----:B--2---:R-:W-:-:S07]  /*41c0*/  FMUL.FTZ R0, R56, c[0x0][0x2ec] ;  /* 0x0000bb0038007a20 */ /* 0x004fce0000410000 */
[----:B------:R-:W2:Y:S01]  /*41d0*/  MUFU.TANH R15, R8 ;  /* 0x00000008000f7308 */ /* 0x000ea20000002400 */
[----:B---3--:R-:W-:-:S07]  /*41e0*/  FFMA.FTZ R14, R154, -R68, R14 ;  /* 0x800000449a0e7223 */ /* 0x008fce000001000e */
[----:B------:R3:W-:Y:S08]  /*41f0*/  MUFU.TANH R63, R0 ;  /* 0x00000000003f7308 */ /* 0x0007f00000002400 */
[----:B------:R4:W-:Y:S01]  /*4200*/  MUFU.TANH R56, R28 ;  /* 0x0000001c00387308 */ /* 0x0009e20000002400 */
[----:B--2---:R-:W-:Y:S02]  /*4210*/  FFMA.FTZ R15, R155, -R68, R15 ;  /* 0x800000449b0f7223 */ /* 0x004fe4000001000f */
[----:B---3--:R-:W-:-:S05]  /*4220*/  FMUL.FTZ R0, R57, c[0x0][0x2ec] ;  /* 0x0000bb0039007a20 */ /* 0x008fca0000410000 */
[----:B------:R-:W2:Y:S01]  /*4230*/  MUFU.TANH R8, R11 ;  /* 0x0000000b00087308 */ /* 0x000ea20000002400 */
[----:B----4-:R-:W-:-:S07]  /*4240*/  FFMA.FTZ R28, R235, -R68, R217 ;  /* 0x80000044eb1c7223 */ /* 0x010fce00000100d9 */
[----:B------:R3:W-:Y:S08]  /*4250*/  MUFU.TANH R61, R0 ;  /* 0x00000000003d7308 */ /* 0x0007f00000002400 */
[----:B------:R4:W5:Y:S01]  /*4260*/  MUFU.TANH R57, R39 ;  /* 0x0000002700397308 */ /* 0x0009620000002400 */
[----:B--2---:R-:W-:Y:S02]  /*4270*/  FFMA.FTZ R8, R92, -R68, R8 ;  /* 0x800000445c087223 */ /* 0x004fe40000010008 */
[----:B---3--:R-:W-:-:S05]  /*4280*/  FMUL.FTZ R0, R58, c[0x0][0x2ec] ;  /* 0x0000bb003a007a20 */ /* 0x008fca0000410000 */
[----:B------:R2:W3:Y:S01]  /*4290*/  MUFU.TANH R58, R38 ;  /* 0x00000026003a7308 */ /* 0x0004e20000002400 */
[----:B----4-:R-:W-:Y:S01]  /*42a0*/  FSEL R39, R3, -INF , !P0 ;  /* 0xff80000003277808 */ /* 0x010fe20004000000 */
[----:B------:R-:W-:-:S06]  /*42b0*/  FFMA.FTZ R3, R202, -R68, R97 ;  /* 0x80000044ca037223 */ /* 0x000fcc0000010061 */
[----:B------:R4:W1:Y:S01]  /*42c0*/  MUFU.TANH R62, R0 ;  /* 0x00000000003e7308 */ /* 0x0008620000002400 */
[-C--:B-----5:R-:W-:Y:S01]  /*42d0*/  FFMA.FTZ R12, R166, -R68.reuse, R57 ;  /* 0x80000044a60c7223 */ /* 0x0a0fe20000010039 */
[----:B------:R-:W-:Y:S02]  /*42e0*/  IADD3 R202, R201, 0x1800, RZ ;  /* 0x00001800c9ca7810 */ /* 0x000fe40007ffe0ff */
[----:B--2---:R-:W-:Y:S01]  /*42f0*/  FSEL R38, R3, -INF , !P1 ;  /* 0xff80000003267808 */ /* 0x004fe20004800000 */
[-C--:B------:R-:W-:Y:S02]  /*4300*/  FFMA.FTZ R3, R207, -R68.reuse, R106 ;  /* 0x80000044cf037223 */ /* 0x080fe4000001006a */
[----:B---3--:R-:W-:-:S03]  /*4310*/  FFMA.FTZ R13, R170, -R68, R58 ;  /* 0x80000044aa0d7223 */ /* 0x008fc6000001003a */
[----:B------:R-:W-:Y:S01]  /*4320*/  FSEL R32, R3, -INF , !P6 ;  /* 0xff80000003207808 */ /* 0x000fe20007000000 */
[-C--:B------:R-:W-:Y:S02]  /*4330*/  FFMA.FTZ R3, R194, -R68.reuse, R101 ;  /* 0x80000044c2037223 */ /* 0x080fe40000010065 */
[----:B----4-:R-:W-:Y:S02]  /*4340*/  FMUL.FTZ R0, R59, c[0x0][0x2ec] ;  /* 0x0000bb003b007a20 */ /* 0x010fe40000410000 */
[----:B------:R2:W-:Y:S01]  /*4350*/  MUFU.TANH R59, R37 ;  /* 0x00000025003b7308 */ /* 0x0005e20000002400 */
[----:B------:R-:W-:Y:S01]  /*4360*/  FSEL R47, R3, -INF , !P5 ;  /* 0xff800000032f7808 */ /* 0x000fe20006800000 */
[-C--:B------:R-:W-:Y:S02]  /*4370*/  FFMA.FTZ R3, R188, -R68.reuse, R102 ;  /* 0x80000044bc037223 */ /* 0x080fe40000010066 */
[----:B-1----:R-:W-:-:S03]  /*4380*/  FFMA.FTZ R25, R172, -R68, R62 ;  /* 0x80000044ac197223 */ /* 0x002fc6000001003e */
[----:B------:R-:W-:Y:S01]  /*4390*/  FSEL R46, R3, -INF , !P4 ;  /* 0xff800000032e7808 */ /* 0x000fe20006000000 */
[----:B------:R1:W3:Y:S01]  /*43a0*/  MUFU.TANH R65, R0 ;  /* 0x0000000000417308 */ /* 0x0002e20000002400 */
[-C--:B------:R-:W-:Y:S01]  /*43b0*/  FFMA.FTZ R3, R186, -R68.reuse, R73 ;  /* 0x80000044ba037223 */ /* 0x080fe20000010049 */
[----:B--2---:R-:W-:Y:S01]  /*43c0*/  FSEL R37, R6, -INF , !P0 ;  /* 0xff80000006257808 */ /* 0x004fe20004000000 */
[----:B------:R-:W-:Y:S02]  /*43d0*/  FFMA.FTZ R6, R214, -R68, R105 ;  /* 0x80000044d6067223 */ /* 0x000fe40000010069 */
[----:B-1----:R-:W-:-:S03]  /*43e0*/  FMUL.FTZ R0, R36, c[0x0][0x2ec] ;  /* 0x0000bb0024007a20 */ /* 0x002fc60000410000 */
[----:B------:R-:W-:Y:S01]  /*43f0*/  FSEL R36, R6, -INF , !P1 ;  /* 0xff80000006247808 */ /* 0x000fe20004800000 */
[-C--:B------:R-:W-:Y:S01]  /*4400*/  FFMA.FTZ R6, R216, -R68.reuse, R108 ;  /* 0x80000044d8067223 */ /* 0x080fe2000001006c */
[----:B------:R1:W-:Y:S01]  /*4410*/  MUFU.TANH R60, R0 ;  /* 0x00000000003c7308 */ /* 0x0003e20000002400 */
[----:B---3--:R-:W-:-:S03]  /*4420*/  FFMA.FTZ R24, R168, -R68, R65 ;  /* 0x80000044a8187223 */ /* 0x008fc60000010041 */
[----:B------:R-:W-:Y:S01]  /*4430*/  FSEL R44, R6, -INF , !P6 ;  /* 0xff800000062c7808 */ /* 0x000fe20007000000 */
[-C--:B------:R-:W-:Y:S01]  /*4440*/  FFMA.FTZ R6, R218, -R68.reuse, R137 ;  /* 0x80000044da067223 */ /* 0x080fe20000010089 */
[----:B------:R-:W-:Y:S01]  /*4450*/  FSEL R137, R5, -INF , !P5 ;  /* 0xff80000005897808 */ /* 0x000fe20006800000 */
[----:B------:R-:W-:-:S03]  /*4460*/  FFMA.FTZ R5, R190, -R68, R138 ;  /* 0x80000044be057223 */ /* 0x000fc6000001008a */
[----:B------:R-:W-:Y:S01]  /*4470*/  FSEL R34, R6, -INF , !P5 ;  /* 0xff80000006227808 */ /* 0x000fe20006800000 */
[-C--:B------:R-:W-:Y:S01]  /*4480*/  FFMA.FTZ R6, R220, -R68.reuse, R139 ;  /* 0x80000044dc067223 */ /* 0x080fe2000001008b */
[----:B------:R-:W-:Y:S01]  /*4490*/  FSEL R135, R5, -INF , !P4 ;  /* 0xff80000005877808 */ /* 0x000fe20006000000 */
[----:B------:R-:W-:-:S03]  /*44a0*/  FFMA.FTZ R5, R192, -R68, R87 ;  /* 0x80000044c0057223 */ /* 0x000fc60000010057 */
[----:B------:R-:W-:Y:S01]  /*44b0*/  FSEL R35, R6, -INF , !P4 ;  /* 0xff80000006237808 */ /* 0x000fe20006000000 */
[-C--:B------:R-:W-:Y:S01]  /*44c0*/  FFMA.FTZ R6, R224, -R68.reuse, R98 ;  /* 0x80000044e0067223 */ /* 0x080fe20000010062 */
[----:B-1----:R-:W-:Y:S02]  /*44d0*/  SHF.R.S32.HI R0, RZ, 0x1f, R70 ;  /* 0x0000001fff007819 */ /* 0x002fe40000011446 */
[----:B------:R-:W-:Y:S01]  /*44e0*/  FSEL R133, R5, -INF , !P3 ;  /* 0xff80000005857808 */ /* 0x000fe20005800000 */
[----:B------:R-:W-:Y:S01]  /*44f0*/  FFMA.FTZ R5, R182, -R68, R94 ;  /* 0x80000044b6057223 */ /* 0x000fe2000001005e */
[----:B------:R-:W-:Y:S02]  /*4500*/  LEA.HI R0, R0, R70, RZ, 0x2 ;  /* 0x0000004600007211 */ /* 0x000fe400078f10ff */
[----:B------:R-:W-:Y:S01]  /*4510*/  FSEL R106, R6, -INF , !P3 ;  /* 0xff800000066a7808 */ /* 0x000fe20005800000 */
[----:B------:R-:W-:Y:S01]  /*4520*/  FFMA.FTZ R6, R226, -R68, R99 ;  /* 0x80000044e2067223 */ /* 0x000fe20000010063 */
[----:B------:R-:W-:-:S02]  /*4530*/  LOP3.LUT R0, R0, 0xfffffffc, RZ, 0xc0, !PT ;  /* 0xfffffffc00007812 */ /* 0x000fc400078ec0ff */
[----:B------:R-:W-:Y:S02]  /*4540*/  LOP3.LUT R224, R112, 0x3, RZ, 0xc0, !PT ;  /* 0x0000000370e07812 */ /* 0x000fe400078ec0ff */
[----:B------:R-:W-:-:S05]  /*4550*/  IADD3 R0, R70, -R0, RZ ;  /* 0x8000000046007210 */ /* 0x000fca0007ffe0ff */
[----:B------:R1:W-:Y:S02]  /*4560*/  STL [R1+0x1c], R0 ;  /* 0x00001c0001007387 */ /* 0x0003e40000100800 */
[-C--:B-1----:R-:W-:Y:S02]  /*4570*/  FFMA.FTZ R0, R185, -R68.reuse, R7 ;  /* 0x80000044b9007223 */ /* 0x082fe40000010007 */
[----:B------:R-:W-:Y:S02]  /*4580*/  FMUL.FTZ R7, R30, c[0x0][0x2ec] ;  /* 0x0000bb001e077a20 */ /* 0x000fe40000410000 */
[-C--:B------:R-:W-:Y:S01]  /*4590*/  FFMA.FTZ R30, R248, -R68.reuse, R61 ;  /* 0x80000044f81e7223 */ /* 0x080fe2000001003d */
[----:B------:R-:W-:Y:S01]  /*45a0*/  FSEL R45, R0, -INF , !P2 ;  /* 0xff800000002d7808 */ /* 0x000fe20005000000 */
[----:B------:R-:W-:Y:S01]  /*45b0*/  FFMA.FTZ R0, R187, -R68, R100 ;  /* 0x80000044bb007223 */ /* 0x000fe20000010064 */
[----:B------:R1:W2:Y:S01]  /*45c0*/  MUFU.TANH R53, R7 ;  /* 0x0000000700357308 */ /* 0x0002a20000002400 */
[----:B------:R-:W-:Y:S01]  /*45d0*/  BAR.SYNC.DEFER_BLOCKING 0x0 ;  /* 0x0000000000007b1d */ /* 0x000fe20000010000 */
[----:B------:R-:W-:-:S02]  /*45e0*/  ISETP.GE.AND P2, PT, R145, R72, PT ;  /* 0x000000489100720c */ /* 0x000fc40003f46270 */
[----:B------:R-:W-:Y:S01]  /*45f0*/  FSEL R42, R0, -INF , !P0 ;  /* 0xff800000002a7808 */ /* 0x000fe20004000000 */
[-C--:B------:R-:W-:Y:S01]  /*4600*/  FFMA.FTZ R0, R191, -R68.reuse, R74 ;  /* 0x80000044bf007223 */ /* 0x080fe2000001004a */
[----:B------:R-:W-:Y:S01]  /*4610*/  FSEL R74, R3, -INF , !P3 ;  /* 0xff800000034a7808 */ /* 0x000fe20005800000 */
[----:B------:R-:W-:Y:S01]  /*4620*/  FFMA.FTZ R3, R179, -R68, R85 ;  /* 0x80000044b3037223 */ /* 0x000fe20000010055 */
[----:B------:R-:W-:Y:S02]  /*4630*/  ISETP.GE.AND P0, PT, R147, R72, PT ;  /* 0x000000489300720c */ /* 0x000fe40003f06270 */
[----:B------:R-:W-:Y:S01]  /*4640*/  FSEL R41, R0, -INF , !P1 ;  /* 0xff80000000297808 */ /* 0x000fe20004800000 */
[-C--:B------:R-:W-:Y:S01]  /*4650*/  FFMA.FTZ R0, R204, -R68.reuse, R93 ;  /* 0x80000044cc007223 */ /* 0x080fe2000001005d */
[----:B------:R-:W-:Y:S01]  /*4660*/  FSEL R73, R3, -INF , !P2 ;  /* 0xff80000003497808 */ /* 0x000fe20005000000 */
[-C--:B------:R-:W-:Y:S01]  /*4670*/  FFMA.FTZ R3, R177, -R68.reuse, R71 ;  /* 0x80000044b1037223 */ /* 0x080fe20000010047 */
[----:B------:R-:W-:Y:S01]  /*4680*/  FSEL R105, R6, -INF , !P2 ;  /* 0xff80000006697808 */ /* 0x000fe20005000000 */
[-C--:B------:R-:W-:Y:S01]  /*4690*/  FFMA.FTZ R6, R234, -R68.reuse, R215 ;  /* 0x80000044ea067223 */ /* 0x080fe200000100d7 */
[----:B------:R-:W-:Y:S01]  /*46a0*/  FSEL R33, R0, -INF , !P6 ;  /* 0xff80000000217808 */ /* 0x000fe20007000000 */
[----:B-1----:R-:W-:Y:S01]  /*46b0*/  FMUL.FTZ R7, R31, c[0x0][0x2ec] ;  /* 0x0000bb001f077a20 */ /* 0x002fe20000410000 */
[----:B------:R-:W-:Y:S01]  /*46c0*/  FSEL R132, R5, -INF , !P2 ;  /* 0xff80000005847808 */ /* 0x000fe20005000000 */
[-C--:B------:R-:W-:Y:S01]  /*46d0*/  FFMA.FTZ R0, R184, -R68.reuse, R84 ;  /* 0x80000044b8007223 */ /* 0x080fe20000010054 */
[----:B------:R-:W-:Y:S01]  /*46e0*/  FSEL R134, R3, -INF , !P0 ;  /* 0xff80000003867808 */ /* 0x000fe20004000000 */
[----:B------:R1:W3:Y:S01]  /*46f0*/  MUFU.TANH R51, R7 ;  /* 0x0000000700337308 */ /* 0x0002e20000002400 */
[-C--:B------:R-:W-:Y:S01]  /*4700*/  FFMA.FTZ R5, R178, -R68.reuse, R213 ;  /* 0x80000044b2057223 */ /* 0x080fe200000100d5 */
[----:B------:R-:W-:Y:S01]  /*4710*/  FSEL R107, R6, -INF , !P0 ;  /* 0xff800000066b7808 */ /* 0x000fe20004000000 */
[----:B------:R-:W-:Y:S01]  /*4720*/  FMUL.FTZ R3, R10, c[0x0][0x2ec] ;  /* 0x0000bb000a037a20 */ /* 0x000fe20000410000 */
[----:B------:R-:W-:Y:S01]  /*4730*/  FSEL R88, R0, -INF , !P5 ;  /* 0xff80000000587808 */ /* 0x000fe20006800000 */
[----:B------:R-:W-:Y:S01]  /*4740*/  FFMA.FTZ R0, R183, -R68, R86 ;  /* 0x80000044b7007223 */ /* 0x000fe20000010056 */
[----:B------:R-:W-:Y:S01]  /*4750*/  ISETP.GE.AND P1, PT, R148, R72, PT ;  /* 0x000000489400720c */ /* 0x000fe20003f26270 */
[-C--:B------:R-:W-:Y:S01]  /*4760*/  FFMA.FTZ R6, R180, -R68.reuse, R223 ;  /* 0x80000044b4067223 */ /* 0x080fe200000100df */
[----:B------:R4:W5:Y:S01]  /*4770*/  MUFU.TANH R9, R3 ;  /* 0x0000000300097308 */ /* 0x0009620000002400 */
[-C--:B------:R-:W-:Y:S01]  /*4780*/  FFMA.FTZ R31, R249, -R68.reuse, R63 ;  /* 0x80000044f91f7223 */ /* 0x080fe2000001003f */
[----:B------:R-:W-:Y:S01]  /*4790*/  FSEL R77, R0, -INF , !P4 ;  /* 0xff800000004d7808 */ /* 0x000fe20006000000 */
[-C--:B------:R-:W-:Y:S01]  /*47a0*/  FFMA.FTZ R0, R181, -R68.reuse, R64 ;  /* 0x80000044b5007223 */ /* 0x080fe20000010040 */
[----:B------:R-:W-:Y:S01]  /*47b0*/  FSEL R146, R6, -INF , !P1 ;  /* 0xff80000006927808 */ /* 0x000fe20004800000 */
[----:B--2---:R-:W-:Y:S01]  /*47c0*/  FFMA.FTZ R11, R163, -R68, R53 ;  /* 0x80000044a30b7223 */ /* 0x004fe20000010035 */
[----:B------:R-:W-:Y:S01]  /*47d0*/  ISETP.GE.AND P6, PT, R149, R72, PT ;  /* 0x000000489500720c */ /* 0x000fe20003fc6270 */
[----:B-1----:R-:W-:Y:S01]  /*47e0*/  FMUL.FTZ R7, R16, c[0x0][0x2ec] ;  /* 0x0000bb0010077a20 */ /* 0x002fe20000410000 */
[----:B------:R-:W-:Y:S01]  /*47f0*/  FSEL R75, R0, -INF , !P3 ;  /* 0xff800000004b7808 */ /* 0x000fe20005800000 */
[----:B---3--:R-:W-:Y:S01]  /*4800*/  FFMA.FTZ R10, R136, -R68, R51 ;  /* 0x80000044880a7223 */ /* 0x008fe20000010033 */
[----:B------:R-:W-:Y:S01]  /*4810*/  ISETP.GE.AND P3, PT, R153, R72, PT ;  /* 0x000000489900720c */ /* 0x000fe20003f66270 */
[----:B------:R1:W2:Y:S01]  /*4820*/  MUFU.TANH R27, R7 ;  /* 0x00000007001b7308 */ /* 0x0002a20000002400 */
[----:B------:R-:W-:Y:S01]  /*4830*/  FSEL R153, R5, -INF , !P0 ;  /* 0xff80000005997808 */ /* 0x000fe20004000000 */
[----:B------:R-:W-:Y:S01]  /*4840*/  FFMA.FTZ R5, R176, -R68, R81 ;  /* 0x80000044b0057223 */ /* 0x000fe20000010051 */
[----:B------:R-:W-:Y:S01]  /*4850*/  ISETP.GE.AND P5, PT, R150, R72, PT ;  /* 0x000000489600720c */ /* 0x000fe20003fa6270 */
[----:B----4-:R-:W-:Y:S01]  /*4860*/  FFMA.FTZ R3, R173, -R68, R80 ;  /* 0x80000044ad037223 */ /* 0x010fe20000010050 */
[----:B------:R-:W-:Y:S01]  /*4870*/  ISETP.GE.AND P4, PT, R152, R72, PT ;  /* 0x000000489800720c */ /* 0x000fe20003f86270 */
[-C--:B------:R-:W-:Y:S01]  /*4880*/  FFMA.FTZ R0, R175, -R68.reuse, R67 ;  /* 0x80000044af007223 */ /* 0x080fe20000010043 */
[----:B------:R-:W-:Y:S01]  /*4890*/  FSEL R129, R5, -INF , !P1 ;  /* 0xff80000005817808 */ /* 0x000fe20004800000 */
[-C--:B------:R-:W-:Y:S01]  /*48a0*/  FFMA.FTZ R16, R158, -R68.reuse, R54 ;  /* 0x800000449e107223 */ /* 0x080fe20000010036 */
[----:B------:R-:W-:Y:S01]  /*48b0*/  FSEL R136, R3, -INF , !P1 ;  /* 0xff80000003887808 */ /* 0x000fe20004800000 */
[-C--:B-----5:R-:W-:Y:S01]  /*48c0*/  FFMA.FTZ R9, R96, -R68.reuse, R9 ;  /* 0x8000004460097223 */ /* 0x0a0fe20000010009 */
[----:B------:R-:W-:Y:S01]  /*48d0*/  FSEL R76, R0, -INF , !P2 ;  /* 0xff800000004c7808 */ /* 0x000fe20005000000 */
[----:B------:R-:W-:Y:S01]  /*48e0*/  FFMA.FTZ R0, R174, -R68, R66 ;  /* 0x80000044ae007223 */ /* 0x000fe20000010042 */
[----:B------:R-:W-:-:S02]  /*48f0*/  ISETP.GE.AND P2, PT, R156, R72, PT ;  /* 0x000000489c00720c */ /* 0x000fc40003f46270 */
[----:B------:R-:W-:Y:S01]  /*4900*/  IADD3 R204, R201, 0x800, RZ ;  /* 0x00000800c9cc7810 */ /* 0x000fe20007ffe0ff */
[----:B-1----:R-:W-:Y:S01]  /*4910*/  FMUL.FTZ R7, R17, c[0x0][0x2ec] ;  /* 0x0000bb0011077a20 */ /* 0x002fe20000410000 */
[----:B------:R-:W-:Y:S01]  /*4920*/  FSEL R140, R0, -INF , !P0 ;  /* 0xff800000008c7808 */ /* 0x000fe20004000000 */
[----:B--2---:R-:W-:Y:S01]  /*4930*/  FFMA.FTZ R27, R233, -R68, R27 ;  /* 0x80000044e91b7223 */ /* 0x004fe2000001001b */
[----:B------:R-:W-:Y:S01]  /*4940*/  ISETP.GE.AND P0, PT, R157, R72, PT ;  /* 0x000000489d00720c */ /* 0x000fe20003f06270 */
[----:B------:R1:W2:Y:S01]  /*4950*/  MUFU.TANH R26, R7 ;  /* 0x00000007001a7308 */ /* 0x0002a20000002400 */
[----:B------:R-:W-:Y:S01]  /*4960*/  FFMA.FTZ R17, R164, -R68, R56 ;  /* 0x80000044a4117223 */ /* 0x000fe20000010038 */
[----:B------:R-:W-:Y:S01]  /*4970*/  FSEL R128, R31, -INF , !P6 ;  /* 0xff8000001f807808 */ /* 0x000fe20007000000 */
[----:B------:R-:W-:Y:S01]  /*4980*/  IMAD.IADD R0, R169, 0x1, R151 ;  /* 0x00000001a9007824 */ /* 0x000fe200078e0297 */
[----:B------:R-:W-:Y:S02]  /*4990*/  FSEL R147, R25, -INF , !P6 ;  /* 0xff80000019937808 */ /* 0x000fe40007000000 */
[----:B------:R-:W-:-:S02]  /*49a0*/  FSEL R138, R13, -INF , !P6 ;  /* 0xff8000000d8a7808 */ /* 0x000fc40007000000 */
[----:B------:R-:W-:Y:S02]  /*49b0*/  FSEL R142, R30, -INF , !P5 ;  /* 0xff8000001e8e7808 */ /* 0x000fe40006800000 */
[----:B------:R-:W-:Y:S02]  /*49c0*/  FSEL R148, R24, -INF , !P5 ;  /* 0xff80000018947808 */ /* 0x000fe40006800000 */
[----:B------:R-:W-:Y:S02]  /*49d0*/  FSEL R139, R12, -INF , !P5 ;  /* 0xff8000000c8b7808 */ /* 0x000fe40006800000 */
[----:B------:R-:W-:Y:S01]  /*49e0*/  FSEL R141, R29, -INF , !P4 ;  /* 0xff8000001d8d7808 */ /* 0x000fe20006000000 */
[----:B-1----:R-:W-:Y:S01]  /*49f0*/  FMUL.FTZ R7, R18, c[0x0][0x2ec] ;  /* 0x0000bb0012077a20 */ /* 0x002fe20000410000 */
[----:B------:R-:W-:Y:S01]  /*4a00*/  FSEL R149, R17, -INF , !P4 ;  /* 0xff80000011957808 */ /* 0x000fe20006000000 */
[-C--:B--2---:R-:W-:Y:S01]  /*4a10*/  FFMA.FTZ R26, R232, -R68.reuse, R26 ;  /* 0x80000044e81a7223 */ /* 0x084fe2000001001a */
[----:B------:R-:W-:Y:S01]  /*4a20*/  FSEL R154, R11, -INF , !P4 ;  /* 0xff8000000b9a7808 */ /* 0x000fe20006000000 */
[----:B------:R1:W2:Y:S01]  /*4a30*/  MUFU.TANH R21, R7 ;  /* 0x0000000700157308 */ /* 0x0002a20000002400 */
[----:B------:R-:W-:Y:S01]  /*4a40*/  FFMA.FTZ R18, R167, -R68, R59 ;  /* 0x80000044a7127223 */ /* 0x000fe2000001003b */
[----:B------:R-:W-:-:S02]  /*4a50*/  FSEL R143, R28, -INF , !P3 ;  /* 0xff8000001c8f7808 */ /* 0x000fc40005800000 */
[----:B------:R-:W-:Y:S02]  /*4a60*/  FSEL R158, R22, -INF , !P3 ;  /* 0xff800000169e7808 */ /* 0x000fe40005800000 */
[----:B------:R-:W-:Y:S02]  /*4a70*/  FSEL R131, R18, -INF , !P5 ;  /* 0xff80000012837808 */ /* 0x000fe40006800000 */
[----:B------:R-:W-:Y:S02]  /*4a80*/  FSEL R150, R16, -INF , !P3 ;  /* 0xff80000010967808 */ /* 0x000fe40005800000 */
[----:B------:R-:W-:Y:S02]  /*4a90*/  FSEL R155, R10, -INF , !P3 ;  /* 0xff8000000a9b7808 */ /* 0x000fe40005800000 */
[----:B------:R-:W-:Y:S02]  /*4aa0*/  FSEL R144, R27, -INF , !P2 ;  /* 0xff8000001b907808 */ /* 0x000fe40005000000 */
[----:B------:R-:W-:Y:S01]  /*4ab0*/  FSEL R151, R15, -INF , !P2 ;  /* 0xff8000000f977808 */ /* 0x000fe20005000000 */
[----:B-1----:R-:W-:Y:S01]  /*4ac0*/  FMUL.FTZ R7, R19, c[0x0][0x2ec] ;  /* 0x0000bb0013077a20 */ /* 0x002fe20000410000 */
[----:B------:R-:W-:Y:S01]  /*4ad0*/  FSEL R156, R9, -INF , !P2 ;  /* 0xff800000099c7808 */ /* 0x000fe20005000000 */
[-C--:B------:R-:W-:Y:S01]  /*4ae0*/  FFMA.FTZ R19, R171, -R68.reuse, R60 ;  /* 0x80000044ab137223 */ /* 0x080fe2000001003c */
[----:B------:R-:W-:Y:S01]  /*4af0*/  FSEL R145, R26, -INF , !P0 ;  /* 0xff8000001a917808 */ /* 0x000fe20004000000 */
[----:B------:R1:W3:Y:S01]  /*4b00*/  MUFU.TANH R20, R7 ;  /* 0x0000000700147308 */ /* 0x0002e20000002400 */
[----:B--2---:R-:W-:Y:S01]  /*4b10*/  FFMA.FTZ R21, R160, -R68, R21 ;  /* 0x80000044a0157223 */ /* 0x004fe20000010015 */
[----:B------:R-:W-:-:S02]  /*4b20*/  FSEL R152, R14, -INF , !P0 ;  /* 0xff8000000e987808 */ /* 0x000fc40004000000 */
[----:B------:R-:W-:Y:S02]  /*4b30*/  FSEL R130, R19, -INF , !P6 ;  /* 0xff80000013827808 */ /* 0x000fe40007000000 */
[----:B------:R-:W-:Y:S02]  /*4b40*/  FSEL R160, R21, -INF , !P2 ;  /* 0xff80000015a07808 */ /* 0x000fe40005000000 */
[----:B------:R-:W-:Y:S01]  /*4b50*/  FSEL R157, R8, -INF , !P0 ;  /* 0xff800000089d7808 */ /* 0x000fe20004000000 */
[-C--:B-1----:R-:W-:Y:S02]  /*4b60*/  FFMA.FTZ R7, R250, -R68.reuse, R221 ;  /* 0x80000044fa077223 */ /* 0x082fe400000100dd */
[----:B---3--:R-:W-:Y:S01]  /*4b70*/  FFMA.FTZ R20, R159, -R68, R20 ;  /* 0x800000449f147223 */ /* 0x008fe20000010014 */
[----:B------:R-:W-:Y:S02]  /*4b80*/  FSEL R159, R23, -INF , !P4 ;  /* 0xff800000179f7808 */ /* 0x000fe40006000000 */
[----:B------:R-:W-:-:S02]  /*4b90*/  FSEL R104, R7, -INF , !P1 ;  /* 0xff80000007687808 */ /* 0x000fc40004800000 */
[----:B------:R-:W-:Y:S02]  /*4ba0*/  ISETP.GE.AND P1, PT, R72, 0x41, PT ;  /* 0x000000414800780c */ /* 0x000fe40003f26270 */
[----:B------:R-:W-:-:S11]  /*4bb0*/  FSEL R161, R20, -INF , !P0 ;  /* 0xff80000014a17808 */ /* 0x000fd60004000000 */
[----:B------:R-:W-:Y:S05]  /*4bc0*/  @!P1 BRA `(.L_x_1560) ;  /* 0x000003a000009947 */ /* 0x000fea0003800000 */
[----:B------:R-:W-:Y:S01]  /*4bd0*/  IMAD.MOV.U32 R114, RZ, RZ, c[0x0][0x198] ;  /* 0x00006600ff727624 */ /* 0x000fe200078e00ff */
[----:B------:R-:W-:Y:S01]  /*4be0*/  ISETP.GE.AND P0, PT, R240, c[0x0][0x220], PT ;  /* 0x00008800f0007a0c */ /* 0x000fe20003f06270 */
[----:B------:R-:W-:Y:S01]  /*4bf0*/  IMAD.MOV.U32 R113, RZ, RZ, 0x6 ;  /* 0x00000006ff717424 */ /* 0x000fe200078e00ff */
[----:B------:R-:W-:Y:S01]  /*4c00*/  LEA.HI.SX32 R8, R222, 0xfffffffe, 0x1a ;  /* 0xfffffffede087811 */ /* 0x000fe200078fd2ff */
[----:B------:R-:W-:Y:S01]  /*4c10*/  IMAD.MOV.U32 R112, RZ, RZ, c[0x0][0x198] ;  /* 0x00006600ff707624 */ /* 0x000fe200078e00ff */
[----:B------:R-:W-:Y:S02]  /*4c20*/  BSSY B0, `(.L_x_1561) ;  /* 0x0000033000007945 */ /* 0x000fe40003800000 */
[----:B------:R-:W-:Y:S01]  /*4c30*/  SHF.L.U64.HI R113, R114, R113, c[0x0][0x19c] ;  /* 0x0000670072717619 */ /* 0x000fe20000010271 */
[----:B------:R-:W-:Y:S01]  /*4c40*/  IMAD.SHL.U32 R114, R112, 0x40, RZ ;  /* 0x0000004070727824 */ /* 0x000fe200078e00ff */
[----:B------:R-:W-:-:S03]  /*4c50*/  SHF.R.S32.HI R3, RZ, 0x1f, R8 ;  /* 0x0000001fff037819 */ /* 0x000fc60000011408 */
[----:B------:R-:W-:Y:S02]  /*4c60*/  IMAD R6, R113, R8, RZ ;  /* 0x0000000871067224 */ /* 0x000fe400078e02ff */
[----:B------:R-:W-:Y:S01]  /*4c70*/  IMAD.WIDE.U32 R8, R8, R114, R228 ;  /* 0x0000007208087225 */ /* 0x000fe200078e00e4 */
[----:B------:R1:W-:Y:S03]  /*4c80*/  @P0 STS.128 [R205+0x4000], RZ ;  /* 0x004000ffcd000388 */ /* 0x0003e60000000c00 */
[C---:B------:R-:W-:Y:S01]  /*4c90*/  IMAD.SHL.U32 R113, R112.reuse, 0x10, RZ ;  /* 0x0000001070717824 */ /* 0x040fe200078e00ff */
[----:B------:R-:W-:Y:S01]  /*4ca0*/  @!P0 LEA R5, P3, R112, R8, 0x5 ;  /* 0x0000000870058211 */ /* 0x000fe200078628ff */
[----:B------:R-:W-:Y:S01]  /*4cb0*/  IMAD R6, R3, R114, R6 ;  /* 0x0000007203067224 */ /* 0x000fe200078e0206 */
[----:B------:R-:W-:Y:S01]  /*4cc0*/  @!P0 LEA R14, P6, R8, c[0x0][0x168], 0x1 ;  /* 0x00005a00080e8a11 */ /* 0x000fe200078c08ff */
[----:B------:R-:W-:Y:S01]  /*4cd0*/  IMAD.MOV.U32 R114, RZ, RZ, c[0x0][0x198] ;  /* 0x00006600ff727624 */ /* 0x000fe200078e00ff */
[----:B------:R-:W-:Y:S01]  /*4ce0*/  @!P0 IADD3 R3, P5, R113, R8, RZ ;  /* 0x0000000871038210 */ /* 0x000fe20007fbe0ff */
[----:B------:R-:W-:Y:S01]  /*4cf0*/  IMAD.MOV.U32 R113, RZ, RZ, 0x4 ;  /* 0x00000004ff717424 */ /* 0x000fe200078e00ff */
[----:B------:R-:W-:Y:S01]  /*4d00*/  @!P0 LEA R10, P2, R5, c[0x0][0x168], 0x1 ;  /* 0x00005a00050a8a11 */ /* 0x000fe200078408ff */
[----:B------:R-:W-:Y:S01]  /*4d10*/  IMAD.IADD R7, R9, 0x1, R6 ;  /* 0x0000000109077824 */ /* 0x000fe200078e0206 */
[----:B------:R-:W-:Y:S01]  /*4d20*/  @!P0 LEA R12, P4, R3, c[0x0][0x168], 0x1 ;  /* 0x00005a00030c8a11 */ /* 0x000fe200078808ff */
[----:B------:R-:W-:Y:S01]  /*4d30*/  @!P0 IMAD.MOV.U32 R16, RZ, RZ, c[0x0][0x19c] ;  /* 0x00006700ff108624 */ /* 0x000fe200078e00ff */
[----:B------:R-:W-:-:S02]  /*4d40*/  SHF.L.U64.HI R113, R114, R113, c[0x0][0x19c] ;  /* 0x0000670072717619 */ /* 0x000fc40000010271 */
[--C-:B------:R-:W-:Y:S02]  /*4d50*/  @!P0 LEA.HI.X R15, R8, c[0x0][0x16c], R7.reuse, 0x1, P6 ;  /* 0x00005b00080f8a11 */ /* 0x100fe400030f0c07 */
[----:B------:R-:W-:Y:S01]  /*4d60*/  @!P0 LEA.HI.X R16, R112, R7, R16, 0x5, P3 ;  /* 0x0000000770108211 */ /* 0x000fe200018f2c10 */
[----:B------:R-:W-:Y:S02]  /*4d70*/  @!P0 IMAD.X R11, R113, 0x1, R7, P5 ;  /* 0x00000001710b8824 */ /* 0x000fe400028e0607 */
[----:B------:R-:W-:Y:S01]  /*4d80*/  @!PT LDS RZ, [RZ] ;  /* 0x00000000fffff984 */ /* 0x000fe20000000800 */
[----:B------:R-:W-:Y:S01]  /*4d90*/  @!PT LDS RZ, [RZ] ;  /* 0x00000000fffff984 */ /* 0x000fe20000000800 */
[----:B------:R-:W-:Y:S01]  /*4da0*/  @!PT LDS RZ, [RZ] ;  /* 0x00000000fffff984 */ /* 0x000fe20000000800 */
[----:B------:R1:W-:Y:S03]  /*4db0*/  @!P0 LDGSTS.E.BYPASS.LTC128B.128 [R205+0x4000], [R14.64] ;  /* 0x040000000ecd8fae */ /* 0x0003e6000b901d46 */
[----:B------:R-:W-:Y:S01]  /*4dc0*/  @!P0 LEA.HI.X R13, R3, c[0x0][0x16c], R11, 0x1, P4 ;  /* 0x00005b00030d8a11 */ /* 0x000fe200020f0c0b */
[----:B------:R1:W-:Y:S01]  /*4dd0*/  @P0 STS.128 [R205+0x4800], RZ ;  /* 0x004800ffcd000388 */ /* 0x0003e20000000c00 */
[----:B------:R-:W-:-:S03]  /*4de0*/  @!P0 LEA.HI.X R11, R5, c[0x0][0x16c], R16, 0x1, P2 ;  /* 0x00005b00050b8a11 */ /* 0x000fc600010f0c10 */
        /* <DEDUP_REMOVED lines=22> */
.L_x_1562:
[----:B------:R-:W-:Y:S05]  /*4f50*/  BSYNC B0 ;  /* 0x0000000000007941 */ /* 0x000fea0003800000 */
.L_x_1561:
[----:B------:R-:W0:Y:S02]  /*4f60*/  LDGDEPBAR ;  /* 0x00000000000079af */ /* 0x000e240000000000 */
.L_x_1560:
[----:B------:R-:W-:Y:S02]  /*4f70*/  FMNMX.FTZ R3, R40, R37, !PT ;  /* 0x0000002528037209 */ /* 0x000fe40007810000 */
[----:B------:R-:W-:Y:S02]  /*4f80*/  SHF.L.U32 R79, R0, 0x1, RZ ;  /* 0x00000001004f7819 */ /* 0x000fe400000006ff */
[----:B------:R-:W-:Y:S02]  /*4f90*/  FMNMX.FTZ R3, R36, R3, !PT ;  /* 0x0000000324037209 */ /* 0x000fe40007810000 */
[----:B------:R-:W-:Y:S01]  /*4fa0*/  LEA R192, R4, R79, 0x1 ;  /* 0x0000004f04c07211 */ /* 0x000fe200078e08ff */
[----:B------:R-:W-:Y:S01]  /*4fb0*/  LDSM.16.MT88.4 R20, [R79+0x6000] ;  /* 0x006000004f14783b */ /* 0x000fe20000004200 */
[----:B------:R-:W-:Y:S02]  /*4fc0*/  FMNMX.FTZ R3, R44, R3, !PT ;  /* 0x000000032c037209 */ /* 0x000fe40007810000 */
[----:B------:R-:W-:Y:S01]  /*4fd0*/  LEA R194, R2, R79, 0x1 ;  /* 0x0000004f02c27211 */ /* 0x000fe200078e08ff */
[----:B------:R-:W-:Y:S01]  /*4fe0*/  LDSM.16.MT88.4 R28, [R192+0x6000] ;  /* 0x00600000c01c783b */ /* 0x000fe20000004200 */
[----:B------:R-:W-:-:S02]  /*4ff0*/  FMNMX.FTZ R3, R34, R3, !PT ;  /* 0x0000000322037209 */ /* 0x000fc40007810000 */
[----:B------:R-:W-:Y:S01]  /*5000*/  LEA R193, R2, R192, 0x1 ;  /* 0x000000c002c17211 */ /* 0x000fe200078e08ff */
[----:B------:R-:W-:Y:S01]  /*5010*/  LDSM.16.MT88.4 R24, [R194+0x6000] ;  /* 0x00600000c218783b */ /* 0x000fe20000004200 */
[----:B------:R-:W-:Y:S02]  /*5020*/  FMNMX.FTZ R5, R35, R3, !PT ;  /* 0x0000000323057209 */ /* 0x000fe40007810000 */
[----:B------:R-:W-:Y:S02]  /*5030*/  FMNMX.FTZ R3, R43, R39, !PT ;  /* 0x000000272b037209 */ /* 0x000fe40007810000 */
[----:B------:R-:W-:Y:S02]  /*5040*/  FMNMX.FTZ R5, R106, R5, !PT ;  /* 0x000000056a057209 */ /* 0x000fe40007810000 */
[----:B------:R-:W-:Y:S02]  /*5050*/  FMNMX.FTZ R3, R38, R3, !PT ;  /* 0x0000000326037209 */ /* 0x000fe40007810000 */
[----:B--2---:R-:W-:-:S02]  /*5060*/  FMNMX.FTZ R6, R105, R5, !PT ;  /* 0x0000000569067209 */ /* 0x004fc40007810000 */
        /* <DEDUP_REMOVED lines=32> */
[----:B------:R-:W-:-:S03]  /*5270*/  FMNMX.FTZ R5, R139, R5, !PT ;  /* 0x000000058b057209 */ /* 0x000fc60007810000 */
[----:B-1----:R-:W1:Y:S01]  /*5280*/  SHFL.BFLY PT, R10, R3, 0x2, 0x1f ;  /* 0x0c401f00030a7f89 */ /* 0x002e6200000e0000 */
[----:B------:R-:W-:-:S04]  /*5290*/  FMNMX.FTZ R5, R154, R5, !PT ;  /* 0x000000059a057209 */ /* 0x000fc80007810000 */
[----:B------:R-:W-:Y:S02]  /*52a0*/  FMNMX.FTZ R6, R155, R5, !PT ;  /* 0x000000059b067209 */ /* 0x000fe40007810000 */
[----:B--2---:R-:W-:Y:S02]  /*52b0*/  FMNMX.FTZ R71, R71, R7, !PT ;  /* 0x0000000747477209 */ /* 0x004fe40007810000 */
[----:B------:R-:W-:Y:S02]  /*52c0*/  FMNMX.FTZ R7, R50, R49, !PT ;  /* 0x0000003132077209 */ /* 0x000fe40007810000 */
[----:B------:R-:W-:Y:S01]  /*52d0*/  FMNMX.FTZ R6, R156, R6, !PT ;  /* 0x000000069c067209 */ /* 0x000fe20007810000 */
[----:B------:R-:W2:Y:S01]  /*52e0*/  SHFL.BFLY PT, R8, R71, 0x1, 0x1f ;  /* 0x0c201f0047087f89 */ /* 0x000ea200000e0000 */
[----:B------:R-:W-:Y:S02]  /*52f0*/  FMNMX.FTZ R5, R48, R7, !PT ;  /* 0x0000000730057209 */ /* 0x000fe40007810000 */
[----:B------:R-:W-:-:S02]  /*5300*/  FMNMX.FTZ R6, R157, R6, !PT ;  /* 0x000000069d067209 */ /* 0x000fc40007810000 */
[----:B------:R-:W-:-:S03]  /*5310*/  FMNMX.FTZ R5, R52, R5, !PT ;  /* 0x0000000534057209 */ /* 0x000fc60007810000 */
[----:B------:R-:W3:Y:S01]  /*5320*/  SHFL.BFLY PT, R9, R6, 0x2, 0x1f ;  /* 0x0c401f0006097f89 */ /* 0x000ee200000e0000 */
[----:B------:R-:W-:Y:S02]  /*5330*/  FMNMX.FTZ R5, R137, R5, !PT ;  /* 0x0000000589057209 */ /* 0x000fe40007810000 */
[----:B-1----:R-:W-:Y:S02]  /*5340*/  FMNMX.FTZ R3, R3, R10, !PT ;  /* 0x0000000a03037209 */ /* 0x002fe40007810000 */
[----:B------:R-:W-:-:S03]  /*5350*/  FMNMX.FTZ R5, R135, R5, !PT ;  /* 0x0000000587057209 */ /* 0x000fc60007810000 */
[----:B------:R-:W1:Y:S01]  /*5360*/  SHFL.BFLY PT, R69, R3, 0x1, 0x1f ;  /* 0x0c201f0003457f89 */ /* 0x000e6200000e0000 */
[----:B------:R-:W-:-:S04]  /*5370*/  FMNMX.FTZ R5, R133, R5, !PT ;  /* 0x0000000585057209 */ /* 0x000fc80007810000 */
[----:B------:R-:W-:Y:S02]  /*5380*/  FMNMX.FTZ R5, R132, R5, !PT ;  /* 0x0000000584057209 */ /* 0x000fe40007810000 */
[----:B--2---:R-:W-:Y:S02]  /*5390*/  FMNMX.FTZ R71, R71, R8, !PT ;  /* 0x0000000847477209 */ /* 0x004fe40007810000 */
[----:B------:R-:W-:Y:S02]  /*53a0*/  FMNMX.FTZ R7, R153, R5, !PT ;  /* 0x0000000599077209 */ /* 0x000fe40007810000 */
[C---:B------:R-:W-:Y:S01]  /*53b0*/  FSETP.NEU.FTZ.AND P0, PT, R71.reuse, -INF , PT ;  /* 0xff8000004700780b */ /* 0x040fe20003f1d000 */
[----:B------:R-:W-:Y:S01]  /*53c0*/  FMUL.FTZ R5, R71, c[0x0][0x23c] ;  /* 0x00008f0047057a20 */ /* 0x000fe20000410000 */
[----:B------:R-:W-:Y:S02]  /*53d0*/  FMNMX.FTZ R7, R146, R7, !PT ;  /* 0x0000000792077209 */ /* 0x000fe40007810000 */
[----:B---3--:R-:W-:-:S02]  /*53e0*/  FMNMX.FTZ R6, R6, R9, !PT ;  /* 0x0000000906067209 */ /* 0x008fc40007810000 */
[----:B------:R-:W-:Y:S02]  /*53f0*/  FMNMX.FTZ R8, R147, R7, !PT ;  /* 0x0000000793087209 */ /* 0x000fe40007810000 */
[----:B------:R-:W-:Y:S01]  /*5400*/  FSEL R5, R5, RZ, P0 ;  /* 0x000000ff05057208 */ /* 0x000fe20000000000 */
[----:B------:R-:W-:Y:S01]  /*5410*/  SHFL.BFLY PT, R9, R6, 0x1, 0x1f ;  /* 0x0c201f0006097f89 */ /* 0x000fe200000e0000 */
[----:B------:R-:W-:-:S03]  /*5420*/  FMNMX.FTZ R8, R148, R8, !PT ;  /* 0x0000000894087209 */ /* 0x000fc60007810000 */
[----:B------:R-:W-:Y:S01]  /*5430*/  FFMA.FTZ R7, R40, c[0x0][0x23c], -R5 ;  /* 0x00008f0028077a23 */ /* 0x000fe20000010805 */
[----:B-1----:R-:W-:Y:S02]  /*5440*/  FMNMX.FTZ R69, R3, R69, !PT ;  /* 0x0000004503457209 */ /* 0x002fe40007810000 */
[----:B------:R-:W-:Y:S01]  /*5450*/  FMNMX.FTZ R3, R159, R8, !PT ;  /* 0x000000089f037209 */ /* 0x000fe20007810000 */
[----:B------:R1:W-:Y:S01]  /*5460*/  MUFU.EX2 R223, R7 ;  /* 0x0000000700df7308 */ /* 0x0003e20000000800 */
[C---:B------:R-:W-:Y:S01]  /*5470*/  FSETP.NEU.FTZ.AND P0, PT, R69.reuse, -INF , PT ;  /* 0xff8000004500780b */ /* 0x040fe20003f1d000 */
[----:B------:R-:W-:Y:S01]  /*5480*/  FMUL.FTZ R13, R69, c[0x0][0x23c] ;  /* 0x00008f00450d7a20 */ /* 0x000fe20000410000 */
[----:B------:R-:W-:-:S04]  /*5490*/  FMNMX.FTZ R3, R158, R3, !PT ;  /* 0x000000039e037209 */ /* 0x000fc80007810000 */
[----:B------:R-:W-:Y:S01]  /*54a0*/  FSEL R13, R13, RZ, P0 ;  /* 0x000000ff0d0d7208 */ /* 0x000fe20000000000 */
[----:B-1----:R-:W-:-:S04]  /*54b0*/  FFMA.FTZ R7, R37, c[0x0][0x23c], -R5 ;  /* 0x00008f0025077a23 */ /* 0x002fc80000010805 */
[----:B------:R1:W2:Y:S02]  /*54c0*/  MUFU.EX2 R219, R7 ;  /* 0x0000000700db7308 */ /* 0x0002a40000000800 */
[----:B-1----:R-:W-:Y:S01]  /*54d0*/  FMNMX.FTZ R7, R160, R3, !PT ;  /* 0x00000003a0077209 */ /* 0x002fe20007810000 */
[----:B------:R-:W-:Y:S01]  /*54e0*/  FFMA.FTZ R3, R36, c[0x0][0x23c], -R5 ;  /* 0x00008f0024037a23 */ /* 0x000fe20000010805 */
[----:B--2---:R-:W-:Y:S02]  /*54f0*/  F2FP.PACK_AB R16, R219, R223 ;  /* 0x000000dfdb10723e */ /* 0x004fe400000000ff */
[----:B------:R-:W-:Y:S02]  /*5500*/  FMNMX.FTZ R7, R161, R7, !PT ;  /* 0x00000007a1077209 */ /* 0x000fe40007810000 */
[----:B------:R1:W-:Y:S03]  /*5510*/  MUFU.EX2 R221, R3 ;  /* 0x0000000300dd7308 */ /* 0x0003e60000000800 */
[----:B------:R-:W2:Y:S01]  /*5520*/  SHFL.BFLY PT, R8, R7, 0x2, 0x1f ;  /* 0x0c401f0007087f89 */ /* 0x000ea200000e0000 */
[----:B-1----:R-:W-:-:S04]  /*5530*/  FFMA.FTZ R3, R43, c[0x0][0x23c], -R13 ;  /* 0x00008f002b037a23 */ /* 0x002fc8000001080d */
[----:B------:R1:W-:Y:S01]  /*5540*/  MUFU.EX2 R218, R3 ;  /* 0x0000000300da7308 */ /* 0x0003e20000000800 */
[----:B--2---:R-:W-:Y:S02]  /*5550*/  FMNMX.FTZ R7, R7, R8, !PT ;  /* 0x0000000807077209 */ /* 0x004fe40007810000 */
[----:B-1----:R-:W-:Y:S01]  /*5560*/  FMNMX.FTZ R3, R6, R9, !PT ;  /* 0x0000000906037209 */ /* 0x002fe20007810000 */
[----:B------:R-:W-:-:S03]  /*5570*/  FFMA.FTZ R6, R39, c[0x0][0x23c], -R13 ;  /* 0x00008f0027067a23 */ /* 0x000fc6000001080d */
[C---:B------:R-:W-:Y:S01]  /*5580*/  FSETP.NEU.FTZ.AND P0, PT, R3.reuse, -INF , PT ;  /* 0xff8000000300780b */ /* 0x040fe20003f1d000 */
[----:B------:R1:W2:Y:S01]  /*5590*/  MUFU.EX2 R216, R6 ;  /* 0x0000000600d87308 */ /* 0x0002a20000000800 */
[----:B------:R-:W-:-:S05]  /*55a0*/  FMUL.FTZ R12, R3, c[0x0][0x23c] ;  /* 0x00008f00030c7a20 */ /* 0x000fca0000410000 */
[----:B------:R-:W-:-:S05]  /*55b0*/  FSEL R12, R12, RZ, P0 ;  /* 0x000000ff0c0c7208 */ /* 0x000fca0000000000 */
[----:B------:R-:W-:-:S04]  /*55c0*/  FFMA.FTZ R0, R42, c[0x0][0x23c], -R12 ;  /* 0x00008f002a007a23 */ /* 0x000fc8000001080c */
[----:B------:R3:W-:Y:S01]  /*55d0*/  MUFU.EX2 R210, R0 ;  /* 0x0000000000d27308 */ /* 0x0007e20000000800 */
[--C-:B-1----:R-:W-:Y:S01]  /*55e0*/  FFMA.FTZ R6, R38, c[0x0][0x23c], -R13.reuse ;  /* 0x00008f0026067a23 */ /* 0x102fe2000001080d */
[----:B--2---:R-:W-:Y:S01]  /*55f0*/  F2FP.PACK_AB R8, R216, R218 ;  /* 0x000000dad808723e */ /* 0x004fe200000000ff */
[----:B------:R-:W-:Y:S05]  /*5600*/  LDSM.16.MT88.4 R36, [R193+0x6800] ;  /* 0x00680000c124783b */ /* 0x000fea0000004200 */
[----:B------:R1:W-:Y:S01]  /*5610*/  MUFU.EX2 R217, R6 ;  /* 0x0000000600d97308 */ /* 0x0003e20000000800 */
[----:B---3--:R-:W-:Y:S02]  /*5620*/  FFMA.FTZ R0, R41, c[0x0][0x23c], -R12 ;  /* 0x00008f0029007a23 */ /* 0x008fe4000001080c */
[----:B------:R-:W-:Y:S05]  /*5630*/  LDSM.16.MT88.4 R40, [R193+0x6000] ;  /* 0x00600000c128783b */ /* 0x000fea0000004200 */
[----:B------:R2:W-:Y:S01]  /*5640*/  MUFU.EX2 R211, R0 ;  /* 0x0000000000d37308 */ /* 0x0005e20000000800 */
[----:B-1----:R-:W-:-:S07]  /*5650*/  FFMA.FTZ R6, R32, c[0x0][0x23c], -R13 ;  /* 0x00008f0020067a23 */ /* 0x002fce000001080d */
[----:B------:R1:W3:Y:S01]  /*5660*/  MUFU.EX2 R220, R6 ;  /* 0x0000000600dc7308 */ /* 0x0002e20000000800 */
[----:B--2---:R-:W-:-:S07]  /*5670*/  FFMA.FTZ R0, R33, c[0x0][0x23c], -R12 ;  /* 0x00008f0021007a23 */ /* 0x004fce000001080c */
[----:B------:R2:W4:Y:S01]  /*5680*/  MUFU.EX2 R214, R0 ;  /* 0x0000000000d67308 */ /* 0x0005220000000800 */
[----:B-1----:R-:W-:Y:S01]  /*5690*/  FFMA.FTZ R6, R45, c[0x0][0x23c], -R12 ;  /* 0x00008f002d067a23 */ /* 0x002fe2000001080c */
[----:B---3--:R-:W-:-:S06]  /*56a0*/  F2FP.PACK_AB R10, R220, R217 ;  /* 0x000000d9dc0a723e */ /* 0x008fcc00000000ff */
[----:B------:R1:W3:Y:S01]  /*56b0*/  MUFU.EX2 R213, R6 ;  /* 0x0000000600d57308 */ /* 0x0002e20000000800 */
[----:B--2---:R-:W-:Y:S01]  /*56c0*/  FFMA.FTZ R0, R44, c[0x0][0x23c], -R5 ;  /* 0x00008f002c007a23 */ /* 0x004fe20000010805 */
[----:B----4-:R-:W-:-:S06]  /*56d0*/  F2FP.PACK_AB R11, R214, R211 ;  /* 0x000000d3d60b723e */ /* 0x010fcc00000000ff */
[----:B------:R2:W4:Y:S01]  /*56e0*/  MUFU.EX2 R209, R0 ;  /* 0x0000000000d17308 */ /* 0x0005220000000800 */
[----:B-1----:R-:W1:Y:S01]  /*56f0*/  SHFL.BFLY PT, R6, R7, 0x1, 0x1f ;  /* 0x0c201f0007067f89 */ /* 0x002e6200000e0000 */
[----:B---3--:R-:W-:-:S07]  /*5700*/  F2FP.PACK_AB R9, R210, R213 ;  /* 0x000000d5d209723e */ /* 0x008fce00000000ff */
[----:B------:R-:W-:Y:S01]  /*5710*/  HMMA.16816.F32 R84, R8, R20, RZ ;  /* 0x000000140854723c */ /* 0x000fe200000018ff */
[----:B--2---:R-:W-:Y:S01]  /*5720*/  FFMA.FTZ R0, R34, c[0x0][0x23c], -R5 ;  /* 0x00008f0022007a23 */ /* 0x004fe20000010805 */
[----:B----4-:R-:W-:-:S03]  /*5730*/  F2FP.PACK_AB R18, R209, R221 ;  /* 0x000000ddd112723e */ /* 0x010fc600000000ff */
[----:B------:R2:W-:Y:S03]  /*5740*/  MUFU.EX2 R212, R0 ;  /* 0x0000000000d47308 */ /* 0x0005e60000000800 */
[----:B------:R-:W-:Y:S01]  /*5750*/  HMMA.16816.F32 R80, R8, R22, RZ ;  /* 0x000000160850723c */ /* 0x000fe200000018ff */
[----:B-1----:R-:W-:-:S07]  /*5760*/  FMNMX.FTZ R70, R7, R6, !PT ;  /* 0x0000000607467209 */ /* 0x002fce0007810000 */
[----:B------:R-:W-:Y:S01]  /*5770*/  HMMA.16816.F32 R64, R8, R24, RZ ;  /* 0x000000180840723c */ /* 0x000fe200000018ff */
[C---:B------:R-:W-:Y:S01]  /*5780*/  FSETP.NEU.FTZ.AND P0, PT, R70.reuse, -INF , PT ;  /* 0xff8000004600780b */ /* 0x040fe20003f1d000 */
[----:B------:R-:W-:-:S06]  /*5790*/  FMUL.FTZ R2, R70, c[0x0][0x23c] ;  /* 0x00008f0046027a20 */ /* 0x000fcc0000410000 */
[C---:B------:R-:W-:Y:S01]  /*57a0*/  HMMA.16816.F32 R60, R8.reuse, R26, RZ ;  /* 0x0000001a083c723c */ /* 0x040fe200000018ff */
[----:B--2---:R-:W-:Y:S01]  /*57b0*/  FSEL R0, R2, RZ, P0 ;  /* 0x000000ff02007208 */ /* 0x004fe20000000000 */
[----:B------:R-:W-:Y:S02]  /*57c0*/  FFMA.FTZ R2, R35, c[0x0][0x23c], -R5 ;  /* 0x00008f0023027a23 */ /* 0x000fe40000010805 */
[----:B------:R-:W-:Y:S02]  /*57d0*/  LDSM.16.MT88.4 R32, [R194+0x6800] ;  /* 0x00680000c220783b */ /* 0x000fe40000004200 */
[----:B------:R1:W-:Y:S02]  /*57e0*/  MUFU.EX2 R215, R2 ;  /* 0x0000000200d77308 */ /* 0x0003e40000000800 */
[----:B------:R-:W-:Y:S01]  /*57f0*/  HMMA.16816.F32 R56, R8, R28, RZ ;  /* 0x0000001c0838723c */ /* 0x000fe200000018ff */
[----:B-1----:R-:W-:-:S05]  /*5800*/  FFMA.FTZ R2, R50, c[0x0][0x23c], -R0 ;  /* 0x00008f0032027a23 */ /* 0x002fca0000010800 */
[----:B------:R1:W-:Y:S02]  /*5810*/  MUFU.EX2 R188, R2 ;  /* 0x0000000200bc7308 */ /* 0x0003e40000000800 */
[----:B-1----:R-:W-:-:S06]  /*5820*/  FFMA.FTZ R2, R49, c[0x0][0x23c], -R0 ;  /* 0x00008f0031027a23 */ /* 0x002fcc0000010800 */
[----:B------:R1:W2:Y:S02]  /*5830*/  MUFU.EX2 R184, R2 ;  /* 0x0000000200b87308 */ /* 0x0002a40000000800 */
[--C-:B-1----:R-:W-:Y:S01]  /*5840*/  FFMA.FTZ R2, R48, c[0x0][0x23c], -R0.reuse ;  /* 0x00008f0030027a23 */ /* 0x102fe20000010800 */
[----:B--2---:R-:W-:Y:S01]  /*5850*/  F2FP.PACK_AB R17, R184, R188 ;  /* 0x000000bcb811723e */ /* 0x004fe200000000ff */
[----:B------:R-:W-:Y:S04]  /*5860*/  HMMA.16816.F32 R48, R8, R40, RZ ;  /* 0x000000280830723c */ /* 0x000fe800000018ff */
[----:B------:R1:W-:Y:S02]  /*5870*/  MUFU.EX2 R189, R2 ;  /* 0x0000000200bd7308 */ /* 0x0003e40000000800 */
[----:B-1----:R-:W-:-:S02]  /*5880*/  FFMA.FTZ R2, R52, c[0x0][0x23c], -R0 ;  /* 0x00008f0034027a23 */ /* 0x002fc40000010800 */
[----:B------:R-:W-:Y:S04]  /*5890*/  HMMA.16816.F32 R52, R8, R30, RZ ;  /* 0x0000001e0834723c */ /* 0x000fe800000018ff */
[----:B------:R1:W2:Y:S02]  /*58a0*/  MUFU.EX2 R190, R2 ;  /* 0x0000000200be7308 */ /* 0x0002a40000000800 */
[----:B-1----:R-:W-:Y:S01]  /*58b0*/  FFMA.FTZ R2, R47, c[0x0][0x23c], -R13 ;  /* 0x00008f002f027a23 */ /* 0x002fe2000001080d */
[----:B--2---:R-:W-:-:S05]  /*58c0*/  F2FP.PACK_AB R19, R190, R189 ;  /* 0x000000bdbe13723e */ /* 0x004fca00000000ff */
[----:B------:R1:W-:Y:S02]  /*58d0*/  MUFU.EX2 R191, R2 ;  /* 0x0000000200bf7308 */ /* 0x0003e40000000800 */
[C---:B------:R-:W-:Y:S08]  /*58e0*/  HMMA.16816.F32 R96, R16.reuse, R20, RZ ;  /* 0x000000141060723c */ /* 0x040ff000000018ff */
[----:B------:R-:W-:Y:S01]  /*58f0*/  HMMA.16816.F32 R100, R16, R22, RZ ;  /* 0x000000161064723c */ /* 0x000fe200000018ff */
[----:B------:R-:W2:Y:S01]  /*5900*/  LDSM.16.MT88.4 R20, [R79+0x6800] ;  /* 0x006800004f14783b */ /* 0x000ea20000004200 */
[----:B-1----:R-:W-:-:S04]  /*5910*/  FFMA.FTZ R2, R46, c[0x0][0x23c], -R13 ;  /* 0x00008f002e027a23 */ /* 0x002fc8000001080d */
[----:B------:R1:W3:Y:S02]  /*5920*/  MUFU.EX2 R208, R2 ;  /* 0x0000000200d07308 */ /* 0x0002e40000000800 */
[C---:B------:R-:W-:Y:S08]  /*5930*/  HMMA.16816.F32 R92, R16.reuse, R24, RZ ;  /* 0x00000018105c723c */ /* 0x040ff000000018ff */
[----:B------:R-:W-:Y:S01]  /*5940*/  HMMA.16816.F32 R112, R16, R26, RZ ;  /* 0x0000001a1070723c */ /* 0x000fe200000018ff */
[----:B------:R-:W4:Y:S01]  /*5950*/  LDSM.16.MT88.4 R24, [R192+0x6800] ;  /* 0x00680000c018783b */ /* 0x000f220000004200 */
[----:B-1----:R-:W-:-:S06]  /*5960*/  FFMA.FTZ R2, R74, c[0x0][0x23c], -R13 ;  /* 0x00008f004a027a23 */ /* 0x002fcc000001080d */
[----:B------:R-:W-:Y:S01]  /*5970*/  HMMA.16816.F32 R44, R8, R42, RZ ;  /* 0x0000002a082c723c */ /* 0x000fe200000018ff */
[----:B------:R1:W-:Y:S06]  /*5980*/  MUFU.EX2 R207, R2 ;  /* 0x0000000200cf7308 */ /* 0x0003ec0000000800 */
[----:B---3--:R-:W-:Y:S01]  /*5990*/  F2FP.PACK_AB R8, R208, R191 ;  /* 0x000000bfd008723e */ /* 0x008fe200000000ff */
[C---:B------:R-:W-:Y:S08]  /*59a0*/  HMMA.16816.F32 R124, R16.reuse, R30, RZ ;  /* 0x0000001e107c723c */ /* 0x040ff000000018ff */
[----:B------:R-:W-:Y:S01]  /*59b0*/  HMMA.16816.F32 R108, R16, R42, RZ ;  /* 0x0000002a106c723c */ /* 0x000fe200000018ff */
[----:B-1----:R-:W-:-:S04]  /*59c0*/  FFMA.FTZ R2, R73, c[0x0][0x23c], -R13 ;  /* 0x00008f0049027a23 */ /* 0x002fc8000001080d */
[----:B------:R1:W3:Y:S02]  /*59d0*/  MUFU.EX2 R206, R2 ;  /* 0x0000000200ce7308 */ /* 0x0002e40000000800 */
[--C-:B-1----:R-:W-:Y:S01]  /*59e0*/  FFMA.FTZ R2, R88, c[0x0][0x23c], -R12.reuse ;  /* 0x00008f0058027a23 */ /* 0x102fe2000001080c */
[----:B---3--:R-:W-:Y:S01]  /*59f0*/  F2FP.PACK_AB R10, R206, R207 ;  /* 0x000000cfce0a723e */ /* 0x008fe200000000ff */
[C---:B------:R-:W-:Y:S04]  /*5a00*/  HMMA.16816.F32 R88, R16.reuse, R28, RZ ;  /* 0x0000001c1058723c */ /* 0x040fe800000018ff */
[----:B------:R1:W-:Y:S04]  /*5a10*/  MUFU.EX2 R183, R2 ;  /* 0x0000000200b77308 */ /* 0x0003e80000000800 */
[----:B------:R-:W-:Y:S01]  /*5a20*/  HMMA.16816.F32 R28, R16, R40, RZ ;  /* 0x00000028101c723c */ /* 0x000fe200000018ff */
[----:B------:R-:W-:Y:S01]  /*5a30*/  LDSM.16.MT88.4 R16, [R194+0x7000] ;  /* 0x00700000c210783b */ /* 0x000fe20000004200 */
[----:B-1----:R-:W-:-:S04]  /*5a40*/  FFMA.FTZ R2, R77, c[0x0][0x23c], -R12 ;  /* 0x00008f004d027a23 */ /* 0x002fc8000001080c */
[----:B------:R1:W3:Y:S02]  /*5a50*/  MUFU.EX2 R187, R2 ;  /* 0x0000000200bb7308 */ /* 0x0002e40000000800 */
[----:B-1----:R-:W-:Y:S01]  /*5a60*/  FFMA.FTZ R2, R75, c[0x0][0x23c], -R12 ;  /* 0x00008f004b027a23 */ /* 0x002fe2000001080c */
[----:B---3--:R-:W-:-:S05]  /*5a70*/  F2FP.PACK_AB R9, R187, R183 ;  /* 0x000000b7bb09723e */ /* 0x008fca00000000ff */
[----:B------:R1:W-:Y:S02]  /*5a80*/  MUFU.EX2 R186, R2 ;  /* 0x0000000200ba7308 */ /* 0x0003e40000000800 */
[----:B-1----:R-:W-:-:S06]  /*5a90*/  FFMA.FTZ R2, R76, c[0x0][0x23c], -R12 ;  /* 0x00008f004c027a23 */ /* 0x002fcc000001080c */
[----:B------:R1:W3:Y:S02]  /*5aa0*/  MUFU.EX2 R185, R2 ;  /* 0x0000000200b97308 */ /* 0x0002e40000000800 */
[----:B-1----:R-:W-:Y:S01]  /*5ab0*/  FFMA.FTZ R2, R106, c[0x0][0x23c], -R5 ;  /* 0x00008f006a027a23 */ /* 0x002fe20000010805 */
[----:B---3--:R-:W-:-:S05]  /*5ac0*/  F2FP.PACK_AB R11, R185, R186 ;  /* 0x000000bab90b723e */ /* 0x008fca00000000ff */
[----:B------:R1:W-:Y:S02]  /*5ad0*/  MUFU.EX2 R232, R2 ;  /* 0x0000000200e87308 */ /* 0x0003e40000000800 */
[C---:B--2---:R-:W-:Y:S08]  /*5ae0*/  HMMA.16816.F32 R120, R8.reuse, R20, R84 ;  /* 0x000000140878723c */ /* 0x044ff00000001854 */
[----:B------:R-:W-:Y:S01]  /*5af0*/  HMMA.16816.F32 R116, R8, R32, R64 ;  /* 0x000000200874723c */ /* 0x000fe20000001840 */
[----:B-1----:R-:W-:-:S04]  /*5b00*/  FFMA.FTZ R2, R105, c[0x0][0x23c], -R5 ;  /* 0x00008f0069027a23 */ /* 0x002fc80000010805 */
[----:B------:R1:W2:Y:S03]  /*5b10*/  MUFU.EX2 R182, R2 ;  /* 0x0000000200b67308 */ /* 0x0002a60000000800 */
[C---:B------:R-:W-:Y:S08]  /*5b20*/  HMMA.16816.F32 R84, R8.reuse, R36, R48 ;  /* 0x000000240854723c */ /* 0x040ff00000001830 */
[----:B------:R-:W-:Y:S01]  /*5b30*/  HMMA.16816.F32 R64, R8, R34, R60 ;  /* 0x000000220840723c */ /* 0x000fe2000000183c */
[----:B-1----:R-:W-:-:S07]  /*5b40*/  FFMA.FTZ R2, R107, c[0x0][0x23c], -R5 ;  /* 0x00008f006b027a23 */ /* 0x002fce0000010805 */
[C---:B------:R-:W-:Y:S01]  /*5b50*/  HMMA.16816.F32 R80, R8.reuse, R22, R80 ;  /* 0x000000160850723c */ /* 0x040fe20000001850 */
[----:B------:R1:W-:Y:S07]  /*5b60*/  MUFU.EX2 R181, R2 ;  /* 0x0000000200b57308 */ /* 0x0003ee0000000800 */
[C---:B----4-:R-:W-:Y:S08]  /*5b70*/  HMMA.16816.F32 R60, R8.reuse, R26, R52 ;  /* 0x0000001a083c723c */ /* 0x050ff00000001834 */
[----:B------:R-:W-:Y:S01]  /*5b80*/  HMMA.16816.F32 R48, R8, R38, R44 ;  /* 0x000000260830723c */ /* 0x000fe2000000182c */
[----:B-1----:R-:W-:-:S04]  /*5b90*/  FFMA.FTZ R2, R104, c[0x0][0x23c], -R5 ;  /* 0x00008f0068027a23 */ /* 0x002fc80000010805 */
[----:B------:R1:W3:Y:S03]  /*5ba0*/  MUFU.EX2 R180, R2 ;  /* 0x0000000200b47308 */ /* 0x0002e60000000800 */
[----:B------:R-:W-:Y:S07]  /*5bb0*/  HMMA.16816.F32 R104, R8, R24, R56 ;  /* 0x000000180868723c */ /* 0x000fee0000001838 */
[----:B------:R-:W-:-:S02]  /*5bc0*/  F2FP.PACK_AB R8, R215, R212 ;  /* 0x000000d4d708723e */ /* 0x000fc400000000ff */
[----:B--2---:R-:W-:Y:S01]  /*5bd0*/  F2FP.PACK_AB R10, R182, R232 ;  /* 0x000000e8b60a723e */ /* 0x004fe200000000ff */
[----:B-1----:R-:W-:Y:S01]  /*5be0*/  FFMA.FTZ R2, R137, c[0x0][0x23c], -R0 ;  /* 0x00008f0089027a23 */ /* 0x002fe20000010800 */
[----:B---3--:R-:W-:-:S03]  /*5bf0*/  F2FP.PACK_AB R4, R180, R181 ;  /* 0x000000b5b404723e */ /* 0x008fc600000000ff */
        /* <DEDUP_REMOVED lines=11> */
[C---:B------:R-:W-:Y:S08]  /*5cb0*/  HMMA.16816.F32 R56, R8.reuse, R20, R96 ;  /* 0x000000140838723c */ /* 0x040ff00000001860 */
[----:B------:R-:W-:Y:S01]  /*5cc0*/  HMMA.16816.F32 R52, R8, R32, R92 ;  /* 0x000000200834723c */ /* 0x000fe2000000185c */
[----:B------:R-:W-:Y:S01]  /*5cd0*/  LDSM.16.MT88.4 R92, [R79+0x7800] ;  /* 0x007800004f5c783b */ /* 0x000fe20000004200 */
[----:B-1----:R-:W-:-:S04]  /*5ce0*/  FFMA.FTZ R2, R134, c[0x0][0x23c], -R13 ;  /* 0x00008f0086027a23 */ /* 0x002fc8000001080d */
[----:B------:R1:W-:Y:S02]  /*5cf0*/  MUFU.EX2 R173, R2 ;  /* 0x0000000200ad7308 */ /* 0x0003e40000000800 */
[C---:B------:R-:W-:Y:S01]  /*5d00*/  HMMA.16816.F32 R132, R8.reuse, R36, R28 ;  /* 0x000000240884723c */ /* 0x040fe2000000181c */
[----:B------:R-:W2:Y:S07]  /*5d10*/  LDSM.16.MT88.4 R28, [R79+0x7000] ;  /* 0x007000004f1c783b */ /* 0x000eae0000004200 */
[----:B------:R-:W-:Y:S01]  /*5d20*/  HMMA.16816.F32 R44, R8, R22, R100 ;  /* 0x00000016082c723c */ /* 0x000fe20000001864 */
[----:B------:R-:W3:Y:S01]  /*5d30*/  LDSM.16.MT88.4 R20, [R192+0x7000] ;  /* 0x00700000c014783b */ /* 0x000ee20000004200 */
[----:B-1----:R-:W-:-:S06]  /*5d40*/  FFMA.FTZ R2, R129, c[0x0][0x23c], -R13 ;  /* 0x00008f0081027a23 */ /* 0x002fcc000001080d */
[C---:B------:R-:W-:Y:S01]  /*5d50*/  HMMA.16816.F32 R40, R8.reuse, R34, R112 ;  /* 0x000000220828723c */ /* 0x040fe20000001870 */
[----:B------:R-:W1:Y:S01]  /*5d60*/  LDSM.16.MT88.4 R32, [R193+0x7000] ;  /* 0x00700000c120783b */ /* 0x000e620000004200 */
[----:B------:R4:W5:Y:S06]  /*5d70*/  MUFU.EX2 R174, R2 ;  /* 0x0000000200ae7308 */ /* 0x00096c0000000800 */
[----:B------:R-:W-:Y:S01]  /*5d80*/  HMMA.16816.F32 R36, R8, R38, R108 ;  /* 0x000000260824723c */ /* 0x000fe2000000186c */
[----:B------:R-:W1:Y:S01]  /*5d90*/  LDSM.16.MT88.4 R108, [R194+0x7800] ;  /* 0x00780000c26c783b */ /* 0x000e620000004200 */
[----:B----4-:R-:W-:-:S04]  /*5da0*/  FFMA.FTZ R2, R130, c[0x0][0x23c], -R13 ;  /* 0x00008f0082027a23 */ /* 0x010fc8000001080d */
[----:B------:R4:W-:Y:S02]  /*5db0*/  MUFU.EX2 R172, R2 ;  /* 0x0000000200ac7308 */ /* 0x0009e40000000800 */
[----:B----4-:R-:W-:Y:S02]  /*5dc0*/  FFMA.FTZ R2, R131, c[0x0][0x23c], -R13 ;  /* 0x00008f0083027a23 */ /* 0x010fe4000001080d */
[C---:B------:R-:W-:Y:S04]  /*5dd0*/  HMMA.16816.F32 R128, R8.reuse, R24, R88 ;  /* 0x000000180880723c */ /* 0x040fe80000001858 */
[----:B------:R4:W1:Y:S04]  /*5de0*/  MUFU.EX2 R171, R2 ;  /* 0x0000000200ab7308 */ /* 0x0008680000000800 */
[----:B------:R-:W-:Y:S01]  /*5df0*/  HMMA.16816.F32 R24, R8, R26, R124 ;  /* 0x0000001a0818723c */ /* 0x000fe2000000187c */
[----:B------:R-:W2:Y:S06]  /*5e00*/  LDSM.16.MT88.4 R124, [R192+0x7800] ;  /* 0x00780000c07c783b */ /* 0x000eac0000004200 */
[----:B-----5:R-:W-:Y:S01]  /*5e10*/  F2FP.PACK_AB R8, R174, R173 ;  /* 0x000000adae08723e */ /* 0x020fe200000000ff */
[----:B----4-:R-:W-:Y:S01]  /*5e20*/  FFMA.FTZ R2, R140, c[0x0][0x23c], -R12 ;  /* 0x00008f008c027a23 */ /* 0x010fe2000001080c */
[----:B-1----:R-:W-:-:S03]  /*5e30*/  F2FP.PACK_AB R10, R171, R172 ;  /* 0x000000acab0a723e */ /* 0x002fc600000000ff */
[----:B------:R1:W-:Y:S02]  /*5e40*/  MUFU.EX2 R170, R2 ;  /* 0x0000000200aa7308 */ /* 0x0003e40000000800 */
[----:B-1----:R-:W-:-:S06]  /*5e50*/  FFMA.FTZ R2, R136, c[0x0][0x23c], -R12 ;  /* 0x00008f0088027a23 */ /* 0x002fcc000001080c */
        /* <DEDUP_REMOVED lines=9> */
[C---:B--2---:R-:W-:Y:S08]  /*5ef0*/  HMMA.16816.F32 R96, R8.reuse, R28, R120 ;  /* 0x0000001c0860723c */ /* 0x044ff00000001878 */
[----:B------:R-:W-:Y:S01]  /*5f00*/  HMMA.16816.F32 R116, R8, R16, R116 ;  /* 0x000000100874723c */ /* 0x000fe20000001874 */
[----:B-1----:R-:W-:Y:S01]  /*5f10*/  FFMA.FTZ R2, R141, c[0x0][0x23c], -R5 ;  /* 0x00008f008d027a23 */ /* 0x002fe20000010805 */
[----:B----4-:R-:W-:-:S03]  /*5f20*/  F2FP.PACK_AB R6, R166, R179 ;  /* 0x000000b3a606723e */ /* 0x010fc600000000ff */
[----:B------:R1:W-:Y:S03]  /*5f30*/  MUFU.EX2 R165, R2 ;  /* 0x0000000200a57308 */ /* 0x0003e60000000800 */
[C---:B---3--:R-:W-:Y:S08]  /*5f40*/  HMMA.16816.F32 R120, R8.reuse, R20, R104 ;  /* 0x000000140878723c */ /* 0x048ff00000001868 */
[----:B------:R-:W-:Y:S01]  /*5f50*/  HMMA.16816.F32 R84, R8, R32, R84 ;  /* 0x000000200854723c */ /* 0x000fe20000001854 */
[----:B-1----:R-:W-:-:S07]  /*5f60*/  FFMA.FTZ R2, R143, c[0x0][0x23c], -R5 ;  /* 0x00008f008f027a23 */ /* 0x002fce0000010805 */
[C---:B------:R-:W-:Y:S01]  /*5f70*/  HMMA.16816.F32 R88, R8.reuse, R30, R80 ;  /* 0x0000001e0858723c */ /* 0x040fe20000001850 */
[----:B------:R1:W2:Y:S07]  /*5f80*/  MUFU.EX2 R164, R2 ;  /* 0x0000000200a47308 */ /* 0x0002ae0000000800 */
[C---:B------:R-:W-:Y:S08]  /*5f90*/  HMMA.16816.F32 R64, R8.reuse, R18, R64 ;  /* 0x000000120840723c */ /* 0x040ff00000001840 */
[----:B------:R-:W-:Y:S01]  /*5fa0*/  HMMA.16816.F32 R60, R8, R22, R60 ;  /* 0x00000016083c723c */ /* 0x000fe2000000183c */
[----:B-1----:R-:W-:Y:S01]  /*5fb0*/  FFMA.FTZ R2, R144, c[0x0][0x23c], -R5 ;  /* 0x00008f0090027a23 */ /* 0x002fe20000010805 */
[----:B--2---:R-:W-:-:S03]  /*5fc0*/  F2FP.PACK_AB R140, R164, R165 ;  /* 0x000000a5a48c723e */ /* 0x004fc600000000ff */
[----:B------:R1:W-:Y:S03]  /*5fd0*/  MUFU.EX2 R163, R2 ;  /* 0x0000000200a37308 */ /* 0x0003e60000000800 */
[----:B------:R-:W-:Y:S01]  /*5fe0*/  HMMA.16816.F32 R48, R8, R34, R48 ;  /* 0x000000220830723c */ /* 0x000fe20000001830 */
[----:B------:R-:W2:Y:S01]  /*5ff0*/  LDSM.16.MT88.4 R8, [R193+0x7800] ;  /* 0x00780000c108783b */ /* 0x000ea20000004200 */
[----:B-1----:R-:W-:-:S04]  /*6000*/  FFMA.FTZ R2, R153, c[0x0][0x23c], -R0 ;  /* 0x00008f0099027a23 */ /* 0x002fc80000010800 */
[----:B------:R1:W-:Y:S02]  /*6010*/  MUFU.EX2 R144, R2 ;  /* 0x0000000200907308 */ /* 0x0003e40000000800 */
[----:B-1----:R-:W-:-:S06]  /*6020*/  FFMA.FTZ R2, R146, c[0x0][0x23c], -R0 ;  /* 0x00008f0092027a23 */ /* 0x002fcc0000010800 */
[----:B------:R1:W3:Y:S02]  /*6030*/  MUFU.EX2 R77, R2 ;  /* 0x00000002004d7308 */ /* 0x0002e40000000800 */
[----:B-1----:R-:W-:-:S06]  /*6040*/  FFMA.FTZ R2, R147, c[0x0][0x23c], -R0 ;  /* 0x00008f0093027a23 */ /* 0x002fcc0000010800 */
[----:B------:R1:W-:Y:S02]  /*6050*/  MUFU.EX2 R76, R2 ;  /* 0x00000002004c7308 */ /* 0x0003e40000000800 */
[----:B-1----:R-:W-:-:S06]  /*6060*/  FFMA.FTZ R2, R148, c[0x0][0x23c], -R0 ;  /* 0x00008f0094027a23 */ /* 0x002fcc0000010800 */
[----:B------:R1:W4:Y:S02]  /*6070*/  MUFU.EX2 R75, R2 ;  /* 0x00000002004b7308 */ /* 0x0003240000000800 */
[----:B-1----:R-:W-:Y:S01]  /*6080*/  FFMA.FTZ R2, R145, c[0x0][0x23c], -R5 ;  /* 0x00008f0091027a23 */ /* 0x002fe20000010805 */
[----:B---3--:R-:W-:Y:S02]  /*6090*/  F2FP.PACK_AB R5, R77, R144 ;  /* 0x000000904d05723e */ /* 0x008fe400000000ff */
[----:B----4-:R-:W-:-:S03]  /*60a0*/  F2FP.PACK_AB R7, R75, R76 ;  /* 0x0000004c4b07723e */ /* 0x010fc600000000ff */
[----:B------:R1:W3:Y:S04]  /*60b0*/  MUFU.EX2 R145, R2 ;  /* 0x0000000200917308 */ /* 0x0002e80000000800 */
[C---:B------:R-:W-:Y:S08]  /*60c0*/  HMMA.16816.F32 R56, R4.reuse, R28, R56 ;  /* 0x0000001c0438723c */ /* 0x040ff00000001838 */
[----:B------:R-:W-:Y:S01]  /*60d0*/  HMMA.16816.F32 R52, R4, R16, R52 ;  /* 0x000000100434723c */ /* 0x000fe20000001834 */
[----:B-1----:R-:W-:Y:S01]  /*60e0*/  FFMA.FTZ R2, R149, c[0x0][0x23c], -R13 ;  /* 0x00008f0095027a23 */ /* 0x002fe2000001080d */
[----:B---3--:R-:W-:-:S03]  /*60f0*/  F2FP.PACK_AB R142, R145, R163 ;  /* 0x000000a3918e723e */ /* 0x008fc600000000ff */
[----:B------:R1:W-:Y:S03]  /*6100*/  MUFU.EX2 R73, R2 ;  /* 0x0000000200497308 */ /* 0x0003e60000000800 */
[C---:B------:R-:W-:Y:S08]  /*6110*/  HMMA.16816.F32 R112, R4.reuse, R20, R128 ;  /* 0x000000140470723c */ /* 0x040ff00000001880 */
[----:B------:R-:W-:Y:S01]  /*6120*/  HMMA.16816.F32 R44, R4, R30, R44 ;  /* 0x0000001e042c723c */ /* 0x000fe2000000182c */
[----:B-1----:R-:W-:-:S07]  /*6130*/  FFMA.FTZ R2, R150, c[0x0][0x23c], -R13 ;  /* 0x00008f0096027a23 */ /* 0x002fce000001080d */
[C---:B------:R-:W-:Y:S01]  /*6140*/  HMMA.16816.F32 R40, R4.reuse, R18, R40 ;  /* 0x000000120428723c */ /* 0x040fe20000001828 */
[----:B------:R1:W3:Y:S07]  /*6150*/  MUFU.EX2 R74, R2 ;  /* 0x00000002004a7308 */ /* 0x0002ee0000000800 */
[C---:B------:R-:W-:Y:S08]  /*6160*/  HMMA.16816.F32 R24, R4.reuse, R22, R24 ;  /* 0x000000160418723c */ /* 0x040ff00000001818 */
[----:B------:R-:W-:Y:S01]  /*6170*/  HMMA.16816.F32 R128, R4, R32, R132 ;  /* 0x000000200480723c */ /* 0x000fe20000001884 */
[----:B-1----:R-:W-:Y:S01]  /*6180*/  FFMA.FTZ R2, R151, c[0x0][0x23c], -R13 ;  /* 0x00008f0097027a23 */ /* 0x002fe2000001080d */
[----:B---3--:R-:W-:-:S03]  /*6190*/  F2FP.PACK_AB R136, R74, R73 ;  /* 0x000000494a88723e */ /* 0x008fc600000000ff */
[----:B------:R1:W-:Y:S03]  /*61a0*/  MUFU.EX2 R28, R2 ;  /* 0x00000002001c7308 */ /* 0x0003e60000000800 */
[----:B------:R-:W-:Y:S07]  /*61b0*/  HMMA.16816.F32 R36, R4, R34, R36 ;  /* 0x000000220424723c */ /* 0x000fee0000001824 */
[----:B------:R-:W-:-:S02]  /*61c0*/  FADD.FTZ R5, R218, R216 ;  /* 0x000000d8da057221 */ /* 0x000fc40000010000 */
[----:B------:R-:W-:Y:S02]  /*61d0*/  FADD.FTZ R6, R213, R210 ;  /* 0x000000d2d5067221 */ /* 0x000fe40000010000 */
[----:B------:R-:W-:Y:S02]  /*61e0*/  FADD.FTZ R5, R217, R5 ;  /* 0x00000005d9057221 */ /* 0x000fe40000010000 */
[----:B------:R-:W-:Y:S02]  /*61f0*/  FADD.FTZ R6, R211, R6 ;  /* 0x00000006d3067221 */ /* 0x000fe40000010000 */
[----:B-1----:R-:W-:Y:S02]  /*6200*/  FFMA.FTZ R2, R152, c[0x0][0x23c], -R13 ;  /* 0x00008f0098027a23 */ /* 0x002fe4000001080d */
[----:B------:R-:W-:Y:S02]  /*6210*/  FADD.FTZ R5, R220, R5 ;  /* 0x00000005dc057221 */ /* 0x000fe40000010000 */
[----:B------:R1:W3:Y:S01]  /*6220*/  MUFU.EX2 R234, R2 ;  /* 0x0000000200ea7308 */ /* 0x0002e20000000800 */
[----:B------:R-:W-:-:S02]  /*6230*/  FADD.FTZ R6, R214, R6 ;  /* 0x00000006d6067221 */ /* 0x000fc40000010000 */
[----:B------:R-:W-:Y:S02]  /*6240*/  FADD.FTZ R5, R191, R5 ;  /* 0x00000005bf057221 */ /* 0x000fe40000010000 */
[----:B------:R-:W-:Y:S02]  /*6250*/  FADD.FTZ R6, R183, R6 ;  /* 0x00000006b7067221 */ /* 0x000fe40000010000 */
[----:B-1----:R-:W-:Y:S01]  /*6260*/  FFMA.FTZ R2, R154, c[0x0][0x23c], -R12 ;  /* 0x00008f009a027a23 */ /* 0x002fe2000001080c */
[----:B---3--:R-:W-:-:S03]  /*6270*/  F2FP.PACK_AB R138, R234, R28 ;  /* 0x0000001cea8a723e */ /* 0x008fc600000000ff */
[----:B------:R1:W-:Y:S02]  /*6280*/  MUFU.EX2 R16, R2 ;  /* 0x0000000200107308 */ /* 0x0003e40000000800 */
        /* <DEDUP_REMOVED lines=10> */
[C---:B------:R-:W-:Y:S08]  /*6330*/  HMMA.16816.F32 R100, R136.reuse, R108, R116 ;  /* 0x0000006c8864723c */ /* 0x040ff00000001874 */
[----:B------:R-:W-:Y:S01]  /*6340*/  HMMA.16816.F32 R80, R136, R92, R96 ;  /* 0x0000005c8850723c */ /* 0x000fe20000001860 */
[----:B-1----:R-:W-:-:S04]  /*6350*/  FFMA.FTZ R2, R158, c[0x0][0x23c], -R0 ;  /* 0x00008f009e027a23 */ /* 0x002fc80000010800 */
[----:B------:R1:W3:Y:S03]  /*6360*/  MUFU.EX2 R12, R2 ;  /* 0x00000002000c7308 */ /* 0x0002e60000000800 */
[C---:B------:R-:W-:Y:S08]  /*6370*/  HMMA.16816.F32 R116, R136.reuse, R124, R120 ;  /* 0x0000007c8874723c */ /* 0x040ff00000001878 */
[----:B--2---:R-:W-:Y:S01]  /*6380*/  HMMA.16816.F32 R132, R136, R8, R84 ;  /* 0x000000088884723c */ /* 0x004fe20000001854 */
[--C-:B-1----:R-:W-:Y:S01]  /*6390*/  FFMA.FTZ R2, R160, c[0x0][0x23c], -R0.reuse ;  /* 0x00008f00a0027a23 */ /* 0x102fe20000010800 */
[----:B---3--:R-:W-:Y:S01]  /*63a0*/  F2FP.PACK_AB R141, R12, R13 ;  /* 0x0000000d0c8d723e */ /* 0x008fe200000000ff */
[----:B------:R-:W-:-:S05]  /*63b0*/  FFMA.FTZ R0, R161, c[0x0][0x23c], -R0 ;  /* 0x00008f00a1007a23 */ /* 0x000fca0000010800 */
[C---:B------:R-:W-:Y:S01]  /*63c0*/  HMMA.16816.F32 R88, R136.reuse, R94, R88 ;  /* 0x0000005e8858723c */ /* 0x040fe20000001858 */
[----:B------:R1:W-:Y:S07]  /*63d0*/  MUFU.EX2 R7, R2 ;  /* 0x0000000200077308 */ /* 0x0003ee0000000800 */
[C---:B------:R-:W-:Y:S01]  /*63e0*/  HMMA.16816.F32 R104, R136.reuse, R110, R64 ;  /* 0x0000006e8868723c */ /* 0x040fe20000001840 */
[----:B------:R2:W3:Y:S07]  /*63f0*/  MUFU.EX2 R233, R0 ;  /* 0x0000000000e97308 */ /* 0x0004ee0000000800 */
[----:B------:R-:W-:Y:S01]  /*6400*/  HMMA.16816.F32 R120, R136, R126, R60 ;  /* 0x0000007e8878723c */ /* 0x000fe2000000183c */
[----:B-1----:R-:W-:-:S04]  /*6410*/  FADD.FTZ R2, R188, R184 ;  /* 0x000000b8bc027221 */ /* 0x002fc80000010000 */
[----:B------:R-:W-:-:S03]  /*6420*/  FADD.FTZ R2, R189, R2 ;  /* 0x00000002bd027221 */ /* 0x000fc60000010000 */
[----:B------:R-:W-:Y:S01]  /*6430*/  HMMA.16816.F32 R136, R136, R10, R48 ;  /* 0x0000000a8888723c */ /* 0x000fe20000001830 */
[----:B--2---:R-:W-:Y:S01]  /*6440*/  FADD.FTZ R0, R223, R219 ;  /* 0x000000dbdf007221 */ /* 0x004fe20000010000 */
[----:B---3--:R-:W-:Y:S01]  /*6450*/  F2FP.PACK_AB R143, R233, R7 ;  /* 0x00000007e98f723e */ /* 0x008fe200000000ff */
[----:B------:R-:W-:Y:S02]  /*6460*/  FADD.FTZ R2, R190, R2 ;  /* 0x00000002be027221 */ /* 0x000fe40000010000 */
[----:B------:R-:W-:Y:S02]  /*6470*/  FADD.FTZ R0, R221, R0 ;  /* 0x00000000dd007221 */ /* 0x000fe40000010000 */
[----:B------:R-:W-:Y:S02]  /*6480*/  FADD.FTZ R2, R177, R2 ;  /* 0x00000002b1027221 */ /* 0x000fe40000010000 */
[----:B------:R-:W-:Y:S01]  /*6490*/  FADD.FTZ R0, R209, R0 ;  /* 0x00000000d1007221 */ /* 0x000fe20000010000 */
[----:B------:R-:W-:Y:S01]  /*64a0*/  HMMA.16816.F32 R84, R140, R92, R56 ;  /* 0x0000005c8c54723c */ /* 0x000fe20000001838 */
[----:B------:R-:W-:-:S02]  /*64b0*/  FADD.FTZ R2, R178, R2 ;  /* 0x00000002b2027221 */ /* 0x000fc40000010000 */
[----:B------:R-:W-:-:S04]  /*64c0*/  FADD.FTZ R0, R212, R0 ;  /* 0x00000000d4007221 */ /* 0x000fc80000010000 */
        /* <DEDUP_REMOVED lines=50> */
[----:B------:R-:W-:Y:S05]  /*67f0*/  @!P1 BRA `(.L_x_1563) ;  /* 0x0000416000009947 */ /* 0x000fea0003800000 */
[----:B------:R-:W-:Y:S01]  /*6800*/  ISETP.GE.AND P0, PT, R240, c[0x0][0x220], PT ;  /* 0x00008800f0007a0c */ /* 0x000fe20003f06270 */
[----:B------:R-:W-:Y:S01]  /*6810*/  IMAD R227, R224, -0x2, R251 ;  /* 0xfffffffee0e37824 */ /* 0x000fe200078e02fb */
[----:B------:R-:W-:Y:S01]  /*6820*/  ULDC.64 UR4, c[0x0][0x1a0] ;  /* 0x0000680000047ab9 */ /* 0x000fe20000000a00 */
[----:B------:R-:W-:Y:S01]  /*6830*/  IMAD.MOV.U32 R238, RZ, RZ, c[0x0][0x1a4] ;  /* 0x00006900ffee7624 */ /* 0x000fe200078e00ff */
[----:B------:R-:W-:Y:S01]  /*6840*/  LEA.HI.SX32 R206, R222, 0xfffffffe, 0x1a ;  /* 0xfffffffedece7811 */ /* 0x000fe200078fd2ff */
[----:B------:R-:W-:Y:S01]  /*6850*/  IMAD.MOV.U32 R73, RZ, RZ, R70 ;  /* 0x000000ffff497224 */ /* 0x000fe200078e0046 */
[----:B------:R-:W-:Y:S01]  /*6860*/  IADD3 R227, R72, R227, -R162 ;  /* 0x000000e348e37210 */ /* 0x000fe20007ffe8a2 */
[----:B------:R-:W-:Y:S01]  /*6870*/  IMAD.MOV.U32 R76, RZ, RZ, R3 ;  /* 0x000000ffff4c7224 */ /* 0x000fe200078e0003 */
[----:B------:R-:W-:Y:S01]  /*6880*/  MOV R72, R71 ;  /* 0x0000004700487202 */ /* 0x000fe20000000f00 */
[----:B------:R-:W-:Y:S01]  /*6890*/  IMAD.MOV.U32 R250, RZ, RZ, c[0x0][0x1a4] ;  /* 0x00006900fffa7624 */ /* 0x000fe200078e00ff */
[----:B------:R-:W-:Y:S01]  /*68a0*/  MOV R75, R69 ;  /* 0x00000045004b7202 */ /* 0x000fe20000000f00 */
[----:B------:R-:W-:Y:S01]  /*68b0*/  IMAD.MOV.U32 R251, RZ, RZ, -0x40 ;  /* 0xffffffc0fffb7424 */ /* 0x000fe200078e00ff */
[----:B------:R-:W-:Y:S01]  /*68c0*/  MOV R248, c[0x0][0x1a0] ;  /* 0x0000680000f87a02 */ /* 0x000fe20000000f00 */
[----:B------:R-:W-:Y:S01]  /*68d0*/  @!P0 IMAD R238, R238, 0x30, RZ ;  /* 0x00000030eeee8824 */ /* 0x000fe200078e02ff */
[----:B------:R-:W-:Y:S01]  /*68e0*/  MOV R249, c[0x0][0x1a0] ;  /* 0x0000680000f97a02 */ /* 0x000fe20000000f00 */
[----:B------:R-:W-:-:S02]  /*68f0*/  USHF.L.U64.HI UR5, UR4, 0x4, UR5 ;  /* 0x0000000404057899 */ /* 0x000fc40008010205 */
[----:B------:R-:W-:Y:S01]  /*6900*/  USHF.L.U32 UR4, UR4, 0x4, URZ ;  /* 0x0000000404047899 */ /* 0x000fe2000800063f */
[----:B------:R-:W-:Y:S05]  /*6910*/  BRA `(.L_x_1564) ;  /* 0x000004e000007947 */ /* 0x000fea0003800000 */
.L_x_1566:
[----:B------:R-:W-:Y:S01]  /*6920*/  IMAD.MOV.U32 R212, RZ, RZ, c[0x0][0x198] ;  /* 0x00006600ffd47624 */ /* 0x000fe200078e00ff */
[C---:B------:R-:W-:Y:S01]  /*6930*/  @!P0 IADD3 R4, R206.reuse, -0x1, RZ ;  /* 0xffffffffce048810 */ /* 0x040fe20007ffe0ff */
[----:B------:R-:W-:Y:S01]  /*6940*/  IMAD.MOV.U32 R213, RZ, RZ, c[0x0][0x198] ;  /* 0x00006600ffd57624 */ /* 0x000fe200078e00ff */
[----:B------:R-:W-:Y:S01]  /*6950*/  @!P0 IADD3 R6, R206, -0x1, RZ ;  /* 0xffffffffce068810 */ /* 0x000fe20007ffe0ff */
        /* <DEDUP_REMOVED lines=16> */
[----:B------:R-:W-:Y:S02]  /*6a60*/  @!P0 IMAD.IADD R3, R5, 0x1, R3 ;  /* 0x0000000105038824 */ /* 0x000fe400078e0203 */
[C---:B------:R-:W-:Y:S02]  /*6a70*/  @!P0 IMAD R13, R8.reuse, c[0x0][0x19c], R9 ;  /* 0x00006700080d8a24 */ /* 0x040fe400078e0209 */
[----:B------:R-:W-:Y:S01]  /*6a80*/  @!P0 IMAD.WIDE.U32 R8, R8, c[0x0][0x198], RZ ;  /* 0x0000660008088a25 */ /* 0x000fe200078e00ff */
[-C--:B------:R-:W-:Y:S03]  /*6a90*/  @!P0 LEA.HI.X R14, R4, R229.reuse, R3, 0x6, P3 ;  /* 0x000000e5040e8211 */ /* 0x080fe600018f3403 */
[----:B------:R-:W-:Y:S01]  /*6aa0*/  @!P0 IMAD R5, R10, c[0x0][0x198], RZ ;  /* 0x000066000a058a24 */ /* 0x000fe200078e02ff */
[-C--:B------:R-:W-:Y:S01]  /*6ab0*/  @!P0 LEA R10, P2, R6, R230.reuse, 0x6 ;  /* 0x000000e6060a8211 */ /* 0x080fe200078430ff */
[----:B------:R-:W-:Y:S02]  /*6ac0*/  @!P0 IMAD.IADD R11, R7, 0x1, R11 ;  /* 0x00000001070b8824 */ /* 0x000fe400078e020b */
[----:B------:R-:W-:Y:S02]  /*6ad0*/  @!P0 IMAD.IADD R3, R9, 0x1, R13 ;  /* 0x0000000109038824 */ /* 0x000fe400078e020d */
[----:B------:R-:W-:Y:S01]  /*6ae0*/  @!P0 IMAD R7, R0, c[0x0][0x19c], R5 ;  /* 0x0000670000078a24 */ /* 0x000fe200078e0205 */
[-C--:B------:R-:W-:Y:S01]  /*6af0*/  @!P0 LEA.HI.X R11, R6, R229.reuse, R11, 0x6, P2 ;  /* 0x000000e5060b8211 */ /* 0x080fe200010f340b */
[----:B------:R-:W-:Y:S01]  /*6b00*/  @!P0 IMAD.WIDE.U32 R4, R0, c[0x0][0x198], RZ ;  /* 0x0000660000048a25 */ /* 0x000fe200078e00ff */
[CC--:B------:R-:W-:Y:S03]  /*6b10*/  @!P0 LEA R12, P2, R8.reuse, R230.reuse, 0x6 ;  /* 0x000000e6080c8211 */ /* 0x0c0fe600078430ff */
[----:B------:R-:W-:Y:S01]  /*6b20*/  @!P0 IMAD.MOV.U32 R0, RZ, RZ, c[0x0][0x198] ;  /* 0x00006600ff008624 */ /* 0x000fe200078e00ff */
[----:B------:R-:W-:Y:S01]  /*6b30*/  @!P0 LEA.HI.X R9, R8, R229, R3, 0x6, P2 ;  /* 0x000000e508098211 */ /* 0x000fe200010f3403 */
[----:B------:R-:W-:Y:S01]  /*6b40*/  @!P0 IMAD.IADD R7, R5, 0x1, R7 ;  /* 0x0000000105078824 */ /* 0x000fe200078e0207 */
[----:B------:R-:W-:Y:S01]  /*6b50*/  @!P0 LEA R6, P3, R4, R230, 0x6 ;  /* 0x000000e604068211 */ /* 0x000fe200078630ff */
[----:B------:R-:W-:Y:S01]  /*6b60*/  @!P0 IMAD.MOV.U32 R5, RZ, RZ, c[0x0][0x19c] ;  /* 0x00006700ff058624 */ /* 0x000fe200078e00ff */
[----:B------:R-:W-:Y:S02]  /*6b70*/  @!P0 LEA R3, P2, R0, R15, 0x5 ;  /* 0x0000000f00038211 */ /* 0x000fe400078428ff */
[----:B------:R-:W-:Y:S01]  /*6b80*/  @!P0 LEA.HI.X R13, R4, R229, R7, 0x6, P3 ;  /* 0x000000e5040d8211 */ /* 0x000fe200018f3407 */
[----:B------:R-:W-:Y:S01]  /*6b90*/  @!P0 IMAD.MOV.U32 R4, RZ, RZ, c[0x0][0x198] ;  /* 0x00006600ff048624 */ /* 0x000fe200078e00ff */
[----:B------:R-:W-:Y:S01]  /*6ba0*/  @!P0 LEA.HI.X R14, R0, R14, R5, 0x5, P2 ;  /* 0x0000000e000e8211 */ /* 0x000fe200010f2c05 */
[----:B------:R-:W-:Y:S01]  /*6bb0*/  @!P0 IMAD.MOV.U32 R7, RZ, RZ, c[0x0][0x19c] ;  /* 0x00006700ff078624 */ /* 0x000fe200078e00ff */
[----:B------:R-:W-:Y:S01]  /*6bc0*/  @!P0 IADD3 R0, P2, R212, R12, RZ ;  /* 0x0000000cd4008210 */ /* 0x000fe20007f5e0ff */
[----:B------:R-:W-:Y:S01]  /*6bd0*/  IMAD.MOV.U32 R212, RZ, RZ, 0x4 ;  /* 0x00000004ffd47424 */ /* 0x000fe200078e00ff */
[----:B------:R-:W-:Y:S01]  /*6be0*/  @!P0 LEA R12, P4, R6, c[0x0][0x168], 0x1 ;  /* 0x00005a00060c8a11 */ /* 0x000fe200078808ff */
        /* <DEDUP_REMOVED lines=33> */
.L_x_1564:
[----:B------:R-:W-:Y:S04]  /*6e00*/  DEPBAR.LE SB0, 0x0 ;  /* 0x000080000000791a */ /* 0x000fe80000000000 */
[----:B------:R-:W-:Y:S01]  /*6e10*/  BAR.SYNC.DEFER_BLOCKING 0x0 ;  /* 0x0000000000007b1d */ /* 0x000fe20000010000 */
[----:B------:R-:W-:Y:S01]  /*6e20*/  SHF.R.S32.HI R0, RZ, 0x1f, R206 ;  /* 0x0000001fff007819 */ /* 0x000fe200000114ce */
[----:B------:R-:W-:Y:S04]  /*6e30*/  IMAD.WIDE.U32 R4, R206, c[0x0][0x1a0], RZ ;  /* 0x00006800ce047a25 */ /* 0x000fe800078e00ff */
[----:B------:R-:W-:Y:S01]  /*6e40*/  IMAD R0, R0, c[0x0][0x1a0], RZ ;  /* 0x0000680000007a24 */ /* 0x000fe200078e02ff */
[----:B------:R-:W-:Y:S03]  /*6e50*/  LEA R2, P2, R4, R244, 0x6 ;  /* 0x000000f404027211 */ /* 0x000fe600078430ff */
[----:B------:R-:W-:Y:S01]  /*6e60*/  IMAD R0, R206, c[0x0][0x1a4], R0 ;  /* 0x00006900ce007a24 */ /* 0x000fe200078e0200 */
[C---:B------:R-:W-:Y:S04]  /*6e70*/  @!P0 LEA R10, P4, R2.reuse, c[0x0][0x170], 0x1 ;  /* 0x00005c00020a8a11 */ /* 0x040fe800078808ff */
[----:B------:R-:W-:Y:S02]  /*6e80*/  IADD3 R3, R5, R0, RZ ;  /* 0x0000000005037210 */ /* 0x000fe40007ffe0ff */
[----:B------:R-:W-:Y:S02]  /*6e90*/  @!P0 IADD3 R0, P1, R2, UR4, RZ ;  /* 0x0000000402008c10 */ /* 0x000fe4000ff3e0ff */
[----:B------:R-:W-:Y:S02]  /*6ea0*/  LEA.HI.X R3, R4, R246, R3, 0x6, P2 ;  /* 0x000000f604037211 */ /* 0x000fe400010f3403 */
[----:B------:R-:W-:Y:S02]  /*6eb0*/  @!P0 LEA R8, P3, R0, c[0x0][0x170], 0x1 ;  /* 0x00005c0000088a11 */ /* 0x000fe400078608ff */
[----:B------:R-:W-:Y:S01]  /*6ec0*/  @!P0 LEA.HI.X R11, R2, c[0x0][0x174], R3, 0x1, P4 ;  /* 0x00005d00020b8a11 */ /* 0x000fe200020f0c03 */
[----:B------:R-:W-:Y:S01]  /*6ed0*/  @P0 STS.128 [R205+0x6000], RZ ;  /* 0x006000ffcd000388 */ /* 0x000fe20000000c00 */
[----:B------:R-:W-:Y:S02]  /*6ee0*/  @!P0 IADD3.X R5, R3, UR5, RZ, P1, !PT ;  /* 0x0000000503058c10 */ /* 0x000fe40008ffe4ff */
[----:B------:R-:W-:Y:S02]  /*6ef0*/  @!P0 LEA R4, P2, R248, R2, 0x5 ;  /* 0x00000002f8048211 */ /* 0x000fe400078428ff */
[----:B------:R-:W-:Y:S02]  /*6f00*/  @!P0 LEA.HI.X R9, R0, c[0x0][0x174], R5, 0x1, P3 ;  /* 0x00005d0000098a11 */ /* 0x000fe400018f0c05 */
[----:B------:R-:W-:Y:S01]  /*6f10*/  @!P0 LEA R6, P1, R4, c[0x0][0x170], 0x1 ;  /* 0x00005c0004068a11 */ /* 0x000fe200078208ff */
[----:B------:R-:W-:Y:S01]  /*6f20*/  @!PT LDS RZ, [RZ] ;  /* 0x00000000fffff984 */ /* 0x000fe20000000800 */
[----:B------:R-:W-:Y:S01]  /*6f30*/  @!PT LDS RZ, [RZ] ;  /* 0x00000000fffff984 */ /* 0x000fe20000000800 */
[----:B------:R-:W-:Y:S01]  /*6f40*/  @!PT LDS RZ, [RZ] ;  /* 0x00000000fffff984 */ /* 0x000fe20000000800 */
[----:B------:R1:W-:Y:S01]  /*6f50*/  @!P0 LDGSTS.E.BYPASS.LTC128B.128 [R205+0x6000], [R10.64] ;  /* 0x060000000acd8fae */ /* 0x0003e2000b901d46 */
[----:B------:R-:W-:Y:S01]  /*6f60*/  @!P0 LEA.HI.X R7, R248, R3, R250, 0x5, P2 ;  /* 0x00000003f8078211 */ /* 0x000fe200010f2cfa */
[----:B------:R-:W-:Y:S03]  /*6f70*/  @!P0 IMAD.WIDE.U32 R2, R249, 0x30, R2 ;  /* 0x00000030f9028825 */ /* 0x000fe600078e0002 */
[----:B------:R-:W-:Y:S02]  /*6f80*/  @!P0 LEA.HI.X R7, R4, c[0x0][0x174], R7, 0x1, P1 ;  /* 0x00005d0004078a11 */ /* 0x000fe400008f0c07 */
[----:B------:R-:W-:Y:S01]  /*6f90*/  @!P0 LEA R4, P1, R2, c[0x0][0x170], 0x1 ;  /* 0x00005c0002048a11 */ /* 0x000fe200078208ff */
        /* <DEDUP_REMOVED lines=110> */
[----:B------:R4:W1:Y:S01]  /*7680*/  MUFU.TANH R186, R7 ;  /* 0x0000000700ba7308 */ /* 0x0008620000002400 */
[----:B------:R-:W-:Y:S09]  /*7690*/  FMUL.FTZ R19, R19, c[0x0][0x2ec] ;  /* 0x0000bb0013137a20 */ /* 0x000ff20000410000 */
[----:B------:R-:W1:Y:S10]  /*76a0*/  MUFU.TANH R211, R8 ;  /* 0x0000000800d37308 */ /* 0x000e740000002400 */
[----:B------:R-:W1:Y:S01]  /*76b0*/  MUFU.TANH R210, R9 ;  /* 0x0000000900d27308 */ /* 0x000e620000002400 */
[----:B----4-:R-:W4:Y:S09]  /*76c0*/  LDSM.16.M88.4 R4, [R195+0x800] ;  /* 0x00080000c304783b */ /* 0x010f320000000200 */
[----:B------:R-:W1:Y:S10]  /*76d0*/  MUFU.TANH R208, R10 ;  /* 0x0000000a00d07308 */ /* 0x000e740000002400 */
[----:B------:R5:W1:Y:S10]  /*76e0*/  MUFU.TANH R209, R11 ;  /* 0x0000000b00d17308 */ /* 0x000a740000002400 */
[----:B------:R1:W1:Y:S10]  /*76f0*/  MUFU.TANH R190, R12 ;  /* 0x0000000c00be7308 */ /* 0x0002740000002400 */
[----:B------:R1:W1:Y:S01]  /*7700*/  MUFU.TANH R191, R13 ;  /* 0x0000000d00bf7308 */ /* 0x0002620000002400 */
[----:B-----5:R-:W5:Y:S01]  /*7710*/  LDSM.16.M88.4 R8, [R195+0x1000] ;  /* 0x00100000c308783b */ /* 0x020f620000000200 */
[-C--:B----4-:R-:W-:Y:S08]  /*7720*/  HMMA.16816.F32 R20, R160, R4.reuse, R20 ;  /* 0x00000004a014723c */ /* 0x090ff00000001814 */
[----:B------:R4:W1:Y:S01]  /*7730*/  MUFU.TANH R185, R14 ;  /* 0x0000000e00b97308 */ /* 0x0008620000002400 */
[C---:B------:R-:W-:Y:S09]  /*7740*/  HMMA.16816.F32 R24, R144.reuse, R4, R24 ;  /* 0x000000049018723c */ /* 0x040ff20000001818 */
[----:B------:R4:W1:Y:S01]  /*7750*/  MUFU.TANH R189, R15 ;  /* 0x0000000f00bd7308 */ /* 0x0008620000002400 */
[-C--:B------:R-:W-:Y:S08]  /*7760*/  HMMA.16816.F32 R28, R144, R6.reuse, R28 ;  /* 0x00000006901c723c */ /* 0x080ff0000000181c */
[C---:B------:R-:W-:Y:S01]  /*7770*/  HMMA.16816.F32 R32, R160.reuse, R6, R32 ;  /* 0x00000006a020723c */ /* 0x040fe20000001820 */
[----:B------:R4:W1:Y:S01]  /*7780*/  MUFU.TANH R180, R16 ;  /* 0x0000001000b47308 */ /* 0x0008620000002400 */
[----:B------:R-:W1:Y:S01]  /*7790*/  LDSM.16.M88.4 R4, [R195+0x1800] ;  /* 0x00180000c304783b */ /* 0x000e620000000200 */
[----:B------:R-:W-:Y:S04]  /*77a0*/  DEPBAR.LE SB0, 0x0 ;  /* 0x000080000000791a */ /* 0x000fe80000000000 */
[----:B------:R-:W-:Y:S02]  /*77b0*/  FMUL.FTZ R20, R20, c[0x0][0x2ec] ;  /* 0x0000bb0014147a20 */ /* 0x000fe40000410000 */
[----:B------:R-:W-:Y:S02]  /*77c0*/  FMUL.FTZ R21, R21, c[0x0][0x2ec] ;  /* 0x0000bb0015157a20 */ /* 0x000fe40000410000 */
[----:B------:R4:W1:Y:S01]  /*77d0*/  MUFU.TANH R172, R17 ;  /* 0x0000001100ac7308 */ /* 0x0008620000002400 */
[----:B------:R-:W-:Y:S01]  /*77e0*/  BAR.SYNC.DEFER_BLOCKING 0x0 ;  /* 0x0000000000007b1d */ /* 0x000fe20000010000 */
[----:B------:R-:W-:Y:S01]  /*77f0*/  FMUL.FTZ R22, R22, c[0x0][0x2ec] ;  /* 0x0000bb0016167a20 */ /* 0x000fe20000410000 */
[-C--:B-----5:R-:W-:Y:S05]  /*7800*/  HMMA.16816.F32 R36, R160, R8.reuse, R36 ;  /* 0x00000008a024723c */ /* 0x0a0fea0000001824 */
[----:B------:R-:W-:Y:S02]  /*7810*/  FMUL.FTZ R23, R23, c[0x0][0x2ec] ;  /* 0x0000bb0017177a20 */ /* 0x000fe40000410000 */
[----:B------:R4:W1:Y:S01]  /*7820*/  MUFU.TANH R168, R18 ;  /* 0x0000001200a87308 */ /* 0x0008620000002400 */
[----:B------:R-:W-:Y:S01]  /*7830*/  FMUL.FTZ R24, R24, c[0x0][0x2ec] ;  /* 0x0000bb0018187a20 */ /* 0x000fe20000410000 */
[C---:B------:R-:W-:Y:S04]  /*7840*/  HMMA.16816.F32 R40, R144.reuse, R8, R40 ;  /* 0x000000089028723c */ /* 0x040fe80000001828 */
[----:B------:R-:W-:Y:S02]  /*7850*/  FMUL.FTZ R25, R25, c[0x0][0x2ec] ;  /* 0x0000bb0019197a20 */ /* 0x000fe40000410000 */
[----:B------:R-:W-:Y:S02]  /*7860*/  FMUL.FTZ R26, R26, c[0x0][0x2ec] ;  /* 0x0000bb001a1a7a20 */ /* 0x000fe40000410000 */
[----:B------:R4:W2:Y:S01]  /*7870*/  MUFU.TANH R170, R19 ;  /* 0x0000001300aa7308 */ /* 0x0008a20000002400 */
[-C--:B------:R-:W-:Y:S03]  /*7880*/  HMMA.16816.F32 R44, R144, R10.reuse, R44 ;  /* 0x0000000a902c723c */ /* 0x080fe6000000182c */
[----:B------:R-:W-:Y:S02]  /*7890*/  FMUL.FTZ R27, R27, c[0x0][0x2ec] ;  /* 0x0000bb001b1b7a20 */ /* 0x000fe40000410000 */
[----:B------:R-:W-:Y:S02]  /*78a0*/  FMUL.FTZ R28, R28, c[0x0][0x2ec] ;  /* 0x0000bb001c1c7a20 */ /* 0x000fe40000410000 */
[----:B------:R-:W-:Y:S01]  /*78b0*/  FMUL.FTZ R29, R29, c[0x0][0x2ec] ;  /* 0x0000bb001d1d7a20 */ /* 0x000fe20000410000 */
[C---:B------:R-:W-:Y:S01]  /*78c0*/  HMMA.16816.F32 R48, R160.reuse, R10, R48 ;  /* 0x0000000aa030723c */ /* 0x040fe20000001830 */
[----:B------:R4:W2:Y:S03]  /*78d0*/  MUFU.TANH R167, R20 ;  /* 0x0000001400a77308 */ /* 0x0008a60000002400 */
[----:B------:R-:W-:Y:S02]  /*78e0*/  FMUL.FTZ R30, R30, c[0x0][0x2ec] ;  /* 0x0000bb001e1e7a20 */ /* 0x000fe40000410000 */
[----:B------:R-:W-:Y:S02]  /*78f0*/  FMUL.FTZ R31, R31, c[0x0][0x2ec] ;  /* 0x0000bb001f1f7a20 */ /* 0x000fe40000410000 */
[-C--:B-1----:R-:W-:Y:S03]  /*7900*/  HMMA.16816.F32 R52, R160, R4.reuse, R52 ;  /* 0x00000004a034723c */ /* 0x082fe60000001834 */
[----:B------:R4:W1:Y:S01]  /*7910*/  MUFU.TANH R169, R21 ;  /* 0x0000001500a97308 */ /* 0x0008620000002400 */
[----:B------:R-:W-:Y:S02]  /*7920*/  FMUL.FTZ R32, R32, c[0x0][0x2ec] ;  /* 0x0000bb0020207a20 */ /* 0x000fe40000410000 */
[----:B------:R-:W-:Y:S02]  /*7930*/  FMUL.FTZ R33, R33, c[0x0][0x2ec] ;  /* 0x0000bb0021217a20 */ /* 0x000fe40000410000 */
[C---:B------:R-:W-:Y:S04]  /*7940*/  HMMA.16816.F32 R56, R144.reuse, R4, R56 ;  /* 0x000000049038723c */ /* 0x040fe80000001838 */
[----:B------:R-:W-:Y:S01]  /*7950*/  FMUL.FTZ R46, R46, c[0x0][0x2ec] ;  /* 0x0000bb002e2e7a20 */ /* 0x000fe20000410000 */
[----:B------:R4:W1:Y:S01]  /*7960*/  MUFU.TANH R166, R22 ;  /* 0x0000001600a67308 */ /* 0x0008620000002400 */
[----:B------:R-:W-:Y:S02]  /*7970*/  FMUL.FTZ R34, R34, c[0x0][0x2ec] ;  /* 0x0000bb0022227a20 */ /* 0x000fe40000410000 */
[-C--:B------:R-:W-:Y:S04]  /*7980*/  HMMA.16816.F32 R60, R144, R6.reuse, R60 ;  /* 0x00000006903c723c */ /* 0x080fe8000000183c */
[----:B------:R-:W-:Y:S02]  /*7990*/  FMUL.FTZ R49, R49, c[0x0][0x2ec] ;  /* 0x0000bb0031317a20 */ /* 0x000fe40000410000 */
[----:B------:R-:W-:Y:S01]  /*79a0*/  FMUL.FTZ R35, R35, c[0x0][0x2ec] ;  /* 0x0000bb0023237a20 */ /* 0x000fe20000410000 */
[----:B------:R4:W1:Y:S01]  /*79b0*/  MUFU.TANH R165, R23 ;  /* 0x0000001700a57308 */ /* 0x0008620000002400 */
        /* <DEDUP_REMOVED lines=76> */
.L_x_1565:
[----:B------:R-:W-:Y:S05]  /*7e80*/  IMAD R3, R206, -0x40, R227 ;  /* 0xffffffc0ce037824 */ /* 0x000fea00078e02e3 */
[----:B------:R-:W-:Y:S02]  /*7e90*/  IABS R0, R3 ;  /* 0x0000000300007213 */ /* 0x000fe40000000000 */
[C---:B------:R-:W-:Y:S02]  /*7ea0*/  IADD3 R5, R3.reuse, 0x8, RZ ;  /* 0x0000000803057810 */ /* 0x040fe40007ffe0ff */
[----:B------:R2:W-:Y:S01]  /*7eb0*/  I2F R44, R0 ;  /* 0x00000000002c7306 */ /* 0x0005e20000201400 */
[----:B-1----:R-:W-:Y:S02]  /*7ec0*/  IADD3 R6, R3, -0x1, RZ ;  /* 0xffffffff03067810 */ /* 0x002fe40007ffe0ff */
[----:B------:R-:W-:Y:S02]  /*7ed0*/  ISETP.GE.AND P6, PT, R5, RZ, PT ;  /* 0x000000ff0500720c */ /* 0x000fe40003fc6270 */
[C---:B------:R-:W-:Y:S02]  /*7ee0*/  IADD3 R4, R3.reuse, 0x7, RZ ;  /* 0x0000000703047810 */ /* 0x040fe40007ffe0ff */
[----:B------:R-:W-:Y:S02]  /*7ef0*/  ISETP.GE.AND P2, PT, R6, RZ, PT ;  /* 0x000000ff0600720c */ /* 0x000fe40003f46270 */
[----:B------:R-:W-:Y:S02]  /*7f00*/  ISETP.GE.AND P5, PT, R4, RZ, PT ;  /* 0x000000ff0400720c */ /* 0x000fe40003fa6270 */
[C---:B------:R-:W-:Y:S02]  /*7f10*/  IADD3 R7, -R3.reuse, -0x7, RZ ;  /* 0xfffffff903077810 */ /* 0x040fe40007ffe1ff */
[----:B------:R-:W-:Y:S02]  /*7f20*/  IADD3 R8, R3, -0x9, RZ ;  /* 0xfffffff703087810 */ /* 0x000fe40007ffe0ff */
[----:B------:R-:W-:Y:S02]  /*7f30*/  SEL R7, R7, R4, !P5 ;  /* 0x0000000407077207 */ /* 0x000fe40006800000 */
[C---:B------:R-:W-:Y:S02]  /*7f40*/  IADD3 R9, R3.reuse, 0x48, RZ ;  /* 0x0000004803097810 */ /* 0x040fe40007ffe0ff */
[----:B------:R1:W-:Y:S01]  /*7f50*/  I2F R40, R7 ;  /* 0x0000000700287306 */ /* 0x0003e20000201400 */
[C---:B------:R-:W-:Y:S02]  /*7f60*/  @!P2 IADD3 R6, -R3.reuse, 0x1, RZ ;  /* 0x000000010306a810 */ /* 0x040fe40007ffe1ff */
[C---:B------:R-:W-:Y:S02]  /*7f70*/  IADD3 R10, R3.reuse, 0x20, RZ ;  /* 0x00000020030a7810 */ /* 0x040fe40007ffe0ff */
[C---:B--2---:R-:W-:Y:S02]  /*7f80*/  IADD3 R0, -R3.reuse, -0x8, RZ ;  /* 0xfffffff803007810 */ /* 0x044fe40007ffe1ff */
[C---:B------:R-:W-:Y:S02]  /*7f90*/  IADD3 R12, R3.reuse, 0x28, RZ ;  /* 0x00000028030c7810 */ /* 0x040fe40007ffe0ff */
[----:B------:R-:W-:Y:S01]  /*7fa0*/  SEL R0, R0, R5, !P6 ;  /* 0x0000000500007207 */ /* 0x000fe20007000000 */
[----:B------:R2:W-:Y:S01]  /*7fb0*/  I2F R31, R6 ;  /* 0x00000006001f7306 */ /* 0x0005e20000201400 */
[C---:B------:R-:W-:Y:S02]  /*7fc0*/  IADD3 R11, R3.reuse, 0x27, RZ ;  /* 0x00000027030b7810 */ /* 0x040fe40007ffe0ff */
[----:B------:R-:W-:Y:S07]  /*7fd0*/  ISETP.GE.AND P2, PT, R8, RZ, PT ;  /* 0x000000ff0800720c */ /* 0x000fee0003f46270 */
[----:B------:R3:W-:Y:S01]  /*7fe0*/  I2F R33, R0 ;  /* 0x0000000000217306 */ /* 0x0007e20000201400 */
[C---:B-1----:R-:W-:Y:S05]  /*7ff0*/  IADD3 R7, R3.reuse, -0x10, RZ ;  /* 0xfffffff003077810 */ /* 0x042fea0007ffe0ff */
[C---:B------:R-:W-:Y:S04]  /*8000*/  @!P2 IADD3 R8, -R3.reuse, 0x9, RZ ;  /* 0x000000090308a810 */ /* 0x040fe80007ffe1ff */
[----:B------:R-:W1:Y:S01]  /*8010*/  I2F R29, R8 ;  /* 0x00000008001d7306 */ /* 0x000e620000201400 */
[C---:B--2---:R-:W-:Y:S04]  /*8020*/  IADD3 R6, R3.reuse, -0x11, RZ ;  /* 0xffffffef03067810 */ /* 0x044fe80007ffe0ff */
[----:B------:R-:W-:Y:S02]  /*8030*/  ISETP.GE.AND P2, PT, R6, RZ, PT ;  /* 0x000000ff0600720c */ /* 0x000fe40003f46270 */
[C---:B---3--:R-:W-:Y:S04]  /*8040*/  IADD3 R0, R3.reuse, -0x8, RZ ;  /* 0xfffffff803007810 */ /* 0x048fe80007ffe0ff */
[----:B------:R-:W-:Y:S07]  /*8050*/  ISETP.GE.AND P3, PT, R0, RZ, PT ;  /* 0x000000ff0000720c */ /* 0x000fee0003f66270 */
[----:B------:R-:W-:Y:S01]  /*8060*/  @!P2 IADD3 R6, -R3, 0x11, RZ ;  /* 0x000000110306a810 */ /* 0x000fe20007ffe1ff */
[-C--:B-1----:R-:W-:Y:S03]  /*8070*/  FFMA.FTZ R48, R29, -R68.reuse, R165 ;  /* 0x800000441d307223 */ /* 0x082fe600000100a5 */
[----:B------:R-:W1:Y:S01]  /*8080*/  I2F R27, R6 ;  /* 0x00000006001b7306 */ /* 0x000e620000201400 */
[----:B------:R-:W-:Y:S01]  /*8090*/  IADD3 R8, R3, -0x19, RZ ;  /* 0xffffffe703087810 */ /* 0x000fe20007ffe0ff */
[-C--:B------:R-:W-:Y:S02]  /*80a0*/  FFMA.FTZ R41, R33, -R68.reuse, R187 ;  /* 0x8000004421297223 */ /* 0x080fe400000100bb */
[-C--:B------:R-:W-:Y:S01]  /*80b0*/  FFMA.FTZ R39, R44, -R68.reuse, R188 ;  /* 0x800000442c277223 */ /* 0x080fe200000100bc */
[----:B------:R-:W-:Y:S01]  /*80c0*/  ISETP.GE.AND P2, PT, R8, RZ, PT ;  /* 0x000000ff0800720c */ /* 0x000fe20003f46270 */
[-C--:B------:R-:W-:Y:S01]  /*80d0*/  FFMA.FTZ R42, R40, -R68.reuse, R186 ;  /* 0x80000044282a7223 */ /* 0x080fe200000100ba */
[----:B------:R-:W-:Y:S01]  /*80e0*/  @!P3 IADD3 R0, -R3, 0x8, RZ ;  /* 0x000000080300b810 */ /* 0x000fe20007ffe1ff */
[-C--:B------:R-:W-:Y:S01]  /*80f0*/  FFMA.FTZ R43, R31, -R68.reuse, R170 ;  /* 0x800000441f2b7223 */ /* 0x080fe200000100aa */
[----:B------:R-:W-:Y:S01]  /*8100*/  ISETP.GE.AND P3, PT, R7, RZ, PT ;  /* 0x000000ff0700720c */ /* 0x000fe20003f66270 */
[-C--:B------:R-:W-:Y:S01]  /*8110*/  FFMA.FTZ R44, R44, -R68.reuse, R168 ;  /* 0x800000442c2c7223 */ /* 0x080fe200000100a8 */
[----:B------:R2:W3:Y:S01]  /*8120*/  I2F R30, R0 ;  /* 0x00000000001e7306 */ /* 0x0004e20000201400 */
[-C--:B------:R-:W-:Y:S06]  /*8130*/  FFMA.FTZ R40, R31, -R68.reuse, R207 ;  /* 0x800000441f287223 */ /* 0x080fec00000100cf */
[C---:B------:R-:W-:Y:S04]  /*8140*/  @!P2 IADD3 R8, -R3.reuse, 0x19, RZ ;  /* 0x000000190308a810 */ /* 0x040fe80007ffe1ff */
[----:B------:R4:W-:Y:S01]  /*8150*/  I2F R25, R8 ;  /* 0x0000000800197306 */ /* 0x0009e20000201400 */
[----:B------:R-:W-:Y:S01]  /*8160*/  @!P3 IADD3 R7, -R3, 0x10, RZ ;  /* 0x000000100307b810 */ /* 0x000fe20007ffe1ff */
[-C--:B-1----:R-:W-:Y:S01]  /*8170*/  FFMA.FTZ R51, R27, -R68.reuse, R157 ;  /* 0x800000441b337223 */ /* 0x082fe2000001009d */
[C---:B------:R-:W-:Y:S04]  /*8180*/  IADD3 R6, R3.reuse, 0x47, RZ ;  /* 0x0000004703067810 */ /* 0x040fe80007ffe0ff */
[----:B------:R-:W-:Y:S03]  /*8190*/  ISETP.GE.AND P2, PT, R6, RZ, PT ;  /* 0x000000ff0600720c */ /* 0x000fe60003f46270 */
[----:B------:R1:W5:Y:S01]  /*81a0*/  I2F R28, R7 ;  /* 0x00000007001c7306 */ /* 0x0003620000201400 */
[----:B--2---:R-:W-:Y:S01]  /*81b0*/  IADD3 R0, R3, -0x18, RZ ;  /* 0xffffffe803007810 */ /* 0x004fe20007ffe0ff */
[CC--:B---3--:R-:W-:Y:S02]  /*81c0*/  FFMA.FTZ R31, R30.reuse, -R68.reuse, R180 ;  /* 0x800000441e1f7223 */ /* 0x0c8fe400000100b4 */
[-C--:B------:R-:W-:Y:S01]  /*81d0*/  FFMA.FTZ R47, R30, -R68.reuse, R166 ;  /* 0x800000441e2f7223 */ /* 0x080fe200000100a6 */
[----:B------:R-:W-:Y:S01]  /*81e0*/  ISETP.GE.AND P3, PT, R0, RZ, PT ;  /* 0x000000ff0000720c */ /* 0x000fe20003f66270 */
[-C--:B------:R-:W-:Y:S01]  /*81f0*/  FFMA.FTZ R30, R29, -R68.reuse, R172 ;  /* 0x800000441d1e7223 */ /* 0x080fe200000100ac */
[C---:B----4-:R-:W-:Y:S11]  /*8200*/  IADD3 R8, R3.reuse, -0x21, RZ ;  /* 0xffffffdf03087810 */ /* 0x050ff60007ffe0ff */
[----:B------:R-:W-:Y:S02]  /*8210*/  @!P3 IADD3 R0, -R3, 0x18, RZ ;  /* 0x000000180300b810 */ /* 0x000fe40007ffe1ff */
[----:B------:R-:W-:Y:S02]  /*8220*/  ISETP.GE.AND P3, PT, R9, RZ, PT ;  /* 0x000000ff0900720c */ /* 0x000fe40003f66270 */
[----:B------:R2:W3:Y:S01]  /*8230*/  I2F R26, R0 ;  /* 0x00000000001a7306 */ /* 0x0004e20000201400 */
[----:B-1----:R-:W-:Y:S01]  /*8240*/  IADD3 R7, R3, -0x20, RZ ;  /* 0xffffffe003077810 */ /* 0x002fe20007ffe0ff */
[CC--:B-----5:R-:W-:Y:S02]  /*8250*/  FFMA.FTZ R29, R28.reuse, -R68.reuse, R167 ;  /* 0x800000441c1d7223 */ /* 0x0e0fe400000100a7 */
[-C--:B------:R-:W-:Y:S01]  /*8260*/  FFMA.FTZ R50, R28, -R68.reuse, R152 ;  /* 0x800000441c327223 */ /* 0x080fe20000010098 */
[----:B------:R-:W-:Y:S01]  /*8270*/  ISETP.GE.AND P4, PT, R7, RZ, PT ;  /* 0x000000ff0700720c */ /* 0x000fe20003f86270 */
[-C--:B------:R-:W-:Y:S11]  /*8280*/  FFMA.FTZ R28, R27, -R68.reuse, R169 ;  /* 0x800000441b1c7223 */ /* 0x080ff600000100a9 */
[----:B------:R-:W-:Y:S01]  /*8290*/  @!UPT UIADD3 URZ, URZ, URZ, URZ ;  /* 0x0000003f3f3ff290 */ /* 0x000fe2000fffe03f */
[----:B------:R-:W-:Y:S04]  /*82a0*/  @!P4 IADD3 R7, -R3, 0x20, RZ ;  /* 0x000000200307c810 */ /* 0x000fe80007ffe1ff */
[----:B------:R1:W4:Y:S01]  /*82b0*/  I2F R24, R7 ;  /* 0x0000000700187306 */ /* 0x0003220000201400 */
[----:B--2---:R-:W-:Y:S02]  /*82c0*/  IMAD R0, R206, R251, 0x40 ;  /* 0x00000040ce007424 */ /* 0x004fe400078e02fb */
[CC--:B---3--:R-:W-:Y:S02]  /*82d0*/  FFMA.FTZ R27, R26.reuse, -R68.reuse, R159 ;  /* 0x800000441a1b7223 */ /* 0x0c8fe4000001009f */
[----:B------:R-:W-:Y:S01]  /*82e0*/  FFMA.FTZ R157, R26, -R68, R71 ;  /* 0x800000441a9d7223 */ /* 0x000fe20000010047 */
[----:B------:R-:W-:Y:S01]  /*82f0*/  IADD3 R0, R227, R0, RZ ;  /* 0x00000000e3007210 */ /* 0x000fe20007ffe0ff */
[CC--:B------:R-:W-:Y:S02]  /*8300*/  FFMA.FTZ R26, R25.reuse, -R68.reuse, R158 ;  /* 0x80000044191a7223 */ /* 0x0c0fe4000001009e */
[-C--:B------:R-:W-:Y:S01]  /*8310*/  FFMA.FTZ R158, R25, -R68.reuse, R70 ;  /* 0x80000044199e7223 */ /* 0x080fe20000010046 */
[C---:B------:R-:W-:Y:S02]  /*8320*/  @!P2 IADD3 R6, -R0.reuse, -0x7, RZ ;  /* 0xfffffff90006a810 */ /* 0x040fe40007ffe1ff */
[----:B------:R-:W-:Y:S02]  /*8330*/  @!P3 IADD3 R9, -R0, -0x8, RZ ;  /* 0xfffffff80009b810 */ /* 0x000fe40007ffe1ff */
[----:B------:R2:W3:Y:S01]  /*8340*/  I2F R37, R6 ;  /* 0x0000000600257306 */ /* 0x0004e20000201400 */
[----:B------:R-:W-:Y:S02]  /*8350*/  ISETP.GE.AND P3, PT, R8, RZ, PT ;  /* 0x000000ff0800720c */ /* 0x000fe40003f66270 */
[C---:B------:R-:W-:Y:S02]  /*8360*/  @!P6 IADD3 R5, -R0.reuse, 0x38, RZ ;  /* 0x000000380005e810 */ /* 0x040fe40007ffe1ff */
[----:B------:R-:W-:Y:S02]  /*8370*/  @!P5 IADD3 R4, -R0, 0x39, RZ ;  /* 0x000000390004d810 */ /* 0x000fe40007ffe1ff */
[C---:B-1----:R-:W-:Y:S03]  /*8380*/  IADD3 R7, R3.reuse, -0x28, RZ ;  /* 0xffffffd803077810 */ /* 0x042fe60007ffe0ff */
[----:B------:R-:W1:Y:S01]  /*8390*/  I2F R38, R9 ;  /* 0x0000000900267306 */ /* 0x000e620000201400 */
[CC--:B----4-:R-:W-:Y:S02]  /*83a0*/  FFMA.FTZ R159, R24.reuse, -R68.reuse, R46 ;  /* 0x80000044189f7223 */ /* 0x0d0fe4000001002e */
[----:B------:R-:W-:Y:S01]  /*83b0*/  FFMA.FTZ R45, R24, -R68, R74 ;  /* 0x80000044182d7223 */ /* 0x000fe2000001004a */
[----:B------:R-:W-:Y:S02]  /*83c0*/  @!P3 IADD3 R8, -R3, 0x21, RZ ;  /* 0x000000210308b810 */ /* 0x000fe40007ffe1ff */
[----:B------:R-:W-:Y:S04]  /*83d0*/  ISETP.GE.AND P3, PT, R7, RZ, PT ;  /* 0x000000ff0700720c */ /* 0x000fe80003f66270 */
[----:B------:R4:W5:Y:S01]  /*83e0*/  I2F R23, R8 ;  /* 0x0000000800177306 */ /* 0x0009620000201400 */
[----:B--2---:R-:W-:Y:S01]  /*83f0*/  IABS R6, R0 ;  /* 0x0000000000067213 */ /* 0x004fe20000000000 */
[----:B---3--:R-:W-:Y:S03]  /*8400*/  FFMA.FTZ R37, R37, -R68, R209 ;  /* 0x8000004425257223 */ /* 0x008fe600000100d1 */
[----:B------:R-:W-:Y:S02]  /*8410*/  MOV R22, R6 ;  /* 0x0000000600167202 */ /* 0x000fe40000000f00 */
[C---:B------:R-:W-:Y:S02]  /*8420*/  IADD3 R6, R3.reuse, -0x38, RZ ;  /* 0xffffffc803067810 */ /* 0x040fe40007ffe0ff */
[C---:B------:R-:W-:Y:S02]  /*8430*/  @!P3 IADD3 R7, -R3.reuse, 0x28, RZ ;  /* 0x000000280307b810 */ /* 0x040fe40007ffe1ff */
[----:B------:R-:W2:Y:S01]  /*8440*/  I2F R22, R22 ;  /* 0x0000001600167306 */ /* 0x000ea20000201400 */
[----:B------:R-:W-:Y:S01]  /*8450*/  ISETP.GE.AND P2, PT, R6, RZ, PT ;  /* 0x000000ff0600720c */ /* 0x000fe20003f46270 */
[-C--:B-1----:R-:W-:Y:S01]  /*8460*/  FFMA.FTZ R38, R38, -R68.reuse, R208 ;  /* 0x8000004426267223 */ /* 0x082fe200000100d0 */
[C---:B------:R-:W-:Y:S07]  /*8470*/  IADD3 R9, R3.reuse, -0x29, RZ ;  /* 0xffffffd703097810 */ /* 0x040fee0007ffe0ff */
[----:B------:R1:W3:Y:S01]  /*8480*/  I2F R21, R7 ;  /* 0x0000000700157306 */ /* 0x0002e20000201400 */
[----:B----4-:R-:W-:Y:S01]  /*8490*/  IADD3 R8, R3, 0x3f, RZ ;  /* 0x0000003f03087810 */ /* 0x010fe20007ffe0ff */
[-C--:B-----5:R-:W-:Y:S02]  /*84a0*/  FFMA.FTZ R172, R23, -R68.reuse, R49 ;  /* 0x8000004417ac7223 */ /* 0x0a0fe40000010031 */
[----:B------:R-:W-:Y:S01]  /*84b0*/  @!P2 IADD3 R6, -R3, 0x38, RZ ;  /* 0x000000380306a810 */ /* 0x000fe20007ffe1ff */
[-C--:B------:R-:W-:Y:S01]  /*84c0*/  FFMA.FTZ R46, R23, -R68.reuse, R164 ;  /* 0x80000044172e7223 */ /* 0x080fe200000100a4 */
[----:B------:R-:W-:Y:S02]  /*84d0*/  ISETP.GE.AND P3, PT, R8, RZ, PT ;  /* 0x000000ff0800720c */ /* 0x000fe40003f66270 */
[----:B------:R-:W-:Y:S02]  /*84e0*/  ISETP.GE.AND P2, PT, R9, RZ, PT ;  /* 0x000000ff0900720c */ /* 0x000fe40003f46270 */
[----:B------:R4:W5:Y:S01]  /*84f0*/  I2F R36, R6 ;  /* 0x0000000600247306 */ /* 0x0009620000201400 */
[CC--:B--2---:R-:W-:Y:S02]  /*8500*/  FFMA.FTZ R23, R22.reuse, -R68.reuse, R211 ;  /* 0x8000004416177223 */ /* 0x0c4fe400000100d3 */
[-C--:B------:R-:W-:Y:S06]  /*8510*/  FFMA.FTZ R25, R22, -R68.reuse, R185 ;  /* 0x8000004416197223 */ /* 0x080fec00000100b9 */
[----:B------:R-:W-:Y:S02]  /*8520*/  @!P3 IADD3 R8, -R0, 0x1, RZ ;  /* 0x000000010008b810 */ /* 0x000fe40007ffe1ff */
[C---:B------:R-:W-:Y:S02]  /*8530*/  @!P2 IADD3 R9, -R3.reuse, 0x29, RZ ;  /* 0x000000290309a810 */ /* 0x040fe40007ffe1ff */
[----:B------:R2:W2:Y:S01]  /*8540*/  I2F R20, R8 ;  /* 0x0000000800147306 */ /* 0x0004a20000201400 */
[----:B-1----:R-:W-:Y:S01]  /*8550*/  IADD3 R7, R3, 0x38, RZ ;  /* 0x0000003803077810 */ /* 0x002fe20007ffe0ff */
[CC--:B---3--:R-:W-:Y:S02]  /*8560*/  FFMA.FTZ R224, R21.reuse, -R68.reuse, R54 ;  /* 0x8000004415e07223 */ /* 0x0c8fe40000010036 */
[-C--:B------:R-:W-:Y:S01]  /*8570*/  FFMA.FTZ R147, R21, -R68.reuse, R69 ;  /* 0x8000004415937223 */ /* 0x080fe20000010045 */
[----:B------:R-:W-:Y:S05]  /*8580*/  ISETP.GE.AND P2, PT, R7, RZ, PT ;  /* 0x000000ff0700720c */ /* 0x000fea0003f46270 */
[----:B------:R1:W3:Y:S01]  /*8590*/  I2F R19, R9 ;  /* 0x0000000900137306 */ /* 0x0002e20000201400 */
[C---:B----4-:R-:W-:Y:S01]  /*85a0*/  IADD3 R6, R3.reuse, -0x39, RZ ;  /* 0xffffffc703067810 */ /* 0x050fe20007ffe0ff */
[-C--:B-----5:R-:W-:Y:S03]  /*85b0*/  FFMA.FTZ R213, R36, -R68.reuse, R64 ;  /* 0x8000004424d57223 */ /* 0x0a0fe60000010040 */
[----:B------:R-:W-:Y:S03]  /*85c0*/  ISETP.GE.AND P3, PT, R6, RZ, PT ;  /* 0x000000ff0600720c */ /* 0x000fe60003f66270 */
[----:B------:R-:W-:Y:S04]  /*85d0*/  @!P2 IADD3 R7, -R0, 0x8, RZ ;  /* 0x000000080007a810 */ /* 0x000fe80007ffe1ff */
[----:B------:R4:W5:Y:S01]  /*85e0*/  I2F R18, R7 ;  /* 0x0000000700127306 */ /* 0x0009620000201400 */
[C---:B--2---:R-:W-:Y:S01]  /*85f0*/  IADD3 R8, R3.reuse, -0x31, RZ ;  /* 0xffffffcf03087810 */ /* 0x044fe20007ffe0ff */
[CC--:B------:R-:W-:Y:S02]  /*8600*/  FFMA.FTZ R21, R20.reuse, -R68.reuse, R210 ;  /* 0x8000004414157223 */ /* 0x0c0fe400000100d2 */
[-C--:B------:R-:W-:Y:S02]  /*8610*/  FFMA.FTZ R24, R20, -R68.reuse, R189 ;  /* 0x8000004414187223 */ /* 0x080fe400000100bd */
[C---:B------:R-:W-:Y:S04]  /*8620*/  @!P3 IADD3 R6, -R3.reuse, 0x39, RZ ;  /* 0x000000390306b810 */ /* 0x040fe80007ffe1ff */
[----:B------:R2:W2:Y:S01]  /*8630*/  I2F R35, R6 ;  /* 0x0000000600237306 */ /* 0x0004a20000201400 */
[----:B-1----:R-:W-:Y:S01]  /*8640*/  IADD3 R9, R3, -0x30, RZ ;  /* 0xffffffd003097810 */ /* 0x002fe20007ffe0ff */
[CC--:B---3--:R-:W-:Y:S02]  /*8650*/  FFMA.FTZ R223, R19.reuse, -R68.reuse, R55 ;  /* 0x8000004413df7223 */ /* 0x0c8fe40000010037 */
[-C--:B------:R-:W-:Y:S01]  /*8660*/  FFMA.FTZ R149, R19, -R68.reuse, R149 ;  /* 0x8000004413957223 */ /* 0x080fe20000010095 */
[----:B------:R-:W-:Y:S02]  /*8670*/  ISETP.GE.AND P3, PT, R9, RZ, PT ;  /* 0x000000ff0900720c */ /* 0x000fe40003f66270 */
[C---:B----4-:R-:W-:Y:S01]  /*8680*/  IADD3 R7, R3.reuse, 0x30, RZ ;  /* 0x0000003003077810 */ /* 0x050fe20007ffe0ff */
[CC--:B-----5:R-:W-:Y:S02]  /*8690*/  FFMA.FTZ R19, R18.reuse, -R68.reuse, R190 ;  /* 0x8000004412137223 */ /* 0x0e0fe400000100be */
[-C--:B------:R-:W-:Y:S08]  /*86a0*/  FFMA.FTZ R57, R18, -R68.reuse, R176 ;  /* 0x8000004412397223 */ /* 0x080ff000000100b0 */
[C---:B------:R-:W-:Y:S02]  /*86b0*/  @!P3 IADD3 R9, -R3.reuse, 0x30, RZ ;  /* 0x000000300309b810 */ /* 0x040fe40007ffe1ff */
[----:B------:R-:W-:Y:S02]  /*86c0*/  ISETP.GE.AND P3, PT, R8, RZ, PT ;  /* 0x000000ff0800720c */ /* 0x000fe40003f66270 */
[----:B------:R-:W1:Y:S01]  /*86d0*/  I2F R17, R9 ;  /* 0x0000000900117306 */ /* 0x000e620000201400 */
[----:B--2---:R-:W-:Y:S01]  /*86e0*/  IADD3 R6, R3, 0x37, RZ ;  /* 0x0000003703067810 */ /* 0x004fe20007ffe0ff */
[-C--:B------:R-:W-:Y:S03]  /*86f0*/  FFMA.FTZ R209, R35, -R68.reuse, R65 ;  /* 0x8000004423d17223 */ /* 0x080fe60000010041 */
[----:B------:R-:W-:Y:S06]  /*8700*/  ISETP.GE.AND P2, PT, R6, RZ, PT ;  /* 0x000000ff0600720c */ /* 0x000fec0003f46270 */
[----:B------:R-:W-:Y:S02]  /*8710*/  @!P3 IADD3 R8, -R3, 0x31, RZ ;  /* 0x000000310308b810 */ /* 0x000fe40007ffe1ff */
[----:B------:R-:W-:Y:S02]  /*8720*/  ISETP.GE.AND P3, PT, R12, RZ, PT ;  /* 0x000000ff0c00720c */ /* 0x000fe40003f66270 */
[----:B------:R-:W2:Y:S03]  /*8730*/  I2F R15, R8 ;  /* 0x00000008000f7306 */ /* 0x000ea60000201400 */
[C---:B------:R-:W-:Y:S02]  /*8740*/  @!P2 IADD3 R6, -R0.reuse, 0x9, RZ ;  /* 0x000000090006a810 */ /* 0x040fe40007ffe1ff */
[----:B------:R-:W-:Y:S01]  /*8750*/  ISETP.GE.AND P2, PT, R7, RZ, PT ;  /* 0x000000ff0700720c */ /* 0x000fe20003f46270 */
[-C--:B-1----:R-:W-:Y:S04]  /*8760*/  FFMA.FTZ R151, R17, -R68.reuse, R151 ;  /* 0x8000004411977223 */ /* 0x082fe80000010097 */
[----:B------:R1:W3:Y:S01]  /*8770*/  I2F R16, R6 ;  /* 0x0000000600107306 */ /* 0x0002e20000201400 */
[----:B------:R-:W-:Y:S01]  /*8780*/  IADD3 R9, R3, 0x1f, RZ ;  /* 0x0000001f03097810 */ /* 0x000fe20007ffe0ff */
[-C--:B------:R-:W-:Y:S01]  /*8790*/  FFMA.FTZ R226, R17, -R68.reuse, R66 ;  /* 0x8000004411e27223 */ /* 0x080fe20000010042 */
[C---:B------:R-:W-:Y:S02]  /*87a0*/  @!P3 IADD3 R12, -R0.reuse, 0x18, RZ ;  /* 0x00000018000cb810 */ /* 0x040fe40007ffe1ff */
[----:B------:R-:W-:Y:S03]  /*87b0*/  ISETP.GE.AND P3, PT, R9, RZ, PT ;  /* 0x000000ff0900720c */ /* 0x000fe60003f66270 */
[C---:B------:R-:W-:Y:S02]  /*87c0*/  @!P2 IADD3 R7, -R0.reuse, 0x10, RZ ;  /* 0x000000100007a810 */ /* 0x040fe40007ffe1ff */
[----:B------:R-:W4:Y:S01]  /*87d0*/  I2F R32, R12 ;  /* 0x0000000c00207306 */ /* 0x000f220000201400 */
[----:B------:R-:W-:Y:S01]  /*87e0*/  ISETP.GE.AND P2, PT, R11, RZ, PT ;  /* 0x000000ff0b00720c */ /* 0x000fe20003f46270 */
[-C--:B--2---:R-:W-:Y:S01]  /*87f0*/  FFMA.FTZ R152, R15, -R68.reuse, R53 ;  /* 0x800000440f987223 */ /* 0x084fe20000010035 */
[----:B------:R-:W-:Y:S01]  /*8800*/  IADD3 R8, R3, 0x18, RZ ;  /* 0x0000001803087810 */ /* 0x000fe20007ffe0ff */
[-C--:B------:R-:W-:Y:S04]  /*8810*/  FFMA.FTZ R225, R15, -R68.reuse, R67 ;  /* 0x800000440fe17223 */ /* 0x080fe80000010043 */
[----:B------:R-:W-:Y:S02]  /*8820*/  @!P3 IADD3 R9, -R0, 0x21, RZ ;  /* 0x000000210009b810 */ /* 0x000fe40007ffe1ff */
[----:B------:R-:W2:Y:S01]  /*8830*/  I2F R14, R7 ;  /* 0x00000007000e7306 */ /* 0x000ea20000201400 */
[C---:B-1----:R-:W-:Y:S01]  /*8840*/  IADD3 R6, R3.reuse, 0x2f, RZ ;  /* 0x0000002f03067810 */ /* 0x042fe20007ffe0ff */
[-C--:B---3--:R-:W-:Y:S02]  /*8850*/  FFMA.FTZ R17, R16, -R68.reuse, R191 ;  /* 0x8000004410117223 */ /* 0x088fe400000100bf */
[----:B------:R-:W-:Y:S01]  /*8860*/  @!P2 IADD3 R11, -R0, 0x19, RZ ;  /* 0x00000019000ba810 */ /* 0x000fe20007ffe1ff */
[-C--:B------:R-:W-:Y:S01]  /*8870*/  FFMA.FTZ R59, R16, -R68.reuse, R177 ;  /* 0x80000044103b7223 */ /* 0x080fe200000100b1 */
[----:B------:R-:W-:Y:S04]  /*8880*/  ISETP.GE.AND P4, PT, R6, RZ, PT ;  /* 0x000000ff0600720c */ /* 0x000fe80003f86270 */
[----:B------:R-:W1:Y:S01]  /*8890*/  I2F R12, R9 ;  /* 0x00000009000c7306 */ /* 0x000e620000201400 */
[----:B------:R-:W-:Y:S01]  /*88a0*/  ISETP.GE.AND P2, PT, R8, RZ, PT ;  /* 0x000000ff0800720c */ /* 0x000fe20003f46270 */
[CC--:B----4-:R-:W-:Y:S02]  /*88b0*/  FFMA.FTZ R58, R32.reuse, -R68.reuse, R182 ;  /* 0x80000044203a7223 */ /* 0x0d0fe400000100b6 */
[-C--:B------:R-:W-:Y:S06]  /*88c0*/  FFMA.FTZ R148, R32, -R68.reuse, R148 ;  /* 0x8000004420947223 */ /* 0x080fec0000010094 */
[----:B------:R-:W3:Y:S01]  /*88d0*/  I2F R34, R11 ;  /* 0x0000000b00227306 */ /* 0x000ee20000201400 */
[----:B------:R-:W-:Y:S02]  /*88e0*/  @!P4 IADD3 R6, -R0, 0x11, RZ ;  /* 0x000000110006c810 */ /* 0x000fe40007ffe1ff */
[----:B------:R-:W-:Y:S01]  /*88f0*/  ISETP.GE.AND P4, PT, R10, RZ, PT ;  /* 0x000000ff0a00720c */ /* 0x000fe20003f86270 */
[-C--:B--2---:R-:W-:Y:S01]  /*8900*/  FFMA.FTZ R49, R14, -R68.reuse, R184 ;  /* 0x800000440e317223 */ /* 0x084fe200000100b8 */
[----:B------:R-:W-:Y:S01]  /*8910*/  @!P2 IADD3 R8, -R0, 0x28, RZ ;  /* 0x000000280008a810 */ /* 0x000fe20007ffe1ff */
[-C--:B------:R-:W-:Y:S01]  /*8920*/  FFMA.FTZ R62, R14, -R68.reuse, R174 ;  /* 0x800000440e3e7223 */ /* 0x080fe200000100ae */
[----:B------:R-:W-:Y:S03]  /*8930*/  IADD3 R7, R3, 0x17, RZ ;  /* 0x0000001703077810 */ /* 0x000fe60007ffe0ff */
[----:B------:R2:W4:Y:S01]  /*8940*/  I2F R13, R6 ;  /* 0x00000006000d7306 */ /* 0x0005220000201400 */
[-C--:B-1----:R-:W-:Y:S05]  /*8950*/  FFMA.FTZ R155, R12, -R68.reuse, R155 ;  /* 0x800000440c9b7223 */ /* 0x082fea000001009b */
[----:B------:R-:W-:Y:S01]  /*8960*/  @!P4 IADD3 R10, -R0, 0x20, RZ ;  /* 0x00000020000ac810 */ /* 0x000fe20007ffe1ff */
[-C--:B------:R-:W-:Y:S01]  /*8970*/  FFMA.FTZ R156, R12, -R68.reuse, R156 ;  /* 0x800000440c9c7223 */ /* 0x080fe2000001009c */
[----:B------:R-:W-:Y:S02]  /*8980*/  ISETP.GE.AND P4, PT, R7, RZ, PT ;  /* 0x000000ff0700720c */ /* 0x000fe40003f86270 */
[----:B------:R-:W1:Y:S01]  /*8990*/  I2F R33, R10 ;  /* 0x0000000a00217306 */ /* 0x000e620000201400 */
[CC--:B---3--:R-:W-:Y:S02]  /*89a0*/  FFMA.FTZ R60, R34.reuse, -R68.reuse, R181 ;  /* 0x80000044223c7223 */ /* 0x0c8fe400000100b5 */
[-C--:B------:R-:W-:Y:S07]  /*89b0*/  FFMA.FTZ R150, R34, -R68.reuse, R150 ;  /* 0x8000004422967223 */ /* 0x080fee0000010096 */
[----:B------:R-:W3:Y:S01]  /*89c0*/  I2F R14, R5 ;  /* 0x00000005000e7306 */ /* 0x000ee20000201400 */
[----:B------:R-:W-:Y:S02]  /*89d0*/  @!P4 IADD3 R7, -R0, 0x29, RZ ;  /* 0x000000290007c810 */ /* 0x000fe40007ffe1ff */
[----:B--2---:R-:W-:Y:S01]  /*89e0*/  IADD3 R6, R3, 0x10, RZ ;  /* 0x0000001003067810 */ /* 0x004fe20007ffe0ff */
[-C--:B----4-:R-:W-:Y:S01]  /*89f0*/  FFMA.FTZ R56, R13, -R68.reuse, R183 ;  /* 0x800000440d387223 */ /* 0x090fe200000100b7 */
[----:B------:R-:W-:Y:S01]  /*8a00*/  IADD3 R3, R3, 0xf, RZ ;  /* 0x0000000f03037810 */ /* 0x000fe20007ffe0ff */
[-C--:B------:R-:W-:Y:S01]  /*8a10*/  FFMA.FTZ R146, R13, -R68.reuse, R175 ;  /* 0x800000440d927223 */ /* 0x080fe200000100af */
[----:B------:R-:W-:Y:S03]  /*8a20*/  ISETP.GE.AND P3, PT, R6, RZ, PT ;  /* 0x000000ff0600720c */ /* 0x000fe60003f66270 */
[----:B------:R-:W2:Y:S01]  /*8a30*/  I2F R10, R7 ;  /* 0x00000007000a7306 */ /* 0x000ea20000201400 */
[----:B------:R-:W-:Y:S01]  /*8a40*/  ISETP.GE.AND P2, PT, R3, RZ, PT ;  /* 0x000000ff0300720c */ /* 0x000fe20003f46270 */
[CC--:B-1----:R-:W-:Y:S02]  /*8a50*/  FFMA.FTZ R154, R33.reuse, -R68.reuse, R154 ;  /* 0x80000044219a7223 */ /* 0x0c2fe4000001009a */
[-C--:B------:R-:W-:Y:S06]  /*8a60*/  FFMA.FTZ R153, R33, -R68.reuse, R153 ;  /* 0x8000004421997223 */ /* 0x080fec0000010099 */
[----:B------:R-:W1:Y:S01]  /*8a70*/  I2F R13, R4 ;  /* 0x00000004000d7306 */ /* 0x000e620000201400 */
[C---:B------:R-:W-:Y:S03]  /*8a80*/  @!P3 IADD3 R6, -R0.reuse, 0x30, RZ ;  /* 0x000000300006b810 */ /* 0x040fe60007ffe1ff */
[----:B------:R-:W-:Y:S01]  /*8a90*/  @!P2 IADD3 R3, -R0, 0x31, RZ ;  /* 0x000000310003a810 */ /* 0x000fe20007ffe1ff */
[----:B---3--:R-:W-:Y:S01]  /*8aa0*/  FFMA.FTZ R214, R14, -R68, R145 ;  /* 0x800000440ed67223 */ /* 0x008fe20000010091 */
[----:B------:R-:W-:Y:S04]  /*8ab0*/  FMNMX.FTZ R0, R39, R72, !PT ;  /* 0x0000004827007209 */ /* 0x000fe80007810000 */
[----:B------:R3:W4:Y:S01]  /*8ac0*/  I2F R9, R6 ;  /* 0x0000000600097306 */ /* 0x0007220000201400 */
[----:B------:R-:W-:Y:S01]  /*8ad0*/  FMNMX.FTZ R0, R40, R0, !PT ;  /* 0x0000000028007209 */ /* 0x000fe20007810000 */
[C---:B--2---:R-:W-:Y:S03]  /*8ae0*/  FFMA.FTZ R173, R10.reuse, -R68, R173 ;  /* 0x800000440aad7223 */ /* 0x044fe600000100ad */
[----:B------:R-:W-:Y:S01]  /*8af0*/  FMNMX.FTZ R7, R31, R0, !PT ;  /* 0x000000001f077209 */ /* 0x000fe20007810000 */
[-C--:B------:R-:W-:Y:S03]  /*8b00*/  FFMA.FTZ R179, R10, -R68.reuse, R179 ;  /* 0x800000440ab37223 */ /* 0x080fe600000100b3 */
[----:B------:R-:W-:Y:S01]  /*8b10*/  FMNMX.FTZ R7, R30, R7, !PT ;  /* 0x000000071e077209 */ /* 0x000fe20007810000 */
[----:B------:R2:W5:Y:S03]  /*8b20*/  I2F R0, R3 ;  /* 0x0000000300007306 */ /* 0x0005660000201400 */
[----:B------:R-:W-:Y:S01]  /*8b30*/  FMNMX.FTZ R7, R29, R7, !PT ;  /* 0x000000071d077209 */ /* 0x000fe20007810000 */
[-C--:B-1----:R-:W-:Y:S03]  /*8b40*/  FFMA.FTZ R215, R13, -R68.reuse, R61 ;  /* 0x800000440dd77223 */ /* 0x082fe6000001003d */
[----:B------:R-:W-:Y:S03]  /*8b50*/  FMNMX.FTZ R7, R28, R7, !PT ;  /* 0x000000071c077209 */ /* 0x000fe60007810000 */
[----:B------:R-:W1:Y:S01]  /*8b60*/  I2F R11, R8 ;  /* 0x00000008000b7306 */ /* 0x000e620000201400 */
[----:B------:R-:W-:Y:S02]  /*8b70*/  FMNMX.FTZ R7, R27, R7, !PT ;  /* 0x000000071b077209 */ /* 0x000fe40007810000 */
[----:B---3--:R-:W-:Y:S01]  /*8b80*/  FMNMX.FTZ R6, R41, R73, !PT ;  /* 0x0000004929067209 */ /* 0x008fe20007810000 */
[CC--:B----4-:R-:W-:Y:S01]  /*8b90*/  FFMA.FTZ R216, R9.reuse, -R68.reuse, R52 ;  /* 0x8000004409d87223 */ /* 0x0d0fe20000010034 */
[----:B------:R-:W-:Y:S01]  /*8ba0*/  FMNMX.FTZ R7, R26, R7, !PT ;  /* 0x000000071a077209 */ /* 0x000fe20007810000 */
[----:B------:R-:W-:Y:S01]  /*8bb0*/  FFMA.FTZ R77, R9, -R68, R77 ;  /* 0x80000044094d7223 */ /* 0x000fe2000001004d */
[----:B------:R-:W-:Y:S01]  /*8bc0*/  LDSM.16.MT88.4 R52, [R192+0x6000] ;  /* 0x00600000c034783b */ /* 0x000fe20000004200 */
[----:B--2---:R-:W-:Y:S01]  /*8bd0*/  FMNMX.FTZ R3, R42, R6, !PT ;  /* 0x000000062a037209 */ /* 0x004fe20007810000 */
[CC--:B-----5:R-:W-:Y:S02]  /*8be0*/  FFMA.FTZ R208, R0.reuse, -R68.reuse, R144 ;  /* 0x8000004400d07223 */ /* 0x0e0fe40000010090 */
[----:B------:R-:W-:Y:S01]  /*8bf0*/  FFMA.FTZ R2, R0, -R68, R2 ;  /* 0x8000004400027223 */ /* 0x000fe20000010002 */
[----:B------:R-:W-:Y:S02]  /*8c00*/  FMNMX.FTZ R6, R44, R3, !PT ;  /* 0x000000032c067209 */ /* 0x000fe40007810000 */
[----:B------:R-:W-:Y:S02]  /*8c10*/  FMNMX.FTZ R3, R23, R75, !PT ;  /* 0x0000004b17037209 */ /* 0x000fe40007810000 */
[----:B------:R-:W-:Y:S02]  /*8c20*/  FMNMX.FTZ R6, R43, R6, !PT ;  /* 0x000000062b067209 */ /* 0x000fe40007810000 */
[----:B------:R-:W-:Y:S01]  /*8c30*/  FMNMX.FTZ R3, R21, R3, !PT ;  /* 0x0000000315037209 */ /* 0x000fe20007810000 */
[----:B-1----:R-:W-:Y:S01]  /*8c40*/  FFMA.FTZ R171, R11, -R68, R171 ;  /* 0x800000440bab7223 */ /* 0x002fe200000100ab */
[----:B------:R-:W-:Y:S01]  /*8c50*/  FMNMX.FTZ R6, R47, R6, !PT ;  /* 0x000000062f067209 */ /* 0x000fe20007810000 */
[----:B------:R-:W-:Y:S01]  /*8c60*/  FFMA.FTZ R178, R11, -R68, R178 ;  /* 0x800000440bb27223 */ /* 0x000fe200000100b2 */
        /* <DEDUP_REMOVED lines=27> */
[----:B------:R-:W1:Y:S01]  /*8e20*/  SHFL.BFLY PT, R71, R4, 0x2, 0x1f ;  /* 0x0c401f0004477f89 */ /* 0x000e6200000e0000 */
[----:B------:R-:W-:Y:S04]  /*8e30*/  FMNMX.FTZ R5, R172, R5, !PT ;  /* 0x00000005ac057209 */ /* 0x000fe80007810000 */
        /* <DEDUP_REMOVED lines=13> */
[----:B------:R-:W-:Y:S02]  /*8f10*/  FMNMX.FTZ R6, R146, R5, !PT ;  /* 0x0000000592067209 */ /* 0x000fe40007810000 */
[----:B------:R-:W-:Y:S02]  /*8f20*/  FMNMX.FTZ R5, R215, R7, !PT ;  /* 0x00000007d7057209 */ /* 0x000fe40007810000 */
[----:B------:R-:W1:Y:S01]  /*8f30*/  SHFL.BFLY PT, R7, R71, 0x1, 0x1f ;  /* 0x0c201f0047077f89 */ /* 0x000e6200000e0000 */
[----:B------:R-:W-:Y:S04]  /*8f40*/  FMNMX.FTZ R6, R148, R6, !PT ;  /* 0x0000000694067209 */ /* 0x000fe80007810000 */
[----:B------:R-:W-:Y:S03]  /*8f50*/  FMNMX.FTZ R6, R150, R6, !PT ;  /* 0x0000000696067209 */ /* 0x000fe60007810000 */
[----:B------:R-:W3:Y:S01]  /*8f60*/  SHFL.BFLY PT, R8, R5, 0x2, 0x1f ;  /* 0x0c401f0005087f89 */ /* 0x000ee200000e0000 */
[----:B------:R-:W-:Y:S04]  /*8f70*/  FMNMX.FTZ R4, R153, R6, !PT ;  /* 0x0000000699047209 */ /* 0x000fe80007810000 */
[----:B------:R-:W-:Y:S02]  /*8f80*/  FMNMX.FTZ R4, R155, R4, !PT ;  /* 0x000000049b047209 */ /* 0x000fe40007810000 */
[----:B--2---:R-:W-:Y:S02]  /*8f90*/  FMNMX.FTZ R70, R3, R70, !PT ;  /* 0x0000004603467209 */ /* 0x004fe40007810000 */
[----:B------:R-:W-:Y:S03]  /*8fa0*/  FMNMX.FTZ R3, R178, R4, !PT ;  /* 0x00000004b2037209 */ /* 0x000fe60007810000 */
[----:B------:R-:W2:Y:S01]  /*8fb0*/  SHFL.BFLY PT, R6, R70, 0x1, 0x1f ;  /* 0x0c201f0046067f89 */ /* 0x000ea200000e0000 */
[----:B------:R-:W-:Y:S02]  /*8fc0*/  FMNMX.FTZ R3, R179, R3, !PT ;  /* 0x00000003b3037209 */ /* 0x000fe40007810000 */
[----:B-1----:R-:W-:Y:S02]  /*8fd0*/  FMNMX.FTZ R71, R71, R7, !PT ;  /* 0x0000000747477209 */ /* 0x002fe40007810000 */
[----:B------:R-:W-:Y:S02]  /*8fe0*/  FMNMX.FTZ R0, R77, R3, !PT ;  /* 0x000000034d007209 */ /* 0x000fe40007810000 */
[C---:B------:R-:W-:Y:S02]  /*8ff0*/  FSETP.NEU.FTZ.AND P2, PT, R71.reuse, -INF , PT ;  /* 0xff8000004700780b */ /* 0x040fe40003f5d000 */
[----:B------:R-:W-:Y:S01]  /*9000*/  FMNMX.FTZ R3, R2, R0, !PT ;  /* 0x0000000002037209 */ /* 0x000fe20007810000 */
[----:B------:R-:W-:Y:S01]  /*9010*/  FADD.FTZ R0, -R71, R72 ;  /* 0x0000004847007221 */ /* 0x000fe20000010100 */
[----:B---3--:R-:W-:Y:S03]  /*9020*/  FMNMX.FTZ R5, R5, R8, !PT ;  /* 0x0000000805057209 */ /* 0x008fe60007810000 */
[----:B------:R-:W-:Y:S01]  /*9030*/  FMUL.FTZ R0, R0, c[0x0][0x23c] ;  /* 0x00008f0000007a20 */ /* 0x000fe20000410000 */
[----:B------:R-:W-:Y:S03]  /*9040*/  SHFL.BFLY PT, R4, R3, 0x2, 0x1f ;  /* 0x0c401f0003047f89 */ /* 0x000fe600000e0000 */
[----:B------:R1:W3:Y:S05]  /*9050*/  MUFU.EX2 R74, R0 ;  /* 0x00000000004a7308 */ /* 0x0002ea0000000800 */
[----:B------:R-:W4:Y:S01]  /*9060*/  SHFL.BFLY PT, R69, R5, 0x1, 0x1f ;  /* 0x0c201f0005457f89 */ /* 0x000f2200000e0000 */
[----:B--2---:R-:W-:Y:S05]  /*9070*/  FMNMX.FTZ R70, R70, R6, !PT ;  /* 0x0000000646467209 */ /* 0x004fea0007810000 */
[----:B-1----:R-:W-:Y:S02]  /*9080*/  FADD.FTZ R0, -R70, R73 ;  /* 0x0000004946007221 */ /* 0x002fe40000010100 */
[C---:B---3--:R-:W-:Y:S02]  /*9090*/  FMUL.FTZ R16, R74.reuse, R92 ;  /* 0x0000005c4a107220 */ /* 0x048fe40000410000 */
[----:B------:R-:W-:Y:S01]  /*90a0*/  FMUL.FTZ R32, R74, R108 ;  /* 0x0000006c4a207220 */ /* 0x000fe20000410000 */
[----:B----4-:R-:W-:Y:S01]  /*90b0*/  FMNMX.FTZ R69, R5, R69, !PT ;  /* 0x0000004505457209 */ /* 0x010fe20007810000 */
[----:B------:R-:W-:Y:S01]  /*90c0*/  FMUL.FTZ R5, R0, c[0x0][0x23c] ;  /* 0x00008f0000057a20 */ /* 0x000fe20000410000 */
[----:B------:R-:W-:Y:S03]  /*90d0*/  FMNMX.FTZ R0, R3, R4, !PT ;  /* 0x0000000403007209 */ /* 0x000fe60007810000 */
[----:B------:R-:W1:Y:S01]  /*90e0*/  MUFU.EX2 R73, R5 ;  /* 0x0000000500497308 */ /* 0x000e620000000800 */
[----:B------:R-:W-:Y:S01]  /*90f0*/  FADD.FTZ R3, -R69, R75 ;  /* 0x0000004b45037221 */ /* 0x000fe20000010100 */
[----:B------:R-:W2:Y:S01]  /*9100*/  SHFL.BFLY PT, R4, R0, 0x1, 0x1f ;  /* 0x0c201f0000047f89 */ /* 0x000ea200000e0000 */
[----:B------:R-:W-:Y:S02]  /*9110*/  FMUL.FTZ R75, R71, c[0x0][0x23c] ;  /* 0x00008f00474b7a20 */ /* 0x000fe40000410000 */
[----:B------:R-:W-:Y:S02]  /*9120*/  FMUL.FTZ R3, R3, c[0x0][0x23c] ;  /* 0x00008f0003037a20 */ /* 0x000fe40000410000 */
[----:B------:R-:W-:Y:S01]  /*9130*/  FMUL.FTZ R144, R69, c[0x0][0x23c] ;  /* 0x00008f0045907a20 */ /* 0x000fe20000410000 */
[----:B------:R-:W-:Y:S02]  /*9140*/  FSEL R75, R75, RZ, P2 ;  /* 0x000000ff4b4b7208 */ /* 0x000fe40001000000 */
[----:B------:R3:W4:Y:S01]  /*9150*/  MUFU.EX2 R72, R3 ;  /* 0x0000000300487308 */ /* 0x0007220000000800 */
[----:B------:R-:W-:Y:S02]  /*9160*/  FSETP.NEU.FTZ.AND P2, PT, R70, -INF , PT ;  /* 0xff8000004600780b */ /* 0x000fe40003f5d000 */
[--C-:B------:R-:W-:Y:S02]  /*9170*/  FFMA.FTZ R6, R27, c[0x0][0x23c], -R75.reuse ;  /* 0x00008f001b067a23 */ /* 0x100fe4000001084b */
[--C-:B------:R-:W-:Y:S05]  /*9180*/  FFMA.FTZ R12, R26, c[0x0][0x23c], -R75.reuse ;  /* 0x00008f001a0c7a23 */ /* 0x100fea000001084b */
[----:B------:R5:W-:Y:S01]  /*9190*/  MUFU.EX2 R191, R6 ;  /* 0x0000000600bf7308 */ /* 0x000be20000000800 */
[C---:B-1----:R-:W-:Y:S02]  /*91a0*/  FMUL.FTZ R18, R73.reuse, R94 ;  /* 0x0000005e49127220 */ /* 0x042fe40000410000 */
[C---:B------:R-:W-:Y:S02]  /*91b0*/  FMUL.FTZ R34, R73.reuse, R110 ;  /* 0x0000006e49227220 */ /* 0x040fe40000410000 */
[----:B------:R-:W-:Y:S05]  /*91c0*/  FMUL.FTZ R35, R73, R111 ;  /* 0x0000006f49237220 */ /* 0x000fea0000410000 */
[----:B------:R1:W-:Y:S01]  /*91d0*/  MUFU.EX2 R190, R12 ;  /* 0x0000000c00be7308 */ /* 0x0003e20000000800 */
[--C-:B---3--:R-:W-:Y:S02]  /*91e0*/  FFMA.FTZ R3, R39, c[0x0][0x23c], -R75.reuse ;  /* 0x00008f0027037a23 */ /* 0x108fe4000001084b */
[C---:B----4-:R-:W-:Y:S02]  /*91f0*/  FMUL.FTZ R8, R72.reuse, R80 ;  /* 0x0000005048087220 */ /* 0x050fe40000410000 */
[C---:B------:R-:W-:Y:S05]  /*9200*/  FMUL.FTZ R9, R72.reuse, R81 ;  /* 0x0000005148097220 */ /* 0x040fea0000410000 */
[----:B------:R3:W-:Y:S01]  /*9210*/  MUFU.EX2 R217, R3 ;  /* 0x0000000300d97308 */ /* 0x0007e20000000800 */
[C---:B------:R-:W-:Y:S02]  /*9220*/  FMUL.FTZ R13, R72.reuse, R89 ;  /* 0x00000059480d7220 */ /* 0x040fe40000410000 */
[C---:B------:R-:W-:Y:S02]  /*9230*/  FMUL.FTZ R61, R72.reuse, R137 ;  /* 0x00000089483d7220 */ /* 0x040fe40000410000 */
[----:B-----5:R-:W-:Y:S02]  /*9240*/  FMUL.FTZ R6, R73, R86 ;  /* 0x0000005649067220 */ /* 0x020fe40000410000 */
[----:B-1----:R-:W-:Y:S02]  /*9250*/  FMUL.FTZ R12, R72, R88 ;  /* 0x00000058480c7220 */ /* 0x002fe40000410000 */
[--C-:B---3--:R-:W-:Y:S02]  /*9260*/  FFMA.FTZ R3, R40, c[0x0][0x23c], -R75.reuse ;  /* 0x00008f0028037a23 */ /* 0x108fe4000001084b */
[----:B------:R-:W-:Y:S02]  /*9270*/  FMUL.FTZ R40, R72, R116 ;  /* 0x0000007448287220 */ /* 0x000fe40000410000 */
[----:B------:R1:W-:Y:S02]  /*9280*/  MUFU.EX2 R218, R3 ;  /* 0x0000000300da7308 */ /* 0x0003e40000000800 */
[--C-:B-1----:R-:W-:Y:S08]  /*9290*/  FFMA.FTZ R3, R31, c[0x0][0x23c], -R75.reuse ;  /* 0x00008f001f037a23 */ /* 0x102ff0000001084b */
[----:B------:R2:W-:Y:S02]  /*92a0*/  MUFU.EX2 R221, R3 ;  /* 0x0000000300dd7308 */ /* 0x0005e40000000800 */
[----:B--2---:R-:W-:Y:S01]  /*92b0*/  FMNMX.FTZ R3, R0, R4, !PT ;  /* 0x0000000400037209 */ /* 0x004fe20007810000 */
[--C-:B------:R-:W-:Y:S02]  /*92c0*/  FFMA.FTZ R4, R29, c[0x0][0x23c], -R75.reuse ;  /* 0x00008f001d047a23 */ /* 0x100fe4000001084b */
[----:B------:R-:W-:Y:S05]  /*92d0*/  FMUL.FTZ R29, R72, R105 ;  /* 0x00000069481d7220 */ /* 0x000fea0000410000 */
[----:B------:R1:W-:Y:S01]  /*92e0*/  MUFU.EX2 R219, R4 ;  /* 0x0000000400db7308 */ /* 0x0003e20000000800 */
[--C-:B------:R-:W-:Y:S02]  /*92f0*/  FFMA.FTZ R0, R30, c[0x0][0x23c], -R75.reuse ;  /* 0x00008f001e007a23 */ /* 0x100fe4000001084b */
[C---:B------:R-:W-:Y:S07]  /*9300*/  FMUL.FTZ R145, R3.reuse, c[0x0][0x23c] ;  /* 0x00008f0003917a20 */ /* 0x040fee0000410000 */
[----:B------:R2:W3:Y:S01]  /*9310*/  MUFU.EX2 R220, R0 ;  /* 0x0000000000dc7308 */ /* 0x0004e20000000800 */
[--C-:B-1----:R-:W-:Y:S09]  /*9320*/  FFMA.FTZ R4, R28, c[0x0][0x23c], -R75.reuse ;  /* 0x00008f001c047a23 */ /* 0x102ff2000001084b */
[----:B------:R1:W-:Y:S01]  /*9330*/  MUFU.EX2 R222, R4 ;  /* 0x0000000400de7308 */ /* 0x0003e20000000800 */
[----:B--2---:R-:W-:Y:S01]  /*9340*/  FADD.FTZ R0, -R3, R76 ;  /* 0x0000004c03007221 */ /* 0x004fe20000010100 */
[----:B---3--:R-:W-:Y:S01]  /*9350*/  F2FP.PACK_AB R86, R220, R221 ;  /* 0x000000dddc56723e */ /* 0x008fe200000000ff */
[----:B------:R-:W-:Y:S02]  /*9360*/  FMUL.FTZ R76, R70, c[0x0][0x23c] ;  /* 0x00008f00464c7a20 */ /* 0x000fe40000410000 */
[----:B------:R-:W-:Y:S03]  /*9370*/  FMUL.FTZ R0, R0, c[0x0][0x23c] ;  /* 0x00008f0000007a20 */ /* 0x000fe60000410000 */
[----:B------:R-:W-:Y:S02]  /*9380*/  FSEL R76, R76, RZ, P2 ;  /* 0x000000ff4c4c7208 */ /* 0x000fe40001000000 */
[----:B------:R-:W-:Y:S01]  /*9390*/  FSETP.NEU.FTZ.AND P2, PT, R69, -INF , PT ;  /* 0xff8000004500780b */ /* 0x000fe20003f5d000 */
[----:B------:R-:W2:Y:S02]  /*93a0*/  MUFU.EX2 R0, R0 ;  /* 0x0000000000007308 */ /* 0x000ea40000000800 */
[--C-:B------:R-:W-:Y:S01]  /*93b0*/  FFMA.FTZ R28, R48, c[0x0][0x23c], -R76.reuse ;  /* 0x00008f00301c7a23 */ /* 0x100fe2000001084c */
[----:B------:R-:W-:Y:S01]  /*93c0*/  FSEL R144, R144, RZ, P2 ;  /* 0x000000ff90907208 */ /* 0x000fe20001000000 */
[----:B------:R-:W-:Y:S01]  /*93d0*/  FMUL.FTZ R48, R74, R124 ;  /* 0x0000007c4a307220 */ /* 0x000fe20000410000 */
[----:B------:R-:W-:Y:S01]  /*93e0*/  FSETP.NEU.FTZ.AND P2, PT, R3, -INF , PT ;  /* 0xff8000000300780b */ /* 0x000fe20003f5d000 */
[--C-:B------:R-:W-:Y:S02]  /*93f0*/  FFMA.FTZ R33, R50, c[0x0][0x23c], -R76.reuse ;  /* 0x00008f0032217a23 */ /* 0x100fe4000001084c */
[----:B-1----:R-:W-:Y:S01]  /*9400*/  FFMA.FTZ R4, R41, c[0x0][0x23c], -R76 ;  /* 0x00008f0029047a23 */ /* 0x002fe2000001084c */
[----:B------:R-:W-:Y:S01]  /*9410*/  FSEL R145, R145, RZ, P2 ;  /* 0x000000ff91917208 */ /* 0x000fe20001000000 */
[----:B------:R1:W-:Y:S01]  /*9420*/  MUFU.EX2 R176, R28 ;  /* 0x0000001c00b07308 */ /* 0x0003e20000000800 */
[--C-:B------:R-:W-:Y:S02]  /*9430*/  FFMA.FTZ R5, R21, c[0x0][0x23c], -R144.reuse ;  /* 0x00008f0015057a23 */ /* 0x100fe40000010890 */
[----:B------:R-:W-:Y:S02]  /*9440*/  FMUL.FTZ R50, R73, R126 ;  /* 0x0000007e49327220 */ /* 0x000fe40000410000 */
[--C-:B------:R-:W-:Y:S02]  /*9450*/  FFMA.FTZ R7, R17, c[0x0][0x23c], -R144.reuse ;  /* 0x00008f0011077a23 */ /* 0x100fe40000010890 */
[----:B------:R-:W-:Y:S02]  /*9460*/  FFMA.FTZ R17, R45, c[0x0][0x23c], -R75 ;  /* 0x00008f002d117a23 */ /* 0x000fe4000001084b */
[----:B------:R-:W-:Y:S01]  /*9470*/  FFMA.FTZ R41, R49, c[0x0][0x23c], -R144 ;  /* 0x00008f0031297a23 */ /* 0x000fe20000010890 */
[----:B------:R3:W-:Y:S01]  /*9480*/  MUFU.EX2 R207, R4 ;  /* 0x0000000400cf7308 */ /* 0x0007e20000000800 */
[--C-:B------:R-:W-:Y:S02]  /*9490*/  FFMA.FTZ R49, R57, c[0x0][0x23c], -R145.reuse ;  /* 0x00008f0039317a23 */ /* 0x100fe40000010891 */
[----:B------:R-:W-:Y:S02]  /*94a0*/  FMUL.FTZ R45, R72, R121 ;  /* 0x00000079482d7220 */ /* 0x000fe40000410000 */
[C---:B--2---:R-:W-:Y:S02]  /*94b0*/  FMUL.FTZ R10, R0.reuse, R82 ;  /* 0x00000052000a7220 */ /* 0x044fe40000410000 */
[C---:B------:R-:W-:Y:S02]  /*94c0*/  FMUL.FTZ R11, R0.reuse, R83 ;  /* 0x00000053000b7220 */ /* 0x040fe40000410000 */
[----:B------:R-:W-:Y:S01]  /*94d0*/  LDSM.16.MT88.4 R80, [R193+0x6000] ;  /* 0x00600000c150783b */ /* 0x000fe20000004200 */
[----:B------:R2:W-:Y:S01]  /*94e0*/  MUFU.EX2 R189, R5 ;  /* 0x0000000500bd7308 */ /* 0x0005e20000000800 */
[C---:B------:R-:W-:Y:S02]  /*94f0*/  FMUL.FTZ R14, R0.reuse, R90 ;  /* 0x0000005a000e7220 */ /* 0x040fe40000410000 */
[C---:B------:R-:W-:Y:S02]  /*9500*/  FMUL.FTZ R15, R0.reuse, R91 ;  /* 0x0000005b000f7220 */ /* 0x040fe40000410000 */
[C---:B------:R-:W-:Y:S02]  /*9510*/  FMUL.FTZ R26, R0.reuse, R102 ;  /* 0x00000066001a7220 */ /* 0x040fe40000410000 */
[----:B------:R-:W-:Y:S01]  /*9520*/  LDSM.16.MT88.4 R88, [R79+0x6800] ;  /* 0x006800004f58783b */ /* 0x000fe20000004200 */
[----:B------:R-:W-:Y:S02]  /*9530*/  FMUL.FTZ R27, R0, R103 ;  /* 0x00000067001b7220 */ /* 0x000fe40000410000 */
[----:B------:R4:W-:Y:S01]  /*9540*/  MUFU.EX2 R188, R7 ;  /* 0x0000000700bc7308 */ /* 0x0009e20000000800 */
[----:B-1----:R-:W-:Y:S02]  /*9550*/  FMUL.FTZ R28, R72, R104 ;  /* 0x00000068481c7220 */ /* 0x002fe40000410000 */
[----:B------:R-:W-:Y:S02]  /*9560*/  FMUL.FTZ R30, R0, R106 ;  /* 0x0000006a001e7220 */ /* 0x000fe40000410000 */
[----:B---3--:R-:W-:Y:S02]  /*9570*/  FFMA.FTZ R4, R42, c[0x0][0x23c], -R76 ;  /* 0x00008f002a047a23 */ /* 0x008fe4000001084c */
[C---:B------:R-:W-:Y:S02]  /*9580*/  FMUL.FTZ R31, R0.reuse, R107 ;  /* 0x0000006b001f7220 */ /* 0x040fe40000410000 */
[----:B------:R-:W-:Y:S01]  /*9590*/  FMUL.FTZ R42, R0, R118 ;  /* 0x00000076002a7220 */ /* 0x000fe20000410000 */
[----:B------:R1:W3:Y:S01]  /*95a0*/  MUFU.EX2 R210, R4 ;  /* 0x0000000400d27308 */ /* 0x0002e20000000800 */
[----:B------:R-:W-:Y:S02]  /*95b0*/  FFMA.FTZ R60, R60, c[0x0][0x23c], -R144 ;  /* 0x00008f003c3c7a23 */ /* 0x000fe40000010890 */
[--C-:B------:R-:W-:Y:S02]  /*95c0*/  FFMA.FTZ R62, R62, c[0x0][0x23c], -R145.reuse ;  /* 0x00008f003e3e7a23 */ /* 0x100fe40000010891 */
[----:B--2---:R-:W-:Y:S02]  /*95d0*/  FMUL.FTZ R5, R74, R85 ;  /* 0x000000554a057220 */ /* 0x004fe40000410000 */
[----:B------:R-:W-:Y:S02]  /*95e0*/  FMUL.FTZ R57, R72, R133 ;  /* 0x0000008548397220 */ /* 0x000fe40000410000 */
[----:B------:R-:W-:Y:S01]  /*95f0*/  FMUL.FTZ R63, R0, R139 ;  /* 0x0000008b003f7220 */ /* 0x000fe20000410000 */
[----:B------:R2:W-:Y:S01]  /*9600*/  MUFU.EX2 R186, R17 ;  /* 0x0000001100ba7308 */ /* 0x0005e20000000800 */
[--C-:B------:R-:W-:Y:S02]  /*9610*/  FFMA.FTZ R77, R77, c[0x0][0x23c], -R145.reuse ;  /* 0x00008f004d4d7a23 */ /* 0x100fe40000010891 */
[----:B----4-:R-:W-:Y:S07]  /*9620*/  FMUL.FTZ R7, R73, R87 ;  /* 0x0000005749077220 */ /* 0x010fee0000410000 */
[----:B------:R4:W-:Y:S01]  /*9630*/  MUFU.EX2 R175, R33 ;  /* 0x0000002100af7308 */ /* 0x0009e20000000800 */
[----:B-1----:R-:W-:Y:S01]  /*9640*/  FFMA.FTZ R4, R44, c[0x0][0x23c], -R76 ;  /* 0x00008f002c047a23 */ /* 0x002fe2000001084c */
[----:B---3--:R-:W-:Y:S01]  /*9650*/  F2FP.PACK_AB R85, R210, R207 ;  /* 0x000000cfd255723e */ /* 0x008fe200000000ff */
[--C-:B------:R-:W-:Y:S02]  /*9660*/  FFMA.FTZ R44, R56, c[0x0][0x23c], -R144.reuse ;  /* 0x00008f00382c7a23 */ /* 0x100fe40000010890 */
[----:B------:R-:W-:Y:S05]  /*9670*/  FFMA.FTZ R56, R58, c[0x0][0x23c], -R144 ;  /* 0x00008f003a387a23 */ /* 0x000fea0000010890 */
[----:B------:R1:W-:Y:S01]  /*9680*/  MUFU.EX2 R211, R4 ;  /* 0x0000000400d37308 */ /* 0x0003e20000000800 */
[----:B------:R-:W-:Y:S02]  /*9690*/  FMUL.FTZ R58, R0, R134 ;  /* 0x00000086003a7220 */ /* 0x000fe40000410000 */
[C---:B--2---:R-:W-:Y:S07]  /*96a0*/  FMUL.FTZ R17, R74.reuse, R93 ;  /* 0x0000005d4a117220 */ /* 0x044fee0000410000 */
[----:B------:R2:W-:Y:S01]  /*96b0*/  MUFU.EX2 R170, R41 ;  /* 0x0000002900aa7308 */ /* 0x0005e20000000800 */
[----:B----4-:R-:W-:Y:S02]  /*96c0*/  FMUL.FTZ R33, R74, R109 ;  /* 0x0000006d4a217220 */ /* 0x010fe40000410000 */
[----:B------:R-:W-:Y:S07]  /*96d0*/  LDSM.16.MT88.4 R108, [R194+0x7800] ;  /* 0x00780000c26c783b */ /* 0x000fee0000004200 */
[----:B------:R3:W-:Y:S01]  /*96e0*/  MUFU.EX2 R169, R44 ;  /* 0x0000002c00a97308 */ /* 0x0007e20000000800 */
[----:B-1----:R-:W-:Y:S02]  /*96f0*/  FFMA.FTZ R4, R43, c[0x0][0x23c], -R76 ;  /* 0x00008f002b047a23 */ /* 0x002fe4000001084c */
[----:B------:R-:W-:Y:S07]  /*9700*/  FMUL.FTZ R43, R0, R119 ;  /* 0x00000077002b7220 */ /* 0x000fee0000410000 */
[----:B------:R1:W4:Y:S01]  /*9710*/  MUFU.EX2 R212, R4 ;  /* 0x0000000400d47308 */ /* 0x0003220000000800 */
[C---:B--2---:R-:W-:Y:S09]  /*9720*/  FMUL.FTZ R41, R72.reuse, R117 ;  /* 0x0000007548297220 */ /* 0x044ff20000410000 */
[----:B------:R2:W-:Y:S01]  /*9730*/  MUFU.EX2 R168, R49 ;  /* 0x0000003100a87308 */ /* 0x0005e20000000800 */
[----:B---3--:R-:W-:Y:S09]  /*9740*/  FMUL.FTZ R44, R72, R120 ;  /* 0x00000078482c7220 */ /* 0x008ff20000410000 */
[----:B------:R-:W-:Y:S01]  /*9750*/  MUFU.EX2 R77, R77 ;  /* 0x0000004d004d7308 */ /* 0x000fe20000000800 */
[--C-:B-1----:R-:W-:Y:S01]  /*9760*/  FFMA.FTZ R4, R23, c[0x0][0x23c], -R144.reuse ;  /* 0x00008f0017047a23 */ /* 0x102fe20000010890 */
[----:B----4-:R-:W-:Y:S01]  /*9770*/  F2FP.PACK_AB R87, R212, R211 ;  /* 0x000000d3d457723e */ /* 0x010fe200000000ff */
[----:B------:R-:W1:Y:S07]  /*9780*/  LDSM.16.MT88.4 R20, [R79+0x6000] ;  /* 0x006000004f14783b */ /* 0x000e6e0000004200 */
[----:B------:R3:W4:Y:S01]  /*9790*/  MUFU.EX2 R187, R4 ;  /* 0x0000000400bb7308 */ /* 0x0007220000000800 */
[----:B--2---:R-:W-:Y:S02]  /*97a0*/  FMUL.FTZ R49, R74, R125 ;  /* 0x0000007d4a317220 */ /* 0x004fe40000410000 */
[--C-:B---3--:R-:W-:Y:S01]  /*97b0*/  FFMA.FTZ R4, R38, c[0x0][0x23c], -R145.reuse ;  /* 0x00008f0026047a23 */ /* 0x108fe20000010891 */
[----:B----4-:R-:W-:Y:S06]  /*97c0*/  F2FP.PACK_AB R64, R189, R187 ;  /* 0x000000bbbd40723e */ /* 0x010fec00000000ff */
[----:B------:R2:W-:Y:S02]  /*97d0*/  MUFU.EX2 R181, R4 ;  /* 0x0000000400b57308 */ /* 0x0005e40000000800 */
[--C-:B--2---:R-:W-:Y:S02]  /*97e0*/  FFMA.FTZ R4, R37, c[0x0][0x23c], -R145.reuse ;  /* 0x00008f0025047a23 */ /* 0x104fe40000010891 */
[----:B------:R-:W2:Y:S06]  /*97f0*/  LDSM.16.MT88.4 R36, [R194+0x6000] ;  /* 0x00600000c224783b */ /* 0x000eac0000004200 */
[----:B------:R3:W4:Y:S02]  /*9800*/  MUFU.EX2 R184, R4 ;  /* 0x0000000400b87308 */ /* 0x0007240000000800 */
[----:B---3--:R-:W-:Y:S01]  /*9810*/  FFMA.FTZ R4, R19, c[0x0][0x23c], -R144 ;  /* 0x00008f0013047a23 */ /* 0x008fe20000010890 */
[----:B----4-:R-:W-:Y:S01]  /*9820*/  F2FP.PACK_AB R65, R184, R181 ;  /* 0x000000b5b841723e */ /* 0x010fe200000000ff */
[----:B------:R-:W-:Y:S06]  /*9830*/  FMUL.FTZ R19, R73, R95 ;  /* 0x0000005f49137220 */ /* 0x000fec0000410000 */
[----:B------:R3:W4:Y:S01]  /*9840*/  MUFU.EX2 R185, R4 ;  /* 0x0000000400b97308 */ /* 0x0007220000000800 */
[----:B------:R-:W5:Y:S01]  /*9850*/  LDSM.16.MT88.4 R92, [R194+0x6800] ;  /* 0x00680000c25c783b */ /* 0x000f620000004200 */
[--C-:B---3--:R-:W-:Y:S01]  /*9860*/  FFMA.FTZ R4, R25, c[0x0][0x23c], -R145.reuse ;  /* 0x00008f0019047a23 */ /* 0x108fe20000010891 */
[----:B----4-:R-:W-:Y:S01]  /*9870*/  F2FP.PACK_AB R66, R188, R185 ;  /* 0x000000b9bc42723e */ /* 0x010fe200000000ff */
[--C-:B------:R-:W-:Y:S06]  /*9880*/  FFMA.FTZ R25, R47, c[0x0][0x23c], -R76.reuse ;  /* 0x00008f002f197a23 */ /* 0x100fec000001084c */
[----:B------:R3:W-:Y:S01]  /*9890*/  MUFU.EX2 R180, R4 ;  /* 0x0000000400b47308 */ /* 0x0007e20000000800 */
[----:B------:R-:W-:Y:S09]  /*98a0*/  FMUL.FTZ R47, R0, R123 ;  /* 0x0000007b002f7220 */ /* 0x000ff20000410000 */
[----:B------:R4:W-:Y:S01]  /*98b0*/  MUFU.EX2 R177, R25 ;  /* 0x0000001900b17308 */ /* 0x0009e20000000800 */
[----:B---3--:R-:W-:Y:S02]  /*98c0*/  FFMA.FTZ R4, R24, c[0x0][0x23c], -R145 ;  /* 0x00008f0018047a23 */ /* 0x008fe40000010891 */
[C---:B------:R-:W-:Y:S07]  /*98d0*/  FMUL.FTZ R24, R72.reuse, R100 ;  /* 0x0000006448187220 */ /* 0x040fee0000410000 */
[----:B------:R3:W1:Y:S01]  /*98e0*/  MUFU.EX2 R183, R4 ;  /* 0x0000000400b77308 */ /* 0x0006620000000800 */
[----:B----4-:R-:W-:Y:S02]  /*98f0*/  FMUL.FTZ R25, R72, R101 ;  /* 0x0000006548197220 */ /* 0x010fe40000410000 */
[----:B------:R-:W-:Y:S01]  /*9900*/  LDSM.16.MT88.4 R100, [R79+0x7800] ;  /* 0x007800004f64783b */ /* 0x000fe20000004200 */
[----:B---3--:R-:W-:Y:S01]  /*9910*/  FMUL.FTZ R4, R74, R84 ;  /* 0x000000544a047220 */ /* 0x008fe20000410000 */
[----:B------:R-:W-:Y:S02]  /*9920*/  F2FP.PACK_AB R84, R218, R217 ;  /* 0x000000d9da54723e */ /* 0x000fe400000000ff */
[----:B-1----:R-:W-:Y:S05]  /*9930*/  F2FP.PACK_AB R67, R183, R180 ;  /* 0x000000b4b743723e */ /* 0x002fea00000000ff */
[-C--:B------:R-:W-:Y:S08]  /*9940*/  HMMA.16816.F32 R4, R84, R20.reuse, R4 ;  /* 0x000000145404723c */ /* 0x080ff00000001804 */
[C---:B------:R-:W-:Y:S07]  /*9950*/  HMMA.16816.F32 R8, R64.reuse, R20, R8 ;  /* 0x000000144008723c */ /* 0x040fee0000001808 */
[--C-:B------:R-:W-:Y:S01]  /*9960*/  FFMA.FTZ R20, R46, c[0x0][0x23c], -R75.reuse ;  /* 0x00008f002e147a23 */ /* 0x100fe2000001084b */
[-C--:B------:R-:W-:Y:S03]  /*9970*/  HMMA.16816.F32 R12, R64, R22.reuse, R12 ;  /* 0x00000016400c723c */ /* 0x080fe6000000180c */
[----:B------:R1:W-:Y:S01]  /*9980*/  MUFU.EX2 R182, R20 ;  /* 0x0000001400b67308 */ /* 0x0003e20000000800 */
[----:B------:R-:W-:Y:S02]  /*9990*/  FMUL.FTZ R21, R74, R97 ;  /* 0x000000614a157220 */ /* 0x000fe40000410000 */
[----:B------:R-:W-:Y:S02]  /*99a0*/  FMUL.FTZ R46, R0, R122 ;  /* 0x0000007a002e7220 */ /* 0x000fe40000410000 */
[C---:B------:R-:W-:Y:S07]  /*99b0*/  HMMA.16816.F32 R16, R84.reuse, R22, R16 ;  /* 0x000000165410723c */ /* 0x040fee0000001810 */
[C---:B------:R-:W-:Y:S02]  /*99c0*/  FMUL.FTZ R22, R73.reuse, R98 ;  /* 0x0000006249167220 */ /* 0x040fe40000410000 */
[----:B------:R-:W-:Y:S03]  /*99d0*/  FMUL.FTZ R23, R73, R99 ;  /* 0x0000006349177220 */ /* 0x000fe60000410000 */
[C---:B-1----:R-:W-:Y:S02]  /*99e0*/  FMUL.FTZ R20, R74.reuse, R96 ;  /* 0x000000604a147220 */ /* 0x042fe40000410000 */
[----:B------:R-:W-:Y:S04]  /*99f0*/  FFMA.FTZ R96, R151, c[0x0][0x23c], -R75 ;  /* 0x00008f0097607a23 */ /* 0x000fe8000001084b */
[----:B------:R1:W-:Y:S01]  /*9a00*/  MUFU.EX2 R165, R96 ;  /* 0x0000006000a57308 */ /* 0x0003e20000000800 */
[-C--:B--2---:R-:W-:Y:S08]  /*9a10*/  HMMA.16816.F32 R20, R84, R36.reuse, R20 ;  /* 0x000000245414723c */ /* 0x084ff00000001814 */
[C---:B------:R-:W-:Y:S07]  /*9a20*/  HMMA.16816.F32 R24, R64.reuse, R36, R24 ;  /* 0x000000244018723c */ /* 0x040fee0000001818 */
[----:B------:R-:W-:Y:S01]  /*9a30*/  FFMA.FTZ R36, R51, c[0x0][0x23c], -R76 ;  /* 0x00008f0033247a23 */ /* 0x000fe2000001084c */
[-C--:B------:R-:W-:Y:S03]  /*9a40*/  HMMA.16816.F32 R28, R64, R38.reuse, R28 ;  /* 0x00000026401c723c */ /* 0x080fe6000000181c */
[----:B------:R2:W3:Y:S01]  /*9a50*/  MUFU.EX2 R174, R36 ;  /* 0x0000002400ae7308 */ /* 0x0004e20000000800 */
[C---:B------:R-:W-:Y:S02]  /*9a60*/  FMUL.FTZ R51, R73.reuse, R127 ;  /* 0x0000007f49337220 */ /* 0x040fe40000410000 */
[----:B------:R-:W-:Y:S01]  /*9a70*/  LDSM.16.MT88.4 R124, [R192+0x7800] ;  /* 0x00780000c07c783b */ /* 0x000fe20000004200 */
[C---:B------:R-:W-:Y:S01]  /*9a80*/  FMUL.FTZ R37, R74.reuse, R113 ;  /* 0x000000714a257220 */ /* 0x040fe20000410000 */
[C---:B------:R-:W-:Y:S06]  /*9a90*/  HMMA.16816.F32 R32, R84.reuse, R38, R32 ;  /* 0x000000265420723c */ /* 0x040fec0000001820 */
[----:B-1----:R-:W1:Y:S01]  /*9aa0*/  LDSM.16.MT88.4 R96, [R192+0x6800] ;  /* 0x00680000c060783b */ /* 0x002e620000004200 */
[C---:B------:R-:W-:Y:S02]  /*9ab0*/  FMUL.FTZ R38, R73.reuse, R114 ;  /* 0x0000007249267220 */ /* 0x040fe40000410000 */
[----:B------:R-:W-:Y:S03]  /*9ac0*/  FMUL.FTZ R39, R73, R115 ;  /* 0x0000007349277220 */ /* 0x000fe60000410000 */
[C---:B--2---:R-:W-:Y:S07]  /*9ad0*/  FMUL.FTZ R36, R74.reuse, R112 ;  /* 0x000000704a247220 */ /* 0x044fee0000410000 */
[-C--:B------:R-:W-:Y:S08]  /*9ae0*/  HMMA.16816.F32 R36, R84, R52.reuse, R36 ;  /* 0x000000345424723c */ /* 0x080ff00000001824 */
[C---:B------:R-:W-:Y:S07]  /*9af0*/  HMMA.16816.F32 R40, R64.reuse, R52, R40 ;  /* 0x000000344028723c */ /* 0x040fee0000001828 */
[----:B------:R-:W-:Y:S01]  /*9b00*/  FMUL.FTZ R53, R74, R129 ;  /* 0x000000814a357220 */ /* 0x000fe20000410000 */
[-C--:B------:R-:W-:Y:S01]  /*9b10*/  HMMA.16816.F32 R44, R64, R54.reuse, R44 ;  /* 0x00000036402c723c */ /* 0x080fe2000000182c */
[----:B------:R2:W-:Y:S03]  /*9b20*/  MUFU.EX2 R129, R62 ;  /* 0x0000003e00817308 */ /* 0x0005e60000000800 */
[----:B------:R-:W-:Y:S02]  /*9b30*/  FFMA.FTZ R52, R59, c[0x0][0x23c], -R145 ;  /* 0x00008f003b347a23 */ /* 0x000fe40000010891 */
[C---:B------:R-:W-:Y:S02]  /*9b40*/  FMUL.FTZ R59, R0.reuse, R135 ;  /* 0x00000087003b7220 */ /* 0x040fe40000410000 */
[C---:B------:R-:W-:Y:S03]  /*9b50*/  HMMA.16816.F32 R48, R84.reuse, R54, R48 ;  /* 0x000000365430723c */ /* 0x040fe60000001830 */
[----:B------:R4:W1:Y:S04]  /*9b60*/  MUFU.EX2 R167, R52 ;  /* 0x0000003400a77308 */ /* 0x0008680000000800 */
[C---:B------:R-:W-:Y:S02]  /*9b70*/  FMUL.FTZ R55, R73.reuse, R131 ;  /* 0x0000008349377220 */ /* 0x040fe40000410000 */
[C---:B------:R-:W-:Y:S04]  /*9b80*/  FMUL.FTZ R54, R73.reuse, R130 ;  /* 0x0000008249367220 */ /* 0x040fe80000410000 */
[----:B------:R1:W-:Y:S01]  /*9b90*/  MUFU.EX2 R131, R56 ;  /* 0x0000003800837308 */ /* 0x0003e20000000800 */
[C---:B--2---:R-:W-:Y:S02]  /*9ba0*/  FMUL.FTZ R62, R0.reuse, R138 ;  /* 0x0000008a003e7220 */ /* 0x044fe40000410000 */
[----:B------:R-:W-:Y:S07]  /*9bb0*/  FFMA.FTZ R0, R0, R235, R181 ;  /* 0x000000eb00007223 */ /* 0x000fee00000100b5 */
[----:B------:R2:W2:Y:S01]  /*9bc0*/  MUFU.EX2 R130, R60 ;  /* 0x0000003c00827308 */ /* 0x0004a20000000800 */
[----:B------:R-:W-:Y:S02]  /*9bd0*/  FADD.FTZ R0, R184, R0 ;  /* 0x00000000b8007221 */ /* 0x000fe40000010000 */
[----:B----4-:R-:W-:Y:S07]  /*9be0*/  FMUL.FTZ R52, R74, R128 ;  /* 0x000000804a347220 */ /* 0x010fee0000410000 */
[-C--:B------:R-:W-:Y:S03]  /*9bf0*/  HMMA.16816.F32 R52, R84, R80.reuse, R52 ;  /* 0x000000505434723c */ /* 0x080fe60000001834 */
[C---:B-1----:R-:W-:Y:S07]  /*9c00*/  FMUL.FTZ R56, R72.reuse, R132 ;  /* 0x0000008448387220 */ /* 0x042fee0000410000 */
[C---:B------:R-:W-:Y:S04]  /*9c10*/  HMMA.16816.F32 R56, R64.reuse, R80, R56 ;  /* 0x000000504038723c */ /* 0x040fe80000001838 */
[----:B--2---:R-:W-:Y:S03]  /*9c20*/  FMUL.FTZ R60, R72, R136 ;  /* 0x00000088483c7220 */ /* 0x004fe60000410000 */
[----:B------:R-:W-:Y:S01]  /*9c30*/  FFMA.FTZ R80, R146, c[0x0][0x23c], -R145 ;  /* 0x00008f0092507a23 */ /* 0x000fe20000010891 */
[----:B------:R-:W-:Y:S03]  /*9c40*/  F2FP.PACK_AB R81, R176, R177 ;  /* 0x000000b1b051723e */ /* 0x000fe600000000ff */
[-C--:B------:R-:W-:Y:S01]  /*9c50*/  HMMA.16816.F32 R60, R64, R82.reuse, R60 ;  /* 0x00000052403c723c */ /* 0x080fe2000000183c */
[----:B------:R1:W2:Y:S06]  /*9c60*/  MUFU.EX2 R128, R80 ;  /* 0x0000005000807308 */ /* 0x0002ac0000000800 */
[C---:B------:R-:W-:Y:S02]  /*9c70*/  FMUL.FTZ R64, R74.reuse, R140 ;  /* 0x0000008c4a407220 */ /* 0x040fe40000410000 */
[C---:B------:R-:W-:Y:S03]  /*9c80*/  FMUL.FTZ R65, R74.reuse, R141 ;  /* 0x0000008d4a417220 */ /* 0x040fe60000410000 */
[C---:B------:R-:W-:Y:S02]  /*9c90*/  FMUL.FTZ R66, R73.reuse, R142 ;  /* 0x0000008e49427220 */ /* 0x040fe40000410000 */
[----:B------:R-:W-:Y:S02]  /*9ca0*/  FMUL.FTZ R67, R73, R143 ;  /* 0x0000008f49437220 */ /* 0x000fe40000410000 */
[----:B------:R-:W-:Y:S05]  /*9cb0*/  FFMA.FTZ R74, R74, R232, R217 ;  /* 0x000000e84a4a7223 */ /* 0x000fea00000100d9 */
[----:B------:R-:W-:Y:S04]  /*9cc0*/  HMMA.16816.F32 R64, R84, R82, R64 ;  /* 0x000000525440723c */ /* 0x000fe80000001840 */
[--C-:B-1----:R-:W-:Y:S03]  /*9cd0*/  FFMA.FTZ R80, R147, c[0x0][0x23c], -R75.reuse ;  /* 0x00008f0093507a23 */ /* 0x102fe6000001084b */
[--C-:B------:R-:W-:Y:S01]  /*9ce0*/  FFMA.FTZ R84, R149, c[0x0][0x23c], -R75.reuse ;  /* 0x00008f0095547a23 */ /* 0x100fe2000001084b */
[----:B------:R1:W-:Y:S01]  /*9cf0*/  MUFU.EX2 R166, R80 ;  /* 0x0000005000a67308 */ /* 0x0003e20000000800 */
[----:B------:R-:W-:Y:S03]  /*9d00*/  F2FP.PACK_AB R82, R190, R191 ;  /* 0x000000bfbe52723e */ /* 0x000fe600000000ff */
[----:B---3--:R-:W-:Y:S02]  /*9d10*/  F2FP.PACK_AB R83, R174, R175 ;  /* 0x000000afae53723e */ /* 0x008fe400000000ff */
[----:B------:R-:W-:Y:S02]  /*9d20*/  F2FP.PACK_AB R85, R167, R168 ;  /* 0x000000a8a755723e */ /* 0x000fe400000000ff */
[----:B------:R-:W-:Y:S02]  /*9d30*/  F2FP.PACK_AB R86, R130, R131 ;  /* 0x000000838256723e */ /* 0x000fe400000000ff */
[----:B------:R3:W-:Y:S01]  /*9d40*/  MUFU.EX2 R164, R84 ;  /* 0x0000005400a47308 */ /* 0x0007e20000000800 */
[----:B--2---:R-:W-:Y:S02]  /*9d50*/  F2FP.PACK_AB R87, R128, R129 ;  /* 0x000000818057723e */ /* 0x004fe400000000ff */
[----:B-1----:R-:W-:Y:S07]  /*9d60*/  F2FP.PACK_AB R80, R222, R219 ;  /* 0x000000dbde50723e */ /* 0x002fee00000000ff */
[-C--:B------:R-:W-:Y:S05]  /*9d70*/  HMMA.16816.F32 R4, R80, R88.reuse, R4 ;  /* 0x000000585004723c */ /* 0x080fea0000001804 */
[----:B---3--:R-:W-:Y:S07]  /*9d80*/  F2FP.PACK_AB R84, R169, R170 ;  /* 0x000000aaa954723e */ /* 0x008fee00000000ff */
[C---:B------:R-:W-:Y:S07]  /*9d90*/  HMMA.16816.F32 R8, R84.reuse, R88, R8 ;  /* 0x000000585408723c */ /* 0x040fee0000001808 */
[----:B------:R-:W-:Y:S01]  /*9da0*/  FFMA.FTZ R88, R152, c[0x0][0x23c], -R75 ;  /* 0x00008f0098587a23 */ /* 0x000fe2000001084b */
[-C--:B------:R-:W-:Y:S03]  /*9db0*/  HMMA.16816.F32 R12, R84, R90.reuse, R12 ;  /* 0x0000005a540c723c */ /* 0x080fe6000000180c */
[----:B------:R1:W2:Y:S05]  /*9dc0*/  MUFU.EX2 R163, R88 ;  /* 0x0000005800a37308 */ /* 0x0002aa0000000800 */
[C---:B------:R-:W-:Y:S08]  /*9dd0*/  HMMA.16816.F32 R16, R80.reuse, R90, R16 ;  /* 0x0000005a5010723c */ /* 0x040ff00000001810 */
[-C--:B-----5:R-:W-:Y:S08]  /*9de0*/  HMMA.16816.F32 R20, R80, R92.reuse, R20 ;  /* 0x0000005c5014723c */ /* 0x0a0ff00000001814 */
[C---:B------:R-:W-:Y:S04]  /*9df0*/  HMMA.16816.F32 R24, R84.reuse, R92, R24 ;  /* 0x0000005c5418723c */ /* 0x040fe80000001818 */
[----:B-1----:R-:W-:Y:S01]  /*9e00*/  FFMA.FTZ R88, R157, c[0x0][0x23c], -R76 ;  /* 0x00008f009d587a23 */ /* 0x002fe2000001084c */
[----:B--2---:R-:W-:Y:S02]  /*9e10*/  F2FP.PACK_AB R140, R163, R165 ;  /* 0x000000a5a38c723e */ /* 0x004fe400000000ff */
[----:B------:R-:W-:Y:S01]  /*9e20*/  FFMA.FTZ R92, R154, c[0x0][0x23c], -R144 ;  /* 0x00008f009a5c7a23 */ /* 0x000fe20000010890 */
[-C--:B------:R-:W-:Y:S01]  /*9e30*/  HMMA.16816.F32 R28, R84, R94.reuse, R28 ;  /* 0x0000005e541c723c */ /* 0x080fe2000000181c */
[----:B------:R1:W-:Y:S07]  /*9e40*/  MUFU.EX2 R162, R88 ;  /* 0x0000005800a27308 */ /* 0x0003ee0000000800 */
[C---:B------:R-:W-:Y:S03]  /*9e50*/  HMMA.16816.F32 R32, R80.reuse, R94, R32 ;  /* 0x0000005e5020723c */ /* 0x040fe60000001820 */
[----:B------:R2:W-:Y:S05]  /*9e60*/  MUFU.EX2 R135, R92 ;  /* 0x0000005c00877308 */ /* 0x0005ea0000000800 */
[-C--:B------:R-:W-:Y:S08]  /*9e70*/  HMMA.16816.F32 R36, R80, R96.reuse, R36 ;  /* 0x000000605024723c */ /* 0x080ff00000001824 */
[C---:B------:R-:W-:Y:S04]  /*9e80*/  HMMA.16816.F32 R40, R84.reuse, R96, R40 ;  /* 0x000000605428723c */ /* 0x040fe80000001828 */
[----:B-1----:R-:W-:Y:S03]  /*9e90*/  FFMA.FTZ R88, R158, c[0x0][0x23c], -R76 ;  /* 0x00008f009e587a23 */ /* 0x002fe6000001084c */
[--C-:B------:R-:W-:Y:S01]  /*9ea0*/  FFMA.FTZ R96, R173, c[0x0][0x23c], -R144.reuse ;  /* 0x00008f00ad607a23 */ /* 0x100fe20000010890 */
[-C--:B------:R-:W-:Y:S01]  /*9eb0*/  HMMA.16816.F32 R44, R84, R98.reuse, R44 ;  /* 0x00000062542c723c */ /* 0x080fe2000000182c */
[----:B------:R1:W-:Y:S03]  /*9ec0*/  MUFU.EX2 R160, R88 ;  /* 0x0000005800a07308 */ /* 0x0003e60000000800 */
[----:B--2---:R-:W-:Y:S04]  /*9ed0*/  FFMA.FTZ R92, R156, c[0x0][0x23c], -R144 ;  /* 0x00008f009c5c7a23 */ /* 0x004fe80000010890 */
[C---:B------:R-:W-:Y:S03]  /*9ee0*/  HMMA.16816.F32 R48, R80.reuse, R98, R48 ;  /* 0x000000625030723c */ /* 0x040fe60000001830 */
[----:B------:R2:W-:Y:S10]  /*9ef0*/  MUFU.EX2 R134, R92 ;  /* 0x0000005c00867308 */ /* 0x0005f40000000800 */
[----:B------:R3:W-:Y:S01]  /*9f00*/  MUFU.EX2 R157, R96 ;  /* 0x00000060009d7308 */ /* 0x0007e20000000800 */
[--C-:B-1----:R-:W-:Y:S09]  /*9f10*/  FFMA.FTZ R88, R159, c[0x0][0x23c], -R76.reuse ;  /* 0x00008f009f587a23 */ /* 0x102ff2000001084c */
[----:B------:R1:W-:Y:S01]  /*9f20*/  MUFU.EX2 R161, R88 ;  /* 0x0000005800a17308 */ /* 0x0003e20000000800 */
[--C-:B--2---:R-:W-:Y:S09]  /*9f30*/  FFMA.FTZ R92, R148, c[0x0][0x23c], -R145.reuse ;  /* 0x00008f00945c7a23 */ /* 0x104ff20000010891 */
[----:B------:R2:W-:Y:S01]  /*9f40*/  MUFU.EX2 R133, R92 ;  /* 0x0000005c00857308 */ /* 0x0005e20000000800 */
[--C-:B---3--:R-:W-:Y:S09]  /*9f50*/  FFMA.FTZ R96, R153, c[0x0][0x23c], -R145.reuse ;  /* 0x00008f0099607a23 */ /* 0x108ff20000010891 */
[----:B------:R3:W-:Y:S01]  /*9f60*/  MUFU.EX2 R154, R96 ;  /* 0x00000060009a7308 */ /* 0x0007e20000000800 */
[----:B-1----:R-:W-:Y:S09]  /*9f70*/  FFMA.FTZ R88, R172, c[0x0][0x23c], -R76 ;  /* 0x00008f00ac587a23 */ /* 0x002ff2000001084c */
[----:B------:R1:W-:Y:S01]  /*9f80*/  MUFU.EX2 R159, R88 ;  /* 0x00000058009f7308 */ /* 0x0003e20000000800 */
[--C-:B--2---:R-:W-:Y:S09]  /*9f90*/  FFMA.FTZ R92, R150, c[0x0][0x23c], -R145.reuse ;  /* 0x00008f00965c7a23 */ /* 0x104ff20000010891 */
[----:B------:R2:W4:Y:S01]  /*9fa0*/  MUFU.EX2 R132, R92 ;  /* 0x0000005c00847308 */ /* 0x0005220000000800 */
[----:B---3--:R-:W-:Y:S08]  /*9fb0*/  LDSM.16.MT88.4 R96, [R192+0x7000] ;  /* 0x00700000c060783b */ /* 0x008ff00000004200 */
[----:B-1----:R-:W1:Y:S01]  /*9fc0*/  LDSM.16.MT88.4 R88, [R193+0x6800] ;  /* 0x00680000c158783b */ /* 0x002e620000004200 */
[----:B--2---:R-:W-:Y:S04]  /*9fd0*/  FFMA.FTZ R92, R171, c[0x0][0x23c], -R144 ;  /* 0x00008f00ab5c7a23 */ /* 0x004fe80000010890 */
[----:B------:R2:W3:Y:S03]  /*9fe0*/  MUFU.EX2 R158, R92 ;  /* 0x0000005c009e7308 */ /* 0x0004e60000000800 */
[----:B--2---:R-:W2:Y:S01]  /*9ff0*/  LDSM.16.MT88.4 R92, [R79+0x7000] ;  /* 0x007000004f5c783b */ /* 0x004ea20000004200 */
[-C--:B-1----:R-:W-:Y:S08]  /*a000*/  HMMA.16816.F32 R52, R80, R88.reuse, R52 ;  /* 0x000000585034723c */ /* 0x082ff00000001834 */
[C---:B------:R-:W-:Y:S07]  /*a010*/  HMMA.16816.F32 R56, R84.reuse, R88, R56 ;  /* 0x000000585438723c */ /* 0x040fee0000001838 */
[----:B------:R-:W-:Y:S01]  /*a020*/  FFMA.FTZ R88, R155, c[0x0][0x23c], -R145 ;  /* 0x00008f009b587a23 */ /* 0x000fe20000010891 */
[-C--:B------:R-:W-:Y:S03]  /*a030*/  HMMA.16816.F32 R60, R84, R90.reuse, R60 ;  /* 0x0000005a543c723c */ /* 0x080fe6000000183c */
[----:B------:R1:W5:Y:S04]  /*a040*/  MUFU.EX2 R155, R88 ;  /* 0x00000058009b7308 */ /* 0x0003680000000800 */
[--C-:B------:R-:W-:Y:S01]  /*a050*/  FFMA.FTZ R84, R213, c[0x0][0x23c], -R75.reuse ;  /* 0x00008f00d5547a23 */ /* 0x100fe2000001084b */
[----:B------:R-:W-:Y:S04]  /*a060*/  HMMA.16816.F32 R64, R80, R90, R64 ;  /* 0x0000005a5040723c */ /* 0x000fe80000001840 */
[----:B------:R-:W-:Y:S01]  /*a070*/  FFMA.FTZ R75, R209, c[0x0][0x23c], -R75 ;  /* 0x00008f00d14b7a23 */ /* 0x000fe2000001084b */
[----:B------:R2:W-:Y:S01]  /*a080*/  MUFU.EX2 R156, R84 ;  /* 0x00000054009c7308 */ /* 0x0005e20000000800 */
[----:B----4-:R-:W-:Y:S02]  /*a090*/  F2FP.PACK_AB R85, R132, R133 ;  /* 0x000000858455723e */ /* 0x010fe400000000ff */
[----:B------:R-:W-:Y:S04]  /*a0a0*/  F2FP.PACK_AB R80, R182, R186 ;  /* 0x000000bab650723e */ /* 0x000fe800000000ff */
[----:B------:R-:W-:Y:S02]  /*a0b0*/  F2FP.PACK_AB R82, R164, R166 ;  /* 0x000000a6a452723e */ /* 0x000fe400000000ff */
[----:B------:R-:W-:Y:S01]  /*a0c0*/  F2FP.PACK_AB R81, R160, R162 ;  /* 0x000000a2a051723e */ /* 0x000fe200000000ff */
[----:B------:R4:W4:Y:S01]  /*a0d0*/  MUFU.EX2 R153, R75 ;  /* 0x0000004b00997308 */ /* 0x0009220000000800 */
[----:B------:R-:W-:Y:S02]  /*a0e0*/  F2FP.PACK_AB R83, R159, R161 ;  /* 0x000000a19f53723e */ /* 0x000fe400000000ff */
[----:B---3--:R-:W-:Y:S01]  /*a0f0*/  F2FP.PACK_AB R86, R157, R158 ;  /* 0x0000009e9d56723e */ /* 0x008fe200000000ff */
[----:B-1----:R-:W1:Y:S01]  /*a100*/  LDSM.16.MT88.4 R88, [R194+0x7000] ;  /* 0x00700000c258783b */ /* 0x002e620000004200 */
[----:B-----5:R-:W-:Y:S03]  /*a110*/  F2FP.PACK_AB R87, R155, R154 ;  /* 0x0000009a9b57723e */ /* 0x020fe600000000ff */
[-C--:B--2---:R-:W-:Y:S03]  /*a120*/  HMMA.16816.F32 R4, R80, R92.reuse, R4 ;  /* 0x0000005c5004723c */ /* 0x084fe60000001804 */
[----:B------:R-:W-:Y:S07]  /*a130*/  F2FP.PACK_AB R84, R134, R135 ;  /* 0x000000878654723e */ /* 0x000fee00000000ff */
[C---:B------:R-:W-:Y:S04]  /*a140*/  HMMA.16816.F32 R8, R84.reuse, R92, R8 ;  /* 0x0000005c5408723c */ /* 0x040fe80000001808 */
[--C-:B----4-:R-:W-:Y:S01]  /*a150*/  FFMA.FTZ R75, R224, c[0x0][0x23c], -R76.reuse ;  /* 0x00008f00e04b7a23 */ /* 0x110fe2000001084c */
[----:B------:R-:W-:Y:S03]  /*a160*/  F2FP.PACK_AB R142, R153, R156 ;  /* 0x0000009c998e723e */ /* 0x000fe600000000ff */
[-C--:B------:R-:W-:Y:S01]  /*a170*/  HMMA.16816.F32 R12, R84, R94.reuse, R12 ;  /* 0x0000005e540c723c */ /* 0x080fe2000000180c */
[----:B------:R2:W-:Y:S07]  /*a180*/  MUFU.EX2 R152, R75 ;  /* 0x0000004b00987308 */ /* 0x0005ee0000000800 */
[C---:B------:R-:W-:Y:S01]  /*a190*/  HMMA.16816.F32 R16, R80.reuse, R94, R16 ;  /* 0x0000005e5010723c */ /* 0x040fe20000001810 */
[----:B------:R-:W3:Y:S07]  /*a1a0*/  LDSM.16.MT88.4 R92, [R193+0x7000] ;  /* 0x00700000c15c783b */ /* 0x000eee0000004200 */
[-C--:B-1----:R-:W-:Y:S08]  /*a1b0*/  HMMA.16816.F32 R20, R80, R88.reuse, R20 ;  /* 0x000000585014723c */ /* 0x082ff00000001814 */
[C---:B------:R-:W-:Y:S04]  /*a1c0*/  HMMA.16816.F32 R24, R84.reuse, R88, R24 ;  /* 0x000000585418723c */ /* 0x040fe80000001818 */
[--C-:B--2---:R-:W-:Y:S04]  /*a1d0*/  FFMA.FTZ R75, R223, c[0x0][0x23c], -R76.reuse ;  /* 0x00008f00df4b7a23 */ /* 0x104fe8000001084c */
[-C--:B------:R-:W-:Y:S01]  /*a1e0*/  HMMA.16816.F32 R28, R84, R90.reuse, R28 ;  /* 0x0000005a541c723c */ /* 0x080fe2000000181c */
[----:B------:R1:W2:Y:S07]  /*a1f0*/  MUFU.EX2 R150, R75 ;  /* 0x0000004b00967308 */ /* 0x0002ae0000000800 */
[C---:B------:R-:W-:Y:S08]  /*a200*/  HMMA.16816.F32 R32, R80.reuse, R90, R32 ;  /* 0x0000005a5020723c */ /* 0x040ff00000001820 */
[-C--:B------:R-:W-:Y:S08]  /*a210*/  HMMA.16816.F32 R36, R80, R96.reuse, R36 ;  /* 0x000000605024723c */ /* 0x080ff00000001824 */
[C---:B------:R-:W-:Y:S04]  /*a220*/  HMMA.16816.F32 R40, R84.reuse, R96, R40 ;  /* 0x000000605428723c */ /* 0x040fe80000001828 */
[--C-:B-1----:R-:W-:Y:S01]  /*a230*/  FFMA.FTZ R75, R226, c[0x0][0x23c], -R76.reuse ;  /* 0x00008f00e24b7a23 */ /* 0x102fe2000001084c */
[----:B--2---:R-:W-:Y:S01]  /*a240*/  F2FP.PACK_AB R141, R150, R152 ;  /* 0x00000098968d723e */ /* 0x004fe200000000ff */
[----:B------:R-:W-:Y:S02]  /*a250*/  FFMA.FTZ R76, R225, c[0x0][0x23c], -R76 ;  /* 0x00008f00e14c7a23 */ /* 0x000fe4000001084c */
[-C--:B------:R-:W-:Y:S01]  /*a260*/  HMMA.16816.F32 R44, R84, R98.reuse, R44 ;  /* 0x00000062542c723c */ /* 0x080fe2000000182c */
[----:B------:R1:W-:Y:S07]  /*a270*/  MUFU.EX2 R151, R75 ;  /* 0x0000004b00977308 */ /* 0x0003ee0000000800 */
[C---:B------:R-:W-:Y:S03]  /*a280*/  HMMA.16816.F32 R48, R80.reuse, R98, R48 ;  /* 0x000000625030723c */ /* 0x040fe60000001830 */
[----:B------:R-:W2:Y:S05]  /*a290*/  MUFU.EX2 R149, R76 ;  /* 0x0000004c00957308 */ /* 0x000eaa0000000800 */
[-C--:B---3--:R-:W-:Y:S08]  /*a2a0*/  HMMA.16816.F32 R52, R80, R92.reuse, R52 ;  /* 0x0000005c5034723c */ /* 0x088ff00000001834 */
[C---:B------:R-:W-:Y:S04]  /*a2b0*/  HMMA.16816.F32 R56, R84.reuse, R92, R56 ;  /* 0x0000005c5438723c */ /* 0x040fe80000001838 */
[--C-:B-1----:R-:W-:Y:S04]  /*a2c0*/  FFMA.FTZ R75, R216, c[0x0][0x23c], -R144.reuse ;  /* 0x00008f00d84b7a23 */ /* 0x102fe80000010890 */
[-C--:B------:R-:W-:Y:S01]  /*a2d0*/  HMMA.16816.F32 R60, R84, R94.reuse, R60 ;  /* 0x0000005e543c723c */ /* 0x080fe2000000183c */
[----:B------:R1:W-:Y:S03]  /*a2e0*/  MUFU.EX2 R147, R75 ;  /* 0x0000004b00937308 */ /* 0x0003e60000000800 */
[----:B--2---:R-:W-:Y:S04]  /*a2f0*/  F2FP.PACK_AB R143, R149, R151 ;  /* 0x00000097958f723e */ /* 0x004fe800000000ff */
[----:B------:R-:W-:Y:S08]  /*a300*/  HMMA.16816.F32 R64, R80, R94, R64 ;  /* 0x0000005e5040723c */ /* 0x000ff00000001840 */
[-C--:B------:R-:W-:Y:S01]  /*a310*/  HMMA.16816.F32 R84, R140, R100.reuse, R4 ;  /* 0x000000648c54723c */ /* 0x080fe20000001804 */
[----:B------:R-:W2:Y:S04]  /*a320*/  LDSM.16.MT88.4 R4, [R193+0x7800] ;  /* 0x00780000c104783b */ /* 0x000ea80000004200 */
[----:B-1----:R-:W-:Y:S04]  /*a330*/  FFMA.FTZ R75, R208, c[0x0][0x23c], -R144 ;  /* 0x00008f00d04b7a23 */ /* 0x002fe80000010890 */
[----:B------:R1:W3:Y:S03]  /*a340*/  MUFU.EX2 R148, R75 ;  /* 0x0000004b00947308 */ /* 0x0002e60000000800 */
[--C-:B-1----:R-:W-:Y:S01]  /*a350*/  FFMA.FTZ R75, R178, c[0x0][0x23c], -R145.reuse ;  /* 0x00008f00b24b7a23 */ /* 0x102fe20000010891 */
[----:B---3--:R-:W-:Y:S06]  /*a360*/  F2FP.PACK_AB R136, R148, R147 ;  /* 0x000000939488723e */ /* 0x008fec00000000ff */
[----:B------:R1:W-:Y:S02]  /*a370*/  MUFU.EX2 R76, R75 ;  /* 0x0000004b004c7308 */ /* 0x0003e40000000800 */
[--C-:B-1----:R-:W-:Y:S02]  /*a380*/  FFMA.FTZ R75, R179, c[0x0][0x23c], -R145.reuse ;  /* 0x00008f00b34b7a23 */ /* 0x102fe40000010891 */
[----:B------:R-:W-:Y:S02]  /*a390*/  FFMA.FTZ R145, R2, c[0x0][0x23c], -R145 ;  /* 0x00008f0002917a23 */ /* 0x000fe40000010891 */
[----:B------:R-:W-:Y:S04]  /*a3a0*/  FFMA.FTZ R2, R72, R234, R187 ;  /* 0x000000ea48027223 */ /* 0x000fe800000100bb */
[----:B------:R1:W3:Y:S01]  /*a3b0*/  MUFU.EX2 R146, R75 ;  /* 0x0000004b00927308 */ /* 0x0002e20000000800 */
[----:B------:R-:W-:Y:S01]  /*a3c0*/  MOV R72, R71 ;  /* 0x0000004700487202 */ /* 0x000fe20000000f00 */
[----:B------:R-:W-:Y:S08]  /*a3d0*/  FADD.FTZ R2, R189, R2 ;  /* 0x00000002bd027221 */ /* 0x000ff00000010000 */
[----:B------:R-:W4:Y:S01]  /*a3e0*/  MUFU.EX2 R145, R145 ;  /* 0x0000009100917308 */ /* 0x000f220000000800 */
[--C-:B-1----:R-:W-:Y:S01]  /*a3f0*/  FFMA.FTZ R75, R214, c[0x0][0x23c], -R144.reuse ;  /* 0x00008f00d64b7a23 */ /* 0x102fe20000010890 */
[----:B---3--:R-:W-:Y:S01]  /*a400*/  F2FP.PACK_AB R137, R146, R76 ;  /* 0x0000004c9289723e */ /* 0x008fe200000000ff */
[----:B------:R-:W-:Y:S07]  /*a410*/  FFMA.FTZ R144, R215, c[0x0][0x23c], -R144 ;  /* 0x00008f00d7907a23 */ /* 0x000fee0000010890 */
[----:B------:R-:W-:Y:S01]  /*a420*/  MUFU.EX2 R75, R75 ;  /* 0x0000004b004b7308 */ /* 0x000fe20000000800 */
[----:B----4-:R-:W-:Y:S09]  /*a430*/  F2FP.PACK_AB R139, R145, R77 ;  /* 0x0000004d918b723e */ /* 0x010ff200000000ff */
[----:B------:R-:W1:Y:S02]  /*a440*/  MUFU.EX2 R144, R144 ;  /* 0x0000009000907308 */ /* 0x000e640000000800 */
[----:B-1----:R-:W-:Y:S07]  /*a450*/  F2FP.PACK_AB R138, R144, R75 ;  /* 0x0000004b908a723e */ /* 0x002fee00000000ff */
[C---:B------:R-:W-:Y:S07]  /*a460*/  HMMA.16816.F32 R80, R136.reuse, R100, R8 ;  /* 0x000000648850723c */ /* 0x040fee0000001808 */
[----:B------:R-:W-:Y:S01]  /*a470*/  FFMA.FTZ R8, R73, R233, R207 ;  /* 0x000000e949087223 */ /* 0x000fe200000100cf */
[-C--:B------:R-:W-:Y:S04]  /*a480*/  HMMA.16816.F32 R88, R136, R102.reuse, R12 ;  /* 0x000000668858723c */ /* 0x080fe8000000180c */
        /* <DEDUP_REMOVED lines=40> */
[-C--:B--2---:R-:W-:Y:S03]  /*a710*/  HMMA.16816.F32 R128, R140, R4.reuse, R52 ;  /* 0x000000048c80723c */ /* 0x084fe60000001834 */
[----:B------:R-:W-:Y:S02]  /*a720*/  FADD.FTZ R10, R160, R8 ;  /* 0x00000008a00a7221 */ /* 0x000fe40000010000 */
        /* <DEDUP_REMOVED lines=28> */
[----:B------:R-:W-:Y:S01]  /*a8f0*/  IADD3 R0, R206, -0x1, RZ ;  /* 0xffffffffce007810 */ /* 0x000fe20007ffe0ff */
[----:B------:R-:W-:Y:S02]  /*a900*/  FADD.FTZ R232, R153, R5 ;  /* 0x0000000599e87221 */ /* 0x000fe40000010000 */
[----:B------:R-:W-:Y:S01]  /*a910*/  FADD.FTZ R233, R149, R6 ;  /* 0x0000000695e97221 */ /* 0x000fe20000010000 */
[----:B------:R-:W-:Y:S01]  /*a920*/  MOV R206, R0 ;  /* 0x0000000000ce7202 */ /* 0x000fe20000000f00 */
[----:B------:R-:W-:Y:S02]  /*a930*/  FADD.FTZ R234, R144, R4 ;  /* 0x0000000490ea7221 */ /* 0x000fe40000010000 */
[----:B------:R-:W-:Y:S01]  /*a940*/  FADD.FTZ R235, R145, R2 ;  /* 0x0000000291eb7221 */ /* 0x000fe20000010000 */
[----:B------:R-:W-:-:S05]  /*a950*/  @P1 BRA `(.L_x_1564) ;  /* 0xffffc4a000001947 */ /* 0x000fca000383ffff */
.L_x_1563:
[----:B------:R-:W1:Y:S01]  /*a960*/  SHFL.BFLY PT, R2, R232, 0x2, 0x1f ;  /* 0x0c401f00e8027f89 */ /* 0x000e6200000e0000 */
[----:B------:R-:W-:Y:S01]  /*a970*/  ISETP.NE.AND P0, PT, R247, -0x1, PT ;  /* 0xfffffffff700780c */ /* 0x000fe20003f05270 */
[----:B------:R-:W2:Y:S01]  /*a980*/  LDC.U8 R45, c[0x0][0x329] ;  /* 0x0000ca40ff2d7b82 */ /* 0x000ea20000000000 */
[----:B------:R-:W-:Y:S01]  /*a990*/  BSSY B0, `(.L_x_1567) ;  /* 0x0000124000007945 */ /* 0x000fe20003800000 */
[----:B------:R-:W3:Y:S04]  /*a9a0*/  SHFL.BFLY PT, R0, R233, 0x2, 0x1f ;  /* 0x0c401f00e9007f89 */ /* 0x000ee800000e0000 */
[----:B------:R-:W4:Y:S04]  /*a9b0*/  SHFL.BFLY PT, R6, R234, 0x2, 0x1f ;  /* 0x0c401f00ea067f89 */ /* 0x000f2800000e0000 */
[----:B------:R-:W-:Y:S04]  /*a9c0*/  SHFL.BFLY PT, R5, R235, 0x2, 0x1f ;  /* 0x0c401f00eb057f89 */ /* 0x000fe800000e0000 */
[----:B------:R-:W5:Y:S01]  /*a9d0*/  S2R R56, SR_TID.X ;  /* 0x0000000000387919 */ /* 0x000f620000002100 */
[----:B-1----:R-:W-:-:S02]  /*a9e0*/  FADD.FTZ R2, R2, R232 ;  /* 0x000000e802027221 */ /* 0x002fc40000010000 */
[----:B---3--:R-:W-:-:S03]  /*a9f0*/  FADD.FTZ R0, R0, R233 ;  /* 0x000000e900007221 */ /* 0x008fc60000010000 */
[----:B------:R-:W1:Y:S01]  /*aa00*/  SHFL.BFLY PT, R4, R2, 0x1, 0x1f ;  /* 0x0c201f0002047f89 */ /* 0x000e6200000e0000 */
[----:B----4-:R-:W-:-:S03]  /*aa10*/  FADD.FTZ R6, R6, R234 ;  /* 0x000000ea06067221 */ /* 0x010fc60000010000 */
[----:B------:R-:W3:Y:S04]  /*aa20*/  SHFL.BFLY PT, R9, R0, 0x1, 0x1f ;  /* 0x0c201f0000097f89 */ /* 0x000ee800000e0000 */
[----:B------:R-:W4:Y:S01]  /*aa30*/  SHFL.BFLY PT, R7, R6, 0x1, 0x1f ;  /* 0x0c201f0006077f89 */ /* 0x000f2200000e0000 */
[----:B-----5:R-:W-:-:S04]  /*aa40*/  SHF.R.S32.HI R44, RZ, 0x1f, R56 ;  /* 0x0000001fff2c7819 */ /* 0x020fc80000011438 */
[CC--:B------:R-:W-:Y:S02]  /*aa50*/  LEA.HI R20, R44.reuse, R56.reuse, RZ, 0x2 ;  /* 0x000000382c147211 */ /* 0x0c0fe400078f10ff */
[----:B------:R-:W-:Y:S01]  /*aa60*/  LEA.HI R44, R44, R56, RZ, 0x5 ;  /* 0x000000382c2c7211 */ /* 0x000fe200078f28ff */
[----:B-1----:R-:W-:Y:S02]  /*aa70*/  FADD.FTZ R38, R2, R4 ;  /* 0x0000000402267221 */ /* 0x002fe40000010000 */
[----:B------:R-:W-:Y:S02]  /*aa80*/  FADD.FTZ R2, R5, R235 ;  /* 0x000000eb05027221 */ /* 0x000fe40000010000 */
[----:B---3--:R-:W-:Y:S01]  /*aa90*/  FADD.FTZ R39, R0, R9 ;  /* 0x0000000900277221 */ /* 0x008fe20000010000 */
[----:B------:R-:W-:Y:S01]  /*aaa0*/  FSETP.NE.FTZ.AND P6, PT, R38, RZ, PT ;  /* 0x000000ff2600720b */ /* 0x000fe20003fd5000 */
[----:B------:R-:W-:Y:S01]  /*aab0*/  @P0 IMAD.WIDE.U32 R4, R247, c[0x0][0x1e8], RZ ;  /* 0x00007a00f7040a25 */ /* 0x000fe200078e00ff */
[----:B------:R-:W1:Y:S01]  /*aac0*/  SHFL.BFLY PT, R8, R2, 0x1, 0x1f ;  /* 0x0c201f0002087f89 */ /* 0x000e6200000e0000 */
[----:B------:R-:W-:-:S02]  /*aad0*/  MOV R0, 0x3f800000 ;  /* 0x3f80000000007802 */ /* 0x000fc40000000f00 */
[----:B----4-:R-:W-:Y:S01]  /*aae0*/  FADD.FTZ R40, R6, R7 ;  /* 0x0000000706287221 */ /* 0x010fe20000010000 */
[----:B------:R-:W-:Y:S01]  /*aaf0*/  FSETP.NE.FTZ.AND P5, PT, R39, RZ, PT ;  /* 0x000000ff2700720b */ /* 0x000fe20003fb5000 */
[----:B------:R-:W-:Y:S01]  /*ab00*/  @P0 IMAD R43, R247, c[0x0][0x1ec], R5 ;  /* 0x00007b00f72b0a24 */ /* 0x000fe200078e0205 */
[----:B------:R-:W-:Y:S02]  /*ab10*/  @P0 MOV R42, R4 ;  /* 0x00000004002a0202 */ /* 0x000fe40000000f00 */
[----:B------:R-:W-:Y:S02]  /*ab20*/  FSETP.NE.FTZ.AND P4, PT, R40, RZ, PT ;  /* 0x000000ff2800720b */ /* 0x000fe40003f95000 */
[----:B------:R-:W-:Y:S01]  /*ab30*/  MOV R4, 0x3f800000 ;  /* 0x3f80000000047802 */ /* 0x000fe20000000f00 */
[----:B------:R-:W3:Y:S01]  /*ab40*/  @P6 MUFU.RCP R0, R38 ;  /* 0x0000002600006308 */ /* 0x000ee20000001000 */
[----:B------:R-:W-:Y:S02]  /*ab50*/  LOP3.LUT R9, R20, 0x3ffffffc, RZ, 0xc0, !PT ;  /* 0x3ffffffc14097812 */ /* 0x000fe400078ec0ff */
[----:B------:R-:W-:-:S02]  /*ab60*/  SHF.R.S32.HI R6, RZ, 0x5, R44 ;  /* 0x00000005ff067819 */ /* 0x000fc4000001142c */
[----:B------:R-:W-:-:S03]  /*ab70*/  IADD3 R5, -R9, R56, RZ ;  /* 0x0000003809057210 */ /* 0x000fc60007ffe1ff */
[----:B------:R-:W4:Y:S02]  /*ab80*/  @P5 MUFU.RCP R4, R39 ;  /* 0x0000002700045308 */ /* 0x000f240000001000 */
[----:B------:R-:W-:Y:S02]  /*ab90*/  IMAD R7, R6, 0x200, R5 ;  /* 0x0000020006077824 */ /* 0x000fe400078e0205 */
[----:B-1----:R-:W-:Y:S01]  /*aba0*/  FADD.FTZ R41, R2, R8 ;  /* 0x0000000802297221 */ /* 0x002fe20000010000 */
[----:B------:R-:W-:Y:S01]  /*abb0*/  MOV R2, 0x3f800000 ;  /* 0x3f80000000027802 */ /* 0x000fe20000000f00 */
[----:B---3--:R-:W-:-:S03]  /*abc0*/  FMUL.FTZ R84, R0, R84 ;  /* 0x0000005400547220 */ /* 0x008fc60000410000 */
[----:B------:R-:W-:Y:S01]  /*abd0*/  FSETP.NE.FTZ.AND P3, PT, R41, RZ, PT ;  /* 0x000000ff2900720b */ /* 0x000fe20003f75000 */
[C---:B------:R-:W-:Y:S01]  /*abe0*/  FMUL.FTZ R8, R0.reuse, R85 ;  /* 0x0000005500087220 */ /* 0x040fe20000410000 */
[----:B------:R-:W1:Y:S01]  /*abf0*/  @P4 MUFU.RCP R2, R40 ;  /* 0x0000002800024308 */ /* 0x000e620000001000 */
        /* <DEDUP_REMOVED lines=20> */
[----:B------:R-:W-:Y:S01]  /*ad40*/  MOV R0, 0x3f800000 ;  /* 0x3f80000000007802 */ /* 0x000fe20000000f00 */
[----:B----4-:R-:W-:Y:S01]  /*ad50*/  FMUL.FTZ R86, R4, R86 ;  /* 0x0000005604567220 */ /* 0x010fe20000410000 */
[----:B------:R-:W-:Y:S01]  /*ad60*/  F2FP.PACK_AB R36, R36, R128 ;  /* 0x000000802424723e */ /* 0x000fe200000000ff */
[----:B------:R-:W-:Y:S01]  /*ad70*/  FMUL.FTZ R6, R4, R87 ;  /* 0x0000005704067220 */ /* 0x000fe20000410000 */
[----:B------:R-:W-:Y:S01]  /*ad80*/  F2FP.PACK_AB R28, R28, R140 ;  /* 0x0000008c1c1c723e */ /* 0x000fe200000000ff */
[C---:B------:R-:W-:Y:S01]  /*ad90*/  FMUL.FTZ R94, R4.reuse, R94 ;  /* 0x0000005e045e7220 */ /* 0x040fe20000410000 */
[----:B------:R-:W3:Y:S01]  /*ada0*/  @P3 MUFU.RCP R0, R41 ;  /* 0x0000002900003308 */ /* 0x000ee20000001000 */
        /* <DEDUP_REMOVED lines=45> */
[C---:B---3--:R-:W-:Y:S01]  /*b080*/  FMUL.FTZ R83, R0.reuse, R83 ;  /* 0x0000005300537220 */ /* 0x048fe20000410000 */
        /* <DEDUP_REMOVED lines=30> */
[----:B------:R-:W-:Y:S01]  /*b270*/  ISETP.NE.U32.AND P1, PT, R4, 0x1, PT ;  /* 0x000000010400780c */ /* 0x000fe20003f25070 */
[----:B------:R-:W-:Y:S01]  /*b280*/  IMAD.MOV.U32 R4, RZ, RZ, -0x10 ;  /* 0xfffffff0ff047424 */ /* 0x000fe200078e00ff */
[----:B------:R-:W-:Y:S02]  /*b290*/  LEA.HI R2, R2, R2, RZ, 0x1d ;  /* 0x0000000202027211 */ /* 0x000fe400078fe8ff */
[----:B------:R-:W-:Y:S02]  /*b2a0*/  F2FP.PACK_AB R29, R139, R29 ;  /* 0x0000001d8b1d723e */ /* 0x000fe400000000ff */
[----:B------:R-:W-:Y:S02]  /*b2b0*/  LEA R2, R7, R2, 0x1 ;  /* 0x0000000207027211 */ /* 0x000fe400078e08ff */
[----:B------:R-:W-:-:S02]  /*b2c0*/  SEL R7, R4, 0x10, !P1 ;  /* 0x0000001004077807 */ /* 0x000fc40004800000 */
[----:B------:R-:W-:Y:S02]  /*b2d0*/  R2P PR, R0, 0x6 ;  /* 0x0000000600007804 */ /* 0x000fe40000000000 */
[----:B------:R-:W-:Y:S02]  /*b2e0*/  SHF.L.U32 R2, R2, 0x1, RZ ;  /* 0x0000000102027819 */ /* 0x000fe400000006ff */
[----:B------:R-:W-:Y:S02]  /*b2f0*/  MOV R0, 0x20 ;  /* 0x0000002000007802 */ /* 0x000fe40000000f00 */
[----:B------:R-:W-:Y:S01]  /*b300*/  IADD3 R4, R2, R7, RZ ;  /* 0x0000000702047210 */ /* 0x000fe20007ffe0ff */
[----:B------:R1:W-:Y:S04]  /*b310*/  STS [R2], R8 ;  /* 0x0000000802007388 */ /* 0x0003e80000000800 */
[----:B------:R3:W-:Y:S04]  /*b320*/  STS [R2+0x400], R6 ;  /* 0x0004000602007388 */ /* 0x0007e80000000800 */
[----:B------:R4:W-:Y:S04]  /*b330*/  STS [R4], R5 ;  /* 0x0000000504007388 */ /* 0x0009e80000000800 */
[----:B------:R5:W-:Y:S04]  /*b340*/  STS [R4+0x400], R9 ;  /* 0x0004000904007388 */ /* 0x000be80000000800 */
[----:B------:R5:W-:Y:S04]  /*b350*/  STS [R2+0x2000], R10 ;  /* 0x0020000a02007388 */ /* 0x000be80000000800 */
[----:B------:R5:W-:Y:S04]  /*b360*/  STS [R2+0x2400], R11 ;  /* 0x0024000b02007388 */ /* 0x000be80000000800 */
[----:B------:R-:W-:Y:S01]  /*b370*/  STS [R4+0x2000], R18 ;  /* 0x0020001204007388 */ /* 0x000fe20000000800 */
[----:B-1----:R-:W-:-:S02]  /*b380*/  SEL R8, R0, 0xffffffe0, !P1 ;  /* 0xffffffe000087807 */ /* 0x002fc40004800000 */
[C---:B------:R-:W-:Y:S01]  /*b390*/  IADD3 R0, R2.reuse, 0x40, RZ ;  /* 0x0000004002007810 */ /* 0x040fe20007ffe0ff */
[----:B------:R-:W-:Y:S01]  /*b3a0*/  STS [R4+0x2400], R17 ;  /* 0x0024001104007388 */ /* 0x000fe20000000800 */
[C---:B------:R-:W-:Y:S01]  /*b3b0*/  @P2 IADD3 R0, R2.reuse, -0x40, RZ ;  /* 0xffffffc002002810 */ /* 0x040fe20007ffe0ff */
[----:B---3--:R-:W-:Y:S01]  /*b3c0*/  IMAD.IADD R6, R2, 0x1, R8 ;  /* 0x0000000102067824 */ /* 0x008fe200078e0208 */
[----:B--2---:R-:W-:Y:S02]  /*b3d0*/  ISETP.NE.AND P1, PT, R45, RZ, PT ;  /* 0x000000ff2d00720c */ /* 0x004fe40003f25270 */
[----:B----4-:R-:W-:Y:S02]  /*b3e0*/  IADD3 R5, R4, R8, RZ ;  /* 0x0000000804057210 */ /* 0x010fe40007ffe0ff */
[----:B------:R1:W-:Y:S01]  /*b3f0*/  STS [R6], R16 ;  /* 0x0000001006007388 */ /* 0x0003e20000000800 */
[----:B-----5:R-:W2:Y:S03]  /*b400*/  LDC.U8 R9, c[0x0][0x328] ;  /* 0x0000ca00ff097b82 */ /* 0x020ea60000000000 */
[----:B------:R3:W-:Y:S01]  /*b410*/  STS [R6+0x400], R15 ;  /* 0x0004000f06007388 */ /* 0x0007e20000000800 */
[----:B------:R-:W4:Y:S03]  /*b420*/  @P5 MUFU.LG2 R10, R39 ;  /* 0x00000027000a5308 */ /* 0x000f260000000c00 */
[----:B------:R-:W-:Y:S01]  /*b430*/  STS [R5], R13 ;  /* 0x0000000d05007388 */ /* 0x000fe20000000800 */
[----:B------:R-:W-:-:S03]  /*b440*/  IADD3 R2, R8, 0x400, R0 ;  /* 0x0000040008027810 */ /* 0x000fc60007ffe000 */
[----:B------:R5:W-:Y:S04]  /*b450*/  STS [R5+0x400], R12 ;  /* 0x0004000c05007388 */ /* 0x000be80000000800 */
[----:B------:R5:W-:Y:S04]  /*b460*/  STS [R6+0x2000], R14 ;  /* 0x0020000e06007388 */ /* 0x000be80000000800 */
[----:B------:R5:W-:Y:S01]  /*b470*/  STS [R6+0x2400], R20 ;  /* 0x0024001406007388 */ /* 0x000be20000000800 */
[----:B----4-:R-:W-:-:S03]  /*b480*/  @P5 FMUL.FTZ R10, R10, 0.69314718246459960938 ;  /* 0x3f3172180a0a5820 */ /* 0x010fc60000410000 */
[----:B------:R-:W-:Y:S01]  /*b490*/  STS [R5+0x2000], R19 ;  /* 0x0020001305007388 */ /* 0x000fe20000000800 */
[----:B-1----:R-:W-:Y:S02]  /*b4a0*/  MOV R16, 0x7f800000 ;  /* 0x7f80000000107802 */ /* 0x002fe40000000f00 */
[----:B--2---:R-:W-:Y:S01]  /*b4b0*/  ISETP.NE.AND P2, PT, R9, RZ, PT ;  /* 0x000000ff0900720c */ /* 0x004fe20003f45270 */
[----:B------:R1:W-:Y:S01]  /*b4c0*/  STS [R5+0x2400], R27 ;  /* 0x0024001b05007388 */ /* 0x0003e20000000800 */
[----:B---3--:R-:W-:Y:S01]  /*b4d0*/  MOV R15, 0x7f800000 ;  /* 0x7f800000000f7802 */ /* 0x008fe20000000f00 */
[----:B------:R-:W-:Y:S02]  /*b4e0*/  @P5 FFMA.FTZ R15, R70, c[0x0][0x238], R10 ;  /* 0x00008e00460f5a23 */ /* 0x000fe4000001000a */
[----:B------:R-:W-:Y:S04]  /*b4f0*/  STS [R0], R26 ;  /* 0x0000001a00007388 */ /* 0x000fe80000000800 */
[----:B------:R-:W-:Y:S01]  /*b500*/  STS [R0+0x400], R25 ;  /* 0x0004001900007388 */ /* 0x000fe20000000800 */
[----:B-----5:R-:W-:Y:S03]  /*b510*/  @P4 MUFU.LG2 R12, R40 ;  /* 0x00000028000c4308 */ /* 0x020fe60000000c00 */
[----:B------:R-:W2:Y:S01]  /*b520*/  S2R R11, SR_CTAID.Y ;  /* 0x00000000000b7919 */ /* 0x000ea20000002600 */
[----:B------:R-:W-:-:S03]  /*b530*/  MOV R14, 0x7f800000 ;  /* 0x7f800000000e7802 */ /* 0x000fc60000000f00 */
[----:B------:R-:W3:Y:S01]  /*b540*/  S2R R13, SR_CTAID.X ;  /* 0x00000000000d7919 */ /* 0x000ee20000002500 */
[C---:B------:R-:W-:Y:S02]  /*b550*/  IADD3 R6, R7.reuse, R2, RZ ;  /* 0x0000000207067210 */ /* 0x040fe40007ffe0ff */
[----:B------:R-:W-:Y:S01]  /*b560*/  IADD3 R2, R7, R0, RZ ;  /* 0x0000000007027210 */ /* 0x000fe20007ffe0ff */
[----:B------:R-:W4:Y:S04]  /*b570*/  S2R R17, SR_CTAID.Z ;  /* 0x0000000000117919 */ /* 0x000f280000002700 */
[----:B------:R-:W-:Y:S01]  /*b580*/  STS [R2], R22 ;  /* 0x0000001602007388 */ /* 0x000fe20000000800 */
[----:B------:R-:W-:Y:S01]  /*b590*/  IMAD.IADD R4, R8, 0x1, R2 ;  /* 0x0000000108047824 */ /* 0x000fe200078e0202 */
[----:B-1----:R-:W-:-:S02]  /*b5a0*/  @!P1 MOV R5, c[0x0][0x214] ;  /* 0x0000850000059a02 */ /* 0x002fc40000000f00 */
[----:B------:R-:W-:Y:S04]  /*b5b0*/  STS [R2+0x400], R21 ;  /* 0x0004001502007388 */ /* 0x000fe80000000800 */
[----:B------:R-:W-:Y:S04]  /*b5c0*/  STS [R0+0x2000], R24 ;  /* 0x0020001800007388 */ /* 0x000fe80000000800 */
[----:B------:R1:W-:Y:S04]  /*b5d0*/  STS [R0+0x2400], R23 ;  /* 0x0024001700007388 */ /* 0x0003e80000000800 */
[----:B------:R-:W-:Y:S04]  /*b5e0*/  STS [R2+0x2000], R32 ;  /* 0x0020002002007388 */ /* 0x000fe80000000800 */
[----:B------:R5:W-:Y:S01]  /*b5f0*/  STS [R2+0x2400], R34 ;  /* 0x0024002202007388 */ /* 0x000be20000000800 */
[----:B-1----:R-:W-:-:S02]  /*b600*/  IADD3 R0, R8, R0, RZ ;  /* 0x0000000008007210 */ /* 0x002fc40007ffe0ff */
[----:B------:R-:W1:Y:S03]  /*b610*/  @P6 MUFU.LG2 R8, R38 ;  /* 0x0000002600086308 */ /* 0x000e660000000c00 */
[----:B------:R-:W-:Y:S01]  /*b620*/  STS [R0], R36 ;  /* 0x0000002400007388 */ /* 0x000fe20000000800 */
[----:B-----5:R-:W-:-:S03]  /*b630*/  @P1 MOV R2, c[0x0][0x210] ;  /* 0x0000840000021a02 */ /* 0x020fc60000000f00 */
[----:B------:R-:W-:Y:S04]  /*b640*/  STS [R0+0x400], R33 ;  /* 0x0004002100007388 */ /* 0x000fe80000000800 */
[----:B------:R-:W-:Y:S01]  /*b650*/  STS [R4], R28 ;  /* 0x0000001c04007388 */ /* 0x000fe20000000800 */
[----:B------:R-:W-:Y:S01]  /*b660*/  @P1 IMAD R2, R2, c[0x0][0x214], RZ ;  /* 0x0000850002021a24 */ /* 0x000fe200078e02ff */
[----:B------:R-:W-:Y:S02]  /*b670*/  @!P1 SEL R2, R5, c[0x0][0x234], !P2 ;  /* 0x00008d0005029a07 */ /* 0x000fe40005000000 */
[----:B------:R-:W-:Y:S01]  /*b680*/  STS [R6], R31 ;  /* 0x0000001f06007388 */ /* 0x000fe20000000800 */
[----:B------:R-:W-:Y:S01]  /*b690*/  ISETP.NE.OR P2, PT, R45, RZ, !P2 ;  /* 0x000000ff2d00720c */ /* 0x000fe20005745670 */
[----:B-1----:R-:W-:Y:S01]  /*b6a0*/  @P6 FMUL.FTZ R8, R8, 0.69314718246459960938 ;  /* 0x3f31721808086820 */ /* 0x002fe20000410000 */
[----:B--2---:R-:W-:Y:S01]  /*b6b0*/  @!P0 SHF.R.S32.HI R5, RZ, 0x1f, R11 ;  /* 0x0000001fff058819 */ /* 0x004fe2000001140b */
[----:B------:R-:W-:Y:S02]  /*b6c0*/  STS [R0+0x2000], R37 ;  /* 0x0020002500007388 */ /* 0x000fe40000000800 */
[----:B------:R-:W-:-:S02]  /*b6d0*/  @P6 FFMA.FTZ R16, R71, c[0x0][0x238], R8 ;  /* 0x00008e0047106a23 */ /* 0x000fc40000010008 */
[----:B------:R1:W-:Y:S01]  /*b6e0*/  STS [R0+0x2400], R35 ;  /* 0x0024002300007388 */ /* 0x0003e20000000800 */
[----:B------:R-:W-:-:S03]  /*b6f0*/  @!P0 IMAD R5, R5, c[0x0][0x1e0], RZ ;  /* 0x0000780005058a24 */ /* 0x000fc600078e02ff */
[----:B------:R2:W-:Y:S01]  /*b700*/  STS [R4+0x2000], R30 ;  /* 0x0020001e04007388 */ /* 0x0005e20000000800 */
[----:B------:R-:W-:-:S03]  /*b710*/  @!P0 IMAD R5, R11, c[0x0][0x1e4], R5 ;  /* 0x000079000b058a24 */ /* 0x000fc600078e0205 */
[----:B------:R5:W-:Y:S04]  /*b720*/  STS [R6+0x2000], R29 ;  /* 0x0020001d06007388 */ /* 0x000be80000000800 */
[----:B------:R-:W-:Y:S01]  /*b730*/  BAR.SYNC.DEFER_BLOCKING 0x0 ;  /* 0x0000000000007b1d */ /* 0x000fe20000010000 */
[----:B-1----:R-:W-:Y:S01]  /*b740*/  @P1 MOV R0, 0x1 ;  /* 0x0000000100001802 */ /* 0x002fe20000000f00 */
[----:B------:R-:W-:Y:S01]  /*b750*/  @!P1 IMAD R0, R2, c[0x0][0x1c0], RZ ;  /* 0x0000700002009a24 */ /* 0x000fe200078e02ff */
[----:B--2---:R-:W-:-:S03]  /*b760*/  LOP3.LUT R4, R44, 0xffffffe0, RZ, 0xc0, !PT ;  /* 0xffffffe02c047812 */ /* 0x004fc600078ec0ff */
[C---:B------:R-:W-:Y:S02]  /*b770*/  IMAD R0, R11.reuse, R0, RZ ;  /* 0x000000000b007224 */ /* 0x040fe400078e02ff */
[----:B-----5:R-:W-:Y:S01]  /*b780*/  @!P0 IMAD.WIDE.U32 R6, R11, c[0x0][0x1e0], RZ ;  /* 0x000078000b068a25 */ /* 0x020fe200078e00ff */
[----:B------:R-:W-:Y:S01]  /*b790*/  IADD3 R9, -R4, R56, RZ ;  /* 0x0000003804097210 */ /* 0x000fe20007ffe1ff */
[----:B------:R1:W2:Y:S02]  /*b7a0*/  LDS.128 R20, [R205] ;  /* 0x00000000cd147984 */ /* 0x0002a40000000c00 */
[----:B------:R-:W-:Y:S01]  /*b7b0*/  @!P0 IMAD.IADD R43, R7, 0x1, R5 ;  /* 0x00000001072b8824 */ /* 0x000fe200078e0205 */
[----:B------:R-:W-:Y:S01]  /*b7c0*/  @!P0 MOV R42, R6 ;  /* 0x00000006002a8202 */ /* 0x000fe20000000f00 */
[----:B------:R-:W-:Y:S01]  /*b7d0*/  @!P2 IMAD R6, R11, c[0x0][0x214], RZ ;  /* 0x000085000b06aa24 */ /* 0x000fe200078e02ff */
[----:B------:R1:W1:Y:S01]  /*b7e0*/  LDS.128 R24, [R205+0x800] ;  /* 0x00080000cd187984 */ /* 0x0002620000000c00 */
[----:B------:R-:W5:Y:S01]  /*b7f0*/  @P3 MUFU.LG2 R11, R41 ;  /* 0x00000029000b3308 */ /* 0x000f620000000c00 */
[----:B------:R-:W-:Y:S01]  /*b800*/  CS2R R4, SRZ ;  /* 0x0000000000047805 */ /* 0x000fe2000001ff00 */
[----:B------:R-:W-:Y:S01]  /*b810*/  SEL R0, R0, RZ, P2 ;  /* 0x000000ff00007207 */ /* 0x000fe20001000000 */
[----:B------:R1:W1:Y:S01]  /*b820*/  LDS.128 R28, [R205+0x1000] ;  /* 0x00100000cd1c7984 */ /* 0x0002620000000c00 */
[----:B------:R-:W-:-:S02]  /*b830*/  @!P2 SEL R7, R6, R247, !P0 ;  /* 0x000000f70607a207 */ /* 0x000fc40004000000 */
[----:B------:R-:W-:Y:S01]  /*b840*/  @P1 MOV R6, c[0x0][0x210] ;  /* 0x0000840000061a02 */ /* 0x000fe20000000f00 */
[----:B------:R1:W1:Y:S01]  /*b850*/  LDS.128 R32, [R205+0x1800] ;  /* 0x00180000cd207984 */ /* 0x0002620000000c00 */
[----:B------:R-:W-:Y:S01]  /*b860*/  @!P1 MOV R6, 0x1 ;  /* 0x0000000100069802 */ /* 0x000fe20000000f00 */
[--C-:B------:R-:W-:Y:S01]  /*b870*/  @!P2 IMAD.MOV.U32 R4, RZ, RZ, R7.reuse ;  /* 0x000000ffff04a224 */ /* 0x100fe200078e0007 */
[----:B------:R-:W-:Y:S01]  /*b880*/  @!P2 SHF.R.S32.HI R5, RZ, 0x1f, R7 ;  /* 0x0000001fff05a819 */ /* 0x000fe20000011407 */
[----:B------:R1:W1:Y:S01]  /*b890*/  LDS.128 R36, [R205+0x2000] ;  /* 0x00200000cd247984 */ /* 0x0002620000000c00 */
[----:B------:R-:W-:Y:S01]  /*b8a0*/  LOP3.LUT P0, RZ, R9, 0x3, RZ, 0xc0, !PT ;  /* 0x0000000309ff7812 */ /* 0x000fe2000780c0ff */
[----:B---3--:R-:W-:Y:S01]  /*b8b0*/  IMAD R7, R13, R6, RZ ;  /* 0x000000060d077224 */ /* 0x008fe200078e02ff */
[----:B------:R-:W-:Y:S01]  /*b8c0*/  MOV R13, 0x7f800000 ;  /* 0x7f800000000d7802 */ /* 0x000fe20000000f00 */
[----:B------:R3:W1:Y:S01]  /*b8d0*/  LDS.128 R44, [R205+0x2800] ;  /* 0x00280000cd2c7984 */ /* 0x0006620000000c00 */
[----:B----4-:R-:W-:-:S02]  /*b8e0*/  IMAD R0, R17, R2, R0 ;  /* 0x0000000211007224 */ /* 0x010fc400078e0200 */
[----:B------:R-:W-:Y:S01]  /*b8f0*/  SHF.L.U32 R2, R7, 0x7, RZ ;  /* 0x0000000707027819 */ /* 0x000fe200000006ff */
[----:B------:R3:W4:Y:S01]  /*b900*/  LDS.128 R48, [R205+0x3000] ;  /* 0x00300000cd307984 */ /* 0x0007220000000c00 */
[----:B------:R-:W-:Y:S02]  /*b910*/  @P4 FMUL.FTZ R9, R12, 0.69314718246459960938 ;  /* 0x3f3172180c094820 */ /* 0x000fe40000410000 */
[----:B------:R-:W-:Y:S01]  /*b920*/  IADD3 R7, P2, P1, R2, R4, R0 ;  /* 0x0000000402077210 */ /* 0x000fe2000795e000 */
[----:B------:R3:W1:Y:S01]  /*b930*/  LDS.128 R52, [R205+0x3800] ;  /* 0x00380000cd347984 */ /* 0x0006620000000c00 */
[----:B------:R-:W-:Y:S01]  /*b940*/  SHF.R.S32.HI R4, RZ, 0x1f, R2 ;  /* 0x0000001fff047819 */ /* 0x000fe20000011402 */
[----:B-----5:R-:W-:Y:S01]  /*b950*/  @P3 FMUL.FTZ R8, R11, 0.69314718246459960938 ;  /* 0x3f3172180b083820 */ /* 0x020fe20000410000 */
[----:B------:R-:W-:Y:S01]  /*b960*/  SHF.R.S32.HI R2, RZ, 0x1f, R0 ;  /* 0x0000001fff027819 */ /* 0x000fe20000011400 */
[----:B------:R-:W-:Y:S02]  /*b970*/  @P4 FFMA.FTZ R13, R69, c[0x0][0x238], R9 ;  /* 0x00008e00450d4a23 */ /* 0x000fe40000010009 */
[----:B------:R-:W-:Y:S01]  /*b980*/  @P3 FFMA.FTZ R14, R3, c[0x0][0x238], R8 ;  /* 0x00008e00030e3a23 */ /* 0x000fe20000010008 */
[----:B------:R-:W-:Y:S01]  /*b990*/  IADD3.X R2, R4, R5, R2, P2, P1 ;  /* 0x0000000504027210 */ /* 0x000fe200017e2402 */
[----:B------:R-:W-:Y:S05]  /*b9a0*/  @P0 BRA `(.L_x_1568) ;  /* 0x0000022000000947 */ /* 0x000fea0003800000 */
[----:B------:R-:W5:Y:S04]  /*b9b0*/  LDL.LU R58, [R1+0x8] ;  /* 0x00000800013a7983 */ /* 0x000f680000300800 */
[----:B------:R-:W5:Y:S02]  /*b9c0*/  LDL.LU R57, [R1+0x1c] ;  /* 0x00001c0001397983 */ /* 0x000f640000300800 */
[----:B-----5:R-:W-:-:S05]  /*b9d0*/  IMAD R0, R57, 0x10, R58 ;  /* 0x0000001039007824 */ /* 0x020fca00078e023a */
        /* <DEDUP_REMOVED lines=12> */
[CC--:B------:R-:W-:Y:S01]  /*baa0*/  @!P5 IADD3 R0, P2, R4.reuse, R7.reuse, RZ ;  /* 0x000000070400d210 */ /* 0x0c0fe20007f5e0ff */
[----:B------:R-:W-:Y:S01]  /*bab0*/  @!P3 IMAD R3, R5, R6, RZ ;  /* 0x000000060503b224 */ /* 0x000fe200078e02ff */
[C---:B------:R-:W-:Y:S02]  /*bac0*/  @!P6 LEA R8, P0, R9.reuse, c[0x0][0x200], 0x2 ;  /* 0x000080000908ea11 */ /* 0x040fe400078010ff */
[----:B------:R-:W-:Y:S02]  /*bad0*/  @!P5 LEA.HI.X.SX32 R4, R4, R2, 0x1, P2 ;  /* 0x000000020404d211 */ /* 0x000fe400010f0eff */
[----:B------:R-:W-:Y:S02]  /*bae0*/  @!P6 LEA.HI.X R9, R9, c[0x0][0x204], R10, 0x2, P0 ;  /* 0x000081000909ea11 */ /* 0x000fe400000f140a */
[----:B------:R-:W-:-:S02]  /*baf0*/  @!P4 IADD3 R5, P1, R11, R7, RZ ;  /* 0x000000070b05c210 */ /* 0x000fc40007f3e0ff */
[C---:B------:R-:W-:Y:S01]  /*bb00*/  @!P5 LEA R6, P2, R0.reuse, c[0x0][0x200], 0x2 ;  /* 0x000080000006da11 */ /* 0x040fe200078410ff */
[----:B------:R3:W-:Y:S01]  /*bb10*/  @!P6 STG.E [R8.64], R16 ;  /* 0x000000100800e986 */ /* 0x0007e2000c101906 */
[----:B------:R-:W-:Y:S02]  /*bb20*/  @!P3 IADD3 R10, P0, R3, R7, RZ ;  /* 0x00000007030ab210 */ /* 0x000fe40007f1e0ff */
[-C--:B------:R-:W-:Y:S02]  /*bb30*/  @!P4 LEA.HI.X.SX32 R11, R11, R2.reuse, 0x1, P1 ;  /* 0x000000020b0bc211 */ /* 0x080fe400008f0eff */
[----:B------:R-:W-:Y:S02]  /*bb40*/  @!P5 LEA.HI.X R7, R0, c[0x0][0x204], R4, 0x2, P2 ;  /* 0x000081000007da11 */ /* 0x000fe400010f1404 */
[----:B------:R-:W-:Y:S02]  /*bb50*/  @!P3 LEA.HI.X.SX32 R3, R3, R2, 0x1, P0 ;  /* 0x000000020303b211 */ /* 0x000fe400000f0eff */
[----:B------:R-:W-:Y:S01]  /*bb60*/  @!P4 LEA R4, P1, R5, c[0x0][0x200], 0x2 ;  /* 0x000080000504ca11 */ /* 0x000fe200078210ff */
[----:B------:R3:W-:Y:S01]  /*bb70*/  @!P5 STG.E [R6.64], R15 ;  /* 0x0000000f0600d986 */ /* 0x0007e2000c101906 */
[----:B------:R-:W-:-:S02]  /*bb80*/  @!P3 LEA R2, P0, R10, c[0x0][0x200], 0x2 ;  /* 0x000080000a02ba11 */ /* 0x000fc400078010ff */
[----:B------:R-:W-:Y:S02]  /*bb90*/  @!P4 LEA.HI.X R5, R5, c[0x0][0x204], R11, 0x2, P1 ;  /* 0x000081000505ca11 */ /* 0x000fe400008f140b */
[----:B------:R-:W-:-:S03]  /*bba0*/  @!P3 LEA.HI.X R3, R10, c[0x0][0x204], R3, 0x2, P0 ;  /* 0x000081000a03ba11 */ /* 0x000fc600000f1403 */
[----:B------:R3:W-:Y:S04]  /*bbb0*/  @!P4 STG.E [R4.64], R13 ;  /* 0x0000000d0400c986 */ /* 0x0007e8000c101906 */
[----:B------:R3:W-:Y:S02]  /*bbc0*/  @!P3 STG.E [R2.64], R14 ;  /* 0x0000000e0200b986 */ /* 0x0007e4000c101906 */
.L_x_1568:
[----:B------:R-:W-:Y:S05]  /*bbd0*/  BSYNC B0 ;  /* 0x0000000000007941 */ /* 0x000fea0003800000 */
.L_x_1567:
[C---:B---3--:R-:W-:Y:S01]  /*bbe0*/  IADD3 R2, P0, R240.reuse, R42, RZ ;  /* 0x0000002af0027210 */ /* 0x048fe20007f1e0ff */
[----:B------:R-:W-:Y:S01]  /*bbf0*/  BSSY B0, `(.L_x_1569) ;  /* 0x0000012000007945 */ /* 0x000fe20003800000 */
[----:B------:R-:W-:Y:S02]  /*bc00*/  ISETP.GE.AND P1, PT, R240, c[0x0][0x220], PT ;  /* 0x00008800f0007a0c */ /* 0x000fe40003f26270 */
        /* <DEDUP_REMOVED lines=16> */
.L_x_1570:
[----:B------:R-:W-:Y:S05]  /*bd10*/  BSYNC B0 ;  /* 0x0000000000007941 */ /* 0x000fea0003800000 */
.L_x_1569:
[----:B------:R-:W3:Y:S01]  /*bd20*/  LDL.LU R0, [R1] ;  /* 0x0000000001007983 */ /* 0x000ee20000300800 */
[----:B------:R-:W-:Y:S01]  /*bd30*/  BSSY B0, `(.L_x_1571) ;  /* 0x000000e000007945 */ /* 0x000fe20003800000 */
[----:B---3--:R-:W-:-:S13]  /*bd40*/  ISETP.GE.OR P0, PT, R0, R239, P1 ;  /* 0x000000ef0000720c */ /* 0x008fda0000f06670 */
        /* <DEDUP_REMOVED lines=12> */
.L_x_1572:
[----:B------:R-:W-:Y:S05]  /*be10*/  BSYNC B0 ;  /* 0x0000000000007941 */ /* 0x000fea0003800000 */
.L_x_1571:
        /* <DEDUP_REMOVED lines=14> */
.L_x_1574:
[----:B------:R-:W-:Y:S05]  /*bf00*/  BSYNC B0 ;  /* 0x0000000000007941 */ /* 0x000fea0003800000 */
.L_x_1573:
        /* <DEDUP_REMOVED lines=15> */
.L_x_1576:
[----:B------:R-:W-:Y:S05]  /*c000*/  BSYNC B0 ;  /* 0x0000000000007941 */ /* 0x000fea0003800000 */
.L_x_1575:
        /* <DEDUP_REMOVED lines=15> */
.L_x_1578:
[----:B------:R-:W-:Y:S05]  /*c100*/  BSYNC B0 ;  /* 0x0000000000007941 */ /* 0x000fea0003800000 */
.L_x_1577:
        /* <DEDUP_REMOVED lines=15> */
.L_x_1580:
[----:B------:R-:W-:Y:S05]  /*c200*/  BSYNC B0 ;  /* 0x0000000000007941 */ /* 0x000fea0003800000 */
.L_x_1579:
        /* <DEDUP_REMOVED lines=15> */
.L_x_1582:
[----:B------:R-:W-:Y:S05]  /*c300*/  BSYNC B0 ;  /* 0x0000000000007941 */ /* 0x000fea0003800000 */
.L_x_1581:
[----:B------:R-:W3:Y:S02]  /*c310*/  LDL.LU R0, [R1+0xc] ;  /* 0x00000c0001007983 */ /* 0x000ee40000300800 */
        /* <DEDUP_REMOVED lines=14> */
.L_x_1525:
[----:B-1----:R-:W1:Y:S01]  /*c400*/  LDC.U8 R4, c[0x0][0x329] ;  /* 0x0000ca40ff047b82 */ /* 0x002e620000000000 */
[----:B------:R-:W2:Y:S01]  /*c410*/  S2R R9, SR_TID.X ;  /* 0x0000000000097919 */ /* 0x000ea20000002100 */
[----:B------:R-:W-:Y:S01]  /*c420*/  ISETP.NE.AND P4, PT, R247, -0x1, PT ;  /* 0xfffffffff700780c */ /* 0x000fe20003f85270 */
[----:B------:R-:W-:Y:S01]  /*c430*/  BSSY B0, `(.L_x_1583) ;  /* 0x0000040000007945 */ /* 0x000fe20003800000 */
[----:B------:R-:W-:-:S04]  /*c440*/  IADD3 R14, -R251, R162, RZ ;  /* 0x000000a2fb0e7210 */ /* 0x000fc80007ffe1ff */
[----:B------:R-:W3:Y:S07]  /*c450*/  LDC.U8 R0, c[0x0][0x328] ;  /* 0x0000ca00ff007b82 */ /* 0x000eee0000000000 */
[----:B------:R-:W-:-:S04]  /*c460*/  @P4 IMAD.WIDE.U32 R2, R247, c[0x0][0x1e8], RZ ;  /* 0x00007a00f7024a25 */ /* 0x000fc800078e00ff */
[----:B------:R-:W-:Y:S01]  /*c470*/  @P4 IMAD R5, R247, c[0x0][0x1ec], R3 ;  /* 0x00007b00f7054a24 */ /* 0x000fe200078e0203 */
[----:B-1----:R-:W-:Y:S02]  /*c480*/  ISETP.NE.AND P0, PT, R4, RZ, PT ;  /* 0x000000ff0400720c */ /* 0x002fe40003f05270 */
[----:B--2---:R-:W-:-:S04]  /*c490*/  SHF.R.S32.HI R10, RZ, 0x1f, R9 ;  /* 0x0000001fff0a7819 */ /* 0x004fc80000011409 */
[----:B------:R-:W-:Y:S02]  /*c4a0*/  LEA.HI R10, R10, R9, RZ, 0x3 ;  /* 0x000000090a0a7211 */ /* 0x000fe400078f18ff */
[----:B---3--:R-:W-:Y:S02]  /*c4b0*/  ISETP.NE.AND P3, PT, R0, RZ, PT ;  /* 0x000000ff0000720c */ /* 0x008fe40003f65270 */
[----:B------:R-:W-:Y:S02]  /*c4c0*/  @!P4 SHF.R.S32.HI R0, RZ, 0x1f, R22 ;  /* 0x0000001fff00c819 */ /* 0x000fe40000011416 */
[----:B------:R-:W-:Y:S01]  /*c4d0*/  ISETP.NE.OR P2, PT, R4, RZ, !P3 ;  /* 0x000000ff0400720c */ /* 0x000fe20005f45670 */
[----:B------:R-:W-:Y:S01]  /*c4e0*/  @P0 IMAD.MOV.U32 R8, RZ, RZ, c[0x0][0x210] ;  /* 0x00008400ff080624 */ /* 0x000fe200078e00ff */
[----:B------:R-:W-:Y:S01]  /*c4f0*/  LOP3.LUT R7, R10, 0xfffffff8, RZ, 0xc0, !PT ;  /* 0xfffffff80a077812 */ /* 0x000fe200078ec0ff */
[----:B------:R-:W-:Y:S01]  /*c500*/  @!P4 IMAD R0, R0, c[0x0][0x1e0], RZ ;  /* 0x000078000000ca24 */ /* 0x000fe200078e02ff */
[----:B------:R-:W-:Y:S01]  /*c510*/  ISETP.NE.OR P1, PT, R247, -0x1, P2 ;  /* 0xfffffffff700780c */ /* 0x000fe20001725670 */
[----:B------:R-:W-:Y:S01]  /*c520*/  @!P0 IMAD.MOV.U32 R6, RZ, RZ, c[0x0][0x214] ;  /* 0x00008500ff068624 */ /* 0x000fe200078e00ff */
[----:B------:R-:W-:Y:S01]  /*c530*/  SHF.R.S32.HI R10, RZ, 0x3, R10 ;  /* 0x00000003ff0a7819 */ /* 0x000fe2000001140a */
[----:B------:R-:W-:Y:S01]  /*c540*/  @P4 IMAD.MOV.U32 R4, RZ, RZ, R2 ;  /* 0x000000ffff044224 */ /* 0x000fe200078e0002 */
[----:B------:R-:W-:Y:S01]  /*c550*/  @P0 MOV R15, c[0x0][0x210] ;  /* 0x00008400000f0a02 */ /* 0x000fe20000000f00 */
[----:B------:R-:W-:Y:S01]  /*c560*/  @!P4 IMAD.WIDE.U32 R2, R22, c[0x0][0x1e0], RZ ;  /* 0x000078001602ca25 */ /* 0x000fe200078e00ff */
[----:B------:R-:W-:-:S03]  /*c570*/  SHF.R.S32.HI R11, RZ, 0x1f, R10 ;  /* 0x0000001fff0b7819 */ /* 0x000fc6000001140a */
[----:B------:R-:W-:Y:S01]  /*c580*/  @!P4 IMAD R0, R22, c[0x0][0x1e4], R0 ;  /* 0x000079001600ca24 */ /* 0x000fe200078e0200 */
[----:B------:R-:W-:Y:S01]  /*c590*/  @!P4 MOV R4, R2 ;  /* 0x000000020004c202 */ /* 0x000fe20000000f00 */
[----:B------:R-:W-:Y:S01]  /*c5a0*/  @P0 IMAD R8, R8, c[0x0][0x214], RZ ;  /* 0x0000850008080a24 */ /* 0x000fe200078e02ff */
[----:B------:R-:W-:Y:S01]  /*c5b0*/  @!P0 SEL R8, R6, c[0x0][0x234], !P3 ;  /* 0x00008d0006088a07 */ /* 0x000fe20005800000 */
[----:B------:R-:W-:Y:S01]  /*c5c0*/  IMAD.IADD R18, R9, 0x1, -R7 ;  /* 0x0000000109127824 */ /* 0x000fe200078e0a07 */
[----:B------:R-:W-:Y:S01]  /*c5d0*/  SHF.R.S32.HI R7, RZ, 0x1f, R16 ;  /* 0x0000001fff077819 */ /* 0x000fe20000011410 */
[----:B------:R-:W-:Y:S02]  /*c5e0*/  @!P4 IMAD.IADD R5, R3, 0x1, R0 ;  /* 0x000000010305c824 */ /* 0x000fe400078e0200 */
[----:B------:R-:W-:Y:S01]  /*c5f0*/  IMAD.SHL.U32 R0, R18, 0x8, RZ ;  /* 0x0000000812007824 */ /* 0x000fe200078e00ff */
[----:B------:R-:W-:Y:S01]  /*c600*/  CS2R R2, SRZ ;  /* 0x0000000000027805 */ /* 0x000fe2000001ff00 */
[----:B------:R-:W-:-:S02]  /*c610*/  @P0 IMAD.MOV.U32 R6, RZ, RZ, 0x1 ;  /* 0x00000001ff060424 */ /* 0x000fc400078e00ff */
        /* <DEDUP_REMOVED lines=9> */
[----:B------:R-:W-:Y:S01]  /*c6b0*/  SEL R7, R6, RZ, P2 ;  /* 0x000000ff06077207 */ /* 0x000fe20001000000 */
[----:B------:R-:W-:Y:S01]  /*c6c0*/  IMAD R9, R16, c[0x0][0x1f4], R0 ;  /* 0x00007d0010097a24 */ /* 0x000fe200078e0200 */
[----:B------:R-:W-:Y:S01]  /*c6d0*/  ISETP.GE.AND P0, PT, R10, R14, PT ;  /* 0x0000000e0a00720c */ /* 0x000fe20003f06270 */
[--C-:B------:R-:W-:Y:S01]  /*c6e0*/  @!P2 IMAD.MOV.U32 R2, RZ, RZ, R247.reuse ;  /* 0x000000ffff02a224 */ /* 0x100fe200078e00f7 */
[----:B------:R-:W-:Y:S01]  /*c6f0*/  @!P2 SHF.R.S32.HI R3, RZ, 0x1f, R247 ;  /* 0x0000001fff03a819 */ /* 0x000fe200000114f7 */
[----:B------:R-:W-:Y:S01]  /*c700*/  IMAD R6, R251, R15, RZ ;  /* 0x0000000ffb067224 */ /* 0x000fe200078e02ff */
[----:B------:R-:W-:Y:S01]  /*c710*/  P2R R27, PR, RZ, 0x1 ;  /* 0x00000001ff1b7803 */ /* 0x000fe20000000000 */
[----:B------:R-:W-:-:S02]  /*c720*/  IMAD R0, R16, R8, R7 ;  /* 0x0000000810007224 */ /* 0x000fc400078e0207 */
        /* <DEDUP_REMOVED lines=16> */
.L_x_1584:
[----:B------:R-:W-:Y:S05]  /*c830*/  BSYNC B0 ;  /* 0x0000000000007941 */ /* 0x000fea0003800000 */
.L_x_1583:
        /* <DEDUP_REMOVED lines=17> */
.L_x_1586:
[----:B------:R-:W-:Y:S05]  /*c950*/  BSYNC B0 ;  /* 0x0000000000007941 */ /* 0x000fea0003800000 */
.L_x_1585:
        /* <DEDUP_REMOVED lines=16> */
.L_x_1588:
[----:B------:R-:W-:Y:S05]  /*ca60*/  BSYNC B0 ;  /* 0x0000000000007941 */ /* 0x000fea0003800000 */
.L_x_1587:
        /* <DEDUP_REMOVED lines=16> */
.L_x_1590:
[----:B------:R-:W-:Y:S05]  /*cb70*/  BSYNC B0 ;  /* 0x0000000000007941 */ /* 0x000fea0003800000 */
.L_x_1589:
        /* <DEDUP_REMOVED lines=16> */
.L_x_1592:
[----:B------:R-:W-:Y:S05]  /*cc80*/  BSYNC B0 ;  /* 0x0000000000007941 */ /* 0x000fea0003800000 */
.L_x_1591:
        /* <DEDUP_REMOVED lines=16> */
.L_x_1594:
[----:B------:R-:W-:Y:S05]  /*cd90*/  BSYNC B0 ;  /* 0x0000000000007941 */ /* 0x000fea0003800000 */
.L_x_1593:
        /* <DEDUP_REMOVED lines=16> */
.L_x_1596:
[----:B------:R-:W-:Y:S05]  /*cea0*/  BSYNC B0 ;  /* 0x0000000000007941 */ /* 0x000fea0003800000 */
.L_x_1595:
        /* <DEDUP_REMOVED lines=16> */
.L_x_1598:
[----:B------:R-:W-:Y:S05]  /*cfb0*/  BSYNC B0 ;  /* 0x0000000000007941 */ /* 0x000fea0003800000 */
.L_x_1597:
        /* <DEDUP_REMOVED lines=72> */
.L_x_1599:
        /* <DEDUP_REMOVED lines=12> */
.L_x_2136:


//--------------------- .text._ZN5flash16flash_fwd_kernelI23Flash_fwd_kernel_traitsILi64ELi128ELi64ELi4ELb0ELb0EN7cutlass6half_tE19Flash_kernel_traitsILi64ELi128ELi64ELi4ES3_EELb1ELb0ELb1ELb0ELb0ELb1ELb0ELb0EEEvNS_16Flash_fwd_paramsE --------------------------
	.section	.text._ZN5flash16flash_fwd_kernelI23Flash_fwd_kernel_traitsILi64ELi128ELi64ELi4ELb0ELb0EN7cutlass6half_tE19Flash_kernel_traitsILi64ELi128ELi64ELi4ES3_EELb1ELb0ELb1ELb0ELb0ELb1ELb0ELb0EEEvNS_16Flash_fwd_paramsE,"ax",@progbits
	.sectioninfo	@"SHI_REGISTERS=255"
	.align	128
        .global         _ZN5flash16flash_fwd_kernelI23Flash_fwd_kernel_traitsILi64ELi128ELi64ELi4ELb0ELb0EN7cutlass6half_tE19Flash_kernel_traitsILi64ELi128ELi64ELi4ES3_EELb1ELb0ELb1ELb0ELb0ELb1ELb0ELb0EEEvNS_16Flash_fwd_paramsE
        .type           _ZN5flash16flash_fwd_kernelI23Flash_fwd_kernel_traitsILi64ELi128ELi64ELi4ELb0ELb0EN7cutlass6half_tE19Flash_kernel_traitsILi64ELi128ELi64ELi4ES3_EELb1ELb0ELb1ELb0ELb0ELb1ELb0ELb0EEEvNS_16Flash_fwd_paramsE,@function
        .size           _ZN5flash16flash_fwd_kernelI23Flash_fwd_kernel_traitsILi64ELi128ELi64ELi4ELb0ELb0EN7cutlass6half_tE19Flash_kernel_traitsILi64ELi128ELi64ELi4ES3_EELb1ELb0ELb1ELb0ELb0ELb1ELb0ELb0EEEvNS_16Flash_fwd_paramsE,(.L_x_2137 - _ZN5flash16flash_fwd_kernelI23Flash_fwd_kernel_traitsILi64ELi128ELi64ELi4ELb0ELb0EN7cutlass6half_tE19Flash_kernel_traitsILi64ELi128ELi64ELi4ES3_EELb1ELb0ELb1ELb0ELb0ELb1ELb0ELb0EEEvNS_16Flash_fwd_paramsE)
        .other          _ZN5flash16flash_fwd_kernelI23Flash_fwd_kernel_traitsILi64ELi128ELi64ELi4ELb0ELb0EN7cutlass6half_tE19Flash_kernel_traitsILi64ELi128ELi64ELi4ES3_EELb1ELb0ELb1ELb0ELb0ELb1ELb0ELb0EEEvNS_16Flash_fwd_paramsE,@"STO_CUDA_ENTRY STV_DEFAULT"
_ZN5flash16flash_fwd_kernelI23Flash_fwd_kernel_traitsILi64ELi128ELi64ELi4ELb0ELb0EN7cutlass6half_tE19Flash_kernel_traitsILi64ELi128ELi64ELi4ES3_EELb1ELb0ELb1ELb0ELb0ELb1ELb0ELb0EEEvNS_16Flash_fwd_paramsE:
.text._ZN5flash16flash_fwd_kernelI23Flash_fwd_kernel_traitsILi64ELi128ELi64ELi4ELb0ELb0EN7cutlass6half_tE19Flash_kernel_traitsILi64ELi128ELi64ELi4ES3_EELb1ELb0ELb1ELb0ELb0ELb1ELb0ELb0EEEvNS_16Flash_fwd_paramsE:
        /* <DEDUP_REMOVED lines=72> */
.L_x_1600:
[----:B------:R-:W-:Y:S02]  /*0480*/  MOV R0, c[0x0][0x218] ;  /* 0x0000860000007a02 */ /* 0x000fe40000000f00 */
.L_x_1601:
        /* <DEDUP_REMOVED lines=34> */
[----:B------:R-:W-:Y:S01]  /*06b0*/  IMAD.IADD R14, R53, 0x1, -R142 ;  /* 0x00000001350e7824 */ /* 0x000fe200078e0a8e */
[----:B-1--4-:R-:W-:Y:S01]  /*06c0*/  LEA.HI R10, R32, R141, RZ, 0x3 ;  /* 0x0000008d200a7211 */ /* 0x012fe200078f18ff */
[----:B------:R-:W-:Y:S03]  /*06d0*/  BSSY B0, `(.L_x_1603) ;  /* 0x000003a000007945 */ /* 0x000fe60003800000 */
[----:B------:R-:W-:Y:S01]  /*06e0*/  LOP3.LUT R9, R10, 0x1ffffff8, RZ, 0xc0, !PT ;  /* 0x1ffffff80a097812 */ /* 0x000fe200078ec0ff */
[----:B------:R-:W1:Y:S01]  /*06f0*/  LDC.U8 R2, c[0x0][0x328] ;  /* 0x0000ca00ff027b82 */ /* 0x000e620000000000 */
[----:B------:R-:W-:-:S04]  /*0700*/  SHF.R.S32.HI R10, RZ, 0x3, R10 ;  /* 0x00000003ff0a7819 */ /* 0x000fc8000001140a */
[----:B------:R-:W-:Y:S01]  /*0710*/  SHF.R.S32.HI R11, RZ, 0x1f, R10 ;  /* 0x0000001fff0b7819 */ /* 0x000fe2000001140a */
[----:B------:R-:W-:Y:S01]  /*0720*/  @!P0 IMAD.WIDE.U32 R6, R13, c[0x0][0x1e0], RZ ;  /* 0x000078000d068a25 */ /* 0x000fe200078e00ff */
[----:B--2---:R-:W-:Y:S02]  /*0730*/  ISETP.NE.AND P2, PT, R0, RZ, PT ;  /* 0x000000ff0000720c */ /* 0x004fe40003f45270 */
[----:B-1----:R-:W-:-:S04]  /*0740*/  ISETP.NE.AND P3, PT, R2, RZ, PT ;  /* 0x000000ff0200720c */ /* 0x002fc80003f65270 */
[----:B------:R-:W-:-:S07]  /*0750*/  ISETP.EQ.AND P3, PT, R0, RZ, P3 ;  /* 0x000000ff0000720c */ /* 0x000fce0001f62270 */
[----:B------:R-:W-:Y:S01]  /*0760*/  @P2 IMAD.MOV.U32 R8, RZ, RZ, c[0x0][0x210] ;  /* 0x00008400ff082624 */ /* 0x000fe200078e00ff */
[----:B------:R-:W-:Y:S01]  /*0770*/  @!P2 ISETP.NE.AND P1, PT, R2, RZ, PT ;  /* 0x000000ff0200a20c */ /* 0x000fe20003f25270 */
[C---:B------:R-:W-:Y:S01]  /*0780*/  @P0 IMAD.WIDE.U32 R2, R25.reuse, c[0x0][0x1e8], RZ ;  /* 0x00007a0019020a25 */ /* 0x040fe200078e00ff */
[----:B------:R-:W-:Y:S02]  /*0790*/  @!P0 SHF.R.S32.HI R0, RZ, 0x1f, R13 ;  /* 0x0000001fff008819 */ /* 0x000fe4000001140d */
[----:B------:R-:W-:Y:S01]  /*07a0*/  @!P0 MOV R2, R6 ;  /* 0x0000000600028202 */ /* 0x000fe20000000f00 */
[----:B------:R-:W-:Y:S02]  /*07b0*/  @P0 IMAD R5, R25, c[0x0][0x1ec], R3 ;  /* 0x00007b0019050a24 */ /* 0x000fe400078e0203 */
[----:B------:R-:W-:Y:S02]  /*07c0*/  @!P0 IMAD R4, R0, c[0x0][0x1e0], RZ ;  /* 0x0000780000048a24 */ /* 0x000fe400078e02ff */
[----:B------:R-:W-:-:S02]  /*07d0*/  @!P2 IMAD.MOV.U32 R3, RZ, RZ, c[0x0][0x214] ;  /* 0x00008500ff03a624 */ /* 0x000fc400078e00ff */
[----:B------:R-:W-:Y:S01]  /*07e0*/  IMAD.IADD R0, R141, 0x1, -R9 ;  /* 0x000000018d007824 */ /* 0x000fe200078e0a09 */
[----:B------:R-:W-:Y:S01]  /*07f0*/  SHF.R.S32.HI R9, RZ, 0x1f, R16 ;  /* 0x0000001fff097819 */ /* 0x000fe20000011410 */
[----:B------:R-:W-:Y:S02]  /*0800*/  @!P0 IMAD R4, R13, c[0x0][0x1e4], R4 ;  /* 0x000079000d048a24 */ /* 0x000fe400078e0204 */
[----:B------:R-:W-:Y:S01]  /*0810*/  @P2 IMAD R8, R8, c[0x0][0x214], RZ ;  /* 0x0000850008082a24 */ /* 0x000fe200078e02ff */
[----:B------:R-:W-:Y:S01]  /*0820*/  @!P2 SEL R8, R3, c[0x0][0x234], !P1 ;  /* 0x00008d000308aa07 */ /* 0x000fe20004800000 */
[----:B------:R-:W-:Y:S01]  /*0830*/  IMAD.SHL.U32 R0, R0, 0x8, RZ ;  /* 0x0000000800007824 */ /* 0x000fe200078e00ff */
[----:B------:R-:W-:Y:S01]  /*0840*/  @!P0 IADD3 R5, R7, R4, RZ ;  /* 0x0000000407058210 */ /* 0x000fe20007ffe0ff */
[----:B------:R-:W-:Y:S02]  /*0850*/  @P2 IMAD.MOV.U32 R3, RZ, RZ, 0x1 ;  /* 0x00000001ff032424 */ /* 0x000fe400078e00ff */
[----:B------:R-:W-:Y:S01]  /*0860*/  @!P2 IMAD R3, R8, c[0x0][0x1c0], RZ ;  /* 0x000070000803aa24 */ /* 0x000fe200078e02ff */
[----:B------:R-:W-:Y:S01]  /*0870*/  IADD3 R4, P1, R0, R2, RZ ;  /* 0x0000000200047210 */ /* 0x000fe20007f3e0ff */
[----:B------:R-:W-:-:S02]  /*0880*/  @P3 IMAD R7, R13, c[0x0][0x214], RZ ;  /* 0x000085000d073a24 */ /* 0x000fc400078e02ff */
[----:B------:R-:W-:Y:S01]  /*0890*/  @P2 IMAD.MOV.U32 R15, RZ, RZ, c[0x0][0x210] ;  /* 0x00008400ff0f2624 */ /* 0x000fe200078e00ff */
[----:B------:R-:W-:Y:S01]  /*08a0*/  LEA.HI.X.SX32 R5, R0, R5, 0x1, P1 ;  /* 0x0000000500057211 */ /* 0x000fe200008f0eff */
[----:B------:R-:W-:Y:S01]  /*08b0*/  IMAD R0, R13, R3, RZ ;  /* 0x000000030d007224 */ /* 0x000fe200078e02ff */
[----:B------:R-:W-:Y:S01]  /*08c0*/  @!P2 MOV R15, 0x1 ;  /* 0x00000001000fa802 */ /* 0x000fe20000000f00 */
[----:B------:R-:W-:Y:S01]  /*08d0*/  @!P3 CS2R R2, SRZ ;  /* 0x000000000002b805 */ /* 0x000fe2000001ff00 */
[----:B------:R-:W-:Y:S01]  /*08e0*/  @P3 SEL R7, R7, R25, !P0 ;  /* 0x0000001907073207 */ /* 0x000fe20004000000 */
[----:B------:R-:W-:Y:S01]  /*08f0*/  IMAD R9, R9, c[0x0][0x1f0], RZ ;  /* 0x00007c0009097a24 */ /* 0x000fe200078e02ff */
[----:B------:R-:W-:Y:S01]  /*0900*/  SEL R0, R0, RZ, !P3 ;  /* 0x000000ff00007207 */ /* 0x000fe20005800000 */
[----:B------:R-:W-:Y:S01]  /*0910*/  IMAD R6, R142, R15, RZ ;  /* 0x0000000f8e067224 */ /* 0x000fe200078e02ff */
[----:B------:R-:W-:Y:S01]  /*0920*/  ISETP.GE.AND P2, PT, R10, R14, PT ;  /* 0x0000000e0a00720c */ /* 0x000fe20003f46270 */
[--C-:B------:R-:W-:Y:S01]  /*0930*/  @P3 IMAD.MOV.U32 R2, RZ, RZ, R7.reuse ;  /* 0x000000ffff023224 */ /* 0x100fe200078e0007 */
[----:B------:R-:W-:Y:S01]  /*0940*/  @P3 SHF.R.S32.HI R3, RZ, 0x1f, R7 ;  /* 0x0000001fff033819 */ /* 0x000fe20000011407 */
[----:B------:R-:W-:-:S02]  /*0950*/  IMAD R0, R16, R8, R0 ;  /* 0x0000000810007224 */ /* 0x000fc400078e0200 */
[C---:B------:R-:W-:Y:S02]  /*0960*/  IMAD R9, R16.reuse, c[0x0][0x1f4], R9 ;  /* 0x00007d0010097a24 */ /* 0x040fe400078e0209 */
[----:B------:R-:W-:Y:S01]  /*0970*/  IMAD.WIDE.U32 R12, R16, c[0x0][0x1f0], R4 ;  /* 0x00007c00100c7a25 */ /* 0x000fe200078e0004 */
[----:B------:R-:W-:Y:S02]  /*0980*/  IADD3 R18, P1, P0, R6, R2, R0 ;  /* 0x0000000206127210 */ /* 0x000fe4000783e000 */
[----:B------:R-:W-:Y:S01]  /*0990*/  SHF.R.S32.HI R4, RZ, 0x1f, R6 ;  /* 0x0000001fff047819 */ /* 0x000fe20000011406 */
[----:B------:R-:W-:Y:S01]  /*09a0*/  IMAD.WIDE R6, R143, 0x80, R10 ;  /* 0x000000808f067825 */ /* 0x000fe200078e020a */
[----:B------:R-:W-:Y:S02]  /*09b0*/  SHF.R.S32.HI R0, RZ, 0x1f, R0 ;  /* 0x0000001fff007819 */ /* 0x000fe40000011400 */
[----:B------:R-:W-:Y:S02]  /*09c0*/  IADD3 R9, R13, R9, RZ ;  /* 0x000000090d097210 */ /* 0x000fe40007ffe0ff */
        /* <DEDUP_REMOVED lines=10> */
.L_x_1604:
[----:B------:R-:W-:Y:S05]  /*0a70*/  BSYNC B0 ;  /* 0x0000000000007941 */ /* 0x000fea0003800000 */
.L_x_1603:
        /* <DEDUP_REMOVED lines=15> */
.L_x_1606:
[----:B------:R-:W-:Y:S05]  /*0b70*/  BSYNC B0 ;  /* 0x0000000000007941 */ /* 0x000fea0003800000 */
.L_x_1605:
        /* <DEDUP_REMOVED lines=15> */
.L_x_1608:
[----:B------:R-:W-:Y:S05]  /*0c70*/  BSYNC B0 ;  /* 0x0000000000007941 */ /* 0x000fea0003800000 */
.L_x_1607:
        /* <DEDUP_REMOVED lines=15> */
.L_x_1610:
[----:B------:R-:W-:Y:S05]  /*0d70*/  BSYNC B0 ;  /* 0x0000000000007941 */ /* 0x000fea0003800000 */
.L_x_1609:
        /* <DEDUP_REMOVED lines=15> */
.L_x_1612:
[----:B------:R-:W-:Y:S05]  /*0e70*/  BSYNC B0 ;  /* 0x0000000000007941 */ /* 0x000fea0003800000 */
.L_x_1611:
        /* <DEDUP_REMOVED lines=15> */
.L_x_1614:
[----:B------:R-:W-:Y:S05]  /*0f70*/  BSYNC B0 ;  /* 0x0000000000007941 */ /* 0x000fea0003800000 */
.L_x_1613:
        /* <DEDUP_REMOVED lines=15> */
.L_x_1616:
[----:B------:R-:W-:Y:S05]  /*1070*/  BSYNC B0 ;  /* 0x0000000000007941 */ /* 0x000fea0003800000 */
.L_x_1615:
        /* <DEDUP_REMOVED lines=15> */
.L_x_1618:
[----:B------:R-:W-:Y:S05]  /*1170*/  BSYNC B0 ;  /* 0x0000000000007941 */ /* 0x000fea0003800000 */
.L_x_1617:
        /* <DEDUP_REMOVED lines=40> */
[----:B--2---:R-:W-:-:S03]  /*1400*/  @!P3 IMAD.MOV.U32 R10, RZ, RZ, 0x7f800000 ;  /* 0x7f800000ff0ab424 */ /* 0x004fc600078e00ff */
        /* <DEDUP_REMOVED lines=26> */
.L_x_1602:
        /* <DEDUP_REMOVED lines=28> */
.L_x_1619:
        /* <DEDUP_REMOVED lines=42> */
.L_x_1620:
[----:B------:R-:W-:Y:S01]  /*1a10*/  LEA.HI R0, R32, R141, RZ, 0x3 ;  /* 0x0000008d20007211 */ /* 0x000fe200078f18ff */
[----:B------:R-:W-:Y:S01]  /*1a20*/  IMAD.IADD R39, R53, 0x1, -R142 ;  /* 0x0000000135277824 */ /* 0x000fe200078e0a8e */
[----:B------:R-:W-:Y:S01]  /*1a30*/  IADD3 R135, R242, -0x1, RZ ;  /* 0xfffffffff2877810 */ /* 0x000fe20007ffe0ff */
[----:B------:R-:W-:Y:S01]  /*1a40*/  UMOV UR19, 0x6 ;  /* 0x0000000600137882 */ /* 0x000fe20000000000 */
[----:B------:R-:W-:Y:S01]  /*1a50*/  SHF.R.S32.HI R34, RZ, 0x3, R0 ;  /* 0x00000003ff227819 */ /* 0x000fe20000011400 */
[----:B------:R-:W-:Y:S01]  /*1a60*/  ULDC.64 UR6, c[0x0][0x198] ;  /* 0x0000660000067ab9 */ /* 0x000fe20000000a00 */
[----:B------:R-:W-:Y:S01]  /*1a70*/  LOP3.LUT R2, R0, 0xfffffff8, RZ, 0xc0, !PT ;  /* 0xfffffff800027812 */ /* 0x000fe200078ec0ff */
[----:B------:R-:W-:Y:S01]  /*1a80*/  STL [R1+0x50], R39 ;  /* 0x0000502701007387 */ /* 0x000fe20000100800 */
[C---:B------:R-:W-:Y:S01]  /*1a90*/  IADD3 R38, R34.reuse, 0x10, RZ ;  /* 0x0000001022267810 */ /* 0x040fe20007ffe0ff */
[----:B------:R-:W-:Y:S01]  /*1aa0*/  IMAD.SHL.U32 R0, R34, 0x40, RZ ;  /* 0x0000004022007824 */ /* 0x000fe200078e00ff */
[----:B------:R-:W-:Y:S01]  /*1ab0*/  SHF.R.S32.HI R35, RZ, 0x1f, R34 ;  /* 0x0000001fff237819 */ /* 0x000fe20000011422 */
[----:B------:R-:W-:Y:S01]  /*1ac0*/  IMAD.IADD R31, R141, 0x1, -R2 ;  /* 0x000000018d1f7824 */ /* 0x000fe200078e0a02 */
[----:B------:R-:W-:Y:S01]  /*1ad0*/  ISETP.GE.AND P0, PT, R38, R39, PT ;  /* 0x000000272600720c */ /* 0x000fe20003f06270 */
[----:B------:R-:W-:Y:S01]  /*1ae0*/  STL [R1+0x7c], R38 ;  /* 0x00007c2601007387 */ /* 0x000fe20000100800 */
[----:B------:R-:W-:Y:S01]  /*1af0*/  LOP3.LUT R2, R0, 0x1c0, RZ, 0xc0, !PT ;  /* 0x000001c000027812 */ /* 0x000fe200078ec0ff */
[----:B------:R-:W-:Y:S01]  /*1b00*/  IMAD.SHL.U32 R40, R31, 0x8, RZ ;  /* 0x000000081f287824 */ /* 0x000fe200078e00ff */
[C---:B------:R-:W-:Y:S01]  /*1b10*/  IADD3 R37, R34.reuse, 0x20, RZ ;  /* 0x0000002022257810 */ /* 0x040fe20007ffe0ff */
[----:B------:R-:W-:Y:S01]  /*1b20*/  IMAD.WIDE R42, R143, 0x80, R34 ;  /* 0x000000808f2a7825 */ /* 0x000fe200078e0222 */
[----:B------:R-:W-:Y:S01]  /*1b30*/  IADD3 R36, R34, 0x30, RZ ;  /* 0x0000003022247810 */ /* 0x000fe20007ffe0ff */
[----:B------:R-:W-:Y:S01]  /*1b40*/  USHF.L.U64.HI UR7, UR6, UR19, UR7 ;  /* 0x0000001306077299 */ /* 0x000fe20008010207 */
[----:B------:R-:W-:Y:S01]  /*1b50*/  LOP3.LUT R0, R2, 0x38, R40, 0xf8, !PT ;  /* 0x0000003802007812 */ /* 0x000fe200078ef828 */
[----:B------:R-:W-:Y:S01]  /*1b60*/  STL [R1+0x80], R37 ;  /* 0x0000802501007387 */ /* 0x000fe20000100800 */
[----:B------:R-:W-:Y:S01]  /*1b70*/  SHF.R.U32.HI R2, RZ, 0x3, R2 ;  /* 0x00000003ff027819 */ /* 0x000fe20000011602 */
[----:B------:R-:W-:Y:S01]  /*1b80*/  USHF.L.U32 UR8, UR6, 0x6, URZ ;  /* 0x0000000606087899 */ /* 0x000fe2000800063f */
[----:B------:R-:W-:Y:S01]  /*1b90*/  IADD3 R4, R34, 0x40, RZ ;  /* 0x0000004022047810 */ /* 0x000fe20007ffe0ff */
[----:B------:R-:W-:Y:S01]  /*1ba0*/  STL.64 [R1+0x48], R34 ;  /* 0x0000482201007387 */ /* 0x000fe20000100a00 */
[----:B------:R-:W-:Y:S01]  /*1bb0*/  LOP3.LUT R5, R0, R2, RZ, 0x3c, !PT ;  /* 0x0000000200057212 */ /* 0x000fe200078e3cff */
[----:B------:R-:W-:Y:S01]  /*1bc0*/  IMAD R0, R6, c[0x0][0x1a8], RZ ;  /* 0x00006a0006007a24 */ /* 0x000fe200078e02ff */
[----:B------:R-:W-:Y:S01]  /*1bd0*/  IADD3 R2, P1, R40, R7, RZ ;  /* 0x0000000728027210 */ /* 0x000fe20007f3e0ff */
[----:B------:R-:W-:Y:S01]  /*1be0*/  STL [R1+0x84], R36 ;  /* 0x0000842401007387 */ /* 0x000fe20000100800 */
[----:B------:R-:W-:Y:S01]  /*1bf0*/  SHF.R.S32.HI R41, RZ, 0x1f, R40 ;  /* 0x0000001fff297819 */ /* 0x000fe20000011428 */
[----:B------:R-:W-:Y:S01]  /*1c00*/  IMAD R7, R16, c[0x0][0x1ac], R0 ;  /* 0x00006b0010077a24 */ /* 0x000fe200078e0200 */
[-C--:B------:R-:W-:Y:S01]  /*1c10*/  ISETP.GE.AND P6, PT, R37, R39.reuse, PT ;  /* 0x000000272500720c */ /* 0x080fe20003fc6270 */
[----:B------:R1:W-:Y:S01]  /*1c20*/  STL [R1+0x98], R4 ;  /* 0x0000980401007387 */ /* 0x0003e20000100800 */
[----:B------:R-:W-:Y:S01]  /*1c30*/  ISETP.GE.AND P4, PT, R4, R39, PT ;  /* 0x000000270400720c */ /* 0x000fe20003f86270 */
[----:B------:R-:W-:Y:S01]  /*1c40*/  IMAD.X R3, R41, 0x1, R10, P1 ;  /* 0x0000000129037824 */ /* 0x000fe200008e060a */
[----:B------:R-:W-:Y:S01]  /*1c50*/  LEA.HI R6, R32, R141, RZ, 0x6 ;  /* 0x0000008d20067211 */ /* 0x000fe200078f30ff */
[----:B------:R-:W-:Y:S01]  /*1c60*/  STL.64 [R1+0x68], R40 ;  /* 0x0000682801007387 */ /* 0x000fe20000100a00 */
[----:B------:R-:W-:Y:S01]  /*1c70*/  ISETP.GE.AND P5, PT, R36, R39, PT ;  /* 0x000000272400720c */ /* 0x000fe20003fa6270 */
[----:B------:R-:W-:Y:S01]  /*1c80*/  IMAD.WIDE.U32 R2, R16, c[0x0][0x1a8], R2 ;  /* 0x00006a0010027a25 */ /* 0x000fe200078e0002 */
[C---:B------:R-:W-:Y:S01]  /*1c90*/  IADD3 R44, R34.reuse, 0x50, RZ ;  /* 0x00000050222c7810 */ /* 0x040fe20007ffe0ff */
[----:B------:R-:W-:Y:S01]  /*1ca0*/  STL.64 [R1+0x38], R42 ;  /* 0x0000382a01007387 */ /* 0x000fe20000100a00 */
[----:B------:R-:W-:Y:S01]  /*1cb0*/  IADD3 R21, R34, 0x60, RZ ;  /* 0x0000006022157810 */ /* 0x000fe20007ffe0ff */
[----:B------:R-:W-:Y:S01]  /*1cc0*/  IMAD.SHL.U32 R6, R6, 0x8, RZ ;  /* 0x0000000806067824 */ /* 0x000fe200078e00ff */
[----:B------:R-:W-:Y:S01]  /*1cd0*/  UIMAD.WIDE.U32 UR10, UR6, 0x20, URZ ;  /* 0x00000020060a78a5 */ /* 0x000fe2000f8e003f */
[C---:B------:R-:W-:Y:S01]  /*1ce0*/  @!P6 IADD3 R12, P2, R42.reuse, 0x20, RZ ;  /* 0x000000202a0ce810 */ /* 0x040fe20007f5e0ff */
[----:B------:R-:W-:Y:S01]  /*1cf0*/  IMAD.IADD R3, R3, 0x1, R7 ;  /* 0x0000000103037824 */ /* 0x000fe200078e0207 */
[----:B------:R-:W-:Y:S01]  /*1d00*/  STL [R1+0x8c], R44 ;  /* 0x00008c2c01007387 */ /* 0x000fe20000100800 */
[----:B------:R-:W-:Y:S01]  /*1d10*/  LOP3.LUT R208, R5, 0xfffffe00, R6, 0xf8, !PT ;  /* 0xfffffe0005d07812 */ /* 0x000fe200078ef806 */
[----:B------:R-:W-:Y:S01]  /*1d20*/  ULDC.64 UR4, c[0x0][0x1a0] ;  /* 0x0000680000047ab9 */ /* 0x000fe20000000a00 */
[----:B------:R-:W-:Y:S01]  /*1d30*/  @!P6 IMAD.X R5, RZ, RZ, R43, P2 ;  /* 0x000000ffff05e224 */ /* 0x000fe200010e062b */
[C---:B------:R-:W-:Y:S01]  /*1d40*/  @!P5 IADD3 R8, P3, R42.reuse, 0x30, RZ ;  /* 0x000000302a08d810 */ /* 0x040fe20007f7e0ff */
[----:B------:R2:W-:Y:S01]  /*1d50*/  STL [R1+0x90], R21 ;  /* 0x0000901501007387 */ /* 0x0005e20000100800 */
[----:B------:R-:W-:Y:S01]  /*1d60*/  @!P4 IADD3 R9, P2, R42, 0x40, RZ ;  /* 0x000000402a09c810 */ /* 0x000fe20007f5e0ff */
[----:B------:R-:W-:Y:S01]  /*1d70*/  IMAD.SHL.U32 R208, R208, 0x2, RZ ;  /* 0x00000002d0d07824 */ /* 0x000fe200078e00ff */
[----:B------:R-:W-:Y:S01]  /*1d80*/  USHF.L.U64.HI UR19, UR4, UR19, UR5 ;  /* 0x0000001304137299 */ /* 0x000fe20008010205 */
[----:B------:R-:W-:Y:S01]  /*1d90*/  IMAD.MOV.U32 R245, RZ, RZ, c[0x0][0x1a4] ;  /* 0x00006900fff57624 */ /* 0x000fe200078e00ff */
[----:B------:R-:W-:Y:S01]  /*1da0*/  USHF.L.U32 UR20, UR4, 0x6, URZ ;  /* 0x0000000604147899 */ /* 0x000fe2000800063f */
[----:B-1----:R-:W-:Y:S01]  /*1db0*/  @!P0 IADD3 R4, P1, R42, 0x10, RZ ;  /* 0x000000102a048810 */ /* 0x002fe20007f3e0ff */
[----:B------:R-:W-:Y:S01]  /*1dc0*/  UIADD3 UR17, UR24, -0x4ab325aa, URZ ;  /* 0xb54cda5618117890 */ /* 0x000fe2000fffe03f */
[----:B------:R-:W-:Y:S01]  /*1dd0*/  SHF.R.S32.HI R55, RZ, 0x5, R33 ;  /* 0x00000005ff377819 */ /* 0x000fe20000011421 */
[----:B------:R-:W-:-:S02]  /*1de0*/  UIADD3 UR16, UR25, 0x646e171e, URZ ;  /* 0x646e171e19107890 */ /* 0x000fc4000fffe03f */
[----:B------:R-:W-:Y:S01]  /*1df0*/  @!P0 IMAD.X R0, RZ, RZ, R43, P1 ;  /* 0x000000ffff008224 */ /* 0x000fe200008e062b */
[----:B------:R-:W-:Y:S01]  /*1e00*/  ISETP.GE.AND P1, PT, R34, R39, PT ;  /* 0x000000272200720c */ /* 0x000fe20003f26270 */
[----:B------:R-:W-:-:S04]  /*1e10*/  @!P0 IMAD.WIDE.U32 R16, R4, c[0x0][0x190], R2 ;  /* 0x0000640004108a25 */ /* 0x000fc800078e0002 */
[----:B------:R-:W-:Y:S02]  /*1e20*/  @!P0 IMAD R6, R0, c[0x0][0x190], RZ ;  /* 0x0000640000068a24 */ /* 0x000fe400078e02ff */
[----:B------:R-:W-:Y:S02]  /*1e30*/  @!P5 IMAD.X R0, RZ, RZ, R43, P3 ;  /* 0x000000ffff00d224 */ /* 0x000fe400018e062b */
[----:B------:R-:W-:Y:S02]  /*1e40*/  @!P0 IMAD R15, R4, c[0x0][0x194], R6 ;  /* 0x00006500040f8a24 */ /* 0x000fe400078e0206 */
[----:B------:R-:W-:Y:S02]  /*1e50*/  @!P6 IMAD R6, R5, c[0x0][0x190], RZ ;  /* 0x000064000506ea24 */ /* 0x000fe400078e02ff */
[----:B------:R-:W-:Y:S02]  /*1e60*/  @!P1 IMAD R5, R43, c[0x0][0x190], RZ ;  /* 0x000064002b059a24 */ /* 0x000fe400078e02ff */
[----:B------:R-:W-:-:S04]  /*1e70*/  @!P1 IMAD.WIDE.U32 R10, R42, c[0x0][0x190], R2 ;  /* 0x000064002a0a9a25 */ /* 0x000fc800078e0002 */
[----:B------:R-:W-:Y:S01]  /*1e80*/  @!P1 IMAD R5, R42, c[0x0][0x194], R5 ;  /* 0x000065002a059a24 */ /* 0x000fe200078e0205 */
[----:B------:R-:W-:Y:S01]  /*1e90*/  @!P1 LEA R14, P3, R10, c[0x0][0x160], 0x1 ;  /* 0x000058000a0e9a11 */ /* 0x000fe200078608ff */
[----:B------:R-:W-:Y:S02]  /*1ea0*/  @!P5 IMAD R0, R0, c[0x0][0x190], RZ ;  /* 0x000064000000da24 */ /* 0x000fe400078e02ff */
[----:B------:R-:W-:Y:S02]  /*1eb0*/  @!P1 IMAD.IADD R11, R11, 0x1, R5 ;  /* 0x000000010b0b9824 */ /* 0x000fe400078e0205 */
[----:B------:R-:W-:Y:S02]  /*1ec0*/  @!P4 IMAD.X R4, RZ, RZ, R43, P2 ;  /* 0x000000ffff04c224 */ /* 0x000fe400010e062b */
[C---:B------:R-:W-:Y:S02]  /*1ed0*/  @!P6 IMAD R20, R12.reuse, c[0x0][0x194], R6 ;  /* 0x000065000c14ea24 */ /* 0x040fe400078e0206 */
[----:B------:R-:W-:-:S04]  /*1ee0*/  @!P6 IMAD.WIDE.U32 R12, R12, c[0x0][0x190], R2 ;  /* 0x000064000c0cea25 */ /* 0x000fc800078e0002 */
[----:B------:R-:W-:Y:S02]  /*1ef0*/  @!P5 IMAD R19, R8, c[0x0][0x194], R0 ;  /* 0x000065000813da24 */ /* 0x000fe400078e0200 */
[----:B------:R-:W-:Y:S01]  /*1f00*/  @!P0 IMAD.IADD R0, R17, 0x1, R15 ;  /* 0x0000000111008824 */ /* 0x000fe200078e020f */
[----:B------:R-:W-:Y:S01]  /*1f10*/  @!P1 LEA.HI.X R15, R10, c[0x0][0x164], R11, 0x1, P3 ;  /* 0x000059000a0f9a11 */ /* 0x000fe200018f0c0b */
[----:B------:R-:W-:Y:S01]  /*1f20*/  @!P4 IMAD R4, R4, c[0x0][0x190], RZ ;  /* 0x000064000404ca24 */ /* 0x000fe200078e02ff */
[----:B------:R-:W-:Y:S01]  /*1f30*/  @!P6 LEA R24, P3, R12, c[0x0][0x160], 0x1 ;  /* 0x000058000c18ea11 */ /* 0x000fe200078608ff */
[----:B------:R-:W-:Y:S01]  /*1f40*/  @!P5 IMAD.WIDE.U32 R6, R8, c[0x0][0x190], R2 ;  /* 0x000064000806da25 */ /* 0x000fe200078e0002 */
[----:B------:R-:W-:Y:S01]  /*1f50*/  @!P0 LEA R8, P2, R16, c[0x0][0x160], 0x1 ;  /* 0x0000580010088a11 */ /* 0x000fe200078408ff */
[----:B------:R-:W-:Y:S01]  /*1f60*/  @!PT LDS RZ, [RZ] ;  /* 0x00000000fffff984 */ /* 0x000fe20000000800 */
[----:B------:R-:W-:Y:S01]  /*1f70*/  @!PT LDS RZ, [RZ] ;  /* 0x00000000fffff984 */ /* 0x000fe20000000800 */
[----:B------:R-:W-:Y:S01]  /*1f80*/  @!PT LDS RZ, [RZ] ;  /* 0x00000000fffff984 */ /* 0x000fe20000000800 */
[----:B------:R1:W-:Y:S01]  /*1f90*/  @!P1 LDGSTS.E.BYPASS.LTC128B.128 [R208], [R14.64] ;  /* 0x000000000ed09fae */ /* 0x0003e2000b901d56 */
[----:B------:R-:W-:Y:S01]  /*1fa0*/  SHF.R.S32.HI R17, RZ, 0x1f, R135 ;  /* 0x0000001fff117819 */ /* 0x000fe20000011487 */
[----:B------:R-:W-:-:S02]  /*1fb0*/  @!P6 IMAD.IADD R10, R13, 0x1, R20 ;  /* 0x000000010d0ae824 */ /* 0x000fc400078e0214 */
[C---:B------:R-:W-:Y:S02]  /*1fc0*/  @!P4 IMAD R18, R9.reuse, c[0x0][0x194], R4 ;  /* 0x000065000912ca24 */ /* 0x040fe400078e0204 */
[----:B------:R-:W-:Y:S01]  /*1fd0*/  @!P4 IMAD.WIDE.U32 R4, R9, c[0x0][0x190], R2 ;  /* 0x000064000904ca25 */ /* 0x000fe200078e0002 */
[----:B------:R-:W-:Y:S02]  /*1fe0*/  @!P0 LEA.HI.X R9, R16, c[0x0][0x164], R0, 0x1, P2 ;  /* 0x0000590010098a11 */ /* 0x000fe400010f0c00 */
[----:B------:R-:W-:Y:S01]  /*1ff0*/  @!P6 LEA.HI.X R25, R12, c[0x0][0x164], R10, 0x1, P3 ;  /* 0x000059000c19ea11 */ /* 0x000fe200018f0c0a */
[----:B------:R-:W-:Y:S01]  /*2000*/  @!P5 IMAD.IADD R0, R7, 0x1, R19 ;  /* 0x000000010700d824 */ /* 0x000fe200078e0213 */
[-C--:B------:R-:W-:Y:S01]  /*2010*/  ISETP.GE.AND P3, PT, R44, R39.reuse, PT ;  /* 0x000000272c00720c */ /* 0x080fe20003f66270 */
[----:B------:R3:W-:Y:S01]  /*2020*/  @!P0 LDGSTS.E.BYPASS.LTC128B.128 [R208+0x800], [R8.64] ;  /* 0x0080000008d08fae */ /* 0x0007e2000b901d56 */
[----:B------:R-:W-:Y:S01]  /*2030*/  @!P5 LEA R22, P2, R6, c[0x0][0x160], 0x1 ;  /* 0x000058000616da11 */ /* 0x000fe200078408ff */
[----:B------:R-:W-:Y:S01]  /*2040*/  IMAD R249, R143, 0x8, R55 ;  /* 0x000000088ff97824 */ /* 0x000fe200078e0237 */
[----:B------:R-:W-:Y:S01]  /*2050*/  @!P4 LEA R20, P1, R4, c[0x0][0x160], 0x1 ;  /* 0x000058000414ca11 */ /* 0x000fe200078208ff */
[----:B------:R4:W-:Y:S01]  /*2060*/  @!P6 LDGSTS.E.BYPASS.LTC128B.128 [R208+0x1000], [R24.64] ;  /* 0x0100000018d0efae */ /* 0x0009e2000b901d56 */
[----:B------:R-:W-:Y:S01]  /*2070*/  @!P5 LEA.HI.X R23, R6, c[0x0][0x164], R0, 0x1, P2 ;  /* 0x000059000617da11 */ /* 0x000fe200010f0c00 */
[----:B------:R-:W-:Y:S01]  /*2080*/  @!P4 IMAD.IADD R0, R5, 0x1, R18 ;  /* 0x000000010500c824 */ /* 0x000fe200078e0212 */
[----:B------:R-:W-:-:S02]  /*2090*/  ISETP.GE.AND P2, PT, R21, R39, PT ;  /* 0x000000271500720c */ /* 0x000fc40003f46270 */
[----:B------:R-:W-:Y:S01]  /*20a0*/  IADD3 R6, R34, 0x70, RZ ;  /* 0x0000007022067810 */ /* 0x000fe20007ffe0ff */
[----:B------:R5:W-:Y:S01]  /*20b0*/  @!P5 LDGSTS.E.BYPASS.LTC128B.128 [R208+0x1800], [R22.64] ;  /* 0x0180000016d0dfae */ /* 0x000be2000b901d56 */
[----:B--2---:R-:W-:Y:S02]  /*20c0*/  @!P4 LEA.HI.X R21, R4, c[0x0][0x164], R0, 0x1, P1 ;  /* 0x000059000415ca11 */ /* 0x004fe400008f0c00 */
[----:B------:R-:W-:Y:S01]  /*20d0*/  ISETP.GE.AND P1, PT, R6, R39, PT ;  /* 0x000000270600720c */ /* 0x000fe20003f26270 */
[----:B------:R2:W-:Y:S01]  /*20e0*/  STL [R1+0x94], R6 ;  /* 0x0000940601007387 */ /* 0x0005e20000100800 */
[----:B------:R-:W-:-:S03]  /*20f0*/  SHF.R.S32.HI R16, RZ, 0x1f, R26 ;  /* 0x0000001fff107819 */ /* 0x000fc6000001141a */
[----:B------:R1:W-:Y:S01]  /*2100*/  @!P4 LDGSTS.E.BYPASS.LTC128B.128 [R208+0x2000], [R20.64] ;  /* 0x0200000014d0cfae */ /* 0x0003e2000b901d56 */
[----:B--2---:R-:W-:-:S05]  /*2110*/  @!P3 IADD3 R6, P0, R42, 0x50, RZ ;  /* 0x000000502a06b810 */ /* 0x004fca0007f1e0ff */
[--C-:B------:R-:W-:Y:S01]  /*2120*/  @!P3 IMAD.X R4, RZ, RZ, R43.reuse, P0 ;  /* 0x000000ffff04b224 */ /* 0x100fe200000e062b */
[----:B------:R-:W-:Y:S01]  /*2130*/  @!P2 IADD3 R5, P0, R42, 0x60, RZ ;  /* 0x000000602a05a810 */ /* 0x000fe20007f1e0ff */
[----:B-1----:R-:W-:Y:S02]  /*2140*/  IMAD.MOV.U32 R20, RZ, RZ, c[0x0][0x19c] ;  /* 0x00006700ff147624 */ /* 0x002fe400078e00ff */
[----:B------:R-:W-:Y:S02]  /*2150*/  @!P3 IMAD R4, R4, c[0x0][0x190], RZ ;  /* 0x000064000404ba24 */ /* 0x000fe400078e02ff */
[----:B------:R-:W-:Y:S01]  /*2160*/  @!P2 IMAD.X R0, RZ, RZ, R43, P0 ;  /* 0x000000ffff00a224 */ /* 0x000fe200000e062b */
[----:B---3--:R-:W-:Y:S01]  /*2170*/  @!P1 IADD3 R9, P0, R42, 0x70, RZ ;  /* 0x000000702a099810 */ /* 0x008fe20007f1e0ff */
[----:B------:R-:W-:Y:S02]  /*2180*/  IMAD.SHL.U32 R21, R245, 0x20, RZ ;  /* 0x00000020f5157824 */ /* 0x000fe400078e00ff */
[----:B------:R-:W-:-:S02]  /*2190*/  @!P2 IMAD R10, R0, c[0x0][0x190], RZ ;  /* 0x00006400000aaa24 */ /* 0x000fc400078e02ff */
[C---:B------:R-:W-:Y:S02]  /*21a0*/  @!P3 IMAD R0, R6.reuse, c[0x0][0x194], R4 ;  /* 0x000065000600ba24 */ /* 0x040fe400078e0204 */
[----:B------:R-:W-:-:S04]  /*21b0*/  @!P3 IMAD.WIDE.U32 R6, R6, c[0x0][0x190], R2 ;  /* 0x000064000606ba25 */ /* 0x000fc800078e0002 */
[----:B------:R-:W-:Y:S01]  /*21c0*/  @!P1 IMAD.X R8, RZ, RZ, R43, P0 ;  /* 0x000000ffff089224 */ /* 0x000fe200000e062b */
[C---:B------:R-:W-:Y:S01]  /*21d0*/  @!P3 LEA R14, P0, R6.reuse, c[0x0][0x160], 0x1 ;  /* 0x00005800060eba11 */ /* 0x040fe200078008ff */
[----:B------:R-:W-:Y:S02]  /*21e0*/  @!P3 IMAD.IADD R0, R7, 0x1, R0 ;  /* 0x000000010700b824 */ /* 0x000fe400078e0200 */
[C---:B------:R-:W-:Y:S02]  /*21f0*/  @!P2 IMAD R10, R5.reuse, c[0x0][0x194], R10 ;  /* 0x00006500050aaa24 */ /* 0x040fe400078e020a */
[----:B------:R-:W-:Y:S01]  /*2200*/  @!P2 IMAD.WIDE.U32 R4, R5, c[0x0][0x190], R2 ;  /* 0x000064000504aa25 */ /* 0x000fe200078e0002 */
[----:B------:R-:W-:-:S03]  /*2210*/  @!P3 LEA.HI.X R15, R6, c[0x0][0x164], R0, 0x1, P0 ;  /* 0x00005900060fba11 */ /* 0x000fc600000f0c00 */
[----:B------:R-:W-:Y:S01]  /*2220*/  @!P1 IMAD R8, R8, c[0x0][0x190], RZ ;  /* 0x0000640008089a24 */ /* 0x000fe200078e02ff */
[C---:B------:R-:W-:Y:S01]  /*2230*/  @!P2 LEA R18, P0, R4.reuse, c[0x0][0x160], 0x1 ;  /* 0x000058000412aa11 */ /* 0x040fe200078008ff */
[----:B------:R-:W-:Y:S01]  /*2240*/  @!P2 IMAD.IADD R0, R5, 0x1, R10 ;  /* 0x000000010500a824 */ /* 0x000fe200078e020a */
[----:B------:R1:W-:Y:S01]  /*2250*/  @!P3 LDGSTS.E.BYPASS.LTC128B.128 [R208+0x2800], [R14.64] ;  /* 0x028000000ed0bfae */ /* 0x0003e2000b901d56 */
        /* <DEDUP_REMOVED lines=8> */
[----:B------:R-:W-:-:S03]  /*22e0*/  @!P1 LEA.HI.X R13, R2, c[0x0][0x164], R3, 0x1, P0 ;  /* 0x00005900020d9a11 */ /* 0x000fc600000f0c03 */
[C---:B------:R-:W-:Y:S01]  /*22f0*/  IMAD R0, R34.reuse, c[0x0][0x19c], R0 ;  /* 0x0000670022007a24 */ /* 0x040fe200078e0200 */
[----:B------:R-:W-:Y:S01]  /*2300*/  IADD3 R4, P0, R29, R4, RZ ;  /* 0x000000041d047210 */ /* 0x000fe20007f1e0ff */
[----:B------:R-:W-:Y:S01]  /*2310*/  IMAD R6, R35, c[0x0][0x1a0], RZ ;  /* 0x0000680023067a24 */ /* 0x000fe200078e02ff */
[----:B------:R3:W-:Y:S01]  /*2320*/  @!P1 LDGSTS.E.BYPASS.LTC128B.128 [R208+0x3800], [R12.64] ;  /* 0x038000000cd09fae */ /* 0x0007e2000b901d56 */
[----:B------:R-:W-:Y:S01]  /*2330*/  IMAD.WIDE.U32 R2, R34, c[0x0][0x1a0], R40 ;  /* 0x0000680022027a25 */ /* 0x000fe200078e0028 */
[----:B------:R-:W-:-:S03]  /*2340*/  IADD3.X R5, R30, R5, R0, P0, !PT ;  /* 0x000000051e057210 */ /* 0x000fc600007fe400 */
[----:B------:R-:W-:Y:S01]  /*2350*/  IMAD R0, R34, c[0x0][0x1a4], R6 ;  /* 0x0000690022007a24 */ /* 0x000fe200078e0206 */
[----:B------:R-:W-:Y:S01]  /*2360*/  IADD3 R10, P0, R27, R2, RZ ;  /* 0x000000021b0a7210 */ /* 0x000fe20007f1e0ff */
[----:B------:R-:W-:Y:S02]  /*2370*/  IMAD R9, R135, -0x40, R52 ;  /* 0xffffffc087097824 */ /* 0x000fe400078e0234 */
[----:B------:R-:W-:Y:S01]  /*2380*/  IMAD.WIDE.U32 R40, R26, c[0x0][0x1b0], R4 ;  /* 0x00006c001a287a25 */ /* 0x000fe200078e0004 */
[----:B------:R-:W-:Y:S02]  /*2390*/  IADD3.X R11, R28, R3, R0, P0, !PT ;  /* 0x000000031c0b7210 */ /* 0x000fe400007fe400 */
[-C--:B------:R-:W-:Y:S01]  /*23a0*/  ISETP.GE.AND P5, PT, R34, R9.reuse, PT ;  /* 0x000000092200720c */ /* 0x080fe20003fa6270 */
[----:B------:R-:W-:Y:S01]  /*23b0*/  IMAD R0, R16, c[0x0][0x1b0], RZ ;  /* 0x00006c0010007a24 */ /* 0x000fe200078e02ff */
[-C--:B------:R-:W-:Y:S01]  /*23c0*/  ISETP.GE.AND P0, PT, R38, R9.reuse, PT ;  /* 0x000000092600720c */ /* 0x080fe20003f06270 */
[----:B------:R-:W-:Y:S01]  /*23d0*/  IMAD.MOV.U32 R144, RZ, RZ, R40 ;  /* 0x000000ffff907224 */ /* 0x000fe200078e0028 */
[CC--:B------:R-:W-:Y:S01]  /*23e0*/  ISETP.GE.AND P4, PT, R37.reuse, R9.reuse, PT ;  /* 0x000000092500720c */ /* 0x0c0fe20003f86270 */
[----:B------:R-:W-:Y:S01]  /*23f0*/  IMAD R2, R26, c[0x0][0x1b4], R0 ;  /* 0x00006d001a027a24 */ /* 0x000fe200078e0200 */
[-C--:B------:R-:W-:Y:S01]  /*2400*/  ISETP.GE.AND P2, PT, R37, R9.reuse, PT ;  /* 0x000000092500720c */ /* 0x080fe20003f46270 */
[----:B------:R-:W-:Y:S01]  /*2410*/  IMAD R0, R135, UR7, RZ ;  /* 0x0000000787007c24 */ /* 0x000fe2000f8e02ff */
[----:B------:R-:W-:Y:S01]  /*2420*/  ISETP.GE.AND P1, PT, R36, R9, PT ;  /* 0x000000092400720c */ /* 0x000fe20003f26270 */
[----:B------:R-:W-:Y:S01]  /*2430*/  IMAD.IADD R145, R41, 0x1, R2 ;  /* 0x0000000129917824 */ /* 0x000fe200078e0202 */
[----:B------:R-:W-:Y:S01]  /*2440*/  STL.64 [R1+0x58], R40 ;  /* 0x0000582801007387 */ /* 0x000fe20000100a00 */
[----:B------:R-:W-:-:S02]  /*2450*/  IMAD R0, R17, UR8, R0 ;  /* 0x0000000811007c24 */ /* 0x000fc4000f8e0200 */
[----:B------:R-:W-:Y:S01]  /*2460*/  IMAD.WIDE.U32 R2, R135, UR8, R144 ;  /* 0x0000000887027c25 */ /* 0x000fe2000f8e0090 */
[----:B------:R-:W-:Y:S03]  /*2470*/  STL.64 [R1+0x40], R144 ;  /* 0x0000409001007387 */ /* 0x000fe60000100a00 */
[----:B-1----:R-:W-:Y:S01]  /*2480*/  IMAD.MOV.U32 R15, RZ, RZ, c[0x0][0x198] ;  /* 0x00006600ff0f7624 */ /* 0x002fe200078e00ff */
[----:B------:R-:W-:Y:S01]  /*2490*/  @!P5 LEA R6, P3, R2, c[0x0][0x168], 0x1 ;  /* 0x00005a000206da11 */ /* 0x000fe200078608ff */
[----:B------:R-:W-:Y:S02]  /*24a0*/  IMAD.IADD R3, R3, 0x1, R0 ;  /* 0x0000000103037824 */ /* 0x000fe400078e0200 */
[----:B------:R-:W-:Y:S01]  /*24b0*/  IMAD.SHL.U32 R14, R20, 0x20, RZ ;  /* 0x00000020140e7824 */ /* 0x000fe200078e00ff */
[----:B------:R-:W-:Y:S01]  /*24c0*/  @!P0 LEA R0, P6, R15, R2, 0x4 ;  /* 0x000000020f008211 */ /* 0x000fe200078c20ff */
[----:B------:R-:W-:Y:S01]  /*24d0*/  IMAD.WIDE.U32 R10, R26, c[0x0][0x1b8], R10 ;  /* 0x00006e001a0a7a25 */ /* 0x000fe200078e000a */
[----:B------:R-:W-:-:S02]  /*24e0*/  @!P5 LEA.HI.X R7, R2, c[0x0][0x16c], R3, 0x1, P3 ;  /* 0x00005b000207da11 */ /* 0x000fc400018f0c03 */
[----:B------:R-:W-:Y:S01]  /*24f0*/  ISETP.GE.AND P3, PT, R36, R9, PT ;  /* 0x000000092400720c */ /* 0x000fe20003f66270 */
[----:B--2---:R-:W-:Y:S01]  /*2500*/  IMAD.U32 R19, RZ, RZ, UR4 ;  /* 0x00000004ff137e24 */ /* 0x004fe2000f8e00ff */
[----:B------:R-:W-:Y:S01]  /*2510*/  @!P0 LEA.HI.X R5, R15, R3, R20, 0x4, P6 ;  /* 0x000000030f058211 */ /* 0x000fe200030f2414 */
[----:B------:R1:W-:Y:S01]  /*2520*/  @!P5 LDGSTS.E.BYPASS.LTC128B.128 [R208+0x4000], [R6.64] ;  /* 0x0400000006d0dfae */ /* 0x0003e2000b901d56 */
[----:B------:R-:W-:Y:S02]  /*2530*/  @!P0 LEA R4, P6, R0, c[0x0][0x168], 0x1 ;  /* 0x00005a0000048a11 */ /* 0x000fe400078c08ff */
[----:B------:R-:W-:Y:S01]  /*2540*/  ISETP.GE.AND P5, PT, R38, R9, PT ;  /* 0x000000092600720c */ /* 0x000fe20003fa6270 */
[----:B------:R-:W-:Y:S01]  /*2550*/  STL.64 [R1+0x70], R10 ;  /* 0x0000700a01007387 */ /* 0x000fe20000100a00 */
[----:B------:R-:W-:Y:S01]  /*2560*/  @!P0 LEA.HI.X R5, R0, c[0x0][0x16c], R5, 0x1, P6 ;  /* 0x00005b0000058a11 */ /* 0x000fe200030f0c05 */
[----:B------:R-:W-:Y:S01]  /*2570*/  IMAD R0, R135, UR19, RZ ;  /* 0x0000001387007c24 */ /* 0x000fe2000f8e02ff */
[----:B------:R-:W-:-:S03]  /*2580*/  @!P4 IADD3 R8, P6, R2, UR10, RZ ;  /* 0x0000000a0208cc10 */ /* 0x000fc6000ffde0ff */
[----:B------:R2:W-:Y:S01]  /*2590*/  @!P0 LDGSTS.E.BYPASS.LTC128B.128 [R208+0x4800], [R4.64] ;  /* 0x0480000004d08fae */ /* 0x0005e2000b901d56 */
[----:B------:R-:W-:Y:S01]  /*25a0*/  @!P4 IADD3.X R14, R3, UR11, R14, P6, !PT ;  /* 0x0000000b030ecc10 */ /* 0x000fe2000b7fe40e */
[----:B------:R-:W-:Y:S01]  /*25b0*/  @!P3 IMAD.WIDE.U32 R2, R15, 0x30, R2 ;  /* 0x000000300f02b825 */ /* 0x000fe200078e0002 */
[----:B---3--:R-:W-:Y:S01]  /*25c0*/  @!P4 LEA R12, P0, R8, c[0x0][0x168], 0x1 ;  /* 0x00005a00080cca11 */ /* 0x008fe200078008ff */
[----:B------:R-:W-:Y:S01]  /*25d0*/  UIMAD.WIDE.U32 UR10, UR4, 0x20, URZ ;  /* 0x00000020040a78a5 */ /* 0x000fe2000f8e003f */
[----:B------:R-:W-:Y:S01]  /*25e0*/  ISETP.GE.AND P6, PT, R34, R9, PT ;  /* 0x000000092200720c */ /* 0x000fe20003fc6270 */
[----:B------:R-:W-:Y:S01]  /*25f0*/  IMAD R17, R17, UR20, R0 ;  /* 0x0000001411117c24 */ /* 0x000fe2000f8e0200 */
[----:B------:R-:W-:Y:S01]  /*2600*/  @!P4 LEA.HI.X R13, R8, c[0x0][0x16c], R14, 0x1, P0 ;  /* 0x00005b00080dca11 */ /* 0x000fe200000f0c0e */
[----:B------:R-:W-:Y:S01]  /*2610*/  IMAD R0, R16, c[0x0][0x1b8], RZ ;  /* 0x00006e0010007a24 */ /* 0x000fe200078e02ff */
[----:B------:R-:W-:Y:S01]  /*2620*/  @!P3 LEA R8, P0, R2, c[0x0][0x168], 0x1 ;  /* 0x00005a000208ba11 */ /* 0x000fe200078008ff */
[----:B------:R-:W-:-:S02]  /*2630*/  IMAD.U32 R16, RZ, RZ, UR4 ;  /* 0x00000004ff107e24 */ /* 0x000fc4000f8e00ff */
[----:B------:R3:W-:Y:S01]  /*2640*/  @!P4 LDGSTS.E.BYPASS.LTC128B.128 [R208+0x5000], [R12.64] ;  /* 0x050000000cd0cfae */ /* 0x0007e2000b901d56 */
[----:B------:R-:W-:-:S04]  /*2650*/  IMAD R0, R26, c[0x0][0x1bc], R0 ;  /* 0x00006f001a007a24 */ /* 0x000fc800078e0200 */
[----:B-1----:R-:W-:Y:S02]  /*2660*/  IMAD.IADD R7, R11, 0x1, R0 ;  /* 0x000000010b077824 */ /* 0x002fe400078e0200 */
[----:B------:R-:W-:-:S05]  /*2670*/  IMAD.MOV.U32 R6, RZ, RZ, R10 ;  /* 0x000000ffff067224 */ /* 0x000fca00078e000a */
[----:B------:R1:W-:Y:S01]  /*2680*/  STL.64 [R1+0x60], R6 ;  /* 0x0000600601007387 */ /* 0x0003e20000100a00 */
[----:B--2---:R-:W-:-:S03]  /*2690*/  @!P3 IMAD R4, R20, 0x30, RZ ;  /* 0x000000301404b824 */ /* 0x004fc600078e02ff */
[----:B------:R-:W-:Y:S01]  /*26a0*/  STL [R1+0x18], R249 ;  /* 0x000018f901007387 */ /* 0x000fe20000100800 */
[----:B------:R-:W-:-:S05]  /*26b0*/  @!P3 IMAD.IADD R4, R3, 0x1, R4 ;  /* 0x000000010304b824 */ /* 0x000fca00078e0204 */
[----:B------:R-:W-:Y:S02]  /*26c0*/  @!P3 LEA.HI.X R9, R2, c[0x0][0x16c], R4, 0x1, P0 ;  /* 0x00005b000209ba11 */ /* 0x000fe400000f0c04 */
[----:B------:R-:W-:-:S03]  /*26d0*/  LEA.HI R4, R32, R141, RZ, 0x4 ;  /* 0x0000008d20047211 */ /* 0x000fc600078f20ff */
[----:B------:R2:W-:Y:S01]  /*26e0*/  @!P3 LDGSTS.E.BYPASS.LTC128B.128 [R208+0x5800], [R8.64] ;  /* 0x0580000008d0bfae */ /* 0x0005e2000b901d56 */
[C---:B------:R-:W-:Y:S02]  /*26f0*/  LOP3.LUT R2, R4.reuse, 0xfffffff0, RZ, 0xc0, !PT ;  /* 0xfffffff004027812 */ /* 0x040fe400078ec0ff */
[----:B------:R-:W-:Y:S01]  /*2700*/  SHF.R.S32.HI R5, RZ, 0x4, R4 ;  /* 0x00000004ff057819 */ /* 0x000fe20000011404 */
[----:B------:R-:W0:Y:S02]  /*2710*/  LDGDEPBAR ;  /* 0x00000000000079af */ /* 0x000e240000000000 */
[----:B------:R-:W-:Y:S01]  /*2720*/  IMAD.IADD R0, R141, 0x1, -R2 ;  /* 0x000000018d007824 */ /* 0x000fe200078e0a02 */
[----:B------:R-:W-:Y:S01]  /*2730*/  LEA.HI R4, R4, R5, RZ, 0x1 ;  /* 0x0000000504047211 */ /* 0x000fe200078f08ff */
[----:B------:R-:W-:-:S03]  /*2740*/  IMAD.WIDE.U32 R2, R135, UR20, R6 ;  /* 0x0000001487027c25 */ /* 0x000fc6000f8e0006 */
[----:B------:R-:W-:Y:S01]  /*2750*/  SHF.R.S32.HI R18, RZ, 0x1f, R0 ;  /* 0x0000001fff127819 */ /* 0x000fe20000011400 */
[----:B-1----:R-:W-:Y:S01]  /*2760*/  IMAD.SHL.U32 R7, R31, 0x40, RZ ;  /* 0x000000401f077824 */ /* 0x002fe200078e00ff */
[----:B------:R-:W-:Y:S01]  /*2770*/  @!P6 LEA R14, P0, R2, c[0x0][0x170], 0x1 ;  /* 0x00005c00020eea11 */ /* 0x000fe200078008ff */
[----:B------:R-:W-:Y:S01]  /*2780*/  IMAD.IADD R3, R3, 0x1, R17 ;  /* 0x0000000103037824 */ /* 0x000fe200078e0211 */
[----:B------:R-:W-:Y:S01]  /*2790*/  LEA.HI R18, R18, R0, RZ, 0x3 ;  /* 0x0000000012127211 */ /* 0x000fe200078f18ff */
[----:B------:R-:W-:Y:S01]  /*27a0*/  IMAD.SHL.U32 R6, R34, 0x8, RZ ;  /* 0x0000000822067824 */ /* 0x000fe200078e00ff */
[----:B------:R-:W-:Y:S01]  /*27b0*/  LOP3.LUT R11, R4, 0xfffffffe, RZ, 0xc0, !PT ;  /* 0xfffffffe040b7812 */ /* 0x000fe200078ec0ff */
[----:B------:R-:W-:Y:S01]  /*27c0*/  IMAD.SHL.U32 R141, R141, 0x2, RZ ;  /* 0x000000028d8d7824 */ /* 0x000fe200078e00ff */
[----:B------:R-:W-:Y:S02]  /*27d0*/  LOP3.LUT R4, R7, 0x1c0, RZ, 0xc0, !PT ;  /* 0x000001c007047812 */ /* 0x000fe400078ec0ff */
[----:B------:R-:W-:-:S02]  /*27e0*/  @!P6 LEA.HI.X R15, R2, c[0x0][0x174], R3, 0x1, P0 ;  /* 0x00005d00020fea11 */ /* 0x000fc400000f0c03 */
[----:B------:R-:W-:Y:S02]  /*27f0*/  @!P5 LEA R16, P0, R16, R2, 0x4 ;  /* 0x000000021010d211 */ /* 0x000fe400078020ff */
[----:B------:R-:W-:Y:S02]  /*2800*/  LOP3.LUT R7, R18, 0xfffffff8, RZ, 0xc0, !PT ;  /* 0xfffffff812077812 */ /* 0x000fe400078ec0ff */
[----:B------:R-:W-:Y:S01]  /*2810*/  LOP3.LUT R10, R4, 0x8, R6, 0xf8, !PT ;  /* 0x00000008040a7812 */ /* 0x000fe200078ef806 */
[----:B------:R-:W-:-:S04]  /*2820*/  DEPBAR.LE SB0, 0x0 ;  /* 0x000080000000791a */ /* 0x000fc80000000000 */
[----:B------:R-:W-:Y:S01]  /*2830*/  @!P5 LEA.HI.X R19, R19, R3, R245, 0x4, P0 ;  /* 0x000000031313d211 */ /* 0x000fe200000f24f5 */
[----:B------:R-:W-:Y:S01]  /*2840*/  IMAD.IADD R20, R0, 0x1, -R7 ;  /* 0x0000000100147824 */ /* 0x000fe200078e0a07 */
[----:B------:R-:W-:Y:S01]  /*2850*/  SHF.R.U32.HI R6, RZ, 0x3, R4 ;  /* 0x00000003ff067819 */ /* 0x000fe20000011604 */
[----:B------:R-:W-:Y:S01]  /*2860*/  IMAD.U32 R7, RZ, RZ, UR4 ;  /* 0x00000004ff077e24 */ /* 0x000fe2000f8e00ff */
[----:B------:R-:W-:Y:S01]  /*2870*/  BAR.SYNC.DEFER_BLOCKING 0x0 ;  /* 0x0000000000007b1d */ /* 0x000fe20000010000 */
[----:B------:R-:W-:Y:S01]  /*2880*/  @!P2 IADD3 R17, P0, R2, UR10, RZ ;  /* 0x0000000a0211ac10 */ /* 0x000fe2000ff1e0ff */
[----:B------:R-:W-:Y:S01]  /*2890*/  IMAD.IADD R4, R5, 0x1, -R11 ;  /* 0x0000000105047824 */ /* 0x000fe200078e0a0b */
[----:B------:R-:W-:Y:S01]  /*28a0*/  LOP3.LUT R0, R10, R6, RZ, 0x3c, !PT ;  /* 0x000000060a007212 */ /* 0x000fe200078e3cff */
[----:B------:R-:W-:Y:S01]  /*28b0*/  IMAD.SHL.U32 R5, R20, 0x40, RZ ;  /* 0x0000004014057824 */ /* 0x000fe200078e00ff */
[----:B------:R-:W-:Y:S01]  /*28c0*/  @!P2 IADD3.X R11, R3, UR11, R21, P0, !PT ;  /* 0x0000000b030bac10 */ /* 0x000fe200087fe415 */
[----:B------:R-:W-:Y:S01]  /*28d0*/  @!P1 IMAD.WIDE.U32 R2, R7, 0x30, R2 ;  /* 0x0000003007029825 */ /* 0x000fe200078e0002 */
[----:B------:R-:W-:-:S02]  /*28e0*/  @!P5 LEA R6, P0, R16, c[0x0][0x170], 0x1 ;  /* 0x00005c001006da11 */ /* 0x000fc400078008ff */
[----:B------:R-:W-:Y:S01]  /*28f0*/  LOP3.LUT R252, R141, 0x6, RZ, 0xc0, !PT ;  /* 0x000000068dfc7812 */ /* 0x000fe200078ec0ff */
[----:B--2---:R-:W-:Y:S01]  /*2900*/  @!P1 IMAD R9, R245, 0x30, RZ ;  /* 0x00000030f5099824 */ /* 0x004fe200078e02ff */
[----:B------:R-:W-:Y:S01]  /*2910*/  @!P5 LEA.HI.X R7, R16, c[0x0][0x174], R19, 0x1, P0 ;  /* 0x00005d001007da11 */ /* 0x000fe200000f0c13 */
[C---:B------:R-:W-:Y:S02]  /*2920*/  IMAD R0, R4.reuse, 0x200, R0 ;  /* 0x0000020004007824 */ /* 0x040fe400078e0200 */
[----:B------:R-:W-:Y:S01]  /*2930*/  IMAD.SHL.U32 R8, R4, 0x8, RZ ;  /* 0x0000000804087824 */ /* 0x000fe200078e00ff */
[----:B------:R-:W-:Y:S01]  /*2940*/  LOP3.LUT R4, R5, 0x1c0, RZ, 0xc0, !PT ;  /* 0x000001c005047812 */ /* 0x000fe200078ec0ff */
[----:B------:R-:W-:Y:S02]  /*2950*/  @!P1 IMAD.IADD R9, R3, 0x1, R9 ;  /* 0x0000000103099824 */ /* 0x000fe400078e0209 */
[----:B------:R-:W-:Y:S01]  /*2960*/  IMAD.SHL.U32 R3, R18, 0x40, RZ ;  /* 0x0000004012037824 */ /* 0x000fe200078e00ff */
[----:B------:R-:W-:Y:S01]  /*2970*/  LOP3.LUT R10, R4, 0x8, R8, 0xf8, !PT ;  /* 0x00000008040a7812 */ /* 0x000fe200078ef808 */
[----:B------:R-:W-:Y:S01]  /*2980*/  IMAD.SHL.U32 R184, R0, 0x2, RZ ;  /* 0x0000000200b87824 */ /* 0x000fe200078e00ff */
[----:B------:R-:W-:Y:S01]  /*2990*/  SHF.R.U32.HI R5, RZ, 0x3, R4 ;  /* 0x00000003ff057819 */ /* 0x000fe20000011604 */
[----:B------:R-:W-:Y:S01]  /*29a0*/  IMAD.MOV.U32 R0, RZ, RZ, 0x20 ;  /* 0x00000020ff007424 */ /* 0x000fe200078e00ff */
[----:B------:R-:W-:Y:S01]  /*29b0*/  @!P1 LEA R8, P0, R2, c[0x0][0x170], 0x1 ;  /* 0x00005c0002089a11 */ /* 0x000fe200078008ff */
[----:B------:R-:W-:Y:S01]  /*29c0*/  @P6 STS.128 [R208+0x6000], RZ ;  /* 0x006000ffd0006388 */ /* 0x000fe20000000c00 */
[----:B------:R-:W-:-:S02]  /*29d0*/  LOP3.LUT R133, R3, 0xfffffe00, RZ, 0xc0, !PT ;  /* 0xfffffe0003857812 */ /* 0x000fc400078ec0ff */
[----:B------:R-:W-:Y:S01]  /*29e0*/  LOP3.LUT R134, R10, R5, RZ, 0x3c, !PT ;  /* 0x000000050a867212 */ /* 0x000fe200078e3cff */
[----:B------:R-:W-:Y:S01]  /*29f0*/  @!PT LDS RZ, [RZ] ;  /* 0x00000000fffff984 */ /* 0x000fe20000000800 */
[----:B------:R-:W-:Y:S01]  /*2a00*/  @!PT LDS RZ, [RZ] ;  /* 0x00000000fffff984 */ /* 0x000fe20000000800 */
[----:B------:R-:W-:Y:S01]  /*2a10*/  @!PT LDS RZ, [RZ] ;  /* 0x00000000fffff984 */ /* 0x000fe20000000800 */
[----:B------:R3:W-:Y:S01]  /*2a20*/  @!P6 LDGSTS.E.BYPASS.LTC128B.128 [R208+0x6000], [R14.64] ;  /* 0x060000000ed0efae */ /* 0x0007e2000b901d56 */
[----:B------:R-:W-:Y:S01]  /*2a30*/  @!P1 LEA.HI.X R9, R2, c[0x0][0x174], R9, 0x1, P0 ;  /* 0x00005d0002099a11 */ /* 0x000fe200000f0c09 */
[----:B------:R-:W-:Y:S01]  /*2a40*/  IMAD R2, R55, 0x400, R133 ;  /* 0x0000040037027824 */ /* 0x000fe200078e0285 */
[C---:B------:R-:W-:Y:S01]  /*2a50*/  @!P2 LEA R4, P3, R17.reuse, c[0x0][0x170], 0x1 ;  /* 0x00005c001104aa11 */ /* 0x040fe200078608ff */
[----:B------:R-:W-:Y:S01]  /*2a60*/  @P5 STS.128 [R208+0x6800], RZ ;  /* 0x006800ffd0005388 */ /* 0x000fe20000000c00 */
[----:B------:R-:W-:Y:S01]  /*2a70*/  IADD3 R44, R184, 0x4000, RZ ;  /* 0x00004000b82c7810 */ /* 0x000fe20007ffe0ff */
[----:B------:R-:W-:Y:S01]  /*2a80*/  IMAD.IADD R2, R134, 0x1, R2 ;  /* 0x0000000186027824 */ /* 0x000fe200078e0202 */
[----:B------:R-:W-:Y:S01]  /*2a90*/  @!P2 LEA.HI.X R5, R17, c[0x0][0x174], R11, 0x1, P3 ;  /* 0x00005d001105aa11 */ /* 0x000fe200018f0c0b */
[----:B------:R-:W-:Y:S01]  /*2aa0*/  @!PT LDS RZ, [RZ] ;  /* 0x00000000fffff984 */ /* 0x000fe20000000800 */
[----:B------:R-:W-:Y:S01]  /*2ab0*/  @!PT LDS RZ, [RZ] ;  /* 0x00000000fffff984 */ /* 0x000fe20000000800 */
[----:B------:R-:W-:Y:S01]  /*2ac0*/  @!PT LDS RZ, [RZ] ;  /* 0x00000000fffff984 */ /* 0x000fe20000000800 */
[----:B------:R1:W-:Y:S01]  /*2ad0*/  @!P5 LDGSTS.E.BYPASS.LTC128B.128 [R208+0x6800], [R6.64] ;  /* 0x0680000006d0dfae */ /* 0x0003e2000b901d56 */
[----:B------:R-:W-:Y:S01]  /*2ae0*/  IADD3 R195, R184, 0x4040, RZ ;  /* 0x00004040b8c37810 */ /* 0x000fe20007ffe0ff */
[----:B------:R-:W-:-:S02]  /*2af0*/  IMAD.SHL.U32 R191, R2, 0x2, RZ ;  /* 0x0000000202bf7824 */ /* 0x000fc400078e00ff */
[----:B------:R-:W-:Y:S01]  /*2b00*/  @P2 STS.128 [R208+0x7000], RZ ;  /* 0x007000ffd0002388 */ /* 0x000fe20000000c00 */
[----:B------:R-:W-:-:S03]  /*2b10*/  IMAD.MOV.U32 R2, RZ, RZ, 0x10 ;  /* 0x00000010ff027424 */ /* 0x000fc600078e00ff */
        /* <DEDUP_REMOVED lines=9> */
[----:B------:R-:W-:-:S03]  /*2bb0*/  R2P PR, R20, 0x6 ;  /* 0x0000000614007804 */ /* 0x000fc60000000000 */
[----:B---3--:R-:W-:Y:S02]  /*2bc0*/  LDSM.16.M88.4 R12, [R191] ;  /* 0x00000000bf0c783b */ /* 0x008fe40000000200 */
[----:B------:R-:W-:Y:S02]  /*2bd0*/  SEL R2, R2, 0xfffffff0, !P1 ;  /* 0xfffffff002027807 */ /* 0x000fe40004800000 */
[----:B------:R-:W3:Y:S01]  /*2be0*/  LDSM.16.M88.4 R16, [R184+0x4800] ;  /* 0x00480000b810783b */ /* 0x000ee20000000200 */
[----:B------:R-:W-:Y:S02]  /*2bf0*/  SEL R3, R0, 0xffffffe0, !P2 ;  /* 0xffffffe000037807 */ /* 0x000fe40005000000 */
[----:B------:R-:W-:Y:S01]  /*2c00*/  R2P PR, R31, 0x6 ;  /* 0x000000061f007804 */ /* 0x000fe20000000000 */
[----:B------:R-:W-:Y:S01]  /*2c10*/  LDSM.16.M88.4 R40, [R184+0x5000] ;  /* 0x00500000b828783b */ /* 0x000fe20000000200 */
[--C-:B------:R-:W-:Y:S02]  /*2c20*/  IMAD R194, R2, 0x2, R191.reuse ;  /* 0x0000000202c27824 */ /* 0x100fe400078e02bf */
[----:B------:R-:W-:Y:S01]  /*2c30*/  IMAD R192, R3, 0x2, R191 ;  /* 0x0000000203c07824 */ /* 0x000fe200078e02bf */
[----:B------:R-:W-:Y:S01]  /*2c40*/  LDSM.16.M88.4 R36, [R184+0x5800] ;  /* 0x00580000b824783b */ /* 0x000fe20000000200 */
[----:B------:R-:W-:-:S02]  /*2c50*/  SEL R0, R0, 0xffffffe0, !P1 ;  /* 0xffffffe000007807 */ /* 0x000fc40004800000 */
[----:B------:R-:W-:Y:S01]  /*2c60*/  IMAD R193, R2, 0x2, R192 ;  /* 0x0000000202c17824 */ /* 0x000fe200078e02c0 */
[----:B-1----:R-:W1:Y:S02]  /*2c70*/  LDSM.16.M88.4 R4, [R191+0x2000] ;  /* 0x00200000bf04783b */ /* 0x002e640000000200 */
[----:B------:R-:W-:Y:S02]  /*2c80*/  IMAD.IADD R190, R184, 0x1, R0 ;  /* 0x00000001b8be7824 */ /* 0x000fe400078e0200 */
[----:B------:R-:W-:Y:S01]  /*2c90*/  @P2 IADD3 R195, R44, -0x40, RZ ;  /* 0xffffffc02cc32810 */ /* 0x000fe20007ffe0ff */
[----:B------:R-:W0:Y:S03]  /*2ca0*/  LDGDEPBAR ;  /* 0x00000000000079af */ /* 0x000e260000000000 */
[----:B------:R-:W-:Y:S01]  /*2cb0*/  IADD3 R198, R195, 0x800, RZ ;  /* 0x00000800c3c67810 */ /* 0x000fe20007ffe0ff */
[----:B--2---:R-:W2:Y:S01]  /*2cc0*/  LDSM.16.M88.4 R8, [R184+0x4000] ;  /* 0x00400000b808783b */ /* 0x004ea20000000200 */
[----:B------:R-:W-:Y:S01]  /*2cd0*/  IMAD.IADD R189, R0, 0x1, R195 ;  /* 0x0000000100bd7824 */ /* 0x000fe200078e02c3 */
[----:B------:R-:W-:-:S02]  /*2ce0*/  SHF.R.S32.HI R0, RZ, 0x1f, R54 ;  /* 0x0000001fff007819 */ /* 0x000fc40000011436 */
[----:B------:R-:W-:Y:S01]  /*2cf0*/  LDSM.16.M88.4 R28, [R190+0x4000] ;  /* 0x00400000be1c783b */ /* 0x000fe20000000200 */
[C---:B------:R-:W-:Y:S02]  /*2d00*/  IADD3 R197, R195.reuse, 0x1000, RZ ;  /* 0x00001000c3c57810 */ /* 0x040fe40007ffe0ff */
[----:B------:R-:W-:Y:S01]  /*2d10*/  IADD3 R196, R195, 0x1800, RZ ;  /* 0x00001800c3c47810 */ /* 0x000fe20007ffe0ff */
[----:B----4-:R-:W-:Y:S04]  /*2d20*/  LDSM.16.M88.4 R24, [R190+0x4800] ;  /* 0x00480000be18783b */ /* 0x010fe80000000200 */
[----:B-----5:R-:W-:Y:S04]  /*2d30*/  LDSM.16.M88.4 R20, [R190+0x5000] ;  /* 0x00500000be14783b */ /* 0x020fe80000000200 */
[----:B------:R-:W-:Y:S01]  /*2d40*/  LDSM.16.M88.4 R32, [R190+0x5800] ;  /* 0x00580000be20783b */ /* 0x000fe20000000200 */
[C---:B---3--:R-:W-:Y:S03]  /*2d50*/  HMMA.16816.F32 R104, R12.reuse, R16, RZ ;  /* 0x000000100c68723c */ /* 0x048fe600000018ff */
[----:B------:R-:W-:Y:S04]  /*2d60*/  LDSM.16.M88.4 R44, [R195] ;  /* 0x00000000c32c783b */ /* 0x000fe80000000200 */
[----:B------:R-:W-:Y:S01]  /*2d70*/  LDSM.16.M88.4 R124, [R195+0x1000] ;  /* 0x00100000c37c783b */ /* 0x000fe20000000200 */
[----:B------:R-:W-:Y:S03]  /*2d80*/  HMMA.16816.F32 R116, R12, R18, RZ ;  /* 0x000000120c74723c */ /* 0x000fe600000018ff */
[----:B------:R-:W-:Y:S04]  /*2d90*/  LDSM.16.M88.4 R92, [R195+0x800] ;  /* 0x00080000c35c783b */ /* 0x000fe80000000200 */
[----:B------:R-:W-:Y:S01]  /*2da0*/  LDSM.16.M88.4 R128, [R195+0x1800] ;  /* 0x00180000c380783b */ /* 0x000fe20000000200 */
[----:B-1----:R-:W-:Y:S08]  /*2db0*/  HMMA.16816.F32 R56, R4, R16, RZ ;  /* 0x000000100438723c */ /* 0x002ff000000018ff */
[-C--:B--2---:R-:W-:Y:S08]  /*2dc0*/  HMMA.16816.F32 R112, R12, R8.reuse, RZ ;  /* 0x000000080c70723c */ /* 0x084ff000000018ff */
[C---:B------:R-:W-:Y:S08]  /*2dd0*/  HMMA.16816.F32 R48, R4.reuse, R8, RZ ;  /* 0x000000080430723c */ /* 0x040ff000000018ff */
[-C--:B------:R-:W-:Y:S08]  /*2de0*/  HMMA.16816.F32 R68, R4, R10.reuse, RZ ;  /* 0x0000000a0444723c */ /* 0x080ff000000018ff */
[----:B------:R-:W-:Y:S01]  /*2df0*/  HMMA.16816.F32 R120, R12, R10, RZ ;  /* 0x0000000a0c78723c */ /* 0x000fe200000018ff */
[----:B------:R-:W1:Y:S07]  /*2e00*/  LDSM.16.M88.4 R8, [R194+0x2000] ;  /* 0x00200000c208783b */ /* 0x000e6e0000000200 */
[C---:B------:R-:W-:Y:S08]  /*2e10*/  HMMA.16816.F32 R60, R4.reuse, R40, RZ ;  /* 0x00000028043c723c */ /* 0x040ff000000018ff */
[C---:B------:R-:W-:Y:S08]  /*2e20*/  HMMA.16816.F32 R64, R4.reuse, R36, RZ ;  /* 0x000000240440723c */ /* 0x040ff000000018ff */
[C---:B------:R-:W-:Y:S01]  /*2e30*/  HMMA.16816.F32 R72, R4.reuse, R18, RZ ;  /* 0x000000120448723c */ /* 0x040fe200000018ff */
[----:B------:R-:W-:Y:S07]  /*2e40*/  LDSM.16.M88.4 R16, [R192+0x2000] ;  /* 0x00200000c010783b */ /* 0x000fee0000000200 */
[C---:B------:R-:W-:Y:S08]  /*2e50*/  HMMA.16816.F32 R84, R4.reuse, R42, RZ ;  /* 0x0000002a0454723c */ /* 0x040ff000000018ff */
[----:B------:R-:W-:Y:S01]  /*2e60*/  HMMA.16816.F32 R76, R4, R38, RZ ;  /* 0x00000026044c723c */ /* 0x000fe200000018ff */
[----:B------:R-:W2:Y:S07]  /*2e70*/  LDSM.16.M88.4 R4, [R194] ;  /* 0x00000000c204783b */ /* 0x000eae0000000200 */
[C---:B------:R-:W-:Y:S08]  /*2e80*/  HMMA.16816.F32 R100, R12.reuse, R40, RZ ;  /* 0x000000280c64723c */ /* 0x040ff000000018ff */
[C---:B------:R-:W-:Y:S08]  /*2e90*/  HMMA.16816.F32 R108, R12.reuse, R42, RZ ;  /* 0x0000002a0c6c723c */ /* 0x040ff000000018ff */
[C---:B------:R-:W-:Y:S08]  /*2ea0*/  HMMA.16816.F32 R96, R12.reuse, R36, RZ ;  /* 0x000000240c60723c */ /* 0x040ff000000018ff */
[----:B------:R-:W-:Y:S01]  /*2eb0*/  HMMA.16816.F32 R88, R12, R38, RZ ;  /* 0x000000260c58723c */ /* 0x000fe200000018ff */
[----:B------:R-:W3:Y:S07]  /*2ec0*/  LDSM.16.M88.4 R12, [R192] ;  /* 0x00000000c00c783b */ /* 0x000eee0000000200 */
[C---:B-1----:R-:W-:Y:S08]  /*2ed0*/  HMMA.16816.F32 R80, R8.reuse, R28, R48 ;  /* 0x0000001c0850723c */ /* 0x042ff00000001830 */
[----:B------:R-:W-:Y:S08]  /*2ee0*/  HMMA.16816.F32 R48, R8, R26, R72 ;  /* 0x0000001a0830723c */ /* 0x000ff00000001848 */
[----:B--2---:R-:W-:Y:S08]  /*2ef0*/  HMMA.16816.F32 R72, R4, R28, R112 ;  /* 0x0000001c0448723c */ /* 0x004ff00000001870 */
[C---:B------:R-:W-:Y:S08]  /*2f00*/  HMMA.16816.F32 R40, R8.reuse, R20, R60 ;  /* 0x000000140828723c */ /* 0x040ff0000000183c */
[C---:B------:R-:W-:Y:S08]  /*2f10*/  HMMA.16816.F32 R36, R8.reuse, R32, R64 ;  /* 0x000000200824723c */ /* 0x040ff00000001840 */
[C---:B------:R-:W-:Y:S08]  /*2f20*/  HMMA.16816.F32 R60, R8.reuse, R30, R68 ;  /* 0x0000001e083c723c */ /* 0x040ff00000001844 */
[C---:B------:R-:W-:Y:S08]  /*2f30*/  HMMA.16816.F32 R56, R8.reuse, R24, R56 ;  /* 0x000000180838723c */ /* 0x040ff00000001838 */
[C---:B------:R-:W-:Y:S08]  /*2f40*/  HMMA.16816.F32 R68, R8.reuse, R22, R84 ;  /* 0x000000160844723c */ /* 0x040ff00000001854 */
[----:B------:R-:W-:Y:S01]  /*2f50*/  HMMA.16816.F32 R64, R8, R34, R76 ;  /* 0x000000220840723c */ /* 0x000fe2000000184c */
[----:B------:R-:W-:Y:S07]  /*2f60*/  LDSM.16.M88.4 R8, [R193] ;  /* 0x00000000c108783b */ /* 0x000fee0000000200 */
[C---:B------:R-:W-:Y:S08]  /*2f70*/  HMMA.16816.F32 R76, R4.reuse, R24, R104 ;  /* 0x00000018044c723c */ /* 0x040ff00000001868 */
[C---:B------:R-:W-:Y:S01]  /*2f80*/  HMMA.16816.F32 R116, R4.reuse, R26, R116 ;  /* 0x0000001a0474723c */ /* 0x040fe20000001874 */
[----:B------:R-:W1:Y:S07]  /*2f90*/  LDSM.16.M88.4 R24, [R189] ;  /* 0x00000000bd18783b */ /* 0x000e6e0000000200 */
[C---:B------:R-:W-:Y:S08]  /*2fa0*/  HMMA.16816.F32 R28, R4.reuse, R30, R120 ;  /* 0x0000001e041c723c */ /* 0x040ff00000001878 */
[C---:B------:R-:W-:Y:S08]  /*2fb0*/  HMMA.16816.F32 R104, R4.reuse, R20, R100 ;  /* 0x000000140468723c */ /* 0x040ff00000001864 */
[----:B------:R-:W-:Y:S08]  /*2fc0*/  HMMA.16816.F32 R108, R4, R22, R108 ;  /* 0x00000016046c723c */ /* 0x000ff0000000186c */
[----:B---3--:R-:W-:Y:S07]  /*2fd0*/  HMMA.16816.F32 R20, R12, R44, R72 ;  /* 0x0000002c0c14723c */ /* 0x008fee0000001848 */
[----:B------:R-:W-:Y:S01]  /*2fe0*/  IMAD.MOV.U32 R75, RZ, RZ, R135 ;  /* 0x000000ffff4b7224 */ /* 0x000fe200078e0087 */
[----:B------:R-:W-:Y:S08]  /*2ff0*/  HMMA.16816.F32 R120, R4, R34, R88 ;  /* 0x000000220478723c */ /* 0x000ff00000001858 */
[----:B------:R-:W-:Y:S08]  /*3000*/  HMMA.16816.F32 R88, R16, R124, R40 ;  /* 0x0000007c1058723c */ /* 0x000ff00000001828 */
        /* <DEDUP_REMOVED lines=8> */
[----:B------:R-:W-:Y:S07]  /*3090*/  HMMA.16816.F32 R100, R16, R130, R64 ;  /* 0x000000821064723c */ /* 0x000fee0000001840 */
[----:B------:R-:W-:Y:S01]  /*30a0*/  LEA.HI R16, R0, R54, RZ, 0x2 ;  /* 0x0000003600107211 */ /* 0x000fe200078f10ff */
[----:B------:R-:W-:Y:S01]  /*30b0*/  IMAD R0, R55, 0x10, R142 ;  /* 0x0000001037007824 */ /* 0x000fe200078e028e */
[----:B------:R-:W-:Y:S01]  /*30c0*/  IADD3 R17, R52, 0x1, -R53 ;  /* 0x0000000134117810 */ /* 0x000fe20007ffe835 */
[----:B------:R-:W-:Y:S01]  /*30d0*/  HMMA.16816.F32 R36, R12, R46, R28 ;  /* 0x0000002e0c24723c */ /* 0x000fe2000000181c */
[----:B------:R-:W-:-:S02]  /*30e0*/  SHF.R.S32.HI R146, RZ, 0x2, R16 ;  /* 0x00000002ff927819 */ /* 0x000fc40000011410 */
[----:B------:R-:W-:-:S03]  /*30f0*/  IADD3 R16, R52, -c[0x0][0x2e4], -R53 ;  /* 0x8000b90034107a10 */ /* 0x000fc60007ffe835 */
[----:B------:R-:W-:Y:S01]  /*3100*/  IMAD.IADD R0, R146, 0x1, R0 ;  /* 0x0000000192007824 */ /* 0x000fe200078e0200 */
[----:B------:R-:W-:Y:S01]  /*3110*/  IADD3 R28, R17, c[0x0][0x2e8], RZ ;  /* 0x0000ba00111c7a10 */ /* 0x000fe20007ffe0ff */
[----:B-1----:R-:W-:Y:S01]  /*3120*/  HMMA.16816.F32 R48, R8, R24, R20 ;  /* 0x000000180830723c */ /* 0x002fe20000001814 */
[----:B------:R-:W-:Y:S01]  /*3130*/  STL [R1+0x9c], R146 ;  /* 0x00009c9201007387 */ /* 0x000fe20000100800 */
[--C-:B------:R-:W-:Y:S01]  /*3140*/  IMAD.IADD R34, R16, 0x1, R0.reuse ;  /* 0x0000000110227824 */ /* 0x100fe200078e0200 */
[----:B------:R-:W-:Y:S01]  /*3150*/  IADD3 R18, R0, 0x8, RZ ;  /* 0x0000000800127810 */ /* 0x000fe20007ffe0ff */
[----:B------:R-:W-:Y:S01]  /*3160*/  IMAD.IADD R19, R28, 0x1, R0 ;  /* 0x000000011c137824 */ /* 0x000fe200078e0200 */
[C---:B------:R-:W-:Y:S02]  /*3170*/  IADD3 R17, R0.reuse, 0x40, RZ ;  /* 0x0000004000117810 */ /* 0x040fe40007ffe0ff */
[----:B------:R-:W-:Y:S01]  /*3180*/  IADD3 R0, R0, 0x48, RZ ;  /* 0x0000004800007810 */ /* 0x000fe20007ffe0ff */
[----:B------:R-:W-:Y:S01]  /*3190*/  HMMA.16816.F32 R56, R12, R92, R76 ;  /* 0x0000005c0c38723c */ /* 0x000fe2000000184c */
[C---:B------:R-:W-:Y:S01]  /*31a0*/  IMAD.IADD R33, R16.reuse, 0x1, R18 ;  /* 0x0000000110217824 */ /* 0x040fe200078e0212 */
[----:B------:R-:W-:Y:S01]  /*31b0*/  IMNMX R206, R19, R52, PT ;  /* 0x0000003413ce7217 */ /* 0x000fe20003800200 */
[C-C-:B------:R-:W-:Y:S01]  /*31c0*/  IMAD.IADD R32, R16.reuse, 0x1, R17.reuse ;  /* 0x0000000110207824 */ /* 0x140fe200078e0211 */
[----:B------:R-:W-:Y:S01]  /*31d0*/  IMNMX R202, RZ, R34, !PT ;  /* 0x00000022ffca7217 */ /* 0x000fe20007800200 */
[----:B------:R-:W-:Y:S01]  /*31e0*/  IMAD.IADD R20, R16, 0x1, R0 ;  /* 0x0000000110147824 */ /* 0x000fe200078e0200 */
[----:B------:R-:W-:Y:S01]  /*31f0*/  IMNMX R201, RZ, R33, !PT ;  /* 0x00000021ffc97217 */ /* 0x000fe20007800200 */
[C---:B------:R-:W-:Y:S01]  /*3200*/  IMAD.IADD R18, R28.reuse, 0x1, R18 ;  /* 0x000000011c127824 */ /* 0x040fe200078e0212 */
[----:B--2---:R-:W-:Y:S01]  /*3210*/  HMMA.16816.F32 R40, R4, R26, R40 ;  /* 0x0000001a0428723c */ /* 0x004fe20000001828 */
[C---:B------:R-:W-:Y:S01]  /*3220*/  IMAD.IADD R17, R28.reuse, 0x1, R17 ;  /* 0x000000011c117824 */ /* 0x040fe200078e0211 */
[----:B------:R-:W-:Y:S01]  /*3230*/  IMNMX R199, RZ, R20, !PT ;  /* 0x00000014ffc77217 */ /* 0x000fe20007800200 */
[----:B------:R-:W-:Y:S01]  /*3240*/  IMAD.IADD R16, R28, 0x1, R0 ;  /* 0x000000011c107824 */ /* 0x000fe200078e0200 */
[----:B------:R-:W1:Y:S01]  /*3250*/  LDSM.16.M88.4 R20, [R189+0x800] ;  /* 0x00080000bd14783b */ /* 0x000e620000000200 */
[----:B------:R-:W-:Y:S01]  /*3260*/  IMAD R0, R135, 0x40, R252 ;  /* 0x0000004087007824 */ /* 0x000fe200078e02fc */
[----:B------:R-:W-:-:S02]  /*3270*/  IMNMX R205, R18, R52, PT ;  /* 0x0000003412cd7217 */ /* 0x000fc40003800200 */
[----:B------:R-:W-:Y:S01]  /*3280*/  HMMA.16816.F32 R28, R4, R24, R80 ;  /* 0x00000018041c723c */ /* 0x000fe20000001850 */
[----:B------:R-:W-:Y:S02]  /*3290*/  IMNMX R203, R16, R52, PT ;  /* 0x0000003410cb7217 */ /* 0x000fe40003800200 */
[C---:B------:R-:W-:Y:S02]  /*32a0*/  IADD3 R16, R0.reuse, 0x1, RZ ;  /* 0x0000000100107810 */ /* 0x040fe40007ffe0ff */
[-C--:B------:R-:W-:Y:S02]  /*32b0*/  ISETP.GE.AND P6, PT, R0, R206.reuse, PT ;  /* 0x000000ce0000720c */ /* 0x080fe40003fc6270 */
[C---:B------:R-:W-:Y:S01]  /*32c0*/  ISETP.GE.AND P5, PT, R16.reuse, R206, PT ;  /* 0x000000ce1000720c */ /* 0x040fe20003fa6270 */
[----:B------:R-:W-:Y:S01]  /*32d0*/  HMMA.16816.F32 R36, R8, R26, R36 ;  /* 0x0000001a0824723c */ /* 0x000fe20000001824 */
[----:B------:R-:W2:Y:S01]  /*32e0*/  LDSM.16.M88.4 R24, [R189+0x1000] ;  /* 0x00100000bd18783b */ /* 0x000ea20000000200 */
[----:B------:R-:W-:-:S02]  /*32f0*/  ISETP.GE.AND P4, PT, R16, R205, PT ;  /* 0x000000cd1000720c */ /* 0x000fc40003f86270 */
[C---:B------:R-:W-:Y:S02]  /*3300*/  ISETP.GE.AND P1, PT, R0.reuse, R205, PT ;  /* 0x000000cd0000720c */ /* 0x040fe40003f26270 */
[----:B------:R-:W-:Y:S02]  /*3310*/  IMNMX R204, R17, R52, PT ;  /* 0x0000003411cc7217 */ /* 0x000fe40003800200 */
[----:B------:R-:W-:Y:S01]  /*3320*/  HMMA.16816.F32 R44, R12, R94, R116 ;  /* 0x0000005e0c2c723c */ /* 0x000fe20000001874 */
[-C--:B------:R-:W-:Y:S02]  /*3330*/  ISETP.LT.OR P6, PT, R0, R202.reuse, P6 ;  /* 0x000000ca0000720c */ /* 0x080fe400037c1670 */
[C---:B------:R-:W-:Y:S02]  /*3340*/  ISETP.LT.OR P5, PT, R16.reuse, R202, P5 ;  /* 0x000000ca1000720c */ /* 0x040fe40002fa1670 */
[-C--:B------:R-:W-:Y:S02]  /*3350*/  ISETP.LT.OR P4, PT, R16, R201.reuse, P4 ;  /* 0x000000c91000720c */ /* 0x080fe40002781670 */
[----:B------:R-:W-:-:S02]  /*3360*/  ISETP.LT.OR P1, PT, R0, R201, P1 ;  /* 0x000000c90000720c */ /* 0x000fc40000f21670 */
[----:B------:R-:W-:Y:S02]  /*3370*/  IMNMX R200, RZ, R32, !PT ;  /* 0x00000020ffc87217 */ /* 0x000fe40007800200 */
[CC--:B------:R-:W-:Y:S01]  /*3380*/  ISETP.GE.AND P3, PT, R16.reuse, R204.reuse, PT ;  /* 0x000000cc1000720c */ /* 0x0c0fe20003f66270 */
[----:B------:R-:W-:Y:S01]  /*3390*/  HMMA.16816.F32 R32, R12, R124, R104 ;  /* 0x0000007c0c20723c */ /* 0x000fe20000001868 */
[-C--:B------:R-:W-:Y:S02]  /*33a0*/  ISETP.GE.AND P0, PT, R16, R203.reuse, PT ;  /* 0x000000cb1000720c */ /* 0x080fe40003f06270 */
[----:B------:R-:W-:Y:S02]  /*33b0*/  ISETP.GE.AND P2, PT, R0, R204, PT ;  /* 0x000000cc0000720c */ /* 0x000fe40003f46270 */
[----:B------:R-:W-:Y:S02]  /*33c0*/  FSEL R77, R48, -INF , !P6 ;  /* 0xff800000304d7808 */ /* 0x000fe40007000000 */
[----:B------:R-:W-:-:S02]  /*33d0*/  ISETP.GE.AND P6, PT, R0, R203, PT ;  /* 0x000000cb0000720c */ /* 0x000fc40003fc6270 */
[----:B------:R-:W-:Y:S02]  /*33e0*/  FSEL R92, R50, -INF , !P1 ;  /* 0xff800000325c7808 */ /* 0x000fe40004800000 */
[----:B------:R-:W-:Y:S01]  /*33f0*/  FSEL R74, R49, -INF , !P5 ;  /* 0xff800000314a7808 */ /* 0x000fe20006800000 */
[C---:B-1----:R-:W-:Y:S01]  /*3400*/  HMMA.16816.F32 R52, R8.reuse, R22, R44 ;  /* 0x000000160834723c */ /* 0x042fe2000000182c */
[----:B------:R-:W-:Y:S02]  /*3410*/  FSEL R94, R51, -INF , !P4 ;  /* 0xff800000335e7808 */ /* 0x000fe40006000000 */
[CC--:B------:R-:W-:Y:S02]  /*3420*/  ISETP.LT.OR P3, PT, R16.reuse, R200.reuse, P3 ;  /* 0x000000c81000720c */ /* 0x0c0fe40001f61670 */
[----:B------:R-:W-:Y:S02]  /*3430*/  ISETP.LT.OR P0, PT, R16, R199, P0 ;  /* 0x000000c71000720c */ /* 0x000fe40000701670 */
[C---:B------:R-:W-:Y:S01]  /*3440*/  ISETP.LT.OR P2, PT, R0.reuse, R200, P2 ;  /* 0x000000c80000720c */ /* 0x040fe20001741670 */
[----:B------:R-:W-:Y:S01]  /*3450*/  HMMA.16816.F32 R48, R8, R20, R56 ;  /* 0x000000140830723c */ /* 0x000fe20000001838 */
[----:B------:R-:W-:-:S02]  /*3460*/  IADD3 R16, R0, 0x8, RZ ;  /* 0x0000000800107810 */ /* 0x000fc40007ffe0ff */
[----:B------:R-:W-:Y:S02]  /*3470*/  ISETP.LT.OR P6, PT, R0, R199, P6 ;  /* 0x000000c70000720c */ /* 0x000fe400037c1670 */
[----:B------:R-:W-:Y:S02]  /*3480*/  FSEL R66, R28, -INF , !P2 ;  /* 0xff8000001c427808 */ /* 0x000fe40005000000 */
[C---:B------:R-:W-:Y:S01]  /*3490*/  ISETP.GE.AND P1, PT, R16.reuse, R206, PT ;  /* 0x000000ce1000720c */ /* 0x040fe20003f26270 */
[----:B------:R-:W-:Y:S01]  /*34a0*/  HMMA.16816.F32 R44, R12, R126, R108 ;  /* 0x0000007e0c2c723c */ /* 0x000fe2000000186c */
[----:B------:R-:W-:Y:S02]  /*34b0*/  ISETP.GE.AND P2, PT, R16, R205, PT ;  /* 0x000000cd1000720c */ /* 0x000fe40003f46270 */
[----:B------:R-:W-:Y:S02]  /*34c0*/  FSEL R72, R30, -INF , !P6 ;  /* 0xff8000001e487808 */ /* 0x000fe40007000000 */
[----:B------:R-:W-:-:S02]  /*34d0*/  FSEL R67, R29, -INF , !P3 ;  /* 0xff8000001d437808 */ /* 0x000fc40005800000 */
[----:B------:R-:W-:Y:S02]  /*34e0*/  FSEL R73, R31, -INF , !P0 ;  /* 0xff8000001f497808 */ /* 0x000fe40004000000 */
[C---:B------:R-:W-:Y:S01]  /*34f0*/  ISETP.GE.AND P6, PT, R16.reuse, R204, PT ;  /* 0x000000cc1000720c */ /* 0x040fe20003fc6270 */
[----:B------:R-:W-:Y:S01]  /*3500*/  HMMA.16816.F32 R28, R4, R20, R84 ;  /* 0x00000014041c723c */ /* 0x000fe20000001854 */
[C---:B------:R-:W-:Y:S02]  /*3510*/  ISETP.GE.AND P3, PT, R16.reuse, R203, PT ;  /* 0x000000cb1000720c */ /* 0x040fe40003f66270 */
        /* <DEDUP_REMOVED lines=8> */
[----:B------:R-:W-:-:S02]  /*35a0*/  ISETP.GE.AND P5, PT, R17, R206, PT ;  /* 0x000000ce1100720c */ /* 0x000fc40003fa6270 */
[C---:B------:R-:W-:Y:S02]  /*35b0*/  ISETP.GE.AND P4, PT, R17.reuse, R205, PT ;  /* 0x000000cd1100720c */ /* 0x040fe40003f86270 */
[C---:B------:R-:W-:Y:S02]  /*35c0*/  ISETP.GE.AND P1, PT, R17.reuse, R204, PT ;  /* 0x000000cc1100720c */ /* 0x040fe40003f26270 */
[C---:B------:R-:W-:Y:S02]  /*35d0*/  ISETP.GE.AND P2, PT, R17.reuse, R203, PT ;  /* 0x000000cb1100720c */ /* 0x040fe40003f46270 */
[----:B------:R-:W-:Y:S02]  /*35e0*/  ISETP.GE.AND P0, PT, R16, R206, PT ;  /* 0x000000ce1000720c */ /* 0x000fe40003f06270 */
[C---:B------:R-:W-:Y:S02]  /*35f0*/  ISETP.LT.OR P5, PT, R17.reuse, R202, P5 ;  /* 0x000000ca1100720c */ /* 0x040fe40002fa1670 */
[----:B------:R-:W-:-:S02]  /*3600*/  ISETP.LT.OR P4, PT, R17, R201, P4 ;  /* 0x000000c91100720c */ /* 0x000fc40002781670 */
[C---:B------:R-:W-:Y:S02]  /*3610*/  ISETP.LT.OR P1, PT, R17.reuse, R200, P1 ;  /* 0x000000c81100720c */ /* 0x040fe40000f21670 */
[----:B------:R-:W-:Y:S02]  /*3620*/  ISETP.LT.OR P2, PT, R17, R199, P2 ;  /* 0x000000c71100720c */ /* 0x000fe40001741670 */
[----:B------:R-:W-:Y:S02]  /*3630*/  IADD3 R17, R0, 0x11, RZ ;  /* 0x0000001100117810 */ /* 0x000fe40007ffe0ff */
[----:B------:R-:W-:Y:S02]  /*3640*/  ISETP.LT.OR P0, PT, R16, R202, P0 ;  /* 0x000000ca1000720c */ /* 0x000fe40000701670 */
[----:B------:R-:W-:Y:S02]  /*3650*/  FSEL R64, R40, -INF , !P6 ;  /* 0xff80000028407808 */ /* 0x000fe40007000000 */
[----:B------:R-:W-:-:S02]  /*3660*/  FSEL R68, R42, -INF , !P3 ;  /* 0xff8000002a447808 */ /* 0x000fc40005800000 */
[----:B------:R-:W-:Y:S02]  /*3670*/  FSEL R65, R41, -INF , !P1 ;  /* 0xff80000029417808 */ /* 0x000fe40004800000 */
[----:B------:R-:W-:Y:S02]  /*3680*/  FSEL R71, R43, -INF , !P2 ;  /* 0xff8000002b477808 */ /* 0x000fe40005000000 */
[C---:B------:R-:W-:Y:S01]  /*3690*/  ISETP.GE.AND P6, PT, R16.reuse, R205, PT ;  /* 0x000000cd1000720c */ /* 0x040fe20003fc6270 */
[----:B------:R-:W-:Y:S01]  /*36a0*/  HMMA.16816.F32 R40, R4, R22, R60 ;  /* 0x000000160428723c */ /* 0x000fe2000000183c */
[C---:B------:R-:W-:Y:S01]  /*36b0*/  ISETP.GE.AND P3, PT, R16.reuse, R204, PT ;  /* 0x000000cc1000720c */ /* 0x040fe20003f66270 */
[----:B------:R-:W1:Y:S01]  /*36c0*/  LDSM.16.M88.4 R20, [R189+0x1800] ;  /* 0x00180000bd14783b */ /* 0x000e620000000200 */
[----:B------:R-:W-:Y:S01]  /*36d0*/  ISETP.GE.AND P1, PT, R16, R203, PT ;  /* 0x000000cb1000720c */ /* 0x000fe20003f26270 */
[----:B------:R-:W-:-:S04]  /*36e0*/  DEPBAR.LE SB0, 0x0 ;  /* 0x000080000000791a */ /* 0x000fc80000000000 */
[----:B------:R-:W-:Y:S01]  /*36f0*/  BAR.SYNC.DEFER_BLOCKING 0x0 ;  /* 0x0000000000007b1d */ /* 0x000fe20000010000 */
[----:B------:R-:W-:Y:S02]  /*3700*/  ISETP.GE.AND P2, PT, R17, R206, PT ;  /* 0x000000ce1100720c */ /* 0x000fe40003f46270 */
[----:B------:R-:W-:Y:S02]  /*3710*/  FSEL R76, R37, -INF , !P5 ;  /* 0xff800000254c7808 */ /* 0x000fe40006800000 */
[----:B------:R-:W-:Y:S02]  /*3720*/  FSEL R79, R39, -INF , !P4 ;  /* 0xff800000274f7808 */ /* 0x000fe40006000000 */
[----:B------:R-:W-:Y:S01]  /*3730*/  FSEL R148, R48, -INF , !P0 ;  /* 0xff80000030947808 */ /* 0x000fe20004000000 */
[----:B--2---:R-:W-:Y:S01]  /*3740*/  HMMA.16816.F32 R36, R8, R24, R32 ;  /* 0x000000180824723c */ /* 0x004fe20000001820 */
[C---:B------:R-:W-:Y:S02]  /*3750*/  ISETP.GE.AND P4, PT, R17.reuse, R204, PT ;  /* 0x000000cc1100720c */ /* 0x040fe40003f86270 */
[----:B------:R-:W-:-:S02]  /*3760*/  ISETP.GE.AND P0, PT, R17, R203, PT ;  /* 0x000000cb1100720c */ /* 0x000fc40003f06270 */
[C---:B------:R-:W-:Y:S02]  /*3770*/  ISETP.LT.OR P6, PT, R16.reuse, R201, P6 ;  /* 0x000000c91000720c */ /* 0x040fe400037c1670 */
[C---:B------:R-:W-:Y:S01]  /*3780*/  ISETP.LT.OR P3, PT, R16.reuse, R200, P3 ;  /* 0x000000c81000720c */ /* 0x040fe20001f61670 */
[----:B------:R-:W-:Y:S01]  /*3790*/  HMMA.16816.F32 R32, R12, R128, R136 ;  /* 0x000000800c20723c */ /* 0x000fe20000001888 */
[----:B------:R-:W-:Y:S02]  /*37a0*/  ISETP.LT.OR P1, PT, R16, R199, P1 ;  /* 0x000000c71000720c */ /* 0x000fe40000f21670 */
[C---:B------:R-:W-:Y:S02]  /*37b0*/  ISETP.LT.OR P2, PT, R17.reuse, R202, P2 ;  /* 0x000000ca1100720c */ /* 0x040fe40001741670 */
[----:B------:R-:W-:Y:S02]  /*37c0*/  IADD3 R16, R0, 0x18, RZ ;  /* 0x0000001800107810 */ /* 0x000fe40007ffe0ff */
[----:B------:R-:W-:-:S02]  /*37d0*/  ISETP.LT.OR P4, PT, R17, R200, P4 ;  /* 0x000000c81100720c */ /* 0x000fc40002781670 */
[----:B------:R-:W-:Y:S02]  /*37e0*/  ISETP.LT.OR P0, PT, R17, R199, P0 ;  /* 0x000000c71100720c */ /* 0x000fe40000701670 */
        /* <DEDUP_REMOVED lines=8> */
[----:B------:R-:W-:Y:S02]  /*3870*/  ISETP.GE.AND P2, PT, R16, R203, PT ;  /* 0x000000cb1000720c */ /* 0x000fe40003f46270 */
[----:B------:R-:W-:Y:S02]  /*3880*/  FSEL R62, R29, -INF , !P4 ;  /* 0xff8000001d3e7808 */ /* 0x000fe40006000000 */
[----:B------:R-:W-:-:S02]  /*3890*/  FSEL R125, R31, -INF , !P0 ;  /* 0xff8000001f7d7808 */ /* 0x000fc40004000000 */
[----:B------:R-:W-:Y:S01]  /*38a0*/  HMMA.16816.F32 R28, R4, R24, R88 ;  /* 0x00000018041c723c */ /* 0x000fe20000001858 */
[-C--:B------:R-:W-:Y:S02]  /*38b0*/  ISETP.LT.OR P5, PT, R17, R201.reuse, P5 ;  /* 0x000000c91100720c */ /* 0x080fe40002fa1670 */
[C---:B------:R-:W-:Y:S02]  /*38c0*/  ISETP.LT.OR P6, PT, R16.reuse, R202, P6 ;  /* 0x000000ca1000720c */ /* 0x040fe400037c1670 */
[C---:B------:R-:W-:Y:S02]  /*38d0*/  ISETP.LT.OR P3, PT, R16.reuse, R201, P3 ;  /* 0x000000c91000720c */ /* 0x040fe40001f61670 */
[C---:B------:R-:W-:Y:S02]  /*38e0*/  ISETP.LT.OR P1, PT, R16.reuse, R200, P1 ;  /* 0x000000c81000720c */ /* 0x040fe40000f21670 */
[----:B------:R-:W-:Y:S02]  /*38f0*/  ISETP.LT.OR P2, PT, R16, R199, P2 ;  /* 0x000000c71000720c */ /* 0x000fe40001741670 */
[----:B------:R-:W-:-:S02]  /*3900*/  IADD3 R17, R0, 0x19, RZ ;  /* 0x0000001900117810 */ /* 0x000fc40007ffe0ff */
[----:B------:R-:W-:Y:S02]  /*3910*/  IADD3 R16, R0, 0x20, RZ ;  /* 0x0000002000107810 */ /* 0x000fe40007ffe0ff */
[----:B------:R-:W-:Y:S02]  /*3920*/  FSEL R157, R51, -INF , !P5 ;  /* 0xff800000339d7808 */ /* 0x000fe40006800000 */
[----:B------:R-:W-:Y:S01]  /*3930*/  FSEL R127, R52, -INF , !P6 ;  /* 0xff800000347f7808 */ /* 0x000fe20007000000 */
[----:B------:R-:W-:Y:S01]  /*3940*/  HMMA.16816.F32 R48, R8, R26, R44 ;  /* 0x0000001a0830723c */ /* 0x000fe2000000182c */
[----:B------:R-:W-:Y:S02]  /*3950*/  FSEL R151, R54, -INF , !P3 ;  /* 0xff80000036977808 */ /* 0x000fe40005800000 */
[-C--:B------:R-:W-:Y:S02]  /*3960*/  ISETP.GE.AND P5, PT, R17, R206.reuse, PT ;  /* 0x000000ce1100720c */ /* 0x080fe40003fa6270 */
[----:B------:R-:W-:-:S02]  /*3970*/  ISETP.GE.AND P0, PT, R16, R206, PT ;  /* 0x000000ce1000720c */ /* 0x000fc40003f06270 */
[C---:B------:R-:W-:Y:S01]  /*3980*/  ISETP.GE.AND P4, PT, R17.reuse, R205, PT ;  /* 0x000000cd1100720c */ /* 0x040fe20003f86270 */
[----:B------:R-:W-:Y:S01]  /*3990*/  HMMA.16816.F32 R44, R4, R26, R96 ;  /* 0x0000001a042c723c */ /* 0x000fe20000001860 */
[C---:B------:R-:W-:Y:S02]  /*39a0*/  ISETP.GE.AND P6, PT, R17.reuse, R204, PT ;  /* 0x000000cc1100720c */ /* 0x040fe40003fc6270 */
[C---:B------:R-:W-:Y:S02]  /*39b0*/  ISETP.GE.AND P3, PT, R17.reuse, R203, PT ;  /* 0x000000cb1100720c */ /* 0x040fe40003f66270 */
[C---:B------:R-:W-:Y:S02]  /*39c0*/  ISETP.LT.OR P5, PT, R17.reuse, R202, P5 ;  /* 0x000000ca1100720c */ /* 0x040fe40002fa1670 */
[C---:B------:R-:W-:Y:S01]  /*39d0*/  ISETP.LT.OR P4, PT, R17.reuse, R201, P4 ;  /* 0x000000c91100720c */ /* 0x040fe20002781670 */
[----:B-1----:R-:W-:Y:S01]  /*39e0*/  HMMA.16816.F32 R24, R8, R20, R32 ;  /* 0x000000140818723c */ /* 0x002fe20000001820 */
        /* <DEDUP_REMOVED lines=11> */
[----:B------:R-:W-:Y:S02]  /*3aa0*/  ISETP.GE.AND P6, PT, R16, R203, PT ;  /* 0x000000cb1000720c */ /* 0x000fe40003fc6270 */
[----:B------:R-:W-:-:S02]  /*3ab0*/  ISETP.GE.AND P4, PT, R17, R206, PT ;  /* 0x000000ce1100720c */ /* 0x000fc40003f86270 */
[----:B------:R-:W-:Y:S02]  /*3ac0*/  ISETP.GE.AND P0, PT, R17, R203, PT ;  /* 0x000000cb1100720c */ /* 0x000fe40003f06270 */
[----:B------:R-:W-:Y:S02]  /*3ad0*/  FSEL R119, R43, -INF , !P3 ;  /* 0xff8000002b777808 */ /* 0x000fe40005800000 */
[C---:B------:R-:W-:Y:S01]  /*3ae0*/  ISETP.LT.OR P1, PT, R16.reuse, R201, P1 ;  /* 0x000000c91000720c */ /* 0x040fe20000f21670 */
[----:B------:R-:W-:Y:S01]  /*3af0*/  HMMA.16816.F32 R40, R12, R130, R120 ;  /* 0x000000820c28723c */ /* 0x000fe20000001878 */
[C---:B------:R-:W-:Y:S02]  /*3b00*/  ISETP.LT.OR P2, PT, R16.reuse, R200, P2 ;  /* 0x000000c81000720c */ /* 0x040fe40001741670 */
[----:B------:R-:W-:Y:S02]  /*3b10*/  ISETP.LT.OR P6, PT, R16, R199, P6 ;  /* 0x000000c71000720c */ /* 0x000fe400037c1670 */
[----:B------:R-:W-:-:S02]  /*3b20*/  ISETP.LT.OR P4, PT, R17, R202, P4 ;  /* 0x000000ca1100720c */ /* 0x000fc40002781670 */
[----:B------:R-:W-:Y:S02]  /*3b30*/  ISETP.LT.OR P0, PT, R17, R199, P0 ;  /* 0x000000c71100720c */ /* 0x000fe40000701670 */
[C---:B------:R-:W-:Y:S02]  /*3b40*/  IADD3 R16, R0.reuse, 0x28, RZ ;  /* 0x0000002800107810 */ /* 0x040fe40007ffe0ff */
[----:B------:R-:W-:Y:S02]  /*3b50*/  IADD3 R13, R0, 0x29, RZ ;  /* 0x00000029000d7810 */ /* 0x000fe40007ffe0ff */
[----:B------:R-:W-:Y:S02]  /*3b60*/  FSEL R126, R53, -INF , !P5 ;  /* 0xff800000357e7808 */ /* 0x000fe40006800000 */
[----:B------:R-:W-:Y:S02]  /*3b70*/  FSEL R168, R38, -INF , !P1 ;  /* 0xff80000026a87808 */ /* 0x000fe40004800000 */
[----:B------:R-:W-:-:S02]  /*3b80*/  FSEL R156, R28, -INF , !P2 ;  /* 0xff8000001c9c7808 */ /* 0x000fc40005000000 */
[----:B------:R-:W-:Y:S02]  /*3b90*/  FSEL R161, R30, -INF , !P6 ;  /* 0xff8000001ea17808 */ /* 0x000fe40007000000 */
[----:B------:R-:W-:Y:S02]  /*3ba0*/  FSEL R165, R37, -INF , !P4 ;  /* 0xff80000025a57808 */ /* 0x000fe40006000000 */
[----:B------:R-:W-:Y:S01]  /*3bb0*/  FSEL R160, R31, -INF , !P0 ;  /* 0xff8000001fa07808 */ /* 0x000fe20004000000 */
[----:B------:R-:W-:Y:S01]  /*3bc0*/  HMMA.16816.F32 R8, R8, R22, R40 ;  /* 0x000000160808723c */ /* 0x000fe20000001828 */
[C---:B------:R-:W-:Y:S02]  /*3bd0*/  ISETP.GE.AND P5, PT, R17.reuse, R205, PT ;  /* 0x000000cd1100720c */ /* 0x040fe40003fa6270 */
[----:B------:R-:W-:Y:S02]  /*3be0*/  ISETP.GE.AND P3, PT, R17, R204, PT ;  /* 0x000000cc1100720c */ /* 0x000fe40003f66270 */
[----:B------:R-:W-:-:S02]  /*3bf0*/  ISETP.GE.AND P1, PT, R16, R206, PT ;  /* 0x000000ce1000720c */ /* 0x000fc40003f26270 */
[C---:B------:R-:W-:Y:S02]  /*3c00*/  ISETP.GE.AND P2, PT, R16.reuse, R205, PT ;  /* 0x000000cd1000720c */ /* 0x040fe40003f46270 */
[CC--:B------:R-:W-:Y:S02]  /*3c10*/  ISETP.GE.AND P6, PT, R16.reuse, R204.reuse, PT ;  /* 0x000000cc1000720c */ /* 0x0c0fe40003fc6270 */
[----:B------:R-:W-:Y:S02]  /*3c20*/  ISETP.GE.AND P4, PT, R16, R203, PT ;  /* 0x000000cb1000720c */ /* 0x000fe40003f86270 */
[----:B------:R-:W-:Y:S02]  /*3c30*/  ISETP.GE.AND P0, PT, R13, R204, PT ;  /* 0x000000cc0d00720c */ /* 0x000fe40003f06270 */
[C---:B------:R-:W-:Y:S02]  /*3c40*/  ISETP.LT.OR P5, PT, R17.reuse, R201, P5 ;  /* 0x000000c91100720c */ /* 0x040fe40002fa1670 */
[----:B------:R-:W-:-:S02]  /*3c50*/  ISETP.LT.OR P3, PT, R17, R200, P3 ;  /* 0x000000c81100720c */ /* 0x000fc40001f61670 */
[C---:B------:R-:W-:Y:S02]  /*3c60*/  ISETP.LT.OR P1, PT, R16.reuse, R202, P1 ;  /* 0x000000ca1000720c */ /* 0x040fe40000f21670 */
[C---:B------:R-:W-:Y:S02]  /*3c70*/  ISETP.LT.OR P2, PT, R16.reuse, R201, P2 ;  /* 0x000000c91000720c */ /* 0x040fe40001741670 */
[CC--:B------:R-:W-:Y:S02]  /*3c80*/  ISETP.LT.OR P6, PT, R16.reuse, R200.reuse, P6 ;  /* 0x000000c81000720c */ /* 0x0c0fe400037c1670 */
[----:B------:R-:W-:Y:S02]  /*3c90*/  ISETP.LT.OR P4, PT, R16, R199, P4 ;  /* 0x000000c71000720c */ /* 0x000fe40002781670 */
[----:B------:R-:W-:Y:S01]  /*3ca0*/  ISETP.LT.OR P0, PT, R13, R200, P0 ;  /* 0x000000c80d00720c */ /* 0x000fe20000701670 */
[----:B------:R-:W-:Y:S01]  /*3cb0*/  HMMA.16816.F32 R16, R4, R20, R112 ;  /* 0x000000140410723c */ /* 0x000fe20000001870 */
        /* <DEDUP_REMOVED lines=8> */
[CC--:B------:R-:W-:Y:S02]  /*3d40*/  ISETP.GE.AND P5, PT, R13.reuse, R206.reuse, PT ;  /* 0x000000ce0d00720c */ /* 0x0c0fe40003fa6270 */
[C---:B------:R-:W-:Y:S02]  /*3d50*/  ISETP.GE.AND P3, PT, R13.reuse, R205, PT ;  /* 0x000000cd0d00720c */ /* 0x040fe40003f66270 */
[----:B------:R-:W-:Y:S02]  /*3d60*/  ISETP.GE.AND P1, PT, R13, R203, PT ;  /* 0x000000cb0d00720c */ /* 0x000fe40003f26270 */
[C---:B------:R-:W-:Y:S02]  /*3d70*/  ISETP.GE.AND P2, PT, R12.reuse, R206, PT ;  /* 0x000000ce0c00720c */ /* 0x040fe40003f46270 */
[----:B------:R-:W-:-:S02]  /*3d80*/  ISETP.GE.AND P6, PT, R12, R205, PT ;  /* 0x000000cd0c00720c */ /* 0x000fc40003fc6270 */
[C---:B------:R-:W-:Y:S02]  /*3d90*/  ISETP.GE.AND P4, PT, R12.reuse, R204, PT ;  /* 0x000000cc0c00720c */ /* 0x040fe40003f86270 */
[C---:B------:R-:W-:Y:S02]  /*3da0*/  ISETP.GE.AND P0, PT, R12.reuse, R203, PT ;  /* 0x000000cb0c00720c */ /* 0x040fe40003f06270 */
[CC--:B------:R-:W-:Y:S02]  /*3db0*/  ISETP.LT.OR P5, PT, R13.reuse, R202.reuse, P5 ;  /* 0x000000ca0d00720c */ /* 0x0c0fe40002fa1670 */
[C---:B------:R-:W-:Y:S02]  /*3dc0*/  ISETP.LT.OR P3, PT, R13.reuse, R201, P3 ;  /* 0x000000c90d00720c */ /* 0x040fe40001f61670 */
[----:B------:R-:W-:Y:S02]  /*3dd0*/  ISETP.LT.OR P1, PT, R13, R199, P1 ;  /* 0x000000c70d00720c */ /* 0x000fe40000f21670 */
[----:B------:R-:W-:-:S02]  /*3de0*/  ISETP.LT.OR P2, PT, R12, R202, P2 ;  /* 0x000000ca0c00720c */ /* 0x000fc40001741670 */
[C---:B------:R-:W-:Y:S02]  /*3df0*/  ISETP.LT.OR P6, PT, R12.reuse, R201, P6 ;  /* 0x000000c90c00720c */ /* 0x040fe400037c1670 */
[C---:B------:R-:W-:Y:S02]  /*3e00*/  ISETP.LT.OR P4, PT, R12.reuse, R200, P4 ;  /* 0x000000c80c00720c */ /* 0x040fe40002781670 */
[----:B------:R-:W-:Y:S02]  /*3e10*/  ISETP.LT.OR P0, PT, R12, R199, P0 ;  /* 0x000000c70c00720c */ /* 0x000fe40000701670 */
[----:B------:R-:W-:Y:S01]  /*3e20*/  HMMA.16816.F32 R12, R4, R22, R100 ;  /* 0x00000016040c723c */ /* 0x000fe20000001864 */
[----:B------:R-:W-:Y:S02]  /*3e30*/  FSEL R158, R47, -INF , !P1 ;  /* 0xff8000002f9e7808 */ /* 0x000fe40004800000 */
[----:B------:R-:W-:Y:S02]  /*3e40*/  FSEL R175, R18, -INF , !P0 ;  /* 0xff80000012af7808 */ /* 0x000fe40004000000 */
[----:B------:R-:W-:-:S02]  /*3e50*/  FSEL R162, R49, -INF , !P5 ;  /* 0xff80000031a27808 */ /* 0x000fc40006800000 */
[C---:B------:R-:W-:Y:S02]  /*3e60*/  IADD3 R5, R0.reuse, 0x38, RZ ;  /* 0x0000003800057810 */ /* 0x040fe40007ffe0ff */
[C---:B------:R-:W-:Y:S02]  /*3e70*/  IADD3 R4, R0.reuse, 0x31, RZ ;  /* 0x0000003100047810 */ /* 0x040fe40007ffe0ff */
[C---:B------:R-:W-:Y:S02]  /*3e80*/  ISETP.GE.AND P0, PT, R5.reuse, R204, PT ;  /* 0x000000cc0500720c */ /* 0x040fe40003f06270 */
[----:B------:R-:W-:Y:S02]  /*3e90*/  IADD3 R0, R0, 0x39, RZ ;  /* 0x0000003900007810 */ /* 0x000fe40007ffe0ff */
[----:B------:R-:W-:Y:S02]  /*3ea0*/  ISETP.LT.OR P0, PT, R5, R200, P0 ;  /* 0x000000c80500720c */ /* 0x000fe40000701670 */
[----:B------:R-:W-:-:S02]  /*3eb0*/  FSEL R166, R51, -INF , !P3 ;  /* 0xff80000033a67808 */ /* 0x000fc40005800000 */
[----:B------:R-:W-:Y:S02]  /*3ec0*/  FSEL R180, R24, -INF , !P2 ;  /* 0xff80000018b47808 */ /* 0x000fe40005000000 */
[C---:B------:R-:W-:Y:S02]  /*3ed0*/  ISETP.GE.AND P1, PT, R4.reuse, R206, PT ;  /* 0x000000ce0400720c */ /* 0x040fe40003f26270 */
[----:B------:R-:W-:Y:S02]  /*3ee0*/  ISETP.GE.AND P5, PT, R4, R205, PT ;  /* 0x000000cd0400720c */ /* 0x000fe40003fa6270 */
[----:B------:R-:W-:Y:S02]  /*3ef0*/  FSEL R170, R12, -INF , !P0 ;  /* 0xff8000000caa7808 */ /* 0x000fe40004000000 */
[----:B------:R-:W-:Y:S02]  /*3f00*/  ISETP.GE.AND P0, PT, R0, R203, PT ;  /* 0x000000cb0000720c */ /* 0x000fe40003f06270 */
[----:B------:R-:W-:-:S02]  /*3f10*/  ISETP.GE.AND P3, PT, R4, R204, PT ;  /* 0x000000cc0400720c */ /* 0x000fc40003f66270 */
[----:B------:R-:W-:Y:S02]  /*3f20*/  ISETP.LT.OR P0, PT, R0, R199, P0 ;  /* 0x000000c70000720c */ /* 0x000fe40000701670 */
[C---:B------:R-:W-:Y:S02]  /*3f30*/  ISETP.GE.AND P2, PT, R4.reuse, R203, PT ;  /* 0x000000cb0400720c */ /* 0x040fe40003f46270 */
[----:B------:R-:W-:Y:S02]  /*3f40*/  FSEL R177, R15, -INF , !P0 ;  /* 0xff8000000fb17808 */ /* 0x000fe40004000000 */
[----:B------:R-:W-:Y:S02]  /*3f50*/  ISETP.GT.AND P0, PT, R75, UR18, PT ;  /* 0x000000124b007c0c */ /* 0x000fe4000bf04270 */
[C---:B------:R-:W-:Y:S02]  /*3f60*/  ISETP.LT.OR P1, PT, R4.reuse, R202, P1 ;  /* 0x000000ca0400720c */ /* 0x040fe40000f21670 */
[----:B------:R-:W-:-:S02]  /*3f70*/  ISETP.LT.OR P5, PT, R4, R201, P5 ;  /* 0x000000c90400720c */ /* 0x000fc40002fa1670 */
[C---:B------:R-:W-:Y:S02]  /*3f80*/  ISETP.LT.OR P3, PT, R4.reuse, R200, P3 ;  /* 0x000000c80400720c */ /* 0x040fe40001f61670 */
[----:B------:R-:W-:Y:S02]  /*3f90*/  ISETP.LT.OR P2, PT, R4, R199, P2 ;  /* 0x000000c70400720c */ /* 0x000fe40001741670 */
[----:B------:R-:W-:Y:S02]  /*3fa0*/  FSEL R207, R26, -INF , !P6 ;  /* 0xff8000001acf7808 */ /* 0x000fe40007000000 */
[----:B------:R-:W-:Y:S02]  /*3fb0*/  FSEL R173, R16, -INF , !P4 ;  /* 0xff80000010ad7808 */ /* 0x000fe40006000000 */
[----:B------:R-:W-:Y:S02]  /*3fc0*/  FSEL R181, R25, -INF , !P1 ;  /* 0xff80000019b57808 */ /* 0x000fe40004800000 */
[----:B------:R-:W-:-:S02]  /*3fd0*/  FSEL R209, R27, -INF , !P5 ;  /* 0xff8000001bd17808 */ /* 0x000fc40006800000 */
[----:B------:R-:W-:Y:S02]  /*3fe0*/  FSEL R171, R17, -INF , !P3 ;  /* 0xff80000011ab7808 */ /* 0x000fe40005800000 */
[----:B------:R-:W-:Y:S02]  /*3ff0*/  FSEL R174, R19, -INF , !P2 ;  /* 0xff80000013ae7808 */ /* 0x000fe40005000000 */
[CC--:B------:R-:W-:Y:S02]  /*4000*/  ISETP.GE.AND P6, PT, R5.reuse, R206.reuse, PT ;  /* 0x000000ce0500720c */ /* 0x0c0fe40003fc6270 */
[C---:B------:R-:W-:Y:S02]  /*4010*/  ISETP.GE.AND P4, PT, R5.reuse, R205, PT ;  /* 0x000000cd0500720c */ /* 0x040fe40003f86270 */
[----:B------:R-:W-:Y:S02]  /*4020*/  ISETP.GE.AND P1, PT, R5, R203, PT ;  /* 0x000000cb0500720c */ /* 0x000fe40003f26270 */
        /* <DEDUP_REMOVED lines=8> */
[----:B------:R-:W-:Y:S01]  /*40b0*/  ISETP.LT.OR P2, PT, R0, R200, P2 ;  /* 0x000000c80000720c */ /* 0x000fe20001741670 */
[----:B------:R-:W-:Y:S01]  /*40c0*/  IMAD.IADD R0, R133, 0x1, R134 ;  /* 0x0000000185007824 */ /* 0x000fe200078e0286 */
[----:B------:R-:W-:Y:S02]  /*40d0*/  FSEL R176, R14, -INF , !P1 ;  /* 0xff8000000eb07808 */ /* 0x000fe40004800000 */
[----:B------:R-:W-:Y:S02]  /*40e0*/  FSEL R169, R13, -INF , !P2 ;  /* 0xff8000000da97808 */ /* 0x000fe40005000000 */
[----:B------:R-:W-:Y:S02]  /*40f0*/  FSEL R178, R8, -INF , !P6 ;  /* 0xff80000008b27808 */ /* 0x000fe40007000000 */
[----:B------:R-:W-:-:S02]  /*4100*/  FSEL R182, R10, -INF , !P4 ;  /* 0xff8000000ab67808 */ /* 0x000fc40006000000 */
[----:B------:R-:W-:Y:S02]  /*4110*/  FSEL R179, R9, -INF , !P5 ;  /* 0xff80000009b37808 */ /* 0x000fe40006800000 */
[----:B------:R-:W-:Y:S01]  /*4120*/  FSEL R183, R11, -INF , !P3 ;  /* 0xff8000000bb77808 */ /* 0x000fe20005800000 */
[----:B------:R-:W-:Y:S05]  /*4130*/  @!P0 BRA `(.L_x_1621) ;  /* 0x000001a000008947 */ /* 0x000fea0003800000 */
[----:B------:R-:W-:Y:S01]  /*4140*/  IADD3 R4, R242, -0x2, RZ ;  /* 0xfffffffef2047810 */ /* 0x000fe20007ffe0ff */
[----:B------:R-:W-:-:S03]  /*4150*/  ULDC UR5, c[0x0][0x19c] ;  /* 0x0000670000057ab9 */ /* 0x000fc60000000800 */
[----:B------:R-:W-:Y:S01]  /*4160*/  SHF.R.S32.HI R7, RZ, 0x1f, R4 ;  /* 0x0000001fff077819 */ /* 0x000fe20000011404 */
[C---:B------:R-:W-:Y:S01]  /*4170*/  IMAD R6, R4.reuse, UR7, RZ ;  /* 0x0000000704067c24 */ /* 0x040fe2000f8e02ff */
[----:B------:R-:W-:Y:S01]  /*4180*/  UMOV UR7, 0x5 ;  /* 0x0000000500077882 */ /* 0x000fe20000000000 */
[----:B------:R-:W-:Y:S01]  /*4190*/  IMAD.WIDE.U32 R4, R4, UR8, R144 ;  /* 0x0000000804047c25 */ /* 0x000fe2000f8e0090 */
[----:B------:R-:W-:-:S03]  /*41a0*/  USHF.L.U64.HI UR5, UR6, UR7, UR5 ;  /* 0x0000000706057299 */ /* 0x000fc60008010205 */
[----:B------:R-:W-:Y:S01]  /*41b0*/  IMAD R6, R7, UR8, R6 ;  /* 0x0000000807067c24 */ /* 0x000fe2000f8e0206 */
[----:B------:R-:W-:Y:S01]  /*41c0*/  USHF.L.U32 UR8, UR6, 0x5, URZ ;  /* 0x0000000506087899 */ /* 0x000fe2000800063f */
[----:B------:R-:W-:Y:S02]  /*41d0*/  LEA R8, P2, R4, c[0x0][0x168], 0x1 ;  /* 0x00005a0004087a11 */ /* 0x000fe400078408ff */
[----:B------:R-:W-:-:S03]  /*41e0*/  IMAD.IADD R5, R5, 0x1, R6 ;  /* 0x0000000105057824 */ /* 0x000fc600078e0206 */
        /* <DEDUP_REMOVED lines=15> */
.L_x_1621:
[----:B-1----:R-:W-:Y:S01]  /*42e0*/  FMNMX.FTZ R4, R66, R67, !PT ;  /* 0x0000004342047209 */ /* 0x002fe20007810000 */
[----:B------:R-:W-:Y:S01]  /*42f0*/  UIADD3 UR14, UR25, -0x4498517b, URZ ;  /* 0xbb67ae85190e7890 */ /* 0x000fe2000fffe03f */
[----:B------:R-:W-:Y:S01]  /*4300*/  IADD3 R251, R249, 0x4, RZ ;  /* 0x00000004f9fb7810 */ /* 0x000fe20007ffe0ff */
[----:B------:R-:W-:Y:S01]  /*4310*/  IMAD.SHL.U32 R44, R75, 0x2, RZ ;  /* 0x000000024b2c7824 */ /* 0x000fe200078e00ff */
[----:B------:R-:W-:Y:S01]  /*4320*/  FMNMX.FTZ R4, R64, R4, !PT ;  /* 0x0000000440047209 */ /* 0x000fe20007810000 */
[----:B------:R-:W-:Y:S01]  /*4330*/  IMAD.WIDE.U32 R46, R250, -0x2daee0ad, RZ ;  /* 0xd2511f53fa2e7825 */ /* 0x000fe200078e00ff */
[----:B------:R-:W-:Y:S01]  /*4340*/  LOP3.LUT R248, R140, UR24, RZ, 0x3c, !PT ;  /* 0x000000188cf87c12 */ /* 0x000fe2000f8e3cff */
[----:B------:R-:W-:Y:S01]  /*4350*/  UIADD3 UR15, UR24, -0x61c88647, URZ ;  /* 0x9e3779b9180f7890 */ /* 0x000fe2000fffe03f */
[----:B------:R-:W-:Y:S01]  /*4360*/  FMNMX.FTZ R4, R65, R4, !PT ;  /* 0x0000000441047209 */ /* 0x000fe20007810000 */
[----:B------:R-:W-:Y:S01]  /*4370*/  IMAD.WIDE.U32 R56, R251, -0x326172a9, RZ ;  /* 0xcd9e8d57fb387825 */ /* 0x000fe200078e00ff */
[----:B------:R-:W-:Y:S01]  /*4380*/  UIADD3 UR13, UR24, 0x3c6ef372, URZ ;  /* 0x3c6ef372180d7890 */ /* 0x000fe2000fffe03f */
[----:B------:R-:W-:Y:S01]  /*4390*/  FMNMX.FTZ R9, R77, R74, !PT ;  /* 0x0000004a4d097209 */ /* 0x000fe20007810000 */
[----:B------:R-:W-:Y:S01]  /*43a0*/  UIADD3 UR10, UR25, 0x32370b8f, URZ ;  /* 0x32370b8f190a7890 */ /* 0x000fe2000fffe03f */
[----:B------:R-:W-:Y:S01]  /*43b0*/  FMNMX.FTZ R4, R118, R4, !PT ;  /* 0x0000000476047209 */ /* 0x000fe20007810000 */
[----:B------:R-:W-:Y:S01]  /*43c0*/  UIADD3 UR12, UR25, 0x76cf5d0a, URZ ;  /* 0x76cf5d0a190c7890 */ /* 0x000fe2000fffe03f */
[----:B------:R-:W-:Y:S01]  /*43d0*/  FMNMX.FTZ R9, R78, R9, !PT ;  /* 0x000000094e097209 */ /* 0x000fe20007810000 */
[----:B------:R-:W-:Y:S01]  /*43e0*/  IMAD.WIDE.U32 R210, R249, -0x326172a9, RZ ;  /* 0xcd9e8d57f9d27825 */ /* 0x000fe200078e00ff */
        /* <DEDUP_REMOVED lines=23> */
[----:B------:R-:W-:Y:S02]  /*4560*/  LOP3.LUT R5, R57, R248, RZ, 0x3c, !PT ;  /* 0x000000f839057212 */ /* 0x000fe400078e3cff */
[----:B------:R-:W-:Y:S01]  /*4570*/  FMNMX.FTZ R4, R125, R4, !PT ;  /* 0x000000047d047209 */ /* 0x000fe20007810000 */
[----:B------:R-:W-:Y:S01]  /*4580*/  LDSM.16.MT88.4 R32, [R186+0x6000] ;  /* 0x00600000ba20783b */ /* 0x000fe20000004200 */
[----:B------:R-:W-:Y:S01]  /*4590*/  FMNMX.FTZ R70, R155, R70, !PT ;  /* 0x000000469b467209 */ /* 0x000fe20007810000 */
[----:B------:R-:W-:Y:S01]  /*45a0*/  IMAD.WIDE.U32 R52, R5, -0x2daee0ad, RZ ;  /* 0xd2511f5305347825 */ /* 0x000fe200078e00ff */
[----:B------:R-:W-:Y:S01]  /*45b0*/  FMNMX.FTZ R4, R63, R4, !PT ;  /* 0x000000043f047209 */ /* 0x000fe20007810000 */
[----:B------:R-:W-:Y:S01]  /*45c0*/  LDSM.16.MT88.4 R36, [R187+0x6000] ;  /* 0x00600000bb24783b */ /* 0x000fe20000004200 */
[----:B------:R-:W-:-:S02]  /*45d0*/  FMNMX.FTZ R70, R173, R70, !PT ;  /* 0x00000046ad467209 */ /* 0x000fc40007810000 */
[----:B------:R-:W-:Y:S01]  /*45e0*/  FMNMX.FTZ R5, R119, R4, !PT ;  /* 0x0000000477057209 */ /* 0x000fe20007810000 */
[----:B------:R-:W-:Y:S01]  /*45f0*/  STL [R1+0x88], R251 ;  /* 0x000088fb01007387 */ /* 0x000fe20000100800 */
[----:B------:R-:W-:Y:S02]  /*4600*/  LOP3.LUT R4, R47, UR25, R44, 0x96, !PT ;  /* 0x000000192f047c12 */ /* 0x000fe4000f8e962c */
[----:B------:R-:W-:Y:S01]  /*4610*/  LOP3.LUT R7, R53, UR14, R46, 0x96, !PT ;  /* 0x0000000e35077c12 */ /* 0x000fe2000f8e962e */
[----:B------:R-:W-:Y:S01]  /*4620*/  STL [R1+0x30], R248 ;  /* 0x000030f801007387 */ /* 0x000fe20000100800 */
[----:B------:R-:W-:Y:S01]  /*4630*/  FMNMX.FTZ R6, R161, R5, !PT ;  /* 0x00000005a1067209 */ /* 0x000fe20007810000 */
[----:B------:R-:W-:Y:S01]  /*4640*/  IMAD.WIDE.U32 R4, R4, -0x326172a9, RZ ;  /* 0xcd9e8d5704047825 */ /* 0x000fe200078e00ff */
[----:B------:R-:W-:Y:S02]  /*4650*/  FMNMX.FTZ R70, R171, R70, !PT ;  /* 0x00000046ab467209 */ /* 0x000fe40007810000 */
[----:B------:R-:W-:Y:S01]  /*4660*/  FMNMX.FTZ R6, R160, R6, !PT ;  /* 0x00000006a0067209 */ /* 0x000fe20007810000 */
[----:B------:R-:W-:Y:S01]  /*4670*/  IMAD.WIDE.U32 R54, R7, -0x326172a9, RZ ;  /* 0xcd9e8d5707367825 */ /* 0x000fe200078e00ff */
[----:B------:R-:W-:-:S02]  /*4680*/  FMNMX.FTZ R70, R170, R70, !PT ;  /* 0x00000046aa467209 */ /* 0x000fc40007810000 */
[----:B------:R-:W-:Y:S02]  /*4690*/  FMNMX.FTZ R7, R159, R6, !PT ;  /* 0x000000069f077209 */ /* 0x000fe40007810000 */
[----:B------:R-:W-:Y:S02]  /*46a0*/  FMNMX.FTZ R70, R169, R70, !PT ;  /* 0x00000046a9467209 */ /* 0x000fe40007810000 */
[----:B------:R-:W-:Y:S02]  /*46b0*/  LOP3.LUT R6, R5, UR15, R56, 0x96, !PT ;  /* 0x0000000f05067c12 */ /* 0x000fe4000f8e9638 */
[----:B------:R-:W-:Y:S01]  /*46c0*/  LOP3.LUT R10, R55, UR13, R4, 0x96, !PT ;  /* 0x0000000d370a7c12 */ /* 0x000fe2000f8e9604 */
[----:B------:R-:W1:Y:S01]  /*46d0*/  SHFL.BFLY PT, R14, R70, 0x2, 0x1f ;  /* 0x0c401f00460e7f89 */ /* 0x000e6200000e0000 */
[----:B------:R-:W-:Y:S01]  /*46e0*/  FMNMX.FTZ R8, R158, R7, !PT ;  /* 0x000000079e087209 */ /* 0x000fe20007810000 */
[----:B------:R-:W-:-:S03]  /*46f0*/  IMAD.WIDE.U32 R6, R6, -0x2daee0ad, RZ ;  /* 0xd2511f5306067825 */ /* 0x000fc600078e00ff */
[----:B------:R-:W-:Y:S01]  /*4700*/  FMNMX.FTZ R8, R175, R8, !PT ;  /* 0x00000008af087209 */ /* 0x000fe20007810000 */
[----:B------:R-:W-:Y:S01]  /*4710*/  IMAD.WIDE.U32 R12, R10, -0x2daee0ad, RZ ;  /* 0xd2511f530a0c7825 */ /* 0x000fe200078e00ff */
[----:B------:R-:W-:Y:S02]  /*4720*/  LOP3.LUT R15, R7, UR12, R52, 0x96, !PT ;  /* 0x0000000c070f7c12 */ /* 0x000fe4000f8e9634 */
[----:B------:R-:W-:Y:S02]  /*4730*/  FMNMX.FTZ R7, R148, R9, !PT ;  /* 0x0000000994077209 */ /* 0x000fe40007810000 */
[----:B------:R-:W-:Y:S02]  /*4740*/  LOP3.LUT R13, R13, UR10, R6, 0x96, !PT ;  /* 0x0000000a0d0d7c12 */ /* 0x000fe4000f8e9606 */
[----:B------:R-:W-:Y:S02]  /*4750*/  FMNMX.FTZ R6, R93, R11, !PT ;  /* 0x0000000b5d067209 */ /* 0x000fe40007810000 */
[----:B------:R-:W-:Y:S01]  /*4760*/  FMNMX.FTZ R8, R174, R8, !PT ;  /* 0x00000008ae087209 */ /* 0x000fe20007810000 */
[----:B------:R-:W-:Y:S01]  /*4770*/  IMAD.WIDE.U32 R42, R13, -0x326172a9, RZ ;  /* 0xcd9e8d570d2a7825 */ /* 0x000fe200078e00ff */
[----:B------:R-:W-:-:S02]  /*4780*/  FMNMX.FTZ R6, R79, R6, !PT ;  /* 0x000000064f067209 */ /* 0x000fc40007810000 */
[----:B------:R-:W-:Y:S02]  /*4790*/  FMNMX.FTZ R7, R149, R7, !PT ;  /* 0x0000000795077209 */ /* 0x000fe40007810000 */
[----:B------:R-:W-:Y:S02]  /*47a0*/  FMNMX.FTZ R8, R176, R8, !PT ;  /* 0x00000008b0087209 */ /* 0x000fe40007810000 */
[----:B------:R-:W-:Y:S02]  /*47b0*/  LOP3.LUT R9, R211, R248, RZ, 0x3c, !PT ;  /* 0x000000f8d3097212 */ /* 0x000fe400078e3cff */
[----:B------:R-:W-:Y:S02]  /*47c0*/  FMNMX.FTZ R6, R152, R6, !PT ;  /* 0x0000000698067209 */ /* 0x000fe40007810000 */
[----:B------:R-:W-:Y:S01]  /*47d0*/  FMNMX.FTZ R7, R127, R7, !PT ;  /* 0x000000077f077209 */ /* 0x000fe20007810000 */
[----:B------:R-:W-:Y:S01]  /*47e0*/  IMAD.WIDE.U32 R58, R9, -0x2daee0ad, RZ ;  /* 0xd2511f53093a7825 */ /* 0x000fe200078e00ff */
[----:B------:R-:W-:-:S02]  /*47f0*/  FMNMX.FTZ R8, R177, R8, !PT ;  /* 0x00000008b1087209 */ /* 0x000fc40007810000 */
[----:B------:R-:W-:Y:S02]  /*4800*/  FMNMX.FTZ R6, R157, R6, !PT ;  /* 0x000000069d067209 */ /* 0x000fe40007810000 */
[----:B------:R-:W-:Y:S01]  /*4810*/  FMNMX.FTZ R7, R126, R7, !PT ;  /* 0x000000077e077209 */ /* 0x000fe20007810000 */
[----:B------:R-:W2:Y:S01]  /*4820*/  SHFL.BFLY PT, R69, R8, 0x2, 0x1f ;  /* 0x0c401f0008457f89 */ /* 0x000ea200000e0000 */
[----:B------:R-:W-:Y:S02]  /*4830*/  FMNMX.FTZ R6, R151, R6, !PT ;  /* 0x0000000697067209 */ /* 0x000fe40007810000 */
[----:B------:R-:W-:Y:S02]  /*4840*/  LOP3.LUT R10, R59, UR14, R46, 0x96, !PT ;  /* 0x0000000e3b0a7c12 */ /* 0x000fe4000f8e962e */
[----:B------:R-:W-:Y:S02]  /*4850*/  FMNMX.FTZ R7, R164, R7, !PT ;  /* 0x00000007a4077209 */ /* 0x000fe40007810000 */
[----:B-1----:R-:W-:Y:S01]  /*4860*/  FMNMX.FTZ R70, R70, R14, !PT ;  /* 0x0000000e46467209 */ /* 0x002fe20007810000 */
[----:B------:R-:W-:Y:S01]  /*4870*/  IMAD.WIDE.U32 R240, R10, -0x326172a9, RZ ;  /* 0xcd9e8d570af07825 */ /* 0x000fe200078e00ff */
[----:B------:R-:W-:-:S02]  /*4880*/  LOP3.LUT R14, R5, UR15, R210, 0x96, !PT ;  /* 0x0000000f050e7c12 */ /* 0x000fc4000f8e96d2 */
[----:B------:R-:W-:Y:S01]  /*4890*/  FMNMX.FTZ R5, R150, R6, !PT ;  /* 0x0000000696057209 */ /* 0x000fe20007810000 */
[----:B------:R-:W1:Y:S01]  /*48a0*/  SHFL.BFLY PT, R11, R70, 0x1, 0x1f ;  /* 0x0c201f00460b7f89 */ /* 0x000e6200000e0000 */
[----:B------:R-:W-:Y:S01]  /*48b0*/  FMNMX.FTZ R9, R165, R7, !PT ;  /* 0x00000007a5097209 */ /* 0x000fe20007810000 */
[----:B------:R-:W-:Y:S01]  /*48c0*/  IMAD.WIDE.U32 R6, R15, -0x326172a9, RZ ;  /* 0xcd9e8d570f067825 */ /* 0x000fe200078e00ff */
[----:B------:R-:W-:Y:S02]  /*48d0*/  FMNMX.FTZ R5, R168, R5, !PT ;  /* 0x00000005a8057209 */ /* 0x000fe40007810000 */
[----:B------:R-:W-:Y:S02]  /*48e0*/  FMNMX.FTZ R9, R163, R9, !PT ;  /* 0x00000009a3097209 */ /* 0x000fe40007810000 */
[----:B------:R-:W-:Y:S02]  /*48f0*/  LOP3.LUT R13, R241, UR13, R4, 0x96, !PT ;  /* 0x0000000df10d7c12 */ /* 0x000fe4000f8e9604 */
[----:B------:R-:W-:-:S02]  /*4900*/  FMNMX.FTZ R4, R172, R5, !PT ;  /* 0x00000005ac047209 */ /* 0x000fc40007810000 */
[----:B------:R-:W-:Y:S01]  /*4910*/  FMNMX.FTZ R5, R162, R9, !PT ;  /* 0x00000009a2057209 */ /* 0x000fe20007810000 */
[----:B------:R-:W-:Y:S01]  /*4920*/  IMAD.WIDE.U32 R48, R13, -0x2daee0ad, RZ ;  /* 0xd2511f530d307825 */ /* 0x000fe200078e00ff */
[----:B------:R-:W-:Y:S02]  /*4930*/  FMNMX.FTZ R4, R167, R4, !PT ;  /* 0x00000004a7047209 */ /* 0x000fe40007810000 */
[----:B------:R-:W-:Y:S02]  /*4940*/  FMNMX.FTZ R5, R180, R5, !PT ;  /* 0x00000005b4057209 */ /* 0x000fe40007810000 */
[----:B------:R-:W-:Y:S02]  /*4950*/  FMNMX.FTZ R4, R166, R4, !PT ;  /* 0x00000004a6047209 */ /* 0x000fe40007810000 */
[----:B------:R-:W-:Y:S02]  /*4960*/  FMNMX.FTZ R5, R181, R5, !PT ;  /* 0x00000005b5057209 */ /* 0x000fe40007810000 */
[----:B--2---:R-:W-:-:S02]  /*4970*/  FMNMX.FTZ R69, R8, R69, !PT ;  /* 0x0000004508457209 */ /* 0x004fc40007810000 */
[----:B------:R-:W-:Y:S02]  /*4980*/  FMNMX.FTZ R8, R207, R4, !PT ;  /* 0x00000004cf087209 */ /* 0x000fe40007810000 */
[----:B------:R-:W-:Y:S01]  /*4990*/  FMNMX.FTZ R4, R178, R5, !PT ;  /* 0x00000005b2047209 */ /* 0x000fe20007810000 */
[----:B------:R-:W2:Y:S01]  /*49a0*/  SHFL.BFLY PT, R16, R69, 0x1, 0x1f ;  /* 0x0c201f0045107f89 */ /* 0x000ea200000e0000 */
[----:B-1----:R-:W-:Y:S02]  /*49b0*/  FMNMX.FTZ R70, R70, R11, !PT ;  /* 0x0000000b46467209 */ /* 0x002fe40007810000 */
[----:B------:R-:W-:Y:S02]  /*49c0*/  FMNMX.FTZ R4, R179, R4, !PT ;  /* 0x00000004b3047209 */ /* 0x000fe40007810000 */
[----:B------:R-:W-:Y:S01]  /*49d0*/  LOP3.LUT R7, R7, UR11, R54, 0x96, !PT ;  /* 0x0000000b07077c12 */ /* 0x000fe2000f8e9636 */
[C---:B------:R-:W-:Y:S01]  /*49e0*/  FMUL.FTZ R5, R70.reuse, c[0x0][0x23c] ;  /* 0x00008f0046057a20 */ /* 0x040fe20000410000 */
[----:B------:R-:W-:Y:S01]  /*49f0*/  LOP3.LUT R9, R43, UR9, R6, 0x96, !PT ;  /* 0x000000092b097c12 */ /* 0x000fe2000f8e9606 */
[----:B------:R-:W1:Y:S01]  /*4a00*/  SHFL.BFLY PT, R17, R4, 0x2, 0x1f ;  /* 0x0c401f0004117f89 */ /* 0x000e6200000e0000 */
[----:B------:R-:W-:Y:S01]  /*4a10*/  FSETP.NEU.FTZ.AND P1, PT, R70, -INF , PT ;  /* 0xff8000004600780b */ /* 0x000fe20003f3d000 */
[----:B------:R-:W-:Y:S01]  /*4a20*/  IMAD.WIDE.U32 R6, R7, -0x2daee0ad, RZ ;  /* 0xd2511f5307067825 */ /* 0x000fe200078e00ff */
[----:B------:R-:W-:-:S02]  /*4a30*/  FMNMX.FTZ R8, R209, R8, !PT ;  /* 0x00000008d1087209 */ /* 0x000fc40007810000 */
[----:B------:R-:W-:Y:S01]  /*4a40*/  FSEL R5, R5, RZ, P1 ;  /* 0x000000ff05057208 */ /* 0x000fe20000800000 */
[----:B------:R-:W-:Y:S01]  /*4a50*/  IMAD.WIDE.U32 R40, R9, -0x2daee0ad, RZ ;  /* 0xd2511f5309287825 */ /* 0x000fe200078e00ff */
[----:B------:R-:W-:Y:S02]  /*4a60*/  FMNMX.FTZ R10, R182, R8, !PT ;  /* 0x00000008b60a7209 */ /* 0x000fe40007810000 */
[----:B------:R-:W-:Y:S01]  /*4a70*/  LOP3.LUT R11, R7, UR8, R12, 0x96, !PT ;  /* 0x00000008070b7c12 */ /* 0x000fe2000f8e960c */
[----:B------:R-:W-:Y:S01]  /*4a80*/  IMAD.WIDE.U32 R8, R14, -0x2daee0ad, RZ ;  /* 0xd2511f530e087825 */ /* 0x000fe200078e00ff */
[----:B------:R-:W-:Y:S02]  /*4a90*/  LOP3.LUT R6, R41, UR6, R6, 0x96, !PT ;  /* 0x0000000629067c12 */ /* 0x000fe4000f8e9606 */
[----:B------:R-:W-:Y:S01]  /*4aa0*/  FMNMX.FTZ R10, R183, R10, !PT ;  /* 0x0000000ab70a7209 */ /* 0x000fe20007810000 */
[--C-:B------:R-:W-:Y:S01]  /*4ab0*/  FFMA.FTZ R7, R66, c[0x0][0x23c], -R5.reuse ;  /* 0x00008f0042077a23 */ /* 0x100fe20000010805 */
[----:B------:R-:W-:Y:S01]  /*4ac0*/  LOP3.LUT R28, R9, UR12, R58, 0x96, !PT ;  /* 0x0000000c091c7c12 */ /* 0x000fe2000f8e963a */
[----:B------:R-:W-:Y:S01]  /*4ad0*/  FFMA.FTZ R9, R67, c[0x0][0x23c], -R5 ;  /* 0x00008f0043097a23 */ /* 0x000fe20000010805 */
[----:B--2---:R-:W-:Y:S01]  /*4ae0*/  FMNMX.FTZ R69, R69, R16, !PT ;  /* 0x0000001045457209 */ /* 0x004fe20007810000 */
[----:B------:R2:W-:Y:S01]  /*4af0*/  MUFU.EX2 R244, R7 ;  /* 0x0000000700f47308 */ /* 0x0005e20000000800 */
[----:B------:R-:W3:Y:S01]  /*4b00*/  SHFL.BFLY PT, R15, R10, 0x2, 0x1f ;  /* 0x0c401f000a0f7f89 */ /* 0x000ee200000e0000 */
[----:B------:R-:W-:Y:S01]  /*4b10*/  IMAD.WIDE.U32 R30, R11, -0x326172a9, RZ ;  /* 0xcd9e8d570b1e7825 */ /* 0x000fe200078e00ff */
[----:B------:R-:W-:-:S02]  /*4b20*/  LOP3.LUT R19, R49, UR10, R8, 0x96, !PT ;  /* 0x0000000a31137c12 */ /* 0x000fc4000f8e9608 */
[----:B------:R-:W-:-:S03]  /*4b30*/  FSETP.NEU.FTZ.AND P1, PT, R69, -INF , PT ;  /* 0xff8000004500780b */ /* 0x000fc60003f3d000 */
[----:B------:R4:W-:Y:S01]  /*4b40*/  MUFU.EX2 R243, R9 ;  /* 0x0000000900f37308 */ /* 0x0009e20000000800 */
[----:B------:R-:W-:-:S04]  /*4b50*/  IMAD.WIDE.U32 R120, R19, -0x326172a9, RZ ;  /* 0xcd9e8d5713787825 */ /* 0x000fc800078e00ff */
[----:B--2---:R-:W-:-:S05]  /*4b60*/  IMAD.WIDE.U32 R6, R6, -0x326172a9, RZ ;  /* 0xcd9e8d5706067825 */ /* 0x004fca00078e00ff */
[C---:B------:R-:W-:Y:S02]  /*4b70*/  LOP3.LUT R11, R6.reuse, 0xffff, RZ, 0xc0, !PT ;  /* 0x0000ffff060b7812 */ /* 0x040fe400078ec0ff */
[----:B------:R-:W-:Y:S02]  /*4b80*/  LOP3.LUT R14, R6, 0xff, RZ, 0xc0, !PT ;  /* 0x000000ff060e7812 */ /* 0x000fe400078ec0ff */
[--C-:B----4-:R-:W-:Y:S02]  /*4b90*/  SHF.R.U32.HI R9, RZ, 0x10, R6.reuse ;  /* 0x00000010ff097819 */ /* 0x110fe40000011606 */
[----:B------:R-:W-:Y:S02]  /*4ba0*/  SHF.R.U32.HI R13, RZ, 0x18, R6 ;  /* 0x00000018ff0d7819 */ /* 0x000fe40000011606 */
[----:B-1----:R-:W-:Y:S01]  /*4bb0*/  FMNMX.FTZ R6, R4, R17, !PT ;  /* 0x0000001104067209 */ /* 0x002fe20007810000 */
[----:B------:R-:W-:Y:S01]  /*4bc0*/  FMUL.FTZ R4, R69, c[0x0][0x23c] ;  /* 0x00008f0045047a20 */ /* 0x000fe20000410000 */
[----:B------:R-:W-:Y:S01]  /*4bd0*/  LOP3.LUT R8, R7, UR17, R30, 0x96, !PT ;  /* 0x0000001107087c12 */ /* 0x000fe2000f8e961e */
[----:B------:R-:W-:Y:S01]  /*4be0*/  FFMA.FTZ R7, R64, c[0x0][0x23c], -R5 ;  /* 0x00008f0040077a23 */ /* 0x000fe20000010805 */
[----:B------:R-:W-:Y:S01]  /*4bf0*/  SHF.R.U32.HI R12, RZ, 0x8, R11 ;  /* 0x00000008ff0c7819 */ /* 0x000fe2000001160b */
[----:B------:R-:W1:Y:S01]  /*4c00*/  SHFL.BFLY PT, R18, R6, 0x1, 0x1f ;  /* 0x0c201f0006127f89 */ /* 0x000e6200000e0000 */
[----:B------:R-:W-:Y:S01]  /*4c10*/  FSEL R4, R4, RZ, P1 ;  /* 0x000000ff04047208 */ /* 0x000fe20000800000 */
[----:B------:R2:W-:Y:S01]  /*4c20*/  MUFU.EX2 R239, R7 ;  /* 0x0000000700ef7308 */ /* 0x0005e20000000800 */
[----:B---3--:R-:W-:-:S02]  /*4c30*/  FMNMX.FTZ R11, R10, R15, !PT ;  /* 0x0000000f0a0b7209 */ /* 0x008fc40007810000 */
[----:B------:R-:W-:Y:S01]  /*4c40*/  PRMT R15, R14, 0x5410, R12 ;  /* 0x000054100e0f7816 */ /* 0x000fe2000000000c */
[----:B------:R-:W-:Y:S01]  /*4c50*/  FFMA.FTZ R10, R68, c[0x0][0x23c], -R4 ;  /* 0x00008f00440a7a23 */ /* 0x000fe20000010804 */
[----:B------:R-:W-:Y:S01]  /*4c60*/  SHF.R.U32.HI R12, RZ, 0x18, R8 ;  /* 0x00000018ff0c7819 */ /* 0x000fe20000011608 */
[----:B------:R-:W-:Y:S02]  /*4c70*/  FFMA.FTZ R0, R72, c[0x0][0x23c], -R4 ;  /* 0x00008f0048007a23 */ /* 0x000fe40000010804 */
[----:B------:R3:W-:Y:S01]  /*4c80*/  MUFU.EX2 R237, R10 ;  /* 0x0000000a00ed7308 */ /* 0x0007e20000000800 */
[----:B------:R-:W-:Y:S02]  /*4c90*/  IMAD R68, R132, 0x10000, R132 ;  /* 0x0001000084447824 */ /* 0x000fe400078e0284 */
[----:B------:R-:W-:-:S03]  /*4ca0*/  FFMA.FTZ R3, R73, c[0x0][0x23c], -R4 ;  /* 0x00008f0049037a23 */ /* 0x000fc60000010804 */
[--C-:B------:R-:W-:Y:S01]  /*4cb0*/  HSET2.LE.AND R2, R15, R68.reuse, PT ;  /* 0x000000440f027233 */ /* 0x100fe20003803000 */
[----:B--2---:R-:W-:Y:S01]  /*4cc0*/  LOP3.LUT R7, R9, 0xff, RZ, 0xc0, !PT ;  /* 0x000000ff09077812 */ /* 0x004fe200078ec0ff */
[----:B------:R-:W-:Y:S01]  /*4cd0*/  FFMA.FTZ R9, R65, c[0x0][0x23c], -R5 ;  /* 0x00008f0041097a23 */ /* 0x000fe20000010805 */
[----:B------:R2:W-:Y:S02]  /*4ce0*/  MUFU.EX2 R235, R0 ;  /* 0x0000000000eb7308 */ /* 0x0005e40000000800 */
[----:B------:R-:W-:Y:S02]  /*4cf0*/  PRMT R14, R7, 0x5410, R13 ;  /* 0x00005410070e7816 */ /* 0x000fe4000000000d */
[----:B------:R-:W-:Y:S02]  /*4d00*/  LOP3.LUT R7, R8, 0xffff, RZ, 0xc0, !PT ;  /* 0x0000ffff08077812 */ /* 0x000fe400078ec0ff */
[----:B-1----:R-:W-:Y:S01]  /*4d10*/  FMNMX.FTZ R72, R6, R18, !PT ;  /* 0x0000001206487209 */ /* 0x002fe20007810000 */
[----:B------:R-:W-:Y:S01]  /*4d20*/  HSET2.LE.AND R6, R14, R68, PT ;  /* 0x000000440e067233 */ /* 0x000fe20003803000 */
[----:B------:R1:W4:Y:S01]  /*4d30*/  MUFU.EX2 R238, R9 ;  /* 0x0000000900ee7308 */ /* 0x0003220000000800 */
[----:B---3--:R-:W-:-:S02]  /*4d40*/  SHF.R.U32.HI R10, RZ, 0x8, R7 ;  /* 0x00000008ff0a7819 */ /* 0x008fc40000011607 */
[----:B------:R-:W-:Y:S02]  /*4d50*/  LOP3.LUT R13, R8, 0xff, RZ, 0xc0, !PT ;  /* 0x000000ff080d7812 */ /* 0x000fe400078ec0ff */
[C---:B------:R-:W-:Y:S02]  /*4d60*/  FSETP.NEU.FTZ.AND P1, PT, R72.reuse, -INF , PT ;  /* 0xff8000004800780b */ /* 0x040fe40003f3d000 */
[----:B------:R-:W-:Y:S01]  /*4d70*/  PRMT R17, R13, 0x5410, R10 ;  /* 0x000054100d117816 */ /* 0x000fe2000000000a */
[----:B--2---:R-:W-:Y:S01]  /*4d80*/  FMUL.FTZ R0, R72, c[0x0][0x23c] ;  /* 0x00008f0048007a20 */ /* 0x004fe20000410000 */
[----:B------:R4:W-:Y:S04]  /*4d90*/  MUFU.EX2 R234, R3 ;  /* 0x0000000300ea7308 */ /* 0x0009e80000000800 */
[----:B------:R-:W-:-:S02]  /*4da0*/  FSEL R0, R0, RZ, P1 ;  /* 0x000000ff00007208 */ /* 0x000fc40000800000 */
[----:B-1----:R-:W-:Y:S01]  /*4db0*/  SHF.R.U32.HI R9, RZ, 0x10, R8 ;  /* 0x00000010ff097819 */ /* 0x002fe20000011608 */
[----:B------:R-:W-:-:S03]  /*4dc0*/  FFMA.FTZ R8, R71, c[0x0][0x23c], -R4 ;  /* 0x00008f0047087a23 */ /* 0x000fc60000010804 */
[----:B------:R-:W-:Y:S01]  /*4dd0*/  LOP3.LUT R7, R9, 0xff, RZ, 0xc0, !PT ;  /* 0x000000ff09077812 */ /* 0x000fe200078ec0ff */
[----:B------:R1:W2:Y:S01]  /*4de0*/  MUFU.EX2 R236, R8 ;  /* 0x0000000800ec7308 */ /* 0x0002a20000000800 */
[----:B------:R-:W3:Y:S02]  /*4df0*/  SHFL.BFLY PT, R9, R11, 0x1, 0x1f ;  /* 0x0c201f000b097f89 */ /* 0x000ee400000e0000 */
[----:B------:R-:W-:Y:S01]  /*4e00*/  PRMT R16, R7, 0x5410, R12 ;  /* 0x0000541007107816 */ /* 0x000fe2000000000c */
[----:B------:R-:W-:Y:S01]  /*4e10*/  IMAD.WIDE.U32 R12, R28, -0x326172a9, RZ ;  /* 0xcd9e8d571c0c7825 */ /* 0x000fe200078e00ff */
[----:B----4-:R-:W-:-:S04]  /*4e20*/  F2FP.PACK_AB R3, R238, R239 ;  /* 0x000000efee03723e */ /* 0x010fc800000000ff */
[----:B------:R-:W-:Y:S01]  /*4e30*/  LOP3.LUT R10, R2, R3, RZ, 0xc0, !PT ;  /* 0x00000003020a7212 */ /* 0x000fe200078ec0ff */
[----:B------:R-:W-:Y:S01]  /*4e40*/  HSET2.LE.AND R2, R17, R68, PT ;  /* 0x0000004411027233 */ /* 0x000fe20003803000 */
[----:B------:R-:W-:Y:S02]  /*4e50*/  F2FP.PACK_AB R3, R243, R244 ;  /* 0x000000f4f303723e */ /* 0x000fe400000000ff */
[----:B------:R-:W-:Y:S01]  /*4e60*/  LOP3.LUT R13, R13, UR11, R240, 0x96, !PT ;  /* 0x0000000b0d0d7c12 */ /* 0x000fe2000f8e96f0 */
[----:B-1----:R-:W-:Y:S01]  /*4e70*/  FFMA.FTZ R8, R77, c[0x0][0x23c], -R0 ;  /* 0x00008f004d087a23 */ /* 0x002fe20000010800 */
[----:B--2---:R-:W-:-:S03]  /*4e80*/  F2FP.PACK_AB R7, R236, R237 ;  /* 0x000000edec07723e */ /* 0x004fc600000000ff */
[----:B------:R1:W-:Y:S01]  /*4e90*/  MUFU.EX2 R233, R8 ;  /* 0x0000000800e97308 */ /* 0x0003e20000000800 */
[----:B---3--:R-:W-:Y:S02]  /*4ea0*/  FMNMX.FTZ R71, R11, R9, !PT ;  /* 0x000000090b477209 */ /* 0x008fe40007810000 */
[----:B------:R-:W-:Y:S01]  /*4eb0*/  LOP3.LUT R11, R6, R7, RZ, 0xc0, !PT ;  /* 0x00000007060b7212 */ /* 0x000fe200078ec0ff */
[----:B------:R-:W-:Y:S01]  /*4ec0*/  HSET2.LE.AND R6, R16, R68, PT ;  /* 0x0000004410067233 */ /* 0x000fe20003803000 */
[----:B------:R-:W-:Y:S02]  /*4ed0*/  F2FP.PACK_AB R7, R234, R235 ;  /* 0x000000ebea07723e */ /* 0x000fe400000000ff */
[----:B------:R-:W-:Y:S02]  /*4ee0*/  FSETP.NEU.FTZ.AND P1, PT, R71, -INF , PT ;  /* 0xff8000004700780b */ /* 0x000fe40003f3d000 */
[----:B------:R-:W-:Y:S01]  /*4ef0*/  LOP3.LUT R9, R6, R7, RZ, 0xc0, !PT ;  /* 0x0000000706097212 */ /* 0x000fe200078ec0ff */
[----:B------:R-:W-:-:S04]  /*4f00*/  IMAD.WIDE.U32 R6, R13, -0x2daee0ad, RZ ;  /* 0xd2511f530d067825 */ /* 0x000fc800078e00ff */
[----:B-1----:R-:W-:-:S04]  /*4f10*/  FFMA.FTZ R8, R74, c[0x0][0x23c], -R0 ;  /* 0x00008f004a087a23 */ /* 0x002fc80000010800 */
[----:B------:R1:W-:Y:S02]  /*4f20*/  MUFU.EX2 R232, R8 ;  /* 0x0000000800e87308 */ /* 0x0003e40000000800 */
[----:B-1----:R-:W-:Y:S01]  /*4f30*/  LOP3.LUT R8, R2, R3, RZ, 0xc0, !PT ;  /* 0x0000000302087212 */ /* 0x002fe200078ec0ff */
[----:B------:R-:W-:Y:S01]  /*4f40*/  FFMA.FTZ R3, R78, c[0x0][0x23c], -R0 ;  /* 0x00008f004e037a23 */ /* 0x000fe20000010800 */
[----:B------:R-:W-:Y:S01]  /*4f50*/  LOP3.LUT R2, R121, UR9, R12, 0x96, !PT ;  /* 0x0000000979027c12 */ /* 0x000fe2000f8e960c */
[----:B------:R-:W-:-:S03]  /*4f60*/  FFMA.FTZ R12, R76, c[0x0][0x23c], -R0 ;  /* 0x00008f004c0c7a23 */ /* 0x000fc60000010800 */
[----:B------:R1:W-:Y:S01]  /*4f70*/  MUFU.EX2 R230, R3 ;  /* 0x0000000300e67308 */ /* 0x0003e20000000800 */
[----:B------:R-:W-:Y:S01]  /*4f80*/  IMAD.WIDE.U32 R116, R2, -0x2daee0ad, RZ ;  /* 0xd2511f5302747825 */ /* 0x000fe200078e00ff */
[C---:B------:R-:W-:Y:S06]  /*4f90*/  HMMA.16816.F32 R80, R8.reuse, R20, RZ ;  /* 0x000000140850723c */ /* 0x040fec00000018ff */
[----:B------:R2:W3:Y:S02]  /*4fa0*/  MUFU.EX2 R231, R12 ;  /* 0x0000000c00e77308 */ /* 0x0004e40000000800 */
[----:B------:R-:W-:Y:S01]  /*4fb0*/  HMMA.16816.F32 R88, R8, R24, RZ ;  /* 0x000000180858723c */ /* 0x000fe200000018ff */
[----:B-1----:R-:W-:-:S07]  /*4fc0*/  FMUL.FTZ R3, R71, c[0x0][0x23c] ;  /* 0x00008f0047037a20 */ /* 0x002fce0000410000 */
[C---:B------:R-:W-:Y:S01]  /*4fd0*/  HMMA.16816.F32 R84, R8.reuse, R32, RZ ;  /* 0x000000200854723c */ /* 0x040fe200000018ff */
[----:B------:R-:W-:Y:S02]  /*4fe0*/  FSEL R2, R3, RZ, P1 ;  /* 0x000000ff03027208 */ /* 0x000fe40000800000 */
[----:B------:R-:W-:Y:S02]  /*4ff0*/  LOP3.LUT R3, R117, UR6, R6, 0x96, !PT ;  /* 0x0000000675037c12 */ /* 0x000fe4000f8e9606 */
[----:B--2---:R-:W-:Y:S01]  /*5000*/  LOP3.LUT R12, R7, UR8, R48, 0x96, !PT ;  /* 0x00000008070c7c12 */ /* 0x004fe2000f8e9630 */
[----:B------:R-:W-:Y:S02]  /*5010*/  FFMA.FTZ R6, R92, c[0x0][0x23c], -R2 ;  /* 0x00008f005c067a23 */ /* 0x000fe40000010802 */
[----:B------:R-:W-:Y:S01]  /*5020*/  HMMA.16816.F32 R104, R8, R36, RZ ;  /* 0x000000240868723c */ /* 0x000fe200000018ff */
[----:B------:R-:W-:Y:S01]  /*5030*/  LDSM.16.MT88.4 R48, [R188+0x6800] ;  /* 0x00680000bc30783b */ /* 0x000fe20000004200 */
[----:B------:R1:W-:Y:S01]  /*5040*/  MUFU.EX2 R228, R6 ;  /* 0x0000000600e47308 */ /* 0x0003e20000000800 */
[----:B------:R-:W-:-:S04]  /*5050*/  IMAD.WIDE.U32 R28, R12, -0x326172a9, RZ ;  /* 0xcd9e8d570c1c7825 */ /* 0x000fc800078e00ff */
[----:B------:R-:W-:Y:S01]  /*5060*/  FFMA.FTZ R12, R93, c[0x0][0x23c], -R2 ;  /* 0x00008f005d0c7a23 */ /* 0x000fe20000010802 */
[C---:B------:R-:W-:Y:S03]  /*5070*/  HMMA.16816.F32 R108, R8.reuse, R22, RZ ;  /* 0x00000016086c723c */ /* 0x040fe600000018ff */
[----:B------:R2:W-:Y:S05]  /*5080*/  MUFU.EX2 R227, R12 ;  /* 0x0000000c00e37308 */ /* 0x0005ea0000000800 */
[----:B------:R-:W-:Y:S01]  /*5090*/  HMMA.16816.F32 R112, R8, R26, RZ ;  /* 0x0000001a0870723c */ /* 0x000fe200000018ff */
[----:B-1----:R-:W-:-:S05]  /*50a0*/  IMAD.WIDE.U32 R6, R3, -0x326172a9, RZ ;  /* 0xcd9e8d5703067825 */ /* 0x002fca00078e00ff */
[C---:B------:R-:W-:Y:S02]  /*50b0*/  LOP3.LUT R14, R6.reuse, 0xffff, RZ, 0xc0, !PT ;  /* 0x0000ffff060e7812 */ /* 0x040fe400078ec0ff */
[----:B------:R-:W-:Y:S01]  /*50c0*/  HMMA.16816.F32 R100, R8, R34, RZ ;  /* 0x000000220864723c */ /* 0x000fe200000018ff */
[----:B------:R-:W-:Y:S01]  /*50d0*/  LOP3.LUT R3, R7, UR17, R28, 0x96, !PT ;  /* 0x0000001107037c12 */ /* 0x000fe2000f8e961c */
[----:B------:R-:W-:Y:S01]  /*50e0*/  FFMA.FTZ R7, R79, c[0x0][0x23c], -R2 ;  /* 0x00008f004f077a23 */ /* 0x000fe20000010802 */
[----:B------:R-:W-:Y:S02]  /*50f0*/  LOP3.LUT R13, R6, 0xff, RZ, 0xc0, !PT ;  /* 0x000000ff060d7812 */ /* 0x000fe400078ec0ff */
[----:B------:R-:W-:Y:S01]  /*5100*/  SHF.R.U32.HI R14, RZ, 0x8, R14 ;  /* 0x00000008ff0e7819 */ /* 0x000fe2000001160e */
[----:B------:R1:W4:Y:S01]  /*5110*/  MUFU.EX2 R229, R7 ;  /* 0x0000000700e57308 */ /* 0x0003220000000800 */
[--C-:B--2---:R-:W-:Y:S02]  /*5120*/  SHF.R.U32.HI R12, RZ, 0x10, R6.reuse ;  /* 0x00000010ff0c7819 */ /* 0x104fe40000011606 */
[----:B------:R-:W-:-:S02]  /*5130*/  SHF.R.U32.HI R18, RZ, 0x18, R6 ;  /* 0x00000018ff127819 */ /* 0x000fc40000011606 */
[----:B------:R-:W-:Y:S02]  /*5140*/  PRMT R14, R13, 0x5410, R14 ;  /* 0x000054100d0e7816 */ /* 0x000fe4000000000e */
[----:B------:R-:W-:Y:S01]  /*5150*/  LOP3.LUT R17, R12, 0xff, RZ, 0xc0, !PT ;  /* 0x000000ff0c117812 */ /* 0x000fe200078ec0ff */
[----:B------:R-:W-:Y:S01]  /*5160*/  FFMA.FTZ R12, R94, c[0x0][0x23c], -R2 ;  /* 0x00008f005e0c7a23 */ /* 0x000fe20000010802 */
[C---:B------:R-:W-:Y:S01]  /*5170*/  LOP3.LUT R6, R3.reuse, 0xffff, RZ, 0xc0, !PT ;  /* 0x0000ffff03067812 */ /* 0x040fe200078ec0ff */
[----:B------:R-:W-:Y:S01]  /*5180*/  HMMA.16816.F32 R92, R8, R38, RZ ;  /* 0x00000026085c723c */ /* 0x000fe200000018ff */
[----:B------:R-:W-:Y:S01]  /*5190*/  LOP3.LUT R16, R3, 0xff, RZ, 0xc0, !PT ;  /* 0x000000ff03107812 */ /* 0x000fe200078ec0ff */
[----:B------:R2:W5:Y:S01]  /*51a0*/  MUFU.EX2 R226, R12 ;  /* 0x0000000c00e27308 */ /* 0x0005620000000800 */
[----:B------:R-:W-:Y:S02]  /*51b0*/  SHF.R.U32.HI R15, RZ, 0x18, R3 ;  /* 0x00000018ff0f7819 */ /* 0x000fe40000011603 */
[----:B------:R-:W-:-:S02]  /*51c0*/  SHF.R.U32.HI R13, RZ, 0x8, R6 ;  /* 0x00000008ff0d7819 */ /* 0x000fc40000011606 */
[----:B-1----:R-:W-:Y:S01]  /*51d0*/  SHF.R.U32.HI R7, RZ, 0x10, R3 ;  /* 0x00000010ff077819 */ /* 0x002fe20000011603 */
[--C-:B------:R-:W-:Y:S01]  /*51e0*/  HSET2.LE.AND R3, R14, R68.reuse, PT ;  /* 0x000000440e037233 */ /* 0x100fe20003803000 */
[----:B---3--:R-:W-:Y:S01]  /*51f0*/  F2FP.PACK_AB R6, R231, R230 ;  /* 0x000000e6e706723e */ /* 0x008fe200000000ff */
[----:B------:R-:W-:Y:S01]  /*5200*/  FFMA.FTZ R9, R61, c[0x0][0x23c], -R5 ;  /* 0x00008f003d097a23 */ /* 0x000fe20000010805 */
[----:B------:R-:W-:Y:S02]  /*5210*/  LOP3.LUT R7, R7, 0xff, RZ, 0xc0, !PT ;  /* 0x000000ff07077812 */ /* 0x000fe400078ec0ff */
[----:B------:R-:W-:Y:S01]  /*5220*/  PRMT R13, R16, 0x5410, R13 ;  /* 0x00005410100d7816 */ /* 0x000fe2000000000d */
[----:B------:R1:W-:Y:S01]  /*5230*/  MUFU.EX2 R222, R9 ;  /* 0x0000000900de7308 */ /* 0x0003e20000000800 */
[----:B------:R-:W-:Y:S02]  /*5240*/  PRMT R15, R7, 0x5410, R15 ;  /* 0x00005410070f7816 */ /* 0x000fe4000000000f */
[----:B------:R-:W-:Y:S01]  /*5250*/  LOP3.LUT R14, R3, R6, RZ, 0xc0, !PT ;  /* 0x00000006030e7212 */ /* 0x000fe200078ec0ff */
[--C-:B------:R-:W-:Y:S01]  /*5260*/  HSET2.LE.AND R7, R13, R68.reuse, PT ;  /* 0x000000440d077233 */ /* 0x100fe20003803000 */
[----:B--2---:R-:W-:Y:S01]  /*5270*/  PRMT R12, R17, 0x5410, R18 ;  /* 0x00005410110c7816 */ /* 0x004fe20000000012 */
[----:B------:R-:W-:Y:S01]  /*5280*/  HSET2.LE.AND R13, R15, R68, PT ;  /* 0x000000440f0d7233 */ /* 0x000fe20003803000 */
[----:B----4-:R-:W-:-:S02]  /*5290*/  F2FP.PACK_AB R6, R229, R227 ;  /* 0x000000e3e506723e */ /* 0x010fc400000000ff */
[----:B------:R-:W-:Y:S01]  /*52a0*/  IADD3 R8, R44, 0x1, RZ ;  /* 0x000000012c087810 */ /* 0x000fe20007ffe0ff */
[----:B------:R-:W-:Y:S01]  /*52b0*/  HSET2.LE.AND R3, R12, R68, PT ;  /* 0x000000440c037233 */ /* 0x000fe20003803000 */
[----:B------:R-:W-:Y:S02]  /*52c0*/  F2FP.PACK_AB R12, R232, R233 ;  /* 0x000000e9e80c723e */ /* 0x000fe400000000ff */
[----:B------:R-:W-:Y:S02]  /*52d0*/  LOP3.LUT R18, R47, UR25, R8, 0x96, !PT ;  /* 0x000000192f127c12 */ /* 0x000fe4000f8e9608 */
[----:B------:R-:W-:Y:S01]  /*52e0*/  LOP3.LUT R15, R3, R6, RZ, 0xc0, !PT ;  /* 0x00000006030f7212 */ /* 0x000fe200078ec0ff */
[--C-:B------:R-:W-:Y:S01]  /*52f0*/  FFMA.FTZ R3, R118, c[0x0][0x23c], -R5.reuse ;  /* 0x00008f0076037a23 */ /* 0x100fe20000010805 */
[----:B------:R-:W-:Y:S01]  /*5300*/  LOP3.LUT R12, R7, R12, RZ, 0xc0, !PT ;  /* 0x0000000c070c7212 */ /* 0x000fe200078ec0ff */
[----:B------:R-:W-:Y:S01]  /*5310*/  FFMA.FTZ R6, R60, c[0x0][0x23c], -R5 ;  /* 0x00008f003c067a23 */ /* 0x000fe20000010805 */
[----:B-----5:R-:W-:Y:S01]  /*5320*/  F2FP.PACK_AB R16, R226, R228 ;  /* 0x000000e4e210723e */ /* 0x020fe200000000ff */
[----:B------:R2:W-:Y:S01]  /*5330*/  MUFU.EX2 R225, R3 ;  /* 0x0000000300e17308 */ /* 0x0005e20000000800 */
[----:B-1----:R-:W-:Y:S01]  /*5340*/  FFMA.FTZ R9, R124, c[0x0][0x23c], -R4 ;  /* 0x00008f007c097a23 */ /* 0x002fe20000010804 */
[----:B------:R-:W1:Y:S01]  /*5350*/  LDSM.16.MT88.4 R44, [R186+0x6800] ;  /* 0x00680000ba2c783b */ /* 0x000e620000004200 */
[----:B------:R-:W-:Y:S01]  /*5360*/  LOP3.LUT R13, R13, R16, RZ, 0xc0, !PT ;  /* 0x000000100d0d7212 */ /* 0x000fe200078ec0ff */
[----:B------:R-:W-:-:S04]  /*5370*/  IMAD.WIDE.U32 R18, R18, -0x326172a9, RZ ;  /* 0xcd9e8d5712127825 */ /* 0x000fc800078e00ff */
[----:B------:R-:W3:Y:S02]  /*5380*/  MUFU.EX2 R223, R6 ;  /* 0x0000000600df7308 */ /* 0x000ee40000000800 */
[----:B------:R-:W-:Y:S01]  /*5390*/  HMMA.16816.F32 R96, R12, R20, RZ ;  /* 0x000000140c60723c */ /* 0x000fe200000018ff */
[----:B--2---:R-:W-:-:S05]  /*53a0*/  FFMA.FTZ R3, R62, c[0x0][0x23c], -R5 ;  /* 0x00008f003e037a23 */ /* 0x004fca0000010805 */
[----:B------:R-:W-:Y:S02]  /*53b0*/  MUFU.EX2 R221, R9 ;  /* 0x0000000900dd7308 */ /* 0x000fe40000000800 */
[C---:B------:R-:W-:Y:S06]  /*53c0*/  HMMA.16816.F32 R132, R12.reuse, R22, RZ ;  /* 0x000000160c84723c */ /* 0x040fec00000018ff */
[----:B------:R2:W-:Y:S02]  /*53d0*/  MUFU.EX2 R224, R3 ;  /* 0x0000000300e07308 */ /* 0x0005e40000000800 */
[C---:B------:R-:W-:Y:S08]  /*53e0*/  HMMA.16816.F32 R76, R12.reuse, R24, RZ ;  /* 0x000000180c4c723c */ /* 0x040ff000000018ff */
[----:B------:R-:W-:Y:S01]  /*53f0*/  HMMA.16816.F32 R144, R12, R26, RZ ;  /* 0x0000001a0c90723c */ /* 0x000fe200000018ff */
[----:B------:R-:W4:Y:S01]  /*5400*/  LDSM.16.MT88.4 R24, [R185+0x6800] ;  /* 0x00680000b918783b */ /* 0x000f220000004200 */
[----:B--2---:R-:W-:-:S06]  /*5410*/  LOP3.LUT R3, R31, UR7, R42, 0x96, !PT ;  /* 0x000000071f037c12 */ /* 0x004fcc000f8e962a */
[----:B------:R-:W-:Y:S01]  /*5420*/  HMMA.16816.F32 R64, R12, R32, RZ ;  /* 0x000000200c40723c */ /* 0x000fe200000018ff */
[----:B------:R-:W-:-:S07]  /*5430*/  IMAD.WIDE.U32 R6, R3, -0x2daee0ad, RZ ;  /* 0xd2511f5303067825 */ /* 0x000fce00078e00ff */
[C---:B------:R-:W-:Y:S01]  /*5440*/  HMMA.16816.F32 R140, R12.reuse, R34, RZ ;  /* 0x000000220c8c723c */ /* 0x040fe200000018ff */
[--C-:B------:R-:W-:Y:S02]  /*5450*/  SHF.R.U32.HI R8, RZ, 0x10, R6.reuse ;  /* 0x00000010ff087819 */ /* 0x100fe40000011606 */
[C---:B------:R-:W-:Y:S02]  /*5460*/  LOP3.LUT R3, R6.reuse, 0xffff, RZ, 0xc0, !PT ;  /* 0x0000ffff06037812 */ /* 0x040fe400078ec0ff */
[----:B------:R-:W-:Y:S02]  /*5470*/  LOP3.LUT R11, R6, 0xff, RZ, 0xc0, !PT ;  /* 0x000000ff060b7812 */ /* 0x000fe400078ec0ff */
[----:B------:R-:W-:Y:S01]  /*5480*/  SHF.R.U32.HI R9, RZ, 0x18, R6 ;  /* 0x00000018ff097819 */ /* 0x000fe20000011606 */
[----:B------:R-:W-:Y:S01]  /*5490*/  HMMA.16816.F32 R136, R12, R38, RZ ;  /* 0x000000260c88723c */ /* 0x000fe200000018ff */
[----:B------:R-:W-:Y:S01]  /*54a0*/  LOP3.LUT R6, R8, 0xff, RZ, 0xc0, !PT ;  /* 0x000000ff08067812 */ /* 0x000fe200078ec0ff */
[----:B------:R-:W-:Y:S01]  /*54b0*/  FFMA.FTZ R8, R63, c[0x0][0x23c], -R4 ;  /* 0x00008f003f087a23 */ /* 0x000fe20000010804 */
[----:B------:R-:W-:-:S02]  /*54c0*/  SHF.R.U32.HI R10, RZ, 0x8, R3 ;  /* 0x00000008ff0a7819 */ /* 0x000fc40000011603 */
[----:B------:R-:W-:Y:S01]  /*54d0*/  PRMT R17, R6, 0x5410, R9 ;  /* 0x0000541006117816 */ /* 0x000fe20000000009 */
[----:B------:R-:W-:Y:S01]  /*54e0*/  FFMA.FTZ R6, R119, c[0x0][0x23c], -R4 ;  /* 0x00008f0077067a23 */ /* 0x000fe20000010804 */
[----:B------:R-:W-:Y:S01]  /*54f0*/  LOP3.LUT R3, R7, UR16, R40, 0x96, !PT ;  /* 0x0000001007037c12 */ /* 0x000fe2000f8e9628 */
[----:B------:R2:W-:Y:S01]  /*5500*/  MUFU.EX2 R220, R8 ;  /* 0x0000000800dc7308 */ /* 0x0005e20000000800 */
[----:B------:R-:W-:Y:S01]  /*5510*/  PRMT R16, R11, 0x5410, R10 ;  /* 0x000054100b107816 */ /* 0x000fe2000000000a */
[----:B------:R-:W-:Y:S01]  /*5520*/  HMMA.16816.F32 R60, R12, R36, RZ ;  /* 0x000000240c3c723c */ /* 0x000fe200000018ff */
[C---:B------:R-:W-:Y:S01]  /*5530*/  LOP3.LUT R7, R3.reuse, 0xffff, RZ, 0xc0, !PT ;  /* 0x0000ffff03077812 */ /* 0x040fe200078ec0ff */
[----:B------:R-:W5:Y:S01]  /*5540*/  LDSM.16.MT88.4 R40, [R187+0x6800] ;  /* 0x00680000bb28783b */ /* 0x000f620000004200 */
[----:B------:R-:W-:Y:S02]  /*5550*/  LOP3.LUT R11, R3, 0xff, RZ, 0xc0, !PT ;  /* 0x000000ff030b7812 */ /* 0x000fe400078ec0ff */
[----:B------:R-:W-:Y:S01]  /*5560*/  SHF.R.U32.HI R10, RZ, 0x18, R3 ;  /* 0x00000018ff0a7819 */ /* 0x000fe20000011603 */
[----:B------:R1:W-:Y:S01]  /*5570*/  MUFU.EX2 R219, R6 ;  /* 0x0000000600db7308 */ /* 0x0003e20000000800 */
[----:B------:R-:W-:Y:S01]  /*5580*/  SHF.R.U32.HI R9, RZ, 0x8, R7 ;  /* 0x00000008ff097819 */ /* 0x000fe20000011607 */
[----:B------:R-:W-:Y:S01]  /*5590*/  FFMA.FTZ R13, R149, c[0x0][0x23c], -R0 ;  /* 0x00008f00950d7a23 */ /* 0x000fe20000010800 */
[----:B------:R-:W-:Y:S01]  /*55a0*/  LDSM.16.MT88.4 R36, [R187+0x7000] ;  /* 0x00700000bb24783b */ /* 0x000fe20000004200 */
[----:B--2---:R-:W-:-:S04]  /*55b0*/  FFMA.FTZ R8, R125, c[0x0][0x23c], -R4 ;  /* 0x00008f007d087a23 */ /* 0x004fc80000010804 */
[----:B------:R2:W-:Y:S01]  /*55c0*/  MUFU.EX2 R216, R13 ;  /* 0x0000000d00d87308 */ /* 0x0005e20000000800 */
[----:B-1----:R-:W-:Y:S01]  /*55d0*/  SHF.R.U32.HI R6, RZ, 0x10, R3 ;  /* 0x00000010ff067819 */ /* 0x002fe20000011603 */
[----:B------:R-:W-:-:S06]  /*55e0*/  HSET2.LE.AND R3, R16, R68, PT ;  /* 0x0000004410037233 */ /* 0x000fcc0003803000 */
[----:B------:R1:W1:Y:S01]  /*55f0*/  MUFU.EX2 R218, R8 ;  /* 0x0000000800da7308 */ /* 0x0002620000000800 */
[----:B------:R-:W-:Y:S02]  /*5600*/  LOP3.LUT R7, R6, 0xff, RZ, 0xc0, !PT ;  /* 0x000000ff06077812 */ /* 0x000fe400078ec0ff */
[----:B---3--:R-:W-:Y:S01]  /*5610*/  F2FP.PACK_AB R6, R222, R223 ;  /* 0x000000dfde06723e */ /* 0x008fe200000000ff */
[----:B--2---:R-:W-:-:S04]  /*5620*/  FFMA.FTZ R13, R151, c[0x0][0x23c], -R2 ;  /* 0x00008f00970d7a23 */ /* 0x004fc80000010802 */
[----:B------:R-:W-:Y:S01]  /*5630*/  MUFU.EX2 R213, R13 ;  /* 0x0000000d00d57308 */ /* 0x000fe20000000800 */
[----:B-1----:R-:W-:Y:S02]  /*5640*/  PRMT R8, R11, 0x5410, R9 ;  /* 0x000054100b087816 */ /* 0x002fe40000000009 */
[----:B------:R-:W-:Y:S02]  /*5650*/  PRMT R9, R7, 0x5410, R10 ;  /* 0x0000541007097816 */ /* 0x000fe4000000000a */
[----:B------:R-:W-:Y:S01]  /*5660*/  LOP3.LUT R10, R3, R6, RZ, 0xc0, !PT ;  /* 0x00000006030a7212 */ /* 0x000fe200078ec0ff */
[----:B------:R-:W-:Y:S01]  /*5670*/  FFMA.FTZ R6, R148, c[0x0][0x23c], -R0 ;  /* 0x00008f0094067a23 */ /* 0x000fe20000010800 */
[--C-:B------:R-:W-:Y:S01]  /*5680*/  HSET2.LE.AND R3, R17, R68.reuse, PT ;  /* 0x0000004411037233 */ /* 0x100fe20003803000 */
[----:B------:R-:W-:Y:S01]  /*5690*/  F2FP.PACK_AB R12, R218, R221 ;  /* 0x000000ddda0c723e */ /* 0x000fe200000000ff */
[--C-:B------:R-:W-:Y:S01]  /*56a0*/  HSET2.LE.AND R7, R8, R68.reuse, PT ;  /* 0x0000004408077233 */ /* 0x100fe20003803000 */
[----:B------:R1:W-:Y:S01]  /*56b0*/  MUFU.EX2 R215, R6 ;  /* 0x0000000600d77308 */ /* 0x0003e20000000800 */
[----:B------:R-:W-:Y:S01]  /*56c0*/  F2FP.PACK_AB R8, R224, R225 ;  /* 0x000000e1e008723e */ /* 0x000fe200000000ff */
[----:B------:R-:W-:-:S03]  /*56d0*/  HSET2.LE.AND R9, R9, R68, PT ;  /* 0x0000004409097233 */ /* 0x000fc60003803000 */
[----:B------:R-:W-:Y:S01]  /*56e0*/  LOP3.LUT R8, R7, R8, RZ, 0xc0, !PT ;  /* 0x0000000807087212 */ /* 0x000fe200078ec0ff */
[----:B------:R-:W-:Y:S01]  /*56f0*/  FFMA.FTZ R7, R126, c[0x0][0x23c], -R0 ;  /* 0x00008f007e077a23 */ /* 0x000fe20000010800 */
[----:B------:R-:W-:-:S03]  /*5700*/  LOP3.LUT R9, R9, R12, RZ, 0xc0, !PT ;  /* 0x0000000c09097212 */ /* 0x000fc600078ec0ff */
[----:B------:R2:W-:Y:S01]  /*5710*/  MUFU.EX2 R214, R7 ;  /* 0x0000000700d67308 */ /* 0x0005e20000000800 */
[----:B-1----:R-:W-:-:S04]  /*5720*/  F2FP.PACK_AB R6, R219, R220 ;  /* 0x000000dcdb06723e */ /* 0x002fc800000000ff */
[----:B------:R-:W-:Y:S01]  /*5730*/  LOP3.LUT R11, R3, R6, RZ, 0xc0, !PT ;  /* 0x00000006030b7212 */ /* 0x000fe200078ec0ff */
[----:B------:R-:W-:Y:S01]  /*5740*/  FFMA.FTZ R3, R127, c[0x0][0x23c], -R0 ;  /* 0x00008f007f037a23 */ /* 0x000fe20000010800 */
[----:B------:R-:W-:Y:S02]  /*5750*/  LOP3.LUT R6, R29, UR7, R120, 0x96, !PT ;  /* 0x000000071d067c12 */ /* 0x000fe4000f8e9678 */
[----:B------:R-:W1:Y:S01]  /*5760*/  LDSM.16.MT88.4 R28, [R185+0x7000] ;  /* 0x00700000b91c783b */ /* 0x000e620000004200 */
[----:B------:R3:W1:Y:S02]  /*5770*/  MUFU.EX2 R217, R3 ;  /* 0x0000000300d97308 */ /* 0x0006640000000800 */
[----:B--2---:R-:W-:Y:S01]  /*5780*/  IMAD.WIDE.U32 R6, R6, -0x2daee0ad, RZ ;  /* 0xd2511f5306067825 */ /* 0x004fe200078e00ff */
[----:B------:R-:W-:Y:S04]  /*5790*/  HMMA.16816.F32 R128, R8, R44, R84 ;  /* 0x0000002c0880723c */ /* 0x000fe80000001854 */
[----:B------:R-:W-:-:S02]  /*57a0*/  LOP3.LUT R12, R6, 0xffff, RZ, 0xc0, !PT ;  /* 0x0000ffff060c7812 */ /* 0x000fc400078ec0ff */
[----:B------:R-:W-:Y:S02]  /*57b0*/  LOP3.LUT R14, R6, 0xff, RZ, 0xc0, !PT ;  /* 0x000000ff060e7812 */ /* 0x000fe400078ec0ff */
[----:B------:R-:W-:Y:S01]  /*57c0*/  SHF.R.U32.HI R20, RZ, 0x18, R6 ;  /* 0x00000018ff147819 */ /* 0x000fe20000011606 */
[C---:B----4-:R-:W-:Y:S01]  /*57d0*/  HMMA.16816.F32 R80, R8.reuse, R24, R80 ;  /* 0x000000180850723c */ /* 0x050fe20000001850 */
[----:B------:R-:W-:Y:S02]  /*57e0*/  SHF.R.U32.HI R12, RZ, 0x8, R12 ;  /* 0x00000008ff0c7819 */ /* 0x000fe4000001160c */
[----:B---3--:R-:W-:Y:S02]  /*57f0*/  LOP3.LUT R3, R19, UR15, R56, 0x96, !PT ;  /* 0x0000000f13037c12 */ /* 0x008fe4000f8e9638 */
[----:B------:R-:W-:Y:S01]  /*5800*/  PRMT R14, R14, 0x5410, R12 ;  /* 0x000054100e0e7816 */ /* 0x000fe2000000000c */
[--C-:B------:R-:W-:Y:S02]  /*5810*/  FFMA.FTZ R12, R157, c[0x0][0x23c], -R2.reuse ;  /* 0x00008f009d0c7a23 */ /* 0x100fe40000010802 */
[----:B------:R-:W-:Y:S01]  /*5820*/  HMMA.16816.F32 R120, R8, R48, R88 ;  /* 0x000000300878723c */ /* 0x000fe20000001858 */
[----:B------:R-:W-:Y:S01]  /*5830*/  IMAD.WIDE.U32 R22, R3, -0x2daee0ad, RZ ;  /* 0xd2511f5303167825 */ /* 0x000fe200078e00ff */
[----:B------:R-:W-:Y:S03]  /*5840*/  MUFU.EX2 R157, R12 ;  /* 0x0000000c009d7308 */ /* 0x000fe60000000800 */
[----:B------:R-:W-:Y:S01]  /*5850*/  FFMA.FTZ R3, R152, c[0x0][0x23c], -R2 ;  /* 0x00008f0098037a23 */ /* 0x000fe20000010802 */
[----:B------:R-:W-:-:S02]  /*5860*/  LOP3.LUT R21, R23, UR12, R52, 0x96, !PT ;  /* 0x0000000c17157c12 */ /* 0x000fc4000f8e9634 */
[C---:B-----5:R-:W-:Y:S02]  /*5870*/  HMMA.16816.F32 R104, R8.reuse, R40, R104 ;  /* 0x000000280868723c */ /* 0x060fe40000001868 */
[----:B------:R2:W-:Y:S06]  /*5880*/  MUFU.EX2 R212, R3 ;  /* 0x0000000300d47308 */ /* 0x0005ec0000000800 */
[C---:B------:R-:W-:Y:S08]  /*5890*/  HMMA.16816.F32 R84, R8.reuse, R26, R108 ;  /* 0x0000001a0854723c */ /* 0x040ff0000000186c */
[----:B------:R-:W-:Y:S01]  /*58a0*/  HMMA.16816.F32 R112, R8, R50, R112 ;  /* 0x000000320870723c */ /* 0x000fe20000001870 */
[----:B--2---:R-:W-:-:S02]  /*58b0*/  LOP3.LUT R3, R7, UR16, R116, 0x96, !PT ;  /* 0x0000001007037c12 */ /* 0x004fc4000f8e9674 */
[----:B------:R-:W-:Y:S01]  /*58c0*/  SHF.R.U32.HI R7, RZ, 0x10, R6 ;  /* 0x00000010ff077819 */ /* 0x000fe20000011606 */
[----:B------:R-:W-:Y:S01]  /*58d0*/  FFMA.FTZ R6, R150, c[0x0][0x23c], -R2 ;  /* 0x00008f0096067a23 */ /* 0x000fe20000010802 */
[----:B------:R-:W-:-:S03]  /*58e0*/  LOP3.LUT R17, R3, 0xff, RZ, 0xc0, !PT ;  /* 0x000000ff03117812 */ /* 0x000fc600078ec0ff */
[C---:B------:R-:W-:Y:S01]  /*58f0*/  HMMA.16816.F32 R116, R8.reuse, R46, R100 ;  /* 0x0000002e0874723c */ /* 0x040fe20000001864 */
[----:B------:R-:W-:Y:S01]  /*5900*/  LOP3.LUT R15, R7, 0xff, RZ, 0xc0, !PT ;  /* 0x000000ff070f7812 */ /* 0x000fe200078ec0ff */
[----:B------:R2:W3:Y:S01]  /*5910*/  MUFU.EX2 R211, R6 ;  /* 0x0000000600d37308 */ /* 0x0004e20000000800 */
[----:B------:R-:W-:Y:S02]  /*5920*/  LOP3.LUT R7, R3, 0xffff, RZ, 0xc0, !PT ;  /* 0x0000ffff03077812 */ /* 0x000fe400078ec0ff */
[----:B------:R-:W-:Y:S02]  /*5930*/  SHF.R.U32.HI R16, RZ, 0x18, R3 ;  /* 0x00000018ff107819 */ /* 0x000fe40000011603 */
[----:B------:R-:W-:Y:S01]  /*5940*/  SHF.R.U32.HI R13, RZ, 0x8, R7 ;  /* 0x00000008ff0d7819 */ /* 0x000fe20000011607 */
[----:B------:R-:W-:Y:S01]  /*5950*/  HMMA.16816.F32 R92, R8, R42, R92 ;  /* 0x0000002a085c723c */ /* 0x000fe2000000185c */
[----:B------:R-:W-:Y:S02]  /*5960*/  PRMT R12, R15, 0x5410, R20 ;  /* 0x000054100f0c7816 */ /* 0x000fe40000000014 */
[----:B------:R-:W-:-:S02]  /*5970*/  PRMT R13, R17, 0x5410, R13 ;  /* 0x00005410110d7816 */ /* 0x000fc4000000000d */
[--C-:B------:R-:W-:Y:S02]  /*5980*/  LOP3.LUT R17, R55, UR13, R18.reuse, 0x96, !PT ;  /* 0x0000000d37117c12 */ /* 0x100fe4000f8e9612 */
[--C-:B------:R-:W-:Y:S01]  /*5990*/  FFMA.FTZ R8, R156, c[0x0][0x23c], -R5.reuse ;  /* 0x00008f009c087a23 */ /* 0x100fe20000010805 */
[----:B------:R-:W-:Y:S01]  /*59a0*/  LOP3.LUT R10, R241, UR13, R18, 0x96, !PT ;  /* 0x0000000df10a7c12 */ /* 0x000fe2000f8e9612 */
[----:B------:R-:W-:Y:S01]  /*59b0*/  FFMA.FTZ R9, R153, c[0x0][0x23c], -R5 ;  /* 0x00008f0099097a23 */ /* 0x000fe20000010805 */
[----:B--2---:R-:W-:Y:S01]  /*59c0*/  SHF.R.U32.HI R6, RZ, 0x10, R3 ;  /* 0x00000010ff067819 */ /* 0x004fe20000011603 */
[----:B------:R-:W-:Y:S01]  /*59d0*/  HSET2.LE.AND R3, R14, R68, PT ;  /* 0x000000440e037233 */ /* 0x000fe20003803000 */
[----:B------:R2:W-:Y:S02]  /*59e0*/  MUFU.EX2 R156, R8 ;  /* 0x00000008009c7308 */ /* 0x0005e40000000800 */
[----:B------:R-:W-:Y:S02]  /*59f0*/  LOP3.LUT R7, R6, 0xff, RZ, 0xc0, !PT ;  /* 0x000000ff06077812 */ /* 0x000fe400078ec0ff */
[----:B-1----:R-:W-:-:S02]  /*5a00*/  F2FP.PACK_AB R6, R214, R217 ;  /* 0x000000d9d606723e */ /* 0x002fc400000000ff */
[----:B------:R-:W-:Y:S01]  /*5a10*/  PRMT R16, R7, 0x5410, R16 ;  /* 0x0000541007107816 */ /* 0x000fe20000000010 */
[--C-:B------:R-:W-:Y:S01]  /*5a20*/  HSET2.LE.AND R7, R13, R68.reuse, PT ;  /* 0x000000440d077233 */ /* 0x100fe20003803000 */
[----:B------:R-:W-:Y:S01]  /*5a30*/  LOP3.LUT R14, R3, R6, RZ, 0xc0, !PT ;  /* 0x00000006030e7212 */ /* 0x000fe200078ec0ff */
[--C-:B------:R-:W-:Y:S01]  /*5a40*/  HSET2.LE.AND R3, R12, R68.reuse, PT ;  /* 0x000000440c037233 */ /* 0x100fe20003803000 */
[----:B---3--:R-:W-:Y:S01]  /*5a50*/  F2FP.PACK_AB R6, R211, R213 ;  /* 0x000000d5d306723e */ /* 0x008fe200000000ff */
[----:B------:R-:W-:Y:S01]  /*5a60*/  MUFU.EX2 R152, R9 ;  /* 0x0000000900987308 */ /* 0x000fe20000000800 */
[----:B------:R-:W-:Y:S02]  /*5a70*/  F2FP.PACK_AB R12, R216, R215 ;  /* 0x000000d7d80c723e */ /* 0x000fe400000000ff */
[----:B------:R-:W-:Y:S01]  /*5a80*/  LOP3.LUT R15, R3, R6, RZ, 0xc0, !PT ;  /* 0x00000006030f7212 */ /* 0x000fe200078ec0ff */
[----:B------:R-:W-:Y:S01]  /*5a90*/  HSET2.LE.AND R3, R16, R68, PT ;  /* 0x0000004410037233 */ /* 0x000fe20003803000 */
[----:B------:R-:W-:Y:S01]  /*5aa0*/  F2FP.PACK_AB R6, R157, R212 ;  /* 0x000000d49d06723e */ /* 0x000fe200000000ff */
[----:B------:R-:W-:Y:S01]  /*5ab0*/  IMAD.WIDE.U32 R16, R17, -0x2daee0ad, RZ ;  /* 0xd2511f5311107825 */ /* 0x000fe200078e00ff */
[----:B------:R-:W-:-:S02]  /*5ac0*/  LOP3.LUT R12, R7, R12, RZ, 0xc0, !PT ;  /* 0x0000000c070c7212 */ /* 0x000fc400078ec0ff */
[----:B------:R-:W-:Y:S01]  /*5ad0*/  LOP3.LUT R13, R3, R6, RZ, 0xc0, !PT ;  /* 0x00000006030d7212 */ /* 0x000fe200078ec0ff */
[----:B------:R-:W-:Y:S01]  /*5ae0*/  IMAD.WIDE.U32 R6, R21, -0x326172a9, RZ ;  /* 0xcd9e8d5715067825 */ /* 0x000fe200078e00ff */
[----:B------:R-:W-:Y:S02]  /*5af0*/  LOP3.LUT R3, R17, UR10, R22, 0x96, !PT ;  /* 0x0000000a11037c12 */ /* 0x000fe4000f8e9616 */
[----:B------:R-:W1:Y:S01]  /*5b00*/  LDSM.16.MT88.4 R20, [R188+0x7000] ;  /* 0x00700000bc14783b */ /* 0x000e620000004200 */
[----:B--2---:R-:W-:Y:S01]  /*5b10*/  FFMA.FTZ R8, R154, c[0x0][0x23c], -R5 ;  /* 0x00008f009a087a23 */ /* 0x004fe20000010805 */
[----:B------:R-:W-:Y:S01]  /*5b20*/  LOP3.LUT R7, R7, UR11, R54, 0x96, !PT ;  /* 0x0000000b07077c12 */ /* 0x000fe2000f8e9636 */
[----:B------:R-:W-:Y:S01]  /*5b30*/  IMAD.WIDE.U32 R52, R3, -0x326172a9, RZ ;  /* 0xcd9e8d5703347825 */ /* 0x000fe200078e00ff */
[----:B------:R-:W-:Y:S01]  /*5b40*/  HMMA.16816.F32 R76, R12, R48, R76 ;  /* 0x000000300c4c723c */ /* 0x000fe2000000184c */
[----:B------:R2:W-:Y:S02]  /*5b50*/  MUFU.EX2 R154, R8 ;  /* 0x00000008009a7308 */ /* 0x0005e40000000800 */
[----:B------:R-:W-:Y:S01]  /*5b60*/  IMAD.WIDE.U32 R54, R10, -0x2daee0ad, RZ ;  /* 0xd2511f530a367825 */ /* 0x000fe200078e00ff */
[----:B------:R-:W-:-:S03]  /*5b70*/  LOP3.LUT R3, R53, UR9, R6, 0x96, !PT ;  /* 0x0000000935037c12 */ /* 0x000fc6000f8e9606 */
[----:B------:R-:W-:Y:S01]  /*5b80*/  IMAD.WIDE.U32 R6, R7, -0x2daee0ad, RZ ;  /* 0xd2511f5307067825 */ /* 0x000fe200078e00ff */
[----:B------:R-:W-:Y:S03]  /*5b90*/  HMMA.16816.F32 R64, R12, R44, R64 ;  /* 0x0000002c0c40723c */ /* 0x000fe60000001840 */
[----:B------:R-:W-:Y:S01]  /*5ba0*/  IMAD.WIDE.U32 R48, R3, -0x2daee0ad, RZ ;  /* 0xd2511f5303307825 */ /* 0x000fe200078e00ff */
[----:B------:R-:W-:-:S03]  /*5bb0*/  LOP3.LUT R7, R7, UR8, R16, 0x96, !PT ;  /* 0x0000000807077c12 */ /* 0x000fc6000f8e9610 */
[----:B------:R-:W-:Y:S01]  /*5bc0*/  FFMA.FTZ R10, R155, c[0x0][0x23c], -R5 ;  /* 0x00008f009b0a7a23 */ /* 0x000fe20000010805 */
[----:B------:R-:W-:Y:S01]  /*5bd0*/  LOP3.LUT R3, R49, UR6, R6, 0x96, !PT ;  /* 0x0000000631037c12 */ /* 0x000fe2000f8e9606 */
[----:B------:R-:W-:Y:S01]  /*5be0*/  IMAD.WIDE.U32 R34, R7, -0x326172a9, RZ ;  /* 0xcd9e8d5707227825 */ /* 0x000fe200078e00ff */
[----:B--2---:R-:W-:Y:S01]  /*5bf0*/  LOP3.LUT R8, R19, UR15, R210, 0x96, !PT ;  /* 0x0000000f13087c12 */ /* 0x004fe2000f8e96d2 */
[----:B------:R2:W-:Y:S01]  /*5c00*/  MUFU.EX2 R151, R10 ;  /* 0x0000000a00977308 */ /* 0x0005e20000000800 */
[----:B------:R-:W-:Y:S01]  /*5c10*/  HMMA.16816.F32 R124, R12, R40, R60 ;  /* 0x000000280c7c723c */ /* 0x000fe2000000183c */
[----:B------:R-:W-:-:S04]  /*5c20*/  IMAD.WIDE.U32 R6, R3, -0x326172a9, RZ ;  /* 0xcd9e8d5703067825 */ /* 0x000fc800078e00ff */
[----:B------:R-:W-:Y:S01]  /*5c30*/  IMAD.WIDE.U32 R8, R8, -0x2daee0ad, RZ ;  /* 0xd2511f5308087825 */ /* 0x000fe200078e00ff */
[----:B------:R-:W-:Y:S02]  /*5c40*/  LOP3.LUT R3, R7, UR17, R34, 0x96, !PT ;  /* 0x0000001107037c12 */ /* 0x000fe4000f8e9622 */
[C---:B------:R-:W-:Y:S01]  /*5c50*/  LOP3.LUT R7, R6.reuse, 0xffff, RZ, 0xc0, !PT ;  /* 0x0000ffff06077812 */ /* 0x040fe200078ec0ff */
[C---:B------:R-:W-:Y:S01]  /*5c60*/  HMMA.16816.F32 R88, R12.reuse, R24, R96 ;  /* 0x000000180c58723c */ /* 0x040fe20000001860 */
[----:B------:R-:W-:Y:S02]  /*5c70*/  LOP3.LUT R33, R9, UR12, R58, 0x96, !PT ;  /* 0x0000000c09217c12 */ /* 0x000fe4000f8e963a */
[----:B------:R-:W-:Y:S01]  /*5c80*/  LOP3.LUT R32, R55, UR10, R8, 0x96, !PT ;  /* 0x0000000a37207c12 */ /* 0x000fe2000f8e9608 */
[----:B------:R-:W-:Y:S01]  /*5c90*/  FFMA.FTZ R8, R161, c[0x0][0x23c], -R4 ;  /* 0x00008f00a1087a23 */ /* 0x000fe20000010804 */
[----:B------:R-:W-:Y:S02]  /*5ca0*/  LOP3.LUT R19, R6, 0xff, RZ, 0xc0, !PT ;  /* 0x000000ff06137812 */ /* 0x000fe400078ec0ff */
[--C-:B--2---:R-:W-:Y:S01]  /*5cb0*/  SHF.R.U32.HI R10, RZ, 0x10, R6.reuse ;  /* 0x00000010ff0a7819 */ /* 0x104fe20000011606 */
[----:B------:R2:W-:Y:S01]  /*5cc0*/  MUFU.EX2 R150, R8 ;  /* 0x0000000800967308 */ /* 0x0005e20000000800 */
[----:B------:R-:W-:Y:S01]  /*5cd0*/  SHF.R.U32.HI R17, RZ, 0x18, R6 ;  /* 0x00000018ff117819 */ /* 0x000fe20000011606 */
[----:B------:R-:W-:Y:S01]  /*5ce0*/  FFMA.FTZ R6, R160, c[0x0][0x23c], -R4 ;  /* 0x00008f00a0067a23 */ /* 0x000fe20000010804 */
[C---:B------:R-:W-:Y:S01]  /*5cf0*/  LOP3.LUT R9, R3.reuse, 0xffff, RZ, 0xc0, !PT ;  /* 0x0000ffff03097812 */ /* 0x040fe200078ec0ff */
[----:B------:R-:W-:Y:S01]  /*5d00*/  HMMA.16816.F32 R56, R12, R50, R144 ;  /* 0x000000320c38723c */ /* 0x000fe20000001890 */
[----:B------:R-:W-:-:S02]  /*5d10*/  LOP3.LUT R18, R3, 0xff, RZ, 0xc0, !PT ;  /* 0x000000ff03127812 */ /* 0x000fc400078ec0ff */
[--C-:B------:R-:W-:Y:S01]  /*5d20*/  SHF.R.U32.HI R11, RZ, 0x10, R3.reuse ;  /* 0x00000010ff0b7819 */ /* 0x100fe20000011603 */
[----:B------:R3:W4:Y:S01]  /*5d30*/  MUFU.EX2 R149, R6 ;  /* 0x0000000600957308 */ /* 0x0007220000000800 */
[----:B------:R-:W-:Y:S02]  /*5d40*/  SHF.R.U32.HI R16, RZ, 0x18, R3 ;  /* 0x00000018ff107819 */ /* 0x000fe40000011603 */
[----:B------:R-:W-:Y:S01]  /*5d50*/  LOP3.LUT R3, R10, 0xff, RZ, 0xc0, !PT ;  /* 0x000000ff0a037812 */ /* 0x000fe200078ec0ff */
[----:B------:R-:W-:Y:S01]  /*5d60*/  IMAD.WIDE.U32 R50, R32, -0x326172a9, RZ ;  /* 0xcd9e8d5720327825 */ /* 0x000fe200078e00ff */
[----:B------:R-:W-:Y:S01]  /*5d70*/  HMMA.16816.F32 R60, R12, R26, R132 ;  /* 0x0000001a0c3c723c */ /* 0x000fe20000001884 */
[----:B------:R-:W5:Y:S01]  /*5d80*/  LDSM.16.MT88.4 R24, [R186+0x7000] ;  /* 0x00700000ba18783b */ /* 0x000f620000004200 */
[----:B------:R-:W-:Y:S01]  /*5d90*/  PRMT R17, R3, 0x5410, R17 ;  /* 0x0000541003117816 */ /* 0x000fe20000000011 */
[--C-:B--2---:R-:W-:Y:S02]  /*5da0*/  FFMA.FTZ R8, R159, c[0x0][0x23c], -R4.reuse ;  /* 0x00008f009f087a23 */ /* 0x104fe40000010804 */
[----:B------:R-:W-:-:S02]  /*5db0*/  FFMA.FTZ R3, R158, c[0x0][0x23c], -R4 ;  /* 0x00008f009e037a23 */ /* 0x000fc40000010804 */
[----:B------:R-:W-:Y:S01]  /*5dc0*/  MUFU.EX2 R148, R8 ;  /* 0x0000000800947308 */ /* 0x000fe20000000800 */
[----:B------:R-:W-:Y:S01]  /*5dd0*/  HMMA.16816.F32 R44, R12, R46, R140 ;  /* 0x0000002e0c2c723c */ /* 0x000fe2000000188c */
[----:B---3--:R-:W-:Y:S02]  /*5de0*/  SHF.R.U32.HI R6, RZ, 0x8, R7 ;  /* 0x00000008ff067819 */ /* 0x008fe40000011607 */
[----:B------:R-:W-:-:S04]  /*5df0*/  SHF.R.U32.HI R7, RZ, 0x8, R9 ;  /* 0x00000008ff077819 */ /* 0x000fc80000011609 */
[----:B------:R2:W3:Y:S01]  /*5e00*/  MUFU.EX2 R145, R3 ;  /* 0x0000000300917308 */ /* 0x0004e20000000800 */
[----:B------:R-:W-:Y:S01]  /*5e10*/  LOP3.LUT R9, R11, 0xff, RZ, 0xc0, !PT ;  /* 0x000000ff0b097812 */ /* 0x000fe200078ec0ff */
[----:B------:R-:W-:Y:S01]  /*5e20*/  HMMA.16816.F32 R40, R12, R42, R136 ;  /* 0x0000002a0c28723c */ /* 0x000fe20000001888 */
[----:B------:R-:W-:Y:S02]  /*5e30*/  PRMT R10, R19, 0x5410, R6 ;  /* 0x00005410130a7816 */ /* 0x000fe40000000006 */
[----:B------:R-:W-:Y:S02]  /*5e40*/  PRMT R6, R18, 0x5410, R7 ;  /* 0x0000541012067816 */ /* 0x000fe40000000007 */
[----:B------:R-:W-:Y:S01]  /*5e50*/  PRMT R7, R9, 0x5410, R16 ;  /* 0x0000541009077816 */ /* 0x000fe20000000010 */
[----:B------:R-:W-:Y:S01]  /*5e60*/  FFMA.FTZ R16, R164, c[0x0][0x23c], -R0 ;  /* 0x00008f00a4107a23 */ /* 0x000fe20000010800 */
[----:B----4-:R-:W-:Y:S01]  /*5e70*/  F2FP.PACK_AB R9, R149, R150 ;  /* 0x000000969509723e */ /* 0x010fe200000000ff */
[--C-:B------:R-:W-:Y:S01]  /*5e80*/  HSET2.LE.AND R10, R10, R68.reuse, PT ;  /* 0x000000440a0a7233 */ /* 0x100fe20003803000 */
[----:B------:R-:W-:Y:S01]  /*5e90*/  F2FP.PACK_AB R11, R151, R152 ;  /* 0x00000098970b723e */ /* 0x000fe200000000ff */
[--C-:B------:R-:W-:Y:S01]  /*5ea0*/  HSET2.LE.AND R7, R7, R68.reuse, PT ;  /* 0x0000004407077233 */ /* 0x100fe20003803000 */
[----:B------:R4:W-:Y:S01]  /*5eb0*/  MUFU.EX2 R144, R16 ;  /* 0x0000001000907308 */ /* 0x0009e20000000800 */
[----:B------:R-:W-:Y:S01]  /*5ec0*/  FFMA.FTZ R12, R168, c[0x0][0x23c], -R2 ;  /* 0x00008f00a80c7a23 */ /* 0x000fe20000010802 */
[----:B------:R-:W-:Y:S01]  /*5ed0*/  LOP3.LUT R10, R10, R11, RZ, 0xc0, !PT ;  /* 0x0000000b0a0a7212 */ /* 0x000fe200078ec0ff */
[----:B--2---:R-:W-:Y:S01]  /*5ee0*/  HSET2.LE.AND R3, R6, R68, PT ;  /* 0x0000004406037233 */ /* 0x004fe20003803000 */
[----:B------:R-:W-:-:S02]  /*5ef0*/  F2FP.PACK_AB R6, R154, R156 ;  /* 0x0000009c9a06723e */ /* 0x000fc400000000ff */
[----:B------:R-:W-:Y:S01]  /*5f00*/  LOP3.LUT R9, R7, R9, RZ, 0xc0, !PT ;  /* 0x0000000907097212 */ /* 0x000fe200078ec0ff */
[----:B------:R-:W-:Y:S01]  /*5f10*/  FFMA.FTZ R7, R165, c[0x0][0x23c], -R0 ;  /* 0x00008f00a5077a23 */ /* 0x000fe20000010800 */
[----:B------:R-:W-:Y:S01]  /*5f20*/  LOP3.LUT R8, R3, R6, RZ, 0xc0, !PT ;  /* 0x0000000603087212 */ /* 0x000fe200078ec0ff */
[----:B------:R-:W-:Y:S01]  /*5f30*/  HSET2.LE.AND R3, R17, R68, PT ;  /* 0x0000004411037233 */ /* 0x000fe20003803000 */
[----:B---3--:R-:W-:Y:S01]  /*5f40*/  F2FP.PACK_AB R6, R145, R148 ;  /* 0x000000949106723e */ /* 0x008fe200000000ff */
[----:B------:R2:W-:Y:S03]  /*5f50*/  MUFU.EX2 R74, R7 ;  /* 0x00000007004a7308 */ /* 0x0005e60000000800 */
[----:B------:R-:W-:Y:S01]  /*5f60*/  LOP3.LUT R11, R3, R6, RZ, 0xc0, !PT ;  /* 0x00000006030b7212 */ /* 0x000fe200078ec0ff */
[----:B----4-:R-:W-:-:S05]  /*5f70*/  IMAD.WIDE.U32 R16, R33, -0x326172a9, RZ ;  /* 0xcd9e8d5721107825 */ /* 0x010fca00078e00ff */
[----:B------:R-:W-:Y:S01]  /*5f80*/  LOP3.LUT R6, R17, UR11, R240, 0x96, !PT ;  /* 0x0000000b11067c12 */ /* 0x000fe2000f8e96f0 */
[C---:B------:R-:W-:Y:S01]  /*5f90*/  HMMA.16816.F32 R84, R8.reuse, R30, R84 ;  /* 0x0000001e0854723c */ /* 0x040fe20000001854 */
[----:B------:R-:W-:Y:S02]  /*5fa0*/  LOP3.LUT R3, R51, UR9, R16, 0x96, !PT ;  /* 0x0000000933037c12 */ /* 0x000fe4000f8e9610 */
[----:B------:R-:W-:Y:S01]  /*5fb0*/  MUFU.EX2 R51, R12 ;  /* 0x0000000c00337308 */ /* 0x000fe20000000800 */
[--C-:B--2---:R-:W-:Y:S02]  /*5fc0*/  FFMA.FTZ R7, R163, c[0x0][0x23c], -R0.reuse ;  /* 0x00008f00a3077a23 */ /* 0x104fe40000010800 */
[----:B------:R-:W-:Y:S02]  /*5fd0*/  IMAD.WIDE.U32 R32, R3, -0x2daee0ad, RZ ;  /* 0xd2511f5303207825 */ /* 0x000fe400078e00ff */
[----:B------:R-:W-:Y:S03]  /*5fe0*/  HMMA.16816.F32 R80, R8, R28, R80 ;  /* 0x0000001c0850723c */ /* 0x000fe60000001850 */
[----:B------:R2:W-:Y:S01]  /*5ff0*/  MUFU.EX2 R73, R7 ;  /* 0x0000000700497308 */ /* 0x0005e20000000800 */
[----:B------:R-:W-:-:S04]  /*6000*/  FFMA.FTZ R3, R162, c[0x0][0x23c], -R0 ;  /* 0x00008f00a2037a23 */ /* 0x000fc80000010800 */
[C---:B-1----:R-:W-:Y:S01]  /*6010*/  HMMA.16816.F32 R96, R8.reuse, R20, R120 ;  /* 0x000000140860723c */ /* 0x042fe20000001878 */
[----:B------:R-:W1:Y:S02]  /*6020*/  LDSM.16.MT88.4 R120, [R186+0x7800] ;  /* 0x00780000ba78783b */ /* 0x000e640000004200 */
[----:B------:R3:W4:Y:S05]  /*6030*/  MUFU.EX2 R55, R3 ;  /* 0x0000000300377308 */ /* 0x00072a0000000800 */
[----:B-----5:R-:W-:Y:S01]  /*6040*/  HMMA.16816.F32 R128, R8, R24, R128 ;  /* 0x000000180880723c */ /* 0x020fe20000001880 */
[----:B--2---:R-:W-:-:S05]  /*6050*/  IMAD.WIDE.U32 R6, R6, -0x2daee0ad, RZ ;  /* 0xd2511f5306067825 */ /* 0x004fca00078e00ff */
[----:B------:R-:W-:Y:S02]  /*6060*/  LOP3.LUT R6, R33, UR6, R6, 0x96, !PT ;  /* 0x0000000621067c12 */ /* 0x000fe4000f8e9606 */
[----:B------:R-:W-:Y:S01]  /*6070*/  HMMA.16816.F32 R136, R8, R36, R104 ;  /* 0x000000240888723c */ /* 0x000fe20000001868 */
[----:B------:R-:W-:Y:S01]  /*6080*/  LDSM.16.MT88.4 R104, [R188+0x7800] ;  /* 0x00780000bc68783b */ /* 0x000fe20000004200 */
[----:B---3--:R-:W-:Y:S01]  /*6090*/  LOP3.LUT R3, R7, UR8, R54, 0x96, !PT ;  /* 0x0000000807037c12 */ /* 0x008fe2000f8e9636 */
[----:B------:R-:W-:-:S04]  /*60a0*/  IMAD.WIDE.U32 R6, R6, -0x326172a9, RZ ;  /* 0xcd9e8d5706067825 */ /* 0x000fc800078e00ff */
[----:B------:R-:W-:Y:S01]  /*60b0*/  IMAD.WIDE.U32 R18, R3, -0x326172a9, RZ ;  /* 0xcd9e8d5703127825 */ /* 0x000fe200078e00ff */
[--C-:B------:R-:W-:Y:S01]  /*60c0*/  SHF.R.U32.HI R12, RZ, 0x10, R6.reuse ;  /* 0x00000010ff0c7819 */ /* 0x100fe20000011606 */
[C---:B------:R-:W-:Y:S01]  /*60d0*/  HMMA.16816.F32 R100, R8.reuse, R22, R112 ;  /* 0x000000160864723c */ /* 0x040fe20000001870 */
[----:B------:R-:W-:Y:S01]  /*60e0*/  SHF.R.U32.HI R15, RZ, 0x18, R6 ;  /* 0x00000018ff0f7819 */ /* 0x000fe20000011606 */
[--C-:B------:R-:W-:Y:S01]  /*60f0*/  FFMA.FTZ R3, R167, c[0x0][0x23c], -R2.reuse ;  /* 0x00008f00a7037a23 */ /* 0x100fe20000010802 */
[----:B------:R-:W-:Y:S02]  /*6100*/  LOP3.LUT R12, R12, 0xff, RZ, 0xc0, !PT ;  /* 0x000000ff0c0c7812 */ /* 0x000fe400078ec0ff */
[C---:B------:R-:W-:Y:S01]  /*6110*/  LOP3.LUT R13, R6.reuse, 0xffff, RZ, 0xc0, !PT ;  /* 0x0000ffff060d7812 */ /* 0x040fe200078ec0ff */
[----:B------:R2:W-:Y:S01]  /*6120*/  MUFU.EX2 R53, R3 ;  /* 0x0000000300357308 */ /* 0x0005e20000000800 */
[----:B------:R-:W-:Y:S01]  /*6130*/  LOP3.LUT R14, R6, 0xff, RZ, 0xc0, !PT ;  /* 0x000000ff060e7812 */ /* 0x000fe200078ec0ff */
[--C-:B------:R-:W-:Y:S01]  /*6140*/  FFMA.FTZ R6, R166, c[0x0][0x23c], -R2.reuse ;  /* 0x00008f00a6067a23 */ /* 0x100fe20000010802 */
[----:B------:R-:W-:Y:S01]  /*6150*/  PRMT R16, R12, 0x5410, R15 ;  /* 0x000054100c107816 */ /* 0x000fe2000000000f */
[----:B------:R-:W-:Y:S01]  /*6160*/  FFMA.FTZ R12, R172, c[0x0][0x23c], -R2 ;  /* 0x00008f00ac0c7a23 */ /* 0x000fe20000010802 */
[----:B------:R-:W-:Y:S01]  /*6170*/  SHF.R.U32.HI R13, RZ, 0x8, R13 ;  /* 0x00000008ff0d7819 */ /* 0x000fe2000001160d */
[----:B------:R-:W-:Y:S02]  /*6180*/  HMMA.16816.F32 R116, R8, R26, R116 ;  /* 0x0000001a0874723c */ /* 0x000fe40000001874 */
[----:B------:R3:W5:Y:S01]  /*6190*/  MUFU.EX2 R49, R6 ;  /* 0x0000000600317308 */ /* 0x0007620000000800 */
[----:B------:R-:W-:-:S05]  /*61a0*/  PRMT R13, R14, 0x5410, R13 ;  /* 0x000054100e0d7816 */ /* 0x000fca000000000d */
[----:B------:R-:W-:Y:S01]  /*61b0*/  HMMA.16816.F32 R140, R8, R38, R92 ;  /* 0x00000026088c723c */ /* 0x000fe2000000185c */
[----:B--2---:R-:W-:Y:S01]  /*61c0*/  LOP3.LUT R3, R7, UR17, R18, 0x96, !PT ;  /* 0x0000001107037c12 */ /* 0x004fe2000f8e9612 */
[----:B------:R2:W1:Y:S03]  /*61d0*/  MUFU.EX2 R34, R12 ;  /* 0x0000000c00227308 */ /* 0x0004660000000800 */
[--C-:B------:R-:W-:Y:S02]  /*61e0*/  SHF.R.U32.HI R7, RZ, 0x10, R3.reuse ;  /* 0x00000010ff077819 */ /* 0x100fe40000011603 */
[C---:B------:R-:W-:Y:S02]  /*61f0*/  LOP3.LUT R15, R3.reuse, 0xff, RZ, 0xc0, !PT ;  /* 0x000000ff030f7812 */ /* 0x040fe400078ec0ff */
[----:B---3--:R-:W-:Y:S02]  /*6200*/  LOP3.LUT R6, R3, 0xffff, RZ, 0xc0, !PT ;  /* 0x0000ffff03067812 */ /* 0x008fe400078ec0ff */
[----:B------:R-:W-:Y:S01]  /*6210*/  SHF.R.U32.HI R14, RZ, 0x18, R3 ;  /* 0x00000018ff0e7819 */ /* 0x000fe20000011603 */
[----:B------:R-:W-:Y:S01]  /*6220*/  HSET2.LE.AND R3, R13, R68, PT ;  /* 0x000000440d037233 */ /* 0x000fe20003803000 */
[----:B------:R-:W-:-:S04]  /*6230*/  LOP3.LUT R7, R7, 0xff, RZ, 0xc0, !PT ;  /* 0x000000ff07077812 */ /* 0x000fc800078ec0ff */
[----:B------:R-:W-:Y:S02]  /*6240*/  PRMT R13, R7, 0x5410, R14 ;  /* 0x00005410070d7816 */ /* 0x000fe4000000000e */
[----:B--2---:R-:W-:Y:S02]  /*6250*/  SHF.R.U32.HI R12, RZ, 0x8, R6 ;  /* 0x00000008ff0c7819 */ /* 0x004fe40000011606 */
[----:B----4-:R-:W-:Y:S01]  /*6260*/  F2FP.PACK_AB R6, R55, R73 ;  /* 0x000000493706723e */ /* 0x010fe200000000ff */
[--C-:B------:R-:W-:Y:S01]  /*6270*/  HSET2.LE.AND R13, R13, R68.reuse, PT ;  /* 0x000000440d0d7233 */ /* 0x100fe20003803000 */
[----:B------:R-:W-:Y:S02]  /*6280*/  PRMT R12, R15, 0x5410, R12 ;  /* 0x000054100f0c7816 */ /* 0x000fe4000000000c */
[----:B------:R-:W-:Y:S01]  /*6290*/  LOP3.LUT R14, R3, R6, RZ, 0xc0, !PT ;  /* 0x00000006030e7212 */ /* 0x000fe200078ec0ff */
[--C-:B------:R-:W-:Y:S01]  /*62a0*/  HSET2.LE.AND R3, R16, R68.reuse, PT ;  /* 0x0000004410037233 */ /* 0x100fe20003803000 */
[----:B-----5:R-:W-:Y:S01]  /*62b0*/  F2FP.PACK_AB R6, R49, R53 ;  /* 0x000000353106723e */ /* 0x020fe200000000ff */
[----:B------:R-:W-:Y:S01]  /*62c0*/  HSET2.LE.AND R7, R12, R68, PT ;  /* 0x000000440c077233 */ /* 0x000fe20003803000 */
[----:B------:R-:W-:-:S02]  /*62d0*/  F2FP.PACK_AB R12, R74, R144 ;  /* 0x000000904a0c723e */ /* 0x000fc400000000ff */
[----:B-1----:R-:W-:Y:S02]  /*62e0*/  F2FP.PACK_AB R16, R34, R51 ;  /* 0x000000332210723e */ /* 0x002fe400000000ff */
[----:B------:R-:W-:Y:S01]  /*62f0*/  LOP3.LUT R15, R3, R6, RZ, 0xc0, !PT ;  /* 0x00000006030f7212 */ /* 0x000fe200078ec0ff */
[----:B------:R-:W-:Y:S01]  /*6300*/  FFMA.FTZ R3, R173, c[0x0][0x23c], -R5 ;  /* 0x00008f00ad037a23 */ /* 0x000fe20000010805 */
[----:B------:R-:W-:Y:S02]  /*6310*/  LOP3.LUT R12, R7, R12, RZ, 0xc0, !PT ;  /* 0x0000000c070c7212 */ /* 0x000fe400078ec0ff */
[----:B------:R-:W-:Y:S01]  /*6320*/  LOP3.LUT R13, R13, R16, RZ, 0xc0, !PT ;  /* 0x000000100d0d7212 */ /* 0x000fe200078ec0ff */
[----:B------:R1:W-:Y:S01]  /*6330*/  MUFU.EX2 R33, R3 ;  /* 0x0000000300217308 */ /* 0x0003e20000000800 */
[----:B------:R-:W-:-:S05]  /*6340*/  LOP3.LUT R6, R35, UR7, R52, 0x96, !PT ;  /* 0x0000000723067c12 */ /* 0x000fca000f8e9634 */
[----:B------:R-:W-:Y:S01]  /*6350*/  HMMA.16816.F32 R60, R12, R30, R60 ;  /* 0x0000001e0c3c723c */ /* 0x000fe2000000183c */
[----:B------:R-:W-:-:S05]  /*6360*/  IMAD.WIDE.U32 R6, R6, -0x2daee0ad, RZ ;  /* 0xd2511f5306067825 */ /* 0x000fca00078e00ff */
[C---:B------:R-:W-:Y:S02]  /*6370*/  LOP3.LUT R8, R6.reuse, 0xffff, RZ, 0xc0, !PT ;  /* 0x0000ffff06087812 */ /* 0x040fe400078ec0ff */
[C---:B------:R-:W-:Y:S01]  /*6380*/  HMMA.16816.F32 R108, R12.reuse, R28, R88 ;  /* 0x0000001c0c6c723c */ /* 0x040fe20000001858 */
[----:B------:R-:W-:Y:S01]  /*6390*/  LOP3.LUT R17, R6, 0xff, RZ, 0xc0, !PT ;  /* 0x000000ff06117812 */ /* 0x000fe200078ec0ff */
[----:B-1----:R-:W-:Y:S01]  /*63a0*/  FFMA.FTZ R3, R171, c[0x0][0x23c], -R5 ;  /* 0x00008f00ab037a23 */ /* 0x002fe20000010805 */
[--C-:B------:R-:W-:Y:S01]  /*63b0*/  SHF.R.U32.HI R9, RZ, 0x10, R6.reuse ;  /* 0x00000010ff097819 */ /* 0x100fe20000011606 */
[----:B------:R-:W-:Y:S01]  /*63c0*/  LDSM.16.MT88.4 R88, [R185+0x7800] ;  /* 0x00780000b958783b */ /* 0x000fe20000004200 */
[----:B------:R-:W-:Y:S01]  /*63d0*/  SHF.R.U32.HI R16, RZ, 0x18, R6 ;  /* 0x00000018ff107819 */ /* 0x000fe20000011606 */
[----:B------:R1:W-:Y:S01]  /*63e0*/  MUFU.EX2 R31, R3 ;  /* 0x00000003001f7308 */ /* 0x0003e20000000800 */
[----:B------:R-:W-:Y:S01]  /*63f0*/  LOP3.LUT R9, R9, 0xff, RZ, 0xc0, !PT ;  /* 0x000000ff09097812 */ /* 0x000fe200078ec0ff */
[----:B------:R-:W-:Y:S03]  /*6400*/  HMMA.16816.F32 R44, R12, R26, R44 ;  /* 0x0000001a0c2c723c */ /* 0x000fe6000000182c */
[----:B------:R-:W-:Y:S01]  /*6410*/  PRMT R16, R9, 0x5410, R16 ;  /* 0x0000541009107816 */ /* 0x000fe20000000010 */
[----:B------:R-:W-:-:S04]  /*6420*/  FFMA.FTZ R9, R180, c[0x0][0x23c], -R0 ;  /* 0x00008f00b4097a23 */ /* 0x000fc80000010800 */
[----:B------:R-:W-:Y:S01]  /*6430*/  HMMA.16816.F32 R64, R12, R24, R64 ;  /* 0x000000180c40723c */ /* 0x000fe20000001840 */
[----:B-1----:R-:W-:-:S07]  /*6440*/  FFMA.FTZ R3, R170, c[0x0][0x23c], -R5 ;  /* 0x00008f00aa037a23 */ /* 0x002fce0000010805 */
        /* <DEDUP_REMOVED lines=8> */
[----:B------:R-:W-:Y:S01]  /*64d0*/  HMMA.16816.F32 R40, R12, R38, R40 ;  /* 0x000000260c28723c */ /* 0x000fe20000001828 */
[----:B------:R-:W2:Y:S04]  /*64e0*/  LDSM.16.MT88.4 R12, [R187+0x7800] ;  /* 0x00780000bb0c783b */ /* 0x000ea80000004200 */
[----:B------:R3:W-:Y:S01]  /*64f0*/  MUFU.EX2 R28, R5 ;  /* 0x00000005001c7308 */ /* 0x0007e20000000800 */
[----:B-1----:R-:W-:Y:S01]  /*6500*/  LOP3.LUT R3, R7, UR16, R48, 0x96, !PT ;  /* 0x0000001007037c12 */ /* 0x002fe2000f8e9630 */
[----:B------:R-:W-:-:S03]  /*6510*/  FFMA.FTZ R7, R176, c[0x0][0x23c], -R4 ;  /* 0x00008f00b0077a23 */ /* 0x000fc60000010804 */
[----:B------:R-:W-:-:S03]  /*6520*/  LOP3.LUT R11, R3, 0xff, RZ, 0xc0, !PT ;  /* 0x000000ff030b7812 */ /* 0x000fc600078ec0ff */
[----:B------:R-:W-:Y:S01]  /*6530*/  MUFU.EX2 R25, R7 ;  /* 0x0000000700197308 */ /* 0x000fe20000000800 */
[--C-:B------:R-:W-:Y:S01]  /*6540*/  SHF.R.U32.HI R6, RZ, 0x10, R3.reuse ;  /* 0x00000010ff067819 */ /* 0x100fe20000011603 */
[----:B---3--:R-:W-:Y:S01]  /*6550*/  FFMA.FTZ R5, R174, c[0x0][0x23c], -R4 ;  /* 0x00008f00ae057a23 */ /* 0x008fe20000010804 */
[----:B------:R-:W-:-:S05]  /*6560*/  SHF.R.U32.HI R10, RZ, 0x18, R3 ;  /* 0x00000018ff0a7819 */ /* 0x000fca0000011603 */
[----:B------:R1:W3:Y:S02]  /*6570*/  MUFU.EX2 R26, R5 ;  /* 0x00000005001a7308 */ /* 0x0002e40000000800 */
[----:B-1----:R-:W-:Y:S02]  /*6580*/  LOP3.LUT R5, R3, 0xffff, RZ, 0xc0, !PT ;  /* 0x0000ffff03057812 */ /* 0x002fe400078ec0ff */
[----:B------:R-:W-:Y:S02]  /*6590*/  SHF.R.U32.HI R3, RZ, 0x8, R8 ;  /* 0x00000008ff037819 */ /* 0x000fe40000011608 */
[----:B------:R-:W-:Y:S02]  /*65a0*/  SHF.R.U32.HI R8, RZ, 0x8, R5 ;  /* 0x00000008ff087819 */ /* 0x000fe40000011605 */
[----:B------:R-:W-:Y:S01]  /*65b0*/  PRMT R7, R17, 0x5410, R3 ;  /* 0x0000541011077816 */ /* 0x000fe20000000003 */
[----:B------:R-:W-:Y:S01]  /*65c0*/  FFMA.FTZ R3, R177, c[0x0][0x23c], -R4 ;  /* 0x00008f00b1037a23 */ /* 0x000fe20000010804 */
[----:B------:R-:W-:-:S02]  /*65d0*/  PRMT R4, R11, 0x5410, R8 ;  /* 0x000054100b047816 */ /* 0x000fc40000000008 */
[----:B------:R-:W-:Y:S01]  /*65e0*/  LOP3.LUT R5, R6, 0xff, RZ, 0xc0, !PT ;  /* 0x000000ff06057812 */ /* 0x000fe200078ec0ff */
[----:B------:R1:W4:Y:S01]  /*65f0*/  MUFU.EX2 R24, R3 ;  /* 0x0000000300187308 */ /* 0x0003220000000800 */
[----:B---3--:R-:W-:Y:S01]  /*6600*/  F2FP.PACK_AB R6, R26, R28 ;  /* 0x0000001c1a06723e */ /* 0x008fe200000000ff */
[----:B------:R-:W-:Y:S01]  /*6610*/  HSET2.LE.AND R7, R7, R68, PT ;  /* 0x0000004407077233 */ /* 0x000fe20003803000 */
[----:B------:R-:W-:Y:S02]  /*6620*/  PRMT R5, R5, 0x5410, R10 ;  /* 0x0000541005057816 */ /* 0x000fe4000000000a */
[----:B------:R-:W-:-:S03]  /*6630*/  F2FP.PACK_AB R8, R29, R30 ;  /* 0x0000001e1d08723e */ /* 0x000fc600000000ff */
[----:B------:R-:W-:Y:S01]  /*6640*/  HSET2.LE.AND R5, R5, R68, PT ;  /* 0x0000004405057233 */ /* 0x000fe20003803000 */
[----:B------:R-:W-:-:S04]  /*6650*/  LOP3.LUT R134, R7, R8, RZ, 0xc0, !PT ;  /* 0x0000000807867212 */ /* 0x000fc800078ec0ff */
[----:B------:R-:W-:Y:S01]  /*6660*/  LOP3.LUT R133, R5, R6, RZ, 0xc0, !PT ;  /* 0x0000000605857212 */ /* 0x000fe200078ec0ff */
[----:B------:R-:W-:Y:S01]  /*6670*/  FFMA.FTZ R5, R181, c[0x0][0x23c], -R0 ;  /* 0x00008f00b5057a23 */ /* 0x000fe20000010800 */
[--C-:B-1----:R-:W-:Y:S01]  /*6680*/  HSET2.LE.AND R3, R4, R68.reuse, PT ;  /* 0x0000004404037233 */ /* 0x102fe20003803000 */
[----:B------:R-:W-:Y:S02]  /*6690*/  F2FP.PACK_AB R4, R31, R33 ;  /* 0x000000211f04723e */ /* 0x000fe400000000ff */
[----:B------:R-:W-:Y:S02]  /*66a0*/  MUFU.EX2 R21, R5 ;  /* 0x0000000500157308 */ /* 0x000fe40000000800 */
[----:B------:R-:W-:Y:S01]  /*66b0*/  LOP3.LUT R132, R3, R4, RZ, 0xc0, !PT ;  /* 0x0000000403847212 */ /* 0x000fe200078ec0ff */
[----:B------:R-:W-:Y:S01]  /*66c0*/  HSET2.LE.AND R3, R16, R68, PT ;  /* 0x0000004410037233 */ /* 0x000fe20003803000 */
[----:B----4-:R-:W-:-:S04]  /*66d0*/  F2FP.PACK_AB R4, R24, R25 ;  /* 0x000000191804723e */ /* 0x010fc800000000ff */
[----:B------:R-:W-:Y:S01]  /*66e0*/  LOP3.LUT R135, R3, R4, RZ, 0xc0, !PT ;  /* 0x0000000403877212 */ /* 0x000fe200078ec0ff */
[--C-:B------:R-:W-:Y:S02]  /*66f0*/  FFMA.FTZ R3, R178, c[0x0][0x23c], -R0.reuse ;  /* 0x00008f00b2037a23 */ /* 0x100fe40000010800 */
[----:B------:R-:W-:Y:S02]  /*6700*/  FFMA.FTZ R0, R179, c[0x0][0x23c], -R0 ;  /* 0x00008f00b3007a23 */ /* 0x000fe40000010800 */
[----:B------:R1:W-:Y:S02]  /*6710*/  MUFU.EX2 R22, R3 ;  /* 0x0000000300167308 */ /* 0x0003e40000000800 */
[C---:B------:R-:W-:Y:S06]  /*6720*/  HMMA.16816.F32 R112, R132.reuse, R120, R128 ;  /* 0x000000788470723c */ /* 0x040fec0000001880 */
[----:B------:R3:W4:Y:S02]  /*6730*/  MUFU.EX2 R20, R0 ;  /* 0x0000000000147308 */ /* 0x0007240000000800 */
[----:B--2---:R-:W-:Y:S01]  /*6740*/  HMMA.16816.F32 R128, R132, R12, R136 ;  /* 0x0000000c8480723c */ /* 0x004fe20000001888 */
[----:B-1----:R-:W-:-:S07]  /*6750*/  FFMA.FTZ R3, R207, c[0x0][0x23c], -R2 ;  /* 0x00008f00cf037a23 */ /* 0x002fce0000010802 */
[C---:B------:R-:W-:Y:S01]  /*6760*/  HMMA.16816.F32 R80, R132.reuse, R88, R80 ;  /* 0x000000588450723c */ /* 0x040fe20000001850 */
[----:B---3--:R-:W-:Y:S02]  /*6770*/  LOP3.LUT R0, R19, UR7, R50, 0x96, !PT ;  /* 0x0000000713007c12 */ /* 0x008fe4000f8e9632 */
        /* <DEDUP_REMOVED lines=10> */
[----:B-1----:R-:W-:Y:S01]  /*6820*/  FFMA.FTZ R3, R182, c[0x0][0x23c], -R2 ;  /* 0x00008f00b6037a23 */ /* 0x002fe20000010802 */
[C---:B------:R-:W-:Y:S01]  /*6830*/  LOP3.LUT R10, R0.reuse, 0xff, RZ, 0xc0, !PT ;  /* 0x000000ff000a7812 */ /* 0x040fe200078ec0ff */
[----:B------:R-:W-:Y:S01]  /*6840*/  MUFU.EX2 R17, R5 ;  /* 0x0000000500117308 */ /* 0x000fe20000000800 */
[----:B------:R-:W-:Y:S01]  /*6850*/  SHF.R.U32.HI R9, RZ, 0x18, R0 ;  /* 0x00000018ff097819 */ /* 0x000fe20000011600 */
[C---:B------:R-:W-:Y:S06]  /*6860*/  HMMA.16816.F32 R100, R132.reuse, R106, R100 ;  /* 0x0000006a8464723c */ /* 0x040fec0000001864 */
[----:B------:R1:W-:Y:S02]  /*6870*/  MUFU.EX2 R18, R3 ;  /* 0x0000000300127308 */ /* 0x0003e40000000800 */
[C---:B------:R-:W-:Y:S08]  /*6880*/  HMMA.16816.F32 R116, R132.reuse, R122, R116 ;  /* 0x0000007a8474723c */ /* 0x040ff00000001874 */
        /* <DEDUP_REMOVED lines=13> */
[----:B----4-:R-:W-:Y:S01]  /*6960*/  F2FP.PACK_AB R2, R20, R22 ;  /* 0x000000161402723e */ /* 0x010fe200000000ff */
        /* <DEDUP_REMOVED lines=84> */
[----:B------:R-:W2:Y:S01]  /*6eb0*/  LDL.64 R160, [R1+0x60] ;  /* 0x0000600001a07983 */ /* 0x000ea20000100a00 */
[----:B------:R-:W-:Y:S01]  /*6ec0*/  IADD3 R75, R242, -0x2, RZ ;  /* 0xfffffffef24b7810 */ /* 0x000fe20007ffe0ff */
[----:B------:R-:W-:-:S04]  /*6ed0*/  DEPBAR.LE SB0, 0x0 ;  /* 0x000080000000791a */ /* 0x000fc80000000000 */
[----:B------:R-:W-:Y:S01]  /*6ee0*/  SHF.R.S32.HI R0, RZ, 0x1f, R75 ;  /* 0x0000001fff007819 */ /* 0x000fe2000001144b */
[----:B------:R-:W-:Y:S01]  /*6ef0*/  IMAD R4, R75, UR19, RZ ;  /* 0x000000134b047c24 */ /* 0x000fe2000f8e02ff */
[----:B------:R-:W-:-:S03]  /*6f00*/  USHF.L.U32 UR5, UR4, 0x5, URZ ;  /* 0x0000000504057899 */ /* 0x000fc6000800063f */
[----:B------:R-:W-:Y:S02]  /*6f10*/  IMAD R0, R0, UR20, R4 ;  /* 0x0000001400007c24 */ /* 0x000fe4000f8e0204 */
[----:B------:R-:W-:Y:S01]  /*6f20*/  IMAD.U32 R4, RZ, RZ, UR4 ;  /* 0x00000004ff047e24 */ /* 0x000fe2000f8e00ff */
[----:B------:R-:W-:Y:S01]  /*6f30*/  BAR.SYNC.DEFER_BLOCKING 0x0 ;  /* 0x0000000000007b1d */ /* 0x000fe20000010000 */
[----:B--2---:R-:W-:-:S04]  /*6f40*/  IMAD.WIDE.U32 R2, R75, UR20, R160 ;  /* 0x000000144b027c25 */ /* 0x004fc8000f8e00a0 */
[----:B------:R-:W-:Y:S01]  /*6f50*/  IMAD.IADD R3, R3, 0x1, R0 ;  /* 0x0000000103037824 */ /* 0x000fe200078e0200 */
[----:B------:R-:W-:Y:S02]  /*6f60*/  LEA R6, P1, R2, c[0x0][0x170], 0x1 ;  /* 0x00005c0002067a11 */ /* 0x000fe400078208ff */
[----:B------:R-:W-:Y:S02]  /*6f70*/  SHF.L.U64.HI R0, R4, 0x5, R245 ;  /* 0x0000000504007819 */ /* 0x000fe400000102f5 */
[----:B------:R-:W-:Y:S02]  /*6f80*/  IADD3 R4, P0, R6, UR5, RZ ;  /* 0x0000000506047c10 */ /* 0x000fe4000ff1e0ff */
[----:B------:R-:W-:Y:S02]  /*6f90*/  LEA.HI.X R7, R2, c[0x0][0x174], R3, 0x1, P1 ;  /* 0x00005d0002077a11 */ /* 0x000fe400008f0c03 */
[----:B------:R-:W-:-:S03]  /*6fa0*/  IADD3 R2, P1, R4, UR5, RZ ;  /* 0x0000000504027c10 */ /* 0x000fc6000ff3e0ff */
[----:B------:R-:W-:Y:S01]  /*6fb0*/  IMAD.X R5, R0, 0x1, R7, P0 ;  /* 0x0000000100057824 */ /* 0x000fe200000e0607 */
[----:B------:R-:W-:Y:S01]  /*6fc0*/  IADD3 R8, P0, R2, UR5, RZ ;  /* 0x0000000502087c10 */ /* 0x000fe2000ff1e0ff */
        /* <DEDUP_REMOVED lines=9> */
[----:B------:R-:W-:Y:S04]  /*7060*/  LDSM.16.M88.4 R12, [R191] ;  /* 0x00000000bf0c783b */ /* 0x000fe80000000200 */
[----:B------:R-:W5:Y:S04]  /*7070*/  LDSM.16.M88.4 R20, [R184+0x4000] ;  /* 0x00400000b814783b */ /* 0x000f680000000200 */
[----:B------:R-:W1:Y:S04]  /*7080*/  LDSM.16.M88.4 R32, [R184+0x4800] ;  /* 0x00480000b820783b */ /* 0x000e680000000200 */
[----:B------:R-:W-:Y:S04]  /*7090*/  LDSM.16.M88.4 R28, [R184+0x5000] ;  /* 0x00500000b81c783b */ /* 0x000fe80000000200 */
[----:B------:R-:W-:Y:S01]  /*70a0*/  LDSM.16.M88.4 R24, [R184+0x5800] ;  /* 0x00580000b818783b */ /* 0x000fe20000000200 */
[----:B---3--:R-:W-:-:S03]  /*70b0*/  IADD3 R2, R242, -0x2, RZ ;  /* 0xfffffffef2027810 */ /* 0x008fc60007ffe0ff */
[----:B--2---:R-:W-:Y:S01]  /*70c0*/  LDSM.16.M88.4 R4, [R194+0x2000] ;  /* 0x00200000c204783b */ /* 0x004fe20000000200 */
[----:B------:R-:W-:-:S03]  /*70d0*/  ISETP.GT.AND P0, PT, R2, UR18, PT ;  /* 0x0000001202007c0c */ /* 0x000fc6000bf04270 */
[----:B----4-:R-:W2:Y:S01]  /*70e0*/  LDSM.16.M88.4 R8, [R191+0x2000] ;  /* 0x00200000bf08783b */ /* 0x010ea20000000200 */
[----:B------:R-:W-:-:S03]  /*70f0*/  IMAD R0, R2, 0x40, R252 ;  /* 0x0000004002007824 */ /* 0x000fc600078e02fc */
[----:B------:R-:W-:Y:S02]  /*7100*/  LDSM.16.M88.4 R52, [R190+0x5800] ;  /* 0x00580000be34783b */ /* 0x000fe40000000200 */
[C---:B------:R-:W-:Y:S02]  /*7110*/  ISETP.GE.AND P3, PT, R0.reuse, R206, PT ;  /* 0x000000ce0000720c */ /* 0x040fe40003f66270 */
[----:B------:R-:W3:Y:S01]  /*7120*/  LDSM.16.M88.4 R40, [R190+0x4000] ;  /* 0x00400000be28783b */ /* 0x000ee20000000200 */
[C---:B------:R-:W-:Y:S02]  /*7130*/  ISETP.GE.AND P2, PT, R0.reuse, R205, PT ;  /* 0x000000cd0000720c */ /* 0x040fe40003f46270 */
[C---:B------:R-:W-:Y:S01]  /*7140*/  ISETP.LT.OR P3, PT, R0.reuse, R202, P3 ;  /* 0x000000ca0000720c */ /* 0x040fe20001f61670 */
[----:B------:R-:W4:Y:S01]  /*7150*/  LDSM.16.M88.4 R44, [R190+0x4800] ;  /* 0x00480000be2c783b */ /* 0x000f220000000200 */
[C---:B------:R-:W-:Y:S02]  /*7160*/  ISETP.LT.OR P2, PT, R0.reuse, R201, P2 ;  /* 0x000000c90000720c */ /* 0x040fe40001741670 */
[C---:B------:R-:W-:Y:S01]  /*7170*/  IADD3 R2, R0.reuse, 0x1, RZ ;  /* 0x0000000100027810 */ /* 0x040fe20007ffe0ff */
[----:B------:R-:W3:Y:S01]  /*7180*/  LDSM.16.M88.4 R48, [R190+0x5000] ;  /* 0x00500000be30783b */ /* 0x000ee20000000200 */
[----:B------:R-:W-:-:S02]  /*7190*/  IADD3 R3, R0, 0x8, RZ ;  /* 0x0000000800037810 */ /* 0x000fc40007ffe0ff */
[C---:B------:R-:W-:Y:S01]  /*71a0*/  ISETP.GE.AND P5, PT, R2.reuse, R206, PT ;  /* 0x000000ce0200720c */ /* 0x040fe20003fa6270 */
[C---:B-----5:R-:W-:Y:S01]  /*71b0*/  HMMA.16816.F32 R148, R12.reuse, R20, RZ ;  /* 0x000000140c94723c */ /* 0x060fe200000018ff */
[----:B------:R-:W5:Y:S01]  /*71c0*/  LDSM.16.M88.4 R16, [R194] ;  /* 0x00000000c210783b */ /* 0x000f620000000200 */
[C---:B------:R-:W-:Y:S02]  /*71d0*/  ISETP.GE.AND P4, PT, R2.reuse, R204, PT ;  /* 0x000000cc0200720c */ /* 0x040fe40003f86270 */
[C---:B------:R-:W-:Y:S01]  /*71e0*/  ISETP.GE.AND P1, PT, R2.reuse, R203, PT ;  /* 0x000000cb0200720c */ /* 0x040fe20003f26270 */
[----:B------:R-:W0:Y:S01]  /*71f0*/  LDGDEPBAR ;  /* 0x00000000000079af */ /* 0x000e220000000000 */
[C---:B------:R-:W-:Y:S02]  /*7200*/  ISETP.LT.OR P5, PT, R2.reuse, R202, P5 ;  /* 0x000000ca0200720c */ /* 0x040fe40002fa1670 */
[----:B------:R-:W-:Y:S01]  /*7210*/  HMMA.16816.F32 R180, R12, R22, RZ ;  /* 0x000000160cb4723c */ /* 0x000fe200000018ff */
[----:B------:R-:W-:-:S02]  /*7220*/  ISETP.LT.OR P4, PT, R2, R200, P4 ;  /* 0x000000c80200720c */ /* 0x000fc40002781670 */
[C---:B------:R-:W-:Y:S02]  /*7230*/  ISETP.LT.OR P1, PT, R2.reuse, R199, P1 ;  /* 0x000000c70200720c */ /* 0x040fe40000f21670 */
[----:B------:R-:W-:-:S03]  /*7240*/  ISETP.GE.AND P6, PT, R2, R205, PT ;  /* 0x000000cd0200720c */ /* 0x000fc60003fc6270 */
[----:B-1----:R-:W-:Y:S01]  /*7250*/  HMMA.16816.F32 R156, R12, R32, RZ ;  /* 0x000000200c9c723c */ /* 0x002fe200000018ff */
[----:B------:R-:W-:Y:S02]  /*7260*/  ISETP.LT.OR P6, PT, R2, R201, P6 ;  /* 0x000000c90200720c */ /* 0x000fe400037c1670 */
[----:B------:R-:W-:-:S05]  /*7270*/  IADD3 R2, R0, 0x9, RZ ;  /* 0x0000000900027810 */ /* 0x000fca0007ffe0ff */
[C---:B--2---:R-:W-:Y:S08]  /*7280*/  HMMA.16816.F32 R144, R8.reuse, R20, RZ ;  /* 0x000000140890723c */ /* 0x044ff000000018ff */
        /* <DEDUP_REMOVED lines=8> */
[----:B------:R-:W-:Y:S07]  /*7310*/  LDSM.16.M88.4 R32, [R195] ;  /* 0x00000000c320783b */ /* 0x000fee0000000200 */
[C---:B---3--:R-:W-:Y:S08]  /*7320*/  HMMA.16816.F32 R232, R4.reuse, R40, R144 ;  /* 0x0000002804e8723c */ /* 0x048ff00000001890 */
[C---:B------:R-:W-:Y:S01]  /*7330*/  HMMA.16816.F32 R164, R4.reuse, R54, R8 ;  /* 0x0000003604a4723c */ /* 0x040fe20000001808 */
[----:B------:R-:W1:Y:S07]  /*7340*/  LDSM.16.M88.4 R8, [R192] ;  /* 0x00000000c008783b */ /* 0x000e6e0000000200 */
[C---:B----4-:R-:W-:Y:S08]  /*7350*/  HMMA.16816.F32 R228, R4.reuse, R44, R64 ;  /* 0x0000002c04e4723c */ /* 0x050ff00000001840 */
[C---:B------:R-:W-:Y:S08]  /*7360*/  HMMA.16816.F32 R224, R4.reuse, R48, R56 ;  /* 0x0000003004e0723c */ /* 0x040ff00000001838 */
[C---:B------:R-:W-:Y:S01]  /*7370*/  HMMA.16816.F32 R212, R4.reuse, R52, R20 ;  /* 0x0000003404d4723c */ /* 0x040fe20000001814 */
[----:B------:R-:W-:Y:S07]  /*7380*/  LDSM.16.M88.4 R20, [R193] ;  /* 0x00000000c114783b */ /* 0x000fee0000000200 */
[C---:B------:R-:W-:Y:S08]  /*7390*/  HMMA.16816.F32 R176, R4.reuse, R42, R140 ;  /* 0x0000002a04b0723c */ /* 0x040ff0000000188c */
[C---:B------:R-:W-:Y:S08]  /*73a0*/  HMMA.16816.F32 R172, R4.reuse, R46, R60 ;  /* 0x0000002e04ac723c */ /* 0x040ff0000000183c */
[----:B------:R-:W-:Y:S01]  /*73b0*/  HMMA.16816.F32 R168, R4, R50, R36 ;  /* 0x0000003204a8723c */ /* 0x000fe20000001824 */
[----:B------:R-:W2:Y:S04]  /*73c0*/  LDSM.16.M88.4 R4, [R192+0x2000] ;  /* 0x00200000c004783b */ /* 0x000ea80000000200 */
[----:B------:R-:W-:Y:S03]  /*73d0*/  LDSM.16.M88.4 R36, [R196] ;  /* 0x00000000c424783b */ /* 0x000fe60000000200 */
[C---:B------:R-:W-:Y:S08]  /*73e0*/  HMMA.16816.F32 R152, R12.reuse, R28, RZ ;  /* 0x0000001c0c98723c */ /* 0x040ff000000018ff */
[C---:B------:R-:W-:Y:S01]  /*73f0*/  HMMA.16816.F32 R236, R12.reuse, R30, RZ ;  /* 0x0000001e0cec723c */ /* 0x040fe200000018ff */
[----:B------:R-:W3:Y:S07]  /*7400*/  LDSM.16.M88.4 R28, [R198] ;  /* 0x00000000c61c783b */ /* 0x000eee0000000200 */
[C---:B------:R-:W-:Y:S08]  /*7410*/  HMMA.16816.F32 R160, R12.reuse, R24, RZ ;  /* 0x000000180ca0723c */ /* 0x040ff000000018ff */
[----:B------:R-:W-:Y:S01]  /*7420*/  HMMA.16816.F32 R216, R12, R26, RZ ;  /* 0x0000001a0cd8723c */ /* 0x000fe200000018ff */
[----:B------:R-:W4:Y:S04]  /*7430*/  LDSM.16.M88.4 R24, [R197] ;  /* 0x00000000c518783b */ /* 0x000f280000000200 */
[----:B------:R-:W-:Y:S03]  /*7440*/  LDSM.16.M88.4 R12, [R193+0x2000] ;  /* 0x00200000c10c783b */ /* 0x000fe60000000200 */
[C---:B-----5:R-:W-:Y:S08]  /*7450*/  HMMA.16816.F32 R60, R16.reuse, R40, R148 ;  /* 0x00000028103c723c */ /* 0x060ff00000001894 */
[C---:B------:R-:W-:Y:S01]  /*7460*/  HMMA.16816.F32 R56, R16.reuse, R42, R180 ;  /* 0x0000002a1038723c */ /* 0x040fe200000018b4 */
[----:B------:R-:W5:Y:S07]  /*7470*/  LDSM.16.M88.4 R40, [R189] ;  /* 0x00000000bd28783b */ /* 0x000f6e0000000200 */
[C---:B------:R-:W-:Y:S08]  /*7480*/  HMMA.16816.F32 R152, R16.reuse, R48, R152 ;  /* 0x000000301098723c */ /* 0x040ff00000001898 */
[C---:B------:R-:W-:Y:S08]  /*7490*/  HMMA.16816.F32 R156, R16.reuse, R44, R156 ;  /* 0x0000002c109c723c */ /* 0x040ff0000000189c */
[C---:B------:R-:W-:Y:S08]  /*74a0*/  HMMA.16816.F32 R140, R16.reuse, R52, R160 ;  /* 0x00000034108c723c */ /* 0x040ff000000018a0 */
[C---:B------:R-:W-:Y:S08]  /*74b0*/  HMMA.16816.F32 R64, R16.reuse, R46, R220 ;  /* 0x0000002e1040723c */ /* 0x040ff000000018dc */
[C---:B------:R-:W-:Y:S08]  /*74c0*/  HMMA.16816.F32 R48, R16.reuse, R50, R236 ;  /* 0x000000321030723c */ /* 0x040ff000000018ec */
[----:B------:R-:W-:Y:S08]  /*74d0*/  HMMA.16816.F32 R144, R16, R54, R216 ;  /* 0x000000361090723c */ /* 0x000ff000000018d8 */
[-C--:B-1----:R-:W-:Y:S08]  /*74e0*/  HMMA.16816.F32 R16, R8, R32.reuse, R60 ;  /* 0x000000200810723c */ /* 0x082ff0000000183c */
[C---:B--2---:R-:W-:Y:S08]  /*74f0*/  HMMA.16816.F32 R44, R4.reuse, R32, R232 ;  /* 0x00000020042c723c */ /* 0x044ff000000018e8 */
[C---:B---3--:R-:W-:Y:S08]  /*7500*/  HMMA.16816.F32 R148, R4.reuse, R28, R228 ;  /* 0x0000001c0494723c */ /* 0x048ff000000018e4 */
[C---:B----4-:R-:W-:Y:S08]  /*7510*/  HMMA.16816.F32 R224, R4.reuse, R24, R224 ;  /* 0x0000001804e0723c */ /* 0x050ff000000018e0 */
[C---:B------:R-:W-:Y:S08]  /*7520*/  HMMA.16816.F32 R212, R4.reuse, R36, R212 ;  /* 0x0000002404d4723c */ /* 0x040ff000000018d4 */
[C---:B------:R-:W-:Y:S08]  /*7530*/  HMMA.16816.F32 R60, R4.reuse, R34, R176 ;  /* 0x00000022043c723c */ /* 0x040ff000000018b0 */
[C---:B------:R-:W-:Y:S08]  /*7540*/  HMMA.16816.F32 R172, R4.reuse, R30, R172 ;  /* 0x0000001e04ac723c */ /* 0x040ff000000018ac */
[C---:B------:R-:W-:Y:S08]  /*7550*/  HMMA.16816.F32 R168, R4.reuse, R26, R168 ;  /* 0x0000001a04a8723c */ /* 0x040ff000000018a8 */
[----:B------:R-:W-:Y:S01]  /*7560*/  HMMA.16816.F32 R164, R4, R38, R164 ;  /* 0x0000002604a4723c */ /* 0x000fe200000018a4 */
[----:B------:R-:W1:Y:S07]  /*7570*/  LDSM.16.M88.4 R4, [R189+0x800] ;  /* 0x00080000bd04783b */ /* 0x000e6e0000000200 */
[C---:B------:R-:W-:Y:S08]  /*7580*/  HMMA.16816.F32 R32, R8.reuse, R34, R56 ;  /* 0x000000220820723c */ /* 0x040ff00000001838 */
[C---:B------:R-:W-:Y:S08]  /*7590*/  HMMA.16816.F32 R152, R8.reuse, R24, R152 ;  /* 0x000000180898723c */ /* 0x040ff00000001898 */
[----:B------:R-:W-:Y:S08]  /*75a0*/  HMMA.16816.F32 R56, R8, R26, R48 ;  /* 0x0000001a0838723c */ /* 0x000ff00000001830 */
[----:B-----5:R-:W-:Y:S08]  /*75b0*/  HMMA.16816.F32 R24, R20, R40, R16 ;  /* 0x000000281418723c */ /* 0x020ff00000001810 */
[C---:B------:R-:W-:Y:S08]  /*75c0*/  HMMA.16816.F32 R52, R8.reuse, R28, R156 ;  /* 0x0000001c0834723c */ /* 0x040ff0000000189c */
[----:B------:R-:W-:Y:S08]  /*75d0*/  HMMA.16816.F32 R64, R8, R30, R64 ;  /* 0x0000001e0840723c */ /* 0x000ff00000001840 */
[----:B------:R-:W-:Y:S01]  /*75e0*/  HMMA.16816.F32 R28, R12, R40, R44 ;  /* 0x000000280c1c723c */ /* 0x000fe2000000182c */
[----:B------:R-:W-:-:S02]  /*75f0*/  FSEL R68, R24, -INF , !P3 ;  /* 0xff80000018447808 */ /* 0x000fc40005800000 */
[----:B------:R-:W-:Y:S02]  /*7600*/  FSEL R74, R26, -INF , !P2 ;  /* 0xff8000001a4a7808 */ /* 0x000fe40005000000 */
[C---:B------:R-:W-:Y:S02]  /*7610*/  ISETP.GE.AND P3, PT, R0.reuse, R204, PT ;  /* 0x000000cc0000720c */ /* 0x040fe40003f66270 */
[C---:B------:R-:W-:Y:S01]  /*7620*/  ISETP.GE.AND P2, PT, R0.reuse, R203, PT ;  /* 0x000000cb0000720c */ /* 0x040fe20003f46270 */
[----:B------:R-:W-:Y:S01]  /*7630*/  HMMA.16816.F32 R16, R20, R42, R32 ;  /* 0x0000002a1410723c */ /* 0x000fe20000001820 */
[C---:B------:R-:W-:Y:S02]  /*7640*/  ISETP.LT.OR P3, PT, R0.reuse, R200, P3 ;  /* 0x000000c80000720c */ /* 0x040fe40001f61670 */
[----:B------:R-:W-:-:S05]  /*7650*/  ISETP.LT.OR P2, PT, R0, R199, P2 ;  /* 0x000000c70000720c */ /* 0x000fca0001741670 */
[----:B------:R-:W-:Y:S07]  /*7660*/  HMMA.16816.F32 R40, R12, R42, R60 ;  /* 0x0000002a0c28723c */ /* 0x000fee000000183c */
[----:B------:R-:W-:Y:S01]  /*7670*/  FSEL R61, R25, -INF , !P5 ;  /* 0xff800000193d7808 */ /* 0x000fe20006800000 */
[----:B------:R-:W-:Y:S01]  /*7680*/  HMMA.16816.F32 R140, R8, R36, R140 ;  /* 0x00000024088c723c */ /* 0x000fe2000000188c */
[----:B------:R-:W-:Y:S02]  /*7690*/  FSEL R46, R28, -INF , !P3 ;  /* 0xff8000001c2e7808 */ /* 0x000fe40005800000 */
[----:B------:R-:W-:-:S02]  /*76a0*/  FSEL R48, R30, -INF , !P2 ;  /* 0xff8000001e307808 */ /* 0x000fc40005000000 */
[----:B------:R-:W-:Y:S02]  /*76b0*/  FSEL R47, R29, -INF , !P4 ;  /* 0xff8000001d2f7808 */ /* 0x000fe40006000000 */
[C---:B------:R-:W-:Y:S01]  /*76c0*/  ISETP.GE.AND P3, PT, R3.reuse, R206, PT ;  /* 0x000000ce0300720c */ /* 0x040fe20003f66270 */
[----:B------:R-:W-:Y:S01]  /*76d0*/  HMMA.16816.F32 R144, R8, R38, R144 ;  /* 0x000000260890723c */ /* 0x000fe20000001890 */
[----:B------:R-:W2:Y:S01]  /*76e0*/  LDSM.16.M88.4 R8, [R189+0x1000] ;  /* 0x00100000bd08783b */ /* 0x000ea20000000200 */
[C---:B------:R-:W-:Y:S02]  /*76f0*/  ISETP.GE.AND P2, PT, R3.reuse, R205, PT ;  /* 0x000000cd0300720c */ /* 0x040fe40003f46270 */
[C---:B------:R-:W-:Y:S02]  /*7700*/  ISETP.GE.AND P5, PT, R3.reuse, R204, PT ;  /* 0x000000cc0300720c */ /* 0x040fe40003fa6270 */
[----:B------:R-:W-:Y:S02]  /*7710*/  ISETP.GE.AND P4, PT, R3, R203, PT ;  /* 0x000000cb0300720c */ /* 0x000fe40003f86270 */
[----:B-1----:R-:W-:Y:S01]  /*7720*/  HMMA.16816.F32 R36, R20, R4, R52 ;  /* 0x000000041424723c */ /* 0x002fe20000001834 */
[----:B------:R-:W-:-:S02]  /*7730*/  FSEL R49, R31, -INF , !P1 ;  /* 0xff8000001f317808 */ /* 0x000fc40004800000 */
[C---:B------:R-:W-:Y:S02]  /*7740*/  ISETP.LT.OR P3, PT, R3.reuse, R202, P3 ;  /* 0x000000ca0300720c */ /* 0x040fe40001f61670 */
[C---:B------:R-:W-:Y:S02]  /*7750*/  ISETP.LT.OR P2, PT, R3.reuse, R201, P2 ;  /* 0x000000c90300720c */ /* 0x040fe40001741670 */
[C---:B------:R-:W-:Y:S01]  /*7760*/  ISETP.LT.OR P5, PT, R3.reuse, R200, P5 ;  /* 0x000000c80300720c */ /* 0x040fe20002fa1670 */
[----:B------:R-:W-:Y:S01]  /*7770*/  HMMA.16816.F32 R28, R12, R4, R148 ;  /* 0x000000040c1c723c */ /* 0x000fe20000001894 */
[----:B------:R-:W-:Y:S02]  /*7780*/  ISETP.LT.OR P4, PT, R3, R199, P4 ;  /* 0x000000c70300720c */ /* 0x000fe40002781670 */
[----:B------:R-:W-:Y:S02]  /*7790*/  IADD3 R3, R0, 0x10, RZ ;  /* 0x0000001000037810 */ /* 0x000fe40007ffe0ff */
[----:B------:R-:W-:-:S02]  /*77a0*/  FSEL R62, R27, -INF , !P6 ;  /* 0xff8000001b3e7808 */ /* 0x000fc40007000000 */
[----:B------:R-:W-:Y:S01]  /*77b0*/  FSEL R60, R16, -INF , !P3 ;  /* 0xff800000103c7808 */ /* 0x000fe20005800000 */
[-C--:B------:R-:W-:Y:S01]  /*77c0*/  HMMA.16816.F32 R24, R20, R6.reuse, R64 ;  /* 0x000000061418723c */ /* 0x080fe20000001840 */
[----:B------:R-:W-:Y:S02]  /*77d0*/  FSEL R54, R18, -INF , !P2 ;  /* 0xff80000012367808 */ /* 0x000fe40005000000 */
        /* <DEDUP_REMOVED lines=9> */
[C---:B------:R-:W-:Y:S02]  /*7870*/  ISETP.GE.AND P2, PT, R2.reuse, R203, PT ;  /* 0x000000cb0200720c */ /* 0x040fe40003f46270 */
[C---:B------:R-:W-:Y:S02]  /*7880*/  ISETP.GE.AND P5, PT, R3.reuse, R206, PT ;  /* 0x000000ce0300720c */ /* 0x040fe40003fa6270 */
[----:B------:R-:W-:Y:S02]  /*7890*/  ISETP.GE.AND P4, PT, R3, R205, PT ;  /* 0x000000cd0300720c */ /* 0x000fe40003f86270 */
[C---:B------:R-:W-:Y:S02]  /*78a0*/  ISETP.LT.OR P1, PT, R2.reuse, R202, P1 ;  /* 0x000000ca0200720c */ /* 0x040fe40000f21670 */
[C---:B------:R-:W-:Y:S02]  /*78b0*/  ISETP.LT.OR P6, PT, R2.reuse, R201, P6 ;  /* 0x000000c90200720c */ /* 0x040fe400037c1670 */
[----:B------:R-:W-:-:S02]  /*78c0*/  ISETP.LT.OR P3, PT, R2, R200, P3 ;  /* 0x000000c80200720c */ /* 0x000fc40001f61670 */
[----:B------:R-:W-:Y:S02]  /*78d0*/  ISETP.LT.OR P2, PT, R2, R199, P2 ;  /* 0x000000c70200720c */ /* 0x000fe40001741670 */
[C---:B------:R-:W-:Y:S02]  /*78e0*/  ISETP.LT.OR P5, PT, R3.reuse, R202, P5 ;  /* 0x000000ca0300720c */ /* 0x040fe40002fa1670 */
[----:B------:R-:W-:Y:S02]  /*78f0*/  ISETP.LT.OR P4, PT, R3, R201, P4 ;  /* 0x000000c90300720c */ /* 0x000fe40002781670 */
[----:B------:R-:W-:Y:S02]  /*7900*/  IADD3 R2, R0, 0x11, RZ ;  /* 0x0000001100027810 */ /* 0x000fe40007ffe0ff */
[----:B------:R-:W-:Y:S02]  /*7910*/  FSEL R52, R17, -INF , !P1 ;  /* 0xff80000011347808 */ /* 0x000fe40004800000 */
[----:B------:R-:W-:-:S02]  /*7920*/  FSEL R41, R41, -INF , !P3 ;  /* 0xff80000029297808 */ /* 0x000fc40005800000 */
[----:B------:R-:W-:Y:S02]  /*7930*/  FSEL R43, R43, -INF , !P2 ;  /* 0xff8000002b2b7808 */ /* 0x000fe40005000000 */
[----:B------:R-:W-:Y:S02]  /*7940*/  FSEL R176, R36, -INF , !P5 ;  /* 0xff80000024b07808 */ /* 0x000fe40006800000 */
[----:B------:R-:W-:Y:S02]  /*7950*/  FSEL R177, R38, -INF , !P4 ;  /* 0xff80000026b17808 */ /* 0x000fe40006000000 */
[C---:B------:R-:W-:Y:S02]  /*7960*/  ISETP.GE.AND P1, PT, R3.reuse, R204, PT ;  /* 0x000000cc0300720c */ /* 0x040fe40003f26270 */
[----:B------:R-:W-:Y:S02]  /*7970*/  ISETP.GE.AND P3, PT, R3, R203, PT ;  /* 0x000000cb0300720c */ /* 0x000fe40003f66270 */
[----:B------:R-:W-:-:S02]  /*7980*/  ISETP.GE.AND P2, PT, R2, R205, PT ;  /* 0x000000cd0200720c */ /* 0x000fc40003f46270 */
[C---:B------:R-:W-:Y:S02]  /*7990*/  ISETP.GE.AND P5, PT, R2.reuse, R204, PT ;  /* 0x000000cc0200720c */ /* 0x040fe40003fa6270 */
[C---:B------:R-:W-:Y:S02]  /*79a0*/  ISETP.GE.AND P4, PT, R2.reuse, R203, PT ;  /* 0x000000cb0200720c */ /* 0x040fe40003f86270 */
[CC--:B------:R-:W-:Y:S02]  /*79b0*/  ISETP.LT.OR P1, PT, R3.reuse, R200.reuse, P1 ;  /* 0x000000c80300720c */ /* 0x0c0fe40000f21670 */
[----:B------:R-:W-:Y:S02]  /*79c0*/  ISETP.LT.OR P3, PT, R3, R199, P3 ;  /* 0x000000c70300720c */ /* 0x000fe40001f61670 */
[C---:B------:R-:W-:Y:S02]  /*79d0*/  ISETP.LT.OR P2, PT, R2.reuse, R201, P2 ;  /* 0x000000c90200720c */ /* 0x040fe40001741670 */
[----:B------:R-:W-:-:S02]  /*79e0*/  ISETP.LT.OR P5, PT, R2, R200, P5 ;  /* 0x000000c80200720c */ /* 0x000fc40002fa1670 */
[----:B------:R-:W-:Y:S02]  /*79f0*/  ISETP.LT.OR P4, PT, R2, R199, P4 ;  /* 0x000000c70200720c */ /* 0x000fe40002781670 */
[----:B------:R-:W-:Y:S02]  /*7a00*/  IADD3 R3, R0, 0x18, RZ ;  /* 0x0000001800037810 */ /* 0x000fe40007ffe0ff */
[----:B------:R-:W-:Y:S02]  /*7a10*/  FSEL R53, R19, -INF , !P6 ;  /* 0xff80000013357808 */ /* 0x000fe40007000000 */
[----:B------:R-:W-:Y:S01]  /*7a20*/  ISETP.GE.AND P6, PT, R2, R206, PT ;  /* 0x000000ce0200720c */ /* 0x000fe20003fc6270 */
[----:B--2---:R-:W-:Y:S01]  /*7a30*/  HMMA.16816.F32 R16, R12, R8, R224 ;  /* 0x000000080c10723c */ /* 0x004fe200000018e0 */
[----:B------:R-:W-:Y:S02]  /*7a40*/  FSEL R174, R39, -INF , !P2 ;  /* 0xff80000027ae7808 */ /* 0x000fe40005000000 */
[----:B------:R-:W-:-:S02]  /*7a50*/  FSEL R156, R28, -INF , !P1 ;  /* 0xff8000001c9c7808 */ /* 0x000fc40004800000 */
[----:B------:R-:W-:Y:S02]  /*7a60*/  FSEL R157, R30, -INF , !P3 ;  /* 0xff8000001e9d7808 */ /* 0x000fe40005800000 */
[----:B------:R-:W-:Y:S02]  /*7a70*/  FSEL R151, R29, -INF , !P5 ;  /* 0xff8000001d977808 */ /* 0x000fe40006800000 */
[----:B------:R-:W-:Y:S02]  /*7a80*/  FSEL R158, R31, -INF , !P4 ;  /* 0xff8000001f9e7808 */ /* 0x000fe40006000000 */
[C---:B------:R-:W-:Y:S01]  /*7a90*/  ISETP.GE.AND P2, PT, R3.reuse, R206, PT ;  /* 0x000000ce0300720c */ /* 0x040fe20003f46270 */
[----:B------:R-:W-:Y:S01]  /*7aa0*/  HMMA.16816.F32 R28, R20, R8, R152 ;  /* 0x00000008141c723c */ /* 0x000fe20000001898 */
[----:B------:R-:W-:Y:S02]  /*7ab0*/  ISETP.GE.AND P1, PT, R3, R205, PT ;  /* 0x000000cd0300720c */ /* 0x000fe40003f26270 */
[----:B------:R-:W-:-:S02]  /*7ac0*/  ISETP.LT.OR P6, PT, R2, R202, P6 ;  /* 0x000000ca0200720c */ /* 0x000fc400037c1670 */
[C---:B------:R-:W-:Y:S02]  /*7ad0*/  ISETP.LT.OR P2, PT, R3.reuse, R202, P2 ;  /* 0x000000ca0300720c */ /* 0x040fe40001741670 */
[----:B------:R-:W-:Y:S02]  /*7ae0*/  ISETP.LT.OR P1, PT, R3, R201, P1 ;  /* 0x000000c90300720c */ /* 0x000fe40000f21670 */
[----:B------:R-:W-:Y:S02]  /*7af0*/  IADD3 R2, R0, 0x19, RZ ;  /* 0x0000001900027810 */ /* 0x000fe40007ffe0ff */
[----:B------:R-:W-:Y:S02]  /*7b00*/  FSEL R159, R37, -INF , !P6 ;  /* 0xff800000259f7808 */ /* 0x000fe40007000000 */
[C---:B------:R-:W-:Y:S02]  /*7b10*/  ISETP.GE.AND P6, PT, R3.reuse, R204, PT ;  /* 0x000000cc0300720c */ /* 0x040fe40003fc6270 */
[----:B------:R-:W-:-:S02]  /*7b20*/  ISETP.GE.AND P3, PT, R3, R203, PT ;  /* 0x000000cb0300720c */ /* 0x000fc40003f66270 */
[----:B------:R-:W-:Y:S02]  /*7b30*/  FSEL R172, R24, -INF , !P2 ;  /* 0xff80000018ac7808 */ /* 0x000fe40005000000 */
[----:B------:R-:W-:Y:S02]  /*7b40*/  FSEL R173, R26, -INF , !P1 ;  /* 0xff8000001aad7808 */ /* 0x000fe40004800000 */
[C---:B------:R-:W-:Y:S02]  /*7b50*/  ISETP.GE.AND P2, PT, R2.reuse, R204, PT ;  /* 0x000000cc0200720c */ /* 0x040fe40003f46270 */
[----:B------:R-:W-:Y:S02]  /*7b60*/  ISETP.GE.AND P1, PT, R2, R203, PT ;  /* 0x000000cb0200720c */ /* 0x000fe40003f26270 */
[C---:B------:R-:W-:Y:S02]  /*7b70*/  ISETP.LT.OR P6, PT, R3.reuse, R200, P6 ;  /* 0x000000c80300720c */ /* 0x040fe400037c1670 */
[----:B------:R-:W-:-:S02]  /*7b80*/  ISETP.LT.OR P3, PT, R3, R199, P3 ;  /* 0x000000c70300720c */ /* 0x000fc40001f61670 */
[----:B------:R-:W-:Y:S02]  /*7b90*/  IADD3 R3, R0, 0x20, RZ ;  /* 0x0000002000037810 */ /* 0x000fe40007ffe0ff */
[C---:B------:R-:W-:Y:S02]  /*7ba0*/  ISETP.LT.OR P2, PT, R2.reuse, R200, P2 ;  /* 0x000000c80200720c */ /* 0x040fe40001741670 */
[----:B------:R-:W-:Y:S02]  /*7bb0*/  ISETP.LT.OR P1, PT, R2, R199, P1 ;  /* 0x000000c70200720c */ /* 0x000fe40000f21670 */
[----:B------:R-:W-:Y:S02]  /*7bc0*/  FSEL R148, R32, -INF , !P6 ;  /* 0xff80000020947808 */ /* 0x000fe40007000000 */
[----:B------:R-:W-:Y:S02]  /*7bd0*/  FSEL R150, R34, -INF , !P3 ;  /* 0xff80000022967808 */ /* 0x000fe40005800000 */
[----:B------:R-:W-:-:S02]  /*7be0*/  ISETP.GE.AND P4, PT, R2, R206, PT ;  /* 0x000000ce0200720c */ /* 0x000fc40003f86270 */
[CC--:B------:R-:W-:Y:S02]  /*7bf0*/  ISETP.GE.AND P5, PT, R2.reuse, R205.reuse, PT ;  /* 0x000000cd0200720c */ /* 0x0c0fe40003fa6270 */
[C---:B------:R-:W-:Y:S02]  /*7c00*/  ISETP.GE.AND P6, PT, R3.reuse, R206, PT ;  /* 0x000000ce0300720c */ /* 0x040fe40003fc6270 */
[----:B------:R-:W-:Y:S02]  /*7c10*/  ISETP.GE.AND P3, PT, R3, R205, PT ;  /* 0x000000cd0300720c */ /* 0x000fe40003f66270 */
[----:B------:R-:W-:Y:S02]  /*7c20*/  FSEL R149, R33, -INF , !P2 ;  /* 0xff80000021957808 */ /* 0x000fe40005000000 */
[----:B------:R-:W-:Y:S02]  /*7c30*/  FSEL R152, R35, -INF , !P1 ;  /* 0xff80000023987808 */ /* 0x000fe40004800000 */
[----:B------:R-:W-:Y:S01]  /*7c40*/  HMMA.16816.F32 R32, R20, R10, R56 ;  /* 0x0000000a1420723c */ /* 0x000fe20000001838 */
[----:B------:R-:W-:-:S02]  /*7c50*/  ISETP.LT.OR P4, PT, R2, R202, P4 ;  /* 0x000000ca0200720c */ /* 0x000fc40002781670 */
[-C--:B------:R-:W-:Y:S02]  /*7c60*/  ISETP.LT.OR P5, PT, R2, R201.reuse, P5 ;  /* 0x000000c90200720c */ /* 0x080fe40002fa1670 */
[C---:B------:R-:W-:Y:S02]  /*7c70*/  ISETP.LT.OR P6, PT, R3.reuse, R202, P6 ;  /* 0x000000ca0300720c */ /* 0x040fe400037c1670 */
[----:B------:R-:W-:Y:S02]  /*7c80*/  ISETP.LT.OR P3, PT, R3, R201, P3 ;  /* 0x000000c90300720c */ /* 0x000fe40001f61670 */
[----:B------:R-:W-:Y:S02]  /*7c90*/  IADD3 R2, R0, 0x21, RZ ;  /* 0x0000002100027810 */ /* 0x000fe40007ffe0ff */
[----:B------:R-:W-:Y:S02]  /*7ca0*/  FSEL R155, R27, -INF , !P5 ;  /* 0xff8000001b9b7808 */ /* 0x000fe40006800000 */
[----:B------:R-:W-:-:S02]  /*7cb0*/  FSEL R216, R28, -INF , !P6 ;  /* 0xff8000001cd87808 */ /* 0x000fc40007000000 */
[----:B------:R-:W-:Y:S02]  /*7cc0*/  FSEL R219, R30, -INF , !P3 ;  /* 0xff8000001edb7808 */ /* 0x000fe40005800000 */
[C---:B------:R-:W-:Y:S02]  /*7cd0*/  ISETP.GE.AND P5, PT, R2.reuse, R206, PT ;  /* 0x000000ce0200720c */ /* 0x040fe40003fa6270 */
[C---:B------:R-:W-:Y:S02]  /*7ce0*/  ISETP.GE.AND P1, PT, R2.reuse, R205, PT ;  /* 0x000000cd0200720c */ /* 0x040fe40003f26270 */
[C---:B------:R-:W-:Y:S02]  /*7cf0*/  ISETP.GE.AND P6, PT, R2.reuse, R204, PT ;  /* 0x000000cc0200720c */ /* 0x040fe40003fc6270 */
[----:B------:R-:W-:Y:S02]  /*7d00*/  ISETP.GE.AND P3, PT, R2, R203, PT ;  /* 0x000000cb0200720c */ /* 0x000fe40003f66270 */
[----:B------:R-:W-:-:S02]  /*7d10*/  FSEL R154, R25, -INF , !P4 ;  /* 0xff800000199a7808 */ /* 0x000fc40006000000 */
[C---:B------:R-:W-:Y:S01]  /*7d20*/  ISETP.GE.AND P4, PT, R3.reuse, R204, PT ;  /* 0x000000cc0300720c */ /* 0x040fe20003f86270 */
[C---:B------:R-:W-:Y:S01]  /*7d30*/  HMMA.16816.F32 R24, R12.reuse, R10, R168 ;  /* 0x0000000a0c18723c */ /* 0x040fe200000018a8 */
[----:B------:R-:W-:Y:S02]  /*7d40*/  ISETP.GE.AND P2, PT, R3, R203, PT ;  /* 0x000000cb0300720c */ /* 0x000fe40003f46270 */
[C---:B------:R-:W-:Y:S02]  /*7d50*/  ISETP.LT.OR P5, PT, R2.reuse, R202, P5 ;  /* 0x000000ca0200720c */ /* 0x040fe40002fa1670 */
[C---:B------:R-:W-:Y:S02]  /*7d60*/  ISETP.LT.OR P1, PT, R2.reuse, R201, P1 ;  /* 0x000000c90200720c */ /* 0x040fe40000f21670 */
[C---:B------:R-:W-:Y:S01]  /*7d70*/  ISETP.LT.OR P6, PT, R2.reuse, R200, P6 ;  /* 0x000000c80200720c */ /* 0x040fe200037c1670 */
[----:B-1----:R-:W-:Y:S01]  /*7d80*/  HMMA.16816.F32 R8, R12, R4, R212 ;  /* 0x000000040c08723c */ /* 0x002fe200000018d4 */
[----:B------:R-:W-:-:S02]  /*7d90*/  ISETP.LT.OR P3, PT, R2, R199, P3 ;  /* 0x000000c70200720c */ /* 0x000fc40001f61670 */
[----:B------:R-:W-:Y:S02]  /*7da0*/  IADD3 R2, R0, 0x28, RZ ;  /* 0x0000002800027810 */ /* 0x000fe40007ffe0ff */
[C---:B------:R-:W-:Y:S02]  /*7db0*/  ISETP.LT.OR P4, PT, R3.reuse, R200, P4 ;  /* 0x000000c80300720c */ /* 0x040fe40002781670 */
[----:B------:R-:W-:Y:S01]  /*7dc0*/  ISETP.LT.OR P2, PT, R3, R199, P2 ;  /* 0x000000c70300720c */ /* 0x000fe20001741670 */
[----:B------:R-:W-:Y:S01]  /*7dd0*/  HMMA.16816.F32 R12, R12, R6, R164 ;  /* 0x000000060c0c723c */ /* 0x000fe200000018a4 */
[----:B------:R-:W-:Y:S02]  /*7de0*/  FSEL R221, R31, -INF , !P1 ;  /* 0xff8000001fdd7808 */ /* 0x000fe40004800000 */
[----:B------:R-:W-:Y:S02]  /*7df0*/  ISETP.GE.AND P1, PT, R2, R206, PT ;  /* 0x000000ce0200720c */ /* 0x000fe40003f26270 */
[----:B------:R-:W-:-:S02]  /*7e00*/  FSEL R168, R16, -INF , !P4 ;  /* 0xff80000010a87808 */ /* 0x000fc40006000000 */
[----:B------:R-:W-:Y:S02]  /*7e10*/  FSEL R175, R18, -INF , !P2 ;  /* 0xff80000012af7808 */ /* 0x000fe40005000000 */
[----:B------:R-:W-:Y:S02]  /*7e20*/  FSEL R171, R17, -INF , !P6 ;  /* 0xff80000011ab7808 */ /* 0x000fe40007000000 */
[----:B------:R-:W-:Y:S02]  /*7e30*/  FSEL R180, R19, -INF , !P3 ;  /* 0xff80000013b47808 */ /* 0x000fe40005800000 */
[----:B------:R-:W-:Y:S01]  /*7e40*/  HMMA.16816.F32 R16, R20, R4, R140 ;  /* 0x000000041410723c */ /* 0x000fe2000000188c */
[----:B------:R-:W-:Y:S02]  /*7e50*/  ISETP.LT.OR P1, PT, R2, R202, P1 ;  /* 0x000000ca0200720c */ /* 0x000fe40000f21670 */
[----:B------:R-:W-:Y:S02]  /*7e60*/  IADD3 R3, R0, 0x29, RZ ;  /* 0x0000002900037810 */ /* 0x000fe40007ffe0ff */
        /* <DEDUP_REMOVED lines=8> */
[C---:B------:R-:W-:Y:S02]  /*7ef0*/  ISETP.LT.OR P4, PT, R2.reuse, R201, P4 ;  /* 0x000000c90200720c */ /* 0x040fe40002781670 */
[C---:B------:R-:W-:Y:S02]  /*7f00*/  ISETP.LT.OR P5, PT, R2.reuse, R200, P5 ;  /* 0x000000c80200720c */ /* 0x040fe40002fa1670 */
[----:B------:R-:W-:Y:S02]  /*7f10*/  ISETP.LT.OR P2, PT, R2, R199, P2 ;  /* 0x000000c70200720c */ /* 0x000fe40001741670 */
[C---:B------:R-:W-:Y:S02]  /*7f20*/  ISETP.LT.OR P3, PT, R3.reuse, R202, P3 ;  /* 0x000000ca0300720c */ /* 0x040fe40001f61670 */
[----:B------:R-:W-:Y:S02]  /*7f30*/  ISETP.LT.OR P1, PT, R3, R200, P1 ;  /* 0x000000c80300720c */ /* 0x000fe40000f21670 */
[----:B------:R-:W-:-:S02]  /*7f40*/  IADD3 R2, R0, 0x30, RZ ;  /* 0x0000003000027810 */ /* 0x000fc40007ffe0ff */
[----:B------:R-:W-:Y:S02]  /*7f50*/  FSEL R217, R34, -INF , !P4 ;  /* 0xff80000022d97808 */ /* 0x000fe40006000000 */
        /* <DEDUP_REMOVED lines=8> */
[C---:B------:R-:W-:Y:S02]  /*7fe0*/  ISETP.GE.AND P3, PT, R2.reuse, R204, PT ;  /* 0x000000cc0200720c */ /* 0x040fe40003f66270 */
[----:B------:R-:W-:Y:S02]  /*7ff0*/  ISETP.GE.AND P1, PT, R2, R203, PT ;  /* 0x000000cb0200720c */ /* 0x000fe40003f26270 */
[----:B------:R-:W-:-:S02]  /*8000*/  ISETP.LT.OR P6, PT, R3, R201, P6 ;  /* 0x000000c90300720c */ /* 0x000fc400037c1670 */
[----:B------:R-:W-:Y:S02]  /*8010*/  ISETP.LT.OR P4, PT, R3, R199, P4 ;  /* 0x000000c70300720c */ /* 0x000fe40002781670 */
        /* <DEDUP_REMOVED lines=20> */
[C---:B------:R-:W-:Y:S02]  /*8160*/  ISETP.GE.AND P1, PT, R2.reuse, R204, PT ;  /* 0x000000cc0200720c */ /* 0x040fe40003f26270 */
[C---:B------:R-:W-:Y:S02]  /*8170*/  ISETP.GE.AND P3, PT, R2.reuse, R203, PT ;  /* 0x000000cb0200720c */ /* 0x040fe40003f66270 */
[----:B------:R-:W-:-:S02]  /*8180*/  ISETP.LT.OR P1, PT, R2, R200, P1 ;  /* 0x000000c80200720c */ /* 0x000fc40000f21670 */
[----:B------:R-:W-:Y:S02]  /*8190*/  ISETP.LT.OR P3, PT, R2, R199, P3 ;  /* 0x000000c70200720c */ /* 0x000fe40001f61670 */
[----:B------:R-:W-:Y:S02]  /*81a0*/  IADD3 R0, R0, 0x39, RZ ;  /* 0x0000003900007810 */ /* 0x000fe40007ffe0ff */
[----:B------:R-:W-:Y:S02]  /*81b0*/  FSEL R227, R17, -INF , !P6 ;  /* 0xff80000011e37808 */ /* 0x000fe40007000000 */
[----:B------:R-:W-:Y:S02]  /*81c0*/  FSEL R231, R19, -INF , !P4 ;  /* 0xff80000013e77808 */ /* 0x000fe40006000000 */
[----:B------:R-:W-:Y:S02]  /*81d0*/  FSEL R215, R9, -INF , !P5 ;  /* 0xff80000009d77808 */ /* 0x000fe40006800000 */
[----:B------:R-:W-:-:S02]  /*81e0*/  FSEL R222, R11, -INF , !P2 ;  /* 0xff8000000bde7808 */ /* 0x000fc40005000000 */
[----:B------:R-:W-:Y:S02]  /*81f0*/  FSEL R213, R12, -INF , !P1 ;  /* 0xff8000000cd57808 */ /* 0x000fe40004800000 */
[----:B------:R-:W-:Y:S02]  /*8200*/  FSEL R223, R14, -INF , !P3 ;  /* 0xff8000000edf7808 */ /* 0x000fe40005800000 */
[CC--:B------:R-:W-:Y:S02]  /*8210*/  ISETP.GE.AND P6, PT, R2.reuse, R206.reuse, PT ;  /* 0x000000ce0200720c */ /* 0x0c0fe40003fc6270 */
[----:B------:R-:W-:Y:S02]  /*8220*/  ISETP.GE.AND P4, PT, R2, R205, PT ;  /* 0x000000cd0200720c */ /* 0x000fe40003f86270 */
[C---:B------:R-:W-:Y:S02]  /*8230*/  ISETP.GE.AND P5, PT, R0.reuse, R206, PT ;  /* 0x000000ce0000720c */ /* 0x040fe40003fa6270 */
[----:B------:R-:W-:-:S02]  /*8240*/  ISETP.GE.AND P2, PT, R0, R204, PT ;  /* 0x000000cc0000720c */ /* 0x000fc40003f46270 */
[C---:B------:R-:W-:Y:S02]  /*8250*/  ISETP.GE.AND P1, PT, R0.reuse, R203, PT ;  /* 0x000000cb0000720c */ /* 0x040fe40003f26270 */
[----:B------:R-:W-:Y:S02]  /*8260*/  ISETP.GE.AND P3, PT, R0, R205, PT ;  /* 0x000000cd0000720c */ /* 0x000fe40003f66270 */
[C---:B------:R-:W-:Y:S02]  /*8270*/  ISETP.LT.OR P6, PT, R2.reuse, R202, P6 ;  /* 0x000000ca0200720c */ /* 0x040fe400037c1670 */
[----:B------:R-:W-:Y:S02]  /*8280*/  ISETP.LT.OR P4, PT, R2, R201, P4 ;  /* 0x000000c90200720c */ /* 0x000fe40002781670 */
        /* <DEDUP_REMOVED lines=9> */
[----:B------:R-:W-:Y:S01]  /*8320*/  FSEL R230, R23, -INF , !P3 ;  /* 0xff80000017e67808 */ /* 0x000fe20005800000 */
[----:B------:R-:W-:Y:S05]  /*8330*/  @!P0 BRA `(.L_x_1623) ;  /* 0x000001e000008947 */ /* 0x000fea0003800000 */
[----:B------:R-:W2:Y:S04]  /*8340*/  LDL.64 R162, [R1+0x58] ;  /* 0x0000580001a27983 */ /* 0x000ea80000100a00 */
[----:B------:R-:W3:Y:S01]  /*8350*/  LDL.64 R210, [R1+0x40] ;  /* 0x0000400001d27983 */ /* 0x000ee20000100a00 */
[----:B------:R-:W-:Y:S01]  /*8360*/  IADD3 R0, R242, -0x3, RZ ;  /* 0xfffffffdf2007810 */ /* 0x000fe20007ffe0ff */
[----:B------:R-:W-:Y:S02]  /*8370*/  ULDC.64 UR4, c[0x0][0x198] ;  /* 0x0000660000047ab9 */ /* 0x000fe40000000a00 */
[----:B------:R-:W-:Y:S01]  /*8380*/  USHF.L.U32 UR21, UR4, 0x5, URZ ;  /* 0x0000000504157899 */ /* 0x000fe2000800063f */
[----:B------:R-:W-:Y:S01]  /*8390*/  SHF.R.S32.HI R4, RZ, 0x1f, R0 ;  /* 0x0000001fff047819 */ /* 0x000fe20000011400 */
[----:B------:R-:W-:Y:S01]  /*83a0*/  IMAD.WIDE.U32 R2, R0, c[0x0][0x198], RZ ;  /* 0x0000660000027a25 */ /* 0x000fe200078e00ff */
[----:B------:R-:W-:-:S02]  /*83b0*/  UMOV UR26, 0x5 ;  /* 0x00000005001a7882 */ /* 0x000fc40000000000 */
[----:B------:R-:W-:Y:S01]  /*83c0*/  USHF.L.U64.HI UR5, UR4, UR26, UR5 ;  /* 0x0000001a04057299 */ /* 0x000fe20008010205 */
[----:B------:R-:W-:-:S04]  /*83d0*/  IMAD R4, R4, c[0x0][0x198], RZ ;  /* 0x0000660004047a24 */ /* 0x000fc800078e02ff */
[----:B------:R-:W-:-:S04]  /*83e0*/  IMAD R4, R0, c[0x0][0x19c], R4 ;  /* 0x0000670000047a24 */ /* 0x000fc800078e0204 */
[----:B------:R-:W-:Y:S01]  /*83f0*/  IMAD.IADD R4, R3, 0x1, R4 ;  /* 0x0000000103047824 */ /* 0x000fe200078e0204 */
[----:B--2---:R-:W-:-:S04]  /*8400*/  LEA R0, P1, R2, R162, 0x6 ;  /* 0x000000a202007211 */ /* 0x004fc800078230ff */
        /* <DEDUP_REMOVED lines=10> */
[----:B------:R-:W-:-:S02]  /*84b0*/  IADD3 R8, P1, R2, UR21, RZ ;  /* 0x0000001502087c10 */ /* 0x000fc4000ff3e0ff */
[----:B------:R-:W-:Y:S01]  /*84c0*/  IADD3.X R3, R5, UR5, RZ, P2, !PT ;  /* 0x0000000505037c10 */ /* 0x000fe200097fe4ff */
[----:B------:R1:W-:Y:S03]  /*84d0*/  LDGSTS.E.BYPASS.LTC128B.128 [R208+0x4800], [R4.64] ;  /* 0x0480000004d07fae */ /* 0x0003e6000b901d56 */
[----:B------:R-:W-:Y:S01]  /*84e0*/  IADD3.X R9, R3, UR5, RZ, P1, !PT ;  /* 0x0000000503097c10 */ /* 0x000fe20008ffe4ff */
[----:B------:R1:W-:Y:S04]  /*84f0*/  LDGSTS.E.BYPASS.LTC128B.128 [R208+0x5000], [R2.64] ;  /* 0x0500000002d07fae */ /* 0x0003e8000b901d56 */
[----:B------:R1:W-:Y:S04]  /*8500*/  LDGSTS.E.BYPASS.LTC128B.128 [R208+0x5800], [R8.64] ;  /* 0x0580000008d07fae */ /* 0x0003e8000b901d56 */
[----:B------:R-:W0:Y:S02]  /*8510*/  LDGDEPBAR ;  /* 0x00000000000079af */ /* 0x000e240000000000 */
.L_x_1623:
[----:B------:R-:W-:Y:S01]  /*8520*/  FMNMX.FTZ R0, R70, R46, !PT ;  /* 0x0000002e46007209 */ /* 0x000fe20007810000 */
[----:B------:R-:W-:Y:S01]  /*8530*/  IMAD.WIDE.U32 R234, R251, -0x326172a9, RZ ;  /* 0xcd9e8d57fbea7825 */ /* 0x000fe200078e00ff */
[----:B------:R-:W2:Y:S01]  /*8540*/  LDC.U8 R153, c[0x0][0x2d8] ;  /* 0x0000b600ff997b82 */ /* 0x000ea20000000000 */
[----:B------:R-:W-:Y:S01]  /*8550*/  LDSM.16.MT88.4 R32, [R185+0x6000] ;  /* 0x00600000b920783b */ /* 0x000fe20000004200 */
[----:B------:R-:W-:Y:S01]  /*8560*/  FMNMX.FTZ R0, R47, R0, !PT ;  /* 0x000000002f007209 */ /* 0x000fe20007810000 */
[----:B------:R-:W-:-:S02]  /*8570*/  IMAD.SHL.U32 R73, R75, 0x2, RZ ;  /* 0x000000024b497824 */ /* 0x000fc400078e00ff */
[----:B------:R-:W-:Y:S01]  /*8580*/  IMAD.WIDE.U32 R140, R250, -0x2daee0ad, RZ ;  /* 0xd2511f53fa8c7825 */ /* 0x000fe200078e00ff */
[----:B------:R-:W-:Y:S01]  /*8590*/  FMNMX.FTZ R0, R40, R0, !PT ;  /* 0x0000000028007209 */ /* 0x000fe20007810000 */
[----:B------:R-:W-:Y:S03]  /*85a0*/  LDSM.16.MT88.4 R20, [R188+0x6000] ;  /* 0x00600000bc14783b */ /* 0x000fe60000004200 */
[----:B------:R-:W-:Y:S01]  /*85b0*/  FMNMX.FTZ R0, R41, R0, !PT ;  /* 0x0000000029007209 */ /* 0x000fe20007810000 */
[----:B------:R-:W-:Y:S01]  /*85c0*/  LDSM.16.MT88.4 R28, [R186+0x6000] ;  /* 0x00600000ba1c783b */ /* 0x000fe20000004200 */
[----:B-1----:R-:W-:Y:S02]  /*85d0*/  LOP3.LUT R8, R141, UR25, R73, 0x96, !PT ;  /* 0x000000198d087c12 */ /* 0x002fe4000f8e9649 */
[----:B------:R-:W-:Y:S01]  /*85e0*/  FMNMX.FTZ R0, R156, R0, !PT ;  /* 0x000000009c007209 */ /* 0x000fe20007810000 */
[----:B------:R-:W-:Y:S02]  /*85f0*/  LDSM.16.MT88.4 R24, [R187+0x6000] ;  /* 0x00600000bb18783b */ /* 0x000fe40000004200 */
        /* <DEDUP_REMOVED lines=22> */
[----:B--2---:R-:W-:Y:S01]  /*8760*/  PRMT R153, R153, 0x7054, R153 ;  /* 0x0000705499997816 */ /* 0x004fe20000000099 */
        /* <DEDUP_REMOVED lines=12> */
[----:B------:R-:W-:-:S05]  /*8830*/  LOP3.LUT R3, R51, UR14, R140, 0x96, !PT ;  /* 0x0000000e33037c12 */ /* 0x000fca000f8e968c */
[----:B------:R-:W-:Y:S01]  /*8840*/  IMAD.WIDE.U32 R44, R3, -0x326172a9, RZ ;  /* 0xcd9e8d57032c7825 */ /* 0x000fe200078e00ff */
[----:B------:R-:W-:-:S04]  /*8850*/  LOP3.LUT R3, R9, UR15, R234, 0x96, !PT ;  /* 0x0000000f09037c12 */ /* 0x000fc8000f8e96ea */
[----:B------:R-:W-:Y:S02]  /*8860*/  LOP3.LUT R4, R45, UR13, R8, 0x96, !PT ;  /* 0x0000000d2d047c12 */ /* 0x000fe4000f8e9608 */
[----:B-1----:R-:W-:Y:S01]  /*8870*/  FMNMX.FTZ R6, R2, R6, !PT ;  /* 0x0000000602067209 */ /* 0x002fe20007810000 */
[----:B------:R-:W-:Y:S01]  /*8880*/  IMAD.WIDE.U32 R2, R3, -0x2daee0ad, RZ ;  /* 0xd2511f5303027825 */ /* 0x000fe200078e00ff */
[----:B--2---:R-:W-:-:S03]  /*8890*/  FMNMX.FTZ R209, R0, R5, !PT ;  /* 0x0000000500d17209 */ /* 0x004fc60007810000 */
[----:B------:R-:W1:Y:S01]  /*88a0*/  SHFL.BFLY PT, R7, R6, 0x1, 0x1f ;  /* 0x0c201f0006077f89 */ /* 0x000e6200000e0000 */
[----:B------:R-:W-:Y:S01]  /*88b0*/  IMAD.WIDE.U32 R4, R4, -0x2daee0ad, RZ ;  /* 0xd2511f5304047825 */ /* 0x000fe200078e00ff */
[----:B------:R-:W-:Y:S02]  /*88c0*/  LOP3.LUT R3, R3, UR12, R50, 0x96, !PT ;  /* 0x0000000c03037c12 */ /* 0x000fe4000f8e9632 */
[C---:B------:R-:W-:Y:S01]  /*88d0*/  FSETP.NEU.FTZ.AND P2, PT, R209.reuse, -INF , PT ;  /* 0xff800000d100780b */ /* 0x040fe20003f5d000 */
[----:B------:R-:W-:Y:S01]  /*88e0*/  FMUL.FTZ R14, R209, c[0x0][0x23c] ;  /* 0x00008f00d10e7a20 */ /* 0x000fe20000410000 */
[----:B------:R-:W-:Y:S01]  /*88f0*/  LOP3.LUT R0, R5, UR10, R2, 0x96, !PT ;  /* 0x0000000a05007c12 */ /* 0x000fe2000f8e9602 */
[----:B------:R-:W-:-:S03]  /*8900*/  IMAD.WIDE.U32 R2, R3, -0x326172a9, RZ ;  /* 0xcd9e8d5703027825 */ /* 0x000fc600078e00ff */
[----:B------:R-:W-:Y:S01]  /*8910*/  FSEL R14, R14, RZ, P2 ;  /* 0x000000ff0e0e7208 */ /* 0x000fe20001000000 */
[----:B------:R-:W-:Y:S01]  /*8920*/  IMAD.WIDE.U32 R36, R0, -0x326172a9, RZ ;  /* 0xcd9e8d5700247825 */ /* 0x000fe200078e00ff */
[----:B------:R-:W-:-:S03]  /*8930*/  LOP3.LUT R3, R3, UR11, R44, 0x96, !PT ;  /* 0x0000000b03037c12 */ /* 0x000fc6000f8e962c */
[--C-:B------:R-:W-:Y:S02]  /*8940*/  FFMA.FTZ R0, R46, c[0x0][0x23c], -R14.reuse ;  /* 0x00008f002e007a23 */ /* 0x100fe4000001080e */
[----:B------:R-:W-:Y:S02]  /*8950*/  FFMA.FTZ R5, R47, c[0x0][0x23c], -R14 ;  /* 0x00008f002f057a23 */ /* 0x000fe4000001080e */
[----:B------:R2:W3:Y:S01]  /*8960*/  MUFU.EX2 R17, R0 ;  /* 0x0000000000117308 */ /* 0x0004e20000000800 */
[----:B-1----:R-:W-:-:S07]  /*8970*/  FMNMX.FTZ R207, R6, R7, !PT ;  /* 0x0000000706cf7209 */ /* 0x002fce0007810000 */
[----:B------:R-:W-:Y:S01]  /*8980*/  MUFU.EX2 R16, R5 ;  /* 0x0000000500107308 */ /* 0x000fe20000000800 */
[C---:B------:R-:W-:Y:S01]  /*8990*/  FSETP.NEU.FTZ.AND P1, PT, R207.reuse, -INF , PT ;  /* 0xff800000cf00780b */ /* 0x040fe20003f3d000 */
[----:B------:R-:W-:-:S05]  /*89a0*/  FMUL.FTZ R15, R207, c[0x0][0x23c] ;  /* 0x00008f00cf0f7a20 */ /* 0x000fca0000410000 */
[----:B------:R-:W-:Y:S02]  /*89b0*/  FSEL R15, R15, RZ, P1 ;  /* 0x000000ff0f0f7208 */ /* 0x000fe40000800000 */
[----:B--2---:R-:W-:Y:S01]  /*89c0*/  LOP3.LUT R0, R37, UR9, R2, 0x96, !PT ;  /* 0x0000000925007c12 */ /* 0x004fe2000f8e9602 */
[----:B------:R-:W-:-:S04]  /*89d0*/  IMAD.WIDE.U32 R2, R3, -0x2daee0ad, RZ ;  /* 0xd2511f5303027825 */ /* 0x000fc800078e00ff */
[----:B------:R-:W-:Y:S01]  /*89e0*/  IMAD.WIDE.U32 R38, R0, -0x2daee0ad, RZ ;  /* 0xd2511f5300267825 */ /* 0x000fe200078e00ff */
[----:B------:R-:W-:-:S03]  /*89f0*/  LOP3.LUT R4, R3, UR8, R4, 0x96, !PT ;  /* 0x0000000803047c12 */ /* 0x000fc6000f8e9604 */
[----:B------:R-:W-:Y:S01]  /*8a00*/  FFMA.FTZ R0, R40, c[0x0][0x23c], -R14 ;  /* 0x00008f0028007a23 */ /* 0x000fe2000001080e */
[----:B------:R-:W-:Y:S01]  /*8a10*/  LOP3.LUT R2, R39, UR6, R2, 0x96, !PT ;  /* 0x0000000627027c12 */ /* 0x000fe2000f8e9602 */
[----:B------:R-:W-:Y:S02]  /*8a20*/  IMAD.WIDE.U32 R18, R4, -0x326172a9, RZ ;  /* 0xcd9e8d5704127825 */ /* 0x000fe400078e00ff */
[----:B------:R1:W-:Y:S02]  /*8a30*/  MUFU.EX2 R57, R0 ;  /* 0x0000000000397308 */ /* 0x0003e40000000800 */
[----:B------:R-:W-:-:S04]  /*8a40*/  IMAD.WIDE.U32 R2, R2, -0x326172a9, RZ ;  /* 0xcd9e8d5702027825 */ /* 0x000fc800078e00ff */
[----:B------:R-:W-:Y:S01]  /*8a50*/  FFMA.FTZ R4, R48, c[0x0][0x23c], -R15 ;  /* 0x00008f0030047a23 */ /* 0x000fe2000001080f */
[----:B------:R-:W-:Y:S01]  /*8a60*/  LOP3.LUT R11, R2, 0xff, RZ, 0xc0, !PT ;  /* 0x000000ff020b7812 */ /* 0x000fe200078ec0ff */
[----:B------:R-:W-:Y:S01]  /*8a70*/  IMAD.MOV.U32 R48, RZ, RZ, R247 ;  /* 0x000000ffff307224 */ /* 0x000fe200078e00f7 */
[--C-:B------:R-:W-:Y:S01]  /*8a80*/  SHF.R.U32.HI R6, RZ, 0x10, R2.reuse ;  /* 0x00000010ff067819 */ /* 0x100fe20000011602 */
[----:B------:R2:W-:Y:S01]  /*8a90*/  MUFU.EX2 R56, R4 ;  /* 0x0000000400387308 */ /* 0x0005e20000000800 */
[----:B------:R-:W-:Y:S01]  /*8aa0*/  SHF.R.U32.HI R10, RZ, 0x18, R2 ;  /* 0x00000018ff0a7819 */ /* 0x000fe20000011602 */
[----:B-1----:R-:W-:-:S06]  /*8ab0*/  FFMA.FTZ R0, R41, c[0x0][0x23c], -R14 ;  /* 0x00008f0029007a23 */ /* 0x002fcc000001080e */
[----:B------:R1:W4:Y:S01]  /*8ac0*/  MUFU.EX2 R58, R0 ;  /* 0x00000000003a7308 */ /* 0x0003220000000800 */
[----:B--2---:R-:W-:-:S04]  /*8ad0*/  LOP3.LUT R4, R6, 0xff, RZ, 0xc0, !PT ;  /* 0x000000ff06047812 */ /* 0x004fc800078ec0ff */
[----:B------:R-:W-:Y:S02]  /*8ae0*/  PRMT R10, R4, 0x5410, R10 ;  /* 0x00005410040a7816 */ /* 0x000fe4000000000a */
[----:B-1----:R-:W-:Y:S02]  /*8af0*/  LOP3.LUT R0, R3, UR17, R18, 0x96, !PT ;  /* 0x0000001103007c12 */ /* 0x002fe4000f8e9612 */
[----:B------:R-:W-:Y:S02]  /*8b00*/  LOP3.LUT R3, R2, 0xffff, RZ, 0xc0, !PT ;  /* 0x0000ffff02037812 */ /* 0x000fe400078ec0ff */
[----:B------:R-:W-:Y:S02]  /*8b10*/  LOP3.LUT R2, R0, 0xffff, RZ, 0xc0, !PT ;  /* 0x0000ffff00027812 */ /* 0x000fe400078ec0ff */
[----:B------:R-:W-:Y:S01]  /*8b20*/  SHF.R.U32.HI R5, RZ, 0x8, R3 ;  /* 0x00000008ff057819 */ /* 0x000fe20000011603 */
[--C-:B------:R-:W-:Y:S01]  /*8b30*/  FFMA.FTZ R3, R42, c[0x0][0x23c], -R15.reuse ;  /* 0x00008f002a037a23 */ /* 0x100fe2000001080f */
[----:B------:R-:W-:Y:S01]  /*8b40*/  SHF.R.U32.HI R6, RZ, 0x8, R2 ;  /* 0x00000008ff067819 */ /* 0x000fe20000011602 */
[----:B------:R-:W-:Y:S01]  /*8b50*/  FFMA.FTZ R2, R43, c[0x0][0x23c], -R15 ;  /* 0x00008f002b027a23 */ /* 0x000fe2000001080f */
[----:B------:R-:W-:Y:S01]  /*8b60*/  LOP3.LUT R7, R0, 0xff, RZ, 0xc0, !PT ;  /* 0x000000ff00077812 */ /* 0x000fe200078ec0ff */
[----:B------:R1:W-:Y:S01]  /*8b70*/  MUFU.EX2 R59, R3 ;  /* 0x00000003003b7308 */ /* 0x0003e20000000800 */
[----:B------:R-:W-:-:S02]  /*8b80*/  SHF.R.U32.HI R4, RZ, 0x18, R0 ;  /* 0x00000018ff047819 */ /* 0x000fc40000011600 */
[----:B------:R-:W-:Y:S02]  /*8b90*/  PRMT R13, R7, 0x5410, R6 ;  /* 0x00005410070d7816 */ /* 0x000fe40000000006 */
[----:B------:R-:W-:Y:S01]  /*8ba0*/  PRMT R12, R11, 0x5410, R5 ;  /* 0x000054100b0c7816 */ /* 0x000fe20000000005 */
[----:B------:R-:W-:Y:S02]  /*8bb0*/  FFMA.FTZ R5, R49, c[0x0][0x23c], -R15 ;  /* 0x00008f0031057a23 */ /* 0x000fe4000001080f */
[----:B------:R2:W5:Y:S01]  /*8bc0*/  MUFU.EX2 R55, R2 ;  /* 0x0000000200377308 */ /* 0x0005620000000800 */
[----:B---3--:R-:W-:Y:S01]  /*8bd0*/  IMAD.MOV.U32 R49, RZ, RZ, R17 ;  /* 0x000000ffff317224 */ /* 0x008fe200078e0011 */
[----:B-1----:R-:W-:-:S06]  /*8be0*/  FSEL R3, R209, RZ, P2 ;  /* 0x000000ffd1037208 */ /* 0x002fcc0001000000 */
[----:B------:R1:W-:Y:S01]  /*8bf0*/  MUFU.EX2 R47, R5 ;  /* 0x00000005002f7308 */ /* 0x0003e20000000800 */
[----:B------:R-:W-:Y:S01]  /*8c00*/  FADD.FTZ R6, R70, -R3 ;  /* 0x8000000346067221 */ /* 0x000fe20000010000 */
[----:B------:R-:W-:Y:S02]  /*8c10*/  FMNMX.FTZ R3, R72, R68, !PT ;  /* 0x0000004448037209 */ /* 0x000fe40007810000 */
[----:B--2---:R-:W-:Y:S01]  /*8c20*/  SHF.R.U32.HI R2, RZ, 0x10, R0 ;  /* 0x00000010ff027819 */ /* 0x004fe20000011600 */
[----:B------:R-:W-:Y:S01]  /*8c30*/  FMUL.FTZ R6, R6, c[0x0][0x23c] ;  /* 0x00008f0006067a20 */ /* 0x000fe20000410000 */
[----:B------:R-:W-:Y:S02]  /*8c40*/  FMNMX.FTZ R3, R61, R3, !PT ;  /* 0x000000033d037209 */ /* 0x000fe40007810000 */
[----:B------:R-:W-:Y:S01]  /*8c50*/  LOP3.LUT R0, R2, 0xff, RZ, 0xc0, !PT ;  /* 0x000000ff02007812 */ /* 0x000fe200078ec0ff */
[----:B------:R-:W2:Y:S01]  /*8c60*/  MUFU.EX2 R143, R6 ;  /* 0x00000006008f7308 */ /* 0x000ea20000000800 */
[----:B------:R-:W-:-:S02]  /*8c70*/  FSEL R2, R207, RZ, P1 ;  /* 0x000000ffcf027208 */ /* 0x000fc40000800000 */
[----:B------:R-:W-:Y:S01]  /*8c80*/  PRMT R11, R0, 0x5410, R4 ;  /* 0x00005410000b7816 */ /* 0x000fe20000000004 */
[--C-:B------:R-:W-:Y:S01]  /*8c90*/  HSET2.LE.AND R0, R12, R153.reuse, PT ;  /* 0x000000990c007233 */ /* 0x100fe20003803000 */
[----:B------:R-:W-:Y:S01]  /*8ca0*/  FMNMX.FTZ R4, R60, R3, !PT ;  /* 0x000000033c047209 */ /* 0x000fe20007810000 */
[----:B-1----:R-:W-:Y:S01]  /*8cb0*/  FADD.FTZ R5, R69, -R2 ;  /* 0x8000000245057221 */ /* 0x002fe20000010000 */
[----:B----4-:R-:W-:Y:S01]  /*8cc0*/  F2FP.PACK_AB R2, R58, R57 ;  /* 0x000000393a02723e */ /* 0x010fe200000000ff */
[--C-:B------:R-:W-:Y:S01]  /*8cd0*/  HSET2.LE.AND R3, R10, R153.reuse, PT ;  /* 0x000000990a037233 */ /* 0x100fe20003803000 */
[----:B-----5:R-:W-:Y:S01]  /*8ce0*/  F2FP.PACK_AB R7, R55, R59 ;  /* 0x0000003b3707723e */ /* 0x020fe200000000ff */
[----:B------:R-:W-:Y:S01]  /*8cf0*/  FMUL.FTZ R5, R5, c[0x0][0x23c] ;  /* 0x00008f0005057a20 */ /* 0x000fe20000410000 */
[----:B------:R-:W-:Y:S02]  /*8d00*/  FMNMX.FTZ R4, R52, R4, !PT ;  /* 0x0000000434047209 */ /* 0x000fe40007810000 */
[----:B------:R-:W-:Y:S01]  /*8d10*/  LOP3.LUT R7, R3, R7, RZ, 0xc0, !PT ;  /* 0x0000000703077212 */ /* 0x000fe200078ec0ff */
[----:B------:R-:W1:Y:S01]  /*8d20*/  MUFU.EX2 R142, R5 ;  /* 0x00000005008e7308 */ /* 0x000e620000000800 */
[----:B------:R-:W-:Y:S01]  /*8d30*/  FMNMX.FTZ R3, R176, R4, !PT ;  /* 0x00000004b0037209 */ /* 0x000fe20007810000 */
[----:B--2---:R-:W-:Y:S01]  /*8d40*/  FMUL.FTZ R80, R80, R143 ;  /* 0x0000008f50507220 */ /* 0x004fe20000410000 */
[----:B------:R-:W-:Y:S01]  /*8d50*/  LOP3.LUT R6, R0, R2, RZ, 0xc0, !PT ;  /* 0x0000000200067212 */ /* 0x000fe200078ec0ff */
[--C-:B------:R-:W-:Y:S01]  /*8d60*/  HSET2.LE.AND R0, R13, R153.reuse, PT ;  /* 0x000000990d007233 */ /* 0x100fe20003803000 */
[----:B------:R-:W-:Y:S01]  /*8d70*/  F2FP.PACK_AB R2, R16, R49 ;  /* 0x000000311002723e */ /* 0x000fe200000000ff */
[----:B------:R-:W-:Y:S01]  /*8d80*/  FMUL.FTZ R81, R81, R143 ;  /* 0x0000008f51517220 */ /* 0x000fe20000410000 */
[----:B------:R-:W-:Y:S01]  /*8d90*/  FMNMX.FTZ R10, R159, R3, !PT ;  /* 0x000000039f0a7209 */ /* 0x000fe20007810000 */
[----:B------:R-:W-:Y:S01]  /*8da0*/  HSET2.LE.AND R3, R11, R153, PT ;  /* 0x000000990b037233 */ /* 0x000fe20003803000 */
[----:B------:R-:W-:Y:S01]  /*8db0*/  LOP3.LUT R4, R0, R2, RZ, 0xc0, !PT ;  /* 0x0000000200047212 */ /* 0x000fe200078ec0ff */
[-C--:B------:R-:W-:Y:S01]  /*8dc0*/  FMUL.FTZ R96, R96, R143.reuse ;  /* 0x0000008f60607220 */ /* 0x080fe20000410000 */
[----:B------:R-:W-:Y:S01]  /*8dd0*/  FMNMX.FTZ R2, R71, R74, !PT ;  /* 0x0000004a47027209 */ /* 0x000fe20007810000 */
[-C--:B------:R-:W-:Y:S01]  /*8de0*/  FMUL.FTZ R97, R97, R143.reuse ;  /* 0x0000008f61617220 */ /* 0x080fe20000410000 */
[----:B------:R-:W-:Y:S01]  /*8df0*/  FMNMX.FTZ R0, R172, R10, !PT ;  /* 0x0000000aac007209 */ /* 0x000fe20007810000 */
[-C--:B------:R-:W-:Y:S01]  /*8e00*/  FMUL.FTZ R100, R100, R143.reuse ;  /* 0x0000008f64647220 */ /* 0x080fe20000410000 */
[----:B------:R-:W-:Y:S01]  /*8e10*/  FMNMX.FTZ R2, R62, R2, !PT ;  /* 0x000000023e027209 */ /* 0x000fe20007810000 */
[----:B-1----:R-:W-:Y:S01]  /*8e20*/  FMUL.FTZ R82, R82, R142 ;  /* 0x0000008e52527220 */ /* 0x002fe20000410000 */
[----:B------:R-:W-:Y:S01]  /*8e30*/  FMNMX.FTZ R0, R154, R0, !PT ;  /* 0x000000009a007209 */ /* 0x000fe20007810000 */
[----:B------:R-:W-:Y:S01]  /*8e40*/  FMUL.FTZ R83, R83, R142 ;  /* 0x0000008e53537220 */ /* 0x000fe20000410000 */
[----:B------:R-:W-:Y:S01]  /*8e50*/  FMNMX.FTZ R2, R54, R2, !PT ;  /* 0x0000000236027209 */ /* 0x000fe20007810000 */
[----:B------:R-:W-:Y:S01]  /*8e60*/  FMUL.FTZ R98, R98, R142 ;  /* 0x0000008e62627220 */ /* 0x000fe20000410000 */
[----:B------:R-:W-:Y:S01]  /*8e70*/  FMNMX.FTZ R0, R216, R0, !PT ;  /* 0x00000000d8007209 */ /* 0x000fe20007810000 */
        /* <DEDUP_REMOVED lines=8> */
[-C--:B------:R-:W-:Y:S01]  /*8f00*/  FMUL.FTZ R84, R84, R143.reuse ;  /* 0x0000008f54547220 */ /* 0x080fe20000410000 */
        /* <DEDUP_REMOVED lines=10> */
[----:B------:R-:W-:Y:S01]  /*8fb0*/  F2FP.PACK_AB R5, R47, R56 ;  /* 0x000000382f05723e */ /* 0x000fe200000000ff */
[----:B------:R-:W-:Y:S01]  /*8fc0*/  FMUL.FTZ R114, R114, R142 ;  /* 0x0000008e72727220 */ /* 0x000fe20000410000 */
[----:B------:R-:W-:Y:S01]  /*8fd0*/  FMNMX.FTZ R2, R219, R2, !PT ;  /* 0x00000002db027209 */ /* 0x000fe20007810000 */
[----:B------:R-:W-:Y:S01]  /*8fe0*/  FMUL.FTZ R115, R115, R142 ;  /* 0x0000008e73737220 */ /* 0x000fe20000410000 */
[----:B------:R-:W-:Y:S01]  /*8ff0*/  FMNMX.FTZ R0, R227, R0, !PT ;  /* 0x00000000e3007209 */ /* 0x000fe20007810000 */
[-C--:B------:R-:W-:Y:S01]  /*9000*/  FMUL.FTZ R116, R116, R143.reuse ;  /* 0x0000008f74747220 */ /* 0x080fe20000410000 */
[----:B------:R-:W-:Y:S01]  /*9010*/  FMNMX.FTZ R2, R221, R2, !PT ;  /* 0x00000002dd027209 */ /* 0x000fe20007810000 */
[----:B------:R-:W-:Y:S01]  /*9020*/  FMUL.FTZ R117, R117, R143 ;  /* 0x0000008f75757220 */ /* 0x000fe20000410000 */
[----:B------:R-:W-:Y:S01]  /*9030*/  LOP3.LUT R5, R3, R5, RZ, 0xc0, !PT ;  /* 0x0000000503057212 */ /* 0x000fe200078ec0ff */
        /* <DEDUP_REMOVED lines=16> */
[----:B------:R-:W-:Y:S01]  /*9140*/  HMMA.16816.F32 R80, R4, R20, R96 ;  /* 0x000000140450723c */ /* 0x000fe20000001860 */
[----:B------:R-:W-:Y:S01]  /*9150*/  FMUL.FTZ R135, R135, R142 ;  /* 0x0000008e87877220 */ /* 0x000fe20000410000 */
[----:B------:R-:W-:-:S06]  /*9160*/  FMNMX.FTZ R2, R229, R2, !PT ;  /* 0x00000002e5027209 */ /* 0x000fcc0007810000 */
[C---:B------:R-:W-:Y:S08]  /*9170*/  HMMA.16816.F32 R144, R4.reuse, R22, R100 ;  /* 0x000000160490723c */ /* 0x040ff00000001864 */
[C---:B------:R-:W-:Y:S08]  /*9180*/  HMMA.16816.F32 R160, R4.reuse, R34, R84 ;  /* 0x0000002204a0723c */ /* 0x040ff00000001854 */
[C---:B------:R-:W-:Y:S07]  /*9190*/  HMMA.16816.F32 R96, R4.reuse, R28, R112 ;  /* 0x0000001c0460723c */ /* 0x040fee0000001870 */
[----:B------:R-:W-:Y:S01]  /*91a0*/  IMAD.WIDE.U32 R112, R249, -0x326172a9, RZ ;  /* 0xcd9e8d57f9707825 */ /* 0x000fe200078e00ff */
[----:B------:R-:W-:Y:S03]  /*91b0*/  HMMA.16816.F32 R100, R4, R30, R116 ;  /* 0x0000001e0464723c */ /* 0x000fe60000001874 */
[----:B------:R-:W-:Y:S01]  /*91c0*/  IMAD.MOV.U32 R115, RZ, RZ, R243 ;  /* 0x000000ffff737224 */ /* 0x000fe200078e00f3 */
[----:B------:R-:W-:Y:S01]  /*91d0*/  LOP3.LUT R3, R9, UR15, R112, 0x96, !PT ;  /* 0x0000000f09037c12 */ /* 0x000fe2000f8e9670 */
[----:B------:R-:W-:-:S02]  /*91e0*/  IMAD.MOV.U32 R114, RZ, RZ, R56 ;  /* 0x000000ffff727224 */ /* 0x000fc400078e0038 */
[----:B------:R-:W-:Y:S01]  /*91f0*/  IMAD.MOV.U32 R118, RZ, RZ, R16 ;  /* 0x000000ffff767224 */ /* 0x000fe200078e0010 */
[----:B------:R-:W-:Y:S01]  /*9200*/  HMMA.16816.F32 R128, R4, R24, R128 ;  /* 0x000000180480723c */ /* 0x000fe20000001880 */
[----:B------:R-:W-:Y:S02]  /*9210*/  IMAD.MOV.U32 R117, RZ, RZ, R47 ;  /* 0x000000ffff757224 */ /* 0x000fe400078e002f */
[----:B------:R-:W-:-:S05]  /*9220*/  IMAD.MOV.U32 R47, RZ, RZ, R244 ;  /* 0x000000ffff2f7224 */ /* 0x000fca00078e00f4 */
[----:B------:R-:W-:Y:S01]  /*9230*/  HMMA.16816.F32 R132, R4, R26, R132 ;  /* 0x0000001a0484723c */ /* 0x000fe20000001884 */
[----:B------:R-:W1:Y:S06]  /*9240*/  SHFL.BFLY PT, R4, R0, 0x2, 0x1f ;  /* 0x0c401f0000047f89 */ /* 0x000e6c00000e0000 */
[----:B------:R-:W-:Y:S02]  /*9250*/  FMNMX.FTZ R5, R230, R2, !PT ;  /* 0x00000002e6057209 */ /* 0x000fe40007810000 */
[----:B------:R-:W-:Y:S02]  /*9260*/  LOP3.LUT R2, R113, R248, RZ, 0x3c, !PT ;  /* 0x000000f871027212 */ /* 0x000fe400078e3cff */
[----:B------:R-:W-:Y:S01]  /*9270*/  LOP3.LUT R6, R241, UR13, R8, 0x96, !PT ;  /* 0x0000000df1067c12 */ /* 0x000fe2000f8e9608 */
[----:B------:R-:W2:Y:S02]  /*9280*/  SHFL.BFLY PT, R7, R5, 0x2, 0x1f ;  /* 0x0c401f0005077f89 */ /* 0x000ea400000e0000 */
[----:B------:R-:W-:-:S02]  /*9290*/  IMAD R116, R2, -0x2daee0ad, RZ ;  /* 0xd2511f5302747824 */ /* 0x000fc400078e02ff */
[----:B------:R-:W-:-:S04]  /*92a0*/  IMAD.WIDE.U32 R2, R3, -0x2daee0ad, RZ ;  /* 0xd2511f5303027825 */ /* 0x000fc800078e00ff */
[----:B------:R-:W-:Y:S01]  /*92b0*/  IMAD.WIDE.U32 R10, R6, -0x2daee0ad, RZ ;  /* 0xd2511f53060a7825 */ /* 0x000fe200078e00ff */
[----:B------:R-:W-:Y:S02]  /*92c0*/  LOP3.LUT R3, R3, UR12, R116, 0x96, !PT ;  /* 0x0000000c03037c12 */ /* 0x000fe4000f8e9674 */
[----:B-1----:R-:W-:Y:S02]  /*92d0*/  FMNMX.FTZ R4, R0, R4, !PT ;  /* 0x0000000400047209 */ /* 0x002fe40007810000 */
[----:B------:R-:W-:Y:S01]  /*92e0*/  LOP3.LUT R0, R11, UR10, R2, 0x96, !PT ;  /* 0x0000000a0b007c12 */ /* 0x000fe2000f8e9602 */
[----:B------:R-:W-:Y:S02]  /*92f0*/  IMAD.WIDE.U32 R2, R3, -0x326172a9, RZ ;  /* 0xcd9e8d5703027825 */ /* 0x000fe400078e00ff */
[----:B------:R-:W1:Y:S02]  /*9300*/  SHFL.BFLY PT, R8, R4, 0x1, 0x1f ;  /* 0x0c201f0004087f89 */ /* 0x000e6400000e0000 */
[----:B------:R-:W-:Y:S01]  /*9310*/  IMAD.WIDE.U32 R42, R0, -0x326172a9, RZ ;  /* 0xcd9e8d57002a7825 */ /* 0x000fe200078e00ff */
[----:B------:R-:W-:-:S02]  /*9320*/  LOP3.LUT R3, R3, UR11, R240, 0x96, !PT ;  /* 0x0000000b03037c12 */ /* 0x000fc4000f8e96f0 */
[----:B--2---:R-:W-:Y:S02]  /*9330*/  FMNMX.FTZ R0, R5, R7, !PT ;  /* 0x0000000705007209 */ /* 0x004fe40007810000 */
[----:B------:R-:W-:Y:S01]  /*9340*/  LOP3.LUT R6, R43, UR9, R2, 0x96, !PT ;  /* 0x000000092b067c12 */ /* 0x000fe2000f8e9602 */
[----:B------:R-:W-:Y:S02]  /*9350*/  IMAD.WIDE.U32 R2, R3, -0x2daee0ad, RZ ;  /* 0xd2511f5303027825 */ /* 0x000fe400078e00ff */
[----:B------:R-:W2:Y:S02]  /*9360*/  SHFL.BFLY PT, R5, R0, 0x1, 0x1f ;  /* 0x0c201f0000057f89 */ /* 0x000ea400000e0000 */
[----:B------:R-:W-:Y:S01]  /*9370*/  IMAD.WIDE.U32 R40, R6, -0x2daee0ad, RZ ;  /* 0xd2511f5306287825 */ /* 0x000fe200078e00ff */
[----:B------:R-:W-:-:S04]  /*9380*/  LOP3.LUT R6, R3, UR8, R10, 0x96, !PT ;  /* 0x0000000803067c12 */ /* 0x000fc8000f8e960a */
[----:B------:R-:W-:Y:S01]  /*9390*/  LOP3.LUT R2, R41, UR6, R2, 0x96, !PT ;  /* 0x0000000629027c12 */ /* 0x000fe2000f8e9602 */
[----:B------:R-:W-:-:S04]  /*93a0*/  IMAD.WIDE.U32 R16, R6, -0x326172a9, RZ ;  /* 0xcd9e8d5706107825 */ /* 0x000fc800078e00ff */
[----:B------:R-:W-:Y:S01]  /*93b0*/  IMAD.WIDE.U32 R2, R2, -0x326172a9, RZ ;  /* 0xcd9e8d5702027825 */ /* 0x000fe200078e00ff */
[----:B-1----:R-:W-:-:S04]  /*93c0*/  FMNMX.FTZ R211, R4, R8, !PT ;  /* 0x0000000804d37209 */ /* 0x002fc80007810000 */
[C---:B------:R-:W-:Y:S01]  /*93d0*/  FSETP.NEU.FTZ.AND P2, PT, R211.reuse, -INF , PT ;  /* 0xff800000d300780b */ /* 0x040fe20003f5d000 */
[----:B------:R-:W-:Y:S01]  /*93e0*/  FMUL.FTZ R4, R211, c[0x0][0x23c] ;  /* 0x00008f00d3047a20 */ /* 0x000fe20000410000 */
[C---:B------:R-:W-:Y:S02]  /*93f0*/  LOP3.LUT R7, R2.reuse, 0xffff, RZ, 0xc0, !PT ;  /* 0x0000ffff02077812 */ /* 0x040fe400078ec0ff */
[----:B------:R-:W-:Y:S02]  /*9400*/  LOP3.LUT R8, R2, 0xff, RZ, 0xc0, !PT ;  /* 0x000000ff02087812 */ /* 0x000fe400078ec0ff */
[----:B------:R-:W-:Y:S02]  /*9410*/  FSEL R12, R4, RZ, P2 ;  /* 0x000000ff040c7208 */ /* 0x000fe40001000000 */
[----:B--2---:R-:W-:Y:S02]  /*9420*/  FMNMX.FTZ R210, R0, R5, !PT ;  /* 0x0000000500d27209 */ /* 0x004fe40007810000 */
[----:B------:R-:W-:Y:S01]  /*9430*/  SHF.R.U32.HI R4, RZ, 0x10, R2 ;  /* 0x00000010ff047819 */ /* 0x000fe20000011602 */
[----:B------:R-:W-:Y:S01]  /*9440*/  FFMA.FTZ R0, R68, c[0x0][0x23c], -R12 ;  /* 0x00008f0044007a23 */ /* 0x000fe2000001080c */
[----:B------:R-:W-:-:S02]  /*9450*/  SHF.R.U32.HI R7, RZ, 0x8, R7 ;  /* 0x00000008ff077819 */ /* 0x000fc40000011607 */
[----:B------:R-:W-:Y:S01]  /*9460*/  LOP3.LUT R4, R4, 0xff, RZ, 0xc0, !PT ;  /* 0x000000ff04047812 */ /* 0x000fe200078ec0ff */
[----:B------:R1:W-:Y:S01]  /*9470*/  MUFU.EX2 R46, R0 ;  /* 0x00000000002e7308 */ /* 0x0003e20000000800 */
[----:B------:R-:W-:Y:S02]  /*9480*/  PRMT R8, R8, 0x5410, R7 ;  /* 0x0000541008087816 */ /* 0x000fe40000000007 */
[----:B------:R-:W-:Y:S02]  /*9490*/  FSETP.NEU.FTZ.AND P1, PT, R210, -INF , PT ;  /* 0xff800000d200780b */ /* 0x000fe40003f3d000 */
[----:B-1----:R-:W-:Y:S01]  /*94a0*/  SHF.R.U32.HI R0, RZ, 0x18, R2 ;  /* 0x00000018ff007819 */ /* 0x002fe20000011602 */
[----:B------:R-:W-:-:S03]  /*94b0*/  FFMA.FTZ R2, R61, c[0x0][0x23c], -R12 ;  /* 0x00008f003d027a23 */ /* 0x000fc6000001080c */
[----:B------:R-:W-:Y:S01]  /*94c0*/  PRMT R7, R4, 0x5410, R0 ;  /* 0x0000541004077816 */ /* 0x000fe20000000000 */
[----:B------:R1:W-:Y:S01]  /*94d0*/  MUFU.EX2 R250, R2 ;  /* 0x0000000200fa7308 */ /* 0x0003e20000000800 */
[----:B------:R-:W-:Y:S01]  /*94e0*/  LOP3.LUT R0, R3, UR17, R16, 0x96, !PT ;  /* 0x0000001103007c12 */ /* 0x000fe2000f8e9610 */
[----:B------:R-:W-:-:S06]  /*94f0*/  FFMA.FTZ R3, R60, c[0x0][0x23c], -R12 ;  /* 0x00008f003c037a23 */ /* 0x000fcc000001080c */
[----:B------:R2:W-:Y:S01]  /*9500*/  MUFU.EX2 R251, R3 ;  /* 0x0000000300fb7308 */ /* 0x0005e20000000800 */
[----:B-1----:R-:W-:-:S05]  /*9510*/  FMUL.FTZ R2, R210, c[0x0][0x23c] ;  /* 0x00008f00d2027a20 */ /* 0x002fca0000410000 */
[----:B------:R-:W-:Y:S02]  /*9520*/  FSEL R13, R2, RZ, P1 ;  /* 0x000000ff020d7208 */ /* 0x000fe40000800000 */
[----:B------:R-:W-:Y:S01]  /*9530*/  LOP3.LUT R2, R0, 0xffff, RZ, 0xc0, !PT ;  /* 0x0000ffff00027812 */ /* 0x000fe200078ec0ff */
[----:B--2---:R-:W-:Y:S02]  /*9540*/  FFMA.FTZ R3, R52, c[0x0][0x23c], -R12 ;  /* 0x00008f0034037a23 */ /* 0x004fe4000001080c */
[----:B------:R-:W-:Y:S02]  /*9550*/  FFMA.FTZ R4, R74, c[0x0][0x23c], -R13 ;  /* 0x00008f004a047a23 */ /* 0x000fe4000001080d */
[----:B------:R1:W2:Y:S08]  /*9560*/  MUFU.EX2 R252, R3 ;  /* 0x0000000300fc7308 */ /* 0x0002b00000000800 */
[----:B------:R3:W-:Y:S01]  /*9570*/  MUFU.EX2 R247, R4 ;  /* 0x0000000400f77308 */ /* 0x0007e20000000800 */
[----:B-1----:R-:W-:-:S02]  /*9580*/  SHF.R.U32.HI R3, RZ, 0x8, R2 ;  /* 0x00000008ff037819 */ /* 0x002fc40000011602 */
[----:B------:R-:W-:-:S04]  /*9590*/  LOP3.LUT R2, R0, 0xff, RZ, 0xc0, !PT ;  /* 0x000000ff00027812 */ /* 0x000fc800078ec0ff */
[----:B---3--:R-:W-:Y:S01]  /*95a0*/  PRMT R4, R2, 0x5410, R3 ;  /* 0x0000541002047816 */ /* 0x008fe20000000003 */
        /* <DEDUP_REMOVED lines=11> */
[----:B------:R-:W-:Y:S02]  /*9660*/  IMAD.MOV.U32 R72, RZ, RZ, R57 ;  /* 0x000000ffff487224 */ /* 0x000fe400078e0039 */
[----:B------:R-:W-:Y:S02]  /*9670*/  IMAD.MOV.U32 R57, RZ, RZ, R246 ;  /* 0x000000ffff397224 */ /* 0x000fe400078e00f6 */
[----:B------:R4:W5:Y:S02]  /*9680*/  MUFU.EX2 R246, R0 ;  /* 0x0000000000f67308 */ /* 0x0009640000000800 */
[----:B------:R-:W-:Y:S01]  /*9690*/  IMAD.MOV.U32 R119, RZ, RZ, R57 ;  /* 0x000000ffff777224 */ /* 0x000fe200078e0039 */
[----:B-1----:R-:W-:-:S05]  /*96a0*/  FSEL R3, R210, RZ, P1 ;  /* 0x000000ffd2037208 */ /* 0x002fca0000800000 */
[----:B------:R-:W-:-:S04]  /*96b0*/  FADD.FTZ R3, R71, -R3 ;  /* 0x8000000347037221 */ /* 0x000fc80000010000 */
[----:B------:R-:W-:Y:S01]  /*96c0*/  FMUL.FTZ R3, R3, c[0x0][0x23c] ;  /* 0x00008f0003037a20 */ /* 0x000fe20000410000 */
[--C-:B----4-:R-:W-:Y:S01]  /*96d0*/  HSET2.LE.AND R0, R8, R153.reuse, PT ;  /* 0x0000009908007233 */ /* 0x110fe20003803000 */
[----:B------:R-:W-:Y:S01]  /*96e0*/  FMUL.FTZ R8, R2, c[0x0][0x23c] ;  /* 0x00008f0002087a20 */ /* 0x000fe20000410000 */
[----:B--2---:R-:W-:Y:S01]  /*96f0*/  F2FP.PACK_AB R2, R252, R251 ;  /* 0x000000fbfc02723e */ /* 0x004fe200000000ff */
[----:B------:R-:W1:Y:S03]  /*9700*/  MUFU.EX2 R74, R3 ;  /* 0x00000003004a7308 */ /* 0x000e660000000800 */
[----:B------:R-:W-:Y:S01]  /*9710*/  LOP3.LUT R6, R0, R2, RZ, 0xc0, !PT ;  /* 0x0000000200067212 */ /* 0x000fe200078ec0ff */
[----:B------:R-:W-:Y:S01]  /*9720*/  HSET2.LE.AND R0, R7, R153, PT ;  /* 0x0000009907007233 */ /* 0x000fe20003803000 */
[----:B---3--:R-:W-:-:S03]  /*9730*/  F2FP.PACK_AB R2, R248, R249 ;  /* 0x000000f9f802723e */ /* 0x008fc600000000ff */
[----:B------:R-:W2:Y:S01]  /*9740*/  MUFU.EX2 R140, R8 ;  /* 0x00000008008c7308 */ /* 0x000ea20000000800 */
[----:B------:R-:W-:Y:S01]  /*9750*/  LOP3.LUT R7, R0, R2, RZ, 0xc0, !PT ;  /* 0x0000000200077212 */ /* 0x000fe200078ec0ff */
[----:B------:R-:W-:Y:S01]  /*9760*/  HSET2.LE.AND R0, R4, R153, PT ;  /* 0x0000009904007233 */ /* 0x000fe20003803000 */
[----:B------:R-:W-:-:S04]  /*9770*/  F2FP.PACK_AB R2, R250, R46 ;  /* 0x0000002efa02723e */ /* 0x000fc800000000ff */
[----:B------:R-:W-:Y:S01]  /*9780*/  LOP3.LUT R4, R0, R2, RZ, 0xc0, !PT ;  /* 0x0000000200047212 */ /* 0x000fe200078ec0ff */
[----:B------:R-:W-:Y:S01]  /*9790*/  HSET2.LE.AND R0, R5, R153, PT ;  /* 0x0000009905007233 */ /* 0x000fe20003803000 */
[----:B-----5:R-:W-:Y:S01]  /*97a0*/  F2FP.PACK_AB R2, R246, R247 ;  /* 0x000000f7f602723e */ /* 0x020fe200000000ff */
[-C--:B-1----:R-:W-:Y:S02]  /*97b0*/  FMUL.FTZ R90, R90, R74.reuse ;  /* 0x0000004a5a5a7220 */ /* 0x082fe40000410000 */
[----:B------:R-:W-:Y:S01]  /*97c0*/  FMUL.FTZ R91, R91, R74 ;  /* 0x0000004a5b5b7220 */ /* 0x000fe20000410000 */
[----:B------:R-:W-:Y:S01]  /*97d0*/  LOP3.LUT R5, R0, R2, RZ, 0xc0, !PT ;  /* 0x0000000200057212 */ /* 0x000fe200078ec0ff */
[----:B------:R-:W-:Y:S01]  /*97e0*/  FFMA.FTZ R0, R156, c[0x0][0x23c], -R14 ;  /* 0x00008f009c007a23 */ /* 0x000fe2000001080e */
[----:B------:R-:W-:Y:S01]  /*97f0*/  LOP3.LUT R2, R19, UR7, R36, 0x96, !PT ;  /* 0x0000000713027c12 */ /* 0x000fe2000f8e9624 */
[-C--:B--2---:R-:W-:Y:S02]  /*9800*/  FMUL.FTZ R88, R88, R140.reuse ;  /* 0x0000008c58587220 */ /* 0x084fe40000410000 */
[----:B------:R1:W-:Y:S01]  /*9810*/  MUFU.EX2 R243, R0 ;  /* 0x0000000000f37308 */ /* 0x0003e20000000800 */
[----:B------:R-:W-:-:S02]  /*9820*/  FMUL.FTZ R89, R89, R140 ;  /* 0x0000008c59597220 */ /* 0x000fc40000410000 */
[----:B------:R-:W-:-:S04]  /*9830*/  IMAD.WIDE.U32 R2, R2, -0x2daee0ad, RZ ;  /* 0xd2511f5302027825 */ /* 0x000fc800078e00ff */
[-C--:B------:R-:W-:Y:S01]  /*9840*/  FMUL.FTZ R108, R108, R140.reuse ;  /* 0x0000008c6c6c7220 */ /* 0x080fe20000410000 */
[----:B------:R-:W-:Y:S01]  /*9850*/  LOP3.LUT R10, R2, 0xff, RZ, 0xc0, !PT ;  /* 0x000000ff020a7812 */ /* 0x000fe200078ec0ff */
[----:B------:R-:W-:Y:S01]  /*9860*/  FMUL.FTZ R109, R109, R140 ;  /* 0x0000008c6d6d7220 */ /* 0x000fe20000410000 */
[--C-:B------:R-:W-:Y:S01]  /*9870*/  SHF.R.U32.HI R9, RZ, 0x10, R2.reuse ;  /* 0x00000010ff097819 */ /* 0x100fe20000011602 */
[-C--:B------:R-:W-:Y:S01]  /*9880*/  FMUL.FTZ R110, R110, R74.reuse ;  /* 0x0000004a6e6e7220 */ /* 0x080fe20000410000 */
[----:B------:R-:W-:Y:S01]  /*9890*/  SHF.R.U32.HI R11, RZ, 0x18, R2 ;  /* 0x00000018ff0b7819 */ /* 0x000fe20000011602 */
[----:B------:R-:W-:Y:S01]  /*98a0*/  FMUL.FTZ R111, R111, R74 ;  /* 0x0000004a6f6f7220 */ /* 0x000fe20000410000 */
[----:B------:R-:W-:Y:S01]  /*98b0*/  HMMA.16816.F32 R64, R4, R34, R88 ;  /* 0x000000220440723c */ /* 0x000fe20000001858 */
[----:B------:R-:W-:Y:S02]  /*98c0*/  FMUL.FTZ R120, R120, R140 ;  /* 0x0000008c78787220 */ /* 0x000fe40000410000 */
[----:B-1----:R-:W-:-:S02]  /*98d0*/  FFMA.FTZ R0, R151, c[0x0][0x23c], -R14 ;  /* 0x00008f0097007a23 */ /* 0x002fc4000001080e */
[----:B------:R-:W-:Y:S02]  /*98e0*/  FMUL.FTZ R121, R121, R140 ;  /* 0x0000008c79797220 */ /* 0x000fe40000410000 */
[----:B------:R1:W-:Y:S01]  /*98f0*/  MUFU.EX2 R244, R0 ;  /* 0x0000000000f47308 */ /* 0x0003e20000000800 */
[-C--:B------:R-:W-:Y:S01]  /*9900*/  FMUL.FTZ R122, R122, R74.reuse ;  /* 0x0000004a7a7a7220 */ /* 0x080fe20000410000 */
[C---:B------:R-:W-:Y:S01]  /*9910*/  HMMA.16816.F32 R108, R4.reuse, R28, R108 ;  /* 0x0000001c046c723c */ /* 0x040fe2000000186c */
[----:B------:R-:W-:Y:S02]  /*9920*/  FMUL.FTZ R123, R123, R74 ;  /* 0x0000004a7b7b7220 */ /* 0x000fe40000410000 */
[-C--:B------:R-:W-:Y:S02]  /*9930*/  FMUL.FTZ R76, R76, R140.reuse ;  /* 0x0000008c4c4c7220 */ /* 0x080fe40000410000 */
[----:B------:R-:W-:Y:S02]  /*9940*/  FMUL.FTZ R77, R77, R140 ;  /* 0x0000008c4d4d7220 */ /* 0x000fe40000410000 */
[-C--:B------:R-:W-:Y:S01]  /*9950*/  FMUL.FTZ R78, R78, R74.reuse ;  /* 0x0000004a4e4e7220 */ /* 0x080fe20000410000 */
[----:B------:R-:W-:Y:S01]  /*9960*/  HMMA.16816.F32 R120, R4, R30, R120 ;  /* 0x0000001e0478723c */ /* 0x000fe20000001878 */
[----:B------:R-:W-:Y:S01]  /*9970*/  FMUL.FTZ R79, R79, R74 ;  /* 0x0000004a4f4f7220 */ /* 0x000fe20000410000 */
[----:B------:R-:W2:Y:S01]  /*9980*/  LDSM.16.MT88.4 R28, [R185+0x6800] ;  /* 0x00680000b91c783b */ /* 0x000ea20000004200 */
[----:B------:R-:W-:-:S02]  /*9990*/  FMUL.FTZ R92, R92, R140 ;  /* 0x0000008c5c5c7220 */ /* 0x000fc40000410000 */
[----:B------:R-:W-:Y:S02]  /*99a0*/  FMUL.FTZ R93, R93, R140 ;  /* 0x0000008c5d5d7220 */ /* 0x000fe40000410000 */
[----:B-1----:R-:W-:Y:S01]  /*99b0*/  FFMA.FTZ R0, R148, c[0x0][0x23c], -R14 ;  /* 0x00008f0094007a23 */ /* 0x002fe2000001080e */
[----:B------:R-:W-:Y:S01]  /*99c0*/  HMMA.16816.F32 R84, R4, R32, R76 ;  /* 0x000000200454723c */ /* 0x000fe2000000184c */
[-C--:B------:R-:W-:Y:S01]  /*99d0*/  FMUL.FTZ R94, R94, R74.reuse ;  /* 0x0000004a5e5e7220 */ /* 0x080fe20000410000 */
[----:B------:R-:W-:Y:S01]  /*99e0*/  LDSM.16.MT88.4 R32, [R186+0x6800] ;  /* 0x00680000ba20783b */ /* 0x000fe20000004200 */
[----:B------:R1:W-:Y:S01]  /*99f0*/  MUFU.EX2 R245, R0 ;  /* 0x0000000000f57308 */ /* 0x0003e20000000800 */
[----:B------:R-:W-:Y:S02]  /*9a00*/  FMUL.FTZ R95, R95, R74 ;  /* 0x0000004a5f5f7220 */ /* 0x000fe40000410000 */
[-C--:B------:R-:W-:Y:S02]  /*9a10*/  FMUL.FTZ R104, R104, R140.reuse ;  /* 0x0000008c68687220 */ /* 0x080fe40000410000 */
[----:B------:R-:W-:-:S02]  /*9a20*/  FMUL.FTZ R105, R105, R140 ;  /* 0x0000008c69697220 */ /* 0x000fc40000410000 */
[-C--:B------:R-:W-:Y:S01]  /*9a30*/  FMUL.FTZ R106, R106, R74.reuse ;  /* 0x0000004a6a6a7220 */ /* 0x080fe20000410000 */
[----:B------:R-:W-:Y:S01]  /*9a40*/  HMMA.16816.F32 R60, R4, R20, R92 ;  /* 0x00000014043c723c */ /* 0x000fe2000000185c */
[----:B------:R-:W-:Y:S02]  /*9a50*/  FMUL.FTZ R107, R107, R74 ;  /* 0x0000004a6b6b7220 */ /* 0x000fe40000410000 */
[-C--:B------:R-:W-:Y:S02]  /*9a60*/  FMUL.FTZ R124, R124, R140.reuse ;  /* 0x0000008c7c7c7220 */ /* 0x080fe40000410000 */
[----:B------:R-:W-:Y:S02]  /*9a70*/  FMUL.FTZ R125, R125, R140 ;  /* 0x0000008c7d7d7220 */ /* 0x000fe40000410000 */
[----:B------:R-:W-:Y:S02]  /*9a80*/  FMUL.FTZ R126, R126, R74 ;  /* 0x0000004a7e7e7220 */ /* 0x000fe40000410000 */
[----:B-1----:R-:W-:-:S02]  /*9a90*/  FFMA.FTZ R0, R149, c[0x0][0x23c], -R14 ;  /* 0x00008f0095007a23 */ /* 0x002fc4000001080e */
[----:B------:R-:W-:Y:S02]  /*9aa0*/  FMUL.FTZ R127, R127, R74 ;  /* 0x0000004a7f7f7220 */ /* 0x000fe40000410000 */
[----:B------:R1:W-:Y:S01]  /*9ab0*/  MUFU.EX2 R239, R0 ;  /* 0x0000000000ef7308 */ /* 0x0003e20000000800 */
[-C--:B------:R-:W-:Y:S02]  /*9ac0*/  FMUL.FTZ R136, R136, R140.reuse ;  /* 0x0000008c88887220 */ /* 0x080fe40000410000 */
[----:B------:R-:W-:Y:S02]  /*9ad0*/  FMUL.FTZ R137, R137, R140 ;  /* 0x0000008c89897220 */ /* 0x000fe40000410000 */
[-C--:B------:R-:W-:Y:S02]  /*9ae0*/  FMUL.FTZ R138, R138, R74.reuse ;  /* 0x0000004a8a8a7220 */ /* 0x080fe40000410000 */
[----:B------:R-:W-:Y:S02]  /*9af0*/  FMUL.FTZ R139, R139, R74 ;  /* 0x0000004a8b8b7220 */ /* 0x000fe40000410000 */
[----:B------:R-:W-:-:S02]  /*9b00*/  FFMA.FTZ R8, R150, c[0x0][0x23c], -R15 ;  /* 0x00008f0096087a23 */ /* 0x000fc4000001080f */
[----:B------:R-:W-:Y:S02]  /*9b10*/  IMAD.MOV.U32 R91, RZ, RZ, R59 ;  /* 0x000000ffff5b7224 */ /* 0x000fe400078e003b */
[----:B------:R-:W-:Y:S01]  /*9b20*/  IMAD.MOV.U32 R90, RZ, RZ, R58 ;  /* 0x000000ffff5a7224 */ /* 0x000fe200078e003a */
[----:B------:R3:W-:Y:S01]  /*9b30*/  MUFU.EX2 R238, R8 ;  /* 0x0000000800ee7308 */ /* 0x0007e20000000800 */
[----:B------:R-:W-:Y:S01]  /*9b40*/  IMAD.MOV.U32 R89, RZ, RZ, R55 ;  /* 0x000000ffff597224 */ /* 0x000fe200078e0037 */
[----:B-1----:R-:W-:Y:S01]  /*9b50*/  LOP3.LUT R0, R3, UR16, R38, 0x96, !PT ;  /* 0x0000001003007c12 */ /* 0x002fe2000f8e9626 */
[C---:B------:R-:W-:Y:S01]  /*9b60*/  HMMA.16816.F32 R52, R4.reuse, R22, R104 ;  /* 0x000000160434723c */ /* 0x040fe20000001868 */
[----:B------:R-:W-:Y:S01]  /*9b70*/  LOP3.LUT R3, R2, 0xffff, RZ, 0xc0, !PT ;  /* 0x0000ffff02037812 */ /* 0x000fe200078ec0ff */
[----:B------:R-:W-:Y:S01]  /*9b80*/  FFMA.FTZ R2, R152, c[0x0][0x23c], -R15 ;  /* 0x00008f0098027a23 */ /* 0x000fe2000001080f */
[----:B------:R-:W-:Y:S03]  /*9b90*/  LDSM.16.MT88.4 R36, [R187+0x6800] ;  /* 0x00680000bb24783b */ /* 0x000fe60000004200 */
[----:B------:R1:W4:Y:S02]  /*9ba0*/  MUFU.EX2 R237, R2 ;  /* 0x0000000200ed7308 */ /* 0x0003240000000800 */
[----:B------:R-:W-:Y:S01]  /*9bb0*/  HMMA.16816.F32 R56, R4, R24, R124 ;  /* 0x000000180438723c */ /* 0x000fe2000000187c */
[----:B---3--:R-:W-:-:S02]  /*9bc0*/  SHF.R.U32.HI R8, RZ, 0x8, R3 ;  /* 0x00000008ff087819 */ /* 0x008fc40000011603 */
[----:B------:R-:W-:-:S05]  /*9bd0*/  LOP3.LUT R3, R9, 0xff, RZ, 0xc0, !PT ;  /* 0x000000ff09037812 */ /* 0x000fca00078ec0ff */
[----:B------:R-:W-:Y:S01]  /*9be0*/  HMMA.16816.F32 R136, R4, R26, R136 ;  /* 0x0000001a0488723c */ /* 0x000fe20000001888 */
[----:B------:R-:W-:Y:S01]  /*9bf0*/  PRMT R10, R10, 0x5410, R8 ;  /* 0x000054100a0a7816 */ /* 0x000fe20000000008 */
[----:B------:R-:W3:Y:S01]  /*9c00*/  LDSM.16.MT88.4 R24, [R188+0x6800] ;  /* 0x00680000bc18783b */ /* 0x000ee20000004200 */
[----:B------:R-:W-:Y:S02]  /*9c10*/  PRMT R9, R3, 0x5410, R11 ;  /* 0x0000541003097816 */ /* 0x000fe4000000000b */
[C---:B------:R-:W-:Y:S01]  /*9c20*/  LOP3.LUT R3, R0.reuse, 0xffff, RZ, 0xc0, !PT ;  /* 0x0000ffff00037812 */ /* 0x040fe200078ec0ff */
[--C-:B-1----:R-:W-:Y:S01]  /*9c30*/  FFMA.FTZ R2, R157, c[0x0][0x23c], -R15.reuse ;  /* 0x00008f009d027a23 */ /* 0x102fe2000001080f */
[----:B------:R-:W-:Y:S01]  /*9c40*/  LOP3.LUT R8, R0, 0xff, RZ, 0xc0, !PT ;  /* 0x000000ff00087812 */ /* 0x000fe200078ec0ff */
[----:B------:R-:W-:Y:S01]  /*9c50*/  FFMA.FTZ R4, R158, c[0x0][0x23c], -R15 ;  /* 0x00008f009e047a23 */ /* 0x000fe2000001080f */
[----:B------:R-:W-:Y:S01]  /*9c60*/  SHF.R.U32.HI R6, RZ, 0x18, R0 ;  /* 0x00000018ff067819 */ /* 0x000fe20000011600 */
[----:B------:R1:W-:Y:S01]  /*9c70*/  MUFU.EX2 R236, R2 ;  /* 0x0000000200ec7308 */ /* 0x0003e20000000800 */
[----:B------:R-:W-:Y:S01]  /*9c80*/  SHF.R.U32.HI R5, RZ, 0x8, R3 ;  /* 0x00000008ff057819 */ /* 0x000fe20000011603 */
[----:B------:R-:W-:Y:S01]  /*9c90*/  HSET2.LE.AND R3, R9, R153, PT ;  /* 0x0000009909037233 */ /* 0x000fe20003803000 */
[----:B----4-:R-:W-:-:S02]  /*9ca0*/  F2FP.PACK_AB R7, R237, R238 ;  /* 0x000000eeed07723e */ /* 0x010fc400000000ff */
[----:B------:R-:W-:Y:S02]  /*9cb0*/  PRMT R5, R8, 0x5410, R5 ;  /* 0x0000541008057816 */ /* 0x000fe40000000005 */
[----:B------:R-:W-:Y:S01]  /*9cc0*/  LOP3.LUT R7, R3, R7, RZ, 0xc0, !PT ;  /* 0x0000000703077212 */ /* 0x000fe200078ec0ff */
[----:B------:R4:W5:Y:S01]  /*9cd0*/  MUFU.EX2 R235, R4 ;  /* 0x0000000400eb7308 */ /* 0x0009620000000800 */
[----:B-1----:R-:W-:Y:S01]  /*9ce0*/  SHF.R.U32.HI R2, RZ, 0x10, R0 ;  /* 0x00000010ff027819 */ /* 0x002fe20000011600 */
[----:B------:R-:W-:-:S03]  /*9cf0*/  HSET2.LE.AND R0, R10, R153, PT ;  /* 0x000000990a007233 */ /* 0x000fc60003803000 */
[----:B----4-:R-:W-:Y:S02]  /*9d00*/  LOP3.LUT R4, R2, 0xff, RZ, 0xc0, !PT ;  /* 0x000000ff02047812 */ /* 0x010fe400078ec0ff */
[----:B------:R-:W-:Y:S02]  /*9d10*/  F2FP.PACK_AB R2, R239, R245 ;  /* 0x000000f5ef02723e */ /* 0x000fe400000000ff */
[----:B------:R-:W-:Y:S02]  /*9d20*/  PRMT R4, R4, 0x5410, R6 ;  /* 0x0000541004047816 */ /* 0x000fe40000000006 */
[----:B------:R-:W-:Y:S01]  /*9d30*/  LOP3.LUT R6, R0, R2, RZ, 0xc0, !PT ;  /* 0x0000000200067212 */ /* 0x000fe200078ec0ff */
[--C-:B------:R-:W-:Y:S01]  /*9d40*/  HSET2.LE.AND R0, R5, R153.reuse, PT ;  /* 0x0000009905007233 */ /* 0x100fe20003803000 */
[----:B------:R-:W-:Y:S01]  /*9d50*/  F2FP.PACK_AB R2, R244, R243 ;  /* 0x000000f3f402723e */ /* 0x000fe200000000ff */
[----:B------:R-:W-:Y:S01]  /*9d60*/  HSET2.LE.AND R3, R4, R153, PT ;  /* 0x0000009904037233 */ /* 0x000fe20003803000 */
[----:B-----5:R-:W-:-:S02]  /*9d70*/  F2FP.PACK_AB R5, R235, R236 ;  /* 0x000000eceb05723e */ /* 0x020fc400000000ff */
[----:B------:R-:W-:Y:S02]  /*9d80*/  LOP3.LUT R4, R0, R2, RZ, 0xc0, !PT ;  /* 0x0000000200047212 */ /* 0x000fe400078ec0ff */
[----:B------:R-:W-:Y:S01]  /*9d90*/  LOP3.LUT R5, R3, R5, RZ, 0xc0, !PT ;  /* 0x0000000503057212 */ /* 0x000fe200078ec0ff */
[----:B------:R-:W-:Y:S01]  /*9da0*/  FFMA.FTZ R3, R176, c[0x0][0x23c], -R12 ;  /* 0x00008f00b0037a23 */ /* 0x000fe2000001080c */
[----:B------:R-:W-:Y:S02]  /*9db0*/  LOP3.LUT R2, R17, UR7, R42, 0x96, !PT ;  /* 0x0000000711027c12 */ /* 0x000fe4000f8e962a */
[----:B------:R-:W-:Y:S01]  /*9dc0*/  IADD3 R0, R73, 0x1, RZ ;  /* 0x0000000149007810 */ /* 0x000fe20007ffe0ff */
[----:B------:R1:W-:Y:S02]  /*9dd0*/  MUFU.EX2 R233, R3 ;  /* 0x0000000300e97308 */ /* 0x0003e40000000800 */
[----:B--2---:R-:W-:Y:S01]  /*9de0*/  HMMA.16816.F32 R68, R4, R28, R164 ;  /* 0x0000001c0444723c */ /* 0x004fe200000018a4 */
[----:B------:R-:W-:Y:S01]  /*9df0*/  LOP3.LUT R9, R141, UR25, R0, 0x96, !PT ;  /* 0x000000198d097c12 */ /* 0x000fe2000f8e9600 */
[----:B------:R-:W-:-:S04]  /*9e00*/  FFMA.FTZ R0, R159, c[0x0][0x23c], -R12 ;  /* 0x00008f009f007a23 */ /* 0x000fc8000001080c */
[----:B------:R2:W4:Y:S01]  /*9e10*/  MUFU.EX2 R176, R0 ;  /* 0x0000000000b07308 */ /* 0x0005220000000800 */
[----:B------:R-:W-:Y:S01]  /*9e20*/  IMAD.WIDE.U32 R18, R9, -0x326172a9, RZ ;  /* 0xcd9e8d5709127825 */ /* 0x000fe200078e00ff */
[----:B------:R-:W-:Y:S03]  /*9e30*/  HMMA.16816.F32 R76, R4, R30, R160 ;  /* 0x0000001e044c723c */ /* 0x000fe600000018a0 */
[----:B-1----:R-:W-:-:S05]  /*9e40*/  IMAD.WIDE.U32 R2, R2, -0x2daee0ad, RZ ;  /* 0xd2511f5302027825 */ /* 0x002fca00078e00ff */
[----:B---3--:R-:W-:Y:S01]  /*9e50*/  HMMA.16816.F32 R80, R4, R24, R80 ;  /* 0x000000180450723c */ /* 0x008fe20000001850 */
[C---:B------:R-:W-:Y:S02]  /*9e60*/  LOP3.LUT R8, R2.reuse, 0xffff, RZ, 0xc0, !PT ;  /* 0x0000ffff02087812 */ /* 0x040fe400078ec0ff */
[----:B------:R-:W-:Y:S02]  /*9e70*/  LOP3.LUT R10, R2, 0xff, RZ, 0xc0, !PT ;  /* 0x000000ff020a7812 */ /* 0x000fe400078ec0ff */
[----:B------:R-:W-:-:S03]  /*9e80*/  SHF.R.U32.HI R11, RZ, 0x10, R2 ;  /* 0x00000010ff0b7819 */ /* 0x000fc60000011602 */
[C---:B------:R-:W-:Y:S01]  /*9e90*/  HMMA.16816.F32 R92, R4.reuse, R26, R144 ;  /* 0x0000001a045c723c */ /* 0x040fe20000001890 */
[----:B------:R-:W-:Y:S01]  /*9ea0*/  SHF.R.U32.HI R16, RZ, 0x18, R2 ;  /* 0x00000018ff107819 */ /* 0x000fe20000011602 */
[----:B------:R-:W-:Y:S01]  /*9eb0*/  FFMA.FTZ R2, R154, c[0x0][0x23c], -R12 ;  /* 0x00008f009a027a23 */ /* 0x000fe2000001080c */
[----:B--2---:R-:W-:Y:S01]  /*9ec0*/  LOP3.LUT R0, R3, UR16, R40, 0x96, !PT ;  /* 0x0000001003007c12 */ /* 0x004fe2000f8e9628 */
[----:B------:R-:W-:Y:S01]  /*9ed0*/  FFMA.FTZ R3, R172, c[0x0][0x23c], -R12 ;  /* 0x00008f00ac037a23 */ /* 0x000fe2000001080c */
[----:B------:R-:W-:Y:S01]  /*9ee0*/  SHF.R.U32.HI R8, RZ, 0x8, R8 ;  /* 0x00000008ff087819 */ /* 0x000fe20000011608 */
[----:B------:R1:W-:Y:S01]  /*9ef0*/  MUFU.EX2 R166, R2 ;  /* 0x0000000200a67308 */ /* 0x0003e20000000800 */
[----:B------:R-:W-:Y:S01]  /*9f00*/  IMAD.MOV.U32 R172, RZ, RZ, R89 ;  /* 0x000000ffffac7224 */ /* 0x000fe200078e0059 */
[----:B------:R-:W-:Y:S01]  /*9f10*/  HMMA.16816.F32 R96, R4, R32, R96 ;  /* 0x000000200460723c */ /* 0x000fe20000001860 */
[----:B------:R-:W-:-:S05]  /*9f20*/  PRMT R10, R10, 0x5410, R8 ;  /* 0x000054100a0a7816 */ /* 0x000fca0000000008 */
[----:B------:R2:W-:Y:S02]  /*9f30*/  MUFU.EX2 R167, R3 ;  /* 0x0000000300a77308 */ /* 0x0005e40000000800 */
[----:B------:R-:W-:Y:S01]  /*9f40*/  HMMA.16816.F32 R100, R4, R34, R100 ;  /* 0x000000220464723c */ /* 0x000fe20000001864 */
[----:B-1----:R-:W-:Y:S02]  /*9f50*/  FFMA.FTZ R2, R177, c[0x0][0x23c], -R13 ;  /* 0x00008f00b1027a23 */ /* 0x002fe4000001080d */
[----:B------:R-:W-:-:S05]  /*9f60*/  IMAD.MOV.U32 R177, RZ, RZ, R90 ;  /* 0x000000ffffb17224 */ /* 0x000fca00078e005a */
[----:B------:R-:W-:Y:S01]  /*9f70*/  HMMA.16816.F32 R104, R4, R36, R128 ;  /* 0x000000240468723c */ /* 0x000fe20000001880 */
[----:B------:R1:W-:Y:S01]  /*9f80*/  MUFU.EX2 R164, R2 ;  /* 0x0000000200a47308 */ /* 0x0003e20000000800 */
[----:B--2---:R-:W-:Y:S01]  /*9f90*/  LOP3.LUT R3, R19, UR15, R234, 0x96, !PT ;  /* 0x0000000f13037c12 */ /* 0x004fe2000f8e96ea */
[----:B------:R-:W-:-:S05]  /*9fa0*/  IMAD.MOV.U32 R234, RZ, RZ, R91 ;  /* 0x000000ffffea7224 */ /* 0x000fca00078e005b */
[----:B------:R-:W-:Y:S01]  /*9fb0*/  HMMA.16816.F32 R88, R4, R38, R132 ;  /* 0x000000260458723c */ /* 0x000fe20000001884 */
[----:B------:R-:W-:Y:S01]  /*9fc0*/  IMAD.WIDE.U32 R8, R3, -0x2daee0ad, RZ ;  /* 0xd2511f5303087825 */ /* 0x000fe200078e00ff */
[----:B------:R-:W-:-:S05]  /*9fd0*/  LOP3.LUT R3, R0, 0xffff, RZ, 0xc0, !PT ;  /* 0x0000ffff00037812 */ /* 0x000fca00078ec0ff */
[--C-:B------:R-:W-:Y:S01]  /*9fe0*/  FFMA.FTZ R4, R174, c[0x0][0x23c], -R13.reuse ;  /* 0x00008f00ae047a23 */ /* 0x100fe2000001080d */
[----:B------:R-:W-:Y:S01]  /*9ff0*/  LOP3.LUT R5, R0, 0xff, RZ, 0xc0, !PT ;  /* 0x000000ff00057812 */ /* 0x000fe200078ec0ff */
[----:B-1----:R-:W-:Y:S01]  /*a000*/  FFMA.FTZ R2, R173, c[0x0][0x23c], -R13 ;  /* 0x00008f00ad027a23 */ /* 0x002fe2000001080d */
[----:B------:R-:W-:Y:S01]  /*a010*/  SHF.R.U32.HI R7, RZ, 0x18, R0 ;  /* 0x00000018ff077819 */ /* 0x000fe20000011600 */
[----:B------:R-:W-:Y:S01]  /*a020*/  MUFU.EX2 R161, R4 ;  /* 0x0000000400a17308 */ /* 0x000fe20000000800 */
[----:B------:R-:W-:Y:S01]  /*a030*/  LOP3.LUT R6, R11, 0xff, RZ, 0xc0, !PT ;  /* 0x000000ff0b067812 */ /* 0x000fe200078ec0ff */
[----:B------:R-:W-:Y:S01]  /*a040*/  IMAD.MOV.U32 R173, RZ, RZ, R72 ;  /* 0x000000ffffad7224 */ /* 0x000fe200078e0048 */
[----:B------:R-:W-:Y:S01]  /*a050*/  SHF.R.U32.HI R3, RZ, 0x8, R3 ;  /* 0x00000008ff037819 */ /* 0x000fe20000011603 */
[----:B------:R-:W-:Y:S01]  /*a060*/  IMAD.MOV.U32 R174, RZ, RZ, R117 ;  /* 0x000000ffffae7224 */ /* 0x000fe200078e0075 */
[----:B------:R-:W-:Y:S02]  /*a070*/  PRMT R6, R6, 0x5410, R16 ;  /* 0x0000541006067816 */ /* 0x000fe40000000010 */
[----:B------:R-:W-:Y:S01]  /*a080*/  PRMT R5, R5, 0x5410, R3 ;  /* 0x0000541005057816 */ /* 0x000fe20000000003 */
[----:B------:R1:W-:Y:S01]  /*a090*/  MUFU.EX2 R165, R2 ;  /* 0x0000000200a57308 */ /* 0x0003e20000000800 */
[----:B------:R-:W-:Y:S01]  /*a0a0*/  LOP3.LUT R20, R9, UR12, R50, 0x96, !PT ;  /* 0x0000000c09147c12 */ /* 0x000fe2000f8e9632 */
[--C-:B------:R-:W-:Y:S01]  /*a0b0*/  HSET2.LE.AND R3, R6, R153.reuse, PT ;  /* 0x0000009906037233 */ /* 0x100fe20003803000 */
[----:B----4-:R-:W-:Y:S01]  /*a0c0*/  F2FP.PACK_AB R6, R176, R233 ;  /* 0x000000e9b006723e */ /* 0x010fe200000000ff */
[----:B------:R-:W-:Y:S01]  /*a0d0*/  HSET2.LE.AND R5, R5, R153, PT ;  /* 0x0000009905057233 */ /* 0x000fe20003803000 */
[----:B-1----:R-:W-:-:S04]  /*a0e0*/  FFMA.FTZ R2, R155, c[0x0][0x23c], -R13 ;  /* 0x00008f009b027a23 */ /* 0x002fc8000001080d */
[----:B------:R1:W2:Y:S02]  /*a0f0*/  MUFU.EX2 R163, R2 ;  /* 0x0000000200a37308 */ /* 0x0002a40000000800 */
[----:B-1----:R-:W-:Y:S02]  /*a100*/  SHF.R.U32.HI R2, RZ, 0x10, R0 ;  /* 0x00000010ff027819 */ /* 0x002fe40000011600 */
[----:B------:R-:W-:Y:S02]  /*a110*/  LOP3.LUT R0, R45, UR13, R18, 0x96, !PT ;  /* 0x0000000d2d007c12 */ /* 0x000fe4000f8e9612 */
[----:B------:R-:W-:Y:S02]  /*a120*/  LOP3.LUT R2, R2, 0xff, RZ, 0xc0, !PT ;  /* 0x000000ff02027812 */ /* 0x000fe400078ec0ff */
[----:B--2---:R-:W-:Y:S01]  /*a130*/  F2FP.PACK_AB R4, R163, R165 ;  /* 0x000000a5a304723e */ /* 0x004fe200000000ff */
[----:B------:R-:W-:Y:S01]  /*a140*/  IMAD.WIDE.U32 R16, R0, -0x2daee0ad, RZ ;  /* 0xd2511f5300107825 */ /* 0x000fe200078e00ff */
[----:B------:R-:W-:Y:S01]  /*a150*/  PRMT R9, R2, 0x5410, R7 ;  /* 0x0000541002097816 */ /* 0x000fe20000000007 */
[----:B------:R-:W-:Y:S01]  /*a160*/  HSET2.LE.AND R0, R10, R153, PT ;  /* 0x000000990a007233 */ /* 0x000fe20003803000 */
[----:B------:R-:W-:-:S02]  /*a170*/  F2FP.PACK_AB R2, R166, R167 ;  /* 0x000000a7a602723e */ /* 0x000fc400000000ff */
[----:B------:R-:W-:Y:S02]  /*a180*/  LOP3.LUT R7, R17, UR10, R8, 0x96, !PT ;  /* 0x0000000a11077c12 */ /* 0x000fe4000f8e9608 */
[----:B------:R-:W-:Y:S01]  /*a190*/  LOP3.LUT R10, R0, R2, RZ, 0xc0, !PT ;  /* 0x00000002000a7212 */ /* 0x000fe200078ec0ff */
[----:B------:R-:W-:Y:S01]  /*a1a0*/  HSET2.LE.AND R0, R9, R153, PT ;  /* 0x0000009909007233 */ /* 0x000fe20003803000 */
[----:B------:R-:W-:Y:S01]  /*a1b0*/  LOP3.LUT R11, R3, R4, RZ, 0xc0, !PT ;  /* 0x00000004030b7212 */ /* 0x000fe200078ec0ff */
[----:B------:R-:W-:Y:S01]  /*a1c0*/  FFMA.FTZ R3, R168, c[0x0][0x23c], -R14 ;  /* 0x00008f00a8037a23 */ /* 0x000fe2000001080e */
[----:B------:R-:W-:Y:S01]  /*a1d0*/  LOP3.LUT R8, R5, R6, RZ, 0xc0, !PT ;  /* 0x0000000605087212 */ /* 0x000fe200078ec0ff */
[----:B------:R-:W-:Y:S01]  /*a1e0*/  IMAD.WIDE.U32 R4, R20, -0x326172a9, RZ ;  /* 0xcd9e8d5714047825 */ /* 0x000fe200078e00ff */
[----:B------:R-:W-:Y:S01]  /*a1f0*/  F2FP.PACK_AB R2, R161, R164 ;  /* 0x000000a4a102723e */ /* 0x000fe200000000ff */
[----:B------:R1:W-:Y:S01]  /*a200*/  MUFU.EX2 R162, R3 ;  /* 0x0000000300a27308 */ /* 0x0003e20000000800 */
[----:B------:R-:W-:Y:S01]  /*a210*/  LDSM.16.MT88.4 R20, [R186+0x7000] ;  /* 0x00700000ba14783b */ /* 0x000fe20000004200 */
[----:B------:R-:W-:Y:S01]  /*a220*/  IMAD.WIDE.U32 R42, R7, -0x326172a9, RZ ;  /* 0xcd9e8d57072a7825 */ /* 0x000fe200078e00ff */
[----:B------:R-:W-:-:S02]  /*a230*/  LOP3.LUT R9, R0, R2, RZ, 0xc0, !PT ;  /* 0x0000000200097212 */ /* 0x000fc400078ec0ff */
[----:B------:R-:W-:Y:S01]  /*a240*/  LOP3.LUT R2, R5, UR11, R44, 0x96, !PT ;  /* 0x0000000b05027c12 */ /* 0x000fe2000f8e962c */
[----:B------:R-:W-:Y:S01]  /*a250*/  IMAD.MOV.U32 R168, RZ, RZ, R118 ;  /* 0x000000ffffa87224 */ /* 0x000fe200078e0076 */
[----:B------:R-:W-:Y:S01]  /*a260*/  LOP3.LUT R0, R43, UR9, R4, 0x96, !PT ;  /* 0x000000092b007c12 */ /* 0x000fe2000f8e9604 */
[----:B------:R-:W-:Y:S02]  /*a270*/  FFMA.FTZ R4, R170, c[0x0][0x23c], -R14 ;  /* 0x00008f00aa047a23 */ /* 0x000fe4000001080e */
[----:B------:R-:W-:Y:S01]  /*a280*/  HMMA.16816.F32 R56, R8, R36, R56 ;  /* 0x000000240838723c */ /* 0x000fe20000001838 */
[----:B------:R-:W-:Y:S01]  /*a290*/  IMAD.MOV.U32 R170, RZ, RZ, R115 ;  /* 0x000000ffffaa7224 */ /* 0x000fe200078e0073 */
[----:B------:R2:W-:Y:S01]  /*a2a0*/  MUFU.EX2 R158, R4 ;  /* 0x00000004009e7308 */ /* 0x0005e20000000800 */
[----:B------:R-:W-:-:S04]  /*a2b0*/  IMAD.WIDE.U32 R40, R0, -0x2daee0ad, RZ ;  /* 0xd2511f5300287825 */ /* 0x000fc800078e00ff */
[--C-:B-1----:R-:W-:Y:S01]  /*a2c0*/  FFMA.FTZ R3, R171, c[0x0][0x23c], -R14.reuse ;  /* 0x00008f00ab037a23 */ /* 0x102fe2000001080e */
[C---:B------:R-:W-:Y:S01]  /*a2d0*/  HMMA.16816.F32 R84, R8.reuse, R28, R84 ;  /* 0x0000001c0854723c */ /* 0x040fe20000001854 */
[----:B------:R-:W-:Y:S02]  /*a2e0*/  FFMA.FTZ R0, R169, c[0x0][0x23c], -R14 ;  /* 0x00008f00a9007a23 */ /* 0x000fe4000001080e */
[----:B------:R1:W-:Y:S01]  /*a2f0*/  MUFU.EX2 R160, R3 ;  /* 0x0000000300a07308 */ /* 0x0003e20000000800 */
[----:B------:R-:W-:Y:S02]  /*a300*/  IMAD.MOV.U32 R171, RZ, RZ, R119 ;  /* 0x000000ffffab7224 */ /* 0x000fe400078e0077 */
[----:B------:R-:W-:Y:S02]  /*a310*/  IMAD.MOV.U32 R169, RZ, RZ, R114 ;  /* 0x000000ffffa97224 */ /* 0x000fe400078e0072 */
[----:B------:R-:W-:Y:S01]  /*a320*/  HMMA.16816.F32 R64, R8, R30, R64 ;  /* 0x0000001e0840723c */ /* 0x000fe20000001840 */
[----:B------:R-:W3:Y:S01]  /*a330*/  LDSM.16.MT88.4 R28, [R185+0x7000] ;  /* 0x00700000b91c783b */ /* 0x000ee20000004200 */
[----:B--2---:R-:W-:Y:S01]  /*a340*/  FFMA.FTZ R4, R175, c[0x0][0x23c], -R15 ;  /* 0x00008f00af047a23 */ /* 0x004fe2000001080f */
[----:B------:R2:W-:Y:S01]  /*a350*/  MUFU.EX2 R159, R0 ;  /* 0x00000000009f7308 */ /* 0x0005e20000000800 */
[----:B------:R-:W-:-:S04]  /*a360*/  IMAD.MOV.U32 R175, RZ, RZ, R49 ;  /* 0x000000ffffaf7224 */ /* 0x000fc800078e0031 */
[C---:B------:R-:W-:Y:S01]  /*a370*/  HMMA.16816.F32 R60, R8.reuse, R24, R60 ;  /* 0x00000018083c723c */ /* 0x040fe2000000183c */
[----:B-1----:R-:W-:Y:S02]  /*a380*/  IMAD.WIDE.U32 R2, R2, -0x2daee0ad, RZ ;  /* 0xd2511f5302027825 */ /* 0x002fe400078e00ff */
[----:B------:R1:W-:Y:S03]  /*a390*/  MUFU.EX2 R157, R4 ;  /* 0x00000004009d7308 */ /* 0x0003e60000000800 */
[----:B------:R-:W-:Y:S02]  /*a3a0*/  LOP3.LUT R2, R41, UR6, R2, 0x96, !PT ;  /* 0x0000000629027c12 */ /* 0x000fe4000f8e9602 */
[----:B------:R-:W-:Y:S01]  /*a3b0*/  HMMA.16816.F32 R52, R8, R26, R52 ;  /* 0x0000001a0834723c */ /* 0x000fe20000001834 */
[----:B------:R-:W4:Y:S01]  /*a3c0*/  LDSM.16.MT88.4 R24, [R188+0x7000] ;  /* 0x00700000bc18783b */ /* 0x000f220000004200 */
[----:B--2---:R-:W-:Y:S01]  /*a3d0*/  LOP3.LUT R0, R3, UR8, R16, 0x96, !PT ;  /* 0x0000000803007c12 */ /* 0x004fe2000f8e9610 */
[----:B------:R-:W-:-:S04]  /*a3e0*/  IMAD.WIDE.U32 R2, R2, -0x326172a9, RZ ;  /* 0xcd9e8d5702027825 */ /* 0x000fc800078e00ff */
[----:B------:R-:W-:Y:S01]  /*a3f0*/  IMAD.WIDE.U32 R16, R0, -0x326172a9, RZ ;  /* 0xcd9e8d5700107825 */ /* 0x000fe200078e00ff */
[C---:B------:R-:W-:Y:S01]  /*a400*/  LOP3.LUT R0, R2.reuse, 0xffff, RZ, 0xc0, !PT ;  /* 0x0000ffff02007812 */ /* 0x040fe200078ec0ff */
[C---:B------:R-:W-:Y:S01]  /*a410*/  HMMA.16816.F32 R36, R8.reuse, R38, R136 ;  /* 0x000000260824723c */ /* 0x040fe20000001888 */
[----:B------:R-:W-:Y:S02]  /*a420*/  LOP3.LUT R5, R2, 0xff, RZ, 0xc0, !PT ;  /* 0x000000ff02057812 */ /* 0x000fe400078ec0ff */
[----:B-1----:R-:W-:Y:S02]  /*a430*/  SHF.R.U32.HI R4, RZ, 0x8, R0 ;  /* 0x00000008ff047819 */ /* 0x002fe40000011600 */
[----:B------:R-:W-:Y:S01]  /*a440*/  LOP3.LUT R0, R3, UR17, R16, 0x96, !PT ;  /* 0x0000001103007c12 */ /* 0x000fe2000f8e9610 */
[----:B------:R-:W-:Y:S01]  /*a450*/  FFMA.FTZ R3, R180, c[0x0][0x23c], -R15 ;  /* 0x00008f00b4037a23 */ /* 0x000fe2000001080f */
[----:B------:R-:W-:Y:S01]  /*a460*/  SHF.R.U32.HI R6, RZ, 0x10, R2 ;  /* 0x00000010ff067819 */ /* 0x000fe20000011602 */
[----:B------:R-:W-:Y:S01]  /*a470*/  IMAD.MOV.U32 R180, RZ, RZ, R48 ;  /* 0x000000ffffb47224 */ /* 0x000fe200078e0030 */
[----:B------:R-:W-:Y:S01]  /*a480*/  SHF.R.U32.HI R7, RZ, 0x18, R2 ;  /* 0x00000018ff077819 */ /* 0x000fe20000011602 */
[----:B------:R1:W2:Y:S01]  /*a490*/  MUFU.EX2 R156, R3 ;  /* 0x00000003009c7308 */ /* 0x0002a20000000800 */
[----:B------:R-:W-:Y:S01]  /*a4a0*/  PRMT R16, R5, 0x5410, R4 ;  /* 0x0000541005107816 */ /* 0x000fe20000000004 */
[----:B------:R-:W-:Y:S01]  /*a4b0*/  HMMA.16816.F32 R48, R8, R32, R108 ;  /* 0x000000200830723c */ /* 0x000fe2000000186c */
[----:B------:R-:W-:-:S02]  /*a4c0*/  LOP3.LUT R2, R0, 0xffff, RZ, 0xc0, !PT ;  /* 0x0000ffff00027812 */ /* 0x000fc400078ec0ff */
[----:B------:R-:W-:Y:S02]  /*a4d0*/  SHF.R.U32.HI R4, RZ, 0x10, R0 ;  /* 0x00000010ff047819 */ /* 0x000fe40000011600 */
[----:B------:R-:W-:Y:S02]  /*a4e0*/  LOP3.LUT R5, R0, 0xff, RZ, 0xc0, !PT ;  /* 0x000000ff00057812 */ /* 0x000fe400078ec0ff */
[----:B------:R-:W-:-:S04]  /*a4f0*/  SHF.R.U32.HI R2, RZ, 0x8, R2 ;  /* 0x00000008ff027819 */ /* 0x000fc80000011602 */
[----:B------:R-:W-:Y:S01]  /*a500*/  PRMT R2, R5, 0x5410, R2 ;  /* 0x0000541005027816 */ /* 0x000fe20000000002 */
[----:B-1----:R-:W-:Y:S01]  /*a510*/  FFMA.FTZ R3, R179, c[0x0][0x23c], -R15 ;  /* 0x00008f00b3037a23 */ /* 0x002fe2000001080f */
[----:B--2---:R-:W-:Y:S01]  /*a520*/  F2FP.PACK_AB R5, R156, R157 ;  /* 0x0000009d9c05723e */ /* 0x004fe200000000ff */
[----:B------:R-:W-:Y:S02]  /*a530*/  IMAD.MOV.U32 R179, RZ, RZ, R47 ;  /* 0x000000ffffb37224 */ /* 0x000fe400078e002f */
[----:B------:R1:W-:Y:S02]  /*a540*/  MUFU.EX2 R155, R3 ;  /* 0x00000003009b7308 */ /* 0x0003e40000000800 */
[----:B-1----:R-:W-:Y:S02]  /*a550*/  SHF.R.U32.HI R3, RZ, 0x18, R0 ;  /* 0x00000018ff037819 */ /* 0x002fe40000011600 */
[----:B------:R-:W-:Y:S01]  /*a560*/  LOP3.LUT R0, R4, 0xff, RZ, 0xc0, !PT ;  /* 0x000000ff04007812 */ /* 0x000fe200078ec0ff */
[----:B------:R-:W-:-:S02]  /*a570*/  FFMA.FTZ R4, R178, c[0x0][0x23c], -R15 ;  /* 0x00008f00b2047a23 */ /* 0x000fc4000001080f */
[----:B------:R-:W-:Y:S01]  /*a580*/  IMAD.MOV.U32 R178, RZ, RZ, R46 ;  /* 0x000000ffffb27224 */ /* 0x000fe200078e002e */
[----:B------:R-:W-:Y:S01]  /*a590*/  PRMT R3, R0, 0x5410, R3 ;  /* 0x0000541000037816 */ /* 0x000fe20000000003 */
[----:B------:R1:W2:Y:S01]  /*a5a0*/  MUFU.EX2 R154, R4 ;  /* 0x00000004009a7308 */ /* 0x0002a20000000800 */
[--C-:B------:R-:W-:Y:S01]  /*a5b0*/  HSET2.LE.AND R0, R2, R153.reuse, PT ;  /* 0x0000009902007233 */ /* 0x100fe20003803000 */
[----:B------:R-:W-:Y:S01]  /*a5c0*/  F2FP.PACK_AB R2, R160, R162 ;  /* 0x000000a2a002723e */ /* 0x000fe200000000ff */
[----:B------:R-:W-:Y:S01]  /*a5d0*/  HMMA.16816.F32 R44, R8, R34, R120 ;  /* 0x00000022082c723c */ /* 0x000fe20000001878 */
[----:B------:R-:W-:Y:S01]  /*a5e0*/  HSET2.LE.AND R3, R3, R153, PT ;  /* 0x0000009903037233 */ /* 0x000fe20003803000 */
[----:B------:R-:W5:Y:S04]  /*a5f0*/  LDSM.16.MT88.4 R32, [R187+0x7000] ;  /* 0x00700000bb20783b */ /* 0x000f680000004200 */
[----:B------:R-:W-:Y:S01]  /*a600*/  LOP3.LUT R5, R3, R5, RZ, 0xc0, !PT ;  /* 0x0000000503057212 */ /* 0x000fe200078ec0ff */
[----:B------:R-:W-:Y:S01]  /*a610*/  LDSM.16.MT88.4 R120, [R186+0x7800] ;  /* 0x00780000ba78783b */ /* 0x000fe20000004200 */
[----:B------:R-:W-:-:S02]  /*a620*/  LOP3.LUT R8, R241, UR13, R18, 0x96, !PT ;  /* 0x0000000df1087c12 */ /* 0x000fc4000f8e9612 */
[----:B-1----:R-:W-:-:S03]  /*a630*/  LOP3.LUT R4, R6, 0xff, RZ, 0xc0, !PT ;  /* 0x000000ff06047812 */ /* 0x002fc600078ec0ff */
[----:B------:R-:W-:Y:S01]  /*a640*/  IMAD.WIDE.U32 R10, R8, -0x2daee0ad, RZ ;  /* 0xd2511f53080a7825 */ /* 0x000fe200078e00ff */
[----:B------:R-:W-:-:S03]  /*a650*/  PRMT R6, R4, 0x5410, R7 ;  /* 0x0000541004067816 */ /* 0x000fc60000000007 */
[--C-:B------:R-:W-:Y:S01]  /*a660*/  FFMA.FTZ R8, R183, c[0x0][0x23c], -R12.reuse ;  /* 0x00008f00b7087a23 */ /* 0x100fe2000001080c */
[----:B------:R-:W-:Y:S01]  /*a670*/  LOP3.LUT R4, R0, R2, RZ, 0xc0, !PT ;  /* 0x0000000200047212 */ /* 0x000fe200078ec0ff */
[--C-:B------:R-:W-:Y:S01]  /*a680*/  HSET2.LE.AND R0, R16, R153.reuse, PT ;  /* 0x0000009910007233 */ /* 0x100fe20003803000 */
[----:B------:R-:W-:Y:S01]  /*a690*/  F2FP.PACK_AB R2, R158, R159 ;  /* 0x0000009f9e02723e */ /* 0x000fe200000000ff */
[----:B------:R-:W-:Y:S01]  /*a6a0*/  HSET2.LE.AND R3, R6, R153, PT ;  /* 0x0000009906037233 */ /* 0x000fe20003803000 */
[----:B--2---:R-:W-:Y:S01]  /*a6b0*/  F2FP.PACK_AB R7, R154, R155 ;  /* 0x0000009b9a07723e */ /* 0x004fe200000000ff */
[----:B------:R1:W-:Y:S01]  /*a6c0*/  MUFU.EX2 R151, R8 ;  /* 0x0000000800977308 */ /* 0x0003e20000000800 */
[----:B------:R-:W-:Y:S01]  /*a6d0*/  LOP3.LUT R6, R0, R2, RZ, 0xc0, !PT ;  /* 0x0000000200067212 */ /* 0x000fe200078ec0ff */
[----:B------:R-:W-:Y:S01]  /*a6e0*/  FFMA.FTZ R0, R216, c[0x0][0x23c], -R12 ;  /* 0x00008f00d8007a23 */ /* 0x000fe2000001080c */
[----:B------:R-:W-:Y:S02]  /*a6f0*/  LOP3.LUT R2, R19, UR15, R112, 0x96, !PT ;  /* 0x0000000f13027c12 */ /* 0x000fe4000f8e9670 */
[----:B------:R-:W-:-:S03]  /*a700*/  LOP3.LUT R7, R3, R7, RZ, 0xc0, !PT ;  /* 0x0000000703077212 */ /* 0x000fc600078ec0ff */
[----:B------:R-:W-:Y:S01]  /*a710*/  IMAD.WIDE.U32 R2, R2, -0x2daee0ad, RZ ;  /* 0xd2511f5302027825 */ /* 0x000fe200078e00ff */
[----:B------:R2:W-:Y:S03]  /*a720*/  MUFU.EX2 R152, R0 ;  /* 0x0000000000987308 */ /* 0x0005e60000000800 */
[----:B---3--:R-:W-:Y:S01]  /*a730*/  HMMA.16816.F32 R68, R4, R28, R68 ;  /* 0x0000001c0444723c */ /* 0x008fe20000001844 */
[----:B------:R-:W-:Y:S01]  /*a740*/  LOP3.LUT R3, R3, UR12, R116, 0x96, !PT ;  /* 0x0000000c03037c12 */ /* 0x000fe2000f8e9674 */
[----:B-1----:R-:W-:-:S04]  /*a750*/  FFMA.FTZ R8, R181, c[0x0][0x23c], -R12 ;  /* 0x00008f00b5087a23 */ /* 0x002fc8000001080c */
[----:B------:R-:W-:Y:S02]  /*a760*/  MUFU.EX2 R149, R8 ;  /* 0x0000000800957308 */ /* 0x000fe40000000800 */
[----:B------:R-:W-:Y:S01]  /*a770*/  HMMA.16816.F32 R108, R4, R30, R76 ;  /* 0x0000001e046c723c */ /* 0x000fe2000000184c */
[----:B--2---:R-:W-:Y:S01]  /*a780*/  LOP3.LUT R0, R11, UR10, R2, 0x96, !PT ;  /* 0x0000000a0b007c12 */ /* 0x004fe2000f8e9602 */
[----:B------:R-:W-:-:S06]  /*a790*/  IMAD.WIDE.U32 R2, R3, -0x326172a9, RZ ;  /* 0xcd9e8d5703027825 */ /* 0x000fcc00078e00ff */
[----:B----4-:R-:W-:Y:S01]  /*a7a0*/  HMMA.16816.F32 R112, R4, R24, R80 ;  /* 0x000000180470723c */ /* 0x010fe20000001850 */
[----:B------:R-:W-:Y:S01]  /*a7b0*/  IMAD.WIDE.U32 R136, R0, -0x326172a9, RZ ;  /* 0xcd9e8d5700887825 */ /* 0x000fe200078e00ff */
[----:B------:R-:W-:-:S03]  /*a7c0*/  LOP3.LUT R3, R3, UR11, R240, 0x96, !PT ;  /* 0x0000000b03037c12 */ /* 0x000fc6000f8e96f0 */
[----:B------:R-:W-:-:S03]  /*a7d0*/  FFMA.FTZ R0, R182, c[0x0][0x23c], -R12 ;  /* 0x00008f00b6007a23 */ /* 0x000fc6000001080c */
[C---:B------:R-:W-:Y:S01]  /*a7e0*/  HMMA.16816.F32 R92, R4.reuse, R26, R92 ;  /* 0x0000001a045c723c */ /* 0x040fe2000000185c */
[----:B------:R1:W2:Y:S07]  /*a7f0*/  MUFU.EX2 R150, R0 ;  /* 0x0000000000967308 */ /* 0x0002ae0000000800 */
[C---:B------:R-:W-:Y:S08]  /*a800*/  HMMA.16816.F32 R116, R4.reuse, R20, R96 ;  /* 0x000000140474723c */ /* 0x040ff00000001860 */
[----:B------:R-:W-:Y:S01]  /*a810*/  HMMA.16816.F32 R124, R4, R22, R100 ;  /* 0x00000016047c723c */ /* 0x000fe20000001864 */
[----:B-1----:R-:W-:Y:S01]  /*a820*/  LOP3.LUT R0, R137, UR9, R2, 0x96, !PT ;  /* 0x0000000989007c12 */ /* 0x002fe2000f8e9602 */
[----:B------:R-:W-:-:S04]  /*a830*/  IMAD.WIDE.U32 R2, R3, -0x2daee0ad, RZ ;  /* 0xd2511f5303027825 */ /* 0x000fc800078e00ff */
[----:B------:R-:W-:Y:S01]  /*a840*/  IMAD.WIDE.U32 R72, R0, -0x2daee0ad, RZ ;  /* 0xd2511f5300487825 */ /* 0x000fe200078e00ff */
[----:B------:R-:W-:Y:S01]  /*a850*/  LOP3.LUT R8, R3, UR8, R10, 0x96, !PT ;  /* 0x0000000803087c12 */ /* 0x000fe2000f8e960a */
[C---:B-----5:R-:W-:Y:S01]  /*a860*/  HMMA.16816.F32 R128, R4.reuse, R32, R104 ;  /* 0x000000200480723c */ /* 0x060fe20000001868 */
[----:B------:R-:W1:Y:S01]  /*a870*/  LDSM.16.MT88.4 R104, [R188+0x7800] ;  /* 0x00780000bc68783b */ /* 0x000e620000004200 */
[----:B------:R-:W-:Y:S01]  /*a880*/  FFMA.FTZ R0, R219, c[0x0][0x23c], -R13 ;  /* 0x00008f00db007a23 */ /* 0x000fe2000001080d */
[----:B------:R-:W-:Y:S01]  /*a890*/  LOP3.LUT R2, R73, UR6, R2, 0x96, !PT ;  /* 0x0000000649027c12 */ /* 0x000fe2000f8e9602 */
[----:B------:R-:W-:Y:S02]  /*a8a0*/  IMAD.WIDE.U32 R18, R8, -0x326172a9, RZ ;  /* 0xcd9e8d5708127825 */ /* 0x000fe400078e00ff */
[----:B------:R3:W-:Y:S02]  /*a8b0*/  MUFU.EX2 R148, R0 ;  /* 0x0000000000947308 */ /* 0x0007e40000000800 */
[----:B------:R-:W-:Y:S01]  /*a8c0*/  IMAD.WIDE.U32 R2, R2, -0x326172a9, RZ ;  /* 0xcd9e8d5702027825 */ /* 0x000fe200078e00ff */
[----:B------:R-:W-:Y:S01]  /*a8d0*/  HMMA.16816.F32 R144, R4, R34, R88 ;  /* 0x000000220490723c */ /* 0x000fe20000001858 */
[----:B------:R-:W4:Y:S06]  /*a8e0*/  LDSM.16.MT88.4 R88, [R185+0x7800] ;  /* 0x00780000b958783b */ /* 0x000f2c0000004200 */
[----:B------:R-:W-:-:S02]  /*a8f0*/  SHF.R.U32.HI R4, RZ, 0x10, R2 ;  /* 0x00000010ff047819 */ /* 0x000fc40000011602 */
[C---:B------:R-:W-:Y:S02]  /*a900*/  LOP3.LUT R5, R2.reuse, 0xffff, RZ, 0xc0, !PT ;  /* 0x0000ffff02057812 */ /* 0x040fe400078ec0ff */
[----:B------:R-:W-:Y:S01]  /*a910*/  LOP3.LUT R6, R2, 0xff, RZ, 0xc0, !PT ;  /* 0x000000ff02067812 */ /* 0x000fe200078ec0ff */
[--C-:B---3--:R-:W-:Y:S01]  /*a920*/  FFMA.FTZ R0, R217, c[0x0][0x23c], -R13.reuse ;  /* 0x00008f00d9007a23 */ /* 0x108fe2000001080d */
[----:B------:R-:W-:Y:S02]  /*a930*/  SHF.R.U32.HI R7, RZ, 0x18, R2 ;  /* 0x00000018ff077819 */ /* 0x000fe40000011602 */
[----:B------:R-:W-:Y:S01]  /*a940*/  LOP3.LUT R2, R4, 0xff, RZ, 0xc0, !PT ;  /* 0x000000ff04027812 */ /* 0x000fe200078ec0ff */
[----:B------:R3:W-:Y:S01]  /*a950*/  MUFU.EX2 R73, R0 ;  /* 0x0000000000497308 */ /* 0x0007e20000000800 */
[----:B------:R-:W-:Y:S01]  /*a960*/  FFMA.FTZ R4, R221, c[0x0][0x23c], -R13 ;  /* 0x00008f00dd047a23 */ /* 0x000fe2000001080d */
[----:B------:R-:W-:Y:S02]  /*a970*/  SHF.R.U32.HI R5, RZ, 0x8, R5 ;  /* 0x00000008ff057819 */ /* 0x000fe40000011605 */
[----:B------:R-:W-:-:S02]  /*a980*/  PRMT R8, R2, 0x5410, R7 ;  /* 0x0000541002087816 */ /* 0x000fc40000000007 */
[----:B------:R-:W-:Y:S02]  /*a990*/  PRMT R5, R6, 0x5410, R5 ;  /* 0x0000541006057816 */ /* 0x000fe40000000005 */
[----:B------:R-:W-:Y:S01]  /*a9a0*/  MUFU.EX2 R43, R4 ;  /* 0x00000004002b7308 */ /* 0x000fe20000000800 */
[----:B---3--:R-:W-:-:S07]  /*a9b0*/  FFMA.FTZ R0, R212, c[0x0][0x23c], -R13 ;  /* 0x00008f00d4007a23 */ /* 0x008fce000001080d */
[----:B------:R3:W5:Y:S02]  /*a9c0*/  MUFU.EX2 R141, R0 ;  /* 0x00000000008d7308 */ /* 0x0007640000000800 */
[----:B---3--:R-:W-:-:S04]  /*a9d0*/  LOP3.LUT R0, R3, UR17, R18, 0x96, !PT ;  /* 0x0000001103007c12 */ /* 0x008fc8000f8e9612 */
[C---:B------:R-:W-:Y:S02]  /*a9e0*/  LOP3.LUT R3, R0.reuse, 0xffff, RZ, 0xc0, !PT ;  /* 0x0000ffff00037812 */ /* 0x040fe400078ec0ff */
[--C-:B------:R-:W-:Y:S02]  /*a9f0*/  SHF.R.U32.HI R2, RZ, 0x10, R0.reuse ;  /* 0x00000010ff027819 */ /* 0x100fe40000011600 */
[----:B------:R-:W-:Y:S02]  /*aa00*/  SHF.R.U32.HI R4, RZ, 0x8, R3 ;  /* 0x00000008ff047819 */ /* 0x000fe40000011603 */
[----:B------:R-:W-:Y:S02]  /*aa10*/  LOP3.LUT R7, R0, 0xff, RZ, 0xc0, !PT ;  /* 0x000000ff00077812 */ /* 0x000fe400078ec0ff */
[----:B------:R-:W-:Y:S01]  /*aa20*/  SHF.R.U32.HI R6, RZ, 0x18, R0 ;  /* 0x00000018ff067819 */ /* 0x000fe20000011600 */
[----:B------:R-:W-:Y:S01]  /*aa30*/  HSET2.LE.AND R0, R5, R153, PT ;  /* 0x0000009905007233 */ /* 0x000fe20003803000 */
[----:B------:R-:W-:-:S02]  /*aa40*/  LOP3.LUT R3, R2, 0xff, RZ, 0xc0, !PT ;  /* 0x000000ff02037812 */ /* 0x000fc400078ec0ff */
[----:B--2---:R-:W-:Y:S02]  /*aa50*/  F2FP.PACK_AB R2, R149, R150 ;  /* 0x000000969502723e */ /* 0x004fe400000000ff */
[----:B------:R-:W-:Y:S02]  /*aa60*/  PRMT R4, R7, 0x5410, R4 ;  /* 0x0000541007047816 */ /* 0x000fe40000000004 */
[----:B------:R-:W-:Y:S02]  /*aa70*/  PRMT R5, R3, 0x5410, R6 ;  /* 0x0000541003057816 */ /* 0x000fe40000000006 */
[----:B------:R-:W-:Y:S01]  /*aa80*/  LOP3.LUT R6, R0, R2, RZ, 0xc0, !PT ;  /* 0x0000000200067212 */ /* 0x000fe200078ec0ff */
[--C-:B------:R-:W-:Y:S01]  /*aa90*/  HSET2.LE.AND R0, R8, R153.reuse, PT ;  /* 0x0000009908007233 */ /* 0x100fe20003803000 */
[----:B-----5:R-:W-:Y:S01]  /*aaa0*/  F2FP.PACK_AB R2, R141, R73 ;  /* 0x000000498d02723e */ /* 0x020fe200000000ff */
        /* <DEDUP_REMOVED lines=9> */
[----:B------:R-:W-:Y:S01]  /*ab40*/  LOP3.LUT R2, R17, UR7, R42, 0x96, !PT ;  /* 0x0000000711027c12 */ /* 0x000fe2000f8e962a */
[----:B------:R-:W-:-:S04]  /*ab50*/  FFMA.FTZ R8, R220, c[0x0][0x23c], -R15 ;  /* 0x00008f00dc087a23 */ /* 0x000fc8000001080f */
[----:B------:R-:W-:Y:S01]  /*ab60*/  HMMA.16816.F32 R64, R4, R30, R64 ;  /* 0x0000001e0440723c */ /* 0x000fe20000001840 */
[----:B------:R-:W-:-:S05]  /*ab70*/  IMAD.WIDE.U32 R2, R2, -0x2daee0ad, RZ ;  /* 0xd2511f5302027825 */ /* 0x000fca00078e00ff */
[C---:B------:R-:W-:Y:S02]  /*ab80*/  LOP3.LUT R9, R2.reuse, 0xffff, RZ, 0xc0, !PT ;  /* 0x0000ffff02097812 */ /* 0x040fe400078ec0ff */
[C---:B------:R-:W-:Y:S01]  /*ab90*/  HMMA.16816.F32 R76, R4.reuse, R28, R84 ;  /* 0x0000001c044c723c */ /* 0x040fe20000001854 */
[----:B------:R-:W-:Y:S01]  /*aba0*/  LOP3.LUT R17, R2, 0xff, RZ, 0xc0, !PT ;  /* 0x000000ff02117812 */ /* 0x000fe200078ec0ff */
[----:B--2---:R-:W-:Y:S01]  /*abb0*/  FFMA.FTZ R0, R215, c[0x0][0x23c], -R14 ;  /* 0x00008f00d7007a23 */ /* 0x004fe2000001080e */
[--C-:B------:R-:W-:Y:S02]  /*abc0*/  SHF.R.U32.HI R10, RZ, 0x10, R2.reuse ;  /* 0x00000010ff0a7819 */ /* 0x100fe40000011602 */
[----:B------:R-:W-:Y:S01]  /*abd0*/  SHF.R.U32.HI R16, RZ, 0x18, R2 ;  /* 0x00000018ff107819 */ /* 0x000fe20000011602 */
[----:B------:R2:W3:Y:S02]  /*abe0*/  MUFU.EX2 R30, R0 ;  /* 0x00000000001e7308 */ /* 0x0004e40000000800 */
[C---:B------:R-:W-:Y:S06]  /*abf0*/  HMMA.16816.F32 R52, R4.reuse, R26, R52 ;  /* 0x0000001a0434723c */ /* 0x040fec0000001834 */
[----:B------:R5:W-:Y:S02]  /*ac00*/  MUFU.EX2 R27, R8 ;  /* 0x00000008001b7308 */ /* 0x000be40000000800 */
[----:B------:R-:W-:Y:S01]  /*ac10*/  HMMA.16816.F32 R60, R4, R24, R60 ;  /* 0x00000018043c723c */ /* 0x000fe2000000183c */
[----:B--2---:R-:W-:-:S07]  /*ac20*/  FFMA.FTZ R0, R213, c[0x0][0x23c], -R14 ;  /* 0x00008f00d5007a23 */ /* 0x004fce000001080e */
[----:B------:R-:W-:Y:S01]  /*ac30*/  HMMA.16816.F32 R44, R4, R22, R44 ;  /* 0x00000016042c723c */ /* 0x000fe2000000182c */
[----:B------:R2:W-:Y:S01]  /*ac40*/  MUFU.EX2 R29, R0 ;  /* 0x00000000001d7308 */ /* 0x0005e20000000800 */
[----:B-----5:R-:W-:-:S06]  /*ac50*/  FFMA.FTZ R8, R223, c[0x0][0x23c], -R15 ;  /* 0x00008f00df087a23 */ /* 0x020fcc000001080f */
[C---:B------:R-:W-:Y:S01]  /*ac60*/  HMMA.16816.F32 R56, R4.reuse, R32, R56 ;  /* 0x000000200438723c */ /* 0x040fe20000001838 */
[----:B------:R-:W-:Y:S07]  /*ac70*/  MUFU.EX2 R25, R8 ;  /* 0x0000000800197308 */ /* 0x000fee0000000800 */
[----:B------:R-:W-:Y:S01]  /*ac80*/  HMMA.16816.F32 R48, R4, R20, R48 ;  /* 0x000000140430723c */ /* 0x000fe20000001830 */
[----:B--2---:R-:W-:-:S04]  /*ac90*/  FFMA.FTZ R0, R218, c[0x0][0x23c], -R14 ;  /* 0x00008f00da007a23 */ /* 0x004fc8000001080e */
[----:B------:R2:W5:Y:S03]  /*aca0*/  MUFU.EX2 R28, R0 ;  /* 0x00000000001c7308 */ /* 0x0005660000000800 */
[----:B------:R-:W-:Y:S07]  /*acb0*/  HMMA.16816.F32 R32, R4, R34, R36 ;  /* 0x000000220420723c */ /* 0x000fee0000001824 */
[----:B------:R-:W-:-:S02]  /*acc0*/  FFMA.FTZ R4, R229, c[0x0][0x23c], -R13 ;  /* 0x00008f00e5047a23 */ /* 0x000fc4000001080d */
[----:B------:R-:W-:Y:S01]  /*acd0*/  FFMA.FTZ R6, R231, c[0x0][0x23c], -R13 ;  /* 0x00008f00e7067a23 */ /* 0x000fe2000001080d */
[----:B--2---:R-:W-:Y:S01]  /*ace0*/  LOP3.LUT R0, R3, UR16, R40, 0x96, !PT ;  /* 0x0000001003007c12 */ /* 0x004fe2000f8e9628 */
[----:B------:R-:W-:-:S03]  /*acf0*/  FFMA.FTZ R3, R222, c[0x0][0x23c], -R15 ;  /* 0x00008f00de037a23 */ /* 0x000fc6000001080f */
[----:B------:R-:W-:Y:S01]  /*ad00*/  LOP3.LUT R14, R0, 0xff, RZ, 0xc0, !PT ;  /* 0x000000ff000e7812 */ /* 0x000fe200078ec0ff */
[----:B------:R2:W1:Y:S01]  /*ad10*/  MUFU.EX2 R26, R3 ;  /* 0x00000003001a7308 */ /* 0x0004620000000800 */
[--C-:B------:R-:W-:Y:S02]  /*ad20*/  SHF.R.U32.HI R2, RZ, 0x10, R0.reuse ;  /* 0x00000010ff027819 */ /* 0x100fe40000011600 */
[----:B------:R-:W-:Y:S02]  /*ad30*/  SHF.R.U32.HI R11, RZ, 0x18, R0 ;  /* 0x00000018ff0b7819 */ /* 0x000fe40000011600 */
[----:B------:R-:W-:-:S04]  /*ad40*/  LOP3.LUT R8, R2, 0xff, RZ, 0xc0, !PT ;  /* 0x000000ff02087812 */ /* 0x000fc800078ec0ff */
[----:B------:R-:W-:Y:S01]  /*ad50*/  PRMT R8, R8, 0x5410, R11 ;  /* 0x0000541008087816 */ /* 0x000fe2000000000b */
[----:B------:R-:W-:-:S04]  /*ad60*/  FFMA.FTZ R11, R228, c[0x0][0x23c], -R12 ;  /* 0x00008f00e40b7a23 */ /* 0x000fc8000001080c */
[----:B------:R-:W-:Y:S01]  /*ad70*/  MUFU.EX2 R23, R11 ;  /* 0x0000000b00177308 */ /* 0x000fe20000000800 */
[----:B--2---:R-:W-:Y:S02]  /*ad80*/  LOP3.LUT R3, R0, 0xffff, RZ, 0xc0, !PT ;  /* 0x0000ffff00037812 */ /* 0x004fe400078ec0ff */
[----:B------:R-:W-:Y:S02]  /*ad90*/  SHF.R.U32.HI R0, RZ, 0x8, R9 ;  /* 0x00000008ff007819 */ /* 0x000fe40000011609 */
[----:B------:R-:W-:Y:S02]  /*ada0*/  SHF.R.U32.HI R3, RZ, 0x8, R3 ;  /* 0x00000008ff037819 */ /* 0x000fe40000011603 */
[----:B------:R-:W-:Y:S01]  /*adb0*/  PRMT R2, R17, 0x5410, R0 ;  /* 0x0000541011027816 */ /* 0x000fe20000000000 */
[----:B------:R-:W-:Y:S01]  /*adc0*/  FFMA.FTZ R0, R224, c[0x0][0x23c], -R15 ;  /* 0x00008f00e0007a23 */ /* 0x000fe2000001080f */
[----:B------:R-:W-:Y:S02]  /*add0*/  LOP3.LUT R9, R10, 0xff, RZ, 0xc0, !PT ;  /* 0x000000ff0a097812 */ /* 0x000fe400078ec0ff */
[----:B------:R-:W-:Y:S01]  /*ade0*/  PRMT R3, R14, 0x5410, R3 ;  /* 0x000054100e037816 */ /* 0x000fe20000000003 */
[----:B------:R2:W1:Y:S01]  /*adf0*/  MUFU.EX2 R24, R0 ;  /* 0x0000000000187308 */ /* 0x0004620000000800 */
[----:B------:R-:W-:Y:S01]  /*ae00*/  PRMT R15, R9, 0x5410, R16 ;  /* 0x00005410090f7816 */ /* 0x000fe20000000010 */
[----:B------:R-:W-:Y:S01]  /*ae10*/  HSET2.LE.AND R9, R2, R153, PT ;  /* 0x0000009902097233 */ /* 0x000fe20003803000 */
[----:B---3--:R-:W-:-:S02]  /*ae20*/  F2FP.PACK_AB R2, R30, R41 ;  /* 0x000000291e02723e */ /* 0x008fc400000000ff */
[----:B-----5:R-:W-:-:S04]  /*ae30*/  F2FP.PACK_AB R10, R28, R29 ;  /* 0x0000001d1c0a723e */ /* 0x020fc800000000ff */
[----:B------:R-:W-:Y:S01]  /*ae40*/  LOP3.LUT R134, R9, R10, RZ, 0xc0, !PT ;  /* 0x0000000a09867212 */ /* 0x000fe200078ec0ff */
[--C-:B--2---:R-:W-:Y:S02]  /*ae50*/  HSET2.LE.AND R0, R3, R153.reuse, PT ;  /* 0x0000009903007233 */ /* 0x104fe40003803000 */
[--C-:B------:R-:W-:Y:S01]  /*ae60*/  HSET2.LE.AND R3, R8, R153.reuse, PT ;  /* 0x0000009908037233 */ /* 0x100fe20003803000 */
[----:B-1----:R-:W-:Y:S02]  /*ae70*/  F2FP.PACK_AB R8, R26, R27 ;  /* 0x0000001b1a08723e */ /* 0x002fe400000000ff */
[----:B------:R-:W-:Y:S01]  /*ae80*/  LOP3.LUT R132, R0, R2, RZ, 0xc0, !PT ;  /* 0x0000000200847212 */ /* 0x000fe200078ec0ff */
[----:B------:R-:W-:Y:S01]  /*ae90*/  HSET2.LE.AND R0, R15, R153, PT ;  /* 0x000000990f007233 */ /* 0x000fe20003803000 */
[----:B------:R-:W-:Y:S01]  /*aea0*/  F2FP.PACK_AB R2, R24, R25 ;  /* 0x000000191802723e */ /* 0x000fe200000000ff */
[----:B------:R1:W-:Y:S01]  /*aeb0*/  MUFU.EX2 R15, R4 ;  /* 0x00000004000f7308 */ /* 0x0003e20000000800 */
[----:B------:R-:W-:Y:S01]  /*aec0*/  LOP3.LUT R133, R3, R8, RZ, 0xc0, !PT ;  /* 0x0000000803857212 */ /* 0x000fe200078ec0ff */
[--C-:B------:R-:W-:Y:S01]  /*aed0*/  FFMA.FTZ R3, R227, c[0x0][0x23c], -R12.reuse ;  /* 0x00008f00e3037a23 */ /* 0x100fe2000001080c */
[----:B------:R-:W-:Y:S01]  /*aee0*/  LOP3.LUT R135, R0, R2, RZ, 0xc0, !PT ;  /* 0x0000000200877212 */ /* 0x000fe200078ec0ff */
[----:B------:R-:W-:Y:S01]  /*aef0*/  FFMA.FTZ R0, R226, c[0x0][0x23c], -R12 ;  /* 0x00008f00e2007a23 */ /* 0x000fe2000001080c */
[----:B------:R-:W-:-:S02]  /*af00*/  LOP3.LUT R2, R19, UR7, R136, 0x96, !PT ;  /* 0x0000000713027c12 */ /* 0x000fc4000f8e9688 */
[----:B------:R-:W2:Y:S01]  /*af10*/  LDSM.16.MT88.4 R16, [R187+0x7800] ;  /* 0x00780000bb10783b */ /* 0x000ea20000004200 */
[----:B------:R3:W-:Y:S02]  /*af20*/  MUFU.EX2 R22, R0 ;  /* 0x0000000000167308 */ /* 0x0007e40000000800 */
[C---:B------:R-:W-:Y:S06]  /*af30*/  HMMA.16816.F32 R96, R132.reuse, R104, R112 ;  /* 0x000000688460723c */ /* 0x040fec0000001870 */
[----:B------:R5:W5:Y:S01]  /*af40*/  MUFU.EX2 R21, R3 ;  /* 0x0000000300157308 */ /* 0x000b620000000800 */
[----:B-1----:R-:W-:Y:S01]  /*af50*/  FFMA.FTZ R4, R230, c[0x0][0x23c], -R13 ;  /* 0x00008f00e6047a23 */ /* 0x002fe2000001080d */
[----:B----4-:R-:W-:Y:S01]  /*af60*/  HMMA.16816.F32 R84, R132, R90, R108 ;  /* 0x0000005a8454723c */ /* 0x010fe2000000186c */
[----:B---3--:R-:W-:-:S05]  /*af70*/  FFMA.FTZ R0, R225, c[0x0][0x23c], -R12 ;  /* 0x00008f00e1007a23 */ /* 0x008fca000001080c */
[----:B------:R1:W-:Y:S02]  /*af80*/  MUFU.EX2 R12, R6 ;  /* 0x00000006000c7308 */ /* 0x0003e40000000800 */
[----:B------:R-:W-:Y:S01]  /*af90*/  HMMA.16816.F32 R100, R132, R106, R92 ;  /* 0x0000006a8464723c */ /* 0x000fe2000000185c */
[----:B-----5:R-:W-:-:S05]  /*afa0*/  IMAD.WIDE.U32 R2, R2, -0x2daee0ad, RZ ;  /* 0xd2511f5302027825 */ /* 0x020fca00078e00ff */
[----:B------:R3:W4:Y:S02]  /*afb0*/  MUFU.EX2 R20, R0 ;  /* 0x0000000000147308 */ /* 0x0007240000000800 */
[C---:B------:R-:W-:Y:S01]  /*afc0*/  HMMA.16816.F32 R112, R132.reuse, R120, R116 ;  /* 0x000000788470723c */ /* 0x040fe20000001874 */
[C---:B------:R-:W-:Y:S02]  /*afd0*/  LOP3.LUT R5, R2.reuse, 0xffff, RZ, 0xc0, !PT ;  /* 0x0000ffff02057812 */ /* 0x040fe400078ec0ff */
[----:B------:R-:W-:Y:S02]  /*afe0*/  LOP3.LUT R8, R2, 0xff, RZ, 0xc0, !PT ;  /* 0x000000ff02087812 */ /* 0x000fe400078ec0ff */
[----:B------:R-:W-:Y:S02]  /*aff0*/  SHF.R.U32.HI R11, RZ, 0x18, R2 ;  /* 0x00000018ff0b7819 */ /* 0x000fe40000011602 */
[----:B------:R-:W-:Y:S01]  /*b000*/  SHF.R.U32.HI R5, RZ, 0x8, R5 ;  /* 0x00000008ff057819 */ /* 0x000fe20000011605 */
[----:B------:R-:W-:Y:S01]  /*b010*/  HMMA.16816.F32 R80, R132, R88, R68 ;  /* 0x000000588450723c */ /* 0x000fe20000001844 */
[----:B-1----:R-:W-:Y:S01]  /*b020*/  F2FP.PACK_AB R6, R21, R23 ;  /* 0x000000171506723e */ /* 0x002fe200000000ff */
[----:B---3--:R-:W-:-:S02]  /*b030*/  FFMA.FTZ R0, R232, c[0x0][0x23c], -R13 ;  /* 0x00008f00e8007a23 */ /* 0x008fc4000001080d */
[----:B------:R-:W1:Y:S04]  /*b040*/  MUFU.EX2 R13, R4 ;  /* 0x00000004000d7308 */ /* 0x000e680000000800 */
[C---:B------:R-:W-:Y:S01]  /*b050*/  HMMA.16816.F32 R116, R132.reuse, R122, R124 ;  /* 0x0000007a8474723c */ /* 0x040fe2000000187c */
[----:B------:R-:W-:Y:S02]  /*b060*/  IMAD.MOV.U32 R71, RZ, RZ, R210 ;  /* 0x000000ffff477224 */ /* 0x000fe400078e00d2 */
[----:B------:R-:W-:Y:S02]  /*b070*/  IMAD.MOV.U32 R69, RZ, RZ, R207 ;  /* 0x000000ffff457224 */ /* 0x000fe400078e00cf */
[----:B------:R-:W-:Y:S01]  /*b080*/  IMAD.MOV.U32 R70, RZ, RZ, R209 ;  /* 0x000000ffff467224 */ /* 0x000fe200078e00d1 */
[----:B------:R3:W5:Y:S02]  /*b090*/  MUFU.EX2 R14, R0 ;  /* 0x00000000000e7308 */ /* 0x0007640000000800 */
[C---:B--2---:R-:W-:Y:S08]  /*b0a0*/  HMMA.16816.F32 R128, R132.reuse, R16, R128 ;  /* 0x000000108480723c */ /* 0x044ff00000001880 */
[----:B------:R-:W-:Y:S01]  /*b0b0*/  HMMA.16816.F32 R132, R132, R18, R144 ;  /* 0x000000128484723c */ /* 0x000fe20000001890 */
[----:B---3--:R-:W-:Y:S01]  /*b0c0*/  LOP3.LUT R0, R3, UR16, R72, 0x96, !PT ;  /* 0x0000001003007c12 */ /* 0x008fe2000f8e9648 */
[----:B------:R-:W-:Y:S01]  /*b0d0*/  IMAD.MOV.U32 R72, RZ, RZ, R211 ;  /* 0x000000ffff487224 */ /* 0x000fe200078e00d3 */
[----:B------:R-:W-:-:S02]  /*b0e0*/  SHF.R.U32.HI R3, RZ, 0x10, R2 ;  /* 0x00000010ff037819 */ /* 0x000fc40000011602 */
[--C-:B------:R-:W-:Y:S02]  /*b0f0*/  SHF.R.U32.HI R2, RZ, 0x10, R0.reuse ;  /* 0x00000010ff027819 */ /* 0x100fe40000011600 */
[----:B------:R-:W-:Y:S02]  /*b100*/  LOP3.LUT R7, R3, 0xff, RZ, 0xc0, !PT ;  /* 0x000000ff03077812 */ /* 0x000fe400078ec0ff */
[C---:B------:R-:W-:Y:S02]  /*b110*/  LOP3.LUT R3, R0.reuse, 0xffff, RZ, 0xc0, !PT ;  /* 0x0000ffff00037812 */ /* 0x040fe400078ec0ff */
[----:B------:R-:W-:Y:S02]  /*b120*/  LOP3.LUT R10, R0, 0xff, RZ, 0xc0, !PT ;  /* 0x000000ff000a7812 */ /* 0x000fe400078ec0ff */
[----:B------:R-:W-:Y:S02]  /*b130*/  SHF.R.U32.HI R9, RZ, 0x18, R0 ;  /* 0x00000018ff097819 */ /* 0x000fe40000011600 */
[----:B------:R-:W-:-:S02]  /*b140*/  PRMT R0, R8, 0x5410, R5 ;  /* 0x0000541008007816 */ /* 0x000fc40000000005 */
[----:B------:R-:W-:Y:S02]  /*b150*/  SHF.R.U32.HI R4, RZ, 0x8, R3 ;  /* 0x00000008ff047819 */ /* 0x000fe40000011603 */
[----:B------:R-:W-:Y:S01]  /*b160*/  LOP3.LUT R2, R2, 0xff, RZ, 0xc0, !PT ;  /* 0x000000ff02027812 */ /* 0x000fe200078ec0ff */
[--C-:B------:R-:W-:Y:S01]  /*b170*/  HSET2.LE.AND R0, R0, R153.reuse, PT ;  /* 0x0000009900007233 */ /* 0x100fe20003803000 */
[----:B------:R-:W-:Y:S02]  /*b180*/  PRMT R3, R7, 0x5410, R11 ;  /* 0x0000541007037816 */ /* 0x000fe4000000000b */
[----:B------:R-:W-:Y:S02]  /*b190*/  PRMT R7, R2, 0x5410, R9 ;  /* 0x0000541002077816 */ /* 0x000fe40000000009 */
[----:B----4-:R-:W-:Y:S01]  /*b1a0*/  F2FP.PACK_AB R2, R20, R22 ;  /* 0x000000161402723e */ /* 0x010fe200000000ff */
[--C-:B------:R-:W-:Y:S01]  /*b1b0*/  HSET2.LE.AND R3, R3, R153.reuse, PT ;  /* 0x0000009903037233 */ /* 0x100fe20003803000 */
[----:B------:R-:W-:Y:S01]  /*b1c0*/  PRMT R5, R10, 0x5410, R4 ;  /* 0x000054100a057816 */ /* 0x000fe20000000004 */
[----:B------:R-:W-:Y:S01]  /*b1d0*/  HSET2.LE.AND R7, R7, R153, PT ;  /* 0x0000009907077233 */ /* 0x000fe20003803000 */
[----:B-1----:R-:W-:-:S02]  /*b1e0*/  F2FP.PACK_AB R4, R13, R15 ;  /* 0x0000000f0d04723e */ /* 0x002fc400000000ff */
[----:B------:R-:W-:Y:S01]  /*b1f0*/  LOP3.LUT R138, R0, R2, RZ, 0xc0, !PT ;  /* 0x00000002008a7212 */ /* 0x000fe200078ec0ff */
[----:B------:R-:W-:Y:S01]  /*b200*/  HSET2.LE.AND R5, R5, R153, PT ;  /* 0x0000009905057233 */ /* 0x000fe20003803000 */
[----:B-----5:R-:W-:Y:S01]  /*b210*/  F2FP.PACK_AB R0, R12, R14 ;  /* 0x0000000e0c00723e */ /* 0x020fe200000000ff */
        /* <DEDUP_REMOVED lines=80> */
[----:B------:R-:W2:Y:S04]  /*b720*/  LDL.64 R168, [R1+0x70] ;  /* 0x0000700001a87983 */ /* 0x000ea80000100a00 */
[----:B------:R-:W3:Y:S01]  /*b730*/  LDL.64 R172, [R1+0x60] ;  /* 0x0000600001ac7983 */ /* 0x000ee20000100a00 */
[----:B------:R-:W-:Y:S01]  /*b740*/  IADD3 R75, R242, -0x3, RZ ;  /* 0xfffffffdf24b7810 */ /* 0x000fe20007ffe0ff */
[----:B------:R-:W-:-:S04]  /*b750*/  DEPBAR.LE SB0, 0x0 ;  /* 0x000080000000791a */ /* 0x000fc80000000000 */
[----:B------:R-:W-:Y:S01]  /*b760*/  SHF.R.S32.HI R0, RZ, 0x1f, R75 ;  /* 0x0000001fff007819 */ /* 0x000fe2000001144b */
[C---:B------:R-:W-:Y:S01]  /*b770*/  IMAD.WIDE.U32 R2, R75.reuse, c[0x0][0x1a0], RZ ;  /* 0x000068004b027a25 */ /* 0x040fe200078e00ff */
[----:B------:R-:W-:Y:S02]  /*b780*/  ULDC.64 UR4, c[0x0][0x1a0] ;  /* 0x0000680000047ab9 */ /* 0x000fe40000000a00 */
[----:B------:R-:W-:Y:S01]  /*b790*/  USHF.L.U32 UR21, UR4, 0x5, URZ ;  /* 0x0000000504157899 */ /* 0x000fe2000800063f */
[----:B------:R-:W-:Y:S01]  /*b7a0*/  IMAD R0, R0, c[0x0][0x1a0], RZ ;  /* 0x0000680000007a24 */ /* 0x000fe200078e02ff */
[----:B------:R-:W-:Y:S02]  /*b7b0*/  UMOV UR26, 0x5 ;  /* 0x00000005001a7882 */ /* 0x000fe40000000000 */
[----:B------:R-:W-:Y:S01]  /*b7c0*/  USHF.L.U64.HI UR5, UR4, UR26, UR5 ;  /* 0x0000001a04057299 */ /* 0x000fe20008010205 */
[----:B------:R-:W-:-:S04]  /*b7d0*/  IMAD R4, R75, c[0x0][0x1a4], R0 ;  /* 0x000069004b047a24 */ /* 0x000fc800078e0200 */
[----:B------:R-:W-:Y:S01]  /*b7e0*/  IMAD.IADD R4, R3, 0x1, R4 ;  /* 0x0000000103047824 */ /* 0x000fe200078e0204 */
[----:B------:R-:W-:Y:S01]  /*b7f0*/  BAR.SYNC.DEFER_BLOCKING 0x0 ;  /* 0x0000000000007b1d */ /* 0x000fe20000010000 */
        /* <DEDUP_REMOVED lines=13> */
[----:B------:R2:W-:Y:S01]  /*b8d0*/  LDGSTS.E.BYPASS.LTC128B.128 [R208+0x6800], [R4.64] ;  /* 0x0680000004d07fae */ /* 0x0005e2000b901d56 */
[----:B------:R-:W-:Y:S02]  /*b8e0*/  IADD3 R0, R242, -0x3, RZ ;  /* 0xfffffffdf2007810 */ /* 0x000fe40007ffe0ff */
[----:B------:R-:W-:Y:S01]  /*b8f0*/  IADD3.X R9, R3, UR5, RZ, P0, !PT ;  /* 0x0000000503097c10 */ /* 0x000fe200087fe4ff */
[----:B------:R3:W-:Y:S01]  /*b900*/  LDGSTS.E.BYPASS.LTC128B.128 [R208+0x7000], [R2.64] ;  /* 0x0700000002d07fae */ /* 0x0007e2000b901d56 */
[----:B------:R-:W-:-:S03]  /*b910*/  ISETP.GT.AND P0, PT, R0, UR18, PT ;  /* 0x0000001200007c0c */ /* 0x000fc6000bf04270 */
[----:B------:R4:W-:Y:S04]  /*b920*/  LDGSTS.E.BYPASS.LTC128B.128 [R208+0x7800], [R8.64] ;  /* 0x0780000008d07fae */ /* 0x0009e8000b901d56 */
[----:B------:R-:W-:Y:S04]  /*b930*/  LDSM.16.M88.4 R16, [R184+0x4800] ;  /* 0x00480000b810783b */ /* 0x000fe80000000200 */
[----:B------:R-:W-:Y:S04]  /*b940*/  LDSM.16.M88.4 R20, [R184+0x5000] ;  /* 0x00500000b814783b */ /* 0x000fe80000000200 */
[----:B------:R-:W-:Y:S04]  /*b950*/  LDSM.16.M88.4 R36, [R184+0x5800] ;  /* 0x00580000b824783b */ /* 0x000fe80000000200 */
[----:B------:R-:W5:Y:S04]  /*b960*/  LDSM.16.M88.4 R12, [R191] ;  /* 0x00000000bf0c783b */ /* 0x000f680000000200 */
[----:B--2---:R-:W2:Y:S04]  /*b970*/  LDSM.16.M88.4 R4, [R191+0x2000] ;  /* 0x00200000bf04783b */ /* 0x004ea80000000200 */
[----:B------:R-:W-:Y:S04]  /*b980*/  LDSM.16.M88.4 R24, [R190+0x5000] ;  /* 0x00500000be18783b */ /* 0x000fe80000000200 */
[----:B----4-:R-:W4:Y:S04]  /*b990*/  LDSM.16.M88.4 R8, [R184+0x4000] ;  /* 0x00400000b808783b */ /* 0x010f280000000200 */
[----:B------:R-:W-:Y:S04]  /*b9a0*/  LDSM.16.M88.4 R28, [R190+0x4800] ;  /* 0x00480000be1c783b */ /* 0x000fe80000000200 */
[----:B------:R-:W-:Y:S04]  /*b9b0*/  LDSM.16.M88.4 R40, [R197] ;  /* 0x00000000c528783b */ /* 0x000fe80000000200 */
[----:B------:R-:W-:Y:S04]  /*b9c0*/  LDSM.16.M88.4 R32, [R190+0x4000] ;  /* 0x00400000be20783b */ /* 0x000fe80000000200 */
[----:B------:R-:W-:Y:S04]  /*b9d0*/  LDSM.16.M88.4 R48, [R195] ;  /* 0x00000000c330783b */ /* 0x000fe80000000200 */
[----:B------:R-:W-:Y:S04]  /*b9e0*/  LDSM.16.M88.4 R44, [R198] ;  /* 0x00000000c62c783b */ /* 0x000fe80000000200 */
[----:B------:R-:W0:Y:S01]  /*b9f0*/  LDGDEPBAR ;  /* 0x00000000000079af */ /* 0x000e220000000000 */
[-C--:B-----5:R-:W-:Y:S08]  /*ba00*/  HMMA.16816.F32 R156, R12, R16.reuse, RZ ;  /* 0x000000100c9c723c */ /* 0x0a0ff000000018ff */
[C---:B--2---:R-:W-:Y:S08]  /*ba10*/  HMMA.16816.F32 R52, R4.reuse, R16, RZ ;  /* 0x000000100434723c */ /* 0x044ff000000018ff */
[C---:B----4-:R-:W-:Y:S08]  /*ba20*/  HMMA.16816.F32 R56, R4.reuse, R8, RZ ;  /* 0x000000080438723c */ /* 0x050ff000000018ff */
        /* <DEDUP_REMOVED lines=9> */
[----:B------:R-:W4:Y:S07]  /*bac0*/  LDSM.16.M88.4 R8, [R194] ;  /* 0x00000000c208783b */ /* 0x000f2e0000000200 */
[C---:B------:R-:W-:Y:S01]  /*bad0*/  HMMA.16816.F32 R172, R12.reuse, R18, RZ ;  /* 0x000000120cac723c */ /* 0x040fe200000018ff */
[----:B------:R-:W5:Y:S07]  /*bae0*/  LDSM.16.M88.4 R16, [R192+0x2000] ;  /* 0x00200000c010783b */ /* 0x000f6e0000000200 */
[C---:B------:R-:W-:Y:S08]  /*baf0*/  HMMA.16816.F32 R152, R12.reuse, R20, RZ ;  /* 0x000000140c98723c */ /* 0x040ff000000018ff */
[C---:B------:R-:W-:Y:S01]  /*bb00*/  HMMA.16816.F32 R164, R12.reuse, R22, RZ ;  /* 0x000000160ca4723c */ /* 0x040fe200000018ff */
[----:B------:R-:W1:Y:S07]  /*bb10*/  LDSM.16.M88.4 R20, [R190+0x5800] ;  /* 0x00580000be14783b */ /* 0x000e6e0000000200 */
[C---:B------:R-:W-:Y:S08]  /*bb20*/  HMMA.16816.F32 R148, R12.reuse, R36, RZ ;  /* 0x000000240c94723c */ /* 0x040ff000000018ff */
[----:B------:R-:W-:Y:S01]  /*bb30*/  HMMA.16816.F32 R60, R12, R38, RZ ;  /* 0x000000260c3c723c */ /* 0x000fe200000018ff */
[----:B------:R-:W3:Y:S07]  /*bb40*/  LDSM.16.M88.4 R36, [R196] ;  /* 0x00000000c424783b */ /* 0x000eee0000000200 */
[-C--:B--2---:R-:W-:Y:S08]  /*bb50*/  HMMA.16816.F32 R12, R4, R24.reuse, R64 ;  /* 0x00000018040c723c */ /* 0x084ff00000001840 */
[C---:B----4-:R-:W-:Y:S08]  /*bb60*/  HMMA.16816.F32 R220, R8.reuse, R24, R152 ;  /* 0x0000001808dc723c */ /* 0x050ff00000001898 */
[----:B------:R-:W-:Y:S08]  /*bb70*/  HMMA.16816.F32 R152, R8, R30, R172 ;  /* 0x0000001e0898723c */ /* 0x000ff000000018ac */
[----:B-----5:R-:W-:Y:S01]  /*bb80*/  HMMA.16816.F32 R172, R16, R40, R12 ;  /* 0x0000002810ac723c */ /* 0x020fe2000000180c */
[----:B------:R-:W2:Y:S07]  /*bb90*/  LDSM.16.M88.4 R12, [R192] ;  /* 0x00000000c00c783b */ /* 0x000eae0000000200 */
[C---:B-1----:R-:W-:Y:S08]  /*bba0*/  HMMA.16816.F32 R64, R4.reuse, R20, R68 ;  /* 0x000000140440723c */ /* 0x042ff00000001844 */
[C---:B------:R-:W-:Y:S08]  /*bbb0*/  HMMA.16816.F32 R68, R4.reuse, R34, R140 ;  /* 0x000000220444723c */ /* 0x040ff0000000188c */
[C---:B------:R-:W-:Y:S08]  /*bbc0*/  HMMA.16816.F32 R56, R4.reuse, R32, R56 ;  /* 0x000000200438723c */ /* 0x040ff00000001838 */
[C---:B------:R-:W-:Y:S08]  /*bbd0*/  HMMA.16816.F32 R52, R4.reuse, R28, R52 ;  /* 0x0000001c0434723c */ /* 0x040ff00000001834 */
[C---:B------:R-:W-:Y:S08]  /*bbe0*/  HMMA.16816.F32 R144, R4.reuse, R30, R144 ;  /* 0x0000001e0490723c */ /* 0x040ff00000001890 */
[C---:B------:R-:W-:Y:S08]  /*bbf0*/  HMMA.16816.F32 R140, R4.reuse, R26, R168 ;  /* 0x0000001a048c723c */ /* 0x040ff000000018a8 */
[----:B------:R-:W-:Y:S01]  /*bc00*/  HMMA.16816.F32 R212, R4, R22, R160 ;  /* 0x0000001604d4723c */ /* 0x000fe200000018a0 */
[----:B------:R-:W-:Y:S07]  /*bc10*/  LDSM.16.M88.4 R4, [R193+0x2000] ;  /* 0x00200000c104783b */ /* 0x000fee0000000200 */
[C---:B------:R-:W-:Y:S08]  /*bc20*/  HMMA.16816.F32 R180, R8.reuse, R32, R180 ;  /* 0x0000002008b4723c */ /* 0x040ff000000018b4 */
[C---:B------:R-:W-:Y:S08]  /*bc30*/  HMMA.16816.F32 R32, R8.reuse, R34, R176 ;  /* 0x000000220820723c */ /* 0x040ff000000018b0 */
[C---:B------:R-:W-:Y:S01]  /*bc40*/  HMMA.16816.F32 R216, R8.reuse, R28, R156 ;  /* 0x0000001c08d8723c */ /* 0x040fe2000000189c */
[----:B------:R-:W1:Y:S07]  /*bc50*/  LDSM.16.M88.4 R28, [R189] ;  /* 0x00000000bd1c783b */ /* 0x000e6e0000000200 */
[C---:B------:R-:W-:Y:S08]  /*bc60*/  HMMA.16816.F32 R224, R8.reuse, R20, R148 ;  /* 0x0000001408e0723c */ /* 0x040ff00000001894 */
[C---:B------:R-:W-:Y:S01]  /*bc70*/  HMMA.16816.F32 R164, R8.reuse, R26, R164 ;  /* 0x0000001a08a4723c */ /* 0x040fe200000018a4 */
[----:B------:R-:W4:Y:S07]  /*bc80*/  LDSM.16.M88.4 R24, [R189+0x800] ;  /* 0x00080000bd18783b */ /* 0x000f2e0000000200 */
[----:B------:R-:W-:Y:S01]  /*bc90*/  HMMA.16816.F32 R160, R8, R22, R60 ;  /* 0x0000001608a0723c */ /* 0x000fe2000000183c */
[----:B------:R-:W5:Y:S04]  /*bca0*/  LDSM.16.M88.4 R20, [R189+0x1000] ;  /* 0x00100000bd14783b */ /* 0x000f680000000200 */
[----:B------:R-:W-:Y:S03]  /*bcb0*/  LDSM.16.M88.4 R8, [R193] ;  /* 0x00000000c108783b */ /* 0x000fe60000000200 */
[C---:B---3--:R-:W-:Y:S08]  /*bcc0*/  HMMA.16816.F32 R176, R16.reuse, R36, R64 ;  /* 0x0000002410b0723c */ /* 0x048ff00000001840 */
[C---:B------:R-:W-:Y:S08]  /*bcd0*/  HMMA.16816.F32 R156, R16.reuse, R48, R56 ;  /* 0x00000030109c723c */ /* 0x040ff00000001838 */
[C---:B------:R-:W-:Y:S08]  /*bce0*/  HMMA.16816.F32 R168, R16.reuse, R44, R52 ;  /* 0x0000002c10a8723c */ /* 0x040ff00000001834 */
[C---:B------:R-:W-:Y:S08]  /*bcf0*/  HMMA.16816.F32 R68, R16.reuse, R50, R68 ;  /* 0x000000321044723c */ /* 0x040ff00000001844 */
[C---:B------:R-:W-:Y:S08]  /*bd00*/  HMMA.16816.F32 R148, R16.reuse, R46, R144 ;  /* 0x0000002e1094723c */ /* 0x040ff00000001890 */
[C---:B------:R-:W-:Y:S08]  /*bd10*/  HMMA.16816.F32 R140, R16.reuse, R42, R140 ;  /* 0x0000002a108c723c */ /* 0x040ff0000000188c */
[----:B------:R-:W-:Y:S01]  /*bd20*/  HMMA.16816.F32 R64, R16, R38, R212 ;  /* 0x000000261040723c */ /* 0x000fe200000018d4 */
[----:B------:R-:W3:Y:S01]  /*bd30*/  LDSM.16.M88.4 R16, [R189+0x1800] ;  /* 0x00180000bd10783b */ /* 0x000ee20000000200 */
        /* <DEDUP_REMOVED lines=10> */
[C---:B----4-:R-:W-:Y:S08]  /*bde0*/  HMMA.16816.F32 R144, R4.reuse, R24, R168 ;  /* 0x000000180490723c */ /* 0x050ff000000018a8 */
[C---:B-----5:R-:W-:Y:S08]  /*bdf0*/  HMMA.16816.F32 R152, R4.reuse, R20, R172 ;  /* 0x000000140498723c */ /* 0x060ff000000018ac */
[C---:B---3--:R-:W-:Y:S08]  /*be00*/  HMMA.16816.F32 R156, R4.reuse, R16, R176 ;  /* 0x00000010049c723c */ /* 0x048ff000000018b0 */
        /* <DEDUP_REMOVED lines=15> */
[----:B------:R-:W3:Y:S01]  /*bf00*/  LDL.64 R246, [R1+0x40] ;  /* 0x0000400001f67983 */ /* 0x000ee20000100a00 */
[----:B------:R-:W-:Y:S01]  /*bf10*/  IADD3 R0, R242, -0x4, RZ ;  /* 0xfffffffcf2007810 */ /* 0x000fe20007ffe0ff */
[----:B------:R-:W-:-:S02]  /*bf20*/  ULDC.64 UR4, c[0x0][0x198] ;  /* 0x0000660000047ab9 */ /* 0x000fc40000000a00 */
[----:B------:R-:W-:Y:S01]  /*bf30*/  USHF.L.U32 UR26, UR4, 0x5, URZ ;  /* 0x00000005041a7899 */ /* 0x000fe2000800063f */
[----:B------:R-:W-:Y:S01]  /*bf40*/  SHF.R.S32.HI R2, RZ, 0x1f, R0 ;  /* 0x0000001fff027819 */ /* 0x000fe20000011400 */
[----:B------:R-:W-:Y:S02]  /*bf50*/  UMOV UR21, 0x5 ;  /* 0x0000000500157882 */ /* 0x000fe40000000000 */
[----:B------:R-:W-:Y:S02]  /*bf60*/  USHF.L.U64.HI UR5, UR4, UR21, UR5 ;  /* 0x0000001504057299 */ /* 0x000fe40008010205 */
[----:B------:R-:W-:Y:S02]  /*bf70*/  IMAD R4, R2, c[0x0][0x198], RZ ;  /* 0x0000660002047a24 */ /* 0x000fe400078e02ff */
[----:B------:R-:W-:-:S04]  /*bf80*/  IMAD.WIDE.U32 R2, R0, c[0x0][0x198], RZ ;  /* 0x0000660000027a25 */ /* 0x000fc800078e00ff */
        /* <DEDUP_REMOVED lines=20> */
.L_x_1624:
[----:B-1----:R-:W2:Y:S04]  /*c0d0*/  LDL R5, [R1+0x30] ;  /* 0x0000300001057983 */ /* 0x002ea80000100800 */
[----:B------:R-:W3:Y:S04]  /*c0e0*/  LDL R2, [R1+0x88] ;  /* 0x0000880001027983 */ /* 0x000ee80000100800 */
[----:B------:R-:W4:Y:S04]  /*c0f0*/  LDL R3, [R1+0x78] ;  /* 0x0000780001037983 */ /* 0x000f280000100800 */
[----:B------:R-:W5:Y:S04]  /*c100*/  LDL R4, [R1+0x18] ;  /* 0x0000180001047983 */ /* 0x000f680000100800 */
[----:B------:R-:W1:Y:S01]  /*c110*/  S2R R0, SR_TID.X ;  /* 0x0000000000007919 */ /* 0x000e620000002100 */
[----:B------:R-:W2:Y:S03]  /*c120*/  LDC.U8 R182, c[0x0][0x2d8] ;  /* 0x0000b600ffb67b82 */ /* 0x000ea60000000000 */
[----:B------:R-:W-:Y:S04]  /*c130*/  LDSM.16.MT88.4 R56, [R187+0x6000] ;  /* 0x00600000bb38783b */ /* 0x000fe80000004200 */
[----:B------:R-:W-:Y:S04]  /*c140*/  LDSM.16.MT88.4 R48, [R185+0x6000] ;  /* 0x00600000b930783b */ /* 0x000fe80000004200 */
[----:B------:R-:W-:Y:S01]  /*c150*/  LDSM.16.MT88.4 R44, [R186+0x6000] ;  /* 0x00600000ba2c783b */ /* 0x000fe20000004200 */
[----:B-1----:R-:W-:-:S05]  /*c160*/  IMAD.SHL.U32 R0, R0, 0x2, RZ ;  /* 0x0000000200007824 */ /* 0x002fca00078e00ff */
[----:B------:R-:W-:-:S05]  /*c170*/  LOP3.LUT R0, R0, 0x6, RZ, 0xc0, !PT ;  /* 0x0000000600007812 */ /* 0x000fca00078ec0ff */
[----:B------:R-:W-:-:S05]  /*c180*/  IMAD R0, R75, 0x40, R0 ;  /* 0x000000404b007824 */ /* 0x000fca00078e0200 */
[C---:B------:R-:W-:Y:S02]  /*c190*/  IADD3 R16, R0.reuse, 0x1, RZ ;  /* 0x0000000100107810 */ /* 0x040fe40007ffe0ff */
[-C--:B------:R-:W-:Y:S02]  /*c1a0*/  ISETP.GE.AND P3, PT, R0, R204.reuse, PT ;  /* 0x000000cc0000720c */ /* 0x080fe40003f66270 */
[----:B------:R-:W-:Y:S02]  /*c1b0*/  ISETP.GE.AND P2, PT, R16, R204, PT ;  /* 0x000000cc1000720c */ /* 0x000fe40003f46270 */
[CC--:B------:R-:W-:Y:S02]  /*c1c0*/  ISETP.LT.OR P3, PT, R0.reuse, R200.reuse, P3 ;  /* 0x000000c80000720c */ /* 0x0c0fe40001f61670 */
[----:B------:R-:W-:Y:S02]  /*c1d0*/  IADD3 R15, R0, 0x8, RZ ;  /* 0x00000008000f7810 */ /* 0x000fe40007ffe0ff */
[----:B------:R-:W-:-:S02]  /*c1e0*/  ISETP.LT.OR P2, PT, R16, R200, P2 ;  /* 0x000000c81000720c */ /* 0x000fc40001741670 */
[----:B------:R-:W-:Y:S02]  /*c1f0*/  FSEL R10, R36, -INF , !P3 ;  /* 0xff800000240a7808 */ /* 0x000fe40005800000 */
[----:B------:R-:W-:Y:S02]  /*c200*/  IADD3 R17, R0, 0x9, RZ ;  /* 0x0000000900117810 */ /* 0x000fe40007ffe0ff */
[-C--:B------:R-:W-:Y:S02]  /*c210*/  ISETP.GE.AND P3, PT, R15, R204.reuse, PT ;  /* 0x000000cc0f00720c */ /* 0x080fe40003f66270 */
[----:B------:R-:W-:Y:S02]  /*c220*/  FSEL R12, R37, -INF , !P2 ;  /* 0xff800000250c7808 */ /* 0x000fe40005000000 */
[----:B------:R-:W-:Y:S02]  /*c230*/  ISETP.GE.AND P2, PT, R17, R204, PT ;  /* 0x000000cc1100720c */ /* 0x000fe40003f46270 */
[----:B------:R-:W-:-:S02]  /*c240*/  ISETP.LT.OR P3, PT, R15, R200, P3 ;  /* 0x000000c80f00720c */ /* 0x000fc40001f61670 */
[----:B------:R-:W-:Y:S02]  /*c250*/  IADD3 R19, R0, 0x10, RZ ;  /* 0x0000001000137810 */ /* 0x000fe40007ffe0ff */
[----:B------:R-:W-:Y:S02]  /*c260*/  ISETP.LT.OR P2, PT, R17, R200, P2 ;  /* 0x000000c81100720c */ /* 0x000fe40001741670 */
[----:B------:R-:W-:Y:S02]  /*c270*/  FSEL R11, R68, -INF , !P3 ;  /* 0xff800000440b7808 */ /* 0x000fe40005800000 */
[C---:B------:R-:W-:Y:S02]  /*c280*/  IADD3 R20, R0.reuse, 0x11, RZ ;  /* 0x0000001100147810 */ /* 0x040fe40007ffe0ff */
[----:B------:R-:W-:Y:S02]  /*c290*/  ISETP.GE.AND P3, PT, R19, R204, PT ;  /* 0x000000cc1300720c */ /* 0x000fe40003f66270 */
[----:B------:R-:W-:-:S02]  /*c2a0*/  ISETP.GE.AND P1, PT, R0, R203, PT ;  /* 0x000000cb0000720c */ /* 0x000fc40003f26270 */
[----:B------:R-:W-:Y:S02]  /*c2b0*/  FSEL R14, R69, -INF , !P2 ;  /* 0xff800000450e7808 */ /* 0x000fe40005000000 */
[----:B------:R-:W-:Y:S02]  /*c2c0*/  ISETP.GE.AND P2, PT, R20, R204, PT ;  /* 0x000000cc1400720c */ /* 0x000fe40003f46270 */
[----:B------:R-:W-:Y:S02]  /*c2d0*/  ISETP.LT.OR P3, PT, R19, R200, P3 ;  /* 0x000000c81300720c */ /* 0x000fe40001f61670 */
[C---:B------:R-:W-:Y:S02]  /*c2e0*/  ISETP.LT.OR P1, PT, R0.reuse, R199, P1 ;  /* 0x000000c70000720c */ /* 0x040fe40000f21670 */
[----:B------:R-:W-:Y:S02]  /*c2f0*/  IADD3 R21, R0, 0x18, RZ ;  /* 0x0000001800157810 */ /* 0x000fe40007ffe0ff */
[----:B------:R-:W-:-:S02]  /*c300*/  ISETP.GE.AND P0, PT, R16, R203, PT ;  /* 0x000000cb1000720c */ /* 0x000fc40003f06270 */
[----:B------:R-:W-:Y:S02]  /*c310*/  ISETP.LT.OR P2, PT, R20, R200, P2 ;  /* 0x000000c81400720c */ /* 0x000fe40001741670 */
[----:B------:R-:W-:Y:S02]  /*c320*/  FSEL R73, R144, -INF , !P3 ;  /* 0xff80000090497808 */ /* 0x000fe40005800000 */
[----:B------:R-:W-:Y:S02]  /*c330*/  FSEL R18, R38, -INF , !P1 ;  /* 0xff80000026127808 */ /* 0x000fe40004800000 */
[----:B------:R-:W-:Y:S02]  /*c340*/  IADD3 R25, R0, 0x19, RZ ;  /* 0x0000001900197810 */ /* 0x000fe40007ffe0ff */
[----:B------:R-:W-:Y:S02]  /*c350*/  ISETP.GE.AND P3, PT, R21, R204, PT ;  /* 0x000000cc1500720c */ /* 0x000fe40003f66270 */
[----:B------:R-:W-:-:S02]  /*c360*/  ISETP.GE.AND P1, PT, R15, R203, PT ;  /* 0x000000cb0f00720c */ /* 0x000fc40003f26270 */
[-C--:B------:R-:W-:Y:S02]  /*c370*/  ISETP.LT.OR P0, PT, R16, R199.reuse, P0 ;  /* 0x000000c71000720c */ /* 0x080fe40000701670 */
[----:B------:R-:W-:Y:S02]  /*c380*/  FSEL R74, R145, -INF , !P2 ;  /* 0xff800000914a7808 */ /* 0x000fe40005000000 */
[----:B------:R-:W-:Y:S02]  /*c390*/  ISETP.GE.AND P2, PT, R25, R204, PT ;  /* 0x000000cc1900720c */ /* 0x000fe40003f46270 */
[----:B------:R-:W-:Y:S02]  /*c3a0*/  ISETP.LT.OR P3, PT, R21, R200, P3 ;  /* 0x000000c81500720c */ /* 0x000fe40001f61670 */
[----:B------:R-:W-:Y:S02]  /*c3b0*/  ISETP.LT.OR P1, PT, R15, R199, P1 ;  /* 0x000000c70f00720c */ /* 0x000fe40000f21670 */
[----:B------:R-:W-:-:S02]  /*c3c0*/  IADD3 R24, R0, 0x20, RZ ;  /* 0x0000002000187810 */ /* 0x000fc40007ffe0ff */
[----:B------:R-:W-:Y:S02]  /*c3d0*/  FSEL R33, R39, -INF , !P0 ;  /* 0xff80000027217808 */ /* 0x000fe40004000000 */
[----:B------:R-:W-:Y:S02]  /*c3e0*/  ISETP.GE.AND P0, PT, R17, R203, PT ;  /* 0x000000cb1100720c */ /* 0x000fe40003f06270 */
[----:B------:R-:W-:Y:S02]  /*c3f0*/  ISETP.LT.OR P2, PT, R25, R200, P2 ;  /* 0x000000c81900720c */ /* 0x000fe40001741670 */
[----:B------:R-:W-:Y:S02]  /*c400*/  FSEL R144, R148, -INF , !P3 ;  /* 0xff80000094907808 */ /* 0x000fe40005800000 */
[----:B------:R-:W-:Y:S02]  /*c410*/  FSEL R29, R70, -INF , !P1 ;  /* 0xff800000461d7808 */ /* 0x000fe40004800000 */
[----:B------:R-:W-:-:S02]  /*c420*/  IADD3 R23, R0, 0x21, RZ ;  /* 0x0000002100177810 */ /* 0x000fc40007ffe0ff */
[CC--:B------:R-:W-:Y:S02]  /*c430*/  ISETP.GE.AND P3, PT, R24.reuse, R204.reuse, PT ;  /* 0x000000cc1800720c */ /* 0x0c0fe40003f66270 */
[----:B------:R-:W-:Y:S02]  /*c440*/  ISETP.GE.AND P1, PT, R19, R203, PT ;  /* 0x000000cb1300720c */ /* 0x000fe40003f26270 */
[----:B------:R-:W-:Y:S02]  /*c450*/  ISETP.LT.OR P0, PT, R17, R199, P0 ;  /* 0x000000c71100720c */ /* 0x000fe40000701670 */
[----:B------:R-:W-:Y:S02]  /*c460*/  FSEL R145, R149, -INF , !P2 ;  /* 0xff80000095917808 */ /* 0x000fe40005000000 */
[----:B------:R-:W-:Y:S02]  /*c470*/  ISETP.GE.AND P2, PT, R23, R204, PT ;  /* 0x000000cc1700720c */ /* 0x000fe40003f46270 */
[----:B------:R-:W-:-:S02]  /*c480*/  ISETP.LT.OR P3, PT, R24, R200, P3 ;  /* 0x000000c81800720c */ /* 0x000fc40001f61670 */
[----:B------:R-:W-:Y:S02]  /*c490*/  IADD3 R22, R0, 0x28, RZ ;  /* 0x0000002800167810 */ /* 0x000fe40007ffe0ff */
[----:B------:R-:W-:Y:S02]  /*c4a0*/  ISETP.LT.OR P1, PT, R19, R199, P1 ;  /* 0x000000c71300720c */ /* 0x000fe40000f21670 */
[----:B------:R-:W-:Y:S02]  /*c4b0*/  FSEL R30, R71, -INF , !P0 ;  /* 0xff800000471e7808 */ /* 0x000fe40004000000 */
[----:B------:R-:W-:Y:S02]  /*c4c0*/  ISETP.GE.AND P0, PT, R20, R203, PT ;  /* 0x000000cb1400720c */ /* 0x000fe40003f06270 */
[----:B------:R-:W-:Y:S02]  /*c4d0*/  ISETP.LT.OR P2, PT, R23, R200, P2 ;  /* 0x000000c81700720c */ /* 0x000fe40001741670 */
[----:B------:R-:W-:-:S02]  /*c4e0*/  FSEL R152, R152, -INF , !P3 ;  /* 0xff80000098987808 */ /* 0x000fc40005800000 */
[----:B------:R-:W-:Y:S02]  /*c4f0*/  IADD3 R26, R0, 0x29, RZ ;  /* 0x00000029001a7810 */ /* 0x000fe40007ffe0ff */
[----:B------:R-:W-:Y:S02]  /*c500*/  ISETP.GE.AND P6, PT, R22, R204, PT ;  /* 0x000000cc1600720c */ /* 0x000fe40003fc6270 */
[----:B------:R-:W-:Y:S02]  /*c510*/  FSEL R146, R146, -INF , !P1 ;  /* 0xff80000092927808 */ /* 0x000fe40004800000 */
[----:B------:R-:W-:Y:S02]  /*c520*/  ISETP.GE.AND P1, PT, R21, R203, PT ;  /* 0x000000cb1500720c */ /* 0x000fe40003f26270 */
[----:B------:R-:W-:Y:S02]  /*c530*/  ISETP.LT.OR P0, PT, R20, R199, P0 ;  /* 0x000000c71400720c */ /* 0x000fe40000701670 */
[----:B------:R-:W-:-:S02]  /*c540*/  FSEL R153, R153, -INF , !P2 ;  /* 0xff80000099997808 */ /* 0x000fc40005000000 */
[----:B------:R-:W-:Y:S02]  /*c550*/  IADD3 R27, R0, 0x30, RZ ;  /* 0x00000030001b7810 */ /* 0x000fe40007ffe0ff */
[----:B------:R-:W-:Y:S02]  /*c560*/  ISETP.GE.AND P5, PT, R26, R204, PT ;  /* 0x000000cc1a00720c */ /* 0x000fe40003fa6270 */
[----:B------:R-:W-:Y:S02]  /*c570*/  ISETP.LT.OR P6, PT, R22, R200, P6 ;  /* 0x000000c81600720c */ /* 0x000fe400037c1670 */
[----:B------:R-:W-:Y:S02]  /*c580*/  ISETP.LT.OR P1, PT, R21, R199, P1 ;  /* 0x000000c71500720c */ /* 0x000fe40000f21670 */
[----:B------:R-:W-:Y:S02]  /*c590*/  FSEL R147, R147, -INF , !P0 ;  /* 0xff80000093937808 */ /* 0x000fe40004000000 */
[----:B------:R-:W-:-:S02]  /*c5a0*/  IADD3 R31, R0, 0x31, RZ ;  /* 0x00000031001f7810 */ /* 0x000fc40007ffe0ff */
[----:B------:R-:W-:Y:S02]  /*c5b0*/  ISETP.GE.AND P4, PT, R27, R204, PT ;  /* 0x000000cc1b00720c */ /* 0x000fe40003f86270 */
[----:B------:R-:W-:Y:S02]  /*c5c0*/  ISETP.LT.OR P5, PT, R26, R200, P5 ;  /* 0x000000c81a00720c */ /* 0x000fe40002fa1670 */
[----:B------:R-:W-:Y:S02]  /*c5d0*/  FSEL R183, R140, -INF , !P6 ;  /* 0xff8000008cb77808 */ /* 0x000fe40007000000 */
[-C--:B------:R-:W-:Y:S02]  /*c5e0*/  ISETP.GE.AND P0, PT, R25, R203.reuse, PT ;  /* 0x000000cb1900720c */ /* 0x080fe40003f06270 */
[----:B------:R-:W-:Y:S02]  /*c5f0*/  FSEL R150, R150, -INF , !P1 ;  /* 0xff80000096967808 */ /* 0x000fe40004800000 */
[----:B------:R-:W-:-:S02]  /*c600*/  ISETP.GE.AND P1, PT, R24, R203, PT ;  /* 0x000000cb1800720c */ /* 0x000fc40003f26270 */
[----:B------:R-:W-:Y:S02]  /*c610*/  IADD3 R32, R0, 0x38, RZ ;  /* 0x0000003800207810 */ /* 0x000fe40007ffe0ff */
[----:B------:R-:W-:Y:S02]  /*c620*/  ISETP.GE.AND P3, PT, R31, R204, PT ;  /* 0x000000cc1f00720c */ /* 0x000fe40003f66270 */
[----:B------:R-:W-:Y:S02]  /*c630*/  ISETP.LT.OR P4, PT, R27, R200, P4 ;  /* 0x000000c81b00720c */ /* 0x000fe40002781670 */
[----:B------:R-:W-:Y:S02]  /*c640*/  FSEL R224, R141, -INF , !P5 ;  /* 0xff8000008de07808 */ /* 0x000fe40006800000 */
[-C--:B------:R-:W-:Y:S02]  /*c650*/  ISETP.LT.OR P0, PT, R25, R199.reuse, P0 ;  /* 0x000000c71900720c */ /* 0x080fe40000701670 */
[----:B------:R-:W-:-:S02]  /*c660*/  ISETP.LT.OR P1, PT, R24, R199, P1 ;  /* 0x000000c71800720c */ /* 0x000fc40000f21670 */
[----:B------:R-:W-:Y:S02]  /*c670*/  IADD3 R34, R0, 0x39, RZ ;  /* 0x0000003900227810 */ /* 0x000fe40007ffe0ff */
[----:B------:R-:W-:Y:S02]  /*c680*/  ISETP.GE.AND P2, PT, R32, R204, PT ;  /* 0x000000cc2000720c */ /* 0x000fe40003f46270 */
[----:B------:R-:W-:Y:S02]  /*c690*/  ISETP.LT.OR P3, PT, R31, R200, P3 ;  /* 0x000000c81f00720c */ /* 0x000fe40001f61670 */
[----:B------:R-:W-:Y:S02]  /*c6a0*/  FSEL R243, R156, -INF , !P4 ;  /* 0xff8000009cf37808 */ /* 0x000fe40006000000 */
[----:B------:R-:W-:Y:S02]  /*c6b0*/  FSEL R151, R151, -INF , !P0 ;  /* 0xff80000097977808 */ /* 0x000fe40004000000 */
[----:B------:R-:W-:-:S02]  /*c6c0*/  ISETP.GE.AND P0, PT, R23, R203, PT ;  /* 0x000000cb1700720c */ /* 0x000fc40003f06270 */
[----:B------:R-:W-:Y:S02]  /*c6d0*/  FSEL R227, R154, -INF , !P1 ;  /* 0xff8000009ae37808 */ /* 0x000fe40004800000 */
[----:B------:R-:W-:Y:S02]  /*c6e0*/  ISETP.GE.AND P1, PT, R34, R204, PT ;  /* 0x000000cc2200720c */ /* 0x000fe40003f26270 */
[-C--:B------:R-:W-:Y:S02]  /*c6f0*/  ISETP.LT.OR P2, PT, R32, R200.reuse, P2 ;  /* 0x000000c82000720c */ /* 0x080fe40001741670 */
[----:B------:R-:W-:Y:S02]  /*c700*/  FSEL R245, R157, -INF , !P3 ;  /* 0xff8000009df57808 */ /* 0x000fe40005800000 */
[----:B------:R-:W-:Y:S02]  /*c710*/  ISETP.LT.OR P0, PT, R23, R199, P0 ;  /* 0x000000c71700720c */ /* 0x000fe40000701670 */
[----:B------:R-:W-:-:S02]  /*c720*/  ISETP.LT.OR P1, PT, R34, R200, P1 ;  /* 0x000000c82200720c */ /* 0x000fc40000f21670 */
[----:B------:R-:W-:Y:S02]  /*c730*/  FSEL R244, R64, -INF , !P2 ;  /* 0xff80000040f47808 */ /* 0x000fe40005000000 */
[----:B------:R-:W-:Y:S02]  /*c740*/  FSEL R242, R155, -INF , !P0 ;  /* 0xff8000009bf27808 */ /* 0x000fe40004000000 */
[----:B------:R-:W-:Y:S02]  /*c750*/  ISETP.GE.AND P0, PT, R22, R203, PT ;  /* 0x000000cb1600720c */ /* 0x000fe40003f06270 */
[----:B------:R-:W-:Y:S01]  /*c760*/  FSEL R247, R65, -INF , !P1 ;  /* 0xff80000041f77808 */ /* 0x000fe20004800000 */
[----:B--2---:R-:W-:Y:S02]  /*c770*/  IMAD.MOV.U32 R40, RZ, RZ, R5 ;  /* 0x000000ffff287224 */ /* 0x004fe400078e0005 */
[----:B---3--:R-:W-:Y:S01]  /*c780*/  IMAD.MOV.U32 R5, RZ, RZ, R2 ;  /* 0x000000ffff057224 */ /* 0x008fe200078e0002 */
[----:B------:R-:W-:-:S04]  /*c790*/  FMNMX.FTZ R2, R209, R10, !PT ;  /* 0x0000000ad1027209 */ /* 0x000fc80007810000 */
[----:B------:R-:W-:-:S04]  /*c7a0*/  FMNMX.FTZ R2, R12, R2, !PT ;  /* 0x000000020c027209 */ /* 0x000fc80007810000 */
[----:B------:R-:W-:-:S04]  /*c7b0*/  FMNMX.FTZ R2, R11, R2, !PT ;  /* 0x000000020b027209 */ /* 0x000fc80007810000 */
[----:B------:R-:W-:-:S04]  /*c7c0*/  FMNMX.FTZ R2, R14, R2, !PT ;  /* 0x000000020e027209 */ /* 0x000fc80007810000 */
[----:B------:R-:W-:Y:S01]  /*c7d0*/  FMNMX.FTZ R2, R73, R2, !PT ;  /* 0x0000000249027209 */ /* 0x000fe20007810000 */
[----:B----4-:R-:W-:-:S03]  /*c7e0*/  IMAD.MOV.U32 R7, RZ, RZ, R3 ;  /* 0x000000ffff077224 */ /* 0x010fc600078e0003 */
        /* <DEDUP_REMOVED lines=16> */
[----:B-----5:R-:W-:Y:S01]  /*c8f0*/  IMAD.MOV.U32 R6, RZ, RZ, R4 ;  /* 0x000000ffff067224 */ /* 0x020fe200078e0004 */
[----:B------:R-:W-:Y:S02]  /*c900*/  FMNMX.FTZ R2, R151, R2, !PT ;  /* 0x0000000297027209 */ /* 0x000fe40007810000 */
[----:B------:R-:W-:Y:S02]  /*c910*/  FMNMX.FTZ R4, R244, R3, !PT ;  /* 0x00000003f4047209 */ /* 0x000fe40007810000 */
[----:B------:R-:W-:-:S02]  /*c920*/  ISETP.GE.AND P2, PT, R26, R203, PT ;  /* 0x000000cb1a00720c */ /* 0x000fc40003f46270 */
[----:B------:R-:W-:Y:S02]  /*c930*/  ISETP.LT.OR P3, PT, R22, R199, P0 ;  /* 0x000000c71600720c */ /* 0x000fe40000761670 */
[----:B------:R-:W-:Y:S02]  /*c940*/  FMNMX.FTZ R3, R227, R2, !PT ;  /* 0x00000002e3037209 */ /* 0x000fe40007810000 */
[----:B------:R-:W-:Y:S02]  /*c950*/  FMNMX.FTZ R2, R247, R4, !PT ;  /* 0x00000004f7027209 */ /* 0x000fe40007810000 */
[----:B------:R-:W-:Y:S02]  /*c960*/  ISETP.GE.AND P1, PT, R27, R203, PT ;  /* 0x000000cb1b00720c */ /* 0x000fe40003f26270 */
[----:B------:R-:W-:Y:S02]  /*c970*/  ISETP.LT.OR P2, PT, R26, R199, P2 ;  /* 0x000000c71a00720c */ /* 0x000fe40001741670 */
[----:B------:R-:W-:-:S02]  /*c980*/  FSEL R225, R142, -INF , !P3 ;  /* 0xff8000008ee17808 */ /* 0x000fc40005800000 */
[----:B------:R-:W-:Y:S01]  /*c990*/  FMNMX.FTZ R3, R242, R3, !PT ;  /* 0x00000003f2037209 */ /* 0x000fe20007810000 */
[----:B------:R-:W1:Y:S01]  /*c9a0*/  SHFL.BFLY PT, R4, R2, 0x2, 0x1f ;  /* 0x0c401f0002047f89 */ /* 0x000e6200000e0000 */
[----:B------:R-:W-:Y:S02]  /*c9b0*/  ISETP.GE.AND P0, PT, R31, R203, PT ;  /* 0x000000cb1f00720c */ /* 0x000fe40003f06270 */
[----:B------:R-:W-:Y:S02]  /*c9c0*/  FSEL R226, R143, -INF , !P2 ;  /* 0xff8000008fe27808 */ /* 0x000fe40005000000 */
[----:B------:R-:W-:Y:S02]  /*c9d0*/  ISETP.LT.OR P1, PT, R27, R199, P1 ;  /* 0x000000c71b00720c */ /* 0x000fe40000f21670 */
[----:B------:R-:W-:Y:S02]  /*c9e0*/  FMNMX.FTZ R3, R225, R3, !PT ;  /* 0x00000003e1037209 */ /* 0x000fe40007810000 */
[----:B------:R-:W-:-:S02]  /*c9f0*/  ISETP.LT.OR P2, PT, R31, R199, P0 ;  /* 0x000000c71f00720c */ /* 0x000fc40000741670 */
[----:B------:R-:W-:Y:S02]  /*ca00*/  ISETP.GE.AND P0, PT, R32, R203, PT ;  /* 0x000000cb2000720c */ /* 0x000fe40003f06270 */
[----:B------:R-:W-:Y:S02]  /*ca10*/  FSEL R246, R158, -INF , !P1 ;  /* 0xff8000009ef67808 */ /* 0x000fe40004800000 */
[----:B------:R-:W-:Y:S02]  /*ca20*/  FMNMX.FTZ R3, R226, R3, !PT ;  /* 0x00000003e2037209 */ /* 0x000fe40007810000 */
[----:B------:R-:W-:Y:S02]  /*ca30*/  FSEL R248, R159, -INF , !P2 ;  /* 0xff8000009ff87808 */ /* 0x000fe40005000000 */
[----:B------:R-:W-:Y:S02]  /*ca40*/  ISETP.GE.AND P1, PT, R34, R203, PT ;  /* 0x000000cb2200720c */ /* 0x000fe40003f26270 */
[----:B------:R-:W-:-:S02]  /*ca50*/  ISETP.LT.OR P0, PT, R32, R199, P0 ;  /* 0x000000c72000720c */ /* 0x000fc40000701670 */
[----:B------:R-:W-:Y:S02]  /*ca60*/  FMNMX.FTZ R3, R246, R3, !PT ;  /* 0x00000003f6037209 */ /* 0x000fe40007810000 */
[----:B------:R-:W-:Y:S02]  /*ca70*/  ISETP.LT.OR P1, PT, R34, R199, P1 ;  /* 0x000000c72200720c */ /* 0x000fe40000f21670 */
[----:B------:R-:W-:Y:S02]  /*ca80*/  FSEL R249, R66, -INF , !P0 ;  /* 0xff80000042f97808 */ /* 0x000fe40004000000 */
[----:B------:R-:W-:Y:S02]  /*ca90*/  FMNMX.FTZ R3, R248, R3, !PT ;  /* 0x00000003f8037209 */ /* 0x000fe40007810000 */
[----:B------:R-:W-:Y:S02]  /*caa0*/  FSEL R250, R67, -INF , !P1 ;  /* 0xff80000043fa7808 */ /* 0x000fe40004800000 */
[----:B------:R-:W-:Y:S01]  /*cab0*/  FMNMX.FTZ R3, R249, R3, !PT ;  /* 0x00000003f9037209 */ /* 0x000fe20007810000 */
[----:B------:R-:W-:Y:S01]  /*cac0*/  IMAD.WIDE.U32 R158, R5, -0x326172a9, RZ ;  /* 0xcd9e8d57059e7825 */ /* 0x000fe200078e00ff */
[----:B-1----:R-:W-:-:S02]  /*cad0*/  FMNMX.FTZ R4, R2, R4, !PT ;  /* 0x0000000402047209 */ /* 0x002fc40007810000 */
[----:B------:R-:W-:Y:S02]  /*cae0*/  FMNMX.FTZ R5, R250, R3, !PT ;  /* 0x00000003fa057209 */ /* 0x000fe40007810000 */
[----:B------:R-:W-:Y:S01]  /*caf0*/  LOP3.LUT R2, R159, R40, RZ, 0x3c, !PT ;  /* 0x000000289f027212 */ /* 0x000fe200078e3cff */
[----:B------:R-:W-:Y:S04]  /*cb00*/  SHFL.BFLY PT, R28, R4, 0x1, 0x1f ;  /* 0x0c201f00041c7f89 */ /* 0x000fe800000e0000 */
[----:B------:R-:W1:Y:S01]  /*cb10*/  SHFL.BFLY PT, R13, R5, 0x2, 0x1f ;  /* 0x0c401f00050d7f89 */ /* 0x000e6200000e0000 */
[----:B------:R-:W-:Y:S02]  /*cb20*/  IMAD.SHL.U32 R142, R75, 0x2, RZ ;  /* 0x000000024b8e7824 */ /* 0x000fe400078e00ff */
[----:B------:R-:W-:-:S04]  /*cb30*/  IMAD.WIDE.U32 R148, R7, -0x2daee0ad, RZ ;  /* 0xd2511f5307947825 */ /* 0x000fc800078e00ff */
[----:B------:R-:W-:Y:S01]  /*cb40*/  IMAD.WIDE.U32 R60, R2, -0x2daee0ad, RZ ;  /* 0xd2511f53023c7825 */ /* 0x000fe200078e00ff */
[----:B------:R-:W-:-:S04]  /*cb50*/  LOP3.LUT R2, R149, UR25, R142, 0x96, !PT ;  /* 0x0000001995027c12 */ /* 0x000fc8000f8e968e */
[----:B------:R-:W-:Y:S01]  /*cb60*/  LOP3.LUT R3, R61, UR14, R148, 0x96, !PT ;  /* 0x0000000e3d037c12 */ /* 0x000fe2000f8e9694 */
[----:B------:R-:W-:-:S04]  /*cb70*/  IMAD.WIDE.U32 R8, R2, -0x326172a9, RZ ;  /* 0xcd9e8d5702087825 */ /* 0x000fc800078e00ff */
[----:B------:R-:W-:Y:S01]  /*cb80*/  IMAD.WIDE.U32 R36, R3, -0x326172a9, RZ ;  /* 0xcd9e8d5703247825 */ /* 0x000fe200078e00ff */
[----:B------:R-:W-:-:S03]  /*cb90*/  LOP3.LUT R2, R9, UR15, R158, 0x96, !PT ;  /* 0x0000000f09027c12 */ /* 0x000fc6000f8e969e */
[----:B------:R-:W-:Y:S01]  /*cba0*/  IMAD.MOV.U32 R35, RZ, RZ, R6 ;  /* 0x000000ffff237224 */ /* 0x000fe200078e0006 */
[----:B------:R-:W-:Y:S01]  /*cbb0*/  LOP3.LUT R6, R37, UR13, R8, 0x96, !PT ;  /* 0x0000000d25067c12 */ /* 0x000fe2000f8e9608 */
[----:B------:R-:W-:Y:S01]  /*cbc0*/  IMAD.WIDE.U32 R2, R2, -0x2daee0ad, RZ ;  /* 0xd2511f5302027825 */ /* 0x000fe200078e00ff */
[----:B-1----:R-:W-:Y:S02]  /*cbd0*/  FMNMX.FTZ R5, R5, R13, !PT ;  /* 0x0000000d05057209 */ /* 0x002fe40007810000 */
[----:B------:R-:W-:Y:S01]  /*cbe0*/  FMNMX.FTZ R70, R4, R28, !PT ;  /* 0x0000001c04467209 */ /* 0x000fe20007810000 */
[----:B------:R-:W-:Y:S01]  /*cbf0*/  IMAD.WIDE.U32 R6, R6, -0x2daee0ad, RZ ;  /* 0xd2511f5306067825 */ /* 0x000fe200078e00ff */
[----:B------:R-:W-:Y:S01]  /*cc00*/  LOP3.LUT R3, R3, UR12, R60, 0x96, !PT ;  /* 0x0000000c03037c12 */ /* 0x000fe2000f8e963c */
[----:B------:R-:W1:Y:S01]  /*cc10*/  SHFL.BFLY PT, R28, R5, 0x1, 0x1f ;  /* 0x0c201f00051c7f89 */ /* 0x000e6200000e0000 */
[C---:B------:R-:W-:Y:S01]  /*cc20*/  FSETP.NEU.FTZ.AND P1, PT, R70.reuse, -INF , PT ;  /* 0xff8000004600780b */ /* 0x040fe20003f3d000 */
[----:B------:R-:W-:Y:S01]  /*cc30*/  FMUL.FTZ R4, R70, c[0x0][0x23c] ;  /* 0x00008f0046047a20 */ /* 0x000fe20000410000 */
[----:B------:R-:W-:Y:S01]  /*cc40*/  LOP3.LUT R7, R7, UR10, R2, 0x96, !PT ;  /* 0x0000000a07077c12 */ /* 0x000fe2000f8e9602 */
[----:B------:R-:W-:-:S03]  /*cc50*/  IMAD.WIDE.U32 R2, R3, -0x326172a9, RZ ;  /* 0xcd9e8d5703027825 */ /* 0x000fc600078e00ff */
[----:B------:R-:W-:Y:S01]  /*cc60*/  FSEL R13, R4, RZ, P1 ;  /* 0x000000ff040d7208 */ /* 0x000fe20000800000 */
[----:B------:R-:W-:Y:S01]  /*cc70*/  IMAD.WIDE.U32 R62, R7, -0x326172a9, RZ ;  /* 0xcd9e8d57073e7825 */ /* 0x000fe200078e00ff */
[----:B------:R-:W-:-:S03]  /*cc80*/  LOP3.LUT R7, R3, UR11, R36, 0x96, !PT ;  /* 0x0000000b03077c12 */ /* 0x000fc6000f8e9624 */
[----:B------:R-:W-:Y:S01]  /*cc90*/  FFMA.FTZ R3, R10, c[0x0][0x23c], -R13 ;  /* 0x00008f000a037a23 */ /* 0x000fe2000001080d */
[----:B------:R-:W-:-:S03]  /*cca0*/  LOP3.LUT R4, R63, UR9, R2, 0x96, !PT ;  /* 0x000000093f047c12 */ /* 0x000fc6000f8e9602 */
[----:B------:R2:W-:Y:S02]  /*ccb0*/  MUFU.EX2 R140, R3 ;  /* 0x00000003008c7308 */ /* 0x0005e40000000800 */
[----:B------:R-:W-:-:S04]  /*ccc0*/  IMAD.WIDE.U32 R68, R4, -0x2daee0ad, RZ ;  /* 0xd2511f5304447825 */ /* 0x000fc800078e00ff */
[----:B------:R-:W-:-:S04]  /*ccd0*/  FFMA.FTZ R4, R12, c[0x0][0x23c], -R13 ;  /* 0x00008f000c047a23 */ /* 0x000fc8000001080d */
[----:B------:R3:W-:Y:S01]  /*cce0*/  MUFU.EX2 R67, R4 ;  /* 0x0000000400437308 */ /* 0x0007e20000000800 */
[----:B--2---:R-:W-:-:S05]  /*ccf0*/  IMAD.WIDE.U32 R2, R7, -0x2daee0ad, RZ ;  /* 0xd2511f5307027825 */ /* 0x004fca00078e00ff */
[----:B------:R-:W-:Y:S02]  /*cd00*/  LOP3.LUT R6, R3, UR8, R6, 0x96, !PT ;  /* 0x0000000803067c12 */ /* 0x000fe4000f8e9606 */
[----:B---3--:R-:W-:Y:S01]  /*cd10*/  LOP3.LUT R4, R69, UR6, R2, 0x96, !PT ;  /* 0x0000000645047c12 */ /* 0x008fe2000f8e9602 */
[----:B------:R-:W-:Y:S01]  /*cd20*/  FFMA.FTZ R2, R11, c[0x0][0x23c], -R13 ;  /* 0x00008f000b027a23 */ /* 0x000fe2000001080d */
[----:B-1----:R-:W-:-:S03]  /*cd30*/  FMNMX.FTZ R69, R5, R28, !PT ;  /* 0x0000001c05457209 */ /* 0x002fc60007810000 */
[----:B------:R1:W-:Y:S01]  /*cd40*/  MUFU.EX2 R64, R2 ;  /* 0x0000000200407308 */ /* 0x0003e20000000800 */
[----:B------:R-:W-:Y:S01]  /*cd50*/  FSETP.NEU.FTZ.AND P0, PT, R69, -INF , PT ;  /* 0xff8000004500780b */ /* 0x000fe20003f1d000 */
[----:B------:R-:W-:Y:S02]  /*cd60*/  FFMA.FTZ R7, R14, c[0x0][0x23c], -R13 ;  /* 0x00008f000e077a23 */ /* 0x000fe4000001080d */
[----:B------:R-:W-:-:S04]  /*cd70*/  IMAD.WIDE.U32 R54, R6, -0x326172a9, RZ ;  /* 0xcd9e8d5706367825 */ /* 0x000fc800078e00ff */
[----:B-1----:R-:W-:-:S04]  /*cd80*/  IMAD.WIDE.U32 R2, R4, -0x326172a9, RZ ;  /* 0xcd9e8d5704027825 */ /* 0x002fc800078e00ff */
[----:B------:R-:W-:Y:S01]  /*cd90*/  FMUL.FTZ R4, R69, c[0x0][0x23c] ;  /* 0x00008f0045047a20 */ /* 0x000fe20000410000 */
[----:B------:R1:W2:Y:S04]  /*cda0*/  MUFU.EX2 R66, R7 ;  /* 0x0000000700427308 */ /* 0x0002a80000000800 */
[----:B------:R-:W-:Y:S02]  /*cdb0*/  FSEL R14, R4, RZ, P0 ;  /* 0x000000ff040e7208 */ /* 0x000fe40000000000 */
[--C-:B------:R-:W-:Y:S02]  /*cdc0*/  SHF.R.U32.HI R4, RZ, 0x10, R2.reuse ;  /* 0x00000010ff047819 */ /* 0x100fe40000011602 */
[----:B------:R-:W-:Y:S02]  /*cdd0*/  LOP3.LUT R5, R2, 0xffff, RZ, 0xc0, !PT ;  /* 0x0000ffff02057812 */ /* 0x000fe400078ec0ff */
[----:B------:R-:W-:-:S02]  /*cde0*/  SHF.R.U32.HI R6, RZ, 0x18, R2 ;  /* 0x00000018ff067819 */ /* 0x000fc40000011602 */
[----:B------:R-:W-:Y:S02]  /*cdf0*/  LOP3.LUT R4, R4, 0xff, RZ, 0xc0, !PT ;  /* 0x000000ff04047812 */ /* 0x000fe400078ec0ff */
[----:B-1----:R-:W-:Y:S01]  /*ce00*/  LOP3.LUT R7, R2, 0xff, RZ, 0xc0, !PT ;  /* 0x000000ff02077812 */ /* 0x002fe200078ec0ff */
[----:B------:R-:W-:Y:S01]  /*ce10*/  FFMA.FTZ R2, R18, c[0x0][0x23c], -R14 ;  /* 0x00008f0012027a23 */ /* 0x000fe2000001080e */
[----:B------:R-:W-:Y:S01]  /*ce20*/  PRMT R18, R4, 0x5410, R6 ;  /* 0x0000541004127816 */ /* 0x000fe20000000006 */
[----:B------:R-:W-:Y:S02]  /*ce30*/  FFMA.FTZ R4, R29, c[0x0][0x23c], -R14 ;  /* 0x00008f001d047a23 */ /* 0x000fe4000001080e */
[----:B------:R1:W-:Y:S01]  /*ce40*/  MUFU.EX2 R141, R2 ;  /* 0x00000002008d7308 */ /* 0x0003e20000000800 */
[----:B------:R-:W-:-:S04]  /*ce50*/  SHF.R.U32.HI R5, RZ, 0x8, R5 ;  /* 0x00000008ff057819 */ /* 0x000fc80000011605 */
[----:B------:R-:W-:-:S03]  /*ce60*/  PRMT R12, R7, 0x5410, R5 ;  /* 0x00005410070c7816 */ /* 0x000fc60000000005 */
[----:B------:R3:W-:Y:S01]  /*ce70*/  MUFU.EX2 R65, R4 ;  /* 0x0000000400417308 */ /* 0x0007e20000000800 */
[----:B-1----:R-:W-:-:S04]  /*ce80*/  LOP3.LUT R2, R3, UR17, R54, 0x96, !PT ;  /* 0x0000001103027c12 */ /* 0x002fc8000f8e9636 */
[----:B------:R-:W-:Y:S02]  /*ce90*/  LOP3.LUT R3, R2, 0xffff, RZ, 0xc0, !PT ;  /* 0x0000ffff02037812 */ /* 0x000fe400078ec0ff */
[----:B------:R-:W-:Y:S01]  /*cea0*/  SHF.R.U32.HI R6, RZ, 0x10, R2 ;  /* 0x00000010ff067819 */ /* 0x000fe20000011602 */
[----:B---3--:R-:W-:Y:S01]  /*ceb0*/  FFMA.FTZ R4, R30, c[0x0][0x23c], -R14 ;  /* 0x00008f001e047a23 */ /* 0x008fe2000001080e */
[----:B------:R-:W-:Y:S02]  /*cec0*/  SHF.R.U32.HI R5, RZ, 0x8, R3 ;  /* 0x00000008ff057819 */ /* 0x000fe40000011603 */
[----:B------:R-:W-:Y:S01]  /*ced0*/  LOP3.LUT R7, R2, 0xff, RZ, 0xc0, !PT ;  /* 0x000000ff02077812 */ /* 0x000fe200078ec0ff */
[----:B------:R1:W3:Y:S01]  /*cee0*/  MUFU.EX2 R252, R4 ;  /* 0x0000000400fc7308 */ /* 0x0002e20000000800 */
[----:B------:R-:W-:Y:S02]  /*cef0*/  SHF.R.U32.HI R3, RZ, 0x18, R2 ;  /* 0x00000018ff037819 */ /* 0x000fe40000011602 */
[----:B------:R-:W-:-:S02]  /*cf00*/  LOP3.LUT R2, R6, 0xff, RZ, 0xc0, !PT ;  /* 0x000000ff06027812 */ /* 0x000fc400078ec0ff */
[----:B------:R-:W-:Y:S02]  /*cf10*/  PRMT R182, R182, 0x7054, R182 ;  /* 0x00007054b6b67816 */ /* 0x000fe400000000b6 */
[----:B------:R-:W-:Y:S01]  /*cf20*/  PRMT R10, R2, 0x5410, R3 ;  /* 0x00005410020a7816 */ /* 0x000fe20000000003 */
[----:B------:R-:W-:Y:S02]  /*cf30*/  FFMA.FTZ R3, R33, c[0x0][0x23c], -R14 ;  /* 0x00008f0021037a23 */ /* 0x000fe4000001080e */
[----:B------:R-:W-:Y:S02]  /*cf40*/  HSET2.LE.AND R2, R12, R182, PT ;  /* 0x000000b60c027233 */ /* 0x000fe40003803000 */
[----:B------:R2:W4:Y:S01]  /*cf50*/  MUFU.EX2 R251, R3 ;  /* 0x0000000300fb7308 */ /* 0x0005220000000800 */
[----:B-1----:R-:W-:Y:S02]  /*cf60*/  FSEL R4, R69, RZ, P0 ;  /* 0x000000ff45047208 */ /* 0x002fe40000000000 */
[----:B------:R-:W-:-:S03]  /*cf70*/  PRMT R11, R7, 0x5410, R5 ;  /* 0x00005410070b7816 */ /* 0x000fc60000000005 */
[----:B------:R-:W-:Y:S01]  /*cf80*/  FADD.FTZ R4, R207, -R4 ;  /* 0x80000004cf047221 */ /* 0x000fe20000010000 */
[----:B--2---:R-:W-:-:S04]  /*cf90*/  F2FP.PACK_AB R3, R66, R64 ;  /* 0x000000404203723e */ /* 0x004fc800000000ff */
[----:B------:R-:W-:Y:S01]  /*cfa0*/  LOP3.LUT R6, R2, R3, RZ, 0xc0, !PT ;  /* 0x0000000302067212 */ /* 0x000fe200078ec0ff */
[--C-:B------:R-:W-:Y:S01]  /*cfb0*/  HSET2.LE.AND R2, R18, R182.reuse, PT ;  /* 0x000000b612027233 */ /* 0x100fe20003803000 */
[----:B---3--:R-:W-:Y:S01]  /*cfc0*/  F2FP.PACK_AB R3, R252, R65 ;  /* 0x00000041fc03723e */ /* 0x008fe200000000ff */
[----:B------:R-:W-:Y:S01]  /*cfd0*/  FMUL.FTZ R4, R4, c[0x0][0x23c] ;  /* 0x00008f0004047a20 */ /* 0x000fe20000410000 */
[----:B------:R-:W-:Y:S02]  /*cfe0*/  ISETP.GE.AND P2, PT, R0, R206, PT ;  /* 0x000000ce0000720c */ /* 0x000fe40003f46270 */
[----:B------:R-:W-:Y:S01]  /*cff0*/  LOP3.LUT R7, R2, R3, RZ, 0xc0, !PT ;  /* 0x0000000302077212 */ /* 0x000fe200078ec0ff */
[----:B------:R-:W-:Y:S01]  /*d000*/  HSET2.LE.AND R2, R11, R182, PT ;  /* 0x000000b60b027233 */ /* 0x000fe20003803000 */
[----:B------:R-:W-:Y:S02]  /*d010*/  F2FP.PACK_AB R3, R67, R140 ;  /* 0x0000008c4303723e */ /* 0x000fe400000000ff */
[----:B------:R-:W-:Y:S01]  /*d020*/  FSEL R5, R70, RZ, P1 ;  /* 0x000000ff46057208 */ /* 0x000fe20000800000 */
[----:B------:R1:W-:Y:S01]  /*d030*/  MUFU.EX2 R180, R4 ;  /* 0x0000000400b47308 */ /* 0x0003e20000000800 */
[----:B------:R-:W-:-:S02]  /*d040*/  ISETP.LT.OR P2, PT, R0, R202, P2 ;  /* 0x000000ca0000720c */ /* 0x000fc40001741670 */
[----:B------:R-:W-:Y:S02]  /*d050*/  ISETP.GE.AND P1, PT, R16, R206, PT ;  /* 0x000000ce1000720c */ /* 0x000fe40003f26270 */
[-C--:B------:R-:W-:Y:S02]  /*d060*/  ISETP.GE.AND P5, PT, R0, R205.reuse, PT ;  /* 0x000000cd0000720c */ /* 0x080fe40003fa6270 */
[----:B------:R-:W-:Y:S02]  /*d070*/  ISETP.LT.OR P1, PT, R16, R202, P1 ;  /* 0x000000ca1000720c */ /* 0x000fe40000f21670 */
[C---:B------:R-:W-:Y:S02]  /*d080*/  ISETP.GE.AND P0, PT, R15.reuse, R206, PT ;  /* 0x000000ce0f00720c */ /* 0x040fe40003f06270 */
[----:B------:R-:W-:Y:S02]  /*d090*/  ISETP.GE.AND P3, PT, R15, R205, PT ;  /* 0x000000cd0f00720c */ /* 0x000fe40003f66270 */
[----:B------:R-:W-:-:S02]  /*d0a0*/  ISETP.LT.OR P5, PT, R0, R201, P5 ;  /* 0x000000c90000720c */ /* 0x000fc40002fa1670 */
[----:B-1----:R-:W-:Y:S01]  /*d0b0*/  LOP3.LUT R4, R2, R3, RZ, 0xc0, !PT ;  /* 0x0000000302047212 */ /* 0x002fe200078ec0ff */
[----:B------:R-:W-:Y:S01]  /*d0c0*/  HSET2.LE.AND R2, R10, R182, PT ;  /* 0x000000b60a027233 */ /* 0x000fe20003803000 */
[----:B------:R-:W-:Y:S02]  /*d0d0*/  FSEL R10, R176, -INF , !P2 ;  /* 0xff800000b00a7808 */ /* 0x000fe40005000000 */
[----:B------:R-:W-:Y:S02]  /*d0e0*/  ISETP.GE.AND P4, PT, R16, R205, PT ;  /* 0x000000cd1000720c */ /* 0x000fe40003f86270 */
[C---:B------:R-:W-:Y:S02]  /*d0f0*/  ISETP.LT.OR P0, PT, R15.reuse, R202, P0 ;  /* 0x000000ca0f00720c */ /* 0x040fe40000701670 */
[----:B------:R-:W-:Y:S02]  /*d100*/  ISETP.LT.OR P3, PT, R15, R201, P3 ;  /* 0x000000c90f00720c */ /* 0x000fe40001f61670 */
[----:B------:R-:W-:-:S02]  /*d110*/  ISETP.GE.AND P6, PT, R17, R206, PT ;  /* 0x000000ce1100720c */ /* 0x000fc40003fc6270 */
[----:B------:R-:W-:Y:S02]  /*d120*/  FSEL R11, R177, -INF , !P1 ;  /* 0xff800000b10b7808 */ /* 0x000fe40004800000 */
[----:B------:R-:W-:Y:S02]  /*d130*/  FMNMX.FTZ R0, R211, R10, !PT ;  /* 0x0000000ad3007209 */ /* 0x000fe40007810000 */
[----:B------:R-:W-:Y:S01]  /*d140*/  FSEL R15, R178, -INF , !P5 ;  /* 0xff800000b20f7808 */ /* 0x000fe20006800000 */
[----:B------:R-:W-:Y:S01]  /*d150*/  FADD.FTZ R5, R209, -R5 ;  /* 0x80000005d1057221 */ /* 0x000fe20000010000 */
[C---:B------:R-:W-:Y:S02]  /*d160*/  ISETP.GE.AND P5, PT, R19.reuse, R206, PT ;  /* 0x000000ce1300720c */ /* 0x040fe40003fa6270 */
[----:B------:R-:W-:Y:S02]  /*d170*/  ISETP.GE.AND P1, PT, R19, R205, PT ;  /* 0x000000cd1300720c */ /* 0x000fe40003f26270 */
[----:B------:R-:W-:-:S02]  /*d180*/  ISETP.LT.OR P4, PT, R16, R201, P4 ;  /* 0x000000c91000720c */ /* 0x000fc40002781670 */
[----:B------:R-:W-:Y:S02]  /*d190*/  ISETP.LT.OR P6, PT, R17, R202, P6 ;  /* 0x000000ca1100720c */ /* 0x000fe400037c1670 */
[----:B------:R-:W-:Y:S02]  /*d1a0*/  FSEL R12, R172, -INF , !P0 ;  /* 0xff800000ac0c7808 */ /* 0x000fe40004000000 */
[----:B------:R-:W-:Y:S01]  /*d1b0*/  FMNMX.FTZ R0, R11, R0, !PT ;  /* 0x000000000b007209 */ /* 0x000fe20007810000 */
[----:B------:R-:W-:Y:S01]  /*d1c0*/  FMUL.FTZ R5, R5, c[0x0][0x23c] ;  /* 0x00008f0005057a20 */ /* 0x000fe20000410000 */
[C---:B------:R-:W-:Y:S02]  /*d1d0*/  ISETP.LT.OR P5, PT, R19.reuse, R202, P5 ;  /* 0x000000ca1300720c */ /* 0x040fe40002fa1670 */
[----:B------:R-:W-:Y:S02]  /*d1e0*/  ISETP.LT.OR P1, PT, R19, R201, P1 ;  /* 0x000000c91300720c */ /* 0x000fe40000f21670 */
[----:B------:R-:W-:-:S02]  /*d1f0*/  FSEL R19, R179, -INF , !P4 ;  /* 0xff800000b3137808 */ /* 0x000fc40006000000 */
[----:B------:R-:W-:Y:S02]  /*d200*/  ISETP.GE.AND P4, PT, R20, R206, PT ;  /* 0x000000ce1400720c */ /* 0x000fe40003f86270 */
[----:B------:R-:W-:Y:S02]  /*d210*/  FSEL R16, R173, -INF , !P6 ;  /* 0xff800000ad107808 */ /* 0x000fe40007000000 */
[----:B------:R-:W-:Y:S01]  /*d220*/  FMNMX.FTZ R0, R12, R0, !PT ;  /* 0x000000000c007209 */ /* 0x000fe20007810000 */
[----:B------:R1:W2:Y:S01]  /*d230*/  MUFU.EX2 R181, R5 ;  /* 0x0000000500b57308 */ /* 0x0002a20000000800 */
[----:B------:R-:W-:Y:S02]  /*d240*/  ISETP.LT.OR P4, PT, R20, R202, P4 ;  /* 0x000000ca1400720c */ /* 0x000fe40002781670 */
[----:B------:R-:W-:Y:S02]  /*d250*/  FSEL R30, R164, -INF , !P5 ;  /* 0xff800000a41e7808 */ /* 0x000fe40006800000 */
[----:B------:R-:W-:-:S02]  /*d260*/  FMNMX.FTZ R0, R16, R0, !PT ;  /* 0x0000000010007209 */ /* 0x000fc40007810000 */
[----:B------:R-:W-:Y:S02]  /*d270*/  ISETP.GE.AND P2, PT, R17, R205, PT ;  /* 0x000000cd1100720c */ /* 0x000fe40003f46270 */
[----:B----4-:R-:W-:Y:S02]  /*d280*/  F2FP.PACK_AB R3, R251, R141 ;  /* 0x0000008dfb03723e */ /* 0x010fe400000000ff */
[----:B------:R-:W-:Y:S02]  /*d290*/  FSEL R33, R165, -INF , !P4 ;  /* 0xff800000a5217808 */ /* 0x000fe40006000000 */
[----:B------:R-:W-:Y:S02]  /*d2a0*/  FMNMX.FTZ R0, R30, R0, !PT ;  /* 0x000000001e007209 */ /* 0x000fe40007810000 */
[----:B------:R-:W-:Y:S02]  /*d2b0*/  ISETP.LT.OR P2, PT, R17, R201, P2 ;  /* 0x000000c91100720c */ /* 0x000fe40001741670 */
[----:B------:R-:W-:-:S02]  /*d2c0*/  FSEL R17, R174, -INF , !P3 ;  /* 0xff800000ae117808 */ /* 0x000fc40005800000 */
[----:B-1----:R-:W-:Y:S02]  /*d2d0*/  LOP3.LUT R5, R2, R3, RZ, 0xc0, !PT ;  /* 0x0000000302057212 */ /* 0x002fe400078ec0ff */
[----:B------:R-:W-:Y:S02]  /*d2e0*/  ISETP.GE.AND P3, PT, R21, R206, PT ;  /* 0x000000ce1500720c */ /* 0x000fe40003f66270 */
[----:B------:R-:W-:Y:S02]  /*d2f0*/  FMNMX.FTZ R2, R33, R0, !PT ;  /* 0x0000000021027209 */ /* 0x000fe40007810000 */
[----:B------:R-:W-:Y:S02]  /*d300*/  FMNMX.FTZ R0, R210, R15, !PT ;  /* 0x0000000fd2007209 */ /* 0x000fe40007810000 */
[----:B------:R-:W-:Y:S02]  /*d310*/  ISETP.GE.AND P0, PT, R20, R205, PT ;  /* 0x000000cd1400720c */ /* 0x000fe40003f06270 */
[----:B------:R-:W-:-:S02]  /*d320*/  FSEL R18, R175, -INF , !P2 ;  /* 0xff800000af127808 */ /* 0x000fc40005000000 */
[----:B------:R-:W-:Y:S02]  /*d330*/  ISETP.LT.OR P3, PT, R21, R202, P3 ;  /* 0x000000ca1500720c */ /* 0x000fe40001f61670 */
[----:B------:R-:W-:Y:S02]  /*d340*/  ISETP.GE.AND P2, PT, R25, R206, PT ;  /* 0x000000ce1900720c */ /* 0x000fe40003f46270 */
[----:B------:R-:W-:Y:S01]  /*d350*/  FMNMX.FTZ R0, R19, R0, !PT ;  /* 0x0000000013007209 */ /* 0x000fe20007810000 */
[----:B--2---:R-:W-:Y:S01]  /*d360*/  FMUL.FTZ R128, R128, R181 ;  /* 0x000000b580807220 */ /* 0x004fe20000410000 */
[----:B------:R-:W-:Y:S01]  /*d370*/  ISETP.LT.OR P0, PT, R20, R201, P0 ;  /* 0x000000c91400720c */ /* 0x000fe20000701670 */
[----:B------:R-:W-:Y:S01]  /*d380*/  FMUL.FTZ R129, R129, R181 ;  /* 0x000000b581817220 */ /* 0x000fe20000410000 */
[----:B------:R-:W-:Y:S01]  /*d390*/  ISETP.GE.AND P6, PT, R21, R205, PT ;  /* 0x000000cd1500720c */ /* 0x000fe20003fc6270 */
[-C--:B------:R-:W-:Y:S01]  /*d3a0*/  FMUL.FTZ R130, R130, R180.reuse ;  /* 0x000000b482827220 */ /* 0x080fe20000410000 */
[----:B------:R-:W-:Y:S01]  /*d3b0*/  FSEL R39, R166, -INF , !P1 ;  /* 0xff800000a6277808 */ /* 0x000fe20004800000 */
[----:B------:R-:W-:Y:S01]  /*d3c0*/  FMUL.FTZ R131, R131, R180 ;  /* 0x000000b483837220 */ /* 0x000fe20000410000 */
[----:B------:R-:W-:-:S02]  /*d3d0*/  ISETP.LT.OR P2, PT, R25, R202, P2 ;  /* 0x000000ca1900720c */ /* 0x000fc40001741670 */
[----:B------:R-:W-:Y:S02]  /*d3e0*/  ISETP.GE.AND P1, PT, R24, R206, PT ;  /* 0x000000ce1800720c */ /* 0x000fe40003f26270 */
[----:B------:R-:W-:Y:S01]  /*d3f0*/  FSEL R38, R160, -INF , !P3 ;  /* 0xff800000a0267808 */ /* 0x000fe20005800000 */
[----:B------:R-:W-:Y:S01]  /*d400*/  IMAD.MOV.U32 R28, RZ, RZ, R40 ;  /* 0x000000ffff1c7224 */ /* 0x000fe200078e0028 */
[----:B------:R-:W-:Y:S01]  /*d410*/  FMNMX.FTZ R0, R17, R0, !PT ;  /* 0x0000000011007209 */ /* 0x000fe20007810000 */
[----:B------:R-:W-:Y:S01]  /*d420*/  IMAD.MOV.U32 R29, RZ, RZ, R35 ;  /* 0x000000ffff1d7224 */ /* 0x000fe200078e0023 */
[----:B------:R-:W-:Y:S01]  /*d430*/  ISETP.LT.OR P6, PT, R21, R201, P6 ;  /* 0x000000c91500720c */ /* 0x000fe200037c1670 */
[----:B------:R-:W1:Y:S01]  /*d440*/  LDSM.16.MT88.4 R40, [R188+0x6000] ;  /* 0x00600000bc28783b */ /* 0x000e620000004200 */
[----:B------:R-:W-:Y:S02]  /*d450*/  ISETP.GE.AND P5, PT, R25, R205, PT ;  /* 0x000000cd1900720c */ /* 0x000fe40003fa6270 */
[----:B------:R-:W-:-:S02]  /*d460*/  FSEL R54, R167, -INF , !P0 ;  /* 0xff800000a7367808 */ /* 0x000fc40004000000 */
[----:B------:R-:W-:Y:S02]  /*d470*/  ISETP.LT.OR P1, PT, R24, R202, P1 ;  /* 0x000000ca1800720c */ /* 0x000fe40000f21670 */
[----:B------:R-:W-:Y:S02]  /*d480*/  ISETP.GE.AND P0, PT, R23, R206, PT ;  /* 0x000000ce1700720c */ /* 0x000fe40003f06270 */
[----:B------:R-:W-:Y:S02]  /*d490*/  FSEL R35, R161, -INF , !P2 ;  /* 0xff800000a1237808 */ /* 0x000fe40005000000 */
[----:B------:R-:W-:Y:S01]  /*d4a0*/  FMNMX.FTZ R2, R38, R2, !PT ;  /* 0x0000000226027209 */ /* 0x000fe20007810000 */
[----:B------:R-:W-:Y:S01]  /*d4b0*/  HMMA.16816.F32 R236, R4, R56, R128 ;  /* 0x0000003804ec723c */ /* 0x000fe20000001880 */
[----:B------:R-:W-:Y:S02]  /*d4c0*/  FMNMX.FTZ R0, R18, R0, !PT ;  /* 0x0000000012007209 */ /* 0x000fe40007810000 */
[----:B------:R-:W-:-:S02]  /*d4d0*/  ISETP.LT.OR P5, PT, R25, R201, P5 ;  /* 0x000000c91900720c */ /* 0x000fc40002fa1670 */
[----:B------:R-:W-:Y:S02]  /*d4e0*/  ISETP.GE.AND P4, PT, R24, R205, PT ;  /* 0x000000cd1800720c */ /* 0x000fe40003f86270 */
[----:B------:R-:W-:Y:S02]  /*d4f0*/  FSEL R52, R162, -INF , !P6 ;  /* 0xff800000a2347808 */ /* 0x000fe40007000000 */
[----:B------:R-:W-:Y:S02]  /*d500*/  ISETP.LT.OR P0, PT, R23, R202, P0 ;  /* 0x000000ca1700720c */ /* 0x000fe40000701670 */
[----:B------:R-:W-:Y:S02]  /*d510*/  ISETP.GE.AND P6, PT, R22, R206, PT ;  /* 0x000000ce1600720c */ /* 0x000fe40003fc6270 */
[----:B------:R-:W-:Y:S02]  /*d520*/  FSEL R128, R168, -INF , !P1 ;  /* 0xff800000a8807808 */ /* 0x000fe40004800000 */
[----:B------:R-:W-:-:S02]  /*d530*/  FMNMX.FTZ R3, R35, R2, !PT ;  /* 0x0000000223037209 */ /* 0x000fc40007810000 */
[----:B------:R-:W-:Y:S02]  /*d540*/  FMNMX.FTZ R0, R39, R0, !PT ;  /* 0x0000000027007209 */ /* 0x000fe40007810000 */
[----:B------:R-:W-:Y:S02]  /*d550*/  ISETP.LT.OR P4, PT, R24, R201, P4 ;  /* 0x000000c91800720c */ /* 0x000fe40002781670 */
[----:B------:R-:W-:Y:S02]  /*d560*/  ISETP.GE.AND P3, PT, R23, R205, PT ;  /* 0x000000cd1700720c */ /* 0x000fe40003f66270 */
[----:B------:R-:W-:Y:S02]  /*d570*/  FSEL R53, R163, -INF , !P5 ;  /* 0xff800000a3357808 */ /* 0x000fe40006800000 */
[----:B------:R-:W-:Y:S02]  /*d580*/  ISETP.LT.OR P6, PT, R22, R202, P6 ;  /* 0x000000ca1600720c */ /* 0x000fe400037c1670 */
[----:B------:R-:W-:-:S02]  /*d590*/  ISETP.GE.AND P5, PT, R26, R206, PT ;  /* 0x000000ce1a00720c */ /* 0x000fc40003fa6270 */
[----:B------:R-:W-:Y:S02]  /*d5a0*/  FSEL R129, R169, -INF , !P0 ;  /* 0xff800000a9817808 */ /* 0x000fe40004000000 */
[----:B------:R-:W-:Y:S02]  /*d5b0*/  FMNMX.FTZ R3, R128, R3, !PT ;  /* 0x0000000380037209 */ /* 0x000fe40007810000 */
[----:B------:R-:W-:Y:S02]  /*d5c0*/  FMNMX.FTZ R0, R54, R0, !PT ;  /* 0x0000000036007209 */ /* 0x000fe40007810000 */
[----:B------:R-:W-:Y:S02]  /*d5d0*/  ISETP.LT.OR P3, PT, R23, R201, P3 ;  /* 0x000000c91700720c */ /* 0x000fe40001f61670 */
[----:B------:R-:W-:Y:S02]  /*d5e0*/  FSEL R156, R170, -INF , !P4 ;  /* 0xff800000aa9c7808 */ /* 0x000fe40006000000 */
[----:B------:R-:W-:-:S02]  /*d5f0*/  ISETP.LT.OR P5, PT, R26, R202, P5 ;  /* 0x000000ca1a00720c */ /* 0x000fc40002fa1670 */
[----:B------:R-:W-:Y:S02]  /*d600*/  ISETP.GE.AND P4, PT, R27, R206, PT ;  /* 0x000000ce1b00720c */ /* 0x000fe40003f86270 */
[----:B------:R-:W-:Y:S02]  /*d610*/  FSEL R130, R220, -INF , !P6 ;  /* 0xff800000dc827808 */ /* 0x000fe40007000000 */
[----:B------:R-:W-:Y:S02]  /*d620*/  FMNMX.FTZ R3, R129, R3, !PT ;  /* 0x0000000381037209 */ /* 0x000fe40007810000 */
[----:B------:R-:W-:Y:S02]  /*d630*/  FMNMX.FTZ R0, R52, R0, !PT ;  /* 0x0000000034007209 */ /* 0x000fe40007810000 */
[----:B------:R-:W-:Y:S02]  /*d640*/  FSEL R165, R171, -INF , !P3 ;  /* 0xff800000aba57808 */ /* 0x000fe40005800000 */
[----:B------:R-:W-:-:S02]  /*d650*/  ISETP.LT.OR P4, PT, R27, R202, P4 ;  /* 0x000000ca1b00720c */ /* 0x000fc40002781670 */
[----:B------:R-:W-:Y:S02]  /*d660*/  ISETP.GE.AND P3, PT, R31, R206, PT ;  /* 0x000000ce1f00720c */ /* 0x000fe40003f66270 */
[----:B------:R-:W-:Y:S02]  /*d670*/  FSEL R131, R221, -INF , !P5 ;  /* 0xff800000dd837808 */ /* 0x000fe40006800000 */
[----:B------:R-:W-:Y:S02]  /*d680*/  FMNMX.FTZ R3, R130, R3, !PT ;  /* 0x0000000382037209 */ /* 0x000fe40007810000 */
[----:B------:R-:W-:Y:S02]  /*d690*/  ISETP.GE.AND P2, PT, R22, R205, PT ;  /* 0x000000cd1600720c */ /* 0x000fe40003f46270 */
[----:B------:R-:W-:Y:S02]  /*d6a0*/  FMNMX.FTZ R0, R53, R0, !PT ;  /* 0x0000000035007209 */ /* 0x000fe40007810000 */
[----:B------:R-:W-:-:S02]  /*d6b0*/  ISETP.GE.AND P6, PT, R32, R206, PT ;  /* 0x000000ce2000720c */ /* 0x000fc40003fc6270 */
[----:B------:R-:W-:Y:S02]  /*d6c0*/  ISETP.LT.OR P3, PT, R31, R202, P3 ;  /* 0x000000ca1f00720c */ /* 0x000fe40001f61670 */
[----:B------:R-:W-:Y:S02]  /*d6d0*/  FSEL R175, R216, -INF , !P4 ;  /* 0xff800000d8af7808 */ /* 0x000fe40006000000 */
[----:B------:R-:W-:Y:S02]  /*d6e0*/  FMNMX.FTZ R3, R131, R3, !PT ;  /* 0x0000000383037209 */ /* 0x000fe40007810000 */
[----:B------:R-:W-:Y:S02]  /*d6f0*/  ISETP.LT.OR P2, PT, R22, R201, P2 ;  /* 0x000000c91600720c */ /* 0x000fe40001741670 */
[----:B------:R-:W-:Y:S01]  /*d700*/  ISETP.GE.AND P1, PT, R26, R205, PT ;  /* 0x000000cd1a00720c */ /* 0x000fe20003f26270 */
[-C--:B------:R-:W-:Y:S01]  /*d710*/  FMUL.FTZ R80, R80, R181.reuse ;  /* 0x000000b550507220 */ /* 0x080fe20000410000 */
[----:B------:R-:W-:Y:S01]  /*d720*/  FMNMX.FTZ R0, R156, R0, !PT ;  /* 0x000000009c007209 */ /* 0x000fe20007810000 */
[-C--:B------:R-:W-:Y:S01]  /*d730*/  FMUL.FTZ R81, R81, R181.reuse ;  /* 0x000000b551517220 */ /* 0x080fe20000410000 */
[----:B------:R-:W-:Y:S01]  /*d740*/  ISETP.GE.AND P5, PT, R34, R206, PT ;  /* 0x000000ce2200720c */ /* 0x000fe20003fa6270 */
[----:B------:R-:W-:Y:S01]  /*d750*/  FMUL.FTZ R82, R82, R180 ;  /* 0x000000b452527220 */ /* 0x000fe20000410000 */
[----:B------:R-:W-:Y:S01]  /*d760*/  ISETP.LT.OR P6, PT, R32, R202, P6 ;  /* 0x000000ca2000720c */ /* 0x000fe200037c1670 */
[-C--:B------:R-:W-:Y:S01]  /*d770*/  FMUL.FTZ R83, R83, R180.reuse ;  /* 0x000000b453537220 */ /* 0x080fe20000410000 */
[----:B------:R-:W-:Y:S01]  /*d780*/  FSEL R176, R217, -INF , !P3 ;  /* 0xff800000d9b07808 */ /* 0x000fe20005800000 */
[----:B------:R-:W-:Y:S01]  /*d790*/  FMUL.FTZ R84, R84, R181 ;  /* 0x000000b554547220 */ /* 0x000fe20000410000 */
[----:B------:R-:W-:Y:S01]  /*d7a0*/  FMNMX.FTZ R3, R175, R3, !PT ;  /* 0x00000003af037209 */ /* 0x000fe20007810000 */
[----:B------:R-:W-:Y:S01]  /*d7b0*/  FMUL.FTZ R85, R85, R181 ;  /* 0x000000b555557220 */ /* 0x000fe20000410000 */
[----:B------:R-:W-:Y:S01]  /*d7c0*/  ISETP.LT.OR P1, PT, R26, R201, P1 ;  /* 0x000000c91a00720c */ /* 0x000fe20000f21670 */
[----:B------:R-:W-:Y:S01]  /*d7d0*/  FMUL.FTZ R96, R96, R181 ;  /* 0x000000b560607220 */ /* 0x000fe20000410000 */
[----:B------:R-:W-:Y:S01]  /*d7e0*/  ISETP.GE.AND P0, PT, R27, R205, PT ;  /* 0x000000cd1b00720c */ /* 0x000fe20003f06270 */
[-C--:B------:R-:W-:Y:S01]  /*d7f0*/  FMUL.FTZ R86, R86, R180.reuse ;  /* 0x000000b456567220 */ /* 0x080fe20000410000 */
[----:B------:R-:W-:Y:S01]  /*d800*/  FSEL R154, R222, -INF , !P2 ;  /* 0xff800000de9a7808 */ /* 0x000fe20005000000 */
[----:B------:R-:W-:Y:S01]  /*d810*/  FMUL.FTZ R87, R87, R180 ;  /* 0x000000b457577220 */ /* 0x000fe20000410000 */
[----:B------:R-:W-:Y:S01]  /*d820*/  FMNMX.FTZ R2, R165, R0, !PT ;  /* 0x00000000a5027209 */ /* 0x000fe20007810000 */
[-C--:B------:R-:W-:Y:S01]  /*d830*/  FMUL.FTZ R97, R97, R181.reuse ;  /* 0x000000b561617220 */ /* 0x080fe20000410000 */
[----:B------:R-:W-:Y:S01]  /*d840*/  ISETP.LT.OR P5, PT, R34, R202, P5 ;  /* 0x000000ca2200720c */ /* 0x000fe20002fa1670 */
[-C--:B------:R-:W-:Y:S01]  /*d850*/  FMUL.FTZ R100, R100, R181.reuse ;  /* 0x000000b564647220 */ /* 0x080fe20000410000 */
[----:B------:R-:W-:Y:S01]  /*d860*/  FSEL R212, R212, -INF , !P6 ;  /* 0xff800000d4d47808 */ /* 0x000fe20007000000 */
[----:B------:R-:W-:Y:S01]  /*d870*/  FMUL.FTZ R101, R101, R181 ;  /* 0x000000b565657220 */ /* 0x000fe20000410000 */
[----:B------:R-:W-:Y:S01]  /*d880*/  FMNMX.FTZ R3, R176, R3, !PT ;  /* 0x00000003b0037209 */ /* 0x000fe20007810000 */
[-C--:B------:R-:W-:Y:S01]  /*d890*/  FMUL.FTZ R98, R98, R180.reuse ;  /* 0x000000b462627220 */ /* 0x080fe20000410000 */
[----:B------:R-:W-:Y:S01]  /*d8a0*/  ISETP.LT.OR P0, PT, R27, R201, P0 ;  /* 0x000000c91b00720c */ /* 0x000fe20000701670 */
[-C--:B------:R-:W-:Y:S01]  /*d8b0*/  FMUL.FTZ R99, R99, R180.reuse ;  /* 0x000000b463637220 */ /* 0x080fe20000410000 */
[----:B------:R-:W-:Y:S01]  /*d8c0*/  ISETP.GE.AND P3, PT, R31, R205, PT ;  /* 0x000000cd1f00720c */ /* 0x000fe20003f66270 */
[-C--:B------:R-:W-:Y:S01]  /*d8d0*/  FMUL.FTZ R102, R102, R180.reuse ;  /* 0x000000b466667220 */ /* 0x080fe20000410000 */
[----:B------:R-:W-:Y:S01]  /*d8e0*/  FSEL R157, R223, -INF , !P1 ;  /* 0xff800000df9d7808 */ /* 0x000fe20004800000 */
[----:B------:R-:W-:Y:S01]  /*d8f0*/  FMUL.FTZ R103, R103, R180 ;  /* 0x000000b467677220 */ /* 0x000fe20000410000 */
[----:B------:R-:W-:Y:S01]  /*d900*/  FMNMX.FTZ R2, R154, R2, !PT ;  /* 0x000000029a027209 */ /* 0x000fe20007810000 */
[-C--:B------:R-:W-:Y:S01]  /*d910*/  FMUL.FTZ R112, R112, R181.reuse ;  /* 0x000000b570707220 */ /* 0x080fe20000410000 */
[----:B------:R-:W-:Y:S01]  /*d920*/  FSEL R213, R213, -INF , !P5 ;  /* 0xff800000d5d57808 */ /* 0x000fe20006800000 */
[----:B------:R-:W-:Y:S01]  /*d930*/  FMUL.FTZ R113, R113, R181 ;  /* 0x000000b571717220 */ /* 0x000fe20000410000 */
[----:B------:R-:W-:Y:S01]  /*d940*/  FMNMX.FTZ R3, R212, R3, !PT ;  /* 0x00000003d4037209 */ /* 0x000fe20007810000 */
[-C--:B------:R-:W-:Y:S01]  /*d950*/  FMUL.FTZ R114, R114, R180.reuse ;  /* 0x000000b472727220 */ /* 0x080fe20000410000 */
[----:B------:R-:W-:Y:S01]  /*d960*/  ISETP.LT.OR P3, PT, R31, R201, P3 ;  /* 0x000000c91f00720c */ /* 0x000fe20001f61670 */
[----:B------:R-:W-:Y:S01]  /*d970*/  FMUL.FTZ R115, R115, R180 ;  /* 0x000000b473737220 */ /* 0x000fe20000410000 */
[----:B------:R-:W-:Y:S01]  /*d980*/  ISETP.GE.AND P1, PT, R32, R205, PT ;  /* 0x000000cd2000720c */ /* 0x000fe20003f26270 */
[-C--:B------:R-:W-:Y:S01]  /*d990*/  FMUL.FTZ R116, R116, R181.reuse ;  /* 0x000000b574747220 */ /* 0x080fe20000410000 */
[----:B------:R-:W-:Y:S01]  /*d9a0*/  FSEL R218, R218, -INF , !P0 ;  /* 0xff800000dada7808 */ /* 0x000fe20004000000 */
[----:B------:R-:W-:Y:S01]  /*d9b0*/  FMUL.FTZ R117, R117, R181 ;  /* 0x000000b575757220 */ /* 0x000fe20000410000 */
[----:B------:R-:W-:Y:S01]  /*d9c0*/  FMNMX.FTZ R2, R157, R2, !PT ;  /* 0x000000029d027209 */ /* 0x000fe20007810000 */
[----:B------:R-:W-:-:S02]  /*d9d0*/  FMUL.FTZ R118, R118, R180 ;  /* 0x000000b476767220 */ /* 0x000fc40000410000 */
[-C--:B------:R-:W-:Y:S02]  /*d9e0*/  FMUL.FTZ R119, R119, R180.reuse ;  /* 0x000000b477777220 */ /* 0x080fe40000410000 */
[-C--:B------:R-:W-:Y:S02]  /*d9f0*/  FMUL.FTZ R132, R132, R181.reuse ;  /* 0x000000b584847220 */ /* 0x080fe40000410000 */
[----:B------:R-:W-:Y:S02]  /*da00*/  FMUL.FTZ R133, R133, R181 ;  /* 0x000000b585857220 */ /* 0x000fe40000410000 */
[-C--:B------:R-:W-:Y:S02]  /*da10*/  FMUL.FTZ R134, R134, R180.reuse ;  /* 0x000000b486867220 */ /* 0x080fe40000410000 */
[----:B------:R-:W-:Y:S01]  /*da20*/  FMUL.FTZ R135, R135, R180 ;  /* 0x000000b487877220 */ /* 0x000fe20000410000 */
[----:B------:R-:W-:Y:S01]  /*da30*/  FMNMX.FTZ R0, R213, R3, !PT ;  /* 0x00000003d5007209 */ /* 0x000fe20007810000 */
[----:B------:R-:W-:Y:S01]  /*da40*/  IMAD.MOV.U32 R72, RZ, RZ, R231 ;  /* 0x000000ffff487224 */ /* 0x000fe200078e00e7 */
[----:B------:R-:W-:Y:S01]  /*da50*/  ISETP.LT.OR P1, PT, R32, R201, P1 ;  /* 0x000000c92000720c */ /* 0x000fe20000f21670 */
[----:B------:R-:W-:Y:S01]  /*da60*/  IMAD.MOV.U32 R71, RZ, RZ, R230 ;  /* 0x000000ffff477224 */ /* 0x000fe200078e00e6 */
[----:B------:R-:W-:Y:S01]  /*da70*/  ISETP.GE.AND P0, PT, R34, R205, PT ;  /* 0x000000cd2200720c */ /* 0x000fe20003f06270 */
[----:B------:R-:W-:Y:S01]  /*da80*/  IMAD.MOV.U32 R143, RZ, RZ, R229 ;  /* 0x000000ffff8f7224 */ /* 0x000fe200078e00e5 */
[----:B------:R-:W-:Y:S01]  /*da90*/  FSEL R219, R219, -INF , !P3 ;  /* 0xff800000dbdb7808 */ /* 0x000fe20005800000 */
[----:B------:R-:W-:Y:S01]  /*daa0*/  IMAD.MOV.U32 R155, RZ, RZ, R228 ;  /* 0x000000ffff9b7224 */ /* 0x000fe200078e00e4 */
[----:B------:R-:W-:Y:S01]  /*dab0*/  FMNMX.FTZ R2, R218, R2, !PT ;  /* 0x00000002da027209 */ /* 0x000fe20007810000 */
[----:B------:R-:W-:Y:S01]  /*dac0*/  HMMA.16816.F32 R228, R4, R48, R80 ;  /* 0x0000003004e4723c */ /* 0x000fe20000001850 */
[----:B------:R-:W-:Y:S01]  /*dad0*/  ISETP.LT.OR P0, PT, R34, R201, P0 ;  /* 0x000000c92200720c */ /* 0x000fe20000701670 */
[----:B------:R-:W-:Y:S01]  /*dae0*/  LDSM.16.MT88.4 R24, [R185+0x6800] ;  /* 0x00680000b918783b */ /* 0x000fe20000004200 */
[----:B------:R-:W-:-:S02]  /*daf0*/  FSEL R214, R214, -INF , !P1 ;  /* 0xff800000d6d67808 */ /* 0x000fc40004800000 */
[----:B------:R-:W-:Y:S01]  /*db00*/  FMNMX.FTZ R2, R219, R2, !PT ;  /* 0x00000002db027209 */ /* 0x000fe20007810000 */
[----:B------:R-:W-:Y:S02]  /*db10*/  LDSM.16.MT88.4 R20, [R188+0x6800] ;  /* 0x00680000bc14783b */ /* 0x000fe40000004200 */
[----:B------:R-:W-:Y:S01]  /*db20*/  HMMA.16816.F32 R84, R4, R50, R84 ;  /* 0x000000320454723c */ /* 0x000fe20000001854 */
[----:B------:R-:W-:-:S07]  /*db30*/  FSEL R215, R215, -INF , !P0 ;  /* 0xff800000d7d77808 */ /* 0x000fce0004000000 */
[----:B-1----:R-:W-:Y:S01]  /*db40*/  HMMA.16816.F32 R96, R4, R40, R96 ;  /* 0x000000280460723c */ /* 0x002fe20000001860 */
[----:B------:R-:W-:-:S07]  /*db50*/  FMNMX.FTZ R2, R214, R2, !PT ;  /* 0x00000002d6027209 */ /* 0x000fce0007810000 */
[C---:B------:R-:W-:Y:S08]  /*db60*/  HMMA.16816.F32 R100, R4.reuse, R42, R100 ;  /* 0x0000002a0464723c */ /* 0x040ff00000001864 */
[C---:B------:R-:W-:Y:S08]  /*db70*/  HMMA.16816.F32 R232, R4.reuse, R44, R112 ;  /* 0x0000002c04e8723c */ /* 0x040ff00000001870 */
[C---:B------:R-:W-:Y:S08]  /*db80*/  HMMA.16816.F32 R116, R4.reuse, R46, R116 ;  /* 0x0000002e0474723c */ /* 0x040ff00000001874 */
[----:B------:R-:W-:Y:S01]  /*db90*/  HMMA.16816.F32 R132, R4, R58, R132 ;  /* 0x0000003a0484723c */ /* 0x000fe20000001884 */
[----:B------:R-:W1:Y:S01]  /*dba0*/  SHFL.BFLY PT, R6, R0, 0x2, 0x1f ;  /* 0x0c401f0000067f89 */ /* 0x000e6200000e0000 */
[----:B------:R-:W-:-:S05]  /*dbb0*/  IMAD.WIDE.U32 R222, R29, -0x326172a9, RZ ;  /* 0xcd9e8d571dde7825 */ /* 0x000fca00078e00ff */
[----:B------:R-:W-:Y:S02]  /*dbc0*/  FMNMX.FTZ R4, R215, R2, !PT ;  /* 0x00000002d7047209 */ /* 0x000fe40007810000 */
[----:B------:R-:W-:-:S03]  /*dbd0*/  LOP3.LUT R2, R223, R28, RZ, 0x3c, !PT ;  /* 0x0000001cdf027212 */ /* 0x000fc600078e3cff */
[----:B------:R-:W2:Y:S01]  /*dbe0*/  SHFL.BFLY PT, R7, R4, 0x2, 0x1f ;  /* 0x0c401f0004077f89 */ /* 0x000ea200000e0000 */
[----:B------:R-:W-:Y:S02]  /*dbf0*/  LOP3.LUT R3, R9, UR15, R222, 0x96, !PT ;  /* 0x0000000f09037c12 */ /* 0x000fe4000f8e96de */
[----:B------:R-:W-:Y:S01]  /*dc00*/  LOP3.LUT R5, R241, UR13, R8, 0x96, !PT ;  /* 0x0000000df1057c12 */ /* 0x000fe2000f8e9608 */
[----:B------:R-:W-:Y:S02]  /*dc10*/  IMAD R31, R2, -0x2daee0ad, RZ ;  /* 0xd2511f53021f7824 */ /* 0x000fe400078e02ff */
[----:B------:R-:W-:-:S04]  /*dc20*/  IMAD.WIDE.U32 R2, R3, -0x2daee0ad, RZ ;  /* 0xd2511f5303027825 */ /* 0x000fc800078e00ff */
[----:B------:R-:W-:Y:S01]  /*dc30*/  IMAD.WIDE.U32 R8, R5, -0x2daee0ad, RZ ;  /* 0xd2511f5305087825 */ /* 0x000fe200078e00ff */
[----:B-1----:R-:W-:Y:S02]  /*dc40*/  FMNMX.FTZ R0, R0, R6, !PT ;  /* 0x0000000600007209 */ /* 0x002fe40007810000 */
[----:B------:R-:W-:Y:S02]  /*dc50*/  LOP3.LUT R3, R3, UR12, R31, 0x96, !PT ;  /* 0x0000000c03037c12 */ /* 0x000fe4000f8e961f */
[----:B------:R-:W-:Y:S01]  /*dc60*/  LOP3.LUT R5, R9, UR10, R2, 0x96, !PT ;  /* 0x0000000a09057c12 */ /* 0x000fe2000f8e9602 */
[----:B------:R-:W1:Y:S02]  /*dc70*/  SHFL.BFLY PT, R6, R0, 0x1, 0x1f ;  /* 0x0c201f0000067f89 */ /* 0x000e6400000e0000 */
[----:B------:R-:W-:-:S04]  /*dc80*/  IMAD.WIDE.U32 R2, R3, -0x326172a9, RZ ;  /* 0xcd9e8d5703027825 */ /* 0x000fc800078e00ff */
[----:B------:R-:W-:Y:S01]  /*dc90*/  IMAD.WIDE.U32 R80, R5, -0x326172a9, RZ ;  /* 0xcd9e8d5705507825 */ /* 0x000fe200078e00ff */
[----:B--2---:R-:W-:-:S04]  /*dca0*/  FMNMX.FTZ R4, R4, R7, !PT ;  /* 0x0000000704047209 */ /* 0x004fc80007810000 */
[----:B------:R-:W-:-:S05]  /*dcb0*/  LOP3.LUT R5, R81, UR9, R2, 0x96, !PT ;  /* 0x0000000951057c12 */ /* 0x000fca000f8e9602 */
[----:B------:R-:W-:Y:S02]  /*dcc0*/  IMAD.WIDE.U32 R112, R5, -0x2daee0ad, RZ ;  /* 0xd2511f5305707825 */ /* 0x000fe400078e00ff */
[----:B------:R-:W2:Y:S01]  /*dcd0*/  SHFL.BFLY PT, R5, R4, 0x1, 0x1f ;  /* 0x0c201f0004057f89 */ /* 0x000ea200000e0000 */
[----:B------:R-:W-:Y:S01]  /*dce0*/  LOP3.LUT R3, R3, UR11, R240, 0x96, !PT ;  /* 0x0000000b03037c12 */ /* 0x000fe2000f8e96f0 */
[----:B------:R-:W-:Y:S02]  /*dcf0*/  IMAD.MOV.U32 R32, RZ, RZ, R140 ;  /* 0x000000ffff207224 */ /* 0x000fe400078e008c */
[----:B------:R-:W-:Y:S02]  /*dd00*/  IMAD.MOV.U32 R140, RZ, RZ, R72 ;  /* 0x000000ffff8c7224 */ /* 0x000fe400078e0048 */
[----:B------:R-:W-:Y:S01]  /*dd10*/  IMAD.WIDE.U32 R2, R3, -0x2daee0ad, RZ ;  /* 0xd2511f5303027825 */ /* 0x000fe200078e00ff */
[----:B-1----:R-:W-:-:S04]  /*dd20*/  FMNMX.FTZ R72, R0, R6, !PT ;  /* 0x0000000600487209 */ /* 0x002fc80007810000 */
[----:B------:R-:W-:Y:S01]  /*dd30*/  LOP3.LUT R2, R113, UR6, R2, 0x96, !PT ;  /* 0x0000000671027c12 */ /* 0x000fe2000f8e9602 */
[C---:B------:R-:W-:Y:S01]  /*dd40*/  FMUL.FTZ R0, R72.reuse, c[0x0][0x23c] ;  /* 0x00008f0048007a20 */ /* 0x040fe20000410000 */
[----:B------:R-:W-:Y:S02]  /*dd50*/  FSETP.NEU.FTZ.AND P1, PT, R72, -INF , PT ;  /* 0xff8000004800780b */ /* 0x000fe40003f3d000 */
[----:B------:R-:W-:Y:S01]  /*dd60*/  LOP3.LUT R7, R3, UR8, R8, 0x96, !PT ;  /* 0x0000000803077c12 */ /* 0x000fe2000f8e9608 */
[----:B------:R-:W-:Y:S01]  /*dd70*/  IMAD.WIDE.U32 R2, R2, -0x326172a9, RZ ;  /* 0xcd9e8d5702027825 */ /* 0x000fe200078e00ff */
[----:B------:R-:W-:-:S03]  /*dd80*/  FSEL R0, R0, RZ, P1 ;  /* 0x000000ff00007208 */ /* 0x000fc60000800000 */
[----:B------:R-:W-:Y:S01]  /*dd90*/  IMAD.MOV.U32 R34, RZ, RZ, R71 ;  /* 0x000000ffff227224 */ /* 0x000fe200078e0047 */
[----:B--2---:R-:W-:Y:S01]  /*dda0*/  FMNMX.FTZ R71, R4, R5, !PT ;  /* 0x0000000504477209 */ /* 0x004fe20007810000 */
[----:B------:R-:W-:Y:S01]  /*ddb0*/  FFMA.FTZ R4, R10, c[0x0][0x23c], -R0 ;  /* 0x00008f000a047a23 */ /* 0x000fe20000010800 */
[--C-:B------:R-:W-:Y:S01]  /*ddc0*/  SHF.R.U32.HI R5, RZ, 0x10, R2.reuse ;  /* 0x00000010ff057819 */ /* 0x100fe20000011602 */
[----:B------:R-:W-:Y:S01]  /*ddd0*/  IMAD.WIDE.U32 R28, R7, -0x326172a9, RZ ;  /* 0xcd9e8d57071c7825 */ /* 0x000fe200078e00ff */
[C---:B------:R-:W-:Y:S01]  /*dde0*/  LOP3.LUT R6, R2.reuse, 0xffff, RZ, 0xc0, !PT ;  /* 0x0000ffff02067812 */ /* 0x040fe200078ec0ff */
[----:B------:R1:W-:Y:S01]  /*ddf0*/  MUFU.EX2 R220, R4 ;  /* 0x0000000400dc7308 */ /* 0x0003e20000000800 */
[----:B------:R-:W-:Y:S02]  /*de00*/  LOP3.LUT R8, R2, 0xff, RZ, 0xc0, !PT ;  /* 0x000000ff02087812 */ /* 0x000fe400078ec0ff */
[----:B------:R-:W-:Y:S02]  /*de10*/  LOP3.LUT R5, R5, 0xff, RZ, 0xc0, !PT ;  /* 0x000000ff05057812 */ /* 0x000fe400078ec0ff */
[----:B------:R-:W-:-:S04]  /*de20*/  SHF.R.U32.HI R2, RZ, 0x18, R2 ;  /* 0x00000018ff027819 */ /* 0x000fc80000011602 */
[----:B------:R-:W-:Y:S02]  /*de30*/  PRMT R7, R5, 0x5410, R2 ;  /* 0x0000541005077816 */ /* 0x000fe40000000002 */
[----:B------:R-:W-:Y:S01]  /*de40*/  LOP3.LUT R2, R3, UR17, R28, 0x96, !PT ;  /* 0x0000001103027c12 */ /* 0x000fe2000f8e961c */
[--C-:B-1----:R-:W-:Y:S01]  /*de50*/  FFMA.FTZ R4, R11, c[0x0][0x23c], -R0.reuse ;  /* 0x00008f000b047a23 */ /* 0x102fe20000010800 */
[C---:B------:R-:W-:Y:S01]  /*de60*/  FSETP.NEU.FTZ.AND P0, PT, R71.reuse, -INF , PT ;  /* 0xff8000004700780b */ /* 0x040fe20003f1d000 */
[----:B------:R-:W-:Y:S02]  /*de70*/  FMUL.FTZ R3, R71, c[0x0][0x23c] ;  /* 0x00008f0047037a20 */ /* 0x000fe40000410000 */
[----:B------:R1:W-:Y:S02]  /*de80*/  MUFU.EX2 R209, R4 ;  /* 0x0000000400d17308 */ /* 0x0003e40000000800 */
[----:B-1----:R-:W-:Y:S01]  /*de90*/  FFMA.FTZ R4, R12, c[0x0][0x23c], -R0 ;  /* 0x00008f000c047a23 */ /* 0x002fe20000010800 */
[----:B------:R-:W-:-:S05]  /*dea0*/  FSEL R12, R3, RZ, P0 ;  /* 0x000000ff030c7208 */ /* 0x000fca0000000000 */
[----:B------:R1:W-:Y:S01]  /*deb0*/  MUFU.EX2 R216, R4 ;  /* 0x0000000400d87308 */ /* 0x0003e20000000800 */
[----:B------:R-:W-:Y:S01]  /*dec0*/  LOP3.LUT R3, R2, 0xffff, RZ, 0xc0, !PT ;  /* 0x0000ffff02037812 */ /* 0x000fe200078ec0ff */
[----:B-1----:R-:W-:-:S06]  /*ded0*/  FFMA.FTZ R4, R16, c[0x0][0x23c], -R0 ;  /* 0x00008f0010047a23 */ /* 0x002fcc0000010800 */
[----:B------:R1:W2:Y:S01]  /*dee0*/  MUFU.EX2 R217, R4 ;  /* 0x0000000400d97308 */ /* 0x0002a20000000800 */
[----:B------:R-:W-:Y:S02]  /*def0*/  SHF.R.U32.HI R6, RZ, 0x8, R6 ;  /* 0x00000008ff067819 */ /* 0x000fe40000011606 */
[----:B-1----:R-:W-:Y:S02]  /*df00*/  SHF.R.U32.HI R4, RZ, 0x8, R3 ;  /* 0x00000008ff047819 */ /* 0x002fe40000011603 */
[----:B------:R-:W-:-:S04]  /*df10*/  LOP3.LUT R3, R2, 0xff, RZ, 0xc0, !PT ;  /* 0x000000ff02037812 */ /* 0x000fc800078ec0ff */
[----:B------:R-:W-:Y:S01]  /*df20*/  PRMT R9, R3, 0x5410, R4 ;  /* 0x0000541003097816 */ /* 0x000fe20000000004 */
[----:B------:R-:W-:Y:S01]  /*df30*/  FFMA.FTZ R3, R17, c[0x0][0x23c], -R12 ;  /* 0x00008f0011037a23 */ /* 0x000fe2000001080c */
[----:B------:R-:W-:-:S03]  /*df40*/  SHF.R.U32.HI R4, RZ, 0x10, R2 ;  /* 0x00000010ff047819 */ /* 0x000fc60000011602 */
[----:B------:R1:W-:Y:S01]  /*df50*/  MUFU.EX2 R207, R3 ;  /* 0x0000000300cf7308 */ /* 0x0003e20000000800 */
[----:B------:R-:W-:Y:S01]  /*df60*/  PRMT R6, R8, 0x5410, R6 ;  /* 0x0000541008067816 */ /* 0x000fe20000000006 */
[----:B------:R-:W-:Y:S01]  /*df70*/  FFMA.FTZ R5, R15, c[0x0][0x23c], -R12 ;  /* 0x00008f000f057a23 */ /* 0x000fe2000001080c */
[----:B-1----:R-:W-:Y:S02]  /*df80*/  SHF.R.U32.HI R3, RZ, 0x18, R2 ;  /* 0x00000018ff037819 */ /* 0x002fe40000011602 */
[----:B------:R-:W-:Y:S01]  /*df90*/  LOP3.LUT R2, R4, 0xff, RZ, 0xc0, !PT ;  /* 0x000000ff04027812 */ /* 0x000fe200078ec0ff */
[----:B------:R-:W-:-:S04]  /*dfa0*/  FFMA.FTZ R4, R18, c[0x0][0x23c], -R12 ;  /* 0x00008f0012047a23 */ /* 0x000fc8000001080c */
[----:B------:R1:W3:Y:S01]  /*dfb0*/  MUFU.EX2 R179, R4 ;  /* 0x0000000400b37308 */ /* 0x0002e20000000800 */
[----:B------:R-:W-:Y:S01]  /*dfc0*/  PRMT R8, R2, 0x5410, R3 ;  /* 0x0000541002087816 */ /* 0x000fe20000000003 */
[----:B------:R-:W-:Y:S01]  /*dfd0*/  FFMA.FTZ R2, R19, c[0x0][0x23c], -R12 ;  /* 0x00008f0013027a23 */ /* 0x000fe2000001080c */
[----:B------:R-:W-:-:S05]  /*dfe0*/  FSEL R3, R71, RZ, P0 ;  /* 0x000000ff47037208 */ /* 0x000fca0000000000 */
[----:B------:R4:W-:Y:S08]  /*dff0*/  MUFU.EX2 R178, R5 ;  /* 0x0000000500b27308 */ /* 0x0009f00000000800 */
[----:B------:R5:W3:Y:S01]  /*e000*/  MUFU.EX2 R177, R2 ;  /* 0x0000000200b17308 */ /* 0x000ae20000000800 */
[----:B-1----:R-:W-:Y:S01]  /*e010*/  FSEL R4, R72, RZ, P1 ;  /* 0x000000ff48047208 */ /* 0x002fe20000800000 */
[----:B----4-:R-:W-:Y:S01]  /*e020*/  FADD.FTZ R5, R210, -R3 ;  /* 0x80000003d2057221 */ /* 0x010fe20000010000 */
[----:B--2---:R-:W-:Y:S01]  /*e030*/  F2FP.PACK_AB R3, R217, R216 ;  /* 0x000000d8d903723e */ /* 0x004fe200000000ff */
[----:B-----5:R-:W-:-:S02]  /*e040*/  HSET2.LE.AND R2, R6, R182, PT ;  /* 0x000000b606027233 */ /* 0x020fc40003803000 */
[----:B------:R-:W-:-:S03]  /*e050*/  FADD.FTZ R4, R211, -R4 ;  /* 0x80000004d3047221 */ /* 0x000fc60000010000 */
[----:B------:R-:W-:Y:S01]  /*e060*/  LOP3.LUT R6, R2, R3, RZ, 0xc0, !PT ;  /* 0x0000000302067212 */ /* 0x000fe200078ec0ff */
[----:B------:R-:W-:Y:S01]  /*e070*/  HSET2.LE.AND R2, R7, R182, PT ;  /* 0x000000b607027233 */ /* 0x000fe20003803000 */
[----:B---3--:R-:W-:Y:S01]  /*e080*/  F2FP.PACK_AB R3, R179, R207 ;  /* 0x000000cfb303723e */ /* 0x008fe200000000ff */
[----:B------:R-:W-:-:S03]  /*e090*/  FMUL.FTZ R4, R4, c[0x0][0x23c] ;  /* 0x00008f0004047a20 */ /* 0x000fc60000410000 */
[----:B------:R-:W-:Y:S01]  /*e0a0*/  LOP3.LUT R7, R2, R3, RZ, 0xc0, !PT ;  /* 0x0000000302077212 */ /* 0x000fe200078ec0ff */
[----:B------:R-:W-:Y:S01]  /*e0b0*/  HSET2.LE.AND R2, R9, R182, PT ;  /* 0x000000b609027233 */ /* 0x000fe20003803000 */
[----:B------:R-:W-:Y:S01]  /*e0c0*/  F2FP.PACK_AB R3, R209, R220 ;  /* 0x000000dcd103723e */ /* 0x000fe200000000ff */
[----:B------:R-:W-:Y:S02]  /*e0d0*/  IMAD.MOV.U32 R19, RZ, RZ, R141 ;  /* 0x000000ffff137224 */ /* 0x000fe400078e008d */
[----:B------:R1:W2:Y:S01]  /*e0e0*/  MUFU.EX2 R141, R4 ;  /* 0x00000004008d7308 */ /* 0x0002a20000000800 */
[----:B------:R-:W-:Y:S02]  /*e0f0*/  FMUL.FTZ R5, R5, c[0x0][0x23c] ;  /* 0x00008f0005057a20 */ /* 0x000fe40000410000 */
[----:B------:R-:W-:-:S05]  /*e100*/  IMAD.MOV.U32 R211, RZ, RZ, R140 ;  /* 0x000000ffffd37224 */ /* 0x000fca00078e008c */
[----:B------:R3:W4:Y:S01]  /*e110*/  MUFU.EX2 R140, R5 ;  /* 0x00000005008c7308 */ /* 0x0007220000000800 */
[----:B-1----:R-:W-:Y:S01]  /*e120*/  LOP3.LUT R4, R2, R3, RZ, 0xc0, !PT ;  /* 0x0000000302047212 */ /* 0x002fe200078ec0ff */
[----:B------:R-:W-:Y:S01]  /*e130*/  HSET2.LE.AND R2, R8, R182, PT ;  /* 0x000000b608027233 */ /* 0x000fe20003803000 */
[----:B------:R-:W-:-:S04]  /*e140*/  F2FP.PACK_AB R3, R177, R178 ;  /* 0x000000b2b103723e */ /* 0x000fc800000000ff */
[----:B---3--:R-:W-:Y:S01]  /*e150*/  LOP3.LUT R5, R2, R3, RZ, 0xc0, !PT ;  /* 0x0000000302057212 */ /* 0x008fe200078ec0ff */
[----:B------:R-:W-:-:S04]  /*e160*/  FFMA.FTZ R2, R73, c[0x0][0x23c], -R13 ;  /* 0x00008f0049027a23 */ /* 0x000fc8000001080d */
[----:B------:R1:W-:Y:S01]  /*e170*/  MUFU.EX2 R174, R2 ;  /* 0x0000000200ae7308 */ /* 0x0003e20000000800 */
[--C-:B------:R-:W-:Y:S02]  /*e180*/  FFMA.FTZ R8, R145, c[0x0][0x23c], -R13.reuse ;  /* 0x00008f0091087a23 */ /* 0x100fe4000001080d */
[----:B-1----:R-:W-:-:S05]  /*e190*/  FFMA.FTZ R2, R74, c[0x0][0x23c], -R13 ;  /* 0x00008f004a027a23 */ /* 0x002fca000001080d */
[----:B------:R1:W3:Y:S02]  /*e1a0*/  MUFU.EX2 R172, R2 ;  /* 0x0000000200ac7308 */ /* 0x0002e40000000800 */
[----:B-1----:R-:W-:-:S06]  /*e1b0*/  FFMA.FTZ R2, R144, c[0x0][0x23c], -R13 ;  /* 0x00008f0090027a23 */ /* 0x002fcc000001080d */
[----:B------:R1:W-:Y:S01]  /*e1c0*/  MUFU.EX2 R173, R2 ;  /* 0x0000000200ad7308 */ /* 0x0003e20000000800 */
[----:B------:R-:W-:Y:S01]  /*e1d0*/  FFMA.FTZ R9, R146, c[0x0][0x23c], -R14 ;  /* 0x00008f0092097a23 */ /* 0x000fe2000001080e */
[----:B-1----:R-:W-:-:S06]  /*e1e0*/  LOP3.LUT R2, R55, UR7, R62, 0x96, !PT ;  /* 0x0000000737027c12 */ /* 0x002fcc000f8e963e */
[----:B------:R1:W-:Y:S01]  /*e1f0*/  MUFU.EX2 R171, R8 ;  /* 0x0000000800ab7308 */ /* 0x0003e20000000800 */
[----:B------:R-:W-:-:S05]  /*e200*/  IMAD.WIDE.U32 R2, R2, -0x2daee0ad, RZ ;  /* 0xd2511f5302027825 */ /* 0x000fca00078e00ff */
[C---:B------:R-:W-:Y:S02]  /*e210*/  LOP3.LUT R15, R2.reuse, 0xffff, RZ, 0xc0, !PT ;  /* 0x0000ffff020f7812 */ /* 0x040fe400078ec0ff */
[----:B------:R-:W-:Y:S02]  /*e220*/  LOP3.LUT R17, R2, 0xff, RZ, 0xc0, !PT ;  /* 0x000000ff02117812 */ /* 0x000fe400078ec0ff */
[----:B-1----:R-:W-:Y:S01]  /*e230*/  LOP3.LUT R8, R3, UR16, R68, 0x96, !PT ;  /* 0x0000001003087c12 */ /* 0x002fe2000f8e9644 */
[----:B------:R-:W-:Y:S01]  /*e240*/  FFMA.FTZ R3, R147, c[0x0][0x23c], -R14 ;  /* 0x00008f0093037a23 */ /* 0x000fe2000001080e */
[--C-:B------:R-:W-:Y:S02]  /*e250*/  SHF.R.U32.HI R11, RZ, 0x10, R2.reuse ;  /* 0x00000010ff0b7819 */ /* 0x100fe40000011602 */
[----:B------:R-:W-:Y:S01]  /*e260*/  SHF.R.U32.HI R16, RZ, 0x18, R2 ;  /* 0x00000018ff107819 */ /* 0x000fe20000011602 */
[----:B------:R1:W-:Y:S01]  /*e270*/  MUFU.EX2 R168, R3 ;  /* 0x0000000300a87308 */ /* 0x0003e20000000800 */
[----:B------:R-:W-:Y:S01]  /*e280*/  LOP3.LUT R2, R8, 0xffff, RZ, 0xc0, !PT ;  /* 0x0000ffff08027812 */ /* 0x000fe200078ec0ff */
[----:B--2---:R-:W-:-:S02]  /*e290*/  FMUL.FTZ R92, R92, R141 ;  /* 0x0000008d5c5c7220 */ /* 0x004fc40000410000 */
[-C--:B------:R-:W-:Y:S02]  /*e2a0*/  FMUL.FTZ R93, R93, R141.reuse ;  /* 0x0000008d5d5d7220 */ /* 0x080fe40000410000 */
[-C--:B----4-:R-:W-:Y:S02]  /*e2b0*/  FMUL.FTZ R94, R94, R140.reuse ;  /* 0x0000008c5e5e7220 */ /* 0x090fe40000410000 */
[-C--:B------:R-:W-:Y:S01]  /*e2c0*/  FMUL.FTZ R95, R95, R140.reuse ;  /* 0x0000008c5f5f7220 */ /* 0x080fe20000410000 */
[----:B------:R2:W4:Y:S01]  /*e2d0*/  MUFU.EX2 R170, R9 ;  /* 0x0000000900aa7308 */ /* 0x0005220000000800 */
[-C--:B------:R-:W-:Y:S01]  /*e2e0*/  FMUL.FTZ R76, R76, R141.reuse ;  /* 0x0000008d4c4c7220 */ /* 0x080fe20000410000 */
[----:B------:R-:W-:Y:S01]  /*e2f0*/  LOP3.LUT R10, R8, 0xff, RZ, 0xc0, !PT ;  /* 0x000000ff080a7812 */ /* 0x000fe200078ec0ff */
[----:B------:R-:W-:Y:S01]  /*e300*/  FMUL.FTZ R77, R77, R141 ;  /* 0x0000008d4d4d7220 */ /* 0x000fe20000410000 */
[----:B------:R-:W-:Y:S01]  /*e310*/  SHF.R.U32.HI R2, RZ, 0x8, R2 ;  /* 0x00000008ff027819 */ /* 0x000fe20000011602 */
[-C--:B------:R-:W-:Y:S01]  /*e320*/  FMUL.FTZ R78, R78, R140.reuse ;  /* 0x0000008c4e4e7220 */ /* 0x080fe20000410000 */
[----:B-1----:R-:W-:Y:S01]  /*e330*/  SHF.R.U32.HI R3, RZ, 0x10, R8 ;  /* 0x00000010ff037819 */ /* 0x002fe20000011608 */
[----:B------:R-:W-:-:S02]  /*e340*/  FMUL.FTZ R79, R79, R140 ;  /* 0x0000008c4f4f7220 */ /* 0x000fc40000410000 */
[-C--:B------:R-:W-:Y:S02]  /*e350*/  FMUL.FTZ R88, R88, R141.reuse ;  /* 0x0000008d58587220 */ /* 0x080fe40000410000 */
[-C--:B------:R-:W-:Y:S02]  /*e360*/  FMUL.FTZ R89, R89, R141.reuse ;  /* 0x0000008d59597220 */ /* 0x080fe40000410000 */
[-C--:B------:R-:W-:Y:S02]  /*e370*/  FMUL.FTZ R90, R90, R140.reuse ;  /* 0x0000008c5a5a7220 */ /* 0x080fe40000410000 */
[----:B------:R-:W-:Y:S02]  /*e380*/  FMUL.FTZ R91, R91, R140 ;  /* 0x0000008c5b5b7220 */ /* 0x000fe40000410000 */
[-C--:B------:R-:W-:Y:S02]  /*e390*/  FMUL.FTZ R104, R104, R141.reuse ;  /* 0x0000008d68687220 */ /* 0x080fe40000410000 */
        /* <DEDUP_REMOVED lines=15> */
[----:B--2---:R-:W-:Y:S02]  /*e490*/  FFMA.FTZ R9, R150, c[0x0][0x23c], -R14 ;  /* 0x00008f0096097a23 */ /* 0x004fe4000001080e */
[-C--:B------:R-:W-:Y:S02]  /*e4a0*/  FMUL.FTZ R136, R136, R141.reuse ;  /* 0x0000008d88887220 */ /* 0x080fe40000410000 */
[----:B------:R-:W-:Y:S02]  /*e4b0*/  FMUL.FTZ R137, R137, R141 ;  /* 0x0000008d89897220 */ /* 0x000fe40000410000 */
[----:B------:R-:W-:-:S02]  /*e4c0*/  FMUL.FTZ R138, R138, R140 ;  /* 0x0000008c8a8a7220 */ /* 0x000fc40000410000 */
[----:B------:R-:W-:Y:S01]  /*e4d0*/  FMUL.FTZ R139, R139, R140 ;  /* 0x0000008c8b8b7220 */ /* 0x000fe20000410000 */
[----:B------:R-:W-:Y:S02]  /*e4e0*/  SHF.R.U32.HI R8, RZ, 0x18, R8 ;  /* 0x00000018ff087819 */ /* 0x000fe40000011608 */
[----:B------:R-:W-:Y:S01]  /*e4f0*/  LOP3.LUT R3, R3, 0xff, RZ, 0xc0, !PT ;  /* 0x000000ff03037812 */ /* 0x000fe200078ec0ff */
[----:B------:R1:W-:Y:S01]  /*e500*/  MUFU.EX2 R169, R9 ;  /* 0x0000000900a97308 */ /* 0x0003e20000000800 */
[----:B------:R-:W-:Y:S02]  /*e510*/  IMAD.MOV.U32 R210, RZ, RZ, R67 ;  /* 0x000000ffffd27224 */ /* 0x000fe400078e0043 */
[----:B------:R-:W-:Y:S01]  /*e520*/  IMAD.MOV.U32 R83, RZ, RZ, R66 ;  /* 0x000000ffff537224 */ /* 0x000fe200078e0042 */
[----:B------:R-:W-:Y:S01]  /*e530*/  PRMT R3, R3, 0x5410, R8 ;  /* 0x0000541003037816 */ /* 0x000fe20000000008 */
[----:B------:R-:W-:Y:S02]  /*e540*/  IMAD.MOV.U32 R82, RZ, RZ, R65 ;  /* 0x000000ffff527224 */ /* 0x000fe400078e0041 */
[----:B------:R-:W-:Y:S01]  /*e550*/  IMAD.MOV.U32 R115, RZ, RZ, R64 ;  /* 0x000000ffff737224 */ /* 0x000fe200078e0040 */
[----:B------:R-:W-:Y:S01]  /*e560*/  HMMA.16816.F32 R76, R4, R48, R76 ;  /* 0x00000030044c723c */ /* 0x000fe2000000184c */
[----:B-1----:R-:W-:-:S07]  /*e570*/  PRMT R9, R10, 0x5410, R2 ;  /* 0x000054100a097816 */ /* 0x002fce0000000002 */
[----:B------:R-:W-:Y:S01]  /*e580*/  HMMA.16816.F32 R64, R4, R40, R92 ;  /* 0x000000280440723c */ /* 0x000fe2000000185c */
[----:B------:R-:W-:-:S04]  /*e590*/  FFMA.FTZ R2, R151, c[0x0][0x23c], -R14 ;  /* 0x00008f0097027a23 */ /* 0x000fc8000001080e */
[----:B------:R1:W2:Y:S03]  /*e5a0*/  MUFU.EX2 R167, R2 ;  /* 0x0000000200a77308 */ /* 0x0002a60000000800 */
[C---:B------:R-:W-:Y:S08]  /*e5b0*/  HMMA.16816.F32 R88, R4.reuse, R50, R88 ;  /* 0x000000320458723c */ /* 0x040ff00000001858 */
[C---:B------:R-:W-:Y:S08]  /*e5c0*/  HMMA.16816.F32 R104, R4.reuse, R42, R104 ;  /* 0x0000002a0468723c */ /* 0x040ff00000001868 */
[----:B------:R-:W-:Y:S01]  /*e5d0*/  HMMA.16816.F32 R108, R4, R44, R108 ;  /* 0x0000002c046c723c */ /* 0x000fe2000000186c */
[----:B-1----:R-:W-:-:S07]  /*e5e0*/  HSET2.LE.AND R2, R9, R182, PT ;  /* 0x000000b609027233 */ /* 0x002fce0003803000 */
[C---:B------:R-:W-:Y:S08]  /*e5f0*/  HMMA.16816.F32 R120, R4.reuse, R46, R120 ;  /* 0x0000002e0478723c */ /* 0x040ff00000001878 */
[C---:B------:R-:W-:Y:S01]  /*e600*/  HMMA.16816.F32 R136, R4.reuse, R58, R136 ;  /* 0x0000003a0488723c */ /* 0x040fe20000001888 */
[----:B------:R-:W-:Y:S01]  /*e610*/  LOP3.LUT R8, R11, 0xff, RZ, 0xc0, !PT ;  /* 0x000000ff0b087812 */ /* 0x000fe200078ec0ff */
[----:B------:R-:W1:Y:S06]  /*e620*/  LDSM.16.MT88.4 R40, [R186+0x6800] ;  /* 0x00680000ba28783b */ /* 0x000e6c0000004200 */
[----:B------:R-:W-:Y:S01]  /*e630*/  HMMA.16816.F32 R92, R4, R56, R124 ;  /* 0x00000038045c723c */ /* 0x000fe2000000187c */
[----:B------:R-:W5:Y:S06]  /*e640*/  LDSM.16.MT88.4 R48, [R187+0x6800] ;  /* 0x00680000bb30783b */ /* 0x000f6c0000004200 */
[----:B------:R-:W-:Y:S01]  /*e650*/  SHF.R.U32.HI R4, RZ, 0x8, R15 ;  /* 0x00000008ff047819 */ /* 0x000fe2000001160f */
[----:B------:R-:W-:Y:S01]  /*e660*/  HSET2.LE.AND R5, R3, R182, PT ;  /* 0x000000b603057233 */ /* 0x000fe20003803000 */
[----:B---3--:R-:W-:-:S02]  /*e670*/  F2FP.PACK_AB R3, R172, R174 ;  /* 0x000000aeac03723e */ /* 0x008fc400000000ff */
[----:B------:R-:W-:Y:S02]  /*e680*/  PRMT R7, R17, 0x5410, R4 ;  /* 0x0000541011077816 */ /* 0x000fe40000000004 */
[----:B------:R-:W-:Y:S02]  /*e690*/  LOP3.LUT R4, R2, R3, RZ, 0xc0, !PT ;  /* 0x0000000302047212 */ /* 0x000fe400078ec0ff */
[----:B----4-:R-:W-:Y:S01]  /*e6a0*/  F2FP.PACK_AB R6, R168, R170 ;  /* 0x000000aaa806723e */ /* 0x010fe200000000ff */
[----:B------:R-:W-:Y:S01]  /*e6b0*/  HSET2.LE.AND R2, R7, R182, PT ;  /* 0x000000b607027233 */ /* 0x000fe20003803000 */
[----:B------:R-:W-:Y:S02]  /*e6c0*/  F2FP.PACK_AB R3, R171, R173 ;  /* 0x000000adab03723e */ /* 0x000fe400000000ff */
[----:B------:R-:W-:Y:S02]  /*e6d0*/  LOP3.LUT R5, R5, R6, RZ, 0xc0, !PT ;  /* 0x0000000605057212 */ /* 0x000fe400078ec0ff */
[----:B------:R-:W-:Y:S01]  /*e6e0*/  LOP3.LUT R6, R2, R3, RZ, 0xc0, !PT ;  /* 0x0000000302067212 */ /* 0x000fe200078ec0ff */
[----:B------:R-:W-:-:S04]  /*e6f0*/  FFMA.FTZ R2, R30, c[0x0][0x23c], -R0 ;  /* 0x00008f001e027a23 */ /* 0x000fc80000010800 */
[----:B------:R3:W-:Y:S01]  /*e700*/  MUFU.EX2 R162, R2 ;  /* 0x0000000200a27308 */ /* 0x0007e20000000800 */
[----:B------:R-:W-:Y:S02]  /*e710*/  PRMT R8, R8, 0x5410, R16 ;  /* 0x0000541008087816 */ /* 0x000fe40000000010 */
[----:B------:R-:W-:-:S03]  /*e720*/  LOP3.LUT R3, R29, UR7, R80, 0x96, !PT ;  /* 0x000000071d037c12 */ /* 0x000fc6000f8e9650 */
[----:B------:R-:W-:Y:S01]  /*e730*/  HSET2.LE.AND R7, R8, R182, PT ;  /* 0x000000b608077233 */ /* 0x000fe20003803000 */
[----:B---3--:R-:W-:-:S04]  /*e740*/  FFMA.FTZ R2, R33, c[0x0][0x23c], -R0 ;  /* 0x00008f0021027a23 */ /* 0x008fc80000010800 */
[----:B------:R3:W-:Y:S01]  /*e750*/  MUFU.EX2 R163, R2 ;  /* 0x0000000200a37308 */ /* 0x0007e20000000800 */
[----:B--2---:R-:W-:-:S04]  /*e760*/  F2FP.PACK_AB R8, R167, R169 ;  /* 0x000000a9a708723e */ /* 0x004fc800000000ff */
[----:B------:R-:W-:Y:S01]  /*e770*/  LOP3.LUT R7, R7, R8, RZ, 0xc0, !PT ;  /* 0x0000000807077212 */ /* 0x000fe200078ec0ff */
[----:B---3--:R-:W-:-:S04]  /*e780*/  FFMA.FTZ R2, R38, c[0x0][0x23c], -R0 ;  /* 0x00008f0026027a23 */ /* 0x008fc80000010800 */
[----:B------:R2:W-:Y:S01]  /*e790*/  MUFU.EX2 R164, R2 ;  /* 0x0000000200a47308 */ /* 0x0005e20000000800 */
[----:B------:R-:W-:Y:S01]  /*e7a0*/  IADD3 R8, R142, 0x1, RZ ;  /* 0x000000018e087810 */ /* 0x000fe20007ffe0ff */
[----:B------:R-:W-:-:S03]  /*e7b0*/  FFMA.FTZ R9, R39, c[0x0][0x23c], -R12 ;  /* 0x00008f0027097a23 */ /* 0x000fc6000001080c */
[----:B------:R-:W-:Y:S01]  /*e7c0*/  LOP3.LUT R18, R149, UR25, R8, 0x96, !PT ;  /* 0x0000001995127c12 */ /* 0x000fe2000f8e9608 */
[----:B--2---:R-:W-:-:S04]  /*e7d0*/  FFMA.FTZ R2, R35, c[0x0][0x23c], -R0 ;  /* 0x00008f0023027a23 */ /* 0x004fc80000010800 */
[----:B------:R2:W-:Y:S01]  /*e7e0*/  MUFU.EX2 R166, R2 ;  /* 0x0000000200a67308 */ /* 0x0005e20000000800 */
[----:B------:R-:W-:-:S07]  /*e7f0*/  IMAD.MOV.U32 R45, RZ, RZ, R159 ;  /* 0x000000ffff2d7224 */ /* 0x000fce00078e009f */
[----:B------:R3:W-:Y:S01]  /*e800*/  MUFU.EX2 R159, R9 ;  /* 0x00000009009f7308 */ /* 0x0007e20000000800 */
[----:B--2---:R-:W-:-:S05]  /*e810*/  IMAD.WIDE.U32 R2, R3, -0x2daee0ad, RZ ;  /* 0xd2511f5303027825 */ /* 0x004fca00078e00ff */
[----:B------:R-:W-:Y:S02]  /*e820*/  LOP3.LUT R8, R3, UR16, R112, 0x96, !PT ;  /* 0x0000001003087c12 */ /* 0x000fe4000f8e9670 */
[----:B------:R-:W-:Y:S01]  /*e830*/  LOP3.LUT R3, R2, 0xffff, RZ, 0xc0, !PT ;  /* 0x0000ffff02037812 */ /* 0x000fe200078ec0ff */
[----:B---3--:R-:W-:Y:S01]  /*e840*/  FFMA.FTZ R9, R52, c[0x0][0x23c], -R12 ;  /* 0x00008f0034097a23 */ /* 0x008fe2000001080c */
[----:B------:R-:W-:Y:S02]  /*e850*/  LOP3.LUT R11, R2, 0xff, RZ, 0xc0, !PT ;  /* 0x000000ff020b7812 */ /* 0x000fe400078ec0ff */
[----:B------:R-:W-:Y:S01]  /*e860*/  SHF.R.U32.HI R10, RZ, 0x8, R3 ;  /* 0x00000008ff0a7819 */ /* 0x000fe20000011603 */
[----:B------:R2:W-:Y:S01]  /*e870*/  MUFU.EX2 R160, R9 ;  /* 0x0000000900a07308 */ /* 0x0005e20000000800 */
[--C-:B------:R-:W-:Y:S02]  /*e880*/  SHF.R.U32.HI R3, RZ, 0x10, R2.reuse ;  /* 0x00000010ff037819 */ /* 0x100fe40000011602 */
[----:B------:R-:W-:Y:S01]  /*e890*/  SHF.R.U32.HI R16, RZ, 0x18, R2 ;  /* 0x00000018ff107819 */ /* 0x000fe20000011602 */
[----:B------:R-:W-:Y:S01]  /*e8a0*/  FFMA.FTZ R2, R53, c[0x0][0x23c], -R12 ;  /* 0x00008f0035027a23 */ /* 0x000fe2000001080c */
[----:B------:R-:W-:Y:S01]  /*e8b0*/  PRMT R17, R11, 0x5410, R10 ;  /* 0x000054100b117816 */ /* 0x000fe2000000000a */
[----:B------:R-:W-:-:S02]  /*e8c0*/  IMAD.MOV.U32 R44, RZ, RZ, R158 ;  /* 0x000000ffff2c7224 */ /* 0x000fc400078e009e */
[----:B------:R3:W-:Y:S01]  /*e8d0*/  MUFU.EX2 R161, R2 ;  /* 0x0000000200a17308 */ /* 0x0007e20000000800 */
[----:B------:R-:W-:Y:S01]  /*e8e0*/  LOP3.LUT R10, R3, 0xff, RZ, 0xc0, !PT ;  /* 0x000000ff030a7812 */ /* 0x000fe200078ec0ff */
[----:B--2---:R-:W-:Y:S01]  /*e8f0*/  FFMA.FTZ R9, R54, c[0x0][0x23c], -R12 ;  /* 0x00008f0036097a23 */ /* 0x004fe2000001080c */
[----:B------:R-:W-:-:S05]  /*e900*/  LOP3.LUT R3, R8, 0xffff, RZ, 0xc0, !PT ;  /* 0x0000ffff08037812 */ /* 0x000fca00078ec0ff */
[----:B------:R2:W4:Y:S01]  /*e910*/  MUFU.EX2 R158, R9 ;  /* 0x00000009009e7308 */ /* 0x0005220000000800 */
[--C-:B---3--:R-:W-:Y:S02]  /*e920*/  SHF.R.U32.HI R2, RZ, 0x10, R8.reuse ;  /* 0x00000010ff027819 */ /* 0x108fe40000011608 */
[----:B------:R-:W-:Y:S02]  /*e930*/  LOP3.LUT R15, R8, 0xff, RZ, 0xc0, !PT ;  /* 0x000000ff080f7812 */ /* 0x000fe400078ec0ff */
[----:B------:R-:W-:Y:S02]  /*e940*/  SHF.R.U32.HI R11, RZ, 0x18, R8 ;  /* 0x00000018ff0b7819 */ /* 0x000fe40000011608 */
[----:B------:R-:W-:Y:S02]  /*e950*/  SHF.R.U32.HI R3, RZ, 0x8, R3 ;  /* 0x00000008ff037819 */ /* 0x000fe40000011603 */
[----:B------:R-:W-:Y:S02]  /*e960*/  LOP3.LUT R2, R2, 0xff, RZ, 0xc0, !PT ;  /* 0x000000ff02027812 */ /* 0x000fe400078ec0ff */
[----:B------:R-:W-:-:S02]  /*e970*/  PRMT R8, R10, 0x5410, R16 ;  /* 0x000054100a087816 */ /* 0x000fc40000000010 */
[----:B--2---:R-:W-:Y:S02]  /*e980*/  PRMT R9, R15, 0x5410, R3 ;  /* 0x000054100f097816 */ /* 0x004fe40000000003 */
[----:B------:R-:W-:Y:S01]  /*e990*/  PRMT R10, R2, 0x5410, R11 ;  /* 0x00005410020a7816 */ /* 0x000fe2000000000b */
[----:B------:R-:W-:Y:S01]  /*e9a0*/  IMAD.MOV.U32 R73, RZ, RZ, R115 ;  /* 0x000000ffff497224 */ /* 0x000fe200078e0073 */
[----:B------:R-:W-:Y:S01]  /*e9b0*/  HMMA.16816.F32 R84, R4, R26, R84 ;  /* 0x0000001a0454723c */ /* 0x000fe20000001854 */
[----:B------:R-:W-:Y:S02]  /*e9c0*/  IMAD.MOV.U32 R74, RZ, RZ, R82 ;  /* 0x000000ffff4a7224 */ /* 0x000fe400078e0052 */
[----:B------:R-:W-:Y:S01]  /*e9d0*/  IMAD.MOV.U32 R221, RZ, RZ, R83 ;  /* 0x000000ffffdd7224 */ /* 0x000fe200078e0053 */
[----:B------:R-:W-:Y:S01]  /*e9e0*/  HSET2.LE.AND R10, R10, R182, PT ;  /* 0x000000b60a0a7233 */ /* 0x000fe20003803000 */
[----:B------:R-:W-:-:S03]  /*e9f0*/  IMAD.WIDE.U32 R2, R18, -0x326172a9, RZ ;  /* 0xcd9e8d5712027825 */ /* 0x000fc600078e00ff */
[----:B------:R-:W-:Y:S01]  /*ea00*/  HMMA.16816.F32 R80, R4, R24, R228 ;  /* 0x000000180450723c */ /* 0x000fe200000018e4 */
[----:B----4-:R-:W-:-:S07]  /*ea10*/  F2FP.PACK_AB R11, R158, R159 ;  /* 0x0000009f9e0b723e */ /* 0x010fce00000000ff */
[C---:B------:R-:W-:Y:S08]  /*ea20*/  HMMA.16816.F32 R96, R4.reuse, R20, R96 ;  /* 0x000000140460723c */ /* 0x040ff00000001860 */
[C---:B------:R-:W-:Y:S08]  /*ea30*/  HMMA.16816.F32 R100, R4.reuse, R22, R100 ;  /* 0x000000160464723c */ /* 0x040ff00000001864 */
[C---:B-1----:R-:W-:Y:S08]  /*ea40*/  HMMA.16816.F32 R112, R4.reuse, R40, R232 ;  /* 0x000000280470723c */ /* 0x042ff000000018e8 */
[C---:B------:R-:W-:Y:S08]  /*ea50*/  HMMA.16816.F32 R116, R4.reuse, R42, R116 ;  /* 0x0000002a0474723c */ /* 0x040ff00000001874 */
[C---:B-----5:R-:W-:Y:S08]  /*ea60*/  HMMA.16816.F32 R148, R4.reuse, R48, R236 ;  /* 0x000000300494723c */ /* 0x060ff000000018ec */
[----:B------:R-:W-:Y:S07]  /*ea70*/  HMMA.16816.F32 R144, R4, R50, R132 ;  /* 0x000000320490723c */ /* 0x000fee0000001884 */
[--C-:B------:R-:W-:Y:S01]  /*ea80*/  HSET2.LE.AND R6, R17, R182.reuse, PT ;  /* 0x000000b611067233 */ /* 0x100fe20003803000 */
[----:B------:R-:W-:Y:S01]  /*ea90*/  F2FP.PACK_AB R4, R166, R164 ;  /* 0x000000a4a604723e */ /* 0x000fe200000000ff */
[--C-:B------:R-:W-:Y:S01]  /*eaa0*/  HSET2.LE.AND R7, R8, R182.reuse, PT ;  /* 0x000000b608077233 */ /* 0x100fe20003803000 */
[----:B------:R-:W-:Y:S01]  /*eab0*/  F2FP.PACK_AB R5, R161, R160 ;  /* 0x000000a0a105723e */ /* 0x000fe200000000ff */
[----:B------:R-:W-:Y:S01]  /*eac0*/  HSET2.LE.AND R8, R9, R182, PT ;  /* 0x000000b609087233 */ /* 0x000fe20003803000 */
[----:B------:R-:W-:-:S02]  /*ead0*/  F2FP.PACK_AB R9, R163, R162 ;  /* 0x000000a2a309723e */ /* 0x000fc400000000ff */
[----:B------:R-:W-:Y:S02]  /*eae0*/  LOP3.LUT R6, R6, R4, RZ, 0xc0, !PT ;  /* 0x0000000406067212 */ /* 0x000fe400078ec0ff */
[----:B------:R-:W-:Y:S02]  /*eaf0*/  LOP3.LUT R7, R7, R5, RZ, 0xc0, !PT ;  /* 0x0000000507077212 */ /* 0x000fe400078ec0ff */
[----:B------:R-:W-:Y:S02]  /*eb00*/  LOP3.LUT R4, R8, R9, RZ, 0xc0, !PT ;  /* 0x0000000908047212 */ /* 0x000fe400078ec0ff */
[----:B------:R-:W-:Y:S02]  /*eb10*/  LOP3.LUT R5, R10, R11, RZ, 0xc0, !PT ;  /* 0x0000000b0a057212 */ /* 0x000fe400078ec0ff */
[----:B------:R-:W-:Y:S02]  /*eb20*/  LOP3.LUT R10, R3, UR15, R44, 0x96, !PT ;  /* 0x0000000f030a7c12 */ /* 0x000fe4000f8e962c */
[----:B------:R-:W-:-:S03]  /*eb30*/  LOP3.LUT R8, R37, UR13, R2, 0x96, !PT ;  /* 0x0000000d25087c12 */ /* 0x000fc6000f8e9602 */
[----:B------:R-:W-:-:S04]  /*eb40*/  IMAD.WIDE.U32 R10, R10, -0x2daee0ad, RZ ;  /* 0xd2511f530a0a7825 */ /* 0x000fc800078e00ff */
[----:B------:R-:W-:Y:S01]  /*eb50*/  IMAD.WIDE.U32 R8, R8, -0x2daee0ad, RZ ;  /* 0xd2511f5308087825 */ /* 0x000fe200078e00ff */
[----:B------:R-:W-:-:S04]  /*eb60*/  LOP3.LUT R11, R11, UR12, R60, 0x96, !PT ;  /* 0x0000000c0b0b7c12 */ /* 0x000fc8000f8e963c */
[----:B------:R-:W-:Y:S01]  /*eb70*/  LOP3.LUT R16, R9, UR10, R10, 0x96, !PT ;  /* 0x0000000a09107c12 */ /* 0x000fe2000f8e960a */
[----:B------:R-:W-:Y:S01]  /*eb80*/  FFMA.FTZ R15, R152, c[0x0][0x23c], -R13 ;  /* 0x00008f00980f7a23 */ /* 0x000fe2000001080d */
[----:B------:R-:W-:Y:S01]  /*eb90*/  LOP3.LUT R3, R3, UR15, R222, 0x96, !PT ;  /* 0x0000000f03037c12 */ /* 0x000fe2000f8e96de */
[----:B------:R-:W-:-:S04]  /*eba0*/  IMAD.WIDE.U32 R10, R11, -0x326172a9, RZ ;  /* 0xcd9e8d570b0a7825 */ /* 0x000fc800078e00ff */
[----:B------:R-:W-:Y:S01]  /*ebb0*/  IMAD.WIDE.U32 R44, R16, -0x326172a9, RZ ;  /* 0xcd9e8d57102c7825 */ /* 0x000fe200078e00ff */
[----:B------:R-:W-:-:S03]  /*ebc0*/  LOP3.LUT R16, R241, UR13, R2, 0x96, !PT ;  /* 0x0000000df1107c12 */ /* 0x000fc6000f8e9602 */
[----:B------:R-:W-:Y:S02]  /*ebd0*/  FFMA.FTZ R9, R153, c[0x0][0x23c], -R13 ;  /* 0x00008f0099097a23 */ /* 0x000fe4000001080d */
[----:B------:R-:W-:Y:S01]  /*ebe0*/  IMAD.MOV.U32 R239, RZ, RZ, R155 ;  /* 0x000000ffffef7224 */ /* 0x000fe200078e009b */
[----:B------:R-:W-:Y:S01]  /*ebf0*/  LOP3.LUT R2, R11, UR11, R36, 0x96, !PT ;  /* 0x0000000b0b027c12 */ /* 0x000fe2000f8e9624 */
[----:B------:R1:W-:Y:S01]  /*ec00*/  MUFU.EX2 R155, R15 ;  /* 0x0000000f009b7308 */ /* 0x0003e20000000800 */
[----:B------:R-:W-:-:S07]  /*ec10*/  IMAD.WIDE.U32 R46, R16, -0x2daee0ad, RZ ;  /* 0xd2511f53102e7825 */ /* 0x000fce00078e00ff */
[----:B------:R2:W3:Y:S01]  /*ec20*/  MUFU.EX2 R127, R9 ;  /* 0x00000009007f7308 */ /* 0x0004e20000000800 */
[----:B-1----:R-:W-:Y:S01]  /*ec30*/  LOP3.LUT R15, R45, UR9, R10, 0x96, !PT ;  /* 0x000000092d0f7c12 */ /* 0x002fe2000f8e960a */
[----:B------:R-:W-:-:S04]  /*ec40*/  IMAD.WIDE.U32 R10, R3, -0x2daee0ad, RZ ;  /* 0xd2511f53030a7825 */ /* 0x000fc800078e00ff */
[----:B--2---:R-:W-:Y:S02]  /*ec50*/  FFMA.FTZ R9, R183, c[0x0][0x23c], -R13 ;  /* 0x00008f00b7097a23 */ /* 0x004fe4000001080d */
[----:B------:R-:W-:Y:S02]  /*ec60*/  IMAD.WIDE.U32 R2, R2, -0x2daee0ad, RZ ;  /* 0xd2511f5302027825 */ /* 0x000fe400078e00ff */
[----:B------:R1:W-:Y:S02]  /*ec70*/  MUFU.EX2 R153, R9 ;  /* 0x0000000900997308 */ /* 0x0003e40000000800 */
[----:B------:R-:W-:Y:S01]  /*ec80*/  IMAD.WIDE.U32 R38, R15, -0x2daee0ad, RZ ;  /* 0xd2511f530f267825 */ /* 0x000fe200078e00ff */
[----:B------:R-:W-:Y:S02]  /*ec90*/  LOP3.LUT R3, R3, UR8, R8, 0x96, !PT ;  /* 0x0000000803037c12 */ /* 0x000fe4000f8e9608 */
[----:B------:R-:W-:Y:S02]  /*eca0*/  LOP3.LUT R10, R47, UR10, R10, 0x96, !PT ;  /* 0x0000000a2f0a7c12 */ /* 0x000fe4000f8e960a */
[----:B------:R-:W-:-:S02]  /*ecb0*/  LOP3.LUT R2, R39, UR6, R2, 0x96, !PT ;  /* 0x0000000627027c12 */ /* 0x000fc4000f8e9602 */
[----:B-1----:R-:W-:-:S05]  /*ecc0*/  LOP3.LUT R9, R11, UR12, R31, 0x96, !PT ;  /* 0x0000000c0b097c12 */ /* 0x002fca000f8e961f */
[----:B------:R-:W-:-:S04]  /*ecd0*/  IMAD.WIDE.U32 R8, R9, -0x326172a9, RZ ;  /* 0xcd9e8d5709087825 */ /* 0x000fc800078e00ff */
[----:B------:R-:W-:Y:S01]  /*ece0*/  IMAD.MOV.U32 R229, RZ, RZ, R210 ;  /* 0x000000ffffe57224 */ /* 0x000fe200078e00d2 */
[----:B------:R-:W-:Y:S01]  /*ecf0*/  LOP3.LUT R29, R9, UR11, R240, 0x96, !PT ;  /* 0x0000000b091d7c12 */ /* 0x000fe2000f8e96f0 */
[----:B------:R-:W-:Y:S02]  /*ed00*/  IMAD.MOV.U32 R228, RZ, RZ, R211 ;  /* 0x000000ffffe47224 */ /* 0x000fe400078e00d3 */
[----:B------:R-:W-:-:S04]  /*ed10*/  IMAD.WIDE.U32 R210, R10, -0x326172a9, RZ ;  /* 0xcd9e8d570ad27825 */ /* 0x000fc800078e00ff */
[----:B------:R-:W-:Y:S02]  /*ed20*/  FFMA.FTZ R9, R227, c[0x0][0x23c], -R14 ;  /* 0x00008f00e3097a23 */ /* 0x000fe4000001080e */
[----:B------:R-:W-:-:S04]  /*ed30*/  IMAD.WIDE.U32 R36, R3, -0x326172a9, RZ ;  /* 0xcd9e8d5703247825 */ /* 0x000fc800078e00ff */
[----:B------:R-:W-:Y:S01]  /*ed40*/  IMAD.WIDE.U32 R2, R2, -0x326172a9, RZ ;  /* 0xcd9e8d5702027825 */ /* 0x000fe200078e00ff */
[----:B------:R1:W-:Y:S01]  /*ed50*/  MUFU.EX2 R126, R9 ;  /* 0x00000009007e7308 */ /* 0x0003e20000000800 */
[----:B------:R-:W-:-:S03]  /*ed60*/  LOP3.LUT R28, R211, UR9, R8, 0x96, !PT ;  /* 0x00000009d31c7c12 */ /* 0x000fc6000f8e9608 */
[----:B------:R-:W-:Y:S02]  /*ed70*/  LOP3.LUT R8, R3, UR17, R36, 0x96, !PT ;  /* 0x0000001103087c12 */ /* 0x000fe4000f8e9624 */
[----:B------:R-:W-:Y:S01]  /*ed80*/  LOP3.LUT R3, R2, 0xffff, RZ, 0xc0, !PT ;  /* 0x0000ffff02037812 */ /* 0x000fe200078ec0ff */
[----:B------:R-:W-:Y:S01]  /*ed90*/  FFMA.FTZ R11, R224, c[0x0][0x23c], -R13 ;  /* 0x00008f00e00b7a23 */ /* 0x000fe2000001080d */
[----:B------:R-:W-:Y:S01]  /*eda0*/  LOP3.LUT R17, R8, 0xff, RZ, 0xc0, !PT ;  /* 0x000000ff08117812 */ /* 0x000fe200078ec0ff */
[----:B-1----:R-:W-:-:S04]  /*edb0*/  FFMA.FTZ R9, R242, c[0x0][0x23c], -R14 ;  /* 0x00008f00f2097a23 */ /* 0x002fc8000001080e */
[----:B------:R1:W2:Y:S01]  /*edc0*/  MUFU.EX2 R125, R9 ;  /* 0x00000009007d7308 */ /* 0x0002a20000000800 */
[--C-:B------:R-:W-:Y:S02]  /*edd0*/  SHF.R.U32.HI R10, RZ, 0x10, R8.reuse ;  /* 0x00000010ff0a7819 */ /* 0x100fe40000011608 */
[----:B------:R-:W-:Y:S02]  /*ede0*/  SHF.R.U32.HI R16, RZ, 0x18, R8 ;  /* 0x00000018ff107819 */ /* 0x000fe40000011608 */
[----:B------:R-:W-:Y:S02]  /*edf0*/  LOP3.LUT R15, R2, 0xff, RZ, 0xc0, !PT ;  /* 0x000000ff020f7812 */ /* 0x000fe400078ec0ff */
[----:B------:R-:W-:Y:S01]  /*ee00*/  SHF.R.U32.HI R3, RZ, 0x8, R3 ;  /* 0x00000008ff037819 */ /* 0x000fe20000011603 */
[----:B------:R-:W-:Y:S01]  /*ee10*/  IMAD.MOV.U32 R235, RZ, RZ, R19 ;  /* 0x000000ffffeb7224 */ /* 0x000fe200078e0013 */
[----:B------:R-:W-:Y:S02]  /*ee20*/  SHF.R.U32.HI R19, RZ, 0x10, R2 ;  /* 0x00000010ff137819 */ /* 0x000fe40000011602 */
[----:B-1----:R-:W-:-:S04]  /*ee30*/  LOP3.LUT R9, R8, 0xffff, RZ, 0xc0, !PT ;  /* 0x0000ffff08097812 */ /* 0x002fc800078ec0ff */
[----:B------:R-:W-:Y:S01]  /*ee40*/  SHF.R.U32.HI R8, RZ, 0x8, R9 ;  /* 0x00000008ff087819 */ /* 0x000fe20000011609 */
[----:B------:R-:W1:Y:S01]  /*ee50*/  MUFU.EX2 R152, R11 ;  /* 0x0000000b00987308 */ /* 0x000e620000000800 */
[----:B------:R-:W-:Y:S02]  /*ee60*/  SHF.R.U32.HI R18, RZ, 0x18, R2 ;  /* 0x00000018ff127819 */ /* 0x000fe40000011602 */
[----:B------:R-:W-:Y:S01]  /*ee70*/  PRMT R15, R15, 0x5410, R3 ;  /* 0x000054100f0f7816 */ /* 0x000fe20000000003 */
[----:B------:R-:W-:Y:S01]  /*ee80*/  FFMA.FTZ R3, R226, c[0x0][0x23c], -R14 ;  /* 0x00008f00e2037a23 */ /* 0x000fe2000001080e */
[----:B------:R-:W-:Y:S01]  /*ee90*/  PRMT R2, R17, 0x5410, R8 ;  /* 0x0000541011027816 */ /* 0x000fe20000000008 */
[----:B------:R-:W-:Y:S01]  /*eea0*/  FFMA.FTZ R8, R128, c[0x0][0x23c], -R0 ;  /* 0x00008f0080087a23 */ /* 0x000fe20000010800 */
[----:B------:R-:W-:Y:S01]  /*eeb0*/  LOP3.LUT R9, R10, 0xff, RZ, 0xc0, !PT ;  /* 0x000000ff0a097812 */ /* 0x000fe200078ec0ff */
[----:B------:R3:W-:Y:S02]  /*eec0*/  MUFU.EX2 R142, R3 ;  /* 0x00000003008e7308 */ /* 0x0007e40000000800 */
[----:B------:R-:W-:Y:S01]  /*eed0*/  HSET2.LE.AND R2, R2, R182, PT ;  /* 0x000000b602027233 */ /* 0x000fe20003803000 */
[----:B------:R-:W-:-:S05]  /*eee0*/  PRMT R9, R9, 0x5410, R16 ;  /* 0x0000541009097816 */ /* 0x000fca0000000010 */
[----:B------:R4:W-:Y:S01]  /*eef0*/  MUFU.EX2 R124, R8 ;  /* 0x00000008007c7308 */ /* 0x0009e20000000800 */
[----:B---3--:R-:W-:Y:S01]  /*ef00*/  F2FP.PACK_AB R3, R127, R155 ;  /* 0x0000009b7f03723e */ /* 0x008fe200000000ff */
[----:B------:R-:W-:Y:S01]  /*ef10*/  IMAD.MOV.U32 R231, RZ, RZ, R74 ;  /* 0x000000ffffe77224 */ /* 0x000fe200078e004a */
[--C-:B------:R-:W-:Y:S01]  /*ef20*/  HSET2.LE.AND R9, R9, R182.reuse, PT ;  /* 0x000000b609097233 */ /* 0x100fe20003803000 */
[----:B------:R-:W-:Y:S01]  /*ef30*/  FFMA.FTZ R11, R225, c[0x0][0x23c], -R14 ;  /* 0x00008f00e10b7a23 */ /* 0x000fe2000001080e */
[----:B----4-:R-:W-:Y:S01]  /*ef40*/  LOP3.LUT R8, R2, R3, RZ, 0xc0, !PT ;  /* 0x0000000302087212 */ /* 0x010fe200078ec0ff */
[----:B------:R-:W-:Y:S01]  /*ef50*/  FFMA.FTZ R3, R129, c[0x0][0x23c], -R0 ;  /* 0x00008f0081037a23 */ /* 0x000fe20000010800 */
[----:B--2---:R-:W-:Y:S01]  /*ef60*/  F2FP.PACK_AB R10, R125, R126 ;  /* 0x0000007e7d0a723e */ /* 0x004fe200000000ff */
[----:B------:R-:W-:Y:S02]  /*ef70*/  HSET2.LE.AND R2, R15, R182, PT ;  /* 0x000000b60f027233 */ /* 0x000fe40003803000 */
[----:B------:R1:W-:Y:S01]  /*ef80*/  MUFU.EX2 R74, R3 ;  /* 0x00000003004a7308 */ /* 0x0003e20000000800 */
[----:B------:R-:W-:Y:S01]  /*ef90*/  IMAD.MOV.U32 R232, RZ, RZ, R143 ;  /* 0x000000ffffe87224 */ /* 0x000fe200078e008f */
[----:B------:R-:W-:Y:S01]  /*efa0*/  LOP3.LUT R9, R9, R10, RZ, 0xc0, !PT ;  /* 0x0000000a09097212 */ /* 0x000fe200078ec0ff */
[C---:B------:R-:W-:Y:S05]  /*efb0*/  HMMA.16816.F32 R52, R4.reuse, R48, R92 ;  /* 0x000000300434723c */ /* 0x040fea000000185c */
[----:B------:R2:W3:Y:S03]  /*efc0*/  MUFU.EX2 R143, R11 ;  /* 0x0000000b008f7308 */ /* 0x0004e60000000800 */
[----:B------:R-:W-:Y:S01]  /*efd0*/  HMMA.16816.F32 R48, R4, R50, R136 ;  /* 0x000000320430723c */ /* 0x000fe20000001888 */
[----:B-1----:R-:W-:-:S06]  /*efe0*/  F2FP.PACK_AB R3, R152, R153 ;  /* 0x000000999803723e */ /* 0x002fcc00000000ff */
[----:B------:R-:W-:Y:S01]  /*eff0*/  IMAD.WIDE.U32 R136, R28, -0x2daee0ad, RZ ;  /* 0xd2511f531c887825 */ /* 0x000fe200078e00ff */
[----:B------:R-:W-:Y:S01]  /*f000*/  LOP3.LUT R10, R2, R3, RZ, 0xc0, !PT ;  /* 0x00000003020a7212 */ /* 0x000fe200078ec0ff */
[C---:B------:R-:W-:Y:S02]  /*f010*/  HMMA.16816.F32 R56, R4.reuse, R40, R108 ;  /* 0x000000280438723c */ /* 0x040fe4000000186c */
[----:B------:R-:W-:Y:S01]  /*f020*/  IMAD.WIDE.U32 R2, R29, -0x2daee0ad, RZ ;  /* 0xd2511f531d027825 */ /* 0x000fe200078e00ff */
[----:B--2---:R-:W-:Y:S01]  /*f030*/  LOP3.LUT R11, R19, 0xff, RZ, 0xc0, !PT ;  /* 0x000000ff130b7812 */ /* 0x004fe200078ec0ff */
[----:B------:R-:W-:Y:S04]  /*f040*/  LDSM.16.MT88.4 R28, [R187+0x7000] ;  /* 0x00700000bb1c783b */ /* 0x000fe80000004200 */
[----:B------:R-:W-:Y:S01]  /*f050*/  HMMA.16816.F32 R132, R4, R24, R76 ;  /* 0x000000180484723c */ /* 0x000fe2000000184c */
[----:B------:R-:W-:-:S07]  /*f060*/  LOP3.LUT R2, R137, UR6, R2, 0x96, !PT ;  /* 0x0000000689027c12 */ /* 0x000fce000f8e9602 */
[----:B------:R-:W-:Y:S01]  /*f070*/  HMMA.16816.F32 R88, R4, R26, R88 ;  /* 0x0000001a0458723c */ /* 0x000fe20000001858 */
[----:B------:R-:W-:-:S07]  /*f080*/  PRMT R11, R11, 0x5410, R18 ;  /* 0x000054100b0b7816 */ /* 0x000fce0000000012 */
[C---:B------:R-:W-:Y:S08]  /*f090*/  HMMA.16816.F32 R64, R4.reuse, R20, R64 ;  /* 0x000000140440723c */ /* 0x040ff00000001840 */
[C---:B------:R-:W-:Y:S08]  /*f0a0*/  HMMA.16816.F32 R60, R4.reuse, R22, R104 ;  /* 0x00000016043c723c */ /* 0x040ff00000001868 */
[----:B------:R-:W-:Y:S01]  /*f0b0*/  HMMA.16816.F32 R40, R4, R42, R120 ;  /* 0x0000002a0428723c */ /* 0x000fe20000001878 */
[----:B------:R-:W-:Y:S01]  /*f0c0*/  HSET2.LE.AND R11, R11, R182, PT ;  /* 0x000000b60b0b7233 */ /* 0x000fe20003803000 */
[----:B------:R-:W-:Y:S01]  /*f0d0*/  IMAD.MOV.U32 R234, RZ, RZ, R34 ;  /* 0x000000ffffea7224 */ /* 0x000fe200078e0022 */
[----:B---3--:R-:W-:Y:S01]  /*f0e0*/  F2FP.PACK_AB R15, R142, R143 ;  /* 0x0000008f8e0f723e */ /* 0x008fe200000000ff */
[----:B------:R-:W-:Y:S01]  /*f0f0*/  IMAD.MOV.U32 R233, RZ, RZ, R32 ;  /* 0x000000ffffe97224 */ /* 0x000fe200078e0020 */
[----:B------:R-:W-:Y:S02]  /*f100*/  LDSM.16.MT88.4 R24, [R188+0x7000] ;  /* 0x00700000bc18783b */ /* 0x000fe40000004200 */
[----:B------:R-:W-:-:S02]  /*f110*/  FFMA.FTZ R4, R131, c[0x0][0x23c], -R0 ;  /* 0x00008f0083047a23 */ /* 0x000fc40000010800 */
[----:B------:R-:W-:Y:S01]  /*f120*/  FFMA.FTZ R5, R156, c[0x0][0x23c], -R12 ;  /* 0x00008f009c057a23 */ /* 0x000fe2000001080c */
[----:B------:R-:W1:Y:S01]  /*f130*/  LDSM.16.MT88.4 R32, [R185+0x7000] ;  /* 0x00700000b920783b */ /* 0x000e620000004200 */
[----:B------:R2:W-:Y:S01]  /*f140*/  MUFU.EX2 R68, R4 ;  /* 0x0000000400447308 */ /* 0x0005e20000000800 */
[----:B------:R-:W-:Y:S01]  /*f150*/  FFMA.FTZ R16, R130, c[0x0][0x23c], -R0 ;  /* 0x00008f0082107a23 */ /* 0x000fe20000010800 */
[----:B------:R-:W-:Y:S01]  /*f160*/  LOP3.LUT R11, R11, R15, RZ, 0xc0, !PT ;  /* 0x0000000f0b0b7212 */ /* 0x000fe200078ec0ff */
[----:B------:R-:W-:Y:S01]  /*f170*/  IMAD.MOV.U32 R230, RZ, RZ, R73 ;  /* 0x000000ffffe67224 */ /* 0x000fe200078e0049 */
[----:B------:R-:W3:Y:S04]  /*f180*/  LDSM.16.MT88.4 R20, [R186+0x7000] ;  /* 0x00700000ba14783b */ /* 0x000ee80000004200 */
[----:B------:R4:W-:Y:S01]  /*f190*/  MUFU.EX2 R45, R5 ;  /* 0x00000005002d7308 */ /* 0x0009e20000000800 */
[----:B------:R-:W-:Y:S04]  /*f1a0*/  LDSM.16.MT88.4 R104, [R188+0x7800] ;  /* 0x00780000bc68783b */ /* 0x000fe80000004200 */
[----:B------:R-:W-:Y:S01]  /*f1b0*/  LDSM.16.MT88.4 R120, [R186+0x7800] ;  /* 0x00780000ba78783b */ /* 0x000fe20000004200 */
[----:B--2---:R-:W-:Y:S01]  /*f1c0*/  LOP3.LUT R4, R3, UR8, R46, 0x96, !PT ;  /* 0x0000000803047c12 */ /* 0x004fe2000f8e962e */
[----:B------:R-:W-:-:S04]  /*f1d0*/  IMAD.WIDE.U32 R2, R2, -0x326172a9, RZ ;  /* 0xcd9e8d5702027825 */ /* 0x000fc800078e00ff */
[----:B------:R-:W-:Y:S01]  /*f1e0*/  IMAD.WIDE.U32 R18, R4, -0x326172a9, RZ ;  /* 0xcd9e8d5704127825 */ /* 0x000fe200078e00ff */
[----:B------:R-:W-:Y:S02]  /*f1f0*/  SHF.R.U32.HI R6, RZ, 0x10, R2 ;  /* 0x00000010ff067819 */ /* 0x000fe40000011602 */
[----:B----4-:R-:W-:Y:S01]  /*f200*/  LOP3.LUT R5, R2, 0xffff, RZ, 0xc0, !PT ;  /* 0x0000ffff02057812 */ /* 0x010fe200078ec0ff */
[----:B------:R-:W-:Y:S01]  /*f210*/  FFMA.FTZ R4, R154, c[0x0][0x23c], -R12 ;  /* 0x00008f009a047a23 */ /* 0x000fe2000001080c */
[----:B------:R-:W-:Y:S01]  /*f220*/  LOP3.LUT R15, R2, 0xff, RZ, 0xc0, !PT ;  /* 0x000000ff020f7812 */ /* 0x000fe200078ec0ff */
[----:B------:R2:W4:Y:S01]  /*f230*/  MUFU.EX2 R73, R16 ;  /* 0x0000001000497308 */ /* 0x0005220000000800 */
[----:B------:R-:W-:Y:S02]  /*f240*/  SHF.R.U32.HI R5, RZ, 0x8, R5 ;  /* 0x00000008ff057819 */ /* 0x000fe40000011605 */
[----:B------:R-:W-:Y:S02]  /*f250*/  SHF.R.U32.HI R7, RZ, 0x18, R2 ;  /* 0x00000018ff077819 */ /* 0x000fe40000011602 */
[----:B------:R-:W-:-:S03]  /*f260*/  LOP3.LUT R2, R3, UR17, R18, 0x96, !PT ;  /* 0x0000001103027c12 */ /* 0x000fc6000f8e9612 */
[----:B------:R5:W-:Y:S01]  /*f270*/  MUFU.EX2 R47, R4 ;  /* 0x00000004002f7308 */ /* 0x000be20000000800 */
[----:B------:R-:W-:Y:S01]  /*f280*/  FFMA.FTZ R3, R157, c[0x0][0x23c], -R12 ;  /* 0x00008f009d037a23 */ /* 0x000fe2000001080c */
[----:B--2---:R-:W-:-:S06]  /*f290*/  PRMT R16, R15, 0x5410, R5 ;  /* 0x000054100f107816 */ /* 0x004fcc0000000005 */
[----:B------:R2:W1:Y:S01]  /*f2a0*/  MUFU.EX2 R46, R3 ;  /* 0x00000003002e7308 */ /* 0x0004620000000800 */
[----:B------:R-:W-:Y:S02]  /*f2b0*/  LOP3.LUT R5, R2, 0xffff, RZ, 0xc0, !PT ;  /* 0x0000ffff02057812 */ /* 0x000fe400078ec0ff */
[----:B-----5:R-:W-:-:S04]  /*f2c0*/  LOP3.LUT R4, R6, 0xff, RZ, 0xc0, !PT ;  /* 0x000000ff06047812 */ /* 0x020fc800078ec0ff */
[----:B------:R-:W-:Y:S01]  /*f2d0*/  PRMT R17, R4, 0x5410, R7 ;  /* 0x0000541004117816 */ /* 0x000fe20000000007 */
[----:B------:R-:W-:Y:S01]  /*f2e0*/  FFMA.FTZ R7, R165, c[0x0][0x23c], -R12 ;  /* 0x00008f00a5077a23 */ /* 0x000fe2000001080c */
[--C-:B------:R-:W-:Y:S02]  /*f2f0*/  SHF.R.U32.HI R4, RZ, 0x10, R2.reuse ;  /* 0x00000010ff047819 */ /* 0x100fe40000011602 */
[----:B------:R-:W-:Y:S01]  /*f300*/  SHF.R.U32.HI R6, RZ, 0x8, R5 ;  /* 0x00000008ff067819 */ /* 0x000fe20000011605 */
[----:B------:R5:W3:Y:S01]  /*f310*/  MUFU.EX2 R39, R7 ;  /* 0x0000000700277308 */ /* 0x000ae20000000800 */
[----:B------:R-:W-:Y:S02]  /*f320*/  LOP3.LUT R5, R2, 0xff, RZ, 0xc0, !PT ;  /* 0x000000ff02057812 */ /* 0x000fe400078ec0ff */
[----:B--2---:R-:W-:Y:S02]  /*f330*/  SHF.R.U32.HI R3, RZ, 0x18, R2 ;  /* 0x00000018ff037819 */ /* 0x004fe40000011602 */
[----:B------:R-:W-:-:S02]  /*f340*/  LOP3.LUT R2, R4, 0xff, RZ, 0xc0, !PT ;  /* 0x000000ff04027812 */ /* 0x000fc400078ec0ff */
[----:B------:R-:W-:Y:S02]  /*f350*/  PRMT R15, R5, 0x5410, R6 ;  /* 0x00005410050f7816 */ /* 0x000fe40000000006 */
[----:B------:R-:W-:Y:S01]  /*f360*/  PRMT R5, R2, 0x5410, R3 ;  /* 0x0000541002057816 */ /* 0x000fe20000000003 */
[--C-:B------:R-:W-:Y:S01]  /*f370*/  HSET2.LE.AND R2, R16, R182.reuse, PT ;  /* 0x000000b610027233 */ /* 0x100fe20003803000 */
[----:B----4-:R-:W-:Y:S02]  /*f380*/  F2FP.PACK_AB R3, R68, R73 ;  /* 0x000000494403723e */ /* 0x010fe400000000ff */
[----:B-1----:R-:W-:Y:S02]  /*f390*/  F2FP.PACK_AB R4, R46, R47 ;  /* 0x0000002f2e04723e */ /* 0x002fe400000000ff */
[----:B------:R-:W-:Y:S01]  /*f3a0*/  LOP3.LUT R6, R2, R3, RZ, 0xc0, !PT ;  /* 0x0000000302067212 */ /* 0x000fe200078ec0ff */
[--C-:B-----5:R-:W-:Y:S01]  /*f3b0*/  HSET2.LE.AND R7, R17, R182.reuse, PT ;  /* 0x000000b611077233 */ /* 0x120fe20003803000 */
[----:B------:R-:W-:Y:S01]  /*f3c0*/  F2FP.PACK_AB R3, R74, R124 ;  /* 0x0000007c4a03723e */ /* 0x000fe200000000ff */
[--C-:B------:R-:W-:Y:S01]  /*f3d0*/  HSET2.LE.AND R2, R15, R182.reuse, PT ;  /* 0x000000b60f027233 */ /* 0x100fe20003803000 */
[----:B---3--:R-:W-:Y:S01]  /*f3e0*/  F2FP.PACK_AB R15, R39, R45 ;  /* 0x0000002d270f723e */ /* 0x008fe200000000ff */
[----:B------:R-:W-:Y:S01]  /*f3f0*/  HSET2.LE.AND R5, R5, R182, PT ;  /* 0x000000b605057233 */ /* 0x000fe20003803000 */
[----:B------:R-:W-:-:S02]  /*f400*/  LOP3.LUT R7, R7, R4, RZ, 0xc0, !PT ;  /* 0x0000000407077212 */ /* 0x000fc400078ec0ff */
[----:B------:R-:W-:Y:S01]  /*f410*/  LOP3.LUT R4, R2, R3, RZ, 0xc0, !PT ;  /* 0x0000000302047212 */ /* 0x000fe200078ec0ff */
[----:B------:R-:W-:Y:S01]  /*f420*/  FFMA.FTZ R2, R243, c[0x0][0x23c], -R13 ;  /* 0x00008f00f3027a23 */ /* 0x000fe2000001080d */
[----:B------:R-:W-:-:S03]  /*f430*/  LOP3.LUT R5, R5, R15, RZ, 0xc0, !PT ;  /* 0x0000000f05057212 */ /* 0x000fc600078ec0ff */
[----:B------:R1:W-:Y:S01]  /*f440*/  MUFU.EX2 R36, R2 ;  /* 0x0000000200247308 */ /* 0x0003e20000000800 */
[----:B------:R-:W-:Y:S01]  /*f450*/  HMMA.16816.F32 R84, R8, R34, R84 ;  /* 0x000000220854723c */ /* 0x000fe20000001854 */
[----:B------:R-:W-:-:S07]  /*f460*/  LOP3.LUT R3, R37, UR7, R44, 0x96, !PT ;  /* 0x0000000725037c12 */ /* 0x000fce000f8e962c */
[----:B------:R-:W-:Y:S01]  /*f470*/  HMMA.16816.F32 R108, R4, R34, R88 ;  /* 0x00000022046c723c */ /* 0x000fe20000001858 */
[----:B------:R-:W2:Y:S01]  /*f480*/  LDSM.16.MT88.4 R88, [R185+0x7800] ;  /* 0x00780000b958783b */ /* 0x000ea20000004200 */
[----:B-1----:R-:W-:-:S04]  /*f490*/  FFMA.FTZ R2, R245, c[0x0][0x23c], -R13 ;  /* 0x00008f00f5027a23 */ /* 0x002fc8000001080d */
[----:B------:R1:W3:Y:S02]  /*f4a0*/  MUFU.EX2 R34, R2 ;  /* 0x0000000200227308 */ /* 0x0002e40000000800 */
[-C--:B------:R-:W-:Y:S08]  /*f4b0*/  HMMA.16816.F32 R80, R8, R32.reuse, R80 ;  /* 0x000000200850723c */ /* 0x080ff00000001850 */
[----:B------:R-:W-:Y:S01]  /*f4c0*/  HMMA.16816.F32 R92, R4, R32, R132 ;  /* 0x00000020045c723c */ /* 0x000fe20000001884 */
[----:B-1----:R-:W-:-:S04]  /*f4d0*/  FFMA.FTZ R2, R244, c[0x0][0x23c], -R13 ;  /* 0x00008f00f4027a23 */ /* 0x002fc8000001080d */
[----:B------:R1:W-:Y:S03]  /*f4e0*/  MUFU.EX2 R33, R2 ;  /* 0x0000000200217308 */ /* 0x0003e60000000800 */
[----:B------:R-:W-:Y:S01]  /*f4f0*/  HMMA.16816.F32 R96, R8, R24, R96 ;  /* 0x000000180860723c */ /* 0x000fe20000001860 */
[----:B-1----:R-:W-:-:S04]  /*f500*/  FFMA.FTZ R2, R247, c[0x0][0x23c], -R13 ;  /* 0x00008f00f7027a23 */ /* 0x002fc8000001080d */
[----:B------:R1:W-:Y:S03]  /*f510*/  MUFU.EX2 R32, R2 ;  /* 0x0000000200207308 */ /* 0x0003e60000000800 */
[C---:B------:R-:W-:Y:S08]  /*f520*/  HMMA.16816.F32 R100, R8.reuse, R26, R100 ;  /* 0x0000001a0864723c */ /* 0x040ff00000001864 */
[----:B------:R-:W-:Y:S01]  /*f530*/  HMMA.16816.F32 R112, R8, R20, R112 ;  /* 0x000000140870723c */ /* 0x000fe20000001870 */
[----:B-1----:R-:W-:-:S07]  /*f540*/  IMAD.WIDE.U32 R2, R3, -0x2daee0ad, RZ ;  /* 0xd2511f5303027825 */ /* 0x002fce00078e00ff */
[C---:B------:R-:W-:Y:S08]  /*f550*/  HMMA.16816.F32 R116, R8.reuse, R22, R116 ;  /* 0x000000160874723c */ /* 0x040ff00000001874 */
[----:B------:R-:W-:Y:S01]  /*f560*/  HMMA.16816.F32 R128, R8, R28, R148 ;  /* 0x0000001c0880723c */ /* 0x000fe20000001894 */
[----:B------:R-:W-:-:S07]  /*f570*/  LOP3.LUT R18, R2, 0xff, RZ, 0xc0, !PT ;  /* 0x000000ff02127812 */ /* 0x000fce00078ec0ff */
[----:B------:R-:W-:Y:S01]  /*f580*/  HMMA.16816.F32 R76, R8, R30, R144 ;  /* 0x0000001e084c723c */ /* 0x000fe20000001890 */
[----:B------:R-:W-:-:S06]  /*f590*/  SHF.R.U32.HI R13, RZ, 0x10, R2 ;  /* 0x00000010ff0d7819 */ /* 0x000fcc0000011602 */
[----:B------:R-:W-:Y:S01]  /*f5a0*/  FFMA.FTZ R9, R246, c[0x0][0x23c], -R14 ;  /* 0x00008f00f6097a23 */ /* 0x000fe2000001080e */
[----:B------:R-:W-:Y:S02]  /*f5b0*/  LOP3.LUT R8, R3, UR16, R38, 0x96, !PT ;  /* 0x0000001003087c12 */ /* 0x000fe4000f8e9626 */
[----:B------:R-:W-:Y:S01]  /*f5c0*/  LOP3.LUT R11, R2, 0xffff, RZ, 0xc0, !PT ;  /* 0x0000ffff020b7812 */ /* 0x000fe200078ec0ff */
[----:B------:R-:W-:Y:S01]  /*f5d0*/  FFMA.FTZ R3, R248, c[0x0][0x23c], -R14 ;  /* 0x00008f00f8037a23 */ /* 0x000fe2000001080e */
[----:B------:R-:W-:Y:S01]  /*f5e0*/  HMMA.16816.F32 R60, R4, R26, R60 ;  /* 0x0000001a043c723c */ /* 0x000fe2000000183c */
[----:B------:R1:W-:Y:S01]  /*f5f0*/  MUFU.EX2 R27, R9 ;  /* 0x00000009001b7308 */ /* 0x0003e20000000800 */
[----:B------:R-:W-:Y:S02]  /*f600*/  SHF.R.U32.HI R17, RZ, 0x18, R2 ;  /* 0x00000018ff117819 */ /* 0x000fe40000011602 */
[----:B------:R-:W-:Y:S02]  /*f610*/  SHF.R.U32.HI R2, RZ, 0x8, R11 ;  /* 0x00000008ff027819 */ /* 0x000fe4000001160b */
[----:B------:R-:W-:-:S03]  /*f620*/  LOP3.LUT R16, R8, 0xff, RZ, 0xc0, !PT ;  /* 0x000000ff08107812 */ /* 0x000fc600078ec0ff */
[----:B------:R4:W-:Y:S01]  /*f630*/  MUFU.EX2 R26, R3 ;  /* 0x00000003001a7308 */ /* 0x0009e20000000800 */
[----:B------:R-:W-:Y:S02]  /*f640*/  SHF.R.U32.HI R15, RZ, 0x18, R8 ;  /* 0x00000018ff0f7819 */ /* 0x000fe40000011608 */
[----:B-1----:R-:W-:Y:S01]  /*f650*/  LOP3.LUT R9, R8, 0xffff, RZ, 0xc0, !PT ;  /* 0x0000ffff08097812 */ /* 0x002fe200078ec0ff */
[----:B------:R-:W-:Y:S01]  /*f660*/  FFMA.FTZ R10, R249, c[0x0][0x23c], -R14 ;  /* 0x00008f00f90a7a23 */ /* 0x000fe2000001080e */
[----:B----4-:R-:W-:Y:S02]  /*f670*/  SHF.R.U32.HI R3, RZ, 0x10, R8 ;  /* 0x00000010ff037819 */ /* 0x010fe40000011608 */
[----:B------:R-:W-:Y:S02]  /*f680*/  SHF.R.U32.HI R8, RZ, 0x8, R9 ;  /* 0x00000008ff087819 */ /* 0x000fe40000011609 */
[----:B------:R-:W-:Y:S02]  /*f690*/  LOP3.LUT R9, R3, 0xff, RZ, 0xc0, !PT ;  /* 0x000000ff03097812 */ /* 0x000fe400078ec0ff */
[----:B------:R-:W-:Y:S01]  /*f6a0*/  PRMT R3, R18, 0x5410, R2 ;  /* 0x0000541012037816 */ /* 0x000fe20000000002 */
[----:B------:R-:W-:Y:S01]  /*f6b0*/  FFMA.FTZ R2, R250, c[0x0][0x23c], -R14 ;  /* 0x00008f00fa027a23 */ /* 0x000fe2000001080e */
[----:B------:R-:W-:Y:S01]  /*f6c0*/  HMMA.16816.F32 R64, R4, R24, R64 ;  /* 0x000000180440723c */ /* 0x000fe20000001840 */
[----:B------:R1:W-:Y:S01]  /*f6d0*/  MUFU.EX2 R25, R10 ;  /* 0x0000000a00197308 */ /* 0x0003e20000000800 */
[----:B------:R-:W-:-:S07]  /*f6e0*/  PRMT R8, R16, 0x5410, R8 ;  /* 0x0000541010087816 */ /* 0x000fce0000000008 */
[----:B------:R4:W5:Y:S01]  /*f6f0*/  MUFU.EX2 R24, R2 ;  /* 0x0000000200187308 */ /* 0x0009620000000800 */
[----:B------:R-:W-:-:S04]  /*f700*/  LOP3.LUT R11, R13, 0xff, RZ, 0xc0, !PT ;  /* 0x000000ff0d0b7812 */ /* 0x000fc800078ec0ff */
[----:B------:R-:W-:Y:S01]  /*f710*/  PRMT R14, R11, 0x5410, R17 ;  /* 0x000054100b0e7816 */ /* 0x000fe20000000011 */
[--C-:B-1----:R-:W-:Y:S01]  /*f720*/  HSET2.LE.AND R10, R3, R182.reuse, PT ;  /* 0x000000b6030a7233 */ /* 0x102fe20003803000 */
[----:B---3--:R-:W-:Y:S02]  /*f730*/  F2FP.PACK_AB R3, R34, R36 ;  /* 0x000000242203723e */ /* 0x008fe400000000ff */
[----:B------:R-:W-:Y:S01]  /*f740*/  PRMT R9, R9, 0x5410, R15 ;  /* 0x0000541009097816 */ /* 0x000fe2000000000f */
[----:B----4-:R-:W-:-:S05]  /*f750*/  HSET2.LE.AND R2, R8, R182, PT ;  /* 0x000000b608027233 */ /* 0x010fca0003803000 */
[----:B------:R-:W-:Y:S01]  /*f760*/  LOP3.LUT R132, R2, R3, RZ, 0xc0, !PT ;  /* 0x0000000302847212 */ /* 0x000fe200078ec0ff */
[--C-:B------:R-:W-:Y:S01]  /*f770*/  HSET2.LE.AND R2, R14, R182.reuse, PT ;  /* 0x000000b60e027233 */ /* 0x100fe20003803000 */
[----:B-----5:R-:W-:Y:S01]  /*f780*/  F2FP.PACK_AB R3, R24, R25 ;  /* 0x000000191803723e */ /* 0x020fe200000000ff */
[----:B------:R-:W-:Y:S01]  /*f790*/  HSET2.LE.AND R8, R9, R182, PT ;  /* 0x000000b609087233 */ /* 0x000fe20003803000 */
[----:B------:R-:W-:Y:S02]  /*f7a0*/  F2FP.PACK_AB R9, R26, R27 ;  /* 0x0000001b1a09723e */ /* 0x000fe400000000ff */
[----:B------:R-:W-:Y:S01]  /*f7b0*/  LOP3.LUT R135, R2, R3, RZ, 0xc0, !PT ;  /* 0x0000000302877212 */ /* 0x000fe200078ec0ff */
[--C-:B------:R-:W-:Y:S01]  /*f7c0*/  FFMA.FTZ R2, R212, c[0x0][0x23c], -R0.reuse ;  /* 0x00008f00d4027a23 */ /* 0x100fe20000010800 */
[----:B------:R-:W-:Y:S01]  /*f7d0*/  HMMA.16816.F32 R56, R4, R20, R56 ;  /* 0x000000140438723c */ /* 0x000fe20000001838 */
[----:B------:R-:W-:Y:S01]  /*f7e0*/  LOP3.LUT R133, R8, R9, RZ, 0xc0, !PT ;  /* 0x0000000908857212 */ /* 0x000fe200078ec0ff */
[--C-:B------:R-:W-:Y:S01]  /*f7f0*/  FFMA.FTZ R13, R175, c[0x0][0x23c], -R0.reuse ;  /* 0x00008f00af0d7a23 */ /* 0x100fe20000010800 */
[----:B------:R1:W-:Y:S01]  /*f800*/  MUFU.EX2 R21, R2 ;  /* 0x0000000200157308 */ /* 0x0003e20000000800 */
[----:B------:R-:W-:-:S02]  /*f810*/  FFMA.FTZ R8, R176, c[0x0][0x23c], -R0 ;  /* 0x00008f00b0087a23 */ /* 0x000fc40000010800 */
[----:B------:R-:W-:Y:S02]  /*f820*/  FFMA.FTZ R0, R213, c[0x0][0x23c], -R0 ;  /* 0x00008f00d5007a23 */ /* 0x000fe40000010800 */
[----:B------:R-:W-:Y:S03]  /*f830*/  HMMA.16816.F32 R40, R4, R22, R40 ;  /* 0x000000160428723c */ /* 0x000fe60000001828 */
[----:B------:R3:W-:Y:S01]  /*f840*/  MUFU.EX2 R22, R0 ;  /* 0x0000000000167308 */ /* 0x0007e20000000800 */
[----:B-1----:R-:W-:-:S04]  /*f850*/  LOP3.LUT R2, R19, UR7, R210, 0x96, !PT ;  /* 0x0000000713027c12 */ /* 0x002fc8000f8e96d2 */
[----:B------:R-:W-:Y:S03]  /*f860*/  HMMA.16816.F32 R52, R4, R28, R52 ;  /* 0x0000001c0434723c */ /* 0x000fe60000001834 */
[----:B------:R-:W-:Y:S01]  /*f870*/  MUFU.EX2 R23, R13 ;  /* 0x0000000d00177308 */ /* 0x000fe20000000800 */
[----:B------:R-:W-:Y:S01]  /*f880*/  F2FP.PACK_AB R11, R32, R33 ;  /* 0x00000021200b723e */ /* 0x000fe200000000ff */
[----:B------:R-:W1:Y:S01]  /*f890*/  LDSM.16.MT88.4 R16, [R187+0x7800] ;  /* 0x00780000bb10783b */ /* 0x000e620000004200 */
[----:B------:R-:W-:-:S04]  /*f8a0*/  IMAD.WIDE.U32 R2, R2, -0x2daee0ad, RZ ;  /* 0xd2511f5302027825 */ /* 0x000fc800078e00ff */
[--C-:B---3--:R-:W-:Y:S01]  /*f8b0*/  FFMA.FTZ R0, R218, c[0x0][0x23c], -R12.reuse ;  /* 0x00008f00da007a23 */ /* 0x108fe2000001080c */
[----:B------:R-:W-:Y:S03]  /*f8c0*/  HMMA.16816.F32 R48, R4, R30, R48 ;  /* 0x0000001e0430723c */ /* 0x000fe60000001830 */
[----:B------:R3:W-:Y:S04]  /*f8d0*/  MUFU.EX2 R13, R0 ;  /* 0x00000000000d7308 */ /* 0x0007e80000000800 */
[--C-:B------:R-:W-:Y:S01]  /*f8e0*/  FFMA.FTZ R4, R219, c[0x0][0x23c], -R12.reuse ;  /* 0x00008f00db047a23 */ /* 0x100fe2000001080c */
[----:B------:R-:W-:Y:S01]  /*f8f0*/  LOP3.LUT R7, R2, 0xffff, RZ, 0xc0, !PT ;  /* 0x0000ffff02077812 */ /* 0x000fe200078ec0ff */
[----:B------:R-:W-:-:S02]  /*f900*/  FFMA.FTZ R5, R215, c[0x0][0x23c], -R12 ;  /* 0x00008f00d7057a23 */ /* 0x000fc4000001080c */
[----:B------:R4:W5:Y:S01]  /*f910*/  MUFU.EX2 R20, R8 ;  /* 0x0000000800147308 */ /* 0x0009620000000800 */
[----:B------:R-:W-:Y:S02]  /*f920*/  LOP3.LUT R134, R10, R11, RZ, 0xc0, !PT ;  /* 0x0000000b0a867212 */ /* 0x000fe400078ec0ff */
[----:B------:R-:W-:Y:S02]  /*f930*/  SHF.R.U32.HI R6, RZ, 0x10, R2 ;  /* 0x00000010ff067819 */ /* 0x000fe40000011602 */
[----:B---3--:R-:W-:-:S03]  /*f940*/  LOP3.LUT R0, R3, UR16, R136, 0x96, !PT ;  /* 0x0000001003007c12 */ /* 0x008fc6000f8e9688 */
[----:B------:R3:W1:Y:S01]  /*f950*/  MUFU.EX2 R15, R4 ;  /* 0x00000004000f7308 */ /* 0x0006620000000800 */
[----:B------:R-:W-:Y:S01]  /*f960*/  FFMA.FTZ R3, R214, c[0x0][0x23c], -R12 ;  /* 0x00008f00d6037a23 */ /* 0x000fe2000001080c */
[----:B------:R-:W-:Y:S02]  /*f970*/  SHF.R.U32.HI R11, RZ, 0x18, R2 ;  /* 0x00000018ff0b7819 */ /* 0x000fe40000011602 */
[----:B------:R-:W-:Y:S02]  /*f980*/  LOP3.LUT R10, R0, 0xff, RZ, 0xc0, !PT ;  /* 0x000000ff000a7812 */ /* 0x000fe400078ec0ff */
[--C-:B------:R-:W-:Y:S02]  /*f990*/  SHF.R.U32.HI R9, RZ, 0x18, R0.reuse ;  /* 0x00000018ff097819 */ /* 0x100fe40000011600 */
[----:B----4-:R-:W-:Y:S01]  /*f9a0*/  LOP3.LUT R8, R2, 0xff, RZ, 0xc0, !PT ;  /* 0x000000ff02087812 */ /* 0x010fe200078ec0ff */
[----:B------:R4:W-:Y:S01]  /*f9b0*/  MUFU.EX2 R14, R3 ;  /* 0x00000003000e7308 */ /* 0x0009e20000000800 */
[----:B------:R-:W-:-:S02]  /*f9c0*/  SHF.R.U32.HI R2, RZ, 0x10, R0 ;  /* 0x00000010ff027819 */ /* 0x000fc40000011600 */
[----:B------:R-:W-:Y:S02]  /*f9d0*/  LOP3.LUT R6, R6, 0xff, RZ, 0xc0, !PT ;  /* 0x000000ff06067812 */ /* 0x000fe400078ec0ff */
[----:B---3--:R-:W-:-:S03]  /*f9e0*/  LOP3.LUT R4, R0, 0xffff, RZ, 0xc0, !PT ;  /* 0x0000ffff00047812 */ /* 0x008fc600078ec0ff */
[----:B------:R3:W1:Y:S01]  /*f9f0*/  MUFU.EX2 R12, R5 ;  /* 0x00000005000c7308 */ /* 0x0006620000000800 */
[----:B------:R-:W-:Y:S02]  /*fa00*/  SHF.R.U32.HI R0, RZ, 0x8, R7 ;  /* 0x00000008ff007819 */ /* 0x000fe40000011607 */
[----:B------:R-:W-:Y:S02]  /*fa10*/  SHF.R.U32.HI R4, RZ, 0x8, R4 ;  /* 0x00000008ff047819 */ /* 0x000fe40000011604 */
[----:B------:R-:W-:Y:S02]  /*fa20*/  PRMT R0, R8, 0x5410, R0 ;  /* 0x0000541008007816 */ /* 0x000fe40000000000 */
[----:B------:R-:W-:Y:S02]  /*fa30*/  PRMT R4, R10, 0x5410, R4 ;  /* 0x000054100a047816 */ /* 0x000fe40000000004 */
[----:B----4-:R-:W-:Y:S02]  /*fa40*/  LOP3.LUT R3, R2, 0xff, RZ, 0xc0, !PT ;  /* 0x000000ff02037812 */ /* 0x010fe400078ec0ff */
[----:B------:R-:W-:-:S02]  /*fa50*/  PRMT R2, R6, 0x5410, R11 ;  /* 0x0000541006027816 */ /* 0x000fc4000000000b */
[----:B------:R-:W-:Y:S01]  /*fa60*/  PRMT R3, R3, 0x5410, R9 ;  /* 0x0000541003037816 */ /* 0x000fe20000000009 */
[--C-:B---3--:R-:W-:Y:S02]  /*fa70*/  HSET2.LE.AND R5, R0, R182.reuse, PT ;  /* 0x000000b600057233 */ /* 0x108fe40003803000 */
[--C-:B------:R-:W-:Y:S01]  /*fa80*/  HSET2.LE.AND R7, R2, R182.reuse, PT ;  /* 0x000000b602077233 */ /* 0x100fe20003803000 */
[----:B-----5:R-:W-:Y:S01]  /*fa90*/  F2FP.PACK_AB R2, R20, R23 ;  /* 0x000000171402723e */ /* 0x020fe200000000ff */
[--C-:B------:R-:W-:Y:S01]  /*faa0*/  HSET2.LE.AND R0, R4, R182.reuse, PT ;  /* 0x000000b604007233 */ /* 0x100fe20003803000 */
[----:B-1----:R-:W-:Y:S01]  /*fab0*/  F2FP.PACK_AB R4, R15, R13 ;  /* 0x0000000d0f04723e */ /* 0x002fe200000000ff */
[----:B------:R-:W-:-:S03]  /*fac0*/  HSET2.LE.AND R3, R3, R182, PT ;  /* 0x000000b603037233 */ /* 0x000fc60003803000 */
[----:B------:R-:W-:Y:S02]  /*fad0*/  LOP3.LUT R136, R0, R2, RZ, 0xc0, !PT ;  /* 0x0000000200887212 */ /* 0x000fe400078ec0ff */
[----:B------:R-:W-:Y:S02]  /*fae0*/  F2FP.PACK_AB R0, R12, R14 ;  /* 0x0000000e0c00723e */ /* 0x000fe400000000ff */
[----:B------:R-:W-:Y:S02]  /*faf0*/  F2FP.PACK_AB R6, R22, R21 ;  /* 0x000000151606723e */ /* 0x000fe400000000ff */
[----:B------:R-:W-:Y:S01]  /*fb00*/  LOP3.LUT R139, R7, R0, RZ, 0xc0, !PT ;  /* 0x00000000078b7212 */ /* 0x000fe200078ec0ff */
[----:B------:R-:W-:Y:S01]  /*fb10*/  FFMA.FTZ R0, R239, R141, R220 ;  /* 0x0000008def007223 */ /* 0x000fe200000100dc */
[----:B------:R-:W-:Y:S01]  /*fb20*/  LOP3.LUT R137, R3, R4, RZ, 0xc0, !PT ;  /* 0x0000000403897212 */ /* 0x000fe200078ec0ff */
[----:B------:R-:W-:Y:S01]  /*fb30*/  FFMA.FTZ R3, R232, R140, R178 ;  /* 0x0000008ce8037223 */ /* 0x000fe200000100b2 */
[----:B------:R-:W-:Y:S01]  /*fb40*/  LOP3.LUT R138, R5, R6, RZ, 0xc0, !PT ;  /* 0x00000006058a7212 */ /* 0x000fe200078ec0ff */
[----:B------:R-:W-:-:S02]  /*fb50*/  FFMA.FTZ R2, R234, R181, R233 ;  /* 0x000000b5ea027223 */ /* 0x000fc400000100e9 */
[----:B------:R-:W-:Y:S02]  /*fb60*/  FFMA.FTZ R4, R228, R180, R235 ;  /* 0x000000b4e4047223 */ /* 0x000fe400000100eb */
        /* <DEDUP_REMOVED lines=59> */
[C---:B--2---:R-:W-:Y:S01]  /*ff20*/  HMMA.16816.F32 R80, R132.reuse, R88, R80 ;  /* 0x000000588450723c */ /* 0x044fe20000001850 */
[----:B------:R-:W-:Y:S01]  /*ff30*/  FADD.FTZ R2, R32, R2 ;  /* 0x0000000220027221 */ /* 0x000fe20000010000 */
[----:B------:R1:W-:Y:S04]  /*ff40*/  STL [R1+0x20], R5 ;  /* 0x0000200501007387 */ /* 0x0003e80000100800 */
[----:B------:R1:W-:Y:S02]  /*ff50*/  STL [R1+0x24], R3 ;  /* 0x0000240301007387 */ /* 0x0003e40000100800 */
[C---:B------:R-:W-:Y:S02]  /*ff60*/  HMMA.16816.F32 R84, R132.reuse, R90, R84 ;  /* 0x0000005a8454723c */ /* 0x040fe40000001854 */
[----:B------:R1:W-:Y:S06]  /*ff70*/  STL [R1+0x2c], R0 ;  /* 0x00002c0001007387 */ /* 0x0003ec0000100800 */
[C---:B------:R-:W-:Y:S01]  /*ff80*/  HMMA.16816.F32 R96, R132.reuse, R104, R96 ;  /* 0x000000688460723c */ /* 0x040fe20000001860 */
[----:B------:R1:W-:Y:S07]  /*ff90*/  STL [R1+0x28], R2 ;  /* 0x0000280201007387 */ /* 0x0003ee0000100800 */
        /* <DEDUP_REMOVED lines=13> */
.L_x_1622:
[----:B-1----:R-:W-:-:S13]  /*10070*/  ISETP.GT.AND P0, PT, R75, UR18, PT ;  /* 0x000000124b007c0c */ /* 0x002fda000bf04270 */
[----:B------:R-:W-:Y:S05]  /*10080*/  @!P0 BRA `(.L_x_1625) ;  /* 0x0000495000008947 */ /* 0x000fea0003800000 */
[----:B------:R-:W2:Y:S01]  /*10090*/  LDL.LU R0, [R1+0x88] ;  /* 0x0000880001007983 */ /* 0x000ea20000300800 */
[----:B------:R-:W1:Y:S01]  /*100a0*/  LDC.U8 R252, c[0x0][0x2d8] ;  /* 0x0000b600fffc7b82 */ /* 0x000e620000000000 */
[----:B------:R-:W-:Y:S01]  /*100b0*/  UMOV UR21, 0x5 ;  /* 0x0000000500157882 */ /* 0x000fe20000000000 */
[----:B------:R-:W-:Y:S01]  /*100c0*/  MOV R68, R71 ;  /* 0x0000004700447202 */ /* 0x000fe20000000f00 */
[----:B------:R-:W3:Y:S01]  /*100d0*/  LDL.LU R2, [R1+0x30] ;  /* 0x0000300001027983 */ /* 0x000ee20000300800 */
[----:B------:R-:W-:Y:S01]  /*100e0*/  ULDC.64 UR4, c[0x0][0x1a0] ;  /* 0x0000680000047ab9 */ /* 0x000fe20000000a00 */
[----:B------:R-:W-:Y:S01]  /*100f0*/  MOV R3, R72 ;  /* 0x0000004800037202 */ /* 0x000fe20000000f00 */
[----:B------:R-:W-:Y:S01]  /*10100*/  USHF.L.U64.HI UR26, UR4, UR21, UR5 ;  /* 0x00000015041a7299 */ /* 0x000fe20008010205 */
[----:B------:R-:W4:Y:S01]  /*10110*/  LDL.LU R8, [R1+0x78] ;  /* 0x0000780001087983 */ /* 0x000f220000300800 */
[----:B------:R-:W-:Y:S01]  /*10120*/  USHF.L.U32 UR27, UR4, 0x5, URZ ;  /* 0x00000005041b7899 */ /* 0x000fe2000800063f */
[----:B------:R-:W-:-:S02]  /*10130*/  MOV R74, R69 ;  /* 0x00000045004a7202 */ /* 0x000fc40000000f00 */
[----:B------:R-:W5:Y:S01]  /*10140*/  LDL.LU.64 R6, [R1+0x60] ;  /* 0x0000600001067983 */ /* 0x000f620000300a00 */
[----:B------:R-:W-:Y:S01]  /*10150*/  ULDC.64 UR4, c[0x0][0x198] ;  /* 0x0000660000047ab9 */ /* 0x000fe20000000a00 */
[----:B------:R-:W-:Y:S01]  /*10160*/  MOV R73, R70 ;  /* 0x0000004600497202 */ /* 0x000fe20000000f00 */
[----:B------:R-:W-:Y:S01]  /*10170*/  USHF.L.U64.HI UR5, UR4, UR21, UR5 ;  /* 0x0000001504057299 */ /* 0x000fe20008010205 */
[----:B------:R-:W5:Y:S01]  /*10180*/  LDL.LU.64 R4, [R1+0x70] ;  /* 0x0000700001047983 */ /* 0x000f620000300a00 */
[----:B------:R-:W-:-:S03]  /*10190*/  USHF.L.U32 UR4, UR4, 0x5, URZ ;  /* 0x0000000504047899 */ /* 0x000fc6000800063f */
[----:B------:R-:W3:Y:S01]  /*101a0*/  LDL.LU R9, [R1+0x18] ;  /* 0x0000180001097983 */ /* 0x000ee20000300800 */
[----:B-1----:R-:W-:Y:S01]  /*101b0*/  PRMT R252, R252, 0x7054, R252 ;  /* 0x00007054fcfc7816 */ /* 0x002fe200000000fc */
[----:B--2---:R-:W-:-:S04]  /*101c0*/  IMAD.WIDE.U32 R10, R0, -0x326172a9, RZ ;  /* 0xcd9e8d57000a7825 */ /* 0x004fc800078e00ff */
[----:B----4-:R-:W-:-:S04]  /*101d0*/  IMAD.WIDE.U32 R250, R8, -0x2daee0ad, RZ ;  /* 0xd2511f5308fa7825 */ /* 0x010fc800078e00ff */
[----:B---3--:R-:W-:-:S05]  /*101e0*/  IMAD.WIDE.U32 R12, R9, -0x326172a9, RZ ;  /* 0xcd9e8d57090c7825 */ /* 0x008fca00078e00ff */
[-C--:B------:R-:W-:Y:S01]  /*101f0*/  LOP3.LUT R0, R13, R2.reuse, RZ, 0x3c, !PT ;  /* 0x000000020d007212 */ /* 0x080fe200078e3cff */
[----:B------:R-:W-:Y:S01]  /*10200*/  STL.64 [R1+0x18], R12 ;  /* 0x0000180c01007387 */ /* 0x000fe20000100a00 */
[----:B------:R-:W-:-:S03]  /*10210*/  LOP3.LUT R2, R11, R2, RZ, 0x3c, !PT ;  /* 0x000000020b027212 */ /* 0x000fc600078e3cff */
[----:B------:R1:W-:Y:S01]  /*10220*/  STL.64 [R1+0x10], R10 ;  /* 0x0000100a01007387 */ /* 0x0003e20000100a00 */
[----:B-----5:R-:W-:Y:S01]  /*10230*/  MOV R5, R7 ;  /* 0x0000000700057202 */ /* 0x020fe20000000f00 */
[----:B------:R-:W-:-:S04]  /*10240*/  IMAD.WIDE.U32 R8, R2, -0x2daee0ad, RZ ;  /* 0xd2511f5302087825 */ /* 0x000fc800078e00ff */
[----:B-1----:R-:W-:-:S05]  /*10250*/  IMAD.WIDE.U32 R10, R0, -0x2daee0ad, RZ ;  /* 0xd2511f53000a7825 */ /* 0x002fca00078e00ff */
[----:B------:R1:W-:Y:S04]  /*10260*/  STL.64 [R1], R10 ;  /* 0x0000000a01007387 */ /* 0x0003e80000100a00 */
[----:B------:R1:W-:Y:S04]  /*10270*/  STL.64 [R1+0x30], R4 ;  /* 0x0000300401007387 */ /* 0x0003e80000100a00 */
[----:B------:R1:W-:Y:S01]  /*10280*/  STL.64 [R1+0x8], R8 ;  /* 0x0000080801007387 */ /* 0x0003e20000100a00 */
[----:B------:R-:W-:Y:S05]  /*10290*/  BRA `(.L_x_1626) ;  /* 0x000001b000007947 */ /* 0x000fea0003800000 */
.L_x_1628:
        /* <DEDUP_REMOVED lines=27> */
.L_x_1626:
[----:B-1----:R-:W2:Y:S01]  /*10450*/  LDL.64 R4, [R1+0x30] ;  /* 0x0000300001047983 */ /* 0x002ea20000100a00 */
[----:B------:R-:W-:Y:S04]  /*10460*/  DEPBAR.LE SB0, 0x0 ;  /* 0x000080000000791a */ /* 0x000fe80000000000 */
[----:B------:R-:W-:Y:S01]  /*10470*/  IADD3 R207, R75, -0x1, RZ ;  /* 0xffffffff4bcf7810 */ /* 0x000fe20007ffe0ff */
[----:B------:R-:W-:Y:S03]  /*10480*/  BAR.SYNC.DEFER_BLOCKING 0x0 ;  /* 0x0000000000007b1d */ /* 0x000fe60000010000 */
[----:B------:R-:W-:Y:S01]  /*10490*/  SHF.R.S32.HI R2, RZ, 0x1f, R207 ;  /* 0x0000001fff027819 */ /* 0x000fe200000114cf */
[C---:B------:R-:W-:Y:S04]  /*104a0*/  IMAD R0, R207.reuse, UR19, RZ ;  /* 0x00000013cf007c24 */ /* 0x040fe8000f8e02ff */
[----:B------:R-:W-:Y:S02]  /*104b0*/  IMAD R0, R2, UR20, R0 ;  /* 0x0000001402007c24 */ /* 0x000fe4000f8e0200 */
[----:B--2---:R-:W-:Y:S04]  /*104c0*/  IMAD.WIDE.U32 R4, R207, UR20, R4 ;  /* 0x00000014cf047c25 */ /* 0x004fe8000f8e0004 */
[----:B------:R-:W-:Y:S01]  /*104d0*/  IMAD.IADD R0, R5, 0x1, R0 ;  /* 0x0000000105007824 */ /* 0x000fe200078e0200 */
[C---:B------:R-:W-:Y:S04]  /*104e0*/  LEA R8, P1, R4.reuse, c[0x0][0x170], 0x1 ;  /* 0x00005c0004087a11 */ /* 0x040fe800078208ff */
[----:B------:R-:W-:Y:S02]  /*104f0*/  LEA.HI.X R9, R4, c[0x0][0x174], R0, 0x1, P1 ;  /* 0x00005d0004097a11 */ /* 0x000fe400008f0c00 */
[----:B------:R-:W-:Y:S03]  /*10500*/  IADD3 R6, P0, R8, UR27, RZ ;  /* 0x0000001b08067c10 */ /* 0x000fe6000ff1e0ff */
[----:B------:R-:W-:Y:S01]  /*10510*/  @!PT LDS RZ, [RZ] ;  /* 0x00000000fffff984 */ /* 0x000fe20000000800 */
[----:B------:R-:W-:Y:S01]  /*10520*/  @!PT LDS RZ, [RZ] ;  /* 0x00000000fffff984 */ /* 0x000fe20000000800 */
[----:B------:R-:W-:Y:S01]  /*10530*/  @!PT LDS RZ, [RZ] ;  /* 0x00000000fffff984 */ /* 0x000fe20000000800 */
[----:B------:R1:W-:Y:S01]  /*10540*/  LDGSTS.E.BYPASS.LTC128B.128 [R208+0x6000], [R8.64] ;  /* 0x0600000008d07fae */ /* 0x0003e2000b901d56 */
[----:B------:R-:W-:Y:S02]  /*10550*/  IADD3.X R7, R9, UR26, RZ, P0, !PT ;  /* 0x0000001a09077c10 */ /* 0x000fe400087fe4ff */
[----:B------:R-:W-:Y:S03]  /*10560*/  IADD3 R4, P1, R6, UR27, RZ ;  /* 0x0000001b06047c10 */ /* 0x000fe6000ff3e0ff */
[----:B------:R2:W-:Y:S01]  /*10570*/  LDGSTS.E.BYPASS.LTC128B.128 [R208+0x6800], [R6.64] ;  /* 0x0680000006d07fae */ /* 0x0005e2000b901d56 */
[----:B------:R-:W-:Y:S02]  /*10580*/  IADD3.X R5, R7, UR26, RZ, P1, !PT ;  /* 0x0000001a07057c10 */ /* 0x000fe40008ffe4ff */
[----:B------:R-:W-:Y:S03]  /*10590*/  IADD3 R10, P0, R4, UR27, RZ ;  /* 0x0000001b040a7c10 */ /* 0x000fe6000ff1e0ff */
[----:B------:R2:W-:Y:S01]  /*105a0*/  LDGSTS.E.BYPASS.LTC128B.128 [R208+0x7000], [R4.64] ;  /* 0x0700000004d07fae */ /* 0x0005e2000b901d56 */
[----:B------:R-:W-:Y:S02]  /*105b0*/  IADD3.X R11, R5, UR26, RZ, P0, !PT ;  /* 0x0000001a050b7c10 */ /* 0x000fe400087fe4ff */
[----:B------:R-:W-:Y:S03]  /*105c0*/  ISETP.GT.AND P0, PT, R207, UR18, PT ;  /* 0x00000012cf007c0c */ /* 0x000fe6000bf04270 */
[----:B------:R1:W-:Y:S06]  /*105d0*/  LDGSTS.E.BYPASS.LTC128B.128 [R208+0x7800], [R10.64] ;  /* 0x078000000ad07fae */ /* 0x0003ec000b901d56 */
[----:B------:R-:W-:Y:S06]  /*105e0*/  LDSM.16.M88.4 R64, [R191] ;  /* 0x00000000bf40783b */ /* 0x000fec0000000200 */
[----:B------:R-:W2:Y:S06]  /*105f0*/  LDSM.16.M88.4 R16, [R184+0x4000] ;  /* 0x00400000b810783b */ /* 0x000eac0000000200 */
[----:B------:R-:W1:Y:S06]  /*10600*/  LDSM.16.M88.4 R60, [R191+0x2000] ;  /* 0x00200000bf3c783b */ /* 0x000e6c0000000200 */
[----:B------:R-:W3:Y:S06]  /*10610*/  LDSM.16.M88.4 R32, [R184+0x4800] ;  /* 0x00480000b820783b */ /* 0x000eec0000000200 */
[----:B------:R-:W0:Y:S06]  /*10620*/  LDGDEPBAR ;  /* 0x00000000000079af */ /* 0x000e2c0000000000 */
[----:B------:R-:W4:Y:S06]  /*10630*/  LDSM.16.M88.4 R48, [R184+0x5000] ;  /* 0x00500000b830783b */ /* 0x000f2c0000000200 */
[----:B------:R-:W5:Y:S06]  /*10640*/  LDSM.16.M88.4 R140, [R184+0x5800] ;  /* 0x00580000b88c783b */ /* 0x000f6c0000000200 */
[----:B------:R-:W-:Y:S01]  /*10650*/  LDSM.16.M88.4 R144, [R194] ;  /* 0x00000000c290783b */ /* 0x000fe20000000200 */
[-C--:B--2---:R-:W-:Y:S05]  /*10660*/  HMMA.16816.F32 R4, R64, R16.reuse, RZ ;  /* 0x000000104004723c */ /* 0x084fea00000018ff */
[----:B------:R-:W2:Y:S03]  /*10670*/  LDSM.16.M88.4 R148, [R190+0x4000] ;  /* 0x00400000be94783b */ /* 0x000ea60000000200 */
[C---:B-1----:R-:W-:Y:S03]  /*10680*/  HMMA.16816.F32 R8, R60.reuse, R16, RZ ;  /* 0x000000103c08723c */ /* 0x042fe600000018ff */
[----:B------:R-:W1:Y:S06]  /*10690*/  LDSM.16.M88.4 R152, [R194+0x2000] ;  /* 0x00200000c298783b */ /* 0x000e6c0000000200 */
[----:B------:R-:W1:Y:S01]  /*106a0*/  LDSM.16.M88.4 R156, [R190+0x4800] ;  /* 0x00480000be9c783b */ /* 0x000e620000000200 */
[-C--:B------:R-:W-:Y:S05]  /*106b0*/  HMMA.16816.F32 R12, R60, R18.reuse, RZ ;  /* 0x000000123c0c723c */ /* 0x080fea00000018ff */
[----:B------:R-:W1:Y:S03]  /*106c0*/  LDSM.16.M88.4 R160, [R190+0x5000] ;  /* 0x00500000bea0783b */ /* 0x000e660000000200 */
[C---:B------:R-:W-:Y:S03]  /*106d0*/  HMMA.16816.F32 R16, R64.reuse, R18, RZ ;  /* 0x000000124010723c */ /* 0x040fe600000018ff */
[----:B------:R-:W1:Y:S05]  /*106e0*/  LDSM.16.M88.4 R164, [R190+0x5800] ;  /* 0x00580000bea4783b */ /* 0x000e6a0000000200 */
[-C--:B---3--:R-:W-:Y:S01]  /*106f0*/  HMMA.16816.F32 R20, R64, R32.reuse, RZ ;  /* 0x000000204014723c */ /* 0x088fe200000018ff */
[----:B------:R-:W-:Y:S06]  /*10700*/  LDSM.16.M88.4 R168, [R192+0x2000] ;  /* 0x00200000c0a8783b */ /* 0x000fec0000000200 */
[----:B------:R-:W-:Y:S01]  /*10710*/  LDSM.16.M88.4 R172, [R193+0x2000] ;  /* 0x00200000c1ac783b */ /* 0x000fe20000000200 */
[C---:B------:R-:W-:Y:S05]  /*10720*/  HMMA.16816.F32 R24, R60.reuse, R32, RZ ;  /* 0x000000203c18723c */ /* 0x040fea00000018ff */
[----:B------:R-:W-:Y:S03]  /*10730*/  LDSM.16.M88.4 R176, [R189+0x800] ;  /* 0x00080000bdb0783b */ /* 0x000fe60000000200 */
[-C--:B------:R-:W-:Y:S03]  /*10740*/  HMMA.16816.F32 R28, R60, R34.reuse, RZ ;  /* 0x000000223c1c723c */ /* 0x080fe600000018ff */
[----:B------:R-:W-:Y:S05]  /*10750*/  LDSM.16.M88.4 R180, [R189+0x1000] ;  /* 0x00100000bdb4783b */ /* 0x000fea0000000200 */
        /* <DEDUP_REMOVED lines=30> */
[----:B------:R-:W-:Y:S06]  /*10940*/  LDSM.16.M88.4 R144, [R193] ;  /* 0x00000000c190783b */ /* 0x000fec0000000200 */
[----:B------:R-:W4:Y:S01]  /*10950*/  LDSM.16.M88.4 R164, [R189] ;  /* 0x00000000bda4783b */ /* 0x000f220000000200 */
[-C--:B-1----:R-:W-:Y:S08]  /*10960*/  HMMA.16816.F32 R4, R140, R148.reuse, R4 ;  /* 0x000000948c04723c */ /* 0x082ff00000001804 */
[C---:B------:R-:W-:Y:S08]  /*10970*/  HMMA.16816.F32 R8, R168.reuse, R148, R8 ;  /* 0x00000094a808723c */ /* 0x040ff00000001808 */
[-C--:B------:R-:W-:Y:S08]  /*10980*/  HMMA.16816.F32 R12, R168, R150.reuse, R12 ;  /* 0x00000096a80c723c */ /* 0x080ff0000000180c */
[C---:B------:R-:W-:Y:S01]  /*10990*/  HMMA.16816.F32 R16, R140.reuse, R150, R16 ;  /* 0x000000968c10723c */ /* 0x040fe20000001810 */
[----:B------:R-:W1:Y:S01]  /*109a0*/  LDSM.16.M88.4 R148, [R189+0x1800] ;  /* 0x00180000bd94783b */ /* 0x000e620000000200 */
[----:B------:R-:W-:Y:S05]  /*109b0*/  DEPBAR.LE SB0, 0x0 ;  /* 0x000080000000791a */ /* 0x000fea0000000000 */
[----:B------:R-:W-:Y:S01]  /*109c0*/  BAR.SYNC.DEFER_BLOCKING 0x0 ;  /* 0x0000000000007b1d */ /* 0x000fe20000010000 */
        /* <DEDUP_REMOVED lines=27> */
[----:B------:R-:W-:Y:S01]  /*10b80*/  HMMA.16816.F32 R64, R144, R150, R64 ;  /* 0x000000969040723c */ /* 0x000fe20000001840 */
[----:B------:R-:W-:-:S07]  /*10b90*/  @P0 BRA `(.L_x_1628) ;  /* 0xfffff70000000947 */ /* 0x000fce000383ffff */
.L_x_1627:
[----:B------:R-:W2:Y:S01]  /*10ba0*/  S2R R0, SR_TID.X ;  /* 0x0000000000007919 */ /* 0x000ea20000002100 */
[C---:B------:R-:W-:Y:S07]  /*10bb0*/  IMAD.SHL.U32 R159, R207.reuse, 0x2, RZ ;  /* 0x00000002cf9f7824 */ /* 0x040fee00078e00ff */
[----:B------:R-:W3:Y:S06]  /*10bc0*/  LDL.64 R212, [R1] ;  /* 0x0000000001d47983 */ /* 0x000eec0000100a00 */
[----:B------:R-:W4:Y:S06]  /*10bd0*/  LDL.64 R210, [R1+0x10] ;  /* 0x0000100001d27983 */ /* 0x000f2c0000100a00 */
[----:B------:R-:W5:Y:S06]  /*10be0*/  LDL.64 R180, [R1+0x18] ;  /* 0x0000180001b47983 */ /* 0x000f6c0000100a00 */
[----:B------:R-:W3:Y:S01]  /*10bf0*/  LDL.64 R214, [R1+0x8] ;  /* 0x0000080001d67983 */ /* 0x000ee20000100a00 */
[----:B--2---:R-:W-:Y:S05]  /*10c00*/  IMAD.SHL.U32 R0, R0, 0x2, RZ ;  /* 0x0000000200007824 */ /* 0x004fea00078e00ff */
[----:B------:R-:W-:Y:S05]  /*10c10*/  LOP3.LUT R0, R0, 0x6, RZ, 0xc0, !PT ;  /* 0x0000000600007812 */ /* 0x000fea00078ec0ff */
[----:B------:R-:W-:Y:S05]  /*10c20*/  IMAD R0, R207, 0x40, R0 ;  /* 0x00000040cf007824 */ /* 0x000fea00078e0200 */
[C---:B------:R-:W-:Y:S02]  /*10c30*/  IADD3 R75, R0.reuse, 0x1, RZ ;  /* 0x00000001004b7810 */ /* 0x040fe40007ffe0ff */
[CC--:B------:R-:W-:Y:S02]  /*10c40*/  ISETP.GE.AND P3, PT, R0.reuse, R202.reuse, PT ;  /* 0x000000ca0000720c */ /* 0x0c0fe40003f66270 */
[C---:B------:R-:W-:Y:S02]  /*10c50*/  ISETP.GE.AND P2, PT, R75.reuse, R202, PT ;  /* 0x000000ca4b00720c */ /* 0x040fe40003f46270 */
[CC--:B------:R-:W-:Y:S02]  /*10c60*/  ISETP.GE.AND P0, PT, R75.reuse, R201.reuse, PT ;  /* 0x000000c94b00720c */ /* 0x0c0fe40003f06270 */
[C---:B------:R-:W-:Y:S02]  /*10c70*/  ISETP.GE.AND P1, PT, R0.reuse, R201, PT ;  /* 0x000000c90000720c */ /* 0x040fe40003f26270 */
[C---:B------:R-:W-:Y:S02]  /*10c80*/  IADD3 R72, R0.reuse, 0x8, RZ ;  /* 0x0000000800487810 */ /* 0x040fe40007ffe0ff */
[C---:B-1----:R-:W-:Y:S02]  /*10c90*/  IADD3 R71, R0.reuse, 0x9, RZ ;  /* 0x0000000900477810 */ /* 0x042fe40007ffe0ff */
[CC--:B------:R-:W-:Y:S02]  /*10ca0*/  ISETP.GE.OR P3, PT, R0.reuse, R206.reuse, !P3 ;  /* 0x000000ce0000720c */ /* 0x0c0fe40005f66670 */
[C---:B------:R-:W-:Y:S02]  /*10cb0*/  ISETP.GE.OR P2, PT, R75.reuse, R206, !P2 ;  /* 0x000000ce4b00720c */ /* 0x040fe40005746670 */
[-C--:B------:R-:W-:Y:S02]  /*10cc0*/  ISETP.GE.OR P0, PT, R75, R205.reuse, !P0 ;  /* 0x000000cd4b00720c */ /* 0x080fe40004706670 */
[----:B------:R-:W-:Y:S02]  /*10cd0*/  ISETP.GE.OR P1, PT, R0, R205, !P1 ;  /* 0x000000cd0000720c */ /* 0x000fe40004f26670 */
[----:B------:R-:W-:Y:S02]  /*10ce0*/  FSEL R146, R4, -INF , !P3 ;  /* 0xff80000004927808 */ /* 0x000fe40005800000 */
[----:B------:R-:W-:Y:S02]  /*10cf0*/  FSEL R148, R5, -INF , !P2 ;  /* 0xff80000005947808 */ /* 0x000fe40005000000 */
[----:B------:R-:W-:Y:S02]  /*10d00*/  FSEL R149, R7, -INF , !P0 ;  /* 0xff80000007957808 */ /* 0x000fe40004000000 */
[-C--:B------:R-:W-:Y:S02]  /*10d10*/  ISETP.GE.AND P3, PT, R72, R202.reuse, PT ;  /* 0x000000ca4800720c */ /* 0x080fe40003f66270 */
[C---:B------:R-:W-:Y:S02]  /*10d20*/  ISETP.GE.AND P2, PT, R71.reuse, R202, PT ;  /* 0x000000ca4700720c */ /* 0x040fe40003f46270 */
[CC--:B------:R-:W-:Y:S02]  /*10d30*/  ISETP.GE.AND P0, PT, R71.reuse, R201.reuse, PT ;  /* 0x000000c94700720c */ /* 0x0c0fe40003f06270 */
[----:B------:R-:W-:Y:S02]  /*10d40*/  FSEL R147, R6, -INF , !P1 ;  /* 0xff80000006937808 */ /* 0x000fe40004800000 */
[C---:B------:R-:W-:Y:S02]  /*10d50*/  ISETP.GE.AND P1, PT, R72.reuse, R201, PT ;  /* 0x000000c94800720c */ /* 0x040fe40003f26270 */
[-C--:B------:R-:W-:Y:S02]  /*10d60*/  ISETP.GE.OR P3, PT, R72, R206.reuse, !P3 ;  /* 0x000000ce4800720c */ /* 0x080fe40005f66670 */
[C---:B------:R-:W-:Y:S02]  /*10d70*/  ISETP.GE.OR P2, PT, R71.reuse, R206, !P2 ;  /* 0x000000ce4700720c */ /* 0x040fe40005746670 */
[-C--:B------:R-:W-:Y:S02]  /*10d80*/  ISETP.GE.OR P0, PT, R71, R205.reuse, !P0 ;  /* 0x000000cd4700720c */ /* 0x080fe40004706670 */
[C---:B------:R-:W-:Y:S02]  /*10d90*/  IADD3 R70, R0.reuse, 0x10, RZ ;  /* 0x0000001000467810 */ /* 0x040fe40007ffe0ff */
[----:B------:R-:W-:Y:S02]  /*10da0*/  IADD3 R69, R0, 0x11, RZ ;  /* 0x0000001100457810 */ /* 0x000fe40007ffe0ff */
        /* <DEDUP_REMOVED lines=8> */
[C---:B------:R-:W-:Y:S02]  /*10e30*/  IADD3 R19, R0.reuse, 0x18, RZ ;  /* 0x0000001800137810 */ /* 0x040fe40007ffe0ff */
[----:B------:R-:W-:Y:S02]  /*10e40*/  IADD3 R18, R0, 0x19, RZ ;  /* 0x0000001900127810 */ /* 0x000fe40007ffe0ff */
[C---:B------:R-:W-:Y:S02]  /*10e50*/  ISETP.GE.AND P1, PT, R70.reuse, R201, PT ;  /* 0x000000c94600720c */ /* 0x040fe40003f26270 */
        /* <DEDUP_REMOVED lines=9> */
[-C--:B------:R-:W-:Y:S02]  /*10ef0*/  ISETP.GE.AND P0, PT, R18, R201.reuse, PT ;  /* 0x000000c91200720c */ /* 0x080fe40003f06270 */
[----:B------:R-:W-:Y:S02]  /*10f00*/  FSEL R157, R22, -INF , !P1 ;  /* 0xff800000169d7808 */ /* 0x000fe40004800000 */
[C---:B------:R-:W-:Y:S02]  /*10f10*/  ISETP.GE.AND P1, PT, R19.reuse, R201, PT ;  /* 0x000000c91300720c */ /* 0x040fe40003f26270 */
[CC--:B------:R-:W-:Y:S02]  /*10f20*/  ISETP.GE.OR P3, PT, R19.reuse, R206.reuse, !P3 ;  /* 0x000000ce1300720c */ /* 0x0c0fe40005f66670 */
        /* <DEDUP_REMOVED lines=26> */
[C---:B------:R-:W-:Y:S01]  /*110d0*/  ISETP.GE.AND P1, PT, R7.reuse, R201, PT ;  /* 0x000000c90700720c */ /* 0x040fe20003f26270 */
[----:B------:R-:W-:Y:S01]  /*110e0*/  LDSM.16.MT88.4 R36, [R188+0x6000] ;  /* 0x00600000bc24783b */ /* 0x000fe20000004200 */
        /* <DEDUP_REMOVED lines=9> */
[C---:B------:R-:W-:Y:S02]  /*11180*/  ISETP.GE.AND P0, PT, R0.reuse, R200, PT ;  /* 0x000000c80000720c */ /* 0x040fe40003f06270 */
[C---:B------:R-:W-:Y:S02]  /*11190*/  ISETP.GE.AND P3, PT, R0.reuse, R199, PT ;  /* 0x000000c70000720c */ /* 0x040fe40003f66270 */
[----:B------:R-:W-:Y:S02]  /*111a0*/  IADD3 R2, R0, 0x38, RZ ;  /* 0x0000003800027810 */ /* 0x000fe40007ffe0ff */
[C---:B------:R-:W-:Y:S02]  /*111b0*/  ISETP.GE.AND P6, PT, R5.reuse, R202, PT ;  /* 0x000000ca0500720c */ /* 0x040fe40003fc6270 */
[----:B------:R-:W-:Y:S02]  /*111c0*/  ISETP.GE.AND P2, PT, R4, R201, PT ;  /* 0x000000c90400720c */ /* 0x000fe40003f46270 */
[----:B------:R-:W-:Y:S02]  /*111d0*/  FSEL R166, R50, -INF , !P1 ;  /* 0xff80000032a67808 */ /* 0x000fe40004800000 */
[C---:B------:R-:W-:Y:S02]  /*111e0*/  ISETP.GE.OR P0, PT, R0.reuse, R204, !P0 ;  /* 0x000000cc0000720c */ /* 0x040fe40004706670 */
[C---:B------:R-:W-:Y:S02]  /*111f0*/  ISETP.GE.OR P3, PT, R0.reuse, R203, !P3 ;  /* 0x000000cb0000720c */ /* 0x040fe40005f66670 */
[----:B------:R-:W-:Y:S02]  /*11200*/  IADD3 R0, R0, 0x39, RZ ;  /* 0x0000003900007810 */ /* 0x000fe40007ffe0ff */
[----:B------:R-:W-:Y:S02]  /*11210*/  ISETP.GE.AND P1, PT, R2, R202, PT ;  /* 0x000000ca0200720c */ /* 0x000fe40003f26270 */
[----:B------:R-:W-:Y:S02]  /*11220*/  ISETP.GE.OR P6, PT, R5, R206, !P6 ;  /* 0x000000ce0500720c */ /* 0x000fe400077c6670 */
[----:B------:R-:W-:Y:S02]  /*11230*/  ISETP.GE.OR P2, PT, R4, R205, !P2 ;  /* 0x000000cd0400720c */ /* 0x000fe40005746670 */
[----:B------:R-:W-:Y:S02]  /*11240*/  FSEL R234, R52, -INF , !P6 ;  /* 0xff80000034ea7808 */ /* 0x000fe40007000000 */
[----:B------:R-:W-:Y:S02]  /*11250*/  FSEL R240, R55, -INF , !P2 ;  /* 0xff80000037f07808 */ /* 0x000fe40005000000 */
[----:B------:R-:W-:Y:S02]  /*11260*/  ISETP.GE.AND P6, PT, R0, R202, PT ;  /* 0x000000ca0000720c */ /* 0x000fe40003fc6270 */
[-C--:B------:R-:W-:Y:S02]  /*11270*/  ISETP.GE.OR P2, PT, R2, R206.reuse, !P1 ;  /* 0x000000ce0200720c */ /* 0x080fe40004f46670 */
[C---:B------:R-:W-:Y:S02]  /*11280*/  ISETP.GE.AND P1, PT, R0.reuse, R201, PT ;  /* 0x000000c90000720c */ /* 0x040fe40003f26270 */
[C---:B------:R-:W-:Y:S02]  /*11290*/  ISETP.GE.OR P6, PT, R0.reuse, R206, !P6 ;  /* 0x000000ce0000720c */ /* 0x040fe400077c6670 */
[----:B------:R-:W-:Y:S02]  /*112a0*/  ISETP.GE.OR P1, PT, R0, R205, !P1 ;  /* 0x000000cd0000720c */ /* 0x000fe40004f26670 */
[----:B------:R-:W-:Y:S02]  /*112b0*/  ISETP.GE.AND P5, PT, R4, R202, PT ;  /* 0x000000ca0400720c */ /* 0x000fe40003fa6270 */
[----:B------:R-:W-:Y:S02]  /*112c0*/  FSEL R223, R65, -INF , !P6 ;  /* 0xff80000041df7808 */ /* 0x000fe40007000000 */
[----:B------:R-:W-:Y:S02]  /*112d0*/  FSEL R232, R67, -INF , !P1 ;  /* 0xff80000043e87808 */ /* 0x000fe40004800000 */
[C---:B------:R-:W-:Y:S02]  /*112e0*/  ISETP.GE.AND P6, PT, R72.reuse, R200, PT ;  /* 0x000000c84800720c */ /* 0x040fe40003fc6270 */
[----:B------:R-:W-:Y:S02]  /*112f0*/  ISETP.GE.AND P1, PT, R72, R199, PT ;  /* 0x000000c74800720c */ /* 0x000fe40003f26270 */
[----:B------:R-:W-:Y:S02]  /*11300*/  ISETP.GE.OR P5, PT, R4, R206, !P5 ;  /* 0x000000ce0400720c */ /* 0x000fe40006fa6670 */
[C---:B------:R-:W-:Y:S02]  /*11310*/  ISETP.GE.OR P6, PT, R72.reuse, R204, !P6 ;  /* 0x000000cc4800720c */ /* 0x040fe400077c6670 */
[----:B------:R-:W-:Y:S02]  /*11320*/  ISETP.GE.OR P1, PT, R72, R203, !P1 ;  /* 0x000000cb4800720c */ /* 0x000fe40004f26670 */
[----:B------:R-:W-:Y:S02]  /*11330*/  FMNMX.FTZ R72, R146, R3, !PT ;  /* 0x0000000392487209 */ /* 0x000fe40007810000 */
[----:B------:R-:W-:Y:S02]  /*11340*/  FSEL R237, R53, -INF , !P5 ;  /* 0xff80000035ed7808 */ /* 0x000fe40006800000 */
[----:B------:R-:W-:Y:S02]  /*11350*/  ISETP.GE.AND P5, PT, R2, R201, PT ;  /* 0x000000c90200720c */ /* 0x000fe40003fa6270 */
[----:B------:R-:W-:Y:S02]  /*11360*/  FMNMX.FTZ R72, R148, R72, !PT ;  /* 0x0000004894487209 */ /* 0x000fe40007810000 */
[----:B------:R-:W-:Y:S02]  /*11370*/  ISETP.GE.OR P5, PT, R2, R205, !P5 ;  /* 0x000000cd0200720c */ /* 0x000fe40006fa6670 */
[----:B------:R-:W-:Y:S02]  /*11380*/  FMNMX.FTZ R72, R140, R72, !PT ;  /* 0x000000488c487209 */ /* 0x000fe40007810000 */
[----:B------:R-:W-:Y:S02]  /*11390*/  FSEL R227, R66, -INF , !P5 ;  /* 0xff80000042e37808 */ /* 0x000fe40006800000 */
[C---:B------:R-:W-:Y:S02]  /*113a0*/  ISETP.GE.AND P5, PT, R71.reuse, R200, PT ;  /* 0x000000c84700720c */ /* 0x040fe40003fa6270 */
[----:B------:R-:W-:Y:S02]  /*113b0*/  FSEL R21, R8, -INF , !P0 ;  /* 0xff80000008157808 */ /* 0x000fe40004000000 */
[----:B------:R-:W-:Y:S02]  /*113c0*/  ISETP.GE.AND P0, PT, R71, R199, PT ;  /* 0x000000c74700720c */ /* 0x000fe40003f06270 */
[----:B------:R-:W-:Y:S02]  /*113d0*/  FMNMX.FTZ R72, R141, R72, !PT ;  /* 0x000000488d487209 */ /* 0x000fe40007810000 */
        /* <DEDUP_REMOVED lines=11> */
[C---:B------:R-:W-:Y:S02]  /*11490*/  ISETP.GE.AND P4, PT, R5.reuse, R201, PT ;  /* 0x000000c90500720c */ /* 0x040fe40003f86270 */
[----:B------:R-:W-:Y:S02]  /*114a0*/  FMNMX.FTZ R72, R170, R72, !PT ;  /* 0x00000048aa487209 */ /* 0x000fe40007810000 */
[----:B------:R-:W-:Y:S02]  /*114b0*/  FMNMX.FTZ R71, R158, R71, !PT ;  /* 0x000000479e477209 */ /* 0x000fe40007810000 */
[----:B------:R-:W-:Y:S02]  /*114c0*/  ISETP.GE.OR P4, PT, R5, R205, !P4 ;  /* 0x000000cd0500720c */ /* 0x000fe40006786670 */
[----:B------:R-:W-:Y:S02]  /*114d0*/  FMNMX.FTZ R72, R173, R72, !PT ;  /* 0x00000048ad487209 */ /* 0x000fe40007810000 */
[----:B------:R-:W-:Y:S02]  /*114e0*/  FMNMX.FTZ R71, R153, R71, !PT ;  /* 0x0000004799477209 */ /* 0x000fe40007810000 */
[----:B------:R-:W-:Y:S02]  /*114f0*/  FSEL R238, R54, -INF , !P4 ;  /* 0xff80000036ee7808 */ /* 0x000fe40006000000 */
[C---:B------:R-:W-:Y:S01]  /*11500*/  ISETP.GE.AND P4, PT, R75.reuse, R200, PT ;  /* 0x000000c84b00720c */ /* 0x040fe20003f86270 */
[----:B------:R-:W-:Y:S01]  /*11510*/  LDSM.16.MT88.4 R52, [R186+0x6000] ;  /* 0x00600000ba34783b */ /* 0x000fe20000004200 */
[----:B------:R-:W-:Y:S02]  /*11520*/  FMNMX.FTZ R72, R164, R72, !PT ;  /* 0x00000048a4487209 */ /* 0x000fe40007810000 */
[----:B------:R-:W-:Y:S02]  /*11530*/  FMNMX.FTZ R71, R154, R71, !PT ;  /* 0x000000479a477209 */ /* 0x000fe40007810000 */
[----:B------:R-:W-:Y:S02]  /*11540*/  ISETP.GE.OR P4, PT, R75, R204, !P4 ;  /* 0x000000cc4b00720c */ /* 0x000fe40006786670 */
[----:B------:R-:W-:Y:S02]  /*11550*/  FMNMX.FTZ R72, R165, R72, !PT ;  /* 0x00000048a5487209 */ /* 0x000fe40007810000 */
[----:B------:R-:W-:Y:S02]  /*11560*/  FMNMX.FTZ R71, R175, R71, !PT ;  /* 0x00000047af477209 */ /* 0x000fe40007810000 */
[----:B------:R-:W-:Y:S02]  /*11570*/  FSEL R23, R10, -INF , !P3 ;  /* 0xff8000000a177808 */ /* 0x000fe40005800000 */
[----:B------:R-:W-:Y:S02]  /*11580*/  FSEL R22, R9, -INF , !P4 ;  /* 0xff80000009167808 */ /* 0x000fe40006000000 */
[-C--:B------:R-:W-:Y:S02]  /*11590*/  ISETP.GE.AND P4, PT, R70, R200.reuse, PT ;  /* 0x000000c84600720c */ /* 0x080fe40003f86270 */
[----:B------:R-:W-:Y:S02]  /*115a0*/  ISETP.GE.AND P3, PT, R69, R200, PT ;  /* 0x000000c84500720c */ /* 0x000fe40003f66270 */
[----:B------:R-:W-:Y:S02]  /*115b0*/  FMNMX.FTZ R72, R234, R72, !PT ;  /* 0x00000048ea487209 */ /* 0x000fe40007810000 */
[----:B------:R-:W-:Y:S02]  /*115c0*/  FMNMX.FTZ R71, R177, R71, !PT ;  /* 0x00000047b1477209 */ /* 0x000fe40007810000 */
[----:B------:R-:W-:Y:S02]  /*115d0*/  FSEL R222, R64, -INF , !P2 ;  /* 0xff80000040de7808 */ /* 0x000fe40005000000 */
[----:B------:R-:W-:Y:S02]  /*115e0*/  ISETP.GE.AND P2, PT, R75, R199, PT ;  /* 0x000000c74b00720c */ /* 0x000fe40003f46270 */
[-C--:B------:R-:W-:Y:S02]  /*115f0*/  ISETP.GE.OR P4, PT, R70, R204.reuse, !P4 ;  /* 0x000000cc4600720c */ /* 0x080fe40006786670 */
[----:B------:R-:W-:Y:S02]  /*11600*/  ISETP.GE.OR P3, PT, R69, R204, !P3 ;  /* 0x000000cc4500720c */ /* 0x000fe40005f66670 */
[----:B------:R-:W-:Y:S02]  /*11610*/  FMNMX.FTZ R72, R237, R72, !PT ;  /* 0x00000048ed487209 */ /* 0x000fe40007810000 */
[----:B------:R-:W-:Y:S02]  /*11620*/  FMNMX.FTZ R71, R166, R71, !PT ;  /* 0x00000047a6477209 */ /* 0x000fe40007810000 */
[----:B------:R-:W-:Y:S02]  /*11630*/  ISETP.GE.OR P2, PT, R75, R203, !P2 ;  /* 0x000000cb4b00720c */ /* 0x000fe40005746670 */
[----:B------:R-:W-:Y:S02]  /*11640*/  FSEL R160, R24, -INF , !P4 ;  /* 0xff80000018a07808 */ /* 0x000fe40006000000 */
[----:B------:R-:W-:Y:S02]  /*11650*/  ISETP.GE.AND P4, PT, R18, R199, PT ;  /* 0x000000c71200720c */ /* 0x000fe40003f86270 */
[----:B------:R-:W-:Y:S02]  /*11660*/  FSEL R161, R25, -INF , !P3 ;  /* 0xff80000019a17808 */ /* 0x000fe40005800000 */
[----:B------:R-:W-:Y:S02]  /*11670*/  ISETP.GE.AND P3, PT, R17, R200, PT ;  /* 0x000000c81100720c */ /* 0x000fe40003f66270 */
[----:B------:R-:W-:Y:S02]  /*11680*/  FMNMX.FTZ R72, R222, R72, !PT ;  /* 0x00000048de487209 */ /* 0x000fe40007810000 */
[----:B------:R-:W-:Y:S02]  /*11690*/  FMNMX.FTZ R71, R167, R71, !PT ;  /* 0x00000047a7477209 */ /* 0x000fe40007810000 */
[----:B------:R-:W-:Y:S02]  /*116a0*/  FSEL R32, R11, -INF , !P2 ;  /* 0xff8000000b207808 */ /* 0x000fe40005000000 */
[-C--:B------:R-:W-:Y:S02]  /*116b0*/  ISETP.GE.AND P2, PT, R70, R199.reuse, PT ;  /* 0x000000c74600720c */ /* 0x080fe40003f46270 */
[----:B------:R-:W-:Y:S02]  /*116c0*/  FSEL R10, R12, -INF , !P6 ;  /* 0xff8000000c0a7808 */ /* 0x000fe40007000000 */
[----:B------:R-:W-:Y:S02]  /*116d0*/  ISETP.GE.AND P6, PT, R69, R199, PT ;  /* 0x000000c74500720c */ /* 0x000fe40003fc6270 */
[----:B------:R-:W-:Y:S02]  /*116e0*/  ISETP.GE.OR P4, PT, R18, R203, !P4 ;  /* 0x000000cb1200720c */ /* 0x000fe40006786670 */
[----:B------:R-:W-:Y:S02]  /*116f0*/  ISETP.GE.OR P3, PT, R17, R204, !P3 ;  /* 0x000000cc1100720c */ /* 0x000fe40005f66670 */
[----:B------:R-:W-:Y:S02]  /*11700*/  FMNMX.FTZ R72, R223, R72, !PT ;  /* 0x00000048df487209 */ /* 0x000fe40007810000 */
[----:B------:R-:W-:Y:S02]  /*11710*/  FMNMX.FTZ R71, R238, R71, !PT ;  /* 0x00000047ee477209 */ /* 0x000fe40007810000 */
[-C--:B------:R-:W-:Y:S01]  /*11720*/  ISETP.GE.OR P2, PT, R70, R203.reuse, !P2 ;  /* 0x000000cb4600720c */ /* 0x080fe20005746670 */
[----:B------:R-:W1:Y:S01]  /*11730*/  SHFL.BFLY PT, R8, R72, 0x2, 0x1f ;  /* 0x0c401f0048087f89 */ /* 0x000e6200000e0000 */
[----:B------:R-:W-:Y:S02]  /*11740*/  ISETP.GE.OR P6, PT, R69, R203, !P6 ;  /* 0x000000cb4500720c */ /* 0x000fe400077c6670 */
[----:B------:R-:W-:Y:S02]  /*11750*/  FSEL R51, R31, -INF , !P4 ;  /* 0xff8000001f337808 */ /* 0x000fe40006000000 */
[-C--:B------:R-:W-:Y:S02]  /*11760*/  ISETP.GE.AND P4, PT, R6, R200.reuse, PT ;  /* 0x000000c80600720c */ /* 0x080fe40003f86270 */
[----:B------:R-:W-:Y:S02]  /*11770*/  FSEL R168, R40, -INF , !P3 ;  /* 0xff80000028a87808 */ /* 0x000fe40005800000 */
[-C--:B------:R-:W-:Y:S02]  /*11780*/  ISETP.GE.AND P3, PT, R6, R199.reuse, PT ;  /* 0x000000c70600720c */ /* 0x080fe40003f66270 */
[----:B------:R-:W-:Y:S02]  /*11790*/  FSEL R14, R14, -INF , !P1 ;  /* 0xff8000000e0e7808 */ /* 0x000fe40004800000 */
[----:B------:R-:W-:Y:S02]  /*117a0*/  FSEL R15, R15, -INF , !P0 ;  /* 0xff8000000f0f7808 */ /* 0x000fe40004000000 */
[----:B------:R-:W-:Y:S02]  /*117b0*/  ISETP.GE.AND P0, PT, R19, R199, PT ;  /* 0x000000c71300720c */ /* 0x000fe40003f06270 */
[-C--:B------:R-:W-:Y:S02]  /*117c0*/  ISETP.GE.AND P1, PT, R18, R200.reuse, PT ;  /* 0x000000c81200720c */ /* 0x080fe40003f26270 */
[----:B------:R-:W-:Y:S02]  /*117d0*/  FMNMX.FTZ R71, R240, R71, !PT ;  /* 0x00000047f0477209 */ /* 0x000fe40007810000 */
[----:B------:R-:W-:Y:S02]  /*117e0*/  FSEL R162, R26, -INF , !P2 ;  /* 0xff8000001aa27808 */ /* 0x000fe40005000000 */
[----:B------:R-:W-:Y:S02]  /*117f0*/  ISETP.GE.AND P2, PT, R17, R199, PT ;  /* 0x000000c71100720c */ /* 0x000fe40003f46270 */
[----:B------:R-:W-:Y:S02]  /*11800*/  FSEL R163, R27, -INF , !P6 ;  /* 0xff8000001ba37808 */ /* 0x000fe40007000000 */
[----:B------:R-:W-:Y:S02]  /*11810*/  ISETP.GE.AND P6, PT, R16, R200, PT ;  /* 0x000000c81000720c */ /* 0x000fe40003fc6270 */
[CC--:B------:R-:W-:Y:S02]  /*11820*/  ISETP.GE.OR P4, PT, R6.reuse, R204.reuse, !P4 ;  /* 0x000000cc0600720c */ /* 0x0c0fe40006786670 */
[----:B------:R-:W-:Y:S02]  /*11830*/  ISETP.GE.OR P3, PT, R6, R203, !P3 ;  /* 0x000000cb0600720c */ /* 0x000fe40005f66670 */
[----:B------:R-:W-:Y:S02]  /*11840*/  FMNMX.FTZ R6, R21, R73, !PT ;  /* 0x0000004915067209 */ /* 0x000fe40007810000 */
[----:B------:R-:W-:Y:S02]  /*11850*/  ISETP.GE.OR P0, PT, R19, R203, !P0 ;  /* 0x000000cb1300720c */ /* 0x000fe40004706670 */
[----:B------:R-:W-:Y:S02]  /*11860*/  ISETP.GE.OR P1, PT, R18, R204, !P1 ;  /* 0x000000cc1200720c */ /* 0x000fe40004f26670 */
[----:B------:R-:W-:Y:S02]  /*11870*/  FSEL R20, R13, -INF , !P5 ;  /* 0xff8000000d147808 */ /* 0x000fe40006800000 */
[----:B------:R-:W-:Y:S02]  /*11880*/  ISETP.GE.AND P5, PT, R19, R200, PT ;  /* 0x000000c81300720c */ /* 0x000fe40003fa6270 */
[----:B------:R-:W-:Y:S02]  /*11890*/  FMNMX.FTZ R71, R227, R71, !PT ;  /* 0x00000047e3477209 */ /* 0x000fe40007810000 */
[----:B------:R-:W-:Y:S02]  /*118a0*/  FMNMX.FTZ R6, R22, R6, !PT ;  /* 0x0000000616067209 */ /* 0x000fe40007810000 */
[----:B------:R-:W-:Y:S02]  /*118b0*/  ISETP.GE.OR P2, PT, R17, R203, !P2 ;  /* 0x000000cb1100720c */ /* 0x000fe40005746670 */
[----:B------:R-:W-:Y:S02]  /*118c0*/  ISETP.GE.OR P6, PT, R16, R204, !P6 ;  /* 0x000000cc1000720c */ /* 0x000fe400077c6670 */
[----:B------:R-:W-:Y:S02]  /*118d0*/  FSEL R49, R29, -INF , !P1 ;  /* 0xff8000001d317808 */ /* 0x000fe40004800000 */
[----:B------:R-:W-:Y:S02]  /*118e0*/  FSEL R50, R30, -INF , !P0 ;  /* 0xff8000001e327808 */ /* 0x000fe40004000000 */
[C---:B------:R-:W-:Y:S02]  /*118f0*/  ISETP.GE.AND P0, PT, R7.reuse, R199, PT ;  /* 0x000000c70700720c */ /* 0x040fe40003f06270 */
[----:B------:R-:W-:Y:S02]  /*11900*/  ISETP.GE.AND P1, PT, R7, R200, PT ;  /* 0x000000c80700720c */ /* 0x000fe40003f26270 */
[----:B------:R-:W-:Y:S02]  /*11910*/  ISETP.GE.OR P5, PT, R19, R204, !P5 ;  /* 0x000000cc1300720c */ /* 0x000fe40006fa6670 */
[----:B------:R-:W-:Y:S02]  /*11920*/  FMNMX.FTZ R71, R232, R71, !PT ;  /* 0x00000047e8477209 */ /* 0x000fe40007810000 */
[----:B------:R-:W-:Y:S02]  /*11930*/  FMNMX.FTZ R6, R10, R6, !PT ;  /* 0x000000060a067209 */ /* 0x000fe40007810000 */
[----:B------:R-:W-:Y:S02]  /*11940*/  FSEL R169, R41, -INF , !P6 ;  /* 0xff80000029a97808 */ /* 0x000fe40007000000 */
[C---:B------:R-:W-:Y:S02]  /*11950*/  ISETP.GE.AND P6, PT, R5.reuse, R200, PT ;  /* 0x000000c80500720c */ /* 0x040fe40003fc6270 */
[----:B------:R-:W-:Y:S02]  /*11960*/  FSEL R172, R42, -INF , !P2 ;  /* 0xff8000002aac7808 */ /* 0x000fe40005000000 */
[----:B------:R-:W-:Y:S02]  /*11970*/  ISETP.GE.AND P2, PT, R5, R199, PT ;  /* 0x000000c70500720c */ /* 0x000fe40003f46270 */
[C---:B------:R-:W-:Y:S02]  /*11980*/  ISETP.GE.OR P0, PT, R7.reuse, R203, !P0 ;  /* 0x000000cb0700720c */ /* 0x040fe40004706670 */
[-C--:B------:R-:W-:Y:S02]  /*11990*/  ISETP.GE.OR P1, PT, R7, R204.reuse, !P1 ;  /* 0x000000cc0700720c */ /* 0x080fe40004f26670 */
[----:B------:R-:W-:Y:S01]  /*119a0*/  FSEL R48, R28, -INF , !P5 ;  /* 0xff8000001c307808 */ /* 0x000fe20006800000 */
[----:B------:R-:W2:Y:S01]  /*119b0*/  SHFL.BFLY PT, R7, R71, 0x2, 0x1f ;  /* 0x0c401f0047077f89 */ /* 0x000ea200000e0000 */
[----:B------:R-:W-:Y:S02]  /*119c0*/  ISETP.GE.AND P5, PT, R16, R199, PT ;  /* 0x000000c71000720c */ /* 0x000fe40003fa6270 */
[C---:B------:R-:W-:Y:S02]  /*119d0*/  ISETP.GE.OR P6, PT, R5.reuse, R204, !P6 ;  /* 0x000000cc0500720c */ /* 0x040fe400077c6670 */
[-C--:B------:R-:W-:Y:S02]  /*119e0*/  ISETP.GE.OR P2, PT, R5, R203.reuse, !P2 ;  /* 0x000000cb0500720c */ /* 0x080fe40005746670 */
[----:B------:R-:W-:Y:S02]  /*119f0*/  FMNMX.FTZ R5, R20, R6, !PT ;  /* 0x0000000614057209 */ /* 0x000fe40007810000 */
[----:B------:R-:W-:Y:S02]  /*11a00*/  ISETP.GE.OR P5, PT, R16, R203, !P5 ;  /* 0x000000cb1000720c */ /* 0x000fe40006fa6670 */
[----:B------:R-:W-:Y:S02]  /*11a10*/  FMNMX.FTZ R5, R160, R5, !PT ;  /* 0x00000005a0057209 */ /* 0x000fe40007810000 */
[----:B------:R-:W-:Y:S02]  /*11a20*/  FMNMX.FTZ R6, R23, R74, !PT ;  /* 0x0000004a17067209 */ /* 0x000fe40007810000 */
[----:B------:R-:W-:Y:S02]  /*11a30*/  FSEL R176, R43, -INF , !P5 ;  /* 0xff8000002bb07808 */ /* 0x000fe40006800000 */
[----:B------:R-:W-:Y:S02]  /*11a40*/  FSEL R178, R44, -INF , !P1 ;  /* 0xff8000002cb27808 */ /* 0x000fe40004800000 */
[C---:B------:R-:W-:Y:S02]  /*11a50*/  ISETP.GE.AND P5, PT, R4.reuse, R200, PT ;  /* 0x000000c80400720c */ /* 0x040fe40003fa6270 */
[----:B------:R-:W-:Y:S02]  /*11a60*/  ISETP.GE.AND P1, PT, R4, R199, PT ;  /* 0x000000c70400720c */ /* 0x000fe40003f26270 */
[----:B------:R-:W-:Y:S02]  /*11a70*/  FMNMX.FTZ R5, R161, R5, !PT ;  /* 0x00000005a1057209 */ /* 0x000fe40007810000 */
[----:B-1----:R-:W-:Y:S02]  /*11a80*/  FMNMX.FTZ R72, R72, R8, !PT ;  /* 0x0000000848487209 */ /* 0x002fe40007810000 */
[C---:B------:R-:W-:Y:S02]  /*11a90*/  ISETP.GE.OR P5, PT, R4.reuse, R204, !P5 ;  /* 0x000000cc0400720c */ /* 0x040fe40006fa6670 */
[----:B------:R-:W-:Y:S02]  /*11aa0*/  ISETP.GE.OR P1, PT, R4, R203, !P1 ;  /* 0x000000cb0400720c */ /* 0x000fe40004f26670 */
[----:B------:R-:W-:Y:S02]  /*11ab0*/  FMNMX.FTZ R4, R32, R6, !PT ;  /* 0x0000000620047209 */ /* 0x000fe40007810000 */
[----:B------:R-:W-:Y:S02]  /*11ac0*/  FMNMX.FTZ R70, R48, R5, !PT ;  /* 0x0000000530467209 */ /* 0x000fe40007810000 */
[----:B------:R-:W1:Y:S01]  /*11ad0*/  SHFL.BFLY PT, R5, R72, 0x1, 0x1f ;  /* 0x0c201f0048057f89 */ /* 0x000e6200000e0000 */
[----:B------:R-:W-:Y:S02]  /*11ae0*/  FMNMX.FTZ R4, R14, R4, !PT ;  /* 0x000000040e047209 */ /* 0x000fe40007810000 */
[----:B------:R-:W-:Y:S02]  /*11af0*/  FSEL R182, R46, -INF , !P0 ;  /* 0xff8000002eb67808 */ /* 0x000fe40004000000 */
[----:B------:R-:W-:Y:S02]  /*11b00*/  FMNMX.FTZ R4, R15, R4, !PT ;  /* 0x000000040f047209 */ /* 0x000fe40007810000 */
[----:B------:R-:W-:Y:S02]  /*11b10*/  FSEL R179, R45, -INF , !P4 ;  /* 0xff8000002db37808 */ /* 0x000fe40006000000 */
[C---:B------:R-:W-:Y:S02]  /*11b20*/  ISETP.GE.AND P4, PT, R2.reuse, R200, PT ;  /* 0x000000c80200720c */ /* 0x040fe40003f86270 */
[----:B------:R-:W-:Y:S02]  /*11b30*/  ISETP.GE.AND P0, PT, R2, R199, PT ;  /* 0x000000c70200720c */ /* 0x000fe40003f06270 */
[----:B------:R-:W-:Y:S02]  /*11b40*/  FMNMX.FTZ R4, R162, R4, !PT ;  /* 0x00000004a2047209 */ /* 0x000fe40007810000 */
[----:B--2---:R-:W-:Y:S02]  /*11b50*/  FMNMX.FTZ R71, R71, R7, !PT ;  /* 0x0000000747477209 */ /* 0x004fe40007810000 */
[C---:B------:R-:W-:Y:S02]  /*11b60*/  ISETP.GE.OR P4, PT, R2.reuse, R204, !P4 ;  /* 0x000000cc0200720c */ /* 0x040fe40006786670 */
[----:B------:R-:W-:Y:S02]  /*11b70*/  ISETP.GE.OR P0, PT, R2, R203, !P0 ;  /* 0x000000cb0200720c */ /* 0x000fe40004706670 */
[----:B------:R-:W-:Y:S02]  /*11b80*/  FMNMX.FTZ R2, R163, R4, !PT ;  /* 0x00000004a3027209 */ /* 0x000fe40007810000 */
[----:B------:R-:W2:Y:S01]  /*11b90*/  SHFL.BFLY PT, R4, R71, 0x1, 0x1f ;  /* 0x0c201f0047047f89 */ /* 0x000ea200000e0000 */
[----:B------:R-:W-:Y:S02]  /*11ba0*/  FSEL R183, R47, -INF , !P3 ;  /* 0xff8000002fb77808 */ /* 0x000fe40005800000 */
[----:B------:R-:W-:Y:S02]  /*11bb0*/  ISETP.GE.AND P3, PT, R0, R200, PT ;  /* 0x000000c80000720c */ /* 0x000fe40003f66270 */
[----:B-1----:R-:W-:Y:S02]  /*11bc0*/  FMNMX.FTZ R72, R72, R5, !PT ;  /* 0x0000000548487209 */ /* 0x002fe40007810000 */
[----:B------:R-:W-:Y:S02]  /*11bd0*/  ISETP.GE.OR P3, PT, R0, R204, !P3 ;  /* 0x000000cc0000720c */ /* 0x000fe40005f66670 */
[----:B------:R-:W-:Y:S01]  /*11be0*/  FSEL R221, R58, -INF , !P2 ;  /* 0xff8000003add7808 */ /* 0x000fe20005000000 */
[C---:B------:R-:W-:Y:S01]  /*11bf0*/  FMUL.FTZ R144, R72.reuse, c[0x0][0x23c] ;  /* 0x00008f0048907a20 */ /* 0x040fe20000410000 */
[----:B------:R-:W-:Y:S02]  /*11c00*/  FSEL R230, R61, -INF , !P3 ;  /* 0xff8000003de67808 */ /* 0x000fe40005800000 */
[----:B------:R-:W-:Y:S02]  /*11c10*/  FSETP.NEU.FTZ.AND P3, PT, R72, -INF , PT ;  /* 0xff8000004800780b */ /* 0x000fe40003f7d000 */
[----:B------:R-:W-:Y:S02]  /*11c20*/  FMNMX.FTZ R2, R50, R2, !PT ;  /* 0x0000000232027209 */ /* 0x000fe40007810000 */
[----:B------:R-:W-:Y:S02]  /*11c30*/  FSEL R144, R144, RZ, P3 ;  /* 0x000000ff90907208 */ /* 0x000fe40001800000 */
[----:B------:R-:W-:Y:S02]  /*11c40*/  FMNMX.FTZ R70, R49, R70, !PT ;  /* 0x0000004631467209 */ /* 0x000fe40007810000 */
[----:B------:R-:W-:Y:S01]  /*11c50*/  FMNMX.FTZ R2, R51, R2, !PT ;  /* 0x0000000233027209 */ /* 0x000fe20007810000 */
[----:B------:R-:W-:Y:S01]  /*11c60*/  FFMA.FTZ R24, R156, c[0x0][0x23c], -R144 ;  /* 0x00008f009c187a23 */ /* 0x000fe20000010890 */
[----:B------:R-:W-:Y:S01]  /*11c70*/  FMNMX.FTZ R70, R168, R70, !PT ;  /* 0x00000046a8467209 */ /* 0x000fe20007810000 */
[----:B----4-:R-:W-:Y:S01]  /*11c80*/  IMAD.MOV.U32 R156, RZ, RZ, R210 ;  /* 0x000000ffff9c7224 */ /* 0x010fe200078e00d2 */
[----:B--2---:R-:W-:Y:S01]  /*11c90*/  FMNMX.FTZ R71, R71, R4, !PT ;  /* 0x0000000447477209 */ /* 0x004fe20007810000 */
[----:B------:R-:W-:Y:S01]  /*11ca0*/  FFMA.FTZ R4, R141, c[0x0][0x23c], -R144 ;  /* 0x00008f008d047a23 */ /* 0x000fe20000010890 */
[----:B------:R-:W-:Y:S02]  /*11cb0*/  FSEL R220, R57, -INF , !P5 ;  /* 0xff80000039dc7808 */ /* 0x000fe40006800000 */
[C---:B------:R-:W-:Y:S01]  /*11cc0*/  FSETP.NEU.FTZ.AND P2, PT, R71.reuse, -INF , PT ;  /* 0xff8000004700780b */ /* 0x040fe20003f5d000 */
[----:B------:R1:W-:Y:S01]  /*11cd0*/  MUFU.EX2 R249, R4 ;  /* 0x0000000400f97308 */ /* 0x0003e20000000800 */
[----:B------:R-:W-:Y:S01]  /*11ce0*/  FMUL.FTZ R145, R71, c[0x0][0x23c] ;  /* 0x00008f0047917a20 */ /* 0x000fe20000410000 */
        /* <DEDUP_REMOVED lines=8> */
[----:B------:R-:W-:Y:S01]  /*11d70*/  FSEL R219, R56, -INF , !P6 ;  /* 0xff80000038db7808 */ /* 0x000fe20007000000 */
[----:B------:R2:W-:Y:S01]  /*11d80*/  MUFU.EX2 R243, R6 ;  /* 0x0000000600f37308 */ /* 0x0005e20000000800 */
[----:B------:R-:W-:Y:S01]  /*11d90*/  FMNMX.FTZ R2, R183, R2, !PT ;  /* 0x00000002b7027209 */ /* 0x000fe20007810000 */
[----:B------:R-:W-:Y:S01]  /*11da0*/  FFMA.FTZ R28, R157, c[0x0][0x23c], -R145 ;  /* 0x00008f009d1c7a23 */ /* 0x000fe20000010891 */
[----:B------:R-:W-:Y:S01]  /*11db0*/  FMNMX.FTZ R70, R179, R70, !PT ;  /* 0x00000046b3467209 */ /* 0x000fe20007810000 */
[----:B---3--:R-:W-:Y:S01]  /*11dc0*/  IMAD.MOV.U32 R154, RZ, RZ, R212 ;  /* 0x000000ffff9a7224 */ /* 0x008fe200078e00d4 */
[----:B------:R-:W-:Y:S01]  /*11dd0*/  FSEL R224, R59, -INF , !P1 ;  /* 0xff8000003be07808 */ /* 0x000fe20004800000 */
[----:B------:R-:W-:Y:S01]  /*11de0*/  IMAD.MOV.U32 R157, RZ, RZ, R211 ;  /* 0x000000ffff9d7224 */ /* 0x000fe200078e00d3 */
[----:B------:R-:W-:Y:S01]  /*11df0*/  ISETP.GE.AND P1, PT, R0, R199, PT ;  /* 0x000000c70000720c */ /* 0x000fe20003f26270 */
[--C-:B-1----:R-:W-:Y:S01]  /*11e00*/  FFMA.FTZ R4, R142, c[0x0][0x23c], -R145.reuse ;  /* 0x00008f008e047a23 */ /* 0x102fe20000010891 */
[----:B------:R-:W-:Y:S02]  /*11e10*/  FSEL R231, R60, -INF , !P4 ;  /* 0xff8000003ce77808 */ /* 0x000fe40006000000 */
[----:B------:R-:W-:Y:S01]  /*11e20*/  ISETP.GE.OR P1, PT, R0, R203, !P1 ;  /* 0x000000cb0000720c */ /* 0x000fe20004f26670 */
[----:B------:R1:W-:Y:S01]  /*11e30*/  MUFU.EX2 R246, R4 ;  /* 0x0000000400f67308 */ /* 0x0003e20000000800 */
[----:B------:R-:W-:Y:S02]  /*11e40*/  FMNMX.FTZ R2, R221, R2, !PT ;  /* 0x00000002dd027209 */ /* 0x000fe40007810000 */
[----:B------:R-:W-:Y:S02]  /*11e50*/  FMNMX.FTZ R70, R219, R70, !PT ;  /* 0x00000046db467209 */ /* 0x000fe40007810000 */
[----:B------:R-:W-:Y:S01]  /*11e60*/  FMNMX.FTZ R0, R224, R2, !PT ;  /* 0x00000002e0007209 */ /* 0x000fe20007810000 */
[--C-:B------:R-:W-:Y:S01]  /*11e70*/  FFMA.FTZ R2, R140, c[0x0][0x23c], -R144.reuse ;  /* 0x00008f008c027a23 */ /* 0x100fe20000010890 */
[----:B------:R-:W-:Y:S02]  /*11e80*/  FMNMX.FTZ R70, R220, R70, !PT ;  /* 0x00000046dc467209 */ /* 0x000fe40007810000 */
[----:B------:R-:W-:Y:S01]  /*11e90*/  FSEL R233, R62, -INF , !P0 ;  /* 0xff8000003ee97808 */ /* 0x000fe20004000000 */
[----:B------:R3:W-:Y:S01]  /*11ea0*/  MUFU.EX2 R248, R2 ;  /* 0x0000000200f87308 */ /* 0x0007e20000000800 */
[----:B------:R-:W-:Y:S01]  /*11eb0*/  FMNMX.FTZ R70, R231, R70, !PT ;  /* 0x00000046e7467209 */ /* 0x000fe20007810000 */
[--C-:B--2---:R-:W-:Y:S01]  /*11ec0*/  FFMA.FTZ R6, R149, c[0x0][0x23c], -R145.reuse ;  /* 0x00008f0095067a23 */ /* 0x104fe20000010891 */
[----:B------:R-:W-:Y:S02]  /*11ed0*/  FSEL R75, R63, -INF , !P1 ;  /* 0xff8000003f4b7808 */ /* 0x000fe40004800000 */
[----:B------:R-:W-:Y:S02]  /*11ee0*/  FMNMX.FTZ R70, R230, R70, !PT ;  /* 0x00000046e6467209 */ /* 0x000fe40007810000 */
[----:B------:R-:W-:Y:S03]  /*11ef0*/  FMNMX.FTZ R0, R233, R0, !PT ;  /* 0x00000000e9007209 */ /* 0x000fe60007810000 */
[----:B------:R-:W-:Y:S01]  /*11f00*/  MUFU.EX2 R242, R6 ;  /* 0x0000000600f27308 */ /* 0x000fe20000000800 */
[----:B------:R-:W2:Y:S01]  /*11f10*/  SHFL.BFLY PT, R5, R70, 0x2, 0x1f ;  /* 0x0c401f0046057f89 */ /* 0x000ea200000e0000 */
[----:B------:R-:W-:Y:S01]  /*11f20*/  FMNMX.FTZ R0, R75, R0, !PT ;  /* 0x000000004b007209 */ /* 0x000fe20007810000 */
[----:B-1----:R-:W-:Y:S07]  /*11f30*/  FFMA.FTZ R4, R143, c[0x0][0x23c], -R145 ;  /* 0x00008f008f047a23 */ /* 0x002fee0000010891 */
[----:B------:R1:W4:Y:S01]  /*11f40*/  MUFU.EX2 R247, R4 ;  /* 0x0000000400f77308 */ /* 0x0003220000000800 */
[----:B---3--:R-:W3:Y:S01]  /*11f50*/  SHFL.BFLY PT, R2, R0, 0x2, 0x1f ;  /* 0x0c401f0000027f89 */ /* 0x008ee200000e0000 */
[----:B--2---:R-:W-:Y:S02]  /*11f60*/  FMNMX.FTZ R70, R70, R5, !PT ;  /* 0x0000000546467209 */ /* 0x004fe40007810000 */
[----:B------:R-:W-:Y:S05]  /*11f70*/  LOP3.LUT R5, R251, UR25, R159, 0x96, !PT ;  /* 0x00000019fb057c12 */ /* 0x000fea000f8e969f */
[----:B------:R-:W2:Y:S01]  /*11f80*/  SHFL.BFLY PT, R7, R70, 0x1, 0x1f ;  /* 0x0c201f0046077f89 */ /* 0x000ea200000e0000 */
[----:B-1----:R-:W-:Y:S01]  /*11f90*/  FFMA.FTZ R4, R146, c[0x0][0x23c], -R144 ;  /* 0x00008f0092047a23 */ /* 0x002fe20000010890 */
[----:B----4-:R-:W-:Y:S03]  /*11fa0*/  F2FP.PACK_AB R143, R247, R246 ;  /* 0x000000f6f78f723e */ /* 0x010fe600000000ff */
[----:B------:R1:W-:Y:S01]  /*11fb0*/  MUFU.EX2 R245, R4 ;  /* 0x0000000400f57308 */ /* 0x0003e20000000800 */
[----:B---3--:R-:W-:Y:S05]  /*11fc0*/  FMNMX.FTZ R0, R0, R2, !PT ;  /* 0x0000000200007209 */ /* 0x008fea0007810000 */
[----:B------:R-:W3:Y:S01]  /*11fd0*/  SHFL.BFLY PT, R2, R0, 0x1, 0x1f ;  /* 0x0c201f0000027f89 */ /* 0x000ee200000e0000 */
[----:B--2---:R-:W-:Y:S02]  /*11fe0*/  FMNMX.FTZ R70, R70, R7, !PT ;  /* 0x0000000746467209 */ /* 0x004fe40007810000 */
[----:B------:R-:W-:Y:S02]  /*11ff0*/  LOP3.LUT R7, R215, UR14, R250, 0x96, !PT ;  /* 0x0000000ed7077c12 */ /* 0x000fe4000f8e96fa */
[C---:B------:R-:W-:Y:S01]  /*12000*/  FSETP.NEU.FTZ.AND P1, PT, R70.reuse, -INF , PT ;  /* 0xff8000004600780b */ /* 0x040fe20003f3d000 */
[----:B------:R-:W-:Y:S02]  /*12010*/  FMUL.FTZ R146, R70, c[0x0][0x23c] ;  /* 0x00008f0046927a20 */ /* 0x000fe40000410000 */
[----:B-1----:R-:W-:Y:S03]  /*12020*/  FFMA.FTZ R4, R148, c[0x0][0x23c], -R144 ;  /* 0x00008f0094047a23 */ /* 0x002fe60000010890 */
[----:B------:R-:W-:Y:S01]  /*12030*/  FSEL R146, R146, RZ, P1 ;  /* 0x000000ff92927208 */ /* 0x000fe20000800000 */
[----:B------:R-:W-:Y:S01]  /*12040*/  IMAD.WIDE.U32 R148, R7, -0x326172a9, RZ ;  /* 0xcd9e8d5707947825 */ /* 0x000fe200078e00ff */
[----:B------:R1:W2:Y:S01]  /*12050*/  MUFU.EX2 R244, R4 ;  /* 0x0000000400f47308 */ /* 0x0002a20000000800 */
[----:B---3--:R-:W-:Y:S02]  /*12060*/  FMNMX.FTZ R69, R0, R2, !PT ;  /* 0x0000000200457209 */ /* 0x008fe40007810000 */
[----:B------:R-:W-:Y:S02]  /*12070*/  FFMA.FTZ R0, R20, c[0x0][0x23c], -R146 ;  /* 0x00008f0014007a23 */ /* 0x000fe40000010892 */
[C---:B------:R-:W-:Y:S01]  /*12080*/  FSETP.NEU.FTZ.AND P0, PT, R69.reuse, -INF , PT ;  /* 0xff8000004500780b */ /* 0x040fe20003f1d000 */
[----:B------:R-:W-:Y:S04]  /*12090*/  FMUL.FTZ R147, R69, c[0x0][0x23c] ;  /* 0x00008f0045937a20 */ /* 0x000fe80000410000 */
[----:B------:R3:W-:Y:S01]  /*120a0*/  MUFU.EX2 R239, R0 ;  /* 0x0000000000ef7308 */ /* 0x0007e20000000800 */
[----:B------:R-:W-:Y:S02]  /*120b0*/  FSEL R147, R147, RZ, P0 ;  /* 0x000000ff93937208 */ /* 0x000fe40000000000 */
[----:B-1----:R-:W-:Y:S05]  /*120c0*/  LOP3.LUT R4, R213, UR14, R250, 0x96, !PT ;  /* 0x0000000ed5047c12 */ /* 0x002fea000f8e96fa */
[----:B------:R-:W-:Y:S04]  /*120d0*/  IMAD.WIDE.U32 R150, R4, -0x326172a9, RZ ;  /* 0xcd9e8d5704967825 */ /* 0x000fe800078e00ff */
[----:B------:R-:W-:Y:S04]  /*120e0*/  IMAD.WIDE.U32 R4, R5, -0x326172a9, RZ ;  /* 0xcd9e8d5705047825 */ /* 0x000fe800078e00ff */
[--C-:B---3--:R-:W-:Y:S01]  /*120f0*/  FFMA.FTZ R0, R14, c[0x0][0x23c], -R147.reuse ;  /* 0x00008f000e007a23 */ /* 0x108fe20000010893 */
[C---:B-----5:R-:W-:Y:S02]  /*12100*/  LOP3.LUT R8, R5.reuse, UR15, R180, 0x96, !PT ;  /* 0x0000000f05087c12 */ /* 0x060fe4000f8e96b4 */
[----:B------:R-:W-:Y:S01]  /*12110*/  LOP3.LUT R9, R5, UR15, R210, 0x96, !PT ;  /* 0x0000000f05097c12 */ /* 0x000fe2000f8e96d2 */
[----:B------:R-:W-:Y:S01]  /*12120*/  MUFU.EX2 R236, R0 ;  /* 0x0000000000ec7308 */ /* 0x000fe20000000800 */
[----:B------:R-:W-:Y:S01]  /*12130*/  FFMA.FTZ R5, R10, c[0x0][0x23c], -R146 ;  /* 0x00008f000a057a23 */ /* 0x000fe20000010892 */
[--C-:B------:R-:W-:Y:S01]  /*12140*/  LOP3.LUT R10, R149, UR13, R4.reuse, 0x96, !PT ;  /* 0x0000000d950a7c12 */ /* 0x100fe2000f8e9604 */
[----:B------:R-:W-:Y:S01]  /*12150*/  IMAD.WIDE.U32 R6, R8, -0x2daee0ad, RZ ;  /* 0xd2511f5308067825 */ /* 0x000fe200078e00ff */
[----:B------:R-:W-:Y:S03]  /*12160*/  LOP3.LUT R12, R151, UR13, R4, 0x96, !PT ;  /* 0x0000000d970c7c12 */ /* 0x000fe6000f8e9604 */
[----:B------:R-:W-:Y:S01]  /*12170*/  IMAD.WIDE.U32 R10, R10, -0x2daee0ad, RZ ;  /* 0xd2511f530a0a7825 */ /* 0x000fe200078e00ff */
[----:B------:R-:W-:Y:S02]  /*12180*/  LOP3.LUT R7, R7, UR12, R212, 0x96, !PT ;  /* 0x0000000c07077c12 */ /* 0x000fe4000f8e96d4 */
[----:B------:R1:W3:Y:S01]  /*12190*/  MUFU.EX2 R241, R5 ;  /* 0x0000000500f17308 */ /* 0x0002e20000000800 */
[----:B------:R-:W-:Y:S05]  /*121a0*/  IMAD.WIDE.U32 R12, R12, -0x2daee0ad, RZ ;  /* 0xd2511f530c0c7825 */ /* 0x000fea00078e00ff */
[----:B------:R-:W-:Y:S01]  /*121b0*/  LOP3.LUT R8, R13, UR10, R6, 0x96, !PT ;  /* 0x0000000a0d087c12 */ /* 0x000fe2000f8e9606 */
[----:B------:R-:W-:Y:S03]  /*121c0*/  IMAD.WIDE.U32 R6, R7, -0x326172a9, RZ ;  /* 0xcd9e8d5707067825 */ /* 0x000fe600078e00ff */
[----:B------:R-:W-:Y:S01]  /*121d0*/  MUFU.EX2 R212, R28 ;  /* 0x0000001c00d47308 */ /* 0x000fe20000000800 */
[----:B------:R-:W-:Y:S05]  /*121e0*/  IMAD.WIDE.U32 R34, R8, -0x326172a9, RZ ;  /* 0xcd9e8d5708227825 */ /* 0x000fea00078e00ff */
[----:B------:R-:W-:Y:S05]  /*121f0*/  LOP3.LUT R6, R35, UR9, R6, 0x96, !PT ;  /* 0x0000000923067c12 */ /* 0x000fea000f8e9606 */
[----:B------:R-:W-:Y:S04]  /*12200*/  IMAD.WIDE.U32 R56, R6, -0x2daee0ad, RZ ;  /* 0xd2511f5306387825 */ /* 0x000fe800078e00ff */
[----:B-1----:R-:W-:Y:S05]  /*12210*/  IMAD.WIDE.U32 R4, R9, -0x2daee0ad, RZ ;  /* 0xd2511f5309047825 */ /* 0x002fea00078e00ff */
[----:B------:R-:W-:Y:S02]  /*12220*/  LOP3.LUT R5, R5, UR12, R214, 0x96, !PT ;  /* 0x0000000c05057c12 */ /* 0x000fe4000f8e96d6 */
[----:B------:R-:W-:Y:S03]  /*12230*/  LOP3.LUT R2, R11, UR10, R4, 0x96, !PT ;  /* 0x0000000a0b027c12 */ /* 0x000fe6000f8e9604 */
[----:B------:R-:W-:Y:S04]  /*12240*/  IMAD.WIDE.U32 R4, R5, -0x326172a9, RZ ;  /* 0xcd9e8d5705047825 */ /* 0x000fe800078e00ff */
[----:B------:R-:W-:Y:S01]  /*12250*/  IMAD.WIDE.U32 R42, R2, -0x326172a9, RZ ;  /* 0xcd9e8d57022a7825 */ /* 0x000fe200078e00ff */
[----:B------:R-:W-:Y:S02]  /*12260*/  LOP3.LUT R2, R7, UR11, R150, 0x96, !PT ;  /* 0x0000000b07027c12 */ /* 0x000fe4000f8e9696 */
[----:B------:R-:W-:Y:S02]  /*12270*/  LOP3.LUT R8, R5, UR11, R148, 0x96, !PT ;  /* 0x0000000b05087c12 */ /* 0x000fe4000f8e9694 */
[----:B------:R-:W-:Y:S01]  /*12280*/  LOP3.LUT R0, R43, UR9, R4, 0x96, !PT ;  /* 0x000000092b007c12 */ /* 0x000fe2000f8e9604 */
        /* <DEDUP_REMOVED lines=12> */
[----:B------:R4:W5:Y:S04]  /*12350*/  MUFU.EX2 R235, R2 ;  /* 0x0000000200eb7308 */ /* 0x0009680000000800 */
        /* <DEDUP_REMOVED lines=10> */
[----:B------:R1:W1:Y:S01]  /*12400*/  MUFU.EX2 R228, R0 ;  /* 0x0000000000e47308 */ /* 0x0002620000000800 */
[----:B------:R-:W-:Y:S02]  /*12410*/  LOP3.LUT R4, R5, UR17, R44, 0x96, !PT ;  /* 0x0000001105047c12 */ /* 0x000fe4000f8e962c */
[----:B----4-:R-:W-:Y:S02]  /*12420*/  LOP3.LUT R2, R6, 0xffff, RZ, 0xc0, !PT ;  /* 0x0000ffff06027812 */ /* 0x010fe400078ec0ff */
        /* <DEDUP_REMOVED lines=14> */
[----:B------:R-:W-:Y:S01]  /*12510*/  PRMT R13, R7, 0x5410, R13 ;  /* 0x00005410070d7816 */ /* 0x000fe2000000000d */
[----:B------:R-:W1:Y:S01]  /*12520*/  LDSM.16.MT88.4 R20, [R185+0x6000] ;  /* 0x00600000b914783b */ /* 0x000e620000004200 */
[----:B------:R-:W-:Y:S01]  /*12530*/  FFMA.FTZ R12, R153, c[0x0][0x23c], -R145 ;  /* 0x00008f00990c7a23 */ /* 0x000fe20000010891 */
[----:B------:R4:W-:Y:S01]  /*12540*/  MUFU.EX2 R226, R0 ;  /* 0x0000000000e27308 */ /* 0x0009e20000000800 */
[----:B------:R-:W-:Y:S01]  /*12550*/  SHF.R.U32.HI R8, RZ, 0x18, R4 ;  /* 0x00000018ff087819 */ /* 0x000fe20000011604 */
[----:B------:R-:W-:Y:S01]  /*12560*/  FFMA.FTZ R7, R32, c[0x0][0x23c], -R147 ;  /* 0x00008f0020077a23 */ /* 0x000fe20000010893 */
[--C-:B------:R-:W-:Y:S01]  /*12570*/  HSET2.LE.AND R67, R15, R252.reuse, PT ;  /* 0x000000fc0f437233 */ /* 0x100fe20003803000 */
[----:B------:R-:W-:Y:S01]  /*12580*/  FMUL.FTZ R2, R2, c[0x0][0x23c] ;  /* 0x00008f0002027a20 */ /* 0x000fe20000410000 */
[----:B------:R-:W-:Y:S01]  /*12590*/  LOP3.LUT R40, R41, UR7, R34, 0x96, !PT ;  /* 0x0000000729287c12 */ /* 0x000fe2000f8e9622 */
[----:B------:R-:W-:Y:S01]  /*125a0*/  FFMA.FTZ R32, R158, c[0x0][0x23c], -R145 ;  /* 0x00008f009e207a23 */ /* 0x000fe20000010891 */
[----:B------:R-:W-:Y:S01]  /*125b0*/  SHF.R.U32.HI R10, RZ, 0x18, R6 ;  /* 0x00000018ff0a7819 */ /* 0x000fe20000011606 */
[----:B------:R-:W-:Y:S01]  /*125c0*/  IMAD.MOV.U32 R153, RZ, RZ, R215 ;  /* 0x000000ffff997224 */ /* 0x000fe200078e00d7 */
[----:B------:R-:W-:Y:S01]  /*125d0*/  LOP3.LUT R44, R45, UR7, R42, 0x96, !PT ;  /* 0x000000072d2c7c12 */ /* 0x000fe2000f8e962a */
        /* <DEDUP_REMOVED lines=8> */
[----:B------:R-:W-:Y:S02]  /*12660*/  LOP3.LUT R60, R45, UR16, R60, 0x96, !PT ;  /* 0x000000102d3c7c12 */ /* 0x000fe4000f8e963c */
[----:B----4-:R-:W-:Y:S02]  /*12670*/  LOP3.LUT R0, R6, 0xffff, RZ, 0xc0, !PT ;  /* 0x0000ffff06007812 */ /* 0x010fe400078ec0ff */
[----:B------:R-:W-:Y:S01]  /*12680*/  LOP3.LUT R57, R44, 0xffff, RZ, 0xc0, !PT ;  /* 0x0000ffff2c397812 */ /* 0x000fe200078ec0ff */
[----:B------:R-:W-:Y:S01]  /*12690*/  FFMA.FTZ R45, R50, c[0x0][0x23c], -R147 ;  /* 0x00008f00322d7a23 */ /* 0x000fe20000010893 */
[----:B------:R-:W-:Y:S01]  /*126a0*/  SHF.R.U32.HI R5, RZ, 0x8, R0 ;  /* 0x00000008ff057819 */ /* 0x000fe20000011600 */
[----:B------:R-:W-:Y:S01]  /*126b0*/  MUFU.EX2 R215, R16 ;  /* 0x0000001000d77308 */ /* 0x000fe20000000800 */
        /* <DEDUP_REMOVED lines=8> */
[----:B------:R-:W-:Y:S01]  /*12740*/  SHF.R.U32.HI R4, RZ, 0x8, R3 ;  /* 0x00000008ff047819 */ /* 0x000fe20000011603 */
[----:B------:R-:W-:Y:S01]  /*12750*/  MUFU.EX2 R211, R32 ;  /* 0x0000002000d37308 */ /* 0x000fe20000000800 */
[----:B------:R-:W-:Y:S02]  /*12760*/  LOP3.LUT R3, R5, 0xff, RZ, 0xc0, !PT ;  /* 0x000000ff05037812 */ /* 0x000fe400078ec0ff */
[----:B-1----:R-:W-:Y:S02]  /*12770*/  SHF.R.U32.HI R7, RZ, 0x10, R6 ;  /* 0x00000010ff077819 */ /* 0x002fe40000011606 */
[----:B------:R-:W-:Y:S02]  /*12780*/  PRMT R8, R3, 0x5410, R8 ;  /* 0x0000541003087816 */ /* 0x000fe40000000008 */
[----:B------:R-:W-:Y:S01]  /*12790*/  LOP3.LUT R6, R7, 0xff, RZ, 0xc0, !PT ;  /* 0x000000ff07067812 */ /* 0x000fe200078ec0ff */
[----:B------:R-:W-:Y:S01]  /*127a0*/  FFMA.FTZ R7, R152, c[0x0][0x23c], -R144 ;  /* 0x00008f0098077a23 */ /* 0x000fe20000010890 */
[----:B------:R-:W-:Y:S01]  /*127b0*/  PRMT R9, R9, 0x5410, R4 ;  /* 0x0000541009097816 */ /* 0x000fe20000000004 */
[----:B------:R-:W1:Y:S01]  /*127c0*/  MUFU.EX2 R68, R0 ;  /* 0x0000000000447308 */ /* 0x000e620000000800 */
[----:B------:R-:W-:Y:S01]  /*127d0*/  PRMT R6, R6, 0x5410, R10 ;  /* 0x0000541006067816 */ /* 0x000fe2000000000a */
[--C-:B------:R-:W-:Y:S01]  /*127e0*/  HSET2.LE.AND R65, R8, R252.reuse, PT ;  /* 0x000000fc08417233 */ /* 0x100fe20003803000 */
[----:B------:R-:W-:Y:S01]  /*127f0*/  F2FP.PACK_AB R4, R249, R248 ;  /* 0x000000f8f904723e */ /* 0x000fe200000000ff */
[--C-:B------:R-:W-:Y:S01]  /*12800*/  HSET2.LE.AND R64, R9, R252.reuse, PT ;  /* 0x000000fc09407233 */ /* 0x100fe20003803000 */
[----:B------:R-:W-:Y:S01]  /*12810*/  FFMA.FTZ R9, R33, c[0x0][0x23c], -R144 ;  /* 0x00008f0021097a23 */ /* 0x000fe20000010890 */
[--C-:B------:R-:W-:Y:S01]  /*12820*/  HSET2.LE.AND R141, R6, R252.reuse, PT ;  /* 0x000000fc068d7233 */ /* 0x100fe20003803000 */
[----:B------:R-:W-:Y:S01]  /*12830*/  LOP3.LUT R142, R142, R4, RZ, 0xc0, !PT ;  /* 0x000000048e8e7212 */ /* 0x000fe200078ec0ff */
[--C-:B------:R-:W-:Y:S01]  /*12840*/  HSET2.LE.AND R4, R13, R252.reuse, PT ;  /* 0x000000fc0d047233 */ /* 0x100fe20003803000 */
[----:B--2---:R-:W-:Y:S01]  /*12850*/  F2FP.PACK_AB R5, R244, R245 ;  /* 0x000000f5f405723e */ /* 0x004fe200000000ff */
[----:B------:R2:W4:Y:S01]  /*12860*/  MUFU.EX2 R3, R2 ;  /* 0x0000000200037308 */ /* 0x0005220000000800 */
[----:B------:R-:W-:Y:S01]  /*12870*/  F2FP.PACK_AB R6, R242, R243 ;  /* 0x000000f3f206723e */ /* 0x000fe200000000ff */
[----:B------:R-:W-:Y:S01]  /*12880*/  IMAD.MOV.U32 R152, RZ, RZ, R214 ;  /* 0x000000ffff987224 */ /* 0x000fe200078e00d6 */
[----:B------:R-:W-:Y:S02]  /*12890*/  LOP3.LUT R143, R4, R143, RZ, 0xc0, !PT ;  /* 0x0000008f048f7212 */ /* 0x000fe400078ec0ff */
[----:B------:R-:W-:Y:S02]  /*128a0*/  LOP3.LUT R140, R140, R5, RZ, 0xc0, !PT ;  /* 0x000000058c8c7212 */ /* 0x000fe400078ec0ff */
[----:B------:R-:W-:Y:S02]  /*128b0*/  LOP3.LUT R141, R141, R6, RZ, 0xc0, !PT ;  /* 0x000000068d8d7212 */ /* 0x000fe400078ec0ff */
[----:B---3--:R-:W-:Y:S01]  /*128c0*/  F2FP.PACK_AB R4, R239, R241 ;  /* 0x000000f1ef04723e */ /* 0x008fe200000000ff */
[----:B------:R3:W-:Y:S01]  /*128d0*/  MUFU.EX2 R218, R7 ;  /* 0x0000000700da7308 */ /* 0x0007e20000000800 */
[----:B-----5:R-:W-:Y:S02]  /*128e0*/  F2FP.PACK_AB R5, R235, R236 ;  /* 0x000000eceb05723e */ /* 0x020fe400000000ff */
[----:B------:R-:W-:Y:S01]  /*128f0*/  F2FP.PACK_AB R6, R228, R229 ;  /* 0x000000e5e406723e */ /* 0x000fe200000000ff */
[----:B-1----:R-:W-:Y:S01]  /*12900*/  FMUL.FTZ R16, R68, R88 ;  /* 0x0000005844107220 */ /* 0x002fe20000410000 */
[----:B------:R-:W-:Y:S01]  /*12910*/  FSEL R0, R70, RZ, P1 ;  /* 0x000000ff46007208 */ /* 0x000fe20000800000 */
[----:B------:R-:W-:Y:S01]  /*12920*/  FMUL.FTZ R17, R68, R89 ;  /* 0x0000005944117220 */ /* 0x000fe20000410000 */
[----:B------:R-:W-:Y:S01]  /*12930*/  LOP3.LUT R66, R66, R4, RZ, 0xc0, !PT ;  /* 0x0000000442427212 */ /* 0x000fe200078ec0ff */
[C---:B------:R-:W-:Y:S01]  /*12940*/  FMUL.FTZ R4, R68.reuse, R76 ;  /* 0x0000004c44047220 */ /* 0x040fe20000410000 */
[----:B------:R-:W-:Y:S01]  /*12950*/  LOP3.LUT R67, R67, R5, RZ, 0xc0, !PT ;  /* 0x0000000543437212 */ /* 0x000fe200078ec0ff */
[----:B------:R-:W-:Y:S01]  /*12960*/  MUFU.EX2 R217, R9 ;  /* 0x0000000900d97308 */ /* 0x000fe20000000800 */
[----:B------:R-:W-:Y:S01]  /*12970*/  FMUL.FTZ R5, R68, R77 ;  /* 0x0000004d44057220 */ /* 0x000fe20000410000 */
[----:B------:R-:W-:Y:S01]  /*12980*/  LOP3.LUT R64, R64, R6, RZ, 0xc0, !PT ;  /* 0x0000000640407212 */ /* 0x000fe200078ec0ff */
[----:B------:R-:W-:Y:S01]  /*12990*/  FMUL.FTZ R32, R68, R104 ;  /* 0x0000006844207220 */ /* 0x000fe20000410000 */
[----:B------:R-:W-:Y:S01]  /*129a0*/  F2FP.PACK_AB R8, R225, R226 ;  /* 0x000000e2e108723e */ /* 0x000fe200000000ff */
[----:B--2---:R-:W-:Y:S01]  /*129b0*/  FADD.FTZ R2, -R0, R73 ;  /* 0x0000004900027221 */ /* 0x004fe20000010100 */
[----:B------:R-:W-:Y:S01]  /*129c0*/  FSEL R0, R69, RZ, P0 ;  /* 0x000000ff45007208 */ /* 0x000fe20000000000 */
[----:B----4-:R-:W-:Y:S01]  /*129d0*/  FMUL.FTZ R6, R3, R78 ;  /* 0x0000004e03067220 */ /* 0x010fe20000410000 */
[----:B------:R-:W-:Y:S01]  /*129e0*/  LOP3.LUT R65, R65, R8, RZ, 0xc0, !PT ;  /* 0x0000000841417212 */ /* 0x000fe200078ec0ff */
[----:B------:R-:W-:Y:S01]  /*129f0*/  FMUL.FTZ R2, R2, c[0x0][0x23c] ;  /* 0x00008f0002027a20 */ /* 0x000fe20000410000 */
[----:B------:R-:W-:Y:S01]  /*12a00*/  MUFU.EX2 R209, R41 ;  /* 0x0000002900d17308 */ /* 0x000fe20000000800 */
[----:B------:R-:W-:Y:S01]  /*12a10*/  FADD.FTZ R0, -R0, R74 ;  /* 0x0000004a00007221 */ /* 0x000fe20000010100 */
[----:B------:R-:W-:Y:S01]  /*12a20*/  SHF.R.U32.HI R73, RZ, 0x18, R40 ;  /* 0x00000018ff497819 */ /* 0x000fe20000011628 */
[C---:B------:R-:W-:Y:S01]  /*12a30*/  FMUL.FTZ R18, R3.reuse, R90 ;  /* 0x0000005a03127220 */ /* 0x040fe20000410000 */
[--C-:B------:R-:W-:Y:S01]  /*12a40*/  SHF.R.U32.HI R61, RZ, 0x18, R44.reuse ;  /* 0x00000018ff3d7819 */ /* 0x100fe2000001162c */
[----:B------:R-:W-:Y:S01]  /*12a50*/  FMUL.FTZ R0, R0, c[0x0][0x23c] ;  /* 0x00008f0000007a20 */ /* 0x000fe20000410000 */
[----:B------:R-:W-:Y:S01]  /*12a60*/  SHF.R.U32.HI R62, RZ, 0x10, R44 ;  /* 0x00000010ff3e7819 */ /* 0x000fe2000001162c */
[C---:B---3--:R-:W-:Y:S01]  /*12a70*/  FMUL.FTZ R7, R3.reuse, R79 ;  /* 0x0000004f03077220 */ /* 0x048fe20000410000 */
[----:B------:R-:W-:Y:S01]  /*12a80*/  LOP3.LUT R74, R60, 0xff, RZ, 0xc0, !PT ;  /* 0x000000ff3c4a7812 */ /* 0x000fe200078ec0ff */
[----:B------:R-:W1:Y:S01]  /*12a90*/  LDSM.16.MT88.4 R76, [R187+0x6000] ;  /* 0x00600000bb4c783b */ /* 0x000e620000004200 */
[----:B------:R-:W2:Y:S01]  /*12aa0*/  MUFU.EX2 R2, R2 ;  /* 0x0000000200027308 */ /* 0x000ea20000000800 */
[----:B------:R-:W-:Y:S01]  /*12ab0*/  FMUL.FTZ R49, R68, R121 ;  /* 0x0000007944317220 */ /* 0x000fe20000410000 */
[----:B------:R-:W-:Y:S01]  /*12ac0*/  LOP3.LUT R63, R44, 0xff, RZ, 0xc0, !PT ;  /* 0x000000ff2c3f7812 */ /* 0x000fe200078ec0ff */
[C---:B------:R-:W-:Y:S01]  /*12ad0*/  FMUL.FTZ R50, R3.reuse, R122 ;  /* 0x0000007a03327220 */ /* 0x040fe20000410000 */
[-C--:B------:R-:W-:Y:S01]  /*12ae0*/  HMMA.16816.F32 R4, R140, R20.reuse, R4 ;  /* 0x000000148c04723c */ /* 0x080fe20000001804 */
[C---:B------:R-:W-:Y:S01]  /*12af0*/  FMUL.FTZ R19, R3.reuse, R91 ;  /* 0x0000005b03137220 */ /* 0x040fe20000410000 */
[----:B------:R-:W-:Y:S01]  /*12b00*/  LOP3.LUT R58, R58, 0xff, RZ, 0xc0, !PT ;  /* 0x000000ff3a3a7812 */ /* 0x000fe200078ec0ff */
[----:B------:R-:W-:Y:S01]  /*12b10*/  FMUL.FTZ R33, R68, R105 ;  /* 0x0000006944217220 */ /* 0x000fe20000410000 */
[----:B------:R-:W-:Y:S01]  /*12b20*/  SHF.R.U32.HI R57, RZ, 0x8, R57 ;  /* 0x00000008ff397819 */ /* 0x000fe20000011639 */
[C---:B------:R-:W-:Y:S01]  /*12b30*/  FMUL.FTZ R34, R3.reuse, R106 ;  /* 0x0000006a03227220 */ /* 0x040fe20000410000 */
[----:B------:R-:W3:Y:S01]  /*12b40*/  MUFU.EX2 R0, R0 ;  /* 0x0000000000007308 */ /* 0x000ee20000000800 */
[----:B------:R-:W-:Y:S01]  /*12b50*/  FMUL.FTZ R35, R3, R107 ;  /* 0x0000006b03237220 */ /* 0x000fe20000410000 */
[----:B------:R-:W-:Y:S02]  /*12b60*/  PRMT R91, R63, 0x5410, R57 ;  /* 0x000054103f5b7816 */ /* 0x000fe40000000039 */
[----:B------:R-:W-:Y:S02]  /*12b70*/  ISETP.GT.AND P0, PT, R207, UR18, PT ;  /* 0x00000012cf007c0c */ /* 0x000fe4000bf04270 */
[----:B------:R-:W-:Y:S02]  /*12b80*/  LOP3.LUT R57, R60, 0xffff, RZ, 0xc0, !PT ;  /* 0x0000ffff3c397812 */ /* 0x000fe400078ec0ff */
[----:B------:R-:W-:Y:S01]  /*12b90*/  SHF.R.U32.HI R59, RZ, 0x8, R59 ;  /* 0x00000008ff3b7819 */ /* 0x000fe2000001163b */
[C---:B--2---:R-:W-:Y:S01]  /*12ba0*/  FMUL.FTZ R8, R2.reuse, R80 ;  /* 0x0000005002087220 */ /* 0x044fe20000410000 */
[--C-:B------:R-:W-:Y:S01]  /*12bb0*/  SHF.R.U32.HI R80, RZ, 0x18, R56.reuse ;  /* 0x00000018ff507819 */ /* 0x100fe20000011638 */
[----:B------:R-:W-:Y:S01]  /*12bc0*/  FMUL.FTZ R9, R2, R81 ;  /* 0x0000005102097220 */ /* 0x000fe20000410000 */
[----:B------:R-:W-:Y:S01]  /*12bd0*/  LOP3.LUT R81, R56, 0xff, RZ, 0xc0, !PT ;  /* 0x000000ff38517812 */ /* 0x000fe200078ec0ff */
[C---:B------:R-:W-:Y:S02]  /*12be0*/  FMUL.FTZ R12, R2.reuse, R84 ;  /* 0x00000054020c7220 */ /* 0x040fe40000410000 */
[C---:B------:R-:W-:Y:S02]  /*12bf0*/  FMUL.FTZ R13, R2.reuse, R85 ;  /* 0x00000055020d7220 */ /* 0x040fe40000410000 */
[----:B------:R-:W-:Y:S02]  /*12c00*/  FMUL.FTZ R25, R2, R97 ;  /* 0x0000006102197220 */ /* 0x000fe40000410000 */
[----:B---3--:R-:W-:Y:S01]  /*12c10*/  FMUL.FTZ R10, R0, R82 ;  /* 0x00000052000a7220 */ /* 0x008fe20000410000 */
[----:B------:R-:W-:Y:S01]  /*12c20*/  LOP3.LUT R82, R40, 0xff, RZ, 0xc0, !PT ;  /* 0x000000ff28527812 */ /* 0x000fe200078ec0ff */
[----:B------:R-:W-:Y:S01]  /*12c30*/  FMUL.FTZ R11, R0, R83 ;  /* 0x00000053000b7220 */ /* 0x000fe20000410000 */
[----:B------:R-:W-:Y:S01]  /*12c40*/  PRMT R83, R58, 0x5410, R73 ;  /* 0x000054103a537816 */ /* 0x000fe20000000049 */
[----:B------:R-:W-:Y:S01]  /*12c50*/  FMUL.FTZ R14, R0, R86 ;  /* 0x00000056000e7220 */ /* 0x000fe20000410000 */
[----:B------:R-:W-:Y:S01]  /*12c60*/  PRMT R82, R82, 0x5410, R59 ;  /* 0x0000541052527816 */ /* 0x000fe2000000003b */
[C---:B------:R-:W-:Y:S01]  /*12c70*/  FMUL.FTZ R15, R0.reuse, R87 ;  /* 0x00000057000f7220 */ /* 0x040fe20000410000 */
[----:B------:R-:W-:Y:S01]  /*12c80*/  SHF.R.U32.HI R58, RZ, 0x10, R56 ;  /* 0x00000010ff3a7819 */ /* 0x000fe20000011638 */
[----:B------:R-:W3:Y:S01]  /*12c90*/  LDSM.16.MT88.4 R84, [R185+0x6800] ;  /* 0x00680000b954783b */ /* 0x000ee20000004200 */
[C---:B------:R-:W-:Y:S01]  /*12ca0*/  HMMA.16816.F32 R8, R64.reuse, R20, R8 ;  /* 0x000000144008723c */ /* 0x040fe20000001808 */
[C---:B------:R-:W-:Y:S01]  /*12cb0*/  FMUL.FTZ R46, R0.reuse, R118 ;  /* 0x00000076002e7220 */ /* 0x040fe20000410000 */
[--C-:B------:R-:W-:Y:S01]  /*12cc0*/  HSET2.LE.AND R82, R82, R252.reuse, PT ;  /* 0x000000fc52527233 */ /* 0x100fe20003803000 */
[C---:B------:R-:W-:Y:S01]  /*12cd0*/  FMUL.FTZ R47, R0.reuse, R119 ;  /* 0x00000077002f7220 */ /* 0x040fe20000410000 */
[--C-:B------:R-:W-:Y:S01]  /*12ce0*/  HSET2.LE.AND R83, R83, R252.reuse, PT ;  /* 0x000000fc53537233 */ /* 0x100fe20003803000 */
[----:B------:R-:W-:Y:S01]  /*12cf0*/  FMUL.FTZ R26, R0, R98 ;  /* 0x00000062001a7220 */ /* 0x000fe20000410000 */
[----:B------:R-:W-:Y:S01]  /*12d00*/  LOP3.LUT R63, R58, 0xff, RZ, 0xc0, !PT ;  /* 0x000000ff3a3f7812 */ /* 0x000fe200078ec0ff */
[----:B------:R-:W-:Y:S01]  /*12d10*/  FFMA.FTZ R20, R155, c[0x0][0x23c], -R144 ;  /* 0x00008f009b147a23 */ /* 0x000fe20000010890 */
[-C--:B------:R-:W-:Y:S01]  /*12d20*/  HMMA.16816.F32 R12, R64, R22.reuse, R12 ;  /* 0x00000016400c723c */ /* 0x080fe2000000180c */
[----:B------:R-:W-:Y:S02]  /*12d30*/  IMAD.MOV.U32 R155, RZ, RZ, R213 ;  /* 0x000000ffff9b7224 */ /* 0x000fe400078e00d5 */
[----:B------:R3:W-:Y:S01]  /*12d40*/  MUFU.EX2 R214, R20 ;  /* 0x0000001400d67308 */ /* 0x0007e20000000800 */
[----:B------:R-:W-:Y:S01]  /*12d50*/  FMUL.FTZ R21, R68, R93 ;  /* 0x0000005d44157220 */ /* 0x000fe20000410000 */
[----:B------:R-:W-:Y:S01]  /*12d60*/  PRMT R88, R63, 0x5410, R80 ;  /* 0x000054103f587816 */ /* 0x000fe20000000050 */
[C---:B------:R-:W-:Y:S02]  /*12d70*/  FMUL.FTZ R63, R0.reuse, R135 ;  /* 0x00000087003f7220 */ /* 0x040fe40000410000 */
[C---:B------:R-:W-:Y:S01]  /*12d80*/  HMMA.16816.F32 R16, R140.reuse, R22, R16 ;  /* 0x000000168c10723c */ /* 0x040fe20000001810 */
[----:B------:R-:W-:Y:S03]  /*12d90*/  FMUL.FTZ R27, R0, R99 ;  /* 0x00000063001b7220 */ /* 0x000fe60000410000 */
[C---:B------:R-:W-:Y:S01]  /*12da0*/  FMUL.FTZ R28, R2.reuse, R100 ;  /* 0x00000064021c7220 */ /* 0x040fe20000410000 */
[----:B------:R-:W4:Y:S01]  /*12db0*/  MUFU.EX2 R213, R24 ;  /* 0x0000001800d57308 */ /* 0x000f220000000800 */
[----:B------:R-:W-:Y:S02]  /*12dc0*/  FMUL.FTZ R29, R2, R101 ;  /* 0x00000065021d7220 */ /* 0x000fe40000410000 */
[C---:B------:R-:W-:Y:S04]  /*12dd0*/  FMUL.FTZ R22, R3.reuse, R94 ;  /* 0x0000005e03167220 */ /* 0x040fe80000410000 */
[----:B------:R-:W-:Y:S02]  /*12de0*/  FMUL.FTZ R23, R3, R95 ;  /* 0x0000005f03177220 */ /* 0x000fe40000410000 */
[C---:B------:R-:W-:Y:S02]  /*12df0*/  FMUL.FTZ R30, R0.reuse, R102 ;  /* 0x00000066001e7220 */ /* 0x040fe40000410000 */
[----:B------:R-:W-:Y:S02]  /*12e00*/  FMUL.FTZ R31, R0, R103 ;  /* 0x00000067001f7220 */ /* 0x000fe40000410000 */
[----:B------:R-:W-:Y:S02]  /*12e10*/  FMUL.FTZ R40, R2, R112 ;  /* 0x0000007002287220 */ /* 0x000fe40000410000 */
[----:B---3--:R-:W-:Y:S02]  /*12e20*/  FMUL.FTZ R20, R68, R92 ;  /* 0x0000005c44147220 */ /* 0x008fe40000410000 */
[----:B------:R-:W-:Y:S02]  /*12e30*/  FMUL.FTZ R41, R2, R113 ;  /* 0x0000007102297220 */ /* 0x000fe40000410000 */
[C---:B------:R-:W-:Y:S02]  /*12e40*/  FMUL.FTZ R42, R0.reuse, R114 ;  /* 0x00000072002a7220 */ /* 0x040fe40000410000 */
[----:B------:R-:W-:Y:S01]  /*12e50*/  FMUL.FTZ R43, R0, R115 ;  /* 0x00000073002b7220 */ /* 0x000fe20000410000 */
[-C--:B------:R-:W-:Y:S01]  /*12e60*/  HMMA.16816.F32 R20, R140, R36.reuse, R20 ;  /* 0x000000248c14723c */ /* 0x080fe20000001814 */
[----:B------:R-:W-:Y:S01]  /*12e70*/  IMAD.MOV.U32 R95, RZ, RZ, R181 ;  /* 0x000000ffff5f7224 */ /* 0x000fe200078e00b5 */
[----:B----4-:R-:W-:Y:S01]  /*12e80*/  F2FP.PACK_AB R80, R213, R214 ;  /* 0x000000d6d550723e */ /* 0x010fe200000000ff */
[C---:B------:R-:W-:Y:S01]  /*12e90*/  FMUL.FTZ R24, R2.reuse, R96 ;  /* 0x0000006002187220 */ /* 0x040fe20000410000 */
[----:B------:R3:W-:Y:S01]  /*12ea0*/  MUFU.EX2 R181, R45 ;  /* 0x0000002d00b57308 */ /* 0x0007e20000000800 */
[----:B------:R-:W-:Y:S02]  /*12eb0*/  IMAD.MOV.U32 R94, RZ, RZ, R180 ;  /* 0x000000ffff5e7224 */ /* 0x000fe400078e00b4 */
[----:B------:R-:W-:Y:S02]  /*12ec0*/  FMUL.FTZ R44, R2, R116 ;  /* 0x00000074022c7220 */ /* 0x000fe40000410000 */
[C---:B------:R-:W-:Y:S01]  /*12ed0*/  FMUL.FTZ R58, R0.reuse, R130 ;  /* 0x00000082003a7220 */ /* 0x040fe20000410000 */
[C---:B------:R-:W-:Y:S02]  /*12ee0*/  HMMA.16816.F32 R24, R64.reuse, R36, R24 ;  /* 0x000000244018723c */ /* 0x040fe40000001818 */
[----:B------:R-:W-:Y:S05]  /*12ef0*/  FMUL.FTZ R59, R0, R131 ;  /* 0x00000083003b7220 */ /* 0x000fea0000410000 */
[--C-:B------:R-:W-:Y:S01]  /*12f00*/  FFMA.FTZ R36, R48, c[0x0][0x23c], -R146.reuse ;  /* 0x00008f0030247a23 */ /* 0x100fe20000010892 */
[-C--:B------:R-:W-:Y:S01]  /*12f10*/  HMMA.16816.F32 R28, R64, R38.reuse, R28 ;  /* 0x00000026401c723c */ /* 0x080fe2000000181c */
[----:B------:R-:W-:Y:S02]  /*12f20*/  FFMA.FTZ R48, R51, c[0x0][0x23c], -R147 ;  /* 0x00008f0033307a23 */ /* 0x000fe40000010893 */
[----:B------:R4:W-:Y:S01]  /*12f30*/  MUFU.EX2 R210, R36 ;  /* 0x0000002400d27308 */ /* 0x0009e20000000800 */
[C---:B------:R-:W-:Y:S02]  /*12f40*/  FMUL.FTZ R51, R3.reuse, R123 ;  /* 0x0000007b03337220 */ /* 0x040fe40000410000 */
[----:B------:R-:W-:Y:S02]  /*12f50*/  FMUL.FTZ R37, R68, R109 ;  /* 0x0000006d44257220 */ /* 0x000fe40000410000 */
[C---:B------:R-:W-:Y:S01]  /*12f60*/  HMMA.16816.F32 R32, R140.reuse, R38, R32 ;  /* 0x000000268c20723c */ /* 0x040fe20000001820 */
[----:B---3--:R-:W-:Y:S04]  /*12f70*/  FMUL.FTZ R45, R2, R117 ;  /* 0x00000075022d7220 */ /* 0x008fe80000410000 */
[----:B------:R3:W5:Y:S02]  /*12f80*/  MUFU.EX2 R180, R48 ;  /* 0x0000003000b47308 */ /* 0x0007640000000800 */
[C---:B------:R-:W-:Y:S02]  /*12f90*/  FMUL.FTZ R38, R3.reuse, R110 ;  /* 0x0000006e03267220 */ /* 0x040fe40000410000 */
[----:B------:R-:W-:Y:S03]  /*12fa0*/  FMUL.FTZ R39, R3, R111 ;  /* 0x0000006f03277220 */ /* 0x000fe60000410000 */
[C---:B----4-:R-:W-:Y:S07]  /*12fb0*/  FMUL.FTZ R36, R68.reuse, R108 ;  /* 0x0000006c44247220 */ /* 0x050fee0000410000 */
[-C--:B------:R-:W-:Y:S01]  /*12fc0*/  HMMA.16816.F32 R36, R140, R52.reuse, R36 ;  /* 0x000000348c24723c */ /* 0x080fe20000001824 */
[----:B---3--:R-:W-:Y:S02]  /*12fd0*/  FMUL.FTZ R48, R68, R120 ;  /* 0x0000007844307220 */ /* 0x008fe40000410000 */
        /* <DEDUP_REMOVED lines=17> */
[----:B------:R-:W-:Y:S01]  /*130f0*/  PRMT R73, R81, 0x5410, R73 ;  /* 0x0000541051497816 */ /* 0x000fe20000000049 */
[----:B------:R4:W-:Y:S02]  /*13100*/  MUFU.EX2 R126, R56 ;  /* 0x00000038007e7308 */ /* 0x0009e40000000800 */
[----:B------:R-:W-:Y:S01]  /*13110*/  FMUL.FTZ R55, R3, R127 ;  /* 0x0000007f03377220 */ /* 0x000fe20000410000 */
[----:B------:R-:W-:Y:S01]  /*13120*/  SHF.R.U32.HI R81, RZ, 0x18, R60 ;  /* 0x00000018ff517819 */ /* 0x000fe2000001163c */
[----:B------:R-:W-:Y:S01]  /*13130*/  FMUL.FTZ R62, R0, R134 ;  /* 0x00000086003e7220 */ /* 0x000fe20000410000 */
[----:B------:R-:W-:Y:S01]  /*13140*/  F2FP.PACK_AB R74, R215, R216 ;  /* 0x000000d8d74a723e */ /* 0x000fe200000000ff */
[----:B------:R-:W2:Y:S01]  /*13150*/  LDL.LU R127, [R1+0x20] ;  /* 0x00002000017f7983 */ /* 0x000ea20000300800 */
[----:B---3--:R-:W-:Y:S02]  /*13160*/  FFMA.FTZ R53, R161, c[0x0][0x23c], -R146 ;  /* 0x00008f00a1357a23 */ /* 0x008fe40000010892 */
[----:B------:R-:W-:Y:S01]  /*13170*/  LOP3.LUT R83, R83, R74, RZ, 0xc0, !PT ;  /* 0x0000004a53537212 */ /* 0x000fe200078ec0ff */
[--C-:B------:R-:W-:Y:S01]  /*13180*/  HSET2.LE.AND R74, R91, R252.reuse, PT ;  /* 0x000000fc5b4a7233 */ /* 0x100fe20003803000 */
[----:B-----5:R-:W-:Y:S01]  /*13190*/  F2FP.PACK_AB R91, R180, R181 ;  /* 0x000000b5b45b723e */ /* 0x020fe200000000ff */
[----:B------:R3:W5:Y:S01]  /*131a0*/  MUFU.EX2 R174, R53 ;  /* 0x0000003500ae7308 */ /* 0x0007620000000800 */
[----:B------:R-:W2:Y:S04]  /*131b0*/  LDL.LU R119, [R1+0x24] ;  /* 0x0000240001777983 */ /* 0x000ea80000300800 */
[----:B------:R-:W2:Y:S04]  /*131c0*/  LDL.LU R118, [R1+0x28] ;  /* 0x0000280001767983 */ /* 0x000ea80000300800 */
[----:B------:R-:W2:Y:S01]  /*131d0*/  LDL.LU R117, [R1+0x2c] ;  /* 0x00002c0001757983 */ /* 0x000ea20000300800 */
[----:B----4-:R-:W-:Y:S02]  /*131e0*/  FMUL.FTZ R56, R2, R128 ;  /* 0x0000008002387220 */ /* 0x010fe40000410000 */
[----:B---3--:R-:W-:Y:S02]  /*131f0*/  FMUL.FTZ R53, R68, R125 ;  /* 0x0000007d44357220 */ /* 0x008fe40000410000 */
[----:B------:R3:W4:Y:S05]  /*13200*/  MUFU.EX2 R125, R61 ;  /* 0x0000003d007d7308 */ /* 0x00072a0000000800 */
[-C--:B-1----:R-:W-:Y:S08]  /*13210*/  HMMA.16816.F32 R52, R140, R76.reuse, R52 ;  /* 0x0000004c8c34723c */ /* 0x082ff00000001834 */
[C---:B------:R-:W-:Y:S07]  /*13220*/  HMMA.16816.F32 R56, R64.reuse, R76, R56 ;  /* 0x0000004c4038723c */ /* 0x040fee0000001838 */
[--C-:B------:R-:W-:Y:S01]  /*13230*/  HSET2.LE.AND R76, R73, R252.reuse, PT ;  /* 0x000000fc494c7233 */ /* 0x100fe20003803000 */
[----:B------:R-:W-:Y:S04]  /*13240*/  F2FP.PACK_AB R73, R217, R218 ;  /* 0x000000dad949723e */ /* 0x000fe800000000ff */
[----:B------:R-:W-:Y:S01]  /*13250*/  LOP3.LUT R82, R82, R73, RZ, 0xc0, !PT ;  /* 0x0000004952527212 */ /* 0x000fe200078ec0ff */
[----:B------:R-:W-:Y:S01]  /*13260*/  FFMA.FTZ R73, R165, c[0x0][0x23c], -R144 ;  /* 0x00008f00a5497a23 */ /* 0x000fe20000010890 */
[----:B---3--:R-:W-:Y:S01]  /*13270*/  SHF.R.U32.HI R61, RZ, 0x10, R60 ;  /* 0x00000010ff3d7819 */ /* 0x008fe2000001163c */
[--C-:B------:R-:W-:Y:S01]  /*13280*/  FFMA.FTZ R60, R164, c[0x0][0x23c], -R144.reuse ;  /* 0x00008f00a43c7a23 */ /* 0x100fe20000010890 */
[----:B------:R-:W-:Y:S01]  /*13290*/  LOP3.LUT R80, R76, R80, RZ, 0xc0, !PT ;  /* 0x000000504c507212 */ /* 0x000fe200078ec0ff */
[----:B------:R1:W-:Y:S01]  /*132a0*/  MUFU.EX2 R165, R73 ;  /* 0x0000004900a57308 */ /* 0x0003e20000000800 */
[----:B------:R-:W-:Y:S01]  /*132b0*/  LOP3.LUT R77, R61, 0xff, RZ, 0xc0, !PT ;  /* 0x000000ff3d4d7812 */ /* 0x000fe200078ec0ff */
[--C-:B------:R-:W-:Y:S01]  /*132c0*/  HSET2.LE.AND R76, R90, R252.reuse, PT ;  /* 0x000000fc5a4c7233 */ /* 0x100fe20003803000 */
[----:B------:R-:W-:Y:S01]  /*132d0*/  F2FP.PACK_AB R90, R209, R210 ;  /* 0x000000d2d15a723e */ /* 0x000fe200000000ff */
[----:B------:R-:W-:Y:S01]  /*132e0*/  FMUL.FTZ R61, R2, R133 ;  /* 0x00000085023d7220 */ /* 0x000fe20000410000 */
[----:B------:R-:W-:Y:S01]  /*132f0*/  PRMT R89, R77, 0x5410, R81 ;  /* 0x000054104d597816 */ /* 0x000fe20000000051 */
[--C-:B------:R-:W-:Y:S01]  /*13300*/  HSET2.LE.AND R81, R88, R252.reuse, PT ;  /* 0x000000fc58517233 */ /* 0x100fe20003803000 */
[----:B------:R-:W-:Y:S01]  /*13310*/  LOP3.LUT R90, R74, R90, RZ, 0xc0, !PT ;  /* 0x0000005a4a5a7212 */ /* 0x000fe200078ec0ff */
[--C-:B------:R-:W-:Y:S01]  /*13320*/  HSET2.LE.AND R88, R92, R252.reuse, PT ;  /* 0x000000fc5c587233 */ /* 0x100fe20003803000 */
[--C-:B------:R-:W-:Y:S01]  /*13330*/  FFMA.FTZ R74, R167, c[0x0][0x23c], -R145.reuse ;  /* 0x00008f00a74a7a23 */ /* 0x100fe20000010891 */
[----:B------:R3:W-:Y:S01]  /*13340*/  MUFU.EX2 R171, R60 ;  /* 0x0000003c00ab7308 */ /* 0x0007e20000000800 */
[--C-:B------:R-:W-:Y:S01]  /*13350*/  HSET2.LE.AND R89, R89, R252.reuse, PT ;  /* 0x000000fc59597233 */ /* 0x100fe20003803000 */
[----:B------:R-:W-:Y:S01]  /*13360*/  IADD3 R92, R159, 0x1, RZ ;  /* 0x000000019f5c7810 */ /* 0x000fe20007ffe0ff */
[--C-:B------:R-:W-:Y:S01]  /*13370*/  FFMA.FTZ R77, R166, c[0x0][0x23c], -R145.reuse ;  /* 0x00008f00a64d7a23 */ /* 0x100fe20000010891 */
[----:B------:R-:W-:Y:S06]  /*13380*/  LOP3.LUT R91, R76, R91, RZ, 0xc0, !PT ;  /* 0x0000005b4c5b7212 */ /* 0x000fec00078ec0ff */
[----:B------:R4:W-:Y:S01]  /*13390*/  MUFU.EX2 R163, R74 ;  /* 0x0000004a00a37308 */ /* 0x0009e20000000800 */
[----:B-1----:R-:W-:Y:S04]  /*133a0*/  F2FP.PACK_AB R73, R211, R212 ;  /* 0x000000d4d349723e */ /* 0x002fe800000000ff */
[----:B------:R-:W-:Y:S02]  /*133b0*/  LOP3.LUT R81, R81, R73, RZ, 0xc0, !PT ;  /* 0x0000004951517212 */ /* 0x000fe400078ec0ff */
[----:B-----5:R-:W-:Y:S03]  /*133c0*/  F2FP.PACK_AB R73, R174, R116 ;  /* 0x00000074ae49723e */ /* 0x020fe600000000ff */
[----:B------:R-:W-:Y:S01]  /*133d0*/  MUFU.EX2 R164, R77 ;  /* 0x0000004d00a47308 */ /* 0x000fe20000000800 */
[----:B------:R-:W-:Y:S01]  /*133e0*/  LOP3.LUT R88, R88, R73, RZ, 0xc0, !PT ;  /* 0x0000004958587212 */ /* 0x000fe200078ec0ff */
[----:B------:R-:W-:Y:S02]  /*133f0*/  FFMA.FTZ R73, R170, c[0x0][0x23c], -R144 ;  /* 0x00008f00aa497a23 */ /* 0x000fe40000010890 */
[----:B---3--:R-:W-:Y:S06]  /*13400*/  FMUL.FTZ R60, R2, R132 ;  /* 0x00000084023c7220 */ /* 0x008fec0000410000 */
[----:B------:R1:W-:Y:S01]  /*13410*/  MUFU.EX2 R124, R73 ;  /* 0x00000049007c7308 */ /* 0x0003e20000000800 */
[-C--:B------:R-:W-:Y:S01]  /*13420*/  HMMA.16816.F32 R60, R64, R78.reuse, R60 ;  /* 0x0000004e403c723c */ /* 0x080fe2000000183c */
[----:B----4-:R-:W-:Y:S04]  /*13430*/  F2FP.PACK_AB R74, R125, R126 ;  /* 0x0000007e7d4a723e */ /* 0x010fe800000000ff */
[----:B------:R-:W-:Y:S02]  /*13440*/  LOP3.LUT R89, R89, R74, RZ, 0xc0, !PT ;  /* 0x0000004a59597212 */ /* 0x000fe400078ec0ff */
[----:B------:R-:W-:Y:S01]  /*13450*/  LOP3.LUT R74, R251, UR25, R92, 0x96, !PT ;  /* 0x00000019fb4a7c12 */ /* 0x000fe2000f8e965c */
[----:B------:R-:W-:Y:S04]  /*13460*/  FMUL.FTZ R64, R68, R136 ;  /* 0x0000008844407220 */ /* 0x000fe80000410000 */
[----:B------:R-:W-:Y:S04]  /*13470*/  IMAD.WIDE.U32 R98, R74, -0x326172a9, RZ ;  /* 0xcd9e8d574a627825 */ /* 0x000fe800078e00ff */
[----:B------:R-:W-:Y:S01]  /*13480*/  FMUL.FTZ R65, R68, R137 ;  /* 0x0000008944417220 */ /* 0x000fe20000410000 */
[----:B------:R-:W-:Y:S01]  /*13490*/  LOP3.LUT R74, R99, UR15, R156, 0x96, !PT ;  /* 0x0000000f634a7c12 */ /* 0x000fe2000f8e969c */
[----:B------:R-:W-:Y:S01]  /*134a0*/  FMUL.FTZ R66, R3, R138 ;  /* 0x0000008a03427220 */ /* 0x000fe20000410000 */
[--C-:B------:R-:W-:Y:S01]  /*134b0*/  LOP3.LUT R96, R151, UR13, R98.reuse, 0x96, !PT ;  /* 0x0000000d97607c12 */ /* 0x100fe2000f8e9662 */
[----:B------:R-:W-:Y:S01]  /*134c0*/  FMUL.FTZ R67, R3, R139 ;  /* 0x0000008b03437220 */ /* 0x000fe20000410000 */
[----:B------:R-:W-:Y:S01]  /*134d0*/  LOP3.LUT R98, R149, UR13, R98, 0x96, !PT ;  /* 0x0000000d95627c12 */ /* 0x000fe2000f8e9662 */
[----:B-1----:R-:W-:Y:S01]  /*134e0*/  FFMA.FTZ R73, R173, c[0x0][0x23c], -R144 ;  /* 0x00008f00ad497a23 */ /* 0x002fe20000010890 */
[----:B------:R-:W-:Y:S01]  /*134f0*/  LOP3.LUT R94, R99, UR15, R94, 0x96, !PT ;  /* 0x0000000f635e7c12 */ /* 0x000fe2000f8e965e */
[----:B------:R-:W-:Y:S02]  /*13500*/  IMAD.WIDE.U32 R100, R74, -0x2daee0ad, RZ ;  /* 0xd2511f534a647825 */ /* 0x000fe400078e00ff */
[----:B------:R1:W3:Y:S01]  /*13510*/  MUFU.EX2 R162, R73 ;  /* 0x0000004900a27308 */ /* 0x0002e20000000800 */
[----:B------:R-:W-:Y:S01]  /*13520*/  HMMA.16816.F32 R64, R140, R78, R64 ;  /* 0x0000004e8c40723c */ /* 0x000fe20000001840 */
[----:B------:R-:W-:Y:S01]  /*13530*/  IMAD.WIDE.U32 R98, R98, -0x2daee0ad, RZ ;  /* 0xd2511f5362627825 */ /* 0x000fe200078e00ff */
[----:B------:R-:W4:Y:S03]  /*13540*/  LDSM.16.MT88.4 R76, [R188+0x6800] ;  /* 0x00680000bc4c783b */ /* 0x000f260000004200 */
        /* <DEDUP_REMOVED lines=9> */
[-C--:B------:R-:W-:Y:S01]  /*135e0*/  HMMA.16816.F32 R12, R88, R86.reuse, R12 ;  /* 0x00000056580c723c */ /* 0x080fe2000000180c */
[--C-:B-1----:R-:W-:Y:S03]  /*135f0*/  FFMA.FTZ R73, R175, c[0x0][0x23c], -R145.reuse ;  /* 0x00008f00af497a23 */ /* 0x102fe60000010891 */
[----:B------:R-:W-:Y:S01]  /*13600*/  LOP3.LUT R95, R93, UR11, R150, 0x96, !PT ;  /* 0x0000000b5d5f7c12 */ /* 0x000fe2000f8e9696 */
[----:B------:R1:W-:Y:S01]  /*13610*/  MUFU.EX2 R161, R73 ;  /* 0x0000004900a17308 */ /* 0x0003e20000000800 */
[----:B------:R-:W-:Y:S02]  /*13620*/  IMAD.WIDE.U32 R108, R94, -0x326172a9, RZ ;  /* 0xcd9e8d575e6c7825 */ /* 0x000fe400078e00ff */
[C---:B------:R-:W-:Y:S01]  /*13630*/  HMMA.16816.F32 R16, R80.reuse, R86, R16 ;  /* 0x000000565010723c */ /* 0x040fe20000001810 */
[----:B------:R-:W5:Y:S03]  /*13640*/  LDSM.16.MT88.4 R84, [R186+0x6800] ;  /* 0x00680000ba54783b */ /* 0x000f660000004200 */
[----:B------:R-:W-:Y:S04]  /*13650*/  FFMA.FTZ R93, R168, c[0x0][0x23c], -R146 ;  /* 0x00008f00a85d7a23 */ /* 0x000fe80000010892 */
[----:B------:R3:W-:Y:S01]  /*13660*/  MUFU.EX2 R131, R93 ;  /* 0x0000005d00837308 */ /* 0x0007e20000000800 */
[-C--:B----4-:R-:W-:Y:S08]  /*13670*/  HMMA.16816.F32 R20, R80, R76.reuse, R20 ;  /* 0x0000004c5014723c */ /* 0x090ff00000001814 */
[C---:B------:R-:W-:Y:S01]  /*13680*/  HMMA.16816.F32 R24, R88.reuse, R76, R24 ;  /* 0x0000004c5818723c */ /* 0x040fe20000001818 */
[----:B-1----:R-:W-:Y:S06]  /*13690*/  FFMA.FTZ R73, R177, c[0x0][0x23c], -R145 ;  /* 0x00008f00b1497a23 */ /* 0x002fec0000010891 */
[----:B------:R-:W-:Y:S01]  /*136a0*/  IMAD.WIDE.U32 R76, R95, -0x2daee0ad, RZ ;  /* 0xd2511f535f4c7825 */ /* 0x000fe200078e00ff */
[-C--:B------:R-:W-:Y:S01]  /*136b0*/  HMMA.16816.F32 R28, R88, R78.reuse, R28 ;  /* 0x0000004e581c723c */ /* 0x080fe2000000181c */
[----:B------:R1:W-:Y:S03]  /*136c0*/  MUFU.EX2 R160, R73 ;  /* 0x0000004900a07308 */ /* 0x0003e60000000800 */
[----:B------:R-:W-:Y:S02]  /*136d0*/  LOP3.LUT R96, R77, UR8, R96, 0x96, !PT ;  /* 0x000000084d607c12 */ /* 0x000fe4000f8e9660 */
[----:B---3--:R-:W-:Y:S02]  /*136e0*/  LOP3.LUT R93, R109, UR9, R92, 0x96, !PT ;  /* 0x000000096d5d7c12 */ /* 0x008fe4000f8e965c */
[C---:B------:R-:W-:Y:S01]  /*136f0*/  HMMA.16816.F32 R32, R80.reuse, R78, R32 ;  /* 0x0000004e5020723c */ /* 0x040fe20000001820 */
[----:B------:R-:W-:Y:S04]  /*13700*/  IMAD.WIDE.U32 R104, R96, -0x326172a9, RZ ;  /* 0xcd9e8d5760687825 */ /* 0x000fe800078e00ff */
[----:B------:R-:W-:Y:S03]  /*13710*/  IMAD.WIDE.U32 R106, R93, -0x2daee0ad, RZ ;  /* 0xd2511f535d6a7825 */ /* 0x000fe600078e00ff */
[-C--:B-----5:R-:W-:Y:S08]  /*13720*/  HMMA.16816.F32 R36, R80, R84.reuse, R36 ;  /* 0x000000545024723c */ /* 0x0a0ff00000001824 */
[C---:B------:R-:W-:Y:S01]  /*13730*/  HMMA.16816.F32 R40, R88.reuse, R84, R40 ;  /* 0x000000545828723c */ /* 0x040fe20000001828 */
[----:B-1----:R-:W-:Y:S05]  /*13740*/  LOP3.LUT R73, R101, UR12, R152, 0x96, !PT ;  /* 0x0000000c65497c12 */ /* 0x002fea000f8e9698 */
[----:B------:R-:W-:Y:S02]  /*13750*/  IMAD.WIDE.U32 R100, R73, -0x326172a9, RZ ;  /* 0xcd9e8d5749647825 */ /* 0x000fe400078e00ff */
[-C--:B------:R-:W-:Y:S04]  /*13760*/  HMMA.16816.F32 R44, R88, R86.reuse, R44 ;  /* 0x00000056582c723c */ /* 0x080fe8000000182c */
[----:B------:R-:W-:Y:S01]  /*13770*/  FFMA.FTZ R73, R169, c[0x0][0x23c], -R146 ;  /* 0x00008f00a9497a23 */ /* 0x000fe20000010892 */
[----:B------:R-:W-:Y:S02]  /*13780*/  LOP3.LUT R74, R111, UR9, R100, 0x96, !PT ;  /* 0x000000096f4a7c12 */ /* 0x000fe4000f8e9664 */
[----:B------:R-:W-:Y:S01]  /*13790*/  LOP3.LUT R92, R101, UR11, R148, 0x96, !PT ;  /* 0x0000000b655c7c12 */ /* 0x000fe2000f8e9694 */
[C---:B------:R-:W-:Y:S01]  /*137a0*/  HMMA.16816.F32 R48, R80.reuse, R86, R48 ;  /* 0x000000565030723c */ /* 0x040fe20000001830 */
[----:B------:R1:W3:Y:S03]  /*137b0*/  MUFU.EX2 R130, R73 ;  /* 0x0000004900827308 */ /* 0x0002e60000000800 */
        /* <DEDUP_REMOVED lines=41> */
[----:B-----5:R-:W-:Y:S01]  /*13a50*/  FFMA.FTZ R74, R182, c[0x0][0x23c], -R147 ;  /* 0x00008f00b64a7a23 */ /* 0x020fe20000010893 */
[----:B------:R-:W-:Y:S01]  /*13a60*/  PRMT R102, R102, 0x5410, R93 ;  /* 0x0000541066667816 */ /* 0x000fe2000000005d */
[----:B------:R-:W-:Y:S01]  /*13a70*/  HMMA.16816.F32 R64, R80, R78, R64 ;  /* 0x0000004e5040723c */ /* 0x000fe20000001840 */
[----:B------:R-:W-:Y:S03]  /*13a80*/  MUFU.EX2 R156, R84 ;  /* 0x00000054009c7308 */ /* 0x000fe60000000800 */
[----:B------:R-:W-:Y:S01]  /*13a90*/  SHF.R.U32.HI R87, RZ, 0x18, R94 ;  /* 0x00000018ff577819 */ /* 0x000fe2000001165e */
[--C-:B------:R-:W-:Y:S01]  /*13aa0*/  HSET2.LE.AND R85, R85, R252.reuse, PT ;  /* 0x000000fc55557233 */ /* 0x100fe20003803000 */
[----:B------:R-:W-:Y:S01]  /*13ab0*/  F2FP.PACK_AB R76, R162, R124 ;  /* 0x0000007ca24c723e */ /* 0x000fe200000000ff */
[----:B------:R-:W-:Y:S01]  /*13ac0*/  FFMA.FTZ R80, R232, c[0x0][0x23c], -R145 ;  /* 0x00008f00e8507a23 */ /* 0x000fe20000010891 */
[--C-:B------:R-:W-:Y:S01]  /*13ad0*/  HSET2.LE.AND R78, R99, R252.reuse, PT ;  /* 0x000000fc634e7233 */ /* 0x100fe20003803000 */
[----:B--2---:R-:W-:Y:S02]  /*13ae0*/  FFMA.FTZ R68, R68, R127, R245 ;  /* 0x0000007f44447223 */ /* 0x004fe400000100f5 */
[----:B------:R2:W5:Y:S01]  /*13af0*/  MUFU.EX2 R157, R74 ;  /* 0x0000004a009d7308 */ /* 0x0005620000000800 */
[----:B------:R-:W-:Y:S02]  /*13b00*/  FFMA.FTZ R2, R2, R118, R229 ;  /* 0x0000007602027223 */ /* 0x000fe400000100e5 */
[----:B-1----:R-:W-:Y:S02]  /*13b10*/  FFMA.FTZ R73, R178, c[0x0][0x23c], -R146 ;  /* 0x00008f00b2497a23 */ /* 0x002fe40000010892 */
[----:B------:R-:W-:Y:S02]  /*13b20*/  FFMA.FTZ R3, R3, R119, R243 ;  /* 0x0000007703037223 */ /* 0x000fe400000100f3 */
[----:B------:R-:W-:Y:S02]  /*13b30*/  FFMA.FTZ R0, R0, R117, R226 ;  /* 0x0000007500007223 */ /* 0x000fe400000100e2 */
[----:B------:R-:W-:Y:S01]  /*13b40*/  FADD.FTZ R3, R242, R3 ;  /* 0x00000003f2037221 */ /* 0x000fe20000010000 */
[----:B------:R1:W1:Y:S01]  /*13b50*/  MUFU.EX2 R159, R73 ;  /* 0x00000049009f7308 */ /* 0x0002620000000800 */
[----:B------:R-:W-:Y:S02]  /*13b60*/  FADD.FTZ R0, R225, R0 ;  /* 0x00000000e1007221 */ /* 0x000fe40000010000 */
[----:B------:R-:W-:Y:S07]  /*13b70*/  FADD.FTZ R2, R228, R2 ;  /* 0x00000002e4027221 */ /* 0x000fee0000010000 */
[----:B------:R3:W-:Y:S01]  /*13b80*/  MUFU.EX2 R152, R80 ;  /* 0x0000005000987308 */ /* 0x0007e20000000800 */
[----:B--2---:R-:W-:Y:S04]  /*13b90*/  SHF.R.U32.HI R74, RZ, 0x10, R94 ;  /* 0x00000010ff4a7819 */ /* 0x004fe8000001165e */
        /* <DEDUP_REMOVED lines=18> */
[----:B---3--:R-:W3:Y:S01]  /*13cc0*/  LDSM.16.MT88.4 R80, [R186+0x7000] ;  /* 0x00700000ba50783b */ /* 0x008ee20000004200 */
[----:B------:R-:W-:Y:S01]  /*13cd0*/  LOP3.LUT R84, R84, R76, RZ, 0xc0, !PT ;  /* 0x0000004c54547212 */ /* 0x000fe200078ec0ff */
[--C-:B------:R-:W-:Y:S01]  /*13ce0*/  HSET2.LE.AND R76, R97, R252.reuse, PT ;  /* 0x000000fc614c7233 */ /* 0x100fe20003803000 */
[----:B------:R-:W-:Y:S01]  /*13cf0*/  FFMA.FTZ R97, R227, c[0x0][0x23c], -R145 ;  /* 0x00008f00e3617a23 */ /* 0x000fe20000010891 */
[----:B------:R-:W-:Y:S01]  /*13d00*/  LOP3.LUT R87, R87, R74, RZ, 0xc0, !PT ;  /* 0x0000004a57577212 */ /* 0x000fe200078ec0ff */
[--C-:B------:R-:W-:Y:S01]  /*13d10*/  HSET2.LE.AND R77, R96, R252.reuse, PT ;  /* 0x000000fc604d7233 */ /* 0x100fe20003803000 */
[----:B------:R-:W-:Y:S02]  /*13d20*/  F2FP.PACK_AB R74, R130, R131 ;  /* 0x00000083824a723e */ /* 0x000fe400000000ff */
[----:B----4-:R-:W-:Y:S01]  /*13d30*/  F2FP.PACK_AB R96, R128, R129 ;  /* 0x000000818060723e */ /* 0x010fe200000000ff */
[----:B------:R-:W-:Y:S01]  /*13d40*/  MUFU.EX2 R153, R97 ;  /* 0x0000006100997308 */ /* 0x000fe20000000800 */
[----:B------:R-:W-:Y:S02]  /*13d50*/  LOP3.LUT R76, R76, R74, RZ, 0xc0, !PT ;  /* 0x0000004a4c4c7212 */ /* 0x000fe400078ec0ff */
[----:B-----5:R-:W-:Y:S02]  /*13d60*/  F2FP.PACK_AB R74, R156, R157 ;  /* 0x0000009d9c4a723e */ /* 0x020fe400000000ff */
[----:B------:R-:W-:Y:S02]  /*13d70*/  LOP3.LUT R77, R77, R96, RZ, 0xc0, !PT ;  /* 0x000000604d4d7212 */ /* 0x000fe400078ec0ff */
[----:B------:R-:W-:Y:S01]  /*13d80*/  LOP3.LUT R79, R79, R74, RZ, 0xc0, !PT ;  /* 0x0000004a4f4f7212 */ /* 0x000fe200078ec0ff */
[----:B------:R-:W-:Y:S04]  /*13d90*/  FFMA.FTZ R74, R221, c[0x0][0x23c], -R147 ;  /* 0x00008f00dd4a7a23 */ /* 0x000fe80000010893 */
[----:B------:R-:W-:Y:S01]  /*13da0*/  MUFU.EX2 R143, R74 ;  /* 0x0000004a008f7308 */ /* 0x000fe20000000800 */
[----:B--2---:R-:W-:Y:S04]  /*13db0*/  F2FP.PACK_AB R73, R165, R171 ;  /* 0x000000aba549723e */ /* 0x004fe800000000ff */
[----:B------:R-:W-:Y:S01]  /*13dc0*/  LOP3.LUT R86, R86, R73, RZ, 0xc0, !PT ;  /* 0x0000004956567212 */ /* 0x000fe200078ec0ff */
[--C-:B------:R-:W-:Y:S04]  /*13dd0*/  FFMA.FTZ R73, R223, c[0x0][0x23c], -R144.reuse ;  /* 0x00008f00df497a23 */ /* 0x100fe80000010890 */
[----:B------:R2:W-:Y:S02]  /*13de0*/  MUFU.EX2 R154, R73 ;  /* 0x00000049009a7308 */ /* 0x0005e40000000800 */
[----:B--2---:R-:W-:Y:S04]  /*13df0*/  F2FP.PACK_AB R73, R160, R161 ;  /* 0x000000a1a049723e */ /* 0x004fe800000000ff */
[----:B------:R-:W-:Y:S02]  /*13e00*/  LOP3.LUT R85, R85, R73, RZ, 0xc0, !PT ;  /* 0x0000004955557212 */ /* 0x000fe400078ec0ff */
[----:B------:R-:W-:Y:S04]  /*13e10*/  F2FP.PACK_AB R73, R158, R159 ;  /* 0x0000009f9e49723e */ /* 0x000fe800000000ff */
[----:B------:R-:W-:Y:S01]  /*13e20*/  LOP3.LUT R78, R78, R73, RZ, 0xc0, !PT ;  /* 0x000000494e4e7212 */ /* 0x000fe200078ec0ff */
[-C--:B-1----:R-:W-:Y:S01]  /*13e30*/  HMMA.16816.F32 R4, R84, R92.reuse, R4 ;  /* 0x0000005c5404723c */ /* 0x082fe20000001804 */
[--C-:B------:R-:W-:Y:S02]  /*13e40*/  FFMA.FTZ R73, R234, c[0x0][0x23c], -R144.reuse ;  /* 0x00008f00ea497a23 */ /* 0x100fe40000010890 */
[----:B------:R-:W-:Y:S02]  /*13e50*/  FFMA.FTZ R144, R237, c[0x0][0x23c], -R144 ;  /* 0x00008f00ed907a23 */ /* 0x000fe40000010890 */
[----:B------:R1:W-:Y:S03]  /*13e60*/  MUFU.EX2 R151, R73 ;  /* 0x0000004900977308 */ /* 0x0003e60000000800 */
[C---:B------:R-:W-:Y:S07]  /*13e70*/  HMMA.16816.F32 R8, R76.reuse, R92, R8 ;  /* 0x0000005c4c08723c */ /* 0x040fee0000001808 */
        /* <DEDUP_REMOVED lines=12> */
[----:B------:R1:W-:Y:S04]  /*13f40*/  MUFU.EX2 R149, R73 ;  /* 0x0000004900957308 */ /* 0x0003e80000000800 */
[----:B------:R-:W-:Y:S02]  /*13f50*/  IMAD.WIDE.U32 R94, R94, -0x2daee0ad, RZ ;  /* 0xd2511f535e5e7825 */ /* 0x000fe400078e00ff */
[C---:B------:R-:W-:Y:S04]  /*13f60*/  HMMA.16816.F32 R24, R76.reuse, R88, R24 ;  /* 0x000000584c18723c */ /* 0x040fe80000001818 */
[----:B------:R-:W-:Y:S01]  /*13f70*/  LOP3.LUT R74, R95, UR16, R112, 0x96, !PT ;  /* 0x000000105f4a7c12 */ /* 0x000fe2000f8e9670 */
[----:B------:R-:W-:Y:S01]  /*13f80*/  MUFU.EX2 R148, R145 ;  /* 0x0000009100947308 */ /* 0x000fe20000000800 */
[----:B------:R-:W-:Y:S02]  /*13f90*/  LOP3.LUT R95, R94, 0xffff, RZ, 0xc0, !PT ;  /* 0x0000ffff5e5f7812 */ /* 0x000fe400078ec0ff */
[-C--:B------:R-:W-:Y:S01]  /*13fa0*/  HMMA.16816.F32 R28, R76, R90.reuse, R28 ;  /* 0x0000005a4c1c723c */ /* 0x080fe2000000181c */
[----:B------:R-:W-:Y:S07]  /*13fb0*/  SHF.R.U32.HI R99, RZ, 0x10, R94 ;  /* 0x00000010ff637819 */ /* 0x000fee000001165e */
[C---:B------:R-:W-:Y:S01]  /*13fc0*/  HMMA.16816.F32 R32, R84.reuse, R90, R32 ;  /* 0x0000005a5420723c */ /* 0x040fe20000001820 */
[----:B------:R-:W2:Y:S03]  /*13fd0*/  LDSM.16.MT88.4 R88, [R187+0x7000] ;  /* 0x00700000bb58783b */ /* 0x000ea60000004200 */
[--C-:B-1----:R-:W-:Y:S04]  /*13fe0*/  FFMA.FTZ R73, R219, c[0x0][0x23c], -R146.reuse ;  /* 0x00008f00db497a23 */ /* 0x102fe80000010892 */
[-C--:B---3--:R-:W-:Y:S01]  /*13ff0*/  HMMA.16816.F32 R36, R84, R80.reuse, R36 ;  /* 0x000000505424723c */ /* 0x088fe20000001824 */
[----:B------:R1:W-:Y:S07]  /*14000*/  MUFU.EX2 R145, R73 ;  /* 0x0000004900917308 */ /* 0x0003ee0000000800 */
        /* <DEDUP_REMOVED lines=46> */
[----:B------:R-:W-:Y:S02]  /*142f0*/  LOP3.LUT R82, R74, 0xff, RZ, 0xc0, !PT ;  /* 0x000000ff4a527812 */ /* 0x000fe400078ec0ff */
        /* <DEDUP_REMOVED lines=110> */
.L_x_1625:
[----:B------:R-:W2:Y:S04]  /*149e0*/  LDL.LU R6, [R1+0x20] ;  /* 0x0000200001067983 */ /* 0x000ea80000300800 */
[----:B------:R-:W3:Y:S04]  /*149f0*/  LDL.LU R4, [R1+0x24] ;  /* 0x0000240001047983 */ /* 0x000ee80000300800 */
        /* <DEDUP_REMOVED lines=20> */
[----:B------:R-:W-:Y:S01]  /*14b40*/  SHFL.BFLY PT, R7, R5, 0x1, 0x1f ;  /* 0x0c201f0005077f89 */ /* 0x000fe200000e0000 */
[----:B-1----:R-:W-:Y:S02]  /*14b50*/  FADD.FTZ R35, R2, R6 ;  /* 0x0000000602237221 */ /* 0x002fe40000010000 */
[----:B--2---:R-:W-:-:S05]  /*14b60*/  FADD.FTZ R4, R4, R8 ;  /* 0x0000000804047221 */ /* 0x004fca0000010000 */
[----:B------:R-:W1:Y:S01]  /*14b70*/  SHFL.BFLY PT, R6, R4, 0x1, 0x1f ;  /* 0x0c201f0004067f89 */ /* 0x000e6200000e0000 */
[----:B---3--:R-:W-:Y:S02]  /*14b80*/  FADD.FTZ R34, R0, R3 ;  /* 0x0000000300227221 */ /* 0x008fe40000010000 */
[----:B------:R-:W-:-:S05]  /*14b90*/  @P0 IMAD.WIDE.U32 R2, R60, c[0x0][0x1e8], RZ ;  /* 0x00007a003c020a25 */ /* 0x000fca00078e00ff */
[----:B------:R-:W-:Y:S02]  /*14ba0*/  @P0 MOV R39, R2 ;  /* 0x0000000200270202 */ /* 0x000fe40000000f00 */
[----:B------:R-:W-:Y:S01]  /*14bb0*/  @!P0 SHF.R.S32.HI R2, RZ, 0x1f, R58 ;  /* 0x0000001fff028819 */ /* 0x000fe2000001143a */
[----:B------:R-:W-:-:S04]  /*14bc0*/  @!P0 IMAD.WIDE.U32 R8, R58, c[0x0][0x1e0], RZ ;  /* 0x000078003a088a25 */ /* 0x000fc800078e00ff */
[----:B------:R-:W-:Y:S01]  /*14bd0*/  @!P0 IMAD R2, R2, c[0x0][0x1e0], RZ ;  /* 0x0000780002028a24 */ /* 0x000fe200078e02ff */
[----:B------:R-:W-:-:S03]  /*14be0*/  FSETP.NE.FTZ.AND P5, PT, R35, RZ, PT ;  /* 0x000000ff2300720b */ /* 0x000fc60003fb5000 */
[----:B------:R-:W-:Y:S01]  /*14bf0*/  @!P0 IMAD R2, R58, c[0x0][0x1e4], R2 ;  /* 0x000079003a028a24 */ /* 0x000fe200078e0202 */
[----:B------:R-:W-:Y:S01]  /*14c00*/  @!P0 MOV R39, R8 ;  /* 0x0000000800278202 */ /* 0x000fe20000000f00 */
[----:B------:R-:W-:Y:S02]  /*14c10*/  @P0 IMAD R56, R60, c[0x0][0x1ec], R3 ;  /* 0x00007b003c380a24 */ /* 0x000fe400078e0203 */
[----:B-1----:R-:W-:Y:S01]  /*14c20*/  FADD.FTZ R37, R4, R6 ;  /* 0x0000000604257221 */ /* 0x002fe20000010000 */
[----:B------:R-:W-:Y:S01]  /*14c30*/  @!P0 IADD3 R56, R9, R2, RZ ;  /* 0x0000000209388210 */ /* 0x000fe20007ffe0ff */
[----:B------:R-:W-:Y:S01]  /*14c40*/  FADD.FTZ R36, R5, R7 ;  /* 0x0000000705247221 */ /* 0x000fe20000010000 */
[----:B------:R-:W-:Y:S02]  /*14c50*/  MOV R0, 0x3f800000 ;  /* 0x3f80000000007802 */ /* 0x000fe40000000f00 */
[----:B------:R-:W-:Y:S02]  /*14c60*/  FSETP.NE.FTZ.AND P0, PT, R37, RZ, PT ;  /* 0x000000ff2500720b */ /* 0x000fe40003f15000 */
[----:B------:R-:W-:-:S02]  /*14c70*/  FSETP.NE.FTZ.AND P3, PT, R36, RZ, PT ;  /* 0x000000ff2400720b */ /* 0x000fc40003f75000 */
[----:B------:R-:W-:Y:S01]  /*14c80*/  MOV R4, 0x3f800000 ;  /* 0x3f80000000047802 */ /* 0x000fe20000000f00 */
[----:B------:R-:W1:Y:S01]  /*14c90*/  @P5 MUFU.RCP R0, R35 ;  /* 0x0000002300005308 */ /* 0x000e620000001000 */
[----:B------:R-:W-:Y:S02]  /*14ca0*/  MOV R2, 0x3f800000 ;  /* 0x3f80000000027802 */ /* 0x000fe40000000f00 */
[--C-:B------:R-:W-:Y:S02]  /*14cb0*/  SHF.R.S32.HI R5, RZ, 0x2, R33.reuse ;  /* 0x00000002ff057819 */ /* 0x100fe40000011421 */
[----:B------:R-:W-:-:S03]  /*14cc0*/  SHF.R.S32.HI R7, RZ, 0x1f, R33 ;  /* 0x0000001fff077819 */ /* 0x000fc60000011421 */
[----:B------:R-:W2:Y:S01]  /*14cd0*/  @P0 MUFU.RCP R4, R37 ;  /* 0x0000002500040308 */ /* 0x000ea20000001000 */
[----:B------:R-:W-:Y:S02]  /*14ce0*/  FSETP.NE.FTZ.AND P4, PT, R34, RZ, PT ;  /* 0x000000ff2200720b */ /* 0x000fe40003f95000 */
[----:B------:R-:W-:-:S05]  /*14cf0*/  LEA.HI R7, R7, R5, RZ, 0x3 ;  /* 0x0000000507077211 */ /* 0x000fca00078f18ff */
[----:B------:R-:W3:Y:S01]  /*14d00*/  @P3 MUFU.RCP R2, R36 ;  /* 0x0000002400023308 */ /* 0x000ee20000001000 */
[----:B------:R-:W-:Y:S01]  /*14d10*/  LOP3.LUT R7, R7, 0xfffffff8, RZ, 0xc0, !PT ;  /* 0xfffffff807077812 */ /* 0x000fe200078ec0ff */
[----:B-1----:R-:W-:Y:S01]  /*14d20*/  FMUL.FTZ R0, R0, c[0x0][0x2dc] ;  /* 0x0000b70000007a20 */ /* 0x002fe20000410000 */
[----:B------:R-:W-:-:S03]  /*14d30*/  MOV R3, 0x3f800000 ;  /* 0x3f80000000037802 */ /* 0x000fc60000000f00 */
        /* <DEDUP_REMOVED lines=36> */
[----:B---3--:R-:W-:-:S03]  /*14f80*/  FMUL.FTZ R2, R2, c[0x0][0x2dc] ;  /* 0x0000b70002027a20 */ /* 0x008fc60000410000 */
[----:B------:R-:W-:Y:S01]  /*14f90*/  ISETP.NE.U32.AND P1, PT, R0, 0x1, PT ;  /* 0x000000010000780c */ /* 0x000fe20003f25070 */
[C---:B------:R-:W-:Y:S01]  /*14fa0*/  FMUL.FTZ R80, R2.reuse, R80 ;  /* 0x0000005002507220 */ /* 0x040fe20000410000 */
[----:B------:R-:W-:Y:S01]  /*14fb0*/  LOP3.LUT R0, R33, 0x3ffffffc, RZ, 0xc0, !PT ;  /* 0x3ffffffc21007812 */ /* 0x000fe200078ec0ff */
        /* <DEDUP_REMOVED lines=14> */
[----:B------:R-:W-:Y:S01]  /*150a0*/  FMUL.FTZ R133, R2, R133 ;  /* 0x0000008502857220 */ /* 0x000fe20000410000 */
[----:B------:R-:W-:Y:S01]  /*150b0*/  SHF.L.U32 R2, R7, 0x6, RZ ;  /* 0x0000000607027819 */ /* 0x000fe200000006ff */
[----:B------:R-:W-:Y:S01]  /*150c0*/  IMAD.IADD R0, R57, 0x1, -R0 ;  /* 0x0000000139007824 */ /* 0x000fe200078e0a00 */
[----:B------:R-:W-:Y:S02]  /*150d0*/  SHF.R.S32.HI R33, RZ, 0x5, R38 ;  /* 0x00000005ff217819 */ /* 0x000fe40000011426 */
[----:B------:R-:W-:Y:S01]  /*150e0*/  LOP3.LUT R2, R2, 0x1c0, RZ, 0xc0, !PT ;  /* 0x000001c002027812 */ /* 0x000fe200078ec0ff */
[----:B-1----:R-:W-:Y:S01]  /*150f0*/  FMUL.FTZ R3, R3, c[0x0][0x2dc] ;  /* 0x0000b70003037a20 */ /* 0x002fe20000410000 */
[----:B------:R-:W-:-:S02]  /*15100*/  LEA R0, R33, R0, 0x9 ;  /* 0x0000000021007211 */ /* 0x000fc400078e48ff */
[----:B------:R-:W-:Y:S02]  /*15110*/  LEA.HI R2, R2, R2, RZ, 0x1d ;  /* 0x0000000202027211 */ /* 0x000fe400078fe8ff */
[----:B------:R-:W-:Y:S01]  /*15120*/  MOV R6, 0xfffffff0 ;  /* 0xfffffff000067802 */ /* 0x000fe20000000f00 */
[C---:B------:R-:W-:Y:S01]  /*15130*/  FMUL.FTZ R78, R3.reuse, R78 ;  /* 0x0000004e034e7220 */ /* 0x040fe20000410000 */
[----:B------:R-:W-:Y:S01]  /*15140*/  LEA R0, R0, R2, 0x1 ;  /* 0x0000000200007211 */ /* 0x000fe200078e08ff */
[----:B------:R-:W-:Y:S01]  /*15150*/  FMUL.FTZ R14, R3, R79 ;  /* 0x0000004f030e7220 */ /* 0x000fe20000410000 */
[----:B------:R-:W-:Y:S02]  /*15160*/  SEL R6, R6, 0x10, !P1 ;  /* 0x0000001006067807 */ /* 0x000fe40004800000 */
[----:B------:R-:W-:Y:S01]  /*15170*/  R2P PR, R7, 0x6 ;  /* 0x0000000607007804 */ /* 0x000fe20000000000 */
[C---:B------:R-:W-:Y:S01]  /*15180*/  FMUL.FTZ R90, R3.reuse, R90 ;  /* 0x0000005a035a7220 */ /* 0x040fe20000410000 */
[----:B------:R-:W-:Y:S01]  /*15190*/  F2FP.PACK_AB R14, R14, R78 ;  /* 0x0000004e0e0e723e */ /* 0x000fe200000000ff */
[----:B------:R-:W-:Y:S01]  /*151a0*/  FMUL.FTZ R5, R3, R91 ;  /* 0x0000005b03057220 */ /* 0x000fe20000410000 */
[----:B------:R-:W-:-:S02]  /*151b0*/  SHF.L.U32 R2, R0, 0x1, RZ ;  /* 0x0000000100027819 */ /* 0x000fc400000006ff */
        /* <DEDUP_REMOVED lines=49> */
[----:B------:R-:W-:-:S03]  /*154d0*/  F2FP.PACK_AB R19, R19, R120 ;  /* 0x000000781313723e */ /* 0x000fc600000000ff */
[----:B------:R-:W-:Y:S01]  /*154e0*/  STS [R5+0x2000], R30 ;  /* 0x0020001e05007388 */ /* 0x000fe20000000800 */
[----:B------:R-:W-:-:S03]  /*154f0*/  F2FP.PACK_AB R18, R18, R122 ;  /* 0x0000007a1212723e */ /* 0x000fc600000000ff */
[----:B------:R1:W-:Y:S01]  /*15500*/  STS [R5+0x2400], R98 ;  /* 0x0024006205007388 */ /* 0x0003e20000000800 */
[----:B------:R-:W-:Y:S01]  /*15510*/  F2FP.PACK_AB R22, R22, R112 ;  /* 0x000000701616723e */ /* 0x000fe200000000ff */
[----:B------:R-:W2:Y:S01]  /*15520*/  LDC.U8 R28, c[0x0][0x329] ;  /* 0x0000ca40ff1c7b82 */ /* 0x000ea20000000000 */
        /* <DEDUP_REMOVED lines=9> */
[C---:B-1----:R-:W-:Y:S02]  /*155c0*/  IADD3 R5, R6.reuse, R2, RZ ;  /* 0x0000000206057210 */ /* 0x042fe40007ffe0ff */
        /* <DEDUP_REMOVED lines=9> */
[----:B------:R-:W-:Y:S02]  /*15660*/  F2FP.PACK_AB R11, R11, R130 ;  /* 0x000000820b0b723e */ /* 0x000fe400000000ff */
[----:B------:R-:W-:Y:S01]  /*15670*/  F2FP.PACK_AB R7, R133, R132 ;  /* 0x000000848507723e */ /* 0x000fe200000000ff */
[----:B------:R-:W-:Y:S01]  /*15680*/  STS [R2+0x2000], R17 ;  /* 0x0020001102007388 */ /* 0x000fe20000000800 */
[----:B------:R-:W-:Y:S01]  /*15690*/  F2FP.PACK_AB R10, R10, R134 ;  /* 0x000000860a0a723e */ /* 0x000fe200000000ff */
[----:B------:R-:W3:Y:S02]  /*156a0*/  LDC.U8 R20, c[0x0][0x328] ;  /* 0x0000ca00ff147b82 */ /* 0x000ee40000000000 */
[----:B------:R-:W-:Y:S04]  /*156b0*/  STS [R2+0x2400], R16 ;  /* 0x0024001002007388 */ /* 0x000fe80000000800 */
[----:B------:R-:W-:Y:S04]  /*156c0*/  STS [R3], R15 ;  /* 0x0000000f03007388 */ /* 0x000fe80000000800 */
[----:B------:R-:W-:Y:S01]  /*156d0*/  STS [R3+0x400], R13 ;  /* 0x0004000d03007388 */ /* 0x000fe20000000800 */
[----:B-1----:R-:W-:-:S05]  /*156e0*/  IADD3 R0, R14, R2, RZ ;  /* 0x000000020e007210 */ /* 0x002fca0007ffe0ff */
[----:B------:R-:W-:Y:S04]  /*156f0*/  STS [R0], R9 ;  /* 0x0000000900007388 */ /* 0x000fe80000000800 */
[----:B------:R1:W-:Y:S04]  /*15700*/  STS [R5], R8 ;  /* 0x0000000805007388 */ /* 0x0003e80000000800 */
[----:B------:R-:W-:Y:S04]  /*15710*/  STS [R3+0x2000], R12 ;  /* 0x0020000c03007388 */ /* 0x000fe80000000800 */
[----:B------:R-:W-:Y:S04]  /*15720*/  STS [R3+0x2400], R11 ;  /* 0x0024000b03007388 */ /* 0x000fe80000000800 */
[----:B------:R4:W-:Y:S04]  /*15730*/  STS [R0+0x2000], R7 ;  /* 0x0020000700007388 */ /* 0x0009e80000000800 */
[----:B------:R4:W-:Y:S04]  /*15740*/  STS [R5+0x2000], R10 ;  /* 0x0020000a05007388 */ /* 0x0009e80000000800 */
[----:B------:R-:W-:Y:S01]  /*15750*/  BAR.SYNC.DEFER_BLOCKING 0x0 ;  /* 0x0000000000007b1d */ /* 0x000fe20000010000 */
[----:B--2---:R-:W-:-:S02]  /*15760*/  ISETP.NE.AND P6, PT, R28, RZ, PT ;  /* 0x000000ff1c00720c */ /* 0x004fc40003fc5270 */
[----:B---3--:R-:W-:-:S03]  /*15770*/  ISETP.NE.AND P2, PT, R20, RZ, PT ;  /* 0x000000ff1400720c */ /* 0x008fc60003f45270 */
[----:B-1----:R-:W1:Y:S01]  /*15780*/  S2R R8, SR_CTAID.X ;  /* 0x0000000000087919 */ /* 0x002e620000002500 */
        /* <DEDUP_REMOVED lines=16> */
[----:B------:R-:W4:Y:S01]  /*15890*/  LDS.128 R208, [R208+0x3800] ;  /* 0x00380000d0d07984 */ /* 0x000f220000000c00 */
        /* <DEDUP_REMOVED lines=74> */
.L_x_1630:
[----:B----4-:R-:W-:Y:S05]  /*15d40*/  BSYNC B0 ;  /* 0x0000000000007941 */ /* 0x010fea0003800000 */
.L_x_1629:
[----:B-1----:R-:W2:Y:S04]  /*15d50*/  LDL.LU.64 R8, [R1+0x68] ;  /* 0x0000680001087983 */ /* 0x002ea80000300a00 */
[----:B------:R-:W3:Y:S04]  /*15d60*/  LDL.LU.64 R4, [R1+0x48] ;  /* 0x0000480001047983 */ /* 0x000ee80000300a00 */
[----:B------:R1:W5:Y:S01]  /*15d70*/  LDL.64 R10, [R1+0x38] ;  /* 0x00003800010a7983 */ /* 0x0003620000100a00 */
[----:B------:R-:W-:Y:S01]  /*15d80*/  SHF.R.S32.HI R0, RZ, 0x1f, R17 ;  /* 0x0000001fff007819 */ /* 0x000fe20000011411 */
[----:B------:R-:W-:Y:S04]  /*15d90*/  BSSY B0, `(.L_x_1631) ;  /* 0x0000011000007945 */ /* 0x000fe80003800000 */
[----:B------:R-:W-:-:S04]  /*15da0*/  IMAD R0, R0, c[0x0][0x1f0], RZ ;  /* 0x00007c0000007a24 */ /* 0x000fc800078e02ff */
[----:B------:R-:W-:Y:S01]  /*15db0*/  IMAD R0, R17, c[0x0][0x1f4], R0 ;  /* 0x00007d0011007a24 */ /* 0x000fe200078e0200 */
[----:B--2---:R-:W-:-:S04]  /*15dc0*/  IADD3 R2, P0, R8, R39, RZ ;  /* 0x0000002708027210 */ /* 0x004fc80007f1e0ff */
[----:B------:R-:W-:Y:S02]  /*15dd0*/  IADD3.X R3, R9, R56, RZ, P0, !PT ;  /* 0x0000003809037210 */ /* 0x000fe400007fe4ff */
[----:B---3-5:R-:W-:-:S03]  /*15de0*/  ISETP.GE.AND P0, PT, R4, R59, PT ;  /* 0x0000003b0400720c */ /* 0x028fc60003f06270 */
[----:B------:R-:W-:-:S05]  /*15df0*/  IMAD.WIDE.U32 R8, R17, c[0x0][0x1f0], R2 ;  /* 0x00007c0011087a25 */ /* 0x000fca00078e0002 */
[----:B------:R-:W-:-:S05]  /*15e00*/  IADD3 R7, R0, R9, RZ ;  /* 0x0000000900077210 */ /* 0x000fca0007ffe0ff */
        /* <DEDUP_REMOVED lines=9> */
.L_x_1632:
[----:B-1----:R-:W-:Y:S05]  /*15ea0*/  BSYNC B0 ;  /* 0x0000000000007941 */ /* 0x002fea0003800000 */
.L_x_1631:
[----:B------:R-:W2:Y:S01]  /*15eb0*/  LDL.LU R0, [R1+0x7c] ;  /* 0x00007c0001007983 */ /* 0x000ea20000300800 */
[----:B------:R-:W-:Y:S01]  /*15ec0*/  BSSY B0, `(.L_x_1633) ;  /* 0x000000e000007945 */ /* 0x000fe20003800000 */
[----:B--2---:R-:W-:-:S13]  /*15ed0*/  ISETP.GE.AND P0, PT, R0, R59, PT ;  /* 0x0000003b0000720c */ /* 0x004fda0003f06270 */
        /* <DEDUP_REMOVED lines=12> */
.L_x_1634:
[----:B------:R-:W-:Y:S05]  /*15fa0*/  BSYNC B0 ;  /* 0x0000000000007941 */ /* 0x000fea0003800000 */
.L_x_1633:
        /* <DEDUP_REMOVED lines=15> */
.L_x_1636:
[----:B------:R-:W-:Y:S05]  /*160a0*/  BSYNC B0 ;  /* 0x0000000000007941 */ /* 0x000fea0003800000 */
.L_x_1635:
        /* <DEDUP_REMOVED lines=15> */
.L_x_1638:
[----:B------:R-:W-:Y:S05]  /*161a0*/  BSYNC B0 ;  /* 0x0000000000007941 */ /* 0x000fea0003800000 */
.L_x_1637:
        /* <DEDUP_REMOVED lines=15> */
.L_x_1640:
[----:B------:R-:W-:Y:S05]  /*162a0*/  BSYNC B0 ;  /* 0x0000000000007941 */ /* 0x000fea0003800000 */
.L_x_1639:
        /* <DEDUP_REMOVED lines=15> */
.L_x_1642:
[----:B------:R-:W-:Y:S05]  /*163a0*/  BSYNC B0 ;  /* 0x0000000000007941 */ /* 0x000fea0003800000 */
.L_x_1641:
        /* <DEDUP_REMOVED lines=15> */
.L_x_1644:
[----:B------:R-:W-:Y:S05]  /*164a0*/  BSYNC B0 ;  /* 0x0000000000007941 */ /* 0x000fea0003800000 */
.L_x_1643:
[----:B------:R-:W2:Y:S02]  /*164b0*/  LDL.LU R0, [R1+0x94] ;  /* 0x0000940001007983 */ /* 0x000ea40000300800 */
[----:B--2---:R-:W-:-:S13]  /*164c0*/  ISETP.GE.AND P0, PT, R0, R59, PT ;  /* 0x0000003b0000720c */ /* 0x004fda0003f06270 */
        /* <DEDUP_REMOVED lines=13> */
.L_x_1645:
        /* <DEDUP_REMOVED lines=14> */
.L_x_2137:


//--------------------- .text._ZN5flash16flash_fwd_kernelI23Flash_fwd_kernel_traitsILi64ELi128ELi64ELi4ELb0ELb0EN7cutlass6half_tE19Flash_kernel_traitsILi64ELi128ELi64ELi4ES3_EELb0ELb0ELb1ELb0ELb0ELb1ELb1ELb0EEEvNS_16Flash_fwd_paramsE --------------------------
	.section	.text._ZN5flash16flash_fwd_kernelI23Flash_fwd_kernel_traitsILi64ELi128ELi64ELi4ELb0ELb0EN7cutlass6half_tE19Flash_kernel_traitsILi64ELi128ELi64ELi4ES3_EELb0ELb0ELb1ELb0ELb0ELb1ELb1ELb0EEEvNS_16Flash_fwd_paramsE,"ax",@progbits
	.sectioninfo	@"SHI_REGISTERS=255"
	.align	128
        .global         _ZN5flash16flash_fwd_kernelI23Flash_fwd_kernel_traitsILi64ELi128ELi64ELi4ELb0ELb0EN7cutlass6half_tE19Flash_kernel_traitsILi64ELi128ELi64ELi4ES3_EELb0ELb0ELb1ELb0ELb0ELb1ELb1ELb0EEEvNS_16Flash_fwd_paramsE
        .type           _ZN5flash16flash_fwd_kernelI23Flash_fwd_kernel_traitsILi64ELi128ELi64ELi4ELb0ELb0EN7cutlass6half_tE19Flash_kernel_traitsILi64ELi128ELi64ELi4ES3_EELb0ELb0ELb1ELb0ELb0ELb1ELb1ELb0EEEvNS_16Flash_fwd_paramsE,@function
        .size           _ZN5flash16flash_fwd_kernelI23Flash_fwd_kernel_traitsILi64ELi128ELi64ELi4ELb0ELb0EN7cutlass6half_tE19Flash_kernel_traitsILi64ELi128ELi64ELi4ES3_EELb0ELb0ELb1ELb0ELb0ELb1ELb1ELb0EEEvNS_16Flash_fwd_paramsE,(.L_x_2138 - _ZN5flash16flash_fwd_kernelI23Flash_fwd_kernel_traitsILi64ELi128ELi64ELi4ELb0ELb0EN7cutlass6half_tE19Flash_kernel_traitsILi64ELi128ELi64ELi4ES3_EELb0ELb0ELb1ELb0ELb0ELb1ELb1ELb0EEEvNS_16Flash_fwd_paramsE)
        .other          _ZN5flash16flash_fwd_kernelI23Flash_fwd_kernel_traitsILi64ELi128ELi64ELi4ELb0ELb0EN7cutlass6half_tE19Flash_kernel_traitsILi64ELi128ELi64ELi4ES3_EELb0ELb0ELb1ELb0ELb0ELb1ELb1ELb0EEEvNS_16Flash_fwd_paramsE,@"STO_CUDA_ENTRY STV_DEFAULT"
_ZN5flash16flash_fwd_kernelI23Flash_fwd_kernel_traitsILi64ELi128ELi64ELi4ELb0ELb0EN7cutlass6half_tE19Flash_kernel_traitsILi64ELi128ELi64ELi4ES3_EELb0ELb0ELb1ELb0ELb0ELb1ELb1ELb0EEEvNS_16Flash_fwd_paramsE:
.text._ZN5flash16flash_fwd_kernelI23Flash_fwd_kernel_traitsILi64ELi128ELi64ELi4ELb0ELb0EN7cutlass6half_tE19Flash_kernel_traitsILi64ELi128ELi64ELi4ES3_EELb0ELb0ELb1ELb0ELb0ELb1ELb1ELb0EEEvNS_16Flash_fwd_paramsE:
        /* <DEDUP_REMOVED lines=22> */
[----:B------:R-:W2:Y:S01]  /*0160*/  S2R R16, SR_CTAID.Z ;  /* 0x0000000000107919 */ /* 0x000ea20000002700 */
        /* <DEDUP_REMOVED lines=11> */
.L_x_1646:
[----:B---34-:R-:W-:Y:S02]  /*0220*/  MOV R0, c[0x0][0x218] ;  /* 0x0000860000007a02 */ /* 0x018fe40000000f00 */
.L_x_1647:
        /* <DEDUP_REMOVED lines=12> */
[----:B------:R-:W-:Y:S01]  /*02f0*/  IADD3 R0, R56, R167, -R57 ;  /* 0x000000a738007210 */ /* 0x000fe20007ffe839 */
[----:B------:R-:W2:Y:S03]  /*0300*/  S2R R166, SR_TID.X ;  /* 0x0000000000a67919 */ /* 0x000ea60000002100 */
[----:B------:R-:W-:-:S04]  /*0310*/  IADD3 R0, R0, -c[0x0][0x2e4], RZ ;  /* 0x8000b90000007a10 */ /* 0x000fc80007ffe0ff */
[----:B------:R-:W-:-:S04]  /*0320*/  SHF.R.S32.HI R2, RZ, 0x1f, R0 ;  /* 0x0000001fff027819 */ /* 0x000fc80000011400 */
[----:B------:R-:W-:Y:S02]  /*0330*/  LEA.HI R0, R2, R0, RZ, 0x6 ;  /* 0x0000000002007211 */ /* 0x000fe400078f30ff */
[----:B------:R-:W-:Y:S02]  /*0340*/  IADD3 R2, R56, 0x3f, RZ ;  /* 0x0000003f38027810 */ /* 0x000fe40007ffe0ff */
[----:B------:R3:W4:Y:S02]  /*0350*/  R2UR UR8, R0 ;  /* 0x00000000000873c2 */ /* 0x00072400000e0000 */
[----:B------:R-:W-:-:S04]  /*0360*/  SHF.R.S32.HI R3, RZ, 0x1f, R2 ;  /* 0x0000001fff037819 */ /* 0x000fc80000011402 */
[----:B------:R-:W-:-:S04]  /*0370*/  LEA.HI R2, R3, R2, RZ, 0x6 ;  /* 0x0000000203027211 */ /* 0x000fc800078f30ff */
[----:B------:R-:W-:Y:S02]  /*0380*/  SHF.R.S32.HI R2, RZ, 0x6, R2 ;  /* 0x00000006ff027819 */ /* 0x000fe40000011402 */
[----:B---3--:R-:W-:Y:S01]  /*0390*/  IADD3 R0, -R57, 0xbf, R167 ;  /* 0x000000bf39007810 */ /* 0x008fe20007ffe1a7 */
[----:B----4-:R-:W-:-:S03]  /*03a0*/  USHF.R.S32.HI UR8, URZ, 0x6, UR8 ;  /* 0x000000063f087899 */ /* 0x010fc60008011408 */
[----:B------:R-:W-:Y:S01]  /*03b0*/  IADD3 R0, R0, c[0x0][0x2e8], R56 ;  /* 0x0000ba0000007a10 */ /* 0x000fe20007ffe038 */
[----:B------:R-:W-:-:S03]  /*03c0*/  UISETP.LT.AND UP0, UPT, URZ, UR8, UPT ;  /* 0x000000083f00728c */ /* 0x000fc6000bf01270 */
[----:B-1----:R-:W-:Y:S01]  /*03d0*/  SHF.R.S32.HI R4, RZ, 0x1f, R0 ;  /* 0x0000001fff047819 */ /* 0x002fe20000011400 */
[----:B------:R-:W-:-:S03]  /*03e0*/  USEL UR8, URZ, UR8, !UP0 ;  /* 0x000000083f087287 */ /* 0x000fc6000c000000 */
[----:B------:R-:W-:-:S04]  /*03f0*/  LEA.HI R0, R4, R0, RZ, 0x6 ;  /* 0x0000000004007211 */ /* 0x000fc800078f30ff */
[----:B------:R-:W-:-:S04]  /*0400*/  SHF.R.S32.HI R0, RZ, 0x6, R0 ;  /* 0x00000006ff007819 */ /* 0x000fc80000011400 */
[----:B------:R-:W-:-:S04]  /*0410*/  IMNMX R234, R2, R0, PT ;  /* 0x0000000002ea7217 */ /* 0x000fc80003800200 */
[----:B------:R-:W-:-:S13]  /*0420*/  ISETP.GT.AND P0, PT, R234, UR8, PT ;  /* 0x00000008ea007c0c */ /* 0x000fda000bf04270 */
[----:B------:R-:W-:Y:S05]  /*0430*/  @P0 BRA `(.L_x_1648) ;  /* 0x00000f2000000947 */ /* 0x000fea0003800000 */
[----:B--2---:R-:W1:Y:S01]  /*0440*/  LDC.U8 R6, c[0x0][0x329] ;  /* 0x0000ca40ff067b82 */ /* 0x004e620000000000 */
[----:B------:R-:W-:Y:S01]  /*0450*/  ISETP.NE.AND P0, PT, R252, -0x1, PT ;  /* 0xfffffffffc00780c */ /* 0x000fe20003f05270 */
[----:B------:R-:W-:Y:S01]  /*0460*/  IMAD.IADD R14, R57, 0x1, -R167 ;  /* 0x00000001390e7824 */ /* 0x000fe200078e0aa7 */
[----:B------:R-:W-:Y:S01]  /*0470*/  SHF.R.S32.HI R10, RZ, 0x1f, R166 ;  /* 0x0000001fff0a7819 */ /* 0x000fe200000114a6 */
[----:B------:R-:W-:Y:S03]  /*0480*/  BSSY B0, `(.L_x_1649) ;  /* 0x000003a000007945 */ /* 0x000fe60003800000 */
[----:B------:R-:W-:Y:S01]  /*0490*/  LEA.HI R10, R10, R166, RZ, 0x3 ;  /* 0x000000a60a0a7211 */ /* 0x000fe200078f18ff */
[----:B------:R-:W2:Y:S03]  /*04a0*/  LDC.U8 R0, c[0x0][0x328] ;  /* 0x0000ca00ff007b82 */ /* 0x000ea60000000000 */
[----:B------:R-:W-:-:S02]  /*04b0*/  LOP3.LUT R4, R10, 0x1ffffff8, RZ, 0xc0, !PT ;  /* 0x1ffffff80a047812 */ /* 0x000fc400078ec0ff */
[----:B------:R-:W-:Y:S01]  /*04c0*/  SHF.R.S32.HI R10, RZ, 0x3, R10 ;  /* 0x00000003ff0a7819 */ /* 0x000fe2000001140a */
[----:B------:R-:W-:-:S04]  /*04d0*/  @P0 IMAD.WIDE.U32 R2, R252, c[0x0][0x1e8], RZ ;  /* 0x00007a00fc020a25 */ /* 0x000fc800078e00ff */
[----:B------:R-:W-:Y:S01]  /*04e0*/  @P0 IMAD R5, R252, c[0x0][0x1ec], R3 ;  /* 0x00007b00fc050a24 */ /* 0x000fe200078e0203 */
[----:B-1----:R-:W-:Y:S02]  /*04f0*/  ISETP.NE.AND P2, PT, R6, RZ, PT ;  /* 0x000000ff0600720c */ /* 0x002fe40003f45270 */
[----:B--2---:R-:W-:Y:S02]  /*0500*/  ISETP.NE.AND P1, PT, R0, RZ, PT ;  /* 0x000000ff0000720c */ /* 0x004fe40003f25270 */
[----:B------:R-:W-:Y:S02]  /*0510*/  @!P0 SHF.R.S32.HI R0, RZ, 0x1f, R11 ;  /* 0x0000001fff008819 */ /* 0x000fe4000001140b */
[----:B------:R-:W-:-:S07]  /*0520*/  ISETP.NE.OR P3, PT, R6, RZ, !P1 ;  /* 0x000000ff0600720c */ /* 0x000fce0004f65670 */
[----:B------:R-:W-:Y:S02]  /*0530*/  @P2 IMAD.MOV.U32 R8, RZ, RZ, c[0x0][0x210] ;  /* 0x00008400ff082624 */ /* 0x000fe400078e00ff */
[----:B------:R-:W-:Y:S02]  /*0540*/  @!P0 IMAD R3, R0, c[0x0][0x1e0], RZ ;  /* 0x0000780000038a24 */ /* 0x000fe400078e02ff */
[----:B------:R-:W-:-:S04]  /*0550*/  @!P0 IMAD.WIDE.U32 R6, R11, c[0x0][0x1e0], RZ ;  /* 0x000078000b068a25 */ /* 0x000fc800078e00ff */
[----:B------:R-:W-:Y:S01]  /*0560*/  IMAD.IADD R0, R166, 0x1, -R4 ;  /* 0x00000001a6007824 */ /* 0x000fe200078e0a04 */
[----:B------:R-:W-:Y:S01]  /*0570*/  @!P0 MOV R2, R6 ;  /* 0x0000000600028202 */ /* 0x000fe20000000f00 */
[----:B------:R-:W-:Y:S02]  /*0580*/  @!P2 IMAD.MOV.U32 R9, RZ, RZ, c[0x0][0x214] ;  /* 0x00008500ff09a624 */ /* 0x000fe400078e00ff */
[----:B------:R-:W-:Y:S02]  /*0590*/  @!P0 IMAD R4, R11, c[0x0][0x1e4], R3 ;  /* 0x000079000b048a24 */ /* 0x000fe400078e0203 */
[----:B------:R-:W-:Y:S01]  /*05a0*/  @P2 IMAD R8, R8, c[0x0][0x214], RZ ;  /* 0x0000850008082a24 */ /* 0x000fe200078e02ff */
[----:B------:R-:W-:Y:S01]  /*05b0*/  @!P2 SEL R8, R9, c[0x0][0x234], !P1 ;  /* 0x00008d000908aa07 */ /* 0x000fe20004800000 */
[----:B------:R-:W-:Y:S01]  /*05c0*/  IMAD.SHL.U32 R0, R0, 0x8, RZ ;  /* 0x0000000800007824 */ /* 0x000fe200078e00ff */
[----:B------:R-:W-:Y:S01]  /*05d0*/  @!P0 IADD3 R5, R7, R4, RZ ;  /* 0x0000000407058210 */ /* 0x000fe20007ffe0ff */
[----:B------:R-:W-:Y:S01]  /*05e0*/  @P2 IMAD.MOV.U32 R3, RZ, RZ, 0x1 ;  /* 0x00000001ff032424 */ /* 0x000fe200078e00ff */
[----:B------:R-:W-:Y:S01]  /*05f0*/  SHF.R.S32.HI R9, RZ, 0x1f, R16 ;  /* 0x0000001fff097819 */ /* 0x000fe20000011410 */
[----:B------:R-:W-:Y:S01]  /*0600*/  @!P2 IMAD R3, R8, c[0x0][0x1c0], RZ ;  /* 0x000070000803aa24 */ /* 0x000fe200078e02ff */
[----:B------:R-:W-:Y:S01]  /*0610*/  IADD3 R4, P1, R0, R2, RZ ;  /* 0x0000000200047210 */ /* 0x000fe20007f3e0ff */
[----:B------:R-:W-:-:S02]  /*0620*/  @!P3 IMAD R7, R11, c[0x0][0x214], RZ ;  /* 0x000085000b07ba24 */ /* 0x000fc400078e02ff */
[----:B------:R-:W-:Y:S01]  /*0630*/  @P2 IMAD.MOV.U32 R15, RZ, RZ, c[0x0][0x210] ;  /* 0x00008400ff0f2624 */ /* 0x000fe200078e00ff */
[----:B------:R-:W-:Y:S01]  /*0640*/  LEA.HI.X.SX32 R5, R0, R5, 0x1, P1 ;  /* 0x0000000500057211 */ /* 0x000fe200008f0eff */
[----:B------:R-:W-:Y:S01]  /*0650*/  IMAD R0, R11, R3, RZ ;  /* 0x000000030b007224 */ /* 0x000fe200078e02ff */
[----:B------:R-:W-:Y:S01]  /*0660*/  @!P2 MOV R15, 0x1 ;  /* 0x00000001000fa802 */ /* 0x000fe20000000f00 */
[----:B------:R-:W-:Y:S01]  /*0670*/  CS2R R2, SRZ ;  /* 0x0000000000027805 */ /* 0x000fe2000001ff00 */
[----:B------:R-:W-:Y:S01]  /*0680*/  @!P3 SEL R7, R7, R252, !P0 ;  /* 0x000000fc0707b207 */ /* 0x000fe20004000000 */
[----:B------:R-:W-:Y:S01]  /*0690*/  IMAD R9, R9, c[0x0][0x1f0], RZ ;  /* 0x00007c0009097a24 */ /* 0x000fe200078e02ff */
[----:B------:R-:W-:Y:S01]  /*06a0*/  SEL R0, R0, RZ, P3 ;  /* 0x000000ff00007207 */ /* 0x000fe20001800000 */
[----:B------:R-:W-:Y:S01]  /*06b0*/  IMAD R6, R167, R15, RZ ;  /* 0x0000000fa7067224 */ /* 0x000fe200078e02ff */
[----:B------:R-:W-:Y:S01]  /*06c0*/  ISETP.GE.AND P2, PT, R10, R14, PT ;  /* 0x0000000e0a00720c */ /* 0x000fe20003f46270 */
[--C-:B------:R-:W-:Y:S01]  /*06d0*/  @!P3 IMAD.MOV.U32 R2, RZ, RZ, R7.reuse ;  /* 0x000000ffff02b224 */ /* 0x100fe200078e0007 */
[----:B------:R-:W-:Y:S01]  /*06e0*/  SHF.R.S32.HI R11, RZ, 0x1f, R10 ;  /* 0x0000001fff0b7819 */ /* 0x000fe2000001140a */
[C---:B------:R-:W-:Y:S01]  /*06f0*/  IMAD R0, R16.reuse, R8, R0 ;  /* 0x0000000810007224 */ /* 0x040fe200078e0200 */
[----:B------:R-:W-:Y:S01]  /*0700*/  @!P3 SHF.R.S32.HI R3, RZ, 0x1f, R7 ;  /* 0x0000001fff03b819 */ /* 0x000fe20000011407 */
[----:B------:R-:W-:-:S02]  /*0710*/  IMAD R9, R16, c[0x0][0x1f4], R9 ;  /* 0x00007d0010097a24 */ /* 0x000fc400078e0209 */
        /* <DEDUP_REMOVED lines=16> */
.L_x_1650:
[----:B------:R-:W-:Y:S05]  /*0820*/  BSYNC B0 ;  /* 0x0000000000007941 */ /* 0x000fea0003800000 */
.L_x_1649:
        /* <DEDUP_REMOVED lines=15> */
.L_x_1652:
[----:B------:R-:W-:Y:S05]  /*0920*/  BSYNC B0 ;  /* 0x0000000000007941 */ /* 0x000fea0003800000 */
.L_x_1651:
        /* <DEDUP_REMOVED lines=15> */
.L_x_1654:
[----:B------:R-:W-:Y:S05]  /*0a20*/  BSYNC B0 ;  /* 0x0000000000007941 */ /* 0x000fea0003800000 */
.L_x_1653:
        /* <DEDUP_REMOVED lines=15> */
.L_x_1656:
[----:B------:R-:W-:Y:S05]  /*0b20*/  BSYNC B0 ;  /* 0x0000000000007941 */ /* 0x000fea0003800000 */
.L_x_1655:
        /* <DEDUP_REMOVED lines=15> */
.L_x_1658:
[----:B------:R-:W-:Y:S05]  /*0c20*/  BSYNC B0 ;  /* 0x0000000000007941 */ /* 0x000fea0003800000 */
.L_x_1657:
        /* <DEDUP_REMOVED lines=15> */
.L_x_1660:
[----:B------:R-:W-:Y:S05]  /*0d20*/  BSYNC B0 ;  /* 0x0000000000007941 */ /* 0x000fea0003800000 */
.L_x_1659:
        /* <DEDUP_REMOVED lines=15> */
.L_x_1662:
[----:B------:R-:W-:Y:S05]  /*0e20*/  BSYNC B0 ;  /* 0x0000000000007941 */ /* 0x000fea0003800000 */
.L_x_1661:
        /* <DEDUP_REMOVED lines=15> */
.L_x_1664:
[----:B------:R-:W-:Y:S05]  /*0f20*/  BSYNC B0 ;  /* 0x0000000000007941 */ /* 0x000fea0003800000 */
.L_x_1663:
        /* <DEDUP_REMOVED lines=67> */
.L_x_1648:
[----:B--2---:R-:W-:Y:S02]  /*1360*/  ISETP.NE.AND P1, PT, R252, -0x1, PT ;  /* 0xfffffffffc00780c */ /* 0x004fe40003f25270 */
[----:B------:R-:W-:-:S11]  /*1370*/  ISETP.NE.AND P0, PT, R8, -0x1, PT ;  /* 0xffffffff0800780c */ /* 0x000fd60003f05270 */
[----:B------:R-:W-:Y:S01]  /*1380*/  @!P1 SHF.R.S32.HI R4, RZ, 0x1f, R11 ;  /* 0x0000001fff049819 */ /* 0x000fe2000001140b */
        /* <DEDUP_REMOVED lines=24> */
.L_x_1665:
[----:B------:R-:W-:Y:S02]  /*1510*/  IABS R4, c[0x0][0x1c8] ;  /* 0x0000720000047a13 */ /* 0x000fe40000000000 */
        /* <DEDUP_REMOVED lines=41> */
.L_x_1666:
[----:B------:R-:W-:Y:S01]  /*17b0*/  SHF.R.S32.HI R32, RZ, 0x1f, R166 ;  /* 0x0000001fff207819 */ /* 0x000fe200000114a6 */
[----:B------:R-:W-:Y:S01]  /*17c0*/  IMAD.IADD R245, R57, 0x1, -R167 ;  /* 0x0000000139f57824 */ /* 0x000fe200078e0aa7 */
[----:B------:R-:W-:Y:S01]  /*17d0*/  IADD3 R213, R234, -0x1, RZ ;  /* 0xffffffffead57810 */ /* 0x000fe20007ffe0ff */
[----:B------:R-:W-:Y:S01]  /*17e0*/  IMAD R7, R6, c[0x0][0x1a8], RZ ;  /* 0x00006a0006077a24 */ /* 0x000fe200078e02ff */
[CC--:B------:R-:W-:Y:S01]  /*17f0*/  LEA.HI R0, R32.reuse, R166.reuse, RZ, 0x3 ;  /* 0x000000a620007211 */ /* 0x0c0fe200078f18ff */
[----:B------:R-:W-:Y:S01]  /*1800*/  UMOV UR12, 0x6 ;  /* 0x00000006000c7882 */ /* 0x000fe20000000000 */
[----:B------:R-:W-:Y:S01]  /*1810*/  LEA.HI R6, R32, R166, RZ, 0x6 ;  /* 0x000000a620067211 */ /* 0x000fe200078f30ff */
[----:B------:R-:W-:Y:S01]  /*1820*/  IMAD R7, R16, c[0x0][0x1ac], R7 ;  /* 0x00006b0010077a24 */ /* 0x000fe200078e0207 */
[----:B------:R-:W-:Y:S01]  /*1830*/  SHF.R.S32.HI R34, RZ, 0x3, R0 ;  /* 0x00000003ff227819 */ /* 0x000fe20000011400 */
[----:B------:R-:W-:Y:S01]  /*1840*/  ULDC.64 UR6, c[0x0][0x198] ;  /* 0x0000660000067ab9 */ /* 0x000fe20000000a00 */
[----:B------:R-:W-:Y:S01]  /*1850*/  LOP3.LUT R2, R0, 0xfffffff8, RZ, 0xc0, !PT ;  /* 0xfffffff800027812 */ /* 0x000fe200078ec0ff */
[----:B------:R-:W-:Y:S01]  /*1860*/  IMAD.SHL.U32 R6, R6, 0x8, RZ ;  /* 0x0000000806067824 */ /* 0x000fe200078e00ff */
[C---:B------:R-:W-:Y:S01]  /*1870*/  IADD3 R37, R34.reuse, 0x10, RZ ;  /* 0x0000001022257810 */ /* 0x040fe20007ffe0ff */
[----:B------:R-:W-:Y:S01]  /*1880*/  IMAD.SHL.U32 R0, R34, 0x40, RZ ;  /* 0x0000004022007824 */ /* 0x000fe200078e00ff */
[----:B------:R-:W-:Y:S01]  /*1890*/  SHF.R.S32.HI R35, RZ, 0x1f, R34 ;  /* 0x0000001fff237819 */ /* 0x000fe20000011422 */
[----:B------:R-:W-:Y:S01]  /*18a0*/  IMAD.IADD R30, R166, 0x1, -R2 ;  /* 0x00000001a61e7824 */ /* 0x000fe200078e0a02 */
[----:B------:R-:W-:Y:S01]  /*18b0*/  ISETP.GE.AND P0, PT, R37, R245, PT ;  /* 0x000000f52500720c */ /* 0x000fe20003f06270 */
[----:B------:R-:W-:Y:S01]  /*18c0*/  USHF.L.U64.HI UR10, UR6, UR12, UR7 ;  /* 0x0000000c060a7299 */ /* 0x000fe20008010207 */
[----:B------:R-:W-:Y:S01]  /*18d0*/  LOP3.LUT R0, R0, 0x1c0, RZ, 0xc0, !PT ;  /* 0x000001c000007812 */ /* 0x000fe200078ec0ff */
[----:B------:R-:W-:Y:S01]  /*18e0*/  IMAD.SHL.U32 R38, R30, 0x8, RZ ;  /* 0x000000081e267824 */ /* 0x000fe200078e00ff */
[----:B------:R-:W-:Y:S01]  /*18f0*/  IADD3 R36, R34, 0x20, RZ ;  /* 0x0000002022247810 */ /* 0x000fe20007ffe0ff */
[----:B------:R-:W-:Y:S01]  /*1900*/  IMAD.WIDE R248, R248, 0x80, R34 ;  /* 0x00000080f8f87825 */ /* 0x000fe200078e0222 */
[----:B------:R-:W-:Y:S01]  /*1910*/  IADD3 R4, R34, 0x40, RZ ;  /* 0x0000004022047810 */ /* 0x000fe20007ffe0ff */
[----:B------:R-:W-:Y:S01]  /*1920*/  STL.64 [R1], R34 ;  /* 0x0000002201007387 */ /* 0x000fe20000100a00 */
[----:B------:R-:W-:Y:S01]  /*1930*/  LOP3.LUT R2, R0, 0x38, R38, 0xf8, !PT ;  /* 0x0000003800027812 */ /* 0x000fe200078ef826 */
[----:B------:R-:W-:Y:S01]  /*1940*/  USHF.L.U32 UR11, UR6, 0x6, URZ ;  /* 0x00000006060b7899 */ /* 0x000fe2000800063f */
[----:B------:R-:W-:Y:S01]  /*1950*/  SHF.R.U32.HI R0, RZ, 0x3, R0 ;  /* 0x00000003ff007819 */ /* 0x000fe20000011600 */
[----:B------:R-:W-:Y:S01]  /*1960*/  STL [R1+0x28], R37 ;  /* 0x0000282501007387 */ /* 0x000fe20000100800 */
[----:B------:R-:W-:Y:S01]  /*1970*/  SHF.R.S32.HI R39, RZ, 0x1f, R38 ;  /* 0x0000001fff277819 */ /* 0x000fe20000011426 */
[----:B------:R-:W-:Y:S01]  /*1980*/  USHF.L.U32 UR9, UR7, 0x5, URZ ;  /* 0x0000000507097899 */ /* 0x000fe2000800063f */
[----:B------:R-:W-:Y:S01]  /*1990*/  LOP3.LUT R5, R2, R0, RZ, 0x3c, !PT ;  /* 0x0000000002057212 */ /* 0x000fe200078e3cff */
[----:B------:R-:W-:Y:S01]  /*19a0*/  STL [R1+0x2c], R36 ;  /* 0x00002c2401007387 */ /* 0x000fe20000100800 */
[----:B------:R-:W-:Y:S01]  /*19b0*/  IADD3 R2, P1, R38, R9, RZ ;  /* 0x0000000926027210 */ /* 0x000fe20007f3e0ff */
[----:B------:R-:W-:Y:S01]  /*19c0*/  UIMAD.WIDE.U32 UR14, UR6, 0x20, URZ ;  /* 0x00000020060e78a5 */ /* 0x000fe2000f8e003f */
[-C--:B------:R-:W-:Y:S01]  /*19d0*/  ISETP.GE.AND P6, PT, R36, R245.reuse, PT ;  /* 0x000000f52400720c */ /* 0x080fe20003fc6270 */
[----:B------:R1:W-:Y:S01]  /*19e0*/  STL [R1+0x40], R4 ;  /* 0x0000400401007387 */ /* 0x0003e20000100800 */
[-C--:B------:R-:W-:Y:S01]  /*19f0*/  ISETP.GE.AND P4, PT, R4, R245.reuse, PT ;  /* 0x000000f50400720c */ /* 0x080fe20003f86270 */
[----:B------:R-:W-:Y:S01]  /*1a00*/  IMAD.X R3, R39, 0x1, R10, P1 ;  /* 0x0000000127037824 */ /* 0x000fe200008e060a */
[----:B------:R-:W-:Y:S01]  /*1a10*/  IADD3 R33, R34, 0x30, RZ ;  /* 0x0000003022217810 */ /* 0x000fe20007ffe0ff */
[----:B------:R-:W-:Y:S01]  /*1a20*/  ULDC.64 UR4, c[0x0][0x1a0] ;  /* 0x0000680000047ab9 */ /* 0x000fe20000000a00 */
[----:B------:R-:W-:Y:S01]  /*1a30*/  LOP3.LUT R212, R5, 0xfffffe00, R6, 0xf8, !PT ;  /* 0xfffffe0005d47812 */ /* 0x000fe200078ef806 */
[----:B------:R-:W-:Y:S01]  /*1a40*/  IMAD.WIDE.U32 R2, R16, c[0x0][0x1a8], R2 ;  /* 0x00006a0010027a25 */ /* 0x000fe200078e0002 */
[----:B------:R-:W-:Y:S01]  /*1a50*/  ISETP.GE.AND P5, PT, R33, R245, PT ;  /* 0x000000f52100720c */ /* 0x000fe20003fa6270 */
[----:B------:R-:W-:Y:S01]  /*1a60*/  STL [R1+0x30], R33 ;  /* 0x0000302101007387 */ /* 0x000fe20000100800 */
[C---:B------:R-:W-:Y:S01]  /*1a70*/  IADD3 R40, R34.reuse, 0x50, RZ ;  /* 0x0000005022287810 */ /* 0x040fe20007ffe0ff */
[----:B------:R-:W-:Y:S01]  /*1a80*/  IMAD.IADD R3, R3, 0x1, R7 ;  /* 0x0000000103037824 */ /* 0x000fe200078e0207 */
[----:B------:R-:W-:Y:S01]  /*1a90*/  IADD3 R21, R34, 0x60, RZ ;  /* 0x0000006022157810 */ /* 0x000fe20007ffe0ff */
[----:B------:R-:W-:Y:S01]  /*1aa0*/  IMAD.SHL.U32 R212, R212, 0x2, RZ ;  /* 0x00000002d4d47824 */ /* 0x000fe200078e00ff */
[----:B------:R-:W-:Y:S01]  /*1ab0*/  @!P6 IADD3 R12, P2, R248, 0x20, RZ ;  /* 0x00000020f80ce810 */ /* 0x000fe20007f5e0ff */
[----:B------:R-:W-:Y:S01]  /*1ac0*/  STL.64 [R1+0x18], R38 ;  /* 0x0000182601007387 */ /* 0x000fe20000100a00 */
[----:B------:R-:W-:Y:S01]  /*1ad0*/  USHF.L.U64.HI UR12, UR4, UR12, UR5 ;  /* 0x0000000c040c7299 */ /* 0x000fe20008010205 */
[----:B------:R-:W-:Y:S01]  /*1ae0*/  LEA.HI R157, R32, R166, RZ, 0x5 ;  /* 0x000000a6209d7211 */ /* 0x000fe200078f28ff */
[----:B------:R-:W-:Y:S01]  /*1af0*/  USHF.L.U32 UR13, UR4, 0x6, URZ ;  /* 0x00000006040d7899 */ /* 0x000fe2000800063f */
[----:B------:R-:W-:Y:S01]  /*1b00*/  @!P6 IMAD.X R5, RZ, RZ, R249, P2 ;  /* 0x000000ffff05e224 */ /* 0x000fe200010e06f9 */
[C---:B------:R-:W-:Y:S01]  /*1b10*/  @!P4 IADD3 R9, P2, R248.reuse, 0x40, RZ ;  /* 0x00000040f809c810 */ /* 0x040fe20007f5e0ff */
[----:B------:R-:W-:Y:S01]  /*1b20*/  STL [R1+0x34], R40 ;  /* 0x0000342801007387 */ /* 0x000fe20000100800 */
[----:B------:R-:W-:-:S02]  /*1b30*/  @!P5 IADD3 R8, P3, R248, 0x30, RZ ;  /* 0x00000030f808d810 */ /* 0x000fc40007f7e0ff */
[----:B------:R-:W-:Y:S01]  /*1b40*/  SHF.R.S32.HI R156, RZ, 0x5, R157 ;  /* 0x00000005ff9c7819 */ /* 0x000fe2000001149d */
[----:B------:R2:W-:Y:S01]  /*1b50*/  STL [R1+0x38], R21 ;  /* 0x0000381501007387 */ /* 0x0005e20000100800 */
[----:B-1----:R-:W-:-:S05]  /*1b60*/  @!P0 IADD3 R4, P1, R248, 0x10, RZ ;  /* 0x00000010f8048810 */ /* 0x002fca0007f3e0ff */
        /* <DEDUP_REMOVED lines=36> */
[----:B------:R-:W-:Y:S02]  /*1db0*/  @!P5 LEA R22, P2, R6, c[0x0][0x160], 0x1 ;  /* 0x000058000616da11 */ /* 0x000fe400078408ff */
        /* <DEDUP_REMOVED lines=13> */
[----:B------:R-:W-:Y:S01]  /*1e90*/  @!P3 IMAD.X R4, RZ, RZ, R249, P0 ;  /* 0x000000ffff04b224 */ /* 0x000fe200000e06f9 */
[----:B------:R-:W-:-:S03]  /*1ea0*/  @!P2 IADD3 R5, P0, R248, 0x60, RZ ;  /* 0x00000060f805a810 */ /* 0x000fc60007f1e0ff */
[----:B------:R-:W-:Y:S02]  /*1eb0*/  @!P3 IMAD R4, R4, c[0x0][0x190], RZ ;  /* 0x000064000404ba24 */ /* 0x000fe400078e02ff */
[----:B------:R-:W-:Y:S01]  /*1ec0*/  @!P2 IMAD.X R0, RZ, RZ, R249, P0 ;  /* 0x000000ffff00a224 */ /* 0x000fe200000e06f9 */
[----:B---3--:R-:W-:-:S03]  /*1ed0*/  @!P1 IADD3 R9, P0, R248, 0x70, RZ ;  /* 0x00000070f8099810 */ /* 0x008fc60007f1e0ff */
[----:B------:R-:W-:Y:S02]  /*1ee0*/  @!P2 IMAD R10, R0, c[0x0][0x190], RZ ;  /* 0x00006400000aaa24 */ /* 0x000fe400078e02ff */
[C---:B------:R-:W-:Y:S02]  /*1ef0*/  @!P3 IMAD R0, R6.reuse, c[0x0][0x194], R4 ;  /* 0x000065000600ba24 */ /* 0x040fe400078e0204 */
[----:B------:R-:W-:-:S04]  /*1f00*/  @!P3 IMAD.WIDE.U32 R6, R6, c[0x0][0x190], R2 ;  /* 0x000064000606ba25 */ /* 0x000fc800078e0002 */
[----:B------:R-:W-:Y:S02]  /*1f10*/  @!P1 IMAD.X R8, RZ, RZ, R249, P0 ;  /* 0x000000ffff089224 */ /* 0x000fe400000e06f9 */
[----:B------:R-:W-:Y:S01]  /*1f20*/  @!P2 IMAD R12, R5, c[0x0][0x194], R10 ;  /* 0x00006500050caa24 */ /* 0x000fe200078e020a */
[----:B------:R-:W-:Y:S01]  /*1f30*/  @!P3 LEA R10, P0, R6, c[0x0][0x160], 0x1 ;  /* 0x00005800060aba11 */ /* 0x000fe200078008ff */
[----:B------:R-:W-:Y:S02]  /*1f40*/  @!P3 IMAD.IADD R0, R7, 0x1, R0 ;  /* 0x000000010700b824 */ /* 0x000fe400078e0200 */
[----:B------:R-:W-:-:S03]  /*1f50*/  @!P2 IMAD.WIDE.U32 R4, R5, c[0x0][0x190], R2 ;  /* 0x000064000504aa25 */ /* 0x000fc600078e0002 */
[----:B------:R-:W-:Y:S01]  /*1f60*/  @!P3 LEA.HI.X R11, R6, c[0x0][0x164], R0, 0x1, P0 ;  /* 0x00005900060bba11 */ /* 0x000fe200000f0c00 */
[----:B------:R-:W-:Y:S01]  /*1f70*/  @!P1 IMAD R8, R8, c[0x0][0x190], RZ ;  /* 0x0000640008089a24 */ /* 0x000fe200078e02ff */
[C---:B------:R-:W-:Y:S01]  /*1f80*/  @!P2 LEA R18, P0, R4.reuse, c[0x0][0x160], 0x1 ;  /* 0x000058000412aa11 */ /* 0x040fe200078008ff */
[----:B------:R-:W-:Y:S02]  /*1f90*/  @!P2 IMAD.IADD R0, R5, 0x1, R12 ;  /* 0x000000010500a824 */ /* 0x000fe400078e020c */
[C---:B------:R-:W-:Y:S01]  /*1fa0*/  @!P1 IMAD R6, R9.reuse, c[0x0][0x194], R8 ;  /* 0x0000650009069a24 */ /* 0x040fe200078e0208 */
[----:B------:R2:W-:Y:S01]  /*1fb0*/  @!P3 LDGSTS.E.BYPASS.LTC128B.128 [R212+0x2800], [R10.64] ;  /* 0x028000000ad4bfae */ /* 0x0005e2000b901d50 */
[----:B------:R-:W-:Y:S01]  /*1fc0*/  @!P1 IMAD.WIDE.U32 R2, R9, c[0x0][0x190], R2 ;  /* 0x0000640009029a25 */ /* 0x000fe200078e0002 */
[----:B------:R-:W-:-:S03]  /*1fd0*/  @!P2 LEA.HI.X R19, R4, c[0x0][0x164], R0, 0x1, P0 ;  /* 0x000059000413aa11 */ /* 0x000fc600000f0c00 */
[----:B------:R-:W-:Y:S01]  /*1fe0*/  @!P1 IMAD.IADD R3, R3, 0x1, R6 ;  /* 0x0000000103039824 */ /* 0x000fe200078e0206 */
[----:B-1----:R-:W-:Y:S01]  /*1ff0*/  @!P1 LEA R14, P0, R2, c[0x0][0x160], 0x1 ;  /* 0x00005800020e9a11 */ /* 0x002fe200078008ff */
        /* <DEDUP_REMOVED lines=19> */
[-C--:B------:R-:W-:Y:S01]  /*2130*/  ISETP.GE.AND P3, PT, R36, R9.reuse, PT ;  /* 0x000000092400720c */ /* 0x080fe20003f66270 */
[----:B------:R-:W-:Y:S01]  /*2140*/  IMAD R2, R26, c[0x0][0x1b4], R0 ;  /* 0x00006d001a027a24 */ /* 0x000fe200078e0200 */
[----:B------:R-:W-:Y:S01]  /*2150*/  ISETP.GE.AND P2, PT, R33, R9, PT ;  /* 0x000000092100720c */ /* 0x000fe20003f46270 */
[----:B------:R-:W-:Y:S01]  /*2160*/  IMAD R0, R213, UR10, RZ ;  /* 0x0000000ad5007c24 */ /* 0x000fe2000f8e02ff */
[----:B------:R-:W-:Y:S01]  /*2170*/  STL.64 [R1+0x8], R236 ;  /* 0x000008ec01007387 */ /* 0x000fe20000100a00 */
[----:B------:R-:W-:-:S02]  /*2180*/  IMAD.IADD R251, R237, 0x1, R2 ;  /* 0x00000001edfb7824 */ /* 0x000fc400078e0202 */
[----:B------:R-:W-:Y:S02]  /*2190*/  IMAD R0, R17, UR11, R0 ;  /* 0x0000000b11007c24 */ /* 0x000fe4000f8e0200 */
[----:B------:R-:W-:-:S04]  /*21a0*/  IMAD.WIDE.U32 R2, R213, UR11, R250 ;  /* 0x0000000bd5027c25 */ /* 0x000fc8000f8e00fa */
[----:B------:R-:W-:Y:S01]  /*21b0*/  IMAD.U32 R4, RZ, RZ, UR6 ;  /* 0x00000006ff047e24 */ /* 0x000fe2000f8e00ff */
[----:B------:R-:W-:Y:S01]  /*21c0*/  @!P5 LEA R6, P6, R2, c[0x0][0x168], 0x1 ;  /* 0x00005a000206da11 */ /* 0x000fe200078c08ff */
[----:B------:R-:W-:Y:S02]  /*21d0*/  IMAD.U32 R7, RZ, RZ, UR6 ;  /* 0x00000006ff077e24 */ /* 0x000fe4000f8e00ff */
[----:B------:R-:W-:Y:S02]  /*21e0*/  IMAD.U32 R5, RZ, RZ, UR7 ;  /* 0x00000007ff057e24 */ /* 0x000fe4000f8e00ff */
[----:B------:R-:W-:Y:S01]  /*21f0*/  IMAD.IADD R3, R3, 0x1, R0 ;  /* 0x0000000103037824 */ /* 0x000fe200078e0200 */
[----:B------:R-:W-:Y:S01]  /*2200*/  @!P4 LEA R0, P0, R4, R2, 0x4 ;  /* 0x000000020400c211 */ /* 0x000fe200078020ff */
[----:B--2---:R-:W-:Y:S02]  /*2210*/  IMAD.U32 R10, RZ, RZ, UR9 ;  /* 0x00000009ff0a7e24 */ /* 0x004fe4000f8e00ff */
[----:B------:R-:W-:Y:S01]  /*2220*/  IMAD R11, R213, UR12, RZ ;  /* 0x0000000cd50b7c24 */ /* 0x000fe2000f8e02ff */
[----:B------:R-:W-:Y:S01]  /*2230*/  @!P4 LEA.HI.X R5, R7, R3, R5, 0x4, P0 ;  /* 0x000000030705c211 */ /* 0x000fe200000f2405 */
[----:B-1----:R-:W-:Y:S01]  /*2240*/  IMAD.WIDE.U32 R18, R26, c[0x0][0x1b8], R12 ;  /* 0x00006e001a127a25 */ /* 0x002fe200078e000c */
[----:B------:R-:W-:-:S02]  /*2250*/  ISETP.GE.AND P0, PT, R33, R9, PT ;  /* 0x000000092100720c */ /* 0x000fc40003f06270 */
[----:B------:R-:W-:Y:S01]  /*2260*/  @!P5 LEA.HI.X R7, R2, c[0x0][0x16c], R3, 0x1, P6 ;  /* 0x00005b000207da11 */ /* 0x000fe200030f0c03 */
[----:B------:R-:W-:Y:S01]  /*2270*/  IMAD R17, R17, UR13, R11 ;  /* 0x0000000d11117c24 */ /* 0x000fe2000f8e020b */
[----:B------:R-:W-:Y:S01]  /*2280*/  @!P4 LEA R4, P6, R0, c[0x0][0x168], 0x1 ;  /* 0x00005a000004ca11 */ /* 0x000fe200078c08ff */
[----:B------:R-:W-:Y:S01]  /*2290*/  IMAD.MOV.U32 R226, RZ, RZ, R18 ;  /* 0x000000ffffe27224 */ /* 0x000fe200078e0012 */
[----:B------:R-:W-:Y:S01]  /*22a0*/  LEA.HI R11, R32, R166, RZ, 0x4 ;  /* 0x000000a6200b7211 */ /* 0x000fe200078f20ff */
[----:B------:R1:W-:Y:S01]  /*22b0*/  @!P5 LDGSTS.E.BYPASS.LTC128B.128 [R212+0x4000], [R6.64] ;  /* 0x0400000006d4dfae */ /* 0x0003e2000b901d50 */
[----:B------:R-:W-:Y:S01]  /*22c0*/  @!P4 LEA.HI.X R5, R0, c[0x0][0x16c], R5, 0x1, P6 ;  /* 0x00005b000005ca11 */ /* 0x000fe200030f0c05 */
[----:B------:R-:W-:Y:S01]  /*22d0*/  IMAD.U32 R0, RZ, RZ, UR6 ;  /* 0x00000006ff007e24 */ /* 0x000fe2000f8e00ff */
[----:B------:R-:W-:Y:S01]  /*22e0*/  @!P3 IADD3 R8, P6, R2, UR14, RZ ;  /* 0x0000000e0208bc10 */ /* 0x000fe2000ffde0ff */
[----:B---3--:R-:W-:Y:S01]  /*22f0*/  IMAD.U32 R14, RZ, RZ, UR4 ;  /* 0x00000004ff0e7e24 */ /* 0x008fe2000f8e00ff */
[-C--:B------:R-:W-:Y:S01]  /*2300*/  ISETP.GE.AND P5, PT, R37, R9.reuse, PT ;  /* 0x000000092500720c */ /* 0x080fe20003fa6270 */
[----:B------:R-:W-:Y:S01]  /*2310*/  VOTEU.ALL UP0, P0 ;  /* 0x00000000003f7886 */ /* 0x000fe20000000000 */
[----:B------:R-:W-:Y:S01]  /*2320*/  @!P3 IADD3.X R10, R3, UR15, R10, P6, !PT ;  /* 0x0000000f030abc10 */ /* 0x000fe2000b7fe40a */
[----:B------:R-:W-:Y:S01]  /*2330*/  @!P0 IMAD.WIDE.U32 R2, R0, 0x30, R2 ;  /* 0x0000003000028825 */ /* 0x000fe200078e0002 */
[----:B------:R2:W-:Y:S01]  /*2340*/  @!P4 LDGSTS.E.BYPASS.LTC128B.128 [R212+0x4800], [R4.64] ;  /* 0x0480000004d4cfae */ /* 0x0005e2000b901d50 */
[-C--:B------:R-:W-:Y:S01]  /*2350*/  ISETP.GE.AND P6, PT, R34, R9.reuse, PT ;  /* 0x000000092200720c */ /* 0x080fe20003fc6270 */
[----:B------:R-:W-:Y:S01]  /*2360*/  @!UP0 UIMAD UR9, UR7, 0x30, URZ ;  /* 0x00000030070988a4 */ /* 0x000fe2000f8e023f */
[----:B------:R-:W-:Y:S01]  /*2370*/  IMAD R0, R16, c[0x0][0x1b8], RZ ;  /* 0x00006e0010007a24 */ /* 0x000fe200078e02ff */
[----:B------:R-:W-:Y:S01]  /*2380*/  ISETP.GE.AND P4, PT, R36, R9, PT ;  /* 0x000000092400720c */ /* 0x000fe20003f86270 */
[----:B------:R-:W-:Y:S01]  /*2390*/  IMAD.U32 R16, RZ, RZ, UR4 ;  /* 0x00000004ff107e24 */ /* 0x000fe2000f8e00ff */
[----:B------:R-:W-:Y:S01]  /*23a0*/  SHF.R.S32.HI R9, RZ, 0x4, R11 ;  /* 0x00000004ff097819 */ /* 0x000fe2000001140b */
[----:B------:R-:W-:Y:S01]  /*23b0*/  IMAD.U32 R13, RZ, RZ, UR5 ;  /* 0x00000005ff0d7e24 */ /* 0x000fe2000f8e00ff */
[----:B------:R-:W-:Y:S01]  /*23c0*/  UIMAD.WIDE.U32 UR14, UR4, 0x20, URZ ;  /* 0x00000020040e78a5 */ /* 0x000fe2000f8e003f */
[----:B------:R-:W-:Y:S01]  /*23d0*/  STL.64 [R1+0x20], R18 ;  /* 0x0000201201007387 */ /* 0x000fe20000100a00 */
[----:B------:R-:W-:Y:S01]  /*23e0*/  VOTEU.ALL UP0, P2 ;  /* 0x00000000003f7886 */ /* 0x000fe20001000000 */
[----:B-1----:R-:W-:-:S04]  /*23f0*/  @!P3 LEA R6, P1, R8, c[0x0][0x168], 0x1 ;  /* 0x00005a000806ba11 */ /* 0x002fc800078208ff */
[----:B------:R-:W-:Y:S01]  /*2400*/  @!P3 LEA.HI.X R7, R8, c[0x0][0x16c], R10, 0x1, P1 ;  /* 0x00005b000807ba11 */ /* 0x000fe200008f0c0a */
[----:B------:R-:W-:Y:S01]  /*2410*/  IMAD R8, R26, c[0x0][0x1bc], R0 ;  /* 0x00006f001a087a24 */ /* 0x000fe200078e0200 */
[----:B------:R-:W-:Y:S01]  /*2420*/  @!P0 IADD3 R0, R3, UR9, RZ ;  /* 0x0000000903008c10 */ /* 0x000fe2000fffe0ff */
[----:B------:R-:W-:Y:S01]  /*2430*/  IMAD.SHL.U32 R10, R34, 0x8, RZ ;  /* 0x00000008220a7824 */ /* 0x000fe200078e00ff */
[----:B------:R-:W-:Y:S01]  /*2440*/  LOP3.LUT R3, R11, 0xfffffff0, RZ, 0xc0, !PT ;  /* 0xfffffff00b037812 */ /* 0x000fe200078ec0ff */
[----:B------:R1:W-:Y:S01]  /*2450*/  @!P3 LDGSTS.E.BYPASS.LTC128B.128 [R212+0x5000], [R6.64] ;  /* 0x0500000006d4bfae */ /* 0x0003e2000b901d50 */
[C---:B--2---:R-:W-:Y:S01]  /*2460*/  @!P0 LEA R4, P1, R2.reuse, c[0x0][0x168], 0x1 ;  /* 0x00005a0002048a11 */ /* 0x044fe200078208ff */
[----:B------:R-:W-:Y:S01]  /*2470*/  IMAD.IADD R227, R19, 0x1, R8 ;  /* 0x0000000113e37824 */ /* 0x000fe200078e0208 */
[----:B------:R-:W-:Y:S01]  /*2480*/  LEA.HI R11, R11, R9, RZ, 0x1 ;  /* 0x000000090b0b7211 */ /* 0x000fe200078f08ff */
[----:B------:R-:W-:Y:S01]  /*2490*/  USHF.L.U32 UR9, UR5, 0x5, URZ ;  /* 0x0000000505097899 */ /* 0x000fe2000800063f */
[----:B------:R-:W-:Y:S01]  /*24a0*/  @!P0 LEA.HI.X R5, R2, c[0x0][0x16c], R0, 0x1, P1 ;  /* 0x00005b0002058a11 */ /* 0x000fe200008f0c00 */
[----:B------:R-:W-:Y:S01]  /*24b0*/  IMAD.IADD R0, R166, 0x1, -R3 ;  /* 0x00000001a6007824 */ /* 0x000fe200078e0a03 */
[----:B------:R-:W-:Y:S01]  /*24c0*/  LOP3.LUT R12, R11, 0xfffffffe, RZ, 0xc0, !PT ;  /* 0xfffffffe0b0c7812 */ /* 0x000fe200078ec0ff */
[----:B------:R-:W-:Y:S01]  /*24d0*/  IMAD.SHL.U32 R2, R30, 0x40, RZ ;  /* 0x000000401e027824 */ /* 0x000fe200078e00ff */
[----:B------:R-:W-:Y:S02]  /*24e0*/  STL.64 [R1+0x10], R226 ;  /* 0x000010e201007387 */ /* 0x000fe40000100a00 */
[----:B------:R-:W-:Y:S01]  /*24f0*/  SHF.R.S32.HI R3, RZ, 0x1f, R0 ;  /* 0x0000001fff037819 */ /* 0x000fe20000011400 */
[----:B------:R-:W-:Y:S01]  /*2500*/  IMAD.IADD R9, R9, 0x1, -R12 ;  /* 0x0000000109097824 */ /* 0x000fe200078e0a0c */
[----:B------:R2:W-:Y:S01]  /*2510*/  @!P0 LDGSTS.E.BYPASS.LTC128B.128 [R212+0x5800], [R4.64] ;  /* 0x0580000004d48fae */ /* 0x0005e2000b901d50 */
[----:B------:R-:W-:-:S02]  /*2520*/  LOP3.LUT R8, R2, 0x1c0, RZ, 0xc0, !PT ;  /* 0x000001c002087812 */ /* 0x000fc400078ec0ff */
[----:B------:R-:W-:Y:S01]  /*2530*/  LEA.HI R15, R3, R0, RZ, 0x3 ;  /* 0x00000000030f7211 */ /* 0x000fe200078f18ff */
[----:B------:R-:W0:Y:S01]  /*2540*/  LDGDEPBAR ;  /* 0x00000000000079af */ /* 0x000e220000000000 */
[----:B------:R-:W-:Y:S01]  /*2550*/  LOP3.LUT R11, R8, 0x8, R10, 0xf8, !PT ;  /* 0x00000008080b7812 */ /* 0x000fe200078ef80a */
[----:B------:R-:W-:Y:S01]  /*2560*/  IMAD.WIDE.U32 R2, R213, UR13, R226 ;  /* 0x0000000dd5027c25 */ /* 0x000fe2000f8e00e2 */
[----:B------:R-:W-:Y:S02]  /*2570*/  LOP3.LUT R10, R15, 0xfffffff8, RZ, 0xc0, !PT ;  /* 0xfffffff80f0a7812 */ /* 0x000fe400078ec0ff */
[----:B------:R-:W-:Y:S01]  /*2580*/  SHF.R.U32.HI R8, RZ, 0x3, R8 ;  /* 0x00000003ff087819 */ /* 0x000fe20000011608 */
[----:B------:R-:W-:Y:S01]  /*2590*/  IMAD.IADD R3, R3, 0x1, R17 ;  /* 0x0000000103037824 */ /* 0x000fe200078e0211 */
[----:B------:R-:W-:Y:S01]  /*25a0*/  @!P5 LEA R14, P1, R14, R2, 0x4 ;  /* 0x000000020e0ed211 */ /* 0x000fe200078220ff */
[----:B------:R-:W-:Y:S01]  /*25b0*/  IMAD.IADD R20, R0, 0x1, -R10 ;  /* 0x0000000100147824 */ /* 0x000fe200078e0a0a */
[----:B------:R-:W-:Y:S01]  /*25c0*/  LOP3.LUT R0, R11, R8, RZ, 0x3c, !PT ;  /* 0x000000080b007212 */ /* 0x000fe200078e3cff */
[----:B------:R-:W-:Y:S01]  /*25d0*/  IMAD.U32 R10, RZ, RZ, UR9 ;  /* 0x00000009ff0a7e24 */ /* 0x000fe2000f8e00ff */
[----:B------:R-:W-:Y:S01]  /*25e0*/  @!P5 LEA.HI.X R11, R16, R3, R13, 0x4, P1 ;  /* 0x00000003100bd211 */ /* 0x000fe200008f240d */
[----:B------:R-:W-:Y:S01]  /*25f0*/  @!UP0 UIMAD UR9, UR5, 0x30, URZ ;  /* 0x00000030050988a4 */ /* 0x000fe2000f8e023f */
[C---:B------:R-:W-:Y:S01]  /*2600*/  @!P6 LEA R12, P1, R2.reuse, c[0x0][0x170], 0x1 ;  /* 0x00005c00020cea11 */ /* 0x040fe200078208ff */
[C---:B------:R-:W-:Y:S01]  /*2610*/  IMAD R0, R9.reuse, 0x200, R0 ;  /* 0x0000020009007824 */ /* 0x040fe200078e0200 */
[C---:B-1----:R-:W-:Y:S01]  /*2620*/  @!P4 IADD3 R7, P0, R2.reuse, UR14, RZ ;  /* 0x0000000e0207cc10 */ /* 0x042fe2000ff1e0ff */
[----:B------:R-:W-:Y:S01]  /*2630*/  IMAD.SHL.U32 R9, R9, 0x8, RZ ;  /* 0x0000000809097824 */ /* 0x000fe200078e00ff */
[----:B------:R-:W-:Y:S01]  /*2640*/  @!P6 LEA.HI.X R13, R2, c[0x0][0x174], R3, 0x1, P1 ;  /* 0x00005d00020dea11 */ /* 0x000fe200008f0c03 */
[----:B------:R-:W-:Y:S01]  /*2650*/  IMAD.SHL.U32 R188, R0, 0x2, RZ ;  /* 0x0000000200bc7824 */ /* 0x000fe200078e00ff */
[----:B------:R-:W-:Y:S01]  /*2660*/  @!P5 LEA R8, P1, R14, c[0x0][0x170], 0x1 ;  /* 0x00005c000e08da11 */ /* 0x000fe200078208ff */
[----:B------:R-:W-:-:S02]  /*2670*/  IMAD.MOV.U32 R0, RZ, RZ, 0x20 ;  /* 0x00000020ff007424 */ /* 0x000fc400078e00ff */
[----:B--2---:R-:W-:Y:S01]  /*2680*/  IMAD.SHL.U32 R4, R20, 0x40, RZ ;  /* 0x0000004014047824 */ /* 0x004fe200078e00ff */
[----:B------:R-:W-:-:S04]  /*2690*/  DEPBAR.LE SB0, 0x0 ;  /* 0x000080000000791a */ /* 0x000fc80000000000 */
[----:B------:R-:W-:Y:S01]  /*26a0*/  LOP3.LUT R4, R4, 0x1c0, RZ, 0xc0, !PT ;  /* 0x000001c004047812 */ /* 0x000fe200078ec0ff */
[----:B------:R-:W-:Y:S01]  /*26b0*/  IMAD.U32 R5, RZ, RZ, UR4 ;  /* 0x00000004ff057e24 */ /* 0x000fe2000f8e00ff */
[----:B------:R-:W-:Y:S01]  /*26c0*/  BAR.SYNC.DEFER_BLOCKING 0x0 ;  /* 0x0000000000007b1d */ /* 0x000fe20000010000 */
[----:B------:R-:W-:Y:S02]  /*26d0*/  IADD3 R199, R188, 0x4040, RZ ;  /* 0x00004040bcc77810 */ /* 0x000fe40007ffe0ff */
[----:B------:R-:W-:Y:S02]  /*26e0*/  LOP3.LUT R9, R4, 0x8, R9, 0xf8, !PT ;  /* 0x0000000804097812 */ /* 0x000fe400078ef809 */
[----:B------:R-:W-:Y:S01]  /*26f0*/  SHF.R.U32.HI R6, RZ, 0x3, R4 ;  /* 0x00000003ff067819 */ /* 0x000fe20000011604 */
[----:B------:R-:W-:Y:S01]  /*2700*/  @!P2 IMAD.WIDE.U32 R4, R5, 0x30, R2 ;  /* 0x000000300504a825 */ /* 0x000fe200078e0002 */
[----:B------:R-:W-:Y:S02]  /*2710*/  @!P4 IADD3.X R2, R3, UR15, R10, P0, !PT ;  /* 0x0000000f0302cc10 */ /* 0x000fe400087fe40a */
[----:B------:R-:W-:-:S02]  /*2720*/  LOP3.LUT R59, R9, R6, RZ, 0x3c, !PT ;  /* 0x00000006093b7212 */ /* 0x000fc400078e3cff */
[----:B------:R-:W-:Y:S01]  /*2730*/  @!P2 IADD3 R3, R5, UR9, RZ ;  /* 0x000000090503ac10 */ /* 0x000fe2000fffe0ff */
[----:B------:R-:W-:Y:S01]  /*2740*/  IMAD.SHL.U32 R5, R15, 0x40, RZ ;  /* 0x000000400f057824 */ /* 0x000fe200078e00ff */
[----:B------:R-:W-:Y:S02]  /*2750*/  @!P5 LEA.HI.X R9, R14, c[0x0][0x174], R11, 0x1, P1 ;  /* 0x00005d000e09da11 */ /* 0x000fe400008f0c0b */
[----:B------:R-:W-:Y:S02]  /*2760*/  @!P4 LEA R6, P1, R7, c[0x0][0x170], 0x1 ;  /* 0x00005c000706ca11 */ /* 0x000fe400078208ff */
[----:B------:R-:W-:Y:S02]  /*2770*/  LOP3.LUT R58, R5, 0xfffffe00, RZ, 0xc0, !PT ;  /* 0xfffffe00053a7812 */ /* 0x000fe400078ec0ff */
[----:B------:R-:W-:Y:S02]  /*2780*/  @!P4 LEA.HI.X R7, R7, c[0x0][0x174], R2, 0x1, P1 ;  /* 0x00005d000707ca11 */ /* 0x000fe400008f0c02 */
[----:B------:R-:W-:Y:S01]  /*2790*/  @!P2 LEA R10, P0, R4, c[0x0][0x170], 0x1 ;  /* 0x00005c00040aaa11 */ /* 0x000fe200078008ff */
[----:B------:R-:W-:Y:S01]  /*27a0*/  IMAD R2, R156, 0x400, R58 ;  /* 0x000004009c027824 */ /* 0x000fe200078e023a */
[----:B------:R-:W-:Y:S02]  /*27b0*/  @P6 STS.128 [R212+0x6000], RZ ;  /* 0x006000ffd4006388 */ /* 0x000fe40000000c00 */
[----:B------:R-:W-:Y:S01]  /*27c0*/  @!P2 LEA.HI.X R11, R4, c[0x0][0x174], R3, 0x1, P0 ;  /* 0x00005d00040baa11 */ /* 0x000fe200000f0c03 */
[----:B------:R-:W-:Y:S01]  /*27d0*/  IMAD.IADD R2, R59, 0x1, R2 ;  /* 0x000000013b027824 */ /* 0x000fe200078e0202 */
[----:B------:R-:W-:Y:S01]  /*27e0*/  @!PT LDS RZ, [RZ] ;  /* 0x00000000fffff984 */ /* 0x000fe20000000800 */
[----:B------:R-:W-:Y:S01]  /*27f0*/  @!PT LDS RZ, [RZ] ;  /* 0x00000000fffff984 */ /* 0x000fe20000000800 */
[----:B------:R-:W-:Y:S01]  /*2800*/  @!PT LDS RZ, [RZ] ;  /* 0x00000000fffff984 */ /* 0x000fe20000000800 */
[----:B------:R1:W-:Y:S03]  /*2810*/  @!P6 LDGSTS.E.BYPASS.LTC128B.128 [R212+0x6000], [R12.64] ;  /* 0x060000000cd4efae */ /* 0x0003e6000b901d50 */
[----:B------:R-:W-:Y:S01]  /*2820*/  IMAD.SHL.U32 R195, R2, 0x2, RZ ;  /* 0x0000000202c37824 */ /* 0x000fe200078e00ff */
        /* <DEDUP_REMOVED lines=16> */
[----:B------:R-:W-:-:S02]  /*2930*/  R2P PR, R20, 0x6 ;  /* 0x0000000614007804 */ /* 0x000fc40000000000 */
[----:B------:R-:W-:Y:S01]  /*2940*/  IADD3 R20, R188, 0x4000, RZ ;  /* 0x00004000bc147810 */ /* 0x000fe20007ffe0ff */
[----:B------:R-:W-:Y:S02]  /*2950*/  LDSM.16.M88.4 R16, [R195] ;  /* 0x00000000c310783b */ /* 0x000fe40000000200 */
[----:B------:R-:W-:Y:S02]  /*2960*/  SEL R2, R2, 0xfffffff0, !P1 ;  /* 0xfffffff002027807 */ /* 0x000fe40004800000 */
[----:B------:R-:W-:Y:S01]  /*2970*/  SEL R3, R0, 0xffffffe0, !P2 ;  /* 0xffffffe000037807 */ /* 0x000fe20005000000 */
[----:B------:R-:W5:Y:S01]  /*2980*/  LDSM.16.M88.4 R36, [R188+0x4800] ;  /* 0x00480000bc24783b */ /* 0x000f620000000200 */
[----:B------:R-:W-:Y:S01]  /*2990*/  R2P PR, R30, 0x6 ;  /* 0x000000061e007804 */ /* 0x000fe20000000000 */
[--C-:B------:R-:W-:Y:S02]  /*29a0*/  IMAD R198, R2, 0x2, R195.reuse ;  /* 0x0000000202c67824 */ /* 0x100fe400078e02c3 */
[----:B------:R-:W5:Y:S01]  /*29b0*/  LDSM.16.M88.4 R32, [R188+0x5000] ;  /* 0x00500000bc20783b */ /* 0x000f620000000200 */
[----:B------:R-:W-:Y:S01]  /*29c0*/  IMAD R196, R3, 0x2, R195 ;  /* 0x0000000203c47824 */ /* 0x000fe200078e02c3 */
[----:B------:R-:W-:-:S02]  /*29d0*/  SEL R0, R0, 0xffffffe0, !P1 ;  /* 0xffffffe000007807 */ /* 0x000fc40004800000 */
[----:B-1----:R-:W-:Y:S01]  /*29e0*/  LDSM.16.M88.4 R12, [R195+0x2000] ;  /* 0x00200000c30c783b */ /* 0x002fe20000000200 */
[----:B------:R-:W-:Y:S02]  /*29f0*/  IMAD R197, R2, 0x2, R196 ;  /* 0x0000000202c57824 */ /* 0x000fe400078e02c4 */
[----:B------:R-:W-:Y:S01]  /*2a00*/  IMAD.IADD R194, R188, 0x1, R0 ;  /* 0x00000001bcc27824 */ /* 0x000fe200078e0200 */
[----:B---3--:R-:W1:Y:S02]  /*2a10*/  LDSM.16.M88.4 R4, [R188+0x4000] ;  /* 0x00400000bc04783b */ /* 0x008e640000000200 */
[----:B------:R-:W-:Y:S02]  /*2a20*/  @P2 IADD3 R199, R20, -0x40, RZ ;  /* 0xffffffc014c72810 */ /* 0x000fe40007ffe0ff */
[----:B------:R-:W-:Y:S02]  /*2a30*/  LDSM.16.M88.4 R64, [R194+0x4000] ;  /* 0x00400000c240783b */ /* 0x000fe40000000200 */
[C---:B------:R-:W-:Y:S01]  /*2a40*/  IADD3 R202, R199.reuse, 0x800, RZ ;  /* 0x00000800c7ca7810 */ /* 0x040fe20007ffe0ff */
[----:B------:R-:W-:Y:S01]  /*2a50*/  IMAD.IADD R193, R0, 0x1, R199 ;  /* 0x0000000100c17824 */ /* 0x000fe200078e02c7 */
[----:B--2---:R-:W-:Y:S01]  /*2a60*/  LDSM.16.M88.4 R8, [R198] ;  /* 0x00000000c608783b */ /* 0x004fe20000000200 */
[----:B------:R-:W-:-:S02]  /*2a70*/  IADD3 R201, R199, 0x1000, RZ ;  /* 0x00001000c7c97810 */ /* 0x000fc40007ffe0ff */
[----:B------:R-:W-:Y:S01]  /*2a80*/  IADD3 R200, R199, 0x1800, RZ ;  /* 0x00001800c7c87810 */ /* 0x000fe20007ffe0ff */
[----:B------:R-:W2:Y:S04]  /*2a90*/  LDSM.16.M88.4 R72, [R194+0x4800] ;  /* 0x00480000c248783b */ /* 0x000ea80000000200 */
[----:B------:R-:W-:Y:S04]  /*2aa0*/  LDSM.16.M88.4 R76, [R199] ;  /* 0x00000000c74c783b */ /* 0x000fe80000000200 */
[----:B----4-:R-:W3:Y:S04]  /*2ab0*/  LDSM.16.M88.4 R24, [R196] ;  /* 0x00000000c418783b */ /* 0x010ee80000000200 */
[----:B------:R-:W4:Y:S04]  /*2ac0*/  LDSM.16.M88.4 R80, [R194+0x5000] ;  /* 0x00500000c250783b */ /* 0x000f280000000200 */
[----:B------:R-:W3:Y:S01]  /*2ad0*/  LDSM.16.M88.4 R28, [R188+0x5800] ;  /* 0x00580000bc1c783b */ /* 0x000ee20000000200 */
[C---:B-----5:R-:W-:Y:S03]  /*2ae0*/  HMMA.16816.F32 R48, R16.reuse, R36, RZ ;  /* 0x000000241030723c */ /* 0x060fe600000018ff */
[----:B------:R-:W5:Y:S04]  /*2af0*/  LDSM.16.M88.4 R96, [R199+0x800] ;  /* 0x00080000c760783b */ /* 0x000f680000000200 */
[----:B------:R-:W-:Y:S01]  /*2b00*/  LDSM.16.M88.4 R20, [R197] ;  /* 0x00000000c514783b */ /* 0x000fe20000000200 */
[C---:B------:R-:W-:Y:S03]  /*2b10*/  HMMA.16816.F32 R44, R16.reuse, R32, RZ ;  /* 0x00000020102c723c */ /* 0x040fe600000018ff */
[----:B------:R-:W3:Y:S04]  /*2b20*/  LDSM.16.M88.4 R84, [R193] ;  /* 0x00000000c154783b */ /* 0x000ee80000000200 */
[----:B------:R-:W3:Y:S01]  /*2b30*/  LDSM.16.M88.4 R136, [R199+0x1000] ;  /* 0x00100000c788783b */ /* 0x000ee20000000200 */
[----:B-1----:R-:W-:Y:S03]  /*2b40*/  HMMA.16816.F32 R40, R16, R4, RZ ;  /* 0x000000041028723c */ /* 0x002fe600000018ff */
[----:B------:R-:W1:Y:S04]  /*2b50*/  LDSM.16.M88.4 R68, [R194+0x5800] ;  /* 0x00580000c244783b */ /* 0x000e680000000200 */
[----:B------:R-:W-:Y:S01]  /*2b60*/  LDSM.16.M88.4 R104, [R193+0x800] ;  /* 0x00080000c168783b */ /* 0x000fe20000000200 */
[----:B--2---:R-:W-:Y:S03]  /*2b70*/  HMMA.16816.F32 R48, R8, R72, R48 ;  /* 0x000000480830723c */ /* 0x004fe60000001830 */
[----:B------:R-:W-:Y:S04]  /*2b80*/  LDSM.16.M88.4 R148, [R193+0x1000] ;  /* 0x00100000c194783b */ /* 0x000fe80000000200 */
[----:B------:R-:W-:Y:S01]  /*2b90*/  LDSM.16.M88.4 R152, [R199+0x1800] ;  /* 0x00180000c798783b */ /* 0x000fe20000000200 */
[----:B------:R-:W-:Y:S03]  /*2ba0*/  HMMA.16816.F32 R92, R12, R4, RZ ;  /* 0x000000040c5c723c */ /* 0x000fe600000018ff */
[----:B------:R-:W0:Y:S05]  /*2bb0*/  LDGDEPBAR ;  /* 0x00000000000079af */ /* 0x000e2a0000000000 */
[----:B------:R-:W-:Y:S08]  /*2bc0*/  HMMA.16816.F32 R40, R8, R64, R40 ;  /* 0x000000400828723c */ /* 0x000ff00000001828 */
[-C--:B------:R-:W-:Y:S08]  /*2bd0*/  HMMA.16816.F32 R128, R12, R6.reuse, RZ ;  /* 0x000000060c80723c */ /* 0x080ff000000018ff */
[----:B------:R-:W-:Y:S01]  /*2be0*/  HMMA.16816.F32 R108, R16, R6, RZ ;  /* 0x00000006106c723c */ /* 0x000fe200000018ff */
[----:B------:R-:W2:Y:S07]  /*2bf0*/  LDSM.16.M88.4 R4, [R198+0x2000] ;  /* 0x00200000c604783b */ /* 0x000eae0000000200 */
[----:B---3--:R-:W-:Y:S08]  /*2c00*/  HMMA.16816.F32 R40, R24, R76, R40 ;  /* 0x0000004c1828723c */ /* 0x008ff00000001828 */
[----:B----4-:R-:W-:Y:S08]  /*2c10*/  HMMA.16816.F32 R44, R8, R80, R44 ;  /* 0x00000050082c723c */ /* 0x010ff0000000182c */
[----:B------:R-:W-:Y:S08]  /*2c20*/  HMMA.16816.F32 R60, R16, R28, RZ ;  /* 0x0000001c103c723c */ /* 0x000ff000000018ff */
[----:B-----5:R-:W-:Y:S08]  /*2c30*/  HMMA.16816.F32 R48, R24, R96, R48 ;  /* 0x000000601830723c */ /* 0x020ff00000001830 */
[----:B------:R-:W-:Y:S08]  /*2c40*/  HMMA.16816.F32 R52, R20, R84, R40 ;  /* 0x000000541434723c */ /* 0x000ff00000001828 */
[C---:B------:R-:W-:Y:S08]  /*2c50*/  HMMA.16816.F32 R88, R12.reuse, R36, RZ ;  /* 0x000000240c58723c */ /* 0x040ff000000018ff */
[C---:B------:R-:W-:Y:S08]  /*2c60*/  HMMA.16816.F32 R100, R12.reuse, R32, RZ ;  /* 0x000000200c64723c */ /* 0x040ff000000018ff */
[----:B------:R-:W-:Y:S01]  /*2c70*/  HMMA.16816.F32 R116, R12, R28, RZ ;  /* 0x0000001c0c74723c */ /* 0x000fe200000018ff */
[----:B------:R-:W-:-:S04]  /*2c80*/  FMUL.FTZ R0, R52, c[0x0][0x2ec] ;  /* 0x0000bb0034007a20 */ /* 0x000fc80000410000 */
[----:B------:R3:W4:Y:S03]  /*2c90*/  MUFU.TANH R159, R0 ;  /* 0x00000000009f7308 */ /* 0x0007260000002400 */
[C---:B------:R-:W-:Y:S08]  /*2ca0*/  HMMA.16816.F32 R124, R12.reuse, R38, RZ ;  /* 0x000000260c7c723c */ /* 0x040ff000000018ff */
[----:B------:R-:W-:Y:S01]  /*2cb0*/  HMMA.16816.F32 R140, R12, R34, RZ ;  /* 0x000000220c8c723c */ /* 0x000fe200000018ff */
[----:B---3--:R-:W-:-:S07]  /*2cc0*/  FMUL.FTZ R0, R53, c[0x0][0x2ec] ;  /* 0x0000bb0035007a20 */ /* 0x008fce0000410000 */
[----:B------:R-:W-:Y:S01]  /*2cd0*/  HMMA.16816.F32 R112, R12, R30, RZ ;  /* 0x0000001e0c70723c */ /* 0x000fe200000018ff */
[----:B------:R3:W-:Y:S07]  /*2ce0*/  MUFU.TANH R158, R0 ;  /* 0x00000000009e7308 */ /* 0x0007ee0000002400 */
[C---:B------:R-:W-:Y:S08]  /*2cf0*/  HMMA.16816.F32 R120, R16.reuse, R38, RZ ;  /* 0x000000261078723c */ /* 0x040ff000000018ff */
[----:B------:R-:W-:Y:S01]  /*2d00*/  HMMA.16816.F32 R132, R16, R34, RZ ;  /* 0x000000221084723c */ /* 0x000fe200000018ff */
[----:B---3--:R-:W-:-:S07]  /*2d10*/  FMUL.FTZ R0, R54, c[0x0][0x2ec] ;  /* 0x0000bb0036007a20 */ /* 0x008fce0000410000 */
[----:B------:R-:W-:Y:S01]  /*2d20*/  HMMA.16816.F32 R144, R16, R30, RZ ;  /* 0x0000001e1090723c */ /* 0x000fe200000018ff */
[----:B------:R-:W3:Y:S07]  /*2d30*/  LDSM.16.M88.4 R16, [R196+0x2000] ;  /* 0x00200000c410783b */ /* 0x000eee0000000200 */
[----:B------:R-:W-:Y:S08]  /*2d40*/  HMMA.16816.F32 R12, R24, R136, R44 ;  /* 0x00000088180c723c */ /* 0x000ff0000000182c */
[----:B-1----:R-:W-:Y:S01]  /*2d50*/  HMMA.16816.F32 R28, R8, R68, R60 ;  /* 0x00000044081c723c */ /* 0x002fe2000000183c */
[----:B------:R1:W-:Y:S07]  /*2d60*/  MUFU.TANH R62, R0 ;  /* 0x00000000003e7308 */ /* 0x0003ee0000002400 */
[----:B--2---:R-:W-:Y:S01]  /*2d70*/  HMMA.16816.F32 R32, R4, R64, R92 ;  /* 0x000000400420723c */ /* 0x004fe2000000185c */
[----:B------:R-:W-:Y:S07]  /*2d80*/  LDSM.16.M88.4 R92, [R193+0x1800] ;  /* 0x00180000c15c783b */ /* 0x000fee0000000200 */
[----:B------:R-:W-:Y:S01]  /*2d90*/  HMMA.16816.F32 R36, R20, R104, R48 ;  /* 0x000000681424723c */ /* 0x000fe20000001830 */
[----:B-1----:R-:W-:-:S07]  /*2da0*/  FMUL.FTZ R0, R55, c[0x0][0x2ec] ;  /* 0x0000bb0037007a20 */ /* 0x002fce0000410000 */
[----:B------:R-:W-:Y:S01]  /*2db0*/  HMMA.16816.F32 R48, R20, R148, R12 ;  /* 0x000000941430723c */ /* 0x000fe2000000180c */
[----:B------:R-:W1:Y:S01]  /*2dc0*/  LDSM.16.M88.4 R12, [R197+0x2000] ;  /* 0x00200000c50c783b */ /* 0x000e620000000200 */
[----:B------:R-:W-:-:S06]  /*2dd0*/  DEPBAR.LE SB0, 0x0 ;  /* 0x000080000000791a */ /* 0x000fcc0000000000 */
[----:B------:R-:W-:Y:S08]  /*2de0*/  HMMA.16816.F32 R40, R24, R152, R28 ;  /* 0x000000981828723c */ /* 0x000ff0000000181c */
[----:B------:R-:W-:Y:S01]  /*2df0*/  HMMA.16816.F32 R88, R4, R72, R88 ;  /* 0x000000480458723c */ /* 0x000fe20000001858 */
[----:B------:R2:W-:Y:S07]  /*2e00*/  MUFU.TANH R73, R0 ;  /* 0x0000000000497308 */ /* 0x0005ee0000002400 */
[----:B---3--:R-:W-:Y:S08]  /*2e10*/  HMMA.16816.F32 R28, R16, R76, R32 ;  /* 0x0000004c101c723c */ /* 0x008ff00000001820 */
[----:B------:R-:W-:Y:S01]  /*2e20*/  HMMA.16816.F32 R32, R8, R66, R108 ;  /* 0x000000420820723c */ /* 0x000fe2000000186c */
[----:B--2---:R-:W-:-:S04]  /*2e30*/  FMUL.FTZ R0, R36, c[0x0][0x2ec] ;  /* 0x0000bb0024007a20 */ /* 0x004fc80000410000 */
[----:B------:R2:W-:Y:S03]  /*2e40*/  MUFU.TANH R161, R0 ;  /* 0x0000000000a17308 */ /* 0x0005e60000002400 */
[----:B------:R-:W-:Y:S08]  /*2e50*/  HMMA.16816.F32 R100, R4, R80, R100 ;  /* 0x000000500464723c */ /* 0x000ff00000001864 */
[----:B-1----:R-:W-:Y:S01]  /*2e60*/  HMMA.16816.F32 R44, R12, R84, R28 ;  /* 0x000000540c2c723c */ /* 0x002fe2000000181c */
[----:B--2---:R-:W-:-:S07]  /*2e70*/  FMUL.FTZ R0, R37, c[0x0][0x2ec] ;  /* 0x0000bb0025007a20 */ /* 0x004fce0000410000 */
[----:B------:R-:W-:Y:S01]  /*2e80*/  HMMA.16816.F32 R28, R24, R78, R32 ;  /* 0x0000004e181c723c */ /* 0x000fe20000001820 */
[----:B------:R1:W-:Y:S07]  /*2e90*/  MUFU.TANH R162, R0 ;  /* 0x0000000000a27308 */ /* 0x0003ee0000002400 */
[C---:B------:R-:W-:Y:S08]  /*2ea0*/  HMMA.16816.F32 R116, R4.reuse, R68, R116 ;  /* 0x000000440474723c */ /* 0x040ff00000001874 */
[----:B------:R-:W-:Y:S01]  /*2eb0*/  HMMA.16816.F32 R140, R4, R82, R140 ;  /* 0x00000052048c723c */ /* 0x000fe2000000188c */
[----:B-1----:R-:W-:-:S04]  /*2ec0*/  FMUL.FTZ R0, R38, c[0x0][0x2ec] ;  /* 0x0000bb0026007a20 */ /* 0x002fc80000410000 */
[----:B------:R1:W-:Y:S03]  /*2ed0*/  MUFU.TANH R160, R0 ;  /* 0x0000000000a07308 */ /* 0x0003e60000002400 */
[----:B------:R-:W-:Y:S08]  /*2ee0*/  HMMA.16816.F32 R28, R20, R86, R28 ;  /* 0x00000056141c723c */ /* 0x000ff0000000181c */
[----:B------:R-:W-:Y:S01]  /*2ef0*/  HMMA.16816.F32 R112, R4, R70, R112 ;  /* 0x000000460470723c */ /* 0x000fe20000001870 */
[----:B-1----:R-:W-:-:S07]  /*2f00*/  FMUL.FTZ R0, R39, c[0x0][0x2ec] ;  /* 0x0000bb0027007a20 */ /* 0x002fce0000410000 */
[----:B------:R-:W-:Y:S01]  /*2f10*/  HMMA.16816.F32 R36, R20, R92, R40 ;  /* 0x0000005c1424723c */ /* 0x000fe20000001828 */
[----:B------:R1:W-:Y:S07]  /*2f20*/  MUFU.TANH R108, R0 ;  /* 0x00000000006c7308 */ /* 0x0003ee0000002400 */
[----:B------:R-:W-:Y:S08]  /*2f30*/  HMMA.16816.F32 R40, R4, R66, R128 ;  /* 0x000000420428723c */ /* 0x000ff00000001880 */
[----:B------:R-:W-:Y:S01]  /*2f40*/  HMMA.16816.F32 R32, R8, R74, R120 ;  /* 0x0000004a0820723c */ /* 0x000fe20000001878 */
[----:B-1----:R-:W-:-:S04]  /*2f50*/  FMUL.FTZ R0, R48, c[0x0][0x2ec] ;  /* 0x0000bb0030007a20 */ /* 0x002fc80000410000 */
[----:B------:R1:W-:Y:S03]  /*2f60*/  MUFU.TANH R109, R0 ;  /* 0x00000000006d7308 */ /* 0x0003e60000002400 */
[C---:B------:R-:W-:Y:S08]  /*2f70*/  HMMA.16816.F32 R80, R8.reuse, R82, R132 ;  /* 0x000000520850723c */ /* 0x040ff00000001884 */
[----:B------:R-:W-:Y:S01]  /*2f80*/  HMMA.16816.F32 R68, R8, R70, R144 ;  /* 0x000000460844723c */ /* 0x000fe20000001890 */
[----:B-1----:R-:W-:-:S07]  /*2f90*/  FMUL.FTZ R0, R49, c[0x0][0x2ec] ;  /* 0x0000bb0031007a20 */ /* 0x002fce0000410000 */
[----:B------:R-:W-:Y:S01]  /*2fa0*/  HMMA.16816.F32 R8, R24, R98, R32 ;  /* 0x000000621808723c */ /* 0x000fe20000001820 */
[----:B------:R1:W-:Y:S02]  /*2fb0*/  MUFU.TANH R111, R0 ;  /* 0x00000000006f7308 */ /* 0x0003e40000002400 */
[----:B-1----:R-:W-:-:S06]  /*2fc0*/  FMUL.FTZ R0, R50, c[0x0][0x2ec] ;  /* 0x0000bb0032007a20 */ /* 0x002fcc0000410000 */
[----:B------:R1:W-:-:S15]  /*2fd0*/  MUFU.TANH R110, R0 ;  /* 0x00000000006e7308 */ /* 0x0003de0000002400 */
[----:B------:R-:W-:Y:S01]  /*2fe0*/  HMMA.16816.F32 R32, R20, R106, R8 ;  /* 0x0000006a1420723c */ /* 0x000fe20000001808 */
[----:B-1----:R-:W-:-:S07]  /*2ff0*/  FMUL.FTZ R0, R51, c[0x0][0x2ec] ;  /* 0x0000bb0033007a20 */ /* 0x002fce0000410000 */
[----:B------:R-:W-:Y:S01]  /*3000*/  HMMA.16816.F32 R48, R4, R74, R124 ;  /* 0x0000004a0430723c */ /* 0x000fe2000000187c */
[----:B------:R1:W-:Y:S07]  /*3010*/  MUFU.TANH R84, R0 ;  /* 0x0000000000547308 */ /* 0x0003ee0000002400 */
[----:B------:R-:W-:Y:S08]  /*3020*/  HMMA.16816.F32 R4, R16, R78, R40 ;  /* 0x0000004e1004723c */ /* 0x000ff00000001828 */
[----:B------:R-:W-:-:S04]  /*3030*/  FMUL.FTZ R33, R33, c[0x0][0x2ec] ;  /* 0x0000bb0021217a20 */ /* 0x000fc80000410000 */
[----:B------:R-:W-:Y:S01]  /*3040*/  MUFU.TANH R76, R33 ;  /* 0x00000021004c7308 */ /* 0x000fe20000002400 */
[----:B------:R-:W-:Y:S01]  /*3050*/  HMMA.16816.F32 R40, R16, R96, R88 ;  /* 0x000000601028723c */ /* 0x000fe20000001858 */
[----:B-1----:R-:W-:-:S06]  /*3060*/  FMUL.FTZ R0, R36, c[0x0][0x2ec] ;  /* 0x0000bb0024007a20 */ /* 0x002fcc0000410000 */
[----:B------:R1:W-:Y:S01]  /*3070*/  MUFU.TANH R164, R0 ;  /* 0x0000000000a47308 */ /* 0x0003e20000002400 */
[----:B------:R-:W-:Y:S01]  /*3080*/  HMMA.16816.F32 R48, R16, R98, R48 ;  /* 0x000000621030723c */ /* 0x000fe20000001830 */
[----:B-1----:R-:W-:-:S15]  /*3090*/  FMUL.FTZ R0, R37, c[0x0][0x2ec] ;  /* 0x0000bb0025007a20 */ /* 0x002fde0000410000 */
[C---:B------:R-:W-:Y:S01]  /*30a0*/  HMMA.16816.F32 R40, R12.reuse, R104, R40 ;  /* 0x000000680c28723c */ /* 0x040fe20000001828 */
[----:B------:R1:W-:Y:S07]  /*30b0*/  MUFU.TANH R165, R0 ;  /* 0x0000000000a57308 */ /* 0x0003ee0000002400 */
[----:B------:R-:W-:Y:S01]  /*30c0*/  HMMA.16816.F32 R8, R12, R106, R48 ;  /* 0x0000006a0c08723c */ /* 0x000fe20000001830 */
[----:B-1----:R-:W-:-:S04]  /*30d0*/  FMUL.FTZ R0, R38, c[0x0][0x2ec] ;  /* 0x0000bb0026007a20 */ /* 0x002fc80000410000 */
[----:B------:R1:W-:Y:S11]  /*30e0*/  MUFU.TANH R85, R0 ;  /* 0x0000000000557308 */ /* 0x0003f60000002400 */
[----:B------:R-:W-:-:S04]  /*30f0*/  FMUL.FTZ R43, R43, c[0x0][0x2ec] ;  /* 0x0000bb002b2b7a20 */ /* 0x000fc80000410000 */
[----:B------:R-:W-:Y:S01]  /*3100*/  MUFU.TANH R67, R43 ;  /* 0x0000002b00437308 */ /* 0x000fe20000002400 */
[----:B-1----:R-:W-:Y:S02]  /*3110*/  FMUL.FTZ R0, R39, c[0x0][0x2ec] ;  /* 0x0000bb0027007a20 */ /* 0x002fe40000410000 */
[----:B------:R-:W-:Y:S05]  /*3120*/  HMMA.16816.F32 R36, R12, R86, R4 ;  /* 0x000000560c24723c */ /* 0x000fea0000001804 */
[----:B------:R1:W-:Y:S02]  /*3130*/  MUFU.TANH R163, R0 ;  /* 0x0000000000a37308 */ /* 0x0003e40000002400 */
[----:B------:R-:W-:-:S02]  /*3140*/  FMUL.FTZ R4, R31, c[0x0][0x2ec] ;  /* 0x0000bb001f047a20 */ /* 0x000fc40000410000 */
[----:B------:R-:W-:-:S04]  /*3150*/  IMAD R6, R156, 0x10, R167 ;  /* 0x000000109c067824 */ /* 0x000fc800078e02a7 */
[----:B------:R2:W-:Y:S01]  /*3160*/  MUFU.TANH R66, R4 ;  /* 0x0000000400427308 */ /* 0x0005e20000002400 */
[----:B-1----:R-:W-:-:S07]  /*3170*/  FMUL.FTZ R0, R44, c[0x0][0x2ec] ;  /* 0x0000bb002c007a20 */ /* 0x002fce0000410000 */
[----:B------:R1:W3:Y:S03]  /*3180*/  MUFU.TANH R63, R0 ;  /* 0x00000000003f7308 */ /* 0x0002e60000002400 */
[----:B------:R-:W-:Y:S02]  /*3190*/  FMUL.FTZ R7, R37, c[0x0][0x2ec] ;  /* 0x0000bb0025077a20 */ /* 0x000fe40000410000 */
[----:B--2---:R-:W-:-:S03]  /*31a0*/  FMUL.FTZ R4, R36, c[0x0][0x2ec] ;  /* 0x0000bb0024047a20 */ /* 0x004fc60000410000 */
[----:B------:R-:W-:Y:S01]  /*31b0*/  MUFU.TANH R64, R7 ;  /* 0x0000000700407308 */ /* 0x000fe20000002400 */
[----:B-1----:R-:W-:-:S07]  /*31c0*/  FMUL.FTZ R0, R45, c[0x0][0x2ec] ;  /* 0x0000bb002d007a20 */ /* 0x002fce0000410000 */
[----:B------:R1:W-:Y:S08]  /*31d0*/  MUFU.TANH R44, R4 ;  /* 0x00000004002c7308 */ /* 0x0003f00000002400 */
[----:B------:R2:W-:Y:S01]  /*31e0*/  MUFU.TANH R77, R0 ;  /* 0x00000000004d7308 */ /* 0x0005e20000002400 */
[----:B-1----:R-:W-:Y:S01]  /*31f0*/  IADD3 R4, R56, -c[0x0][0x2e4], -R57 ;  /* 0x8000b90038047a10 */ /* 0x002fe20007ffe839 */
[----:B--2---:R-:W-:-:S06]  /*3200*/  FMUL.FTZ R0, R46, c[0x0][0x2ec] ;  /* 0x0000bb002e007a20 */ /* 0x004fcc0000410000 */
[----:B------:R1:W2:Y:S02]  /*3210*/  MUFU.TANH R52, R0 ;  /* 0x0000000000347308 */ /* 0x0002a40000002400 */
[----:B-1----:R-:W-:-:S06]  /*3220*/  FMUL.FTZ R0, R47, c[0x0][0x2ec] ;  /* 0x0000bb002f007a20 */ /* 0x002fcc0000410000 */
[----:B------:R1:W-:Y:S02]  /*3230*/  MUFU.TANH R61, R0 ;  /* 0x00000000003d7308 */ /* 0x0003e40000002400 */
[----:B-1----:R-:W-:-:S06]  /*3240*/  FMUL.FTZ R0, R28, c[0x0][0x2ec] ;  /* 0x0000bb001c007a20 */ /* 0x002fcc0000410000 */
[----:B------:R1:W5:Y:S02]  /*3250*/  MUFU.TANH R46, R0 ;  /* 0x00000000002e7308 */ /* 0x0003640000002400 */
[----:B-1----:R-:W-:Y:S02]  /*3260*/  FMUL.FTZ R0, R29, c[0x0][0x2ec] ;  /* 0x0000bb001d007a20 */ /* 0x002fe40000410000 */
[----:B------:R-:W-:-:S04]  /*3270*/  FMUL.FTZ R29, R38, c[0x0][0x2ec] ;  /* 0x0000bb00261d7a20 */ /* 0x000fc80000410000 */
[----:B------:R1:W-:Y:S08]  /*3280*/  MUFU.TANH R72, R0 ;  /* 0x0000000000487308 */ /* 0x0003f00000002400 */
[----:B------:R-:W-:Y:S01]  /*3290*/  MUFU.TANH R53, R29 ;  /* 0x0000001d00357308 */ /* 0x000fe20000002400 */
[----:B-1----:R-:W-:Y:S02]  /*32a0*/  FMUL.FTZ R0, R30, c[0x0][0x2ec] ;  /* 0x0000bb001e007a20 */ /* 0x002fe40000410000 */
[----:B------:R-:W-:-:S05]  /*32b0*/  FMUL.FTZ R30, R39, c[0x0][0x2ec] ;  /* 0x0000bb00271e7a20 */ /* 0x000fca0000410000 */
[----:B------:R1:W1:Y:S08]  /*32c0*/  MUFU.TANH R65, R0 ;  /* 0x0000000000417308 */ /* 0x0002700000002400 */
[----:B------:R2:W2:Y:S01]  /*32d0*/  MUFU.TANH R54, R30 ;  /* 0x0000001e00367308 */ /* 0x0004a20000002400 */
[----:B-1----:R-:W-:-:S05]  /*32e0*/  LOP3.LUT R0, R157, 0xffffffe0, RZ, 0xc0, !PT ;  /* 0xffffffe09d007812 */ /* 0x002fca00078ec0ff */
[C---:B------:R-:W-:Y:S02]  /*32f0*/  IMAD.IADD R0, R166.reuse, 0x1, -R0 ;  /* 0x00000001a6007824 */ /* 0x040fe400078e0a00 */
[----:B------:R-:W-:-:S03]  /*3300*/  IMAD.SHL.U32 R166, R166, 0x2, RZ ;  /* 0x00000002a6a67824 */ /* 0x000fc600078e00ff */
[----:B------:R-:W-:Y:S02]  /*3310*/  SHF.R.S32.HI R5, RZ, 0x1f, R0 ;  /* 0x0000001fff057819 */ /* 0x000fe40000011400 */
[----:B------:R-:W-:Y:S02]  /*3320*/  LOP3.LUT R235, R166, 0x6, RZ, 0xc0, !PT ;  /* 0x00000006a6eb7812 */ /* 0x000fe400078ec0ff */
[----:B------:R-:W-:Y:S02]  /*3330*/  LEA.HI R0, R5, R0, RZ, 0x2 ;  /* 0x0000000005007211 */ /* 0x000fe400078f10ff */
[----:B------:R-:W-:Y:S02]  /*3340*/  IADD3 R5, R56, 0x1, -R57 ;  /* 0x0000000138057810 */ /* 0x000fe40007ffe839 */
[----:B------:R-:W-:Y:S02]  /*3350*/  SHF.R.S32.HI R168, RZ, 0x2, R0 ;  /* 0x00000002ffa87819 */ /* 0x000fe40000011400 */
[----:B------:R-:W-:-:S03]  /*3360*/  IADD3 R28, R5, c[0x0][0x2e8], RZ ;  /* 0x0000ba00051c7a10 */ /* 0x000fc60007ffe0ff */
[----:B------:R-:W-:Y:S01]  /*3370*/  IMAD.IADD R0, R168, 0x1, R6 ;  /* 0x00000001a8007824 */ /* 0x000fe200078e0206 */
[----:B------:R1:W-:Y:S03]  /*3380*/  STL [R1+0x44], R168 ;  /* 0x000044a801007387 */ /* 0x0003e60000100800 */
[C---:B------:R-:W-:Y:S01]  /*3390*/  IMAD.IADD R39, R0.reuse, 0x1, R4 ;  /* 0x0000000100277824 */ /* 0x040fe200078e0204 */
[C---:B------:R-:W-:Y:S01]  /*33a0*/  IADD3 R6, R0.reuse, 0x8, RZ ;  /* 0x0000000800067810 */ /* 0x040fe20007ffe0ff */
[C---:B------:R-:W-:Y:S01]  /*33b0*/  IMAD.IADD R7, R0.reuse, 0x1, R28 ;  /* 0x0000000100077824 */ /* 0x040fe200078e021c */
[C---:B------:R-:W-:Y:S02]  /*33c0*/  IADD3 R5, R0.reuse, 0x40, RZ ;  /* 0x0000004000057810 */ /* 0x040fe40007ffe0ff */
[----:B------:R-:W-:Y:S01]  /*33d0*/  IADD3 R0, R0, 0x48, RZ ;  /* 0x0000004800007810 */ /* 0x000fe20007ffe0ff */
[C---:B------:R-:W-:Y:S01]  /*33e0*/  IMAD.IADD R38, R4.reuse, 0x1, R6 ;  /* 0x0000000104267824 */ /* 0x040fe200078e0206 */
[----:B------:R-:W-:Y:S01]  /*33f0*/  IMNMX R210, R7, R56, PT ;  /* 0x0000003807d27217 */ /* 0x000fe20003800200 */
[C-C-:B------:R-:W-:Y:S01]  /*3400*/  IMAD.IADD R37, R4.reuse, 0x1, R5.reuse ;  /* 0x0000000104257824 */ /* 0x140fe200078e0205 */
[----:B------:R-:W-:Y:S01]  /*3410*/  IMNMX R206, RZ, R39, !PT ;  /* 0x00000027ffce7217 */ /* 0x000fe20007800200 */
[----:B------:R-:W-:Y:S01]  /*3420*/  IMAD.IADD R36, R4, 0x1, R0 ;  /* 0x0000000104247824 */ /* 0x000fe200078e0200 */
[----:B------:R-:W-:Y:S01]  /*3430*/  IMNMX R205, RZ, R38, !PT ;  /* 0x00000026ffcd7217 */ /* 0x000fe20007800200 */
[----:B------:R-:W-:Y:S01]  /*3440*/  FMUL.FTZ R4, R40, c[0x0][0x2ec] ;  /* 0x0000bb0028047a20 */ /* 0x000fe20000410000 */
[----:B------:R-:W-:Y:S01]  /*3450*/  IMNMX R204, RZ, R37, !PT ;  /* 0x00000025ffcc7217 */ /* 0x000fe20007800200 */
[C---:B------:R-:W-:Y:S01]  /*3460*/  IMAD.IADD R6, R28.reuse, 0x1, R6 ;  /* 0x000000011c067824 */ /* 0x040fe200078e0206 */
[----:B------:R-:W-:Y:S01]  /*3470*/  IMNMX R203, RZ, R36, !PT ;  /* 0x00000024ffcb7217 */ /* 0x000fe20007800200 */
[----:B------:R1:W1:Y:S01]  /*3480*/  MUFU.TANH R60, R4 ;  /* 0x00000004003c7308 */ /* 0x0002620000002400 */
[----:B------:R-:W-:-:S02]  /*3490*/  IMAD.IADD R5, R28, 0x1, R5 ;  /* 0x000000011c057824 */ /* 0x000fc400078e0205 */
[----:B------:R-:W-:Y:S01]  /*34a0*/  IMAD.IADD R0, R28, 0x1, R0 ;  /* 0x000000011c007824 */ /* 0x000fe200078e0200 */
[-C--:B------:R-:W-:Y:S01]  /*34b0*/  IMNMX R209, R6, R56.reuse, PT ;  /* 0x0000003806d17217 */ /* 0x080fe20003800200 */
[----:B--2---:R-:W-:Y:S01]  /*34c0*/  HMMA.16816.F32 R28, R16, R136, R100 ;  /* 0x00000088101c723c */ /* 0x004fe20000001864 */
[-C--:B------:R-:W-:Y:S01]  /*34d0*/  IMNMX R208, R5, R56.reuse, PT ;  /* 0x0000003805d07217 */ /* 0x080fe20003800200 */
[----:B------:R-:W-:Y:S01]  /*34e0*/  FMUL.FTZ R7, R42, c[0x0][0x2ec] ;  /* 0x0000bb002a077a20 */ /* 0x000fe20000410000 */
[----:B------:R-:W-:Y:S01]  /*34f0*/  IMNMX R207, R0, R56, PT ;  /* 0x0000003800cf7217 */ /* 0x000fe20003800200 */
[----:B------:R-:W-:Y:S02]  /*3500*/  FMUL.FTZ R6, R41, c[0x0][0x2ec] ;  /* 0x0000bb0029067a20 */ /* 0x000fe40000410000 */
[----:B------:R2:W2:Y:S01]  /*3510*/  MUFU.TANH R55, R7 ;  /* 0x0000000700377308 */ /* 0x0004a20000002400 */
[----:B------:R-:W-:Y:S02]  /*3520*/  FMUL.FTZ R36, R35, c[0x0][0x2ec] ;  /* 0x0000bb0023247a20 */ /* 0x000fe40000410000 */
[----:B------:R-:W-:-:S02]  /*3530*/  IMAD.IADD R0, R58, 0x1, R59 ;  /* 0x000000013a007824 */ /* 0x000fc400078e023b */
[----:B-1----:R-:W-:-:S03]  /*3540*/  IMAD R4, R213, 0x40, R235 ;  /* 0x00000040d5047824 */ /* 0x002fc600078e02eb */
[----:B------:R-:W1:Y:S01]  /*3550*/  MUFU.TANH R74, R6 ;  /* 0x00000006004a7308 */ /* 0x000e620000002400 */
[----:B------:R-:W-:Y:S01]  /*3560*/  BAR.SYNC.DEFER_BLOCKING 0x0 ;  /* 0x0000000000007b1d */ /* 0x000fe20000010000 */
[C---:B------:R-:W-:Y:S02]  /*3570*/  ISETP.GE.AND P1, PT, R4.reuse, R210, PT ;  /* 0x000000d20400720c */ /* 0x040fe40003f26270 */
[C---:B------:R-:W-:Y:S02]  /*3580*/  IADD3 R5, R4.reuse, 0x1, RZ ;  /* 0x0000000104057810 */ /* 0x040fe40007ffe0ff */
[C---:B------:R-:W-:Y:S02]  /*3590*/  ISETP.LT.OR P1, PT, R4.reuse, R206, P1 ;  /* 0x000000ce0400720c */ /* 0x040fe40000f21670 */
[----:B------:R-:W-:Y:S01]  /*35a0*/  ISETP.GE.AND P5, PT, R4, R208, PT ;  /* 0x000000d00400720c */ /* 0x000fe20003fa6270 */
[----:B--2---:R-:W-:Y:S01]  /*35b0*/  FMUL.FTZ R7, R34, c[0x0][0x2ec] ;  /* 0x0000bb0022077a20 */ /* 0x004fe20000410000 */
[----:B----4-:R-:W-:-:S02]  /*35c0*/  FSEL R42, R159, -INF , !P1 ;  /* 0xff8000009f2a7808 */ /* 0x010fc40004800000 */
[C---:B------:R-:W-:Y:S01]  /*35d0*/  ISETP.GE.AND P6, PT, R5.reuse, R210, PT ;  /* 0x000000d20500720c */ /* 0x040fe20003fc6270 */
[----:B------:R2:W-:Y:S01]  /*35e0*/  MUFU.TANH R57, R7 ;  /* 0x0000000700397308 */ /* 0x0005e20000002400 */
[CC--:B------:R-:W-:Y:S02]  /*35f0*/  ISETP.GE.AND P4, PT, R5.reuse, R209.reuse, PT ;  /* 0x000000d10500720c */ /* 0x0c0fe40003f86270 */
[C---:B------:R-:W-:Y:S02]  /*3600*/  ISETP.GE.AND P0, PT, R4.reuse, R209, PT ;  /* 0x000000d10400720c */ /* 0x040fe40003f06270 */
[C---:B------:R-:W-:Y:S02]  /*3610*/  ISETP.GE.AND P1, PT, R4.reuse, R207, PT ;  /* 0x000000cf0400720c */ /* 0x040fe40003f26270 */
[----:B------:R-:W-:Y:S02]  /*3620*/  ISETP.LT.OR P5, PT, R4, R204, P5 ;  /* 0x000000cc0400720c */ /* 0x000fe40002fa1670 */
[----:B------:R-:W-:-:S02]  /*3630*/  ISETP.LT.OR P6, PT, R5, R206, P6 ;  /* 0x000000ce0500720c */ /* 0x000fc400037c1670 */
[-C--:B------:R-:W-:Y:S02]  /*3640*/  ISETP.LT.OR P4, PT, R5, R205.reuse, P4 ;  /* 0x000000cd0500720c */ /* 0x080fe40002781670 */
[C---:B------:R-:W-:Y:S02]  /*3650*/  ISETP.LT.OR P0, PT, R4.reuse, R205, P0 ;  /* 0x000000cd0400720c */ /* 0x040fe40000701670 */
[C---:B------:R-:W-:Y:S01]  /*3660*/  ISETP.LT.OR P1, PT, R4.reuse, R203, P1 ;  /* 0x000000cb0400720c */ /* 0x040fe20000f21670 */
[----:B--2---:R-:W-:Y:S01]  /*3670*/  FMUL.FTZ R7, R9, c[0x0][0x2ec] ;  /* 0x0000bb0009077a20 */ /* 0x004fe20000410000 */
[----:B------:R-:W-:Y:S02]  /*3680*/  IADD3 R6, R4, 0x8, RZ ;  /* 0x0000000804067810 */ /* 0x000fe40007ffe0ff */
[C---:B------:R-:W-:Y:S02]  /*3690*/  ISETP.GE.AND P2, PT, R5.reuse, R208, PT ;  /* 0x000000d00500720c */ /* 0x040fe40003f46270 */
[----:B------:R-:W-:-:S02]  /*36a0*/  ISETP.GE.AND P3, PT, R5, R207, PT ;  /* 0x000000cf0500720c */ /* 0x000fc40003f66270 */
[----:B---3--:R-:W-:Y:S02]  /*36b0*/  FSEL R49, R63, -INF , !P5 ;  /* 0xff8000003f317808 */ /* 0x008fe40006800000 */
[----:B------:R-:W-:Y:S02]  /*36c0*/  FSEL R62, R62, -INF , !P0 ;  /* 0xff8000003e3e7808 */ /* 0x000fe40004000000 */
[----:B------:R-:W-:Y:S02]  /*36d0*/  FSEL R52, R52, -INF , !P1 ;  /* 0xff80000034347808 */ /* 0x000fe40004800000 */
[----:B------:R-:W-:Y:S02]  /*36e0*/  FSEL R45, R158, -INF , !P6 ;  /* 0xff8000009e2d7808 */ /* 0x000fe40007000000 */
[----:B------:R-:W-:Y:S02]  /*36f0*/  FSEL R63, R73, -INF , !P4 ;  /* 0xff800000493f7808 */ /* 0x000fe40006000000 */
[C---:B------:R-:W-:Y:S01]  /*3700*/  ISETP.GE.AND P0, PT, R6.reuse, R210, PT ;  /* 0x000000d20600720c */ /* 0x040fe20003f06270 */
[----:B------:R-:W-:Y:S01]  /*3710*/  MUFU.TANH R73, R36 ;  /* 0x0000002400497308 */ /* 0x000fe20000002400 */
[----:B------:R-:W-:-:S02]  /*3720*/  ISETP.GE.AND P1, PT, R6, R209, PT ;  /* 0x000000d10600720c */ /* 0x000fc40003f26270 */
[C---:B------:R-:W-:Y:S02]  /*3730*/  ISETP.GE.AND P6, PT, R6.reuse, R208, PT ;  /* 0x000000d00600720c */ /* 0x040fe40003fc6270 */
[----:B------:R-:W-:Y:S02]  /*3740*/  ISETP.GE.AND P4, PT, R6, R207, PT ;  /* 0x000000cf0600720c */ /* 0x000fe40003f86270 */
[C---:B------:R-:W-:Y:S02]  /*3750*/  ISETP.LT.OR P2, PT, R5.reuse, R204, P2 ;  /* 0x000000cc0500720c */ /* 0x040fe40001741670 */
[----:B------:R-:W-:Y:S01]  /*3760*/  ISETP.LT.OR P3, PT, R5, R203, P3 ;  /* 0x000000cb0500720c */ /* 0x000fe20001f61670 */
[----:B------:R-:W-:Y:S01]  /*3770*/  FMUL.FTZ R5, R32, c[0x0][0x2ec] ;  /* 0x0000bb0020057a20 */ /* 0x000fe20000410000 */
[C---:B------:R-:W-:Y:S01]  /*3780*/  ISETP.LT.OR P0, PT, R6.reuse, R206, P0 ;  /* 0x000000ce0600720c */ /* 0x040fe20000701670 */
[----:B------:R-:W-:Y:S01]  /*3790*/  HMMA.16816.F32 R32, R12, R148, R28 ;  /* 0x000000940c20723c */ /* 0x000fe2000000181c */
[C---:B------:R-:W-:Y:S01]  /*37a0*/  ISETP.LT.OR P1, PT, R6.reuse, R205, P1 ;  /* 0x000000cd0600720c */ /* 0x040fe20000f21670 */
[----:B------:R2:W3:Y:S01]  /*37b0*/  MUFU.TANH R58, R5 ;  /* 0x00000005003a7308 */ /* 0x0004e20000002400 */
[----:B------:R-:W-:-:S02]  /*37c0*/  ISETP.LT.OR P6, PT, R6, R204, P6 ;  /* 0x000000cc0600720c */ /* 0x000fc400037c1670 */
[----:B------:R-:W-:Y:S01]  /*37d0*/  ISETP.LT.OR P4, PT, R6, R203, P4 ;  /* 0x000000cb0600720c */ /* 0x000fe20002781670 */
[----:B------:R-:W-:Y:S01]  /*37e0*/  FMUL.FTZ R6, R8, c[0x0][0x2ec] ;  /* 0x0000bb0008067a20 */ /* 0x000fe20000410000 */
[----:B------:R-:W-:Y:S01]  /*37f0*/  FSEL R47, R77, -INF , !P2 ;  /* 0xff8000004d2f7808 */ /* 0x000fe20005000000 */
[----:B------:R-:W-:Y:S01]  /*3800*/  FMUL.FTZ R29, R10, c[0x0][0x2ec] ;  /* 0x0000bb000a1d7a20 */ /* 0x000fe20000410000 */
[----:B-----5:R-:W-:Y:S01]  /*3810*/  FSEL R46, R46, -INF , !P0 ;  /* 0xff8000002e2e7808 */ /* 0x020fe20004000000 */
[----:B------:R-:W-:Y:S01]  /*3820*/  FMUL.FTZ R28, R11, c[0x0][0x2ec] ;  /* 0x0000bb000b1c7a20 */ /* 0x000fe20000410000 */
[----:B------:R4:W5:Y:S01]  /*3830*/  MUFU.TANH R48, R6 ;  /* 0x0000000600307308 */ /* 0x0009620000002400 */
[----:B------:R-:W-:Y:S01]  /*3840*/  HMMA.16816.F32 R8, R24, R138, R80 ;  /* 0x0000008a1808723c */ /* 0x000fe20000001850 */
[----:B------:R-:W-:Y:S02]  /*3850*/  FSEL R50, R61, -INF , !P3 ;  /* 0xff8000003d327808 */ /* 0x000fe40005800000 */
[----:B------:R-:W-:-:S02]  /*3860*/  FSEL R65, R65, -INF , !P1 ;  /* 0xff80000041417808 */ /* 0x000fc40004800000 */
[----:B------:R-:W-:Y:S02]  /*3870*/  FSEL R51, R53, -INF , !P4 ;  /* 0xff80000035337808 */ /* 0x000fe40006000000 */
[----:B------:R-:W1:Y:S01]  /*3880*/  MUFU.TANH R40, R29 ;  /* 0x0000001d00287308 */ /* 0x000e620000002400 */
[----:B--2---:R-:W-:Y:S01]  /*3890*/  IADD3 R5, R4, 0x9, RZ ;  /* 0x0000000904057810 */ /* 0x004fe20007ffe0ff */
[----:B------:R-:W-:Y:S01]  /*38a0*/  HMMA.16816.F32 R36, R16, R152, R116 ;  /* 0x000000981024723c */ /* 0x000fe20000001874 */
[----:B------:R-:W-:Y:S02]  /*38b0*/  FSEL R44, R44, -INF , !P6 ;  /* 0xff8000002c2c7808 */ /* 0x000fe40007000000 */
[C---:B------:R-:W-:Y:S01]  /*38c0*/  ISETP.GE.AND P5, PT, R5.reuse, R210, PT ;  /* 0x000000d20500720c */ /* 0x040fe20003fa6270 */
[----:B------:R-:W-:Y:S01]  /*38d0*/  FMUL.FTZ R34, R34, c[0x0][0x2ec] ;  /* 0x0000bb0022227a20 */ /* 0x000fe20000410000 */
[C---:B------:R-:W-:Y:S01]  /*38e0*/  ISETP.GE.AND P2, PT, R5.reuse, R209, PT ;  /* 0x000000d10500720c */ /* 0x040fe20003f46270 */
[----:B------:R2:W1:Y:S01]  /*38f0*/  MUFU.TANH R41, R28 ;  /* 0x0000001c00297308 */ /* 0x0004620000002400 */
[----:B----4-:R-:W-:Y:S01]  /*3900*/  IADD3 R6, R4, 0x10, RZ ;  /* 0x0000001004067810 */ /* 0x010fe20007ffe0ff */
[----:B------:R-:W-:Y:S01]  /*3910*/  HMMA.16816.F32 R24, R24, R154, R68 ;  /* 0x0000009a1818723c */ /* 0x000fe20000001844 */
[----:B------:R-:W-:-:S02]  /*3920*/  ISETP.GE.AND P0, PT, R5, R207, PT ;  /* 0x000000cf0500720c */ /* 0x000fc40003f06270 */
[C---:B------:R-:W-:Y:S02]  /*3930*/  ISETP.GE.AND P3, PT, R5.reuse, R208, PT ;  /* 0x000000d00500720c */ /* 0x040fe40003f66270 */
[C---:B------:R-:W-:Y:S01]  /*3940*/  ISETP.GE.AND P1, PT, R6.reuse, R210, PT ;  /* 0x000000d20600720c */ /* 0x040fe20003f26270 */
[----:B------:R4:W1:Y:S01]  /*3950*/  MUFU.TANH R61, R7 ;  /* 0x00000007003d7308 */ /* 0x0008620000002400 */
[C---:B------:R-:W-:Y:S01]  /*3960*/  ISETP.LT.OR P5, PT, R5.reuse, R206, P5 ;  /* 0x000000ce0500720c */ /* 0x040fe20002fa1670 */
[----:B------:R-:W-:Y:S01]  /*3970*/  HMMA.16816.F32 R8, R20, R150, R8 ;  /* 0x000000961408723c */ /* 0x000fe20000001808 */
[C---:B------:R-:W-:Y:S02]  /*3980*/  ISETP.LT.OR P2, PT, R5.reuse, R205, P2 ;  /* 0x000000cd0500720c */ /* 0x040fe40001741670 */
[C---:B------:R-:W-:Y:S02]  /*3990*/  ISETP.LT.OR P0, PT, R5.reuse, R203, P0 ;  /* 0x000000cb0500720c */ /* 0x040fe40000701670 */
[----:B------:R-:W-:Y:S01]  /*39a0*/  ISETP.LT.OR P3, PT, R5, R204, P3 ;  /* 0x000000cc0500720c */ /* 0x000fe20001f61670 */
[----:B------:R-:W-:Y:S01]  /*39b0*/  MUFU.TANH R34, R34 ;  /* 0x0000002200227308 */ /* 0x000fe20000002400 */
[----:B------:R-:W-:Y:S01]  /*39c0*/  ISETP.LT.OR P1, PT, R6, R206, P1 ;  /* 0x000000ce0600720c */ /* 0x000fe20000f21670 */
[----:B--2---:R-:W-:Y:S01]  /*39d0*/  HMMA.16816.F32 R28, R16, R138, R140 ;  /* 0x0000008a101c723c */ /* 0x004fe2000000188c */
[----:B------:R-:W-:-:S02]  /*39e0*/  IADD3 R5, R4, 0x11, RZ ;  /* 0x0000001104057810 */ /* 0x000fc40007ffe0ff */
[----:B------:R-:W-:Y:S02]  /*39f0*/  FSEL R56, R72, -INF , !P5 ;  /* 0xff80000048387808 */ /* 0x000fe40006800000 */
[----:B------:R-:W-:Y:S01]  /*3a00*/  FSEL R66, R66, -INF , !P2 ;  /* 0xff80000042427808 */ /* 0x000fe20005000000 */
[----:B----4-:R-:W-:Y:S01]  /*3a10*/  FMUL.FTZ R7, R35, c[0x0][0x2ec] ;  /* 0x0000bb0023077a20 */ /* 0x010fe20000410000 */
[----:B------:R-:W-:Y:S01]  /*3a20*/  FSEL R53, R54, -INF , !P0 ;  /* 0xff80000036357808 */ /* 0x000fe20004000000 */
[----:B------:R-:W-:Y:S01]  /*3a30*/  HMMA.16816.F32 R16, R16, R154, R112 ;  /* 0x0000009a1010723c */ /* 0x000fe20000001870 */
[C---:B------:R-:W-:Y:S02]  /*3a40*/  ISETP.GE.AND P4, PT, R6.reuse, R209, PT ;  /* 0x000000d10600720c */ /* 0x040fe40003f86270 */
[C---:B------:R-:W-:Y:S02]  /*3a50*/  ISETP.GE.AND P5, PT, R6.reuse, R208, PT ;  /* 0x000000d00600720c */ /* 0x040fe40003fa6270 */
[----:B------:R-:W-:-:S02]  /*3a60*/  ISETP.GE.AND P2, PT, R6, R207, PT ;  /* 0x000000cf0600720c */ /* 0x000fc40003f46270 */
[----:B------:R-:W-:Y:S01]  /*3a70*/  FSEL R43, R64, -INF , !P3 ;  /* 0xff800000402b7808 */ /* 0x000fe20005800000 */
[----:B------:R-:W-:Y:S01]  /*3a80*/  HMMA.16816.F32 R20, R20, R94, R24 ;  /* 0x0000005e1414723c */ /* 0x000fe20000001818 */
[----:B------:R-:W-:Y:S02]  /*3a90*/  FSEL R54, R161, -INF , !P1 ;  /* 0xff800000a1367808 */ /* 0x000fe40004800000 */
[C---:B------:R-:W-:Y:S02]  /*3aa0*/  ISETP.GE.AND P6, PT, R5.reuse, R210, PT ;  /* 0x000000d20500720c */ /* 0x040fe40003fc6270 */
[C---:B------:R-:W-:Y:S02]  /*3ab0*/  ISETP.GE.AND P3, PT, R5.reuse, R209, PT ;  /* 0x000000d10500720c */ /* 0x040fe40003f66270 */
[C---:B------:R-:W-:Y:S01]  /*3ac0*/  ISETP.GE.AND P0, PT, R5.reuse, R208, PT ;  /* 0x000000d00500720c */ /* 0x040fe20003f06270 */
[----:B------:R-:W-:Y:S01]  /*3ad0*/  HMMA.16816.F32 R28, R12, R150, R28 ;  /* 0x000000960c1c723c */ /* 0x000fe2000000181c */
[----:B------:R-:W-:-:S02]  /*3ae0*/  ISETP.GE.AND P1, PT, R5, R207, PT ;  /* 0x000000cf0500720c */ /* 0x000fc40003f26270 */
[C---:B------:R-:W-:Y:S02]  /*3af0*/  ISETP.LT.OR P4, PT, R6.reuse, R205, P4 ;  /* 0x000000cd0600720c */ /* 0x040fe40002781670 */
[C---:B------:R-:W-:Y:S02]  /*3b00*/  ISETP.LT.OR P5, PT, R6.reuse, R204, P5 ;  /* 0x000000cc0600720c */ /* 0x040fe40002fa1670 */
[----:B------:R-:W-:Y:S01]  /*3b10*/  ISETP.LT.OR P2, PT, R6, R203, P2 ;  /* 0x000000cb0600720c */ /* 0x000fe20001741670 */
[----:B------:R-:W-:Y:S01]  /*3b20*/  FMUL.FTZ R6, R32, c[0x0][0x2ec] ;  /* 0x0000bb0020067a20 */ /* 0x000fe20000410000 */
[C---:B------:R-:W-:Y:S02]  /*3b30*/  ISETP.LT.OR P6, PT, R5.reuse, R206, P6 ;  /* 0x000000ce0500720c */ /* 0x040fe400037c1670 */
[C---:B------:R-:W-:Y:S01]  /*3b40*/  ISETP.LT.OR P3, PT, R5.reuse, R205, P3 ;  /* 0x000000cd0500720c */ /* 0x040fe20001f61670 */
[----:B------:R2:W4:Y:S01]  /*3b50*/  MUFU.TANH R59, R6 ;  /* 0x00000006003b7308 */ /* 0x0005220000002400 */
[----:B------:R-:W-:-:S02]  /*3b60*/  ISETP.LT.OR P0, PT, R5, R204, P0 ;  /* 0x000000cc0500720c */ /* 0x000fc40000701670 */
[----:B------:R-:W-:Y:S01]  /*3b70*/  ISETP.LT.OR P1, PT, R5, R203, P1 ;  /* 0x000000cb0500720c */ /* 0x000fe20000f21670 */
[----:B------:R-:W-:Y:S01]  /*3b80*/  FMUL.FTZ R22, R22, c[0x0][0x2ec] ;  /* 0x0000bb0016167a20 */ /* 0x000fe20000410000 */
[----:B------:R-:W-:Y:S01]  /*3b90*/  IADD3 R5, R4, 0x18, RZ ;  /* 0x0000001804057810 */ /* 0x000fe20007ffe0ff */
[----:B------:R-:W-:Y:S01]  /*3ba0*/  FMUL.FTZ R20, R20, c[0x0][0x2ec] ;  /* 0x0000bb0014147a20 */ /* 0x000fe20000410000 */
[----:B------:R-:W-:Y:S01]  /*3bb0*/  FSEL R131, R160, -INF , !P4 ;  /* 0xff800000a0837808 */ /* 0x000fe20006000000 */
[----:B------:R-:W-:Y:S01]  /*3bc0*/  FMUL.FTZ R21, R21, c[0x0][0x2ec] ;  /* 0x0000bb0015157a20 */ /* 0x000fe20000410000 */
[----:B------:R-:W-:Y:S01]  /*3bd0*/  ISETP.GE.AND P4, PT, R5, R210, PT ;  /* 0x000000d20500720c */ /* 0x000fe20003f86270 */
[----:B------:R-:W-:Y:S01]  /*3be0*/  MUFU.TANH R22, R22 ;  /* 0x0000001600167308 */ /* 0x000fe20000002400 */
[----:B------:R-:W-:Y:S01]  /*3bf0*/  FSEL R64, R60, -INF , !P5 ;  /* 0xff8000003c407808 */ /* 0x000fe20006800000 */
[----:B------:R-:W-:Y:S01]  /*3c00*/  FMUL.FTZ R31, R31, c[0x0][0x2ec] ;  /* 0x0000bb001f1f7a20 */ /* 0x000fe20000410000 */
[----:B------:R-:W-:Y:S01]  /*3c10*/  ISETP.LT.OR P4, PT, R5, R206, P4 ;  /* 0x000000ce0500720c */ /* 0x000fe20002781670 */
[----:B------:R-:W-:Y:S01]  /*3c20*/  FMUL.FTZ R23, R23, c[0x0][0x2ec] ;  /* 0x0000bb0017177a20 */ /* 0x000fe20000410000 */
[----:B------:R-:W-:Y:S01]  /*3c30*/  FSEL R88, R55, -INF , !P2 ;  /* 0xff80000037587808 */ /* 0x000fe20005000000 */
[----:B--2---:R-:W-:Y:S01]  /*3c40*/  FMUL.FTZ R6, R33, c[0x0][0x2ec] ;  /* 0x0000bb0021067a20 */ /* 0x004fe20000410000 */
[----:B------:R-:W-:Y:S01]  /*3c50*/  FSEL R55, R162, -INF , !P6 ;  /* 0xff800000a2377808 */ /* 0x000fe20007000000 */
[----:B------:R2:W-:Y:S01]  /*3c60*/  MUFU.TANH R60, R7 ;  /* 0x00000007003c7308 */ /* 0x0005e20000002400 */
[----:B------:R-:W-:-:S02]  /*3c70*/  FSEL R130, R108, -INF , !P3 ;  /* 0xff8000006c827808 */ /* 0x000fc40005800000 */
[----:B-1----:R-:W-:Y:S02]  /*3c80*/  FSEL R74, R74, -INF , !P0 ;  /* 0xff8000004a4a7808 */ /* 0x002fe40004000000 */
[----:B------:R-:W-:Y:S02]  /*3c90*/  FSEL R75, R67, -INF , !P1 ;  /* 0xff800000434b7808 */ /* 0x000fe40004800000 */
[----:B---3--:R-:W-:Y:S01]  /*3ca0*/  FSEL R101, R58, -INF , !P4 ;  /* 0xff8000003a657808 */ /* 0x008fe20006000000 */
[----:B------:R1:W3:Y:S01]  /*3cb0*/  MUFU.TANH R72, R6 ;  /* 0x0000000600487308 */ /* 0x0002e20000002400 */
[C---:B------:R-:W-:Y:S02]  /*3cc0*/  ISETP.GE.AND P5, PT, R5.reuse, R209, PT ;  /* 0x000000d10500720c */ /* 0x040fe40003fa6270 */
[C---:B------:R-:W-:Y:S02]  /*3cd0*/  ISETP.GE.AND P2, PT, R5.reuse, R208, PT ;  /* 0x000000d00500720c */ /* 0x040fe40003f46270 */
[----:B------:R-:W-:-:S02]  /*3ce0*/  ISETP.GE.AND P6, PT, R5, R207, PT ;  /* 0x000000cf0500720c */ /* 0x000fc40003fc6270 */
[----:B------:R-:W-:Y:S01]  /*3cf0*/  ISETP.LT.OR P5, PT, R5, R205, P5 ;  /* 0x000000cd0500720c */ /* 0x000fe20002fa1670 */
[----:B--2---:R-:W-:Y:S01]  /*3d00*/  FMUL.FTZ R7, R9, c[0x0][0x2ec] ;  /* 0x0000bb0009077a20 */ /* 0x004fe20000410000 */
[C---:B------:R-:W-:Y:S01]  /*3d10*/  ISETP.LT.OR P2, PT, R5.reuse, R204, P2 ;  /* 0x000000cc0500720c */ /* 0x040fe20001741670 */
[----:B------:R-:W-:Y:S01]  /*3d20*/  MUFU.TANH R31, R31 ;  /* 0x0000001f001f7308 */ /* 0x000fe20000002400 */
[----:B------:R-:W-:Y:S01]  /*3d30*/  ISETP.LT.OR P6, PT, R5, R203, P6 ;  /* 0x000000cb0500720c */ /* 0x000fe200037c1670 */
[----:B------:R-:W-:Y:S01]  /*3d40*/  FMUL.FTZ R5, R8, c[0x0][0x2ec] ;  /* 0x0000bb0008057a20 */ /* 0x000fe20000410000 */
[----:B------:R-:W-:Y:S02]  /*3d50*/  FSEL R129, R57, -INF , !P5 ;  /* 0xff80000039817808 */ /* 0x000fe40006800000 */
[----:B-----5:R-:W-:Y:S02]  /*3d60*/  FSEL R68, R48, -INF , !P2 ;  /* 0xff80000030447808 */ /* 0x020fe40005000000 */
[----:B-1----:R-:W-:Y:S01]  /*3d70*/  IADD3 R6, R4, 0x19, RZ ;  /* 0x0000001904067810 */ /* 0x002fe20007ffe0ff */
[----:B------:R1:W-:Y:S01]  /*3d80*/  MUFU.TANH R35, R7 ;  /* 0x0000000700237308 */ /* 0x0003e20000002400 */
[----:B------:R-:W-:-:S02]  /*3d90*/  FSEL R69, R40, -INF , !P6 ;  /* 0xff80000028457808 */ /* 0x000fc40007000000 */
[C---:B------:R-:W-:Y:S02]  /*3da0*/  ISETP.GE.AND P3, PT, R6.reuse, R210, PT ;  /* 0x000000d20600720c */ /* 0x040fe40003f66270 */
[C---:B------:R-:W-:Y:S02]  /*3db0*/  ISETP.GE.AND P0, PT, R6.reuse, R209, PT ;  /* 0x000000d10600720c */ /* 0x040fe40003f06270 */
[C---:B------:R-:W-:Y:S01]  /*3dc0*/  ISETP.GE.AND P1, PT, R6.reuse, R208, PT ;  /* 0x000000d00600720c */ /* 0x040fe20003f26270 */
[----:B------:R2:W-:Y:S01]  /*3dd0*/  MUFU.TANH R33, R5 ;  /* 0x0000000500217308 */ /* 0x0005e20000002400 */
[C---:B------:R-:W-:Y:S02]  /*3de0*/  ISETP.GE.AND P4, PT, R6.reuse, R207, PT ;  /* 0x000000cf0600720c */ /* 0x040fe40003f86270 */
[C---:B------:R-:W-:Y:S02]  /*3df0*/  ISETP.LT.OR P3, PT, R6.reuse, R206, P3 ;  /* 0x000000ce0600720c */ /* 0x040fe40001f61670 */
[----:B------:R-:W-:-:S02]  /*3e00*/  ISETP.LT.OR P0, PT, R6, R205, P0 ;  /* 0x000000cd0600720c */ /* 0x000fc40000701670 */
[----:B------:R-:W-:Y:S01]  /*3e10*/  ISETP.LT.OR P1, PT, R6, R204, P1 ;  /* 0x000000cc0600720c */ /* 0x000fe20000f21670 */
[----:B-1----:R-:W-:Y:S01]  /*3e20*/  FMUL.FTZ R7, R10, c[0x0][0x2ec] ;  /* 0x0000bb000a077a20 */ /* 0x002fe20000410000 */
[----:B------:R-:W-:Y:S01]  /*3e30*/  ISETP.LT.OR P4, PT, R6, R203, P4 ;  /* 0x000000cb0600720c */ /* 0x000fe20002781670 */
[----:B------:R-:W-:Y:S01]  /*3e40*/  FMUL.FTZ R6, R11, c[0x0][0x2ec] ;  /* 0x0000bb000b067a20 */ /* 0x000fe20000410000 */
[----:B------:R-:W-:Y:S01]  /*3e50*/  FSEL R100, R76, -INF , !P3 ;  /* 0xff8000004c647808 */ /* 0x000fe20005800000 */
[----:B------:R-:W-:Y:S01]  /*3e60*/  HMMA.16816.F32 R8, R12, R92, R36 ;  /* 0x0000005c0c08723c */ /* 0x000fe20000001824 */
[----:B------:R1:W-:Y:S01]  /*3e70*/  MUFU.TANH R32, R7 ;  /* 0x0000000700207308 */ /* 0x0003e20000002400 */
[----:B------:R-:W-:Y:S02]  /*3e80*/  FSEL R125, R73, -INF , !P0 ;  /* 0xff800000497d7808 */ /* 0x000fe40004000000 */
[----:B--2---:R-:W-:Y:S02]  /*3e90*/  IADD3 R5, R4, 0x20, RZ ;  /* 0x0000002004057810 */ /* 0x004fe40007ffe0ff */
[----:B------:R-:W-:-:S02]  /*3ea0*/  FSEL R41, R41, -INF , !P4 ;  /* 0xff80000029297808 */ /* 0x000fc40006000000 */
[C---:B------:R-:W-:Y:S01]  /*3eb0*/  ISETP.GE.AND P5, PT, R5.reuse, R210, PT ;  /* 0x000000d20500720c */ /* 0x040fe20003fa6270 */
[----:B------:R2:W-:Y:S01]  /*3ec0*/  MUFU.TANH R40, R6 ;  /* 0x0000000600287308 */ /* 0x0005e20000002400 */
[C---:B------:R-:W-:Y:S01]  /*3ed0*/  ISETP.GE.AND P2, PT, R5.reuse, R209, PT ;  /* 0x000000d10500720c */ /* 0x040fe20003f46270 */
[----:B------:R-:W-:Y:S01]  /*3ee0*/  HMMA.16816.F32 R12, R12, R94, R16 ;  /* 0x0000005e0c0c723c */ /* 0x000fe20000001810 */
[C---:B------:R-:W-:Y:S02]  /*3ef0*/  ISETP.LT.OR P5, PT, R5.reuse, R206, P5 ;  /* 0x000000ce0500720c */ /* 0x040fe40002fa1670 */
[----:B------:R-:W-:Y:S02]  /*3f00*/  ISETP.LT.OR P2, PT, R5, R205, P2 ;  /* 0x000000cd0500720c */ /* 0x000fe40001741670 */
[----:B------:R-:W-:Y:S01]  /*3f10*/  FSEL R109, R109, -INF , !P5 ;  /* 0xff8000006d6d7808 */ /* 0x000fe20006800000 */
[----:B-1----:R-:W-:Y:S01]  /*3f20*/  FMUL.FTZ R7, R28, c[0x0][0x2ec] ;  /* 0x0000bb001c077a20 */ /* 0x002fe20000410000 */
[----:B------:R-:W-:Y:S01]  /*3f30*/  FSEL R147, R110, -INF , !P2 ;  /* 0xff8000006e937808 */ /* 0x000fe20005000000 */
[----:B------:R-:W-:Y:S01]  /*3f40*/  MUFU.TANH R20, R20 ;  /* 0x0000001400147308 */ /* 0x000fe20000002400 */
[----:B------:R-:W-:-:S02]  /*3f50*/  ISETP.GE.AND P6, PT, R5, R208, PT ;  /* 0x000000d00500720c */ /* 0x000fc40003fc6270 */
[C---:B------:R-:W-:Y:S02]  /*3f60*/  ISETP.GE.AND P3, PT, R5.reuse, R207, PT ;  /* 0x000000cf0500720c */ /* 0x040fe40003f66270 */
[C---:B------:R-:W-:Y:S01]  /*3f70*/  ISETP.LT.OR P6, PT, R5.reuse, R204, P6 ;  /* 0x000000cc0500720c */ /* 0x040fe200037c1670 */
[----:B------:R-:W-:Y:S01]  /*3f80*/  FMUL.FTZ R8, R8, c[0x0][0x2ec] ;  /* 0x0000bb0008087a20 */ /* 0x000fe20000410000 */
[----:B--2---:R-:W-:Y:S01]  /*3f90*/  IADD3 R6, R4, 0x21, RZ ;  /* 0x0000002104067810 */ /* 0x004fe20007ffe0ff */
[----:B------:R1:W2:Y:S01]  /*3fa0*/  MUFU.TANH R28, R7 ;  /* 0x00000007001c7308 */ /* 0x0002a20000002400 */
[----:B------:R-:W-:Y:S01]  /*3fb0*/  ISETP.LT.OR P3, PT, R5, R203, P3 ;  /* 0x000000cb0500720c */ /* 0x000fe20001f61670 */
[----:B------:R-:W-:Y:S01]  /*3fc0*/  FMUL.FTZ R9, R9, c[0x0][0x2ec] ;  /* 0x0000bb0009097a20 */ /* 0x000fe20000410000 */
[----:B------:R-:W-:Y:S01]  /*3fd0*/  ISETP.GE.AND P0, PT, R6, R210, PT ;  /* 0x000000d20600720c */ /* 0x000fe20003f06270 */
[----:B------:R-:W-:Y:S01]  /*3fe0*/  FMUL.FTZ R10, R10, c[0x0][0x2ec] ;  /* 0x0000bb000a0a7a20 */ /* 0x000fe20000410000 */
[C---:B------:R-:W-:Y:S01]  /*3ff0*/  ISETP.GE.AND P4, PT, R6.reuse, R209, PT ;  /* 0x000000d10600720c */ /* 0x040fe20003f86270 */
[----:B------:R-:W-:Y:S01]  /*4000*/  FMUL.FTZ R11, R11, c[0x0][0x2ec] ;  /* 0x0000bb000b0b7a20 */ /* 0x000fe20000410000 */
[C---:B------:R-:W-:Y:S01]  /*4010*/  ISETP.GE.AND P5, PT, R6.reuse, R208, PT ;  /* 0x000000d00600720c */ /* 0x040fe20003fa6270 */
[----:B------:R-:W-:Y:S01]  /*4020*/  MUFU.TANH R8, R8 ;  /* 0x0000000800087308 */ /* 0x000fe20000002400 */
[----:B------:R-:W-:Y:S01]  /*4030*/  ISETP.GE.AND P2, PT, R6, R207, PT ;  /* 0x000000cf0600720c */ /* 0x000fe20003f46270 */
[----:B------:R-:W-:Y:S01]  /*4040*/  FMUL.FTZ R14, R14, c[0x0][0x2ec] ;  /* 0x0000bb000e0e7a20 */ /* 0x000fe20000410000 */
[----:B------:R-:W-:Y:S01]  /*4050*/  ISETP.LT.OR P0, PT, R6, R206, P0 ;  /* 0x000000ce0600720c */ /* 0x000fe20000701670 */
[----:B------:R-:W-:Y:S01]  /*4060*/  FMUL.FTZ R12, R12, c[0x0][0x2ec] ;  /* 0x0000bb000c0c7a20 */ /* 0x000fe20000410000 */
[C---:B------:R-:W-:Y:S01]  /*4070*/  ISETP.LT.OR P4, PT, R6.reuse, R205, P4 ;  /* 0x000000cd0600720c */ /* 0x040fe20002781670 */
[----:B------:R-:W-:Y:S01]  /*4080*/  FMUL.FTZ R13, R13, c[0x0][0x2ec] ;  /* 0x0000bb000d0d7a20 */ /* 0x000fe20000410000 */
[C---:B------:R-:W-:Y:S01]  /*4090*/  ISETP.LT.OR P5, PT, R6.reuse, R204, P5 ;  /* 0x000000cc0600720c */ /* 0x040fe20002fa1670 */
[----:B-1----:R-:W-:Y:S01]  /*40a0*/  FMUL.FTZ R7, R29, c[0x0][0x2ec] ;  /* 0x0000bb001d077a20 */ /* 0x002fe20000410000 */
[----:B------:R-:W-:Y:S01]  /*40b0*/  ISETP.LT.OR P2, PT, R6, R203, P2 ;  /* 0x000000cb0600720c */ /* 0x000fe20001741670 */
[----:B------:R-:W-:Y:S01]  /*40c0*/  MUFU.TANH R9, R9 ;  /* 0x0000000900097308 */ /* 0x000fe20000002400 */
[C---:B------:R-:W-:Y:S01]  /*40d0*/  IADD3 R5, R4.reuse, 0x28, RZ ;  /* 0x0000002804057810 */ /* 0x040fe20007ffe0ff */
[----:B------:R-:W-:Y:S01]  /*40e0*/  FMUL.FTZ R15, R15, c[0x0][0x2ec] ;  /* 0x0000bb000f0f7a20 */ /* 0x000fe20000410000 */
[----:B------:R-:W-:-:S02]  /*40f0*/  IADD3 R6, R4, 0x29, RZ ;  /* 0x0000002904067810 */ /* 0x000fc40007ffe0ff */
[----:B------:R-:W-:Y:S02]  /*4100*/  FSEL R36, R61, -INF , !P1 ;  /* 0xff8000003d247808 */ /* 0x000fe40004800000 */
[----:B----4-:R-:W-:Y:S01]  /*4110*/  FSEL R124, R59, -INF , !P6 ;  /* 0xff8000003b7c7808 */ /* 0x010fe20007000000 */
[----:B------:R1:W-:Y:S01]  /*4120*/  MUFU.TANH R29, R7 ;  /* 0x00000007001d7308 */ /* 0x0003e20000002400 */
[----:B------:R-:W-:Y:S02]  /*4130*/  FSEL R128, R34, -INF , !P3 ;  /* 0xff80000022807808 */ /* 0x000fe40005800000 */
[----:B------:R-:W-:Y:S02]  /*4140*/  FSEL R108, R111, -INF , !P0 ;  /* 0xff8000006f6c7808 */ /* 0x000fe40004000000 */
[----:B------:R-:W-:Y:S02]  /*4150*/  FSEL R143, R84, -INF , !P4 ;  /* 0xff800000548f7808 */ /* 0x000fe40006000000 */
[C---:B------:R-:W-:Y:S01]  /*4160*/  ISETP.GE.AND P1, PT, R5.reuse, R210, PT ;  /* 0x000000d20500720c */ /* 0x040fe20003f26270 */
[----:B------:R-:W-:Y:S01]  /*4170*/  MUFU.TANH R10, R10 ;  /* 0x0000000a000a7308 */ /* 0x000fe20000002400 */
[----:B------:R-:W-:-:S02]  /*4180*/  ISETP.GE.AND P6, PT, R5, R209, PT ;  /* 0x000000d10500720c */ /* 0x000fc40003fc6270 */
[C---:B------:R-:W-:Y:S02]  /*4190*/  ISETP.GE.AND P3, PT, R5.reuse, R208, PT ;  /* 0x000000d00500720c */ /* 0x040fe40003f66270 */
[C---:B------:R-:W-:Y:S02]  /*41a0*/  ISETP.GE.AND P0, PT, R5.reuse, R207, PT ;  /* 0x000000cf0500720c */ /* 0x040fe40003f06270 */
[----:B------:R-:W-:Y:S01]  /*41b0*/  ISETP.GE.AND P4, PT, R6, R210, PT ;  /* 0x000000d20600720c */ /* 0x000fe20003f86270 */
[----:B-1----:R-:W-:Y:S01]  /*41c0*/  FMUL.FTZ R7, R30, c[0x0][0x2ec] ;  /* 0x0000bb001e077a20 */ /* 0x002fe20000410000 */
[C---:B------:R-:W-:Y:S01]  /*41d0*/  ISETP.LT.OR P1, PT, R5.reuse, R206, P1 ;  /* 0x000000ce0500720c */ /* 0x040fe20000f21670 */
[----:B------:R-:W-:Y:S01]  /*41e0*/  MUFU.TANH R11, R11 ;  /* 0x0000000b000b7308 */ /* 0x000fe20000002400 */
[C---:B------:R-:W-:Y:S02]  /*41f0*/  ISETP.LT.OR P6, PT, R5.reuse, R205, P6 ;  /* 0x000000cd0500720c */ /* 0x040fe400037c1670 */
[----:B------:R-:W-:-:S02]  /*4200*/  ISETP.LT.OR P3, PT, R5, R204, P3 ;  /* 0x000000cc0500720c */ /* 0x000fc40001f61670 */
[----:B------:R-:W-:Y:S02]  /*4210*/  ISETP.LT.OR P0, PT, R5, R203, P0 ;  /* 0x000000cb0500720c */ /* 0x000fe40000701670 */
[----:B------:R-:W-:Y:S01]  /*4220*/  ISETP.LT.OR P4, PT, R6, R206, P4 ;  /* 0x000000ce0600720c */ /* 0x000fe20002781670 */
[----:B------:R-:W1:Y:S01]  /*4230*/  MUFU.TANH R7, R7 ;  /* 0x0000000700077308 */ /* 0x000e620000002400 */
[----:B------:R-:W-:Y:S02]  /*4240*/  IADD3 R5, R4, 0x30, RZ ;  /* 0x0000003004057810 */ /* 0x000fe40007ffe0ff */
[----:B---3--:R-:W-:Y:S02]  /*4250*/  FSEL R123, R72, -INF , !P5 ;  /* 0xff800000487b7808 */ /* 0x008fe40006800000 */
[----:B--2---:R-:W-:Y:S02]  /*4260*/  FSEL R122, R28, -INF , !P3 ;  /* 0xff8000001c7a7808 */ /* 0x004fe40005800000 */
[----:B------:R-:W-:Y:S01]  /*4270*/  FSEL R136, R35, -INF , !P4 ;  /* 0xff80000023887808 */ /* 0x000fe20006000000 */
[----:B------:R-:W2:Y:S01]  /*4280*/  MUFU.TANH R14, R14 ;  /* 0x0000000e000e7308 */ /* 0x000ea20000002400 */
[----:B------:R-:W-:-:S02]  /*4290*/  ISETP.GE.AND P5, PT, R5, R210, PT ;  /* 0x000000d20500720c */ /* 0x000fc40003fa6270 */
[C---:B------:R-:W-:Y:S02]  /*42a0*/  ISETP.GE.AND P3, PT, R5.reuse, R209, PT ;  /* 0x000000d10500720c */ /* 0x040fe40003f66270 */
[C---:B------:R-:W-:Y:S02]  /*42b0*/  ISETP.GE.AND P4, PT, R5.reuse, R207, PT ;  /* 0x000000cf0500720c */ /* 0x040fe40003f86270 */
[----:B------:R-:W-:Y:S01]  /*42c0*/  ISETP.LT.OR P5, PT, R5, R206, P5 ;  /* 0x000000ce0500720c */ /* 0x000fe20002fa1670 */
[----:B------:R-:W-:Y:S01]  /*42d0*/  MUFU.TANH R21, R21 ;  /* 0x0000001500157308 */ /* 0x000fe20000002400 */
[----:B-1----:R-:W-:Y:S02]  /*42e0*/  FSEL R134, R7, -INF , !P0 ;  /* 0xff80000007867808 */ /* 0x002fe40004000000 */
[C---:B------:R-:W-:Y:S02]  /*42f0*/  ISETP.GE.AND P0, PT, R5.reuse, R208, PT ;  /* 0x000000d00500720c */ /* 0x040fe40003f06270 */
[----:B------:R-:W-:-:S02]  /*4300*/  ISETP.LT.OR P3, PT, R5, R205, P3 ;  /* 0x000000cd0500720c */ /* 0x000fc40001f61670 */
[C---:B------:R-:W-:Y:S01]  /*4310*/  ISETP.LT.OR P0, PT, R5.reuse, R204, P0 ;  /* 0x000000cc0500720c */ /* 0x040fe20000701670 */
[----:B------:R-:W-:Y:S01]  /*4320*/  MUFU.TANH R23, R23 ;  /* 0x0000001700177308 */ /* 0x000fe20000002400 */
[----:B------:R-:W-:Y:S02]  /*4330*/  ISETP.LT.OR P4, PT, R5, R203, P4 ;  /* 0x000000cb0500720c */ /* 0x000fe40002781670 */
[----:B------:R-:W-:Y:S02]  /*4340*/  FSEL R127, R60, -INF , !P2 ;  /* 0xff8000003c7f7808 */ /* 0x000fe40005000000 */
[----:B------:R-:W-:Y:S02]  /*4350*/  FSEL R121, R33, -INF , !P1 ;  /* 0xff80000021797808 */ /* 0x000fe40004800000 */
[----:B------:R-:W-:Y:S01]  /*4360*/  FSEL R142, R32, -INF , !P6 ;  /* 0xff800000208e7808 */ /* 0x000fe20007000000 */
[----:B------:R-:W1:Y:S01]  /*4370*/  MUFU.TANH R12, R12 ;  /* 0x0000000c000c7308 */ /* 0x000e620000002400 */
[----:B------:R-:W-:-:S02]  /*4380*/  IADD3 R5, R4, 0x38, RZ ;  /* 0x0000003804057810 */ /* 0x000fc40007ffe0ff */
[C---:B------:R-:W-:Y:S02]  /*4390*/  ISETP.GE.AND P2, PT, R6.reuse, R209, PT ;  /* 0x000000d10600720c */ /* 0x040fe40003f46270 */
[C---:B------:R-:W-:Y:S02]  /*43a0*/  ISETP.GE.AND P1, PT, R6.reuse, R208, PT ;  /* 0x000000d00600720c */ /* 0x040fe40003f26270 */
[----:B------:R-:W-:Y:S01]  /*43b0*/  ISETP.GE.AND P6, PT, R6, R207, PT ;  /* 0x000000cf0600720c */ /* 0x000fe20003fc6270 */
[----:B------:R-:W3:Y:S01]  /*43c0*/  MUFU.TANH R13, R13 ;  /* 0x0000000d000d7308 */ /* 0x000ee20000002400 */
[----:B------:R-:W-:Y:S02]  /*43d0*/  FSEL R141, R8, -INF , !P0 ;  /* 0xff800000088d7808 */ /* 0x000fe40004000000 */
[----:B------:R-:W-:Y:S02]  /*43e0*/  ISETP.GE.AND P0, PT, R5, R209, PT ;  /* 0x000000d10500720c */ /* 0x000fe40003f06270 */
[----:B------:R-:W-:-:S02]  /*43f0*/  ISETP.LT.OR P2, PT, R6, R205, P2 ;  /* 0x000000cd0600720c */ /* 0x000fc40001741670 */
[C---:B------:R-:W-:Y:S01]  /*4400*/  ISETP.LT.OR P1, PT, R6.reuse, R204, P1 ;  /* 0x000000cc0600720c */ /* 0x040fe20000f21670 */
[----:B------:R-:W4:Y:S01]  /*4410*/  MUFU.TANH R15, R15 ;  /* 0x0000000f000f7308 */ /* 0x000f220000002400 */
[----:B------:R-:W-:Y:S02]  /*4420*/  ISETP.LT.OR P6, PT, R6, R203, P6 ;  /* 0x000000cb0600720c */ /* 0x000fe400037c1670 */
[----:B------:R-:W-:Y:S02]  /*4430*/  IADD3 R6, R4, 0x31, RZ ;  /* 0x0000003104067810 */ /* 0x000fe40007ffe0ff */
[----:B------:R-:W-:Y:S02]  /*4440*/  ISETP.LT.OR P0, PT, R5, R205, P0 ;  /* 0x000000cd0500720c */ /* 0x000fe40000701670 */
[----:B------:R-:W-:Y:S02]  /*4450*/  FSEL R137, R40, -INF , !P2 ;  /* 0xff80000028897808 */ /* 0x000fe40005000000 */
[----:B------:R-:W-:-:S02]  /*4460*/  ISETP.GE.AND P2, PT, R6, R210, PT ;  /* 0x000000d20600720c */ /* 0x000fc40003f46270 */
[----:B------:R-:W-:Y:S02]  /*4470*/  FSEL R120, R29, -INF , !P1 ;  /* 0xff8000001d787808 */ /* 0x000fe40004800000 */
[----:B------:R-:W-:Y:S02]  /*4480*/  FSEL R126, R31, -INF , !P6 ;  /* 0xff8000001f7e7808 */ /* 0x000fe40007000000 */
[----:B------:R-:W-:Y:S02]  /*4490*/  FSEL R133, R164, -INF , !P5 ;  /* 0xff800000a4857808 */ /* 0x000fe40006800000 */
[----:B------:R-:W-:Y:S02]  /*44a0*/  FSEL R151, R85, -INF , !P3 ;  /* 0xff80000055977808 */ /* 0x000fe40005800000 */
[----:B------:R-:W-:Y:S02]  /*44b0*/  ISETP.GE.AND P1, PT, R5, R210, PT ;  /* 0x000000d20500720c */ /* 0x000fe40003f26270 */
[----:B------:R-:W-:-:S02]  /*44c0*/  ISETP.GE.AND P6, PT, R6, R209, PT ;  /* 0x000000d10600720c */ /* 0x000fc40003fc6270 */
[C---:B------:R-:W-:Y:S02]  /*44d0*/  ISETP.GE.AND P5, PT, R6.reuse, R208, PT ;  /* 0x000000d00600720c */ /* 0x040fe40003fa6270 */
[----:B------:R-:W-:Y:S02]  /*44e0*/  ISETP.GE.AND P3, PT, R6, R207, PT ;  /* 0x000000cf0600720c */ /* 0x000fe40003f66270 */
[----:B------:R-:W-:Y:S02]  /*44f0*/  FSEL R149, R22, -INF , !P0 ;  /* 0xff80000016957808 */ /* 0x000fe40004000000 */
[----:B------:R-:W-:Y:S02]  /*4500*/  ISETP.GT.AND P0, PT, R213, UR8, PT ;  /* 0x00000008d5007c0c */ /* 0x000fe4000bf04270 */
        /* <DEDUP_REMOVED lines=8> */
[----:B------:R-:W-:Y:S02]  /*4590*/  ISETP.GE.AND P2, PT, R5, R207, PT ;  /* 0x000000cf0500720c */ /* 0x000fe40003f46270 */
        /* <DEDUP_REMOVED lines=12> */
[C---:B------:R-:W-:Y:S02]  /*4660*/  ISETP.LT.OR P5, PT, R4.reuse, R205, P5 ;  /* 0x000000cd0400720c */ /* 0x040fe40002fa1670 */
[C---:B------:R-:W-:Y:S02]  /*4670*/  ISETP.LT.OR P3, PT, R4.reuse, R204, P3 ;  /* 0x000000cc0400720c */ /* 0x040fe40001f61670 */
[----:B------:R-:W-:Y:S02]  /*4680*/  ISETP.LT.OR P1, PT, R4, R203, P1 ;  /* 0x000000cb0400720c */ /* 0x000fe40000f21670 */
[----:B--2---:R-:W-:Y:S02]  /*4690*/  FSEL R144, R14, -INF , !P2 ;  /* 0xff8000000e907808 */ /* 0x004fe40005000000 */
[----:B-1----:R-:W-:-:S02]  /*46a0*/  FSEL R138, R12, -INF , !P4 ;  /* 0xff8000000c8a7808 */ /* 0x002fc40006000000 */
[----:B------:R-:W-:Y:S02]  /*46b0*/  FSEL R14, R21, -INF , !P6 ;  /* 0xff800000150e7808 */ /* 0x000fe40007000000 */
[----:B------:R-:W-:Y:S02]  /*46c0*/  FSEL R150, R23, -INF , !P5 ;  /* 0xff80000017967808 */ /* 0x000fe40006800000 */
[----:B---3--:R-:W-:Y:S02]  /*46d0*/  FSEL R139, R13, -INF , !P3 ;  /* 0xff8000000d8b7808 */ /* 0x008fe40005800000 */
[----:B----4-:R-:W-:Y:S01]  /*46e0*/  FSEL R15, R15, -INF , !P1 ;  /* 0xff8000000f0f7808 */ /* 0x010fe20004800000 */
[----:B------:R-:W-:Y:S05]  /*46f0*/  @!P0 BRA `(.L_x_1667) ;  /* 0x0000018000008947 */ /* 0x000fea0003800000 */
[----:B------:R-:W-:Y:S01]  /*4700*/  IADD3 R4, R234, -0x2, RZ ;  /* 0xfffffffeea047810 */ /* 0x000fe20007ffe0ff */
[----:B------:R-:W-:-:S03]  /*4710*/  USHF.L.U64.HI UR9, UR6, 0x5, UR7 ;  /* 0x0000000506097899 */ /* 0x000fc60008010207 */
[----:B------:R-:W-:Y:S01]  /*4720*/  SHF.R.S32.HI R7, RZ, 0x1f, R4 ;  /* 0x0000001fff077819 */ /* 0x000fe20000011404 */
[C---:B------:R-:W-:Y:S01]  /*4730*/  IMAD R6, R4.reuse, UR10, RZ ;  /* 0x0000000a04067c24 */ /* 0x040fe2000f8e02ff */
[----:B------:R-:W-:Y:S01]  /*4740*/  USHF.L.U32 UR10, UR6, 0x5, URZ ;  /* 0x00000005060a7899 */ /* 0x000fe2000800063f */
        /* <DEDUP_REMOVED lines=19> */
.L_x_1667:
[----:B-1----:R-:W-:Y:S02]  /*4880*/  FMNMX.FTZ R4, R42, R45, !PT ;  /* 0x0000002d2a047209 */ /* 0x002fe40007810000 */
[----:B------:R-:W-:-:S02]  /*4890*/  SHF.L.U32 R189, R0, 0x1, RZ ;  /* 0x0000000100bd7819 */ /* 0x000fc400000006ff */
[----:B------:R-:W-:Y:S02]  /*48a0*/  FMNMX.FTZ R4, R46, R4, !PT ;  /* 0x000000042e047209 */ /* 0x000fe40007810000 */
[-C--:B------:R-:W-:Y:S01]  /*48b0*/  LEA R190, R3, R189.reuse, 0x1 ;  /* 0x000000bd03be7211 */ /* 0x080fe200078e08ff */
[----:B------:R-:W-:Y:S01]  /*48c0*/  LDSM.16.MT88.4 R28, [R189+0x6000] ;  /* 0x00600000bd1c783b */ /* 0x000fe20000004200 */
[----:B------:R-:W-:Y:S02]  /*48d0*/  FMNMX.FTZ R4, R56, R4, !PT ;  /* 0x0000000438047209 */ /* 0x000fe40007810000 */
[----:B------:R-:W-:Y:S01]  /*48e0*/  LEA R192, R2, R189, 0x1 ;  /* 0x000000bd02c07211 */ /* 0x000fe200078e08ff */
[----:B------:R-:W-:Y:S01]  /*48f0*/  LDSM.16.MT88.4 R20, [R190+0x6000] ;  /* 0x00600000be14783b */ /* 0x000fe20000004200 */
[----:B------:R-:W-:Y:S02]  /*4900*/  FMNMX.FTZ R4, R54, R4, !PT ;  /* 0x0000000436047209 */ /* 0x000fe40007810000 */
[----:B------:R-:W-:Y:S01]  /*4910*/  LEA R191, R2, R190, 0x1 ;  /* 0x000000be02bf7211 */ /* 0x000fe200078e08ff */
        /* <DEDUP_REMOVED lines=50> */
[----:B------:R-:W-:-:S03]  /*4c40*/  FMNMX.FTZ R5, R131, R5, !PT ;  /* 0x0000000583057209 */ /* 0x000fc60007810000 */
[----:B------:R-:W3:Y:S01]  /*4c50*/  SHFL.BFLY PT, R6, R70, 0x2, 0x1f ;  /* 0x0c401f0046067f89 */ /* 0x000ee200000e0000 */
[----:B--2---:R-:W-:Y:S02]  /*4c60*/  FMNMX.FTZ R71, R4, R71, !PT ;  /* 0x0000004704477209 */ /* 0x004fe40007810000 */
[----:B------:R-:W-:-:S03]  /*4c70*/  FMNMX.FTZ R4, R130, R5, !PT ;  /* 0x0000000582047209 */ /* 0x000fc60007810000 */
[----:B------:R-:W2:Y:S01]  /*4c80*/  SHFL.BFLY PT, R8, R71, 0x1, 0x1f ;  /* 0x0c201f0047087f89 */ /* 0x000ea200000e0000 */
[----:B------:R-:W-:Y:S02]  /*4c90*/  FMNMX.FTZ R4, R129, R4, !PT ;  /* 0x0000000481047209 */ /* 0x000fe40007810000 */
[----:B-1----:R-:W-:Y:S02]  /*4ca0*/  FMNMX.FTZ R73, R73, R7, !PT ;  /* 0x0000000749497209 */ /* 0x002fe40007810000 */
[----:B------:R-:W-:Y:S02]  /*4cb0*/  FMNMX.FTZ R4, R125, R4, !PT ;  /* 0x000000047d047209 */ /* 0x000fe40007810000 */
[----:B------:R-:W-:Y:S02]  /*4cc0*/  FSETP.NEU.FTZ.AND P1, PT, R73, -INF , PT ;  /* 0xff8000004900780b */ /* 0x000fe40003f3d000 */
[----:B------:R-:W-:Y:S01]  /*4cd0*/  FMNMX.FTZ R5, R147, R4, !PT ;  /* 0x0000000493057209 */ /* 0x000fe20007810000 */
[----:B------:R-:W-:-:S03]  /*4ce0*/  FMUL.FTZ R4, R73, c[0x0][0x23c] ;  /* 0x00008f0049047a20 */ /* 0x000fc60000410000 */
[----:B------:R-:W-:Y:S02]  /*4cf0*/  FMNMX.FTZ R5, R143, R5, !PT ;  /* 0x000000058f057209 */ /* 0x000fe40007810000 */
[----:B------:R-:W-:Y:S02]  /*4d00*/  FSEL R4, R4, RZ, P1 ;  /* 0x000000ff04047208 */ /* 0x000fe40000800000 */
[----:B---3--:R-:W-:Y:S02]  /*4d10*/  FMNMX.FTZ R70, R70, R6, !PT ;  /* 0x0000000646467209 */ /* 0x008fe40007810000 */
[----:B------:R-:W-:Y:S01]  /*4d20*/  FMNMX.FTZ R6, R142, R5, !PT ;  /* 0x000000058e067209 */ /* 0x000fe20007810000 */
[----:B------:R-:W-:Y:S02]  /*4d30*/  FFMA.FTZ R5, R42, c[0x0][0x23c], -R4 ;  /* 0x00008f002a057a23 */ /* 0x000fe40000010804 */
[----:B------:R-:W1:Y:S01]  /*4d40*/  SHFL.BFLY PT, R9, R70, 0x1, 0x1f ;  /* 0x0c201f0046097f89 */ /* 0x000e6200000e0000 */
[----:B------:R-:W-:Y:S01]  /*4d50*/  FMNMX.FTZ R6, R137, R6, !PT ;  /* 0x0000000689067209 */ /* 0x000fe20007810000 */
[----:B------:R3:W-:Y:S01]  /*4d60*/  MUFU.EX2 R224, R5 ;  /* 0x0000000500e07308 */ /* 0x0007e20000000800 */
[----:B--2---:R-:W-:-:S04]  /*4d70*/  FMNMX.FTZ R71, R71, R8, !PT ;  /* 0x0000000847477209 */ /* 0x004fc80007810000 */
[C---:B------:R-:W-:Y:S01]  /*4d80*/  FSETP.NEU.FTZ.AND P1, PT, R71.reuse, -INF , PT ;  /* 0xff8000004700780b */ /* 0x040fe20003f3d000 */
[----:B------:R-:W-:-:S05]  /*4d90*/  FMUL.FTZ R13, R71, c[0x0][0x23c] ;  /* 0x00008f00470d7a20 */ /* 0x000fca0000410000 */
[----:B------:R-:W-:Y:S02]  /*4da0*/  FSEL R13, R13, RZ, P1 ;  /* 0x000000ff0d0d7208 */ /* 0x000fe40000800000 */
[----:B---3--:R-:W-:Y:S01]  /*4db0*/  FMNMX.FTZ R5, R151, R6, !PT ;  /* 0x0000000697057209 */ /* 0x008fe20007810000 */
[----:B------:R-:W-:-:S03]  /*4dc0*/  FFMA.FTZ R6, R45, c[0x0][0x23c], -R4 ;  /* 0x00008f002d067a23 */ /* 0x000fc60000010804 */
[----:B------:R-:W-:Y:S01]  /*4dd0*/  FMNMX.FTZ R5, R148, R5, !PT ;  /* 0x0000000594057209 */ /* 0x000fe20007810000 */
[----:B------:R2:W3:Y:S01]  /*4de0*/  MUFU.EX2 R221, R6 ;  /* 0x0000000600dd7308 */ /* 0x0004e20000000800 */
[----:B-1----:R-:W-:-:S04]  /*4df0*/  FMNMX.FTZ R70, R70, R9, !PT ;  /* 0x0000000946467209 */ /* 0x002fc80007810000 */
[C---:B------:R-:W-:Y:S01]  /*4e00*/  FSETP.NEU.FTZ.AND P1, PT, R70.reuse, -INF , PT ;  /* 0xff8000004600780b */ /* 0x040fe20003f3d000 */
[----:B------:R-:W-:-:S05]  /*4e10*/  FMUL.FTZ R12, R70, c[0x0][0x23c] ;  /* 0x00008f00460c7a20 */ /* 0x000fca0000410000 */
[----:B------:R-:W-:Y:S02]  /*4e20*/  FSEL R12, R12, RZ, P1 ;  /* 0x000000ff0c0c7208 */ /* 0x000fe40000800000 */
[----:B--2---:R-:W-:Y:S01]  /*4e30*/  FMNMX.FTZ R6, R149, R5, !PT ;  /* 0x0000000595067209 */ /* 0x004fe20007810000 */
[----:B------:R-:W-:Y:S01]  /*4e40*/  FFMA.FTZ R5, R46, c[0x0][0x23c], -R4 ;  /* 0x00008f002e057a23 */ /* 0x000fe20000010804 */
[----:B---3--:R-:W-:Y:S01]  /*4e50*/  F2FP.PACK_AB R16, R221, R224 ;  /* 0x000000e0dd10723e */ /* 0x008fe200000000ff */
[----:B------:R-:W-:Y:S02]  /*4e60*/  FFMA.FTZ R0, R50, c[0x0][0x23c], -R12 ;  /* 0x00008f0032007a23 */ /* 0x000fe4000001080c */
[----:B------:R1:W2:Y:S01]  /*4e70*/  MUFU.EX2 R223, R5 ;  /* 0x0000000500df7308 */ /* 0x0002a20000000800 */
[----:B------:R-:W-:-:S07]  /*4e80*/  FADD.FTZ R3, R224, R221 ;  /* 0x000000dde0037221 */ /* 0x000fce0000010000 */
[----:B------:R3:W-:Y:S01]  /*4e90*/  MUFU.EX2 R187, R0 ;  /* 0x0000000000bb7308 */ /* 0x0007e20000000800 */
[----:B-1----:R-:W-:Y:S01]  /*4ea0*/  FMNMX.FTZ R5, R150, R6, !PT ;  /* 0x0000000696057209 */ /* 0x002fe20007810000 */
[----:B------:R-:W-:Y:S02]  /*4eb0*/  FFMA.FTZ R6, R49, c[0x0][0x23c], -R13 ;  /* 0x00008f0031067a23 */ /* 0x000fe4000001080d */
[----:B--2---:R-:W-:Y:S02]  /*4ec0*/  FADD.FTZ R3, R223, R3 ;  /* 0x00000003df037221 */ /* 0x004fe40000010000 */
[----:B------:R-:W1:Y:S02]  /*4ed0*/  SHFL.BFLY PT, R7, R5, 0x2, 0x1f ;  /* 0x0c401f0005077f89 */ /* 0x000e6400000e0000 */
[----:B------:R2:W-:Y:S01]  /*4ee0*/  MUFU.EX2 R220, R6 ;  /* 0x0000000600dc7308 */ /* 0x0005e20000000800 */
[----:B---3--:R-:W-:-:S07]  /*4ef0*/  FFMA.FTZ R0, R51, c[0x0][0x23c], -R12 ;  /* 0x00008f0033007a23 */ /* 0x008fce000001080c */
[----:B------:R3:W-:Y:S01]  /*4f00*/  MUFU.EX2 R211, R0 ;  /* 0x0000000000d37308 */ /* 0x0007e20000000800 */
[----:B--2---:R-:W-:-:S07]  /*4f10*/  FFMA.FTZ R6, R47, c[0x0][0x23c], -R13 ;  /* 0x00008f002f067a23 */ /* 0x004fce000001080d */
[----:B------:R2:W4:Y:S01]  /*4f20*/  MUFU.EX2 R218, R6 ;  /* 0x0000000600da7308 */ /* 0x0005220000000800 */
[----:B-1----:R-:W-:Y:S01]  /*4f30*/  FMNMX.FTZ R5, R5, R7, !PT ;  /* 0x0000000705057209 */ /* 0x002fe20007810000 */
[----:B---3--:R-:W-:-:S06]  /*4f40*/  FFMA.FTZ R0, R53, c[0x0][0x23c], -R12 ;  /* 0x00008f0035007a23 */ /* 0x008fcc000001080c */
[----:B------:R1:W3:Y:S01]  /*4f50*/  MUFU.EX2 R216, R0 ;  /* 0x0000000000d87308 */ /* 0x0002e20000000800 */
[----:B--2---:R-:W-:Y:S01]  /*4f60*/  FFMA.FTZ R6, R44, c[0x0][0x23c], -R13 ;  /* 0x00008f002c067a23 */ /* 0x004fe2000001080d */
[----:B----4-:R-:W-:Y:S01]  /*4f70*/  F2FP.PACK_AB R8, R218, R220 ;  /* 0x000000dcda08723e */ /* 0x010fe200000000ff */
[----:B------:R-:W-:Y:S05]  /*4f80*/  LDSM.16.MT88.4 R44, [R191+0x6000] ;  /* 0x00600000bf2c783b */ /* 0x000fea0000004200 */
[----:B------:R2:W-:Y:S01]  /*4f90*/  MUFU.EX2 R219, R6 ;  /* 0x0000000600db7308 */ /* 0x0005e20000000800 */
[----:B-1----:R-:W-:Y:S01]  /*4fa0*/  FFMA.FTZ R0, R56, c[0x0][0x23c], -R4 ;  /* 0x00008f0038007a23 */ /* 0x002fe20000010804 */
[----:B---3--:R-:W-:-:S06]  /*4fb0*/  F2FP.PACK_AB R11, R216, R211 ;  /* 0x000000d3d80b723e */ /* 0x008fcc00000000ff */
[----:B------:R1:W3:Y:S01]  /*4fc0*/  MUFU.EX2 R186, R0 ;  /* 0x0000000000ba7308 */ /* 0x0002e20000000800 */
[----:B--2---:R-:W-:-:S07]  /*4fd0*/  FFMA.FTZ R6, R43, c[0x0][0x23c], -R13 ;  /* 0x00008f002b067a23 */ /* 0x004fce000001080d */
[----:B------:R2:W4:Y:S01]  /*4fe0*/  MUFU.EX2 R222, R6 ;  /* 0x0000000600de7308 */ /* 0x0005220000000800 */
[----:B-1----:R-:W-:Y:S01]  /*4ff0*/  FFMA.FTZ R0, R54, c[0x0][0x23c], -R4 ;  /* 0x00008f0036007a23 */ /* 0x002fe20000010804 */
[C---:B---3--:R-:W-:Y:S01]  /*5000*/  F2FP.PACK_AB R18, R186.reuse, R223 ;  /* 0x000000dfba12723e */ /* 0x048fe200000000ff */
[----:B------:R-:W-:-:S05]  /*5010*/  FADD.FTZ R3, R186, R3 ;  /* 0x00000003ba037221 */ /* 0x000fca0000010000 */
[----:B------:R-:W1:Y:S01]  /*5020*/  MUFU.EX2 R214, R0 ;  /* 0x0000000000d67308 */ /* 0x000e620000000800 */
[----:B--2---:R-:W-:Y:S01]  /*5030*/  FFMA.FTZ R6, R52, c[0x0][0x23c], -R12 ;  /* 0x00008f0034067a23 */ /* 0x004fe2000001080c */
[----:B----4-:R-:W-:-:S06]  /*5040*/  F2FP.PACK_AB R10, R222, R219 ;  /* 0x000000dbde0a723e */ /* 0x010fcc00000000ff */
[----:B------:R2:W3:Y:S01]  /*5050*/  MUFU.EX2 R215, R6 ;  /* 0x0000000600d77308 */ /* 0x0004e20000000800 */
[----:B-1----:R-:W-:Y:S01]  /*5060*/  FADD.FTZ R3, R214, R3 ;  /* 0x00000003d6037221 */ /* 0x002fe20000010000 */
[----:B--2---:R-:W1:Y:S01]  /*5070*/  SHFL.BFLY PT, R6, R5, 0x1, 0x1f ;  /* 0x0c201f0005067f89 */ /* 0x004e6200000e0000 */
[----:B---3--:R-:W-:-:S07]  /*5080*/  F2FP.PACK_AB R9, R187, R215 ;  /* 0x000000d7bb09723e */ /* 0x008fce00000000ff */
[C---:B------:R-:W-:Y:S08]  /*5090*/  HMMA.16816.F32 R84, R8.reuse, R28, RZ ;  /* 0x0000001c0854723c */ /* 0x040ff000000018ff */
[----:B------:R-:W-:Y:S01]  /*50a0*/  HMMA.16816.F32 R80, R8, R30, RZ ;  /* 0x0000001e0850723c */ /* 0x000fe200000018ff */
[----:B-1----:R-:W-:-:S07]  /*50b0*/  FMNMX.FTZ R72, R5, R6, !PT ;  /* 0x0000000605487209 */ /* 0x002fce0007810000 */
[----:B------:R-:W-:Y:S01]  /*50c0*/  HMMA.16816.F32 R76, R8, R24, RZ ;  /* 0x00000018084c723c */ /* 0x000fe200000018ff */
[C---:B------:R-:W-:Y:S01]  /*50d0*/  FSETP.NEU.FTZ.AND P1, PT, R72.reuse, -INF , PT ;  /* 0xff8000004800780b */ /* 0x040fe20003f3d000 */
[----:B------:R-:W-:-:S06]  /*50e0*/  FMUL.FTZ R2, R72, c[0x0][0x23c] ;  /* 0x00008f0048027a20 */ /* 0x000fcc0000410000 */
[----:B------:R-:W-:Y:S01]  /*50f0*/  HMMA.16816.F32 R56, R8, R22, RZ ;  /* 0x000000160838723c */ /* 0x000fe200000018ff */
[----:B------:R-:W-:Y:S01]  /*5100*/  FSEL R0, R2, RZ, P1 ;  /* 0x000000ff02007208 */ /* 0x000fe20000800000 */
[----:B------:R-:W-:-:S04]  /*5110*/  FFMA.FTZ R2, R55, c[0x0][0x23c], -R4 ;  /* 0x00008f0037027a23 */ /* 0x000fc80000010804 */
[----:B------:R1:W2:Y:S02]  /*5120*/  MUFU.EX2 R217, R2 ;  /* 0x0000000200d97308 */ /* 0x0002a40000000800 */
[C---:B------:R-:W-:Y:S08]  /*5130*/  HMMA.16816.F32 R52, R8.reuse, R44, RZ ;  /* 0x0000002c0834723c */ /* 0x040ff000000018ff */
[----:B------:R-:W-:Y:S01]  /*5140*/  HMMA.16816.F32 R48, R8, R46, RZ ;  /* 0x0000002e0830723c */ /* 0x000fe200000018ff */
[----:B-1----:R-:W-:-:S02]  /*5150*/  FFMA.FTZ R2, R62, c[0x0][0x23c], -R0 ;  /* 0x00008f003e027a23 */ /* 0x002fc40000010800 */
[----:B--2---:R-:W-:Y:S02]  /*5160*/  FADD.FTZ R3, R217, R3 ;  /* 0x00000003d9037221 */ /* 0x004fe40000010000 */
[----:B------:R1:W-:Y:S02]  /*5170*/  MUFU.EX2 R179, R2 ;  /* 0x0000000200b37308 */ /* 0x0003e40000000800 */
[--C-:B-1----:R-:W-:Y:S02]  /*5180*/  FFMA.FTZ R2, R63, c[0x0][0x23c], -R0.reuse ;  /* 0x00008f003f027a23 */ /* 0x102fe40000010800 */
[----:B------:R-:W-:Y:S04]  /*5190*/  HMMA.16816.F32 R60, R8, R20, RZ ;  /* 0x00000014083c723c */ /* 0x000fe800000018ff */
[----:B------:R1:W2:Y:S02]  /*51a0*/  MUFU.EX2 R175, R2 ;  /* 0x0000000200af7308 */ /* 0x0002a40000000800 */
[----:B-1----:R-:W-:Y:S01]  /*51b0*/  FFMA.FTZ R2, R65, c[0x0][0x23c], -R0 ;  /* 0x00008f0041027a23 */ /* 0x002fe20000010800 */
[----:B--2---:R-:W-:-:S05]  /*51c0*/  F2FP.PACK_AB R17, R175, R179 ;  /* 0x000000b3af11723e */ /* 0x004fca00000000ff */
[----:B------:R1:W-:Y:S02]  /*51d0*/  MUFU.EX2 R180, R2 ;  /* 0x0000000200b47308 */ /* 0x0003e40000000800 */
[----:B-1----:R-:W-:-:S06]  /*51e0*/  FFMA.FTZ R2, R66, c[0x0][0x23c], -R0 ;  /* 0x00008f0042027a23 */ /* 0x002fcc0000010800 */
[----:B------:R1:W2:Y:S02]  /*51f0*/  MUFU.EX2 R181, R2 ;  /* 0x0000000200b57308 */ /* 0x0002a40000000800 */
[--C-:B-1----:R-:W-:Y:S01]  /*5200*/  FFMA.FTZ R2, R64, c[0x0][0x23c], -R13.reuse ;  /* 0x00008f0040027a23 */ /* 0x102fe2000001080d */
[----:B--2---:R-:W-:Y:S01]  /*5210*/  F2FP.PACK_AB R19, R181, R180 ;  /* 0x000000b4b513723e */ /* 0x004fe200000000ff */
[----:B------:R-:W-:Y:S04]  /*5220*/  HMMA.16816.F32 R64, R8, R26, RZ ;  /* 0x0000001a0840723c */ /* 0x000fe800000018ff */
[----:B------:R1:W-:Y:S04]  /*5230*/  MUFU.EX2 R182, R2 ;  /* 0x0000000200b67308 */ /* 0x0003e80000000800 */
[C---:B------:R-:W-:Y:S08]  /*5240*/  HMMA.16816.F32 R92, R16.reuse, R28, RZ ;  /* 0x0000001c105c723c */ /* 0x040ff000000018ff */
[----:B------:R-:W-:Y:S01]  /*5250*/  HMMA.16816.F32 R96, R16, R30, RZ ;  /* 0x0000001e1060723c */ /* 0x000fe200000018ff */
[----:B------:R-:W2:Y:S01]  /*5260*/  LDSM.16.MT88.4 R28, [R189+0x6800] ;  /* 0x00680000bd1c783b */ /* 0x000ea20000004200 */
[----:B-1----:R-:W-:-:S04]  /*5270*/  FFMA.FTZ R2, R74, c[0x0][0x23c], -R13 ;  /* 0x00008f004a027a23 */ /* 0x002fc8000001080d */
[----:B------:R1:W3:Y:S02]  /*5280*/  MUFU.EX2 R185, R2 ;  /* 0x0000000200b97308 */ /* 0x0002e40000000800 */
[C---:B------:R-:W-:Y:S08]  /*5290*/  HMMA.16816.F32 R104, R16.reuse, R26, RZ ;  /* 0x0000001a1068723c */ /* 0x040ff000000018ff */
[----:B------:R-:W-:Y:S01]  /*52a0*/  HMMA.16816.F32 R116, R16, R22, RZ ;  /* 0x000000161074723c */ /* 0x000fe200000018ff */
[----:B-1----:R-:W-:Y:S01]  /*52b0*/  FFMA.FTZ R2, R68, c[0x0][0x23c], -R13 ;  /* 0x00008f0044027a23 */ /* 0x002fe2000001080d */
[----:B---3--:R-:W-:-:S03]  /*52c0*/  F2FP.PACK_AB R8, R185, R182 ;  /* 0x000000b6b908723e */ /* 0x008fc600000000ff */
[----:B------:R1:W-:Y:S02]  /*52d0*/  MUFU.EX2 R184, R2 ;  /* 0x0000000200b87308 */ /* 0x0003e40000000800 */
[----:B-1----:R-:W-:Y:S02]  /*52e0*/  FFMA.FTZ R2, R36, c[0x0][0x23c], -R13 ;  /* 0x00008f0024027a23 */ /* 0x002fe4000001080d */
[----:B------:R-:W1:Y:S04]  /*52f0*/  LDSM.16.MT88.4 R36, [R192+0x6800] ;  /* 0x00680000c024783b */ /* 0x000e680000004200 */
[----:B------:R3:W4:Y:S02]  /*5300*/  MUFU.EX2 R183, R2 ;  /* 0x0000000200b77308 */ /* 0x0007240000000800 */
[--C-:B---3--:R-:W-:Y:S01]  /*5310*/  FFMA.FTZ R2, R88, c[0x0][0x23c], -R12.reuse ;  /* 0x00008f0058027a23 */ /* 0x108fe2000001080c */
[----:B----4-:R-:W-:Y:S01]  /*5320*/  F2FP.PACK_AB R10, R183, R184 ;  /* 0x000000b8b70a723e */ /* 0x010fe200000000ff */
[C---:B------:R-:W-:Y:S04]  /*5330*/  HMMA.16816.F32 R88, R16.reuse, R24, RZ ;  /* 0x000000181058723c */ /* 0x040fe800000018ff */
[----:B------:R3:W-:Y:S04]  /*5340*/  MUFU.EX2 R174, R2 ;  /* 0x0000000200ae7308 */ /* 0x0007e80000000800 */
[C---:B------:R-:W-:Y:S08]  /*5350*/  HMMA.16816.F32 R24, R16.reuse, R20, RZ ;  /* 0x000000141018723c */ /* 0x040ff000000018ff */
[----:B------:R-:W-:Y:S01]  /*5360*/  HMMA.16816.F32 R20, R16, R44, RZ ;  /* 0x0000002c1014723c */ /* 0x000fe200000018ff */
[----:B---3--:R-:W-:-:S04]  /*5370*/  FFMA.FTZ R2, R75, c[0x0][0x23c], -R12 ;  /* 0x00008f004b027a23 */ /* 0x008fc8000001080c */
[----:B------:R3:W4:Y:S02]  /*5380*/  MUFU.EX2 R178, R2 ;  /* 0x0000000200b27308 */ /* 0x0007240000000800 */
[----:B---3--:R-:W-:Y:S01]  /*5390*/  FFMA.FTZ R2, R69, c[0x0][0x23c], -R12 ;  /* 0x00008f0045027a23 */ /* 0x008fe2000001080c */
[----:B----4-:R-:W-:-:S05]  /*53a0*/  F2FP.PACK_AB R9, R178, R174 ;  /* 0x000000aeb209723e */ /* 0x010fca00000000ff */
[----:B------:R3:W-:Y:S02]  /*53b0*/  MUFU.EX2 R177, R2 ;  /* 0x0000000200b17308 */ /* 0x0007e40000000800 */
[----:B---3--:R-:W-:Y:S02]  /*53c0*/  FFMA.FTZ R2, R41, c[0x0][0x23c], -R12 ;  /* 0x00008f0029027a23 */ /* 0x008fe4000001080c */
[----:B------:R-:W3:Y:S04]  /*53d0*/  LDSM.16.MT88.4 R40, [R191+0x6800] ;  /* 0x00680000bf28783b */ /* 0x000ee80000004200 */
[----:B------:R4:W5:Y:S02]  /*53e0*/  MUFU.EX2 R176, R2 ;  /* 0x0000000200b07308 */ /* 0x0009640000000800 */
[----:B----4-:R-:W-:Y:S01]  /*53f0*/  FFMA.FTZ R2, R101, c[0x0][0x23c], -R4 ;  /* 0x00008f0065027a23 */ /* 0x010fe20000010804 */
[----:B-----5:R-:W-:-:S05]  /*5400*/  F2FP.PACK_AB R11, R176, R177 ;  /* 0x000000b1b00b723e */ /* 0x020fca00000000ff */
[----:B------:R4:W-:Y:S02]  /*5410*/  MUFU.EX2 R173, R2 ;  /* 0x0000000200ad7308 */ /* 0x0009e40000000800 */
[C---:B--2---:R-:W-:Y:S08]  /*5420*/  HMMA.16816.F32 R112, R8.reuse, R28, R84 ;  /* 0x0000001c0870723c */ /* 0x044ff00000001854 */
[----:B------:R-:W-:Y:S01]  /*5430*/  HMMA.16816.F32 R84, R8, R32, R60 ;  /* 0x000000200854723c */ /* 0x000fe2000000183c */
[----:B----4-:R-:W-:-:S04]  /*5440*/  FFMA.FTZ R2, R100, c[0x0][0x23c], -R4 ;  /* 0x00008f0064027a23 */ /* 0x010fc80000010804 */
[----:B------:R2:W4:Y:S03]  /*5450*/  MUFU.EX2 R172, R2 ;  /* 0x0000000200ac7308 */ /* 0x0005260000000800 */
[C---:B------:R-:W-:Y:S08]  /*5460*/  HMMA.16816.F32 R80, R8.reuse, R30, R80 ;  /* 0x0000001e0850723c */ /* 0x040ff00000001850 */
[----:B-1----:R-:W-:Y:S01]  /*5470*/  HMMA.16816.F32 R64, R8, R38, R64 ;  /* 0x000000260840723c */ /* 0x002fe20000001840 */
[----:B--2---:R-:W-:-:S07]  /*5480*/  FFMA.FTZ R2, R109, c[0x0][0x23c], -R4 ;  /* 0x00008f006d027a23 */ /* 0x004fce0000010804 */
[C---:B------:R-:W-:Y:S01]  /*5490*/  HMMA.16816.F32 R60, R8.reuse, R34, R56 ;  /* 0x00000022083c723c */ /* 0x040fe20000001838 */
[----:B------:R1:W-:Y:S07]  /*54a0*/  MUFU.EX2 R171, R2 ;  /* 0x0000000200ab7308 */ /* 0x0003ee0000000800 */
[----:B---3--:R-:W-:Y:S08]  /*54b0*/  HMMA.16816.F32 R48, R8, R42, R48 ;  /* 0x0000002a0830723c */ /* 0x008ff00000001830 */
[----:B------:R-:W-:Y:S01]  /*54c0*/  HMMA.16816.F32 R100, R16, R46, RZ ;  /* 0x0000002e1064723c */ /* 0x000fe200000018ff */
[----:B------:R-:W-:Y:S01]  /*54d0*/  LDSM.16.MT88.4 R16, [R192+0x7000] ;  /* 0x00700000c010783b */ /* 0x000fe20000004200 */
[----:B-1----:R-:W-:-:S04]  /*54e0*/  FFMA.FTZ R2, R108, c[0x0][0x23c], -R4 ;  /* 0x00008f006c027a23 */ /* 0x002fc80000010804 */
[----:B------:R1:W-:Y:S02]  /*54f0*/  MUFU.EX2 R170, R2 ;  /* 0x0000000200aa7308 */ /* 0x0003e40000000800 */
[C---:B------:R-:W-:Y:S08]  /*5500*/  HMMA.16816.F32 R108, R8.reuse, R36, R76 ;  /* 0x00000024086c723c */ /* 0x040ff0000000184c */
[----:B------:R-:W-:Y:S01]  /*5510*/  HMMA.16816.F32 R76, R8, R40, R52 ;  /* 0x00000028084c723c */ /* 0x000fe20000001834 */
[----:B-1----:R-:W-:-:S06]  /*5520*/  FFMA.FTZ R2, R131, c[0x0][0x23c], -R0 ;  /* 0x00008f0083027a23 */ /* 0x002fcc0000010800 */
[----:B------:R-:W-:Y:S02]  /*5530*/  F2FP.PACK_AB R8, R217, R214 ;  /* 0x000000d6d908723e */ /* 0x000fe400000000ff */
[----:B----4-:R-:W-:Y:S01]  /*5540*/  F2FP.PACK_AB R10, R172, R173 ;  /* 0x000000adac0a723e */ /* 0x010fe200000000ff */
        /* <DEDUP_REMOVED lines=11> */
[C---:B------:R-:W-:Y:S01]  /*5600*/  HMMA.16816.F32 R56, R8.reuse, R28, R92 ;  /* 0x0000001c0838723c */ /* 0x040fe2000000185c */
[----:B------:R-:W-:Y:S07]  /*5610*/  LDSM.16.MT88.4 R92, [R189+0x7800] ;  /* 0x00780000bd5c783b */ /* 0x000fee0000004200 */
[----:B------:R-:W-:Y:S01]  /*5620*/  HMMA.16816.F32 R52, R8, R36, R88 ;  /* 0x000000240834723c */ /* 0x000fe20000001858 */
[----:B-1----:R-:W-:-:S04]  /*5630*/  FFMA.FTZ R2, R124, c[0x0][0x23c], -R13 ;  /* 0x00008f007c027a23 */ /* 0x002fc8000001080d */
[----:B------:R1:W-:Y:S03]  /*5640*/  MUFU.EX2 R163, R2 ;  /* 0x0000000200a37308 */ /* 0x0003e60000000800 */
[C---:B------:R-:W-:Y:S01]  /*5650*/  HMMA.16816.F32 R44, R8.reuse, R30, R96 ;  /* 0x0000001e082c723c */ /* 0x040fe20000001860 */
[----:B------:R-:W-:Y:S07]  /*5660*/  LDSM.16.MT88.4 R28, [R191+0x7000] ;  /* 0x00700000bf1c783b */ /* 0x000fee0000004200 */
[----:B------:R-:W-:Y:S01]  /*5670*/  HMMA.16816.F32 R36, R8, R38, R104 ;  /* 0x000000260824723c */ /* 0x000fe20000001868 */
[----:B-1----:R-:W-:-:S04]  /*5680*/  FFMA.FTZ R2, R123, c[0x0][0x23c], -R13 ;  /* 0x00008f007b027a23 */ /* 0x002fc8000001080d */
[----:B------:R1:W2:Y:S02]  /*5690*/  MUFU.EX2 R164, R2 ;  /* 0x0000000200a47308 */ /* 0x0002a40000000800 */
[----:B-1----:R-:W-:-:S06]  /*56a0*/  FFMA.FTZ R2, R122, c[0x0][0x23c], -R13 ;  /* 0x00008f007a027a23 */ /* 0x002fcc000001080d */
[----:B------:R1:W-:Y:S02]  /*56b0*/  MUFU.EX2 R162, R2 ;  /* 0x0000000200a27308 */ /* 0x0003e40000000800 */
[----:B-1----:R-:W-:Y:S02]  /*56c0*/  FFMA.FTZ R2, R120, c[0x0][0x23c], -R13 ;  /* 0x00008f0078027a23 */ /* 0x002fe4000001080d */
[C---:B------:R-:W-:Y:S01]  /*56d0*/  HMMA.16816.F32 R120, R8.reuse, R32, R24 ;  /* 0x000000200878723c */ /* 0x040fe20000001818 */
[----:B------:R-:W-:Y:S03]  /*56e0*/  LDSM.16.MT88.4 R24, [R190+0x7000] ;  /* 0x00700000be18783b */ /* 0x000fe60000004200 */
[----:B------:R1:W3:Y:S04]  /*56f0*/  MUFU.EX2 R161, R2 ;  /* 0x0000000200a17308 */ /* 0x0002e80000000800 */
[----:B------:R-:W-:Y:S01]  /*5700*/  HMMA.16816.F32 R32, R8, R34, R116 ;  /* 0x000000220820723c */ /* 0x000fe20000001874 */
[----:B-1----:R-:W-:-:S07]  /*5710*/  FFMA.FTZ R2, R128, c[0x0][0x23c], -R12 ;  /* 0x00008f0080027a23 */ /* 0x002fce000001080c */
[C---:B------:R-:W-:Y:S01]  /*5720*/  HMMA.16816.F32 R128, R8.reuse, R40, R20 ;  /* 0x000000280880723c */ /* 0x040fe20000001814 */
[----:B------:R-:W1:Y:S01]  /*5730*/  LDSM.16.MT88.4 R20, [R189+0x7000] ;  /* 0x00700000bd14783b */ /* 0x000e620000004200 */
[----:B------:R4:W-:Y:S06]  /*5740*/  MUFU.EX2 R160, R2 ;  /* 0x0000000200a07308 */ /* 0x0009ec0000000800 */
[----:B------:R-:W-:Y:S07]  /*5750*/  HMMA.16816.F32 R40, R8, R42, R100 ;  /* 0x0000002a0828723c */ /* 0x000fee0000001864 */
[----:B--2---:R-:W-:-:S02]  /*5760*/  F2FP.PACK_AB R8, R164, R163 ;  /* 0x000000a3a408723e */ /* 0x004fc400000000ff */
[----:B---3--:R-:W-:Y:S01]  /*5770*/  F2FP.PACK_AB R10, R161, R162 ;  /* 0x000000a2a10a723e */ /* 0x008fe200000000ff */
[----:B----4-:R-:W-:-:S04]  /*5780*/  FFMA.FTZ R2, R127, c[0x0][0x23c], -R12 ;  /* 0x00008f007f027a23 */ /* 0x010fc8000001080c */
[----:B------:R2:W3:Y:S02]  /*5790*/  MUFU.EX2 R159, R2 ;  /* 0x00000002009f7308 */ /* 0x0004e40000000800 */
[----:B--2---:R-:W-:Y:S01]  /*57a0*/  FFMA.FTZ R2, R134, c[0x0][0x23c], -R12 ;  /* 0x00008f0086027a23 */ /* 0x004fe2000001080c */
[----:B---3--:R-:W-:-:S05]  /*57b0*/  F2FP.PACK_AB R9, R159, R160 ;  /* 0x000000a09f09723e */ /* 0x008fca00000000ff */
[----:B------:R2:W-:Y:S02]  /*57c0*/  MUFU.EX2 R158, R2 ;  /* 0x00000002009e7308 */ /* 0x0005e40000000800 */
[----:B--2---:R-:W-:Y:S02]  /*57d0*/  FFMA.FTZ R2, R126, c[0x0][0x23c], -R12 ;  /* 0x00008f007e027a23 */ /* 0x004fe4000001080c */
[----:B------:R-:W-:Y:S04]  /*57e0*/  LDSM.16.MT88.4 R124, [R190+0x7800] ;  /* 0x00780000be7c783b */ /* 0x000fe80000004200 */
[----:B------:R2:W3:Y:S02]  /*57f0*/  MUFU.EX2 R157, R2 ;  /* 0x00000002009d7308 */ /* 0x0004e40000000800 */
[----:B--2---:R-:W-:Y:S01]  /*5800*/  FFMA.FTZ R2, R136, c[0x0][0x23c], -R4 ;  /* 0x00008f0088027a23 */ /* 0x004fe20000010804 */
[----:B---3--:R-:W-:-:S05]  /*5810*/  F2FP.PACK_AB R11, R157, R158 ;  /* 0x0000009e9d0b723e */ /* 0x008fca00000000ff */
[----:B------:R2:W3:Y:S02]  /*5820*/  MUFU.EX2 R156, R2 ;  /* 0x00000002009c7308 */ /* 0x0004e40000000800 */
[C---:B-1----:R-:W-:Y:S08]  /*5830*/  HMMA.16816.F32 R96, R8.reuse, R20, R112 ;  /* 0x000000140860723c */ /* 0x042ff00000001870 */
[----:B------:R-:W-:Y:S01]  /*5840*/  HMMA.16816.F32 R100, R8, R16, R108 ;  /* 0x000000100864723c */ /* 0x000fe2000000186c */
[----:B------:R-:W1:Y:S01]  /*5850*/  LDSM.16.MT88.4 R108, [R192+0x7800] ;  /* 0x00780000c06c783b */ /* 0x000e620000004200 */
[----:B--2---:R-:W-:Y:S01]  /*5860*/  FFMA.FTZ R2, R133, c[0x0][0x23c], -R4 ;  /* 0x00008f0085027a23 */ /* 0x004fe20000010804 */
[----:B---3--:R-:W-:-:S03]  /*5870*/  F2FP.PACK_AB R6, R156, R169 ;  /* 0x000000a99c06723e */ /* 0x008fc600000000ff */
[----:B------:R2:W-:Y:S02]  /*5880*/  MUFU.EX2 R155, R2 ;  /* 0x00000002009b7308 */ /* 0x0005e40000000800 */
[C---:B------:R-:W-:Y:S08]  /*5890*/  HMMA.16816.F32 R116, R8.reuse, R24, R84 ;  /* 0x000000180874723c */ /* 0x040ff00000001854 */
[----:B------:R-:W-:Y:S01]  /*58a0*/  HMMA.16816.F32 R76, R8, R28, R76 ;  /* 0x0000001c084c723c */ /* 0x000fe2000000184c */
[----:B--2---:R-:W-:-:S07]  /*58b0*/  FFMA.FTZ R2, R135, c[0x0][0x23c], -R4 ;  /* 0x00008f0087027a23 */ /* 0x004fce0000010804 */
[C---:B------:R-:W-:Y:S01]  /*58c0*/  HMMA.16816.F32 R88, R8.reuse, R22, R80 ;  /* 0x000000160858723c */ /* 0x040fe20000001850 */
[----:B------:R2:W-:Y:S07]  /*58d0*/  MUFU.EX2 R154, R2 ;  /* 0x00000002009a7308 */ /* 0x0005ee0000000800 */
[C---:B------:R-:W-:Y:S08]  /*58e0*/  HMMA.16816.F32 R64, R8.reuse, R18, R64 ;  /* 0x000000120840723c */ /* 0x040ff00000001840 */
[----:B------:R-:W-:Y:S01]  /*58f0*/  HMMA.16816.F32 R60, R8, R26, R60 ;  /* 0x0000001a083c723c */ /* 0x000fe2000000183c */
[----:B--2---:R-:W-:-:S04]  /*5900*/  FFMA.FTZ R2, R132, c[0x0][0x23c], -R4 ;  /* 0x00008f0084027a23 */ /* 0x004fc80000010804 */
[----:B------:R2:W-:Y:S03]  /*5910*/  MUFU.EX2 R153, R2 ;  /* 0x0000000200997308 */ /* 0x0005e60000000800 */
[----:B------:R-:W-:Y:S01]  /*5920*/  HMMA.16816.F32 R48, R8, R30, R48 ;  /* 0x0000001e0830723c */ /* 0x000fe20000001830 */
[----:B------:R-:W3:Y:S01]  /*5930*/  LDSM.16.MT88.4 R8, [R191+0x7800] ;  /* 0x00780000bf08783b */ /* 0x000ee20000004200 */
[----:B--2---:R-:W-:-:S04]  /*5940*/  FFMA.FTZ R2, R147, c[0x0][0x23c], -R0 ;  /* 0x00008f0093027a23 */ /* 0x004fc80000010800 */
[----:B------:R2:W-:Y:S02]  /*5950*/  MUFU.EX2 R152, R2 ;  /* 0x0000000200987308 */ /* 0x0005e40000000800 */
[----:B--2---:R-:W-:-:S06]  /*5960*/  FFMA.FTZ R2, R143, c[0x0][0x23c], -R0 ;  /* 0x00008f008f027a23 */ /* 0x004fcc0000010800 */
[----:B------:R2:W4:Y:S02]  /*5970*/  MUFU.EX2 R147, R2 ;  /* 0x0000000200937308 */ /* 0x0005240000000800 */
[----:B--2---:R-:W-:Y:S01]  /*5980*/  FFMA.FTZ R2, R142, c[0x0][0x23c], -R0 ;  /* 0x00008f008e027a23 */ /* 0x004fe20000010800 */
[----:B----4-:R-:W-:-:S05]  /*5990*/  F2FP.PACK_AB R5, R147, R152 ;  /* 0x000000989305723e */ /* 0x010fca00000000ff */
[----:B------:R2:W-:Y:S02]  /*59a0*/  MUFU.EX2 R75, R2 ;  /* 0x00000002004b7308 */ /* 0x0005e40000000800 */
[----:B--2---:R-:W-:-:S06]  /*59b0*/  FFMA.FTZ R2, R137, c[0x0][0x23c], -R0 ;  /* 0x00008f0089027a23 */ /* 0x004fcc0000010800 */
[----:B------:R2:W4:Y:S02]  /*59c0*/  MUFU.EX2 R74, R2 ;  /* 0x00000002004a7308 */ /* 0x0005240000000800 */
[----:B--2---:R-:W-:Y:S01]  /*59d0*/  FFMA.FTZ R2, R14, c[0x0][0x23c], -R4 ;  /* 0x00008f000e027a23 */ /* 0x004fe20000010804 */
[----:B------:R-:W-:Y:S02]  /*59e0*/  F2FP.PACK_AB R4, R170, R171 ;  /* 0x000000abaa04723e */ /* 0x000fe400000000ff */
[----:B----4-:R-:W-:-:S03]  /*59f0*/  F2FP.PACK_AB R7, R74, R75 ;  /* 0x0000004b4a07723e */ /* 0x010fc600000000ff */
[----:B------:R2:W4:Y:S04]  /*5a00*/  MUFU.EX2 R241, R2 ;  /* 0x0000000200f17308 */ /* 0x0005280000000800 */
[C---:B------:R-:W-:Y:S08]  /*5a10*/  HMMA.16816.F32 R56, R4.reuse, R20, R56 ;  /* 0x000000140438723c */ /* 0x040ff00000001838 */
[----:B------:R-:W-:Y:S01]  /*5a20*/  HMMA.16816.F32 R52, R4, R16, R52 ;  /* 0x000000100434723c */ /* 0x000fe20000001834 */
[----:B--2---:R-:W-:Y:S01]  /*5a30*/  FFMA.FTZ R2, R141, c[0x0][0x23c], -R13 ;  /* 0x00008f008d027a23 */ /* 0x004fe2000001080d */
[----:B----4-:R-:W-:-:S03]  /*5a40*/  F2FP.PACK_AB R142, R241, R153 ;  /* 0x00000099f18e723e */ /* 0x010fc600000000ff */
[----:B------:R2:W-:Y:S03]  /*5a50*/  MUFU.EX2 R68, R2 ;  /* 0x0000000200447308 */ /* 0x0005e60000000800 */
[C---:B------:R-:W-:Y:S08]  /*5a60*/  HMMA.16816.F32 R44, R4.reuse, R22, R44 ;  /* 0x00000016042c723c */ /* 0x040ff0000000182c */
[----:B------:R-:W-:Y:S01]  /*5a70*/  HMMA.16816.F32 R36, R4, R18, R36 ;  /* 0x000000120424723c */ /* 0x000fe20000001824 */
[----:B--2---:R-:W-:Y:S01]  /*5a80*/  FFMA.FTZ R2, R140, c[0x0][0x23c], -R13 ;  /* 0x00008f008c027a23 */ /* 0x004fe2000001080d */
[----:B------:R-:W-:-:S06]  /*5a90*/  F2FP.PACK_AB R140, R154, R155 ;  /* 0x0000009b9a8c723e */ /* 0x000fcc00000000ff */
[C---:B------:R-:W-:Y:S01]  /*5aa0*/  HMMA.16816.F32 R112, R4.reuse, R24, R120 ;  /* 0x000000180470723c */ /* 0x040fe20000001878 */
[----:B------:R2:W4:Y:S07]  /*5ab0*/  MUFU.EX2 R69, R2 ;  /* 0x0000000200457308 */ /* 0x00052e0000000800 */
[C---:B------:R-:W-:Y:S08]  /*5ac0*/  HMMA.16816.F32 R32, R4.reuse, R26, R32 ;  /* 0x0000001a0420723c */ /* 0x040ff00000001820 */
[----:B------:R-:W-:Y:S01]  /*5ad0*/  HMMA.16816.F32 R128, R4, R28, R128 ;  /* 0x0000001c0480723c */ /* 0x000fe20000001880 */
[----:B--2---:R-:W-:Y:S01]  /*5ae0*/  FFMA.FTZ R2, R138, c[0x0][0x23c], -R13 ;  /* 0x00008f008a027a23 */ /* 0x004fe2000001080d */
[----:B----4-:R-:W-:-:S03]  /*5af0*/  F2FP.PACK_AB R136, R69, R68 ;  /* 0x000000444588723e */ /* 0x010fc600000000ff */
[----:B------:R2:W-:Y:S03]  /*5b00*/  MUFU.EX2 R20, R2 ;  /* 0x0000000200147308 */ /* 0x0005e60000000800 */
[----:B------:R-:W-:Y:S07]  /*5b10*/  HMMA.16816.F32 R40, R4, R30, R40 ;  /* 0x0000001e0428723c */ /* 0x000fee0000001828 */
[----:B------:R-:W-:-:S02]  /*5b20*/  FADD.FTZ R4, R215, R187 ;  /* 0x000000bbd7047221 */ /* 0x000fc40000010000 */
[----:B------:R-:W-:Y:S02]  /*5b30*/  FADD.FTZ R5, R173, R3 ;  /* 0x00000003ad057221 */ /* 0x000fe40000010000 */
[----:B------:R-:W-:Y:S02]  /*5b40*/  FADD.FTZ R4, R211, R4 ;  /* 0x00000004d3047221 */ /* 0x000fe40000010000 */
[----:B--2---:R-:W-:Y:S02]  /*5b50*/  FFMA.FTZ R2, R139, c[0x0][0x23c], -R13 ;  /* 0x00008f008b027a23 */ /* 0x004fe4000001080d */
[----:B------:R-:W-:Y:S02]  /*5b60*/  FADD.FTZ R4, R216, R4 ;  /* 0x00000004d8047221 */ /* 0x000fe40000010000 */
[----:B------:R2:W4:Y:S02]  /*5b70*/  MUFU.EX2 R244, R2 ;  /* 0x0000000200f47308 */ /* 0x0005240000000800 */
[----:B------:R-:W-:-:S04]  /*5b80*/  FADD.FTZ R4, R174, R4 ;  /* 0x00000004ae047221 */ /* 0x000fc80000010000 */
[----:B------:R-:W-:Y:S02]  /*5b90*/  FADD.FTZ R4, R178, R4 ;  /* 0x00000004b2047221 */ /* 0x000fe40000010000 */
[----:B--2---:R-:W-:Y:S01]  /*5ba0*/  FFMA.FTZ R2, R146, c[0x0][0x23c], -R12 ;  /* 0x00008f0092027a23 */ /* 0x004fe2000001080c */
[----:B----4-:R-:W-:-:S03]  /*5bb0*/  F2FP.PACK_AB R138, R244, R20 ;  /* 0x00000014f48a723e */ /* 0x010fc600000000ff */
        /* <DEDUP_REMOVED lines=9> */
[----:B----4-:R-:W-:-:S05]  /*5c50*/  F2FP.PACK_AB R139, R243, R13 ;  /* 0x0000000df38b723e */ /* 0x010fca00000000ff */
[----:B------:R2:W-:Y:S02]  /*5c60*/  MUFU.EX2 R12, R2 ;  /* 0x00000002000c7308 */ /* 0x0005e40000000800 */
[C---:B------:R-:W-:Y:S08]  /*5c70*/  HMMA.16816.F32 R84, R136.reuse, R92, R96 ;  /* 0x0000005c8854723c */ /* 0x040ff00000001860 */
[----:B------:R-:W-:Y:S01]  /*5c80*/  HMMA.16816.F32 R88, R136, R94, R88 ;  /* 0x0000005e8858723c */ /* 0x000fe20000001858 */
[----:B--2---:R-:W-:-:S04]  /*5c90*/  FFMA.FTZ R2, R148, c[0x0][0x23c], -R0 ;  /* 0x00008f0094027a23 */ /* 0x004fc80000010800 */
[----:B------:R2:W4:Y:S03]  /*5ca0*/  MUFU.EX2 R7, R2 ;  /* 0x0000000200077308 */ /* 0x0005260000000800 */
[C---:B-1----:R-:W-:Y:S08]  /*5cb0*/  HMMA.16816.F32 R100, R136.reuse, R108, R100 ;  /* 0x0000006c8864723c */ /* 0x042ff00000001864 */
[----:B------:R-:W-:Y:S01]  /*5cc0*/  HMMA.16816.F32 R104, R136, R110, R64 ;  /* 0x0000006e8868723c */ /* 0x000fe20000001840 */
[--C-:B--2---:R-:W-:Y:S01]  /*5cd0*/  FFMA.FTZ R2, R149, c[0x0][0x23c], -R0.reuse ;  /* 0x00008f0095027a23 */ /* 0x104fe20000010800 */
[----:B----4-:R-:W-:Y:S01]  /*5ce0*/  F2FP.PACK_AB R141, R7, R12 ;  /* 0x0000000c078d723e */ /* 0x010fe200000000ff */
[----:B------:R-:W-:-:S05]  /*5cf0*/  FFMA.FTZ R0, R150, c[0x0][0x23c], -R0 ;  /* 0x00008f0096007a23 */ /* 0x000fca0000010800 */
[C---:B------:R-:W-:Y:S01]  /*5d00*/  HMMA.16816.F32 R116, R136.reuse, R124, R116 ;  /* 0x0000007c8874723c */ /* 0x040fe20000001874 */
[----:B------:R1:W-:Y:S07]  /*5d10*/  MUFU.EX2 R6, R2 ;  /* 0x0000000200067308 */ /* 0x0003ee0000000800 */
[C---:B------:R-:W-:Y:S01]  /*5d20*/  HMMA.16816.F32 R120, R136.reuse, R126, R60 ;  /* 0x0000007e8878723c */ /* 0x040fe2000000183c */
[----:B------:R2:W4:Y:S07]  /*5d30*/  MUFU.EX2 R242, R0 ;  /* 0x0000000000f27308 */ /* 0x00052e0000000800 */
[----:B---3--:R-:W-:Y:S01]  /*5d40*/  HMMA.16816.F32 R132, R136, R8, R76 ;  /* 0x000000088884723c */ /* 0x008fe2000000184c */
[----:B-1----:R-:W-:-:S04]  /*5d50*/  FADD.FTZ R2, R179, R175 ;  /* 0x000000afb3027221 */ /* 0x002fc80000010000 */
[----:B------:R-:W-:-:S03]  /*5d60*/  FADD.FTZ R2, R180, R2 ;  /* 0x00000002b4027221 */ /* 0x000fc60000010000 */
[----:B------:R-:W-:Y:S01]  /*5d70*/  HMMA.16816.F32 R136, R136, R10, R48 ;  /* 0x0000000a8888723c */ /* 0x000fe20000001830 */
[----:B--2---:R-:W-:Y:S01]  /*5d80*/  FADD.FTZ R0, R220, R218 ;  /* 0x000000dadc007221 */ /* 0x004fe20000010000 */
[----:B----4-:R-:W-:Y:S01]  /*5d90*/  F2FP.PACK_AB R143, R242, R6 ;  /* 0x00000006f28f723e */ /* 0x010fe200000000ff */
        /* <DEDUP_REMOVED lines=55> */
[----:B------:R-:W-:Y:S01]  /*6110*/  IADD3 R213, R234, -0x2, RZ ;  /* 0xfffffffeead57810 */ /* 0x000fe20007ffe0ff */
[----:B------:R-:W-:-:S04]  /*6120*/  DEPBAR.LE SB0, 0x0 ;  /* 0x000080000000791a */ /* 0x000fc80000000000 */
[----:B------:R-:W-:Y:S01]  /*6130*/  SHF.R.S32.HI R4, RZ, 0x1f, R213 ;  /* 0x0000001fff047819 */ /* 0x000fe200000114d5 */
[C---:B------:R-:W-:Y:S01]  /*6140*/  IMAD R0, R213.reuse, UR12, RZ ;  /* 0x0000000cd5007c24 */ /* 0x040fe2000f8e02ff */
[----:B------:R-:W-:Y:S01]  /*6150*/  USHF.L.U32 UR14, UR4, 0x5, URZ ;  /* 0x00000005040e7899 */ /* 0x000fe2000800063f */
[----:B------:R-:W-:Y:S01]  /*6160*/  IMAD.WIDE.U32 R2, R213, UR13, R226 ;  /* 0x0000000dd5027c25 */ /* 0x000fe2000f8e00e2 */
[----:B------:R-:W-:-:S03]  /*6170*/  USHF.L.U64.HI UR11, UR4, 0x5, UR5 ;  /* 0x00000005040b7899 */ /* 0x000fc60008010205 */
[----:B------:R-:W-:Y:S01]  /*6180*/  IMAD R0, R4, UR13, R0 ;  /* 0x0000000d04007c24 */ /* 0x000fe2000f8e0200 */
[----:B------:R-:W-:Y:S01]  /*6190*/  BAR.SYNC.DEFER_BLOCKING 0x0 ;  /* 0x0000000000007b1d */ /* 0x000fe20000010000 */
[----:B------:R-:W-:Y:S02]  /*61a0*/  LEA R6, P1, R2, c[0x0][0x170], 0x1 ;  /* 0x00005c0002067a11 */ /* 0x000fe400078208ff */
[----:B------:R-:W-:Y:S02]  /*61b0*/  IMAD.IADD R0, R3, 0x1, R0 ;  /* 0x0000000103007824 */ /* 0x000fe400078e0200 */
[----:B------:R-:W-:-:S03]  /*61c0*/  IADD3 R4, P0, R6, UR14, RZ ;  /* 0x0000000e06047c10 */ /* 0x000fc6000ff1e0ff */
[----:B------:R-:W-:Y:S01]  /*61d0*/  LEA.HI.X R7, R2, c[0x0][0x174], R0, 0x1, P1 ;  /* 0x00005d0002077a11 */ /* 0x000fe200008f0c00 */
[----:B------:R-:W-:Y:S01]  /*61e0*/  IMAD R0, R213, 0x40, R235 ;  /* 0x00000040d5007824 */ /* 0x000fe200078e02eb */
[----:B------:R-:W-:Y:S02]  /*61f0*/  IADD3 R2, P1, R4, UR14, RZ ;  /* 0x0000000e04027c10 */ /* 0x000fe4000ff3e0ff */
[----:B------:R-:W-:Y:S02]  /*6200*/  IADD3.X R5, R7, UR11, RZ, P0, !PT ;  /* 0x0000000b07057c10 */ /* 0x000fe400087fe4ff */
[----:B------:R-:W-:Y:S02]  /*6210*/  IADD3 R8, P0, R2, UR14, RZ ;  /* 0x0000000e02087c10 */ /* 0x000fe4000ff1e0ff */
[----:B------:R-:W-:Y:S02]  /*6220*/  IADD3.X R3, R5, UR11, RZ, P1, !PT ;  /* 0x0000000b05037c10 */ /* 0x000fe40008ffe4ff */
[----:B------:R-:W-:-:S02]  /*6230*/  ISETP.GE.AND P2, PT, R0, R210, PT ;  /* 0x000000d20000720c */ /* 0x000fc40003f46270 */
[----:B------:R-:W-:Y:S02]  /*6240*/  IADD3.X R9, R3, UR11, RZ, P0, !PT ;  /* 0x0000000b03097c10 */ /* 0x000fe400087fe4ff */
[C---:B------:R-:W-:Y:S01]  /*6250*/  ISETP.LT.OR P2, PT, R0.reuse, R206, P2 ;  /* 0x000000ce0000720c */ /* 0x040fe20001741670 */
[----:B------:R-:W-:Y:S01]  /*6260*/  @!PT LDS RZ, [RZ] ;  /* 0x00000000fffff984 */ /* 0x000fe20000000800 */
[----:B------:R-:W-:Y:S01]  /*6270*/  @!PT LDS RZ, [RZ] ;  /* 0x00000000fffff984 */ /* 0x000fe20000000800 */
[----:B------:R-:W-:Y:S01]  /*6280*/  @!PT LDS RZ, [RZ] ;  /* 0x00000000fffff984 */ /* 0x000fe20000000800 */
[----:B------:R1:W-:Y:S01]  /*6290*/  LDGSTS.E.BYPASS.LTC128B.128 [R212+0x6000], [R6.64] ;  /* 0x0600000006d47fae */ /* 0x0003e2000b901d50 */
[C---:B------:R-:W-:Y:S02]  /*62a0*/  ISETP.GE.AND P0, PT, R0.reuse, R209, PT ;  /* 0x000000d10000720c */ /* 0x040fe40003f06270 */
[C---:B------:R-:W-:Y:S01]  /*62b0*/  ISETP.GE.AND P4, PT, R0.reuse, R208, PT ;  /* 0x000000d00000720c */ /* 0x040fe20003f86270 */
[----:B------:R1:W-:Y:S01]  /*62c0*/  LDGSTS.E.BYPASS.LTC128B.128 [R212+0x6800], [R4.64] ;  /* 0x0680000004d47fae */ /* 0x0003e2000b901d50 */
[C---:B------:R-:W-:Y:S02]  /*62d0*/  ISETP.LT.OR P0, PT, R0.reuse, R205, P0 ;  /* 0x000000cd0000720c */ /* 0x040fe40000701670 */
[C---:B------:R-:W-:Y:S01]  /*62e0*/  ISETP.LT.OR P4, PT, R0.reuse, R204, P4 ;  /* 0x000000cc0000720c */ /* 0x040fe20002781670 */
[----:B------:R2:W-:Y:S04]  /*62f0*/  LDGSTS.E.BYPASS.LTC128B.128 [R212+0x7000], [R2.64] ;  /* 0x0700000002d47fae */ /* 0x0005e8000b901d50 */
[----:B------:R3:W-:Y:S04]  /*6300*/  LDGSTS.E.BYPASS.LTC128B.128 [R212+0x7800], [R8.64] ;  /* 0x0780000008d47fae */ /* 0x0007e8000b901d50 */
[----:B------:R-:W-:Y:S04]  /*6310*/  LDSM.16.M88.4 R16, [R195] ;  /* 0x00000000c310783b */ /* 0x000fe80000000200 */
[----:B------:R-:W4:Y:S04]  /*6320*/  LDSM.16.M88.4 R20, [R188+0x4000] ;  /* 0x00400000bc14783b */ /* 0x000f280000000200 */
[----:B------:R-:W5:Y:S04]  /*6330*/  LDSM.16.M88.4 R12, [R195+0x2000] ;  /* 0x00200000c30c783b */ /* 0x000f680000000200 */
[----:B------:R-:W-:Y:S04]  /*6340*/  LDSM.16.M88.4 R36, [R194+0x4000] ;  /* 0x00400000c224783b */ /* 0x000fe80000000200 */
[----:B-1----:R-:W-:Y:S01]  /*6350*/  LDSM.16.M88.4 R4, [R198+0x2000] ;  /* 0x00200000c604783b */ /* 0x002fe20000000200 */
[----:B--2---:R-:W-:-:S03]  /*6360*/  IADD3 R2, R0, 0x1, RZ ;  /* 0x0000000100027810 */ /* 0x004fc60007ffe0ff */
[----:B------:R-:W-:Y:S01]  /*6370*/  LDSM.16.M88.4 R44, [R199] ;  /* 0x00000000c72c783b */ /* 0x000fe20000000200 */
[----:B------:R-:W-:-:S03]  /*6380*/  ISETP.GE.AND P6, PT, R2, R210, PT ;  /* 0x000000d20200720c */ /* 0x000fc60003fc6270 */
[----:B---3--:R-:W1:Y:S01]  /*6390*/  LDSM.16.M88.4 R8, [R198] ;  /* 0x00000000c608783b */ /* 0x008e620000000200 */
[C---:B------:R-:W-:Y:S02]  /*63a0*/  ISETP.GE.AND P5, PT, R2.reuse, R209, PT ;  /* 0x000000d10200720c */ /* 0x040fe40003fa6270 */
[C---:B------:R-:W-:Y:S01]  /*63b0*/  ISETP.GE.AND P3, PT, R2.reuse, R208, PT ;  /* 0x000000d00200720c */ /* 0x040fe20003f66270 */
[----:B------:R-:W2:Y:S01]  /*63c0*/  LDSM.16.M88.4 R32, [R196] ;  /* 0x00000000c420783b */ /* 0x000ea20000000200 */
[C---:B------:R-:W-:Y:S02]  /*63d0*/  ISETP.GE.AND P1, PT, R2.reuse, R207, PT ;  /* 0x000000cf0200720c */ /* 0x040fe40003f26270 */
[C---:B------:R-:W-:Y:S01]  /*63e0*/  ISETP.LT.OR P6, PT, R2.reuse, R206, P6 ;  /* 0x000000ce0200720c */ /* 0x040fe200037c1670 */
[----:B------:R-:W3:Y:S01]  /*63f0*/  LDSM.16.M88.4 R52, [R188+0x4800] ;  /* 0x00480000bc34783b */ /* 0x000ee20000000200 */
[C---:B------:R-:W-:Y:S02]  /*6400*/  ISETP.LT.OR P5, PT, R2.reuse, R205, P5 ;  /* 0x000000cd0200720c */ /* 0x040fe40002fa1670 */
[C---:B------:R-:W-:Y:S01]  /*6410*/  ISETP.LT.OR P3, PT, R2.reuse, R204, P3 ;  /* 0x000000cc0200720c */ /* 0x040fe20001f61670 */
[----:B------:R-:W2:Y:S01]  /*6420*/  LDSM.16.M88.4 R28, [R196+0x2000] ;  /* 0x00200000c41c783b */ /* 0x000ea20000000200 */
[----:B------:R-:W-:-:S02]  /*6430*/  ISETP.LT.OR P1, PT, R2, R203, P1 ;  /* 0x000000cb0200720c */ /* 0x000fc40000f21670 */
[----:B------:R-:W-:Y:S01]  /*6440*/  IADD3 R2, R0, 0x8, RZ ;  /* 0x0000000800027810 */ /* 0x000fe20007ffe0ff */
[----:B------:R-:W2:Y:S01]  /*6450*/  LDSM.16.M88.4 R56, [R194+0x4800] ;  /* 0x00480000c238783b */ /* 0x000ea20000000200 */
[----:B----4-:R-:W-:Y:S03]  /*6460*/  HMMA.16816.F32 R40, R16, R20, RZ ;  /* 0x000000141028723c */ /* 0x010fe600000018ff */
[----:B------:R-:W-:Y:S04]  /*6470*/  LDSM.16.M88.4 R60, [R193] ;  /* 0x00000000c13c783b */ /* 0x000fe80000000200 */
[----:B------:R-:W0:Y:S01]  /*6480*/  LDGDEPBAR ;  /* 0x00000000000079af */ /* 0x000e220000000000 */
[C---:B-----5:R-:W-:Y:S08]  /*6490*/  HMMA.16816.F32 R48, R12.reuse, R22, RZ ;  /* 0x000000160c30723c */ /* 0x060ff000000018ff */
[----:B------:R-:W-:Y:S08]  /*64a0*/  HMMA.16816.F32 R24, R12, R20, RZ ;  /* 0x000000140c18723c */ /* 0x000ff000000018ff */
[----:B-1----:R-:W-:Y:S01]  /*64b0*/  HMMA.16816.F32 R76, R8, R36, R40 ;  /* 0x00000024084c723c */ /* 0x002fe20000001828 */
[----:B------:R-:W1:Y:S07]  /*64c0*/  LDSM.16.M88.4 R40, [R188+0x5000] ;  /* 0x00500000bc28783b */ /* 0x000e6e0000000200 */
[----:B------:R-:W-:Y:S01]  /*64d0*/  HMMA.16816.F32 R64, R16, R22, RZ ;  /* 0x000000161040723c */ /* 0x000fe200000018ff */
[----:B------:R-:W-:Y:S07]  /*64e0*/  LDSM.16.M88.4 R20, [R197+0x2000] ;  /* 0x00200000c514783b */ /* 0x000fee0000000200 */
[----:B------:R-:W-:Y:S01]  /*64f0*/  HMMA.16816.F32 R156, R4, R38, R48 ;  /* 0x00000026049c723c */ /* 0x000fe20000001830 */
[----:B------:R-:W4:Y:S07]  /*6500*/  LDSM.16.M88.4 R48, [R188+0x5800] ;  /* 0x00580000bc30783b */ /* 0x000f2e0000000200 */
[----:B--2---:R-:W-:Y:S08]  /*6510*/  HMMA.16816.F32 R148, R32, R44, R76 ;  /* 0x0000002c2094723c */ /* 0x004ff0000000184c */
[----:B------:R-:W-:Y:S01]  /*6520*/  HMMA.16816.F32 R152, R4, R36, R24 ;  /* 0x000000240498723c */ /* 0x000fe20000001818 */
[----:B------:R-:W2:Y:S07]  /*6530*/  LDSM.16.M88.4 R24, [R197] ;  /* 0x00000000c518783b */ /* 0x000eae0000000200 */
[----:B------:R-:W-:Y:S08]  /*6540*/  HMMA.16816.F32 R76, R8, R38, R64 ;  /* 0x00000026084c723c */ /* 0x000ff00000001840 */
[-C--:B---3--:R-:W-:Y:S08]  /*6550*/  HMMA.16816.F32 R36, R12, R52.reuse, RZ ;  /* 0x000000340c24723c */ /* 0x088ff000000018ff */
[----:B------:R-:W-:Y:S08]  /*6560*/  HMMA.16816.F32 R144, R16, R52, RZ ;  /* 0x000000341090723c */ /* 0x000ff000000018ff */
[----:B------:R-:W-:Y:S08]  /*6570*/  HMMA.16816.F32 R64, R28, R44, R152 ;  /* 0x0000002c1c40723c */ /* 0x000ff00000001898 */
[----:B------:R-:W-:Y:S01]  /*6580*/  HMMA.16816.F32 R160, R4, R56, R36 ;  /* 0x0000003804a0723c */ /* 0x000fe20000001824 */
[----:B------:R-:W3:Y:S07]  /*6590*/  LDSM.16.M88.4 R36, [R202] ;  /* 0x00000000ca24783b */ /* 0x000eee0000000200 */
[-C--:B------:R-:W-:Y:S08]  /*65a0*/  HMMA.16816.F32 R156, R28, R46.reuse, R156 ;  /* 0x0000002e1c9c723c */ /* 0x080ff0000000189c */
[----:B------:R-:W-:Y:S08]  /*65b0*/  HMMA.16816.F32 R44, R32, R46, R76 ;  /* 0x0000002e202c723c */ /* 0x000ff0000000184c */
[----:B------:R-:W-:Y:S08]  /*65c0*/  HMMA.16816.F32 R152, R8, R56, R144 ;  /* 0x000000380898723c */ /* 0x000ff00000001890 */
[C---:B------:R-:W-:Y:S08]  /*65d0*/  HMMA.16816.F32 R144, R12.reuse, R54, RZ ;  /* 0x000000360c90723c */ /* 0x040ff000000018ff */
[C---:B-1----:R-:W-:Y:S08]  /*65e0*/  HMMA.16816.F32 R164, R12.reuse, R40, RZ ;  /* 0x000000280ca4723c */ /* 0x042ff000000018ff */
[C---:B----4-:R-:W-:Y:S08]  /*65f0*/  HMMA.16816.F32 R168, R12.reuse, R48, RZ ;  /* 0x000000300ca8723c */ /* 0x050ff000000018ff */
[C---:B------:R-:W-:Y:S08]  /*6600*/  HMMA.16816.F32 R172, R12.reuse, R42, RZ ;  /* 0x0000002a0cac723c */ /* 0x040ff000000018ff */
        /* <DEDUP_REMOVED lines=8> */
[----:B------:R-:W4:Y:S07]  /*6690*/  LDSM.16.M88.4 R16, [R194+0x5000] ;  /* 0x00500000c210783b */ /* 0x000f2e0000000200 */
[C---:B--2---:R-:W-:Y:S08]  /*66a0*/  HMMA.16816.F32 R148, R24.reuse, R60, R148 ;  /* 0x0000003c1894723c */ /* 0x044ff00000001894 */
[----:B------:R-:W-:Y:S08]  /*66b0*/  HMMA.16816.F32 R76, R24, R62, R44 ;  /* 0x0000003e184c723c */ /* 0x000ff0000000182c */
[----:B---3--:R-:W-:Y:S08]  /*66c0*/  HMMA.16816.F32 R48, R32, R36, R152 ;  /* 0x000000242030723c */ /* 0x008ff00000001898 */
[----:B------:R-:W-:Y:S01]  /*66d0*/  HMMA.16816.F32 R64, R20, R60, R64 ;  /* 0x0000003c1440723c */ /* 0x000fe20000001840 */
[----:B------:R-:W-:-:S02]  /*66e0*/  FMUL.FTZ R148, R148, c[0x0][0x2ec] ;  /* 0x0000bb0094947a20 */ /* 0x000fc40000410000 */
[----:B------:R-:W-:Y:S02]  /*66f0*/  FMUL.FTZ R149, R149, c[0x0][0x2ec] ;  /* 0x0000bb0095957a20 */ /* 0x000fe40000410000 */
[----:B------:R-:W-:Y:S01]  /*6700*/  FMUL.FTZ R150, R150, c[0x0][0x2ec] ;  /* 0x0000bb0096967a20 */ /* 0x000fe20000410000 */
[----:B------:R-:W2:Y:S01]  /*6710*/  MUFU.TANH R231, R148 ;  /* 0x0000009400e77308 */ /* 0x000ea20000002400 */
[----:B------:R-:W-:Y:S01]  /*6720*/  FMUL.FTZ R151, R151, c[0x0][0x2ec] ;  /* 0x0000bb0097977a20 */ /* 0x000fe20000410000 */
[----:B------:R-:W-:Y:S01]  /*6730*/  HMMA.16816.F32 R44, R28, R36, R160 ;  /* 0x000000241c2c723c */ /* 0x000fe200000018a0 */
[----:B------:R-:W-:Y:S02]  /*6740*/  FMUL.FTZ R76, R76, c[0x0][0x2ec] ;  /* 0x0000bb004c4c7a20 */ /* 0x000fe40000410000 */
[----:B------:R-:W-:Y:S02]  /*6750*/  FMUL.FTZ R77, R77, c[0x0][0x2ec] ;  /* 0x0000bb004d4d7a20 */ /* 0x000fe40000410000 */
[----:B------:R-:W-:Y:S01]  /*6760*/  FMUL.FTZ R78, R78, c[0x0][0x2ec] ;  /* 0x0000bb004e4e7a20 */ /* 0x000fe20000410000 */
[----:B------:R-:W-:Y:S01]  /*6770*/  MUFU.TANH R232, R149 ;  /* 0x0000009500e87308 */ /* 0x000fe20000002400 */
[----:B------:R-:W-:Y:S01]  /*6780*/  FMUL.FTZ R79, R79, c[0x0][0x2ec] ;  /* 0x0000bb004f4f7a20 */ /* 0x000fe20000410000 */
[-C--:B------:R-:W-:Y:S06]  /*6790*/  HMMA.16816.F32 R144, R4, R58.reuse, R144 ;  /* 0x0000003a0490723c */ /* 0x080fec0000001890 */
[----:B------:R-:W3:Y:S02]  /*67a0*/  MUFU.TANH R230, R150 ;  /* 0x0000009600e67308 */ /* 0x000ee40000002400 */
[----:B------:R-:W-:Y:S01]  /*67b0*/  HMMA.16816.F32 R56, R8, R58, R52 ;  /* 0x0000003a0838723c */ /* 0x000fe20000001834 */
[----:B------:R-:W-:-:S02]  /*67c0*/  FMUL.FTZ R64, R64, c[0x0][0x2ec] ;  /* 0x0000bb0040407a20 */ /* 0x000fc40000410000 */
[----:B------:R-:W-:Y:S02]  /*67d0*/  FMUL.FTZ R65, R65, c[0x0][0x2ec] ;  /* 0x0000bb0041417a20 */ /* 0x000fe40000410000 */
[----:B------:R-:W-:Y:S01]  /*67e0*/  FMUL.FTZ R66, R66, c[0x0][0x2ec] ;  /* 0x0000bb0042427a20 */ /* 0x000fe20000410000 */
[----:B------:R4:W-:Y:S01]  /*67f0*/  MUFU.TANH R233, R151 ;  /* 0x0000009700e97308 */ /* 0x0009e20000002400 */
[----:B------:R-:W-:Y:S01]  /*6800*/  FMUL.FTZ R67, R67, c[0x0][0x2ec] ;  /* 0x0000bb0043437a20 */ /* 0x000fe20000410000 */
[C---:B-1----:R-:W-:Y:S06]  /*6810*/  HMMA.16816.F32 R168, R4.reuse, R12, R168 ;  /* 0x0000000c04a8723c */ /* 0x042fec00000018a8 */
[----:B------:R-:W-:Y:S02]  /*6820*/  MUFU.TANH R163, R76 ;  /* 0x0000004c00a37308 */ /* 0x000fe40000002400 */
[C---:B------:R-:W-:Y:S06]  /*6830*/  HMMA.16816.F32 R152, R4.reuse, R14, R176 ;  /* 0x0000000e0498723c */ /* 0x040fec00000018b0 */
[----:B------:R-:W-:Y:S02]  /*6840*/  MUFU.TANH R227, R77 ;  /* 0x0000004d00e37308 */ /* 0x000fe40000002400 */
[----:B----4-:R-:W-:Y:S06]  /*6850*/  HMMA.16816.F32 R148, R4, R18, R172 ;  /* 0x000000120494723c */ /* 0x010fec00000018ac */
[----:B------:R-:W-:Y:S02]  /*6860*/  MUFU.TANH R224, R78 ;  /* 0x0000004e00e07308 */ /* 0x000fe40000002400 */
[----:B------:R-:W-:Y:S06]  /*6870*/  HMMA.16816.F32 R52, R24, R40, R48 ;  /* 0x000000281834723c */ /* 0x000fec0000001830 */
[----:B------:R1:W-:Y:S02]  /*6880*/  MUFU.TANH R226, R79 ;  /* 0x0000004f00e27308 */ /* 0x0003e40000002400 */
[----:B------:R-:W-:Y:S06]  /*6890*/  HMMA.16816.F32 R48, R8, R16, R180 ;  /* 0x000000100830723c */ /* 0x000fec00000018b4 */
[----:B------:R-:W-:Y:S02]  /*68a0*/  MUFU.TANH R228, R64 ;  /* 0x0000004000e47308 */ /* 0x000fe40000002400 */
[----:B------:R-:W-:Y:S06]  /*68b0*/  HMMA.16816.F32 R56, R32, R38, R56 ;  /* 0x000000262038723c */ /* 0x000fec0000001838 */
[----:B------:R-:W-:Y:S02]  /*68c0*/  MUFU.TANH R229, R65 ;  /* 0x0000004100e57308 */ /* 0x000fe40000002400 */
[----:B-1----:R-:W-:Y:S01]  /*68d0*/  HMMA.16816.F32 R76, R4, R16, R164 ;  /* 0x00000010044c723c */ /* 0x002fe200000018a4 */
[----:B------:R-:W1:Y:S01]  /*68e0*/  LDSM.16.M88.4 R4, [R201] ;  /* 0x00000000c904783b */ /* 0x000e620000000200 */
[----:B------:R-:W-:-:S02]  /*68f0*/  FMUL.FTZ R52, R52, c[0x0][0x2ec] ;  /* 0x0000bb0034347a20 */ /* 0x000fc40000410000 */
[----:B------:R-:W-:Y:S02]  /*6900*/  FMUL.FTZ R53, R53, c[0x0][0x2ec] ;  /* 0x0000bb0035357a20 */ /* 0x000fe40000410000 */
[----:B------:R-:W4:Y:S01]  /*6910*/  MUFU.TANH R211, R66 ;  /* 0x0000004200d37308 */ /* 0x000f220000002400 */
[----:B------:R-:W-:Y:S01]  /*6920*/  FMUL.FTZ R54, R54, c[0x0][0x2ec] ;  /* 0x0000bb0036367a20 */ /* 0x000fe20000410000 */
[----:B------:R-:W-:Y:S01]  /*6930*/  HMMA.16816.F32 R60, R20, R62, R156 ;  /* 0x0000003e143c723c */ /* 0x000fe2000000189c */
[----:B------:R-:W-:-:S05]  /*6940*/  FMUL.FTZ R55, R55, c[0x0][0x2ec] ;  /* 0x0000bb0037377a20 */ /* 0x000fca0000410000 */
[----:B------:R5:W1:Y:S02]  /*6950*/  MUFU.TANH R225, R67 ;  /* 0x0000004300e17308 */ /* 0x000a640000002400 */
[----:B------:R-:W-:Y:S06]  /*6960*/  HMMA.16816.F32 R56, R24, R42, R56 ;  /* 0x0000002a1838723c */ /* 0x000fec0000001838 */
[----:B------:R-:W-:Y:S02]  /*6970*/  MUFU.TANH R172, R52 ;  /* 0x0000003400ac7308 */ /* 0x000fe40000002400 */
[----:B-----5:R-:W-:Y:S06]  /*6980*/  HMMA.16816.F32 R64, R20, R40, R44 ;  /* 0x000000281440723c */ /* 0x020fec000000182c */
[----:B------:R-:W-:Y:S02]  /*6990*/  MUFU.TANH R173, R53 ;  /* 0x0000003500ad7308 */ /* 0x000fe40000002400 */
[----:B------:R-:W-:-:S02]  /*69a0*/  FMUL.FTZ R60, R60, c[0x0][0x2ec] ;  /* 0x0000bb003c3c7a20 */ /* 0x000fc40000410000 */
[----:B------:R-:W-:Y:S02]  /*69b0*/  FMUL.FTZ R61, R61, c[0x0][0x2ec] ;  /* 0x0000bb003d3d7a20 */ /* 0x000fe40000410000 */
[----:B------:R-:W-:Y:S01]  /*69c0*/  FMUL.FTZ R62, R62, c[0x0][0x2ec] ;  /* 0x0000bb003e3e7a20 */ /* 0x000fe20000410000 */
[----:B------:R-:W-:Y:S01]  /*69d0*/  HMMA.16816.F32 R44, R28, R38, R144 ;  /* 0x000000261c2c723c */ /* 0x000fe20000001890 */
[----:B------:R-:W5:Y:S01]  /*69e0*/  LDSM.16.M88.4 R36, [R193+0x1000] ;  /* 0x00100000c124783b */ /* 0x000f620000000200 */
[----:B------:R-:W-:Y:S01]  /*69f0*/  MUFU.TANH R167, R54 ;  /* 0x0000003600a77308 */ /* 0x000fe20000002400 */
[----:B------:R-:W-:Y:S02]  /*6a00*/  FMUL.FTZ R63, R63, c[0x0][0x2ec] ;  /* 0x0000bb003f3f7a20 */ /* 0x000fe40000410000 */
[----:B------:R-:W-:Y:S02]  /*6a10*/  FMUL.FTZ R58, R58, c[0x0][0x2ec] ;  /* 0x0000bb003a3a7a20 */ /* 0x000fe40000410000 */
[----:B------:R-:W-:Y:S01]  /*6a20*/  FMUL.FTZ R57, R57, c[0x0][0x2ec] ;  /* 0x0000bb0039397a20 */ /* 0x000fe20000410000 */
[----:B------:R-:W-:Y:S01]  /*6a30*/  HMMA.16816.F32 R144, R8, R12, R184 ;  /* 0x0000000c0890723c */ /* 0x000fe200000018b8 */
[----:B------:R-:W-:Y:S01]  /*6a40*/  FMUL.FTZ R56, R56, c[0x0][0x2ec] ;  /* 0x0000bb0038387a20 */ /* 0x000fe20000410000 */
[----:B------:R1:W-:Y:S01]  /*6a50*/  MUFU.TANH R166, R55 ;  /* 0x0000003700a67308 */ /* 0x0003e20000002400 */
[----:B------:R-:W-:-:S02]  /*6a60*/  FMUL.FTZ R59, R59, c[0x0][0x2ec] ;  /* 0x0000bb003b3b7a20 */ /* 0x000fc40000410000 */
[----:B------:R-:W-:-:S05]  /*6a70*/  FMUL.FTZ R67, R67, c[0x0][0x2ec] ;  /* 0x0000bb0043437a20 */ /* 0x000fca0000410000 */
[----:B------:R-:W-:Y:S01]  /*6a80*/  MUFU.TANH R214, R60 ;  /* 0x0000003c00d67308 */ /* 0x000fe20000002400 */
[----:B------:R-:W-:Y:S02]  /*6a90*/  FMUL.FTZ R64, R64, c[0x0][0x2ec] ;  /* 0x0000bb0040407a20 */ /* 0x000fe40000410000 */
[----:B------:R-:W-:Y:S02]  /*6aa0*/  FMUL.FTZ R66, R66, c[0x0][0x2ec] ;  /* 0x0000bb0042427a20 */ /* 0x000fe40000410000 */
[----:B------:R-:W-:Y:S01]  /*6ab0*/  FMUL.FTZ R65, R65, c[0x0][0x2ec] ;  /* 0x0000bb0041417a20 */ /* 0x000fe20000410000 */
[----:B------:R-:W-:Y:S02]  /*6ac0*/  HMMA.16816.F32 R44, R20, R42, R44 ;  /* 0x0000002a142c723c */ /* 0x000fe4000000182c */
[----:B------:R-:W-:Y:S06]  /*6ad0*/  MUFU.TANH R215, R61 ;  /* 0x0000003d00d77308 */ /* 0x000fec0000002400 */
[----:B-1----:R-:W-:Y:S02]  /*6ae0*/  HMMA.16816.F32 R52, R8, R18, R220 ;  /* 0x000000120834723c */ /* 0x002fe400000018dc */
[----:B------:R-:W1:Y:S06]  /*6af0*/  MUFU.TANH R3, R62 ;  /* 0x0000003e00037308 */ /* 0x000e6c0000002400 */
[-C--:B------:R-:W-:Y:S02]  /*6b00*/  HMMA.16816.F32 R16, R32, R4.reuse, R48 ;  /* 0x000000042010723c */ /* 0x080fe40000001830 */
[----:B------:R1:W1:Y:S06]  /*6b10*/  MUFU.TANH R174, R63 ;  /* 0x0000003f00ae7308 */ /* 0x00026c0000002400 */
[----:B------:R-:W-:Y:S01]  /*6b20*/  HMMA.16816.F32 R40, R28, R4, R76 ;  /* 0x000000041c28723c */ /* 0x000fe2000000184c */
[----:B------:R-:W-:Y:S01]  /*6b30*/  FMUL.FTZ R46, R46, c[0x0][0x2ec] ;  /* 0x0000bb002e2e7a20 */ /* 0x000fe20000410000 */
[----:B------:R-:W-:Y:S01]  /*6b40*/  MUFU.TANH R160, R67 ;  /* 0x0000004300a07308 */ /* 0x000fe20000002400 */
[----:B------:R-:W-:-:S02]  /*6b50*/  FMUL.FTZ R47, R47, c[0x0][0x2ec] ;  /* 0x0000bb002f2f7a20 */ /* 0x000fc40000410000 */
[----:B------:R-:W-:Y:S02]  /*6b60*/  FMUL.FTZ R44, R44, c[0x0][0x2ec] ;  /* 0x0000bb002c2c7a20 */ /* 0x000fe40000410000 */
[----:B------:R-:W-:Y:S01]  /*6b70*/  FMUL.FTZ R45, R45, c[0x0][0x2ec] ;  /* 0x0000bb002d2d7a20 */ /* 0x000fe20000410000 */
[----:B------:R-:W-:Y:S02]  /*6b80*/  HMMA.16816.F32 R48, R28, R6, R148 ;  /* 0x000000061c30723c */ /* 0x000fe40000001894 */
[----:B------:R2:W-:Y:S06]  /*6b90*/  MUFU.TANH R67, R46 ;  /* 0x0000002e00437308 */ /* 0x0005ec0000002400 */
[----:B-----5:R-:W-:Y:S02]  /*6ba0*/  HMMA.16816.F32 R16, R24, R36, R16 ;  /* 0x000000241810723c */ /* 0x020fe40000001810 */
[----:B------:R3:W5:Y:S06]  /*6bb0*/  MUFU.TANH R158, R64 ;  /* 0x00000040009e7308 */ /* 0x00076c0000002400 */
[----:B-1----:R-:W-:Y:S01]  /*6bc0*/  HMMA.16816.F32 R60, R8, R14, R216 ;  /* 0x0000000e083c723c */ /* 0x002fe200000018d8 */
[----:B------:R-:W1:Y:S01]  /*6bd0*/  LDSM.16.M88.4 R8, [R200] ;  /* 0x00000000c808783b */ /* 0x000e620000000200 */
[----:B--2---:R-:W-:Y:S01]  /*6be0*/  FSEL R46, R231, -INF , !P2 ;  /* 0xff800000e72e7808 */ /* 0x004fe20005000000 */
[----:B------:R2:W-:Y:S01]  /*6bf0*/  MUFU.TANH R165, R58 ;  /* 0x0000003a00a57308 */ /* 0x0005e20000002400 */
[----:B------:R-:W-:-:S04]  /*6c00*/  ISETP.GE.AND P2, PT, R0, R207, PT ;  /* 0x000000cf0000720c */ /* 0x000fc80003f46270 */
[----:B------:R-:W-:Y:S01]  /*6c10*/  HMMA.16816.F32 R12, R32, R6, R52 ;  /* 0x00000006200c723c */ /* 0x000fe20000001834 */
[----:B------:R-:W-:Y:S02]  /*6c20*/  ISETP.LT.OR P2, PT, R0, R203, P2 ;  /* 0x000000cb0000720c */ /* 0x000fe40001741670 */
[----:B---3--:R-:W-:Y:S01]  /*6c30*/  FSEL R64, R230, -INF , !P0 ;  /* 0xff800000e6407808 */ /* 0x008fe20004000000 */
[----:B------:R3:W-:Y:S01]  /*6c40*/  MUFU.TANH R68, R47 ;  /* 0x0000002f00447308 */ /* 0x0007e20000002400 */
[----:B------:R-:W-:Y:S02]  /*6c50*/  ISETP.GE.AND P0, PT, R2, R210, PT ;  /* 0x000000d20200720c */ /* 0x000fe40003f06270 */
[----:B----4-:R-:W-:Y:S01]  /*6c60*/  FSEL R54, R211, -INF , !P2 ;  /* 0xff800000d3367808 */ /* 0x010fe20005000000 */
[----:B------:R-:W-:Y:S01]  /*6c70*/  HMMA.16816.F32 R4, R20, R36, R40 ;  /* 0x000000241404723c */ /* 0x000fe20000001828 */
[----:B------:R-:W-:Y:S01]  /*6c80*/  FMUL.FTZ R16, R16, c[0x0][0x2ec] ;  /* 0x0000bb0010107a20 */ /* 0x000fe20000410000 */
[----:B------:R-:W-:Y:S01]  /*6c90*/  ISETP.LT.OR P0, PT, R2, R206, P0 ;  /* 0x000000ce0200720c */ /* 0x000fe20000701670 */
[----:B------:R-:W-:Y:S01]  /*6ca0*/  FMUL.FTZ R17, R17, c[0x0][0x2ec] ;  /* 0x0000bb0011117a20 */ /* 0x000fe20000410000 */
[----:B--2---:R-:W-:Y:S01]  /*6cb0*/  FSEL R58, R232, -INF , !P6 ;  /* 0xff800000e83a7808 */ /* 0x004fe20007000000 */
[----:B------:R-:W-:Y:S01]  /*6cc0*/  FMUL.FTZ R18, R18, c[0x0][0x2ec] ;  /* 0x0000bb0012127a20 */ /* 0x000fe20000410000 */
[----:B------:R-:W-:Y:S01]  /*6cd0*/  MUFU.TANH R150, R16 ;  /* 0x0000001000967308 */ /* 0x000fe20000002400 */
[----:B------:R-:W-:Y:S01]  /*6ce0*/  FMUL.FTZ R19, R19, c[0x0][0x2ec] ;  /* 0x0000bb0013137a20 */ /* 0x000fe20000410000 */
[----:B------:R-:W-:-:S02]  /*6cf0*/  ISETP.GE.AND P2, PT, R2, R208, PT ;  /* 0x000000d00200720c */ /* 0x000fc40003f46270 */
[----:B------:R-:W-:Y:S02]  /*6d00*/  ISETP.GE.AND P6, PT, R2, R207, PT ;  /* 0x000000cf0200720c */ /* 0x000fe40003fc6270 */
[----:B---3--:R-:W-:Y:S02]  /*6d10*/  FSEL R47, R228, -INF , !P4 ;  /* 0xff800000e42f7808 */ /* 0x008fe40006000000 */
[----:B------:R-:W-:Y:S01]  /*6d20*/  MUFU.TANH R156, R17 ;  /* 0x00000011009c7308 */ /* 0x000fe20000002400 */
[C---:B------:R-:W-:Y:S02]  /*6d30*/  ISETP.GE.AND P4, PT, R2.reuse, R209, PT ;  /* 0x000000d10200720c */ /* 0x040fe40003f86270 */
[C---:B------:R-:W-:Y:S02]  /*6d40*/  ISETP.LT.OR P2, PT, R2.reuse, R204, P2 ;  /* 0x000000cc0200720c */ /* 0x040fe40001741670 */
[C---:B------:R-:W-:Y:S02]  /*6d50*/  ISETP.LT.OR P4, PT, R2.reuse, R205, P4 ;  /* 0x000000cd0200720c */ /* 0x040fe40002781670 */
[----:B------:R-:W-:Y:S01]  /*6d60*/  ISETP.LT.OR P6, PT, R2, R203, P6 ;  /* 0x000000cb0200720c */ /* 0x000fe200037c1670 */
[----:B------:R-:W-:Y:S01]  /*6d70*/  MUFU.TANH R211, R18 ;  /* 0x0000001200d37308 */ /* 0x000fe20000002400 */
[----:B------:R-:W-:Y:S01]  /*6d80*/  IADD3 R2, R0, 0x9, RZ ;  /* 0x0000000900027810 */ /* 0x000fe20007ffe0ff */
[----:B------:R-:W-:Y:S01]  /*6d90*/  FMUL.FTZ R4, R4, c[0x0][0x2ec] ;  /* 0x0000bb0004047a20 */ /* 0x000fe20000410000 */
[----:B------:R-:W-:Y:S01]  /*6da0*/  FSEL R53, R229, -INF , !P3 ;  /* 0xff800000e5357808 */ /* 0x000fe20005800000 */
[----:B------:R-:W-:Y:S01]  /*6db0*/  FMUL.FTZ R5, R5, c[0x0][0x2ec] ;  /* 0x0000bb0005057a20 */ /* 0x000fe20000410000 */
[----:B------:R-:W-:Y:S01]  /*6dc0*/  FSEL R55, R225, -INF , !P1 ;  /* 0xff800000e1377808 */ /* 0x000fe20004800000 */
[----:B------:R-:W-:Y:S01]  /*6dd0*/  FMUL.FTZ R6, R6, c[0x0][0x2ec] ;  /* 0x0000bb0006067a20 */ /* 0x000fe20000410000 */
[C---:B------:R-:W-:Y:S01]  /*6de0*/  ISETP.GE.AND P3, PT, R2.reuse, R209, PT ;  /* 0x000000d10200720c */ /* 0x040fe20003f66270 */
[----:B------:R2:W-:Y:S01]  /*6df0*/  MUFU.TANH R183, R19 ;  /* 0x0000001300b77308 */ /* 0x0005e20000002400 */
[----:B------:R-:W-:Y:S01]  /*6e00*/  FMUL.FTZ R7, R7, c[0x0][0x2ec] ;  /* 0x0000bb0007077a20 */ /* 0x000fe20000410000 */
[C---:B------:R-:W-:Y:S01]  /*6e10*/  ISETP.GE.AND P1, PT, R2.reuse, R208, PT ;  /* 0x000000d00200720c */ /* 0x040fe20003f26270 */
[----:B-1----:R-:W-:Y:S01]  /*6e20*/  HMMA.16816.F32 R40, R28, R8, R168 ;  /* 0x000000081c28723c */ /* 0x002fe200000018a8 */
[----:B------:R-:W-:-:S02]  /*6e30*/  ISETP.LT.OR P3, PT, R2, R205, P3 ;  /* 0x000000cd0200720c */ /* 0x000fc40001f61670 */
[----:B------:R-:W-:Y:S02]  /*6e40*/  ISETP.LT.OR P1, PT, R2, R204, P1 ;  /* 0x000000cc0200720c */ /* 0x000fe40000f21670 */
[----:B------:R1:W-:Y:S01]  /*6e50*/  MUFU.TANH R159, R57 ;  /* 0x00000039009f7308 */ /* 0x0003e20000002400 */
[----:B------:R-:W-:Y:S02]  /*6e60*/  FSEL R52, R3, -INF , !P6 ;  /* 0xff80000003347808 */ /* 0x000fe40007000000 */
[----:B------:R-:W-:Y:S05]  /*6e70*/  HMMA.16816.F32 R28, R28, R10, R152 ;  /* 0x0000000a1c1c723c */ /* 0x000fea0000001898 */
[----:B------:R-:W3:Y:S03]  /*6e80*/  MUFU.TANH R157, R66 ;  /* 0x00000042009d7308 */ /* 0x000ee60000002400 */
[----:B--2---:R-:W-:Y:S01]  /*6e90*/  HMMA.16816.F32 R16, R24, R38, R12 ;  /* 0x000000261810723c */ /* 0x004fe2000000180c */
[----:B-1----:R-:W-:-:S04]  /*6ea0*/  FSEL R57, R163, -INF , !P0 ;  /* 0xff800000a3397808 */ /* 0x002fc80004000000 */
[----:B------:R-:W-:Y:S01]  /*6eb0*/  MUFU.TANH R164, R4 ;  /* 0x0000000400a47308 */ /* 0x000fe20000002400 */
[C---:B------:R-:W-:Y:S02]  /*6ec0*/  ISETP.GE.AND P0, PT, R2.reuse, R207, PT ;  /* 0x000000cf0200720c */ /* 0x040fe40003f06270 */
[----:B------:R-:W-:Y:S02]  /*6ed0*/  HMMA.16816.F32 R36, R20, R38, R48 ;  /* 0x000000261424723c */ /* 0x000fe40000001830 */
[----:B------:R-:W-:-:S03]  /*6ee0*/  ISETP.LT.OR P0, PT, R2, R203, P0 ;  /* 0x000000cb0200720c */ /* 0x000fc60000701670 */
[----:B------:R-:W-:Y:S02]  /*6ef0*/  MUFU.TANH R163, R5 ;  /* 0x0000000500a37308 */ /* 0x000fe40000002400 */
[----:B------:R-:W-:Y:S01]  /*6f00*/  FSEL R48, R226, -INF , !P3 ;  /* 0xff800000e2307808 */ /* 0x000fe20005800000 */
[C---:B------:R-:W-:Y:S05]  /*6f10*/  HMMA.16816.F32 R12, R32.reuse, R8, R144 ;  /* 0x00000008200c723c */ /* 0x040fea0000001890 */
[----:B------:R-:W-:Y:S03]  /*6f20*/  MUFU.TANH R66, R6 ;  /* 0x0000000600427308 */ /* 0x000fe60000002400 */
[----:B------:R-:W-:Y:S01]  /*6f30*/  FMUL.FTZ R3, R16, c[0x0][0x2ec] ;  /* 0x0000bb0010037a20 */ /* 0x000fe20000410000 */
[----:B------:R-:W-:Y:S01]  /*6f40*/  FSEL R16, R215, -INF , !P1 ;  /* 0xff800000d7107808 */ /* 0x000fe20004800000 */
[----:B------:R-:W-:Y:S01]  /*6f50*/  HMMA.16816.F32 R32, R32, R10, R60 ;  /* 0x0000000a2020723c */ /* 0x000fe2000000183c */
[----:B------:R-:W-:-:S02]  /*6f60*/  FMUL.FTZ R17, R17, c[0x0][0x2ec] ;  /* 0x0000bb0011117a20 */ /* 0x000fc40000410000 */
[----:B------:R-:W-:Y:S01]  /*6f70*/  FMUL.FTZ R18, R18, c[0x0][0x2ec] ;  /* 0x0000bb0012127a20 */ /* 0x000fe20000410000 */
[----:B------:R1:W-:Y:S01]  /*6f80*/  MUFU.TANH R49, R7 ;  /* 0x0000000700317308 */ /* 0x0003e20000002400 */
[----:B------:R-:W-:Y:S02]  /*6f90*/  FMUL.FTZ R19, R19, c[0x0][0x2ec] ;  /* 0x0000bb0013137a20 */ /* 0x000fe40000410000 */
[----:B------:R-:W-:Y:S02]  /*6fa0*/  FMUL.FTZ R36, R36, c[0x0][0x2ec] ;  /* 0x0000bb0024247a20 */ /* 0x000fe40000410000 */
[----:B------:R-:W-:Y:S02]  /*6fb0*/  FMUL.FTZ R38, R38, c[0x0][0x2ec] ;  /* 0x0000bb0026267a20 */ /* 0x000fe40000410000 */
[----:B------:R-:W-:Y:S01]  /*6fc0*/  FMUL.FTZ R37, R37, c[0x0][0x2ec] ;  /* 0x0000bb0025257a20 */ /* 0x000fe20000410000 */
[----:B------:R2:W4:Y:S01]  /*6fd0*/  MUFU.TANH R162, R65 ;  /* 0x0000004100a27308 */ /* 0x0005220000002400 */
[----:B------:R-:W-:Y:S01]  /*6fe0*/  FMUL.FTZ R39, R39, c[0x0][0x2ec] ;  /* 0x0000bb0027277a20 */ /* 0x000fe20000410000 */
[----:B-1----:R-:W1:Y:S06]  /*6ff0*/  LDSM.16.M88.4 R4, [R193+0x1800] ;  /* 0x00180000c104783b */ /* 0x002e6c0000000200 */
[----:B------:R3:W1:Y:S01]  /*7000*/  MUFU.TANH R69, R56 ;  /* 0x0000003800457308 */ /* 0x0006620000002400 */
[----:B------:R-:W-:-:S04]  /*7010*/  DEPBAR.LE SB0, 0x0 ;  /* 0x000080000000791a */ /* 0x000fc80000000000 */
[----:B--2---:R-:W-:-:S03]  /*7020*/  FSEL R65, R233, -INF , !P5 ;  /* 0xff800000e9417808 */ /* 0x004fc60006800000 */
[----:B------:R2:W-:Y:S01]  /*7030*/  MUFU.TANH R161, R59 ;  /* 0x0000003b00a17308 */ /* 0x0005e20000002400 */
[----:B------:R-:W-:-:S04]  /*7040*/  ISETP.GE.AND P5, PT, R2, R210, PT ;  /* 0x000000d20200720c */ /* 0x000fc80003fa6270 */
[----:B------:R-:W-:Y:S02]  /*7050*/  ISETP.LT.OR P5, PT, R2, R206, P5 ;  /* 0x000000ce0200720c */ /* 0x000fe40002fa1670 */
[----:B------:R-:W-:Y:S01]  /*7060*/  IADD3 R2, R0, 0x10, RZ ;  /* 0x0000001000027810 */ /* 0x000fe20007ffe0ff */
[----:B------:R4:W1:Y:S01]  /*7070*/  MUFU.TANH R75, R44 ;  /* 0x0000002c004b7308 */ /* 0x0008620000002400 */
[----:B---3--:R-:W-:Y:S02]  /*7080*/  FSEL R56, R227, -INF , !P5 ;  /* 0xff800000e3387808 */ /* 0x008fe40006800000 */
[C---:B------:R-:W-:Y:S02]  /*7090*/  ISETP.GE.AND P6, PT, R2.reuse, R208, PT ;  /* 0x000000d00200720c */ /* 0x040fe40003fc6270 */
[C---:B------:R-:W-:Y:S02]  /*70a0*/  ISETP.GE.AND P5, PT, R2.reuse, R207, PT ;  /* 0x000000cf0200720c */ /* 0x040fe40003fa6270 */
[----:B------:R-:W-:Y:S01]  /*70b0*/  ISETP.LT.OR P6, PT, R2, R204, P6 ;  /* 0x000000cc0200720c */ /* 0x000fe200037c1670 */
[----:B------:R3:W-:Y:S01]  /*70c0*/  MUFU.TANH R154, R3 ;  /* 0x00000003009a7308 */ /* 0x0007e20000002400 */
[----:B--2---:R-:W-:-:S02]  /*70d0*/  FSEL R59, R224, -INF , !P4 ;  /* 0xff800000e03b7808 */ /* 0x004fc40006000000 */
[C---:B------:R-:W-:Y:S02]  /*70e0*/  ISETP.GE.AND P4, PT, R2.reuse, R210, PT ;  /* 0x000000d20200720c */ /* 0x040fe40003f86270 */
[C---:B------:R-:W-:Y:S02]  /*70f0*/  ISETP.LT.OR P5, PT, R2.reuse, R203, P5 ;  /* 0x000000cb0200720c */ /* 0x040fe40002fa1670 */
[----:B------:R-:W-:Y:S01]  /*7100*/  ISETP.LT.OR P4, PT, R2, R206, P4 ;  /* 0x000000ce0200720c */ /* 0x000fe20002781670 */
[----:B------:R2:W2:Y:S01]  /*7110*/  MUFU.TANH R74, R45 ;  /* 0x0000002d004a7308 */ /* 0x0004a20000002400 */
[----:B----4-:R-:W-:Y:S02]  /*7120*/  FSEL R44, R214, -INF , !P2 ;  /* 0xff800000d62c7808 */ /* 0x010fe40005000000 */
[----:B------:R-:W-:Y:S02]  /*7130*/  ISETP.GE.AND P2, PT, R2, R209, PT ;  /* 0x000000d10200720c */ /* 0x000fe40003f46270 */
[----:B------:R-:W-:-:S02]  /*7140*/  FSEL R148, R172, -INF , !P4 ;  /* 0xff800000ac947808 */ /* 0x000fc40006000000 */
[----:B------:R-:W-:Y:S01]  /*7150*/  ISETP.LT.OR P2, PT, R2, R205, P2 ;  /* 0x000000cd0200720c */ /* 0x000fe20001741670 */
[-C--:B-1----:R-:W-:Y:S01]  /*7160*/  HMMA.16816.F32 R12, R24, R4.reuse, R12 ;  /* 0x00000004180c723c */ /* 0x082fe2000000180c */
[C---:B------:R-:W-:Y:S01]  /*7170*/  IADD3 R2, R0.reuse, 0x11, RZ ;  /* 0x0000001100027810 */ /* 0x040fe20007ffe0ff */
[----:B------:R-:W-:Y:S01]  /*7180*/  MUFU.TANH R17, R17 ;  /* 0x0000001100117308 */ /* 0x000fe20000002400 */
[----:B---3--:R-:W-:Y:S02]  /*7190*/  IADD3 R3, R0, 0x18, RZ ;  /* 0x0000001800037810 */ /* 0x008fe40007ffe0ff */
[----:B------:R-:W-:Y:S02]  /*71a0*/  FSEL R170, R167, -INF , !P2 ;  /* 0xff800000a7aa7808 */ /* 0x000fe40005000000 */
[----:B------:R-:W-:Y:S01]  /*71b0*/  ISETP.GE.AND P3, PT, R2, R210, PT ;  /* 0x000000d20200720c */ /* 0x000fe20003f66270 */
[----:B------:R-:W-:Y:S01]  /*71c0*/  HMMA.16816.F32 R8, R20, R4, R40 ;  /* 0x000000041408723c */ /* 0x000fe20000001828 */
[----:B--2---:R-:W-:Y:S01]  /*71d0*/  FSEL R45, R174, -INF , !P0 ;  /* 0xff800000ae2d7808 */ /* 0x004fe20004000000 */
[----:B------:R-:W1:Y:S01]  /*71e0*/  MUFU.TANH R18, R18 ;  /* 0x0000001200127308 */ /* 0x000e620000002400 */
[----:B------:R-:W-:-:S02]  /*71f0*/  ISETP.GE.AND P1, PT, R2, R209, PT ;  /* 0x000000d10200720c */ /* 0x000fc40003f26270 */
[C---:B------:R-:W-:Y:S02]  /*7200*/  ISETP.GE.AND P0, PT, R2.reuse, R208, PT ;  /* 0x000000d00200720c */ /* 0x040fe40003f06270 */
[C---:B------:R-:W-:Y:S01]  /*7210*/  ISETP.GE.AND P4, PT, R2.reuse, R207, PT ;  /* 0x000000cf0200720c */ /* 0x040fe20003f86270 */
[-C--:B------:R-:W-:Y:S01]  /*7220*/  HMMA.16816.F32 R24, R24, R6.reuse, R32 ;  /* 0x000000061818723c */ /* 0x080fe20000001820 */
[C---:B------:R-:W-:Y:S01]  /*7230*/  ISETP.GE.AND P2, PT, R3.reuse, R210, PT ;  /* 0x000000d20300720c */ /* 0x040fe20003f46270 */
[----:B------:R-:W-:Y:S01]  /*7240*/  MUFU.TANH R19, R19 ;  /* 0x0000001300137308 */ /* 0x000fe20000002400 */
[C---:B------:R-:W-:Y:S02]  /*7250*/  ISETP.LT.OR P3, PT, R2.reuse, R206, P3 ;  /* 0x000000ce0200720c */ /* 0x040fe40001f61670 */
[C---:B------:R-:W-:Y:S02]  /*7260*/  ISETP.LT.OR P1, PT, R2.reuse, R205, P1 ;  /* 0x000000cd0200720c */ /* 0x040fe40000f21670 */
[----:B------:R-:W-:Y:S01]  /*7270*/  ISETP.LT.OR P0, PT, R2, R204, P0 ;  /* 0x000000cc0200720c */ /* 0x000fe20000701670 */
[----:B------:R-:W-:Y:S01]  /*7280*/  FMUL.FTZ R12, R12, c[0x0][0x2ec] ;  /* 0x0000bb000c0c7a20 */ /* 0x000fe20000410000 */
[----:B------:R-:W-:Y:S01]  /*7290*/  ISETP.LT.OR P4, PT, R2, R203, P4 ;  /* 0x000000cb0200720c */ /* 0x000fe20002781670 */
[----:B------:R-:W2:Y:S01]  /*72a0*/  MUFU.TANH R36, R36 ;  /* 0x0000002400247308 */ /* 0x000ea20000002400 */
[----:B------:R-:W-:Y:S01]  /*72b0*/  ISETP.LT.OR P2, PT, R3, R206, P2 ;  /* 0x000000ce0300720c */ /* 0x000fe20001741670 */
[----:B------:R-:W-:Y:S01]  /*72c0*/  FMUL.FTZ R13, R13, c[0x0][0x2ec] ;  /* 0x0000bb000d0d7a20 */ /* 0x000fe20000410000 */
[----:B------:R-:W-:Y:S01]  /*72d0*/  IADD3 R2, R0, 0x19, RZ ;  /* 0x0000001900027810 */ /* 0x000fe20007ffe0ff */
[----:B------:R-:W-:Y:S01]  /*72e0*/  FMUL.FTZ R14, R14, c[0x0][0x2ec] ;  /* 0x0000bb000e0e7a20 */ /* 0x000fe20000410000 */
[----:B-----5:R-:W-:Y:S01]  /*72f0*/  FSEL R79, R158, -INF , !P6 ;  /* 0xff8000009e4f7808 */ /* 0x020fe20007000000 */
[----:B------:R-:W-:Y:S01]  /*7300*/  FMUL.FTZ R8, R8, c[0x0][0x2ec] ;  /* 0x0000bb0008087a20 */ /* 0x000fe20000410000 */
[----:B------:R-:W-:Y:S01]  /*7310*/  FSEL R149, R157, -INF , !P5 ;  /* 0xff8000009d957808 */ /* 0x000fe20006800000 */
[----:B------:R-:W3:Y:S01]  /*7320*/  MUFU.TANH R38, R38 ;  /* 0x0000002600267308 */ /* 0x000ee20000002400 */
[----:B------:R-:W-:Y:S01]  /*7330*/  FSEL R158, R173, -INF , !P3 ;  /* 0xff800000ad9e7808 */ /* 0x000fe20005800000 */
[----:B------:R-:W-:Y:S01]  /*7340*/  FMUL.FTZ R10, R10, c[0x0][0x2ec] ;  /* 0x0000bb000a0a7a20 */ /* 0x000fe20000410000 */
[----:B------:R-:W-:Y:S01]  /*7350*/  FSEL R171, R166, -INF , !P1 ;  /* 0xff800000a6ab7808 */ /* 0x000fe20004800000 */
[----:B------:R-:W-:Y:S01]  /*7360*/  HMMA.16816.F32 R20, R20, R6, R28 ;  /* 0x000000061414723c */ /* 0x000fe2000000181c */
[----:B------:R-:W-:Y:S01]  /*7370*/  FSEL R144, R162, -INF , !P0 ;  /* 0xff800000a2907808 */ /* 0x000fe20004000000 */
[----:B------:R-:W-:Y:S01]  /*7380*/  FMUL.FTZ R26, R26, c[0x0][0x2ec] ;  /* 0x0000bb001a1a7a20 */ /* 0x000fe20000410000 */
[----:B------:R-:W-:Y:S01]  /*7390*/  FSEL R147, R160, -INF , !P4 ;  /* 0xff800000a0937808 */ /* 0x000fe20006000000 */
[----:B------:R-:W4:Y:S01]  /*73a0*/  MUFU.TANH R37, R37 ;  /* 0x0000002500257308 */ /* 0x000f220000002400 */
[----:B------:R-:W-:Y:S01]  /*73b0*/  FSEL R155, R69, -INF , !P2 ;  /* 0xff800000459b7808 */ /* 0x000fe20005000000 */
[----:B------:R-:W-:Y:S01]  /*73c0*/  FMUL.FTZ R15, R15, c[0x0][0x2ec] ;  /* 0x0000bb000f0f7a20 */ /* 0x000fe20000410000 */
[----:B------:R-:W-:Y:S01]  /*73d0*/  ISETP.GE.AND P6, PT, R3, R209, PT ;  /* 0x000000d10300720c */ /* 0x000fe20003fc6270 */
[----:B------:R-:W-:Y:S01]  /*73e0*/  FMUL.FTZ R9, R9, c[0x0][0x2ec] ;  /* 0x0000bb0009097a20 */ /* 0x000fe20000410000 */
[----:B------:R-:W-:Y:S01]  /*73f0*/  ISETP.GE.AND P5, PT, R3, R208, PT ;  /* 0x000000d00300720c */ /* 0x000fe20003fa6270 */
[----:B------:R-:W-:Y:S01]  /*7400*/  FMUL.FTZ R4, R11, c[0x0][0x2ec] ;  /* 0x0000bb000b047a20 */ /* 0x000fe20000410000 */
[----:B------:R-:W-:Y:S01]  /*7410*/  ISETP.GE.AND P3, PT, R3, R207, PT ;  /* 0x000000cf0300720c */ /* 0x000fe20003f66270 */
[----:B------:R-:W5:Y:S01]  /*7420*/  MUFU.TANH R39, R39 ;  /* 0x0000002700277308 */ /* 0x000f620000002400 */
[----:B------:R-:W-:Y:S01]  /*7430*/  ISETP.GE.AND P1, PT, R2, R210, PT ;  /* 0x000000d20200720c */ /* 0x000fe20003f26270 */
[----:B------:R-:W-:Y:S01]  /*7440*/  FMUL.FTZ R24, R24, c[0x0][0x2ec] ;  /* 0x0000bb0018187a20 */ /* 0x000fe20000410000 */
[C---:B------:R-:W-:Y:S01]  /*7450*/  ISETP.GE.AND P0, PT, R2.reuse, R209, PT ;  /* 0x000000d10200720c */ /* 0x040fe20003f06270 */
[----:B------:R-:W-:Y:S01]  /*7460*/  FMUL.FTZ R25, R25, c[0x0][0x2ec] ;  /* 0x0000bb0019197a20 */ /* 0x000fe20000410000 */
[C---:B------:R-:W-:Y:S01]  /*7470*/  ISETP.GE.AND P4, PT, R2.reuse, R208, PT ;  /* 0x000000d00200720c */ /* 0x040fe20003f86270 */
[----:B------:R-:W-:Y:S01]  /*7480*/  FMUL.FTZ R27, R27, c[0x0][0x2ec] ;  /* 0x0000bb001b1b7a20 */ /* 0x000fe20000410000 */
[----:B------:R-:W-:Y:S01]  /*7490*/  ISETP.GE.AND P2, PT, R2, R207, PT ;  /* 0x000000cf0200720c */ /* 0x000fe20003f46270 */
[----:B------:R-:W1:Y:S01]  /*74a0*/  MUFU.TANH R12, R12 ;  /* 0x0000000c000c7308 */ /* 0x000e620000002400 */
[----:B------:R-:W-:-:S02]  /*74b0*/  ISETP.LT.OR P6, PT, R3, R205, P6 ;  /* 0x000000cd0300720c */ /* 0x000fc400037c1670 */
[C---:B------:R-:W-:Y:S01]  /*74c0*/  ISETP.LT.OR P5, PT, R3.reuse, R204, P5 ;  /* 0x000000cc0300720c */ /* 0x040fe20002fa1670 */
[----:B------:R-:W-:Y:S01]  /*74d0*/  FMUL.FTZ R20, R20, c[0x0][0x2ec] ;  /* 0x0000bb0014147a20 */ /* 0x000fe20000410000 */
[----:B------:R-:W-:Y:S01]  /*74e0*/  ISETP.LT.OR P3, PT, R3, R203, P3 ;  /* 0x000000cb0300720c */ /* 0x000fe20001f61670 */
[----:B------:R-:W-:Y:S01]  /*74f0*/  FMUL.FTZ R21, R21, c[0x0][0x2ec] ;  /* 0x0000bb0015157a20 */ /* 0x000fe20000410000 */
[C---:B------:R-:W-:Y:S01]  /*7500*/  ISETP.LT.OR P1, PT, R2.reuse, R206, P1 ;  /* 0x000000ce0200720c */ /* 0x040fe20000f21670 */
[----:B------:R-:W-:Y:S01]  /*7510*/  MUFU.TANH R13, R13 ;  /* 0x0000000d000d7308 */ /* 0x000fe20000002400 */
[C---:B------:R-:W-:Y:S02]  /*7520*/  ISETP.LT.OR P0, PT, R2.reuse, R205, P0 ;  /* 0x000000cd0200720c */ /* 0x040fe40000701670 */
[C---:B------:R-:W-:Y:S02]  /*7530*/  ISETP.LT.OR P4, PT, R2.reuse, R204, P4 ;  /* 0x000000cc0200720c */ /* 0x040fe40002781670 */
[----:B------:R-:W-:-:S02]  /*7540*/  ISETP.LT.OR P2, PT, R2, R203, P2 ;  /* 0x000000cb0200720c */ /* 0x000fc40001741670 */
[----:B------:R-:W-:Y:S01]  /*7550*/  IADD3 R2, R0, 0x20, RZ ;  /* 0x0000002000027810 */ /* 0x000fe20007ffe0ff */
[----:B------:R-:W1:Y:S01]  /*7560*/  MUFU.TANH R14, R14 ;  /* 0x0000000e000e7308 */ /* 0x000e620000002400 */
[----:B------:R-:W-:Y:S02]  /*7570*/  FSEL R165, R165, -INF , !P6 ;  /* 0xff800000a5a57808 */ /* 0x000fe40007000000 */
[----:B------:R-:W-:Y:S02]  /*7580*/  FSEL R75, R75, -INF , !P5 ;  /* 0xff8000004b4b7808 */ /* 0x000fe40006800000 */
[----:B------:R-:W-:Y:S02]  /*7590*/  FSEL R146, R67, -INF , !P3 ;  /* 0xff80000043927808 */ /* 0x000fe40005800000 */
[----:B------:R-:W-:Y:S01]  /*75a0*/  FSEL R151, R159, -INF , !P1 ;  /* 0xff8000009f977808 */ /* 0x000fe20004800000 */
[----:B------:R-:W1:Y:S01]  /*75b0*/  MUFU.TANH R8, R8 ;  /* 0x0000000800087308 */ /* 0x000e620000002400 */
[----:B------:R-:W-:-:S02]  /*75c0*/  ISETP.GE.AND P6, PT, R2, R210, PT ;  /* 0x000000d20200720c */ /* 0x000fc40003fc6270 */
[C---:B------:R-:W-:Y:S02]  /*75d0*/  ISETP.GE.AND P5, PT, R2.reuse, R209, PT ;  /* 0x000000d10200720c */ /* 0x040fe40003fa6270 */
[C---:B------:R-:W-:Y:S02]  /*75e0*/  ISETP.GE.AND P3, PT, R2.reuse, R208, PT ;  /* 0x000000d00200720c */ /* 0x040fe40003f66270 */
[C---:B------:R-:W-:Y:S01]  /*75f0*/  ISETP.GE.AND P1, PT, R2.reuse, R207, PT ;  /* 0x000000cf0200720c */ /* 0x040fe20003f26270 */
[----:B------:R-:W1:Y:S01]  /*7600*/  MUFU.TANH R10, R10 ;  /* 0x0000000a000a7308 */ /* 0x000e620000002400 */
[C---:B------:R-:W-:Y:S02]  /*7610*/  ISETP.LT.OR P6, PT, R2.reuse, R206, P6 ;  /* 0x000000ce0200720c */ /* 0x040fe400037c1670 */
[C---:B------:R-:W-:Y:S02]  /*7620*/  ISETP.LT.OR P5, PT, R2.reuse, R205, P5 ;  /* 0x000000cd0200720c */ /* 0x040fe40002fa1670 */
[----:B------:R-:W-:-:S02]  /*7630*/  ISETP.LT.OR P3, PT, R2, R204, P3 ;  /* 0x000000cc0200720c */ /* 0x000fc40001f61670 */
[----:B------:R-:W-:Y:S01]  /*7640*/  ISETP.LT.OR P1, PT, R2, R203, P1 ;  /* 0x000000cb0200720c */ /* 0x000fe20000f21670 */
[----:B------:R-:W1:Y:S01]  /*7650*/  MUFU.TANH R26, R26 ;  /* 0x0000001a001a7308 */ /* 0x000e620000002400 */
[----:B------:R-:W-:Y:S02]  /*7660*/  IADD3 R2, R0, 0x21, RZ ;  /* 0x0000002100027810 */ /* 0x000fe40007ffe0ff */
[----:B------:R-:W-:Y:S02]  /*7670*/  FSEL R161, R161, -INF , !P0 ;  /* 0xff800000a1a17808 */ /* 0x000fe40004000000 */
[----:B------:R-:W-:Y:S02]  /*7680*/  FSEL R74, R74, -INF , !P4 ;  /* 0xff8000004a4a7808 */ /* 0x000fe40006000000 */
[----:B------:R-:W-:Y:S01]  /*7690*/  FSEL R145, R68, -INF , !P2 ;  /* 0xff80000044917808 */ /* 0x000fe20005000000 */
[----:B------:R-:W1:Y:S01]  /*76a0*/  MUFU.TANH R15, R15 ;  /* 0x0000000f000f7308 */ /* 0x000e620000002400 */
[----:B------:R-:W-:-:S02]  /*76b0*/  FSEL R150, R150, -INF , !P6 ;  /* 0xff80000096967808 */ /* 0x000fc40007000000 */
[C---:B------:R-:W-:Y:S02]  /*76c0*/  ISETP.GE.AND P0, PT, R2.reuse, R210, PT ;  /* 0x000000d20200720c */ /* 0x040fe40003f06270 */
[C---:B------:R-:W-:Y:S02]  /*76d0*/  ISETP.GE.AND P4, PT, R2.reuse, R209, PT ;  /* 0x000000d10200720c */ /* 0x040fe40003f86270 */
[C---:B------:R-:W-:Y:S01]  /*76e0*/  ISETP.GE.AND P2, PT, R2.reuse, R208, PT ;  /* 0x000000d00200720c */ /* 0x040fe20003f46270 */
[----:B------:R-:W1:Y:S01]  /*76f0*/  MUFU.TANH R9, R9 ;  /* 0x0000000900097308 */ /* 0x000e620000002400 */
[C---:B------:R-:W-:Y:S02]  /*7700*/  ISETP.GE.AND P6, PT, R2.reuse, R207, PT ;  /* 0x000000cf0200720c */ /* 0x040fe40003fc6270 */
[C---:B------:R-:W-:Y:S02]  /*7710*/  ISETP.LT.OR P0, PT, R2.reuse, R206, P0 ;  /* 0x000000ce0200720c */ /* 0x040fe40000701670 */
[----:B------:R-:W-:-:S02]  /*7720*/  ISETP.LT.OR P4, PT, R2, R205, P4 ;  /* 0x000000cd0200720c */ /* 0x000fc40002781670 */
[C---:B------:R-:W-:Y:S01]  /*7730*/  ISETP.LT.OR P2, PT, R2.reuse, R204, P2 ;  /* 0x000000cc0200720c */ /* 0x040fe20001741670 */
[----:B------:R-:W1:Y:S01]  /*7740*/  MUFU.TANH R4, R4 ;  /* 0x0000000400047308 */ /* 0x000e620000002400 */
[----:B------:R-:W-:Y:S02]  /*7750*/  ISETP.LT.OR P6, PT, R2, R203, P6 ;  /* 0x000000cb0200720c */ /* 0x000fe400037c1670 */
[----:B------:R-:W-:Y:S02]  /*7760*/  IADD3 R2, R0, 0x28, RZ ;  /* 0x0000002800027810 */ /* 0x000fe40007ffe0ff */
[----:B------:R-:W-:Y:S02]  /*7770*/  FSEL R211, R211, -INF , !P5 ;  /* 0xff800000d3d37808 */ /* 0x000fe40006800000 */
[----:B------:R-:W-:Y:S01]  /*7780*/  FSEL R164, R164, -INF , !P3 ;  /* 0xff800000a4a47808 */ /* 0x000fe20005800000 */
[----:B------:R-:W1:Y:S01]  /*7790*/  MUFU.TANH R24, R24 ;  /* 0x0000001800187308 */ /* 0x000e620000002400 */
[----:B------:R-:W-:-:S02]  /*77a0*/  FSEL R173, R66, -INF , !P1 ;  /* 0xff80000042ad7808 */ /* 0x000fc40004800000 */
[----:B------:R-:W-:Y:S02]  /*77b0*/  FSEL R156, R156, -INF , !P0 ;  /* 0xff8000009c9c7808 */ /* 0x000fe40004000000 */
[C---:B------:R-:W-:Y:S02]  /*77c0*/  ISETP.GE.AND P5, PT, R2.reuse, R210, PT ;  /* 0x000000d20200720c */ /* 0x040fe40003fa6270 */
[C---:B------:R-:W-:Y:S01]  /*77d0*/  ISETP.GE.AND P3, PT, R2.reuse, R209, PT ;  /* 0x000000d10200720c */ /* 0x040fe20003f66270 */
[----:B------:R-:W-:Y:S01]  /*77e0*/  MUFU.TANH R25, R25 ;  /* 0x0000001900197308 */ /* 0x000fe20000002400 */
[C---:B------:R-:W-:Y:S02]  /*77f0*/  ISETP.GE.AND P1, PT, R2.reuse, R208, PT ;  /* 0x000000d00200720c */ /* 0x040fe40003f26270 */
[C---:B------:R-:W-:Y:S02]  /*7800*/  ISETP.GE.AND P0, PT, R2.reuse, R207, PT ;  /* 0x000000cf0200720c */ /* 0x040fe40003f06270 */
[----:B------:R-:W-:-:S02]  /*7810*/  ISETP.LT.OR P5, PT, R2, R206, P5 ;  /* 0x000000ce0200720c */ /* 0x000fc40002fa1670 */
[C---:B------:R-:W-:Y:S01]  /*7820*/  ISETP.LT.OR P3, PT, R2.reuse, R205, P3 ;  /* 0x000000cd0200720c */ /* 0x040fe20001f61670 */
[----:B------:R-:W-:Y:S01]  /*7830*/  MUFU.TANH R27, R27 ;  /* 0x0000001b001b7308 */ /* 0x000fe20000002400 */
[C---:B------:R-:W-:Y:S02]  /*7840*/  ISETP.LT.OR P1, PT, R2.reuse, R204, P1 ;  /* 0x000000cc0200720c */ /* 0x040fe40000f21670 */
[----:B------:R-:W-:Y:S02]  /*7850*/  ISETP.LT.OR P0, PT, R2, R203, P0 ;  /* 0x000000cb0200720c */ /* 0x000fe40000701670 */
[----:B------:R-:W-:Y:S02]  /*7860*/  IADD3 R2, R0, 0x29, RZ ;  /* 0x0000002900027810 */ /* 0x000fe40007ffe0ff */
[----:B------:R-:W-:Y:S01]  /*7870*/  FSEL R183, R183, -INF , !P4 ;  /* 0xff800000b7b77808 */ /* 0x000fe20006000000 */
[----:B------:R-:W1:Y:S01]  /*7880*/  MUFU.TANH R20, R20 ;  /* 0x0000001400147308 */ /* 0x000e620000002400 */
[----:B------:R-:W-:-:S02]  /*7890*/  FSEL R163, R163, -INF , !P2 ;  /* 0xff800000a3a37808 */ /* 0x000fc40005000000 */
[----:B------:R-:W-:Y:S02]  /*78a0*/  FSEL R174, R49, -INF , !P6 ;  /* 0xff80000031ae7808 */ /* 0x000fe40007000000 */
[----:B------:R-:W-:Y:S02]  /*78b0*/  FSEL R154, R154, -INF , !P5 ;  /* 0xff8000009a9a7808 */ /* 0x000fe40006800000 */
[C---:B------:R-:W-:Y:S01]  /*78c0*/  ISETP.GE.AND P4, PT, R2.reuse, R210, PT ;  /* 0x000000d20200720c */ /* 0x040fe20003f86270 */
[----:B------:R-:W-:Y:S01]  /*78d0*/  MUFU.TANH R21, R21 ;  /* 0x0000001500157308 */ /* 0x000fe20000002400 */
[C---:B------:R-:W-:Y:S02]  /*78e0*/  ISETP.GE.AND P2, PT, R2.reuse, R209, PT ;  /* 0x000000d10200720c */ /* 0x040fe40003f46270 */
[C---:B------:R-:W-:Y:S02]  /*78f0*/  ISETP.GE.AND P6, PT, R2.reuse, R208, PT ;  /* 0x000000d00200720c */ /* 0x040fe40003fc6270 */
[----:B------:R-:W-:-:S02]  /*7900*/  ISETP.GE.AND P5, PT, R2, R207, PT ;  /* 0x000000cf0200720c */ /* 0x000fc40003fa6270 */
[C---:B------:R-:W-:Y:S02]  /*7910*/  ISETP.LT.OR P4, PT, R2.reuse, R206, P4 ;  /* 0x000000ce0200720c */ /* 0x040fe40002781670 */
[C---:B------:R-:W-:Y:S02]  /*7920*/  ISETP.LT.OR P2, PT, R2.reuse, R205, P2 ;  /* 0x000000cd0200720c */ /* 0x040fe40001741670 */
[C---:B------:R-:W-:Y:S02]  /*7930*/  ISETP.LT.OR P6, PT, R2.reuse, R204, P6 ;  /* 0x000000cc0200720c */ /* 0x040fe400037c1670 */
[----:B------:R-:W-:Y:S02]  /*7940*/  ISETP.LT.OR P5, PT, R2, R203, P5 ;  /* 0x000000cb0200720c */ /* 0x000fe40002fa1670 */
[C---:B------:R-:W-:Y:S02]  /*7950*/  IADD3 R2, R0.reuse, 0x30, RZ ;  /* 0x0000003000027810 */ /* 0x040fe40007ffe0ff */
[----:B------:R-:W-:-:S02]  /*7960*/  IADD3 R3, R0, 0x31, RZ ;  /* 0x0000003100037810 */ /* 0x000fc40007ffe0ff */
[----:B-1----:R-:W-:Y:S02]  /*7970*/  FSEL R182, R18, -INF , !P3 ;  /* 0xff80000012b67808 */ /* 0x002fe40005800000 */
[----:B--2---:R-:W-:Y:S02]  /*7980*/  FSEL R160, R36, -INF , !P1 ;  /* 0xff80000024a07808 */ /* 0x004fe40004800000 */
[----:B---3--:R-:W-:Y:S02]  /*7990*/  FSEL R167, R38, -INF , !P0 ;  /* 0xff80000026a77808 */ /* 0x008fe40004000000 */
[----:B------:R-:W-:Y:S02]  /*79a0*/  FSEL R175, R17, -INF , !P4 ;  /* 0xff80000011af7808 */ /* 0x000fe40006000000 */
[----:B------:R-:W-:Y:S01]  /*79b0*/  FSEL R180, R19, -INF , !P2 ;  /* 0xff80000013b47808 */ /* 0x000fe20005000000 */
[----:B------:R-:W-:Y:S01]  /*79c0*/  BAR.SYNC.DEFER_BLOCKING 0x0 ;  /* 0x0000000000007b1d */ /* 0x000fe20000010000 */
        /* <DEDUP_REMOVED lines=11> */
[----:B----4-:R-:W-:Y:S02]  /*7a80*/  FSEL R157, R37, -INF , !P6 ;  /* 0xff800000259d7808 */ /* 0x010fe40007000000 */
[----:B-----5:R-:W-:-:S02]  /*7a90*/  FSEL R166, R39, -INF , !P5 ;  /* 0xff80000027a67808 */ /* 0x020fc40006800000 */
[----:B------:R-:W-:Y:S02]  /*7aa0*/  FSEL R169, R12, -INF , !P3 ;  /* 0xff8000000ca97808 */ /* 0x000fe40005800000 */
        /* <DEDUP_REMOVED lines=13> */
[----:B------:R-:W-:Y:S01]  /*7b80*/  ISETP.LT.OR P3, PT, R3, R203, P3 ;  /* 0x000000cb0300720c */ /* 0x000fe20001f61670 */
[----:B------:R-:W-:Y:S01]  /*7b90*/  FMUL.FTZ R3, R22, c[0x0][0x2ec] ;  /* 0x0000bb0016037a20 */ /* 0x000fe20000410000 */
[C---:B------:R-:W-:Y:S02]  /*7ba0*/  ISETP.LT.OR P1, PT, R2.reuse, R206, P1 ;  /* 0x000000ce0200720c */ /* 0x040fe40000f21670 */
[C---:B------:R-:W-:Y:S02]  /*7bb0*/  ISETP.LT.OR P0, PT, R2.reuse, R205, P0 ;  /* 0x000000cd0200720c */ /* 0x040fe40000701670 */
[C---:B------:R-:W-:Y:S01]  /*7bc0*/  ISETP.LT.OR P4, PT, R2.reuse, R204, P4 ;  /* 0x000000cc0200720c */ /* 0x040fe20002781670 */
[----:B------:R-:W1:Y:S01]  /*7bd0*/  MUFU.TANH R3, R3 ;  /* 0x0000000300037308 */ /* 0x000e620000002400 */
[----:B------:R-:W-:Y:S01]  /*7be0*/  ISETP.LT.OR P2, PT, R2, R203, P2 ;  /* 0x000000cb0200720c */ /* 0x000fe20001741670 */
[----:B------:R-:W-:Y:S01]  /*7bf0*/  FMUL.FTZ R2, R23, c[0x0][0x2ec] ;  /* 0x0000bb0017027a20 */ /* 0x000fe20000410000 */
[----:B------:R-:W-:-:S02]  /*7c00*/  FSEL R216, R26, -INF , !P0 ;  /* 0xff8000001ad87808 */ /* 0x000fc40004000000 */
[----:B------:R-:W-:Y:S02]  /*7c10*/  ISETP.GT.AND P0, PT, R213, UR8, PT ;  /* 0x00000008d5007c0c */ /* 0x000fe4000bf04270 */
[----:B------:R-:W-:Y:S01]  /*7c20*/  IADD3 R0, R0, 0x39, RZ ;  /* 0x0000003900007810 */ /* 0x000fe20007ffe0ff */
[----:B------:R-:W2:Y:S01]  /*7c30*/  MUFU.TANH R2, R2 ;  /* 0x0000000200027308 */ /* 0x000ea20000002400 */
        /* <DEDUP_REMOVED lines=12> */
[----:B------:R-:W-:Y:S02]  /*7d00*/  FSEL R177, R20, -INF , !P4 ;  /* 0xff80000014b17808 */ /* 0x000fe40006000000 */
[----:B-1----:R-:W-:Y:S02]  /*7d10*/  FSEL R184, R3, -INF , !P2 ;  /* 0xff80000003b87808 */ /* 0x002fe40005000000 */
[----:B------:R-:W-:Y:S02]  /*7d20*/  FSEL R176, R25, -INF , !P6 ;  /* 0xff80000019b07808 */ /* 0x000fe40007000000 */
[----:B------:R-:W-:-:S02]  /*7d30*/  FSEL R215, R27, -INF , !P5 ;  /* 0xff8000001bd77808 */ /* 0x000fc40006800000 */
[----:B------:R-:W-:Y:S02]  /*7d40*/  FSEL R178, R21, -INF , !P3 ;  /* 0xff80000015b27808 */ /* 0x000fe40005800000 */
[----:B--2---:R-:W-:Y:S01]  /*7d50*/  FSEL R186, R2, -INF , !P1 ;  /* 0xff80000002ba7808 */ /* 0x004fe20004800000 */
[----:B------:R-:W-:Y:S05]  /*7d60*/  @!P0 BRA `(.L_x_1669) ;  /* 0x000001a000008947 */ /* 0x000fea0003800000 */
[----:B------:R-:W-:Y:S01]  /*7d70*/  IADD3 R0, R234, -0x3, RZ ;  /* 0xfffffffdea007810 */ /* 0x000fe20007ffe0ff */
[----:B------:R-:W-:Y:S02]  /*7d80*/  USHF.L.U32 UR9, UR6, 0x5, URZ ;  /* 0x0000000506097899 */ /* 0x000fe4000800063f */
[----:B------:R-:W-:Y:S01]  /*7d90*/  USHF.L.U64.HI UR10, UR6, 0x5, UR7 ;  /* 0x00000005060a7899 */ /* 0x000fe20008010207 */
[----:B------:R-:W-:Y:S01]  /*7da0*/  SHF.R.S32.HI R4, RZ, 0x1f, R0 ;  /* 0x0000001fff047819 */ /* 0x000fe20000011400 */
[----:B------:R-:W-:-:S04]  /*7db0*/  IMAD.WIDE.U32 R2, R0, c[0x0][0x198], RZ ;  /* 0x0000660000027a25 */ /* 0x000fc800078e00ff */
[----:B------:R-:W-:-:S04]  /*7dc0*/  IMAD R4, R4, c[0x0][0x198], RZ ;  /* 0x0000660004047a24 */ /* 0x000fc800078e02ff */
[----:B------:R-:W-:Y:S01]  /*7dd0*/  IMAD R4, R0, c[0x0][0x19c], R4 ;  /* 0x0000670000047a24 */ /* 0x000fe200078e0204 */
[----:B------:R-:W-:-:S03]  /*7de0*/  LEA R0, P1, R2, R236, 0x6 ;  /* 0x000000ec02007211 */ /* 0x000fc600078230ff */
[----:B------:R-:W-:Y:S01]  /*7df0*/  IMAD.IADD R4, R3, 0x1, R4 ;  /* 0x0000000103047824 */ /* 0x000fe200078e0204 */
[----:B------:R-:W-:-:S04]  /*7e00*/  LEA R6, P2, R0, c[0x0][0x168], 0x1 ;  /* 0x00005a0000067a11 */ /* 0x000fc800078408ff */
        /* <DEDUP_REMOVED lines=16> */
.L_x_1669:
[----:B------:R-:W-:Y:S01]  /*7f10*/  FMNMX.FTZ R0, R73, R46, !PT ;  /* 0x0000002e49007209 */ /* 0x000fe20007810000 */
[----:B------:R-:W-:Y:S03]  /*7f20*/  LDSM.16.MT88.4 R12, [R189+0x6000] ;  /* 0x00600000bd0c783b */ /* 0x000fe60000004200 */
[----:B-1----:R-:W-:Y:S01]  /*7f30*/  FMNMX.FTZ R2, R58, R0, !PT ;  /* 0x000000003a027209 */ /* 0x002fe20007810000 */
        /* <DEDUP_REMOVED lines=54> */
[----:B-1----:R-:W-:-:S03]  /*82a0*/  FMNMX.FTZ R2, R0, R6, !PT ;  /* 0x0000000600027209 */ /* 0x002fc60007810000 */
[----:B------:R-:W1:Y:S04]  /*82b0*/  SHFL.BFLY PT, R6, R4, 0x2, 0x1f ;  /* 0x0c401f0004067f89 */ /* 0x000e6800000e0000 */
[----:B------:R-:W3:Y:S01]  /*82c0*/  SHFL.BFLY PT, R8, R2, 0x1, 0x1f ;  /* 0x0c201f0002087f89 */ /* 0x000ee200000e0000 */
[----:B--2---:R-:W-:Y:S02]  /*82d0*/  FMNMX.FTZ R0, R3, R7, !PT ;  /* 0x0000000703007209 */ /* 0x004fe40007810000 */
[----:B------:R-:W-:-:S03]  /*82e0*/  FMNMX.FTZ R3, R170, R5, !PT ;  /* 0x00000005aa037209 */ /* 0x000fc60007810000 */
[----:B------:R-:W2:Y:S01]  /*82f0*/  SHFL.BFLY PT, R7, R0, 0x1, 0x1f ;  /* 0x0c201f0000077f89 */ /* 0x000ea200000e0000 */
[----:B------:R-:W-:-:S04]  /*8300*/  FMNMX.FTZ R3, R171, R3, !PT ;  /* 0x00000003ab037209 */ /* 0x000fc80007810000 */
[----:B------:R-:W-:-:S04]  /*8310*/  FMNMX.FTZ R3, R165, R3, !PT ;  /* 0x00000003a5037209 */ /* 0x000fc80007810000 */
[----:B------:R-:W-:-:S04]  /*8320*/  FMNMX.FTZ R3, R161, R3, !PT ;  /* 0x00000003a1037209 */ /* 0x000fc80007810000 */
[----:B------:R-:W-:Y:S02]  /*8330*/  FMNMX.FTZ R3, R211, R3, !PT ;  /* 0x00000003d3037209 */ /* 0x000fe40007810000 */
[----:B-1----:R-:W-:Y:S02]  /*8340*/  FMNMX.FTZ R5, R4, R6, !PT ;  /* 0x0000000604057209 */ /* 0x002fe40007810000 */
[----:B------:R-:W-:Y:S02]  /*8350*/  FMNMX.FTZ R3, R183, R3, !PT ;  /* 0x00000003b7037209 */ /* 0x000fe40007810000 */
[----:B---3--:R-:W-:Y:S01]  /*8360*/  FMNMX.FTZ R162, R2, R8, !PT ;  /* 0x0000000802a27209 */ /* 0x008fe20007810000 */
[----:B------:R-:W1:Y:S01]  /*8370*/  SHFL.BFLY PT, R6, R5, 0x1, 0x1f ;  /* 0x0c201f0005067f89 */ /* 0x000e6200000e0000 */
[----:B------:R-:W-:Y:S02]  /*8380*/  FMNMX.FTZ R2, R182, R3, !PT ;  /* 0x00000003b6027209 */ /* 0x000fe40007810000 */
[C---:B------:R-:W-:Y:S01]  /*8390*/  FSETP.NEU.FTZ.AND P3, PT, R162.reuse, -INF , PT ;  /* 0xff800000a200780b */ /* 0x040fe20003f7d000 */
[----:B------:R-:W-:Y:S01]  /*83a0*/  FMUL.FTZ R3, R162, c[0x0][0x23c] ;  /* 0x00008f00a2037a20 */ /* 0x000fe20000410000 */
[----:B------:R-:W-:-:S02]  /*83b0*/  FMNMX.FTZ R2, R180, R2, !PT ;  /* 0x00000002b4027209 */ /* 0x000fc40007810000 */
[----:B--2---:R-:W-:Y:S02]  /*83c0*/  FMNMX.FTZ R153, R0, R7, !PT ;  /* 0x0000000700997209 */ /* 0x004fe40007810000 */
[----:B------:R-:W-:Y:S02]  /*83d0*/  FSEL R0, R3, RZ, P3 ;  /* 0x000000ff03007208 */ /* 0x000fe40001800000 */
[----:B------:R-:W-:Y:S01]  /*83e0*/  FMNMX.FTZ R2, R217, R2, !PT ;  /* 0x00000002d9027209 */ /* 0x000fe20007810000 */
[C---:B------:R-:W-:Y:S01]  /*83f0*/  FMUL.FTZ R3, R153.reuse, c[0x0][0x23c] ;  /* 0x00008f0099037a20 */ /* 0x040fe20000410000 */
[----:B------:R-:W-:Y:S01]  /*8400*/  FSETP.NEU.FTZ.AND P2, PT, R153, -INF , PT ;  /* 0xff8000009900780b */ /* 0x000fe20003f5d000 */
[--C-:B------:R-:W-:Y:S01]  /*8410*/  FFMA.FTZ R4, R46, c[0x0][0x23c], -R0.reuse ;  /* 0x00008f002e047a23 */ /* 0x100fe20000010800 */
[----:B------:R-:W-:Y:S01]  /*8420*/  FMNMX.FTZ R2, R214, R2, !PT ;  /* 0x00000002d6027209 */ /* 0x000fe20007810000 */
[----:B------:R-:W-:Y:S01]  /*8430*/  FFMA.FTZ R9, R56, c[0x0][0x23c], -R0 ;  /* 0x00008f0038097a23 */ /* 0x000fe20000010800 */
[----:B------:R-:W-:Y:S01]  /*8440*/  FSEL R3, R3, RZ, P2 ;  /* 0x000000ff03037208 */ /* 0x000fe20001000000 */
[----:B------:R2:W-:Y:S01]  /*8450*/  MUFU.EX2 R39, R4 ;  /* 0x0000000400277308 */ /* 0x0005e20000000800 */
[----:B-1----:R-:W-:-:S03]  /*8460*/  FMNMX.FTZ R152, R5, R6, !PT ;  /* 0x0000000605987209 */ /* 0x002fc60007810000 */
[----:B------:R-:W-:-:S04]  /*8470*/  FFMA.FTZ R5, R44, c[0x0][0x23c], -R3 ;  /* 0x00008f002c057a23 */ /* 0x000fc80000010803 */
[----:B------:R1:W-:Y:S01]  /*8480*/  MUFU.EX2 R35, R9 ;  /* 0x0000000900237308 */ /* 0x0003e20000000800 */
[----:B------:R-:W-:Y:S02]  /*8490*/  FSETP.NEU.FTZ.AND P1, PT, R152, -INF , PT ;  /* 0xff8000009800780b */ /* 0x000fe40003f3d000 */
[----:B--2---:R-:W-:Y:S01]  /*84a0*/  FMNMX.FTZ R4, R216, R2, !PT ;  /* 0x00000002d8047209 */ /* 0x004fe20007810000 */
[----:B------:R-:W-:-:S04]  /*84b0*/  FFMA.FTZ R2, R47, c[0x0][0x23c], -R3 ;  /* 0x00008f002f027a23 */ /* 0x000fc80000010803 */
[----:B------:R2:W-:Y:S01]  /*84c0*/  MUFU.EX2 R37, R5 ;  /* 0x0000000500257308 */ /* 0x0005e20000000800 */
[----:B------:R-:W-:Y:S02]  /*84d0*/  FMNMX.FTZ R4, R215, R4, !PT ;  /* 0x00000004d7047209 */ /* 0x000fe40007810000 */
[----:B-1----:R-:W-:-:S03]  /*84e0*/  FSEL R9, R162, RZ, P3 ;  /* 0x000000ffa2097208 */ /* 0x002fc60001800000 */
[----:B------:R-:W1:Y:S02]  /*84f0*/  SHFL.BFLY PT, R6, R4, 0x2, 0x1f ;  /* 0x0c401f0004067f89 */ /* 0x000e6400000e0000 */
[----:B------:R3:W-:Y:S01]  /*8500*/  MUFU.EX2 R36, R2 ;  /* 0x0000000200247308 */ /* 0x0007e20000000800 */
[--C-:B--2---:R-:W-:Y:S02]  /*8510*/  FFMA.FTZ R5, R16, c[0x0][0x23c], -R3.reuse ;  /* 0x00008f0010057a23 */ /* 0x104fe40000010803 */
[----:B------:R-:W-:Y:S05]  /*8520*/  LDSM.16.MT88.4 R16, [R192+0x6000] ;  /* 0x00600000c010783b */ /* 0x000fea0000004200 */
[----:B------:R-:W-:Y:S01]  /*8530*/  MUFU.EX2 R23, R5 ;  /* 0x0000000500177308 */ /* 0x000fe20000000800 */
[----:B---3--:R-:W-:-:S07]  /*8540*/  FFMA.FTZ R2, R53, c[0x0][0x23c], -R3 ;  /* 0x00008f0035027a23 */ /* 0x008fce0000010803 */
[----:B------:R2:W-:Y:S01]  /*8550*/  MUFU.EX2 R32, R2 ;  /* 0x0000000200207308 */ /* 0x0005e20000000800 */
[----:B-1----:R-:W-:Y:S02]  /*8560*/  FMNMX.FTZ R4, R4, R6, !PT ;  /* 0x0000000604047209 */ /* 0x002fe40007810000 */
[----:B------:R-:W-:-:S03]  /*8570*/  FSEL R6, R153, RZ, P2 ;  /* 0x000000ff99067208 */ /* 0x000fc60001000000 */
[----:B------:R-:W1:Y:S02]  /*8580*/  SHFL.BFLY PT, R8, R4, 0x1, 0x1f ;  /* 0x0c201f0004087f89 */ /* 0x000e6400000e0000 */
[----:B------:R-:W-:Y:S01]  /*8590*/  FADD.FTZ R7, R71, -R6 ;  /* 0x8000000647077221 */ /* 0x000fe20000010000 */
[----:B------:R-:W-:-:S03]  /*85a0*/  FSEL R6, R152, RZ, P1 ;  /* 0x000000ff98067208 */ /* 0x000fc60000800000 */
[----:B------:R-:W-:Y:S02]  /*85b0*/  FMUL.FTZ R7, R7, c[0x0][0x23c] ;  /* 0x00008f0007077a20 */ /* 0x000fe40000410000 */
[----:B--2---:R-:W-:Y:S02]  /*85c0*/  FMUL.FTZ R2, R152, c[0x0][0x23c] ;  /* 0x00008f0098027a20 */ /* 0x004fe40000410000 */
[----:B------:R-:W2:Y:S03]  /*85d0*/  MUFU.EX2 R78, R7 ;  /* 0x00000007004e7308 */ /* 0x000ea60000000800 */
[----:B------:R-:W-:-:S05]  /*85e0*/  FSEL R2, R2, RZ, P1 ;  /* 0x000000ff02027208 */ /* 0x000fca0000800000 */
[----:B------:R-:W-:-:S04]  /*85f0*/  FFMA.FTZ R5, R54, c[0x0][0x23c], -R2 ;  /* 0x00008f0036057a23 */ /* 0x000fc80000010802 */
[----:B------:R3:W-:Y:S01]  /*8600*/  MUFU.EX2 R33, R5 ;  /* 0x0000000500217308 */ /* 0x0007e20000000800 */
[----:B-1----:R-:W-:Y:S01]  /*8610*/  FMNMX.FTZ R159, R4, R8, !PT ;  /* 0x00000008049f7209 */ /* 0x002fe20007810000 */
[----:B------:R-:W-:Y:S02]  /*8620*/  FFMA.FTZ R4, R58, c[0x0][0x23c], -R0 ;  /* 0x00008f003a047a23 */ /* 0x000fe40000010800 */
[-C--:B--2---:R-:W-:Y:S01]  /*8630*/  FMUL.FTZ R88, R88, R78.reuse ;  /* 0x0000004e58587220 */ /* 0x084fe20000410000 */
[----:B------:R-:W-:Y:S01]  /*8640*/  FSETP.NEU.FTZ.AND P1, PT, R159, -INF , PT ;  /* 0xff8000009f00780b */ /* 0x000fe20003f3d000 */
[-C--:B------:R-:W-:Y:S02]  /*8650*/  FMUL.FTZ R89, R89, R78.reuse ;  /* 0x0000004e59597220 */ /* 0x080fe40000410000 */
[----:B------:R1:W-:Y:S01]  /*8660*/  MUFU.EX2 R20, R4 ;  /* 0x0000000400147308 */ /* 0x0003e20000000800 */
[-C--:B------:R-:W-:Y:S02]  /*8670*/  FMUL.FTZ R100, R100, R78.reuse ;  /* 0x0000004e64647220 */ /* 0x080fe40000410000 */
[----:B------:R-:W-:-:S02]  /*8680*/  FMUL.FTZ R101, R101, R78 ;  /* 0x0000004e65657220 */ /* 0x000fc40000410000 */
[-C--:B------:R-:W-:Y:S02]  /*8690*/  FMUL.FTZ R104, R104, R78.reuse ;  /* 0x0000004e68687220 */ /* 0x080fe40000410000 */
[-C--:B------:R-:W-:Y:S02]  /*86a0*/  FMUL.FTZ R105, R105, R78.reuse ;  /* 0x0000004e69697220 */ /* 0x080fe40000410000 */
[----:B---3--:R-:W-:Y:S02]  /*86b0*/  FFMA.FTZ R5, R55, c[0x0][0x23c], -R2 ;  /* 0x00008f0037057a23 */ /* 0x008fe40000010802 */
[-C--:B------:R-:W-:Y:S02]  /*86c0*/  FMUL.FTZ R84, R84, R78.reuse ;  /* 0x0000004e54547220 */ /* 0x080fe40000410000 */
[----:B------:R2:W-:Y:S01]  /*86d0*/  MUFU.EX2 R22, R5 ;  /* 0x0000000500167308 */ /* 0x0005e20000000800 */
[----:B------:R-:W-:Y:S02]  /*86e0*/  FMUL.FTZ R85, R85, R78 ;  /* 0x0000004e55557220 */ /* 0x000fe40000410000 */
[----:B-1----:R-:W-:-:S02]  /*86f0*/  FMUL.FTZ R4, R159, c[0x0][0x23c] ;  /* 0x00008f009f047a20 */ /* 0x002fc40000410000 */
[-C--:B------:R-:W-:Y:S02]  /*8700*/  FMUL.FTZ R116, R116, R78.reuse ;  /* 0x0000004e74747220 */ /* 0x080fe40000410000 */
[-C--:B------:R-:W-:Y:S01]  /*8710*/  FMUL.FTZ R117, R117, R78.reuse ;  /* 0x0000004e75757220 */ /* 0x080fe20000410000 */
[----:B------:R-:W-:Y:S01]  /*8720*/  FSEL R8, R4, RZ, P1 ;  /* 0x000000ff04087208 */ /* 0x000fe20000800000 */
[----:B------:R-:W-:Y:S01]  /*8730*/  FMUL.FTZ R120, R120, R78 ;  /* 0x0000004e78787220 */ /* 0x000fe20000410000 */
[----:B------:R-:W-:Y:S01]  /*8740*/  F2FP.PACK_AB R4, R32, R36 ;  /* 0x000000242004723e */ /* 0x000fe200000000ff */
[----:B------:R-:W-:Y:S02]  /*8750*/  FMUL.FTZ R121, R121, R78 ;  /* 0x0000004e79797220 */ /* 0x000fe40000410000 */
[--C-:B------:R-:W-:Y:S02]  /*8760*/  FFMA.FTZ R11, R65, c[0x0][0x23c], -R8.reuse ;  /* 0x00008f00410b7a23 */ /* 0x100fe40000010808 */
[----:B------:R-:W-:-:S02]  /*8770*/  FFMA.FTZ R10, R64, c[0x0][0x23c], -R8 ;  /* 0x00008f00400a7a23 */ /* 0x000fc40000010808 */
[----:B--2---:R-:W-:Y:S01]  /*8780*/  FFMA.FTZ R5, R52, c[0x0][0x23c], -R2 ;  /* 0x00008f0034057a23 */ /* 0x004fe20000010802 */
[----:B------:R1:W-:Y:S01]  /*8790*/  MUFU.EX2 R246, R11 ;  /* 0x0000000b00f67308 */ /* 0x0003e20000000800 */
[-C--:B------:R-:W-:Y:S02]  /*87a0*/  FMUL.FTZ R132, R132, R78.reuse ;  /* 0x0000004e84847220 */ /* 0x080fe40000410000 */
[-C--:B------:R-:W-:Y:S02]  /*87b0*/  FMUL.FTZ R133, R133, R78.reuse ;  /* 0x0000004e85857220 */ /* 0x080fe40000410000 */
[-C--:B------:R-:W-:Y:S02]  /*87c0*/  FMUL.FTZ R136, R136, R78.reuse ;  /* 0x0000004e88887220 */ /* 0x080fe40000410000 */
[----:B------:R-:W-:Y:S01]  /*87d0*/  FMUL.FTZ R137, R137, R78 ;  /* 0x0000004e89897220 */ /* 0x000fe20000410000 */
[----:B------:R2:W-:Y:S01]  /*87e0*/  MUFU.EX2 R34, R5 ;  /* 0x0000000500227308 */ /* 0x0005e20000000800 */
[----:B-1----:R-:W-:-:S07]  /*87f0*/  FFMA.FTZ R11, R48, c[0x0][0x23c], -R8 ;  /* 0x00008f00300b7a23 */ /* 0x002fce0000010808 */
[----:B------:R1:W-:Y:S01]  /*8800*/  MUFU.EX2 R247, R10 ;  /* 0x0000000a00f77308 */ /* 0x0003e20000000800 */
[----:B--2---:R-:W-:-:S07]  /*8810*/  FFMA.FTZ R5, R45, c[0x0][0x23c], -R2 ;  /* 0x00008f002d057a23 */ /* 0x004fce0000010802 */
[----:B------:R-:W-:Y:S08]  /*8820*/  MUFU.EX2 R239, R11 ;  /* 0x0000000b00ef7308 */ /* 0x000ff00000000800 */
[----:B------:R2:W3:Y:S01]  /*8830*/  MUFU.EX2 R21, R5 ;  /* 0x0000000500157308 */ /* 0x0004e20000000800 */
[----:B-1----:R-:W-:-:S07]  /*8840*/  FFMA.FTZ R10, R59, c[0x0][0x23c], -R8 ;  /* 0x00008f003b0a7a23 */ /* 0x002fce0000010808 */
[----:B------:R-:W-:Y:S01]  /*8850*/  MUFU.EX2 R240, R10 ;  /* 0x0000000a00f07308 */ /* 0x000fe20000000800 */
[----:B--2---:R-:W-:Y:S01]  /*8860*/  FADD.FTZ R5, R70, -R6 ;  /* 0x8000000646057221 */ /* 0x004fe20000010000 */
[----:B------:R-:W-:Y:S02]  /*8870*/  F2FP.PACK_AB R6, R23, R37 ;  /* 0x000000251706723e */ /* 0x000fe400000000ff */
[----:B---3--:R-:W-:Y:S01]  /*8880*/  F2FP.PACK_AB R7, R21, R34 ;  /* 0x000000221507723e */ /* 0x008fe200000000ff */
[----:B------:R-:W-:-:S04]  /*8890*/  FMUL.FTZ R5, R5, c[0x0][0x23c] ;  /* 0x00008f0005057a20 */ /* 0x000fc80000410000 */
[----:B------:R1:W2:Y:S02]  /*88a0*/  MUFU.EX2 R77, R5 ;  /* 0x00000005004d7308 */ /* 0x0002a40000000800 */
[----:B-1----:R-:W-:Y:S02]  /*88b0*/  FFMA.FTZ R5, R57, c[0x0][0x23c], -R0 ;  /* 0x00008f0039057a23 */ /* 0x002fe40000010800 */
[----:B--2---:R-:W-:-:S04]  /*88c0*/  FMUL.FTZ R90, R90, R77 ;  /* 0x0000004d5a5a7220 */ /* 0x004fc80000410000 */
[----:B------:R1:W2:Y:S01]  /*88d0*/  MUFU.EX2 R38, R5 ;  /* 0x0000000500267308 */ /* 0x0002a20000000800 */
        /* <DEDUP_REMOVED lines=8> */
[----:B-1----:R-:W-:Y:S01]  /*8960*/  F2FP.PACK_AB R5, R22, R33 ;  /* 0x000000211605723e */ /* 0x002fe200000000ff */
[-C--:B------:R-:W-:Y:S02]  /*8970*/  FMUL.FTZ R119, R119, R77.reuse ;  /* 0x0000004d77777220 */ /* 0x080fe40000410000 */
[-C--:B------:R-:W-:Y:S02]  /*8980*/  FMUL.FTZ R122, R122, R77.reuse ;  /* 0x0000004d7a7a7220 */ /* 0x080fe40000410000 */
[-C--:B------:R-:W-:Y:S02]  /*8990*/  FMUL.FTZ R123, R123, R77.reuse ;  /* 0x0000004d7b7b7220 */ /* 0x080fe40000410000 */
[----:B------:R-:W-:Y:S01]  /*89a0*/  HMMA.16816.F32 R68, R4, R14, R88 ;  /* 0x0000000e0444723c */ /* 0x000fe20000001858 */
[----:B------:R-:W-:-:S02]  /*89b0*/  FMUL.FTZ R134, R134, R77 ;  /* 0x0000004d86867220 */ /* 0x000fc40000410000 */
[-C--:B------:R-:W-:Y:S02]  /*89c0*/  FMUL.FTZ R135, R135, R77.reuse ;  /* 0x0000004d87877220 */ /* 0x080fe40000410000 */
[-C--:B------:R-:W-:Y:S02]  /*89d0*/  FMUL.FTZ R138, R138, R77.reuse ;  /* 0x0000004d8a8a7220 */ /* 0x080fe40000410000 */
[----:B------:R-:W-:Y:S01]  /*89e0*/  MOV R88, R20 ;  /* 0x0000001400587202 */ /* 0x000fe20000000f00 */
[----:B------:R-:W-:Y:S01]  /*89f0*/  FADD.FTZ R20, R73, -R9 ;  /* 0x8000000949147221 */ /* 0x000fe20000010000 */
[----:B------:R-:W-:Y:S01]  /*8a00*/  FSEL R9, R159, RZ, P1 ;  /* 0x000000ff9f097208 */ /* 0x000fe20000800000 */
[----:B------:R-:W-:Y:S01]  /*8a10*/  FMUL.FTZ R139, R139, R77 ;  /* 0x0000004d8b8b7220 */ /* 0x000fe20000410000 */
[C---:B------:R-:W-:Y:S01]  /*8a20*/  HMMA.16816.F32 R64, R4.reuse, R16, R100 ;  /* 0x000000100440723c */ /* 0x040fe20000001864 */
[----:B------:R-:W-:Y:S01]  /*8a30*/  FMUL.FTZ R10, R20, c[0x0][0x23c] ;  /* 0x00008f00140a7a20 */ /* 0x000fe20000410000 */
[----:B------:R-:W-:Y:S01]  /*8a40*/  MOV R91, R39 ;  /* 0x00000027005b7202 */ /* 0x000fe20000000f00 */
[----:B------:R-:W-:Y:S01]  /*8a50*/  FADD.FTZ R9, R72, -R9 ;  /* 0x8000000948097221 */ /* 0x000fe20000010000 */
[----:B------:R-:W-:Y:S01]  /*8a60*/  MOV R90, R36 ;  /* 0x00000024005a7202 */ /* 0x000fe20000000f00 */
[----:B------:R-:W1:Y:S01]  /*8a70*/  MUFU.EX2 R76, R10 ;  /* 0x0000000a004c7308 */ /* 0x000e620000000800 */
[----:B------:R-:W-:Y:S01]  /*8a80*/  MOV R89, R33 ;  /* 0x0000002100597202 */ /* 0x000fe20000000f00 */
[----:B------:R-:W-:Y:S01]  /*8a90*/  FMUL.FTZ R9, R9, c[0x0][0x23c] ;  /* 0x00008f0009097a20 */ /* 0x000fe20000410000 */
[----:B------:R-:W-:Y:S01]  /*8aa0*/  HMMA.16816.F32 R60, R4, R18, R104 ;  /* 0x00000012043c723c */ /* 0x000fe20000001868 */
[----:B--2---:R-:W-:-:S02]  /*8ab0*/  MOV R101, R38 ;  /* 0x0000002600657202 */ /* 0x004fc40000000f00 */
[----:B------:R-:W-:Y:S02]  /*8ac0*/  MOV R100, R37 ;  /* 0x0000002500647202 */ /* 0x000fe40000000f00 */
[----:B------:R2:W3:Y:S01]  /*8ad0*/  MUFU.EX2 R11, R9 ;  /* 0x00000009000b7308 */ /* 0x0004e20000000800 */
[----:B------:R-:W-:Y:S02]  /*8ae0*/  MOV R103, R32 ;  /* 0x0000002000677202 */ /* 0x000fe40000000f00 */
[----:B------:R-:W-:Y:S01]  /*8af0*/  MOV R106, R35 ;  /* 0x00000023006a7202 */ /* 0x000fe20000000f00 */
[C---:B------:R-:W-:Y:S01]  /*8b00*/  HMMA.16816.F32 R84, R4.reuse, R12, R84 ;  /* 0x0000000c0454723c */ /* 0x040fe20000001854 */
[----:B------:R-:W-:Y:S02]  /*8b10*/  MOV R107, R34 ;  /* 0x00000022006b7202 */ /* 0x000fe40000000f00 */
[----:B------:R-:W-:Y:S01]  /*8b20*/  MOV R105, R23 ;  /* 0x0000001700697202 */ /* 0x000fe20000000f00 */
[----:B-1----:R-:W-:Y:S01]  /*8b30*/  FMUL.FTZ R80, R80, R76 ;  /* 0x0000004c50507220 */ /* 0x002fe20000410000 */
[----:B------:R-:W-:Y:S01]  /*8b40*/  MOV R102, R22 ;  /* 0x0000001600667202 */ /* 0x000fe20000000f00 */
[-C--:B------:R-:W-:Y:S01]  /*8b50*/  FMUL.FTZ R81, R81, R76.reuse ;  /* 0x0000004c51517220 */ /* 0x080fe20000410000 */
[----:B------:R-:W-:Y:S01]  /*8b60*/  MOV R104, R21 ;  /* 0x0000001500687202 */ /* 0x000fe20000000f00 */
[----:B------:R-:W-:Y:S01]  /*8b70*/  HMMA.16816.F32 R56, R4, R24, R116 ;  /* 0x000000180438723c */ /* 0x000fe20000001874 */
[-C--:B------:R-:W-:Y:S01]  /*8b80*/  FMUL.FTZ R92, R92, R76.reuse ;  /* 0x0000004c5c5c7220 */ /* 0x080fe20000410000 */
[----:B------:R-:W-:Y:S01]  /*8b90*/  LDSM.16.MT88.4 R20, [R190+0x6800] ;  /* 0x00680000be14783b */ /* 0x000fe20000004200 */
[----:B------:R-:W-:-:S02]  /*8ba0*/  FMUL.FTZ R93, R93, R76 ;  /* 0x0000004c5d5d7220 */ /* 0x000fc40000410000 */
[----:B--2---:R-:W-:Y:S02]  /*8bb0*/  FFMA.FTZ R9, R148, c[0x0][0x23c], -R0 ;  /* 0x00008f0094097a23 */ /* 0x004fe40000010800 */
[-C--:B---3--:R-:W-:Y:S01]  /*8bc0*/  FMUL.FTZ R82, R82, R11.reuse ;  /* 0x0000000b52527220 */ /* 0x088fe20000410000 */
[C---:B------:R-:W-:Y:S01]  /*8bd0*/  HMMA.16816.F32 R52, R4.reuse, R26, R120 ;  /* 0x0000001a0434723c */ /* 0x040fe20000001878 */
[----:B------:R1:W-:Y:S01]  /*8be0*/  MUFU.EX2 R237, R9 ;  /* 0x0000000900ed7308 */ /* 0x0003e20000000800 */
[-C--:B------:R-:W-:Y:S02]  /*8bf0*/  FMUL.FTZ R83, R83, R11.reuse ;  /* 0x0000000b53537220 */ /* 0x080fe40000410000 */
[-C--:B------:R-:W-:Y:S02]  /*8c00*/  FMUL.FTZ R94, R94, R11.reuse ;  /* 0x0000000b5e5e7220 */ /* 0x080fe40000410000 */
[----:B------:R-:W-:Y:S02]  /*8c10*/  FMUL.FTZ R95, R95, R11 ;  /* 0x0000000b5f5f7220 */ /* 0x000fe40000410000 */
[----:B------:R-:W-:Y:S01]  /*8c20*/  HMMA.16816.F32 R48, R4, R28, R132 ;  /* 0x0000001c0430723c */ /* 0x000fe20000001884 */
[----:B------:R-:W-:-:S02]  /*8c30*/  FMUL.FTZ R96, R96, R76 ;  /* 0x0000004c60607220 */ /* 0x000fc40000410000 */
[-C--:B------:R-:W-:Y:S02]  /*8c40*/  FMUL.FTZ R97, R97, R76.reuse ;  /* 0x0000004c61617220 */ /* 0x080fe40000410000 */
[-C--:B------:R-:W-:Y:S02]  /*8c50*/  FMUL.FTZ R98, R98, R11.reuse ;  /* 0x0000000b62627220 */ /* 0x080fe40000410000 */
[----:B------:R-:W-:Y:S01]  /*8c60*/  FMUL.FTZ R99, R99, R11 ;  /* 0x0000000b63637220 */ /* 0x000fe20000410000 */
[----:B------:R-:W-:Y:S01]  /*8c70*/  HMMA.16816.F32 R40, R4, R30, R136 ;  /* 0x0000001e0428723c */ /* 0x000fe20000001888 */
[----:B-1----:R-:W-:Y:S02]  /*8c80*/  FFMA.FTZ R9, R144, c[0x0][0x23c], -R3 ;  /* 0x00008f0090097a23 */ /* 0x002fe40000010803 */
[-C--:B------:R-:W-:Y:S02]  /*8c90*/  FMUL.FTZ R108, R108, R76.reuse ;  /* 0x0000004c6c6c7220 */ /* 0x080fe40000410000 */
[----:B------:R1:W-:Y:S01]  /*8ca0*/  MUFU.EX2 R235, R9 ;  /* 0x0000000900eb7308 */ /* 0x0003e20000000800 */
[-C--:B------:R-:W-:Y:S01]  /*8cb0*/  FMUL.FTZ R109, R109, R76.reuse ;  /* 0x0000004c6d6d7220 */ /* 0x080fe20000410000 */
        /* <DEDUP_REMOVED lines=8> */
[-C--:B------:R-:W-:Y:S02]  /*8d40*/  FMUL.FTZ R114, R114, R11.reuse ;  /* 0x0000000b72727220 */ /* 0x080fe40000410000 */
[-C--:B------:R-:W-:Y:S02]  /*8d50*/  FMUL.FTZ R115, R115, R11.reuse ;  /* 0x0000000b73737220 */ /* 0x080fe40000410000 */
[-C--:B------:R-:W-:Y:S01]  /*8d60*/  FMUL.FTZ R124, R124, R76.reuse ;  /* 0x0000004c7c7c7220 */ /* 0x080fe20000410000 */
[----:B------:R-:W-:Y:S01]  /*8d70*/  HMMA.16816.F32 R44, R4, R12, R80 ;  /* 0x0000000c042c723c */ /* 0x000fe20000001850 */
[----:B-1----:R-:W-:Y:S02]  /*8d80*/  FFMA.FTZ R9, R74, c[0x0][0x23c], -R3 ;  /* 0x00008f004a097a23 */ /* 0x002fe40000010803 */
[----:B------:R-:W-:Y:S02]  /*8d90*/  FMUL.FTZ R125, R125, R76 ;  /* 0x0000004c7d7d7220 */ /* 0x000fe40000410000 */
[----:B------:R1:W-:Y:S01]  /*8da0*/  MUFU.EX2 R233, R9 ;  /* 0x0000000900e97308 */ /* 0x0003e20000000800 */
[----:B------:R-:W-:-:S02]  /*8db0*/  FMUL.FTZ R126, R126, R11 ;  /* 0x0000000b7e7e7220 */ /* 0x000fc40000410000 */
[-C--:B------:R-:W-:Y:S01]  /*8dc0*/  FMUL.FTZ R127, R127, R11.reuse ;  /* 0x0000000b7f7f7220 */ /* 0x080fe20000410000 */
[C---:B------:R-:W-:Y:S01]  /*8dd0*/  HMMA.16816.F32 R36, R4.reuse, R14, R92 ;  /* 0x0000000e0424723c */ /* 0x040fe2000000185c */
[----:B------:R-:W-:Y:S01]  /*8de0*/  LDSM.16.MT88.4 R12, [R191+0x6800] ;  /* 0x00680000bf0c783b */ /* 0x000fe20000004200 */
[----:B------:R-:W-:Y:S02]  /*8df0*/  FFMA.FTZ R10, R79, c[0x0][0x23c], -R3 ;  /* 0x00008f004f0a7a23 */ /* 0x000fe40000010803 */
[-C--:B------:R-:W-:Y:S01]  /*8e00*/  FMUL.FTZ R128, R128, R76.reuse ;  /* 0x0000004c80807220 */ /* 0x080fe20000410000 */
[----:B------:R-:W-:Y:S01]  /*8e10*/  LDSM.16.MT88.4 R92, [R189+0x7800] ;  /* 0x00780000bd5c783b */ /* 0x000fe20000004200 */
[----:B------:R2:W3:Y:S01]  /*8e20*/  MUFU.EX2 R238, R10 ;  /* 0x0000000a00ee7308 */ /* 0x0004e20000000800 */
[----:B------:R-:W-:Y:S01]  /*8e30*/  FMUL.FTZ R129, R129, R76 ;  /* 0x0000004c81817220 */ /* 0x000fe20000410000 */
[----:B------:R-:W-:Y:S01]  /*8e40*/  HMMA.16816.F32 R32, R4, R16, R96 ;  /* 0x000000100420723c */ /* 0x000fe20000001860 */
[----:B------:R-:W-:-:S02]  /*8e50*/  FMUL.FTZ R130, R130, R11 ;  /* 0x0000000b82827220 */ /* 0x000fc40000410000 */
[-C--:B------:R-:W-:Y:S02]  /*8e60*/  FMUL.FTZ R131, R131, R11.reuse ;  /* 0x0000000b83837220 */ /* 0x080fe40000410000 */
[----:B-1----:R-:W-:Y:S02]  /*8e70*/  FFMA.FTZ R9, R147, c[0x0][0x23c], -R2 ;  /* 0x00008f0093097a23 */ /* 0x002fe40000010802 */
[-C--:B------:R-:W-:Y:S01]  /*8e80*/  FMUL.FTZ R140, R140, R76.reuse ;  /* 0x0000004c8c8c7220 */ /* 0x080fe20000410000 */
[----:B------:R-:W-:Y:S01]  /*8e90*/  HMMA.16816.F32 R108, R4, R18, R108 ;  /* 0x00000012046c723c */ /* 0x000fe2000000186c */
[----:B------:R1:W-:Y:S01]  /*8ea0*/  MUFU.EX2 R230, R9 ;  /* 0x0000000900e67308 */ /* 0x0003e20000000800 */
[----:B------:R-:W-:Y:S01]  /*8eb0*/  LDSM.16.MT88.4 R16, [R192+0x6800] ;  /* 0x00680000c010783b */ /* 0x000fe20000004200 */
[----:B------:R-:W-:Y:S02]  /*8ec0*/  FMUL.FTZ R141, R141, R76 ;  /* 0x0000004c8d8d7220 */ /* 0x000fe40000410000 */
[----:B------:R-:W-:-:S02]  /*8ed0*/  FMUL.FTZ R142, R142, R11 ;  /* 0x0000000b8e8e7220 */ /* 0x000fc40000410000 */
[----:B--2---:R-:W-:Y:S01]  /*8ee0*/  FFMA.FTZ R10, R75, c[0x0][0x23c], -R3 ;  /* 0x00008f004b0a7a23 */ /* 0x004fe20000010803 */
[C---:B------:R-:W-:Y:S01]  /*8ef0*/  HMMA.16816.F32 R112, R4.reuse, R24, R112 ;  /* 0x000000180470723c */ /* 0x040fe20000001870 */
[----:B------:R-:W-:Y:S02]  /*8f00*/  FMUL.FTZ R143, R143, R11 ;  /* 0x0000000b8f8f7220 */ /* 0x000fe40000410000 */
[----:B------:R2:W4:Y:S05]  /*8f10*/  MUFU.EX2 R236, R10 ;  /* 0x0000000a00ec7308 */ /* 0x00052a0000000800 */
[C---:B------:R-:W-:Y:S01]  /*8f20*/  HMMA.16816.F32 R124, R4.reuse, R26, R124 ;  /* 0x0000001a047c723c */ /* 0x040fe2000000187c */
[--C-:B-1----:R-:W-:Y:S01]  /*8f30*/  FFMA.FTZ R9, R146, c[0x0][0x23c], -R2.reuse ;  /* 0x00008f0092097a23 */ /* 0x102fe20000010802 */
[----:B------:R-:W1:Y:S03]  /*8f40*/  LDSM.16.MT88.4 R24, [R189+0x6800] ;  /* 0x00680000bd18783b */ /* 0x000e660000004200 */
[----:B------:R5:W-:Y:S03]  /*8f50*/  MUFU.EX2 R231, R9 ;  /* 0x0000000900e77308 */ /* 0x000be60000000800 */
[----:B------:R-:W-:Y:S01]  /*8f60*/  HMMA.16816.F32 R128, R4, R28, R128 ;  /* 0x0000001c0480723c */ /* 0x000fe20000001880 */
[----:B--2---:R-:W-:-:S04]  /*8f70*/  FFMA.FTZ R10, R149, c[0x0][0x23c], -R2 ;  /* 0x00008f00950a7a23 */ /* 0x004fc80000010802 */
[----:B------:R2:W2:Y:S03]  /*8f80*/  MUFU.EX2 R232, R10 ;  /* 0x0000000a00e87308 */ /* 0x0004a60000000800 */
[----:B------:R-:W-:Y:S01]  /*8f90*/  HMMA.16816.F32 R140, R4, R30, R140 ;  /* 0x0000001e048c723c */ /* 0x000fe2000000188c */
[----:B-----5:R-:W-:-:S06]  /*8fa0*/  FFMA.FTZ R9, R145, c[0x0][0x23c], -R2 ;  /* 0x00008f0091097a23 */ /* 0x020fcc0000010802 */
[----:B---3--:R-:W-:Y:S01]  /*8fb0*/  F2FP.PACK_AB R4, R235, R238 ;  /* 0x000000eeeb04723e */ /* 0x008fe200000000ff */
[----:B------:R3:W5:Y:S01]  /*8fc0*/  MUFU.EX2 R229, R9 ;  /* 0x0000000900e57308 */ /* 0x0007620000000800 */
[----:B----4-:R-:W-:Y:S01]  /*8fd0*/  F2FP.PACK_AB R6, R233, R236 ;  /* 0x000000ece906723e */ /* 0x010fe200000000ff */
[----:B--2---:R-:W-:Y:S01]  /*8fe0*/  FFMA.FTZ R10, R158, c[0x0][0x23c], -R0 ;  /* 0x00008f009e0a7a23 */ /* 0x004fe20000010800 */
[----:B------:R-:W-:-:S05]  /*8ff0*/  F2FP.PACK_AB R5, R230, R232 ;  /* 0x000000e8e605723e */ /* 0x000fca00000000ff */
[----:B------:R-:W2:Y:S01]  /*9000*/  MUFU.EX2 R228, R10 ;  /* 0x0000000a00e47308 */ /* 0x000ea20000000800 */
[----:B---3--:R-:W-:Y:S01]  /*9010*/  FFMA.FTZ R9, R155, c[0x0][0x23c], -R0 ;  /* 0x00008f009b097a23 */ /* 0x008fe20000010800 */
[----:B-----5:R-:W-:-:S06]  /*9020*/  F2FP.PACK_AB R7, R229, R231 ;  /* 0x000000e7e507723e */ /* 0x020fcc00000000ff */
[----:B------:R3:W-:Y:S01]  /*9030*/  MUFU.EX2 R227, R9 ;  /* 0x0000000900e37308 */ /* 0x0007e20000000800 */
[C---:B-1----:R-:W-:Y:S08]  /*9040*/  HMMA.16816.F32 R72, R4.reuse, R24, R84 ;  /* 0x000000180448723c */ /* 0x042ff00000001854 */
[----:B------:R-:W-:Y:S01]  /*9050*/  HMMA.16816.F32 R68, R4, R26, R68 ;  /* 0x0000001a0444723c */ /* 0x000fe20000001844 */
[----:B---3--:R-:W-:-:S04]  /*9060*/  FFMA.FTZ R9, R151, c[0x0][0x23c], -R0 ;  /* 0x00008f0097097a23 */ /* 0x008fc80000010800 */
[----:B------:R1:W3:Y:S03]  /*9070*/  MUFU.EX2 R226, R9 ;  /* 0x0000000900e27308 */ /* 0x0002e60000000800 */
        /* <DEDUP_REMOVED lines=9> */
[----:B------:R-:W-:Y:S07]  /*9110*/  HMMA.16816.F32 R40, R4, R14, R40 ;  /* 0x0000000e0428723c */ /* 0x000fee0000001828 */
[----:B--2---:R-:W-:-:S02]  /*9120*/  F2FP.PACK_AB R4, R228, R237 ;  /* 0x000000ede404723e */ /* 0x004fc400000000ff */
[----:B---3--:R-:W-:Y:S01]  /*9130*/  F2FP.PACK_AB R6, R226, R227 ;  /* 0x000000e3e206723e */ /* 0x008fe200000000ff */
        /* <DEDUP_REMOVED lines=12> */
[----:B------:R-:W2:Y:S01]  /*9200*/  LDSM.16.MT88.4 R24, [R189+0x7000] ;  /* 0x00700000bd18783b */ /* 0x000ea20000004200 */
[----:B-1----:R-:W-:-:S04]  /*9210*/  FFMA.FTZ R9, R154, c[0x0][0x23c], -R0 ;  /* 0x00008f009a097a23 */ /* 0x002fc80000010800 */
[----:B------:R1:W-:Y:S02]  /*9220*/  MUFU.EX2 R219, R9 ;  /* 0x0000000900db7308 */ /* 0x0003e40000000800 */
[C---:B------:R-:W-:Y:S08]  /*9230*/  HMMA.16816.F32 R32, R4.reuse, R16, R32 ;  /* 0x000000100420723c */ /* 0x040ff00000001820 */
[----:B------:R-:W-:Y:S01]  /*9240*/  HMMA.16816.F32 R28, R4, R18, R108 ;  /* 0x00000012041c723c */ /* 0x000fe2000000186c */
[----:B------:R-:W-:Y:S04]  /*9250*/  LDSM.16.MT88.4 R16, [R190+0x7000] ;  /* 0x00700000be10783b */ /* 0x000fe80000004200 */
[----:B------:R-:W-:Y:S01]  /*9260*/  LDSM.16.MT88.4 R108, [R192+0x7800] ;  /* 0x00780000c06c783b */ /* 0x000fe20000004200 */
[----:B-1----:R-:W-:-:S02]  /*9270*/  FFMA.FTZ R9, R164, c[0x0][0x23c], -R3 ;  /* 0x00008f00a4097a23 */ /* 0x002fc40000010803 */
[C---:B------:R-:W-:Y:S02]  /*9280*/  HMMA.16816.F32 R112, R4.reuse, R20, R112 ;  /* 0x000000140470723c */ /* 0x040fe40000001870 */
[----:B------:R1:W-:Y:S06]  /*9290*/  MUFU.EX2 R218, R9 ;  /* 0x0000000900da7308 */ /* 0x0003ec0000000800 */
[C---:B------:R-:W-:Y:S01]  /*92a0*/  HMMA.16816.F32 R124, R4.reuse, R22, R124 ;  /* 0x00000016047c723c */ /* 0x040fe2000000187c */
[----:B------:R-:W3:Y:S07]  /*92b0*/  LDSM.16.MT88.4 R20, [R192+0x7000] ;  /* 0x00700000c014783b */ /* 0x000eee0000004200 */
[----:B------:R-:W-:Y:S01]  /*92c0*/  HMMA.16816.F32 R128, R4, R12, R128 ;  /* 0x0000000c0480723c */ /* 0x000fe20000001880 */
[----:B-1----:R-:W-:-:S04]  /*92d0*/  FFMA.FTZ R9, R163, c[0x0][0x23c], -R3 ;  /* 0x00008f00a3097a23 */ /* 0x002fc80000010803 */
[----:B------:R1:W4:Y:S03]  /*92e0*/  MUFU.EX2 R171, R9 ;  /* 0x0000000900ab7308 */ /* 0x0003260000000800 */
[----:B------:R-:W-:Y:S01]  /*92f0*/  HMMA.16816.F32 R140, R4, R14, R140 ;  /* 0x0000000e048c723c */ /* 0x000fe2000000188c */
[----:B------:R-:W5:Y:S01]  /*9300*/  LDSM.16.MT88.4 R12, [R191+0x7000] ;  /* 0x00700000bf0c783b */ /* 0x000f620000004200 */
[----:B-1----:R-:W-:-:S05]  /*9310*/  FFMA.FTZ R9, R160, c[0x0][0x23c], -R3 ;  /* 0x00008f00a0097a23 */ /* 0x002fca0000010803 */
[----:B----4-:R-:W-:Y:S01]  /*9320*/  F2FP.PACK_AB R4, R171, R218 ;  /* 0x000000daab04723e */ /* 0x010fe200000000ff */
[----:B------:R1:W-:Y:S02]  /*9330*/  MUFU.EX2 R170, R9 ;  /* 0x0000000900aa7308 */ /* 0x0003e40000000800 */
[----:B-1----:R-:W-:-:S06]  /*9340*/  FFMA.FTZ R9, R157, c[0x0][0x23c], -R3 ;  /* 0x00008f009d097a23 */ /* 0x002fcc0000010803 */
[----:B------:R1:W4:Y:S02]  /*9350*/  MUFU.EX2 R165, R9 ;  /* 0x0000000900a57308 */ /* 0x0003240000000800 */
[----:B-1----:R-:W-:Y:S01]  /*9360*/  FFMA.FTZ R9, R173, c[0x0][0x23c], -R2 ;  /* 0x00008f00ad097a23 */ /* 0x002fe20000010802 */
[----:B----4-:R-:W-:Y:S02]  /*9370*/  F2FP.PACK_AB R6, R165, R170 ;  /* 0x000000aaa506723e */ /* 0x010fe400000000ff */
[----:B------:R-:W-:-:S03]  /*9380*/  MOV R173, R104 ;  /* 0x0000006800ad7202 */ /* 0x000fc60000000f00 */
[----:B------:R1:W-:Y:S02]  /*9390*/  MUFU.EX2 R164, R9 ;  /* 0x0000000900a47308 */ /* 0x0003e40000000800 */
[----:B-1----:R-:W-:Y:S01]  /*93a0*/  FFMA.FTZ R9, R174, c[0x0][0x23c], -R2 ;  /* 0x00008f00ae097a23 */ /* 0x002fe20000010802 */
[----:B------:R-:W-:-:S05]  /*93b0*/  MOV R174, R105 ;  /* 0x0000006900ae7202 */ /* 0x000fca0000000f00 */
        /* <DEDUP_REMOVED lines=11> */
[----:B------:R1:W4:Y:S02]  /*9470*/  MUFU.EX2 R158, R9 ;  /* 0x00000009009e7308 */ /* 0x0003240000000800 */
[C---:B--2---:R-:W-:Y:S08]  /*9480*/  HMMA.16816.F32 R72, R4.reuse, R24, R72 ;  /* 0x000000180448723c */ /* 0x044ff00000001848 */
[----:B------:R-:W-:Y:S01]  /*9490*/  HMMA.16816.F32 R68, R4, R26, R68 ;  /* 0x0000001a0444723c */ /* 0x000fe20000001844 */
[----:B-1----:R-:W-:Y:S01]  /*94a0*/  FFMA.FTZ R9, R169, c[0x0][0x23c], -R0 ;  /* 0x00008f00a9097a23 */ /* 0x002fe20000010800 */
[----:B------:R-:W-:-:S03]  /*94b0*/  MOV R169, R101 ;  /* 0x0000006500a97202 */ /* 0x000fc60000000f00 */
[----:B------:R1:W-:Y:S03]  /*94c0*/  MUFU.EX2 R157, R9 ;  /* 0x00000009009d7308 */ /* 0x0003e60000000800 */
[C---:B---3--:R-:W-:Y:S08]  /*94d0*/  HMMA.16816.F32 R64, R4.reuse, R20, R64 ;  /* 0x000000140440723c */ /* 0x048ff00000001840 */
[----:B------:R-:W-:Y:S01]  /*94e0*/  HMMA.16816.F32 R60, R4, R22, R60 ;  /* 0x00000016043c723c */ /* 0x000fe2000000183c */
[----:B-1----:R-:W-:-:S07]  /*94f0*/  FFMA.FTZ R9, R172, c[0x0][0x23c], -R0 ;  /* 0x00008f00ac097a23 */ /* 0x002fce0000010800 */
[C---:B------:R-:W-:Y:S01]  /*9500*/  HMMA.16816.F32 R56, R4.reuse, R16, R56 ;  /* 0x000000100438723c */ /* 0x040fe20000001838 */
[----:B------:R-:W-:Y:S01]  /*9510*/  MOV R172, R102 ;  /* 0x0000006600ac7202 */ /* 0x000fe20000000f00 */
[----:B------:R1:W-:Y:S06]  /*9520*/  MUFU.EX2 R156, R9 ;  /* 0x00000009009c7308 */ /* 0x0003ec0000000800 */
[C---:B------:R-:W-:Y:S08]  /*9530*/  HMMA.16816.F32 R52, R4.reuse, R18, R52 ;  /* 0x000000120434723c */ /* 0x040ff00000001834 */
[----:B-----5:R-:W-:Y:S01]  /*9540*/  HMMA.16816.F32 R48, R4, R12, R48 ;  /* 0x0000000c0430723c */ /* 0x020fe20000001830 */
[--C-:B-1----:R-:W-:Y:S01]  /*9550*/  FFMA.FTZ R9, R168, c[0x0][0x23c], -R0.reuse ;  /* 0x00008f00a8097a23 */ /* 0x102fe20000010800 */
[----:B------:R-:W-:Y:S01]  /*9560*/  MOV R168, R103 ;  /* 0x0000006700a87202 */ /* 0x000fe20000000f00 */
[----:B------:R-:W-:-:S02]  /*9570*/  FFMA.FTZ R0, R176, c[0x0][0x23c], -R0 ;  /* 0x00008f00b0007a23 */ /* 0x000fc40000010800 */
[----:B------:R1:W-:Y:S03]  /*9580*/  MUFU.EX2 R155, R9 ;  /* 0x00000009009b7308 */ /* 0x0003e60000000800 */
[----:B------:R-:W-:Y:S05]  /*9590*/  HMMA.16816.F32 R40, R4, R14, R40 ;  /* 0x0000000e0428723c */ /* 0x000fea0000001828 */
[----:B------:R2:W-:Y:S02]  /*95a0*/  MUFU.EX2 R154, R0 ;  /* 0x00000000009a7308 */ /* 0x0005e40000000800 */
[----:B------:R-:W-:-:S02]  /*95b0*/  F2FP.PACK_AB R4, R221, R225 ;  /* 0x000000e1dd04723e */ /* 0x000fc400000000ff */
[----:B----4-:R-:W-:Y:S01]  /*95c0*/  F2FP.PACK_AB R6, R158, R219 ;  /* 0x000000db9e06723e */ /* 0x010fe200000000ff */
[----:B-1----:R-:W-:Y:S01]  /*95d0*/  FFMA.FTZ R9, R211, c[0x0][0x23c], -R8 ;  /* 0x00008f00d3097a23 */ /* 0x002fe20000010808 */
[----:B------:R-:W-:-:S03]  /*95e0*/  MOV R211, R88 ;  /* 0x0000005800d37202 */ /* 0x000fc60000000f00 */
[----:B------:R1:W-:Y:S01]  /*95f0*/  MUFU.EX2 R151, R9 ;  /* 0x0000000900977308 */ /* 0x0003e20000000800 */
[----:B--2---:R-:W-:-:S07]  /*9600*/  FFMA.FTZ R0, R181, c[0x0][0x23c], -R3 ;  /* 0x00008f00b5007a23 */ /* 0x004fce0000010803 */
[----:B------:R2:W-:Y:S01]  /*9610*/  MUFU.EX2 R146, R0 ;  /* 0x0000000000927308 */ /* 0x0005e20000000800 */
[----:B-1----:R-:W-:Y:S01]  /*9620*/  FFMA.FTZ R9, R183, c[0x0][0x23c], -R8 ;  /* 0x00008f00b7097a23 */ /* 0x002fe20000010808 */
[----:B------:R-:W-:-:S06]  /*9630*/  MOV R183, R89 ;  /* 0x0000005900b77202 */ /* 0x000fcc0000000f00 */
[----:B------:R1:W3:Y:S01]  /*9640*/  MUFU.EX2 R150, R9 ;  /* 0x0000000900967308 */ /* 0x0002e20000000800 */
[----:B--2---:R-:W-:-:S07]  /*9650*/  FFMA.FTZ R0, R179, c[0x0][0x23c], -R3 ;  /* 0x00008f00b3007a23 */ /* 0x004fce0000010803 */
[----:B------:R2:W4:Y:S01]  /*9660*/  MUFU.EX2 R147, R0 ;  /* 0x0000000000937308 */ /* 0x0005220000000800 */
[----:B-1----:R-:W-:Y:S01]  /*9670*/  FFMA.FTZ R9, R182, c[0x0][0x23c], -R8 ;  /* 0x00008f00b6097a23 */ /* 0x002fe20000010808 */
[----:B---3--:R-:W-:Y:S02]  /*9680*/  F2FP.PACK_AB R5, R150, R151 ;  /* 0x000000979605723e */ /* 0x008fe400000000ff */
[----:B------:R-:W-:-:S04]  /*9690*/  MOV R182, R90 ;  /* 0x0000005a00b67202 */ /* 0x000fc80000000f00 */
[----:B------:R1:W-:Y:S01]  /*96a0*/  MUFU.EX2 R149, R9 ;  /* 0x0000000900957308 */ /* 0x0003e20000000800 */
[--C-:B--2---:R-:W-:Y:S01]  /*96b0*/  FFMA.FTZ R0, R177, c[0x0][0x23c], -R3.reuse ;  /* 0x00008f00b1007a23 */ /* 0x104fe20000010803 */
[----:B----4-:R-:W-:Y:S01]  /*96c0*/  F2FP.PACK_AB R136, R147, R146 ;  /* 0x000000929388723e */ /* 0x010fe200000000ff */
[----:B------:R-:W-:-:S05]  /*96d0*/  FFMA.FTZ R3, R178, c[0x0][0x23c], -R3 ;  /* 0x00008f00b2037a23 */ /* 0x000fca0000010803 */
[----:B------:R2:W-:Y:S01]  /*96e0*/  MUFU.EX2 R145, R0 ;  /* 0x0000000000917308 */ /* 0x0005e20000000800 */
[----:B-1----:R-:W-:Y:S01]  /*96f0*/  FFMA.FTZ R9, R180, c[0x0][0x23c], -R8 ;  /* 0x00008f00b4097a23 */ /* 0x002fe20000010808 */
[----:B------:R-:W-:-:S06]  /*9700*/  MOV R180, R91 ;  /* 0x0000005b00b47202 */ /* 0x000fcc0000000f00 */
[----:B------:R1:W3:Y:S01]  /*9710*/  MUFU.EX2 R144, R3 ;  /* 0x0000000300907308 */ /* 0x0002e20000000800 */
[----:B--2---:R-:W-:-:S07]  /*9720*/  FFMA.FTZ R0, R187, c[0x0][0x23c], -R2 ;  /* 0x00008f00bb007a23 */ /* 0x004fce0000010802 */
[----:B------:R-:W2:Y:S08]  /*9730*/  MUFU.EX2 R148, R9 ;  /* 0x0000000900947308 */ /* 0x000eb00000000800 */
[----:B------:R4:W-:Y:S01]  /*9740*/  MUFU.EX2 R79, R0 ;  /* 0x00000000004f7308 */ /* 0x0009e20000000800 */
[----:B-1----:R-:W-:Y:S01]  /*9750*/  FFMA.FTZ R3, R242, R11, R247 ;  /* 0x0000000bf2037223 */ /* 0x002fe200000100f7 */
[----:B---3--:R-:W-:-:S02]  /*9760*/  F2FP.PACK_AB R138, R144, R145 ;  /* 0x00000091908a723e */ /* 0x008fc400000000ff */
[----:B--2---:R-:W-:-:S07]  /*9770*/  F2FP.PACK_AB R7, R148, R149 ;  /* 0x000000959407723e */ /* 0x004fce00000000ff */
[----:B------:R-:W-:Y:S01]  /*9780*/  HMMA.16816.F32 R36, R4, R26, R36 ;  /* 0x0000001a0424723c */ /* 0x000fe20000001824 */
[----:B----4-:R-:W-:-:S04]  /*9790*/  FFMA.FTZ R0, R185, c[0x0][0x23c], -R2 ;  /* 0x00008f00b9007a23 */ /* 0x010fc80000010802 */
[----:B------:R1:W2:Y:S03]  /*97a0*/  MUFU.EX2 R27, R0 ;  /* 0x00000000001b7308 */ /* 0x0002a60000000800 */
[C---:B------:R-:W-:Y:S08]  /*97b0*/  HMMA.16816.F32 R44, R4.reuse, R24, R44 ;  /* 0x00000018042c723c */ /* 0x040ff0000000182c */
[----:B------:R-:W-:Y:S01]  /*97c0*/  HMMA.16816.F32 R32, R4, R20, R32 ;  /* 0x000000140420723c */ /* 0x000fe20000001820 */
[--C-:B-1----:R-:W-:Y:S01]  /*97d0*/  FFMA.FTZ R0, R184, c[0x0][0x23c], -R2.reuse ;  /* 0x00008f00b8007a23 */ /* 0x102fe20000010802 */
[----:B--2---:R-:W-:Y:S01]  /*97e0*/  F2FP.PACK_AB R137, R27, R79 ;  /* 0x0000004f1b89723e */ /* 0x004fe200000000ff */
[----:B------:R-:W-:-:S05]  /*97f0*/  FFMA.FTZ R2, R186, c[0x0][0x23c], -R2 ;  /* 0x00008f00ba027a23 */ /* 0x000fca0000010802 */
[C---:B------:R-:W-:Y:S01]  /*9800*/  HMMA.16816.F32 R28, R4.reuse, R22, R28 ;  /* 0x00000016041c723c */ /* 0x040fe2000000181c */
[----:B------:R1:W-:Y:S07]  /*9810*/  MUFU.EX2 R26, R0 ;  /* 0x00000000001a7308 */ /* 0x0003ee0000000800 */
[C---:B------:R-:W-:Y:S01]  /*9820*/  HMMA.16816.F32 R128, R4.reuse, R12, R128 ;  /* 0x0000000c0480723c */ /* 0x040fe20000001880 */
[----:B------:R2:W3:Y:S07]  /*9830*/  MUFU.EX2 R25, R2 ;  /* 0x0000000200197308 */ /* 0x0004ee0000000800 */
[----:B------:R-:W-:Y:S01]  /*9840*/  HMMA.16816.F32 R112, R4, R16, R112 ;  /* 0x000000100470723c */ /* 0x000fe20000001870 */
[----:B-1----:R-:W-:-:S04]  /*9850*/  FFMA.FTZ R0, R217, c[0x0][0x23c], -R8 ;  /* 0x00008f00d9007a23 */ /* 0x002fc80000010808 */
[----:B------:R1:W-:Y:S03]  /*9860*/  MUFU.EX2 R24, R0 ;  /* 0x0000000000187308 */ /* 0x0003e60000000800 */
[----:B------:R-:W-:Y:S01]  /*9870*/  HMMA.16816.F32 R20, R4, R18, R124 ;  /* 0x000000120414723c */ /* 0x000fe2000000187c */
[----:B--2---:R-:W-:Y:S01]  /*9880*/  FFMA.FTZ R2, R244, R78, R182 ;  /* 0x0000004ef4027223 */ /* 0x004fe200000100b6 */
[----:B------:R-:W2:Y:S01]  /*9890*/  LDSM.16.MT88.4 R124, [R190+0x7800] ;  /* 0x00780000be7c783b */ /* 0x000ea20000004200 */
[----:B---3--:R-:W-:-:S03]  /*98a0*/  F2FP.PACK_AB R139, R25, R26 ;  /* 0x0000001a198b723e */ /* 0x008fc600000000ff */
[----:B------:R-:W3:Y:S02]  /*98b0*/  LDSM.16.MT88.4 R16, [R191+0x7800] ;  /* 0x00780000bf10783b */ /* 0x000ee40000004200 */
[----:B------:R-:W-:Y:S01]  /*98c0*/  HMMA.16816.F32 R12, R4, R14, R140 ;  /* 0x0000000e040c723c */ /* 0x000fe2000000188c */
[----:B-1----:R-:W-:-:S06]  /*98d0*/  FFMA.FTZ R0, R214, c[0x0][0x23c], -R8 ;  /* 0x00008f00d6007a23 */ /* 0x002fcc0000010808 */
[----:B------:R-:W-:Y:S01]  /*98e0*/  FFMA.FTZ R4, R241, R76, R180 ;  /* 0x0000004cf1047223 */ /* 0x000fe200000100b4 */
[----:B------:R-:W-:Y:S01]  /*98f0*/  F2FP.PACK_AB R140, R156, R157 ;  /* 0x0000009d9c8c723e */ /* 0x000fe200000000ff */
[----:B------:R-:W1:Y:S01]  /*9900*/  MUFU.EX2 R10, R0 ;  /* 0x00000000000a7308 */ /* 0x000e620000000800 */
[----:B------:R-:W-:Y:S01]  /*9910*/  FADD.FTZ R7, R246, R3 ;  /* 0x00000003f6077221 */ /* 0x000fe20000010000 */
[----:B------:R-:W-:Y:S01]  /*9920*/  F2FP.PACK_AB R142, R154, R155 ;  /* 0x0000009b9a8e723e */ /* 0x000fe200000000ff */
[----:B------:R-:W-:Y:S01]  /*9930*/  FADD.FTZ R4, R211, R4 ;  /* 0x00000004d3047221 */ /* 0x000fe20000010000 */
[----:B------:R-:W-:Y:S01]  /*9940*/  HMMA.16816.F32 R84, R136, R92, R72 ;  /* 0x0000005c8854723c */ /* 0x000fe20000001848 */
[----:B------:R-:W-:Y:S02]  /*9950*/  FADD.FTZ R6, R168, R2 ;  /* 0x00000002a8067221 */ /* 0x000fe40000010000 */
[----:B------:R-:W-:Y:S02]  /*9960*/  FADD.FTZ R3, R169, R4 ;  /* 0x00000004a9037221 */ /* 0x000fe40000010000 */
[----:B------:R-:W-:-:S02]  /*9970*/  FADD.FTZ R2, R240, R7 ;  /* 0x00000007f0027221 */ /* 0x000fc40000010000 */
[----:B------:R-:W-:Y:S01]  /*9980*/  FADD.FTZ R3, R167, R3 ;  /* 0x00000003a7037221 */ /* 0x000fe20000010000 */
[C---:B------:R-:W-:Y:S01]  /*9990*/  HMMA.16816.F32 R88, R136.reuse, R94, R68 ;  /* 0x0000005e8858723c */ /* 0x040fe20000001844 */
[----:B------:R-:W-:Y:S01]  /*99a0*/  FADD.FTZ R2, R239, R2 ;  /* 0x00000002ef027221 */ /* 0x000fe20000010000 */
[----:B------:R-:W-:Y:S01]  /*99b0*/  MOV R72, R159 ;  /* 0x0000009f00487202 */ /* 0x000fe20000000f00 */
[----:B------:R-:W-:Y:S01]  /*99c0*/  FADD.FTZ R3, R237, R3 ;  /* 0x00000003ed037221 */ /* 0x000fe20000010000 */
[----:B-1----:R-:W-:Y:S01]  /*99d0*/  F2FP.PACK_AB R141, R10, R24 ;  /* 0x000000180a8d723e */ /* 0x002fe200000000ff */
[----:B------:R-:W-:Y:S01]  /*99e0*/  FFMA.FTZ R0, R216, c[0x0][0x23c], -R8 ;  /* 0x00008f00d8007a23 */ /* 0x000fe20000010808 */
[----:B------:R-:W-:Y:S01]  /*99f0*/  MOV R73, R162 ;  /* 0x000000a200497202 */ /* 0x000fe20000000f00 */
[----:B------:R-:W-:Y:S01]  /*9a00*/  FADD.FTZ R2, R224, R2 ;  /* 0x00000002e0027221 */ /* 0x000fe20000010000 */
[----:B------:R-:W-:Y:S01]  /*9a10*/  HMMA.16816.F32 R100, R136, R108, R64 ;  /* 0x0000006c8864723c */ /* 0x000fe20000001840 */
[----:B------:R1:W-:Y:S01]  /*9a20*/  MUFU.EX2 R9, R0 ;  /* 0x0000000000097308 */ /* 0x0003e20000000800 */
[----:B------:R-:W-:Y:S01]  /*9a30*/  FADD.FTZ R3, R228, R3 ;  /* 0x00000003e4037221 */ /* 0x000fe20000010000 */
[----:B------:R-:W-:Y:S01]  /*9a40*/  MOV R70, R152 ;  /* 0x0000009800467202 */ /* 0x000fe20000000f00 */
[----:B------:R-:W-:Y:S01]  /*9a50*/  FADD.FTZ R2, R223, R2 ;  /* 0x00000002df027221 */ /* 0x000fe20000010000 */
[----:B------:R-:W-:-:S03]  /*9a60*/  MOV R71, R153 ;  /* 0x0000009900477202 */ /* 0x000fc60000000f00 */
[C---:B------:R-:W-:Y:S08]  /*9a70*/  HMMA.16816.F32 R104, R136.reuse, R110, R60 ;  /* 0x0000006e8868723c */ /* 0x040ff0000000183c */
[----:B--2---:R-:W-:Y:S01]  /*9a80*/  HMMA.16816.F32 R116, R136, R124, R56 ;  /* 0x0000007c8874723c */ /* 0x004fe20000001838 */
[----:B-1----:R-:W-:-:S04]  /*9a90*/  FFMA.FTZ R0, R215, c[0x0][0x23c], -R8 ;  /* 0x00008f00d7007a23 */ /* 0x002fc80000010808 */
[----:B------:R1:W2:Y:S03]  /*9aa0*/  MUFU.EX2 R8, R0 ;  /* 0x0000000000087308 */ /* 0x0002a60000000800 */
[C---:B------:R-:W-:Y:S08]  /*9ab0*/  HMMA.16816.F32 R120, R136.reuse, R126, R52 ;  /* 0x0000007e8878723c */ /* 0x040ff00000001834 */
[----:B---3--:R-:W-:Y:S01]  /*9ac0*/  HMMA.16816.F32 R132, R136, R16, R48 ;  /* 0x000000108884723c */ /* 0x008fe20000001830 */
[----:B-1----:R-:W-:Y:S01]  /*9ad0*/  FFMA.FTZ R0, R243, R77, R183 ;  /* 0x0000004df3007223 */ /* 0x002fe200000100b7 */
[----:B--2---:R-:W-:-:S06]  /*9ae0*/  F2FP.PACK_AB R143, R8, R9 ;  /* 0x00000009088f723e */ /* 0x004fcc00000000ff */
[----:B------:R-:W-:Y:S01]  /*9af0*/  HMMA.16816.F32 R136, R136, R18, R40 ;  /* 0x000000128888723c */ /* 0x000fe20000001828 */
        /* <DEDUP_REMOVED lines=57> */
[----:B------:R-:W-:Y:S05]  /*9e90*/  @!P0 BRA `(.L_x_1668) ;  /* 0x00003c2000008947 */ /* 0x000fea0003800000 */
[----:B------:R-:W2:Y:S04]  /*9ea0*/  LDL.64 R174, [R1+0x20] ;  /* 0x0000200001ae7983 */ /* 0x000ea80000100a00 */
[----:B------:R-:W3:Y:S01]  /*9eb0*/  LDL.64 R166, [R1+0x10] ;  /* 0x0000100001a67983 */ /* 0x000ee20000100a00 */
[----:B------:R-:W-:Y:S01]  /*9ec0*/  IADD3 R213, R234, -0x3, RZ ;  /* 0xfffffffdead57810 */ /* 0x000fe20007ffe0ff */
[----:B------:R-:W-:-:S04]  /*9ed0*/  DEPBAR.LE SB0, 0x0 ;  /* 0x000080000000791a */ /* 0x000fc80000000000 */
[----:B------:R-:W-:Y:S01]  /*9ee0*/  SHF.R.S32.HI R4, RZ, 0x1f, R213 ;  /* 0x0000001fff047819 */ /* 0x000fe200000114d5 */
[----:B------:R-:W-:-:S04]  /*9ef0*/  IMAD.WIDE.U32 R2, R213, c[0x0][0x1a0], RZ ;  /* 0x00006800d5027a25 */ /* 0x000fc800078e00ff */
[----:B------:R-:W-:-:S04]  /*9f00*/  IMAD R4, R4, c[0x0][0x1a0], RZ ;  /* 0x0000680004047a24 */ /* 0x000fc800078e02ff */
[----:B------:R-:W-:-:S05]  /*9f10*/  IMAD R4, R213, c[0x0][0x1a4], R4 ;  /* 0x00006900d5047a24 */ /* 0x000fca00078e0204 */
[----:B------:R-:W-:Y:S01]  /*9f20*/  IADD3 R3, R3, R4, RZ ;  /* 0x0000000403037210 */ /* 0x000fe20007ffe0ff */
        /* <DEDUP_REMOVED lines=16> */
[----:B------:R2:W-:Y:S01]  /*a030*/  LDGSTS.E.BYPASS.LTC128B.128 [R212+0x7000], [R2.64] ;  /* 0x0700000002d47fae */ /* 0x0005e2000b901d50 */
[----:B------:R-:W-:-:S03]  /*a040*/  ISETP.GT.AND P0, PT, R213, UR8, PT ;  /* 0x00000008d5007c0c */ /* 0x000fc6000bf04270 */
[----:B------:R3:W-:Y:S04]  /*a050*/  LDGSTS.E.BYPASS.LTC128B.128 [R212+0x7800], [R8.64] ;  /* 0x0780000008d47fae */ /* 0x0007e8000b901d50 */
[----:B------:R-:W-:Y:S04]  /*a060*/  LDSM.16.M88.4 R32, [R195] ;  /* 0x00000000c320783b */ /* 0x000fe80000000200 */
[----:B------:R-:W1:Y:S04]  /*a070*/  LDSM.16.M88.4 R36, [R188+0x4000] ;  /* 0x00400000bc24783b */ /* 0x000e680000000200 */
[----:B------:R-:W4:Y:S04]  /*a080*/  LDSM.16.M88.4 R28, [R195+0x2000] ;  /* 0x00200000c31c783b */ /* 0x000f280000000200 */
[----:B------:R-:W-:Y:S04]  /*a090*/  LDSM.16.M88.4 R24, [R198] ;  /* 0x00000000c618783b */ /* 0x000fe80000000200 */
[----:B------:R-:W5:Y:S04]  /*a0a0*/  LDSM.16.M88.4 R40, [R194+0x4000] ;  /* 0x00400000c228783b */ /* 0x000f680000000200 */
[----:B------:R-:W2:Y:S04]  /*a0b0*/  LDSM.16.M88.4 R20, [R198+0x2000] ;  /* 0x00200000c614783b */ /* 0x000ea80000000200 */
[----:B------:R-:W-:Y:S04]  /*a0c0*/  LDSM.16.M88.4 R44, [R199] ;  /* 0x00000000c72c783b */ /* 0x000fe80000000200 */
[----:B------:R-:W2:Y:S04]  /*a0d0*/  LDSM.16.M88.4 R16, [R196] ;  /* 0x00000000c410783b */ /* 0x000ea80000000200 */
[----:B------:R-:W2:Y:S04]  /*a0e0*/  LDSM.16.M88.4 R12, [R196+0x2000] ;  /* 0x00200000c40c783b */ /* 0x000ea80000000200 */
[----:B------:R-:W-:Y:S04]  /*a0f0*/  LDSM.16.M88.4 R48, [R193] ;  /* 0x00000000c130783b */ /* 0x000fe80000000200 */
[----:B---3--:R-:W3:Y:S01]  /*a100*/  LDSM.16.M88.4 R8, [R197] ;  /* 0x00000000c508783b */ /* 0x008ee20000000200 */
[-C--:B-1----:R-:W-:Y:S03]  /*a110*/  HMMA.16816.F32 R4, R32, R36.reuse, RZ ;  /* 0x000000242004723c */ /* 0x082fe600000018ff */
[----:B------:R-:W0:Y:S05]  /*a120*/  LDGDEPBAR ;  /* 0x00000000000079af */ /* 0x000e2a0000000000 */
[----:B----4-:R-:W-:Y:S08]  /*a130*/  HMMA.16816.F32 R52, R28, R36, RZ ;  /* 0x000000241c34723c */ /* 0x010ff000000018ff */
[----:B------:R-:W-:Y:S08]  /*a140*/  HMMA.16816.F32 R60, R32, R38, RZ ;  /* 0x00000026203c723c */ /* 0x000ff000000018ff */
[-C--:B-----5:R-:W-:Y:S01]  /*a150*/  HMMA.16816.F32 R56, R24, R40.reuse, R4 ;  /* 0x000000281838723c */ /* 0x0a0fe20000001804 */
[----:B------:R-:W-:Y:S07]  /*a160*/  LDSM.16.M88.4 R4, [R197+0x2000] ;  /* 0x00200000c504783b */ /* 0x000fee0000000200 */
[----:B--2---:R-:W-:Y:S08]  /*a170*/  HMMA.16816.F32 R52, R20, R40, R52 ;  /* 0x000000281434723c */ /* 0x004ff00000001834 */
[----:B------:R-:W-:Y:S01]  /*a180*/  HMMA.16816.F32 R68, R28, R38, RZ ;  /* 0x000000261c44723c */ /* 0x000fe200000018ff */
[----:B------:R-:W-:Y:S07]  /*a190*/  LDSM.16.M88.4 R36, [R194+0x4800] ;  /* 0x00480000c224783b */ /* 0x000fee0000000200 */
[----:B------:R-:W-:Y:S01]  /*a1a0*/  HMMA.16816.F32 R64, R16, R44, R56 ;  /* 0x0000002c1040723c */ /* 0x000fe20000001838 */
[----:B------:R-:W1:Y:S07]  /*a1b0*/  LDSM.16.M88.4 R56, [R188+0x4800] ;  /* 0x00480000bc38783b */ /* 0x000e6e0000000200 */
[----:B------:R-:W-:Y:S08]  /*a1c0*/  HMMA.16816.F32 R60, R24, R42, R60 ;  /* 0x0000002a183c723c */ /* 0x000ff0000000183c */
[----:B------:R-:W-:Y:S08]  /*a1d0*/  HMMA.16816.F32 R52, R12, R44, R52 ;  /* 0x0000002c0c34723c */ /* 0x000ff00000001834 */
[----:B------:R-:W-:Y:S08]  /*a1e0*/  HMMA.16816.F32 R68, R20, R42, R68 ;  /* 0x0000002a1444723c */ /* 0x000ff00000001844 */
[----:B---3--:R-:W-:Y:S08]  /*a1f0*/  HMMA.16816.F32 R72, R8, R48, R64 ;  /* 0x000000300848723c */ /* 0x008ff00000001840 */
[----:B------:R-:W-:Y:S08]  /*a200*/  HMMA.16816.F32 R60, R16, R46, R60 ;  /* 0x0000002e103c723c */ /* 0x000ff0000000183c */
[-C--:B-1----:R-:W-:Y:S08]  /*a210*/  HMMA.16816.F32 R64, R32, R56.reuse, RZ ;  /* 0x000000382040723c */ /* 0x082ff000000018ff */
[----:B------:R-:W-:Y:S01]  /*a220*/  HMMA.16816.F32 R40, R28, R56, RZ ;  /* 0x000000381c28723c */ /* 0x000fe200000018ff */
[----:B------:R-:W-:-:S02]  /*a230*/  FMUL.FTZ R72, R72, c[0x0][0x2ec] ;  /* 0x0000bb0048487a20 */ /* 0x000fc40000410000 */
[----:B------:R-:W-:Y:S02]  /*a240*/  FMUL.FTZ R73, R73, c[0x0][0x2ec] ;  /* 0x0000bb0049497a20 */ /* 0x000fe40000410000 */
[----:B------:R-:W-:Y:S01]  /*a250*/  FMUL.FTZ R74, R74, c[0x0][0x2ec] ;  /* 0x0000bb004a4a7a20 */ /* 0x000fe20000410000 */
[----:B------:R-:W1:Y:S01]  /*a260*/  MUFU.TANH R178, R72 ;  /* 0x0000004800b27308 */ /* 0x000e620000002400 */
[----:B------:R-:W-:Y:S01]  /*a270*/  FMUL.FTZ R75, R75, c[0x0][0x2ec] ;  /* 0x0000bb004b4b7a20 */ /* 0x000fe20000410000 */
[----:B------:R-:W-:Y:S01]  /*a280*/  HMMA.16816.F32 R144, R4, R48, R52 ;  /* 0x000000300490723c */ /* 0x000fe20000001834 */
[----:B------:R-:W2:Y:S05]  /*a290*/  LDSM.16.M88.4 R52, [R202] ;  /* 0x00000000ca34783b */ /* 0x000eaa0000000200 */
[----:B------:R-:W3:Y:S02]  /*a2a0*/  MUFU.TANH R179, R73 ;  /* 0x0000004900b37308 */ /* 0x000ee40000002400 */
[----:B------:R-:W-:Y:S06]  /*a2b0*/  HMMA.16816.F32 R44, R12, R46, R68 ;  /* 0x0000002e0c2c723c */ /* 0x000fec0000001844 */
[----:B------:R-:W4:Y:S02]  /*a2c0*/  MUFU.TANH R175, R74 ;  /* 0x0000004a00af7308 */ /* 0x000f240000002400 */
[----:B------:R-:W-:Y:S06]  /*a2d0*/  HMMA.16816.F32 R68, R24, R36, R64 ;  /* 0x000000241844723c */ /* 0x000fec0000001840 */
[----:B------:R5:W1:Y:S02]  /*a2e0*/  MUFU.TANH R174, R75 ;  /* 0x0000004b00ae7308 */ /* 0x000a640000002400 */
[----:B------:R-:W-:Y:S01]  /*a2f0*/  HMMA.16816.F32 R76, R8, R50, R60 ;  /* 0x00000032084c723c */ /* 0x000fe2000000183c */
[----:B------:R-:W-:-:S02]  /*a300*/  FMUL.FTZ R144, R144, c[0x0][0x2ec] ;  /* 0x0000bb0090907a20 */ /* 0x000fc40000410000 */
[----:B------:R-:W-:Y:S02]  /*a310*/  FMUL.FTZ R145, R145, c[0x0][0x2ec] ;  /* 0x0000bb0091917a20 */ /* 0x000fe40000410000 */
[----:B------:R-:W-:Y:S01]  /*a320*/  FMUL.FTZ R146, R146, c[0x0][0x2ec] ;  /* 0x0000bb0092927a20 */ /* 0x000fe20000410000 */
[----:B------:R-:W1:Y:S01]  /*a330*/  MUFU.TANH R173, R144 ;  /* 0x0000009000ad7308 */ /* 0x000e620000002400 */
[----:B------:R-:W-:Y:S01]  /*a340*/  FMUL.FTZ R147, R147, c[0x0][0x2ec] ;  /* 0x0000bb0093937a20 */ /* 0x000fe20000410000 */
[----:B------:R-:W-:Y:S01]  /*a350*/  HMMA.16816.F32 R60, R20, R36, R40 ;  /* 0x00000024143c723c */ /* 0x000fe20000001828 */
[----:B------:R-:W1:Y:S05]  /*a360*/  LDSM.16.M88.4 R40, [R193+0x800] ;  /* 0x00080000c128783b */ /* 0x000e6a0000000200 */
[----:B------:R-:W1:Y:S02]  /*a370*/  MUFU.TANH R172, R145 ;  /* 0x0000009100ac7308 */ /* 0x000e640000002400 */
[----:B------:R-:W-:Y:S06]  /*a380*/  HMMA.16816.F32 R64, R32, R58, RZ ;  /* 0x0000003a2040723c */ /* 0x000fec00000018ff */
[----:B------:R-:W1:Y:S02]  /*a390*/  MUFU.TANH R168, R146 ;  /* 0x0000009200a87308 */ /* 0x000e640000002400 */
[----:B------:R-:W-:Y:S01]  /*a3a0*/  HMMA.16816.F32 R148, R4, R50, R44 ;  /* 0x000000320494723c */ /* 0x000fe2000000182c */
[----:B------:R-:W1:Y:S01]  /*a3b0*/  LDSM.16.M88.4 R44, [R188+0x5000] ;  /* 0x00500000bc2c783b */ /* 0x000e620000000200 */
[----:B------:R-:W-:-:S02]  /*a3c0*/  FMUL.FTZ R76, R76, c[0x0][0x2ec] ;  /* 0x0000bb004c4c7a20 */ /* 0x000fc40000410000 */
[----:B------:R-:W-:Y:S02]  /*a3d0*/  FMUL.FTZ R77, R77, c[0x0][0x2ec] ;  /* 0x0000bb004d4d7a20 */ /* 0x000fe40000410000 */
[----:B------:R-:W-:Y:S01]  /*a3e0*/  FMUL.FTZ R78, R78, c[0x0][0x2ec] ;  /* 0x0000bb004e4e7a20 */ /* 0x000fe20000410000 */
[----:B------:R-:W1:Y:S01]  /*a3f0*/  MUFU.TANH R166, R76 ;  /* 0x0000004c00a67308 */ /* 0x000e620000002400 */
[----:B-----5:R-:W-:Y:S01]  /*a400*/  HMMA.16816.F32 R72, R28, R58, RZ ;  /* 0x0000003a1c48723c */ /* 0x020fe200000018ff */
[----:B------:R-:W5:Y:S01]  /*a410*/  LDSM.16.M88.4 R56, [R194+0x5000] ;  /* 0x00500000c238783b */ /* 0x000f620000000200 */
[----:B------:R-:W-:-:S05]  /*a420*/  FMUL.FTZ R79, R79, c[0x0][0x2ec] ;  /* 0x0000bb004f4f7a20 */ /* 0x000fca0000410000 */
[----:B------:R-:W1:Y:S01]  /*a430*/  MUFU.TANH R167, R77 ;  /* 0x0000004d00a77308 */ /* 0x000e620000002400 */
[-C--:B--2---:R-:W-:Y:S07]  /*a440*/  HMMA.16816.F32 R68, R16, R52.reuse, R68 ;  /* 0x000000341044723c */ /* 0x084fee0000001844 */
[----:B------:R-:W2:Y:S01]  /*a450*/  MUFU.TANH R165, R78 ;  /* 0x0000004e00a57308 */ /* 0x000ea20000002400 */
[----:B------:R-:W-:Y:S01]  /*a460*/  HMMA.16816.F32 R48, R12, R52, R60 ;  /* 0x000000340c30723c */ /* 0x000fe2000000183c */
[----:B------:R-:W-:-:S02]  /*a470*/  FMUL.FTZ R148, R148, c[0x0][0x2ec] ;  /* 0x0000bb0094947a20 */ /* 0x000fc40000410000 */
[----:B------:R-:W-:Y:S02]  /*a480*/  FMUL.FTZ R149, R149, c[0x0][0x2ec] ;  /* 0x0000bb0095957a20 */ /* 0x000fe40000410000 */
[----:B------:R-:W-:Y:S02]  /*a490*/  FMUL.FTZ R150, R150, c[0x0][0x2ec] ;  /* 0x0000bb0096967a20 */ /* 0x000fe40000410000 */
[----:B------:R1:W1:Y:S01]  /*a4a0*/  MUFU.TANH R164, R79 ;  /* 0x0000004f00a47308 */ /* 0x0002620000002400 */
[----:B------:R-:W-:Y:S01]  /*a4b0*/  HMMA.16816.F32 R60, R24, R38, R64 ;  /* 0x00000026183c723c */ /* 0x000fe20000001840 */
[----:B------:R-:W-:-:S06]  /*a4c0*/  FMUL.FTZ R151, R151, c[0x0][0x2ec] ;  /* 0x0000bb0097977a20 */ /* 0x000fcc0000410000 */
[----:B------:R2:W2:Y:S01]  /*a4d0*/  MUFU.TANH R170, R147 ;  /* 0x0000009300aa7308 */ /* 0x0004a20000002400 */
[----:B------:R-:W-:Y:S01]  /*a4e0*/  HMMA.16816.F32 R64, R20, R38, R72 ;  /* 0x000000261440723c */ /* 0x000fe20000001848 */
[----:B------:R-:W3:Y:S06]  /*a4f0*/  LDSM.16.M88.4 R36, [R201] ;  /* 0x00000000c924783b */ /* 0x000eec0000000200 */
[----:B------:R-:W2:Y:S01]  /*a500*/  MUFU.TANH R163, R148 ;  /* 0x0000009400a37308 */ /* 0x000ea20000002400 */
[----:B-1----:R-:W-:Y:S07]  /*a510*/  HMMA.16816.F32 R76, R8, R40, R68 ;  /* 0x00000028084c723c */ /* 0x002fee0000001844 */
[----:B------:R-:W1:Y:S01]  /*a520*/  MUFU.TANH R161, R149 ;  /* 0x0000009500a17308 */ /* 0x000e620000002400 */
[----:B------:R-:W-:Y:S07]  /*a530*/  HMMA.16816.F32 R68, R32, R44, RZ ;  /* 0x0000002c2044723c */ /* 0x000fee00000018ff */
[----:B------:R-:W1:Y:S01]  /*a540*/  MUFU.TANH R158, R150 ;  /* 0x00000096009e7308 */ /* 0x000e620000002400 */
[----:B--2---:R-:W-:Y:S07]  /*a550*/  HMMA.16816.F32 R144, R4, R40, R48 ;  /* 0x000000280490723c */ /* 0x004fee0000001830 */
[----:B------:R2:W1:Y:S01]  /*a560*/  MUFU.TANH R160, R151 ;  /* 0x0000009700a07308 */ /* 0x0004620000002400 */
[----:B------:R-:W-:Y:S01]  /*a570*/  HMMA.16816.F32 R60, R16, R54, R60 ;  /* 0x00000036103c723c */ /* 0x000fe2000000183c */
[----:B------:R-:W-:-:S02]  /*a580*/  FMUL.FTZ R76, R76, c[0x0][0x2ec] ;  /* 0x0000bb004c4c7a20 */ /* 0x000fc40000410000 */
[----:B------:R-:W-:Y:S02]  /*a590*/  FMUL.FTZ R77, R77, c[0x0][0x2ec] ;  /* 0x0000bb004d4d7a20 */ /* 0x000fe40000410000 */
[----:B------:R-:W-:Y:S02]  /*a5a0*/  FMUL.FTZ R78, R78, c[0x0][0x2ec] ;  /* 0x0000bb004e4e7a20 */ /* 0x000fe40000410000 */
[----:B------:R-:W-:Y:S01]  /*a5b0*/  FMUL.FTZ R79, R79, c[0x0][0x2ec] ;  /* 0x0000bb004f4f7a20 */ /* 0x000fe20000410000 */
[----:B------:R-:W-:Y:S01]  /*a5c0*/  HMMA.16816.F32 R48, R28, R44, RZ ;  /* 0x0000002c1c30723c */ /* 0x000fe200000018ff */
[----:B------:R-:W1:Y:S07]  /*a5d0*/  MUFU.TANH R157, R76 ;  /* 0x0000004c009d7308 */ /* 0x000e6e0000002400 */
[----:B------:R-:W-:Y:S01]  /*a5e0*/  HMMA.16816.F32 R64, R12, R54, R64 ;  /* 0x000000360c40723c */ /* 0x000fe20000001840 */
[----:B------:R-:W-:Y:S01]  /*a5f0*/  LDSM.16.M88.4 R52, [R193+0x1000] ;  /* 0x00100000c134783b */ /* 0x000fe20000000200 */
[----:B------:R-:W-:Y:S01]  /*a600*/  FMUL.FTZ R144, R144, c[0x0][0x2ec] ;  /* 0x0000bb0090907a20 */ /* 0x000fe20000410000 */
[----:B------:R-:W1:Y:S01]  /*a610*/  MUFU.TANH R156, R77 ;  /* 0x0000004d009c7308 */ /* 0x000e620000002400 */
[----:B------:R-:W-:-:S02]  /*a620*/  FMUL.FTZ R145, R145, c[0x0][0x2ec] ;  /* 0x0000bb0091917a20 */ /* 0x000fc40000410000 */
[----:B------:R-:W-:Y:S02]  /*a630*/  FMUL.FTZ R146, R146, c[0x0][0x2ec] ;  /* 0x0000bb0092927a20 */ /* 0x000fe40000410000 */
[----:B-----5:R-:W-:Y:S01]  /*a640*/  HMMA.16816.F32 R68, R24, R56, R68 ;  /* 0x000000381844723c */ /* 0x020fe20000001844 */
[----:B------:R-:W-:Y:S02]  /*a650*/  FMUL.FTZ R147, R147, c[0x0][0x2ec] ;  /* 0x0000bb0093937a20 */ /* 0x000fe40000410000 */
[----:B------:R-:W1:Y:S05]  /*a660*/  MUFU.TANH R155, R144 ;  /* 0x00000090009b7308 */ /* 0x000e6a0000002400 */
[----:B------:R-:W-:Y:S03]  /*a670*/  HMMA.16816.F32 R72, R8, R42, R60 ;  /* 0x0000002a0848723c */ /* 0x000fe6000000183c */
[----:B------:R-:W1:Y:S05]  /*a680*/  MUFU.TANH R154, R145 ;  /* 0x00000091009a7308 */ /* 0x000e6a0000002400 */
[----:B------:R-:W-:Y:S01]  /*a690*/  HMMA.16816.F32 R60, R20, R56, R48 ;  /* 0x00000038143c723c */ /* 0x000fe20000001830 */
[----:B------:R-:W5:Y:S02]  /*a6a0*/  LDSM.16.M88.4 R48, [R188+0x5800] ;  /* 0x00580000bc30783b */ /* 0x000f640000000200 */
[----:B------:R-:W1:Y:S05]  /*a6b0*/  MUFU.TANH R183, R78 ;  /* 0x0000004e00b77308 */ /* 0x000e6a0000002400 */
[----:B--2---:R-:W-:Y:S03]  /*a6c0*/  HMMA.16816.F32 R148, R4, R42, R64 ;  /* 0x0000002a0494723c */ /* 0x004fe60000001840 */
[----:B------:R-:W2:Y:S05]  /*a6d0*/  MUFU.TANH R182, R79 ;  /* 0x0000004f00b67308 */ /* 0x000eaa0000002400 */
[----:B------:R-:W-:Y:S01]  /*a6e0*/  HMMA.16816.F32 R40, R32, R46, RZ ;  /* 0x0000002e2028723c */ /* 0x000fe200000018ff */
[----:B------:R-:W-:-:S02]  /*a6f0*/  FMUL.FTZ R72, R72, c[0x0][0x2ec] ;  /* 0x0000bb0048487a20 */ /* 0x000fc40000410000 */
[----:B------:R-:W-:Y:S01]  /*a700*/  FMUL.FTZ R73, R73, c[0x0][0x2ec] ;  /* 0x0000bb0049497a20 */ /* 0x000fe20000410000 */
[----:B------:R-:W1:Y:S01]  /*a710*/  MUFU.TANH R146, R146 ;  /* 0x0000009200927308 */ /* 0x000e620000002400 */
[----:B------:R-:W-:Y:S02]  /*a720*/  FMUL.FTZ R74, R74, c[0x0][0x2ec] ;  /* 0x0000bb004a4a7a20 */ /* 0x000fe40000410000 */
[----:B------:R-:W-:Y:S01]  /*a730*/  FMUL.FTZ R75, R75, c[0x0][0x2ec] ;  /* 0x0000bb004b4b7a20 */ /* 0x000fe20000410000 */
[----:B---3--:R-:W-:Y:S04]  /*a740*/  HMMA.16816.F32 R64, R16, R36, R68 ;  /* 0x000000241040723c */ /* 0x008fe80000001844 */
[----:B------:R-:W3:Y:S04]  /*a750*/  MUFU.TANH R145, R72 ;  /* 0x0000004800917308 */ /* 0x000ee80000002400 */
[----:B------:R-:W-:Y:S01]  /*a760*/  HMMA.16816.F32 R68, R28, R46, RZ ;  /* 0x0000002e1c44723c */ /* 0x000fe200000018ff */
[----:B------:R-:W-:-:S02]  /*a770*/  FMUL.FTZ R148, R148, c[0x0][0x2ec] ;  /* 0x0000bb0094947a20 */ /* 0x000fc40000410000 */
[----:B------:R-:W-:Y:S01]  /*a780*/  FMUL.FTZ R149, R149, c[0x0][0x2ec] ;  /* 0x0000bb0095957a20 */ /* 0x000fe20000410000 */
[----:B------:R-:W1:Y:S01]  /*a790*/  MUFU.TANH R144, R73 ;  /* 0x0000004900907308 */ /* 0x000e620000002400 */
[----:B------:R-:W-:Y:S02]  /*a7a0*/  FMUL.FTZ R150, R150, c[0x0][0x2ec] ;  /* 0x0000bb0096967a20 */ /* 0x000fe40000410000 */
[----:B------:R-:W-:Y:S01]  /*a7b0*/  FMUL.FTZ R151, R151, c[0x0][0x2ec] ;  /* 0x0000bb0097977a20 */ /* 0x000fe20000410000 */
[----:B------:R-:W-:Y:S04]  /*a7c0*/  HMMA.16816.F32 R44, R12, R36, R60 ;  /* 0x000000240c2c723c */ /* 0x000fe8000000183c */
[----:B------:R-:W1:Y:S04]  /*a7d0*/  MUFU.TANH R171, R74 ;  /* 0x0000004a00ab7308 */ /* 0x000e680000002400 */
[-C--:B------:R-:W-:Y:S01]  /*a7e0*/  HMMA.16816.F32 R60, R24, R58.reuse, R40 ;  /* 0x0000003a183c723c */ /* 0x080fe20000001828 */
[----:B------:R-:W1:Y:S03]  /*a7f0*/  LDSM.16.M88.4 R40, [R194+0x5800] ;  /* 0x00580000c228783b */ /* 0x000e660000000200 */
[----:B------:R2:W1:Y:S04]  /*a800*/  MUFU.TANH R169, R75 ;  /* 0x0000004b00a97308 */ /* 0x0004680000002400 */
[----:B------:R-:W-:Y:S04]  /*a810*/  HMMA.16816.F32 R68, R20, R58, R68 ;  /* 0x0000003a1444723c */ /* 0x000fe80000001844 */
[----:B------:R-:W1:Y:S04]  /*a820*/  MUFU.TANH R147, R147 ;  /* 0x0000009300937308 */ /* 0x000e680000002400 */
[----:B-----5:R-:W-:Y:S04]  /*a830*/  HMMA.16816.F32 R56, R28, R48, RZ ;  /* 0x000000301c38723c */ /* 0x020fe800000018ff */
[----:B------:R-:W1:Y:S04]  /*a840*/  MUFU.TANH R148, R148 ;  /* 0x0000009400947308 */ /* 0x000e680000002400 */
[----:B--2---:R-:W-:Y:S04]  /*a850*/  HMMA.16816.F32 R72, R8, R52, R64 ;  /* 0x000000340848723c */ /* 0x004fe80000001840 */
[----:B------:R-:W2:Y:S04]  /*a860*/  MUFU.TANH R149, R149 ;  /* 0x0000009500957308 */ /* 0x000ea80000002400 */
[C---:B------:R-:W-:Y:S04]  /*a870*/  HMMA.16816.F32 R64, R32.reuse, R48, RZ ;  /* 0x000000302040723c */ /* 0x040fe800000018ff */
[----:B------:R-:W1:Y:S04]  /*a880*/  MUFU.TANH R150, R150 ;  /* 0x0000009600967308 */ /* 0x000e680000002400 */
[-C--:B------:R-:W-:Y:S04]  /*a890*/  HMMA.16816.F32 R32, R32, R50.reuse, RZ ;  /* 0x000000322020723c */ /* 0x080fe800000018ff */
[----:B------:R-:W1:Y:S04]  /*a8a0*/  MUFU.TANH R151, R151 ;  /* 0x0000009700977308 */ /* 0x000e680000002400 */
[----:B------:R-:W-:Y:S01]  /*a8b0*/  HMMA.16816.F32 R48, R28, R50, RZ ;  /* 0x000000321c30723c */ /* 0x000fe200000018ff */
[----:B------:R-:W-:-:S02]  /*a8c0*/  FMUL.FTZ R72, R72, c[0x0][0x2ec] ;  /* 0x0000bb0048487a20 */ /* 0x000fc40000410000 */
[----:B------:R-:W-:Y:S02]  /*a8d0*/  FMUL.FTZ R73, R73, c[0x0][0x2ec] ;  /* 0x0000bb0049497a20 */ /* 0x000fe40000410000 */
[----:B------:R-:W-:Y:S02]  /*a8e0*/  FMUL.FTZ R74, R74, c[0x0][0x2ec] ;  /* 0x0000bb004a4a7a20 */ /* 0x000fe40000410000 */
[----:B------:R-:W-:Y:S01]  /*a8f0*/  FMUL.FTZ R75, R75, c[0x0][0x2ec] ;  /* 0x0000bb004b4b7a20 */ /* 0x000fe20000410000 */
[----:B------:R-:W-:Y:S01]  /*a900*/  HMMA.16816.F32 R76, R4, R52, R44 ;  /* 0x00000034044c723c */ /* 0x000fe2000000182c */
[----:B------:R-:W5:Y:S01]  /*a910*/  LDSM.16.M88.4 R44, [R200] ;  /* 0x00000000c82c783b */ /* 0x000f620000000200 */
[----:B------:R-:W1:Y:S06]  /*a920*/  MUFU.TANH R72, R72 ;  /* 0x0000004800487308 */ /* 0x000e6c0000002400 */
[-C--:B------:R-:W-:Y:S02]  /*a930*/  HMMA.16816.F32 R60, R16, R38.reuse, R60 ;  /* 0x00000026103c723c */ /* 0x080fe4000000183c */
[----:B------:R-:W2:Y:S06]  /*a940*/  MUFU.TANH R73, R73 ;  /* 0x0000004900497308 */ /* 0x000eac0000002400 */
[----:B------:R-:W-:Y:S01]  /*a950*/  HMMA.16816.F32 R68, R12, R38, R68 ;  /* 0x000000260c44723c */ /* 0x000fe20000001844 */
[----:B------:R-:W2:Y:S01]  /*a960*/  LDSM.16.M88.4 R36, [R193+0x1800] ;  /* 0x00180000c124783b */ /* 0x000ea20000000200 */
[----:B------:R-:W2:Y:S01]  /*a970*/  MUFU.TANH R74, R74 ;  /* 0x0000004a004a7308 */ /* 0x000ea20000002400 */
[----:B------:R-:W-:-:S05]  /*a980*/  DEPBAR.LE SB0, 0x0 ;  /* 0x000080000000791a */ /* 0x000fca0000000000 */
[-C--:B-1----:R-:W-:Y:S01]  /*a990*/  HMMA.16816.F32 R64, R24, R40.reuse, R64 ;  /* 0x000000281840723c */ /* 0x082fe20000001840 */
[----:B------:R-:W-:Y:S01]  /*a9a0*/  FMUL.FTZ R76, R76, c[0x0][0x2ec] ;  /* 0x0000bb004c4c7a20 */ /* 0x000fe20000410000 */
[----:B------:R-:W1:Y:S01]  /*a9b0*/  MUFU.TANH R75, R75 ;  /* 0x0000004b004b7308 */ /* 0x000e620000002400 */
[----:B------:R-:W-:Y:S02]  /*a9c0*/  FMUL.FTZ R77, R77, c[0x0][0x2ec] ;  /* 0x0000bb004d4d7a20 */ /* 0x000fe40000410000 */
[----:B------:R-:W-:Y:S02]  /*a9d0*/  FMUL.FTZ R78, R78, c[0x0][0x2ec] ;  /* 0x0000bb004e4e7a20 */ /* 0x000fe40000410000 */
[----:B------:R-:W-:Y:S01]  /*a9e0*/  FMUL.FTZ R79, R79, c[0x0][0x2ec] ;  /* 0x0000bb004f4f7a20 */ /* 0x000fe20000410000 */
[----:B------:R-:W-:Y:S02]  /*a9f0*/  HMMA.16816.F32 R56, R20, R40, R56 ;  /* 0x000000281438723c */ /* 0x000fe40000001838 */
[----:B------:R-:W1:Y:S06]  /*aa00*/  MUFU.TANH R76, R76 ;  /* 0x0000004c004c7308 */ /* 0x000e6c0000002400 */
[-C--:B------:R-:W-:Y:S02]  /*aa10*/  HMMA.16816.F32 R24, R24, R42.reuse, R32 ;  /* 0x0000002a1818723c */ /* 0x080fe40000001820 */
[----:B------:R-:W1:Y:S06]  /*aa20*/  MUFU.TANH R77, R77 ;  /* 0x0000004d004d7308 */ /* 0x000e6c0000002400 */
[----:B------:R-:W-:Y:S02]  /*aa30*/  HMMA.16816.F32 R40, R20, R42, R48 ;  /* 0x0000002a1428723c */ /* 0x000fe40000001830 */
[----:B------:R-:W1:Y:S06]  /*aa40*/  MUFU.TANH R78, R78 ;  /* 0x0000004e004e7308 */ /* 0x000e6c0000002400 */
[-C--:B------:R-:W-:Y:S02]  /*aa50*/  HMMA.16816.F32 R60, R8, R54.reuse, R60 ;  /* 0x00000036083c723c */ /* 0x080fe4000000183c */
[----:B------:R-:W1:Y:S06]  /*aa60*/  MUFU.TANH R79, R79 ;  /* 0x0000004f004f7308 */ /* 0x000e6c0000002400 */
[----:B------:R-:W-:Y:S08]  /*aa70*/  HMMA.16816.F32 R68, R4, R54, R68 ;  /* 0x000000360444723c */ /* 0x000ff00000001844 */
[-C--:B-----5:R-:W-:Y:S08]  /*aa80*/  HMMA.16816.F32 R52, R16, R44.reuse, R64 ;  /* 0x0000002c1034723c */ /* 0x0a0ff00000001840 */
[----:B------:R-:W-:Y:S01]  /*aa90*/  HMMA.16816.F32 R28, R12, R44, R56 ;  /* 0x0000002c0c1c723c */ /* 0x000fe20000001838 */
[----:B------:R-:W-:-:S02]  /*aaa0*/  FMUL.FTZ R61, R61, c[0x0][0x2ec] ;  /* 0x0000bb003d3d7a20 */ /* 0x000fc40000410000 */
[----:B------:R-:W-:Y:S02]  /*aab0*/  FMUL.FTZ R60, R60, c[0x0][0x2ec] ;  /* 0x0000bb003c3c7a20 */ /* 0x000fe40000410000 */
[----:B------:R-:W-:Y:S02]  /*aac0*/  FMUL.FTZ R62, R62, c[0x0][0x2ec] ;  /* 0x0000bb003e3e7a20 */ /* 0x000fe40000410000 */
[----:B------:R-:W-:Y:S01]  /*aad0*/  FMUL.FTZ R63, R63, c[0x0][0x2ec] ;  /* 0x0000bb003f3f7a20 */ /* 0x000fe20000410000 */
[----:B------:R-:W-:Y:S01]  /*aae0*/  HMMA.16816.F32 R16, R16, R46, R24 ;  /* 0x0000002e1010723c */ /* 0x000fe20000001818 */
[----:B------:R-:W-:Y:S01]  /*aaf0*/  FMUL.FTZ R68, R68, c[0x0][0x2ec] ;  /* 0x0000bb0044447a20 */ /* 0x000fe20000410000 */
[----:B------:R1:W1:Y:S01]  /*ab00*/  MUFU.TANH R64, R60 ;  /* 0x0000003c00407308 */ /* 0x0002620000002400 */
[----:B------:R-:W-:Y:S02]  /*ab10*/  FMUL.FTZ R69, R69, c[0x0][0x2ec] ;  /* 0x0000bb0045457a20 */ /* 0x000fe40000410000 */
[----:B------:R-:W-:-:S02]  /*ab20*/  FMUL.FTZ R70, R70, c[0x0][0x2ec] ;  /* 0x0000bb0046467a20 */ /* 0x000fc40000410000 */
[----:B------:R-:W-:Y:S01]  /*ab30*/  FMUL.FTZ R44, R71, c[0x0][0x2ec] ;  /* 0x0000bb00472c7a20 */ /* 0x000fe20000410000 */
[----:B------:R-:W-:Y:S02]  /*ab40*/  HMMA.16816.F32 R12, R12, R46, R40 ;  /* 0x0000002e0c0c723c */ /* 0x000fe40000001828 */
[----:B------:R-:W1:Y:S06]  /*ab50*/  MUFU.TANH R61, R61 ;  /* 0x0000003d003d7308 */ /* 0x000e6c0000002400 */
[-C--:B--2---:R-:W-:Y:S02]  /*ab60*/  HMMA.16816.F32 R32, R8, R36.reuse, R52 ;  /* 0x000000240820723c */ /* 0x084fe40000001834 */
[----:B------:R2:W1:Y:S06]  /*ab70*/  MUFU.TANH R176, R62 ;  /* 0x0000003e00b07308 */ /* 0x00046c0000002400 */
[----:B------:R-:W-:Y:S02]  /*ab80*/  HMMA.16816.F32 R20, R4, R36, R28 ;  /* 0x000000240414723c */ /* 0x000fe4000000181c */
[----:B------:R2:W1:Y:S06]  /*ab90*/  MUFU.TANH R177, R63 ;  /* 0x0000003f00b17308 */ /* 0x00046c0000002400 */
[-C--:B------:R-:W-:Y:S02]  /*aba0*/  HMMA.16816.F32 R8, R8, R38.reuse, R16 ;  /* 0x000000260808723c */ /* 0x080fe40000001810 */
[----:B------:R-:W1:Y:S06]  /*abb0*/  MUFU.TANH R68, R68 ;  /* 0x0000004400447308 */ /* 0x000e6c0000002400 */
[----:B------:R-:W-:Y:S01]  /*abc0*/  HMMA.16816.F32 R4, R4, R38, R12 ;  /* 0x000000260404723c */ /* 0x000fe2000000180c */
[----:B------:R-:W-:Y:S01]  /*abd0*/  FMUL.FTZ R32, R32, c[0x0][0x2ec] ;  /* 0x0000bb0020207a20 */ /* 0x000fe20000410000 */
[----:B------:R-:W1:Y:S01]  /*abe0*/  MUFU.TANH R69, R69 ;  /* 0x0000004500457308 */ /* 0x000e620000002400 */
[----:B------:R-:W-:-:S02]  /*abf0*/  FMUL.FTZ R33, R33, c[0x0][0x2ec] ;  /* 0x0000bb0021217a20 */ /* 0x000fc40000410000 */
[----:B------:R-:W-:Y:S02]  /*ac00*/  FMUL.FTZ R34, R34, c[0x0][0x2ec] ;  /* 0x0000bb0022227a20 */ /* 0x000fe40000410000 */
[----:B------:R-:W-:Y:S02]  /*ac10*/  FMUL.FTZ R35, R35, c[0x0][0x2ec] ;  /* 0x0000bb0023237a20 */ /* 0x000fe40000410000 */
[----:B------:R-:W-:Y:S01]  /*ac20*/  FMUL.FTZ R20, R20, c[0x0][0x2ec] ;  /* 0x0000bb0014147a20 */ /* 0x000fe20000410000 */
[----:B------:R-:W1:Y:S01]  /*ac30*/  MUFU.TANH R70, R70 ;  /* 0x0000004600467308 */ /* 0x000e620000002400 */
[----:B------:R-:W-:Y:S02]  /*ac40*/  FMUL.FTZ R21, R21, c[0x0][0x2ec] ;  /* 0x0000bb0015157a20 */ /* 0x000fe40000410000 */
[----:B------:R-:W-:Y:S02]  /*ac50*/  FMUL.FTZ R22, R22, c[0x0][0x2ec] ;  /* 0x0000bb0016167a20 */ /* 0x000fe40000410000 */
[----:B------:R-:W-:-:S02]  /*ac60*/  FMUL.FTZ R23, R23, c[0x0][0x2ec] ;  /* 0x0000bb0017177a20 */ /* 0x000fc40000410000 */
[----:B------:R-:W-:Y:S01]  /*ac70*/  FMUL.FTZ R8, R8, c[0x0][0x2ec] ;  /* 0x0000bb0008087a20 */ /* 0x000fe20000410000 */
[----:B------:R-:W1:Y:S01]  /*ac80*/  MUFU.TANH R44, R44 ;  /* 0x0000002c002c7308 */ /* 0x000e620000002400 */
[----:B------:R-:W-:Y:S02]  /*ac90*/  FMUL.FTZ R9, R9, c[0x0][0x2ec] ;  /* 0x0000bb0009097a20 */ /* 0x000fe40000410000 */
[----:B------:R-:W-:Y:S02]  /*aca0*/  FMUL.FTZ R10, R10, c[0x0][0x2ec] ;  /* 0x0000bb000a0a7a20 */ /* 0x000fe40000410000 */
[----:B------:R-:W-:Y:S02]  /*acb0*/  FMUL.FTZ R11, R11, c[0x0][0x2ec] ;  /* 0x0000bb000b0b7a20 */ /* 0x000fe40000410000 */
[----:B------:R-:W-:Y:S01]  /*acc0*/  FMUL.FTZ R4, R4, c[0x0][0x2ec] ;  /* 0x0000bb0004047a20 */ /* 0x000fe20000410000 */
[----:B------:R2:W1:Y:S01]  /*acd0*/  MUFU.TANH R36, R32 ;  /* 0x0000002000247308 */ /* 0x0004620000002400 */
[----:B------:R-:W-:-:S02]  /*ace0*/  FMUL.FTZ R5, R5, c[0x0][0x2ec] ;  /* 0x0000bb0005057a20 */ /* 0x000fc40000410000 */
[----:B------:R-:W-:Y:S02]  /*acf0*/  FMUL.FTZ R6, R6, c[0x0][0x2ec] ;  /* 0x0000bb0006067a20 */ /* 0x000fe40000410000 */
[----:B------:R-:W-:-:S03]  /*ad00*/  FMUL.FTZ R7, R7, c[0x0][0x2ec] ;  /* 0x0000bb0007077a20 */ /* 0x000fc60000410000 */
        /* <DEDUP_REMOVED lines=17> */
[----:B---34-:R-:W3:Y:S01]  /*ae20*/  LDL.64 R180, [R1+0x8] ;  /* 0x0000080001b47983 */ /* 0x018ee20000100a00 */
[----:B------:R-:W-:Y:S01]  /*ae30*/  IADD3 R0, R234, -0x4, RZ ;  /* 0xfffffffcea007810 */ /* 0x000fe20007ffe0ff */
[----:B------:R-:W-:-:S02]  /*ae40*/  USHF.L.U32 UR9, UR6, 0x5, URZ ;  /* 0x0000000506097899 */ /* 0x000fc4000800063f */
[----:B------:R-:W-:Y:S01]  /*ae50*/  USHF.L.U64.HI UR10, UR6, 0x5, UR7 ;  /* 0x00000005060a7899 */ /* 0x000fe20008010207 */
[----:B--2---:R-:W-:Y:S01]  /*ae60*/  SHF.R.S32.HI R4, RZ, 0x1f, R0 ;  /* 0x0000001fff047819 */ /* 0x004fe20000011400 */
[----:B------:R-:W-:-:S04]  /*ae70*/  IMAD.WIDE.U32 R2, R0, c[0x0][0x198], RZ ;  /* 0x0000660000027a25 */ /* 0x000fc800078e00ff */
[----:B------:R-:W-:-:S04]  /*ae80*/  IMAD R4, R4, c[0x0][0x198], RZ ;  /* 0x0000660004047a24 */ /* 0x000fc800078e02ff */
[----:B------:R-:W-:-:S04]  /*ae90*/  IMAD R4, R0, c[0x0][0x19c], R4 ;  /* 0x0000670000047a24 */ /* 0x000fc800078e0204 */
[----:B------:R-:W-:Y:S01]  /*aea0*/  IMAD.IADD R4, R3, 0x1, R4 ;  /* 0x0000000103047824 */ /* 0x000fe200078e0204 */
[----:B---3--:R-:W-:-:S04]  /*aeb0*/  LEA R0, P0, R2, R180, 0x6 ;  /* 0x000000b402007211 */ /* 0x008fc800078030ff */
[----:B------:R-:W-:Y:S02]  /*aec0*/  LEA R6, P1, R0, c[0x0][0x168], 0x1 ;  /* 0x00005a0000067a11 */ /* 0x000fe400078208ff */
        /* <DEDUP_REMOVED lines=16> */
.L_x_1670:
[----:B---34-:R-:W3:Y:S02]  /*afd0*/  S2R R0, SR_TID.X ;  /* 0x0000000000007919 */ /* 0x018ee40000002100 */
[----:B---3--:R-:W-:-:S05]  /*afe0*/  IMAD.SHL.U32 R0, R0, 0x2, RZ ;  /* 0x0000000200007824 */ /* 0x008fca00078e00ff */
[----:B------:R-:W-:-:S05]  /*aff0*/  LOP3.LUT R0, R0, 0x6, RZ, 0xc0, !PT ;  /* 0x0000000600007812 */ /* 0x000fca00078ec0ff */
[----:B------:R-:W-:-:S05]  /*b000*/  IMAD R0, R213, 0x40, R0 ;  /* 0x00000040d5007824 */ /* 0x000fca00078e0200 */
[C---:B------:R-:W-:Y:S02]  /*b010*/  ISETP.GE.AND P6, PT, R0.reuse, R210, PT ;  /* 0x000000d20000720c */ /* 0x040fe40003fc6270 */
[C---:B--2---:R-:W-:Y:S02]  /*b020*/  IADD3 R2, R0.reuse, 0x1, RZ ;  /* 0x0000000100027810 */ /* 0x044fe40007ffe0ff */
[----:B------:R-:W-:Y:S02]  /*b030*/  ISETP.LT.OR P6, PT, R0, R206, P6 ;  /* 0x000000ce0000720c */ /* 0x000fe400037c1670 */
[C---:B------:R-:W-:Y:S02]  /*b040*/  ISETP.GE.AND P3, PT, R2.reuse, R210, PT ;  /* 0x000000d20200720c */ /* 0x040fe40003f66270 */
[C---:B------:R-:W-:Y:S02]  /*b050*/  ISETP.GE.AND P4, PT, R2.reuse, R209, PT ;  /* 0x000000d10200720c */ /* 0x040fe40003f86270 */
[----:B------:R-:W-:-:S02]  /*b060*/  ISETP.GE.AND P2, PT, R2, R208, PT ;  /* 0x000000d00200720c */ /* 0x000fc40003f46270 */
[----:B------:R-:W-:Y:S02]  /*b070*/  ISETP.GE.AND P5, PT, R2, R207, PT ;  /* 0x000000cf0200720c */ /* 0x000fe40003fa6270 */
[----:B------:R-:W-:Y:S02]  /*b080*/  ISETP.GE.AND P0, PT, R0, R209, PT ;  /* 0x000000d10000720c */ /* 0x000fe40003f06270 */
[----:B------:R-:W-:Y:S02]  /*b090*/  FSEL R12, R178, -INF , !P6 ;  /* 0xff800000b20c7808 */ /* 0x000fe40007000000 */
[C---:B------:R-:W-:Y:S02]  /*b0a0*/  ISETP.GE.AND P1, PT, R0.reuse, R208, PT ;  /* 0x000000d00000720c */ /* 0x040fe40003f26270 */
[----:B------:R-:W-:Y:S02]  /*b0b0*/  ISETP.GE.AND P6, PT, R0, R207, PT ;  /* 0x000000cf0000720c */ /* 0x000fe40003fc6270 */
[----:B------:R-:W-:-:S02]  /*b0c0*/  ISETP.LT.OR P3, PT, R2, R206, P3 ;  /* 0x000000ce0200720c */ /* 0x000fc40001f61670 */
[C---:B------:R-:W-:Y:S02]  /*b0d0*/  ISETP.LT.OR P4, PT, R2.reuse, R205, P4 ;  /* 0x000000cd0200720c */ /* 0x040fe40002781670 */
[CC--:B------:R-:W-:Y:S02]  /*b0e0*/  ISETP.LT.OR P2, PT, R2.reuse, R204.reuse, P2 ;  /* 0x000000cc0200720c */ /* 0x0c0fe40001741670 */
[----:B------:R-:W-:Y:S02]  /*b0f0*/  ISETP.LT.OR P5, PT, R2, R203, P5 ;  /* 0x000000cb0200720c */ /* 0x000fe40002fa1670 */
[C---:B------:R-:W-:Y:S02]  /*b100*/  ISETP.LT.OR P0, PT, R0.reuse, R205, P0 ;  /* 0x000000cd0000720c */ /* 0x040fe40000701670 */
[C---:B------:R-:W-:Y:S02]  /*b110*/  IADD3 R2, R0.reuse, 0x8, RZ ;  /* 0x0000000800027810 */ /* 0x040fe40007ffe0ff */
[----:B------:R-:W-:-:S02]  /*b120*/  ISETP.LT.OR P1, PT, R0, R204, P1 ;  /* 0x000000cc0000720c */ /* 0x000fc40000f21670 */
[----:B------:R-:W-:Y:S02]  /*b130*/  ISETP.LT.OR P6, PT, R0, R203, P6 ;  /* 0x000000cb0000720c */ /* 0x000fe400037c1670 */
[----:B------:R-:W-:Y:S02]  /*b140*/  FSEL R32, R175, -INF , !P0 ;  /* 0xff800000af207808 */ /* 0x000fe40004000000 */
[----:B------:R-:W-:Y:S02]  /*b150*/  ISETP.GE.AND P0, PT, R2, R210, PT ;  /* 0x000000d20200720c */ /* 0x000fe40003f06270 */
[----:B------:R-:W-:Y:S02]  /*b160*/  FSEL R13, R173, -INF , !P1 ;  /* 0xff800000ad0d7808 */ /* 0x000fe40004800000 */
[----:B------:R-:W-:Y:S02]  /*b170*/  FSEL R16, R168, -INF , !P6 ;  /* 0xff800000a8107808 */ /* 0x000fe40007000000 */
[----:B------:R-:W-:-:S02]  /*b180*/  FSEL R21, R179, -INF , !P3 ;  /* 0xff800000b3157808 */ /* 0x000fc40005800000 */
[C---:B------:R-:W-:Y:S02]  /*b190*/  ISETP.GE.AND P1, PT, R2.reuse, R209, PT ;  /* 0x000000d10200720c */ /* 0x040fe40003f26270 */
[C---:B------:R-:W-:Y:S02]  /*b1a0*/  ISETP.GE.AND P6, PT, R2.reuse, R208, PT ;  /* 0x000000d00200720c */ /* 0x040fe40003fc6270 */
[C---:B------:R-:W-:Y:S02]  /*b1b0*/  ISETP.GE.AND P3, PT, R2.reuse, R207, PT ;  /* 0x000000cf0200720c */ /* 0x040fe40003f66270 */
[----:B------:R-:W-:Y:S02]  /*b1c0*/  ISETP.LT.OR P0, PT, R2, R206, P0 ;  /* 0x000000ce0200720c */ /* 0x000fe40000701670 */
[----:B------:R-:W-:Y:S02]  /*b1d0*/  IADD3 R3, R0, 0x9, RZ ;  /* 0x0000000900037810 */ /* 0x000fe40007ffe0ff */
[----:B------:R-:W-:-:S02]  /*b1e0*/  ISETP.LT.OR P1, PT, R2, R205, P1 ;  /* 0x000000cd0200720c */ /* 0x000fc40000f21670 */
[C---:B------:R-:W-:Y:S02]  /*b1f0*/  ISETP.LT.OR P6, PT, R2.reuse, R204, P6 ;  /* 0x000000cc0200720c */ /* 0x040fe400037c1670 */
[----:B------:R-:W-:Y:S02]  /*b200*/  ISETP.LT.OR P3, PT, R2, R203, P3 ;  /* 0x000000cb0200720c */ /* 0x000fe40001f61670 */
[----:B------:R-:W-:Y:S02]  /*b210*/  IADD3 R2, R0, 0x10, RZ ;  /* 0x0000001000027810 */ /* 0x000fe40007ffe0ff */
[----:B------:R-:W-:Y:S02]  /*b220*/  FSEL R22, R166, -INF , !P0 ;  /* 0xff800000a6167808 */ /* 0x000fe40004000000 */
[----:B------:R-:W-:Y:S02]  /*b230*/  ISETP.GE.AND P0, PT, R3, R207, PT ;  /* 0x000000cf0300720c */ /* 0x000fe40003f06270 */
[----:B------:R-:W-:-:S02]  /*b240*/  FSEL R33, R174, -INF , !P4 ;  /* 0xff800000ae217808 */ /* 0x000fc40006000000 */
[----:B------:R-:W-:Y:S02]  /*b250*/  FSEL R34, R165, -INF , !P1 ;  /* 0xff800000a5227808 */ /* 0x000fe40004800000 */
[CC--:B------:R-:W-:Y:S02]  /*b260*/  ISETP.GE.AND P4, PT, R3.reuse, R210.reuse, PT ;  /* 0x000000d20300720c */ /* 0x0c0fe40003f86270 */
[----:B------:R-:W-:Y:S02]  /*b270*/  ISETP.GE.AND P1, PT, R2, R210, PT ;  /* 0x000000d20200720c */ /* 0x000fe40003f26270 */
[C---:B------:R-:W-:Y:S02]  /*b280*/  ISETP.LT.OR P0, PT, R3.reuse, R203, P0 ;  /* 0x000000cb0300720c */ /* 0x040fe40000701670 */
[----:B------:R-:W-:Y:S02]  /*b290*/  IADD3 R4, R0, 0x11, RZ ;  /* 0x0000001100047810 */ /* 0x000fe40007ffe0ff */
[----:B------:R-:W-:-:S02]  /*b2a0*/  ISETP.LT.OR P4, PT, R3, R206, P4 ;  /* 0x000000ce0300720c */ /* 0x000fc40002781670 */
[----:B------:R-:W-:Y:S02]  /*b2b0*/  ISETP.LT.OR P1, PT, R2, R206, P1 ;  /* 0x000000ce0200720c */ /* 0x000fe40000f21670 */
[----:B------:R-:W-:Y:S02]  /*b2c0*/  FSEL R14, R172, -INF , !P2 ;  /* 0xff800000ac0e7808 */ /* 0x000fe40005000000 */
[----:B------:R-:W-:Y:S02]  /*b2d0*/  FSEL R18, R170, -INF , !P5 ;  /* 0xff800000aa127808 */ /* 0x000fe40006800000 */
[----:B------:R-:W-:Y:S02]  /*b2e0*/  FSEL R20, R160, -INF , !P0 ;  /* 0xff800000a0147808 */ /* 0x000fe40004000000 */
[C---:B------:R-:W-:Y:S02]  /*b2f0*/  ISETP.GE.AND P2, PT, R3.reuse, R209, PT ;  /* 0x000000d10300720c */ /* 0x040fe40003f46270 */
[----:B------:R-:W-:-:S02]  /*b300*/  ISETP.GE.AND P5, PT, R3, R208, PT ;  /* 0x000000d00300720c */ /* 0x000fc40003fa6270 */
[----:B------:R-:W-:Y:S02]  /*b310*/  ISETP.GE.AND P0, PT, R4, R208, PT ;  /* 0x000000d00400720c */ /* 0x000fe40003f06270 */
[----:B------:R-:W-:Y:S02]  /*b320*/  FSEL R15, R163, -INF , !P6 ;  /* 0xff800000a30f7808 */ /* 0x000fe40007000000 */
[----:B------:R-:W-:Y:S02]  /*b330*/  FSEL R19, R158, -INF , !P3 ;  /* 0xff8000009e137808 */ /* 0x000fe40005800000 */
[----:B------:R-:W-:Y:S02]  /*b340*/  FSEL R23, R167, -INF , !P4 ;  /* 0xff800000a7177808 */ /* 0x000fe40006000000 */
[----:B------:R-:W-:Y:S02]  /*b350*/  FSEL R40, R157, -INF , !P1 ;  /* 0xff8000009d287808 */ /* 0x000fe40004800000 */
[----:B------:R-:W-:-:S02]  /*b360*/  ISETP.GE.AND P6, PT, R2, R209, PT ;  /* 0x000000d10200720c */ /* 0x000fc40003fc6270 */
[C---:B------:R-:W-:Y:S02]  /*b370*/  ISETP.GE.AND P3, PT, R2.reuse, R208, PT ;  /* 0x000000d00200720c */ /* 0x040fe40003f66270 */
[-C--:B------:R-:W-:Y:S02]  /*b380*/  ISETP.GE.AND P4, PT, R2, R207.reuse, PT ;  /* 0x000000cf0200720c */ /* 0x080fe40003f86270 */
[C---:B------:R-:W-:Y:S02]  /*b390*/  ISETP.GE.AND P1, PT, R4.reuse, R207, PT ;  /* 0x000000cf0400720c */ /* 0x040fe40003f26270 */
[C---:B------:R-:W-:Y:S02]  /*b3a0*/  ISETP.LT.OR P2, PT, R3.reuse, R205, P2 ;  /* 0x000000cd0300720c */ /* 0x040fe40001741670 */
[-C--:B------:R-:W-:Y:S02]  /*b3b0*/  ISETP.LT.OR P5, PT, R3, R204.reuse, P5 ;  /* 0x000000cc0300720c */ /* 0x080fe40002fa1670 */
[----:B------:R-:W-:-:S02]  /*b3c0*/  ISETP.LT.OR P0, PT, R4, R204, P0 ;  /* 0x000000cc0400720c */ /* 0x000fc40000701670 */
[----:B------:R-:W-:Y:S02]  /*b3d0*/  IADD3 R3, R0, 0x18, RZ ;  /* 0x0000001800037810 */ /* 0x000fe40007ffe0ff */
[C---:B------:R-:W-:Y:S02]  /*b3e0*/  ISETP.LT.OR P6, PT, R2.reuse, R205, P6 ;  /* 0x000000cd0200720c */ /* 0x040fe400037c1670 */
[C---:B------:R-:W-:Y:S02]  /*b3f0*/  ISETP.LT.OR P3, PT, R2.reuse, R204, P3 ;  /* 0x000000cc0200720c */ /* 0x040fe40001f61670 */
[-C--:B------:R-:W-:Y:S02]  /*b400*/  ISETP.LT.OR P4, PT, R2, R203.reuse, P4 ;  /* 0x000000cb0200720c */ /* 0x080fe40002781670 */
[----:B------:R-:W-:Y:S02]  /*b410*/  ISETP.LT.OR P1, PT, R4, R203, P1 ;  /* 0x000000cb0400720c */ /* 0x000fe40000f21670 */
[----:B------:R-:W-:-:S02]  /*b420*/  IADD3 R2, R0, 0x19, RZ ;  /* 0x0000001900027810 */ /* 0x000fc40007ffe0ff */
[----:B------:R-:W-:Y:S02]  /*b430*/  FSEL R42, R154, -INF , !P0 ;  /* 0xff8000009a2a7808 */ /* 0x000fe40004000000 */
[----:B------:R-:W-:Y:S02]  /*b440*/  ISETP.GE.AND P0, PT, R3, R207, PT ;  /* 0x000000cf0300720c */ /* 0x000fe40003f06270 */
[----:B------:R-:W-:Y:S02]  /*b450*/  FSEL R54, R147, -INF , !P1 ;  /* 0xff80000093367808 */ /* 0x000fe40004800000 */
[C---:B------:R-:W-:Y:S02]  /*b460*/  ISETP.GE.AND P1, PT, R2.reuse, R210, PT ;  /* 0x000000d20200720c */ /* 0x040fe40003f26270 */
[----:B------:R-:W-:Y:S02]  /*b470*/  ISETP.LT.OR P0, PT, R3, R203, P0 ;  /* 0x000000cb0300720c */ /* 0x000fe40000701670 */
[----:B------:R-:W-:-:S02]  /*b480*/  ISETP.LT.OR P1, PT, R2, R206, P1 ;  /* 0x000000ce0200720c */ /* 0x000fc40000f21670 */
[----:B------:R-:W-:Y:S02]  /*b490*/  IADD3 R8, R0, 0x20, RZ ;  /* 0x0000002000087810 */ /* 0x000fe40007ffe0ff */
[----:B------:R-:W-:Y:S02]  /*b4a0*/  FSEL R55, R150, -INF , !P0 ;  /* 0xff80000096377808 */ /* 0x000fe40004000000 */
[----:B------:R-:W-:Y:S02]  /*b4b0*/  ISETP.GE.AND P0, PT, R2, R207, PT ;  /* 0x000000cf0200720c */ /* 0x000fe40003f06270 */
[----:B------:R-:W-:Y:S02]  /*b4c0*/  FSEL R41, R155, -INF , !P3 ;  /* 0xff8000009b297808 */ /* 0x000fe40005800000 */
[----:B------:R-:W-:Y:S02]  /*b4d0*/  ISETP.GE.AND P3, PT, R3, R210, PT ;  /* 0x000000d20300720c */ /* 0x000fe40003f66270 */
[----:B------:R-:W-:-:S02]  /*b4e0*/  FSEL R144, R144, -INF , !P1 ;  /* 0xff80000090907808 */ /* 0x000fc40004800000 */
[----:B------:R-:W-:Y:S02]  /*b4f0*/  ISETP.GE.AND P1, PT, R8, R210, PT ;  /* 0x000000d20800720c */ /* 0x000fe40003f26270 */
[----:B------:R-:W-:Y:S02]  /*b500*/  ISETP.LT.OR P0, PT, R2, R203, P0 ;  /* 0x000000cb0200720c */ /* 0x000fe40000701670 */
[-C--:B------:R-:W-:Y:S02]  /*b510*/  ISETP.LT.OR P3, PT, R3, R206.reuse, P3 ;  /* 0x000000ce0300720c */ /* 0x080fe40001f61670 */
[----:B------:R-:W-:Y:S02]  /*b520*/  ISETP.LT.OR P1, PT, R8, R206, P1 ;  /* 0x000000ce0800720c */ /* 0x000fe40000f21670 */
[----:B------:R-:W-:Y:S02]  /*b530*/  IADD3 R7, R0, 0x21, RZ ;  /* 0x0000002100077810 */ /* 0x000fe40007ffe0ff */
[----:B-1----:R-:W-:-:S02]  /*b540*/  FSEL R60, R151, -INF , !P0 ;  /* 0xff800000973c7808 */ /* 0x002fc40004000000 */
[----:B------:R-:W-:Y:S02]  /*b550*/  ISETP.GE.AND P0, PT, R8, R207, PT ;  /* 0x000000cf0800720c */ /* 0x000fe40003f06270 */
[----:B------:R-:W-:Y:S02]  /*b560*/  FSEL R63, R145, -INF , !P3 ;  /* 0xff800000913f7808 */ /* 0x000fe40005800000 */
[----:B------:R-:W-:Y:S02]  /*b570*/  FSEL R145, R72, -INF , !P1 ;  /* 0xff80000048917808 */ /* 0x000fe40004800000 */
[C---:B------:R-:W-:Y:S02]  /*b580*/  ISETP.GE.AND P1, PT, R7.reuse, R210, PT ;  /* 0x000000d20700720c */ /* 0x040fe40003f26270 */
[----:B------:R-:W-:Y:S02]  /*b590*/  ISETP.LT.OR P0, PT, R8, R203, P0 ;  /* 0x000000cb0800720c */ /* 0x000fe40000701670 */
[----:B------:R-:W-:-:S02]  /*b5a0*/  ISETP.LT.OR P1, PT, R7, R206, P1 ;  /* 0x000000ce0700720c */ /* 0x000fc40000f21670 */
[----:B------:R-:W-:Y:S02]  /*b5b0*/  IADD3 R6, R0, 0x28, RZ ;  /* 0x0000002800067810 */ /* 0x000fe40007ffe0ff */
[----:B------:R-:W-:Y:S02]  /*b5c0*/  FSEL R178, R78, -INF , !P0 ;  /* 0xff8000004eb27808 */ /* 0x000fe40004000000 */
[----:B------:R-:W-:Y:S02]  /*b5d0*/  ISETP.GE.AND P0, PT, R7, R207, PT ;  /* 0x000000cf0700720c */ /* 0x000fe40003f06270 */
[----:B------:R-:W-:Y:S02]  /*b5e0*/  FMNMX.FTZ R10, R162, R12, !PT ;  /* 0x0000000ca20a7209 */ /* 0x000fe40007810000 */
[----:B------:R-:W-:Y:S02]  /*b5f0*/  FSEL R53, R146, -INF , !P4 ;  /* 0xff80000092357808 */ /* 0x000fe40006000000 */
[----:B------:R-:W-:-:S02]  /*b600*/  FSEL R146, R73, -INF , !P1 ;  /* 0xff80000049927808 */ /* 0x000fc40004800000 */
[----:B------:R-:W-:Y:S02]  /*b610*/  FMNMX.FTZ R9, R153, R13, !PT ;  /* 0x0000000d99097209 */ /* 0x000fe40007810000 */
[----:B------:R-:W-:Y:S02]  /*b620*/  ISETP.GE.AND P1, PT, R6, R210, PT ;  /* 0x000000d20600720c */ /* 0x000fe40003f26270 */
[----:B------:R-:W-:Y:S02]  /*b630*/  FSEL R35, R164, -INF , !P2 ;  /* 0xff800000a4237808 */ /* 0x000fe40005000000 */
[----:B------:R-:W-:Y:S02]  /*b640*/  ISETP.LT.OR P0, PT, R7, R203, P0 ;  /* 0x000000cb0700720c */ /* 0x000fe40000701670 */
[----:B------:R-:W-:Y:S02]  /*b650*/  FMNMX.FTZ R10, R21, R10, !PT ;  /* 0x0000000a150a7209 */ /* 0x000fe40007810000 */
[----:B------:R-:W-:-:S02]  /*b660*/  ISETP.GE.AND P2, PT, R4, R210, PT ;  /* 0x000000d20400720c */ /* 0x000fc40003f46270 */
[----:B------:R-:W-:Y:S02]  /*b670*/  FMNMX.FTZ R9, R14, R9, !PT ;  /* 0x000000090e097209 */ /* 0x000fe40007810000 */
[----:B------:R-:W-:Y:S02]  /*b680*/  ISETP.LT.OR P1, PT, R6, R206, P1 ;  /* 0x000000ce0600720c */ /* 0x000fe40000f21670 */
[----:B------:R-:W-:Y:S02]  /*b690*/  IADD3 R5, R0, 0x29, RZ ;  /* 0x0000002900057810 */ /* 0x000fe40007ffe0ff */
[----:B------:R-:W-:Y:S02]  /*b6a0*/  FSEL R180, R79, -INF , !P0 ;  /* 0xff8000004fb47808 */ /* 0x000fe40004000000 */
[----:B------:R-:W-:Y:S02]  /*b6b0*/  FMNMX.FTZ R10, R22, R10, !PT ;  /* 0x0000000a160a7209 */ /* 0x000fe40007810000 */
[----:B------:R-:W-:-:S02]  /*b6c0*/  ISETP.LT.OR P2, PT, R4, R206, P2 ;  /* 0x000000ce0400720c */ /* 0x000fc40001741670 */
[----:B------:R-:W-:Y:S02]  /*b6d0*/  ISETP.GE.AND P0, PT, R6, R207, PT ;  /* 0x000000cf0600720c */ /* 0x000fe40003f06270 */
[----:B------:R-:W-:Y:S02]  /*b6e0*/  FSEL R17, R161, -INF , !P5 ;  /* 0xff800000a1117808 */ /* 0x000fe40006800000 */
[----:B------:R-:W-:Y:S02]  /*b6f0*/  FMNMX.FTZ R9, R15, R9, !PT ;  /* 0x000000090f097209 */ /* 0x000fe40007810000 */
[----:B------:R-:W-:Y:S02]  /*b700*/  FSEL R147, R64, -INF , !P1 ;  /* 0xff80000040937808 */ /* 0x000fe40004800000 */
[----:B------:R-:W-:Y:S02]  /*b710*/  ISETP.GE.AND P5, PT, R4, R209, PT ;  /* 0x000000d10400720c */ /* 0x000fe40003fa6270 */
[----:B------:R-:W-:-:S02]  /*b720*/  ISETP.GE.AND P1, PT, R5, R210, PT ;  /* 0x000000d20500720c */ /* 0x000fc40003f26270 */
[----:B------:R-:W-:Y:S02]  /*b730*/  FMNMX.FTZ R10, R23, R10, !PT ;  /* 0x0000000a170a7209 */ /* 0x000fe40007810000 */
[----:B------:R-:W-:Y:S02]  /*b740*/  FSEL R62, R156, -INF , !P2 ;  /* 0xff8000009c3e7808 */ /* 0x000fe40005000000 */
[----:B------:R-:W-:Y:S02]  /*b750*/  ISETP.LT.OR P0, PT, R6, R203, P0 ;  /* 0x000000cb0600720c */ /* 0x000fe40000701670 */
[----:B------:R-:W-:Y:S02]  /*b760*/  ISETP.GE.AND P2, PT, R3, R208, PT ;  /* 0x000000d00300720c */ /* 0x000fe40003f46270 */
[----:B------:R-:W-:Y:S02]  /*b770*/  FMNMX.FTZ R9, R17, R9, !PT ;  /* 0x0000000911097209 */ /* 0x000fe40007810000 */
[----:B------:R-:W-:-:S02]  /*b780*/  ISETP.LT.OR P5, PT, R4, R205, P5 ;  /* 0x000000cd0400720c */ /* 0x000fc40002fa1670 */
[----:B------:R-:W-:Y:S02]  /*b790*/  ISETP.LT.OR P1, PT, R5, R206, P1 ;  /* 0x000000ce0500720c */ /* 0x000fe40000f21670 */
[----:B------:R-:W-:Y:S02]  /*b7a0*/  FMNMX.FTZ R10, R40, R10, !PT ;  /* 0x0000000a280a7209 */ /* 0x000fe40007810000 */
[----:B------:R-:W-:Y:S02]  /*b7b0*/  IADD3 R4, R0, 0x30, RZ ;  /* 0x0000003000047810 */ /* 0x000fe40007ffe0ff */
[----:B------:R-:W-:Y:S02]  /*b7c0*/  FSEL R179, R70, -INF , !P0 ;  /* 0xff80000046b37808 */ /* 0x000fe40004000000 */
[----:B------:R-:W-:Y:S02]  /*b7d0*/  ISETP.LT.OR P2, PT, R3, R204, P2 ;  /* 0x000000cc0300720c */ /* 0x000fe40001741670 */
[----:B------:R-:W-:-:S02]  /*b7e0*/  ISETP.GE.AND P0, PT, R5, R207, PT ;  /* 0x000000cf0500720c */ /* 0x000fc40003f06270 */
[----:B------:R-:W-:Y:S02]  /*b7f0*/  FMNMX.FTZ R9, R41, R9, !PT ;  /* 0x0000000929097209 */ /* 0x000fe40007810000 */
[----:B------:R-:W-:Y:S02]  /*b800*/  FSEL R187, R61, -INF , !P1 ;  /* 0xff8000003dbb7808 */ /* 0x000fe40004800000 */
[----:B------:R-:W-:Y:S02]  /*b810*/  FMNMX.FTZ R10, R62, R10, !PT ;  /* 0x0000000a3e0a7209 */ /* 0x000fe40007810000 */
[----:B------:R-:W-:Y:S02]  /*b820*/  ISETP.GE.AND P4, PT, R3, R209, PT ;  /* 0x000000d10300720c */ /* 0x000fe40003f86270 */
[----:B------:R-:W-:Y:S02]  /*b830*/  ISETP.GE.AND P1, PT, R4, R210, PT ;  /* 0x000000d20400720c */ /* 0x000fe40003f26270 */
[----:B------:R-:W-:-:S02]  /*b840*/  FSEL R48, R148, -INF , !P2 ;  /* 0xff80000094307808 */ /* 0x000fc40005000000 */
[----:B------:R-:W-:Y:S02]  /*b850*/  ISETP.LT.OR P0, PT, R5, R203, P0 ;  /* 0x000000cb0500720c */ /* 0x000fe40000701670 */
[----:B------:R-:W-:Y:S02]  /*b860*/  FMNMX.FTZ R9, R42, R9, !PT ;  /* 0x000000092a097209 */ /* 0x000fe40007810000 */
[----:B------:R-:W-:Y:S02]  /*b870*/  FMNMX.FTZ R11, R63, R10, !PT ;  /* 0x0000000a3f0b7209 */ /* 0x000fe40007810000 */
[----:B------:R-:W-:Y:S02]  /*b880*/  ISETP.LT.OR P4, PT, R3, R205, P4 ;  /* 0x000000cd0300720c */ /* 0x000fe40002781670 */
[----:B------:R-:W-:Y:S02]  /*b890*/  ISETP.LT.OR P1, PT, R4, R206, P1 ;  /* 0x000000ce0400720c */ /* 0x000fe40000f21670 */
[----:B------:R-:W-:-:S02]  /*b8a0*/  IADD3 R3, R0, 0x31, RZ ;  /* 0x0000003100037810 */ /* 0x000fc40007ffe0ff */
[----:B------:R-:W-:Y:S02]  /*b8b0*/  FSEL R181, R44, -INF , !P0 ;  /* 0xff8000002cb57808 */ /* 0x000fe40004000000 */
[----:B------:R-:W-:Y:S02]  /*b8c0*/  FMNMX.FTZ R10, R48, R9, !PT ;  /* 0x00000009300a7209 */ /* 0x000fe40007810000 */
[----:B------:R-:W-:Y:S02]  /*b8d0*/  ISETP.GE.AND P0, PT, R4, R208, PT ;  /* 0x000000d00400720c */ /* 0x000fe40003f06270 */
[----:B------:R-:W-:Y:S02]  /*b8e0*/  FMNMX.FTZ R9, R152, R16, !PT ;  /* 0x0000001098097209 */ /* 0x000fe40007810000 */
[----:B------:R-:W-:Y:S02]  /*b8f0*/  FMNMX.FTZ R11, R144, R11, !PT ;  /* 0x0000000b900b7209 */ /* 0x000fe40007810000 */
[----:B------:R-:W-:-:S02]  /*b900*/  FSEL R185, R36, -INF , !P1 ;  /* 0xff80000024b97808 */ /* 0x000fc40004800000 */
[C---:B------:R-:W-:Y:S02]  /*b910*/  ISETP.GE.AND P3, PT, R2.reuse, R209, PT ;  /* 0x000000d10200720c */ /* 0x040fe40003f66270 */
[----:B------:R-:W-:Y:S02]  /*b920*/  ISETP.GE.AND P2, PT, R2, R208, PT ;  /* 0x000000d00200720c */ /* 0x000fe40003f46270 */
[----:B------:R-:W-:Y:S02]  /*b930*/  ISETP.GE.AND P1, PT, R3, R210, PT ;  /* 0x000000d20300720c */ /* 0x000fe40003f26270 */
[----:B------:R-:W-:Y:S02]  /*b940*/  ISETP.LT.OR P0, PT, R4, R204, P0 ;  /* 0x000000cc0400720c */ /* 0x000fe40000701670 */
[----:B------:R-:W-:Y:S02]  /*b950*/  FMNMX.FTZ R9, R18, R9, !PT ;  /* 0x0000000912097209 */ /* 0x000fe40007810000 */
[----:B------:R-:W-:-:S02]  /*b960*/  FMNMX.FTZ R73, R145, R11, !PT ;  /* 0x0000000b91497209 */ /* 0x000fc40007810000 */
[C---:B------:R-:W-:Y:S02]  /*b970*/  ISETP.LT.OR P3, PT, R2.reuse, R205, P3 ;  /* 0x000000cd0200720c */ /* 0x040fe40001f61670 */
[----:B------:R-:W-:Y:S02]  /*b980*/  ISETP.LT.OR P2, PT, R2, R204, P2 ;  /* 0x000000cc0200720c */ /* 0x000fe40001741670 */
[----:B------:R-:W-:Y:S02]  /*b990*/  ISETP.LT.OR P1, PT, R3, R206, P1 ;  /* 0x000000ce0300720c */ /* 0x000fe40000f21670 */
[----:B------:R-:W-:Y:S02]  /*b9a0*/  IADD3 R2, R0, 0x38, RZ ;  /* 0x0000003800027810 */ /* 0x000fe40007ffe0ff */
[----:B------:R-:W-:Y:S02]  /*b9b0*/  FSEL R238, R26, -INF , !P0 ;  /* 0xff8000001aee7808 */ /* 0x000fe40004000000 */
[----:B------:R-:W-:-:S02]  /*b9c0*/  FMNMX.FTZ R9, R19, R9, !PT ;  /* 0x0000000913097209 */ /* 0x000fc40007810000 */
[----:B------:R-:W-:Y:S02]  /*b9d0*/  ISETP.GE.AND P0, PT, R3, R208, PT ;  /* 0x000000d00300720c */ /* 0x000fe40003f06270 */
[----:B------:R-:W-:Y:S02]  /*b9e0*/  FMNMX.FTZ R73, R146, R73, !PT ;  /* 0x0000004992497209 */ /* 0x000fe40007810000 */
[----:B------:R-:W-:Y:S02]  /*b9f0*/  FSEL R214, R37, -INF , !P1 ;  /* 0xff80000025d67808 */ /* 0x000fe40004800000 */
[----:B------:R-:W-:Y:S02]  /*ba00*/  ISETP.GE.AND P1, PT, R2, R210, PT ;  /* 0x000000d20200720c */ /* 0x000fe40003f26270 */
[----:B------:R-:W-:Y:S02]  /*ba10*/  FMNMX.FTZ R9, R20, R9, !PT ;  /* 0x0000000914097209 */ /* 0x000fe40007810000 */
[----:B------:R-:W-:-:S02]  /*ba20*/  FSEL R49, R149, -INF , !P2 ;  /* 0xff80000095317808 */ /* 0x000fc40005000000 */
[----:B------:R-:W-:Y:S02]  /*ba30*/  ISETP.LT.OR P0, PT, R3, R204, P0 ;  /* 0x000000cc0300720c */ /* 0x000fe40000701670 */
[----:B------:R-:W-:Y:S02]  /*ba40*/  FMNMX.FTZ R73, R147, R73, !PT ;  /* 0x0000004993497209 */ /* 0x000fe40007810000 */
[----:B------:R-:W-:Y:S02]  /*ba50*/  ISETP.GE.AND P2, PT, R8, R208, PT ;  /* 0x000000d00800720c */ /* 0x000fe40003f46270 */
[----:B------:R-:W-:Y:S02]  /*ba60*/  ISETP.LT.OR P1, PT, R2, R206, P1 ;  /* 0x000000ce0200720c */ /* 0x000fe40000f21670 */
[----:B------:R-:W-:Y:S02]  /*ba70*/  FMNMX.FTZ R9, R53, R9, !PT ;  /* 0x0000000935097209 */ /* 0x000fe40007810000 */
[----:B------:R-:W-:-:S02]  /*ba80*/  IADD3 R0, R0, 0x39, RZ ;  /* 0x0000003900007810 */ /* 0x000fc40007ffe0ff */
[----:B------:R-:W-:Y:S02]  /*ba90*/  FSEL R239, R27, -INF , !P0 ;  /* 0xff8000001bef7808 */ /* 0x000fe40004000000 */
[----:B------:R-:W-:Y:S02]  /*baa0*/  FMNMX.FTZ R73, R187, R73, !PT ;  /* 0x00000049bb497209 */ /* 0x000fe40007810000 */
[----:B------:R-:W-:Y:S02]  /*bab0*/  ISETP.LT.OR P2, PT, R8, R204, P2 ;  /* 0x000000cc0800720c */ /* 0x000fe40001741670 */
[----:B------:R-:W-:Y:S02]  /*bac0*/  ISETP.GE.AND P0, PT, R2, R208, PT ;  /* 0x000000d00200720c */ /* 0x000fe40003f06270 */
[----:B------:R-:W-:Y:S02]  /*bad0*/  FSEL R211, R24, -INF , !P1 ;  /* 0xff80000018d37808 */ /* 0x000fe40004800000 */
[----:B------:R-:W-:-:S02]  /*bae0*/  FMNMX.FTZ R9, R54, R9, !PT ;  /* 0x0000000936097209 */ /* 0x000fc40007810000 */
[----:B------:R-:W-:Y:S02]  /*baf0*/  ISETP.GE.AND P1, PT, R0, R210, PT ;  /* 0x000000d20000720c */ /* 0x000fe40003f26270 */
[----:B------:R-:W-:Y:S02]  /*bb00*/  FMNMX.FTZ R73, R185, R73, !PT ;  /* 0x00000049b9497209 */ /* 0x000fe40007810000 */
[----:B------:R-:W-:Y:S02]  /*bb10*/  FSEL R148, R76, -INF , !P2 ;  /* 0xff8000004c947808 */ /* 0x000fe40005000000 */
[----:B------:R-:W-:Y:S02]  /*bb20*/  ISETP.LT.OR P0, PT, R2, R204, P0 ;  /* 0x000000cc0200720c */ /* 0x000fe40000701670 */
[----:B------:R-:W-:Y:S02]  /*bb30*/  ISETP.GE.AND P2, PT, R7, R208, PT ;  /* 0x000000d00700720c */ /* 0x000fe40003f46270 */
[----:B------:R-:W-:-:S02]  /*bb40*/  FMNMX.FTZ R9, R55, R9, !PT ;  /* 0x0000000937097209 */ /* 0x000fc40007810000 */
[----:B------:R-:W-:Y:S02]  /*bb50*/  ISETP.LT.OR P1, PT, R0, R206, P1 ;  /* 0x000000ce0000720c */ /* 0x000fe40000f21670 */
[----:B------:R-:W-:Y:S02]  /*bb60*/  FMNMX.FTZ R73, R214, R73, !PT ;  /* 0x00000049d6497209 */ /* 0x000fe40007810000 */
[----:B------:R-:W-:Y:S02]  /*bb70*/  FSEL R236, R25, -INF , !P0 ;  /* 0xff80000019ec7808 */ /* 0x000fe40004000000 */
[----:B------:R-:W-:Y:S01]  /*bb80*/  ISETP.LT.OR P2, PT, R7, R204, P2 ;  /* 0x000000cc0700720c */ /* 0x000fe20001741670 */
[----:B------:R-:W-:Y:S01]  /*bb90*/  LDSM.16.MT88.4 R24, [R190+0x6000] ;  /* 0x00600000be18783b */ /* 0x000fe20000004200 */
[----:B------:R-:W-:Y:S02]  /*bba0*/  ISETP.GE.AND P0, PT, R0, R208, PT ;  /* 0x000000d00000720c */ /* 0x000fe40003f06270 */
[----:B------:R-:W-:-:S02]  /*bbb0*/  FMNMX.FTZ R9, R60, R9, !PT ;  /* 0x000000093c097209 */ /* 0x000fc40007810000 */
[----:B------:R-:W-:Y:S02]  /*bbc0*/  FSEL R215, R29, -INF , !P1 ;  /* 0xff8000001dd77808 */ /* 0x000fe40004800000 */
[----:B------:R-:W-:Y:S02]  /*bbd0*/  FMNMX.FTZ R73, R211, R73, !PT ;  /* 0x00000049d3497209 */ /* 0x000fe40007810000 */
[----:B------:R-:W-:Y:S02]  /*bbe0*/  FSEL R149, R77, -INF , !P2 ;  /* 0xff8000004d957808 */ /* 0x000fe40005000000 */
[----:B------:R-:W-:Y:S02]  /*bbf0*/  ISETP.LT.OR P0, PT, R0, R204, P0 ;  /* 0x000000cc0000720c */ /* 0x000fe40000701670 */
[----:B------:R-:W-:Y:S02]  /*bc00*/  ISETP.GE.AND P2, PT, R6, R208, PT ;  /* 0x000000d00600720c */ /* 0x000fe40003f46270 */
[----:B------:R-:W-:-:S02]  /*bc10*/  FMNMX.FTZ R9, R178, R9, !PT ;  /* 0x00000009b2097209 */ /* 0x000fc40007810000 */
[----:B------:R-:W-:Y:S02]  /*bc20*/  FMNMX.FTZ R73, R215, R73, !PT ;  /* 0x00000049d7497209 */ /* 0x000fe40007810000 */
[----:B------:R-:W-:Y:S02]  /*bc30*/  FSEL R226, R28, -INF , !P0 ;  /* 0xff8000001ce27808 */ /* 0x000fe40004000000 */
[----:B------:R-:W-:Y:S02]  /*bc40*/  ISETP.LT.OR P2, PT, R6, R204, P2 ;  /* 0x000000cc0600720c */ /* 0x000fe40001741670 */
[----:B------:R-:W-:Y:S02]  /*bc50*/  ISETP.GE.AND P0, PT, R3, R207, PT ;  /* 0x000000cf0300720c */ /* 0x000fe40003f06270 */
[----:B------:R-:W-:Y:S02]  /*bc60*/  FMNMX.FTZ R70, R180, R9, !PT ;  /* 0x00000009b4467209 */ /* 0x000fe40007810000 */
[----:B------:R-:W1:Y:S01]  /*bc70*/  SHFL.BFLY PT, R9, R73, 0x2, 0x1f ;  /* 0x0c401f0049097f89 */ /* 0x000e6200000e0000 */
[----:B------:R-:W-:-:S02]  /*bc80*/  FSEL R150, R68, -INF , !P2 ;  /* 0xff80000044967808 */ /* 0x000fc40005000000 */
[----:B------:R-:W-:Y:S02]  /*bc90*/  ISETP.LT.OR P0, PT, R3, R203, P0 ;  /* 0x000000cb0300720c */ /* 0x000fe40000701670 */
[----:B------:R-:W-:Y:S02]  /*bca0*/  ISETP.GE.AND P2, PT, R5, R208, PT ;  /* 0x000000d00500720c */ /* 0x000fe40003f46270 */
[----:B------:R-:W-:Y:S02]  /*bcb0*/  FSEL R230, R43, -INF , !P0 ;  /* 0xff8000002be67808 */ /* 0x000fe40004000000 */
[----:B------:R-:W-:Y:S02]  /*bcc0*/  ISETP.LT.OR P2, PT, R5, R204, P2 ;  /* 0x000000cc0500720c */ /* 0x000fe40001741670 */
[----:B------:R-:W-:Y:S02]  /*bcd0*/  ISETP.GE.AND P0, PT, R0, R207, PT ;  /* 0x000000cf0000720c */ /* 0x000fe40003f06270 */
[----:B------:R-:W-:-:S02]  /*bce0*/  FSEL R151, R69, -INF , !P2 ;  /* 0xff80000045977808 */ /* 0x000fc40005000000 */
[----:B------:R-:W-:Y:S02]  /*bcf0*/  ISETP.LT.OR P0, PT, R0, R203, P0 ;  /* 0x000000cb0000720c */ /* 0x000fe40000701670 */
[----:B------:R-:W-:Y:S02]  /*bd00*/  ISETP.GE.AND P2, PT, R8, R209, PT ;  /* 0x000000d10800720c */ /* 0x000fe40003f46270 */
[----:B------:R-:W-:Y:S02]  /*bd10*/  FSEL R237, R30, -INF , !P0 ;  /* 0xff8000001eed7808 */ /* 0x000fe40004000000 */
[----:B------:R-:W-:Y:S02]  /*bd20*/  ISETP.LT.OR P2, PT, R8, R205, P2 ;  /* 0x000000cd0800720c */ /* 0x000fe40001741670 */
[----:B------:R-:W-:Y:S02]  /*bd30*/  ISETP.GE.AND P0, PT, R6, R209, PT ;  /* 0x000000d10600720c */ /* 0x000fe40003f06270 */
[----:B------:R-:W-:-:S02]  /*bd40*/  FMNMX.FTZ R8, R159, R32, !PT ;  /* 0x000000209f087209 */ /* 0x000fc40007810000 */
[----:B------:R-:W-:Y:S02]  /*bd50*/  ISETP.LT.OR P0, PT, R6, R205, P0 ;  /* 0x000000cd0600720c */ /* 0x000fe40000701670 */
[----:B------:R-:W-:Y:S02]  /*bd60*/  FMNMX.FTZ R6, R33, R8, !PT ;  /* 0x0000000821067209 */ /* 0x000fe40007810000 */
[----:B------:R-:W-:Y:S02]  /*bd70*/  ISETP.GE.AND P1, PT, R4, R207, PT ;  /* 0x000000cf0400720c */ /* 0x000fe40003f26270 */
[----:B-1----:R-:W-:Y:S02]  /*bd80*/  FMNMX.FTZ R73, R73, R9, !PT ;  /* 0x0000000949497209 */ /* 0x002fe40007810000 */
[----:B------:R-:W-:Y:S02]  /*bd90*/  FMNMX.FTZ R6, R34, R6, !PT ;  /* 0x0000000622067209 */ /* 0x000fe40007810000 */
[----:B------:R-:W-:Y:S01]  /*bda0*/  ISETP.LT.OR P1, PT, R4, R203, P1 ;  /* 0x000000cb0400720c */ /* 0x000fe20000f21670 */
[----:B------:R-:W1:Y:S01]  /*bdb0*/  SHFL.BFLY PT, R8, R73, 0x1, 0x1f ;  /* 0x0c201f0049087f89 */ /* 0x000e6200000e0000 */
[----:B------:R-:W-:-:S02]  /*bdc0*/  FSEL R43, R183, -INF , !P6 ;  /* 0xff800000b72b7808 */ /* 0x000fc40007000000 */
[----:B------:R-:W-:Y:S02]  /*bdd0*/  FMNMX.FTZ R6, R35, R6, !PT ;  /* 0x0000000623067209 */ /* 0x000fe40007810000 */
[----:B------:R-:W-:Y:S02]  /*bde0*/  FSEL R221, R45, -INF , !P1 ;  /* 0xff8000002ddd7808 */ /* 0x000fe40004800000 */
[----:B------:R-:W-:Y:S02]  /*bdf0*/  ISETP.GE.AND P1, PT, R2, R207, PT ;  /* 0x000000cf0200720c */ /* 0x000fe40003f26270 */
[----:B------:R-:W-:Y:S02]  /*be00*/  ISETP.GE.AND P6, PT, R5, R209, PT ;  /* 0x000000d10500720c */ /* 0x000fe40003fc6270 */
[----:B------:R-:W-:Y:S02]  /*be10*/  FMNMX.FTZ R10, R49, R10, !PT ;  /* 0x0000000a310a7209 */ /* 0x000fe40007810000 */
[----:B------:R-:W-:-:S02]  /*be20*/  FSEL R50, R182, -INF , !P5 ;  /* 0xff800000b6327808 */ /* 0x000fc40006800000 */
[----:B------:R-:W-:Y:S02]  /*be30*/  FMNMX.FTZ R6, R43, R6, !PT ;  /* 0x000000062b067209 */ /* 0x000fe40007810000 */
[----:B------:R-:W-:Y:S02]  /*be40*/  ISETP.LT.OR P1, PT, R2, R203, P1 ;  /* 0x000000cb0200720c */ /* 0x000fe40000f21670 */
[----:B------:R-:W-:Y:S02]  /*be50*/  ISETP.LT.OR P6, PT, R5, R205, P6 ;  /* 0x000000cd0500720c */ /* 0x000fe400037c1670 */
[----:B------:R-:W-:Y:S02]  /*be60*/  ISETP.GE.AND P5, PT, R4, R209, PT ;  /* 0x000000d10400720c */ /* 0x000fe40003fa6270 */
[----:B------:R-:W-:Y:S02]  /*be70*/  FMNMX.FTZ R10, R148, R10, !PT ;  /* 0x0000000a940a7209 */ /* 0x000fe40007810000 */
[----:B------:R-:W-:-:S02]  /*be80*/  FSEL R51, R171, -INF , !P4 ;  /* 0xff800000ab337808 */ /* 0x000fc40006000000 */
[----:B------:R-:W-:Y:S02]  /*be90*/  FMNMX.FTZ R5, R50, R6, !PT ;  /* 0x0000000632057209 */ /* 0x000fe40007810000 */
[----:B------:R-:W-:Y:S02]  /*bea0*/  FSEL R235, R31, -INF , !P1 ;  /* 0xff8000001feb7808 */ /* 0x000fe40004800000 */
[----:B------:R-:W-:Y:S01]  /*beb0*/  ISETP.GE.AND P4, PT, R3, R209, PT ;  /* 0x000000d10300720c */ /* 0x000fe20003f86270 */
[----:B------:R-:W-:Y:S01]  /*bec0*/  LDSM.16.MT88.4 R28, [R191+0x6000] ;  /* 0x00600000bf1c783b */ /* 0x000fe20000004200 */
[----:B------:R-:W-:Y:S02]  /*bed0*/  ISETP.LT.OR P5, PT, R4, R205, P5 ;  /* 0x000000cd0400720c */ /* 0x000fe40002fa1670 */
[----:B------:R-:W-:Y:S02]  /*bee0*/  FMNMX.FTZ R10, R149, R10, !PT ;  /* 0x0000000a950a7209 */ /* 0x000fe40007810000 */
[----:B------:R-:W-:-:S02]  /*bef0*/  ISETP.GE.AND P1, PT, R7, R209, PT ;  /* 0x000000d10700720c */ /* 0x000fc40003f26270 */
[----:B------:R-:W-:Y:S02]  /*bf00*/  FSEL R52, R169, -INF , !P3 ;  /* 0xff800000a9347808 */ /* 0x000fe40005800000 */
[----:B------:R-:W-:Y:S02]  /*bf10*/  FMNMX.FTZ R4, R51, R5, !PT ;  /* 0x0000000533047209 */ /* 0x000fe40007810000 */
[----:B------:R-:W-:Y:S02]  /*bf20*/  ISETP.LT.OR P4, PT, R3, R205, P4 ;  /* 0x000000cd0300720c */ /* 0x000fe40002781670 */
[----:B------:R-:W-:Y:S02]  /*bf30*/  ISETP.GE.AND P3, PT, R2, R209, PT ;  /* 0x000000d10200720c */ /* 0x000fe40003f66270 */
[----:B------:R-:W-:Y:S02]  /*bf40*/  FMNMX.FTZ R10, R150, R10, !PT ;  /* 0x0000000a960a7209 */ /* 0x000fe40007810000 */
[----:B------:R-:W-:-:S02]  /*bf50*/  ISETP.LT.OR P1, PT, R7, R205, P1 ;  /* 0x000000cd0700720c */ /* 0x000fc40000f21670 */
[----:B------:R-:W-:Y:S02]  /*bf60*/  FSEL R173, R74, -INF , !P2 ;  /* 0xff8000004aad7808 */ /* 0x000fe40005000000 */
[----:B------:R-:W-:Y:S02]  /*bf70*/  FMNMX.FTZ R3, R52, R4, !PT ;  /* 0x0000000434037209 */ /* 0x000fe40007810000 */
[----:B------:R-:W-:Y:S02]  /*bf80*/  ISETP.LT.OR P3, PT, R2, R205, P3 ;  /* 0x000000cd0200720c */ /* 0x000fe40001f61670 */
[----:B------:R-:W-:Y:S02]  /*bf90*/  FMNMX.FTZ R10, R151, R10, !PT ;  /* 0x0000000a970a7209 */ /* 0x000fe40007810000 */
[----:B------:R-:W-:Y:S02]  /*bfa0*/  FSEL R175, R75, -INF , !P1 ;  /* 0xff8000004baf7808 */ /* 0x000fe40004800000 */
[----:B------:R-:W-:-:S02]  /*bfb0*/  FMNMX.FTZ R2, R173, R3, !PT ;  /* 0x00000003ad027209 */ /* 0x000fc40007810000 */
[----:B------:R-:W-:Y:S02]  /*bfc0*/  FMNMX.FTZ R10, R238, R10, !PT ;  /* 0x0000000aee0a7209 */ /* 0x000fe40007810000 */
[----:B------:R-:W-:Y:S02]  /*bfd0*/  ISETP.GE.AND P2, PT, R0, R209, PT ;  /* 0x000000d10000720c */ /* 0x000fe40003f46270 */
[----:B------:R-:W-:Y:S02]  /*bfe0*/  FSEL R176, R176, -INF , !P0 ;  /* 0xff800000b0b07808 */ /* 0x000fe40004000000 */
[----:B------:R-:W-:Y:S02]  /*bff0*/  FMNMX.FTZ R2, R175, R2, !PT ;  /* 0x00000002af027209 */ /* 0x000fe40007810000 */
[----:B-1----:R-:W-:Y:S02]  /*c000*/  FMNMX.FTZ R73, R73, R8, !PT ;  /* 0x0000000849497209 */ /* 0x002fe40007810000 */
[----:B------:R-:W-:-:S02]  /*c010*/  FMNMX.FTZ R10, R239, R10, !PT ;  /* 0x0000000aef0a7209 */ /* 0x000fc40007810000 */
[----:B------:R-:W-:Y:S01]  /*c020*/  ISETP.LT.OR P2, PT, R0, R205, P2 ;  /* 0x000000cd0000720c */ /* 0x000fe20001741670 */
[----:B------:R-:W-:Y:S01]  /*c030*/  FMUL.FTZ R0, R73, c[0x0][0x23c] ;  /* 0x00008f0049007a20 */ /* 0x000fe20000410000 */
[----:B------:R-:W-:Y:S02]  /*c040*/  FSEL R177, R177, -INF , !P6 ;  /* 0xff800000b1b17808 */ /* 0x000fe40007000000 */
[----:B------:R-:W-:Y:S02]  /*c050*/  FMNMX.FTZ R2, R176, R2, !PT ;  /* 0x00000002b0027209 */ /* 0x000fe40007810000 */
[----:B------:R-:W-:Y:S02]  /*c060*/  FSETP.NEU.FTZ.AND P0, PT, R73, -INF , PT ;  /* 0xff8000004900780b */ /* 0x000fe40003f1d000 */
[----:B------:R-:W-:Y:S02]  /*c070*/  FMNMX.FTZ R10, R236, R10, !PT ;  /* 0x0000000aec0a7209 */ /* 0x000fe40007810000 */
[----:B------:R-:W-:-:S02]  /*c080*/  FSEL R225, R56, -INF , !P5 ;  /* 0xff80000038e17808 */ /* 0x000fc40006800000 */
[----:B------:R-:W-:Y:S02]  /*c090*/  FMNMX.FTZ R2, R177, R2, !PT ;  /* 0x00000002b1027209 */ /* 0x000fe40007810000 */
[----:B------:R-:W-:Y:S02]  /*c0a0*/  FSEL R0, R0, RZ, P0 ;  /* 0x000000ff00007208 */ /* 0x000fe40000000000 */
[----:B------:R-:W-:Y:S02]  /*c0b0*/  FMNMX.FTZ R71, R226, R10, !PT ;  /* 0x0000000ae2477209 */ /* 0x000fe40007810000 */
[----:B------:R-:W-:Y:S01]  /*c0c0*/  FMNMX.FTZ R70, R179, R70, !PT ;  /* 0x00000046b3467209 */ /* 0x000fe20007810000 */
[----:B------:R-:W-:Y:S01]  /*c0d0*/  FFMA.FTZ R4, R12, c[0x0][0x23c], -R0 ;  /* 0x00008f000c047a23 */ /* 0x000fe20000010800 */
[----:B------:R-:W-:Y:S01]  /*c0e0*/  FSEL R224, R46, -INF , !P4 ;  /* 0xff8000002ee07808 */ /* 0x000fe20006000000 */
[----:B------:R-:W1:Y:S01]  /*c0f0*/  SHFL.BFLY PT, R10, R71, 0x2, 0x1f ;  /* 0x0c401f00470a7f89 */ /* 0x000e6200000e0000 */
[----:B------:R-:W-:Y:S01]  /*c100*/  FMNMX.FTZ R2, R225, R2, !PT ;  /* 0x00000002e1027209 */ /* 0x000fe20007810000 */
[----:B------:R2:W-:Y:S01]  /*c110*/  MUFU.EX2 R233, R4 ;  /* 0x0000000400e97308 */ /* 0x0005e20000000800 */
[----:B------:R-:W-:-:S02]  /*c120*/  FMNMX.FTZ R70, R181, R70, !PT ;  /* 0x00000046b5467209 */ /* 0x000fc40007810000 */
[----:B------:R-:W-:Y:S02]  /*c130*/  FSEL R231, R38, -INF , !P3 ;  /* 0xff80000026e77808 */ /* 0x000fe40005800000 */
[----:B------:R-:W-:Y:S02]  /*c140*/  FMNMX.FTZ R2, R224, R2, !PT ;  /* 0x00000002e0027209 */ /* 0x000fe40007810000 */
[----:B------:R-:W-:Y:S02]  /*c150*/  FMNMX.FTZ R70, R221, R70, !PT ;  /* 0x00000046dd467209 */ /* 0x000fe40007810000 */
[----:B------:R-:W-:Y:S02]  /*c160*/  FSEL R227, R39, -INF , !P2 ;  /* 0xff80000027e37808 */ /* 0x000fe40005000000 */
[----:B------:R-:W-:-:S04]  /*c170*/  FMNMX.FTZ R70, R230, R70, !PT ;  /* 0x00000046e6467209 */ /* 0x000fc80007810000 */
[----:B------:R-:W-:Y:S02]  /*c180*/  FMNMX.FTZ R70, R235, R70, !PT ;  /* 0x00000046eb467209 */ /* 0x000fe40007810000 */
[----:B--2---:R-:W-:Y:S02]  /*c190*/  FMNMX.FTZ R4, R231, R2, !PT ;  /* 0x00000002e7047209 */ /* 0x004fe40007810000 */
[----:B------:R-:W-:Y:S02]  /*c1a0*/  FMNMX.FTZ R70, R237, R70, !PT ;  /* 0x00000046ed467209 */ /* 0x000fe40007810000 */
[----:B------:R-:W-:Y:S02]  /*c1b0*/  FMNMX.FTZ R4, R227, R4, !PT ;  /* 0x00000004e3047209 */ /* 0x000fe40007810000 */
[----:B-1----:R-:W-:Y:S01]  /*c1c0*/  FMNMX.FTZ R71, R71, R10, !PT ;  /* 0x0000000a47477209 */ /* 0x002fe20007810000 */
[----:B------:R-:W1:Y:S01]  /*c1d0*/  SHFL.BFLY PT, R7, R70, 0x2, 0x1f ;  /* 0x0c401f0046077f89 */ /* 0x000e6200000e0000 */
[----:B------:R-:W-:-:S03]  /*c1e0*/  FSEL R10, R73, RZ, P0 ;  /* 0x000000ff490a7208 */ /* 0x000fc60000000000 */
[----:B------:R-:W2:Y:S04]  /*c1f0*/  SHFL.BFLY PT, R6, R4, 0x2, 0x1f ;  /* 0x0c401f0004067f89 */ /* 0x000ea800000e0000 */
[----:B------:R-:W3:Y:S01]  /*c200*/  SHFL.BFLY PT, R9, R71, 0x1, 0x1f ;  /* 0x0c201f0047097f89 */ /* 0x000ee200000e0000 */
[----:B-1----:R-:W-:Y:S02]  /*c210*/  FMNMX.FTZ R70, R70, R7, !PT ;  /* 0x0000000746467209 */ /* 0x002fe40007810000 */
[----:B--2---:R-:W-:-:S03]  /*c220*/  FMNMX.FTZ R4, R4, R6, !PT ;  /* 0x0000000604047209 */ /* 0x004fc60007810000 */
[----:B------:R-:W1:Y:S01]  /*c230*/  SHFL.BFLY PT, R5, R70, 0x1, 0x1f ;  /* 0x0c201f0046057f89 */ /* 0x000e6200000e0000 */
[----:B---3--:R-:W-:-:S03]  /*c240*/  FMNMX.FTZ R71, R71, R9, !PT ;  /* 0x0000000947477209 */ /* 0x008fc60007810000 */
[----:B------:R-:W2:Y:S01]  /*c250*/  SHFL.BFLY PT, R72, R4, 0x1, 0x1f ;  /* 0x0c201f0004487f89 */ /* 0x000ea200000e0000 */
[----:B------:R-:W-:Y:S01]  /*c260*/  FFMA.FTZ R9, R23, c[0x0][0x23c], -R0 ;  /* 0x00008f0017097a23 */ /* 0x000fe20000010800 */
[C---:B------:R-:W-:Y:S01]  /*c270*/  FSETP.NEU.FTZ.AND P1, PT, R71.reuse, -INF , PT ;  /* 0xff8000004700780b */ /* 0x040fe20003f3d000 */
[C---:B------:R-:W-:Y:S02]  /*c280*/  FMUL.FTZ R3, R71.reuse, c[0x0][0x23c] ;  /* 0x00008f0047037a20 */ /* 0x040fe40000410000 */
[----:B------:R-:W-:Y:S01]  /*c290*/  MUFU.EX2 R218, R9 ;  /* 0x0000000900da7308 */ /* 0x000fe20000000800 */
[----:B------:R-:W-:Y:S02]  /*c2a0*/  FSEL R6, R71, RZ, P1 ;  /* 0x000000ff47067208 */ /* 0x000fe40000800000 */
[----:B------:R-:W-:-:S03]  /*c2b0*/  FSEL R3, R3, RZ, P1 ;  /* 0x000000ff03037208 */ /* 0x000fc60000800000 */
[----:B------:R-:W-:Y:S02]  /*c2c0*/  FADD.FTZ R7, R153, -R6 ;  /* 0x8000000699077221 */ /* 0x000fe40000010000 */
[--C-:B------:R-:W-:Y:S02]  /*c2d0*/  FFMA.FTZ R2, R13, c[0x0][0x23c], -R3.reuse ;  /* 0x00008f000d027a23 */ /* 0x100fe40000010803 */
[----:B------:R-:W-:Y:S02]  /*c2e0*/  FMUL.FTZ R7, R7, c[0x0][0x23c] ;  /* 0x00008f0007077a20 */ /* 0x000fe40000410000 */
[----:B------:R3:W-:Y:S01]  /*c2f0*/  MUFU.EX2 R229, R2 ;  /* 0x0000000200e57308 */ /* 0x0007e20000000800 */
[----:B-1----:R-:W-:Y:S01]  /*c300*/  FMNMX.FTZ R70, R70, R5, !PT ;  /* 0x0000000546467209 */ /* 0x002fe20007810000 */
[----:B------:R-:W-:Y:S01]  /*c310*/  FFMA.FTZ R5, R15, c[0x0][0x23c], -R3 ;  /* 0x00008f000f057a23 */ /* 0x000fe20000010803 */
[----:B--2---:R-:W-:Y:S01]  /*c320*/  FMNMX.FTZ R72, R4, R72, !PT ;  /* 0x0000004804487209 */ /* 0x004fe20007810000 */
[----:B------:R-:W-:Y:S01]  /*c330*/  FFMA.FTZ R4, R21, c[0x0][0x23c], -R0 ;  /* 0x00008f0015047a23 */ /* 0x000fe20000010800 */
[----:B------:R-:W-:-:S03]  /*c340*/  FSETP.NEU.FTZ.AND P2, PT, R70, -INF , PT ;  /* 0xff8000004600780b */ /* 0x000fc60003f5d000 */
[----:B------:R1:W-:Y:S01]  /*c350*/  MUFU.EX2 R232, R5 ;  /* 0x0000000500e87308 */ /* 0x0003e20000000800 */
[----:B------:R-:W-:Y:S02]  /*c360*/  FSETP.NEU.FTZ.AND P1, PT, R72, -INF , PT ;  /* 0xff8000004800780b */ /* 0x000fe40003f3d000 */
[----:B------:R-:W-:Y:S01]  /*c370*/  FSEL R6, R70, RZ, P2 ;  /* 0x000000ff46067208 */ /* 0x000fe20001000000 */
[----:B---3--:R-:W-:-:S04]  /*c380*/  FFMA.FTZ R2, R14, c[0x0][0x23c], -R3 ;  /* 0x00008f000e027a23 */ /* 0x008fc80000010803 */
[----:B------:R2:W-:Y:S01]  /*c390*/  MUFU.EX2 R217, R4 ;  /* 0x0000000400d97308 */ /* 0x0005e20000000800 */
[----:B------:R-:W3:Y:S07]  /*c3a0*/  LDSM.16.MT88.4 R12, [R189+0x6000] ;  /* 0x00600000bd0c783b */ /* 0x000eee0000004200 */
[----:B------:R4:W5:Y:S01]  /*c3b0*/  MUFU.EX2 R228, R2 ;  /* 0x0000000200e47308 */ /* 0x0009620000000800 */
[----:B-1----:R-:W-:Y:S02]  /*c3c0*/  FFMA.FTZ R5, R17, c[0x0][0x23c], -R3 ;  /* 0x00008f0011057a23 */ /* 0x002fe40000010803 */
[----:B--2---:R-:W-:-:S05]  /*c3d0*/  FMUL.FTZ R4, R72, c[0x0][0x23c] ;  /* 0x00008f0048047a20 */ /* 0x004fca0000410000 */
[----:B------:R1:W-:Y:S01]  /*c3e0*/  MUFU.EX2 R234, R5 ;  /* 0x0000000500ea7308 */ /* 0x0003e20000000800 */
[----:B------:R-:W-:Y:S01]  /*c3f0*/  FSEL R8, R4, RZ, P1 ;  /* 0x000000ff04087208 */ /* 0x000fe20000800000 */
[----:B----4-:R-:W-:-:S06]  /*c400*/  FMUL.FTZ R2, R70, c[0x0][0x23c] ;  /* 0x00008f0046027a20 */ /* 0x010fcc0000410000 */
[----:B------:R-:W2:Y:S01]  /*c410*/  MUFU.EX2 R75, R7 ;  /* 0x00000007004b7308 */ /* 0x000ea20000000800 */
[--C-:B------:R-:W-:Y:S01]  /*c420*/  FFMA.FTZ R9, R33, c[0x0][0x23c], -R8.reuse ;  /* 0x00008f0021097a23 */ /* 0x100fe20000010808 */
[----:B-----5:R-:W-:Y:S01]  /*c430*/  F2FP.PACK_AB R4, R228, R229 ;  /* 0x000000e5e404723e */ /* 0x020fe200000000ff */
[----:B------:R-:W-:Y:S01]  /*c440*/  FFMA.FTZ R11, R32, c[0x0][0x23c], -R8 ;  /* 0x00008f00200b7a23 */ /* 0x000fe20000010808 */
[----:B------:R-:W-:-:S04]  /*c450*/  FSEL R2, R2, RZ, P2 ;  /* 0x000000ff02027208 */ /* 0x000fc80001000000 */
[----:B------:R4:W-:Y:S01]  /*c460*/  MUFU.EX2 R184, R9 ;  /* 0x0000000900b87308 */ /* 0x0009e20000000800 */
[----:B-1----:R-:W-:-:S07]  /*c470*/  FFMA.FTZ R5, R16, c[0x0][0x23c], -R2 ;  /* 0x00008f0010057a23 */ /* 0x002fce0000010802 */
[----:B------:R1:W-:Y:S01]  /*c480*/  MUFU.EX2 R220, R5 ;  /* 0x0000000500dc7308 */ /* 0x0003e20000000800 */
[-C--:B--2---:R-:W-:Y:S02]  /*c490*/  FMUL.FTZ R84, R84, R75.reuse ;  /* 0x0000004b54547220 */ /* 0x084fe40000410000 */
[-C--:B------:R-:W-:Y:S02]  /*c4a0*/  FMUL.FTZ R85, R85, R75.reuse ;  /* 0x0000004b55557220 */ /* 0x080fe40000410000 */
[-C--:B------:R-:W-:Y:S02]  /*c4b0*/  FMUL.FTZ R88, R88, R75.reuse ;  /* 0x0000004b58587220 */ /* 0x080fe40000410000 */
[-C--:B------:R-:W-:Y:S01]  /*c4c0*/  FMUL.FTZ R89, R89, R75.reuse ;  /* 0x0000004b59597220 */ /* 0x080fe20000410000 */
[----:B----4-:R-:W-:Y:S01]  /*c4d0*/  FSEL R9, R72, RZ, P1 ;  /* 0x000000ff48097208 */ /* 0x010fe20000800000 */
[----:B------:R2:W-:Y:S01]  /*c4e0*/  MUFU.EX2 R186, R11 ;  /* 0x0000000b00ba7308 */ /* 0x0005e20000000800 */
[----:B------:R-:W-:-:S02]  /*c4f0*/  FMUL.FTZ R100, R100, R75 ;  /* 0x0000004b64647220 */ /* 0x000fc40000410000 */
[-C--:B------:R-:W-:Y:S02]  /*c500*/  FMUL.FTZ R101, R101, R75.reuse ;  /* 0x0000004b65657220 */ /* 0x080fe40000410000 */
[----:B------:R-:W-:Y:S02]  /*c510*/  FADD.FTZ R9, R159, -R9 ;  /* 0x800000099f097221 */ /* 0x000fe40000010000 */
[----:B-1----:R-:W-:Y:S02]  /*c520*/  FFMA.FTZ R5, R18, c[0x0][0x23c], -R2 ;  /* 0x00008f0012057a23 */ /* 0x002fe40000010802 */
[----:B------:R-:W-:Y:S02]  /*c530*/  FMUL.FTZ R9, R9, c[0x0][0x23c] ;  /* 0x00008f0009097a20 */ /* 0x000fe40000410000 */
[----:B------:R1:W-:Y:S01]  /*c540*/  MUFU.EX2 R219, R5 ;  /* 0x0000000500db7308 */ /* 0x0003e20000000800 */
[-C--:B------:R-:W-:Y:S02]  /*c550*/  FMUL.FTZ R104, R104, R75.reuse ;  /* 0x0000004b68687220 */ /* 0x080fe40000410000 */
[----:B------:R-:W-:-:S02]  /*c560*/  FMUL.FTZ R105, R105, R75 ;  /* 0x0000004b69697220 */ /* 0x000fc40000410000 */
[----:B--2---:R-:W-:Y:S02]  /*c570*/  FFMA.FTZ R11, R34, c[0x0][0x23c], -R8 ;  /* 0x00008f00220b7a23 */ /* 0x004fe40000010808 */
[-C--:B------:R-:W-:Y:S01]  /*c580*/  FMUL.FTZ R116, R116, R75.reuse ;  /* 0x0000004b74747220 */ /* 0x080fe20000410000 */
[----:B------:R2:W4:Y:S01]  /*c590*/  MUFU.EX2 R68, R9 ;  /* 0x0000000900447308 */ /* 0x0005220000000800 */
[-C--:B------:R-:W-:Y:S02]  /*c5a0*/  FMUL.FTZ R117, R117, R75.reuse ;  /* 0x0000004b75757220 */ /* 0x080fe40000410000 */
[-C--:B------:R-:W-:Y:S02]  /*c5b0*/  FMUL.FTZ R120, R120, R75.reuse ;  /* 0x0000004b78787220 */ /* 0x080fe40000410000 */
[-C--:B------:R-:W-:Y:S02]  /*c5c0*/  FMUL.FTZ R121, R121, R75.reuse ;  /* 0x0000004b79797220 */ /* 0x080fe40000410000 */
[----:B------:R-:W-:Y:S01]  /*c5d0*/  FMUL.FTZ R132, R132, R75 ;  /* 0x0000004b84847220 */ /* 0x000fe20000410000 */
[----:B------:R-:W-:Y:S01]  /*c5e0*/  MUFU.EX2 R183, R11 ;  /* 0x0000000b00b77308 */ /* 0x000fe20000000800 */
[----:B-1----:R-:W-:-:S02]  /*c5f0*/  FFMA.FTZ R5, R19, c[0x0][0x23c], -R2 ;  /* 0x00008f0013057a23 */ /* 0x002fc40000010802 */
[----:B------:R-:W1:Y:S01]  /*c600*/  LDSM.16.MT88.4 R16, [R192+0x6000] ;  /* 0x00600000c010783b */ /* 0x000e620000004200 */
[-C--:B------:R-:W-:Y:S02]  /*c610*/  FMUL.FTZ R133, R133, R75.reuse ;  /* 0x0000004b85857220 */ /* 0x080fe40000410000 */
[-C--:B------:R-:W-:Y:S02]  /*c620*/  FMUL.FTZ R136, R136, R75.reuse ;  /* 0x0000004b88887220 */ /* 0x080fe40000410000 */
[----:B--2---:R-:W-:Y:S01]  /*c630*/  FFMA.FTZ R9, R40, c[0x0][0x23c], -R0 ;  /* 0x00008f0028097a23 */ /* 0x004fe20000010800 */
[----:B------:R2:W-:Y:S01]  /*c640*/  MUFU.EX2 R223, R5 ;  /* 0x0000000500df7308 */ /* 0x0005e20000000800 */
[----:B------:R-:W-:Y:S02]  /*c650*/  FMUL.FTZ R137, R137, R75 ;  /* 0x0000004b89897220 */ /* 0x000fe40000410000 */
[-C--:B----4-:R-:W-:Y:S02]  /*c660*/  FMUL.FTZ R82, R82, R68.reuse ;  /* 0x0000004452527220 */ /* 0x090fe40000410000 */
[----:B------:R-:W-:-:S02]  /*c670*/  FMUL.FTZ R83, R83, R68 ;  /* 0x0000004453537220 */ /* 0x000fc40000410000 */
[-C--:B------:R-:W-:Y:S01]  /*c680*/  FMUL.FTZ R94, R94, R68.reuse ;  /* 0x000000445e5e7220 */ /* 0x080fe20000410000 */
[----:B------:R4:W-:Y:S01]  /*c690*/  MUFU.EX2 R172, R9 ;  /* 0x0000000900ac7308 */ /* 0x0009e20000000800 */
[-C--:B------:R-:W-:Y:S02]  /*c6a0*/  FMUL.FTZ R95, R95, R68.reuse ;  /* 0x000000445f5f7220 */ /* 0x080fe40000410000 */
[-C--:B------:R-:W-:Y:S02]  /*c6b0*/  FMUL.FTZ R98, R98, R68.reuse ;  /* 0x0000004462627220 */ /* 0x080fe40000410000 */
[-C--:B------:R-:W-:Y:S02]  /*c6c0*/  FMUL.FTZ R99, R99, R68.reuse ;  /* 0x0000004463637220 */ /* 0x080fe40000410000 */
[----:B------:R-:W-:Y:S02]  /*c6d0*/  FMUL.FTZ R110, R110, R68 ;  /* 0x000000446e6e7220 */ /* 0x000fe40000410000 */
[----:B--2---:R-:W-:-:S02]  /*c6e0*/  FFMA.FTZ R5, R20, c[0x0][0x23c], -R2 ;  /* 0x00008f0014057a23 */ /* 0x004fc40000010802 */
[----:B------:R-:W-:Y:S02]  /*c6f0*/  FADD.FTZ R20, R162, -R10 ;  /* 0x8000000aa2147221 */ /* 0x000fe40000010000 */
[----:B------:R2:W5:Y:S01]  /*c700*/  MUFU.EX2 R222, R5 ;  /* 0x0000000500de7308 */ /* 0x0005620000000800 */
[----:B------:R-:W-:Y:S02]  /*c710*/  FFMA.FTZ R10, R35, c[0x0][0x23c], -R8 ;  /* 0x00008f00230a7a23 */ /* 0x000fe40000010808 */
[----:B----4-:R-:W-:Y:S02]  /*c720*/  FFMA.FTZ R9, R42, c[0x0][0x23c], -R3 ;  /* 0x00008f002a097a23 */ /* 0x010fe40000010803 */
[----:B------:R-:W-:Y:S02]  /*c730*/  FMUL.FTZ R11, R20, c[0x0][0x23c] ;  /* 0x00008f00140b7a20 */ /* 0x000fe40000410000 */
[-C--:B------:R-:W-:Y:S01]  /*c740*/  FMUL.FTZ R111, R111, R68.reuse ;  /* 0x000000446f6f7220 */ /* 0x080fe20000410000 */
[----:B------:R4:W-:Y:S01]  /*c750*/  MUFU.EX2 R170, R9 ;  /* 0x0000000900aa7308 */ /* 0x0009e20000000800 */
[----:B------:R-:W-:-:S02]  /*c760*/  FMUL.FTZ R114, R114, R68 ;  /* 0x0000004472727220 */ /* 0x000fc40000410000 */
[-C--:B------:R-:W-:Y:S02]  /*c770*/  FMUL.FTZ R115, R115, R68.reuse ;  /* 0x0000004473737220 */ /* 0x080fe40000410000 */
[-C--:B------:R-:W-:Y:S02]  /*c780*/  FMUL.FTZ R126, R126, R68.reuse ;  /* 0x000000447e7e7220 */ /* 0x080fe40000410000 */
[----:B------:R-:W-:Y:S01]  /*c790*/  FMUL.FTZ R127, R127, R68 ;  /* 0x000000447f7f7220 */ /* 0x000fe20000410000 */
[----:B------:R1:W-:Y:S01]  /*c7a0*/  MUFU.EX2 R182, R10 ;  /* 0x0000000a00b67308 */ /* 0x0003e20000000800 */
[----:B--2---:R-:W-:Y:S01]  /*c7b0*/  FADD.FTZ R5, R152, -R6 ;  /* 0x8000000698057221 */ /* 0x004fe20000010000 */
[----:B------:R-:W-:Y:S01]  /*c7c0*/  F2FP.PACK_AB R6, R234, R232 ;  /* 0x000000e8ea06723e */ /* 0x000fe200000000ff */
[----:B------:R-:W-:Y:S01]  /*c7d0*/  FMUL.FTZ R130, R130, R68 ;  /* 0x0000004482827220 */ /* 0x000fe20000410000 */
[----:B-----5:R-:W-:Y:S01]  /*c7e0*/  F2FP.PACK_AB R7, R222, R223 ;  /* 0x000000dfde07723e */ /* 0x020fe200000000ff */
[----:B------:R-:W-:-:S02]  /*c7f0*/  FMUL.FTZ R5, R5, c[0x0][0x23c] ;  /* 0x00008f0005057a20 */ /* 0x000fc40000410000 */
[-C--:B------:R-:W-:Y:S01]  /*c800*/  FMUL.FTZ R131, R131, R68.reuse ;  /* 0x0000004483837220 */ /* 0x080fe20000410000 */
[----:B------:R-:W2:Y:S01]  /*c810*/  MUFU.EX2 R69, R11 ;  /* 0x0000000b00457308 */ /* 0x000ea20000000800 */
[----:B----4-:R-:W-:Y:S02]  /*c820*/  FFMA.FTZ R9, R49, c[0x0][0x23c], -R3 ;  /* 0x00008f0031097a23 */ /* 0x010fe40000010803 */
[-C--:B------:R-:W-:Y:S02]  /*c830*/  FMUL.FTZ R142, R142, R68.reuse ;  /* 0x000000448e8e7220 */ /* 0x080fe40000410000 */
[----:B------:R-:W-:-:S03]  /*c840*/  FMUL.FTZ R143, R143, R68 ;  /* 0x000000448f8f7220 */ /* 0x000fc60000410000 */
[----:B------:R4:W-:Y:S01]  /*c850*/  MUFU.EX2 R169, R9 ;  /* 0x0000000900a97308 */ /* 0x0009e20000000800 */
[----:B-1----:R-:W-:-:S07]  /*c860*/  FFMA.FTZ R10, R41, c[0x0][0x23c], -R3 ;  /* 0x00008f00290a7a23 */ /* 0x002fce0000010803 */
[----:B------:R1:W5:Y:S01]  /*c870*/  MUFU.EX2 R74, R5 ;  /* 0x00000005004a7308 */ /* 0x0003620000000800 */
[-C--:B--2---:R-:W-:Y:S02]  /*c880*/  FMUL.FTZ R80, R80, R69.reuse ;  /* 0x0000004550507220 */ /* 0x084fe40000410000 */
[-C--:B------:R-:W-:Y:S02]  /*c890*/  FMUL.FTZ R81, R81, R69.reuse ;  /* 0x0000004551517220 */ /* 0x080fe40000410000 */
[-C--:B------:R-:W-:Y:S02]  /*c8a0*/  FMUL.FTZ R92, R92, R69.reuse ;  /* 0x000000455c5c7220 */ /* 0x080fe40000410000 */
[-C--:B------:R-:W-:Y:S01]  /*c8b0*/  FMUL.FTZ R93, R93, R69.reuse ;  /* 0x000000455d5d7220 */ /* 0x080fe20000410000 */
[----:B------:R-:W-:Y:S01]  /*c8c0*/  MUFU.EX2 R174, R10 ;  /* 0x0000000a00ae7308 */ /* 0x000fe20000000800 */
[----:B----4-:R-:W-:Y:S02]  /*c8d0*/  FFMA.FTZ R9, R54, c[0x0][0x23c], -R2 ;  /* 0x00008f0036097a23 */ /* 0x010fe40000010802 */
[----:B------:R-:W-:-:S02]  /*c8e0*/  FMUL.FTZ R96, R96, R69 ;  /* 0x0000004560607220 */ /* 0x000fc40000410000 */
[-C--:B------:R-:W-:Y:S02]  /*c8f0*/  FMUL.FTZ R97, R97, R69.reuse ;  /* 0x0000004561617220 */ /* 0x080fe40000410000 */
[----:B------:R-:W-:Y:S01]  /*c900*/  FMUL.FTZ R108, R108, R69 ;  /* 0x000000456c6c7220 */ /* 0x000fe20000410000 */
[----:B------:R2:W-:Y:S01]  /*c910*/  MUFU.EX2 R166, R9 ;  /* 0x0000000900a67308 */ /* 0x0005e20000000800 */
[----:B-1----:R-:W-:Y:S02]  /*c920*/  FFMA.FTZ R5, R22, c[0x0][0x23c], -R0 ;  /* 0x00008f0016057a23 */ /* 0x002fe40000010800 */
[-C--:B-----5:R-:W-:Y:S01]  /*c930*/  FMUL.FTZ R86, R86, R74.reuse ;  /* 0x0000004a56567220 */ /* 0x0a0fe20000410000 */
[----:B------:R-:W-:Y:S01]  /*c940*/  LDSM.16.MT88.4 R20, [R190+0x6800] ;  /* 0x00680000be14783b */ /* 0x000fe20000004200 */
[-C--:B------:R-:W-:Y:S02]  /*c950*/  FMUL.FTZ R87, R87, R74.reuse ;  /* 0x0000004a57577220 */ /* 0x080fe40000410000 */
[-C--:B------:R-:W-:Y:S01]  /*c960*/  FMUL.FTZ R90, R90, R74.reuse ;  /* 0x0000004a5a5a7220 */ /* 0x080fe20000410000 */
[----:B------:R1:W4:Y:S01]  /*c970*/  MUFU.EX2 R216, R5 ;  /* 0x0000000500d87308 */ /* 0x0003220000000800 */
[----:B------:R-:W-:-:S02]  /*c980*/  FMUL.FTZ R91, R91, R74 ;  /* 0x0000004a5b5b7220 */ /* 0x000fc40000410000 */
[-C--:B------:R-:W-:Y:S02]  /*c990*/  FMUL.FTZ R102, R102, R74.reuse ;  /* 0x0000004a66667220 */ /* 0x080fe40000410000 */
[-C--:B------:R-:W-:Y:S02]  /*c9a0*/  FMUL.FTZ R103, R103, R74.reuse ;  /* 0x0000004a67677220 */ /* 0x080fe40000410000 */
[-C--:B------:R-:W-:Y:S02]  /*c9b0*/  FMUL.FTZ R106, R106, R74.reuse ;  /* 0x0000004a6a6a7220 */ /* 0x080fe40000410000 */
[----:B--2---:R-:W-:Y:S02]  /*c9c0*/  FFMA.FTZ R9, R55, c[0x0][0x23c], -R2 ;  /* 0x00008f0037097a23 */ /* 0x004fe40000010802 */
[-C--:B------:R-:W-:Y:S02]  /*c9d0*/  FMUL.FTZ R107, R107, R74.reuse ;  /* 0x0000004a6b6b7220 */ /* 0x080fe40000410000 */
[----:B------:R2:W-:Y:S01]  /*c9e0*/  MUFU.EX2 R167, R9 ;  /* 0x0000000900a77308 */ /* 0x0005e20000000800 */
[----:B------:R-:W-:Y:S01]  /*c9f0*/  FMUL.FTZ R118, R118, R74 ;  /* 0x0000004a76767220 */ /* 0x000fe20000410000 */
[----:B-1----:R-:W-:Y:S01]  /*ca00*/  F2FP.PACK_AB R5, R219, R220 ;  /* 0x000000dcdb05723e */ /* 0x002fe200000000ff */
[----:B------:R-:W-:-:S02]  /*ca10*/  FMUL.FTZ R119, R119, R74 ;  /* 0x0000004a77777220 */ /* 0x000fc40000410000 */
[-C--:B------:R-:W-:Y:S02]  /*ca20*/  FMUL.FTZ R122, R122, R74.reuse ;  /* 0x0000004a7a7a7220 */ /* 0x080fe40000410000 */
[-C--:B------:R-:W-:Y:S02]  /*ca30*/  FMUL.FTZ R123, R123, R74.reuse ;  /* 0x0000004a7b7b7220 */ /* 0x080fe40000410000 */
[-C--:B------:R-:W-:Y:S01]  /*ca40*/  FMUL.FTZ R134, R134, R74.reuse ;  /* 0x0000004a86867220 */ /* 0x080fe20000410000 */
[----:B---3--:R-:W-:Y:S01]  /*ca50*/  HMMA.16816.F32 R84, R4, R12, R84 ;  /* 0x0000000c0454723c */ /* 0x008fe20000001854 */
[-C--:B------:R-:W-:Y:S02]  /*ca60*/  FMUL.FTZ R135, R135, R74.reuse ;  /* 0x0000004a87877220 */ /* 0x080fe40000410000 */
[----:B------:R-:W-:Y:S02]  /*ca70*/  FMUL.FTZ R138, R138, R74 ;  /* 0x0000004a8a8a7220 */ /* 0x000fe40000410000 */
[----:B--2---:R-:W-:-:S02]  /*ca80*/  FFMA.FTZ R9, R60, c[0x0][0x23c], -R2 ;  /* 0x00008f003c097a23 */ /* 0x004fc40000010802 */
[----:B------:R-:W-:Y:S01]  /*ca90*/  FMUL.FTZ R139, R139, R74 ;  /* 0x0000004a8b8b7220 */ /* 0x000fe20000410000 */
[C---:B------:R-:W-:Y:S01]  /*caa0*/  HMMA.16816.F32 R76, R4.reuse, R14, R88 ;  /* 0x0000000e044c723c */ /* 0x040fe20000001858 */
[----:B------:R1:W-:Y:S01]  /*cab0*/  MUFU.EX2 R165, R9 ;  /* 0x0000000900a57308 */ /* 0x0003e20000000800 */
[-C--:B------:R-:W-:Y:S02]  /*cac0*/  FMUL.FTZ R109, R109, R69.reuse ;  /* 0x000000456d6d7220 */ /* 0x080fe40000410000 */
[-C--:B------:R-:W-:Y:S02]  /*cad0*/  FMUL.FTZ R112, R112, R69.reuse ;  /* 0x0000004570707220 */ /* 0x080fe40000410000 */
[-C--:B------:R-:W-:Y:S02]  /*cae0*/  FMUL.FTZ R113, R113, R69.reuse ;  /* 0x0000004571717220 */ /* 0x080fe40000410000 */
[----:B------:R-:W-:Y:S01]  /*caf0*/  HMMA.16816.F32 R64, R4, R16, R100 ;  /* 0x000000100440723c */ /* 0x000fe20000001864 */
[----:B------:R-:W-:-:S02]  /*cb00*/  FMUL.FTZ R124, R124, R69 ;  /* 0x000000457c7c7220 */ /* 0x000fc40000410000 */
[-C--:B------:R-:W-:Y:S02]  /*cb10*/  FMUL.FTZ R125, R125, R69.reuse ;  /* 0x000000457d7d7220 */ /* 0x080fe40000410000 */
[----:B------:R-:W-:Y:S02]  /*cb20*/  FFMA.FTZ R10, R48, c[0x0][0x23c], -R3 ;  /* 0x00008f00300a7a23 */ /* 0x000fe40000010803 */
[-C--:B------:R-:W-:Y:S01]  /*cb30*/  FMUL.FTZ R128, R128, R69.reuse ;  /* 0x0000004580807220 */ /* 0x080fe20000410000 */
[----:B------:R-:W-:Y:S01]  /*cb40*/  HMMA.16816.F32 R104, R4, R18, R104 ;  /* 0x000000120468723c */ /* 0x000fe20000001868 */
[----:B-1----:R-:W-:Y:S01]  /*cb50*/  FFMA.FTZ R9, R63, c[0x0][0x23c], -R0 ;  /* 0x00008f003f097a23 */ /* 0x002fe20000010800 */
[----:B------:R1:W2:Y:S01]  /*cb60*/  MUFU.EX2 R171, R10 ;  /* 0x0000000a00ab7308 */ /* 0x0002a20000000800 */
[-C--:B------:R-:W-:Y:S02]  /*cb70*/  FMUL.FTZ R129, R129, R69.reuse ;  /* 0x0000004581817220 */ /* 0x080fe40000410000 */
[----:B------:R-:W-:-:S02]  /*cb80*/  FMUL.FTZ R140, R140, R69 ;  /* 0x000000458c8c7220 */ /* 0x000fc40000410000 */
[----:B------:R-:W-:Y:S01]  /*cb90*/  FMUL.FTZ R141, R141, R69 ;  /* 0x000000458d8d7220 */ /* 0x000fe20000410000 */
[C---:B------:R-:W-:Y:S02]  /*cba0*/  HMMA.16816.F32 R56, R4.reuse, R24, R116 ;  /* 0x000000180438723c */ /* 0x040fe40000001874 */
[----:B------:R3:W-:Y:S06]  /*cbb0*/  MUFU.EX2 R163, R9 ;  /* 0x0000000900a37308 */ /* 0x0007ec0000000800 */
[----:B------:R-:W-:Y:S01]  /*cbc0*/  HMMA.16816.F32 R120, R4, R26, R120 ;  /* 0x0000001a0478723c */ /* 0x000fe20000001878 */
[----:B-1----:R-:W-:-:S04]  /*cbd0*/  FFMA.FTZ R10, R53, c[0x0][0x23c], -R2 ;  /* 0x00008f00350a7a23 */ /* 0x002fc80000010802 */
[----:B------:R1:W5:Y:S03]  /*cbe0*/  MUFU.EX2 R168, R10 ;  /* 0x0000000a00a87308 */ /* 0x0003660000000800 */
[----:B------:R-:W-:Y:S01]  /*cbf0*/  HMMA.16816.F32 R132, R4, R28, R132 ;  /* 0x0000001c0484723c */ /* 0x000fe20000001884 */
[----:B---3--:R-:W-:-:S04]  /*cc00*/  FFMA.FTZ R9, R144, c[0x0][0x23c], -R0 ;  /* 0x00008f0090097a23 */ /* 0x008fc80000010800 */
[----:B------:R3:W-:Y:S03]  /*cc10*/  MUFU.EX2 R162, R9 ;  /* 0x0000000900a27308 */ /* 0x0007e60000000800 */
[----:B------:R-:W-:Y:S01]  /*cc20*/  HMMA.16816.F32 R136, R4, R30, R136 ;  /* 0x0000001e0488723c */ /* 0x000fe20000001888 */
[----:B-1----:R-:W-:-:S06]  /*cc30*/  FFMA.FTZ R10, R62, c[0x0][0x23c], -R0 ;  /* 0x00008f003e0a7a23 */ /* 0x002fcc0000010800 */
[----:B------:R-:W-:Y:S02]  /*cc40*/  F2FP.PACK_AB R4, R217, R233 ;  /* 0x000000e9d904723e */ /* 0x000fe400000000ff */
[----:B------:R-:W-:Y:S01]  /*cc50*/  F2FP.PACK_AB R5, R184, R186 ;  /* 0x000000bab805723e */ /* 0x000fe200000000ff */
[----:B------:R-:W1:Y:S01]  /*cc60*/  MUFU.EX2 R164, R10 ;  /* 0x0000000a00a47308 */ /* 0x000e620000000800 */
[----:B----4-:R-:W-:Y:S02]  /*cc70*/  F2FP.PACK_AB R6, R218, R216 ;  /* 0x000000d8da06723e */ /* 0x010fe400000000ff */
[----:B------:R-:W-:Y:S01]  /*cc80*/  F2FP.PACK_AB R7, R182, R183 ;  /* 0x000000b7b607723e */ /* 0x000fe200000000ff */
[----:B---3--:R-:W-:-:S04]  /*cc90*/  FFMA.FTZ R9, R145, c[0x0][0x23c], -R0 ;  /* 0x00008f0091097a23 */ /* 0x008fc80000010800 */
[----:B------:R3:W-:Y:S02]  /*cca0*/  MUFU.EX2 R161, R9 ;  /* 0x0000000900a17308 */ /* 0x0007e40000000800 */
[C---:B------:R-:W-:Y:S08]  /*ccb0*/  HMMA.16816.F32 R44, R4.reuse, R12, R80 ;  /* 0x0000000c042c723c */ /* 0x040ff00000001850 */
[----:B------:R-:W-:Y:S01]  /*ccc0*/  HMMA.16816.F32 R36, R4, R14, R92 ;  /* 0x0000000e0424723c */ /* 0x000fe2000000185c */
[----:B------:R-:W-:Y:S04]  /*ccd0*/  LDSM.16.MT88.4 R12, [R191+0x6800] ;  /* 0x00680000bf0c783b */ /* 0x000fe80000004200 */
[----:B------:R-:W-:Y:S01]  /*cce0*/  LDSM.16.MT88.4 R92, [R189+0x7800] ;  /* 0x00780000bd5c783b */ /* 0x000fe20000004200 */
[----:B---3--:R-:W-:-:S02]  /*ccf0*/  FFMA.FTZ R9, R43, c[0x0][0x23c], -R8 ;  /* 0x00008f002b097a23 */ /* 0x008fc40000010808 */
[C---:B------:R-:W-:Y:S02]  /*cd00*/  HMMA.16816.F32 R32, R4.reuse, R16, R96 ;  /* 0x000000100420723c */ /* 0x040fe40000001860 */
[----:B------:R3:W-:Y:S06]  /*cd10*/  MUFU.EX2 R160, R9 ;  /* 0x0000000900a07308 */ /* 0x0007ec0000000800 */
[C---:B------:R-:W-:Y:S01]  /*cd20*/  HMMA.16816.F32 R108, R4.reuse, R18, R108 ;  /* 0x00000012046c723c */ /* 0x040fe2000000186c */
[----:B------:R-:W4:Y:S07]  /*cd30*/  LDSM.16.MT88.4 R16, [R192+0x6800] ;  /* 0x00680000c010783b */ /* 0x000f2e0000004200 */
[----:B------:R-:W-:Y:S01]  /*cd40*/  HMMA.16816.F32 R112, R4, R24, R112 ;  /* 0x000000180470723c */ /* 0x000fe20000001870 */
[----:B---3--:R-:W-:-:S04]  /*cd50*/  FFMA.FTZ R9, R50, c[0x0][0x23c], -R8 ;  /* 0x00008f0032097a23 */ /* 0x008fc80000010808 */
[----:B------:R3:W1:Y:S03]  /*cd60*/  MUFU.EX2 R159, R9 ;  /* 0x00000009009f7308 */ /* 0x0006660000000800 */
[C---:B------:R-:W-:Y:S01]  /*cd70*/  HMMA.16816.F32 R124, R4.reuse, R26, R124 ;  /* 0x0000001a047c723c */ /* 0x040fe2000000187c */
[----:B------:R-:W1:Y:S07]  /*cd80*/  LDSM.16.MT88.4 R24, [R189+0x6800] ;  /* 0x00680000bd18783b */ /* 0x000e6e0000004200 */
[----:B------:R-:W-:Y:S01]  /*cd90*/  HMMA.16816.F32 R128, R4, R28, R128 ;  /* 0x0000001c0480723c */ /* 0x000fe20000001880 */
[----:B---3--:R-:W-:-:S07]  /*cda0*/  FFMA.FTZ R9, R51, c[0x0][0x23c], -R8 ;  /* 0x00008f0033097a23 */ /* 0x008fce0000010808 */
[----:B------:R-:W-:Y:S01]  /*cdb0*/  HMMA.16816.F32 R140, R4, R30, R140 ;  /* 0x0000001e048c723c */ /* 0x000fe2000000188c */
[----:B------:R3:W-:Y:S06]  /*cdc0*/  MUFU.EX2 R157, R9 ;  /* 0x00000009009d7308 */ /* 0x0007ec0000000800 */
[----:B------:R-:W-:Y:S02]  /*cdd0*/  F2FP.PACK_AB R4, R170, R174 ;  /* 0x000000aeaa04723e */ /* 0x000fe400000000ff */
[----:B--2---:R-:W-:Y:S02]  /*cde0*/  F2FP.PACK_AB R6, R169, R171 ;  /* 0x000000aba906723e */ /* 0x004fe400000000ff */
[----:B-----5:R-:W-:-:S02]  /*cdf0*/  F2FP.PACK_AB R5, R166, R168 ;  /* 0x000000a8a605723e */ /* 0x020fc400000000ff */
[----:B------:R-:W-:Y:S01]  /*ce00*/  F2FP.PACK_AB R7, R165, R167 ;  /* 0x000000a7a507723e */ /* 0x000fe200000000ff */
[----:B---3--:R-:W-:-:S06]  /*ce10*/  FFMA.FTZ R9, R52, c[0x0][0x23c], -R8 ;  /* 0x00008f0034097a23 */ /* 0x008fcc0000010808 */
[C---:B----4-:R-:W-:Y:S01]  /*ce20*/  HMMA.16816.F32 R64, R4.reuse, R16, R64 ;  /* 0x000000100440723c */ /* 0x050fe20000001840 */
[----:B------:R2:W3:Y:S07]  /*ce30*/  MUFU.EX2 R156, R9 ;  /* 0x00000009009c7308 */ /* 0x0004ee0000000800 */
[C---:B-1----:R-:W-:Y:S08]  /*ce40*/  HMMA.16816.F32 R80, R4.reuse, R24, R84 ;  /* 0x000000180450723c */ /* 0x042ff00000001854 */
[----:B------:R-:W-:Y:S01]  /*ce50*/  HMMA.16816.F32 R76, R4, R26, R76 ;  /* 0x0000001a044c723c */ /* 0x000fe2000000184c */
[----:B--2---:R-:W-:-:S04]  /*ce60*/  FFMA.FTZ R9, R146, c[0x0][0x23c], -R0 ;  /* 0x00008f0092097a23 */ /* 0x004fc80000010800 */
        /* <DEDUP_REMOVED lines=9> */
[----:B------:R1:W-:Y:S02]  /*cf00*/  MUFU.EX2 R154, R9 ;  /* 0x00000009009a7308 */ /* 0x0003e40000000800 */
[----:B------:R-:W-:Y:S02]  /*cf10*/  F2FP.PACK_AB R4, R164, R172 ;  /* 0x000000aca404723e */ /* 0x000fe400000000ff */
[----:B------:R-:W-:Y:S02]  /*cf20*/  F2FP.PACK_AB R5, R159, R160 ;  /* 0x000000a09f05723e */ /* 0x000fe400000000ff */
[----:B------:R-:W-:Y:S02]  /*cf30*/  F2FP.PACK_AB R6, R162, R163 ;  /* 0x000000a3a206723e */ /* 0x000fe400000000ff */
[----:B---3--:R-:W-:-:S07]  /*cf40*/  F2FP.PACK_AB R7, R156, R157 ;  /* 0x0000009d9c07723e */ /* 0x008fce00000000ff */
[----:B------:R-:W-:Y:S01]  /*cf50*/  HMMA.16816.F32 R44, R4, R24, R44 ;  /* 0x00000018042c723c */ /* 0x000fe2000000182c */
[----:B-1----:R-:W-:-:S04]  /*cf60*/  FFMA.FTZ R9, R149, c[0x0][0x23c], -R3 ;  /* 0x00008f0095097a23 */ /* 0x002fc80000010803 */
[----:B------:R1:W2:Y:S03]  /*cf70*/  MUFU.EX2 R153, R9 ;  /* 0x0000000900997308 */ /* 0x0002a60000000800 */
[C---:B------:R-:W-:Y:S01]  /*cf80*/  HMMA.16816.F32 R36, R4.reuse, R26, R36 ;  /* 0x0000001a0424723c */ /* 0x040fe20000001824 */
[----:B------:R-:W3:Y:S07]  /*cf90*/  LDSM.16.MT88.4 R24, [R189+0x7000] ;  /* 0x00700000bd18783b */ /* 0x000eee0000004200 */
[----:B------:R-:W-:Y:S01]  /*cfa0*/  HMMA.16816.F32 R112, R4, R20, R112 ;  /* 0x000000140470723c */ /* 0x000fe20000001870 */
[----:B-1----:R-:W-:-:S07]  /*cfb0*/  FFMA.FTZ R9, R150, c[0x0][0x23c], -R3 ;  /* 0x00008f0096097a23 */ /* 0x002fce0000010803 */
[C---:B------:R-:W-:Y:S01]  /*cfc0*/  HMMA.16816.F32 R124, R4.reuse, R22, R124 ;  /* 0x00000016047c723c */ /* 0x040fe2000000187c */
[----:B------:R-:W1:Y:S01]  /*cfd0*/  LDSM.16.MT88.4 R20, [R192+0x7000] ;  /* 0x00700000c014783b */ /* 0x000e620000004200 */
[----:B------:R4:W-:Y:S06]  /*cfe0*/  MUFU.EX2 R152, R9 ;  /* 0x0000000900987308 */ /* 0x0009ec0000000800 */
[C---:B------:R-:W-:Y:S08]  /*cff0*/  HMMA.16816.F32 R32, R4.reuse, R16, R32 ;  /* 0x000000100420723c */ /* 0x040ff00000001820 */
[----:B------:R-:W-:Y:S01]  /*d000*/  HMMA.16816.F32 R28, R4, R18, R108 ;  /* 0x00000012041c723c */ /* 0x000fe2000000186c */
[----:B------:R-:W5:Y:S01]  /*d010*/  LDSM.16.MT88.4 R16, [R190+0x7000] ;  /* 0x00700000be10783b */ /* 0x000f620000004200 */
[----:B----4-:R-:W-:-:S03]  /*d020*/  FFMA.FTZ R9, R151, c[0x0][0x23c], -R3 ;  /* 0x00008f0097097a23 */ /* 0x010fc60000010803 */
[----:B------:R-:W-:Y:S01]  /*d030*/  LDSM.16.MT88.4 R108, [R192+0x7800] ;  /* 0x00780000c06c783b */ /* 0x000fe20000004200 */
[----:B------:R4:W1:Y:S02]  /*d040*/  MUFU.EX2 R151, R9 ;  /* 0x0000000900977308 */ /* 0x0008640000000800 */
[C---:B------:R-:W-:Y:S08]  /*d050*/  HMMA.16816.F32 R128, R4.reuse, R12, R128 ;  /* 0x0000000c0480723c */ /* 0x040ff00000001880 */
[----:B------:R-:W-:Y:S01]  /*d060*/  HMMA.16816.F32 R140, R4, R14, R140 ;  /* 0x0000000e048c723c */ /* 0x000fe2000000188c */
[----:B------:R-:W3:Y:S01]  /*d070*/  LDSM.16.MT88.4 R12, [R191+0x7000] ;  /* 0x00700000bf0c783b */ /* 0x000ee20000004200 */
[----:B----4-:R-:W-:-:S05]  /*d080*/  FFMA.FTZ R9, R178, c[0x0][0x23c], -R2 ;  /* 0x00008f00b2097a23 */ /* 0x010fca0000010802 */
[----:B--2---:R-:W-:Y:S02]  /*d090*/  F2FP.PACK_AB R4, R153, R154 ;  /* 0x0000009a9904723e */ /* 0x004fe400000000ff */
[----:B-1----:R-:W-:Y:S01]  /*d0a0*/  F2FP.PACK_AB R6, R151, R152 ;  /* 0x000000989706723e */ /* 0x002fe200000000ff */
        /* <DEDUP_REMOVED lines=10> */
[----:B------:R1:W2:Y:S02]  /*d150*/  MUFU.EX2 R146, R9 ;  /* 0x0000000900927308 */ /* 0x0002a40000000800 */
[C---:B---3--:R-:W-:Y:S08]  /*d160*/  HMMA.16816.F32 R88, R4.reuse, R26, R76 ;  /* 0x0000001a0458723c */ /* 0x048ff0000000184c */
[----:B------:R-:W-:Y:S01]  /*d170*/  HMMA.16816.F32 R100, R4, R20, R64 ;  /* 0x000000140464723c */ /* 0x000fe20000001840 */
[----:B-1----:R-:W-:-:S04]  /*d180*/  FFMA.FTZ R9, R185, c[0x0][0x23c], -R0 ;  /* 0x00008f00b9097a23 */ /* 0x002fc80000010800 */
[----:B------:R1:W-:Y:S03]  /*d190*/  MUFU.EX2 R145, R9 ;  /* 0x0000000900917308 */ /* 0x0003e60000000800 */
[C---:B------:R-:W-:Y:S08]  /*d1a0*/  HMMA.16816.F32 R104, R4.reuse, R22, R60 ;  /* 0x000000160468723c */ /* 0x040ff0000000183c */
[----:B-----5:R-:W-:Y:S01]  /*d1b0*/  HMMA.16816.F32 R116, R4, R16, R56 ;  /* 0x000000100474723c */ /* 0x020fe20000001838 */
[----:B-1----:R-:W-:-:S07]  /*d1c0*/  FFMA.FTZ R9, R214, c[0x0][0x23c], -R0 ;  /* 0x00008f00d6097a23 */ /* 0x002fce0000010800 */
[C---:B------:R-:W-:Y:S01]  /*d1d0*/  HMMA.16816.F32 R132, R4.reuse, R12, R48 ;  /* 0x0000000c0484723c */ /* 0x040fe20000001830 */
[----:B------:R1:W-:Y:S07]  /*d1e0*/  MUFU.EX2 R144, R9 ;  /* 0x0000000900907308 */ /* 0x0003ee0000000800 */
[C---:B------:R-:W-:Y:S08]  /*d1f0*/  HMMA.16816.F32 R120, R4.reuse, R18, R52 ;  /* 0x000000120478723c */ /* 0x040ff00000001834 */
[----:B------:R-:W-:Y:S01]  /*d200*/  HMMA.16816.F32 R84, R4, R24, R80 ;  /* 0x000000180454723c */ /* 0x000fe20000001850 */
[----:B-1----:R-:W-:-:S02]  /*d210*/  FFMA.FTZ R9, R211, c[0x0][0x23c], -R0 ;  /* 0x00008f00d3097a23 */ /* 0x002fc40000010800 */
[----:B------:R-:W-:Y:S02]  /*d220*/  FFMA.FTZ R0, R215, c[0x0][0x23c], -R0 ;  /* 0x00008f00d7007a23 */ /* 0x000fe40000010800 */
[----:B------:R1:W-:Y:S03]  /*d230*/  MUFU.EX2 R76, R9 ;  /* 0x00000009004c7308 */ /* 0x0003e60000000800 */
[----:B------:R-:W-:Y:S05]  /*d240*/  HMMA.16816.F32 R52, R4, R14, R40 ;  /* 0x0000000e0434723c */ /* 0x000fea0000001828 */
[----:B------:R3:W-:Y:S02]  /*d250*/  MUFU.EX2 R50, R0 ;  /* 0x0000000000327308 */ /* 0x0007e40000000800 */
[----:B------:R-:W-:-:S02]  /*d260*/  F2FP.PACK_AB R4, R158, R161 ;  /* 0x000000a19e04723e */ /* 0x000fc400000000ff */
[----:B--2---:R-:W-:Y:S01]  /*d270*/  F2FP.PACK_AB R6, R146, R155 ;  /* 0x0000009b9206723e */ /* 0x004fe200000000ff */
[----:B-1----:R-:W-:-:S04]  /*d280*/  FFMA.FTZ R9, R173, c[0x0][0x23c], -R8 ;  /* 0x00008f00ad097a23 */ /* 0x002fc80000010808 */
[----:B------:R1:W-:Y:S01]  /*d290*/  MUFU.EX2 R64, R9 ;  /* 0x0000000900407308 */ /* 0x0003e20000000800 */
[----:B---3--:R-:W-:-:S07]  /*d2a0*/  FFMA.FTZ R0, R238, c[0x0][0x23c], -R3 ;  /* 0x00008f00ee007a23 */ /* 0x008fce0000010803 */
[----:B------:R2:W-:Y:S01]  /*d2b0*/  MUFU.EX2 R48, R0 ;  /* 0x0000000000307308 */ /* 0x0005e20000000800 */
[----:B-1----:R-:W-:-:S07]  /*d2c0*/  FFMA.FTZ R9, R175, c[0x0][0x23c], -R8 ;  /* 0x00008f00af097a23 */ /* 0x002fce0000010808 */
[----:B------:R1:W3:Y:S01]  /*d2d0*/  MUFU.EX2 R60, R9 ;  /* 0x00000009003c7308 */ /* 0x0002e20000000800 */
[----:B--2---:R-:W-:-:S07]  /*d2e0*/  FFMA.FTZ R0, R239, c[0x0][0x23c], -R3 ;  /* 0x00008f00ef007a23 */ /* 0x004fce0000010803 */
[----:B------:R2:W4:Y:S01]  /*d2f0*/  MUFU.EX2 R49, R0 ;  /* 0x0000000000317308 */ /* 0x0005220000000800 */
[----:B-1----:R-:W-:Y:S01]  /*d300*/  FFMA.FTZ R9, R176, c[0x0][0x23c], -R8 ;  /* 0x00008f00b0097a23 */ /* 0x002fe20000010808 */
[----:B---3--:R-:W-:-:S06]  /*d310*/  F2FP.PACK_AB R5, R60, R64 ;  /* 0x000000403c05723e */ /* 0x008fcc00000000ff */
[----:B------:R1:W-:Y:S01]  /*d320*/  MUFU.EX2 R57, R9 ;  /* 0x0000000900397308 */ /* 0x0003e20000000800 */
[--C-:B--2---:R-:W-:Y:S01]  /*d330*/  FFMA.FTZ R0, R236, c[0x0][0x23c], -R3.reuse ;  /* 0x00008f00ec007a23 */ /* 0x104fe20000010803 */
[----:B----4-:R-:W-:Y:S01]  /*d340*/  F2FP.PACK_AB R136, R49, R48 ;  /* 0x000000303188723e */ /* 0x010fe200000000ff */
[----:B------:R-:W-:Y:S02]  /*d350*/  FFMA.FTZ R3, R226, c[0x0][0x23c], -R3 ;  /* 0x00008f00e2037a23 */ /* 0x000fe40000010803 */
[----:B-1----:R-:W-:-:S04]  /*d360*/  FFMA.FTZ R9, R177, c[0x0][0x23c], -R8 ;  /* 0x00008f00b1097a23 */ /* 0x002fc80000010808 */
[----:B------:R-:W1:Y:S02]  /*d370*/  MUFU.EX2 R56, R9 ;  /* 0x0000000900387308 */ /* 0x000e640000000800 */
[----:B-1----:R-:W-:-:S07]  /*d380*/  F2FP.PACK_AB R7, R56, R57 ;  /* 0x000000393807723e */ /* 0x002fce00000000ff */
        /* <DEDUP_REMOVED lines=9> */
[----:B---3--:R-:W-:-:S03]  /*d420*/  F2FP.PACK_AB R138, R25, R44 ;  /* 0x0000002c198a723e */ /* 0x008fc600000000ff */
[----:B------:R-:W-:-:S03]  /*d430*/  FADD.FTZ R3, R217, R3 ;  /* 0x00000003d9037221 */ /* 0x000fc60000010000 */
[----:B------:R-:W-:Y:S01]  /*d440*/  HMMA.16816.F32 R128, R4, R12, R128 ;  /* 0x0000000c0480723c */ /* 0x000fe20000001880 */
[----:B-1----:R-:W-:-:S07]  /*d450*/  FFMA.FTZ R0, R230, c[0x0][0x23c], -R2 ;  /* 0x00008f00e6007a23 */ /* 0x002fce0000010802 */
[C---:B------:R-:W-:Y:S01]  /*d460*/  HMMA.16816.F32 R112, R4.reuse, R16, R112 ;  /* 0x000000100470723c */ /* 0x040fe20000001870 */
[----:B------:R1:W2:Y:S07]  /*d470*/  MUFU.EX2 R21, R0 ;  /* 0x0000000000157308 */ /* 0x0002ae0000000800 */
[C---:B------:R-:W-:Y:S01]  /*d480*/  HMMA.16816.F32 R36, R4.reuse, R18, R124 ;  /* 0x000000120424723c */ /* 0x040fe2000000187c */
[----:B------:R-:W3:Y:S04]  /*d490*/  LDSM.16.MT88.4 R124, [R190+0x7800] ;  /* 0x00780000be7c783b */ /* 0x000ee80000004200 */
[----:B------:R-:W4:Y:S03]  /*d4a0*/  LDSM.16.MT88.4 R16, [R191+0x7800] ;  /* 0x00780000bf10783b */ /* 0x000f260000004200 */
[----:B------:R-:W-:Y:S01]  /*d4b0*/  HMMA.16816.F32 R12, R4, R14, R140 ;  /* 0x0000000e040c723c */ /* 0x000fe2000000188c */
[--C-:B-1----:R-:W-:Y:S01]  /*d4c0*/  FFMA.FTZ R0, R235, c[0x0][0x23c], -R2.reuse ;  /* 0x00008f00eb007a23 */ /* 0x102fe20000010802 */
[----:B--2---:R-:W-:Y:S01]  /*d4d0*/  F2FP.PACK_AB R137, R21, R24 ;  /* 0x000000181589723e */ /* 0x004fe200000000ff */
[----:B------:R-:W-:-:S02]  /*d4e0*/  FFMA.FTZ R2, R237, c[0x0][0x23c], -R2 ;  /* 0x00008f00ed027a23 */ /* 0x000fc40000010802 */
[----:B------:R1:W-:Y:S02]  /*d4f0*/  MUFU.EX2 R22, R0 ;  /* 0x0000000000167308 */ /* 0x0003e40000000800 */
[----:B------:R-:W-:Y:S01]  /*d500*/  FFMA.FTZ R4, R242, R68, R186 ;  /* 0x00000044f2047223 */ /* 0x000fe200000100ba */
[----:B------:R-:W-:Y:S01]  /*d510*/  F2FP.PACK_AB R140, R144, R145 ;  /* 0x00000091908c723e */ /* 0x000fe200000000ff */
[----:B------:R-:W-:Y:S01]  /*d520*/  FADD.FTZ R5, R216, R3 ;  /* 0x00000003d8057221 */ /* 0x000fe20000010000 */
[----:B------:R-:W-:Y:S01]  /*d530*/  F2FP.PACK_AB R142, R50, R76 ;  /* 0x0000004c328e723e */ /* 0x000fe200000000ff */
[----:B------:R-:W-:Y:S02]  /*d540*/  FADD.FTZ R4, R184, R4 ;  /* 0x00000004b8047221 */ /* 0x000fe40000010000 */
[----:B------:R2:W5:Y:S01]  /*d550*/  MUFU.EX2 R20, R2 ;  /* 0x0000000200147308 */ /* 0x0005620000000800 */
[----:B------:R-:W-:Y:S02]  /*d560*/  FADD.FTZ R7, R218, R5 ;  /* 0x00000005da077221 */ /* 0x000fe40000010000 */
[----:B------:R-:W-:-:S04]  /*d570*/  FADD.FTZ R3, R183, R4 ;  /* 0x00000004b7037221 */ /* 0x000fc80000010000 */
[----:B------:R-:W-:Y:S02]  /*d580*/  FADD.FTZ R6, R182, R3 ;  /* 0x00000003b6067221 */ /* 0x000fe40000010000 */
[----:B-1----:R-:W-:Y:S02]  /*d590*/  FFMA.FTZ R0, R225, c[0x0][0x23c], -R8 ;  /* 0x00008f00e1007a23 */ /* 0x002fe40000010808 */
[----:B------:R-:W-:Y:S02]  /*d5a0*/  FADD.FTZ R3, R172, R7 ;  /* 0x00000007ac037221 */ /* 0x000fe40000010000 */
[----:B------:R1:W-:Y:S01]  /*d5b0*/  MUFU.EX2 R11, R0 ;  /* 0x00000000000b7308 */ /* 0x0003e20000000800 */
[----:B--2---:R-:W-:Y:S01]  /*d5c0*/  FFMA.FTZ R2, R244, R75, R229 ;  /* 0x0000004bf4027223 */ /* 0x004fe200000100e5 */
[----:B-----5:R-:W-:-:S03]  /*d5d0*/  F2FP.PACK_AB R139, R20, R22 ;  /* 0x00000016148b723e */ /* 0x020fc600000000ff */
[----:B------:R-:W-:-:S04]  /*d5e0*/  FADD.FTZ R2, R228, R2 ;  /* 0x00000002e4027221 */ /* 0x000fc80000010000 */
[----:B------:R-:W-:Y:S01]  /*d5f0*/  FADD.FTZ R2, R232, R2 ;  /* 0x00000002e8027221 */ /* 0x000fe20000010000 */
[C---:B------:R-:W-:Y:S03]  /*d600*/  HMMA.16816.F32 R84, R136.reuse, R92, R84 ;  /* 0x0000005c8854723c */ /* 0x040fe60000001854 */
[----:B------:R-:W-:Y:S02]  /*d610*/  FADD.FTZ R5, R234, R2 ;  /* 0x00000002ea057221 */ /* 0x000fe40000010000 */
[----:B-1----:R-:W-:Y:S02]  /*d620*/  FFMA.FTZ R0, R224, c[0x0][0x23c], -R8 ;  /* 0x00008f00e0007a23 */ /* 0x002fe40000010808 */
[----:B------:R-:W-:Y:S01]  /*d630*/  FADD.FTZ R2, R160, R6 ;  /* 0x00000006a0027221 */ /* 0x000fe20000010000 */
[C---:B------:R-:W-:Y:S01]  /*d640*/  HMMA.16816.F32 R88, R136.reuse, R94, R88 ;  /* 0x0000005e8858723c */ /* 0x040fe20000001858 */
[----:B------:R1:W2:Y:S07]  /*d650*/  MUFU.EX2 R9, R0 ;  /* 0x0000000000097308 */ /* 0x0002ae0000000800 */
[C---:B------:R-:W-:Y:S08]  /*d660*/  HMMA.16816.F32 R100, R136.reuse, R108, R100 ;  /* 0x0000006c8864723c */ /* 0x040ff00000001864 */
[----:B------:R-:W-:Y:S01]  /*d670*/  HMMA.16816.F32 R104, R136, R110, R104 ;  /* 0x0000006e8868723c */ /* 0x000fe20000001868 */
[----:B-1----:R-:W-:Y:S01]  /*d680*/  FFMA.FTZ R0, R231, c[0x0][0x23c], -R8 ;  /* 0x00008f00e7007a23 */ /* 0x002fe20000010808 */
[----:B--2---:R-:W-:-:S03]  /*d690*/  F2FP.PACK_AB R141, R9, R11 ;  /* 0x0000000b098d723e */ /* 0x004fc600000000ff */
[----:B------:R1:W-:Y:S03]  /*d6a0*/  MUFU.EX2 R10, R0 ;  /* 0x00000000000a7308 */ /* 0x0003e60000000800 */
[C---:B---3--:R-:W-:Y:S08]  /*d6b0*/  HMMA.16816.F32 R116, R136.reuse, R124, R116 ;  /* 0x0000007c8874723c */ /* 0x048ff00000001874 */
[----:B------:R-:W-:Y:S01]  /*d6c0*/  HMMA.16816.F32 R120, R136, R126, R120 ;  /* 0x0000007e8878723c */ /* 0x000fe20000001878 */
[----:B-1----:R-:W-:-:S07]  /*d6d0*/  FFMA.FTZ R0, R227, c[0x0][0x23c], -R8 ;  /* 0x00008f00e3007a23 */ /* 0x002fce0000010808 */
[C---:B----4-:R-:W-:Y:S01]  /*d6e0*/  HMMA.16816.F32 R132, R136.reuse, R16, R132 ;  /* 0x000000108884723c */ /* 0x050fe20000001884 */
[----:B------:R1:W2:Y:S07]  /*d6f0*/  MUFU.EX2 R8, R0 ;  /* 0x0000000000087308 */ /* 0x0002ae0000000800 */
[----:B------:R-:W-:Y:S01]  /*d700*/  HMMA.16816.F32 R136, R136, R18, R52 ;  /* 0x000000128888723c */ /* 0x000fe20000001834 */
[----:B-1----:R-:W-:Y:S01]  /*d710*/  FFMA.FTZ R0, R243, R74, R220 ;  /* 0x0000004af3007223 */ /* 0x002fe200000100dc */
[----:B--2---:R-:W-:-:S03]  /*d720*/  F2FP.PACK_AB R143, R8, R10 ;  /* 0x0000000a088f723e */ /* 0x004fc600000000ff */
[----:B------:R-:W-:-:S04]  /*d730*/  FADD.FTZ R0, R219, R0 ;  /* 0x00000000db007221 */ /* 0x000fc80000010000 */
[----:B------:R-:W-:Y:S01]  /*d740*/  FADD.FTZ R0, R223, R0 ;  /* 0x00000000df007221 */ /* 0x000fe20000010000 */
[C---:B------:R-:W-:Y:S03]  /*d750*/  HMMA.16816.F32 R80, R140.reuse, R92, R80 ;  /* 0x0000005c8c50723c */ /* 0x040fe60000001850 */
        /* <DEDUP_REMOVED lines=54> */
.L_x_1668:
[----:B------:R-:W-:-:S13]  /*dac0*/  ISETP.GT.AND P0, PT, R213, UR8, PT ;  /* 0x00000008d5007c0c */ /* 0x000fda000bf04270 */
[----:B------:R-:W-:Y:S05]  /*dad0*/  @!P0 BRA `(.L_x_1671) ;  /* 0x00003d1000008947 */ /* 0x000fea0003800000 */
[----:B------:R-:W2:Y:S01]  /*dae0*/  LDL.LU.64 R6, [R1+0x10] ;  /* 0x0000100001067983 */ /* 0x000ea20000300a00 */
[----:B------:R-:W-:Y:S01]  /*daf0*/  IMAD.MOV.U32 R68, RZ, RZ, R72 ;  /* 0x000000ffff447224 */ /* 0x000fe200078e0048 */
[----:B------:R-:W-:Y:S01]  /*db00*/  MOV R75, R70 ;  /* 0x00000046004b7202 */ /* 0x000fe20000000f00 */
[----:B------:R-:W-:Y:S01]  /*db10*/  IMAD.MOV.U32 R3, RZ, RZ, R73 ;  /* 0x000000ffff037224 */ /* 0x000fe200078e0049 */
[----:B------:R-:W3:Y:S01]  /*db20*/  LDL.LU.64 R4, [R1+0x20] ;  /* 0x0000200001047983 */ /* 0x000ee20000300a00 */
[----:B------:R-:W-:Y:S01]  /*db30*/  IMAD.MOV.U32 R74, RZ, RZ, R71 ;  /* 0x000000ffff4a7224 */ /* 0x000fe200078e0047 */
[----:B------:R-:W-:Y:S02]  /*db40*/  USHF.L.U64.HI UR5, UR4, 0x5, UR5 ;  /* 0x0000000504057899 */ /* 0x000fe40008010205 */
[----:B------:R-:W-:Y:S02]  /*db50*/  USHF.L.U64.HI UR7, UR6, 0x5, UR7 ;  /* 0x0000000506077899 */ /* 0x000fe40008010207 */
[----:B------:R-:W-:-:S02]  /*db60*/  USHF.L.U32 UR4, UR4, 0x5, URZ ;  /* 0x0000000504047899 */ /* 0x000fc4000800063f */
[----:B------:R-:W-:Y:S01]  /*db70*/  USHF.L.U32 UR6, UR6, 0x5, URZ ;  /* 0x0000000506067899 */ /* 0x000fe2000800063f */
[----:B--2---:R-:W-:Y:S02]  /*db80*/  MOV R247, R7 ;  /* 0x0000000700f77202 */ /* 0x004fe40000000f00 */
[----:B---3--:R-:W-:Y:S01]  /*db90*/  MOV R246, R4 ;  /* 0x0000000400f67202 */ /* 0x008fe20000000f00 */
[----:B------:R-:W-:Y:S05]  /*dba0*/  BRA `(.L_x_1672) ;  /* 0x000001a000007947 */ /* 0x000fea0003800000 */
.L_x_1674:
[----:B------:R-:W-:Y:S01]  /*dbb0*/  IADD3 R0, R213, -0x2, RZ ;  /* 0xfffffffed5007810 */ /* 0x000fe20007ffe0ff */
[----:B------:R-:W2:Y:S03]  /*dbc0*/  LDL.64 R214, [R1+0x8] ;  /* 0x0000080001d67983 */ /* 0x000ea60000100a00 */
[----:B------:R-:W-:Y:S01]  /*dbd0*/  SHF.R.S32.HI R2, RZ, 0x1f, R0 ;  /* 0x0000001fff027819 */ /* 0x000fe20000011400 */
[----:B------:R-:W-:Y:S04]  /*dbe0*/  IMAD.WIDE.U32 R4, R0, c[0x0][0x198], RZ ;  /* 0x0000660000047a25 */ /* 0x000fe800078e00ff */
[----:B------:R-:W-:Y:S04]  /*dbf0*/  IMAD R2, R2, c[0x0][0x198], RZ ;  /* 0x0000660002027a24 */ /* 0x000fe800078e02ff */
[----:B------:R-:W-:Y:S04]  /*dc00*/  IMAD R2, R0, c[0x0][0x19c], R2 ;  /* 0x0000670000027a24 */ /* 0x000fe800078e0202 */
[----:B------:R-:W-:Y:S01]  /*dc10*/  IMAD.IADD R2, R5, 0x1, R2 ;  /* 0x0000000105027824 */ /* 0x000fe200078e0202 */
[----:B--2---:R-:W-:Y:S04]  /*dc20*/  LEA R0, P0, R4, R214, 0x6 ;  /* 0x000000d604007211 */ /* 0x004fe800078030ff */
        /* <DEDUP_REMOVED lines=18> */
.L_x_1672:
[----:B------:R-:W-:Y:S04]  /*dd50*/  DEPBAR.LE SB0, 0x0 ;  /* 0x000080000000791a */ /* 0x000fe80000000000 */
[----:B------:R-:W-:Y:S01]  /*dd60*/  BAR.SYNC.DEFER_BLOCKING 0x0 ;  /* 0x0000000000007b1d */ /* 0x000fe20000010000 */
[----:B------:R-:W-:Y:S04]  /*dd70*/  IADD3 R211, R213, -0x1, RZ ;  /* 0xffffffffd5d37810 */ /* 0x000fe80007ffe0ff */
[----:B------:R-:W-:Y:S01]  /*dd80*/  SHF.R.S32.HI R2, RZ, 0x1f, R211 ;  /* 0x0000001fff027819 */ /* 0x000fe200000114d3 */
[C---:B------:R-:W-:Y:S02]  /*dd90*/  IMAD R0, R211.reuse, UR12, RZ ;  /* 0x0000000cd3007c24 */ /* 0x040fe4000f8e02ff */
[----:B------:R-:W-:Y:S04]  /*dda0*/  IMAD.WIDE.U32 R4, R211, UR13, R246 ;  /* 0x0000000dd3047c25 */ /* 0x000fe8000f8e00f6 */
[----:B------:R-:W-:Y:S01]  /*ddb0*/  IMAD R0, R2, UR13, R0 ;  /* 0x0000000d02007c24 */ /* 0x000fe2000f8e0200 */
[----:B------:R-:W-:Y:S04]  /*ddc0*/  LEA R8, P1, R4, c[0x0][0x170], 0x1 ;  /* 0x00005c0004087a11 */ /* 0x000fe800078208ff */
[----:B------:R-:W-:Y:S02]  /*ddd0*/  IADD3 R0, R5, R0, RZ ;  /* 0x0000000005007210 */ /* 0x000fe40007ffe0ff */
        /* <DEDUP_REMOVED lines=12> */
[----:B------:R-:W-:Y:S07]  /*dea0*/  ISETP.GT.AND P0, PT, R211, UR8, PT ;  /* 0x00000008d3007c0c */ /* 0x000fee000bf04270 */
        /* <DEDUP_REMOVED lines=101> */
[----:B------:R-:W1:Y:S10]  /*e500*/  MUFU.TANH R180, R14 ;  /* 0x0000000e00b47308 */ /* 0x000e740000002400 */
[----:B------:R-:W1:Y:S01]  /*e510*/  MUFU.TANH R181, R15 ;  /* 0x0000000f00b57308 */ /* 0x000e620000002400 */
[----:B-----5:R-:W5:Y:S01]  /*e520*/  LDSM.16.M88.4 R8, [R193+0x1000] ;  /* 0x00100000c108783b */ /* 0x020f620000000200 */
[-C--:B----4-:R-:W-:Y:S08]  /*e530*/  HMMA.16816.F32 R20, R156, R4.reuse, R20 ;  /* 0x000000049c14723c */ /* 0x090ff00000001814 */
[----:B------:R-:W4:Y:S01]  /*e540*/  MUFU.TANH R178, R12 ;  /* 0x0000000c00b27308 */ /* 0x000f220000002400 */
[C---:B------:R-:W-:Y:S09]  /*e550*/  HMMA.16816.F32 R24, R76.reuse, R4, R24 ;  /* 0x000000044c18723c */ /* 0x040ff20000001818 */
[----:B------:R-:W1:Y:S01]  /*e560*/  MUFU.TANH R177, R13 ;  /* 0x0000000d00b17308 */ /* 0x000e620000002400 */
[-C--:B------:R-:W-:Y:S08]  /*e570*/  HMMA.16816.F32 R28, R76, R6.reuse, R28 ;  /* 0x000000064c1c723c */ /* 0x080ff0000000181c */
[C---:B------:R-:W-:Y:S01]  /*e580*/  HMMA.16816.F32 R32, R156.reuse, R6, R32 ;  /* 0x000000069c20723c */ /* 0x040fe20000001820 */
[----:B------:R-:W1:Y:S01]  /*e590*/  MUFU.TANH R152, R16 ;  /* 0x0000001000987308 */ /* 0x000e620000002400 */
[----:B------:R-:W1:Y:S01]  /*e5a0*/  LDSM.16.M88.4 R4, [R193+0x1800] ;  /* 0x00180000c104783b */ /* 0x000e620000000200 */
[----:B------:R-:W-:Y:S04]  /*e5b0*/  DEPBAR.LE SB0, 0x0 ;  /* 0x000080000000791a */ /* 0x000fe80000000000 */
[----:B------:R-:W-:Y:S02]  /*e5c0*/  FMUL.FTZ R23, R23, c[0x0][0x2ec] ;  /* 0x0000bb0017177a20 */ /* 0x000fe40000410000 */
[----:B------:R-:W-:Y:S02]  /*e5d0*/  FMUL.FTZ R20, R20, c[0x0][0x2ec] ;  /* 0x0000bb0014147a20 */ /* 0x000fe40000410000 */
[----:B------:R-:W1:Y:S01]  /*e5e0*/  MUFU.TANH R150, R23 ;  /* 0x0000001700967308 */ /* 0x000e620000002400 */
[----:B------:R-:W-:Y:S01]  /*e5f0*/  BAR.SYNC.DEFER_BLOCKING 0x0 ;  /* 0x0000000000007b1d */ /* 0x000fe20000010000 */
[----:B------:R-:W-:Y:S01]  /*e600*/  FMUL.FTZ R22, R22, c[0x0][0x2ec] ;  /* 0x0000bb0016167a20 */ /* 0x000fe20000410000 */
[-C--:B-----5:R-:W-:Y:S05]  /*e610*/  HMMA.16816.F32 R36, R156, R8.reuse, R36 ;  /* 0x000000089c24723c */ /* 0x0a0fea0000001824 */
[----:B------:R-:W-:Y:S02]  /*e620*/  FMUL.FTZ R25, R25, c[0x0][0x2ec] ;  /* 0x0000bb0019197a20 */ /* 0x000fe40000410000 */
[----:B------:R-:W1:Y:S01]  /*e630*/  MUFU.TANH R148, R20 ;  /* 0x0000001400947308 */ /* 0x000e620000002400 */
[----:B------:R-:W-:Y:S01]  /*e640*/  FMUL.FTZ R27, R27, c[0x0][0x2ec] ;  /* 0x0000bb001b1b7a20 */ /* 0x000fe20000410000 */
[C---:B------:R-:W-:Y:S04]  /*e650*/  HMMA.16816.F32 R40, R76.reuse, R8, R40 ;  /* 0x000000084c28723c */ /* 0x040fe80000001828 */
[----:B------:R-:W-:Y:S02]  /*e660*/  FMUL.FTZ R29, R29, c[0x0][0x2ec] ;  /* 0x0000bb001d1d7a20 */ /* 0x000fe40000410000 */
[----:B------:R-:W-:Y:S02]  /*e670*/  FMUL.FTZ R31, R31, c[0x0][0x2ec] ;  /* 0x0000bb001f1f7a20 */ /* 0x000fe40000410000 */
[----:B------:R-:W2:Y:S01]  /*e680*/  MUFU.TANH R151, R22 ;  /* 0x0000001600977308 */ /* 0x000ea20000002400 */
[-C--:B------:R-:W-:Y:S03]  /*e690*/  HMMA.16816.F32 R44, R76, R10.reuse, R44 ;  /* 0x0000000a4c2c723c */ /* 0x080fe6000000182c */
[----:B------:R-:W-:Y:S02]  /*e6a0*/  FMUL.FTZ R35, R35, c[0x0][0x2ec] ;  /* 0x0000bb0023237a20 */ /* 0x000fe40000410000 */
[----:B------:R-:W-:Y:S02]  /*e6b0*/  FMUL.FTZ R21, R21, c[0x0][0x2ec] ;  /* 0x0000bb0015157a20 */ /* 0x000fe40000410000 */
[----:B------:R-:W-:Y:S01]  /*e6c0*/  FMUL.FTZ R36, R36, c[0x0][0x2ec] ;  /* 0x0000bb0024247a20 */ /* 0x000fe20000410000 */
[C---:B------:R-:W-:Y:S01]  /*e6d0*/  HMMA.16816.F32 R48, R156.reuse, R10, R48 ;  /* 0x0000000a9c30723c */ /* 0x040fe20000001830 */
[----:B------:R-:W2:Y:S03]  /*e6e0*/  MUFU.TANH R167, R25 ;  /* 0x0000001900a77308 */ /* 0x000ea60000002400 */
        /* <DEDUP_REMOVED lines=8> */
[----:B------:R5:W2:Y:S01]  /*e770*/  MUFU.TANH R162, R29 ;  /* 0x0000001d00a27308 */ /* 0x000aa20000002400 */
[----:B------:R-:W-:Y:S02]  /*e780*/  FMUL.FTZ R26, R26, c[0x0][0x2ec] ;  /* 0x0000bb001a1a7a20 */ /* 0x000fe40000410000 */
[-C--:B------:R-:W-:Y:S04]  /*e790*/  HMMA.16816.F32 R60, R76, R6.reuse, R60 ;  /* 0x000000064c3c723c */ /* 0x080fe8000000183c */
[----:B------:R-:W-:Y:S02]  /*e7a0*/  FMUL.FTZ R28, R28, c[0x0][0x2ec] ;  /* 0x0000bb001c1c7a20 */ /* 0x000fe40000410000 */
[----:B------:R-:W-:Y:S01]  /*e7b0*/  FMUL.FTZ R30, R30, c[0x0][0x2ec] ;  /* 0x0000bb001e1e7a20 */ /* 0x000fe20000410000 */
[----:B------:R2:W2:Y:S01]  /*e7c0*/  MUFU.TANH R174, R31 ;  /* 0x0000001f00ae7308 */ /* 0x0004a20000002400 */
[----:B------:R-:W-:Y:S04]  /*e7d0*/  HMMA.16816.F32 R64, R156, R6, R64 ;  /* 0x000000069c40723c */ /* 0x000fe80000001840 */
[----:B-1----:R-:W-:Y:S02]  /*e7e0*/  FMUL.FTZ R27, R48, c[0x0][0x2ec] ;  /* 0x0000bb00301b7a20 */ /* 0x002fe40000410000 */
[----:B------:R-:W-:Y:S02]  /*e7f0*/  FMUL.FTZ R32, R32, c[0x0][0x2ec] ;  /* 0x0000bb0020207a20 */ /* 0x000fe40000410000 */
[----:B------:R-:W-:Y:S01]  /*e800*/  FMUL.FTZ R56, R56, c[0x0][0x2ec] ;  /* 0x0000bb0038387a20 */ /* 0x000fe20000410000 */
[----:B------:R1:W1:Y:S03]  /*e810*/  MUFU.TANH R72, R35 ;  /* 0x0000002300487308 */ /* 0x0002660000002400 */
[----:B------:R-:W-:Y:S02]  /*e820*/  FMUL.FTZ R57, R57, c[0x0][0x2ec] ;  /* 0x0000bb0039397a20 */ /* 0x000fe40000410000 */
[----:B-----5:R-:W-:Y:S02]  /*e830*/  FMUL.FTZ R29, R49, c[0x0][0x2ec] ;  /* 0x0000bb00311d7a20 */ /* 0x020fe40000410000 */
[----:B------:R-:W-:Y:S02]  /*e840*/  FMUL.FTZ R60, R60, c[0x0][0x2ec] ;  /* 0x0000bb003c3c7a20 */ /* 0x000fe40000410000 */
[----:B------:R-:W-:Y:S01]  /*e850*/  FMUL.FTZ R61, R61, c[0x0][0x2ec] ;  /* 0x0000bb003d3d7a20 */ /* 0x000fe20000410000 */
[----:B------:R5:W3:Y:S01]  /*e860*/  MUFU.TANH R14, R36 ;  /* 0x00000024000e7308 */ /* 0x000ae20000002400 */
[----:B------:R-:W-:Y:S02]  /*e870*/  FMUL.FTZ R62, R62, c[0x0][0x2ec] ;  /* 0x0000bb003e3e7a20 */ /* 0x000fe40000410000 */
[----:B------:R-:W-:Y:S02]  /*e880*/  FMUL.FTZ R63, R63, c[0x0][0x2ec] ;  /* 0x0000bb003f3f7a20 */ /* 0x000fe40000410000 */
[----:B--2---:R-:W-:Y:S02]  /*e890*/  FMUL.FTZ R31, R52, c[0x0][0x2ec] ;  /* 0x0000bb00341f7a20 */ /* 0x004fe40000410000 */
[----:B------:R-:W-:Y:S02]  /*e8a0*/  FMUL.FTZ R20, R64, c[0x0][0x2ec] ;  /* 0x0000bb0040147a20 */ /* 0x000fe40000410000 */
[----:B------:R-:W-:Y:S01]  /*e8b0*/  FMUL.FTZ R15, R65, c[0x0][0x2ec] ;  /* 0x0000bb00410f7a20 */ /* 0x000fe20000410000 */
[----:B------:R2:W2:Y:S01]  /*e8c0*/  MUFU.TANH R23, R37 ;  /* 0x0000002500177308 */ /* 0x0004a20000002400 */
[----:B------:R-:W-:Y:S02]  /*e8d0*/  FMUL.FTZ R22, R66, c[0x0][0x2ec] ;  /* 0x0000bb0042167a20 */ /* 0x000fe40000410000 */
[----:B------:R-:W-:Y:S02]  /*e8e0*/  FMUL.FTZ R25, R67, c[0x0][0x2ec] ;  /* 0x0000bb0043197a20 */ /* 0x000fe40000410000 */
[----:B-1----:R-:W-:Y:S02]  /*e8f0*/  FMUL.FTZ R35, R55, c[0x0][0x2ec] ;  /* 0x0000bb0037237a20 */ /* 0x002fe40000410000 */
[----:B------:R-:W-:Y:S02]  /*e900*/  FMUL.FTZ R33, R33, c[0x0][0x2ec] ;  /* 0x0000bb0021217a20 */ /* 0x000fe40000410000 */
[----:B------:R-:W-:Y:S01]  /*e910*/  FMUL.FTZ R34, R34, c[0x0][0x2ec] ;  /* 0x0000bb0022227a20 */ /* 0x000fe20000410000 */
[----:B------:R1:W1:Y:S01]  /*e920*/  MUFU.TANH R70, R38 ;  /* 0x0000002600467308 */ /* 0x0002620000002400 */
[----:B------:R-:W-:Y:S02]  /*e930*/  FMUL.FTZ R40, R40, c[0x0][0x2ec] ;  /* 0x0000bb0028287a20 */ /* 0x000fe40000410000 */
        /* <DEDUP_REMOVED lines=12> */
[----:B-1----:R-:W-:Y:S07]  /*ea00*/  FMUL.FTZ R38, R51, c[0x0][0x2ec] ;  /* 0x0000bb0033267a20 */ /* 0x002fee0000410000 */
[----:B------:R1:W1:Y:S01]  /*ea10*/  MUFU.TANH R155, R18 ;  /* 0x00000012009b7308 */ /* 0x0002620000002400 */
[----:B-----5:R-:W-:Y:S09]  /*ea20*/  FMUL.FTZ R39, R50, c[0x0][0x2ec] ;  /* 0x0000bb0032277a20 */ /* 0x020ff20000410000 */
        /* <DEDUP_REMOVED lines=38> */
.L_x_1673:
[----:B------:R-:W2:Y:S08]  /*ec90*/  S2R R0, SR_TID.X ;  /* 0x0000000000007919 */ /* 0x000eb00000002100 */
[----:B------:R-:W-:Y:S01]  /*eca0*/  LDSM.16.MT88.4 R52, [R190+0x6000] ;  /* 0x00600000be34783b */ /* 0x000fe20000004200 */
[----:B--2---:R-:W-:Y:S05]  /*ecb0*/  IMAD.SHL.U32 R0, R0, 0x2, RZ ;  /* 0x0000000200007824 */ /* 0x004fea00078e00ff */
[----:B------:R-:W-:Y:S05]  /*ecc0*/  LOP3.LUT R0, R0, 0x6, RZ, 0xc0, !PT ;  /* 0x0000000600007812 */ /* 0x000fea00078ec0ff */
[----:B------:R-:W-:Y:S05]  /*ecd0*/  IMAD R0, R211, 0x40, R0 ;  /* 0x00000040d3007824 */ /* 0x000fea00078e0200 */
[C---:B------:R-:W-:Y:S02]  /*ece0*/  ISETP.GE.AND P1, PT, R0.reuse, R204, PT ;  /* 0x000000cc0000720c */ /* 0x040fe40003f26270 */
[C---:B------:R-:W-:Y:S02]  /*ecf0*/  IADD3 R13, R0.reuse, 0x9, RZ ;  /* 0x00000009000d7810 */ /* 0x040fe40007ffe0ff */
[C---:B------:R-:W-:Y:S02]  /*ed00*/  ISETP.GE.OR P1, PT, R0.reuse, R208, !P1 ;  /* 0x000000d00000720c */ /* 0x040fe40004f26670 */
[C---:B-1----:R-:W-:Y:S02]  /*ed10*/  IADD3 R9, R0.reuse, 0x19, RZ ;  /* 0x0000001900097810 */ /* 0x042fe40007ffe0ff */
[----:B------:R-:W-:Y:S02]  /*ed20*/  FSEL R26, R169, -INF , !P1 ;  /* 0xff800000a91a7808 */ /* 0x000fe40004800000 */
[CC--:B------:R-:W-:Y:S02]  /*ed30*/  ISETP.GE.AND P1, PT, R13.reuse, R206.reuse, PT ;  /* 0x000000ce0d00720c */ /* 0x0c0fe40003f26270 */
[C---:B------:R-:W-:Y:S02]  /*ed40*/  ISETP.GE.AND P5, PT, R0.reuse, R206, PT ;  /* 0x000000ce0000720c */ /* 0x040fe40003fa6270 */
[-C--:B------:R-:W-:Y:S02]  /*ed50*/  ISETP.GE.OR P1, PT, R13, R210.reuse, !P1 ;  /* 0x000000d20d00720c */ /* 0x080fe40004f26670 */
[C---:B------:R-:W-:Y:S02]  /*ed60*/  IADD3 R2, R0.reuse, 0x1, RZ ;  /* 0x0000000100027810 */ /* 0x040fe40007ffe0ff */
[----:B------:R-:W-:Y:S02]  /*ed70*/  FSEL R24, R149, -INF , !P1 ;  /* 0xff80000095187808 */ /* 0x000fe40004800000 */
[----:B------:R-:W-:Y:S02]  /*ed80*/  ISETP.GE.OR P5, PT, R0, R210, !P5 ;  /* 0x000000d20000720c */ /* 0x000fe40006fa6670 */
[C---:B------:R-:W-:Y:S02]  /*ed90*/  ISETP.GE.AND P1, PT, R9.reuse, R206, PT ;  /* 0x000000ce0900720c */ /* 0x040fe40003f26270 */
[----:B------:R-:W-:Y:S02]  /*eda0*/  FSEL R16, R166, -INF , !P5 ;  /* 0xff800000a6107808 */ /* 0x000fe40006800000 */
[----:B------:R-:W-:Y:S02]  /*edb0*/  ISETP.GE.AND P2, PT, R2, R204, PT ;  /* 0x000000cc0200720c */ /* 0x000fe40003f46270 */
[----:B------:R-:W-:Y:S02]  /*edc0*/  IADD3 R8, R0, 0x20, RZ ;  /* 0x0000002000087810 */ /* 0x000fe40007ffe0ff */
[----:B------:R-:W-:Y:S02]  /*edd0*/  ISETP.GE.OR P1, PT, R9, R210, !P1 ;  /* 0x000000d20900720c */ /* 0x000fe40004f26670 */
[C---:B------:R-:W-:Y:S02]  /*ede0*/  ISETP.GE.AND P4, PT, R2.reuse, R206, PT ;  /* 0x000000ce0200720c */ /* 0x040fe40003f86270 */
[C---:B------:R-:W-:Y:S02]  /*edf0*/  ISETP.GE.AND P3, PT, R2.reuse, R205, PT ;  /* 0x000000cd0200720c */ /* 0x040fe40003f66270 */
[----:B------:R-:W-:Y:S02]  /*ee00*/  ISETP.GE.AND P6, PT, R2, R203, PT ;  /* 0x000000cb0200720c */ /* 0x000fe40003fc6270 */
[C---:B------:R-:W-:Y:S02]  /*ee10*/  ISETP.GE.AND P0, PT, R0.reuse, R205, PT ;  /* 0x000000cd0000720c */ /* 0x040fe40003f06270 */
[----:B------:R-:W-:Y:S02]  /*ee20*/  ISETP.GE.AND P5, PT, R0, R203, PT ;  /* 0x000000cb0000720c */ /* 0x000fe40003fa6270 */
[C---:B------:R-:W-:Y:S02]  /*ee30*/  ISETP.GE.OR P2, PT, R2.reuse, R208, !P2 ;  /* 0x000000d00200720c */ /* 0x040fe40005746670 */
[----:B------:R-:W-:Y:S02]  /*ee40*/  FSEL R34, R19, -INF , !P1 ;  /* 0xff80000013227808 */ /* 0x000fe40004800000 */
[C---:B------:R-:W-:Y:S02]  /*ee50*/  ISETP.GE.OR P4, PT, R2.reuse, R210, !P4 ;  /* 0x000000d20200720c */ /* 0x040fe40006786670 */
[-C--:B------:R-:W-:Y:S02]  /*ee60*/  ISETP.GE.OR P3, PT, R2, R209.reuse, !P3 ;  /* 0x000000d10200720c */ /* 0x080fe40005f66670 */
[C---:B------:R-:W-:Y:S02]  /*ee70*/  IADD3 R12, R0.reuse, 0x10, RZ ;  /* 0x00000010000c7810 */ /* 0x040fe40007ffe0ff */
[C---:B------:R-:W-:Y:S02]  /*ee80*/  ISETP.GE.OR P0, PT, R0.reuse, R209, !P0 ;  /* 0x000000d10000720c */ /* 0x040fe40004706670 */
[-C--:B------:R-:W-:Y:S02]  /*ee90*/  ISETP.GE.OR P5, PT, R0, R207.reuse, !P5 ;  /* 0x000000cf0000720c */ /* 0x080fe40006fa6670 */
[-C--:B------:R-:W-:Y:S02]  /*eea0*/  ISETP.GE.AND P1, PT, R8, R206.reuse, PT ;  /* 0x000000ce0800720c */ /* 0x080fe40003f26270 */
[----:B------:R-:W-:Y:S02]  /*eeb0*/  ISETP.GE.OR P6, PT, R2, R207, !P6 ;  /* 0x000000cf0200720c */ /* 0x000fe400077c6670 */
[----:B------:R-:W-:Y:S02]  /*eec0*/  IADD3 R2, R0, 0x8, RZ ;  /* 0x0000000800027810 */ /* 0x000fe40007ffe0ff */
[----:B------:R-:W-:Y:S02]  /*eed0*/  FSEL R18, R170, -INF , !P0 ;  /* 0xff800000aa127808 */ /* 0x000fe40004000000 */
[----:B------:R-:W-:Y:S02]  /*eee0*/  FSEL R28, R160, -INF , !P5 ;  /* 0xff800000a01c7808 */ /* 0x000fe40006800000 */
[-C--:B------:R-:W-:Y:S02]  /*eef0*/  ISETP.GE.AND P0, PT, R2, R206.reuse, PT ;  /* 0x000000ce0200720c */ /* 0x080fe40003f06270 */
[----:B------:R-:W-:Y:S02]  /*ef00*/  ISETP.GE.AND P5, PT, R12, R206, PT ;  /* 0x000000ce0c00720c */ /* 0x000fe40003fa6270 */
[-C--:B------:R-:W-:Y:S02]  /*ef10*/  ISETP.GE.OR P1, PT, R8, R210.reuse, !P1 ;  /* 0x000000d20800720c */ /* 0x080fe40004f26670 */
[C---:B------:R-:W-:Y:S02]  /*ef20*/  IADD3 R7, R0.reuse, 0x21, RZ ;  /* 0x0000002100077810 */ /* 0x040fe40007ffe0ff */
[----:B------:R-:W-:Y:S02]  /*ef30*/  IADD3 R11, R0, 0x11, RZ ;  /* 0x00000011000b7810 */ /* 0x000fe40007ffe0ff */
[-C--:B------:R-:W-:Y:S02]  /*ef40*/  ISETP.GE.OR P0, PT, R2, R210.reuse, !P0 ;  /* 0x000000d20200720c */ /* 0x080fe40004706670 */
[----:B------:R-:W-:Y:S02]  /*ef50*/  ISETP.GE.OR P5, PT, R12, R210, !P5 ;  /* 0x000000d20c00720c */ /* 0x000fe40006fa6670 */
[C---:B------:R-:W-:Y:S02]  /*ef60*/  IADD3 R6, R0.reuse, 0x28, RZ ;  /* 0x0000002800067810 */ /* 0x040fe40007ffe0ff */
[----:B------:R-:W-:Y:S02]  /*ef70*/  IADD3 R10, R0, 0x18, RZ ;  /* 0x00000018000a7810 */ /* 0x000fe40007ffe0ff */
[----:B------:R-:W-:Y:S02]  /*ef80*/  FSEL R58, R14, -INF , !P1 ;  /* 0xff8000000e3a7808 */ /* 0x000fe40004800000 */
[-C--:B------:R-:W-:Y:S02]  /*ef90*/  ISETP.GE.AND P1, PT, R7, R206.reuse, PT ;  /* 0x000000ce0700720c */ /* 0x080fe40003f26270 */
[----:B------:R-:W-:Y:S02]  /*efa0*/  FSEL R21, R152, -INF , !P0 ;  /* 0xff80000098157808 */ /* 0x000fe40004000000 */
[----:B------:R-:W-:Y:S02]  /*efb0*/  FSEL R17, R171, -INF , !P4 ;  /* 0xff800000ab117808 */ /* 0x000fe40006000000 */
[----:B------:R-:W-:Y:S02]  /*efc0*/  ISETP.GE.AND P4, PT, R11, R206, PT ;  /* 0x000000ce0b00720c */ /* 0x000fe40003f86270 */
[----:B------:R-:W-:Y:S02]  /*efd0*/  FSEL R19, R175, -INF , !P3 ;  /* 0xff800000af137808 */ /* 0x000fe40005800000 */
[----:B------:R-:W-:Y:S02]  /*efe0*/  ISETP.GE.OR P1, PT, R7, R210, !P1 ;  /* 0x000000d20700720c */ /* 0x000fe40004f26670 */
[-C--:B------:R-:W-:Y:S02]  /*eff0*/  ISETP.GE.AND P3, PT, R6, R206.reuse, PT ;  /* 0x000000ce0600720c */ /* 0x080fe40003f66270 */
[----:B------:R-:W-:Y:S02]  /*f000*/  ISETP.GE.AND P0, PT, R10, R206, PT ;  /* 0x000000ce0a00720c */ /* 0x000fe40003f06270 */
[----:B------:R-:W-:Y:S02]  /*f010*/  FSEL R30, R148, -INF , !P5 ;  /* 0xff800000941e7808 */ /* 0x000fe40006800000 */
[C---:B------:R-:W-:Y:S02]  /*f020*/  ISETP.GE.AND P5, PT, R2.reuse, R205, PT ;  /* 0x000000cd0200720c */ /* 0x040fe40003fa6270 */
[-C--:B------:R-:W-:Y:S02]  /*f030*/  ISETP.GE.OR P4, PT, R11, R210.reuse, !P4 ;  /* 0x000000d20b00720c */ /* 0x080fe40006786670 */
[----:B------:R-:W-:Y:S02]  /*f040*/  ISETP.GE.OR P5, PT, R2, R209, !P5 ;  /* 0x000000d10200720c */ /* 0x000fe40006fa6670 */
[----:B------:R-:W-:Y:S02]  /*f050*/  FSEL R59, R23, -INF , !P1 ;  /* 0xff800000173b7808 */ /* 0x000fe40004800000 */
[-C--:B------:R-:W-:Y:S02]  /*f060*/  ISETP.GE.OR P0, PT, R10, R210.reuse, !P0 ;  /* 0x000000d20a00720c */ /* 0x080fe40004706670 */
[----:B------:R-:W-:Y:S02]  /*f070*/  IADD3 R5, R0, 0x29, RZ ;  /* 0x0000002900057810 */ /* 0x000fe40007ffe0ff */
[----:B------:R-:W-:Y:S02]  /*f080*/  ISETP.GE.AND P1, PT, R13, R205, PT ;  /* 0x000000cd0d00720c */ /* 0x000fe40003f26270 */
[----:B------:R-:W-:Y:S02]  /*f090*/  ISETP.GE.OR P3, PT, R6, R210, !P3 ;  /* 0x000000d20600720c */ /* 0x000fe40005f66670 */
[----:B------:R-:W-:Y:S02]  /*f0a0*/  FSEL R23, R155, -INF , !P5 ;  /* 0xff8000009b177808 */ /* 0x000fe40006800000 */
[----:B------:R-:W-:Y:S02]  /*f0b0*/  FSEL R32, R147, -INF , !P4 ;  /* 0xff80000093207808 */ /* 0x000fe40006000000 */
[----:B------:R-:W-:Y:S02]  /*f0c0*/  FSEL R33, R71, -INF , !P0 ;  /* 0xff80000047217808 */ /* 0x000fe40004000000 */
[----:B------:R-:W-:Y:S02]  /*f0d0*/  IADD3 R4, R0, 0x30, RZ ;  /* 0x0000003000047810 */ /* 0x000fe40007ffe0ff */
[----:B------:R-:W-:Y:S02]  /*f0e0*/  ISETP.GE.AND P5, PT, R5, R206, PT ;  /* 0x000000ce0500720c */ /* 0x000fe40003fa6270 */
[----:B------:R-:W-:Y:S02]  /*f0f0*/  ISETP.GE.OR P1, PT, R13, R209, !P1 ;  /* 0x000000d10d00720c */ /* 0x000fe40004f26670 */
[----:B------:R-:W-:Y:S02]  /*f100*/  FSEL R158, R27, -INF , !P3 ;  /* 0xff8000001b9e7808 */ /* 0x000fe40005800000 */
[----:B------:R-:W-:Y:S02]  /*f110*/  ISETP.GE.AND P3, PT, R12, R205, PT ;  /* 0x000000cd0c00720c */ /* 0x000fe40003f66270 */
[C---:B------:R-:W-:Y:S02]  /*f120*/  ISETP.GE.AND P4, PT, R2.reuse, R204, PT ;  /* 0x000000cc0200720c */ /* 0x040fe40003f86270 */
[----:B------:R-:W-:Y:S02]  /*f130*/  ISETP.GE.AND P0, PT, R2, R203, PT ;  /* 0x000000cb0200720c */ /* 0x000fe40003f06270 */
[----:B------:R-:W-:Y:S02]  /*f140*/  FSEL R27, R154, -INF , !P1 ;  /* 0xff8000009a1b7808 */ /* 0x000fe40004800000 */
[----:B------:R-:W-:Y:S02]  /*f150*/  ISETP.GE.OR P4, PT, R2, R208, !P4 ;  /* 0x000000d00200720c */ /* 0x000fe40006786670 */
[----:B------:R-:W-:Y:S02]  /*f160*/  ISETP.GE.OR P5, PT, R5, R210, !P5 ;  /* 0x000000d20500720c */ /* 0x000fe40006fa6670 */
[----:B------:R-:W-:Y:S02]  /*f170*/  ISETP.GE.OR P3, PT, R12, R209, !P3 ;  /* 0x000000d10c00720c */ /* 0x000fe40005f66670 */
[----:B------:R-:W-:Y:S02]  /*f180*/  ISETP.GE.OR P0, PT, R2, R207, !P0 ;  /* 0x000000cf0200720c */ /* 0x000fe40004706670 */
[----:B------:R-:W-:Y:S02]  /*f190*/  IADD3 R2, R0, 0x31, RZ ;  /* 0x0000003100027810 */ /* 0x000fe40007ffe0ff */
[-C--:B------:R-:W-:Y:S02]  /*f1a0*/  ISETP.GE.AND P1, PT, R4, R206.reuse, PT ;  /* 0x000000ce0400720c */ /* 0x080fe40003f26270 */
[----:B------:R-:W-:Y:S02]  /*f1b0*/  FSEL R159, R29, -INF , !P5 ;  /* 0xff8000001d9f7808 */ /* 0x000fe40006800000 */
[----:B------:R-:W-:Y:S02]  /*f1c0*/  ISETP.GE.AND P5, PT, R11, R205, PT ;  /* 0x000000cd0b00720c */ /* 0x000fe40003fa6270 */
[----:B------:R-:W-:Y:S02]  /*f1d0*/  FSEL R29, R151, -INF , !P3 ;  /* 0xff800000971d7808 */ /* 0x000fe40005800000 */
[----:B------:R-:W-:Y:S02]  /*f1e0*/  ISETP.GE.AND P3, PT, R2, R206, PT ;  /* 0x000000ce0200720c */ /* 0x000fe40003f66270 */
[-C--:B------:R-:W-:Y:S02]  /*f1f0*/  ISETP.GE.OR P1, PT, R4, R210.reuse, !P1 ;  /* 0x000000d20400720c */ /* 0x080fe40004f26670 */
[----:B------:R-:W-:Y:S02]  /*f200*/  ISETP.GE.OR P5, PT, R11, R209, !P5 ;  /* 0x000000d10b00720c */ /* 0x000fe40006fa6670 */
[----:B------:R-:W-:Y:S02]  /*f210*/  ISETP.GE.OR P3, PT, R2, R210, !P3 ;  /* 0x000000d20200720c */ /* 0x000fe40005f66670 */
[----:B------:R-:W-:Y:S02]  /*f220*/  IADD3 R14, R0, 0x38, RZ ;  /* 0x00000038000e7810 */ /* 0x000fe40007ffe0ff */
[----:B------:R-:W-:Y:S02]  /*f230*/  FSEL R213, R31, -INF , !P1 ;  /* 0xff8000001fd57808 */ /* 0x000fe40004800000 */
[-C--:B------:R-:W-:Y:S02]  /*f240*/  ISETP.GE.AND P1, PT, R10, R205.reuse, PT ;  /* 0x000000cd0a00720c */ /* 0x080fe40003f26270 */
[----:B------:R-:W-:Y:S02]  /*f250*/  FSEL R221, R37, -INF , !P3 ;  /* 0xff80000025dd7808 */ /* 0x000fe40005800000 */
[C---:B------:R-:W-:Y:S02]  /*f260*/  ISETP.GE.AND P3, PT, R9.reuse, R205, PT ;  /* 0x000000cd0900720c */ /* 0x040fe40003f66270 */
[----:B------:R-:W-:Y:S02]  /*f270*/  IADD3 R0, R0, 0x39, RZ ;  /* 0x0000003900007810 */ /* 0x000fe40007ffe0ff */
[----:B------:R-:W-:Y:S02]  /*f280*/  FSEL R31, R150, -INF , !P5 ;  /* 0xff800000961f7808 */ /* 0x000fe40006800000 */
[----:B------:R-:W-:Y:S02]  /*f290*/  ISETP.GE.AND P5, PT, R14, R206, PT ;  /* 0x000000ce0e00720c */ /* 0x000fe40003fa6270 */
[-C--:B------:R-:W-:Y:S02]  /*f2a0*/  ISETP.GE.OR P1, PT, R10, R209.reuse, !P1 ;  /* 0x000000d10a00720c */ /* 0x080fe40004f26670 */
[----:B------:R-:W-:Y:S02]  /*f2b0*/  ISETP.GE.OR P5, PT, R14, R210, !P5 ;  /* 0x000000d20e00720c */ /* 0x000fe40006fa6670 */
[----:B------:R-:W-:Y:S02]  /*f2c0*/  ISETP.GE.OR P3, PT, R9, R209, !P3 ;  /* 0x000000d10900720c */ /* 0x000fe40005f66670 */
[----:B------:R-:W-:Y:S02]  /*f2d0*/  FSEL R40, R73, -INF , !P1 ;  /* 0xff80000049287808 */ /* 0x000fe40004800000 */
[----:B------:R-:W-:Y:S02]  /*f2e0*/  ISETP.GE.AND P1, PT, R0, R206, PT ;  /* 0x000000ce0000720c */ /* 0x000fe40003f26270 */
[----:B------:R-:W-:Y:S02]  /*f2f0*/  FSEL R233, R20, -INF , !P5 ;  /* 0xff80000014e97808 */ /* 0x000fe40006800000 */
[-C--:B------:R-:W-:Y:S02]  /*f300*/  ISETP.GE.AND P5, PT, R8, R205.reuse, PT ;  /* 0x000000cd0800720c */ /* 0x080fe40003fa6270 */
[----:B------:R-:W-:Y:S02]  /*f310*/  ISETP.GE.OR P1, PT, R0, R210, !P1 ;  /* 0x000000d20000720c */ /* 0x000fe40004f26670 */
[----:B------:R-:W-:Y:S02]  /*f320*/  FSEL R41, R72, -INF , !P3 ;  /* 0xff80000048297808 */ /* 0x000fe40005800000 */
[----:B------:R-:W-:Y:S02]  /*f330*/  ISETP.GE.AND P3, PT, R7, R205, PT ;  /* 0x000000cd0700720c */ /* 0x000fe40003f66270 */
[----:B------:R-:W-:Y:S02]  /*f340*/  ISETP.GE.OR P5, PT, R8, R209, !P5 ;  /* 0x000000d10800720c */ /* 0x000fe40006fa6670 */
[----:B------:R-:W-:Y:S02]  /*f350*/  FSEL R238, R15, -INF , !P1 ;  /* 0xff8000000fee7808 */ /* 0x000fe40004800000 */
[----:B------:R-:W-:Y:S02]  /*f360*/  FMNMX.FTZ R15, R16, R3, !PT ;  /* 0x00000003100f7209 */ /* 0x000fe40007810000 */
[----:B------:R-:W-:Y:S02]  /*f370*/  ISETP.GE.OR P3, PT, R7, R209, !P3 ;  /* 0x000000d10700720c */ /* 0x000fe40005f66670 */
[----:B------:R-:W-:Y:S02]  /*f380*/  FMNMX.FTZ R15, R17, R15, !PT ;  /* 0x0000000f110f7209 */ /* 0x000fe40007810000 */
[----:B------:R-:W-:Y:S02]  /*f390*/  FSEL R150, R69, -INF , !P3 ;  /* 0xff80000045967808 */ /* 0x000fe40005800000 */
[-C--:B------:R-:W-:Y:S02]  /*f3a0*/  ISETP.GE.AND P3, PT, R4, R205.reuse, PT ;  /* 0x000000cd0400720c */ /* 0x080fe40003f66270 */
[----:B------:R-:W-:Y:S02]  /*f3b0*/  FSEL R149, R70, -INF , !P5 ;  /* 0xff80000046957808 */ /* 0x000fe40006800000 */
[----:B------:R-:W-:Y:S02]  /*f3c0*/  ISETP.GE.AND P5, PT, R5, R205, PT ;  /* 0x000000cd0500720c */ /* 0x000fe40003fa6270 */
[----:B------:R-:W-:Y:S02]  /*f3d0*/  FMNMX.FTZ R15, R21, R15, !PT ;  /* 0x0000000f150f7209 */ /* 0x000fe40007810000 */
[-C--:B------:R-:W-:Y:S02]  /*f3e0*/  ISETP.GE.OR P5, PT, R5, R209.reuse, !P5 ;  /* 0x000000d10500720c */ /* 0x080fe40006fa6670 */
[----:B------:R-:W-:Y:S02]  /*f3f0*/  ISETP.GE.OR P3, PT, R4, R209, !P3 ;  /* 0x000000d10400720c */ /* 0x000fe40005f66670 */
[----:B------:R-:W-:Y:S02]  /*f400*/  ISETP.GE.AND P1, PT, R6, R205, PT ;  /* 0x000000cd0600720c */ /* 0x000fe40003f26270 */
[----:B------:R-:W-:Y:S02]  /*f410*/  FSEL R166, R38, -INF , !P5 ;  /* 0xff80000026a67808 */ /* 0x000fe40006800000 */
[----:B------:R-:W-:Y:S02]  /*f420*/  FSEL R216, R36, -INF , !P3 ;  /* 0xff80000024d87808 */ /* 0x000fe40005800000 */
[----:B------:R-:W-:Y:S02]  /*f430*/  ISETP.GE.OR P1, PT, R6, R209, !P1 ;  /* 0x000000d10600720c */ /* 0x000fe40004f26670 */
[----:B------:R-:W-:Y:S02]  /*f440*/  FMNMX.FTZ R15, R24, R15, !PT ;  /* 0x0000000f180f7209 */ /* 0x000fe40007810000 */
[-C--:B------:R-:W-:Y:S02]  /*f450*/  ISETP.GE.AND P5, PT, R14, R205.reuse, PT ;  /* 0x000000cd0e00720c */ /* 0x080fe40003fa6270 */
[----:B------:R-:W-:Y:S02]  /*f460*/  ISETP.GE.AND P3, PT, R0, R205, PT ;  /* 0x000000cd0000720c */ /* 0x000fe40003f66270 */
[----:B------:R-:W-:Y:S02]  /*f470*/  FSEL R160, R39, -INF , !P1 ;  /* 0xff80000027a07808 */ /* 0x000fe40004800000 */
[----:B------:R-:W-:Y:S01]  /*f480*/  ISETP.GE.OR P5, PT, R14, R209, !P5 ;  /* 0x000000d10e00720c */ /* 0x000fe20006fa6670 */
[----:B------:R-:W-:Y:S01]  /*f490*/  LDSM.16.MT88.4 R36, [R192+0x6000] ;  /* 0x00600000c024783b */ /* 0x000fe20000004200 */
[----:B------:R-:W-:Y:S02]  /*f4a0*/  FMNMX.FTZ R15, R30, R15, !PT ;  /* 0x0000000f1e0f7209 */ /* 0x000fe40007810000 */
[----:B------:R-:W-:Y:S02]  /*f4b0*/  ISETP.GE.AND P1, PT, R2, R205, PT ;  /* 0x000000cd0200720c */ /* 0x000fe40003f26270 */
[----:B------:R-:W-:Y:S02]  /*f4c0*/  ISETP.GE.OR P3, PT, R0, R209, !P3 ;  /* 0x000000d10000720c */ /* 0x000fe40005f66670 */
[----:B------:R-:W-:Y:S02]  /*f4d0*/  FSEL R239, R22, -INF , !P5 ;  /* 0xff80000016ef7808 */ /* 0x000fe40006800000 */
[----:B------:R-:W-:Y:S02]  /*f4e0*/  FSEL R22, R179, -INF , !P2 ;  /* 0xff800000b3167808 */ /* 0x000fe40005000000 */
[----:B------:R-:W-:Y:S02]  /*f4f0*/  FMNMX.FTZ R15, R32, R15, !PT ;  /* 0x0000000f200f7209 */ /* 0x000fe40007810000 */
[CC--:B------:R-:W-:Y:S02]  /*f500*/  ISETP.GE.AND P2, PT, R12.reuse, R204.reuse, PT ;  /* 0x000000cc0c00720c */ /* 0x0c0fe40003f46270 */
[----:B------:R-:W-:Y:S02]  /*f510*/  FSEL R240, R25, -INF , !P3 ;  /* 0xff80000019f07808 */ /* 0x000fe40005800000 */
[----:B------:R-:W-:Y:S02]  /*f520*/  ISETP.GE.AND P3, PT, R12, R203, PT ;  /* 0x000000cb0c00720c */ /* 0x000fe40003f66270 */
[----:B------:R-:W-:Y:S02]  /*f530*/  ISETP.GE.OR P1, PT, R2, R209, !P1 ;  /* 0x000000d10200720c */ /* 0x000fe40004f26670 */
[----:B------:R-:W-:Y:S02]  /*f540*/  ISETP.GE.AND P5, PT, R13, R203, PT ;  /* 0x000000cb0d00720c */ /* 0x000fe40003fa6270 */
[----:B------:R-:W-:Y:S02]  /*f550*/  FSEL R223, R35, -INF , !P1 ;  /* 0xff80000023df7808 */ /* 0x000fe40004800000 */
[----:B------:R-:W-:Y:S02]  /*f560*/  ISETP.GE.AND P1, PT, R13, R204, PT ;  /* 0x000000cc0d00720c */ /* 0x000fe40003f26270 */
[CC--:B------:R-:W-:Y:S02]  /*f570*/  ISETP.GE.OR P2, PT, R12.reuse, R208.reuse, !P2 ;  /* 0x000000d00c00720c */ /* 0x0c0fe40005746670 */
[----:B------:R-:W-:Y:S02]  /*f580*/  ISETP.GE.OR P3, PT, R12, R207, !P3 ;  /* 0x000000cf0c00720c */ /* 0x000fe40005f66670 */
[----:B------:R-:W-:Y:S02]  /*f590*/  FMNMX.FTZ R12, R33, R15, !PT ;  /* 0x0000000f210c7209 */ /* 0x000fe40007810000 */
[C---:B------:R-:W-:Y:S02]  /*f5a0*/  ISETP.GE.OR P1, PT, R13.reuse, R208, !P1 ;  /* 0x000000d00d00720c */ /* 0x040fe40004f26670 */
[----:B------:R-:W-:Y:S02]  /*f5b0*/  ISETP.GE.OR P5, PT, R13, R207, !P5 ;  /* 0x000000cf0d00720c */ /* 0x000fe40006fa6670 */
[----:B------:R-:W-:Y:S02]  /*f5c0*/  FMNMX.FTZ R13, R34, R12, !PT ;  /* 0x0000000c220d7209 */ /* 0x000fe40007810000 */
[----:B------:R-:W-:Y:S02]  /*f5d0*/  FMNMX.FTZ R12, R18, R68, !PT ;  /* 0x00000044120c7209 */ /* 0x000fe40007810000 */
[----:B------:R-:W-:Y:S02]  /*f5e0*/  FMNMX.FTZ R13, R58, R13, !PT ;  /* 0x0000000d3a0d7209 */ /* 0x000fe40007810000 */
[----:B------:R-:W-:Y:S02]  /*f5f0*/  FSEL R20, R177, -INF , !P1 ;  /* 0xff800000b1147808 */ /* 0x000fe40004800000 */
[----:B------:R-:W-:Y:S02]  /*f600*/  FMNMX.FTZ R73, R59, R13, !PT ;  /* 0x0000000d3b497209 */ /* 0x000fe40007810000 */
[----:B------:R-:W-:Y:S02]  /*f610*/  ISETP.GE.AND P1, PT, R11, R203, PT ;  /* 0x000000cb0b00720c */ /* 0x000fe40003f26270 */
[----:B------:R-:W-:Y:S02]  /*f620*/  FMNMX.FTZ R73, R158, R73, !PT ;  /* 0x000000499e497209 */ /* 0x000fe40007810000 */
[----:B------:R-:W-:Y:S02]  /*f630*/  FMNMX.FTZ R12, R19, R12, !PT ;  /* 0x0000000c130c7209 */ /* 0x000fe40007810000 */
        /* <DEDUP_REMOVED lines=9> */
[----:B------:R-:W-:Y:S02]  /*f6d0*/  FSEL R35, R164, -INF , !P2 ;  /* 0xff800000a4237808 */ /* 0x000fe40005000000 */
[----:B------:R-:W-:Y:S02]  /*f6e0*/  FSEL R25, R167, -INF , !P4 ;  /* 0xff800000a7197808 */ /* 0x000fe40006000000 */
[----:B------:R-:W-:Y:S02]  /*f6f0*/  FMNMX.FTZ R11, R29, R11, !PT ;  /* 0x0000000b1d0b7209 */ /* 0x000fe40007810000 */
[C---:B------:R-:W-:Y:S02]  /*f700*/  ISETP.GE.AND P2, PT, R10.reuse, R204, PT ;  /* 0x000000cc0a00720c */ /* 0x040fe40003f46270 */
[C---:B------:R-:W-:Y:S02]  /*f710*/  ISETP.GE.AND P4, PT, R10.reuse, R203, PT ;  /* 0x000000cb0a00720c */ /* 0x040fe40003f86270 */
[----:B------:R-:W-:Y:S02]  /*f720*/  FMNMX.FTZ R73, R233, R73, !PT ;  /* 0x00000049e9497209 */ /* 0x000fe40007810000 */
[----:B------:R-:W-:Y:S02]  /*f730*/  ISETP.GE.OR P2, PT, R10, R208, !P2 ;  /* 0x000000d00a00720c */ /* 0x000fe40005746670 */
[----:B------:R-:W-:Y:S02]  /*f740*/  FMNMX.FTZ R73, R238, R73, !PT ;  /* 0x00000049ee497209 */ /* 0x000fe40007810000 */
[----:B------:R-:W-:Y:S02]  /*f750*/  ISETP.GE.OR P4, PT, R10, R207, !P4 ;  /* 0x000000cf0a00720c */ /* 0x000fe40006786670 */
[----:B------:R-:W-:Y:S02]  /*f760*/  FMNMX.FTZ R10, R31, R11, !PT ;  /* 0x0000000b1f0a7209 */ /* 0x000fe40007810000 */
[----:B------:R-:W1:Y:S01]  /*f770*/  SHFL.BFLY PT, R11, R73, 0x2, 0x1f ;  /* 0x0c401f00490b7f89 */ /* 0x000e6200000e0000 */
[----:B------:R-:W-:Y:S02]  /*f780*/  FSEL R44, R153, -INF , !P2 ;  /* 0xff800000992c7808 */ /* 0x000fe40005000000 */
[----:B------:R-:W-:Y:S02]  /*f790*/  FMNMX.FTZ R10, R40, R10, !PT ;  /* 0x0000000a280a7209 */ /* 0x000fe40007810000 */
[----:B------:R-:W-:Y:S02]  /*f7a0*/  ISETP.GE.AND P2, PT, R9, R204, PT ;  /* 0x000000cc0900720c */ /* 0x000fe40003f46270 */
[----:B------:R-:W-:Y:S02]  /*f7b0*/  FMNMX.FTZ R10, R41, R10, !PT ;  /* 0x0000000a290a7209 */ /* 0x000fe40007810000 */
[----:B------:R-:W-:Y:S02]  /*f7c0*/  ISETP.GE.OR P2, PT, R9, R208, !P2 ;  /* 0x000000d00900720c */ /* 0x000fe40005746670 */
[----:B------:R-:W-:Y:S02]  /*f7d0*/  FSEL R13, R182, -INF , !P6 ;  /* 0xff800000b60d7808 */ /* 0x000fe40007000000 */
[----:B------:R-:W-:Y:S02]  /*f7e0*/  ISETP.GE.AND P6, PT, R8, R204, PT ;  /* 0x000000cc0800720c */ /* 0x000fe40003fc6270 */
[----:B------:R-:W-:Y:S02]  /*f7f0*/  FMNMX.FTZ R10, R149, R10, !PT ;  /* 0x0000000a950a7209 */ /* 0x000fe40007810000 */
[----:B------:R-:W-:Y:S02]  /*f800*/  FSEL R42, R162, -INF , !P2 ;  /* 0xff800000a22a7808 */ /* 0x000fe40005000000 */
[CC--:B------:R-:W-:Y:S02]  /*f810*/  ISETP.GE.AND P2, PT, R9.reuse, R203.reuse, PT ;  /* 0x000000cb0900720c */ /* 0x0c0fe40003f46270 */
[----:B------:R-:W-:Y:S02]  /*f820*/  FMNMX.FTZ R10, R150, R10, !PT ;  /* 0x0000000a960a7209 */ /* 0x000fe40007810000 */
[----:B------:R-:W-:Y:S02]  /*f830*/  ISETP.GE.OR P6, PT, R8, R208, !P6 ;  /* 0x000000d00800720c */ /* 0x000fe400077c6670 */
[----:B------:R-:W-:Y:S02]  /*f840*/  FSEL R12, R180, -INF , !P0 ;  /* 0xff800000b40c7808 */ /* 0x000fe40004000000 */
[----:B------:R-:W-:Y:S02]  /*f850*/  ISETP.GE.AND P0, PT, R8, R203, PT ;  /* 0x000000cb0800720c */ /* 0x000fe40003f06270 */
[-C--:B------:R-:W-:Y:S02]  /*f860*/  ISETP.GE.OR P2, PT, R9, R207.reuse, !P2 ;  /* 0x000000cf0900720c */ /* 0x080fe40005746670 */
[----:B------:R-:W-:Y:S02]  /*f870*/  FSEL R9, R181, -INF , !P5 ;  /* 0xff800000b5097808 */ /* 0x000fe40006800000 */
[----:B------:R-:W-:Y:S02]  /*f880*/  ISETP.GE.AND P5, PT, R6, R204, PT ;  /* 0x000000cc0600720c */ /* 0x000fe40003fa6270 */
[----:B------:R-:W-:Y:S02]  /*f890*/  ISETP.GE.OR P0, PT, R8, R207, !P0 ;  /* 0x000000cf0800720c */ /* 0x000fe40004706670 */
[----:B------:R-:W-:Y:S02]  /*f8a0*/  FMNMX.FTZ R8, R160, R10, !PT ;  /* 0x0000000aa0087209 */ /* 0x000fe40007810000 */
[----:B------:R-:W-:Y:S02]  /*f8b0*/  FSEL R156, R146, -INF , !P6 ;  /* 0xff800000929c7808 */ /* 0x000fe40007000000 */
[C---:B------:R-:W-:Y:S02]  /*f8c0*/  ISETP.GE.AND P6, PT, R7.reuse, R204, PT ;  /* 0x000000cc0700720c */ /* 0x040fe40003fc6270 */
[-C--:B------:R-:W-:Y:S02]  /*f8d0*/  ISETP.GE.OR P5, PT, R6, R208.reuse, !P5 ;  /* 0x000000d00600720c */ /* 0x080fe40006fa6670 */
[----:B------:R-:W-:Y:S02]  /*f8e0*/  ISETP.GE.OR P6, PT, R7, R208, !P6 ;  /* 0x000000d00700720c */ /* 0x000fe400077c6670 */
[----:B------:R-:W-:Y:S02]  /*f8f0*/  FMNMX.FTZ R8, R166, R8, !PT ;  /* 0x00000008a6087209 */ /* 0x000fe40007810000 */
[----:B------:R-:W-:Y:S02]  /*f900*/  FSEL R47, R172, -INF , !P4 ;  /* 0xff800000ac2f7808 */ /* 0x000fe40006000000 */
[----:B------:R-:W-:Y:S02]  /*f910*/  FSEL R157, R43, -INF , !P5 ;  /* 0xff8000002b9d7808 */ /* 0x000fe40006800000 */
[----:B------:R-:W-:Y:S02]  /*f920*/  FSEL R43, R176, -INF , !P1 ;  /* 0xff800000b02b7808 */ /* 0x000fe40004800000 */
[CC--:B------:R-:W-:Y:S02]  /*f930*/  ISETP.GE.AND P4, PT, R4.reuse, R203.reuse, PT ;  /* 0x000000cb0400720c */ /* 0x0c0fe40003f86270 */
[----:B------:R-:W-:Y:S02]  /*f940*/  ISETP.GE.AND P1, PT, R4, R204, PT ;  /* 0x000000cc0400720c */ /* 0x000fe40003f26270 */
[----:B------:R-:W-:Y:S02]  /*f950*/  FMNMX.FTZ R8, R216, R8, !PT ;  /* 0x00000008d8087209 */ /* 0x000fe40007810000 */
[----:B------:R-:W-:Y:S02]  /*f960*/  FSEL R155, R145, -INF , !P6 ;  /* 0xff800000919b7808 */ /* 0x000fe40007000000 */
[----:B------:R-:W-:Y:S02]  /*f970*/  ISETP.GE.AND P6, PT, R7, R203, PT ;  /* 0x000000cb0700720c */ /* 0x000fe40003fc6270 */
[----:B-1----:R-:W-:Y:S02]  /*f980*/  FMNMX.FTZ R73, R73, R11, !PT ;  /* 0x0000000b49497209 */ /* 0x002fe40007810000 */
[C---:B------:R-:W-:Y:S02]  /*f990*/  ISETP.GE.OR P4, PT, R4.reuse, R207, !P4 ;  /* 0x000000cf0400720c */ /* 0x040fe40006786670 */
[----:B------:R-:W-:Y:S02]  /*f9a0*/  ISETP.GE.OR P1, PT, R4, R208, !P1 ;  /* 0x000000d00400720c */ /* 0x000fe40004f26670 */
[----:B------:R-:W-:Y:S02]  /*f9b0*/  FMNMX.FTZ R4, R28, R75, !PT ;  /* 0x0000004b1c047209 */ /* 0x000fe40007810000 */
[----:B------:R-:W-:Y:S02]  /*f9c0*/  ISETP.GE.OR P6, PT, R7, R207, !P6 ;  /* 0x000000cf0700720c */ /* 0x000fe400077c6670 */
[----:B------:R-:W-:Y:S02]  /*f9d0*/  FMNMX.FTZ R7, R223, R8, !PT ;  /* 0x00000008df077209 */ /* 0x000fe40007810000 */
[----:B------:R-:W-:Y:S01]  /*f9e0*/  FSEL R46, R174, -INF , !P2 ;  /* 0xff800000ae2e7808 */ /* 0x000fe20005000000 */
[----:B------:R-:W1:Y:S01]  /*f9f0*/  SHFL.BFLY PT, R8, R73, 0x1, 0x1f ;  /* 0x0c201f0049087f89 */ /* 0x000e6200000e0000 */
[----:B------:R-:W-:Y:S02]  /*fa00*/  FMNMX.FTZ R4, R13, R4, !PT ;  /* 0x000000040d047209 */ /* 0x000fe40007810000 */
[----:B------:R-:W-:Y:S02]  /*fa10*/  FSEL R185, R56, -INF , !P1 ;  /* 0xff80000038b97808 */ /* 0x000fe40004800000 */
[C---:B------:R-:W-:Y:S02]  /*fa20*/  ISETP.GE.AND P1, PT, R2.reuse, R204, PT ;  /* 0x000000cc0200720c */ /* 0x040fe40003f26270 */
[C---:B------:R-:W-:Y:S02]  /*fa30*/  ISETP.GE.AND P2, PT, R2.reuse, R203, PT ;  /* 0x000000cb0200720c */ /* 0x040fe40003f46270 */
[C---:B------:R-:W-:Y:S02]  /*fa40*/  ISETP.GE.OR P1, PT, R2.reuse, R208, !P1 ;  /* 0x000000d00200720c */ /* 0x040fe40004f26670 */
[----:B------:R-:W-:Y:S02]  /*fa50*/  ISETP.GE.OR P2, PT, R2, R207, !P2 ;  /* 0x000000cf0200720c */ /* 0x000fe40005746670 */
[----:B------:R-:W-:Y:S02]  /*fa60*/  FMNMX.FTZ R2, R12, R4, !PT ;  /* 0x000000040c027209 */ /* 0x000fe40007810000 */
[----:B------:R-:W-:Y:S02]  /*fa70*/  FSEL R45, R173, -INF , !P3 ;  /* 0xff800000ad2d7808 */ /* 0x000fe40005800000 */
[----:B------:R-:W-:Y:S02]  /*fa80*/  FMNMX.FTZ R2, R9, R2, !PT ;  /* 0x0000000209027209 */ /* 0x000fe40007810000 */
[----:B------:R-:W-:Y:S02]  /*fa90*/  ISETP.GE.AND P5, PT, R5, R204, PT ;  /* 0x000000cc0500720c */ /* 0x000fe40003fa6270 */
[----:B------:R-:W-:Y:S02]  /*faa0*/  FMNMX.FTZ R2, R45, R2, !PT ;  /* 0x000000022d027209 */ /* 0x000fe40007810000 */
[----:B------:R-:W-:Y:S02]  /*fab0*/  ISETP.GE.AND P3, PT, R6, R203, PT ;  /* 0x000000cb0600720c */ /* 0x000fe40003f66270 */
[----:B------:R-:W-:Y:S02]  /*fac0*/  FMNMX.FTZ R2, R43, R2, !PT ;  /* 0x000000022b027209 */ /* 0x000fe40007810000 */
[----:B------:R-:W-:Y:S02]  /*fad0*/  ISETP.GE.OR P5, PT, R5, R208, !P5 ;  /* 0x000000d00500720c */ /* 0x000fe40006fa6670 */
[----:B------:R-:W-:Y:S02]  /*fae0*/  FMNMX.FTZ R2, R47, R2, !PT ;  /* 0x000000022f027209 */ /* 0x000fe40007810000 */
[----:B------:R-:W-:Y:S02]  /*faf0*/  FSEL R152, R165, -INF , !P0 ;  /* 0xff800000a5987808 */ /* 0x000fe40004000000 */
[----:B------:R-:W-:Y:S02]  /*fb00*/  FMNMX.FTZ R2, R46, R2, !PT ;  /* 0x000000022e027209 */ /* 0x000fe40007810000 */
[----:B-1----:R-:W-:Y:S02]  /*fb10*/  FMNMX.FTZ R73, R73, R8, !PT ;  /* 0x0000000849497209 */ /* 0x002fe40007810000 */
[----:B------:R-:W-:Y:S02]  /*fb20*/  ISETP.GE.OR P3, PT, R6, R207, !P3 ;  /* 0x000000cf0600720c */ /* 0x000fe40005f66670 */
[----:B------:R-:W-:Y:S01]  /*fb30*/  FSEL R164, R144, -INF , !P5 ;  /* 0xff80000090a47808 */ /* 0x000fe20006800000 */
[----:B------:R-:W-:Y:S01]  /*fb40*/  FMUL.FTZ R77, R73, c[0x0][0x23c] ;  /* 0x00008f00494d7a20 */ /* 0x000fe20000410000 */
[----:B------:R-:W-:Y:S02]  /*fb50*/  ISETP.GE.AND P5, PT, R5, R203, PT ;  /* 0x000000cb0500720c */ /* 0x000fe40003fa6270 */
[----:B------:R-:W-:Y:S02]  /*fb60*/  ISETP.GE.AND P0, PT, R0, R204, PT ;  /* 0x000000cc0000720c */ /* 0x000fe40003f06270 */
[----:B------:R-:W-:Y:S02]  /*fb70*/  FSEL R151, R168, -INF , !P6 ;  /* 0xff800000a8977808 */ /* 0x000fe40007000000 */
[----:B------:R-:W-:Y:S02]  /*fb80*/  FMNMX.FTZ R2, R152, R2, !PT ;  /* 0x0000000298027209 */ /* 0x000fe40007810000 */
[----:B------:R-:W-:Y:S02]  /*fb90*/  FSEL R153, R161, -INF , !P3 ;  /* 0xff800000a1997808 */ /* 0x000fe40005800000 */
[----:B------:R-:W-:Y:S02]  /*fba0*/  FSETP.NEU.FTZ.AND P3, PT, R73, -INF , PT ;  /* 0xff8000004900780b */ /* 0x000fe40003f7d000 */
[----:B------:R-:W-:Y:S02]  /*fbb0*/  ISETP.GE.OR P5, PT, R5, R207, !P5 ;  /* 0x000000cf0500720c */ /* 0x000fe40006fa6670 */
[C---:B------:R-:W-:Y:S02]  /*fbc0*/  ISETP.GE.OR P0, PT, R0.reuse, R208, !P0 ;  /* 0x000000d00000720c */ /* 0x040fe40004706670 */
[----:B------:R-:W-:Y:S02]  /*fbd0*/  FMNMX.FTZ R2, R151, R2, !PT ;  /* 0x0000000297027209 */ /* 0x000fe40007810000 */
[----:B------:R-:W-:Y:S02]  /*fbe0*/  FSEL R77, R77, RZ, P3 ;  /* 0x000000ff4d4d7208 */ /* 0x000fe40001800000 */
[----:B------:R-:W-:Y:S02]  /*fbf0*/  FMNMX.FTZ R2, R153, R2, !PT ;  /* 0x0000000299027209 */ /* 0x000fe40007810000 */
[----:B------:R-:W-:Y:S02]  /*fc00*/  FSEL R181, R61, -INF , !P0 ;  /* 0xff8000003db57808 */ /* 0x000fe40004000000 */
[----:B------:R-:W-:Y:S02]  /*fc10*/  ISETP.GE.AND P0, PT, R0, R203, PT ;  /* 0x000000cb0000720c */ /* 0x000fe40003f06270 */
[----:B------:R-:W-:Y:S02]  /*fc20*/  FSEL R154, R163, -INF , !P5 ;  /* 0xff800000a39a7808 */ /* 0x000fe40006800000 */
[----:B------:R-:W-:Y:S02]  /*fc30*/  FMNMX.FTZ R6, R26, R74, !PT ;  /* 0x0000004a1a067209 */ /* 0x000fe40007810000 */
[----:B------:R-:W-:Y:S02]  /*fc40*/  ISETP.GE.OR P0, PT, R0, R207, !P0 ;  /* 0x000000cf0000720c */ /* 0x000fe40004706670 */
[----:B------:R-:W-:Y:S01]  /*fc50*/  FMNMX.FTZ R0, R154, R2, !PT ;  /* 0x000000029a007209 */ /* 0x000fe20007810000 */
[--C-:B------:R-:W-:Y:S01]  /*fc60*/  FFMA.FTZ R2, R16, c[0x0][0x23c], -R77.reuse ;  /* 0x00008f0010027a23 */ /* 0x100fe2000001084d */
[----:B------:R-:W-:Y:S02]  /*fc70*/  FMNMX.FTZ R6, R22, R6, !PT ;  /* 0x0000000616067209 */ /* 0x000fe40007810000 */
[----:B------:R-:W-:Y:S01]  /*fc80*/  FMNMX.FTZ R7, R239, R7, !PT ;  /* 0x00000007ef077209 */ /* 0x000fe20007810000 */
[----:B------:R1:W-:Y:S01]  /*fc90*/  MUFU.EX2 R237, R2 ;  /* 0x0000000200ed7308 */ /* 0x0003e20000000800 */
[----:B------:R-:W-:Y:S02]  /*fca0*/  FMNMX.FTZ R6, R15, R6, !PT ;  /* 0x000000060f067209 */ /* 0x000fe40007810000 */
[----:B------:R-:W-:Y:S02]  /*fcb0*/  FMNMX.FTZ R72, R240, R7, !PT ;  /* 0x00000007f0487209 */ /* 0x000fe40007810000 */
[----:B------:R-:W-:Y:S02]  /*fcc0*/  FMNMX.FTZ R6, R20, R6, !PT ;  /* 0x0000000614067209 */ /* 0x000fe40007810000 */
[----:B------:R-:W-:Y:S01]  /*fcd0*/  FSEL R184, R57, -INF , !P1 ;  /* 0xff80000039b87808 */ /* 0x000fe20004800000 */
[----:B------:R-:W2:Y:S01]  /*fce0*/  SHFL.BFLY PT, R7, R72, 0x2, 0x1f ;  /* 0x0c401f0048077f89 */ /* 0x000ea200000e0000 */
[----:B------:R-:W-:Y:S02]  /*fcf0*/  FMNMX.FTZ R6, R35, R6, !PT ;  /* 0x0000000623067209 */ /* 0x000fe40007810000 */
[C---:B------:R-:W-:Y:S02]  /*fd00*/  ISETP.GE.AND P1, PT, R14.reuse, R204, PT ;  /* 0x000000cc0e00720c */ /* 0x040fe40003f26270 */
[----:B------:R-:W-:Y:S02]  /*fd10*/  FMNMX.FTZ R5, R25, R6, !PT ;  /* 0x0000000619057209 */ /* 0x000fe40007810000 */
[----:B------:R-:W-:Y:S02]  /*fd20*/  ISETP.GE.OR P1, PT, R14, R208, !P1 ;  /* 0x000000d00e00720c */ /* 0x000fe40004f26670 */
[----:B------:R-:W-:Y:S02]  /*fd30*/  FMNMX.FTZ R5, R44, R5, !PT ;  /* 0x000000052c057209 */ /* 0x000fe40007810000 */
[----:B------:R-:W-:Y:S02]  /*fd40*/  FSEL R179, R48, -INF , !P4 ;  /* 0xff80000030b37808 */ /* 0x000fe40006000000 */
[----:B------:R-:W-:Y:S02]  /*fd50*/  FMNMX.FTZ R71, R42, R5, !PT ;  /* 0x000000052a477209 */ /* 0x000fe40007810000 */
[----:B------:R-:W-:Y:S01]  /*fd60*/  FSEL R182, R60, -INF , !P1 ;  /* 0xff8000003cb67808 */ /* 0x000fe20004800000 */
[--C-:B-1----:R-:W-:Y:S01]  /*fd70*/  FFMA.FTZ R2, R17, c[0x0][0x23c], -R77.reuse ;  /* 0x00008f0011027a23 */ /* 0x102fe2000001084d */
[----:B------:R-:W-:Y:S02]  /*fd80*/  FMNMX.FTZ R71, R156, R71, !PT ;  /* 0x000000479c477209 */ /* 0x000fe40007810000 */
[----:B------:R-:W-:Y:S01]  /*fd90*/  FSEL R180, R49, -INF , !P2 ;  /* 0xff80000031b47808 */ /* 0x000fe20005000000 */
[----:B------:R-:W1:Y:S01]  /*fda0*/  MUFU.EX2 R236, R2 ;  /* 0x0000000200ec7308 */ /* 0x000e620000000800 */
[----:B------:R-:W-:Y:S02]  /*fdb0*/  ISETP.GE.AND P1, PT, R14, R203, PT ;  /* 0x000000cb0e00720c */ /* 0x000fe40003f26270 */
[----:B------:R-:W-:Y:S02]  /*fdc0*/  FMNMX.FTZ R71, R155, R71, !PT ;  /* 0x000000479b477209 */ /* 0x000fe40007810000 */
[----:B--2---:R-:W-:Y:S02]  /*fdd0*/  FMNMX.FTZ R72, R72, R7, !PT ;  /* 0x0000000748487209 */ /* 0x004fe40007810000 */
[----:B------:R-:W-:Y:S02]  /*fde0*/  ISETP.GE.OR P1, PT, R14, R207, !P1 ;  /* 0x000000cf0e00720c */ /* 0x000fe40004f26670 */
[----:B------:R-:W-:Y:S01]  /*fdf0*/  FMNMX.FTZ R71, R157, R71, !PT ;  /* 0x000000479d477209 */ /* 0x000fe20007810000 */
[----:B------:R-:W2:Y:S01]  /*fe00*/  SHFL.BFLY PT, R4, R72, 0x1, 0x1f ;  /* 0x0c201f0048047f89 */ /* 0x000ea200000e0000 */
[----:B------:R-:W-:Y:S02]  /*fe10*/  FMNMX.FTZ R0, R179, R0, !PT ;  /* 0x00000000b3007209 */ /* 0x000fe40007810000 */
[----:B------:R-:W-:Y:S02]  /*fe20*/  FSEL R186, R62, -INF , !P1 ;  /* 0xff8000003eba7808 */ /* 0x000fe40004800000 */
[----:B------:R-:W-:Y:S02]  /*fe30*/  FMNMX.FTZ R0, R180, R0, !PT ;  /* 0x00000000b4007209 */ /* 0x000fe40007810000 */
[----:B------:R-:W-:Y:S02]  /*fe40*/  FMNMX.FTZ R71, R164, R71, !PT ;  /* 0x00000047a4477209 */ /* 0x000fe40007810000 */
[----:B------:R-:W-:Y:S02]  /*fe50*/  FSEL R76, R63, -INF , !P0 ;  /* 0xff8000003f4c7808 */ /* 0x000fe40004000000 */
[----:B------:R-:W-:Y:S02]  /*fe60*/  FMNMX.FTZ R0, R186, R0, !PT ;  /* 0x00000000ba007209 */ /* 0x000fe40007810000 */
[----:B------:R-:W-:Y:S02]  /*fe70*/  FMNMX.FTZ R71, R185, R71, !PT ;  /* 0x00000047b9477209 */ /* 0x000fe40007810000 */
[----:B------:R-:W-:Y:S02]  /*fe80*/  FMNMX.FTZ R0, R76, R0, !PT ;  /* 0x000000004c007209 */ /* 0x000fe40007810000 */
[----:B------:R-:W-:Y:S02]  /*fe90*/  FMNMX.FTZ R71, R184, R71, !PT ;  /* 0x00000047b8477209 */ /* 0x000fe40007810000 */
[----:B-1----:R-:W-:Y:S01]  /*fea0*/  F2FP.PACK_AB R144, R236, R237 ;  /* 0x000000edec90723e */ /* 0x002fe200000000ff */
[----:B------:R-:W1:Y:S01]  /*feb0*/  SHFL.BFLY PT, R2, R0, 0x2, 0x1f ;  /* 0x0c401f0000027f89 */ /* 0x000e6200000e0000 */
[----:B------:R-:W-:Y:S02]  /*fec0*/  FMNMX.FTZ R71, R182, R71, !PT ;  /* 0x00000047b6477209 */ /* 0x000fe40007810000 */
[----:B--2---:R-:W-:Y:S02]  /*fed0*/  FMNMX.FTZ R72, R72, R4, !PT ;  /* 0x0000000448487209 */ /* 0x004fe40007810000 */
[----:B------:R-:W-:Y:S02]  /*fee0*/  FMNMX.FTZ R71, R181, R71, !PT ;  /* 0x00000047b5477209 */ /* 0x000fe40007810000 */
[C---:B------:R-:W-:Y:S01]  /*fef0*/  FSETP.NEU.FTZ.AND P2, PT, R72.reuse, -INF , PT ;  /* 0xff8000004800780b */ /* 0x040fe20003f5d000 */
[----:B------:R-:W-:Y:S02]  /*ff00*/  FMUL.FTZ R78, R72, c[0x0][0x23c] ;  /* 0x00008f00484e7a20 */ /* 0x000fe40000410000 */
[----:B------:R-:W2:Y:S03]  /*ff10*/  SHFL.BFLY PT, R5, R71, 0x2, 0x1f ;  /* 0x0c401f0047057f89 */ /* 0x000ea600000e0000 */
[----:B------:R-:W-:Y:S05]  /*ff20*/  FSEL R78, R78, RZ, P2 ;  /* 0x000000ff4e4e7208 */ /* 0x000fea0001000000 */
[--C-:B------:R-:W-:Y:S04]  /*ff30*/  FFMA.FTZ R4, R18, c[0x0][0x23c], -R78.reuse ;  /* 0x00008f0012047a23 */ /* 0x100fe8000001084e */
[----:B------:R3:W-:Y:S01]  /*ff40*/  MUFU.EX2 R231, R4 ;  /* 0x0000000400e77308 */ /* 0x0007e20000000800 */
[----:B-1----:R-:W-:Y:S01]  /*ff50*/  FMNMX.FTZ R0, R0, R2, !PT ;  /* 0x0000000200007209 */ /* 0x002fe20007810000 */
[--C-:B------:R-:W-:Y:S08]  /*ff60*/  FFMA.FTZ R2, R23, c[0x0][0x23c], -R78.reuse ;  /* 0x00008f0017027a23 */ /* 0x100ff0000001084e */
[----:B------:R1:W-:Y:S01]  /*ff70*/  MUFU.EX2 R229, R2 ;  /* 0x0000000200e57308 */ /* 0x0003e20000000800 */
[----:B--2---:R-:W-:Y:S05]  /*ff80*/  FMNMX.FTZ R71, R71, R5, !PT ;  /* 0x0000000547477209 */ /* 0x004fea0007810000 */
[----:B------:R-:W2:Y:S01]  /*ff90*/  SHFL.BFLY PT, R5, R71, 0x1, 0x1f ;  /* 0x0c201f0047057f89 */ /* 0x000ea200000e0000 */
[--C-:B---3--:R-:W-:Y:S04]  /*ffa0*/  FFMA.FTZ R4, R19, c[0x0][0x23c], -R78.reuse ;  /* 0x00008f0013047a23 */ /* 0x108fe8000001084e */
[----:B------:R3:W4:Y:S03]  /*ffb0*/  MUFU.EX2 R232, R4 ;  /* 0x0000000400e87308 */ /* 0x0007260000000800 */
[----:B-1----:R-:W1:Y:S01]  /*ffc0*/  SHFL.BFLY PT, R2, R0, 0x1, 0x1f ;  /* 0x0c201f0000027f89 */ /* 0x002e6200000e0000 */
[----:B--2---:R-:W-:Y:S01]  /*ffd0*/  FMNMX.FTZ R71, R71, R5, !PT ;  /* 0x0000000547477209 */ /* 0x004fe20007810000 */
[--C-:B------:R-:W-:Y:S03]  /*ffe0*/  FFMA.FTZ R5, R32, c[0x0][0x23c], -R77.reuse ;  /* 0x00008f0020057a23 */ /* 0x100fe6000001084d */
[C---:B------:R-:W-:Y:S02]  /*fff0*/  FSETP.NEU.FTZ.AND P1, PT, R71.reuse, -INF , PT ;  /* 0xff8000004700780b */ /* 0x040fe40003f3d000 */
[----:B------:R-:W-:Y:S01]  /*10000*/  MUFU.EX2 R224, R5 ;  /* 0x0000000500e07308 */ /* 0x000fe20000000800 */
[----:B------:R-:W-:Y:S05]  /*10010*/  FMUL.FTZ R79, R71, c[0x0][0x23c] ;  /* 0x00008f00474f7a20 */ /* 0x000fea0000410000 */
[----:B------:R-:W-:Y:S01]  /*10020*/  FSEL R79, R79, RZ, P1 ;  /* 0x000000ff4f4f7208 */ /* 0x000fe20000800000 */
[----:B---3--:R-:W-:Y:S01]  /*10030*/  FFMA.FTZ R4, R21, c[0x0][0x23c], -R77 ;  /* 0x00008f0015047a23 */ /* 0x008fe2000001084d */
[----:B----4-:R-:W-:Y:S03]  /*10040*/  F2FP.PACK_AB R145, R232, R231 ;  /* 0x000000e7e891723e */ /* 0x010fe600000000ff */
[----:B------:R2:W-:Y:S01]  /*10050*/  MUFU.EX2 R234, R4 ;  /* 0x0000000400ea7308 */ /* 0x0005e20000000800 */
[----:B-1----:R-:W-:Y:S01]  /*10060*/  FMNMX.FTZ R70, R0, R2, !PT ;  /* 0x0000000200467209 */ /* 0x002fe20007810000 */
[----:B------:R-:W-:Y:S02]  /*10070*/  FFMA.FTZ R0, R15, c[0x0][0x23c], -R79 ;  /* 0x00008f000f007a23 */ /* 0x000fe4000001084f */
[--C-:B------:R-:W-:Y:S01]  /*10080*/  FFMA.FTZ R2, R30, c[0x0][0x23c], -R77.reuse ;  /* 0x00008f001e027a23 */ /* 0x100fe2000001084d */
[C---:B------:R-:W-:Y:S01]  /*10090*/  FSETP.NEU.FTZ.AND P0, PT, R70.reuse, -INF , PT ;  /* 0xff8000004600780b */ /* 0x040fe20003f1d000 */
[----:B------:R-:W-:Y:S04]  /*100a0*/  FMUL.FTZ R148, R70, c[0x0][0x23c] ;  /* 0x00008f0046947a20 */ /* 0x000fe80000410000 */
[----:B------:R1:W-:Y:S01]  /*100b0*/  MUFU.EX2 R226, R0 ;  /* 0x0000000000e27308 */ /* 0x0003e20000000800 */
[----:B------:R-:W-:Y:S09]  /*100c0*/  FSEL R148, R148, RZ, P0 ;  /* 0x000000ff94947208 */ /* 0x000ff20000000000 */
[----:B------:R3:W-:Y:S01]  /*100d0*/  MUFU.EX2 R220, R2 ;  /* 0x0000000200dc7308 */ /* 0x0007e20000000800 */
[----:B--2---:R-:W-:Y:S09]  /*100e0*/  FFMA.FTZ R4, R24, c[0x0][0x23c], -R77 ;  /* 0x00008f0018047a23 */ /* 0x004ff2000001084d */
[----:B------:R2:W4:Y:S01]  /*100f0*/  MUFU.EX2 R235, R4 ;  /* 0x0000000400eb7308 */ /* 0x0005220000000800 */
[----:B-1----:R-:W-:Y:S09]  /*10100*/  FFMA.FTZ R0, R20, c[0x0][0x23c], -R79 ;  /* 0x00008f0014007a23 */ /* 0x002ff2000001084f */
[----:B------:R1:W5:Y:S01]  /*10110*/  MUFU.EX2 R228, R0 ;  /* 0x0000000000e47308 */ /* 0x0003620000000800 */
[----:B---3--:R-:W-:Y:S09]  /*10120*/  FFMA.FTZ R2, R33, c[0x0][0x23c], -R77 ;  /* 0x00008f0021027a23 */ /* 0x008ff2000001084d */
[----:B------:R3:W-:Y:S01]  /*10130*/  MUFU.EX2 R219, R2 ;  /* 0x0000000200db7308 */ /* 0x0007e20000000800 */
[----:B--2---:R-:W-:Y:S01]  /*10140*/  FFMA.FTZ R4, R27, c[0x0][0x23c], -R78 ;  /* 0x00008f001b047a23 */ /* 0x004fe2000001084e */
[----:B----4-:R-:W-:Y:S08]  /*10150*/  F2FP.PACK_AB R146, R235, R234 ;  /* 0x000000eaeb92723e */ /* 0x010ff000000000ff */
[----:B------:R2:W4:Y:S01]  /*10160*/  MUFU.EX2 R230, R4 ;  /* 0x0000000400e67308 */ /* 0x0005220000000800 */
[--C-:B-1----:R-:W-:Y:S01]  /*10170*/  FFMA.FTZ R0, R28, c[0x0][0x23c], -R148.reuse ;  /* 0x00008f001c007a23 */ /* 0x102fe20000010894 */
[----:B-----5:R-:W-:Y:S08]  /*10180*/  F2FP.PACK_AB R66, R228, R226 ;  /* 0x000000e2e442723e */ /* 0x020ff000000000ff */
[----:B------:R1:W-:Y:S01]  /*10190*/  MUFU.EX2 R187, R0 ;  /* 0x0000000000bb7308 */ /* 0x0003e20000000800 */
[----:B---3--:R-:W-:Y:S01]  /*101a0*/  FSEL R2, R72, RZ, P2 ;  /* 0x000000ff48027208 */ /* 0x008fe20001000000 */
[--C-:B--2---:R-:W-:Y:S01]  /*101b0*/  FFMA.FTZ R4, R26, c[0x0][0x23c], -R79.reuse ;  /* 0x00008f001a047a23 */ /* 0x104fe2000001084f */
[----:B----4-:R-:W-:Y:S07]  /*101c0*/  F2FP.PACK_AB R147, R230, R229 ;  /* 0x000000e5e693723e */ /* 0x010fee00000000ff */
[----:B------:R2:W-:Y:S01]  /*101d0*/  MUFU.EX2 R225, R4 ;  /* 0x0000000400e17308 */ /* 0x0005e20000000800 */
[--C-:B-1----:R-:W-:Y:S09]  /*101e0*/  FFMA.FTZ R0, R13, c[0x0][0x23c], -R148.reuse ;  /* 0x00008f000d007a23 */ /* 0x102ff20000010894 */
[----:B------:R1:W3:Y:S01]  /*101f0*/  MUFU.EX2 R214, R0 ;  /* 0x0000000000d67308 */ /* 0x0002e20000000800 */
[----:B--2---:R-:W-:Y:S02]  /*10200*/  FFMA.FTZ R4, R22, c[0x0][0x23c], -R79 ;  /* 0x00008f0016047a23 */ /* 0x004fe4000001084f */
[----:B------:R-:W2:Y:S07]  /*10210*/  LDSM.16.MT88.4 R20, [R189+0x6000] ;  /* 0x00600000bd14783b */ /* 0x000eae0000004200 */
[----:B------:R4:W5:Y:S01]  /*10220*/  MUFU.EX2 R227, R4 ;  /* 0x0000000400e37308 */ /* 0x0009620000000800 */
[----:B-1----:R-:W-:Y:S01]  /*10230*/  FFMA.FTZ R0, R12, c[0x0][0x23c], -R148 ;  /* 0x00008f000c007a23 */ /* 0x002fe20000010894 */
[----:B---3--:R-:W-:Y:S08]  /*10240*/  F2FP.PACK_AB R65, R214, R187 ;  /* 0x000000bbd641723e */ /* 0x008ff000000000ff */
[----:B------:R1:W-:Y:S01]  /*10250*/  MUFU.EX2 R217, R0 ;  /* 0x0000000000d97308 */ /* 0x0003e20000000800 */
[----:B----4-:R-:W-:Y:S01]  /*10260*/  FFMA.FTZ R4, R29, c[0x0][0x23c], -R78 ;  /* 0x00008f001d047a23 */ /* 0x010fe2000001084e */
[----:B-----5:R-:W-:Y:S08]  /*10270*/  F2FP.PACK_AB R64, R227, R225 ;  /* 0x000000e1e340723e */ /* 0x020ff000000000ff */
[----:B------:R-:W-:Y:S01]  /*10280*/  MUFU.EX2 R215, R4 ;  /* 0x0000000400d77308 */ /* 0x000fe20000000800 */
[----:B-1----:R-:W-:Y:S09]  /*10290*/  FFMA.FTZ R0, R9, c[0x0][0x23c], -R148 ;  /* 0x00008f0009007a23 */ /* 0x002ff20000010894 */
[----:B------:R1:W3:Y:S02]  /*102a0*/  MUFU.EX2 R222, R0 ;  /* 0x0000000000de7308 */ /* 0x0002e40000000800 */
[----:B-1----:R-:W-:Y:S01]  /*102b0*/  FFMA.FTZ R0, R31, c[0x0][0x23c], -R78 ;  /* 0x00008f001f007a23 */ /* 0x002fe2000001084e */
[----:B---3--:R-:W-:Y:S07]  /*102c0*/  F2FP.PACK_AB R67, R222, R217 ;  /* 0x000000d9de43723e */ /* 0x008fee00000000ff */
[----:B------:R1:W-:Y:S02]  /*102d0*/  MUFU.EX2 R218, R0 ;  /* 0x0000000000da7308 */ /* 0x0003e40000000800 */
[----:B-1----:R-:W-:Y:S05]  /*102e0*/  FSEL R0, R73, RZ, P3 ;  /* 0x000000ff49007208 */ /* 0x002fea0001800000 */
[----:B------:R-:W-:Y:S04]  /*102f0*/  FADD.FTZ R0, -R0, R3 ;  /* 0x0000000300007221 */ /* 0x000fe80000010100 */
[----:B------:R-:W-:Y:S04]  /*10300*/  FMUL.FTZ R0, R0, c[0x0][0x23c] ;  /* 0x00008f0000007a20 */ /* 0x000fe80000410000 */
[----:B------:R1:W3:Y:S02]  /*10310*/  MUFU.EX2 R69, R0 ;  /* 0x0000000000457308 */ /* 0x0002e40000000800 */
[----:B-1----:R-:W-:Y:S01]  /*10320*/  FADD.FTZ R0, -R2, R68 ;  /* 0x0000004402007221 */ /* 0x002fe20000010100 */
[----:B------:R-:W-:Y:S01]  /*10330*/  FSEL R2, R71, RZ, P1 ;  /* 0x000000ff47027208 */ /* 0x000fe20000800000 */
[C---:B---3--:R-:W-:Y:S02]  /*10340*/  FMUL.FTZ R4, R69.reuse, R80 ;  /* 0x0000005045047220 */ /* 0x048fe40000410000 */
[----:B------:R-:W-:Y:S02]  /*10350*/  FMUL.FTZ R0, R0, c[0x0][0x23c] ;  /* 0x00008f0000007a20 */ /* 0x000fe40000410000 */
[C---:B------:R-:W-:Y:S02]  /*10360*/  FMUL.FTZ R5, R69.reuse, R81 ;  /* 0x0000005145057220 */ /* 0x040fe40000410000 */
[----:B------:R1:W3:Y:S01]  /*10370*/  MUFU.EX2 R68, R0 ;  /* 0x0000000000447308 */ /* 0x0002e20000000800 */
[C---:B------:R-:W-:Y:S02]  /*10380*/  FMUL.FTZ R16, R69.reuse, R92 ;  /* 0x0000005c45107220 */ /* 0x040fe40000410000 */
[C---:B------:R-:W-:Y:S02]  /*10390*/  FMUL.FTZ R17, R69.reuse, R93 ;  /* 0x0000005d45117220 */ /* 0x040fe40000410000 */
[C---:B------:R-:W-:Y:S02]  /*103a0*/  FMUL.FTZ R32, R69.reuse, R108 ;  /* 0x0000006c45207220 */ /* 0x040fe40000410000 */
[C---:B------:R-:W-:Y:S02]  /*103b0*/  FMUL.FTZ R33, R69.reuse, R109 ;  /* 0x0000006d45217220 */ /* 0x040fe40000410000 */
[C---:B------:R-:W-:Y:S02]  /*103c0*/  FMUL.FTZ R48, R69.reuse, R124 ;  /* 0x0000007c45307220 */ /* 0x040fe40000410000 */
[----:B------:R-:W-:Y:S02]  /*103d0*/  FMUL.FTZ R49, R69, R125 ;  /* 0x0000007d45317220 */ /* 0x000fe40000410000 */
[----:B-1----:R-:W-:Y:S01]  /*103e0*/  FADD.FTZ R0, -R2, R74 ;  /* 0x0000004a02007221 */ /* 0x002fe20000010100 */
[----:B------:R-:W-:Y:S01]  /*103f0*/  FSEL R2, R70, RZ, P0 ;  /* 0x000000ff46027208 */ /* 0x000fe20000000000 */
[----:B---3--:R-:W-:Y:S01]  /*10400*/  FMUL.FTZ R6, R68, R82 ;  /* 0x0000005244067220 */ /* 0x008fe20000410000 */
[----:B------:R-:W-:Y:S01]  /*10410*/  ISETP.GT.AND P0, PT, R211, UR8, PT ;  /* 0x00000008d3007c0c */ /* 0x000fe2000bf04270 */
[----:B------:R-:W-:Y:S02]  /*10420*/  FMUL.FTZ R0, R0, c[0x0][0x23c] ;  /* 0x00008f0000007a20 */ /* 0x000fe40000410000 */
[C---:B------:R-:W-:Y:S02]  /*10430*/  FMUL.FTZ R7, R68.reuse, R83 ;  /* 0x0000005344077220 */ /* 0x040fe40000410000 */
[----:B------:R1:W3:Y:S01]  /*10440*/  MUFU.EX2 R3, R0 ;  /* 0x0000000000037308 */ /* 0x0002e20000000800 */
[----:B------:R-:W4:Y:S01]  /*10450*/  LDSM.16.MT88.4 R80, [R191+0x6000] ;  /* 0x00600000bf50783b */ /* 0x000f220000004200 */
[C---:B------:R-:W-:Y:S02]  /*10460*/  FMUL.FTZ R18, R68.reuse, R94 ;  /* 0x0000005e44127220 */ /* 0x040fe40000410000 */
[C---:B------:R-:W-:Y:S01]  /*10470*/  FMUL.FTZ R19, R68.reuse, R95 ;  /* 0x0000005f44137220 */ /* 0x040fe20000410000 */
[-C--:B--2---:R-:W-:Y:S01]  /*10480*/  HMMA.16816.F32 R4, R144, R20.reuse, R4 ;  /* 0x000000149004723c */ /* 0x084fe20000001804 */
[C---:B------:R-:W-:Y:S02]  /*10490*/  FMUL.FTZ R50, R68.reuse, R126 ;  /* 0x0000007e44327220 */ /* 0x040fe40000410000 */
[----:B------:R-:W-:Y:S01]  /*104a0*/  FMUL.FTZ R51, R68, R127 ;  /* 0x0000007f44337220 */ /* 0x000fe20000410000 */
[----:B------:R-:W-:Y:S01]  /*104b0*/  LDSM.16.MT88.4 R92, [R192+0x6800] ;  /* 0x00680000c05c783b */ /* 0x000fe20000004200 */
[----:B------:R-:W-:Y:S07]  /*104c0*/  FFMA.FTZ R74, R164, c[0x0][0x23c], -R79 ;  /* 0x00008f00a44a7a23 */ /* 0x000fee000001084f */
[----:B------:R-:W-:Y:S01]  /*104d0*/  LDSM.16.MT88.4 R124, [R190+0x7800] ;  /* 0x00780000be7c783b */ /* 0x000fe20000004200 */
[----:B-1----:R-:W-:Y:S02]  /*104e0*/  FADD.FTZ R0, -R2, R75 ;  /* 0x0000004b02007221 */ /* 0x002fe40000010100 */
[----:B------:R-:W-:Y:S02]  /*104f0*/  FFMA.FTZ R2, R34, c[0x0][0x23c], -R77 ;  /* 0x00008f0022027a23 */ /* 0x000fe4000001084d */
[----:B------:R-:W-:Y:S02]  /*10500*/  FMUL.FTZ R0, R0, c[0x0][0x23c] ;  /* 0x00008f0000007a20 */ /* 0x000fe40000410000 */
[----:B------:R1:W-:Y:S01]  /*10510*/  MUFU.EX2 R183, R2 ;  /* 0x0000000200b77308 */ /* 0x0003e20000000800 */
[C---:B---3--:R-:W-:Y:S02]  /*10520*/  FMUL.FTZ R57, R3.reuse, R133 ;  /* 0x0000008503397220 */ /* 0x048fe40000410000 */
[C---:B------:R-:W-:Y:S02]  /*10530*/  FMUL.FTZ R8, R3.reuse, R84 ;  /* 0x0000005403087220 */ /* 0x040fe40000410000 */
[C---:B------:R-:W-:Y:S02]  /*10540*/  FMUL.FTZ R9, R3.reuse, R85 ;  /* 0x0000005503097220 */ /* 0x040fe40000410000 */
[C---:B------:R-:W-:Y:S02]  /*10550*/  FMUL.FTZ R56, R3.reuse, R132 ;  /* 0x0000008403387220 */ /* 0x040fe40000410000 */
[C---:B------:R-:W-:Y:S01]  /*10560*/  FMUL.FTZ R12, R3.reuse, R88 ;  /* 0x00000058030c7220 */ /* 0x040fe20000410000 */
[----:B------:R-:W2:Y:S01]  /*10570*/  MUFU.EX2 R0, R0 ;  /* 0x0000000000007308 */ /* 0x000ea20000000800 */
[C---:B------:R-:W-:Y:S02]  /*10580*/  FMUL.FTZ R13, R3.reuse, R89 ;  /* 0x00000059030d7220 */ /* 0x040fe40000410000 */
[C---:B------:R-:W-:Y:S02]  /*10590*/  FMUL.FTZ R24, R3.reuse, R100 ;  /* 0x0000006403187220 */ /* 0x040fe40000410000 */
[C---:B------:R-:W-:Y:S02]  /*105a0*/  FMUL.FTZ R28, R3.reuse, R104 ;  /* 0x00000068031c7220 */ /* 0x040fe40000410000 */
[C---:B------:R-:W-:Y:S02]  /*105b0*/  FMUL.FTZ R29, R3.reuse, R105 ;  /* 0x00000069031d7220 */ /* 0x040fe40000410000 */
[----:B------:R-:W-:Y:S02]  /*105c0*/  FMUL.FTZ R34, R68, R110 ;  /* 0x0000006e44227220 */ /* 0x000fe40000410000 */
[C---:B------:R-:W-:Y:S02]  /*105d0*/  FMUL.FTZ R60, R3.reuse, R136 ;  /* 0x00000088033c7220 */ /* 0x040fe40000410000 */
[C---:B------:R-:W-:Y:S02]  /*105e0*/  FMUL.FTZ R61, R3.reuse, R137 ;  /* 0x00000089033d7220 */ /* 0x040fe40000410000 */
[--C-:B-1----:R-:W-:Y:S02]  /*105f0*/  FFMA.FTZ R2, R40, c[0x0][0x23c], -R78.reuse ;  /* 0x00008f0028027a23 */ /* 0x102fe4000001084e */
[----:B------:R-:W-:Y:S02]  /*10600*/  FMUL.FTZ R40, R3, R116 ;  /* 0x0000007403287220 */ /* 0x000fe40000410000 */
[----:B------:R1:W-:Y:S01]  /*10610*/  MUFU.EX2 R178, R2 ;  /* 0x0000000200b27308 */ /* 0x0003e20000000800 */
[C---:B--2---:R-:W-:Y:S02]  /*10620*/  FMUL.FTZ R10, R0.reuse, R86 ;  /* 0x00000056000a7220 */ /* 0x044fe40000410000 */
[C---:B------:R-:W-:Y:S02]  /*10630*/  FMUL.FTZ R11, R0.reuse, R87 ;  /* 0x00000057000b7220 */ /* 0x040fe40000410000 */
[----:B------:R-:W2:Y:S01]  /*10640*/  LDSM.16.MT88.4 R84, [R189+0x6800] ;  /* 0x00680000bd54783b */ /* 0x000ea20000004200 */
[C---:B------:R-:W-:Y:S02]  /*10650*/  FMUL.FTZ R26, R0.reuse, R102 ;  /* 0x00000066001a7220 */ /* 0x040fe40000410000 */
[C---:B------:R-:W-:Y:S02]  /*10660*/  FMUL.FTZ R27, R0.reuse, R103 ;  /* 0x00000067001b7220 */ /* 0x040fe40000410000 */
[C---:B------:R-:W-:Y:S01]  /*10670*/  HMMA.16816.F32 R8, R64.reuse, R20, R8 ;  /* 0x000000144008723c */ /* 0x040fe20000001808 */
[C---:B------:R-:W-:Y:S02]  /*10680*/  FMUL.FTZ R14, R0.reuse, R90 ;  /* 0x0000005a000e7220 */ /* 0x040fe40000410000 */
[C---:B------:R-:W-:Y:S02]  /*10690*/  FMUL.FTZ R15, R0.reuse, R91 ;  /* 0x0000005b000f7220 */ /* 0x040fe40000410000 */
[C---:B------:R-:W-:Y:S02]  /*106a0*/  FMUL.FTZ R30, R0.reuse, R106 ;  /* 0x0000006a001e7220 */ /* 0x040fe40000410000 */
[C---:B------:R-:W-:Y:S02]  /*106b0*/  FMUL.FTZ R20, R69.reuse, R96 ;  /* 0x0000006045147220 */ /* 0x040fe40000410000 */
[----:B------:R-:W-:Y:S01]  /*106c0*/  FMUL.FTZ R21, R69, R97 ;  /* 0x0000006145157220 */ /* 0x000fe20000410000 */
[-C--:B------:R-:W-:Y:S02]  /*106d0*/  HMMA.16816.F32 R12, R64, R22.reuse, R12 ;  /* 0x00000016400c723c */ /* 0x080fe4000000180c */
[----:B-1----:R-:W-:Y:S02]  /*106e0*/  FFMA.FTZ R2, R41, c[0x0][0x23c], -R78 ;  /* 0x00008f0029027a23 */ /* 0x002fe4000001084e */
[C---:B------:R-:W-:Y:S02]  /*106f0*/  FMUL.FTZ R31, R0.reuse, R107 ;  /* 0x0000006b001f7220 */ /* 0x040fe40000410000 */
[----:B------:R1:W-:Y:S01]  /*10700*/  MUFU.EX2 R177, R2 ;  /* 0x0000000200b17308 */ /* 0x0003e20000000800 */
[----:B------:R-:W-:Y:S01]  /*10710*/  FMUL.FTZ R41, R3, R117 ;  /* 0x0000007503297220 */ /* 0x000fe20000410000 */
[C---:B------:R-:W-:Y:S01]  /*10720*/  HMMA.16816.F32 R16, R144.reuse, R22, R16 ;  /* 0x000000169010723c */ /* 0x040fe20000001810 */
[C---:B------:R-:W-:Y:S03]  /*10730*/  FMUL.FTZ R62, R0.reuse, R138 ;  /* 0x0000008a003e7220 */ /* 0x040fe60000410000 */
[----:B------:R-:W-:Y:S03]  /*10740*/  FMUL.FTZ R63, R0, R139 ;  /* 0x0000008b003f7220 */ /* 0x000fe60000410000 */
[C---:B------:R-:W-:Y:S02]  /*10750*/  FMUL.FTZ R22, R68.reuse, R98 ;  /* 0x0000006244167220 */ /* 0x040fe40000410000 */
[C---:B------:R-:W-:Y:S02]  /*10760*/  FMUL.FTZ R23, R68.reuse, R99 ;  /* 0x0000006344177220 */ /* 0x040fe40000410000 */
[----:B------:R-:W3:Y:S05]  /*10770*/  LDSM.16.MT88.4 R96, [R190+0x6800] ;  /* 0x00680000be60783b */ /* 0x000eea0000004200 */
[-C--:B------:R-:W-:Y:S01]  /*10780*/  HMMA.16816.F32 R20, R144, R36.reuse, R20 ;  /* 0x000000249014723c */ /* 0x080fe20000001814 */
[--C-:B-1----:R-:W-:Y:S02]  /*10790*/  FFMA.FTZ R2, R35, c[0x0][0x23c], -R79.reuse ;  /* 0x00008f0023027a23 */ /* 0x102fe4000001084f */
[----:B------:R-:W-:Y:S02]  /*107a0*/  FMUL.FTZ R35, R68, R111 ;  /* 0x0000006f44237220 */ /* 0x000fe40000410000 */
[----:B------:R1:W-:Y:S01]  /*107b0*/  MUFU.EX2 R176, R2 ;  /* 0x0000000200b07308 */ /* 0x0003e20000000800 */
[----:B------:R-:W-:Y:S01]  /*107c0*/  LDSM.16.MT88.4 R108, [R192+0x7800] ;  /* 0x00780000c06c783b */ /* 0x000fe20000004200 */
[--C-:B-1----:R-:W-:Y:S02]  /*107d0*/  FFMA.FTZ R2, R25, c[0x0][0x23c], -R79.reuse ;  /* 0x00008f0019027a23 */ /* 0x102fe4000001084f */
[----:B------:R-:W-:Y:S06]  /*107e0*/  FMUL.FTZ R25, R3, R101 ;  /* 0x0000006503197220 */ /* 0x000fec0000410000 */
[----:B------:R1:W5:Y:S01]  /*107f0*/  MUFU.EX2 R175, R2 ;  /* 0x0000000200af7308 */ /* 0x0003620000000800 */
[----:B------:R-:W-:Y:S01]  /*10800*/  LDSM.16.MT88.4 R100, [R189+0x7800] ;  /* 0x00780000bd64783b */ /* 0x000fe20000004200 */
[C---:B------:R-:W-:Y:S07]  /*10810*/  HMMA.16816.F32 R24, R64.reuse, R36, R24 ;  /* 0x000000244018723c */ /* 0x040fee0000001818 */
[C---:B------:R-:W-:Y:S01]  /*10820*/  FMUL.FTZ R36, R69.reuse, R112 ;  /* 0x0000007045247220 */ /* 0x040fe20000410000 */
[-C--:B------:R-:W-:Y:S01]  /*10830*/  HMMA.16816.F32 R28, R64, R38.reuse, R28 ;  /* 0x00000026401c723c */ /* 0x080fe2000000181c */
[----:B------:R-:W-:Y:S07]  /*10840*/  FMUL.FTZ R37, R69, R113 ;  /* 0x0000007145257220 */ /* 0x000fee0000410000 */
[C---:B------:R-:W-:Y:S01]  /*10850*/  HMMA.16816.F32 R32, R144.reuse, R38, R32 ;  /* 0x000000269020723c */ /* 0x040fe20000001820 */
[--C-:B-1----:R-:W-:Y:S03]  /*10860*/  FFMA.FTZ R2, R44, c[0x0][0x23c], -R79.reuse ;  /* 0x00008f002c027a23 */ /* 0x102fe6000001084f */
[----:B-----5:R-:W-:Y:S01]  /*10870*/  F2FP.PACK_AB R88, R175, R176 ;  /* 0x000000b0af58723e */ /* 0x020fe200000000ff */
[----:B------:R-:W-:Y:S01]  /*10880*/  FMUL.FTZ R44, R3, R120 ;  /* 0x00000078032c7220 */ /* 0x000fe20000410000 */
[----:B------:R1:W-:Y:S01]  /*10890*/  MUFU.EX2 R174, R2 ;  /* 0x0000000200ae7308 */ /* 0x0003e20000000800 */
[C---:B------:R-:W-:Y:S02]  /*108a0*/  FMUL.FTZ R38, R68.reuse, R114 ;  /* 0x0000007244267220 */ /* 0x040fe40000410000 */
[----:B------:R-:W-:Y:S07]  /*108b0*/  FMUL.FTZ R39, R68, R115 ;  /* 0x0000007344277220 */ /* 0x000fee0000410000 */
[-C--:B------:R-:W-:Y:S01]  /*108c0*/  HMMA.16816.F32 R36, R144, R52.reuse, R36 ;  /* 0x000000349024723c */ /* 0x080fe20000001824 */
[----:B-1----:R-:W-:Y:S02]  /*108d0*/  FFMA.FTZ R2, R42, c[0x0][0x23c], -R79 ;  /* 0x00008f002a027a23 */ /* 0x002fe4000001084f */
[C---:B------:R-:W-:Y:S02]  /*108e0*/  FMUL.FTZ R42, R0.reuse, R118 ;  /* 0x00000076002a7220 */ /* 0x040fe40000410000 */
[----:B------:R1:W5:Y:S02]  /*108f0*/  MUFU.EX2 R173, R2 ;  /* 0x0000000200ad7308 */ /* 0x0003640000000800 */
[--C-:B-1----:R-:W-:Y:S01]  /*10900*/  FFMA.FTZ R2, R45, c[0x0][0x23c], -R148.reuse ;  /* 0x00008f002d027a23 */ /* 0x102fe20000010894 */
[----:B-----5:R-:W-:Y:S01]  /*10910*/  F2FP.PACK_AB R90, R173, R174 ;  /* 0x000000aead5a723e */ /* 0x020fe200000000ff */
[----:B------:R-:W-:Y:S06]  /*10920*/  FMUL.FTZ R45, R3, R121 ;  /* 0x00000079032d7220 */ /* 0x000fec0000410000 */
[----:B------:R1:W-:Y:S02]  /*10930*/  MUFU.EX2 R172, R2 ;  /* 0x0000000200ac7308 */ /* 0x0003e40000000800 */
[--C-:B-1----:R-:W-:Y:S02]  /*10940*/  FFMA.FTZ R2, R43, c[0x0][0x23c], -R148.reuse ;  /* 0x00008f002b027a23 */ /* 0x102fe40000010894 */
[C---:B------:R-:W-:Y:S06]  /*10950*/  FMUL.FTZ R43, R0.reuse, R119 ;  /* 0x00000077002b7220 */ /* 0x040fec0000410000 */
[----:B------:R1:W5:Y:S01]  /*10960*/  MUFU.EX2 R171, R2 ;  /* 0x0000000200ab7308 */ /* 0x0003620000000800 */
[C---:B------:R-:W-:Y:S07]  /*10970*/  HMMA.16816.F32 R40, R64.reuse, R52, R40 ;  /* 0x000000344028723c */ /* 0x040fee0000001828 */
[C---:B------:R-:W-:Y:S02]  /*10980*/  FMUL.FTZ R52, R69.reuse, R128 ;  /* 0x0000008045347220 */ /* 0x040fe40000410000 */
[----:B------:R-:W-:Y:S03]  /*10990*/  FMUL.FTZ R53, R69, R129 ;  /* 0x0000008145357220 */ /* 0x000fe60000410000 */
[--C-:B-1----:R-:W-:Y:S01]  /*109a0*/  FFMA.FTZ R2, R47, c[0x0][0x23c], -R148.reuse ;  /* 0x00008f002f027a23 */ /* 0x102fe20000010894 */
[----:B-----5:R-:W-:Y:S01]  /*109b0*/  F2FP.PACK_AB R89, R171, R172 ;  /* 0x000000acab59723e */ /* 0x020fe200000000ff */
[----:B------:R-:W-:Y:S02]  /*109c0*/  FMUL.FTZ R47, R0, R123 ;  /* 0x0000007b002f7220 */ /* 0x000fe40000410000 */
[----:B------:R1:W-:Y:S02]  /*109d0*/  MUFU.EX2 R170, R2 ;  /* 0x0000000200aa7308 */ /* 0x0003e40000000800 */
[----:B-1----:R-:W-:Y:S02]  /*109e0*/  FFMA.FTZ R2, R46, c[0x0][0x23c], -R148 ;  /* 0x00008f002e027a23 */ /* 0x002fe40000010894 */
[----:B------:R-:W-:Y:S06]  /*109f0*/  FMUL.FTZ R46, R0, R122 ;  /* 0x0000007a002e7220 */ /* 0x000fec0000410000 */
[----:B------:R1:W5:Y:S01]  /*10a00*/  MUFU.EX2 R169, R2 ;  /* 0x0000000200a97308 */ /* 0x0003620000000800 */
[-C--:B------:R-:W-:Y:S08]  /*10a10*/  HMMA.16816.F32 R44, R64, R54.reuse, R44 ;  /* 0x00000036402c723c */ /* 0x080ff0000000182c */
[C---:B------:R-:W-:Y:S07]  /*10a20*/  HMMA.16816.F32 R48, R144.reuse, R54, R48 ;  /* 0x000000369030723c */ /* 0x040fee0000001830 */
[C---:B------:R-:W-:Y:S02]  /*10a30*/  FMUL.FTZ R54, R68.reuse, R130 ;  /* 0x0000008244367220 */ /* 0x040fe40000410000 */
[----:B------:R-:W-:Y:S03]  /*10a40*/  FMUL.FTZ R55, R68, R131 ;  /* 0x0000008344377220 */ /* 0x000fe60000410000 */
[--C-:B-1----:R-:W-:Y:S01]  /*10a50*/  FFMA.FTZ R2, R58, c[0x0][0x23c], -R77.reuse ;  /* 0x00008f003a027a23 */ /* 0x102fe2000001084d */
[----:B-----5:R-:W-:Y:S01]  /*10a60*/  F2FP.PACK_AB R91, R169, R170 ;  /* 0x000000aaa95b723e */ /* 0x020fe200000000ff */
[C---:B------:R-:W-:Y:S02]  /*10a70*/  FMUL.FTZ R58, R0.reuse, R134 ;  /* 0x00000086003a7220 */ /* 0x040fe40000410000 */
[-C--:B----4-:R-:W-:Y:S01]  /*10a80*/  HMMA.16816.F32 R52, R144, R80.reuse, R52 ;  /* 0x000000509034723c */ /* 0x090fe20000001834 */
[----:B------:R1:W-:Y:S02]  /*10a90*/  MUFU.EX2 R168, R2 ;  /* 0x0000000200a87308 */ /* 0x0003e40000000800 */
[----:B-1----:R-:W-:Y:S02]  /*10aa0*/  FFMA.FTZ R2, R59, c[0x0][0x23c], -R77 ;  /* 0x00008f003b027a23 */ /* 0x002fe4000001084d */
[C---:B------:R-:W-:Y:S06]  /*10ab0*/  FMUL.FTZ R59, R0.reuse, R135 ;  /* 0x00000087003b7220 */ /* 0x040fec0000410000 */
[----:B------:R1:W4:Y:S01]  /*10ac0*/  MUFU.EX2 R167, R2 ;  /* 0x0000000200a77308 */ /* 0x0003220000000800 */
[----:B------:R-:W-:Y:S01]  /*10ad0*/  FFMA.FTZ R0, R0, R243, R187 ;  /* 0x000000f300007223 */ /* 0x000fe200000100bb */
[C---:B------:R-:W-:Y:S03]  /*10ae0*/  HMMA.16816.F32 R56, R64.reuse, R80, R56 ;  /* 0x000000504038723c */ /* 0x040fe60000001838 */
[----:B------:R-:W-:Y:S04]  /*10af0*/  FADD.FTZ R0, R214, R0 ;  /* 0x00000000d6007221 */ /* 0x000fe80000010000 */
[----:B------:R-:W-:Y:S01]  /*10b00*/  F2FP.PACK_AB R80, R224, R220 ;  /* 0x000000dce050723e */ /* 0x000fe200000000ff */
[-C--:B------:R-:W-:Y:S01]  /*10b10*/  HMMA.16816.F32 R60, R64, R82.reuse, R60 ;  /* 0x00000052403c723c */ /* 0x080fe2000000183c */
[----:B------:R-:W-:Y:S06]  /*10b20*/  F2FP.PACK_AB R81, R218, R215 ;  /* 0x000000d7da51723e */ /* 0x000fec00000000ff */
[C---:B------:R-:W-:Y:S02]  /*10b30*/  FMUL.FTZ R64, R69.reuse, R140 ;  /* 0x0000008c45407220 */ /* 0x040fe40000410000 */
[----:B------:R-:W-:Y:S03]  /*10b40*/  FMUL.FTZ R65, R69, R141 ;  /* 0x0000008d45417220 */ /* 0x000fe60000410000 */
[--C-:B-1----:R-:W-:Y:S02]  /*10b50*/  FFMA.FTZ R2, R149, c[0x0][0x23c], -R78.reuse ;  /* 0x00008f0095027a23 */ /* 0x102fe4000001084e */
[C---:B------:R-:W-:Y:S02]  /*10b60*/  FMUL.FTZ R66, R68.reuse, R142 ;  /* 0x0000008e44427220 */ /* 0x040fe40000410000 */
[----:B------:R1:W-:Y:S01]  /*10b70*/  MUFU.EX2 R165, R2 ;  /* 0x0000000200a57308 */ /* 0x0003e20000000800 */
[C---:B------:R-:W-:Y:S02]  /*10b80*/  FMUL.FTZ R67, R68.reuse, R143 ;  /* 0x0000008f44437220 */ /* 0x040fe40000410000 */
[----:B------:R-:W-:Y:S02]  /*10b90*/  FFMA.FTZ R68, R68, R242, R231 ;  /* 0x000000f244447223 */ /* 0x000fe400000100e7 */
[----:B------:R-:W-:Y:S03]  /*10ba0*/  FFMA.FTZ R69, R69, R241, R237 ;  /* 0x000000f145457223 */ /* 0x000fe600000100ed */
[----:B------:R-:W-:Y:S07]  /*10bb0*/  HMMA.16816.F32 R64, R144, R82, R64 ;  /* 0x000000529040723c */ /* 0x000fee0000001840 */
[----:B------:R-:W-:Y:S02]  /*10bc0*/  F2FP.PACK_AB R82, R183, R219 ;  /* 0x000000dbb752723e */ /* 0x000fe400000000ff */
[----:B------:R-:W-:Y:S07]  /*10bd0*/  F2FP.PACK_AB R83, R177, R178 ;  /* 0x000000b2b153723e */ /* 0x000fee00000000ff */
[-C--:B--2---:R-:W-:Y:S01]  /*10be0*/  HMMA.16816.F32 R4, R80, R84.reuse, R4 ;  /* 0x000000545004723c */ /* 0x084fe20000001804 */
[--C-:B-1----:R-:W-:Y:S04]  /*10bf0*/  FFMA.FTZ R2, R150, c[0x0][0x23c], -R78.reuse ;  /* 0x00008f0096027a23 */ /* 0x102fe8000001084e */
[----:B------:R1:W2:Y:S03]  /*10c00*/  MUFU.EX2 R162, R2 ;  /* 0x0000000200a27308 */ /* 0x0002a60000000800 */
[C---:B------:R-:W-:Y:S08]  /*10c10*/  HMMA.16816.F32 R8, R88.reuse, R84, R8 ;  /* 0x000000545808723c */ /* 0x040ff00000001808 */
[-C--:B------:R-:W-:Y:S08]  /*10c20*/  HMMA.16816.F32 R12, R88, R86.reuse, R12 ;  /* 0x00000056580c723c */ /* 0x080ff0000000180c */
[C---:B------:R-:W-:Y:S01]  /*10c30*/  HMMA.16816.F32 R16, R80.reuse, R86, R16 ;  /* 0x000000565010723c */ /* 0x040fe20000001810 */
[----:B------:R-:W5:Y:S03]  /*10c40*/  LDSM.16.MT88.4 R84, [R191+0x6800] ;  /* 0x00680000bf54783b */ /* 0x000f660000004200 */
[--C-:B-1----:R-:W-:Y:S04]  /*10c50*/  FFMA.FTZ R2, R158, c[0x0][0x23c], -R77.reuse ;  /* 0x00008f009e027a23 */ /* 0x102fe8000001084d */
[-C--:B------:R-:W-:Y:S01]  /*10c60*/  HMMA.16816.F32 R20, R80, R92.reuse, R20 ;  /* 0x0000005c5014723c */ /* 0x080fe20000001814 */
[----:B------:R1:W-:Y:S07]  /*10c70*/  MUFU.EX2 R163, R2 ;  /* 0x0000000200a37308 */ /* 0x0003ee0000000800 */
[C---:B------:R-:W-:Y:S08]  /*10c80*/  HMMA.16816.F32 R24, R88.reuse, R92, R24 ;  /* 0x0000005c5818723c */ /* 0x040ff00000001818 */
[-C--:B------:R-:W-:Y:S08]  /*10c90*/  HMMA.16816.F32 R28, R88, R94.reuse, R28 ;  /* 0x0000005e581c723c */ /* 0x080ff0000000181c */
[C---:B------:R-:W-:Y:S01]  /*10ca0*/  HMMA.16816.F32 R32, R80.reuse, R94, R32 ;  /* 0x0000005e5020723c */ /* 0x040fe20000001820 */
[----:B-1----:R-:W-:Y:S01]  /*10cb0*/  FFMA.FTZ R2, R159, c[0x0][0x23c], -R77 ;  /* 0x00008f009f027a23 */ /* 0x002fe2000001084d */
[----:B------:R-:W1:Y:S03]  /*10cc0*/  LDSM.16.MT88.4 R92, [R189+0x7000] ;  /* 0x00700000bd5c783b */ /* 0x000e660000004200 */
[----:B------:R2:W1:Y:S03]  /*10cd0*/  MUFU.EX2 R161, R2 ;  /* 0x0000000200a17308 */ /* 0x0004660000000800 */
[-C--:B---3--:R-:W-:Y:S08]  /*10ce0*/  HMMA.16816.F32 R36, R80, R96.reuse, R36 ;  /* 0x000000605024723c */ /* 0x088ff00000001824 */
[C---:B------:R-:W-:Y:S08]  /*10cf0*/  HMMA.16816.F32 R40, R88.reuse, R96, R40 ;  /* 0x000000605828723c */ /* 0x040ff00000001828 */
[-C--:B------:R-:W-:Y:S01]  /*10d00*/  HMMA.16816.F32 R44, R88, R98.reuse, R44 ;  /* 0x00000062582c723c */ /* 0x080fe2000000182c */
[--C-:B--2---:R-:W-:Y:S07]  /*10d10*/  FFMA.FTZ R2, R160, c[0x0][0x23c], -R78.reuse ;  /* 0x00008f00a0027a23 */ /* 0x104fee000001084e */
[C---:B------:R-:W-:Y:S01]  /*10d20*/  HMMA.16816.F32 R48, R80.reuse, R98, R48 ;  /* 0x000000625030723c */ /* 0x040fe20000001830 */
[----:B------:R2:W-:Y:S01]  /*10d30*/  MUFU.EX2 R160, R2 ;  /* 0x0000000200a07308 */ /* 0x0005e20000000800 */
[----:B------:R-:W-:Y:S06]  /*10d40*/  LDSM.16.MT88.4 R96, [R190+0x7000] ;  /* 0x00700000be60783b */ /* 0x000fec0000004200 */
[-C--:B-----5:R-:W-:Y:S08]  /*10d50*/  HMMA.16816.F32 R52, R80, R84.reuse, R52 ;  /* 0x000000545034723c */ /* 0x0a0ff00000001834 */
[C---:B------:R-:W-:Y:S08]  /*10d60*/  HMMA.16816.F32 R56, R88.reuse, R84, R56 ;  /* 0x000000545838723c */ /* 0x040ff00000001838 */
[-C--:B------:R-:W-:Y:S01]  /*10d70*/  HMMA.16816.F32 R60, R88, R86.reuse, R60 ;  /* 0x00000056583c723c */ /* 0x080fe2000000183c */
[----:B--2---:R-:W-:Y:S01]  /*10d80*/  FFMA.FTZ R2, R166, c[0x0][0x23c], -R78 ;  /* 0x00008f00a6027a23 */ /* 0x004fe2000001084e */
[----:B------:R-:W2:Y:S03]  /*10d90*/  LDSM.16.MT88.4 R88, [R192+0x7000] ;  /* 0x00700000c058783b */ /* 0x000ea60000004200 */
[----:B------:R3:W5:Y:S03]  /*10da0*/  MUFU.EX2 R159, R2 ;  /* 0x00000002009f7308 */ /* 0x0007660000000800 */
[----:B------:R-:W-:Y:S07]  /*10db0*/  HMMA.16816.F32 R64, R80, R86, R64 ;  /* 0x000000565040723c */ /* 0x000fee0000001840 */
[----:B----4-:R-:W-:Y:S02]  /*10dc0*/  F2FP.PACK_AB R80, R167, R168 ;  /* 0x000000a8a750723e */ /* 0x010fe400000000ff */
[----:B------:R-:W-:Y:S03]  /*10dd0*/  F2FP.PACK_AB R81, R162, R165 ;  /* 0x000000a5a251723e */ /* 0x000fe600000000ff */
[----:B-1----:R-:W-:Y:S01]  /*10de0*/  F2FP.PACK_AB R82, R161, R163 ;  /* 0x000000a3a152723e */ /* 0x002fe200000000ff */
[--C-:B---3--:R-:W-:Y:S01]  /*10df0*/  FFMA.FTZ R2, R156, c[0x0][0x23c], -R79.reuse ;  /* 0x00008f009c027a23 */ /* 0x108fe2000001084f */
[----:B-----5:R-:W-:Y:S03]  /*10e00*/  F2FP.PACK_AB R83, R159, R160 ;  /* 0x000000a09f53723e */ /* 0x020fe600000000ff */
[----:B------:R1:W-:Y:S04]  /*10e10*/  MUFU.EX2 R135, R2 ;  /* 0x0000000200877308 */ /* 0x0003e80000000800 */
[-C--:B------:R-:W-:Y:S01]  /*10e20*/  HMMA.16816.F32 R4, R80, R92.reuse, R4 ;  /* 0x0000005c5004723c */ /* 0x080fe20000001804 */
[--C-:B-1----:R-:W-:Y:S05]  /*10e30*/  FFMA.FTZ R2, R155, c[0x0][0x23c], -R79.reuse ;  /* 0x00008f009b027a23 */ /* 0x102fea000001084f */
[----:B------:R1:W3:Y:S02]  /*10e40*/  MUFU.EX2 R134, R2 ;  /* 0x0000000200867308 */ /* 0x0002e40000000800 */
[----:B-1----:R-:W-:Y:S01]  /*10e50*/  FFMA.FTZ R2, R157, c[0x0][0x23c], -R79 ;  /* 0x00008f009d027a23 */ /* 0x002fe2000001084f */
[----:B---3--:R-:W-:Y:S07]  /*10e60*/  F2FP.PACK_AB R84, R134, R135 ;  /* 0x000000878654723e */ /* 0x008fee00000000ff */
[----:B------:R-:W-:Y:S10]  /*10e70*/  MUFU.EX2 R157, R74 ;  /* 0x0000004a009d7308 */ /* 0x000ff40000000800 */
[----:B------:R1:W3:Y:S02]  /*10e80*/  MUFU.EX2 R158, R2 ;  /* 0x00000002009e7308 */ /* 0x0002e40000000800 */
[--C-:B-1----:R-:W-:Y:S01]  /*10e90*/  FFMA.FTZ R2, R152, c[0x0][0x23c], -R148.reuse ;  /* 0x00008f0098027a23 */ /* 0x102fe20000010894 */
[----:B---3--:R-:W-:Y:S07]  /*10ea0*/  F2FP.PACK_AB R86, R157, R158 ;  /* 0x0000009e9d56723e */ /* 0x008fee00000000ff */
[----:B------:R1:W-:Y:S02]  /*10eb0*/  MUFU.EX2 R133, R2 ;  /* 0x0000000200857308 */ /* 0x0003e40000000800 */
[--C-:B-1----:R-:W-:Y:S08]  /*10ec0*/  FFMA.FTZ R2, R151, c[0x0][0x23c], -R148.reuse ;  /* 0x00008f0097027a23 */ /* 0x102ff00000010894 */
[----:B------:R1:W3:Y:S02]  /*10ed0*/  MUFU.EX2 R132, R2 ;  /* 0x0000000200847308 */ /* 0x0002e40000000800 */
[--C-:B-1----:R-:W-:Y:S01]  /*10ee0*/  FFMA.FTZ R2, R153, c[0x0][0x23c], -R148.reuse ;  /* 0x00008f0099027a23 */ /* 0x102fe20000010894 */
[----:B---3--:R-:W-:Y:S07]  /*10ef0*/  F2FP.PACK_AB R85, R132, R133 ;  /* 0x000000858455723e */ /* 0x008fee00000000ff */
[----:B------:R1:W-:Y:S02]  /*10f00*/  MUFU.EX2 R156, R2 ;  /* 0x00000002009c7308 */ /* 0x0003e40000000800 */
[----:B-1----:R-:W-:Y:S08]  /*10f10*/  FFMA.FTZ R2, R154, c[0x0][0x23c], -R148 ;  /* 0x00008f009a027a23 */ /* 0x002ff00000010894 */
[----:B------:R1:W3:Y:S02]  /*10f20*/  MUFU.EX2 R155, R2 ;  /* 0x00000002009b7308 */ /* 0x0002e40000000800 */
[----:B-1----:R-:W-:Y:S01]  /*10f30*/  FFMA.FTZ R2, R213, c[0x0][0x23c], -R77 ;  /* 0x00008f00d5027a23 */ /* 0x002fe2000001084d */
[----:B---3--:R-:W-:Y:S01]  /*10f40*/  F2FP.PACK_AB R87, R155, R156 ;  /* 0x0000009c9b57723e */ /* 0x008fe200000000ff */
[----:B------:R-:W-:Y:S06]  /*10f50*/  IMAD.MOV.U32 R213, RZ, RZ, R211 ;  /* 0x000000ffffd57224 */ /* 0x000fec00078e00d3 */
[----:B------:R1:W-:Y:S01]  /*10f60*/  MUFU.EX2 R154, R2 ;  /* 0x00000002009a7308 */ /* 0x0003e20000000800 */
[C---:B------:R-:W-:Y:S08]  /*10f70*/  HMMA.16816.F32 R8, R84.reuse, R92, R8 ;  /* 0x0000005c5408723c */ /* 0x040ff00000001808 */
[-C--:B------:R-:W-:Y:S08]  /*10f80*/  HMMA.16816.F32 R12, R84, R94.reuse, R12 ;  /* 0x0000005e540c723c */ /* 0x080ff0000000180c */
[C---:B------:R-:W-:Y:S01]  /*10f90*/  HMMA.16816.F32 R16, R80.reuse, R94, R16 ;  /* 0x0000005e5010723c */ /* 0x040fe20000001810 */
[----:B------:R-:W3:Y:S03]  /*10fa0*/  LDSM.16.MT88.4 R92, [R191+0x7000] ;  /* 0x00700000bf5c783b */ /* 0x000ee60000004200 */
[--C-:B-1----:R-:W-:Y:S04]  /*10fb0*/  FFMA.FTZ R2, R221, c[0x0][0x23c], -R77.reuse ;  /* 0x00008f00dd027a23 */ /* 0x102fe8000001084d */
[-C--:B--2---:R-:W-:Y:S01]  /*10fc0*/  HMMA.16816.F32 R20, R80, R88.reuse, R20 ;  /* 0x000000585014723c */ /* 0x084fe20000001814 */
[----:B------:R1:W2:Y:S07]  /*10fd0*/  MUFU.EX2 R153, R2 ;  /* 0x0000000200997308 */ /* 0x0002ae0000000800 */
[C---:B------:R-:W-:Y:S08]  /*10fe0*/  HMMA.16816.F32 R24, R84.reuse, R88, R24 ;  /* 0x000000585418723c */ /* 0x040ff00000001818 */
[-C--:B------:R-:W-:Y:S08]  /*10ff0*/  HMMA.16816.F32 R28, R84, R90.reuse, R28 ;  /* 0x0000005a541c723c */ /* 0x080ff0000000181c */
[C---:B------:R-:W-:Y:S01]  /*11000*/  HMMA.16816.F32 R32, R80.reuse, R90, R32 ;  /* 0x0000005a5020723c */ /* 0x040fe20000001820 */
[--C-:B-1----:R-:W-:Y:S03]  /*11010*/  FFMA.FTZ R2, R216, c[0x0][0x23c], -R78.reuse ;  /* 0x00008f00d8027a23 */ /* 0x102fe6000001084e */
[----:B--2---:R-:W-:Y:S01]  /*11020*/  F2FP.PACK_AB R140, R153, R154 ;  /* 0x0000009a998c723e */ /* 0x004fe200000000ff */
[----:B------:R1:W-:Y:S03]  /*11030*/  MUFU.EX2 R152, R2 ;  /* 0x0000000200987308 */ /* 0x0003e60000000800 */
[-C--:B------:R-:W-:Y:S08]  /*11040*/  HMMA.16816.F32 R36, R80, R96.reuse, R36 ;  /* 0x000000605024723c */ /* 0x080ff00000001824 */
[C---:B------:R-:W-:Y:S08]  /*11050*/  HMMA.16816.F32 R40, R84.reuse, R96, R40 ;  /* 0x000000605428723c */ /* 0x040ff00000001828 */
[-C--:B------:R-:W-:Y:S01]  /*11060*/  HMMA.16816.F32 R44, R84, R98.reuse, R44 ;  /* 0x00000062542c723c */ /* 0x080fe2000000182c */
[--C-:B-1----:R-:W-:Y:S07]  /*11070*/  FFMA.FTZ R2, R223, c[0x0][0x23c], -R78.reuse ;  /* 0x00008f00df027a23 */ /* 0x102fee000001084e */
[C---:B------:R-:W-:Y:S01]  /*11080*/  HMMA.16816.F32 R48, R80.reuse, R98, R48 ;  /* 0x000000625030723c */ /* 0x040fe20000001830 */
[----:B------:R1:W2:Y:S07]  /*11090*/  MUFU.EX2 R151, R2 ;  /* 0x0000000200977308 */ /* 0x0002ae0000000800 */
[-C--:B---3--:R-:W-:Y:S08]  /*110a0*/  HMMA.16816.F32 R52, R80, R92.reuse, R52 ;  /* 0x0000005c5034723c */ /* 0x088ff00000001834 */
[C---:B------:R-:W-:Y:S08]  /*110b0*/  HMMA.16816.F32 R56, R84.reuse, R92, R56 ;  /* 0x0000005c5438723c */ /* 0x040ff00000001838 */
[-C--:B------:R-:W-:Y:S01]  /*110c0*/  HMMA.16816.F32 R60, R84, R94.reuse, R60 ;  /* 0x0000005e543c723c */ /* 0x080fe2000000183c */
[--C-:B-1----:R-:W-:Y:S03]  /*110d0*/  FFMA.FTZ R2, R233, c[0x0][0x23c], -R77.reuse ;  /* 0x00008f00e9027a23 */ /* 0x102fe6000001084d */
[----:B------:R-:W-:Y:S01]  /*110e0*/  FFMA.FTZ R77, R238, c[0x0][0x23c], -R77 ;  /* 0x00008f00ee4d7a23 */ /* 0x000fe2000001084d */
[----:B------:R1:W-:Y:S01]  /*110f0*/  MUFU.EX2 R150, R2 ;  /* 0x0000000200967308 */ /* 0x0003e20000000800 */
[----:B--2---:R-:W-:Y:S02]  /*11100*/  F2FP.PACK_AB R141, R151, R152 ;  /* 0x00000098978d723e */ /* 0x004fe400000000ff */
[----:B------:R-:W-:Y:S07]  /*11110*/  HMMA.16816.F32 R64, R80, R94, R64 ;  /* 0x0000005e5040723c */ /* 0x000fee0000001840 */
[----:B------:R-:W2:Y:S01]  /*11120*/  MUFU.EX2 R149, R77 ;  /* 0x0000004d00957308 */ /* 0x000ea20000000800 */
[--C-:B-1----:R-:W-:Y:S04]  /*11130*/  FFMA.FTZ R2, R239, c[0x0][0x23c], -R78.reuse ;  /* 0x00008f00ef027a23 */ /* 0x102fe8000001084e */
[----:B------:R-:W-:Y:S05]  /*11140*/  FFMA.FTZ R78, R240, c[0x0][0x23c], -R78 ;  /* 0x00008f00f04e7a23 */ /* 0x000fea000001084e */
[----:B------:R1:W-:Y:S01]  /*11150*/  MUFU.EX2 R147, R2 ;  /* 0x0000000200937308 */ /* 0x0003e20000000800 */
[----:B--2---:R-:W-:Y:S09]  /*11160*/  F2FP.PACK_AB R142, R149, R150 ;  /* 0x00000096958e723e */ /* 0x004ff200000000ff */
[----:B------:R-:W2:Y:S01]  /*11170*/  MUFU.EX2 R146, R78 ;  /* 0x0000004e00927308 */ /* 0x000ea20000000800 */
[--C-:B-1----:R-:W-:Y:S09]  /*11180*/  FFMA.FTZ R2, R185, c[0x0][0x23c], -R79.reuse ;  /* 0x00008f00b9027a23 */ /* 0x102ff2000001084f */
[----:B------:R1:W-:Y:S01]  /*11190*/  MUFU.EX2 R144, R2 ;  /* 0x0000000200907308 */ /* 0x0003e20000000800 */
[----:B--2---:R-:W-:Y:S07]  /*111a0*/  F2FP.PACK_AB R143, R146, R147 ;  /* 0x00000093928f723e */ /* 0x004fee00000000ff */
[-C--:B------:R-:W-:Y:S01]  /*111b0*/  HMMA.16816.F32 R80, R140, R100.reuse, R4 ;  /* 0x000000648c50723c */ /* 0x080fe20000001804 */
[----:B------:R-:W2:Y:S01]  /*111c0*/  LDSM.16.MT88.4 R4, [R191+0x7800] ;  /* 0x00780000bf04783b */ /* 0x000ea20000004200 */
[--C-:B-1----:R-:W-:Y:S04]  /*111d0*/  FFMA.FTZ R2, R184, c[0x0][0x23c], -R79.reuse ;  /* 0x00008f00b8027a23 */ /* 0x102fe8000001084f */
[----:B------:R1:W3:Y:S02]  /*111e0*/  MUFU.EX2 R145, R2 ;  /* 0x0000000200917308 */ /* 0x0002e40000000800 */
[--C-:B-1----:R-:W-:Y:S01]  /*111f0*/  FFMA.FTZ R2, R182, c[0x0][0x23c], -R79.reuse ;  /* 0x00008f00b6027a23 */ /* 0x102fe2000001084f */
[----:B---3--:R-:W-:Y:S03]  /*11200*/  F2FP.PACK_AB R136, R145, R144 ;  /* 0x000000909188723e */ /* 0x008fe600000000ff */
[----:B------:R-:W-:Y:S04]  /*11210*/  FFMA.FTZ R79, R181, c[0x0][0x23c], -R79 ;  /* 0x00008f00b54f7a23 */ /* 0x000fe8000001084f */
[----:B------:R1:W-:Y:S10]  /*11220*/  MUFU.EX2 R78, R2 ;  /* 0x00000002004e7308 */ /* 0x0003f40000000800 */
[----:B------:R-:W3:Y:S01]  /*11230*/  MUFU.EX2 R79, R79 ;  /* 0x0000004f004f7308 */ /* 0x000ee20000000800 */
[--C-:B-1----:R-:W-:Y:S09]  /*11240*/  FFMA.FTZ R2, R179, c[0x0][0x23c], -R148.reuse ;  /* 0x00008f00b3027a23 */ /* 0x102ff20000010894 */
[----:B------:R1:W-:Y:S01]  /*11250*/  MUFU.EX2 R77, R2 ;  /* 0x00000002004d7308 */ /* 0x0003e20000000800 */
[----:B---3--:R-:W-:Y:S01]  /*11260*/  F2FP.PACK_AB R138, R79, R78 ;  /* 0x0000004e4f8a723e */ /* 0x008fe200000000ff */
[--C-:B-1----:R-:W-:Y:S08]  /*11270*/  FFMA.FTZ R2, R180, c[0x0][0x23c], -R148.reuse ;  /* 0x00008f00b4027a23 */ /* 0x102ff00000010894 */
[----:B------:R1:W3:Y:S02]  /*11280*/  MUFU.EX2 R75, R2 ;  /* 0x00000002004b7308 */ /* 0x0002e40000000800 */
[--C-:B-1----:R-:W-:Y:S01]  /*11290*/  FFMA.FTZ R2, R186, c[0x0][0x23c], -R148.reuse ;  /* 0x00008f00ba027a23 */ /* 0x102fe20000010894 */
[----:B---3--:R-:W-:Y:S01]  /*112a0*/  F2FP.PACK_AB R137, R75, R77 ;  /* 0x0000004d4b89723e */ /* 0x008fe200000000ff */
[----:B------:R-:W-:Y:S06]  /*112b0*/  FFMA.FTZ R148, R76, c[0x0][0x23c], -R148 ;  /* 0x00008f004c947a23 */ /* 0x000fec0000010894 */
[----:B------:R1:W-:Y:S10]  /*112c0*/  MUFU.EX2 R74, R2 ;  /* 0x00000002004a7308 */ /* 0x0003f40000000800 */
[----:B------:R-:W3:Y:S01]  /*112d0*/  MUFU.EX2 R148, R148 ;  /* 0x0000009400947308 */ /* 0x000ee20000000800 */
[----:B-1----:R-:W-:Y:S02]  /*112e0*/  FFMA.FTZ R2, R3, R244, R225 ;  /* 0x000000f403027223 */ /* 0x002fe400000100e1 */
[----:B------:R-:W-:Y:S02]  /*112f0*/  FADD.FTZ R3, R232, R68 ;  /* 0x00000044e8037221 */ /* 0x000fe40000010000 */
[----:B------:R-:W-:Y:S02]  /*11300*/  FADD.FTZ R2, R227, R2 ;  /* 0x00000002e3027221 */ /* 0x000fe40000010000 */
[----:B------:R-:W-:Y:S01]  /*11310*/  IMAD.MOV.U32 R68, RZ, RZ, R72 ;  /* 0x000000ffff447224 */ /* 0x000fe200078e0048 */
[----:B---3--:R-:W-:Y:S07]  /*11320*/  F2FP.PACK_AB R139, R148, R74 ;  /* 0x0000004a948b723e */ /* 0x008fee00000000ff */
        /* <DEDUP_REMOVED lines=72> */
[----:B------:R-:W-:Y:S02]  /*117b0*/  IMAD.MOV.U32 R75, RZ, RZ, R70 ;  /* 0x000000ffff4b7224 */ /* 0x000fe400078e0046 */
[----:B------:R-:W-:Y:S02]  /*117c0*/  IMAD.MOV.U32 R3, RZ, RZ, R73 ;  /* 0x000000ffff037224 */ /* 0x000fe400078e0049 */
[----:B------:R-:W-:Y:S01]  /*117d0*/  IMAD.MOV.U32 R74, RZ, RZ, R71 ;  /* 0x000000ffff4a7224 */ /* 0x000fe200078e0047 */
[----:B------:R-:W-:-:S05]  /*117e0*/  @P0 BRA `(.L_x_1672) ;  /* 0xffffc56000000947 */ /* 0x000fca000383ffff */
.L_x_1671:
[----:B------:R-:W1:Y:S01]  /*117f0*/  SHFL.BFLY PT, R0, R241, 0x2, 0x1f ;  /* 0x0c401f00f1007f89 */ /* 0x000e6200000e0000 */
[----:B------:R-:W-:Y:S01]  /*11800*/  ISETP.NE.AND P0, PT, R252, -0x1, PT ;  /* 0xfffffffffc00780c */ /* 0x000fe20003f05270 */
[----:B------:R-:W-:Y:S02]  /*11810*/  BSSY B0, `(.L_x_1675) ;  /* 0x0000128000007945 */ /* 0x000fe40003800000 */
[----:B------:R-:W2:Y:S04]  /*11820*/  SHFL.BFLY PT, R2, R242, 0x2, 0x1f ;  /* 0x0c401f00f2027f89 */ /* 0x000ea800000e0000 */
[----:B------:R-:W3:Y:S04]  /*11830*/  SHFL.BFLY PT, R5, R244, 0x2, 0x1f ;  /* 0x0c401f00f4057f89 */ /* 0x000ee800000e0000 */
[----:B------:R-:W4:Y:S04]  /*11840*/  SHFL.BFLY PT, R4, R243, 0x2, 0x1f ;  /* 0x0c401f00f3047f89 */ /* 0x000f2800000e0000 */
[----:B------:R-:W5:Y:S04]  /*11850*/  S2R R59, SR_CTAID.Y ;  /* 0x00000000003b7919 */ /* 0x000f680000002600 */
[----:B------:R-:W5:Y:S01]  /*11860*/  S2R R58, SR_TID.X ;  /* 0x00000000003a7919 */ /* 0x000f620000002100 */
[----:B-1----:R-:W-:-:S02]  /*11870*/  FADD.FTZ R0, R0, R241 ;  /* 0x000000f100007221 */ /* 0x002fc40000010000 */
[----:B--2---:R-:W-:-:S03]  /*11880*/  FADD.FTZ R2, R2, R242 ;  /* 0x000000f202027221 */ /* 0x004fc60000010000 */
[----:B------:R-:W1:Y:S01]  /*11890*/  SHFL.BFLY PT, R3, R0, 0x1, 0x1f ;  /* 0x0c201f0000037f89 */ /* 0x000e6200000e0000 */
[----:B---3--:R-:W-:-:S03]  /*118a0*/  FADD.FTZ R5, R5, R244 ;  /* 0x000000f405057221 */ /* 0x008fc60000010000 */
[----:B------:R-:W2:Y:S01]  /*118b0*/  SHFL.BFLY PT, R8, R2, 0x1, 0x1f ;  /* 0x0c201f0002087f89 */ /* 0x000ea200000e0000 */
[----:B----4-:R-:W-:-:S03]  /*118c0*/  FADD.FTZ R4, R4, R243 ;  /* 0x000000f304047221 */ /* 0x010fc60000010000 */
[----:B------:R-:W3:Y:S01]  /*118d0*/  SHFL.BFLY PT, R7, R5, 0x1, 0x1f ;  /* 0x0c201f0005077f89 */ /* 0x000ee200000e0000 */
[----:B-----5:R-:W-:-:S03]  /*118e0*/  @!P0 SHF.R.S32.HI R10, RZ, 0x1f, R59 ;  /* 0x0000001fff0a8819 */ /* 0x020fc6000001143b */
[----:B------:R-:W4:Y:S01]  /*118f0*/  SHFL.BFLY PT, R6, R4, 0x1, 0x1f ;  /* 0x0c201f0004067f89 */ /* 0x000f2200000e0000 */
[----:B------:R-:W-:Y:S01]  /*11900*/  SHF.R.S32.HI R43, RZ, 0x1f, R58 ;  /* 0x0000001fff2b7819 */ /* 0x000fe2000001143a */
[----:B------:R-:W-:Y:S02]  /*11910*/  @!P0 IMAD R10, R10, c[0x0][0x1e0], RZ ;  /* 0x000078000a0a8a24 */ /* 0x000fe400078e02ff */
[----:B-1----:R-:W-:Y:S01]  /*11920*/  FADD.FTZ R39, R0, R3 ;  /* 0x0000000300277221 */ /* 0x002fe20000010000 */
[----:B------:R-:W-:Y:S01]  /*11930*/  MOV R0, 0x3f800000 ;  /* 0x3f80000000007802 */ /* 0x000fe20000000f00 */
[----:B--2---:R-:W-:-:S03]  /*11940*/  FADD.FTZ R40, R2, R8 ;  /* 0x0000000802287221 */ /* 0x004fc60000010000 */
[----:B------:R-:W-:Y:S01]  /*11950*/  FSETP.NE.FTZ.AND P5, PT, R39, RZ, PT ;  /* 0x000000ff2700720b */ /* 0x000fe20003fb5000 */
[----:B------:R-:W-:Y:S01]  /*11960*/  @P0 IMAD.WIDE.U32 R2, R252, c[0x0][0x1e8], RZ ;  /* 0x00007a00fc020a25 */ /* 0x000fe200078e00ff */
[----:B------:R-:W-:-:S03]  /*11970*/  FSETP.NE.FTZ.AND P4, PT, R40, RZ, PT ;  /* 0x000000ff2800720b */ /* 0x000fc60003f95000 */
[----:B---3--:R-:W-:Y:S01]  /*11980*/  FADD.FTZ R41, R5, R7 ;  /* 0x0000000705297221 */ /* 0x008fe20000010000 */
[----:B------:R-:W-:Y:S01]  /*11990*/  @P0 MOV R56, R2 ;  /* 0x0000000200380202 */ /* 0x000fe20000000f00 */
[----:B------:R-:W-:Y:S01]  /*119a0*/  @P0 IMAD R57, R252, c[0x0][0x1ec], R3 ;  /* 0x00007b00fc390a24 */ /* 0x000fe200078e0203 */
[----:B------:R-:W-:Y:S01]  /*119b0*/  MOV R3, 0x3f800000 ;  /* 0x3f80000000037802 */ /* 0x000fe20000000f00 */
[----:B------:R-:W-:Y:S01]  /*119c0*/  @!P0 IMAD.WIDE.U32 R8, R59, c[0x0][0x1e0], RZ ;  /* 0x000078003b088a25 */ /* 0x000fe200078e00ff */
[----:B------:R-:W-:-:S03]  /*119d0*/  FSETP.NE.FTZ.AND P3, PT, R41, RZ, PT ;  /* 0x000000ff2900720b */ /* 0x000fc60003f75000 */
[----:B------:R-:W1:Y:S01]  /*119e0*/  @P5 MUFU.RCP R0, R39 ;  /* 0x0000002700005308 */ /* 0x000e620000001000 */
[----:B------:R-:W-:Y:S01]  /*119f0*/  @!P0 IMAD R2, R59, c[0x0][0x1e4], R10 ;  /* 0x000079003b028a24 */ /* 0x000fe200078e020a */
[----:B------:R-:W-:Y:S01]  /*11a00*/  @!P0 MOV R56, R8 ;  /* 0x0000000800388202 */ /* 0x000fe20000000f00 */
[----:B----4-:R-:W-:Y:S01]  /*11a10*/  FADD.FTZ R42, R4, R6 ;  /* 0x00000006042a7221 */ /* 0x010fe20000010000 */
[----:B------:R-:W-:Y:S01]  /*11a20*/  MOV R6, 0xfffffff0 ;  /* 0xfffffff000067802 */ /* 0x000fe20000000f00 */
[----:B------:R-:W-:Y:S01]  /*11a30*/  @!P0 IMAD.IADD R57, R9, 0x1, R2 ;  /* 0x0000000109398824 */ /* 0x000fe200078e0202 */
[----:B------:R-:W-:Y:S02]  /*11a40*/  MOV R2, 0x3f800000 ;  /* 0x3f80000000027802 */ /* 0x000fe40000000f00 */
[----:B------:R-:W2:Y:S01]  /*11a50*/  @P4 MUFU.RCP R3, R40 ;  /* 0x0000002800034308 */ /* 0x000ea20000001000 */
[----:B------:R-:W-:-:S07]  /*11a60*/  FSETP.NE.FTZ.AND P0, PT, R42, RZ, PT ;  /* 0x000000ff2a00720b */ /* 0x000fce0003f15000 */
[----:B------:R-:W3:Y:S01]  /*11a70*/  @P3 MUFU.RCP R2, R41 ;  /* 0x0000002900023308 */ /* 0x000ee20000001000 */
[C---:B-1----:R-:W-:Y:S02]  /*11a80*/  FMUL.FTZ R80, R0.reuse, R80 ;  /* 0x0000005000507220 */ /* 0x042fe40000410000 */
        /* <DEDUP_REMOVED lines=21> */
[----:B------:R-:W-:Y:S01]  /*11be0*/  MOV R0, 0x3f800000 ;  /* 0x3f80000000007802 */ /* 0x000fe20000000f00 */
[----:B--2---:R-:W-:Y:S01]  /*11bf0*/  FMUL.FTZ R82, R3, R82 ;  /* 0x0000005203527220 */ /* 0x004fe20000410000 */
        /* <DEDUP_REMOVED lines=24> */
[C---:B------:R-:W-:Y:S01]  /*11d80*/  LEA.HI R3, R43.reuse, R58, RZ, 0x2 ;  /* 0x0000003a2b037211 */ /* 0x040fe200078f10ff */
[C---:B---3--:R-:W-:Y:S01]  /*11d90*/  FMUL.FTZ R84, R2.reuse, R84 ;  /* 0x0000005402547220 */ /* 0x048fe20000410000 */
        /* <DEDUP_REMOVED lines=55> */
[C---:B------:R-:W-:Y:S02]  /*12110*/  SHF.L.U32 R3, R0.reuse, 0x6, RZ ;  /* 0x0000000600037819 */ /* 0x040fe400000006ff */
[----:B------:R-:W-:Y:S01]  /*12120*/  LOP3.LUT R4, R0, 0x1, RZ, 0xc0, !PT ;  /* 0x0000000100047812 */ /* 0x000fe200078ec0ff */
[----:B------:R-:W-:Y:S01]  /*12130*/  IMAD.IADD R2, R58, 0x1, -R2 ;  /* 0x000000013a027824 */ /* 0x000fe200078e0a02 */
[----:B------:R-:W-:-:S02]  /*12140*/  LOP3.LUT R3, R3, 0x1c0, RZ, 0xc0, !PT ;  /* 0x000001c003037812 */ /* 0x000fc400078ec0ff */
[----:B------:R-:W-:Y:S02]  /*12150*/  ISETP.NE.U32.AND P1, PT, R4, 0x1, PT ;  /* 0x000000010400780c */ /* 0x000fe40003f25070 */
[----:B------:R-:W-:Y:S02]  /*12160*/  LEA R2, R38, R2, 0x9 ;  /* 0x0000000226027211 */ /* 0x000fe400078e48ff */
[----:B------:R-:W-:Y:S02]  /*12170*/  LEA.HI R3, R3, R3, RZ, 0x1d ;  /* 0x0000000303037211 */ /* 0x000fe400078fe8ff */
[----:B------:R-:W-:Y:S02]  /*12180*/  SEL R6, R6, 0x10, !P1 ;  /* 0x0000001006067807 */ /* 0x000fe40004800000 */
[----:B------:R-:W-:Y:S02]  /*12190*/  LEA R2, R2, R3, 0x1 ;  /* 0x0000000302027211 */ /* 0x000fe400078e08ff */
[----:B------:R-:W-:-:S02]  /*121a0*/  R2P PR, R0, 0x6 ;  /* 0x0000000600007804 */ /* 0x000fc40000000000 */
[----:B------:R-:W-:Y:S02]  /*121b0*/  SHF.L.U32 R2, R2, 0x1, RZ ;  /* 0x0000000102027819 */ /* 0x000fe400000006ff */
[----:B------:R-:W-:Y:S02]  /*121c0*/  MOV R0, 0x20 ;  /* 0x0000002000007802 */ /* 0x000fe40000000f00 */
[----:B------:R-:W-:Y:S01]  /*121d0*/  F2FP.PACK_AB R13, R135, R13 ;  /* 0x0000000d870d723e */ /* 0x000fe200000000ff */
[----:B------:R-:W-:Y:S01]  /*121e0*/  IMAD.IADD R3, R2, 0x1, R6 ;  /* 0x0000000102037824 */ /* 0x000fe200078e0206 */
[----:B------:R1:W-:Y:S01]  /*121f0*/  STS [R2+0x400], R7 ;  /* 0x0004000702007388 */ /* 0x0003e20000000800 */
[----:B------:R-:W-:-:S03]  /*12200*/  F2FP.PACK_AB R9, R139, R9 ;  /* 0x000000098b09723e */ /* 0x000fc600000000ff */
[----:B------:R2:W-:Y:S04]  /*12210*/  STS [R2], R8 ;  /* 0x0000000802007388 */ /* 0x0005e80000000800 */
[----:B------:R3:W-:Y:S04]  /*12220*/  STS [R3], R5 ;  /* 0x0000000503007388 */ /* 0x0007e80000000800 */
[----:B------:R4:W-:Y:S04]  /*12230*/  STS [R3+0x400], R14 ;  /* 0x0004000e03007388 */ /* 0x0009e80000000800 */
[----:B------:R5:W-:Y:S04]  /*12240*/  STS [R2+0x2000], R15 ;  /* 0x0020000f02007388 */ /* 0x000be80000000800 */
[----:B------:R5:W-:Y:S04]  /*12250*/  STS [R2+0x2400], R16 ;  /* 0x0024001002007388 */ /* 0x000be80000000800 */
[----:B------:R-:W-:Y:S01]  /*12260*/  STS [R3+0x2000], R23 ;  /* 0x0020001703007388 */ /* 0x000fe20000000800 */
[----:B-1----:R-:W-:-:S02]  /*12270*/  SEL R7, R0, 0xffffffe0, !P1 ;  /* 0xffffffe000077807 */ /* 0x002fc40004800000 */
[C---:B------:R-:W-:Y:S01]  /*12280*/  IADD3 R0, R2.reuse, 0x40, RZ ;  /* 0x0000004002007810 */ /* 0x040fe20007ffe0ff */
[----:B------:R1:W-:Y:S01]  /*12290*/  STS [R3+0x2400], R22 ;  /* 0x0024001603007388 */ /* 0x0003e20000000800 */
[C---:B------:R-:W-:Y:S01]  /*122a0*/  @P2 IADD3 R0, R2.reuse, -0x40, RZ ;  /* 0xffffffc002002810 */ /* 0x040fe20007ffe0ff */
[----:B--2---:R-:W2:Y:S01]  /*122b0*/  LDC.U8 R8, c[0x0][0x329] ;  /* 0x0000ca40ff087b82 */ /* 0x004ea20000000000 */
[-C--:B------:R-:W-:Y:S02]  /*122c0*/  IADD3 R4, R3, R7.reuse, RZ ;  /* 0x0000000703047210 */ /* 0x080fe40007ffe0ff */
[----:B---3--:R-:W-:-:S05]  /*122d0*/  IADD3 R5, R2, R7, RZ ;  /* 0x0000000702057210 */ /* 0x008fca0007ffe0ff */
[----:B------:R-:W-:Y:S01]  /*122e0*/  STS [R5], R21 ;  /* 0x0000001505007388 */ /* 0x000fe20000000800 */
[----:B----4-:R-:W3:Y:S01]  /*122f0*/  LDC.U8 R14, c[0x0][0x328] ;  /* 0x0000ca00ff0e7b82 */ /* 0x010ee20000000000 */
[----:B-----5:R-:W-:Y:S02]  /*12300*/  MOV R15, 0x7f800000 ;  /* 0x7f800000000f7802 */ /* 0x020fe40000000f00 */
[----:B------:R-:W-:Y:S01]  /*12310*/  STS [R5+0x400], R20 ;  /* 0x0004001405007388 */ /* 0x000fe20000000800 */
[----:B------:R-:W-:-:S03]  /*12320*/  IADD3 R2, R7, 0x400, R0 ;  /* 0x0000040007027810 */ /* 0x000fc60007ffe000 */
[----:B------:R-:W-:Y:S01]  /*12330*/  STS [R4], R18 ;  /* 0x0000001204007388 */ /* 0x000fe20000000800 */
[----:B------:R-:W-:-:S03]  /*12340*/  MOV R16, 0x7f800000 ;  /* 0x7f80000000107802 */ /* 0x000fc60000000f00 */
[----:B------:R4:W-:Y:S01]  /*12350*/  STS [R4+0x400], R17 ;  /* 0x0004001104007388 */ /* 0x0009e20000000800 */
[----:B-1----:R-:W-:-:S03]  /*12360*/  IADD3 R3, R7, R0, RZ ;  /* 0x0000000007037210 */ /* 0x002fc60007ffe0ff */
[----:B------:R-:W-:Y:S01]  /*12370*/  STS [R5+0x2000], R19 ;  /* 0x0020001305007388 */ /* 0x000fe20000000800 */
[----:B--2---:R-:W-:-:S03]  /*12380*/  ISETP.NE.AND P2, PT, R8, RZ, PT ;  /* 0x000000ff0800720c */ /* 0x004fc60003f45270 */
[----:B------:R1:W-:Y:S04]  /*12390*/  STS [R5+0x2400], R25 ;  /* 0x0024001905007388 */ /* 0x0003e80000000800 */
[----:B------:R-:W-:Y:S01]  /*123a0*/  STS [R4+0x2000], R24 ;  /* 0x0020001804007388 */ /* 0x000fe20000000800 */
[----:B---3--:R-:W-:Y:S02]  /*123b0*/  ISETP.NE.AND P1, PT, R14, RZ, PT ;  /* 0x000000ff0e00720c */ /* 0x008fe40003f25270 */
[----:B------:R-:W-:Y:S01]  /*123c0*/  MOV R14, 0x7f800000 ;  /* 0x7f800000000e7802 */ /* 0x000fe20000000f00 */
[----:B------:R2:W-:Y:S01]  /*123d0*/  STS [R4+0x2400], R33 ;  /* 0x0024002104007388 */ /* 0x0005e20000000800 */
[----:B------:R-:W-:-:S03]  /*123e0*/  ISETP.NE.OR P6, PT, R8, RZ, !P1 ;  /* 0x000000ff0800720c */ /* 0x000fc60004fc5670 */
[----:B------:R-:W-:Y:S04]  /*123f0*/  STS [R0], R32 ;  /* 0x0000002000007388 */ /* 0x000fe80000000800 */
[----:B------:R-:W-:Y:S04]  /*12400*/  STS [R0+0x400], R31 ;  /* 0x0004001f00007388 */ /* 0x000fe80000000800 */
[----:B------:R-:W3:Y:S04]  /*12410*/  S2R R8, SR_CTAID.X ;  /* 0x0000000000087919 */ /* 0x000ee80000002500 */
[----:B----4-:R-:W4:Y:S01]  /*12420*/  S2R R17, SR_CTAID.Z ;  /* 0x0000000000117919 */ /* 0x010f220000002700 */
[C---:B-1----:R-:W-:Y:S01]  /*12430*/  IADD3 R5, R6.reuse, R2, RZ ;  /* 0x0000000206057210 */ /* 0x042fe20007ffe0ff */
[----:B------:R-:W-:-:S02]  /*12440*/  IMAD.IADD R2, R6, 0x1, R0 ;  /* 0x0000000106027824 */ /* 0x000fc400078e0200 */
[----:B------:R-:W1:Y:S03]  /*12450*/  @P5 MUFU.LG2 R6, R39 ;  /* 0x0000002700065308 */ /* 0x000e660000000c00 */
[----:B------:R-:W-:Y:S01]  /*12460*/  STS [R2], R29 ;  /* 0x0000001d02007388 */ /* 0x000fe20000000800 */
[----:B--2---:R-:W-:-:S03]  /*12470*/  @P2 MOV R4, c[0x0][0x210] ;  /* 0x0000840000042a02 */ /* 0x004fc60000000f00 */
[----:B------:R-:W-:Y:S02]  /*12480*/  STS [R2+0x400], R28 ;  /* 0x0004001c02007388 */ /* 0x000fe40000000800 */
[----:B------:R-:W-:Y:S02]  /*12490*/  @P2 IMAD R4, R4, c[0x0][0x214], RZ ;  /* 0x0000850004042a24 */ /* 0x000fe400078e02ff */
[----:B------:R-:W-:Y:S04]  /*124a0*/  STS [R0+0x2000], R30 ;  /* 0x0020001e00007388 */ /* 0x000fe80000000800 */
[----:B------:R2:W-:Y:S01]  /*124b0*/  STS [R0+0x2400], R34 ;  /* 0x0024002200007388 */ /* 0x0005e20000000800 */
[----:B-1----:R-:W-:-:S03]  /*124c0*/  @P5 FMUL.FTZ R6, R6, 0.69314718246459960938 ;  /* 0x3f31721806065820 */ /* 0x002fc60000410000 */
[----:B------:R-:W-:Y:S01]  /*124d0*/  STS [R2+0x2000], R37 ;  /* 0x0020002502007388 */ /* 0x000fe20000000800 */
[----:B------:R-:W-:-:S03]  /*124e0*/  @P5 FFMA.FTZ R16, R73, c[0x0][0x238], R6 ;  /* 0x00008e0049105a23 */ /* 0x000fc60000010006 */
[----:B------:R1:W-:Y:S04]  /*124f0*/  STS [R2+0x2400], R36 ;  /* 0x0024002402007388 */ /* 0x0003e80000000800 */
[----:B------:R-:W-:Y:S04]  /*12500*/  STS [R3], R35 ;  /* 0x0000002303007388 */ /* 0x000fe80000000800 */
[----:B------:R-:W-:Y:S01]  /*12510*/  STS [R3+0x400], R27 ;  /* 0x0004001b03007388 */ /* 0x000fe20000000800 */
[----:B--2---:R-:W-:-:S05]  /*12520*/  IADD3 R0, R7, R2, RZ ;  /* 0x0000000207007210 */ /* 0x004fca0007ffe0ff */
[----:B------:R-:W-:Y:S01]  /*12530*/  STS [R0], R12 ;  /* 0x0000000c00007388 */ /* 0x000fe20000000800 */
[----:B-1----:R-:W-:-:S03]  /*12540*/  LOP3.LUT R2, R43, 0xffffffe0, RZ, 0xc0, !PT ;  /* 0xffffffe02b027812 */ /* 0x002fc600078ec0ff */
[----:B------:R1:W-:Y:S01]  /*12550*/  STS [R5], R11 ;  /* 0x0000000b05007388 */ /* 0x0003e20000000800 */
[----:B------:R-:W-:-:S03]  /*12560*/  IADD3 R7, -R2, R58, RZ ;  /* 0x0000003a02077210 */ /* 0x000fc60007ffe1ff */
[----:B------:R-:W-:Y:S04]  /*12570*/  STS [R3+0x2000], R26 ;  /* 0x0020001a03007388 */ /* 0x000fe80000000800 */
[----:B------:R2:W-:Y:S04]  /*12580*/  STS [R3+0x2400], R13 ;  /* 0x0024000d03007388 */ /* 0x0005e80000000800 */
[----:B------:R5:W-:Y:S04]  /*12590*/  STS [R0+0x2000], R10 ;  /* 0x0020000a00007388 */ /* 0x000be80000000800 */
[----:B------:R3:W-:Y:S04]  /*125a0*/  STS [R5+0x2000], R9 ;  /* 0x0020000905007388 */ /* 0x0007e80000000800 */
[----:B------:R-:W-:Y:S06]  /*125b0*/  BAR.SYNC.DEFER_BLOCKING 0x0 ;  /* 0x0000000000007b1d */ /* 0x000fec0000010000 */
[----:B-1----:R-:W1:Y:S01]  /*125c0*/  @P4 MUFU.LG2 R11, R40 ;  /* 0x00000028000b4308 */ /* 0x002e620000000c00 */
[----:B--2---:R-:W-:Y:S01]  /*125d0*/  CS2R R2, SRZ ;  /* 0x0000000000027805 */ /* 0x004fe2000001ff00 */
[----:B------:R-:W-:-:S02]  /*125e0*/  MOV R13, 0x7f800000 ;  /* 0x7f800000000d7802 */ /* 0x000fc40000000f00 */
[----:B-----5:R-:W-:-:S04]  /*125f0*/  @!P2 MOV R0, c[0x0][0x214] ;  /* 0x000085000000aa02 */ /* 0x020fc80000000f00 */
[----:B------:R-:W2:Y:S01]  /*12600*/  @P3 MUFU.LG2 R10, R41 ;  /* 0x00000029000a3308 */ /* 0x000ea20000000c00 */
[----:B------:R-:W-:Y:S01]  /*12610*/  @!P2 SEL R4, R0, c[0x0][0x234], !P1 ;  /* 0x00008d000004aa07 */ /* 0x000fe20004800000 */
[----:B------:R-:W-:Y:S01]  /*12620*/  @P2 IMAD.MOV.U32 R0, RZ, RZ, 0x1 ;  /* 0x00000001ff002424 */ /* 0x000fe200078e00ff */
[----:B------:R-:W-:Y:S01]  /*12630*/  ISETP.NE.OR P1, PT, R252, -0x1, P6 ;  /* 0xfffffffffc00780c */ /* 0x000fe20003725670 */
[----:B------:R2:W2:Y:S01]  /*12640*/  LDS.128 R20, [R212] ;  /* 0x00000000d4147984 */ /* 0x0004a20000000c00 */
[----:B---3--:R-:W-:Y:S01]  /*12650*/  @P2 MOV R5, c[0x0][0x210] ;  /* 0x0000840000052a02 */ /* 0x008fe20000000f00 */
[----:B------:R-:W-:Y:S02]  /*12660*/  @!P2 IMAD R0, R4, c[0x0][0x1c0], RZ ;  /* 0x000070000400aa24 */ /* 0x000fe400078e02ff */
[----:B------:R-:W3:Y:S01]  /*12670*/  @P0 MUFU.LG2 R9, R42 ;  /* 0x0000002a00090308 */ /* 0x000ee20000000c00 */
[----:B------:R2:W2:Y:S01]  /*12680*/  LDS.128 R24, [R212+0x800] ;  /* 0x00080000d4187984 */ /* 0x0004a20000000c00 */
[----:B------:R-:W-:Y:S01]  /*12690*/  @!P2 MOV R5, 0x1 ;  /* 0x000000010005a802 */ /* 0x000fe20000000f00 */
[----:B------:R-:W-:-:S02]  /*126a0*/  IMAD R0, R59, R0, RZ ;  /* 0x000000003b007224 */ /* 0x000fc400078e02ff */
[----:B------:R2:W2:Y:S02]  /*126b0*/  LDS.128 R28, [R212+0x1000] ;  /* 0x00100000d41c7984 */ /* 0x0004a40000000c00 */
[----:B------:R-:W-:Y:S01]  /*126c0*/  IMAD R6, R8, R5, RZ ;  /* 0x0000000508067224 */ /* 0x000fe200078e02ff */
[----:B------:R-:W-:Y:S01]  /*126d0*/  SEL R0, R0, RZ, P6 ;  /* 0x000000ff00007207 */ /* 0x000fe20003000000 */
[----:B------:R2:W2:Y:S01]  /*126e0*/  LDS.128 R32, [R212+0x1800] ;  /* 0x00180000d4207984 */ /* 0x0004a20000000c00 */
[----:B------:R-:W-:Y:S01]  /*126f0*/  @!P1 IMAD R252, R59, c[0x0][0x214], RZ ;  /* 0x000085003bfc9a24 */ /* 0x000fe200078e02ff */
[----:B------:R-:W-:Y:S01]  /*12700*/  LOP3.LUT P1, RZ, R7, 0x3, RZ, 0xc0, !PT ;  /* 0x0000000307ff7812 */ /* 0x000fe2000782c0ff */
[----:B-1----:R-:W-:Y:S01]  /*12710*/  @P4 FMUL.FTZ R7, R11, 0.69314718246459960938 ;  /* 0x3f3172180b074820 */ /* 0x002fe20000410000 */
[----:B------:R1:W1:Y:S01]  /*12720*/  LDS.128 R44, [R212+0x2000] ;  /* 0x00200000d42c7984 */ /* 0x0002620000000c00 */
[----:B------:R-:W-:Y:S01]  /*12730*/  @!P6 IMAD.MOV.U32 R2, RZ, RZ, R252 ;  /* 0x000000ffff02e224 */ /* 0x000fe200078e00fc */
[----:B------:R-:W-:Y:S01]  /*12740*/  SHF.L.U32 R8, R6, 0x7, RZ ;  /* 0x0000000706087819 */ /* 0x000fe200000006ff */
[----:B----4-:R-:W-:Y:S01]  /*12750*/  IMAD R0, R17, R4, R0 ;  /* 0x0000000411007224 */ /* 0x010fe200078e0200 */
[----:B------:R4:W1:Y:S01]  /*12760*/  LDS.128 R48, [R212+0x2800] ;  /* 0x00280000d4307984 */ /* 0x0008620000000c00 */
[----:B--2---:R-:W-:Y:S01]  /*12770*/  @P3 FMUL.FTZ R6, R10, 0.69314718246459960938 ;  /* 0x3f3172180a063820 */ /* 0x004fe20000410000 */
[----:B------:R-:W-:Y:S01]  /*12780*/  @!P6 SHF.R.S32.HI R3, RZ, 0x1f, R252 ;  /* 0x0000001fff03e819 */ /* 0x000fe200000114fc */
[----:B---3--:R-:W-:Y:S01]  /*12790*/  @P0 FMUL.FTZ R4, R9, 0.69314718246459960938 ;  /* 0x3f31721809040820 */ /* 0x008fe20000410000 */
[----:B------:R4:W2:Y:S01]  /*127a0*/  LDS.128 R52, [R212+0x3000] ;  /* 0x00300000d4347984 */ /* 0x0008a20000000c00 */
[----:B------:R-:W-:Y:S01]  /*127b0*/  IADD3 R10, P5, P2, R8, R2, R0 ;  /* 0x00000002080a7210 */ /* 0x000fe20007abe000 */
[----:B------:R-:W-:Y:S01]  /*127c0*/  @P4 FFMA.FTZ R15, R72, c[0x0][0x238], R7 ;  /* 0x00008e00480f4a23 */ /* 0x000fe20000010007 */
[----:B------:R-:W-:Y:S01]  /*127d0*/  SHF.R.S32.HI R2, RZ, 0x1f, R8 ;  /* 0x0000001fff027819 */ /* 0x000fe20000011408 */
[----:B------:R-:W3:Y:S01]  /*127e0*/  LDS.128 R212, [R212+0x3800] ;  /* 0x00380000d4d47984 */ /* 0x000ee20000000c00 */
[----:B------:R-:W-:Y:S01]  /*127f0*/  SHF.R.S32.HI R0, RZ, 0x1f, R0 ;  /* 0x0000001fff007819 */ /* 0x000fe20000011400 */
[----:B------:R-:W-:-:S02]  /*12800*/  @P3 FFMA.FTZ R13, R71, c[0x0][0x238], R6 ;  /* 0x00008e00470d3a23 */ /* 0x000fc40000010006 */
[----:B------:R-:W-:Y:S01]  /*12810*/  @P0 FFMA.FTZ R14, R70, c[0x0][0x238], R4 ;  /* 0x00008e00460e0a23 */ /* 0x000fe20000010004 */
        /* <DEDUP_REMOVED lines=39> */
.L_x_1676:
[----:B------:R-:W-:Y:S05]  /*12a90*/  BSYNC B0 ;  /* 0x0000000000007941 */ /* 0x000fea0003800000 */
.L_x_1675:
[----:B----4-:R-:W4:Y:S04]  /*12aa0*/  LDL.LU.64 R8, [R1+0x18] ;  /* 0x0000180001087983 */ /* 0x010f280000300a00 */
[----:B------:R-:W5:Y:S01]  /*12ab0*/  LDL.LU.64 R4, [R1] ;  /* 0x0000000001047983 */ /* 0x000f620000300a00 */
[----:B------:R-:W-:Y:S01]  /*12ac0*/  SHF.R.S32.HI R0, RZ, 0x1f, R17 ;  /* 0x0000001fff007819 */ /* 0x000fe20000011411 */
[----:B------:R-:W-:Y:S04]  /*12ad0*/  BSSY B0, `(.L_x_1677) ;  /* 0x0000011000007945 */ /* 0x000fe80003800000 */
[----:B------:R-:W-:-:S04]  /*12ae0*/  IMAD R0, R0, c[0x0][0x1f0], RZ ;  /* 0x00007c0000007a24 */ /* 0x000fc800078e02ff */
[----:B------:R-:W-:Y:S01]  /*12af0*/  IMAD R0, R17, c[0x0][0x1f4], R0 ;  /* 0x00007d0011007a24 */ /* 0x000fe200078e0200 */
[----:B----4-:R-:W-:-:S04]  /*12b00*/  IADD3 R2, P0, R8, R56, RZ ;  /* 0x0000003808027210 */ /* 0x010fc80007f1e0ff */
[----:B------:R-:W-:Y:S02]  /*12b10*/  IADD3.X R3, R9, R57, RZ, P0, !PT ;  /* 0x0000003909037210 */ /* 0x000fe400007fe4ff */
[----:B-----5:R-:W-:-:S03]  /*12b20*/  ISETP.GE.AND P0, PT, R4, R245, PT ;  /* 0x000000f50400720c */ /* 0x020fc60003f06270 */
[----:B------:R-:W-:-:S05]  /*12b30*/  IMAD.WIDE.U32 R8, R17, c[0x0][0x1f0], R2 ;  /* 0x00007c0011087a25 */ /* 0x000fca00078e0002 */
[----:B------:R-:W-:-:S05]  /*12b40*/  IADD3 R7, R0, R9, RZ ;  /* 0x0000000900077210 */ /* 0x000fca0007ffe0ff */
        /* <DEDUP_REMOVED lines=9> */
.L_x_1678:
[----:B------:R-:W-:Y:S05]  /*12be0*/  BSYNC B0 ;  /* 0x0000000000007941 */ /* 0x000fea0003800000 */
.L_x_1677:
[----:B------:R-:W5:Y:S01]  /*12bf0*/  LDL.LU R0, [R1+0x28] ;  /* 0x0000280001007983 */ /* 0x000f620000300800 */
[----:B------:R-:W-:Y:S01]  /*12c00*/  BSSY B0, `(.L_x_1679) ;  /* 0x000000e000007945 */ /* 0x000fe20003800000 */
[----:B-----5:R-:W-:-:S13]  /*12c10*/  ISETP.GE.AND P0, PT, R0, R245, PT ;  /* 0x000000f50000720c */ /* 0x020fda0003f06270 */
[----:B------:R-:W-:Y:S05]  /*12c20*/  @P0 BRA `(.L_x_1680) ;  /* 0x000000b000000947 */ /* 0x000fea0003800000 */
[----:B----4-:R-:W-:Y:S01]  /*12c30*/  IADD3 R4, P0, R248, 0x10, RZ ;  /* 0x00000010f8047810 */ /* 0x010fe20007f1e0ff */
        /* <DEDUP_REMOVED lines=10> */
.L_x_1680:
[----:B------:R-:W-:Y:S05]  /*12ce0*/  BSYNC B0 ;  /* 0x0000000000007941 */ /* 0x000fea0003800000 */
.L_x_1679:
        /* <DEDUP_REMOVED lines=15> */
.L_x_1682:
[----:B------:R-:W-:Y:S05]  /*12de0*/  BSYNC B0 ;  /* 0x0000000000007941 */ /* 0x000fea0003800000 */
.L_x_1681:
        /* <DEDUP_REMOVED lines=15> */
.L_x_1684:
[----:B------:R-:W-:Y:S05]  /*12ee0*/  BSYNC B0 ;  /* 0x0000000000007941 */ /* 0x000fea0003800000 */
.L_x_1683:
        /* <DEDUP_REMOVED lines=15> */
.L_x_1686:
[----:B------:R-:W-:Y:S05]  /*12fe0*/  BSYNC B0 ;  /* 0x0000000000007941 */ /* 0x000fea0003800000 */
.L_x_1685:
[----:B------:R-:W5:Y:S01]  /*12ff0*/  LDL.LU R0, [R1+0x34] ;  /* 0x0000340001007983 */ /* 0x000f620000300800 */
[----:B------:R-:W-:Y:S01]  /*13000*/  BSSY B0, `(.L_x_1687) ;  /* 0x000000e000007945 */ /* 0x000fe20003800000 */
[----:B-----5:R-:W-:-:S13]  /*13010*/  ISETP.GE.AND P0, PT, R0, R245, PT ;  /* 0x000000f50000720c */ /* 0x020fda0003f06270 */
[----:B------:R-:W-:Y:S05]  /*13020*/  @P0 BRA `(.L_x_1688) ;  /* 0x000000b000000947 */ /* 0x000fea0003800000 */
[----:B-1--4-:R-:W-:Y:S01]  /*13030*/  IADD3 R4, P0, R248, 0x50, RZ ;  /* 0x00000050f8047810 */ /* 0x012fe20007f1e0ff */
        /* <DEDUP_REMOVED lines=10> */
.L_x_1688:
[----:B------:R-:W-:Y:S05]  /*130e0*/  BSYNC B0 ;  /* 0x0000000000007941 */ /* 0x000fea0003800000 */
.L_x_1687:
        /* <DEDUP_REMOVED lines=15> */
.L_x_1690:
[----:B------:R-:W-:Y:S05]  /*131e0*/  BSYNC B0 ;  /* 0x0000000000007941 */ /* 0x000fea0003800000 */
.L_x_1689:
[----:B------:R-:W5:Y:S02]  /*131f0*/  LDL.LU R0, [R1+0x3c] ;  /* 0x00003c0001007983 */ /* 0x000f640000300800 */
[----:B-----5:R-:W-:-:S13]  /*13200*/  ISETP.GE.AND P0, PT, R0, R245, PT ;  /* 0x000000f50000720c */ /* 0x020fda0003f06270 */
[----:B------:R-:W-:Y:S05]  /*13210*/  @P0 EXIT ;  /* 0x000000000000094d */ /* 0x000fea0003800000 */
[----:B------:R-:W-:Y:S01]  /*13220*/  IADD3 R6, P0, R248, 0x70, RZ ;  /* 0x00000070f8067810 */ /* 0x000fe20007f1e0ff */
[----:B------:R-:W-:Y:S01]  /*13230*/  IMAD.MOV.U32 R2, RZ, RZ, R8 ;  /* 0x000000ffff027224 */ /* 0x000fe200078e0008 */
[----:B------:R-:W-:-:S03]  /*13240*/  MOV R3, R7 ;  /* 0x0000000700037202 */ /* 0x000fc60000000f00 */
[----:B------:R-:W-:Y:S02]  /*13250*/  IMAD.X R0, RZ, RZ, R249, P0 ;  /* 0x000000ffff007224 */ /* 0x000fe400000e06f9 */
[----:B-1--4-:R-:W-:-:S04]  /*13260*/  IMAD.WIDE.U32 R4, R6, c[0x0][0x1e8], R2 ;  /* 0x00007a0006047a25 */ /* 0x012fc800078e0002 */
[----:B------:R-:W-:Y:S01]  /*13270*/  IMAD R0, R0, c[0x0][0x1e8], RZ ;  /* 0x00007a0000007a24 */ /* 0x000fe200078e02ff */
[----:B------:R-:W-:-:S03]  /*13280*/  LEA R2, P0, R4, c[0x0][0x1d0], 0x1 ;  /* 0x0000740004027a11 */ /* 0x000fc600078008ff */
[----:B------:R-:W-:-:S05]  /*13290*/  IMAD R0, R6, c[0x0][0x1ec], R0 ;  /* 0x00007b0006007a24 */ /* 0x000fca00078e0200 */
[----:B------:R-:W-:-:S04]  /*132a0*/  IADD3 R0, R0, R5, RZ ;  /* 0x0000000500007210 */ /* 0x000fc80007ffe0ff */
[----:B------:R-:W-:-:S05]  /*132b0*/  LEA.HI.X R3, R4, c[0x0][0x1d4], R0, 0x1, P0 ;  /* 0x0000750004037a11 */ /* 0x000fca00000f0c00 */
[----:B---3--:R-:W-:Y:S01]  /*132c0*/  STG.E.128 [R2.64], R212 ;  /* 0x000000d402007986 */ /* 0x008fe2000c101d10 */
[----:B------:R-:W-:Y:S05]  /*132d0*/  EXIT ;  /* 0x000000000000794d */ /* 0x000fea0003800000 */
.L_x_1691:
        /* <DEDUP_REMOVED lines=10> */
.L_x_2138:


//--------------------- .text._ZN5flash16flash_fwd_kernelI23Flash_fwd_kernel_traitsILi64ELi128ELi64ELi4ELb0ELb0EN7cutlass6half_tE19Flash_kernel_traitsILi64ELi128ELi64ELi4ES3_EELb1ELb0ELb1ELb1ELb0ELb0ELb0ELb0EEEvNS_16Flash_fwd_paramsE --------------------------
	.section	.text._ZN5flash16flash_fwd_kernelI23Flash_fwd_kernel_traitsILi64ELi128ELi64ELi4ELb0ELb0EN7cutlass6half_tE19Flash_kernel_traitsILi64ELi128ELi64ELi4ES3_EELb1ELb0ELb1ELb1ELb0ELb0ELb0ELb0EEEvNS_16Flash_fwd_paramsE,"ax",@progbits
	.sectioninfo	@"SHI_REGISTERS=255"
	.align	128
        .global         _ZN5flash16flash_fwd_kernelI23Flash_fwd_kernel_traitsILi64ELi128ELi64ELi4ELb0ELb0EN7cutlass6half_tE19Flash_kernel_traitsILi64ELi128ELi64ELi4ES3_EELb1ELb0ELb1ELb1ELb0ELb0ELb0ELb0EEEvNS_16Flash_fwd_paramsE
        .type           _ZN5flash16flash_fwd_kernelI23Flash_fwd_kernel_traitsILi64ELi128ELi64ELi4ELb0ELb0EN7cutlass6half_tE19Flash_kernel_traitsILi64ELi128ELi64ELi4ES3_EELb1ELb0ELb1ELb1ELb0ELb0ELb0ELb0EEEvNS_16Flash_fwd_paramsE,@function
        .size           _ZN5flash16flash_fwd_kernelI23Flash_fwd_kernel_traitsILi64ELi128ELi64ELi4ELb0ELb0EN7cutlass6half_tE19Flash_kernel_traitsILi64ELi128ELi64ELi4ES3_EELb1ELb0ELb1ELb1ELb0ELb0ELb0ELb0EEEvNS_16Flash_fwd_paramsE,(.L_x_2139 - _ZN5flash16flash_fwd_kernelI23Flash_fwd_kernel_traitsILi64ELi128ELi64ELi4ELb0ELb0EN7cutlass6half_tE19Flash_kernel_traitsILi64ELi128ELi64ELi4ES3_EELb1ELb0ELb1ELb1ELb0ELb0ELb0ELb0EEEvNS_16Flash_fwd_paramsE)
        .other          _ZN5flash16flash_fwd_kernelI23Flash_fwd_kernel_traitsILi64ELi128ELi64ELi4ELb0ELb0EN7cutlass6half_tE19Flash_kernel_traitsILi64ELi128ELi64ELi4ES3_EELb1ELb0ELb1ELb1ELb0ELb0ELb0ELb0EEEvNS_16Flash_fwd_paramsE,@"STO_CUDA_ENTRY STV_DEFAULT"
_ZN5flash16flash_fwd_kernelI23Flash_fwd_kernel_traitsILi64ELi128ELi64ELi4ELb0ELb0EN7cutlass6half_tE19Flash_kernel_traitsILi64ELi128ELi64ELi4ES3_EELb1ELb0ELb1ELb1ELb0ELb0ELb0ELb0EEEvNS_16Flash_fwd_paramsE:
.text._ZN5flash16flash_fwd_kernelI23Flash_fwd_kernel_traitsILi64ELi128ELi64ELi4ELb0ELb0EN7cutlass6half_tE19Flash_kernel_traitsILi64ELi128ELi64ELi4ES3_EELb1ELb0ELb1ELb1ELb0ELb0ELb0ELb0EEEvNS_16Flash_fwd_paramsE:
        /* <DEDUP_REMOVED lines=12> */
[----:B------:R-:W-:-:S02]  /*00c0*/  ULDC.64 UR4, c[0x0][0x250] ;  /* 0x0000940000047ab9 */ /* 0x000fc40000000a00 */
[----:B------:R-:W-:Y:S01]  /*00d0*/  ULDC.64 UR8, c[0x0][0x240] ;  /* 0x0000900000087ab9 */ /* 0x000fe20000000a00 */
[----:B------:R3:W4:Y:S02]  /*00e0*/  @P1 LDG.E.64 R4, [R2.64] ;  /* 0x0000001c02041981 */ /* 0x000724000c1e1b00 */
[----:B---3--:R-:W-:Y:S01]  /*00f0*/  @P1 IMAD.MOV.U32 R2, RZ, RZ, R7 ;  /* 0x000000ffff021224 */ /* 0x008fe200078e0007 */
[----:B------:R-:W-:-:S06]  /*0100*/  @P1 MOV R3, R8 ;  /* 0x0000000800031202 */ /* 0x000fcc0000000f00 */
[----:B------:R-:W3:Y:S01]  /*0110*/  @P1 LDG.E.64 R2, [R2.64] ;  /* 0x0000001c02021981 */ /* 0x000ee2000c1e1b00 */
[----:B------:R-:W5:Y:S01]  /*0120*/  S2UR UR15, SR_CTAID.Y ;  /* 0x00000000000f79c3 */ /* 0x000f620000002600 */
[----:B------:R-:W-:Y:S02]  /*0130*/  UISETP.NE.U32.AND UP1, UPT, URZ, UR4, UPT ;  /* 0x000000043f00728c */ /* 0x000fe4000bf25070 */
[----:B------:R-:W-:Y:S02]  /*0140*/  UISETP.NE.U32.AND UP2, UPT, URZ, UR8, UPT ;  /* 0x000000083f00728c */ /* 0x000fe4000bf45070 */
[----:B------:R-:W-:Y:S02]  /*0150*/  UISETP.NE.AND.EX UP1, UPT, URZ, UR5, UPT, UP1 ;  /* 0x000000053f00728c */ /* 0x000fe4000bf25310 */
[----:B------:R-:W-:Y:S01]  /*0160*/  UISETP.NE.AND.EX UP2, UPT, URZ, UR9, UPT, UP2 ;  /* 0x000000093f00728c */ /* 0x000fe2000bf45320 */
[----:B------:R-:W1:Y:S01]  /*0170*/  S2UR UR14, SR_CTAID.Z ;  /* 0x00000000000e79c3 */ /* 0x000e620000002700 */
[----:B------:R-:W-:-:S02]  /*0180*/  ULDC.64 UR4, c[0x0][0x248] ;  /* 0x0000920000047ab9 */ /* 0x000fc40000000a00 */
[----:B------:R-:W-:Y:S02]  /*0190*/  UISETP.EQ.U32.AND UP0, UPT, URZ, UR4, UPT ;  /* 0x000000043f00728c */ /* 0x000fe4000bf02070 */
[----:B------:R-:W-:Y:S01]  /*01a0*/  UMOV UR13, 0x4 ;  /* 0x00000004000d7882 */ /* 0x000fe20000000000 */
[----:B------:R-:W-:Y:S01]  /*01b0*/  PLOP3.LUT P2, PT, PT, PT, UP2, 0x80, 0x0 ;  /* 0x000000000000781c */ /* 0x000fe20003f4f028 */
[----:B------:R-:W-:Y:S02]  /*01c0*/  ULDC.64 UR8, c[0x0][0x240] ;  /* 0x0000900000087ab9 */ /* 0x000fe40000000a00 */
[----:B-----5:R-:W-:Y:S02]  /*01d0*/  UIMAD.WIDE UR8, UR15, UR13, UR8 ;  /* 0x0000000d0f0872a5 */ /* 0x020fe4000f8e0208 */
[----:B-1----:R-:W-:-:S06]  /*01e0*/  ULOP3.LUT UR7, UR14, UR6, UR15, 0xfe, !UPT ;  /* 0x000000060e077292 */ /* 0x002fcc000f8efe0f */
[----:B--2---:R-:W-:Y:S01]  /*01f0*/  LOP3.LUT P0, RZ, R19, UR7, RZ, 0xfc, !PT ;  /* 0x0000000713ff7c12 */ /* 0x004fe2000f80fcff */
[----:B------:R-:W-:Y:S02]  /*0200*/  ULDC.U8 UR7, c[0x0][0x312] ;  /* 0x0000c48000077ab9 */ /* 0x000fe40000000000 */
[----:B------:R-:W-:-:S04]  /*0210*/  UISETP.NE.AND UP3, UPT, UR7, URZ, UPT ;  /* 0x0000003f0700728c */ /* 0x000fc8000bf65270 */
[----:B------:R-:W-:-:S06]  /*0220*/  UISETP.EQ.OR.EX UP0, UPT, URZ, UR5, !UP3, UP0 ;  /* 0x000000053f00728c */ /* 0x000fcc000df02700 */
[----:B------:R-:W-:Y:S02]  /*0230*/  @!P0 IMAD.MOV.U32 R10, RZ, RZ, c[0x0][0x308] ;  /* 0x0000c200ff0a8624 */ /* 0x000fe400078e00ff */
[----:B------:R-:W-:Y:S01]  /*0240*/  @!P0 IMAD.MOV.U32 R11, RZ, RZ, c[0x0][0x30c] ;  /* 0x0000c300ff0b8624 */ /* 0x000fe200078e00ff */
[----:B------:R-:W-:Y:S02]  /*0250*/  ULDC.64 UR4, c[0x0][0x248] ;  /* 0x0000920000047ab9 */ /* 0x000fe40000000a00 */
[----:B------:R-:W-:Y:S01]  /*0260*/  UIMAD.WIDE UR4, UR15, UR13, UR4 ;  /* 0x0000000d0f0472a5 */ /* 0x000fe2000f8e0204 */
[----:B----4-:R-:W1:Y:S08]  /*0270*/  @P1 R2UR UR30, R4 ;  /* 0x00000000041e13c2 */ /* 0x010e7000000e0000 */
[----:B------:R-:W2:Y:S01]  /*0280*/  @P1 R2UR UR31, R5 ;  /* 0x00000000051f13c2 */ /* 0x000ea200000e0000 */
[----:B-1----:R-:W-:Y:S01]  /*0290*/  IMAD.U32 R4, RZ, RZ, UR30 ;  /* 0x0000001eff047e24 */ /* 0x002fe2000f8e00ff */
[----:B---3--:R-:W-:Y:S01]  /*02a0*/  @P1 IADD3 R7, P3, R2, c[0x0][0x300], RZ ;  /* 0x0000c00002071a10 */ /* 0x008fe20007f7e0ff */
[----:B------:R-:W-:Y:S01]  /*02b0*/  IMAD.U32 R2, RZ, RZ, UR8 ;  /* 0x00000008ff027e24 */ /* 0x000fe2000f8e00ff */
[----:B--2---:R-:W-:-:S03]  /*02c0*/  MOV R5, UR31 ;  /* 0x0000001f00057c02 */ /* 0x004fc60008000f00 */
[----:B------:R-:W-:Y:S02]  /*02d0*/  @P1 IMAD.X R8, RZ, RZ, R3, P3 ;  /* 0x000000ffff081224 */ /* 0x000fe400018e0603 */
[----:B------:R1:W-:Y:S01]  /*02e0*/  @!P0 STG.E.64 [R10.64], R4 ;  /* 0x000000040a008986 */ /* 0x0003e2000c101b1c */
[----:B------:R-:W-:Y:S01]  /*02f0*/  PLOP3.LUT P1, PT, PT, PT, UP0, 0x80, 0x0 ;  /* 0x000000000000781c */ /* 0x000fe20003f2f008 */
[----:B------:R-:W-:Y:S01]  /*0300*/  IMAD.U32 R3, RZ, RZ, UR9 ;  /* 0x00000009ff037e24 */ /* 0x000fe2000f8e00ff */
[----:B------:R-:W-:Y:S02]  /*0310*/  ULDC.64 UR8, c[0x0][0x250] ;  /* 0x0000940000087ab9 */ /* 0x000fe40000000a00 */
[----:B------:R-:W-:Y:S01]  /*0320*/  @UP1 UIMAD.WIDE UR8, UR15, UR13, UR8 ;  /* 0x0000000d0f0812a5 */ /* 0x000fe2000f8e0208 */
[----:B-1----:R-:W-:Y:S01]  /*0330*/  @!P0 MOV R4, R7 ;  /* 0x0000000700048202 */ /* 0x002fe20000000f00 */
[----:B------:R-:W-:-:S05]  /*0340*/  @!P0 IMAD.MOV.U32 R5, RZ, RZ, R8 ;  /* 0x000000ffff058224 */ /* 0x000fca00078e0008 */
[----:B------:R1:W-:Y:S01]  /*0350*/  @!P0 STG.E.64 [R10.64+0x8], R4 ;  /* 0x000008040a008986 */ /* 0x0003e2000c101b1c */
[----:B------:R-:W-:-:S03]  /*0360*/  PLOP3.LUT P0, PT, PT, PT, UP1, 0x80, 0x0 ;  /* 0x000000000000781c */ /* 0x000fc60003f0f018 */
[----:B------:R2:W3:Y:S04]  /*0370*/  @P2 LDG.E R9, [R2.64] ;  /* 0x0000001c02092981 */ /* 0x0004e8000c1e1900 */
[----:B------:R2:W4:Y:S01]  /*0380*/  @P2 LDG.E R6, [R2.64+0x4] ;  /* 0x0000041c02062981 */ /* 0x000522000c1e1900 */
[----:B-1----:R-:W-:Y:S02]  /*0390*/  IMAD.U32 R4, RZ, RZ, UR8 ;  /* 0x00000008ff047e24 */ /* 0x002fe4000f8e00ff */
[----:B------:R-:W-:Y:S01]  /*03a0*/  IMAD.U32 R5, RZ, RZ, UR9 ;  /* 0x00000009ff057e24 */ /* 0x000fe2000f8e00ff */
[----:B--2---:R-:W-:Y:S01]  /*03b0*/  MOV R2, UR4 ;  /* 0x0000000400027c02 */ /* 0x004fe20008000f00 */
[----:B------:R-:W-:-:S03]  /*03c0*/  IMAD.U32 R3, RZ, RZ, UR5 ;  /* 0x00000005ff037e24 */ /* 0x000fc6000f8e00ff */
[----:B------:R1:W2:Y:S04]  /*03d0*/  @P0 LDG.E R4, [R4.64] ;  /* 0x0000001c04040981 */ /* 0x0002a8000c1e1900 */
[----:B------:R-:W5:Y:S01]  /*03e0*/  @!P1 LDG.E R0, [R2.64] ;  /* 0x0000001c02009981 */ /* 0x000f62000c1e1900 */
[----:B------:R-:W-:Y:S01]  /*03f0*/  SHF.R.S32.HI R13, RZ, 0x1f, R19 ;  /* 0x0000001fff0d7819 */ /* 0x000fe20000011413 */
[----:B------:R-:W-:Y:S02]  /*0400*/  UMOV UR20, 0xffffffff ;  /* 0xffffffff00147882 */ /* 0x000fe40000000000 */
[----:B------:R-:W-:Y:S02]  /*0410*/  UMOV UR26, 0xffffffff ;  /* 0xffffffff001a7882 */ /* 0x000fe40000000000 */
[----:B------:R-:W-:-:S02]  /*0420*/  ULDC UR4, c[0x0][0x1c0] ;  /* 0x0000700000047ab9 */ /* 0x000fc40000000800 */
[----:B------:R-:W-:Y:S02]  /*0430*/  UMOV UR18, URZ ;  /* 0x0000003f00127c82 */ /* 0x000fe40008000000 */
[----:B------:R-:W-:-:S04]  /*0440*/  UIMAD UR4, UR15, UR4, UR14 ;  /* 0x000000040f0472a4 */ /* 0x000fc8000f8e020e */
[----:B------:R-:W-:-:S04]  /*0450*/  USHF.L.U32 UR5, UR4, 0x5, URZ ;  /* 0x0000000504057899 */ /* 0x000fc8000800063f */
[----:B------:R-:W-:Y:S01]  /*0460*/  USHF.R.S32.HI UR4, URZ, 0x1f, UR5 ;  /* 0x0000001f3f047899 */ /* 0x000fe20008011405 */
[----:B-1----:R-:W-:Y:S01]  /*0470*/  LEA.HI R5, R13, R19, RZ, 0x5 ;  /* 0x000000130d057211 */ /* 0x002fe200078f28ff */
[----:B---3--:R-:W1:Y:S08]  /*0480*/  @P2 R2UR UR26, R9 ;  /* 0x00000000091a23c2 */ /* 0x008e7000000e0000 */
[----:B----4-:R-:W1:Y:S08]  /*0490*/  @P2 R2UR UR11, R6 ;  /* 0x00000000060b23c2 */ /* 0x010e7000000e0000 */
[----:B--2---:R2:W3:Y:S01]  /*04a0*/  @P0 R2UR UR18, R4 ;  /* 0x00000000041203c2 */ /* 0x0044e200000e0000 */
[----:B------:R-:W-:Y:S01]  /*04b0*/  ISETP.NE.U32.AND P0, PT, RZ, c[0x0][0x248], PT ;  /* 0x00009200ff007a0c */ /* 0x000fe20003f05070 */
[----:B-1----:R-:W-:-:S03]  /*04c0*/  @UP2 UIADD3 UR11, UR11, -UR26, URZ ;  /* 0x8000001a0b0b2290 */ /* 0x002fc6000fffe03f */
[----:B------:R-:W-:-:S03]  /*04d0*/  ISETP.NE.AND.EX P2, PT, RZ, c[0x0][0x24c], PT, P0 ;  /* 0x00009300ff007a0c */ /* 0x000fc60003f45300 */
[----:B-----5:R1:W4:Y:S01]  /*04e0*/  @!P1 R2UR UR20, R0 ;  /* 0x00000000001493c2 */ /* 0x02032200000e0000 */
[----:B------:R-:W-:Y:S01]  /*04f0*/  @!UP2 ULDC UR11, c[0x0][0x214] ;  /* 0x00008500000baab9 */ /* 0x000fe20000000800 */
[----:B-1----:R-:W-:-:S05]  /*0500*/  LOP3.LUT R0, R5, 0xffffffe0, RZ, 0xc0, !PT ;  /* 0xffffffe005007812 */ /* 0x002fca00078ec0ff */
[----:B------:R-:W-:-:S05]  /*0510*/  IMAD.IADD R16, R19, 0x1, -R0 ;  /* 0x0000000113107824 */ /* 0x000fca00078e0a00 */
[--C-:B------:R-:W-:Y:S02]  /*0520*/  IADD3 R177, P1, P0, R7, UR5, R16.reuse ;  /* 0x0000000507b17c10 */ /* 0x100fe4000f83e010 */
[----:B------:R-:W-:-:S03]  /*0530*/  SHF.R.S32.HI R0, RZ, 0x1f, R16 ;  /* 0x0000001fff007819 */ /* 0x000fc60000011410 */
[----:B------:R2:W-:Y:S01]  /*0540*/  STL [R1+0x60], R177 ;  /* 0x000060b101007387 */ /* 0x0005e20000100800 */
[----:B------:R-:W-:Y:S01]  /*0550*/  IADD3.X R243, R8, UR4, R0, P1, P0 ;  /* 0x0000000408f37c10 */ /* 0x000fe20008fe0400 */
[----:B--234-:R-:W-:Y:S05]  /*0560*/  @!P2 BRA `(.L_x_1692) ;  /* 0x000000700000a947 */ /* 0x01cfea0003800000 */
[----:B------:R-:W-:-:S13]  /*0570*/  PLOP3.LUT P0, PT, PT, PT, UP3, 0x80, 0x0 ;  /* 0x000000000000781c */ /* 0x000fda0003f0f038 */
[----:B------:R-:W2:Y:S04]  /*0580*/  @P0 LDG.E R0, [R2.64+0x4] ;  /* 0x0000041c02000981 */ /* 0x000ea8000c1e1900 */
[----:B------:R-:W3:Y:S01]  /*0590*/  @!P0 LDG.E R2, [R2.64] ;  /* 0x0000001c02028981 */ /* 0x000ee2000c1e1900 */
[----:B--2---:R-:W1:Y:S02]  /*05a0*/  @P0 R2UR UR7, R0 ;  /* 0x00000000000703c2 */ /* 0x004e6400000e0000 */
[----:B-1----:R-:W-:-:S11]  /*05b0*/  @UP3 UIADD3 UR7, UR7, -UR20, URZ ;  /* 0x8000001407073290 */ /* 0x002fd6000fffe03f */
[----:B---3--:R1:W2:Y:S02]  /*05c0*/  @!P0 R2UR UR7, R2 ;  /* 0x00000000020783c2 */ /* 0x0082a400000e0000 */
[----:B-12---:R-:W-:Y:S05]  /*05d0*/  BRA `(.L_x_1693) ;  /* 0x0000001000007947 */ /* 0x006fea0003800000 */
.L_x_1692:
[----:B------:R-:W-:Y:S02]  /*05e0*/  ULDC UR7, c[0x0][0x218] ;  /* 0x0000860000077ab9 */ /* 0x000fe40000000800 */
.L_x_1693:
        /* <DEDUP_REMOVED lines=21> */
[----:B------:R-:W-:Y:S02]  /*0740*/  UIADD3 UR6, UR10, UR9, -UR11 ;  /* 0x000000090a067290 */ /* 0x000fe4000fffe80b */
[----:B------:R-:W-:Y:S02]  /*0750*/  UIADD3 UR4, -UR11, 0xbf, UR9 ;  /* 0x000000bf0b047890 */ /* 0x000fe4000fffe109 */
[----:B------:R-:W-:Y:S02]  /*0760*/  ULDC UR12, c[0x0][0x2e4] ;  /* 0x0000b900000c7ab9 */ /* 0x000fe40000000800 */
[----:B------:R-:W-:Y:S02]  /*0770*/  ULDC UR5, c[0x0][0x2e8] ;  /* 0x0000ba0000057ab9 */ /* 0x000fe40000000800 */
[----:B------:R-:W-:Y:S02]  /*0780*/  UIADD3 UR7, UR10, 0x3f, URZ ;  /* 0x0000003f0a077890 */ /* 0x000fe4000fffe03f */
[----:B------:R-:W-:-:S02]  /*0790*/  UIADD3 UR12, UR6, -UR12, URZ ;  /* 0x8000000c060c7290 */ /* 0x000fc4000fffe03f */
[----:B------:R-:W-:Y:S02]  /*07a0*/  UIADD3 UR5, UR4, UR5, UR10 ;  /* 0x0000000504057290 */ /* 0x000fe4000fffe00a */
[----:B------:R-:W-:Y:S02]  /*07b0*/  USHF.R.S32.HI UR6, URZ, 0x1f, UR7 ;  /* 0x0000001f3f067899 */ /* 0x000fe40008011407 */
[----:B------:R-:W-:Y:S02]  /*07c0*/  USHF.R.S32.HI UR8, URZ, 0x1f, UR12 ;  /* 0x0000001f3f087899 */ /* 0x000fe4000801140c */
[----:B------:R-:W-:Y:S02]  /*07d0*/  USHF.R.S32.HI UR4, URZ, 0x1f, UR5 ;  /* 0x0000001f3f047899 */ /* 0x000fe40008011405 */
[----:B------:R-:W-:Y:S02]  /*07e0*/  ULEA.HI UR6, UR6, UR7, URZ, 0x6 ;  /* 0x0000000706067291 */ /* 0x000fe4000f8f303f */
        /* <DEDUP_REMOVED lines=12> */
[----:B------:R-:W-:Y:S01]  /*08b0*/  UISETP.NE.AND UP0, UPT, UR26, -0x1, UPT ;  /* 0xffffffff1a00788c */ /* 0x000fe2000bf05270 */
[----:B------:R-:W-:Y:S01]  /*08c0*/  LEA.HI R4, R13, R19, RZ, 0x3 ;  /* 0x000000130d047211 */ /* 0x000fe200078f18ff */
[----:B------:R-:W-:Y:S01]  /*08d0*/  ULDC.64 UR4, c[0x0][0x1e8] ;  /* 0x00007a0000047ab9 */ /* 0x000fe20000000a00 */
[----:B------:R-:W1:Y:S01]  /*08e0*/  S2R R8, SR_CTAID.Z ;  /* 0x0000000000087919 */ /* 0x000e620000002700 */
[----:B------:R-:W-:Y:S01]  /*08f0*/  USHF.R.S32.HI UR10, URZ, 0x1f, UR14 ;  /* 0x0000001f3f0a7899 */ /* 0x000fe2000801140e */
[----:B------:R-:W-:Y:S01]  /*0900*/  LOP3.LUT R0, R4, 0xfffffff8, RZ, 0xc0, !PT ;  /* 0xfffffff804007812 */ /* 0x000fe200078ec0ff */
[----:B------:R-:W-:Y:S01]  /*0910*/  ULDC.64 UR6, c[0x0][0x1e0] ;  /* 0x0000780000067ab9 */ /* 0x000fe20000000a00 */
[----:B------:R-:W2:Y:S01]  /*0920*/  S2R R6, SR_CTAID.X ;  /* 0x0000000000067919 */ /* 0x000ea20000002500 */
[----:B------:R-:W-:Y:S01]  /*0930*/  UIADD3 UR11, -UR9, UR11, URZ ;  /* 0x0000000b090b7290 */ /* 0x000fe2000fffe13f */
[----:B------:R-:W-:Y:S01]  /*0940*/  SHF.R.S32.HI R4, RZ, 0x3, R4 ;  /* 0x00000003ff047819 */ /* 0x000fe20000011404 */
[----:B------:R-:W-:Y:S01]  /*0950*/  IMAD.IADD R14, R19, 0x1, -R0 ;  /* 0x00000001130e7824 */ /* 0x000fe200078e0a00 */
[----:B------:R-:W-:Y:S01]  /*0960*/  @UP0 UIMAD.WIDE.U32 UR12, UR26, UR4, URZ ;  /* 0x000000041a0c02a5 */ /* 0x000fe2000f8e003f */
[----:B------:R-:W-:Y:S01]  /*0970*/  BSSY B0, `(.L_x_1695) ;  /* 0x000003d000007945 */ /* 0x000fe20003800000 */
[----:B------:R-:W-:Y:S01]  /*0980*/  @!UP0 UIMAD.WIDE.U32 UR16, UR15, UR6, URZ ;  /* 0x000000060f1082a5 */ /* 0x000fe2000f8e003f */
[----:B------:R-:W-:Y:S01]  /*0990*/  IMAD.SHL.U32 R0, R14, 0x8, RZ ;  /* 0x000000080e007824 */ /* 0x000fe200078e00ff */
[----:B------:R-:W-:Y:S01]  /*09a0*/  @UP0 UIMAD UR8, UR26, UR5, UR13 ;  /* 0x000000051a0802a4 */ /* 0x000fe2000f8e020d */
[----:B------:R-:W-:Y:S01]  /*09b0*/  SHF.R.S32.HI R5, RZ, 0x1f, R4 ;  /* 0x0000001fff057819 */ /* 0x000fe20000011404 */
[----:B------:R-:W-:Y:S01]  /*09c0*/  @!UP0 USHF.R.S32.HI UR13, URZ, 0x1f, UR15 ;  /* 0x0000001f3f0d8899 */ /* 0x000fe2000801140f */
[----:B------:R-:W-:Y:S01]  /*09d0*/  ISETP.GE.AND P4, PT, R4, UR11, PT ;  /* 0x0000000b04007c0c */ /* 0x000fe2000bf86270 */
[----:B------:R-:W-:Y:S01]  /*09e0*/  ULDC.64 UR4, c[0x0][0x1f0] ;  /* 0x00007c0000047ab9 */ /* 0x000fe20000000a00 */
[----:B------:R-:W-:Y:S01]  /*09f0*/  ISETP.GE.AND P1, PT, R0, c[0x0][0x220], PT ;  /* 0x0000880000007a0c */ /* 0x000fe20003f26270 */
[----:B------:R-:W-:-:S02]  /*0a00*/  UIMAD UR4, UR10, UR4, URZ ;  /* 0x000000040a0472a4 */ /* 0x000fc4000f8e023f */
[----:B------:R-:W-:Y:S02]  /*0a10*/  @!UP0 UIMAD UR13, UR13, UR6, URZ ;  /* 0x000000060d0d82a4 */ /* 0x000fe4000f8e023f */
[----:B------:R-:W-:Y:S02]  /*0a20*/  UIMAD UR5, UR14, UR5, UR4 ;  /* 0x000000050e0572a4 */ /* 0x000fe4000f8e0204 */
[----:B------:R-:W-:Y:S02]  /*0a30*/  ULDC.U8 UR10, c[0x0][0x328] ;  /* 0x0000ca00000a7ab9 */ /* 0x000fe40000000000 */
[----:B------:R-:W-:Y:S02]  /*0a40*/  ULDC.U8 UR4, c[0x0][0x329] ;  /* 0x0000ca4000047ab9 */ /* 0x000fe40000000000 */
[----:B------:R-:W-:Y:S02]  /*0a50*/  UISETP.NE.AND UP2, UPT, UR4, URZ, UPT ;  /* 0x0000003f0400728c */ /* 0x000fe4000bf45270 */
[----:B------:R-:W-:-:S02]  /*0a60*/  UISETP.NE.AND UP3, UPT, UR10, URZ, UPT ;  /* 0x0000003f0a00728c */ /* 0x000fc4000bf65270 */
[----:B------:R-:W-:Y:S02]  /*0a70*/  @!UP0 UIMAD UR13, UR15, UR7, UR13 ;  /* 0x000000070f0d82a4 */ /* 0x000fe4000f8e020d */
[----:B------:R-:W-:Y:S02]  /*0a80*/  UISETP.EQ.AND UP3, UPT, UR4, URZ, UP3 ;  /* 0x0000003f0400728c */ /* 0x000fe40009f62270 */
[----:B------:R-:W-:Y:S02]  /*0a90*/  @UP0 UMOV UR18, UR12 ;  /* 0x0000000c00120c82 */ /* 0x000fe40008000000 */
[----:B------:R-:W-:Y:S02]  /*0aa0*/  ULDC UR7, c[0x0][0x214] ;  /* 0x0000850000077ab9 */ /* 0x000fe40000000800 */
[----:B------:R-:W-:Y:S02]  /*0ab0*/  @!UP2 UISETP.NE.AND UP1, UPT, UR10, URZ, UPT ;  /* 0x0000003f0a00a28c */ /* 0x000fe4000bf25270 */
[----:B------:R-:W-:-:S02]  /*0ac0*/  @UP2 ULDC UR12, c[0x0][0x210] ;  /* 0x00008400000c2ab9 */ /* 0x000fc40000000800 */
[----:B------:R-:W-:Y:S02]  /*0ad0*/  ULDC UR6, c[0x0][0x234] ;  /* 0x00008d0000067ab9 */ /* 0x000fe40000000800 */
[----:B------:R-:W-:Y:S02]  /*0ae0*/  @UP2 UIMAD UR12, UR12, UR7, URZ ;  /* 0x000000070c0c22a4 */ /* 0x000fe4000f8e023f */
[----:B------:R-:W-:Y:S02]  /*0af0*/  @!UP2 USEL UR12, UR7, UR6, !UP1 ;  /* 0x00000006070ca287 */ /* 0x000fe4000c800000 */
[----:B------:R-:W-:Y:S02]  /*0b00*/  ULDC UR4, c[0x0][0x1c0] ;  /* 0x0000700000047ab9 */ /* 0x000fe40000000800 */
[----:B------:R-:W-:Y:S02]  /*0b10*/  @UP2 UMOV UR19, 0x1 ;  /* 0x0000000100132882 */ /* 0x000fe40000000000 */
[----:B------:R-:W-:-:S02]  /*0b20*/  @!UP2 UIMAD UR19, UR12, UR4, URZ ;  /* 0x000000040c13a2a4 */ /* 0x000fc4000f8e023f */
[----:B------:R-:W-:Y:S02]  /*0b30*/  @!UP0 UMOV UR18, UR16 ;  /* 0x0000001000128c82 */ /* 0x000fe40008000000 */
[----:B------:R-:W-:Y:S01]  /*0b40*/  @!UP0 UIADD3 UR8, UR17, UR13, URZ ;  /* 0x0000000d11088290 */ /* 0x000fe2000fffe03f */
[C---:B------:R-:W-:Y:S01]  /*0b50*/  IADD3 R2, P0, R0.reuse, UR18, RZ ;  /* 0x0000001200027c10 */ /* 0x040fe2000ff1e0ff */
[----:B------:R-:W-:Y:S02]  /*0b60*/  @UP3 UIMAD UR10, UR15, UR7, URZ ;  /* 0x000000070f0a32a4 */ /* 0x000fe4000f8e023f */
[----:B------:R-:W-:Y:S02]  /*0b70*/  UIMAD UR19, UR15, UR19, URZ ;  /* 0x000000130f1372a4 */ /* 0x000fe4000f8e023f */
[----:B------:R-:W-:Y:S01]  /*0b80*/  @UP3 USEL UR10, UR10, UR26, !UP0 ;  /* 0x0000001a0a0a3287 */ /* 0x000fe2000c000000 */
[----:B------:R-:W-:Y:S01]  /*0b90*/  LEA.HI.X.SX32 R3, R0, UR8, 0x1, P0 ;  /* 0x0000000800037c11 */ /* 0x000fe200080f0eff */
[----:B------:R-:W-:Y:S01]  /*0ba0*/  @UP2 ULDC UR20, c[0x0][0x210] ;  /* 0x0000840000142ab9 */ /* 0x000fe20000000800 */
[----:B------:R-:W-:Y:S01]  /*0bb0*/  ISETP.GE.OR P0, PT, R4, UR11, P1 ;  /* 0x0000000b04007c0c */ /* 0x000fe20008f06670 */
[----:B------:R-:W-:-:S02]  /*0bc0*/  USEL UR19, UR19, URZ, !UP3 ;  /* 0x0000003f13137287 */ /* 0x000fc4000d800000 */
[----:B------:R-:W-:Y:S01]  /*0bd0*/  @!UP2 UMOV UR20, 0x1 ;  /* 0x000000010014a882 */ /* 0x000fe20000000000 */
[----:B-1----:R-:W-:Y:S01]  /*0be0*/  IMAD.WIDE.U32 R8, R8, c[0x0][0x1f0], R2 ;  /* 0x00007c0008087a25 */ /* 0x002fe200078e0002 */
[----:B------:R-:W-:Y:S02]  /*0bf0*/  UIMAD UR9, UR9, UR20, URZ ;  /* 0x00000014090972a4 */ /* 0x000fe4000f8e023f */
[----:B------:R-:W-:Y:S01]  /*0c00*/  UIMAD UR12, UR14, UR12, UR19 ;  /* 0x0000000c0e0c72a4 */ /* 0x000fe2000f8e0213 */
[----:B--2---:R-:W-:Y:S01]  /*0c10*/  IMAD.WIDE R2, R6, 0x80, R4 ;  /* 0x0000008006027825 */ /* 0x004fe200078e0204 */
[----:B------:R-:W-:Y:S01]  /*0c20*/  @!UP3 UMOV UR22, URZ ;  /* 0x0000003f0016bc82 */ /* 0x000fe20008000000 */
[----:B------:R-:W-:Y:S01]  /*0c30*/  IADD3 R7, R9, UR5, RZ ;  /* 0x0000000509077c10 */ /* 0x000fe2000fffe0ff */
[----:B------:R-:W-:Y:S02]  /*0c40*/  @UP3 UMOV UR22, UR10 ;  /* 0x0000000a00163c82 */ /* 0x000fe40008000000 */
        /* <DEDUP_REMOVED lines=15> */
.L_x_1696:
[----:B------:R-:W-:Y:S05]  /*0d40*/  BSYNC B0 ;  /* 0x0000000000007941 */ /* 0x000fea0003800000 */
.L_x_1695:
        /* <DEDUP_REMOVED lines=16> */
.L_x_1698:
[----:B------:R-:W-:Y:S05]  /*0e50*/  BSYNC B0 ;  /* 0x0000000000007941 */ /* 0x000fea0003800000 */
.L_x_1697:
        /* <DEDUP_REMOVED lines=17> */
.L_x_1700:
[----:B------:R-:W-:Y:S05]  /*0f70*/  BSYNC B0 ;  /* 0x0000000000007941 */ /* 0x000fea0003800000 */
.L_x_1699:
        /* <DEDUP_REMOVED lines=16> */
.L_x_1702:
[----:B------:R-:W-:Y:S05]  /*1080*/  BSYNC B0 ;  /* 0x0000000000007941 */ /* 0x000fea0003800000 */
.L_x_1701:
        /* <DEDUP_REMOVED lines=17> */
.L_x_1704:
[----:B------:R-:W-:Y:S05]  /*11a0*/  BSYNC B0 ;  /* 0x0000000000007941 */ /* 0x000fea0003800000 */
.L_x_1703:
        /* <DEDUP_REMOVED lines=17> */
.L_x_1706:
[----:B------:R-:W-:Y:S05]  /*12c0*/  BSYNC B0 ;  /* 0x0000000000007941 */ /* 0x000fea0003800000 */
.L_x_1705:
        /* <DEDUP_REMOVED lines=16> */
.L_x_1708:
[----:B------:R-:W-:Y:S05]  /*13d0*/  BSYNC B0 ;  /* 0x0000000000007941 */ /* 0x000fea0003800000 */
.L_x_1707:
        /* <DEDUP_REMOVED lines=15> */
.L_x_1710:
[----:B------:R-:W-:Y:S05]  /*14d0*/  BSYNC B0 ;  /* 0x0000000000007941 */ /* 0x000fea0003800000 */
.L_x_1709:
        /* <DEDUP_REMOVED lines=69> */
.L_x_1694:
[----:B------:R-:W-:Y:S01]  /*1930*/  UISETP.NE.AND UP0, UPT, UR26, -0x1, UPT ;  /* 0xffffffff1a00788c */ /* 0x000fe2000bf05270 */
[----:B------:R-:W1:Y:S01]  /*1940*/  LDC.U8 R81, c[0x0][0x2d8] ;  /* 0x0000b600ff517b82 */ /* 0x000e620000000000 */
[----:B------:R-:W-:Y:S02]  /*1950*/  UISETP.NE.AND UP1, UPT, UR20, -0x1, UPT ;  /* 0xffffffff1400788c */ /* 0x000fe4000bf25270 */
[----:B------:R-:W-:Y:S02]  /*1960*/  ULDC.64 UR4, c[0x0][0x190] ;  /* 0x0000640000047ab9 */ /* 0x000fe40000000a00 */
[----:B------:R-:W-:Y:S02]  /*1970*/  ULDC.64 UR6, c[0x0][0x178] ;  /* 0x00005e0000067ab9 */ /* 0x000fe40000000a00 */
[----:B------:R-:W-:-:S03]  /*1980*/  PLOP3.LUT P0, PT, PT, PT, UP1, 0x80, 0x0 ;  /* 0x000000000000781c */ /* 0x000fc60003f0f018 */
[----:B------:R-:W-:Y:S02]  /*1990*/  @UP0 UIMAD.WIDE.U32 UR16, UR26, UR4, URZ ;  /* 0x000000041a1002a5 */ /* 0x000fe4000f8e003f */
[----:B------:R-:W-:Y:S02]  /*19a0*/  @!UP0 USHF.R.S32.HI UR12, URZ, 0x1f, UR15 ;  /* 0x0000001f3f0c8899 */ /* 0x000fe4000801140f */
[----:B------:R-:W-:Y:S02]  /*19b0*/  @UP0 UIMAD UR8, UR26, UR5, UR17 ;  /* 0x000000051a0802a4 */ /* 0x000fe4000f8e0211 */
[----:B------:R-:W-:Y:S02]  /*19c0*/  @UP1 UIADD3 UR17, UR18, UR20, URZ ;  /* 0x0000001412111290 */ /* 0x000fe4000fffe03f */
[----:B------:R-:W-:Y:S02]  /*19d0*/  ULDC.64 UR4, c[0x0][0x198] ;  /* 0x0000660000047ab9 */ /* 0x000fe40000000a00 */
[----:B------:R-:W-:-:S02]  /*19e0*/  @!UP0 UIMAD UR12, UR12, UR6, URZ ;  /* 0x000000060c0c82a4 */ /* 0x000fc4000f8e023f */
[----:B------:R-:W-:Y:S02]  /*19f0*/  @UP1 UIMAD.WIDE.U32 UR22, UR17, UR4, URZ ;  /* 0x00000004111612a5 */ /* 0x000fe4000f8e003f */
[----:B------:R-:W-:Y:S02]  /*1a00*/  @!UP0 UIMAD.WIDE.U32 UR24, UR15, UR6, URZ ;  /* 0x000000060f1882a5 */ /* 0x000fe4000f8e003f */
[----:B------:R-:W-:Y:S02]  /*1a10*/  @!UP0 UIMAD UR7, UR15, UR7, UR12 ;  /* 0x000000070f0782a4 */ /* 0x000fe4000f8e020c */
[----:B------:R-:W-:Y:S02]  /*1a20*/  @UP1 UIMAD UR12, UR17, UR5, UR23 ;  /* 0x00000005110c12a4 */ /* 0x000fe4000f8e0217 */
[----:B------:R-:W-:Y:S02]  /*1a30*/  @UP0 UMOV UR6, UR16 ;  /* 0x0000001000060c82 */ /* 0x000fe40008000000 */
[----:B------:R-:W-:-:S02]  /*1a40*/  USHF.R.S32.HI UR17, URZ, 0x1f, UR14 ;  /* 0x0000001f3f117899 */ /* 0x000fc4000801140e */
[----:B------:R-:W-:Y:S02]  /*1a50*/  @!UP0 UIADD3 UR8, UR25, UR7, URZ ;  /* 0x0000000719088290 */ /* 0x000fe4000fffe03f */
[----:B------:R-:W-:Y:S02]  /*1a60*/  @!UP0 UMOV UR6, UR24 ;  /* 0x0000001800068c82 */ /* 0x000fe40008000000 */
[----:B------:R-:W-:Y:S01]  /*1a70*/  @UP1 UMOV UR16, UR22 ;  /* 0x0000001600101c82 */ /* 0x000fe20008000000 */
[----:B------:R-:W-:Y:S05]  /*1a80*/  @P0 BRA `(.L_x_1711) ;  /* 0x000000d000000947 */ /* 0x000fea0003800000 */
[----:B-1----:R-:W-:Y:S02]  /*1a90*/  USHF.R.S32.HI UR12, URZ, 0x1f, UR18 ;  /* 0x0000001f3f0c7899 */ /* 0x002fe40008011412 */
[----:B------:R-:W-:Y:S02]  /*1aa0*/  ULDC.64 UR4, c[0x0][0x198] ;  /* 0x0000660000047ab9 */ /* 0x000fe40000000a00 */
[----:B------:R-:W-:Y:S02]  /*1ab0*/  UIMAD UR12, UR12, UR4, URZ ;  /* 0x000000040c0c72a4 */ /* 0x000fe4000f8e023f */
[----:B------:R-:W-:-:S02]  /*1ac0*/  UIMAD.WIDE.U32 UR22, UR18, UR4, URZ ;  /* 0x00000004121672a5 */ /* 0x000fc4000f8e003f */
[----:B------:R-:W-:Y:S02]  /*1ad0*/  UIMAD UR12, UR18, UR5, UR12 ;  /* 0x00000005120c72a4 */ /* 0x000fe4000f8e020c */
[----:B------:R-:W-:Y:S02]  /*1ae0*/  USHF.R.S32.HI UR7, URZ, 0x1f, UR15 ;  /* 0x0000001f3f077899 */ /* 0x000fe4000801140f */
[----:B------:R-:W-:Y:S02]  /*1af0*/  UIADD3 UR23, UR23, UR12, URZ ;  /* 0x0000000c17177290 */ /* 0x000fe4000fffe03f */
[----:B------:R-:W-:Y:S02]  /*1b00*/  ULDC.64 UR4, c[0x0][0x180] ;  /* 0x0000600000047ab9 */ /* 0x000fe40000000a00 */
[----:B------:R-:W-:Y:S02]  /*1b10*/  UIMAD UR7, UR7, UR4, URZ ;  /* 0x00000004070772a4 */ /* 0x000fe4000f8e023f */
[----:B------:R-:W-:-:S02]  /*1b20*/  UIMAD.WIDE.U32 UR22, UR15, UR4, UR22 ;  /* 0x000000040f1672a5 */ /* 0x000fc4000f8e0016 */
[----:B------:R-:W-:-:S04]  /*1b30*/  UIMAD UR5, UR15, UR5, UR7 ;  /* 0x000000050f0572a4 */ /* 0x000fc8000f8e0207 */
[----:B------:R-:W-:Y:S02]  /*1b40*/  UIADD3 UR12, UR23, UR5, URZ ;  /* 0x00000005170c7290 */ /* 0x000fe4000fffe03f */
[----:B------:R-:W-:Y:S02]  /*1b50*/  UMOV UR16, UR22 ;  /* 0x0000001600107c82 */ /* 0x000fe40008000000 */
.L_x_1711:
[----:B-1----:R-:W-:Y:S01]  /*1b60*/  IABS R4, c[0x0][0x1c8] ;  /* 0x0000720000047a13 */ /* 0x002fe20000000000 */
        /* <DEDUP_REMOVED lines=43> */
.L_x_1712:
[----:B------:R-:W1:Y:S01]  /*1e20*/  S2R R244, SR_CTAID.X ;  /* 0x0000000000f47919 */ /* 0x000e620000002500 */
[CC--:B------:R-:W-:Y:S01]  /*1e30*/  LEA.HI R0, R13.reuse, R19.reuse, RZ, 0x3 ;  /* 0x000000130d007211 */ /* 0x0c0fe200078f18ff */
[----:B------:R-:W-:Y:S01]  /*1e40*/  ULDC.64 UR4, c[0x0][0x1a8] ;  /* 0x00006a0000047ab9 */ /* 0x000fe20000000a00 */
[----:B------:R-:W-:Y:S01]  /*1e50*/  LEA.HI R4, R13, R19, RZ, 0x6 ;  /* 0x000000130d047211 */ /* 0x000fe200078f30ff */
[----:B------:R-:W2:Y:S01]  /*1e60*/  S2R R8, SR_CTAID.Z ;  /* 0x0000000000087919 */ /* 0x000ea20000002700 */
[----:B------:R-:W-:Y:S01]  /*1e70*/  SHF.R.S32.HI R10, RZ, 0x3, R0 ;  /* 0x00000003ff0a7819 */ /* 0x000fe20000011400 */
[----:B------:R-:W-:Y:S01]  /*1e80*/  UIMAD UR4, UR17, UR4, URZ ;  /* 0x00000004110472a4 */ /* 0x000fe2000f8e023f */
[----:B------:R-:W-:Y:S01]  /*1e90*/  LOP3.LUT R0, R0, 0xfffffff8, RZ, 0xc0, !PT ;  /* 0xfffffff800007812 */ /* 0x000fe200078ec0ff */
[----:B------:R-:W-:Y:S01]  /*1ea0*/  IMAD.SHL.U32 R4, R4, 0x8, RZ ;  /* 0x0000000804047824 */ /* 0x000fe200078e00ff */
[----:B------:R-:W-:Y:S01]  /*1eb0*/  SHF.R.S32.HI R11, RZ, 0x1f, R10 ;  /* 0x0000001fff0b7819 */ /* 0x000fe2000001140a */
[----:B------:R-:W-:Y:S01]  /*1ec0*/  IMAD.SHL.U32 R2, R10, 0x40, RZ ;  /* 0x000000400a027824 */ /* 0x000fe200078e00ff */
[----:B------:R-:W-:Y:S01]  /*1ed0*/  UIMAD UR4, UR14, UR5, UR4 ;  /* 0x000000050e0472a4 */ /* 0x000fe2000f8e0204 */
[----:B------:R-:W-:Y:S01]  /*1ee0*/  IMAD.IADD R28, R19, 0x1, -R0 ;  /* 0x00000001131c7824 */ /* 0x000fe200078e0a00 */
[----:B------:R-:W-:Y:S01]  /*1ef0*/  BSSY B0, `(.L_x_1713) ;  /* 0x0000023000007945 */ /* 0x000fe20003800000 */
[----:B------:R-:W-:-:S02]  /*1f00*/  SHF.R.S32.HI R80, RZ, 0x5, R5 ;  /* 0x00000005ff507819 */ /* 0x000fc40000011405 */
[----:B------:R-:W-:Y:S01]  /*1f10*/  IMAD.SHL.U32 R180, R28, 0x8, RZ ;  /* 0x000000081cb47824 */ /* 0x000fe200078e00ff */
[----:B------:R-:W-:Y:S02]  /*1f20*/  LOP3.LUT R0, R2, 0x1c0, RZ, 0xc0, !PT ;  /* 0x000001c002007812 */ /* 0x000fe400078ec0ff */
[----:B------:R-:W-:Y:S02]  /*1f30*/  SHF.R.S32.HI R18, RZ, 0x1f, R12 ;  /* 0x0000001fff127819 */ /* 0x000fe4000001140c */
[----:B------:R-:W-:Y:S02]  /*1f40*/  SHF.R.S32.HI R181, RZ, 0x1f, R180 ;  /* 0x0000001fffb57819 */ /* 0x000fe400000114b4 */
[----:B------:R-:W-:Y:S01]  /*1f50*/  SHF.R.U32.HI R3, RZ, 0x3, R0 ;  /* 0x00000003ff037819 */ /* 0x000fe20000011600 */
[----:B-1----:R-:W-:Y:S01]  /*1f60*/  IMAD.WIDE R20, R244, 0x80, R10 ;  /* 0x00000080f4147825 */ /* 0x002fe200078e020a */
[----:B------:R-:W-:Y:S01]  /*1f70*/  IADD3 R2, P0, R180, UR6, RZ ;  /* 0x00000006b4027c10 */ /* 0x000fe2000ff1e0ff */
[----:B------:R1:W-:Y:S01]  /*1f80*/  STL.64 [R1+0x48], R180 ;  /* 0x000048b401007387 */ /* 0x0003e20000100a00 */
[----:B------:R-:W-:Y:S01]  /*1f90*/  LOP3.LUT R0, R0, 0x38, R180, 0xf8, !PT ;  /* 0x0000003800007812 */ /* 0x000fe200078ef8b4 */
[----:B------:R-:W-:-:S02]  /*1fa0*/  UIADD3 UR6, -UR9, UR11, URZ ;  /* 0x0000000b09067290 */ /* 0x000fc4000fffe13f */
[----:B------:R1:W-:Y:S01]  /*1fb0*/  STL.64 [R1+0x40], R20 ;  /* 0x0000401401007387 */ /* 0x0003e20000100a00 */
[----:B------:R-:W-:Y:S02]  /*1fc0*/  LOP3.LUT R0, R0, R3, RZ, 0x3c, !PT ;  /* 0x0000000300007212 */ /* 0x000fe400078e3cff */
[----:B------:R-:W-:Y:S02]  /*1fd0*/  IADD3.X R3, R181, UR8, RZ, P0, !PT ;  /* 0x00000008b5037c10 */ /* 0x000fe400087fe4ff */
        /* <DEDUP_REMOVED lines=20> */
.L_x_1714:
[----:B------:R-:W-:Y:S05]  /*2120*/  BSYNC B0 ;  /* 0x0000000000007941 */ /* 0x000fea0003800000 */
.L_x_1713:
        /* <DEDUP_REMOVED lines=21> */
.L_x_1716:
[----:B------:R-:W-:Y:S05]  /*2280*/  BSYNC B0 ;  /* 0x0000000000007941 */ /* 0x000fea0003800000 */
.L_x_1715:
        /* <DEDUP_REMOVED lines=21> */
.L_x_1718:
[----:B------:R-:W-:Y:S05]  /*23e0*/  BSYNC B0 ;  /* 0x0000000000007941 */ /* 0x000fea0003800000 */
.L_x_1717:
        /* <DEDUP_REMOVED lines=21> */
.L_x_1720:
[----:B------:R-:W-:Y:S05]  /*2540*/  BSYNC B0 ;  /* 0x0000000000007941 */ /* 0x000fea0003800000 */
.L_x_1719:
[----:B------:R-:W-:Y:S01]  /*2550*/  IADD3 R0, R10, 0x40, RZ ;  /* 0x000000400a007810 */ /* 0x000fe20007ffe0ff */
[----:B------:R-:W-:Y:S03]  /*2560*/  BSSY B0, `(.L_x_1721) ;  /* 0x0000015000007945 */ /* 0x000fe60003800000 */
[----:B------:R-:W-:Y:S01]  /*2570*/  ISETP.GE.AND P0, PT, R0, UR6, PT ;  /* 0x0000000600007c0c */ /* 0x000fe2000bf06270 */
        /* <DEDUP_REMOVED lines=19> */
.L_x_1722:
[----:B------:R-:W-:Y:S05]  /*26b0*/  BSYNC B0 ;  /* 0x0000000000007941 */ /* 0x000fea0003800000 */
.L_x_1721:
[----:B-1----:R-:W-:Y:S01]  /*26c0*/  IADD3 R0, R10, 0x50, RZ ;  /* 0x000000500a007810 */ /* 0x002fe20007ffe0ff */
        /* <DEDUP_REMOVED lines=21> */
.L_x_1724:
[----:B------:R-:W-:Y:S05]  /*2820*/  BSYNC B0 ;  /* 0x0000000000007941 */ /* 0x000fea0003800000 */
.L_x_1723:
        /* <DEDUP_REMOVED lines=22> */
.L_x_1726:
[----:B------:R-:W-:Y:S05]  /*2990*/  BSYNC B0 ;  /* 0x0000000000007941 */ /* 0x000fea0003800000 */
.L_x_1725:
[----:B-1----:R-:W-:Y:S01]  /*29a0*/  IADD3 R0, R10, 0x70, RZ ;  /* 0x000000700a007810 */ /* 0x002fe20007ffe0ff */
[----:B------:R-:W-:Y:S01]  /*29b0*/  UMOV UR22, 0x6 ;  /* 0x0000000600167882 */ /* 0x000fe20000000000 */
[----:B------:R-:W-:Y:S01]  /*29c0*/  BSSY B0, `(.L_x_1727) ;  /* 0x0000018000007945 */ /* 0x000fe20003800000 */
[----:B------:R-:W-:Y:S01]  /*29d0*/  ULDC.64 UR20, c[0x0][0x198] ;  /* 0x0000660000147ab9 */ /* 0x000fe20000000a00 */
[----:B------:R-:W-:Y:S01]  /*29e0*/  ISETP.GE.AND P0, PT, R0, UR6, PT ;  /* 0x0000000600007c0c */ /* 0x000fe2000bf06270 */
[----:B------:R1:W-:Y:S01]  /*29f0*/  STL [R1+0x68], R0 ;  /* 0x0000680001007387 */ /* 0x0003e20000100800 */
[----:B------:R-:W-:Y:S02]  /*2a00*/  USHF.L.U64.HI UR7, UR20, UR22, UR21 ;  /* 0x0000001614077299 */ /* 0x000fe40008010215 */
[----:B------:R-:W-:-:S09]  /*2a10*/  USHF.L.U32 UR8, UR20, 0x6, URZ ;  /* 0x0000000614087899 */ /* 0x000fd2000800063f */
        /* <DEDUP_REMOVED lines=18> */
.L_x_1728:
[----:B------:R-:W-:Y:S05]  /*2b40*/  BSYNC B0 ;  /* 0x0000000000007941 */ /* 0x000fea0003800000 */
.L_x_1727:
[----:B------:R-:W-:Y:S01]  /*2b50*/  IMAD R6, R11, c[0x0][0x198], RZ ;  /* 0x000066000b067a24 */ /* 0x000fe200078e02ff */
[----:B------:R-:W-:Y:S01]  /*2b60*/  LEA.HI R13, R13, R19, RZ, 0x4 ;  /* 0x000000130d0d7211 */ /* 0x000fe200078f20ff */
[--C-:B---3--:R-:W-:Y:S01]  /*2b70*/  IMAD.WIDE.U32 R4, R10, c[0x0][0x198], R180.reuse ;  /* 0x000066000a047a25 */ /* 0x108fe200078e00b4 */
[----:B------:R-:W-:Y:S01]  /*2b80*/  UIADD3 UR35, UR32, -0x1, URZ ;  /* 0xffffffff20237890 */ /* 0x000fe2000fffe03f */
[----:B------:R-:W-:Y:S01]  /*2b90*/  MOV R176, UR8 ;  /* 0x0000000800b07c02 */ /* 0x000fe20008000f00 */
[----:B------:R-:W-:Y:S01]  /*2ba0*/  BSSY B0, `(.L_x_1729) ;  /* 0x000002f000007945 */ /* 0x000fe20003800000 */
[----:B-1----:R-:W-:Y:S01]  /*2bb0*/  IMAD R0, R11, c[0x0][0x1a0], RZ ;  /* 0x000068000b007a24 */ /* 0x002fe200078e02ff */
[----:B------:R-:W-:Y:S01]  /*2bc0*/  IADD3 R4, P1, R4, UR16, RZ ;  /* 0x0000001004047c10 */ /* 0x000fe2000ff3e0ff */
[C---:B------:R-:W-:Y:S01]  /*2bd0*/  IMAD.WIDE.U32 R2, R10.reuse, c[0x0][0x1a0], R180 ;  /* 0x000068000a027a25 */ /* 0x040fe200078e00b4 */
[----:B------:R-:W-:Y:S02]  /*2be0*/  USHF.R.S32.HI UR16, URZ, 0x1f, UR35 ;  /* 0x0000001f3f107899 */ /* 0x000fe40008011423 */
[----:B------:R-:W-:Y:S01]  /*2bf0*/  UIMAD UR4, UR7, UR35, URZ ;  /* 0x00000023070472a4 */ /* 0x000fe2000f8e023f */
[----:B------:R-:W-:Y:S01]  /*2c00*/  IMAD R6, R10, c[0x0][0x19c], R6 ;  /* 0x000067000a067a24 */ /* 0x000fe200078e0206 */
[----:B------:R-:W-:Y:S01]  /*2c10*/  IADD3 R2, P0, R2, UR24, RZ ;  /* 0x0000001802027c10 */ /* 0x000fe2000ff1e0ff */
[----:B------:R-:W-:Y:S01]  /*2c20*/  IMAD R0, R10, c[0x0][0x1a4], R0 ;  /* 0x000069000a007a24 */ /* 0x000fe200078e0200 */
[----:B------:R-:W-:Y:S01]  /*2c30*/  UIMAD UR4, UR16, UR8, UR4 ;  /* 0x00000008100472a4 */ /* 0x000fe2000f8e0204 */
[C---:B------:R-:W-:Y:S01]  /*2c40*/  IMAD R7, R18.reuse, c[0x0][0x1b0], RZ ;  /* 0x00006c0012077a24 */ /* 0x040fe200078e02ff */
[----:B------:R-:W-:Y:S01]  /*2c50*/  IADD3.X R5, R5, UR12, R6, P1, !PT ;  /* 0x0000000c05057c10 */ /* 0x000fe20008ffe406 */
[----:B------:R-:W-:Y:S01]  /*2c60*/  UIMAD UR12, UR35, -0x40, UR10 ;  /* 0xffffffc0230c78a4 */ /* 0x000fe2000f8e020a */
[----:B------:R-:W-:Y:S01]  /*2c70*/  IADD3.X R3, R3, UR23, R0, P0, !PT ;  /* 0x0000001703037c10 */ /* 0x000fe200087fe400 */
[----:B------:R-:W-:Y:S01]  /*2c80*/  IMAD R0, R18, c[0x0][0x1b8], RZ ;  /* 0x00006e0012007a24 */ /* 0x000fe200078e02ff */
[----:B------:R-:W-:Y:S01]  /*2c90*/  LOP3.LUT R6, R13, 0xfffffff0, RZ, 0xc0, !PT ;  /* 0xfffffff00d067812 */ /* 0x000fe200078ec0ff */
[----:B------:R-:W-:-:S02]  /*2ca0*/  IMAD R7, R12, c[0x0][0x1b4], R7 ;  /* 0x00006d000c077a24 */ /* 0x000fc400078e0207 */
[----:B------:R-:W-:Y:S01]  /*2cb0*/  IMAD.WIDE.U32 R24, R12, c[0x0][0x1b0], R4 ;  /* 0x00006c000c187a25 */ /* 0x000fe200078e0004 */
[----:B------:R-:W-:Y:S02]  /*2cc0*/  IADD3 R6, -R6, R19, RZ ;  /* 0x0000001306067210 */ /* 0x000fe40007ffe1ff */
[----:B------:R-:W-:Y:S01]  /*2cd0*/  ISETP.GE.AND P0, PT, R10, UR12, PT ;  /* 0x0000000c0a007c0c */ /* 0x000fe2000bf06270 */
[C---:B------:R-:W-:Y:S01]  /*2ce0*/  IMAD R8, R12.reuse, c[0x0][0x1bc], R0 ;  /* 0x00006f000c087a24 */ /* 0x040fe200078e0200 */
[----:B------:R1:W-:Y:S01]  /*2cf0*/  STL.64 [R1+0x58], R24 ;  /* 0x0000581801007387 */ /* 0x0003e20000100a00 */
[----:B------:R-:W-:Y:S01]  /*2d00*/  IMAD.WIDE.U32 R20, R12, c[0x0][0x1b8], R2 ;  /* 0x00006e000c147a25 */ /* 0x000fe200078e0002 */
[----:B------:R-:W-:-:S03]  /*2d10*/  SHF.R.S32.HI R0, RZ, 0x1f, R6 ;  /* 0x0000001fff007819 */ /* 0x000fc60000011406 */
[----:B------:R-:W-:Y:S01]  /*2d20*/  IMAD.IADD R179, R25, 0x1, R7 ;  /* 0x0000000119b37824 */ /* 0x000fe200078e0207 */
[----:B------:R1:W-:Y:S01]  /*2d30*/  STL.64 [R1+0x28], R20 ;  /* 0x0000281401007387 */ /* 0x0003e20000100a00 */
[----:B------:R-:W-:Y:S01]  /*2d40*/  IMAD.MOV.U32 R178, RZ, RZ, R24 ;  /* 0x000000ffffb27224 */ /* 0x000fe200078e0018 */
[----:B------:R-:W-:Y:S01]  /*2d50*/  LEA.HI R0, R0, R6, RZ, 0x3 ;  /* 0x0000000600007211 */ /* 0x000fe200078f18ff */
[----:B------:R-:W-:Y:S02]  /*2d60*/  IMAD.IADD R23, R21, 0x1, R8 ;  /* 0x0000000115177824 */ /* 0x000fe400078e0208 */
[----:B------:R-:W-:Y:S01]  /*2d70*/  IMAD.WIDE.U32 R2, R176, UR35, R178 ;  /* 0x00000023b0027c25 */ /* 0x000fe2000f8e00b2 */
[----:B------:R1:W-:Y:S01]  /*2d80*/  STL.64 [R1+0x50], R178 ;  /* 0x000050b201007387 */ /* 0x0003e20000100a00 */
[C---:B------:R-:W-:Y:S02]  /*2d90*/  SHF.L.U32 R4, R0.reuse, 0x6, RZ ;  /* 0x0000000600047819 */ /* 0x040fe400000006ff */
[----:B------:R-:W-:Y:S01]  /*2da0*/  LOP3.LUT R0, R0, 0xfffffff8, RZ, 0xc0, !PT ;  /* 0xfffffff800007812 */ /* 0x000fe200078ec0ff */
[----:B------:R1:W-:Y:S01]  /*2db0*/  STL [R1+0x14], R23 ;  /* 0x0000141701007387 */ /* 0x0003e20000100800 */
[----:B------:R-:W-:-:S02]  /*2dc0*/  IADD3 R5, R3, UR4, RZ ;  /* 0x0000000403057c10 */ /* 0x000fc4000fffe0ff */
[----:B------:R-:W-:Y:S02]  /*2dd0*/  IADD3 R12, R6, -R0, RZ ;  /* 0x80000000060c7210 */ /* 0x000fe40007ffe0ff */
[----:B------:R-:W-:Y:S01]  /*2de0*/  LOP3.LUT R145, R4, 0xfffffe00, RZ, 0xc0, !PT ;  /* 0xfffffe0004917812 */ /* 0x000fe200078ec0ff */
        /* <DEDUP_REMOVED lines=10> */
.L_x_1730:
[----:B------:R-:W-:Y:S05]  /*2e90*/  BSYNC B0 ;  /* 0x0000000000007941 */ /* 0x000fea0003800000 */
.L_x_1729:
        /* <DEDUP_REMOVED lines=10> */
[----:B-1----:R-:W-:Y:S02]  /*2f40*/  IADD3.X R7, R5, UR20, RZ, P0, !PT ;  /* 0x0000001405077c10 */ /* 0x002fe400087fe4ff */
[----:B------:R-:W-:-:S04]  /*2f50*/  LEA R6, P0, R0, c[0x0][0x168], 0x1 ;  /* 0x00005a0000067a11 */ /* 0x000fc800078008ff */
[----:B------:R-:W-:-:S05]  /*2f60*/  LEA.HI.X R7, R0, c[0x0][0x16c], R7, 0x1, P0 ;  /* 0x00005b0000077a11 */ /* 0x000fca00000f0c07 */
[----:B------:R-:W-:Y:S01]  /*2f70*/  @!PT LDS RZ, [RZ] ;  /* 0x00000000fffff984 */ /* 0x000fe20000000800 */
[----:B------:R-:W-:Y:S01]  /*2f80*/  @!PT LDS RZ, [RZ] ;  /* 0x00000000fffff984 */ /* 0x000fe20000000800 */
[----:B------:R-:W-:Y:S01]  /*2f90*/  @!PT LDS RZ, [RZ] ;  /* 0x00000000fffff984 */ /* 0x000fe20000000800 */
[----:B------:R1:W-:Y:S04]  /*2fa0*/  LDGSTS.E.BYPASS.LTC128B.128 [R211+0x4800], [R6.64] ;  /* 0x0480000006d37fae */ /* 0x0003e8000b901d5c */
.L_x_1732:
[----:B------:R-:W-:Y:S05]  /*2fb0*/  BSYNC B0 ;  /* 0x0000000000007941 */ /* 0x000fea0003800000 */
.L_x_1731:
[----:B------:R-:W-:Y:S01]  /*2fc0*/  ISETP.GE.AND P0, PT, R15, UR12, PT ;  /* 0x0000000c0f007c0c */ /* 0x000fe2000bf06270 */
[----:B------:R-:W-:-:S12]  /*2fd0*/  BSSY B0, `(.L_x_1733) ;  /* 0x000000f000007945 */ /* 0x000fd80003800000 */
        /* <DEDUP_REMOVED lines=14> */
.L_x_1734:
[----:B------:R-:W-:Y:S05]  /*30c0*/  BSYNC B0 ;  /* 0x0000000000007941 */ /* 0x000fea0003800000 */
.L_x_1733:
        /* <DEDUP_REMOVED lines=18> */
.L_x_1736:
[----:B------:R-:W-:Y:S05]  /*31f0*/  BSYNC B0 ;  /* 0x0000000000007941 */ /* 0x000fea0003800000 */
.L_x_1735:
[----:B------:R-:W-:Y:S01]  /*3200*/  ULDC.64 UR4, c[0x0][0x318] ;  /* 0x0000c60000047ab9 */ /* 0x000fe20000000a00 */
[----:B------:R-:W0:Y:S01]  /*3210*/  LDGDEPBAR ;  /* 0x00000000000079af */ /* 0x000e220000000000 */
[----:B------:R-:W-:Y:S01]  /*3220*/  UISETP.NE.U32.AND UP1, UPT, URZ, UR4, UPT ;  /* 0x000000043f00728c */ /* 0x000fe2000bf25070 */
[----:B------:R-:W-:Y:S02]  /*3230*/  IMAD.MOV.U32 R4, RZ, RZ, R22 ;  /* 0x000000ffff047224 */ /* 0x000fe400078e0016 */
        /* <DEDUP_REMOVED lines=16> */
[----:B-1----:R-:W-:-:S02]  /*3340*/  MOV R2, UR14 ;  /* 0x0000000e00027c02 */ /* 0x002fc40008000f00 */
[----:B------:R-:W-:Y:S01]  /*3350*/  ISETP.GE.AND P1, PT, R10, UR12, PT ;  /* 0x0000000c0a007c0c */ /* 0x000fe2000bf26270 */
[----:B------:R-:W-:Y:S01]  /*3360*/  IMAD.MOV.U32 R4, RZ, RZ, R20 ;  /* 0x000000ffff047224 */ /* 0x000fe200078e0014 */
[----:B------:R-:W-:Y:S01]  /*3370*/  ULDC.64 UR24, c[0x0][0x1a0] ;  /* 0x0000680000187ab9 */ /* 0x000fe20000000a00 */
[----:B------:R-:W-:-:S05]  /*3380*/  IMAD.U32 R3, RZ, RZ, UR15 ;  /* 0x0000000fff037e24 */ /* 0x000fca000f8e00ff */
[----:B------:R1:W5:Y:S01]  /*3390*/  @P0 LDG.E R0, [R2.64] ;  /* 0x0000001c02000981 */ /* 0x000362000c1e1900 */
[----:B------:R-:W-:Y:S01]  /*33a0*/  USHF.L.U64.HI UR22, UR24, UR22, UR25 ;  /* 0x0000001618167299 */ /* 0x000fe20008010219 */
[----:B------:R-:W-:Y:S01]  /*33b0*/  IMAD.U32 R6, RZ, RZ, UR35 ;  /* 0x00000023ff067e24 */ /* 0x000fe2000f8e00ff */
[----:B------:R-:W-:Y:S01]  /*33c0*/  USHF.L.U32 UR23, UR24, 0x6, URZ ;  /* 0x0000000618177899 */ /* 0x000fe2000800063f */
[----:B------:R-:W-:Y:S01]  /*33d0*/  BAR.SYNC.DEFER_BLOCKING 0x0 ;  /* 0x0000000000007b1d */ /* 0x000fe20000010000 */
[----:B------:R-:W-:Y:S01]  /*33e0*/  UIMAD UR15, UR22, UR35, URZ ;  /* 0x00000023160f72a4 */ /* 0x000fe2000f8e023f */
[----:B------:R-:W-:Y:S01]  /*33f0*/  SHF.L.U32 R19, R19, 0x1, RZ ;  /* 0x0000000113137819 */ /* 0x000fe200000006ff */
[----:B------:R-:W-:Y:S01]  /*3400*/  UIADD3 UR14, UR10, 0x1, -UR11 ;  /* 0x000000010a0e7890 */ /* 0x000fe2000fffe80b */
[----:B------:R-:W-:Y:S01]  /*3410*/  LEA R244, R244, R80, 0x3 ;  /* 0x00000050f4f47211 */ /* 0x000fe200078e18ff */
[----:B------:R-:W-:Y:S01]  /*3420*/  UIMAD UR15, UR16, UR23, UR15 ;  /* 0x00000017100f72a4 */ /* 0x000fe2000f8e020f */
[----:B------:R2:W-:Y:S01]  /*3430*/  STL.64 [R1+0x10], R4 ;  /* 0x0000100401007387 */ /* 0x0005e20000100a00 */
[----:B------:R-:W-:Y:S01]  /*3440*/  IMAD.WIDE.U32 R6, R6, UR23, R4 ;  /* 0x0000001706067c25 */ /* 0x000fe2000f8e0004 */
[----:B------:R-:W-:Y:S01]  /*3450*/  ULDC UR4, c[0x0][0x2e8] ;  /* 0x0000ba0000047ab9 */ /* 0x000fe20000000800 */
[----:B------:R-:W-:Y:S01]  /*3460*/  BSSY B0, `(.L_x_1737) ;  /* 0x0000018000007945 */ /* 0x000fe20003800000 */
[----:B------:R-:W-:Y:S01]  /*3470*/  UMOV UR27, URZ ;  /* 0x0000003f001b7c82 */ /* 0x000fe20008000000 */
[----:B------:R-:W-:Y:S01]  /*3480*/  LOP3.LUT R252, R19, 0x6, RZ, 0xc0, !PT ;  /* 0x0000000613fc7812 */ /* 0x000fe200078ec0ff */
[----:B------:R-:W-:Y:S01]  /*3490*/  UIADD3 UR4, UR14, UR4, URZ ;  /* 0x000000040e047290 */ /* 0x000fe2000fffe03f */
[----:B------:R-:W-:Y:S01]  /*34a0*/  IADD3 R9, R7, UR15, RZ ;  /* 0x0000000f07097c10 */ /* 0x000fe2000fffe0ff */
[----:B-1----:R-:W5:Y:S01]  /*34b0*/  @P0 MUFU.RCP R2, c[0x0][0x238] ;  /* 0x00008e0000020b08 */ /* 0x002f620000001000 */
[----:B------:R2:W-:Y:S01]  /*34c0*/  @P1 STS.128 [R211+0x6000], RZ ;  /* 0x006000ffd3001388 */ /* 0x0005e20000000c00 */
[----:B-----5:R-:W-:-:S04]  /*34d0*/  @P0 FMUL.FTZ R0, R0, R2 ;  /* 0x0000000200000220 */ /* 0x020fc80000410000 */
[----:B------:R1:W5:Y:S02]  /*34e0*/  @P0 R2UR UR5, R0 ;  /* 0x00000000000503c2 */ /* 0x00036400000e0000 */
[----:B-1----:R-:W-:Y:S01]  /*34f0*/  SHF.R.S32.HI R0, RZ, 0x1f, R16 ;  /* 0x0000001fff007819 */ /* 0x002fe20000011410 */
[----:B-----5:R-:W-:-:S03]  /*3500*/  @UP1 UMOV UR27, UR5 ;  /* 0x00000005001b1c82 */ /* 0x020fc60008000000 */
[----:B------:R-:W-:-:S04]  /*3510*/  LEA.HI R0, R0, R16, RZ, 0x2 ;  /* 0x0000001000007211 */ /* 0x000fc800078f10ff */
[----:B------:R-:W-:-:S05]  /*3520*/  SHF.R.S32.HI R82, RZ, 0x2, R0 ;  /* 0x00000002ff527819 */ /* 0x000fca0000011400 */
[----:B------:R2:W-:Y:S01]  /*3530*/  STL [R1+0x64], R82 ;  /* 0x0000645201007387 */ /* 0x0005e20000100800 */
        /* <DEDUP_REMOVED lines=10> */
.L_x_1738:
[----:B------:R-:W-:Y:S05]  /*35e0*/  BSYNC B0 ;  /* 0x0000000000007941 */ /* 0x000fea0003800000 */
.L_x_1737:
        /* <DEDUP_REMOVED lines=18> */
.L_x_1740:
[----:B------:R-:W-:Y:S05]  /*3710*/  BSYNC B0 ;  /* 0x0000000000007941 */ /* 0x000fea0003800000 */
.L_x_1739:
[----:B------:R-:W-:Y:S01]  /*3720*/  ISETP.GE.AND P0, PT, R15, UR12, PT ;  /* 0x0000000c0f007c0c */ /* 0x000fe2000bf06270 */
        /* <DEDUP_REMOVED lines=16> */
.L_x_1742:
[----:B------:R-:W-:Y:S05]  /*3830*/  BSYNC B0 ;  /* 0x0000000000007941 */ /* 0x000fea0003800000 */
.L_x_1741:
[----:B------:R-:W-:Y:S01]  /*3840*/  ISETP.GE.AND P0, PT, R14, UR12, PT ;  /* 0x0000000c0e007c0c */ /* 0x000fe2000bf06270 */
[----:B-1----:R-:W-:Y:S01]  /*3850*/  IMAD.MOV.U32 R2, RZ, RZ, 0x10 ;  /* 0x00000010ff027424 */ /* 0x002fe200078e00ff */
        /* <DEDUP_REMOVED lines=22> */
.L_x_1744:
[----:B------:R-:W-:Y:S05]  /*39c0*/  BSYNC B0 ;  /* 0x0000000000007941 */ /* 0x000fea0003800000 */
.L_x_1743:
        /* <DEDUP_REMOVED lines=9> */
[----:B------:R-:W-:Y:S01]  /*3a60*/  UISETP.GT.AND UP0, UPT, UR35, UR19, UPT ;  /* 0x000000132300728c */ /* 0x000fe2000bf04270 */
[----:B------:R-:W-:Y:S01]  /*3a70*/  LOP3.LUT R3, R3, 0x1c0, RZ, 0xc0, !PT ;  /* 0x000001c003037812 */ /* 0x000fe200078ec0ff */
[----:B------:R-:W-:-:S02]  /*3a80*/  UIADD3 UR18, UR31, 0x646e171e, URZ ;  /* 0x646e171e1f127890 */ /* 0x000fc4000fffe03f */
        /* <DEDUP_REMOVED lines=24> */
[----:B------:R-:W-:Y:S02]  /*3c10*/  IMAD.U32 R3, RZ, RZ, UR35 ;  /* 0x00000023ff037e24 */ /* 0x000fe4000f8e00ff */
[----:B------:R-:W-:Y:S01]  /*3c20*/  IMAD R193, R2, 0x2, R192 ;  /* 0x0000000202c17824 */ /* 0x000fe200078e02c0 */
[----:B------:R-:W2:Y:S01]  /*3c30*/  LDSM.16.M88.4 R16, [R184+0x4800] ;  /* 0x00480000b810783b */ /* 0x000ea20000000200 */
[----:B------:R-:W-:Y:S01]  /*3c40*/  IMAD.IADD R189, R0, 0x1, R195 ;  /* 0x0000000100bd7824 */ /* 0x000fe200078e02c3 */
[----:B------:R-:W-:-:S02]  /*3c50*/  LEA R0, R80, UR9, 0x4 ;  /* 0x0000000950007c11 */ /* 0x000fc4000f8e20ff */
[----:B------:R-:W3:Y:S01]  /*3c60*/  LDSM.16.M88.4 R24, [R184+0x5000] ;  /* 0x00500000b818783b */ /* 0x000ee20000000200 */
[C---:B------:R-:W-:Y:S02]  /*3c70*/  IADD3 R198, R195.reuse, 0x800, RZ ;  /* 0x00000800c3c67810 */ /* 0x040fe40007ffe0ff */
[----:B------:R-:W-:Y:S01]  /*3c80*/  IMAD.IADD R0, R82, 0x1, R0 ;  /* 0x0000000152007824 */ /* 0x000fe200078e0200 */
[----:B------:R-:W4:Y:S01]  /*3c90*/  LDSM.16.M88.4 R44, [R184+0x5800] ;  /* 0x00580000b82c783b */ /* 0x000f220000000200 */
[C---:B------:R-:W-:Y:S02]  /*3ca0*/  IADD3 R197, R195.reuse, 0x1000, RZ ;  /* 0x00001000c3c57810 */ /* 0x040fe40007ffe0ff */
[----:B------:R-:W-:Y:S01]  /*3cb0*/  IADD3 R196, R195, 0x1800, RZ ;  /* 0x00001800c3c47810 */ /* 0x000fe20007ffe0ff */
[----:B------:R-:W-:Y:S01]  /*3cc0*/  LDSM.16.M88.4 R40, [R190+0x4000] ;  /* 0x00400000be28783b */ /* 0x000fe20000000200 */
[----:B------:R-:W-:-:S03]  /*3cd0*/  IADD3 R200, R0, UR11, RZ ;  /* 0x0000000b00c87c10 */ /* 0x000fc6000fffe0ff */
[----:B------:R-:W-:Y:S04]  /*3ce0*/  LDSM.16.M88.4 R36, [R190+0x4800] ;  /* 0x00480000be24783b */ /* 0x000fe80000000200 */
[----:B------:R-:W-:Y:S04]  /*3cf0*/  LDSM.16.M88.4 R32, [R190+0x5000] ;  /* 0x00500000be20783b */ /* 0x000fe80000000200 */
[----:B------:R-:W-:Y:S04]  /*3d00*/  LDSM.16.M88.4 R28, [R190+0x5800] ;  /* 0x00580000be1c783b */ /* 0x000fe80000000200 */
[----:B------:R-:W-:Y:S01]  /*3d10*/  LDSM.16.M88.4 R72, [R195+0x1000] ;  /* 0x00100000c348783b */ /* 0x000fe20000000200 */
[-C--:B-1----:R-:W-:Y:S03]  /*3d20*/  HMMA.16816.F32 R116, R20, R12.reuse, RZ ;  /* 0x0000000c1474723c */ /* 0x082fe600000018ff */
[----:B------:R-:W-:Y:S04]  /*3d30*/  LDSM.16.M88.4 R48, [R195+0x800] ;  /* 0x00080000c330783b */ /* 0x000fe80000000200 */
[----:B------:R-:W-:Y:S01]  /*3d40*/  LDSM.16.M88.4 R132, [R195+0x1800] ;  /* 0x00180000c384783b */ /* 0x000fe20000000200 */
[C---:B-----5:R-:W-:Y:S08]  /*3d50*/  HMMA.16816.F32 R56, R8.reuse, R12, RZ ;  /* 0x0000000c0838723c */ /* 0x060ff000000018ff */
[-C--:B------:R-:W-:Y:S08]  /*3d60*/  HMMA.16816.F32 R68, R8, R14.reuse, RZ ;  /* 0x0000000e0844723c */ /* 0x080ff000000018ff */
[----:B------:R-:W-:Y:S01]  /*3d70*/  HMMA.16816.F32 R128, R20, R14, RZ ;  /* 0x0000000e1480723c */ /* 0x000fe200000018ff */
[----:B------:R-:W1:Y:S07]  /*3d80*/  LDSM.16.M88.4 R12, [R194+0x2000] ;  /* 0x00200000c20c783b */ /* 0x000e6e0000000200 */
[C---:B--2---:R-:W-:Y:S08]  /*3d90*/  HMMA.16816.F32 R52, R8.reuse, R16, RZ ;  /* 0x000000100834723c */ /* 0x044ff000000018ff */
[----:B------:R-:W-:Y:S08]  /*3da0*/  HMMA.16816.F32 R76, R8, R18, RZ ;  /* 0x00000012084c723c */ /* 0x000ff000000018ff */
[C---:B------:R-:W-:Y:S08]  /*3db0*/  HMMA.16816.F32 R100, R20.reuse, R16, RZ ;  /* 0x000000101464723c */ /* 0x040ff000000018ff */
[----:B------:R-:W-:Y:S01]  /*3dc0*/  HMMA.16816.F32 R124, R20, R18, RZ ;  /* 0x00000012147c723c */ /* 0x000fe200000018ff */
[----:B------:R-:W2:Y:S07]  /*3dd0*/  LDSM.16.M88.4 R16, [R194] ;  /* 0x00000000c210783b */ /* 0x000eae0000000200 */
[C---:B---3--:R-:W-:Y:S08]  /*3de0*/  HMMA.16816.F32 R60, R8.reuse, R24, RZ ;  /* 0x00000018083c723c */ /* 0x048ff000000018ff */
[C---:B----4-:R-:W-:Y:S08]  /*3df0*/  HMMA.16816.F32 R64, R8.reuse, R44, RZ ;  /* 0x0000002c0840723c */ /* 0x050ff000000018ff */
[C---:B------:R-:W-:Y:S08]  /*3e00*/  HMMA.16816.F32 R88, R8.reuse, R26, RZ ;  /* 0x0000001a0858723c */ /* 0x040ff000000018ff */
[----:B------:R-:W-:Y:S01]  /*3e10*/  HMMA.16816.F32 R84, R8, R46, RZ ;  /* 0x0000002e0854723c */ /* 0x000fe200000018ff */
[----:B------:R-:W-:Y:S07]  /*3e20*/  LDSM.16.M88.4 R8, [R192+0x2000] ;  /* 0x00200000c008783b */ /* 0x000fee0000000200 */
[C---:B------:R-:W-:Y:S08]  /*3e30*/  HMMA.16816.F32 R92, R20.reuse, R24, RZ ;  /* 0x00000018145c723c */ /* 0x040ff000000018ff */
[C---:B------:R-:W-:Y:S01]  /*3e40*/  HMMA.16816.F32 R120, R20.reuse, R26, RZ ;  /* 0x0000001a1478723c */ /* 0x040fe200000018ff */
[----:B------:R-:W3:Y:S07]  /*3e50*/  LDSM.16.M88.4 R24, [R195] ;  /* 0x00000000c318783b */ /* 0x000eee0000000200 */
[C---:B------:R-:W-:Y:S08]  /*3e60*/  HMMA.16816.F32 R96, R20.reuse, R44, RZ ;  /* 0x0000002c1460723c */ /* 0x040ff000000018ff */
[----:B------:R-:W-:Y:S01]  /*3e70*/  HMMA.16816.F32 R112, R20, R46, RZ ;  /* 0x0000002e1470723c */ /* 0x000fe200000018ff */
[----:B------:R-:W4:Y:S07]  /*3e80*/  LDSM.16.M88.4 R20, [R192] ;  /* 0x00000000c014783b */ /* 0x000f2e0000000200 */
        /* <DEDUP_REMOVED lines=10> */
[----:B------:R-:W-:Y:S08]  /*3f30*/  HMMA.16816.F32 R100, R16, R28, R96 ;  /* 0x0000001c1064723c */ /* 0x000ff00000001860 */
[----:B---3--:R-:W-:Y:S08]  /*3f40*/  HMMA.16816.F32 R96, R8, R24, R108 ;  /* 0x000000180860723c */ /* 0x008ff0000000186c */
[----:B------:R-:W-:Y:S08]  /*3f50*/  HMMA.16816.F32 R40, R16, R42, R128 ;  /* 0x0000002a1028723c */ /* 0x000ff00000001880 */
[----:B------:R-:W-:Y:S08]  /*3f60*/  HMMA.16816.F32 R108, R8, R72, R60 ;  /* 0x00000048086c723c */ /* 0x000ff0000000183c */
[----:B------:R-:W-:Y:S01]  /*3f70*/  HMMA.16816.F32 R84, R16, R38, R124 ;  /* 0x000000261054723c */ /* 0x000fe2000000187c */
[----:B------:R-:W-:Y:S07]  /*3f80*/  LDSM.16.M88.4 R36, [R193] ;  /* 0x00000000c124783b */ /* 0x000fee0000000200 */
[C---:B------:R-:W-:Y:S08]  /*3f90*/  HMMA.16816.F32 R104, R8.reuse, R48, R104 ;  /* 0x000000300868723c */ /* 0x040ff00000001868 */
[C---:B------:R-:W-:Y:S01]  /*3fa0*/  HMMA.16816.F32 R128, R8.reuse, R132, R52 ;  /* 0x000000840880723c */ /* 0x040fe20000001834 */
[----:B------:R-:W-:Y:S07]  /*3fb0*/  LDSM.16.M88.4 R52, [R193+0x2000] ;  /* 0x00200000c134783b */ /* 0x000fee0000000200 */
[C---:B------:R-:W-:Y:S08]  /*3fc0*/  HMMA.16816.F32 R68, R8.reuse, R26, R68 ;  /* 0x0000001a0844723c */ /* 0x040ff00000001844 */
[C---:B------:R-:W-:Y:S08]  /*3fd0*/  HMMA.16816.F32 R60, R8.reuse, R50, R64 ;  /* 0x00000032083c723c */ /* 0x040ff00000001840 */
[C---:B------:R-:W-:Y:S08]  /*3fe0*/  HMMA.16816.F32 R116, R8.reuse, R74, R56 ;  /* 0x0000004a0874723c */ /* 0x040ff00000001838 */
[----:B------:R-:W-:Y:S01]  /*3ff0*/  HMMA.16816.F32 R172, R8, R134, R44 ;  /* 0x0000008608ac723c */ /* 0x000fe2000000182c */
[----:B------:R-:W1:Y:S07]  /*4000*/  LDSM.16.M88.4 R8, [R189] ;  /* 0x00000000bd08783b */ /* 0x000e6e0000000200 */
[C---:B------:R-:W-:Y:S07]  /*4010*/  HMMA.16816.F32 R92, R16.reuse, R32, R92 ;  /* 0x00000020105c723c */ /* 0x040fee000000185c */
[----:B------:R-:W-:Y:S01]  /*4020*/  IMAD R32, R3, 0x40, R252 ;  /* 0x0000004003207824 */ /* 0x000fe200078e02fc */
[----:B------:R-:W-:Y:S03]  /*4030*/  HMMA.16816.F32 R112, R16, R30, R112 ;  /* 0x0000001e1070723c */ /* 0x000fe60000001870 */
[----:B------:R-:W-:-:S05]  /*4040*/  IMAD.IADD R3, R200, 0x1, -R32 ;  /* 0x00000001c8037824 */ /* 0x000fca00078e0a20 */
[----:B----4-:R-:W-:Y:S01]  /*4050*/  HMMA.16816.F32 R28, R20, R24, R12 ;  /* 0x00000018141c723c */ /* 0x010fe2000000180c */
[----:B------:R-:W-:-:S05]  /*4060*/  IABS R3, R3 ;  /* 0x0000000300037213 */ /* 0x000fca0000000000 */
[----:B------:R-:W-:Y:S01]  /*4070*/  IMAD.MOV.U32 R5, RZ, RZ, R3 ;  /* 0x000000ffff057224 */ /* 0x000fe200078e0003 */
[C---:B------:R-:W-:Y:S01]  /*4080*/  IADD3 R14, R0.reuse, 0x8, RZ ;  /* 0x00000008000e7810 */ /* 0x040fe20007ffe0ff */
[----:B------:R-:W-:Y:S01]  /*4090*/  HMMA.16816.F32 R88, R16, R34, R120 ;  /* 0x000000221058723c */ /* 0x000fe20000001878 */
[----:B------:R-:W-:Y:S01]  /*40a0*/  IADD3 R13, R0, 0x40, RZ ;  /* 0x00000040000d7810 */ /* 0x000fe20007ffe0ff */
[----:B------:R2:W3:Y:S01]  /*40b0*/  I2F R17, R5 ;  /* 0x0000000500117306 */ /* 0x0004e20000201400 */
[----:B------:R-:W-:Y:S02]  /*40c0*/  IADD3 R199, R14, UR11, RZ ;  /* 0x0000000b0ec77c10 */ /* 0x000fe4000fffe0ff */
[----:B------:R-:W-:Y:S02]  /*40d0*/  IADD3 R201, R13, UR11, RZ ;  /* 0x0000000b0dc97c10 */ /* 0x000fe4000fffe0ff */
[----:B------:R-:W-:Y:S01]  /*40e0*/  IADD3 R12, R0, 0x48, RZ ;  /* 0x00000048000c7810 */ /* 0x000fe20007ffe0ff */
[----:B------:R-:W-:Y:S01]  /*40f0*/  IMAD.IADD R6, R199, 0x1, -R32 ;  /* 0x00000001c7067824 */ /* 0x000fe200078e0a20 */
[----:B------:R-:W-:Y:S01]  /*4100*/  HMMA.16816.F32 R40, R20, R26, R40 ;  /* 0x0000001a1428723c */ /* 0x000fe20000001828 */
[----:B------:R-:W4:Y:S01]  /*4110*/  LDSM.16.M88.4 R24, [R189+0x800] ;  /* 0x00080000bd18783b */ /* 0x000f220000000200 */
[----:B------:R-:W-:-:S02]  /*4120*/  IADD3 R205, R12, UR11, RZ ;  /* 0x0000000b0ccd7c10 */ /* 0x000fc4000fffe0ff */
[----:B------:R-:W-:Y:S01]  /*4130*/  IABS R3, R6 ;  /* 0x0000000600037213 */ /* 0x000fe20000000000 */
[----:B------:R-:W-:-:S03]  /*4140*/  IMAD.IADD R6, R201, 0x1, -R32 ;  /* 0x00000001c9067824 */ /* 0x000fc600078e0a20 */
[-C--:B-1----:R-:W-:Y:S01]  /*4150*/  HMMA.16816.F32 R28, R36, R8.reuse, R28 ;  /* 0x00000008241c723c */ /* 0x082fe2000000181c */
[----:B--2---:R-:W-:Y:S01]  /*4160*/  IMAD.MOV.U32 R5, RZ, RZ, R3 ;  /* 0x000000ffff057224 */ /* 0x004fe200078e0003 */
[----:B------:R-:W-:Y:S01]  /*4170*/  IABS R3, R6 ;  /* 0x0000000600037213 */ /* 0x000fe20000000000 */
[----:B------:R-:W-:Y:S02]  /*4180*/  IMAD.IADD R6, R205, 0x1, -R32 ;  /* 0x00000001cd067824 */ /* 0x000fe400078e0a20 */
[----:B------:R1:W2:Y:S03]  /*4190*/  I2F R16, R5 ;  /* 0x0000000500107306 */ /* 0x0002a60000201400 */
[----:B------:R-:W-:Y:S01]  /*41a0*/  IABS R6, R6 ;  /* 0x0000000600067213 */ /* 0x000fe20000000000 */
[C---:B------:R-:W-:Y:S04]  /*41b0*/  HMMA.16816.F32 R44, R52.reuse, R8, R96 ;  /* 0x00000008342c723c */ /* 0x040fe80000001860 */
[----:B------:R-:W5:Y:S03]  /*41c0*/  I2F R7, R6 ;  /* 0x0000000600077306 */ /* 0x000f660000201400 */
[----:B------:R-:W-:Y:S01]  /*41d0*/  SHF.R.S32.HI R8, RZ, 0x1f, R80 ;  /* 0x0000001fff087819 */ /* 0x000fe20000011450 */
[----:B------:R-:W-:Y:S01]  /*41e0*/  HMMA.16816.F32 R68, R52, R10, R68 ;  /* 0x0000000a3444723c */ /* 0x000fe20000001844 */
[----:B------:R-:W-:Y:S01]  /*41f0*/  IADD3 R9, R13, UR4, RZ ;  /* 0x000000040d097c10 */ /* 0x000fe2000fffe0ff */
[----:B-1----:R-:W-:Y:S01]  /*4200*/  IMAD.MOV.U32 R5, RZ, RZ, R3 ;  /* 0x000000ffff057224 */ /* 0x002fe200078e0003 */
[----:B------:R-:W-:-:S02]  /*4210*/  IADD3 R3, R32, 0x1, RZ ;  /* 0x0000000120037810 */ /* 0x000fc40007ffe0ff */
[----:B------:R-:W-:Y:S01]  /*4220*/  IMNMX R208, R9, UR10, PT ;  /* 0x0000000a09d07c17 */ /* 0x000fe2000b800200 */
[----:B------:R1:W1:Y:S02]  /*4230*/  I2F R15, R5 ;  /* 0x00000005000f7306 */ /* 0x0002640000201400 */
[----:B------:R-:W-:Y:S01]  /*4240*/  HMMA.16816.F32 R40, R36, R10, R40 ;  /* 0x0000000a2428723c */ /* 0x000fe20000001828 */
[----:B------:R-:W-:Y:S01]  /*4250*/  IADD3 R9, R201, -c[0x0][0x2e4], RZ ;  /* 0x8000b900c9097a10 */ /* 0x000fe20007ffe0ff */
[----:B---3--:R-:W-:Y:S01]  /*4260*/  FFMA.FTZ R18, R17, -UR27, R28 ;  /* 0x8000001b11127c23 */ /* 0x008fe2000801001c */
[----:B------:R-:W-:Y:S01]  /*4270*/  ISETP.GE.AND P1, PT, R3, R208, PT ;  /* 0x000000d00300720c */ /* 0x000fe20003f26270 */
[----:B------:R-:W-:Y:S01]  /*4280*/  IMAD.IADD R13, R201, 0x1, -R3 ;  /* 0x00000001c90d7824 */ /* 0x000fe200078e0a03 */
[----:B------:R-:W-:Y:S01]  /*4290*/  IMNMX R203, RZ, R9, !PT ;  /* 0x00000009ffcb7217 */ /* 0x000fe20007800200 */
[----:B--2---:R-:W-:Y:S01]  /*42a0*/  FFMA.FTZ R16, R16, -UR27, R30 ;  /* 0x8000001b10107c23 */ /* 0x004fe2000801001e */
[----:B------:R-:W-:Y:S01]  /*42b0*/  IADD3 R10, R12, UR4, RZ ;  /* 0x000000040c0a7c10 */ /* 0x000fe2000fffe0ff */
[----:B-----5:R-:W-:Y:S01]  /*42c0*/  FFMA.FTZ R19, R7, -UR27, R46 ;  /* 0x8000001b07137c23 */ /* 0x020fe2000801002e */
[----:B------:R-:W-:Y:S01]  /*42d0*/  IADD3 R7, R32, 0x9, RZ ;  /* 0x0000000920077810 */ /* 0x000fe20007ffe0ff */
[----:B------:R-:W-:Y:S01]  /*42e0*/  HMMA.16816.F32 R76, R20, R48, R76 ;  /* 0x00000030144c723c */ /* 0x000fe2000000184c */
[----:B------:R-:W-:-:S02]  /*42f0*/  IMNMX R207, R10, UR10, PT ;  /* 0x0000000a0acf7c17 */ /* 0x000fc4000b800200 */
[----:B------:R-:W-:Y:S01]  /*4300*/  IADD3 R10, R205, -c[0x0][0x2e4], RZ ;  /* 0x8000b900cd0a7a10 */ /* 0x000fe20007ffe0ff */
[C---:B------:R-:W-:Y:S01]  /*4310*/  IMAD.IADD R12, R200.reuse, 0x1, -R7 ;  /* 0x00000001c80c7824 */ /* 0x040fe200078e0a07 */
[----:B------:R-:W-:Y:S01]  /*4320*/  ISETP.LT.OR P1, PT, R3, R203, P1 ;  /* 0x000000cb0300720c */ /* 0x000fe20000f21670 */
[----:B-1----:R-:W-:Y:S01]  /*4330*/  IMAD.IADD R5, R200, 0x1, -R3 ;  /* 0x00000001c8057824 */ /* 0x002fe200078e0a03 */
[----:B------:R-:W-:Y:S01]  /*4340*/  IMNMX R202, RZ, R10, !PT ;  /* 0x0000000affca7217 */ /* 0x000fe20007800200 */
[----:B------:R-:W-:Y:S01]  /*4350*/  FFMA.FTZ R30, R15, -UR27, R44 ;  /* 0x8000001b0f1e7c23 */ /* 0x000fe2000801002c */
[----:B------:R-:W-:Y:S01]  /*4360*/  IABS R12, R12 ;  /* 0x0000000c000c7213 */ /* 0x000fe20000000000 */
[----:B------:R-:W-:Y:S01]  /*4370*/  HMMA.16816.F32 R84, R20, R50, R84 ;  /* 0x000000321454723c */ /* 0x000fe20000001854 */
[----:B------:R-:W-:Y:S02]  /*4380*/  IABS R5, R5 ;  /* 0x0000000500057213 */ /* 0x000fe40000000000 */
[----:B------:R-:W-:-:S02]  /*4390*/  IABS R13, R13 ;  /* 0x0000000d000d7213 */ /* 0x000fc40000000000 */
[----:B------:R1:W2:Y:S03]  /*43a0*/  I2F R6, R5 ;  /* 0x0000000500067306 */ /* 0x0002a60000201400 */
[-C--:B----4-:R-:W-:Y:S08]  /*43b0*/  HMMA.16816.F32 R56, R52, R24.reuse, R104 ;  /* 0x000000183438723c */ /* 0x090ff00000001868 */
[----:B------:R-:W-:Y:S01]  /*43c0*/  HMMA.16816.F32 R48, R36, R24, R76 ;  /* 0x000000182430723c */ /* 0x000fe2000000184c */
[----:B-1----:R-:W-:Y:S01]  /*43d0*/  LEA.HI R5, R8, R80, RZ, 0x2 ;  /* 0x0000005008057211 */ /* 0x002fe200078f10ff */
[----:B--2---:R-:W-:Y:S01]  /*43e0*/  FFMA.FTZ R29, R6, -UR27, R29 ;  /* 0x8000001b061d7c23 */ /* 0x004fe2000801001d */
[----:B------:R-:W-:-:S05]  /*43f0*/  IADD3 R8, R14, UR4, RZ ;  /* 0x000000040e087c10 */ /* 0x000fca000fffe0ff */
[C---:B------:R-:W-:Y:S01]  /*4400*/  HMMA.16816.F32 R92, R20.reuse, R72, R92 ;  /* 0x00000048145c723c */ /* 0x040fe2000000185c */
[----:B------:R-:W-:Y:S02]  /*4410*/  LOP3.LUT R5, R5, 0xfffffffc, RZ, 0xc0, !PT ;  /* 0xfffffffc05057812 */ /* 0x000fe400078ec0ff */
[----:B------:R-:W-:Y:S02]  /*4420*/  IMNMX R209, R8, UR10, PT ;  /* 0x0000000a08d17c17 */ /* 0x000fe4000b800200 */
[----:B------:R-:W-:Y:S01]  /*4430*/  IADD3 R8, R199, -c[0x0][0x2e4], RZ ;  /* 0x8000b900c7087a10 */ /* 0x000fe20007ffe0ff */
[----:B------:R-:W-:Y:S01]  /*4440*/  IMAD.IADD R5, R80, 0x1, -R5 ;  /* 0x0000000150057824 */ /* 0x000fe200078e0a05 */
[----:B------:R-:W-:Y:S01]  /*4450*/  ISETP.GE.AND P2, PT, R3, R209, PT ;  /* 0x000000d10300720c */ /* 0x000fe20003f46270 */
[----:B------:R-:W-:Y:S01]  /*4460*/  HMMA.16816.F32 R100, R20, R132, R100 ;  /* 0x000000841464723c */ /* 0x000fe20000001864 */
[----:B------:R-:W-:Y:S01]  /*4470*/  IMNMX R204, RZ, R8, !PT ;  /* 0x00000008ffcc7217 */ /* 0x000fe20007800200 */
[----:B------:R-:W-:Y:S01]  /*4480*/  IMAD.MOV.U32 R8, RZ, RZ, R12 ;  /* 0x000000ffff087224 */ /* 0x000fe200078e000c */
[----:B------:R1:W-:Y:S01]  /*4490*/  STL [R1+0x78], R5 ;  /* 0x0000780501007387 */ /* 0x0003e20000100800 */
[----:B------:R-:W-:-:S02]  /*44a0*/  P2R R12, PR, RZ, 0x2 ;  /* 0x00000002ff0c7803 */ /* 0x000fc40000000000 */
[----:B------:R2:W3:Y:S01]  /*44b0*/  I2F R33, R8 ;  /* 0x0000000800217306 */ /* 0x0004e20000201400 */
[----:B------:R-:W-:Y:S01]  /*44c0*/  ISETP.LT.OR P6, PT, R3, R204, P2 ;  /* 0x000000cc0300720c */ /* 0x000fe200017c1670 */
[----:B------:R-:W-:Y:S01]  /*44d0*/  HMMA.16816.F32 R88, R20, R74, R88 ;  /* 0x0000004a1458723c */ /* 0x000fe20000001858 */
[----:B------:R-:W-:-:S07]  /*44e0*/  IADD3 R6, R32, 0x10, RZ ;  /* 0x0000001020067810 */ /* 0x000fce0007ffe0ff */
[----:B------:R-:W-:Y:S01]  /*44f0*/  HMMA.16816.F32 R132, R20, R134, R112 ;  /* 0x000000861484723c */ /* 0x000fe20000001870 */
[----:B--2---:R-:W-:-:S05]  /*4500*/  IMAD.IADD R8, R205, 0x1, -R3 ;  /* 0x00000001cd087824 */ /* 0x004fca00078e0a03 */
[----:B------:R-:W-:Y:S02]  /*4510*/  IABS R8, R8 ;  /* 0x0000000800087213 */ /* 0x000fe40000000000 */
[----:B-1----:R-:W-:Y:S02]  /*4520*/  IADD3 R5, R0, UR4, RZ ;  /* 0x0000000400057c10 */ /* 0x002fe4000fffe0ff */
[----:B------:R-:W-:Y:S02]  /*4530*/  IADD3 R0, R32, 0x8, RZ ;  /* 0x0000000820007810 */ /* 0x000fe40007ffe0ff */
[----:B------:R-:W-:Y:S02]  /*4540*/  IMNMX R210, R5, UR10, PT ;  /* 0x0000000a05d27c17 */ /* 0x000fe4000b800200 */
[C---:B------:R-:W-:Y:S01]  /*4550*/  IADD3 R5, R200.reuse, -c[0x0][0x2e4], RZ ;  /* 0x8000b900c8057a10 */ /* 0x040fe20007ffe0ff */
[--C-:B------:R-:W-:Y:S01]  /*4560*/  IMAD.IADD R11, R200, 0x1, -R0.reuse ;  /* 0x00000001c80b7824 */ /* 0x100fe200078e0a00 */
[----:B------:R-:W-:Y:S01]  /*4570*/  ISETP.GE.AND P0, PT, R3, R210, PT ;  /* 0x000000d20300720c */ /* 0x000fe20003f06270 */
[--C-:B------:R-:W-:Y:S01]  /*4580*/  IMAD.IADD R9, R201, 0x1, -R0.reuse ;  /* 0x00000001c9097824 */ /* 0x100fe200078e0a00 */
[----:B------:R-:W-:Y:S01]  /*4590*/  IMNMX R206, RZ, R5, !PT ;  /* 0x00000005ffce7217 */ /* 0x000fe20007800200 */
[----:B------:R-:W-:Y:S01]  /*45a0*/  IMAD.IADD R10, R205, 0x1, -R0 ;  /* 0x00000001cd0a7824 */ /* 0x000fe200078e0a00 */
[----:B------:R-:W-:Y:S01]  /*45b0*/  IABS R5, R11 ;  /* 0x0000000b00057213 */ /* 0x000fe20000000000 */
[----:B------:R-:W-:Y:S01]  /*45c0*/  IMAD.IADD R11, R199, 0x1, -R3 ;  /* 0x00000001c70b7824 */ /* 0x000fe200078e0a03 */
[----:B------:R-:W-:-:S02]  /*45d0*/  ISETP.LT.OR P4, PT, R3, R206, P0 ;  /* 0x000000ce0300720c */ /* 0x000fc40000781670 */
[C---:B------:R-:W-:Y:S01]  /*45e0*/  ISETP.GE.AND P0, PT, R3.reuse, R207, PT ;  /* 0x000000cf0300720c */ /* 0x040fe20003f06270 */
[----:B------:R1:W-:Y:S01]  /*45f0*/  I2F R17, R5 ;  /* 0x0000000500117306 */ /* 0x0003e20000201400 */
[C---:B------:R-:W-:Y:S02]  /*4600*/  ISETP.GE.AND P3, PT, R32.reuse, R210, PT ;  /* 0x000000d22000720c */ /* 0x040fe40003f66270 */
[----:B------:R-:W-:Y:S01]  /*4610*/  ISETP.LT.OR P0, PT, R3, R202, P0 ;  /* 0x000000ca0300720c */ /* 0x000fe20000701670 */
[----:B------:R-:W-:Y:S01]  /*4620*/  IMAD.IADD R3, R199, 0x1, -R0 ;  /* 0x00000001c7037824 */ /* 0x000fe200078e0a00 */
[----:B------:R-:W-:Y:S02]  /*4630*/  ISETP.LT.OR P1, PT, R32, R206, P3 ;  /* 0x000000ce2000720c */ /* 0x000fe40001f21670 */
[----:B------:R-:W-:Y:S02]  /*4640*/  ISETP.GE.AND P2, PT, R0, R210, PT ;  /* 0x000000d20000720c */ /* 0x000fe40003f46270 */
[----:B------:R-:W-:-:S02]  /*4650*/  FSEL R97, R18, -INF , !P1 ;  /* 0xff80000012617808 */ /* 0x000fc40004800000 */
[----:B------:R-:W-:Y:S02]  /*4660*/  ISETP.GE.AND P1, PT, R32, R208, PT ;  /* 0x000000d02000720c */ /* 0x000fe40003f26270 */
[----:B------:R-:W-:Y:S02]  /*4670*/  ISETP.LT.OR P2, PT, R0, R206, P2 ;  /* 0x000000ce0000720c */ /* 0x000fe40001741670 */
[----:B------:R-:W-:Y:S02]  /*4680*/  IABS R3, R3 ;  /* 0x0000000300037213 */ /* 0x000fe40000000000 */
[----:B-1----:R-:W-:Y:S02]  /*4690*/  IABS R5, R11 ;  /* 0x0000000b00057213 */ /* 0x002fe40000000000 */
[----:B------:R-:W-:Y:S02]  /*46a0*/  P2R R11, PR, RZ, 0x1 ;  /* 0x00000001ff0b7803 */ /* 0x000fe40000000000 */
[C---:B------:R-:W-:Y:S01]  /*46b0*/  ISETP.GE.AND P0, PT, R32.reuse, R209, PT ;  /* 0x000000d12000720c */ /* 0x040fe20003f06270 */
[----:B------:R1:W2:Y:S01]  /*46c0*/  I2F R14, R5 ;  /* 0x00000005000e7306 */ /* 0x0002a20000201400 */
[----:B------:R-:W-:-:S02]  /*46d0*/  ISETP.LT.OR P1, PT, R32, R203, P1 ;  /* 0x000000cb2000720c */ /* 0x000fc40000f21670 */
[----:B------:R-:W-:Y:S02]  /*46e0*/  ISETP.LT.OR P0, PT, R32, R204, P0 ;  /* 0x000000cc2000720c */ /* 0x000fe40000701670 */
[----:B------:R-:W-:Y:S02]  /*46f0*/  P2R R28, PR, RZ, 0x4 ;  /* 0x00000004ff1c7803 */ /* 0x000fe40000000000 */
[----:B------:R-:W-:Y:S02]  /*4700*/  FSEL R99, R16, -INF , !P0 ;  /* 0xff80000010637808 */ /* 0x000fe40004000000 */
[----:B------:R-:W-:Y:S02]  /*4710*/  ISETP.GE.AND P0, PT, R32, R207, PT ;  /* 0x000000cf2000720c */ /* 0x000fe40003f06270 */
[----:B------:R-:W-:Y:S02]  /*4720*/  FSEL R80, R30, -INF , !P1 ;  /* 0xff8000001e507808 */ /* 0x000fe40004800000 */
[----:B------:R-:W-:-:S02]  /*4730*/  ISETP.LT.OR P0, PT, R32, R202, P0 ;  /* 0x000000ca2000720c */ /* 0x000fc40000701670 */
[C---:B------:R-:W-:Y:S01]  /*4740*/  ISETP.GE.AND P2, PT, R0.reuse, R209, PT ;  /* 0x000000d10000720c */ /* 0x040fe20003f46270 */
[----:B-1----:R-:W-:Y:S01]  /*4750*/  IMAD.MOV.U32 R5, RZ, RZ, R13 ;  /* 0x000000ffff057224 */ /* 0x002fe200078e000d */
[----:B------:R-:W-:Y:S01]  /*4760*/  FSEL R82, R19, -INF , !P0 ;  /* 0xff80000013527808 */ /* 0x000fe20004000000 */
[----:B---3--:R-:W-:Y:S01]  /*4770*/  FFMA.FTZ R19, R33, -UR27, R41 ;  /* 0x8000001b21137c23 */ /* 0x008fe20008010029 */
[C---:B------:R-:W-:Y:S01]  /*4780*/  ISETP.GE.AND P1, PT, R0.reuse, R208, PT ;  /* 0x000000d00000720c */ /* 0x040fe20003f26270 */
[----:B------:R1:W3:Y:S01]  /*4790*/  I2F R15, R5 ;  /* 0x00000005000f7306 */ /* 0x0002e20000201400 */
[C---:B------:R-:W-:Y:S02]  /*47a0*/  ISETP.GE.AND P0, PT, R0.reuse, R207, PT ;  /* 0x000000cf0000720c */ /* 0x040fe40003f06270 */
[----:B------:R-:W-:Y:S02]  /*47b0*/  FSEL R96, R29, -INF , !P4 ;  /* 0xff8000001d607808 */ /* 0x000fe40006000000 */
[----:B------:R-:W-:-:S02]  /*47c0*/  ISETP.LT.OR P5, PT, R0, R204, P2 ;  /* 0x000000cc0000720c */ /* 0x000fc400017a1670 */
[----:B------:R-:W-:Y:S02]  /*47d0*/  ISETP.NE.AND P2, PT, R12, RZ, PT ;  /* 0x000000ff0c00720c */ /* 0x000fe40003f45270 */
[C---:B------:R-:W-:Y:S02]  /*47e0*/  ISETP.LT.OR P4, PT, R0.reuse, R203, P1 ;  /* 0x000000cb0000720c */ /* 0x040fe40000f81670 */
[----:B------:R-:W-:Y:S01]  /*47f0*/  ISETP.LT.OR P3, PT, R0, R202, P0 ;  /* 0x000000ca0000720c */ /* 0x000fe20000761670 */
[----:B------:R-:W-:Y:S01]  /*4800*/  IMAD.IADD R0, R200, 0x1, -R6 ;  /* 0x00000001c8007824 */ /* 0x000fe200078e0a06 */
[----:B------:R-:W-:Y:S01]  /*4810*/  ISETP.NE.AND P1, PT, R11, RZ, PT ;  /* 0x000000ff0b00720c */ /* 0x000fe20003f25270 */
[----:B--2---:R-:W-:Y:S01]  /*4820*/  FFMA.FTZ R11, R14, -UR27, R31 ;  /* 0x8000001b0e0b7c23 */ /* 0x004fe2000801001f */
[----:B------:R-:W-:Y:S01]  /*4830*/  ISETP.GE.AND P0, PT, R7, R210, PT ;  /* 0x000000d20700720c */ /* 0x000fe20003f06270 */
[----:B-1----:R-:W-:Y:S01]  /*4840*/  IMAD.MOV.U32 R5, RZ, RZ, R8 ;  /* 0x000000ffff057224 */ /* 0x002fe200078e0008 */
[----:B------:R-:W-:Y:S01]  /*4850*/  IABS R0, R0 ;  /* 0x0000000000007213 */ /* 0x000fe20000000000 */
[----:B---3--:R-:W-:Y:S01]  /*4860*/  FFMA.FTZ R15, R15, -UR27, R45 ;  /* 0x8000001b0f0f7c23 */ /* 0x008fe2000801002d */
[----:B------:R-:W-:Y:S01]  /*4870*/  FSEL R98, R11, -INF , !P6 ;  /* 0xff8000000b627808 */ /* 0x000fe20007000000 */
[----:B------:R1:W2:Y:S01]  /*4880*/  I2F R13, R5 ;  /* 0x00000005000d7306 */ /* 0x0002a20000201400 */
[----:B------:R-:W-:Y:S01]  /*4890*/  ISETP.LT.OR P6, PT, R7, R206, P0 ;  /* 0x000000ce0700720c */ /* 0x000fe200007c1670 */
[----:B------:R-:W-:Y:S01]  /*48a0*/  IMAD.MOV.U32 R8, RZ, RZ, R0 ;  /* 0x000000ffff087224 */ /* 0x000fe200078e0000 */
[----:B------:R-:W-:Y:S01]  /*48b0*/  IADD3 R0, R32, 0x18, RZ ;  /* 0x0000001820007810 */ /* 0x000fe20007ffe0ff */
[----:B------:R-:W-:Y:S01]  /*48c0*/  IMAD.IADD R11, R201, 0x1, -R7 ;  /* 0x00000001c90b7824 */ /* 0x000fe200078e0a07 */
[----:B------:R-:W-:-:S02]  /*48d0*/  ISETP.NE.AND P0, PT, R28, RZ, PT ;  /* 0x000000ff1c00720c */ /* 0x000fc40003f05270 */
[----:B------:R-:W-:Y:S01]  /*48e0*/  FSEL R66, R15, -INF , !P2 ;  /* 0xff8000000f427808 */ /* 0x000fe20005000000 */
[----:B------:R3:W-:Y:S01]  /*48f0*/  I2F R24, R8 ;  /* 0x0000000800187306 */ /* 0x0007e20000201400 */
[----:B------:R-:W-:Y:S01]  /*4900*/  ISETP.GE.AND P2, PT, R7, R209, PT ;  /* 0x000000d10700720c */ /* 0x000fe20003f46270 */
[----:B------:R-:W-:Y:S01]  /*4910*/  HMMA.16816.F32 R28, R36, R26, R84 ;  /* 0x0000001a241c723c */ /* 0x000fe20000001854 */
[----:B------:R-:W-:Y:S02]  /*4920*/  FSEL R77, R19, -INF , !P6 ;  /* 0xff800000134d7808 */ /* 0x000fe40007000000 */
[----:B------:R-:W-:Y:S01]  /*4930*/  ISETP.LT.OR P2, PT, R7, R204, P2 ;  /* 0x000000cc0700720c */ /* 0x000fe20001741670 */
[----:B-1----:R-:W-:Y:S01]  /*4940*/  IMAD.MOV.U32 R5, RZ, RZ, R3 ;  /* 0x000000ffff057224 */ /* 0x002fe200078e0003 */
[----:B------:R-:W-:Y:S01]  /*4950*/  IABS R3, R9 ;  /* 0x0000000900037213 */ /* 0x000fe20000000000 */
[----:B--2---:R-:W-:Y:S02]  /*4960*/  FFMA.FTZ R14, R13, -UR27, R47 ;  /* 0x8000001b0d0e7c23 */ /* 0x004fe4000801002f */
[----:B------:R-:W1:Y:S01]  /*4970*/  I2F R9, R5 ;  /* 0x0000000500097306 */ /* 0x000e620000201400 */
[----:B------:R-:W-:-:S02]  /*4980*/  FFMA.FTZ R13, R17, -UR27, R40 ;  /* 0x8000001b110d7c23 */ /* 0x000fc40008010028 */
[----:B------:R-:W-:Y:S01]  /*4990*/  FSEL R72, R14, -INF , !P1 ;  /* 0xff8000000e487808 */ /* 0x000fe20004800000 */
[----:B---3--:R-:W-:Y:S01]  /*49a0*/  IMAD.IADD R8, R200, 0x1, -R0 ;  /* 0x00000001c8087824 */ /* 0x008fe200078e0a00 */
[----:B------:R-:W-:Y:S02]  /*49b0*/  ISETP.GE.AND P1, PT, R7, R208, PT ;  /* 0x000000d00700720c */ /* 0x000fe40003f26270 */
[----:B------:R-:W-:Y:S01]  /*49c0*/  FSEL R79, R13, -INF , !P0 ;  /* 0xff8000000d4f7808 */ /* 0x000fe20004000000 */
[----:B------:R2:W3:Y:S01]  /*49d0*/  I2F R12, R3 ;  /* 0x00000003000c7306 */ /* 0x0004e20000201400 */
[----:B------:R-:W-:Y:S02]  /*49e0*/  IABS R8, R8 ;  /* 0x0000000800087213 */ /* 0x000fe40000000000 */
[C---:B------:R-:W-:Y:S02]  /*49f0*/  ISETP.GE.AND P0, PT, R7.reuse, R207, PT ;  /* 0x000000cf0700720c */ /* 0x040fe40003f06270 */
[----:B------:R-:W-:-:S02]  /*4a00*/  ISETP.LT.OR P1, PT, R7, R203, P1 ;  /* 0x000000cb0700720c */ /* 0x000fc40000f21670 */
[----:B------:R-:W-:Y:S01]  /*4a10*/  ISETP.LT.OR P0, PT, R7, R202, P0 ;  /* 0x000000ca0700720c */ /* 0x000fe20000701670 */
[----:B-1----:R-:W-:Y:S01]  /*4a20*/  FFMA.FTZ R16, R9, -UR27, R42 ;  /* 0x8000001b09107c23 */ /* 0x002fe2000801002a */
[----:B------:R-:W-:-:S04]  /*4a30*/  IABS R5, R10 ;  /* 0x0000000a00057213 */ /* 0x000fc80000000000 */
[----:B------:R1:W4:Y:S01]  /*4a40*/  I2F R10, R5 ;  /* 0x00000005000a7306 */ /* 0x0003220000201400 */
[----:B------:R-:W-:Y:S02]  /*4a50*/  FSEL R83, R16, -INF , !P5 ;  /* 0xff80000010537808 */ /* 0x000fe40006800000 */
[----:B--2---:R-:W-:Y:S01]  /*4a60*/  IADD3 R3, R32, 0x11, RZ ;  /* 0x0000001120037810 */ /* 0x004fe20007ffe0ff */
[----:B---3--:R-:W-:Y:S01]  /*4a70*/  FFMA.FTZ R18, R12, -UR27, R68 ;  /* 0x8000001b0c127c23 */ /* 0x008fe20008010044 */
[----:B------:R-:W-:Y:S02]  /*4a80*/  P2R R12, PR, RZ, 0x4 ;  /* 0x00000004ff0c7803 */ /* 0x000fe40000000000 */
[----:B------:R-:W-:Y:S02]  /*4a90*/  ISETP.GE.AND P2, PT, R6, R209, PT ;  /* 0x000000d10600720c */ /* 0x000fe40003f46270 */
[----:B------:R-:W-:Y:S02]  /*4aa0*/  FSEL R67, R18, -INF , !P4 ;  /* 0xff80000012437808 */ /* 0x000fe40006000000 */
[----:B------:R-:W-:-:S02]  /*4ab0*/  ISETP.LT.OR P5, PT, R6, R204, P2 ;  /* 0x000000cc0600720c */ /* 0x000fc400017a1670 */
[----:B------:R-:W-:Y:S01]  /*4ac0*/  ISETP.NE.AND P6, PT, R12, RZ, PT ;  /* 0x000000ff0c00720c */ /* 0x000fe20003fc5270 */
[----:B------:R-:W-:Y:S02]  /*4ad0*/  FFMA.FTZ R12, R24, -UR27, R48 ;  /* 0x8000001b180c7c23 */ /* 0x000fe40008010030 */
[----:B-1----:R-:W-:Y:S02]  /*4ae0*/  IMAD.IADD R5, R200, 0x1, -R3 ;  /* 0x00000001c8057824 */ /* 0x002fe400078e0a03 */
[----:B----4-:R-:W-:-:S03]  /*4af0*/  FFMA.FTZ R17, R10, -UR27, R70 ;  /* 0x8000001b0a117c23 */ /* 0x010fc60008010046 */
        /* <DEDUP_REMOVED lines=22> */
[----:B------:R-:W-:Y:S01]  /*4c60*/  IABS R14, R8 ;  /* 0x00000008000e7213 */ /* 0x000fe20000000000 */
[----:B------:R1:W2:Y:S01]  /*4c70*/  I2F R11, R7 ;  /* 0x00000007000b7306 */ /* 0x0002a20000201400 */
[C---:B------:R-:W-:Y:S01]  /*4c80*/  ISETP.GE.AND P0, PT, R6.reuse, R210, PT ;  /* 0x000000d20600720c */ /* 0x040fe20003f06270 */
[----:B------:R-:W-:Y:S01]  /*4c90*/  IMAD.IADD R8, R201, 0x1, -R6 ;  /* 0x00000001c9087824 */ /* 0x000fe200078e0a06 */
[----:B------:R-:W-:Y:S01]  /*4ca0*/  ISETP.NE.AND P1, PT, R9, RZ, PT ;  /* 0x000000ff0900720c */ /* 0x000fe20003f25270 */
[----:B------:R-:W-:Y:S01]  /*4cb0*/  IMAD.IADD R9, R205, 0x1, -R3 ;  /* 0x00000001cd097824 */ /* 0x000fe200078e0a03 */
[----:B------:R-:W-:Y:S02]  /*4cc0*/  ISETP.LT.OR P0, PT, R6, R206, P0 ;  /* 0x000000ce0600720c */ /* 0x000fe40000701670 */
[----:B------:R-:W-:Y:S01]  /*4cd0*/  IABS R8, R8 ;  /* 0x0000000800087213 */ /* 0x000fe20000000000 */
[----:B------:R-:W3:Y:S01]  /*4ce0*/  I2F R16, R14 ;  /* 0x0000000e00107306 */ /* 0x000ee20000201400 */
[----:B------:R-:W-:-:S02]  /*4cf0*/  P2R R15, PR, RZ, 0x1 ;  /* 0x00000001ff0f7803 */ /* 0x000fc40000000000 */
        /* <DEDUP_REMOVED lines=60> */
[----:B------:R-:W-:Y:S01]  /*50c0*/  HMMA.16816.F32 R24, R52, R26, R60 ;  /* 0x0000001a3418723c */ /* 0x000fe2000000183c */
[----:B---3--:R-:W-:Y:S01]  /*50d0*/  IMAD.MOV.U32 R6, RZ, RZ, R7 ;  /* 0x000000ffff067224 */ /* 0x008fe200078e0007 */
[----:B------:R-:W-:Y:S01]  /*50e0*/  ISETP.GE.AND P0, PT, R5, R210, PT ;  /* 0x000000d20500720c */ /* 0x000fe20003f06270 */
[----:B------:R-:W-:Y:S01]  /*50f0*/  IMAD.IADD R7, R201, 0x1, -R0 ;  /* 0x00000001c9077824 */ /* 0x000fe200078e0a00 */
[----:B------:R-:W-:Y:S01]  /*5100*/  ISETP.NE.AND P2, PT, R15, RZ, PT ;  /* 0x000000ff0f00720c */ /* 0x000fe20003f45270 */
[----:B------:R2:W3:Y:S01]  /*5110*/  I2F R14, R6 ;  /* 0x00000006000e7306 */ /* 0x0004e20000201400 */
[----:B----4-:R-:W-:Y:S01]  /*5120*/  FFMA.FTZ R11, R33, -UR27, R57 ;  /* 0x8000001b210b7c23 */ /* 0x010fe20008010039 */
[----:B------:R-:W-:-:S04]  /*5130*/  ISETP.NE.AND P1, PT, R13, RZ, PT ;  /* 0x000000ff0d00720c */ /* 0x000fc80003f25270 */
        /* <DEDUP_REMOVED lines=8> */
[----:B---3--:R-:W-:Y:S02]  /*51c0*/  FFMA.FTZ R9, R14, -UR27, R59 ;  /* 0x8000001b0e097c23 */ /* 0x008fe4000801003b */
[----:B------:R-:W-:Y:S02]  /*51d0*/  FFMA.FTZ R14, R44, -UR27, R29 ;  /* 0x8000001b2c0e7c23 */ /* 0x000fe4000801001d */
[----:B-1----:R-:W-:Y:S01]  /*51e0*/  HMMA.16816.F32 R44, R52, R18, R116 ;  /* 0x00000012342c723c */ /* 0x002fe20000001874 */
        /* <DEDUP_REMOVED lines=20> */
[----:B------:R-:W-:Y:S01]  /*5330*/  HMMA.16816.F32 R40, R36, R16, R92 ;  /* 0x000000102428723c */ /* 0x000fe2000000185c */
[----:B------:R-:W-:Y:S02]  /*5340*/  P2R R20, PR, RZ, 0x4 ;  /* 0x00000004ff147803 */ /* 0x000fe40000000000 */
[----:B------:R-:W-:Y:S02]  /*5350*/  FSEL R125, R8, -INF , !P0 ;  /* 0xff800000087d7808 */ /* 0x000fe40004000000 */
[C---:B------:R-:W-:Y:S01]  /*5360*/  ISETP.GE.AND P0, PT, R5.reuse, R207, PT ;  /* 0x000000cf0500720c */ /* 0x040fe20003f06270 */
[----:B-1----:R-:W-:Y:S01]  /*5370*/  IMAD.MOV.U32 R6, RZ, RZ, R0 ;  /* 0x000000ffff067224 */ /* 0x002fe200078e0000 */
[----:B------:R-:W-:Y:S01]  /*5380*/  IABS R0, R7 ;  /* 0x0000000700007213 */ /* 0x000fe20000000000 */
[----:B---3--:R-:W-:Y:S01]  /*5390*/  FFMA.FTZ R13, R22, -UR27, R26 ;  /* 0x8000001b160d7c23 */ /* 0x008fe2000801001a */
[----:B------:R-:W-:Y:S01]  /*53a0*/  ISETP.LT.OR P0, PT, R5, R202, P0 ;  /* 0x000000ca0500720c */ /* 0x000fe20000701670 */
[----:B------:R1:W3:Y:S01]  /*53b0*/  I2F R12, R6 ;  /* 0x00000006000c7306 */ /* 0x0002e20000201400 */
[----:B------:R-:W-:-:S02]  /*53c0*/  IADD3 R5, R32, 0x28, RZ ;  /* 0x0000002820057810 */ /* 0x000fc40007ffe0ff */
[----:B------:R-:W-:Y:S01]  /*53d0*/  P2R R15, PR, RZ, 0x1 ;  /* 0x00000001ff0f7803 */ /* 0x000fe20000000000 */
[----:B--2---:R-:W-:Y:S01]  /*53e0*/  FFMA.FTZ R17, R21, -UR27, R31 ;  /* 0x8000001b15117c23 */ /* 0x004fe2000801001f */
[----:B------:R-:W-:Y:S01]  /*53f0*/  IADD3 R3, R32, 0x20, RZ ;  /* 0x0000002020037810 */ /* 0x000fe20007ffe0ff */
[----:B------:R-:W-:Y:S01]  /*5400*/  HMMA.16816.F32 R28, R36, R18, R88 ;  /* 0x00000012241c723c */ /* 0x000fe20000001858 */
[----:B------:R-:W-:Y:S02]  /*5410*/  P2R R16, PR, RZ, 0x2 ;  /* 0x00000002ff107803 */ /* 0x000fe40000000000 */
[C---:B------:R-:W-:Y:S01]  /*5420*/  ISETP.GE.AND P0, PT, R3.reuse, R210, PT ;  /* 0x000000d20300720c */ /* 0x040fe20003f06270 */
[----:B------:R-:W-:Y:S01]  /*5430*/  IMAD.IADD R7, R200, 0x1, -R3 ;  /* 0x00000001c8077824 */ /* 0x000fe200078e0a03 */
[C---:B------:R-:W-:Y:S02]  /*5440*/  ISETP.GE.AND P2, PT, R3.reuse, R209, PT ;  /* 0x000000d10300720c */ /* 0x040fe40003f46270 */
[----:B------:R-:W-:-:S02]  /*5450*/  ISETP.LT.OR P0, PT, R3, R206, P0 ;  /* 0x000000ce0300720c */ /* 0x000fc40000701670 */
[C---:B------:R-:W-:Y:S01]  /*5460*/  ISETP.GE.AND P1, PT, R3.reuse, R208, PT ;  /* 0x000000d00300720c */ /* 0x040fe20003f26270 */
[----:B-1----:R-:W-:Y:S01]  /*5470*/  IMAD.MOV.U32 R6, RZ, RZ, R0 ;  /* 0x000000ffff067224 */ /* 0x002fe200078e0000 */
[----:B------:R-:W-:Y:S01]  /*5480*/  IABS R0, R7 ;  /* 0x0000000700007213 */ /* 0x000fe20000000000 */
[----:B---3--:R-:W-:Y:S01]  /*5490*/  FFMA.FTZ R22, R12, -UR27, R25 ;  /* 0x8000001b0c167c23 */ /* 0x008fe20008010019 */
[----:B------:R-:W-:Y:S01]  /*54a0*/  P2R R9, PR, RZ, 0x1 ;  /* 0x00000001ff097803 */ /* 0x000fe20000000000 */
[----:B------:R-:W1:Y:S01]  /*54b0*/  I2F R10, R6 ;  /* 0x00000006000a7306 */ /* 0x000e620000201400 */
[----:B------:R-:W-:Y:S02]  /*54c0*/  ISETP.GE.AND P0, PT, R3, R207, PT ;  /* 0x000000cf0300720c */ /* 0x000fe40003f06270 */
[----:B------:R-:W-:Y:S02]  /*54d0*/  FSEL R35, R11, -INF , !P4 ;  /* 0xff8000000b237808 */ /* 0x000fe40006000000 */
[----:B------:R-:W-:-:S02]  /*54e0*/  FSEL R74, R13, -INF , !P3 ;  /* 0xff8000000d4a7808 */ /* 0x000fc40005800000 */
[C---:B------:R-:W-:Y:S01]  /*54f0*/  ISETP.LT.OR P5, PT, R3.reuse, R204, P2 ;  /* 0x000000cc0300720c */ /* 0x040fe200017a1670 */
[----:B------:R2:W3:Y:S01]  /*5500*/  I2F R7, R0 ;  /* 0x0000000000077306 */ /* 0x0004e20000201400 */
[C---:B------:R-:W-:Y:S02]  /*5510*/  ISETP.LT.OR P4, PT, R3.reuse, R203, P1 ;  /* 0x000000cb0300720c */ /* 0x040fe40000f81670 */
[----:B------:R-:W-:Y:S02]  /*5520*/  ISETP.LT.OR P3, PT, R3, R202, P0 ;  /* 0x000000ca0300720c */ /* 0x000fe40000761670 */
[----:B------:R-:W-:Y:S02]  /*5530*/  FSEL R123, R14, -INF , !P6 ;  /* 0xff8000000e7b7808 */ /* 0x000fe40007000000 */
[----:B------:R-:W-:Y:S01]  /*5540*/  ISETP.NE.AND P6, PT, R20, RZ, PT ;  /* 0x000000ff1400720c */ /* 0x000fe20003fc5270 */
[----:B-1----:R-:W-:Y:S01]  /*5550*/  FFMA.FTZ R12, R10, -UR27, R27 ;  /* 0x8000001b0a0c7c23 */ /* 0x002fe2000801001b */
[----:B------:R-:W-:Y:S01]  /*5560*/  ISETP.NE.AND P2, PT, R16, RZ, PT ;  /* 0x000000ff1000720c */ /* 0x000fe20003f45270 */
[----:B------:R-:W1:Y:S01]  /*5570*/  LDSM.16.M88.4 R24, [R189+0x1800] ;  /* 0x00180000bd18783b */ /* 0x000e620000000200 */
[----:B------:R-:W-:Y:S01]  /*5580*/  FSEL R142, R17, -INF , !P6 ;  /* 0xff800000118e7808 */ /* 0x000fe20007000000 */
[----:B------:R-:W-:-:S04]  /*5590*/  DEPBAR.LE SB0, 0x0 ;  /* 0x000080000000791a */ /* 0x000fc80000000000 */
[----:B--2---:R-:W-:Y:S01]  /*55a0*/  IADD3 R0, R32, 0x21, RZ ;  /* 0x0000002120007810 */ /* 0x004fe20007ffe0ff */
[----:B---3--:R-:W-:Y:S01]  /*55b0*/  FFMA.FTZ R21, R7, -UR27, R40 ;  /* 0x8000001b07157c23 */ /* 0x008fe20008010028 */
[----:B------:R-:W-:Y:S01]  /*55c0*/  BAR.SYNC.DEFER_BLOCKING 0x0 ;  /* 0x0000000000007b1d */ /* 0x000fe20000010000 */
[----:B------:R-:W-:Y:S01]  /*55d0*/  IMAD.IADD R7, R200, 0x1, -R5 ;  /* 0x00000001c8077824 */ /* 0x000fe200078e0a05 */
[----:B------:R-:W-:Y:S01]  /*55e0*/  ISETP.GE.AND P0, PT, R0, R210, PT ;  /* 0x000000d20000720c */ /* 0x000fe20003f06270 */
[----:B------:R-:W-:Y:S01]  /*55f0*/  IMAD.IADD R6, R200, 0x1, -R0 ;  /* 0x00000001c8067824 */ /* 0x000fe200078e0a00 */
[----:B------:R-:W-:Y:S02]  /*5600*/  ISETP.NE.AND P1, PT, R15, RZ, PT ;  /* 0x000000ff0f00720c */ /* 0x000fe40003f25270 */
[----:B------:R-:W-:Y:S02]  /*5610*/  IABS R7, R7 ;  /* 0x0000000700077213 */ /* 0x000fe40000000000 */
[----:B------:R-:W-:-:S02]  /*5620*/  IABS R6, R6 ;  /* 0x0000000600067213 */ /* 0x000fc40000000000 */
[----:B------:R2:W-:Y:S01]  /*5630*/  I2F R33, R7 ;  /* 0x0000000700217306 */ /* 0x0005e20000201400 */
[----:B------:R-:W-:Y:S02]  /*5640*/  ISETP.LT.OR P6, PT, R0, R206, P0 ;  /* 0x000000ce0000720c */ /* 0x000fe400007c1670 */
[----:B------:R-:W-:Y:S01]  /*5650*/  IMAD.MOV.U32 R8, RZ, RZ, R6 ;  /* 0x000000ffff087224 */ /* 0x000fe200078e0006 */
[----:B------:R-:W-:Y:S01]  /*5660*/  ISETP.NE.AND P0, PT, R9, RZ, PT ;  /* 0x000000ff0900720c */ /* 0x000fe20003f05270 */
[----:B------:R-:W-:Y:S01]  /*5670*/  IMAD.IADD R6, R199, 0x1, -R3 ;  /* 0x00000001c7067824 */ /* 0x000fe200078e0a03 */
[----:B------:R-:W-:Y:S02]  /*5680*/  FSEL R34, R22, -INF , !P2 ;  /* 0xff80000016227808 */ /* 0x000fe40005000000 */
[----:B------:R3:W4:Y:S01]  /*5690*/  I2F R23, R8 ;  /* 0x0000000800177306 */ /* 0x0007220000201400 */
[----:B------:R-:W-:Y:S02]  /*56a0*/  FSEL R69, R12, -INF , !P1 ;  /* 0xff8000000c457808 */ /* 0x000fe40004800000 */
[----:B------:R-:W-:-:S02]  /*56b0*/  IABS R6, R6 ;  /* 0x0000000600067213 */ /* 0x000fc40000000000 */
[----:B------:R-:W-:Y:S02]  /*56c0*/  FSEL R164, R21, -INF , !P0 ;  /* 0xff80000015a47808 */ /* 0x000fe40004000000 */
[C---:B------:R-:W-:Y:S01]  /*56d0*/  ISETP.GE.AND P2, PT, R0.reuse, R209, PT ;  /* 0x000000d10000720c */ /* 0x040fe20003f46270 */
[----:B------:R5:W5:Y:S01]  /*56e0*/  I2F R10, R6 ;  /* 0x00000006000a7306 */ /* 0x000b620000201400 */
[----:B--2---:R-:W-:Y:S01]  /*56f0*/  IMAD.IADD R7, R199, 0x1, -R0 ;  /* 0x00000001c7077824 */ /* 0x004fe200078e0a00 */
[C---:B------:R-:W-:Y:S02]  /*5700*/  ISETP.GE.AND P1, PT, R0.reuse, R208, PT ;  /* 0x000000d00000720c */ /* 0x040fe40003f26270 */
[C---:B------:R-:W-:Y:S02]  /*5710*/  ISETP.GE.AND P0, PT, R0.reuse, R207, PT ;  /* 0x000000cf0000720c */ /* 0x040fe40003f06270 */
[C---:B------:R-:W-:Y:S01]  /*5720*/  ISETP.LT.OR P2, PT, R0.reuse, R204, P2 ;  /* 0x000000cc0000720c */ /* 0x040fe20001741670 */
[----:B-1----:R-:W-:Y:S01]  /*5730*/  HMMA.16816.F32 R56, R36, R24, R100 ;  /* 0x000000182438723c */ /* 0x002fe20000001864 */
[----:B---3--:R-:W-:Y:S01]  /*5740*/  IMAD.IADD R8, R201, 0x1, -R3 ;  /* 0x00000001c9087824 */ /* 0x008fe200078e0a03 */
[C---:B------:R-:W-:Y:S01]  /*5750*/  ISETP.LT.OR P1, PT, R0.reuse, R203, P1 ;  /* 0x000000cb0000720c */ /* 0x040fe20000f21670 */
[----:B----4-:R-:W-:Y:S01]  /*5760*/  FFMA.FTZ R13, R23, -UR27, R41 ;  /* 0x8000001b170d7c23 */ /* 0x010fe20008010029 */
[----:B------:R-:W-:-:S02]  /*5770*/  ISETP.LT.OR P0, PT, R0, R202, P0 ;  /* 0x000000ca0000720c */ /* 0x000fc40000701670 */
[----:B------:R-:W-:Y:S02]  /*5780*/  IABS R8, R8 ;  /* 0x0000000800087213 */ /* 0x000fe40000000000 */
[----:B------:R-:W-:Y:S01]  /*5790*/  P2R R16, PR, RZ, 0x1 ;  /* 0x00000001ff107803 */ /* 0x000fe20000000000 */
[----:B-----5:R-:W-:Y:S01]  /*57a0*/  IMAD.IADD R6, R205, 0x1, -R3 ;  /* 0x00000001cd067824 */ /* 0x020fe200078e0a03 */
[----:B------:R-:W-:Y:S01]  /*57b0*/  ISETP.GE.AND P0, PT, R5, R210, PT ;  /* 0x000000d20500720c */ /* 0x000fe20003f06270 */
[----:B------:R-:W-:Y:S01]  /*57c0*/  IMAD.MOV.U32 R3, RZ, RZ, R8 ;  /* 0x000000ffff037224 */ /* 0x000fe200078e0008 */
[----:B------:R-:W-:Y:S01]  /*57d0*/  P2R R20, PR, RZ, 0x4 ;  /* 0x00000004ff147803 */ /* 0x000fe20000000000 */
[----:B------:R-:W-:Y:S01]  /*57e0*/  FFMA.FTZ R10, R10, -UR27, R42 ;  /* 0x8000001b0a0a7c23 */ /* 0x000fe2000801002a */
[----:B------:R-:W-:Y:S01]  /*57f0*/  IABS R11, R6 ;  /* 0x00000006000b7213 */ /* 0x000fe20000000000 */
[----:B------:R1:W2:Y:S01]  /*5800*/  I2F R8, R3 ;  /* 0x0000000300087306 */ /* 0x0002a20000201400 */
[----:B------:R-:W-:Y:S01]  /*5810*/  IMAD.IADD R6, R201, 0x1, -R0 ;  /* 0x00000001c9067824 */ /* 0x000fe200078e0a00 */
[----:B------:R-:W-:Y:S01]  /*5820*/  ISETP.LT.OR P0, PT, R5, R206, P0 ;  /* 0x000000ce0500720c */ /* 0x000fe20000701670 */
[----:B------:R-:W-:Y:S01]  /*5830*/  HMMA.16816.F32 R60, R52, R24, R128 ;  /* 0x00000018343c723c */ /* 0x000fe20000001880 */
[----:B------:R-:W-:-:S02]  /*5840*/  FSEL R167, R10, -INF , !P5 ;  /* 0xff8000000aa77808 */ /* 0x000fc40006800000 */
[----:B------:R-:W-:Y:S02]  /*5850*/  IABS R6, R6 ;  /* 0x0000000600067213 */ /* 0x000fe40000000000 */
[----:B------:R-:W-:Y:S02]  /*5860*/  P2R R17, PR, RZ, 0x2 ;  /* 0x00000002ff117803 */ /* 0x000fe40000000000 */
[----:B------:R-:W-:Y:S02]  /*5870*/  P2R R18, PR, RZ, 0x1 ;  /* 0x00000001ff127803 */ /* 0x000fe40000000000 */
[C---:B------:R-:W-:Y:S02]  /*5880*/  ISETP.GE.AND P2, PT, R5.reuse, R209, PT ;  /* 0x000000d10500720c */ /* 0x040fe40003f46270 */
[C---:B------:R-:W-:Y:S02]  /*5890*/  ISETP.GE.AND P1, PT, R5.reuse, R208, PT ;  /* 0x000000d00500720c */ /* 0x040fe40003f26270 */
[----:B-1----:R-:W-:Y:S01]  /*58a0*/  IABS R3, R7 ;  /* 0x0000000700037213 */ /* 0x002fe20000000000 */
[----:B------:R-:W-:Y:S01]  /*58b0*/  IMAD.MOV.U32 R7, RZ, RZ, R11 ;  /* 0x000000ffff077224 */ /* 0x000fe200078e000b */
[----:B------:R-:W-:Y:S01]  /*58c0*/  ISETP.GE.AND P0, PT, R5, R207, PT ;  /* 0x000000cf0500720c */ /* 0x000fe20003f06270 */
[----:B--2---:R-:W-:Y:S01]  /*58d0*/  FFMA.FTZ R11, R8, -UR27, R48 ;  /* 0x8000001b080b7c23 */ /* 0x004fe20008010030 */
[----:B------:R1:W-:Y:S01]  /*58e0*/  I2F R21, R3 ;  /* 0x0000000300157306 */ /* 0x0003e20000201400 */
[----:B------:R-:W-:Y:S01]  /*58f0*/  IMAD.IADD R8, R201, 0x1, -R5 ;  /* 0x00000001c9087824 */ /* 0x000fe200078e0a05 */
[----:B------:R-:W-:-:S02]  /*5900*/  ISETP.LT.OR P5, PT, R5, R204, P2 ;  /* 0x000000cc0500720c */ /* 0x000fc400017a1670 */
[----:B------:R-:W-:Y:S02]  /*5910*/  FSEL R141, R11, -INF , !P4 ;  /* 0xff8000000b8d7808 */ /* 0x000fe40006000000 */
[----:B------:R-:W-:Y:S02]  /*5920*/  ISETP.LT.OR P4, PT, R5, R203, P1 ;  /* 0x000000cb0500720c */ /* 0x000fe40000f81670 */
[----:B------:R-:W2:Y:S01]  /*5930*/  I2F R7, R7 ;  /* 0x0000000700077306 */ /* 0x000ea20000201400 */
[----:B------:R-:W-:Y:S02]  /*5940*/  FSEL R160, R13, -INF , !P6 ;  /* 0xff8000000da07808 */ /* 0x000fe40007000000 */
[----:B------:R-:W-:Y:S02]  /*5950*/  ISETP.NE.AND P2, PT, R17, RZ, PT ;  /* 0x000000ff1100720c */ /* 0x000fe40003f45270 */
[----:B------:R-:W-:Y:S02]  /*5960*/  ISETP.NE.AND P6, PT, R20, RZ, PT ;  /* 0x000000ff1400720c */ /* 0x000fe40003fc5270 */
[----:B------:R-:W-:Y:S01]  /*5970*/  ISETP.NE.AND P1, PT, R16, RZ, PT ;  /* 0x000000ff1000720c */ /* 0x000fe20003f25270 */
[----:B-1----:R-:W-:-:S02]  /*5980*/  IMAD.IADD R3, R205, 0x1, -R0 ;  /* 0x00000001cd037824 */ /* 0x002fc400078e0a00 */
[----:B------:R-:W-:-:S03]  /*5990*/  IMAD.MOV.U32 R0, RZ, RZ, R6 ;  /* 0x000000ffff007224 */ /* 0x000fc600078e0006 */
[----:B------:R-:W-:Y:S01]  /*59a0*/  IABS R6, R3 ;  /* 0x0000000300067213 */ /* 0x000fe20000000000 */
[----:B------:R-:W-:Y:S01]  /*59b0*/  IMAD.IADD R3, R199, 0x1, -R5 ;  /* 0x00000001c7037824 */ /* 0x000fe200078e0a05 */
[----:B------:R1:W3:Y:S01]  /*59c0*/  I2F R15, R0 ;  /* 0x00000000000f7306 */ /* 0x0002e20000201400 */
[----:B--2---:R-:W-:-:S03]  /*59d0*/  FFMA.FTZ R12, R7, -UR27, R50 ;  /* 0x8000001b070c7c23 */ /* 0x004fc60008010032 */
[----:B------:R-:W-:Y:S02]  /*59e0*/  IABS R3, R3 ;  /* 0x0000000300037213 */ /* 0x000fe40000000000 */
[----:B------:R-:W-:Y:S01]  /*59f0*/  FSEL R150, R12, -INF , !P3 ;  /* 0xff8000000c967808 */ /* 0x000fe20005800000 */
[----:B------:R-:W-:Y:S01]  /*5a00*/  FFMA.FTZ R12, R21, -UR27, R43 ;  /* 0x8000001b150c7c23 */ /* 0x000fe2000801002b */
[----:B------:R2:W4:Y:S01]  /*5a10*/  I2F R19, R6 ;  /* 0x0000000600137306 */ /* 0x0005220000201400 */
[----:B------:R-:W-:Y:S01]  /*5a20*/  IMAD.MOV.U32 R7, RZ, RZ, R3 ;  /* 0x000000ffff077224 */ /* 0x000fe200078e0003 */
[----:B------:R-:W-:Y:S01]  /*5a30*/  IABS R3, R8 ;  /* 0x0000000800037213 */ /* 0x000fe20000000000 */
[----:B------:R-:W-:Y:S01]  /*5a40*/  IMAD.IADD R8, R205, 0x1, -R5 ;  /* 0x00000001cd087824 */ /* 0x000fe200078e0a05 */
[----:B------:R-:W-:Y:S02]  /*5a50*/  ISETP.LT.OR P3, PT, R5, R202, P0 ;  /* 0x000000ca0500720c */ /* 0x000fe40000761670 */
[----:B------:R-:W-:-:S02]  /*5a60*/  FSEL R162, R12, -INF , !P6 ;  /* 0xff8000000ca27808 */ /* 0x000fc40007000000 */
[----:B-1----:R-:W-:Y:S01]  /*5a70*/  IADD3 R0, R32, 0x29, RZ ;  /* 0x0000002920007810 */ /* 0x002fe20007ffe0ff */
[----:B------:R1:W5:Y:S01]  /*5a80*/  I2F R14, R7 ;  /* 0x00000007000e7306 */ /* 0x0003620000201400 */
[----:B---3--:R-:W-:Y:S02]  /*5a90*/  FFMA.FTZ R16, R15, -UR27, R49 ;  /* 0x8000001b0f107c23 */ /* 0x008fe40008010031 */
[----:B------:R-:W-:Y:S01]  /*5aa0*/  ISETP.GE.AND P0, PT, R0, R210, PT ;  /* 0x000000d20000720c */ /* 0x000fe20003f06270 */
[----:B------:R-:W-:Y:S02]  /*5ab0*/  IMAD.IADD R9, R200, 0x1, -R0 ;  /* 0x00000001c8097824 */ /* 0x000fe400078e0a00 */
[----:B------:R-:W-:Y:S01]  /*5ac0*/  FFMA.FTZ R15, R33, -UR27, R28 ;  /* 0x8000001b210f7c23 */ /* 0x000fe2000801001c */
[----:B--2---:R-:W-:Y:S01]  /*5ad0*/  IADD3 R6, R32, 0x30, RZ ;  /* 0x0000003020067810 */ /* 0x004fe20007ffe0ff */
[----:B----4-:R-:W-:Y:S01]  /*5ae0*/  FFMA.FTZ R13, R19, -UR27, R51 ;  /* 0x8000001b130d7c23 */ /* 0x010fe20008010033 */
[----:B------:R-:W-:-:S02]  /*5af0*/  IABS R9, R9 ;  /* 0x0000000900097213 */ /* 0x000fc40000000000 */
        /* <DEDUP_REMOVED lines=9> */
[----:B-----5:R-:W-:Y:S01]  /*5b90*/  FFMA.FTZ R19, R14, -UR27, R30 ;  /* 0x8000001b0e137c23 */ /* 0x020fe2000801001e */
[----:B------:R-:W-:-:S02]  /*5ba0*/  FSEL R154, R15, -INF , !P0 ;  /* 0xff8000000f9a7808 */ /* 0x000fc40004000000 */
[C---:B------:R-:W-:Y:S02]  /*5bb0*/  ISETP.GE.AND P2, PT, R0.reuse, R209, PT ;  /* 0x000000d10000720c */ /* 0x040fe40003f46270 */
[----:B------:R3:W4:Y:S01]  /*5bc0*/  I2F R8, R3 ;  /* 0x0000000300087306 */ /* 0x0007220000201400 */
[C---:B------:R-:W-:Y:S02]  /*5bd0*/  ISETP.GE.AND P1, PT, R0.reuse, R208, PT ;  /* 0x000000d00000720c */ /* 0x040fe40003f26270 */
[C---:B------:R-:W-:Y:S02]  /*5be0*/  ISETP.GE.AND P0, PT, R0.reuse, R207, PT ;  /* 0x000000cf0000720c */ /* 0x040fe40003f06270 */
[C---:B------:R-:W-:Y:S02]  /*5bf0*/  ISETP.LT.OR P2, PT, R0.reuse, R204, P2 ;  /* 0x000000cc0000720c */ /* 0x040fe40001741670 */
[----:B------:R-:W-:Y:S01]  /*5c00*/  ISETP.LT.OR P1, PT, R0, R203, P1 ;  /* 0x000000cb0000720c */ /* 0x000fe20000f21670 */
[----:B------:R5:W5:Y:S01]  /*5c10*/  I2F R10, R7 ;  /* 0x00000007000a7306 */ /* 0x000b620000201400 */
[----:B-1----:R-:W-:Y:S01]  /*5c20*/  IADD3 R5, R32, 0x31, RZ ;  /* 0x0000003120057810 */ /* 0x002fe20007ffe0ff */
[----:B--2---:R-:W-:Y:S01]  /*5c30*/  FFMA.FTZ R12, R17, -UR27, R29 ;  /* 0x8000001b110c7c23 */ /* 0x004fe2000801001d */
[----:B------:R-:W-:-:S02]  /*5c40*/  ISETP.LT.OR P0, PT, R0, R202, P0 ;  /* 0x000000ca0000720c */ /* 0x000fc40000701670 */
[----:B------:R-:W-:Y:S02]  /*5c50*/  P2R R15, PR, RZ, 0x4 ;  /* 0x00000004ff0f7803 */ /* 0x000fe40000000000 */
[----:B------:R-:W-:Y:S01]  /*5c60*/  P2R R13, PR, RZ, 0x1 ;  /* 0x00000001ff0d7803 */ /* 0x000fe20000000000 */
[----:B---3--:R-:W-:Y:S01]  /*5c70*/  IMAD.IADD R3, R200, 0x1, -R6 ;  /* 0x00000001c8037824 */ /* 0x008fe200078e0a06 */
[----:B------:R-:W-:Y:S01]  /*5c80*/  ISETP.GE.AND P0, PT, R6, R210, PT ;  /* 0x000000d20600720c */ /* 0x000fe20003f06270 */
[----:B----4-:R-:W-:Y:S01]  /*5c90*/  FFMA.FTZ R20, R8, -UR27, R46 ;  /* 0x8000001b08147c23 */ /* 0x010fe2000801002e */
[----:B------:R-:W-:Y:S02]  /*5ca0*/  P2R R14, PR, RZ, 0x2 ;  /* 0x00000002ff0e7803 */ /* 0x000fe40000000000 */
[----:B------:R-:W-:Y:S02]  /*5cb0*/  IABS R3, R3 ;  /* 0x0000000300037213 */ /* 0x000fe40000000000 */
[----:B------:R-:W-:Y:S01]  /*5cc0*/  ISETP.LT.OR P0, PT, R6, R206, P0 ;  /* 0x000000ce0600720c */ /* 0x000fe20000701670 */
[----:B-----5:R-:W-:Y:S01]  /*5cd0*/  IMAD.IADD R7, R199, 0x1, -R0 ;  /* 0x00000001c7077824 */ /* 0x020fe200078e0a00 */
[----:B------:R1:W2:Y:S01]  /*5ce0*/  I2F R22, R3 ;  /* 0x0000000300167306 */ /* 0x0002a20000201400 */
[----:B------:R-:W-:Y:S01]  /*5cf0*/  FFMA.FTZ R21, R10, -UR27, R44 ;  /* 0x8000001b0a157c23 */ /* 0x000fe2000801002c */
[----:B------:R-:W-:Y:S01]  /*5d00*/  P2R R16, PR, RZ, 0x1 ;  /* 0x00000001ff107803 */ /* 0x000fe20000000000 */
[----:B------:R-:W-:Y:S01]  /*5d10*/  IMAD.IADD R10, R200, 0x1, -R5 ;  /* 0x00000001c80a7824 */ /* 0x000fe200078e0a05 */
[----:B------:R-:W-:-:S02]  /*5d20*/  IABS R7, R7 ;  /* 0x0000000700077213 */ /* 0x000fc40000000000 */
[C---:B------:R-:W-:Y:S02]  /*5d30*/  ISETP.GE.AND P2, PT, R6.reuse, R209, PT ;  /* 0x000000d10600720c */ /* 0x040fe40003f46270 */
[C---:B------:R-:W-:Y:S01]  /*5d40*/  ISETP.GE.AND P1, PT, R6.reuse, R208, PT ;  /* 0x000000d00600720c */ /* 0x040fe20003f26270 */
[----:B------:R-:W-:Y:S01]  /*5d50*/  IMAD.MOV.U32 R8, RZ, RZ, R7 ;  /* 0x000000ffff087224 */ /* 0x000fe200078e0007 */
[----:B------:R-:W-:Y:S02]  /*5d60*/  IABS R7, R9 ;  /* 0x0000000900077213 */ /* 0x000fe40000000000 */
[----:B------:R-:W-:Y:S01]  /*5d70*/  ISETP.GE.AND P0, PT, R6, R207, PT ;  /* 0x000000cf0600720c */ /* 0x000fe20003f06270 */
[----:B------:R3:W4:Y:S01]  /*5d80*/  I2F R11, R8 ;  /* 0x00000008000b7306 */ /* 0x0007220000201400 */
[----:B------:R-:W-:Y:S02]  /*5d90*/  FSEL R148, R12, -INF , !P6 ;  /* 0xff8000000c947808 */ /* 0x000fe40007000000 */
[----:B-1----:R-:W-:Y:S01]  /*5da0*/  IADD3 R3, R32, 0x38, RZ ;  /* 0x0000003820037810 */ /* 0x002fe20007ffe0ff */
[----:B--2---:R-:W-:Y:S01]  /*5db0*/  FFMA.FTZ R12, R22, -UR27, R56 ;  /* 0x8000001b160c7c23 */ /* 0x004fe20008010038 */
[----:B------:R-:W-:-:S02]  /*5dc0*/  ISETP.NE.AND P6, PT, R15, RZ, PT ;  /* 0x000000ff0f00720c */ /* 0x000fc40003fc5270 */
[----:B------:R-:W-:Y:S01]  /*5dd0*/  FSEL R157, R19, -INF , !P5 ;  /* 0xff800000139d7808 */ /* 0x000fe20006800000 */
[----:B------:R-:W-:Y:S01]  /*5de0*/  IMAD.IADD R9, R200, 0x1, -R3 ;  /* 0x00000001c8097824 */ /* 0x000fe200078e0a03 */
[----:B------:R-:W-:Y:S02]  /*5df0*/  FSEL R137, R21, -INF , !P4 ;  /* 0xff80000015897808 */ /* 0x000fe40006000000 */
[----:B------:R-:W-:Y:S02]  /*5e00*/  FSEL R139, R20, -INF , !P3 ;  /* 0xff800000148b7808 */ /* 0x000fe40005800000 */
[----:B------:R-:W-:Y:S02]  /*5e10*/  IABS R9, R9 ;  /* 0x0000000900097213 */ /* 0x000fe40000000000 */
[C---:B------:R-:W-:Y:S01]  /*5e20*/  ISETP.LT.OR P5, PT, R6.reuse, R204, P2 ;  /* 0x000000cc0600720c */ /* 0x040fe200017a1670 */
[----:B---3--:R-:W-:Y:S01]  /*5e30*/  IMAD.MOV.U32 R8, RZ, RZ, R7 ;  /* 0x000000ffff087224 */ /* 0x008fe200078e0007 */
[----:B------:R-:W-:Y:S01]  /*5e40*/  IABS R7, R10 ;  /* 0x0000000a00077213 */ /* 0x000fe20000000000 */
[----:B----4-:R-:W-:Y:S01]  /*5e50*/  FFMA.FTZ R17, R11, -UR27, R31 ;  /* 0x8000001b0b117c23 */ /* 0x010fe2000801001f */
[C---:B------:R-:W-:Y:S01]  /*5e60*/  ISETP.LT.OR P4, PT, R6.reuse, R203, P1 ;  /* 0x000000cb0600720c */ /* 0x040fe20000f81670 */
[----:B------:R1:W2:Y:S01]  /*5e70*/  I2F R10, R8 ;  /* 0x00000008000a7306 */ /* 0x0002a20000201400 */
[----:B------:R-:W-:Y:S01]  /*5e80*/  ISETP.LT.OR P3, PT, R6, R202, P0 ;  /* 0x000000ca0600720c */ /* 0x000fe20000761670 */
[----:B------:R-:W-:Y:S01]  /*5e90*/  HMMA.16816.F32 R28, R36, R26, R132 ;  /* 0x0000001a241c723c */ /* 0x000fe20000001884 */
[----:B------:R-:W-:-:S02]  /*5ea0*/  ISETP.GE.AND P0, PT, R5, R210, PT ;  /* 0x000000d20500720c */ /* 0x000fc40003f06270 */
[----:B------:R-:W-:Y:S02]  /*5eb0*/  FSEL R152, R17, -INF , !P6 ;  /* 0xff80000011987808 */ /* 0x000fe40007000000 */
[----:B------:R-:W-:Y:S01]  /*5ec0*/  ISETP.LT.OR P6, PT, R5, R206, P0 ;  /* 0x000000ce0500720c */ /* 0x000fe200007c1670 */
[----:B------:R3:W4:Y:S01]  /*5ed0*/  I2F R23, R7 ;  /* 0x0000000700177306 */ /* 0x0007220000201400 */
[----:B------:R-:W-:Y:S02]  /*5ee0*/  ISETP.NE.AND P2, PT, R14, RZ, PT ;  /* 0x000000ff0e00720c */ /* 0x000fe40003f45270 */
[----:B------:R-:W-:Y:S02]  /*5ef0*/  ISETP.NE.AND P1, PT, R13, RZ, PT ;  /* 0x000000ff0d00720c */ /* 0x000fe40003f25270 */
[----:B------:R-:W-:Y:S01]  /*5f00*/  ISETP.NE.AND P0, PT, R16, RZ, PT ;  /* 0x000000ff1000720c */ /* 0x000fe20003f05270 */
[----:B-1----:R-:W-:Y:S01]  /*5f10*/  IMAD.IADD R8, R205, 0x1, -R0 ;  /* 0x00000001cd087824 */ /* 0x002fe200078e0a00 */
[----:B------:R-:W-:Y:S01]  /*5f20*/  IADD3 R0, R32, 0x39, RZ ;  /* 0x0000003920007810 */ /* 0x000fe20007ffe0ff */
[----:B--2---:R-:W-:Y:S01]  /*5f30*/  FFMA.FTZ R18, R10, -UR27, R45 ;  /* 0x8000001b0a127c23 */ /* 0x004fe2000801002d */
[----:B------:R-:W-:Y:S01]  /*5f40*/  FSEL R169, R12, -INF , !P0 ;  /* 0xff8000000ca97808 */ /* 0x000fe20004000000 */
        /* <DEDUP_REMOVED lines=8> */
[C---:B------:R-:W-:Y:S02]  /*5fd0*/  ISETP.GE.AND P0, PT, R5.reuse, R207, PT ;  /* 0x000000cf0500720c */ /* 0x040fe40003f06270 */
[C---:B------:R-:W-:Y:S02]  /*5fe0*/  ISETP.LT.OR P2, PT, R5.reuse, R204, P2 ;  /* 0x000000cc0500720c */ /* 0x040fe40001741670 */
[----:B------:R2:W-:Y:S01]  /*5ff0*/  I2F R25, R7 ;  /* 0x0000000700197306 */ /* 0x0005e20000201400 */
[----:B------:R-:W-:-:S02]  /*6000*/  ISETP.LT.OR P0, PT, R5, R202, P0 ;  /* 0x000000ca0500720c */ /* 0x000fc40000701670 */
[----:B------:R-:W-:Y:S02]  /*6010*/  P2R R13, PR, RZ, 0x4 ;  /* 0x00000004ff0d7803 */ /* 0x000fe40000000000 */
[----:B------:R-:W-:Y:S02]  /*6020*/  P2R R14, PR, RZ, 0x1 ;  /* 0x00000001ff0e7803 */ /* 0x000fe40000000000 */
[C---:B------:R-:W-:Y:S02]  /*6030*/  ISETP.GE.AND P0, PT, R3.reuse, R210, PT ;  /* 0x000000d20300720c */ /* 0x040fe40003f06270 */
[C---:B------:R-:W-:Y:S02]  /*6040*/  ISETP.GE.AND P2, PT, R3.reuse, R209, PT ;  /* 0x000000d10300720c */ /* 0x040fe40003f46270 */
[----:B------:R-:W-:Y:S02]  /*6050*/  ISETP.LT.OR P0, PT, R3, R206, P0 ;  /* 0x000000ce0300720c */ /* 0x000fe40000701670 */
        /* <DEDUP_REMOVED lines=50> */
[----:B------:R-:W-:Y:S02]  /*6380*/  FSEL R147, R9, -INF , !P1 ;  /* 0xff80000009937808 */ /* 0x000fe40004800000 */
        /* <DEDUP_REMOVED lines=12> */
[----:B------:R-:W-:-:S02]  /*6450*/  ISETP.GE.AND P0, PT, R0, R210, PT ;  /* 0x000000d20000720c */ /* 0x000fc40003f06270 */
[----:B------:R-:W-:Y:S01]  /*6460*/  FSEL R170, R7, -INF , !P4 ;  /* 0xff80000007aa7808 */ /* 0x000fe20006000000 */
[----:B------:R-:W-:Y:S01]  /*6470*/  FFMA.FTZ R7, R25, -UR27, R28 ;  /* 0x8000001b19077c23 */ /* 0x000fe2000801001c */
[----:B------:R-:W-:Y:S02]  /*6480*/  ISETP.LT.OR P4, PT, R0, R206, P0 ;  /* 0x000000ce0000720c */ /* 0x000fe40000781670 */
[----:B------:R-:W-:Y:S01]  /*6490*/  FSEL R153, R8, -INF , !P2 ;  /* 0xff80000008997808 */ /* 0x000fe20005000000 */
[----:B------:R3:W4:Y:S01]  /*64a0*/  I2F R10, R5 ;  /* 0x00000005000a7306 */ /* 0x0007220000201400 */
[C---:B------:R-:W-:Y:S02]  /*64b0*/  ISETP.GE.AND P0, PT, R0.reuse, R208, PT ;  /* 0x000000d00000720c */ /* 0x040fe40003f06270 */
[----:B------:R-:W-:Y:S02]  /*64c0*/  ISETP.GE.AND P2, PT, R0, R207, PT ;  /* 0x000000cf0000720c */ /* 0x000fe40003f46270 */
[----:B------:R-:W-:-:S02]  /*64d0*/  FSEL R163, R7, -INF , !P3 ;  /* 0xff80000007a37808 */ /* 0x000fc40005800000 */
[C---:B------:R-:W-:Y:S01]  /*64e0*/  ISETP.LT.OR P3, PT, R0.reuse, R204, P1 ;  /* 0x000000cc0000720c */ /* 0x040fe20000f61670 */
[----:B-1----:R-:W-:Y:S01]  /*64f0*/  IMAD.IADD R6, R201, 0x1, -R0 ;  /* 0x00000001c9067824 */ /* 0x002fe200078e0a00 */
[C---:B------:R-:W-:Y:S01]  /*6500*/  ISETP.LT.OR P1, PT, R0.reuse, R203, P0 ;  /* 0x000000cb0000720c */ /* 0x040fe20000721670 */
[----:B--2---:R-:W-:Y:S01]  /*6510*/  FFMA.FTZ R8, R13, -UR27, R16 ;  /* 0x8000001b0d087c23 */ /* 0x004fe20008010010 */
[----:B------:R-:W-:Y:S02]  /*6520*/  ISETP.LT.OR P0, PT, R0, R202, P2 ;  /* 0x000000ca0000720c */ /* 0x000fe40001701670 */
[----:B------:R-:W-:Y:S01]  /*6530*/  ISETP.NE.AND P2, PT, R12, RZ, PT ;  /* 0x000000ff0c00720c */ /* 0x000fe20003f45270 */
[----:B---3--:R-:W-:Y:S01]  /*6540*/  IMAD.MOV.U32 R5, RZ, RZ, R3 ;  /* 0x000000ffff057224 */ /* 0x008fe200078e0003 */
[----:B------:R-:W-:Y:S01]  /*6550*/  IABS R3, R6 ;  /* 0x0000000600037213 */ /* 0x000fe20000000000 */
[----:B------:R-:W-:Y:S02]  /*6560*/  IMAD.IADD R6, R205, 0x1, -R0 ;  /* 0x00000001cd067824 */ /* 0x000fe400078e0a00 */
[----:B------:R1:W2:Y:S01]  /*6570*/  I2F R11, R5 ;  /* 0x00000005000b7306 */ /* 0x0002a20000201400 */
[----:B------:R-:W-:Y:S01]  /*6580*/  IMAD.IADD R0, R145, 0x1, R144 ;  /* 0x0000000191007824 */ /* 0x000fe200078e0290 */
[----:B------:R-:W-:Y:S01]  /*6590*/  FSEL R144, R8, -INF , !P6 ;  /* 0xff80000008907808 */ /* 0x000fe20007000000 */
[----:B----4-:R-:W-:-:S02]  /*65a0*/  FFMA.FTZ R7, R10, -UR27, R18 ;  /* 0x8000001b0a077c23 */ /* 0x010fc40008010012 */
[----:B------:R-:W-:-:S03]  /*65b0*/  FFMA.FTZ R10, R24, -UR27, R29 ;  /* 0x8000001b180a7c23 */ /* 0x000fc6000801001d */
[----:B------:R-:W-:Y:S02]  /*65c0*/  FSEL R149, R7, -INF , !P5 ;  /* 0xff80000007957808 */ /* 0x000fe40006800000 */
        /* <DEDUP_REMOVED lines=18> */
[----:B------:R-:W-:Y:S01]  /*66f0*/  UIADD3 UR5, UR32, -0x2, URZ ;  /* 0xfffffffe20057890 */ /* 0x000fe2000fffe03f */
[----:B------:R-:W-:Y:S01]  /*6700*/  ISETP.GE.AND P0, PT, R180, c[0x0][0x220], PT ;  /* 0x00008800b4007a0c */ /* 0x000fe20003f06270 */
[----:B------:R-:W-:Y:S01]  /*6710*/  IMAD.MOV.U32 R17, RZ, RZ, c[0x0][0x198] ;  /* 0x00006600ff117624 */ /* 0x000fe200078e00ff */
[----:B------:R-:W-:Y:S01]  /*6720*/  BSSY B0, `(.L_x_1746) ;  /* 0x000002d000007945 */ /* 0x000fe20003800000 */
[----:B------:R-:W-:Y:S02]  /*6730*/  USHF.R.S32.HI UR4, URZ, 0x1f, UR5 ;  /* 0x0000001f3f047899 */ /* 0x000fe40008011405 */
        /* <DEDUP_REMOVED lines=43> */
.L_x_1747:
[----:B------:R-:W-:Y:S05]  /*69f0*/  BSYNC B0 ;  /* 0x0000000000007941 */ /* 0x000fea0003800000 */
.L_x_1746:
[----:B------:R-:W0:Y:S02]  /*6a00*/  LDGDEPBAR ;  /* 0x00000000000079af */ /* 0x000e240000000000 */
.L_x_1745:
[----:B------:R-:W-:Y:S01]  /*6a10*/  FMNMX.FTZ R3, R80, R66, !PT ;  /* 0x0000004250037209 */ /* 0x000fe20007810000 */
[----:B------:R-:W-:Y:S01]  /*6a20*/  USHF.L.U32 UR4, UR35, 0x1, URZ ;  /* 0x0000000123047899 */ /* 0x000fe2000800063f */
[----:B------:R-:W-:Y:S01]  /*6a30*/  FMNMX.FTZ R5, R82, R72, !PT ;  /* 0x0000004852057209 */ /* 0x000fe20007810000 */
[----:B------:R-:W-:Y:S01]  /*6a40*/  IMAD.WIDE.U32 R234, R177, -0x2daee0ad, RZ ;  /* 0xd2511f53b1ea7825 */ /* 0x000fe200078e00ff */
[----:B------:R-:W-:Y:S01]  /*6a50*/  FMNMX.FTZ R3, R67, R3, !PT ;  /* 0x0000000343037209 */ /* 0x000fe20007810000 */
[----:B------:R-:W-:Y:S01]  /*6a60*/  UIADD3 UR15, UR31, -0x4498517b, URZ ;  /* 0xbb67ae851f0f7890 */ /* 0x000fe2000fffe03f */
[----:B------:R-:W-:Y:S01]  /*6a70*/  FMNMX.FTZ R5, R68, R5, !PT ;  /* 0x0000000544057209 */ /* 0x000fe20007810000 */
[----:B------:R-:W-:Y:S01]  /*6a80*/  IMAD.WIDE.U32 R174, R244, -0x326172a9, RZ ;  /* 0xcd9e8d57f4ae7825 */ /* 0x000fe200078e00ff */
[----:B------:R-:W-:Y:S01]  /*6a90*/  FMNMX.FTZ R3, R64, R3, !PT ;  /* 0x0000000340037209 */ /* 0x000fe20007810000 */
[----:B------:R-:W-:Y:S01]  /*6aa0*/  UIADD3 UR16, UR30, -0x61c88647, URZ ;  /* 0x9e3779b91e107890 */ /* 0x000fe2000fffe03f */
[----:B------:R-:W-:Y:S01]  /*6ab0*/  FMNMX.FTZ R5, R65, R5, !PT ;  /* 0x0000000541057209 */ /* 0x000fe20007810000 */
[----:B------:R-:W-:Y:S01]  /*6ac0*/  UIADD3 UR14, UR30, 0x3c6ef372, URZ ;  /* 0x3c6ef3721e0e7890 */ /* 0x000fe2000fffe03f */
        /* <DEDUP_REMOVED lines=9> */
[----:B------:R-:W-:Y:S01]  /*6b60*/  UIADD3 UR7, UR31, -0x56f99767, URZ ;  /* 0xa90668991f077890 */ /* 0x000fe2000fffe03f */
        /* <DEDUP_REMOVED lines=8> */
[----:B-1----:R-:W-:Y:S01]  /*6bf0*/  LOP3.LUT R10, R175, R243, RZ, 0x3c, !PT ;  /* 0x000000f3af0a7212 */ /* 0x002fe200078e3cff */
[----:B------:R-:W-:Y:S01]  /*6c00*/  IMAD.SHL.U32 R185, R0, 0x2, RZ ;  /* 0x0000000200b97824 */ /* 0x000fe200078e00ff */
[----:B------:R-:W-:Y:S01]  /*6c10*/  FMNMX.FTZ R3, R138, R3, !PT ;  /* 0x000000038a037209 */ /* 0x000fe20007810000 */
[----:B------:R-:W-:-:S02]  /*6c20*/  IMAD R172, R81, 0x10000, R81 ;  /* 0x0001000051ac7824 */ /* 0x000fc400078e0251 */
[----:B------:R-:W-:Y:S01]  /*6c30*/  IMAD.WIDE.U32 R60, R10, -0x2daee0ad, RZ ;  /* 0xd2511f530a3c7825 */ /* 0x000fe200078e00ff */
[----:B------:R-:W-:Y:S01]  /*6c40*/  FMNMX.FTZ R3, R137, R3, !PT ;  /* 0x0000000389037209 */ /* 0x000fe20007810000 */
[----:B------:R-:W-:Y:S02]  /*6c50*/  LDSM.16.MT88.4 R20, [R185+0x6000] ;  /* 0x00600000b914783b */ /* 0x000fe40000004200 */
[--C-:B------:R-:W-:Y:S01]  /*6c60*/  IMAD R186, R4, 0x2, R185.reuse ;  /* 0x0000000204ba7824 */ /* 0x100fe200078e02b9 */
[----:B------:R-:W-:Y:S01]  /*6c70*/  FMNMX.FTZ R3, R136, R3, !PT ;  /* 0x0000000388037209 */ /* 0x000fe20007810000 */
[C---:B------:R-:W-:Y:S02]  /*6c80*/  IMAD R188, R2.reuse, 0x2, R185 ;  /* 0x0000000202bc7824 */ /* 0x040fe400078e02b9 */
[----:B------:R-:W-:Y:S01]  /*6c90*/  IMAD R187, R2, 0x2, R186 ;  /* 0x0000000202bb7824 */ /* 0x000fe200078e02ba */
[----:B------:R-:W-:Y:S01]  /*6ca0*/  FMNMX.FTZ R3, R156, R3, !PT ;  /* 0x000000039c037209 */ /* 0x000fe20007810000 */
[----:B------:R-:W-:Y:S03]  /*6cb0*/  LDSM.16.MT88.4 R36, [R186+0x6000] ;  /* 0x00600000ba24783b */ /* 0x000fe60000004200 */
[----:B------:R-:W-:Y:S01]  /*6cc0*/  FMNMX.FTZ R3, R147, R3, !PT ;  /* 0x0000000393037209 */ /* 0x000fe20007810000 */
[----:B------:R-:W-:Y:S03]  /*6cd0*/  LDSM.16.MT88.4 R28, [R188+0x6000] ;  /* 0x00600000bc1c783b */ /* 0x000fe60000004200 */
[----:B------:R-:W-:Y:S01]  /*6ce0*/  FMNMX.FTZ R3, R144, R3, !PT ;  /* 0x0000000390037209 */ /* 0x000fe20007810000 */
[----:B------:R-:W-:Y:S03]  /*6cf0*/  LDSM.16.MT88.4 R40, [R187+0x6000] ;  /* 0x00600000bb28783b */ /* 0x000fe60000004200 */
[----:B------:R-:W-:-:S05]  /*6d00*/  FMNMX.FTZ R3, R145, R3, !PT ;  /* 0x0000000391037209 */ /* 0x000fca0007810000 */
[----:B--2---:R-:W1:Y:S02]  /*6d10*/  SHFL.BFLY PT, R6, R3, 0x2, 0x1f ;  /* 0x0c401f0003067f89 */ /* 0x004e6400000e0000 */
[----:B-1----:R-:W-:Y:S02]  /*6d20*/  FMNMX.FTZ R16, R3, R6, !PT ;  /* 0x0000000603107209 */ /* 0x002fe40007810000 */
[----:B------:R-:W-:Y:S02]  /*6d30*/  FMNMX.FTZ R3, R74, R5, !PT ;  /* 0x000000054a037209 */ /* 0x000fe40007810000 */
[----:B------:R-:W-:Y:S01]  /*6d40*/  FMNMX.FTZ R6, R97, R96, !PT ;  /* 0x0000006061067209 */ /* 0x000fe20007810000 */
[----:B------:R-:W-:Y:S01]  /*6d50*/  SHFL.BFLY PT, R71, R16, 0x1, 0x1f ;  /* 0x0c201f0010477f89 */ /* 0x000fe200000e0000 */
[----:B------:R-:W-:Y:S02]  /*6d60*/  FMNMX.FTZ R3, R69, R3, !PT ;  /* 0x0000000345037209 */ /* 0x000fe40007810000 */
[----:B------:R-:W-:-:S02]  /*6d70*/  FMNMX.FTZ R5, R99, R98, !PT ;  /* 0x0000006263057209 */ /* 0x000fc40007810000 */
[----:B------:R-:W-:Y:S02]  /*6d80*/  FMNMX.FTZ R3, R150, R3, !PT ;  /* 0x0000000396037209 */ /* 0x000fe40007810000 */
[----:B------:R-:W-:Y:S02]  /*6d90*/  FMNMX.FTZ R7, R79, R6, !PT ;  /* 0x000000064f077209 */ /* 0x000fe40007810000 */
[----:B------:R-:W-:Y:S02]  /*6da0*/  FMNMX.FTZ R3, R146, R3, !PT ;  /* 0x0000000392037209 */ /* 0x000fe40007810000 */
[----:B------:R-:W-:Y:S01]  /*6db0*/  FMNMX.FTZ R6, R83, R5, !PT ;  /* 0x0000000553067209 */ /* 0x000fe20007810000 */
[----:B------:R-:W-:Y:S01]  /*6dc0*/  IMAD.U32 R5, RZ, RZ, UR4 ;  /* 0x00000004ff057e24 */ /* 0x000fe2000f8e00ff */
[----:B------:R-:W-:Y:S01]  /*6dd0*/  FMNMX.FTZ R3, R139, R3, !PT ;  /* 0x000000038b037209 */ /* 0x000fe20007810000 */
[----:B------:R-:W-:Y:S01]  /*6de0*/  UIADD3 UR4, UR4, 0x1, URZ ;  /* 0x0000000104047890 */ /* 0x000fe2000fffe03f */
[----:B------:R-:W-:-:S02]  /*6df0*/  FMNMX.FTZ R9, R77, R7, !PT ;  /* 0x000000074d097209 */ /* 0x000fc40007810000 */
[----:B------:R-:W-:Y:S02]  /*6e00*/  FMNMX.FTZ R3, R140, R3, !PT ;  /* 0x000000038c037209 */ /* 0x000fe40007810000 */
        /* <DEDUP_REMOVED lines=8> */
[----:B------:R-:W-:Y:S02]  /*6e90*/  LOP3.LUT R6, R51, R243, RZ, 0x3c, !PT ;  /* 0x000000f333067212 */ /* 0x000fe400078e3cff */
[----:B------:R-:W-:Y:S02]  /*6ea0*/  FMNMX.FTZ R3, R151, R3, !PT ;  /* 0x0000000397037209 */ /* 0x000fe40007810000 */
[----:B------:R-:W-:Y:S01]  /*6eb0*/  FMNMX.FTZ R5, R125, R5, !PT ;  /* 0x000000057d057209 */ /* 0x000fe20007810000 */
[----:B------:R-:W-:Y:S01]  /*6ec0*/  IMAD.WIDE.U32 R46, R6, -0x2daee0ad, RZ ;  /* 0xd2511f53062e7825 */ /* 0x000fe200078e00ff */
[----:B------:R-:W-:Y:S01]  /*6ed0*/  LOP3.LUT R7, R61, UR15, R234, 0x96, !PT ;  /* 0x0000000f3d077c12 */ /* 0x000fe2000f8e96ea */
[----:B------:R-:W1:Y:S01]  /*6ee0*/  SHFL.BFLY PT, R70, R3, 0x2, 0x1f ;  /* 0x0c401f0003467f89 */ /* 0x000e6200000e0000 */
[----:B------:R-:W-:-:S02]  /*6ef0*/  FMNMX.FTZ R5, R123, R5, !PT ;  /* 0x000000057b057209 */ /* 0x000fc40007810000 */
[----:B------:R-:W-:Y:S01]  /*6f00*/  LOP3.LUT R6, R47, UR15, R234, 0x96, !PT ;  /* 0x0000000f2f067c12 */ /* 0x000fe2000f8e96ea */
[----:B------:R-:W-:Y:S01]  /*6f10*/  IMAD.WIDE.U32 R224, R7, -0x326172a9, RZ ;  /* 0xcd9e8d5707e07825 */ /* 0x000fe200078e00ff */
[----:B------:R-:W-:Y:S02]  /*6f20*/  FMNMX.FTZ R5, R164, R5, !PT ;  /* 0x00000005a4057209 */ /* 0x000fe40007810000 */
[----:B------:R-:W-:Y:S01]  /*6f30*/  FMNMX.FTZ R11, R158, R8, !PT ;  /* 0x000000089e0b7209 */ /* 0x000fe20007810000 */
[----:B------:R-:W-:Y:S01]  /*6f40*/  IMAD.WIDE.U32 R44, R6, -0x326172a9, RZ ;  /* 0xcd9e8d57062c7825 */ /* 0x000fe200078e00ff */
[----:B------:R-:W-:Y:S02]  /*6f50*/  LOP3.LUT R10, R13, UR16, R174, 0x96, !PT ;  /* 0x000000100d0a7c12 */ /* 0x000fe4000f8e96ae */
[----:B------:R-:W-:Y:S02]  /*6f60*/  FMNMX.FTZ R5, R160, R5, !PT ;  /* 0x00000005a0057209 */ /* 0x000fe40007810000 */
[----:B------:R-:W-:Y:S01]  /*6f70*/  FMNMX.FTZ R6, R155, R11, !PT ;  /* 0x0000000b9b067209 */ /* 0x000fe20007810000 */
[----:B------:R-:W-:Y:S01]  /*6f80*/  IMAD.WIDE.U32 R14, R10, -0x2daee0ad, RZ ;  /* 0xd2511f530a0e7825 */ /* 0x000fe200078e00ff */
[----:B------:R-:W-:-:S02]  /*6f90*/  LOP3.LUT R8, R13, UR16, R50, 0x96, !PT ;  /* 0x000000100d087c12 */ /* 0x000fc4000f8e9632 */
[----:B------:R-:W-:Y:S02]  /*6fa0*/  FMNMX.FTZ R5, R154, R5, !PT ;  /* 0x000000059a057209 */ /* 0x000fe40007810000 */
[----:B------:R-:W-:Y:S02]  /*6fb0*/  FMNMX.FTZ R10, R143, R6, !PT ;  /* 0x000000068f0a7209 */ /* 0x000fe40007810000 */
[--C-:B------:R-:W-:Y:S02]  /*6fc0*/  LOP3.LUT R9, R225, UR14, R12.reuse, 0x96, !PT ;  /* 0x0000000ee1097c12 */ /* 0x100fe4000f8e960c */
[----:B------:R-:W-:Y:S01]  /*6fd0*/  LOP3.LUT R7, R45, UR14, R12, 0x96, !PT ;  /* 0x0000000e2d077c12 */ /* 0x000fe2000f8e960c */
[----:B------:R-:W-:Y:S01]  /*6fe0*/  IMAD.WIDE.U32 R12, R8, -0x2daee0ad, RZ ;  /* 0xd2511f53080c7825 */ /* 0x000fe200078e00ff */
[----:B------:R-:W-:Y:S02]  /*6ff0*/  FMNMX.FTZ R8, R148, R5, !PT ;  /* 0x0000000594087209 */ /* 0x000fe40007810000 */
[----:B------:R-:W-:Y:S01]  /*7000*/  FMNMX.FTZ R5, R142, R10, !PT ;  /* 0x0000000a8e057209 */ /* 0x000fe20007810000 */
[----:B------:R-:W-:Y:S01]  /*7010*/  IMAD.WIDE.U32 R6, R7, -0x2daee0ad, RZ ;  /* 0xd2511f5307067825 */ /* 0x000fe200078e00ff */
[----:B------:R-:W-:-:S02]  /*7020*/  FMNMX.FTZ R8, R169, R8, !PT ;  /* 0x00000008a9087209 */ /* 0x000fc40007810000 */
[----:B------:R-:W-:Y:S01]  /*7030*/  FMNMX.FTZ R5, R167, R5, !PT ;  /* 0x00000005a7057209 */ /* 0x000fe20007810000 */
[----:B------:R-:W-:Y:S01]  /*7040*/  IMAD.WIDE.U32 R32, R9, -0x2daee0ad, RZ ;  /* 0xd2511f5309207825 */ /* 0x000fe200078e00ff */
[----:B------:R-:W-:Y:S02]  /*7050*/  FMNMX.FTZ R8, R168, R8, !PT ;  /* 0x00000008a8087209 */ /* 0x000fe40007810000 */
[----:B-1----:R-:W-:Y:S02]  /*7060*/  FMNMX.FTZ R70, R3, R70, !PT ;  /* 0x0000004603467209 */ /* 0x002fe40007810000 */
[----:B------:R-:W-:Y:S02]  /*7070*/  FMNMX.FTZ R3, R162, R5, !PT ;  /* 0x00000005a2037209 */ /* 0x000fe40007810000 */
[----:B------:R-:W-:Y:S02]  /*7080*/  LOP3.LUT R11, R7, UR11, R12, 0x96, !PT ;  /* 0x0000000b070b7c12 */ /* 0x000fe4000f8e960c */
[----:B------:R-:W-:-:S02]  /*7090*/  FMNMX.FTZ R5, R163, R8, !PT ;  /* 0x00000008a3057209 */ /* 0x000fc40007810000 */
[----:B------:R-:W-:Y:S01]  /*70a0*/  FMNMX.FTZ R7, R157, R3, !PT ;  /* 0x000000039d077209 */ /* 0x000fe20007810000 */
[----:B------:R-:W-:Y:S01]  /*70b0*/  IMAD.WIDE.U32 R18, R11, -0x326172a9, RZ ;  /* 0xcd9e8d570b127825 */ /* 0x000fe200078e00ff */
[----:B------:R-:W-:Y:S02]  /*70c0*/  FMNMX.FTZ R3, R161, R5, !PT ;  /* 0x00000005a1037209 */ /* 0x000fe40007810000 */
[----:B------:R-:W-:Y:S02]  /*70d0*/  LOP3.LUT R9, R13, UR13, R46, 0x96, !PT ;  /* 0x0000000d0d097c12 */ /* 0x000fe4000f8e962e */
[----:B------:R-:W-:Y:S01]  /*70e0*/  FMNMX.FTZ R5, R152, R7, !PT ;  /* 0x0000000798057209 */ /* 0x000fe20007810000 */
[----:B------:R-:W1:Y:S01]  /*70f0*/  SHFL.BFLY PT, R73, R3, 0x2, 0x1f ;  /* 0x0c401f0003497f89 */ /* 0x000e6200000e0000 */
[----:B------:R-:W-:Y:S01]  /*7100*/  LOP3.LUT R17, R15, UR13, R60, 0x96, !PT ;  /* 0x0000000d0f117c12 */ /* 0x000fe2000f8e963c */
[----:B------:R-:W-:Y:S01]  /*7110*/  IMAD.WIDE.U32 R8, R9, -0x326172a9, RZ ;  /* 0xcd9e8d5709087825 */ /* 0x000fe200078e00ff */
[----:B------:R-:W-:-:S02]  /*7120*/  FMNMX.FTZ R7, R171, R5, !PT ;  /* 0x00000005ab077209 */ /* 0x000fc40007810000 */
[----:B------:R-:W-:Y:S01]  /*7130*/  LOP3.LUT R15, R33, UR11, R14, 0x96, !PT ;  /* 0x0000000b210f7c12 */ /* 0x000fe2000f8e960e */
[----:B------:R-:W-:Y:S01]  /*7140*/  IMAD.WIDE.U32 R12, R17, -0x326172a9, RZ ;  /* 0xcd9e8d57110c7825 */ /* 0x000fe200078e00ff */
[----:B------:R-:W2:Y:S01]  /*7150*/  SHFL.BFLY PT, R14, R70, 0x1, 0x1f ;  /* 0x0c201f00460e7f89 */ /* 0x000ea200000e0000 */
[----:B------:R-:W-:Y:S02]  /*7160*/  FMNMX.FTZ R7, R170, R7, !PT ;  /* 0x00000007aa077209 */ /* 0x000fe40007810000 */
[----:B------:R-:W-:Y:S01]  /*7170*/  LOP3.LUT R8, R19, UR10, R8, 0x96, !PT ;  /* 0x0000000a13087c12 */ /* 0x000fe2000f8e9608 */
[----:B------:R-:W-:Y:S01]  /*7180*/  IMAD.WIDE.U32 R120, R15, -0x326172a9, RZ ;  /* 0xcd9e8d570f787825 */ /* 0x000fe200078e00ff */
[----:B------:R-:W-:Y:S02]  /*7190*/  FMNMX.FTZ R7, R165, R7, !PT ;  /* 0x00000007a5077209 */ /* 0x000fe40007810000 */
[----:B------:R-:W-:Y:S01]  /*71a0*/  FMNMX.FTZ R71, R16, R71, !PT ;  /* 0x0000004710477209 */ /* 0x000fe20007810000 */
[----:B------:R-:W-:Y:S01]  /*71b0*/  IMAD.WIDE.U32 R26, R8, -0x2daee0ad, RZ ;  /* 0xd2511f53081a7825 */ /* 0x000fe200078e00ff */
[----:B------:R-:W-:-:S02]  /*71c0*/  FMNMX.FTZ R8, R166, R7, !PT ;  /* 0x00000007a6087209 */ /* 0x000fc40007810000 */
[----:B------:R-:W-:Y:S01]  /*71d0*/  LOP3.LUT R10, R9, UR12, R44, 0x96, !PT ;  /* 0x0000000c090a7c12 */ /* 0x000fe2000f8e962c */
[C---:B------:R-:W-:Y:S01]  /*71e0*/  FMUL.FTZ R5, R71.reuse, c[0x0][0x23c] ;  /* 0x00008f0047057a20 */ /* 0x040fe20000410000 */
[----:B------:R-:W-:Y:S01]  /*71f0*/  FSETP.NEU.FTZ.AND P0, PT, R71, -INF , PT ;  /* 0xff8000004700780b */ /* 0x000fe20003f1d000 */
[----:B------:R-:W3:Y:S01]  /*7200*/  SHFL.BFLY PT, R15, R8, 0x2, 0x1f ;  /* 0x0c401f00080f7f89 */ /* 0x000ee200000e0000 */
[----:B------:R-:W-:Y:S01]  /*7210*/  LOP3.LUT R17, R13, UR12, R224, 0x96, !PT ;  /* 0x0000000c0d117c12 */ /* 0x000fe2000f8e96e0 */
[----:B------:R-:W-:Y:S01]  /*7220*/  IMAD.WIDE.U32 R10, R10, -0x2daee0ad, RZ ;  /* 0xd2511f530a0a7825 */ /* 0x000fe200078e00ff */
[----:B------:R-:W-:Y:S02]  /*7230*/  FSEL R5, R5, RZ, P0 ;  /* 0x000000ff05057208 */ /* 0x000fe40000000000 */
[----:B-1----:R-:W-:Y:S02]  /*7240*/  FMNMX.FTZ R73, R3, R73, !PT ;  /* 0x0000004903497209 */ /* 0x002fe40007810000 */
[----:B------:R-:W-:Y:S01]  /*7250*/  LOP3.LUT R7, R27, UR7, R10, 0x96, !PT ;  /* 0x000000071b077c12 */ /* 0x000fe2000f8e960a */
[--C-:B------:R-:W-:Y:S01]  /*7260*/  FFMA.FTZ R9, R80, c[0x0][0x23c], -R5.reuse ;  /* 0x00008f0050097a23 */ /* 0x100fe20000010805 */
[----:B------:R-:W-:Y:S01]  /*7270*/  LOP3.LUT R10, R11, UR9, R6, 0x96, !PT ;  /* 0x000000090b0a7c12 */ /* 0x000fe2000f8e9606 */
[----:B------:R-:W-:Y:S01]  /*7280*/  FFMA.FTZ R3, R67, c[0x0][0x23c], -R5 ;  /* 0x00008f0043037a23 */ /* 0x000fe20000010805 */
[----:B--2---:R-:W-:Y:S01]  /*7290*/  FMNMX.FTZ R70, R70, R14, !PT ;  /* 0x0000000e46467209 */ /* 0x004fe20007810000 */
[----:B------:R1:W-:Y:S01]  /*72a0*/  MUFU.EX2 R245, R9 ;  /* 0x0000000900f57308 */ /* 0x0003e20000000800 */
[----:B------:R-:W-:Y:S01]  /*72b0*/  IMAD.WIDE.U32 R6, R7, -0x326172a9, RZ ;  /* 0xcd9e8d5707067825 */ /* 0x000fe200078e00ff */
[----:B------:R-:W2:Y:S01]  /*72c0*/  SHFL.BFLY PT, R16, R73, 0x1, 0x1f ;  /* 0x0c201f0049107f89 */ /* 0x000ea200000e0000 */
[----:B------:R-:W-:-:S02]  /*72d0*/  FSETP.NEU.FTZ.AND P0, PT, R70, -INF , PT ;  /* 0xff8000004600780b */ /* 0x000fc40003f1d000 */
[----:B------:R-:W-:Y:S01]  /*72e0*/  LOP3.LUT R19, R121, UR10, R12, 0x96, !PT ;  /* 0x0000000a79137c12 */ /* 0x000fe2000f8e960c */
[----:B------:R-:W-:Y:S01]  /*72f0*/  IMAD.WIDE.U32 R24, R10, -0x326172a9, RZ ;  /* 0xcd9e8d570a187825 */ /* 0x000fe200078e00ff */
[----:B------:R-:W-:Y:S01]  /*7300*/  LOP3.LUT R13, R6, 0xff, RZ, 0xc0, !PT ;  /* 0x000000ff060d7812 */ /* 0x000fe200078ec0ff */
[----:B------:R4:W-:Y:S01]  /*7310*/  MUFU.EX2 R242, R3 ;  /* 0x0000000300f27308 */ /* 0x0009e20000000800 */
[--C-:B------:R-:W-:Y:S01]  /*7320*/  SHF.R.U32.HI R10, RZ, 0x10, R6.reuse ;  /* 0x00000010ff0a7819 */ /* 0x100fe20000011606 */
[----:B------:R-:W-:Y:S01]  /*7330*/  IMAD.WIDE.U32 R62, R19, -0x2daee0ad, RZ ;  /* 0xd2511f53133e7825 */ /* 0x000fe200078e00ff */
[----:B------:R-:W-:Y:S02]  /*7340*/  SHF.R.U32.HI R12, RZ, 0x18, R6 ;  /* 0x00000018ff0c7819 */ /* 0x000fe40000011606 */
[----:B---3--:R-:W-:Y:S02]  /*7350*/  FMNMX.FTZ R8, R8, R15, !PT ;  /* 0x0000000f08087209 */ /* 0x008fe40007810000 */
[----:B------:R-:W-:Y:S01]  /*7360*/  LOP3.LUT R18, R25, UR8, R18, 0x96, !PT ;  /* 0x0000000819127c12 */ /* 0x000fe2000f8e9612 */
[----:B-1----:R-:W-:-:S04]  /*7370*/  FFMA.FTZ R9, R66, c[0x0][0x23c], -R5 ;  /* 0x00008f0042097a23 */ /* 0x002fc80000010805 */
[----:B------:R1:W-:Y:S01]  /*7380*/  MUFU.EX2 R240, R9 ;  /* 0x0000000900f07308 */ /* 0x0003e20000000800 */
[----:B----4-:R-:W-:Y:S01]  /*7390*/  FMUL.FTZ R3, R70, c[0x0][0x23c] ;  /* 0x00008f0046037a20 */ /* 0x010fe20000410000 */
[----:B--2---:R-:W-:-:S04]  /*73a0*/  FMNMX.FTZ R73, R73, R16, !PT ;  /* 0x0000001049497209 */ /* 0x004fc80007810000 */
[----:B------:R-:W-:Y:S02]  /*73b0*/  FSEL R3, R3, RZ, P0 ;  /* 0x000000ff03037208 */ /* 0x000fe40000000000 */
[----:B------:R-:W-:-:S03]  /*73c0*/  FSETP.NEU.FTZ.AND P0, PT, R73, -INF , PT ;  /* 0xff8000004900780b */ /* 0x000fc60003f1d000 */
[----:B------:R-:W-:Y:S01]  /*73d0*/  FFMA.FTZ R0, R82, c[0x0][0x23c], -R3 ;  /* 0x00008f0052007a23 */ /* 0x000fe20000010803 */
[----:B-1----:R-:W-:Y:S01]  /*73e0*/  LOP3.LUT R9, R6, 0xffff, RZ, 0xc0, !PT ;  /* 0x0000ffff06097812 */ /* 0x002fe200078ec0ff */
[----:B------:R-:W-:Y:S02]  /*73f0*/  FFMA.FTZ R6, R64, c[0x0][0x23c], -R5 ;  /* 0x00008f0040067a23 */ /* 0x000fe40000010805 */
[----:B------:R1:W-:Y:S01]  /*7400*/  MUFU.EX2 R237, R0 ;  /* 0x0000000000ed7308 */ /* 0x0003e20000000800 */
[----:B------:R-:W-:Y:S02]  /*7410*/  SHF.R.U32.HI R11, RZ, 0x8, R9 ;  /* 0x00000008ff0b7819 */ /* 0x000fe40000011609 */
[----:B------:R-:W-:Y:S02]  /*7420*/  LOP3.LUT R9, R10, 0xff, RZ, 0xc0, !PT ;  /* 0x000000ff0a097812 */ /* 0x000fe400078ec0ff */
[----:B------:R-:W-:Y:S01]  /*7430*/  PRMT R15, R13, 0x5410, R11 ;  /* 0x000054100d0f7816 */ /* 0x000fe2000000000b */
[----:B------:R-:W-:-:S02]  /*7440*/  FFMA.FTZ R11, R65, c[0x0][0x23c], -R3 ;  /* 0x00008f00410b7a23 */ /* 0x000fc40000010803 */
[----:B------:R2:W3:Y:S01]  /*7450*/  MUFU.EX2 R241, R6 ;  /* 0x0000000600f17308 */ /* 0x0004e20000000800 */
[----:B------:R-:W-:Y:S01]  /*7460*/  PRMT R14, R9, 0x5410, R12 ;  /* 0x00005410090e7816 */ /* 0x000fe2000000000c */
[----:B------:R-:W-:-:S06]  /*7470*/  HSET2.LE.AND R2, R15, R172, PT ;  /* 0x000000ac0f027233 */ /* 0x000fcc0003803000 */
[----:B------:R4:W-:Y:S01]  /*7480*/  MUFU.EX2 R238, R11 ;  /* 0x0000000b00ee7308 */ /* 0x0009e20000000800 */
[----:B-1----:R-:W-:-:S05]  /*7490*/  FMUL.FTZ R0, R73, c[0x0][0x23c] ;  /* 0x00008f0049007a20 */ /* 0x002fca0000410000 */
[----:B------:R-:W-:Y:S02]  /*74a0*/  FSEL R0, R0, RZ, P0 ;  /* 0x000000ff00007208 */ /* 0x000fe40000000000 */
[----:B--2---:R-:W-:Y:S01]  /*74b0*/  LOP3.LUT R6, R7, UR17, R24, 0x96, !PT ;  /* 0x0000001107067c12 */ /* 0x004fe2000f8e9618 */
[----:B------:R-:W-:Y:S01]  /*74c0*/  FFMA.FTZ R7, R68, c[0x0][0x23c], -R3 ;  /* 0x00008f0044077a23 */ /* 0x000fe20000010803 */
[----:B---3--:R-:W-:Y:S02]  /*74d0*/  F2FP.PACK_AB R4, R241, R242 ;  /* 0x000000f2f104723e */ /* 0x008fe400000000ff */
[C---:B------:R-:W-:Y:S01]  /*74e0*/  LOP3.LUT R9, R6.reuse, 0xffff, RZ, 0xc0, !PT ;  /* 0x0000ffff06097812 */ /* 0x040fe200078ec0ff */
[----:B------:R1:W2:Y:S01]  /*74f0*/  MUFU.EX2 R239, R7 ;  /* 0x0000000700ef7308 */ /* 0x0002a20000000800 */
[----:B------:R-:W-:Y:S01]  /*7500*/  LOP3.LUT R12, R6, 0xff, RZ, 0xc0, !PT ;  /* 0x000000ff060c7812 */ /* 0x000fe200078ec0ff */
[----:B----4-:R-:W3:Y:S01]  /*7510*/  SHFL.BFLY PT, R11, R8, 0x1, 0x1f ;  /* 0x0c201f00080b7f89 */ /* 0x010ee200000e0000 */
[----:B------:R-:W-:-:S02]  /*7520*/  SHF.R.U32.HI R10, RZ, 0x18, R6 ;  /* 0x00000018ff0a7819 */ /* 0x000fc40000011606 */
[----:B------:R-:W-:-:S04]  /*7530*/  SHF.R.U32.HI R9, RZ, 0x8, R9 ;  /* 0x00000008ff097819 */ /* 0x000fc80000011609 */
[----:B------:R-:W-:Y:S01]  /*7540*/  PRMT R13, R12, 0x5410, R9 ;  /* 0x000054100c0d7816 */ /* 0x000fe20000000009 */
[----:B------:R-:W-:-:S04]  /*7550*/  FFMA.FTZ R9, R97, c[0x0][0x23c], -R0 ;  /* 0x00008f0061097a23 */ /* 0x000fc80000010800 */
[----:B------:R-:W-:Y:S01]  /*7560*/  MUFU.EX2 R233, R9 ;  /* 0x0000000900e97308 */ /* 0x000fe20000000800 */
[----:B-1----:R-:W-:-:S04]  /*7570*/  SHF.R.U32.HI R7, RZ, 0x10, R6 ;  /* 0x00000010ff077819 */ /* 0x002fc80000011606 */
[----:B------:R-:W-:Y:S02]  /*7580*/  LOP3.LUT R6, R7, 0xff, RZ, 0xc0, !PT ;  /* 0x000000ff07067812 */ /* 0x000fe400078ec0ff */
[----:B--2---:R-:W-:Y:S02]  /*7590*/  F2FP.PACK_AB R7, R238, R239 ;  /* 0x000000efee07723e */ /* 0x004fe400000000ff */
[----:B------:R-:W-:Y:S01]  /*75a0*/  PRMT R12, R6, 0x5410, R10 ;  /* 0x00005410060c7816 */ /* 0x000fe2000000000a */
[----:B------:R-:W-:Y:S01]  /*75b0*/  FFMA.FTZ R6, R72, c[0x0][0x23c], -R3 ;  /* 0x00008f0048067a23 */ /* 0x000fe20000010803 */
[----:B------:R-:W-:Y:S01]  /*75c0*/  LOP3.LUT R10, R2, R4, RZ, 0xc0, !PT ;  /* 0x00000004020a7212 */ /* 0x000fe200078ec0ff */
[----:B------:R-:W-:Y:S01]  /*75d0*/  FFMA.FTZ R4, R96, c[0x0][0x23c], -R0 ;  /* 0x00008f0060047a23 */ /* 0x000fe20000010800 */
[----:B------:R-:W-:Y:S01]  /*75e0*/  HSET2.LE.AND R2, R13, R172, PT ;  /* 0x000000ac0d027233 */ /* 0x000fe20003803000 */
[----:B------:R1:W2:Y:S01]  /*75f0*/  MUFU.EX2 R236, R6 ;  /* 0x0000000600ec7308 */ /* 0x0002a20000000800 */
[----:B---3--:R-:W-:-:S04]  /*7600*/  FMNMX.FTZ R72, R8, R11, !PT ;  /* 0x0000000b08487209 */ /* 0x008fc80007810000 */
[----:B------:R-:W-:-:S03]  /*7610*/  FSETP.NEU.FTZ.AND P0, PT, R72, -INF , PT ;  /* 0xff8000004800780b */ /* 0x000fc60003f1d000 */
[----:B------:R3:W-:Y:S01]  /*7620*/  MUFU.EX2 R232, R4 ;  /* 0x0000000400e87308 */ /* 0x0007e20000000800 */
[----:B-1----:R-:W-:Y:S01]  /*7630*/  HSET2.LE.AND R6, R14, R172, PT ;  /* 0x000000ac0e067233 */ /* 0x002fe20003803000 */
[----:B------:R-:W-:-:S04]  /*7640*/  IMAD.WIDE.U32 R14, R17, -0x2daee0ad, RZ ;  /* 0xd2511f53110e7825 */ /* 0x000fc800078e00ff */
[----:B------:R-:W-:Y:S01]  /*7650*/  LOP3.LUT R11, R6, R7, RZ, 0xc0, !PT ;  /* 0x00000007060b7212 */ /* 0x000fe200078ec0ff */
[----:B------:R-:W-:Y:S01]  /*7660*/  HSET2.LE.AND R6, R12, R172, PT ;  /* 0x000000ac0c067233 */ /* 0x000fe20003803000 */
[----:B--2---:R-:W-:Y:S01]  /*7670*/  F2FP.PACK_AB R7, R236, R237 ;  /* 0x000000edec07723e */ /* 0x004fe200000000ff */
[--C-:B------:R-:W-:Y:S01]  /*7680*/  FFMA.FTZ R12, R79, c[0x0][0x23c], -R0.reuse ;  /* 0x00008f004f0c7a23 */ /* 0x100fe20000010800 */
[----:B---3--:R-:W-:Y:S02]  /*7690*/  F2FP.PACK_AB R4, R240, R245 ;  /* 0x000000f5f004723e */ /* 0x008fe400000000ff */
[----:B------:R-:W-:Y:S01]  /*76a0*/  LOP3.LUT R9, R6, R7, RZ, 0xc0, !PT ;  /* 0x0000000706097212 */ /* 0x000fe200078ec0ff */
[----:B------:R-:W-:Y:S01]  /*76b0*/  FFMA.FTZ R7, R77, c[0x0][0x23c], -R0 ;  /* 0x00008f004d077a23 */ /* 0x000fe20000010800 */
[----:B------:R-:W-:Y:S01]  /*76c0*/  LOP3.LUT R8, R2, R4, RZ, 0xc0, !PT ;  /* 0x0000000402087212 */ /* 0x000fe200078ec0ff */
[----:B------:R-:W-:Y:S01]  /*76d0*/  FMUL.FTZ R2, R72, c[0x0][0x23c] ;  /* 0x00008f0048027a20 */ /* 0x000fe20000410000 */
[----:B------:R-:W-:Y:S01]  /*76e0*/  LOP3.LUT R4, R15, UR9, R32, 0x96, !PT ;  /* 0x000000090f047c12 */ /* 0x000fe2000f8e9620 */
[----:B------:R1:W-:Y:S01]  /*76f0*/  MUFU.EX2 R231, R7 ;  /* 0x0000000700e77308 */ /* 0x0003e20000000800 */
[----:B------:R-:W-:-:S02]  /*7700*/  LOP3.LUT R6, R63, UR7, R14, 0x96, !PT ;  /* 0x000000073f067c12 */ /* 0x000fc4000f8e960e */
[----:B------:R-:W-:Y:S01]  /*7710*/  FSEL R2, R2, RZ, P0 ;  /* 0x000000ff02027208 */ /* 0x000fe20000000000 */
[----:B------:R-:W-:Y:S01]  /*7720*/  IMAD.WIDE.U32 R48, R4, -0x326172a9, RZ ;  /* 0xcd9e8d5704307825 */ /* 0x000fe200078e00ff */
[C---:B------:R-:W-:Y:S03]  /*7730*/  HMMA.16816.F32 R84, R8.reuse, R20, RZ ;  /* 0x000000140854723c */ /* 0x040fe600000018ff */
[----:B------:R-:W-:Y:S01]  /*7740*/  FFMA.FTZ R4, R83, c[0x0][0x23c], -R2 ;  /* 0x00008f0053047a23 */ /* 0x000fe20000010802 */
[----:B------:R2:W-:Y:S04]  /*7750*/  MUFU.EX2 R230, R12 ;  /* 0x0000000c00e67308 */ /* 0x0005e80000000800 */
[----:B------:R-:W-:Y:S01]  /*7760*/  HMMA.16816.F32 R100, R8, R28, RZ ;  /* 0x0000001c0864723c */ /* 0x000fe200000018ff */
[----:B-1----:R-:W-:-:S03]  /*7770*/  IMAD.WIDE.U32 R6, R6, -0x326172a9, RZ ;  /* 0xcd9e8d5706067825 */ /* 0x002fc600078e00ff */
[----:B------:R1:W-:Y:S02]  /*7780*/  MUFU.EX2 R228, R4 ;  /* 0x0000000400e47308 */ /* 0x0003e40000000800 */
[C---:B------:R-:W-:Y:S02]  /*7790*/  LOP3.LUT R15, R6.reuse, 0xffff, RZ, 0xc0, !PT ;  /* 0x0000ffff060f7812 */ /* 0x040fe400078ec0ff */
[C---:B------:R-:W-:Y:S01]  /*77a0*/  HMMA.16816.F32 R92, R8.reuse, R36, RZ ;  /* 0x00000024085c723c */ /* 0x040fe200000018ff */
[--C-:B------:R-:W-:Y:S02]  /*77b0*/  SHF.R.U32.HI R13, RZ, 0x10, R6.reuse ;  /* 0x00000010ff0d7819 */ /* 0x100fe40000011606 */
[----:B--2---:R-:W-:Y:S02]  /*77c0*/  LOP3.LUT R12, R6, 0xff, RZ, 0xc0, !PT ;  /* 0x000000ff060c7812 */ /* 0x004fe400078ec0ff */
[----:B------:R-:W-:Y:S02]  /*77d0*/  SHF.R.U32.HI R15, RZ, 0x8, R15 ;  /* 0x00000008ff0f7819 */ /* 0x000fe4000001160f */
[----:B------:R-:W-:Y:S01]  /*77e0*/  SHF.R.U32.HI R16, RZ, 0x18, R6 ;  /* 0x00000018ff107819 */ /* 0x000fe20000011606 */
[----:B------:R-:W-:Y:S01]  /*77f0*/  HMMA.16816.F32 R104, R8, R40, RZ ;  /* 0x000000280868723c */ /* 0x000fe200000018ff */
[----:B------:R-:W-:-:S02]  /*7800*/  LOP3.LUT R13, R13, 0xff, RZ, 0xc0, !PT ;  /* 0x000000ff0d0d7812 */ /* 0x000fc400078ec0ff */
[----:B-1----:R-:W-:Y:S01]  /*7810*/  LOP3.LUT R4, R7, UR17, R48, 0x96, !PT ;  /* 0x0000001107047c12 */ /* 0x002fe2000f8e9630 */
[--C-:B------:R-:W-:Y:S01]  /*7820*/  FFMA.FTZ R7, R78, c[0x0][0x23c], -R2.reuse ;  /* 0x00008f004e077a23 */ /* 0x100fe20000010802 */
[----:B------:R-:W-:Y:S01]  /*7830*/  PRMT R15, R12, 0x5410, R15 ;  /* 0x000054100c0f7816 */ /* 0x000fe2000000000f */
[----:B------:R-:W-:Y:S01]  /*7840*/  FFMA.FTZ R12, R98, c[0x0][0x23c], -R2 ;  /* 0x00008f00620c7a23 */ /* 0x000fe20000010802 */
[C---:B------:R-:W-:Y:S01]  /*7850*/  LOP3.LUT R6, R4.reuse, 0xffff, RZ, 0xc0, !PT ;  /* 0x0000ffff04067812 */ /* 0x040fe200078ec0ff */
[----:B------:R1:W2:Y:S01]  /*7860*/  MUFU.EX2 R229, R7 ;  /* 0x0000000700e57308 */ /* 0x0002a20000000800 */
[----:B------:R-:W-:Y:S01]  /*7870*/  LOP3.LUT R14, R4, 0xff, RZ, 0xc0, !PT ;  /* 0x000000ff040e7812 */ /* 0x000fe200078ec0ff */
[----:B------:R-:W-:Y:S01]  /*7880*/  HMMA.16816.F32 R108, R8, R22, RZ ;  /* 0x00000016086c723c */ /* 0x000fe200000018ff */
[----:B------:R-:W-:Y:S02]  /*7890*/  PRMT R13, R13, 0x5410, R16 ;  /* 0x000054100d0d7816 */ /* 0x000fe40000000010 */
[----:B------:R-:W-:-:S03]  /*78a0*/  SHF.R.U32.HI R16, RZ, 0x18, R4 ;  /* 0x00000018ff107819 */ /* 0x000fc60000011604 */
[----:B------:R3:W-:Y:S02]  /*78b0*/  MUFU.EX2 R220, R12 ;  /* 0x0000000c00dc7308 */ /* 0x0007e40000000800 */
[----:B------:R-:W-:Y:S01]  /*78c0*/  HMMA.16816.F32 R88, R8, R38, RZ ;  /* 0x000000260858723c */ /* 0x000fe200000018ff */
[----:B-1----:R-:W-:-:S07]  /*78d0*/  FFMA.FTZ R7, R99, c[0x0][0x23c], -R2 ;  /* 0x00008f0063077a23 */ /* 0x002fce0000010802 */
[----:B------:R-:W-:Y:S01]  /*78e0*/  HMMA.16816.F32 R96, R8, R30, RZ ;  /* 0x0000001e0860723c */ /* 0x000fe200000018ff */
[----:B------:R1:W4:Y:S01]  /*78f0*/  MUFU.EX2 R223, R7 ;  /* 0x0000000700df7308 */ /* 0x0003220000000800 */
[----:B---3--:R-:W-:-:S06]  /*7900*/  FFMA.FTZ R12, R76, c[0x0][0x23c], -R5 ;  /* 0x00008f004c0c7a23 */ /* 0x008fcc0000010805 */
[----:B------:R-:W-:Y:S01]  /*7910*/  HMMA.16816.F32 R80, R8, R42, RZ ;  /* 0x0000002a0850723c */ /* 0x000fe200000018ff */
[----:B------:R3:W-:Y:S06]  /*7920*/  MUFU.EX2 R227, R12 ;  /* 0x0000000c00e37308 */ /* 0x0007ec0000000800 */
[----:B------:R-:W-:Y:S01]  /*7930*/  FFMA.FTZ R8, R34, c[0x0][0x23c], -R5 ;  /* 0x00008f0022087a23 */ /* 0x000fe20000010805 */
[----:B-1----:R-:W-:-:S03]  /*7940*/  SHF.R.U32.HI R7, RZ, 0x8, R6 ;  /* 0x00000008ff077819 */ /* 0x002fc60000011606 */
[----:B------:R-:W-:Y:S01]  /*7950*/  MUFU.EX2 R221, R8 ;  /* 0x0000000800dd7308 */ /* 0x000fe20000000800 */
[----:B------:R-:W-:Y:S01]  /*7960*/  SHF.R.U32.HI R6, RZ, 0x10, R4 ;  /* 0x00000010ff067819 */ /* 0x000fe20000011604 */
[--C-:B------:R-:W-:Y:S01]  /*7970*/  HSET2.LE.AND R4, R15, R172.reuse, PT ;  /* 0x000000ac0f047233 */ /* 0x100fe20003803000 */
[----:B------:R-:W-:Y:S01]  /*7980*/  PRMT R17, R14, 0x5410, R7 ;  /* 0x000054100e117816 */ /* 0x000fe20000000007 */
[----:B------:R-:W-:Y:S01]  /*7990*/  HSET2.LE.AND R7, R13, R172, PT ;  /* 0x000000ac0d077233 */ /* 0x000fe20003803000 */
[----:B--2---:R-:W-:Y:S02]  /*79a0*/  F2FP.PACK_AB R15, R229, R228 ;  /* 0x000000e4e50f723e */ /* 0x004fe400000000ff */
[----:B------:R-:W-:Y:S02]  /*79b0*/  LOP3.LUT R14, R6, 0xff, RZ, 0xc0, !PT ;  /* 0x000000ff060e7812 */ /* 0x000fe400078ec0ff */
[----:B------:R-:W-:Y:S01]  /*79c0*/  LOP3.LUT R15, R7, R15, RZ, 0xc0, !PT ;  /* 0x0000000f070f7212 */ /* 0x000fe200078ec0ff */
[----:B------:R-:W-:Y:S01]  /*79d0*/  FFMA.FTZ R7, R75, c[0x0][0x23c], -R5 ;  /* 0x00008f004b077a23 */ /* 0x000fe20000010805 */
[----:B------:R-:W-:-:S02]  /*79e0*/  F2FP.PACK_AB R6, R231, R230 ;  /* 0x000000e6e706723e */ /* 0x000fc400000000ff */
[----:B---3--:R-:W-:Y:S01]  /*79f0*/  PRMT R12, R14, 0x5410, R16 ;  /* 0x000054100e0c7816 */ /* 0x008fe20000000010 */
[----:B------:R1:W-:Y:S01]  /*7a00*/  MUFU.EX2 R226, R7 ;  /* 0x0000000700e27308 */ /* 0x0003e20000000800 */
[----:B------:R-:W-:Y:S01]  /*7a10*/  LOP3.LUT R14, R4, R6, RZ, 0xc0, !PT ;  /* 0x00000006040e7212 */ /* 0x000fe200078ec0ff */
[--C-:B------:R-:W-:Y:S01]  /*7a20*/  HSET2.LE.AND R4, R17, R172.reuse, PT ;  /* 0x000000ac11047233 */ /* 0x100fe20003803000 */
[----:B------:R-:W-:Y:S02]  /*7a30*/  F2FP.PACK_AB R6, R232, R233 ;  /* 0x000000e9e806723e */ /* 0x000fe400000000ff */
[----:B----4-:R-:W-:Y:S01]  /*7a40*/  F2FP.PACK_AB R13, R220, R223 ;  /* 0x000000dfdc0d723e */ /* 0x010fe200000000ff */
[----:B-1----:R-:W-:Y:S01]  /*7a50*/  HSET2.LE.AND R7, R12, R172, PT ;  /* 0x000000ac0c077233 */ /* 0x002fe20003803000 */
[----:B------:R-:W-:Y:S01]  /*7a60*/  LOP3.LUT R12, R4, R6, RZ, 0xc0, !PT ;  /* 0x00000006040c7212 */ /* 0x000fe200078ec0ff */
[----:B------:R-:W-:Y:S02]  /*7a70*/  FFMA.FTZ R4, R35, c[0x0][0x23c], -R5 ;  /* 0x00008f0023047a23 */ /* 0x000fe40000010805 */
[----:B------:R-:W1:Y:S01]  /*7a80*/  LDSM.16.MT88.4 R32, [R186+0x6800] ;  /* 0x00680000ba20783b */ /* 0x000e620000004200 */
[----:B------:R-:W-:Y:S01]  /*7a90*/  LOP3.LUT R13, R7, R13, RZ, 0xc0, !PT ;  /* 0x0000000d070d7212 */ /* 0x000fe200078ec0ff */
[----:B------:R-:W-:Y:S01]  /*7aa0*/  IMAD.WIDE.U32 R6, R18, -0x2daee0ad, RZ ;  /* 0xd2511f5312067825 */ /* 0x000fe200078e00ff */
[----:B------:R2:W-:Y:S04]  /*7ab0*/  MUFU.EX2 R222, R4 ;  /* 0x0000000400de7308 */ /* 0x0005e80000000800 */
[----:B------:R-:W-:Y:S01]  /*7ac0*/  LOP3.LUT R9, R6, 0xffff, RZ, 0xc0, !PT ;  /* 0x0000ffff06097812 */ /* 0x000fe200078ec0ff */
[----:B------:R-:W-:Y:S01]  /*7ad0*/  HMMA.16816.F32 R116, R12, R30, RZ ;  /* 0x0000001e0c74723c */ /* 0x000fe200000018ff */
[----:B------:R-:W-:-:S02]  /*7ae0*/  SHF.R.U32.HI R8, RZ, 0x10, R6 ;  /* 0x00000010ff087819 */ /* 0x000fc40000011606 */
[----:B------:R-:W-:Y:S02]  /*7af0*/  SHF.R.U32.HI R16, RZ, 0x8, R9 ;  /* 0x00000008ff107819 */ /* 0x000fe40000011609 */
[----:B------:R-:W-:Y:S01]  /*7b00*/  LOP3.LUT R9, R8, 0xff, RZ, 0xc0, !PT ;  /* 0x000000ff08097812 */ /* 0x000fe200078ec0ff */
[--C-:B------:R-:W-:Y:S01]  /*7b10*/  FFMA.FTZ R8, R69, c[0x0][0x23c], -R3.reuse ;  /* 0x00008f0045087a23 */ /* 0x100fe20000010803 */
[----:B------:R-:W-:Y:S01]  /*7b20*/  LOP3.LUT R18, R6, 0xff, RZ, 0xc0, !PT ;  /* 0x000000ff06127812 */ /* 0x000fe200078ec0ff */
[C---:B------:R-:W-:Y:S01]  /*7b30*/  HMMA.16816.F32 R76, R12.reuse, R20, RZ ;  /* 0x000000140c4c723c */ /* 0x040fe200000018ff */
[----:B------:R-:W-:Y:S01]  /*7b40*/  SHF.R.U32.HI R17, RZ, 0x18, R6 ;  /* 0x00000018ff117819 */ /* 0x000fe20000011606 */
[----:B------:R3:W-:Y:S01]  /*7b50*/  MUFU.EX2 R218, R8 ;  /* 0x0000000800da7308 */ /* 0x0007e20000000800 */
[----:B--2---:R-:W-:Y:S01]  /*7b60*/  LOP3.LUT R4, R7, UR18, R26, 0x96, !PT ;  /* 0x0000001207047c12 */ /* 0x004fe2000f8e961a */
[----:B------:R-:W-:Y:S01]  /*7b70*/  FFMA.FTZ R7, R74, c[0x0][0x23c], -R3 ;  /* 0x00008f004a077a23 */ /* 0x000fe20000010803 */
[----:B------:R-:W-:Y:S01]  /*7b80*/  PRMT R9, R9, 0x5410, R17 ;  /* 0x0000541009097816 */ /* 0x000fe20000000011 */
[----:B------:R-:W2:Y:S01]  /*7b90*/  LDSM.16.MT88.4 R24, [R185+0x6800] ;  /* 0x00680000b918783b */ /* 0x000ea20000004200 */
[C---:B------:R-:W-:Y:S01]  /*7ba0*/  LOP3.LUT R6, R4.reuse, 0xffff, RZ, 0xc0, !PT ;  /* 0x0000ffff04067812 */ /* 0x040fe200078ec0ff */
[C---:B------:R-:W-:Y:S01]  /*7bb0*/  HMMA.16816.F32 R112, R12.reuse, R22, RZ ;  /* 0x000000160c70723c */ /* 0x040fe200000018ff */
[----:B------:R-:W-:Y:S01]  /*7bc0*/  LOP3.LUT R11, R4, 0xff, RZ, 0xc0, !PT ;  /* 0x000000ff040b7812 */ /* 0x000fe200078ec0ff */
[----:B------:R4:W5:Y:S01]  /*7bd0*/  MUFU.EX2 R219, R7 ;  /* 0x0000000700db7308 */ /* 0x0009620000000800 */
[----:B------:R-:W-:Y:S01]  /*7be0*/  SHF.R.U32.HI R10, RZ, 0x18, R4 ;  /* 0x00000018ff0a7819 */ /* 0x000fe20000011604 */
[----:B------:R-:W1:Y:S04]  /*7bf0*/  LDSM.16.MT88.4 R20, [R188+0x6800] ;  /* 0x00680000bc14783b */ /* 0x000e680000004200 */
[----:B------:R-:W-:Y:S01]  /*7c00*/  HMMA.16816.F32 R64, R12, R28, RZ ;  /* 0x0000001c0c40723c */ /* 0x000fe200000018ff */
[----:B---3--:R-:W-:-:S07]  /*7c10*/  SHF.R.U32.HI R8, RZ, 0x8, R6 ;  /* 0x00000008ff087819 */ /* 0x008fce0000011606 */
[C---:B------:R-:W-:Y:S01]  /*7c20*/  HMMA.16816.F32 R56, R12.reuse, R36, RZ ;  /* 0x000000240c38723c */ /* 0x040fe200000018ff */
[----:B----4-:R-:W-:Y:S02]  /*7c30*/  SHF.R.U32.HI R7, RZ, 0x10, R4 ;  /* 0x00000010ff077819 */ /* 0x010fe40000011604 */
[----:B------:R-:W-:Y:S02]  /*7c40*/  PRMT R4, R18, 0x5410, R16 ;  /* 0x0000541012047816 */ /* 0x000fe40000000010 */
[----:B------:R-:W-:Y:S01]  /*7c50*/  LOP3.LUT R6, R7, 0xff, RZ, 0xc0, !PT ;  /* 0x000000ff07067812 */ /* 0x000fe200078ec0ff */
[--C-:B------:R-:W-:Y:S01]  /*7c60*/  FFMA.FTZ R7, R124, c[0x0][0x23c], -R3.reuse ;  /* 0x00008f007c077a23 */ /* 0x100fe20000010803 */
[----:B------:R-:W-:Y:S01]  /*7c70*/  PRMT R16, R11, 0x5410, R8 ;  /* 0x000054100b107816 */ /* 0x000fe20000000008 */
[----:B------:R-:W-:Y:S01]  /*7c80*/  FFMA.FTZ R8, R122, c[0x0][0x23c], -R3 ;  /* 0x00008f007a087a23 */ /* 0x000fe20000010803 */
[----:B-----5:R-:W-:Y:S01]  /*7c90*/  F2FP.PACK_AB R11, R218, R219 ;  /* 0x000000dbda0b723e */ /* 0x020fe200000000ff */
[----:B------:R3:W-:Y:S01]  /*7ca0*/  MUFU.EX2 R217, R7 ;  /* 0x0000000700d97308 */ /* 0x0007e20000000800 */
[----:B------:R-:W-:Y:S01]  /*7cb0*/  PRMT R17, R6, 0x5410, R10 ;  /* 0x0000541006117816 */ /* 0x000fe2000000000a */
[--C-:B------:R-:W-:Y:S01]  /*7cc0*/  HSET2.LE.AND R4, R4, R172.reuse, PT ;  /* 0x000000ac04047233 */ /* 0x100fe20003803000 */
[----:B------:R-:W-:Y:S01]  /*7cd0*/  F2FP.PACK_AB R6, R221, R222 ;  /* 0x000000dedd06723e */ /* 0x000fe200000000ff */
[----:B------:R-:W-:Y:S01]  /*7ce0*/  HMMA.16816.F32 R132, R12, R38, RZ ;  /* 0x000000260c84723c */ /* 0x000fe200000018ff */
[----:B------:R-:W4:Y:S02]  /*7cf0*/  LDSM.16.MT88.4 R36, [R187+0x6800] ;  /* 0x00680000bb24783b */ /* 0x000f240000004200 */
[----:B------:R-:W-:Y:S01]  /*7d00*/  LOP3.LUT R10, R4, R6, RZ, 0xc0, !PT ;  /* 0x00000006040a7212 */ /* 0x000fe200078ec0ff */
[----:B------:R5:W1:Y:S01]  /*7d10*/  MUFU.EX2 R216, R8 ;  /* 0x0000000800d87308 */ /* 0x000a620000000800 */
[----:B------:R-:W-:Y:S01]  /*7d20*/  HSET2.LE.AND R4, R16, R172, PT ;  /* 0x000000ac10047233 */ /* 0x000fe20003803000 */
[----:B------:R-:W-:-:S02]  /*7d30*/  F2FP.PACK_AB R6, R226, R227 ;  /* 0x000000e3e206723e */ /* 0x000fc400000000ff */
[----:B------:R-:W-:Y:S01]  /*7d40*/  HMMA.16816.F32 R52, R12, R40, RZ ;  /* 0x000000280c34723c */ /* 0x000fe200000018ff */
[----:B---3--:R-:W-:Y:S01]  /*7d50*/  HSET2.LE.AND R7, R9, R172, PT ;  /* 0x000000ac09077233 */ /* 0x008fe20003803000 */
[----:B------:R-:W-:-:S06]  /*7d60*/  FFMA.FTZ R9, R126, c[0x0][0x23c], -R0 ;  /* 0x00008f007e097a23 */ /* 0x000fcc0000010800 */
[----:B------:R-:W-:Y:S01]  /*7d70*/  HMMA.16816.F32 R128, R12, R42, RZ ;  /* 0x0000002a0c80723c */ /* 0x000fe200000018ff */
[----:B------:R-:W-:Y:S01]  /*7d80*/  LOP3.LUT R11, R7, R11, RZ, 0xc0, !PT ;  /* 0x0000000b070b7212 */ /* 0x000fe200078ec0ff */
[----:B------:R-:W-:Y:S01]  /*7d90*/  FFMA.FTZ R7, R127, c[0x0][0x23c], -R0 ;  /* 0x00008f007f077a23 */ /* 0x000fe20000010800 */
[----:B------:R3:W-:Y:S01]  /*7da0*/  MUFU.EX2 R214, R9 ;  /* 0x0000000900d67308 */ /* 0x0007e20000000800 */
[----:B-----5:R-:W-:Y:S01]  /*7db0*/  LOP3.LUT R8, R4, R6, RZ, 0xc0, !PT ;  /* 0x0000000604087212 */ /* 0x020fe200078ec0ff */
[----:B------:R-:W-:Y:S01]  /*7dc0*/  HSET2.LE.AND R4, R17, R172, PT ;  /* 0x000000ac11047233 */ /* 0x000fe20003803000 */
[----:B-1----:R-:W-:Y:S01]  /*7dd0*/  F2FP.PACK_AB R6, R216, R217 ;  /* 0x000000d9d806723e */ /* 0x002fe200000000ff */
[----:B------:R-:W-:-:S04]  /*7de0*/  FFMA.FTZ R12, R143, c[0x0][0x23c], -R2 ;  /* 0x00008f008f0c7a23 */ /* 0x000fc80000010802 */
[----:B------:R1:W-:Y:S01]  /*7df0*/  MUFU.EX2 R215, R7 ;  /* 0x0000000700d77308 */ /* 0x0003e20000000800 */
[----:B---3--:R-:W-:Y:S01]  /*7e00*/  LOP3.LUT R9, R4, R6, RZ, 0xc0, !PT ;  /* 0x0000000604097212 */ /* 0x008fe200078ec0ff */
[----:B------:R-:W-:Y:S01]  /*7e10*/  FFMA.FTZ R4, R125, c[0x0][0x23c], -R0 ;  /* 0x00008f007d047a23 */ /* 0x000fe20000010800 */
[----:B------:R-:W-:-:S05]  /*7e20*/  LOP3.LUT R6, R49, UR8, R120, 0x96, !PT ;  /* 0x0000000831067c12 */ /* 0x000fca000f8e9678 */
[----:B------:R-:W-:Y:S01]  /*7e30*/  MUFU.EX2 R183, R12 ;  /* 0x0000000c00b77308 */ /* 0x000fe20000000800 */
[----:B------:R-:W-:Y:S01]  /*7e40*/  HMMA.16816.F32 R124, R8, R32, R92 ;  /* 0x00000020087c723c */ /* 0x000fe2000000185c */
[----:B-1----:R-:W-:-:S06]  /*7e50*/  IMAD.U32 R7, RZ, RZ, UR4 ;  /* 0x00000004ff077e24 */ /* 0x002fcc000f8e00ff */
[----:B------:R1:W-:Y:S01]  /*7e60*/  MUFU.EX2 R213, R4 ;  /* 0x0000000400d57308 */ /* 0x0003e20000000800 */
[----:B------:R-:W-:Y:S01]  /*7e70*/  LOP3.LUT R7, R235, UR31, R7, 0x96, !PT ;  /* 0x0000001feb077c12 */ /* 0x000fe2000f8e9607 */
[----:B--2---:R-:W-:Y:S04]  /*7e80*/  HMMA.16816.F32 R84, R8, R24, R84 ;  /* 0x000000180854723c */ /* 0x004fe80000001854 */
[----:B------:R-:W-:-:S04]  /*7e90*/  IMAD.WIDE.U32 R30, R7, -0x326172a9, RZ ;  /* 0xcd9e8d57071e7825 */ /* 0x000fc800078e00ff */
[----:B------:R-:W-:Y:S01]  /*7ea0*/  FFMA.FTZ R7, R123, c[0x0][0x23c], -R0 ;  /* 0x00008f007b077a23 */ /* 0x000fe20000010800 */
[----:B------:R-:W-:Y:S03]  /*7eb0*/  HMMA.16816.F32 R100, R8, R20, R100 ;  /* 0x000000140864723c */ /* 0x000fe60000001864 */
[----:B------:R2:W3:Y:S01]  /*7ec0*/  MUFU.EX2 R212, R7 ;  /* 0x0000000700d47308 */ /* 0x0004e20000000800 */
[----:B-1----:R-:W-:-:S04]  /*7ed0*/  LOP3.LUT R4, R31, UR16, R50, 0x96, !PT ;  /* 0x000000101f047c12 */ /* 0x002fc8000f8e9632 */
[----:B----4-:R-:W-:Y:S01]  /*7ee0*/  HMMA.16816.F32 R104, R8, R36, R104 ;  /* 0x000000240868723c */ /* 0x010fe20000001868 */
[----:B------:R-:W-:-:S04]  /*7ef0*/  IMAD.WIDE.U32 R28, R4, -0x2daee0ad, RZ ;  /* 0xd2511f53041c7825 */ /* 0x000fc800078e00ff */
[----:B------:R-:W-:Y:S01]  /*7f00*/  FFMA.FTZ R4, R158, c[0x0][0x23c], -R2 ;  /* 0x00008f009e047a23 */ /* 0x000fe20000010802 */
[----:B------:R-:W-:Y:S02]  /*7f10*/  LOP3.LUT R19, R29, UR13, R46, 0x96, !PT ;  /* 0x0000000d1d137c12 */ /* 0x000fe4000f8e962e */
[----:B------:R-:W-:Y:S01]  /*7f20*/  HMMA.16816.F32 R108, R8, R26, R108 ;  /* 0x0000001a086c723c */ /* 0x000fe2000000186c */
[----:B------:R1:W-:Y:S01]  /*7f30*/  MUFU.EX2 R182, R4 ;  /* 0x0000000400b67308 */ /* 0x0003e20000000800 */
[----:B--2---:R-:W-:-:S05]  /*7f40*/  IMAD.WIDE.U32 R6, R6, -0x2daee0ad, RZ ;  /* 0xd2511f5306067825 */ /* 0x004fca00078e00ff */
[C---:B------:R-:W-:Y:S01]  /*7f50*/  LOP3.LUT R13, R6.reuse, 0xffff, RZ, 0xc0, !PT ;  /* 0x0000ffff060d7812 */ /* 0x040fe200078ec0ff */
[C---:B------:R-:W-:Y:S01]  /*7f60*/  HMMA.16816.F32 R96, R8.reuse, R22, R96 ;  /* 0x000000160860723c */ /* 0x040fe20000001860 */
[----:B------:R-:W-:Y:S02]  /*7f70*/  LOP3.LUT R14, R6, 0xff, RZ, 0xc0, !PT ;  /* 0x000000ff060e7812 */ /* 0x000fe400078ec0ff */
[--C-:B------:R-:W-:Y:S02]  /*7f80*/  SHF.R.U32.HI R12, RZ, 0x10, R6.reuse ;  /* 0x00000010ff0c7819 */ /* 0x100fe40000011606 */
[----:B------:R-:W-:Y:S01]  /*7f90*/  SHF.R.U32.HI R18, RZ, 0x18, R6 ;  /* 0x00000018ff127819 */ /* 0x000fe20000011606 */
[--C-:B------:R-:W-:Y:S01]  /*7fa0*/  FFMA.FTZ R6, R142, c[0x0][0x23c], -R2.reuse ;  /* 0x00008f008e067a23 */ /* 0x100fe20000010802 */
[----:B------:R-:W-:Y:S01]  /*7fb0*/  LOP3.LUT R17, R12, 0xff, RZ, 0xc0, !PT ;  /* 0x000000ff0c117812 */ /* 0x000fe200078ec0ff */
[----:B------:R-:W-:Y:S01]  /*7fc0*/  FFMA.FTZ R12, R155, c[0x0][0x23c], -R2 ;  /* 0x00008f009b0c7a23 */ /* 0x000fe20000010802 */
[----:B-1----:R-:W-:Y:S01]  /*7fd0*/  LOP3.LUT R4, R7, UR18, R62, 0x96, !PT ;  /* 0x0000001207047c12 */ /* 0x002fe2000f8e963e */
[----:B------:R1:W2:Y:S01]  /*7fe0*/  MUFU.EX2 R181, R6 ;  /* 0x0000000600b57308 */ /* 0x0002a20000000800 */
[----:B------:R-:W-:Y:S01]  /*7ff0*/  SHF.R.U32.HI R7, RZ, 0x8, R13 ;  /* 0x00000008ff077819 */ /* 0x000fe2000001160d */
[----:B------:R-:W-:Y:S01]  /*8000*/  HMMA.16816.F32 R120, R8, R34, R88 ;  /* 0x000000220878723c */ /* 0x000fe20000001858 */
[----:B------:R-:W-:-:S02]  /*8010*/  LOP3.LUT R16, R4, 0xff, RZ, 0xc0, !PT ;  /* 0x000000ff04107812 */ /* 0x000fc400078ec0ff */
[----:B------:R-:W-:Y:S02]  /*8020*/  PRMT R13, R14, 0x5410, R7 ;  /* 0x000054100e0d7816 */ /* 0x000fe40000000007 */
[----:B------:R-:W-:Y:S01]  /*8030*/  LOP3.LUT R7, R4, 0xffff, RZ, 0xc0, !PT ;  /* 0x0000ffff04077812 */ /* 0x000fe200078ec0ff */
[----:B------:R4:W5:Y:S01]  /*8040*/  MUFU.EX2 R180, R12 ;  /* 0x0000000c00b47308 */ /* 0x0009620000000800 */
[--C-:B------:R-:W-:Y:S01]  /*8050*/  SHF.R.U32.HI R15, RZ, 0x18, R4.reuse ;  /* 0x00000018ff0f7819 */ /* 0x100fe20000011604 */
[----:B------:R-:W-:Y:S01]  /*8060*/  HMMA.16816.F32 R92, R8, R38, R80 ;  /* 0x00000026085c723c */ /* 0x000fe20000001850 */
[----:B------:R-:W-:Y:S02]  /*8070*/  SHF.R.U32.HI R14, RZ, 0x8, R7 ;  /* 0x00000008ff0e7819 */ /* 0x000fe40000011607 */
[----:B-1----:R-:W-:Y:S01]  /*8080*/  SHF.R.U32.HI R6, RZ, 0x10, R4 ;  /* 0x00000010ff067819 */ /* 0x002fe20000011604 */
[----:B------:R-:W-:Y:S01]  /*8090*/  HSET2.LE.AND R4, R13, R172, PT ;  /* 0x000000ac0d047233 */ /* 0x000fe20003803000 */
[----:B------:R-:W-:-:S02]  /*80a0*/  PRMT R13, R16, 0x5410, R14 ;  /* 0x00005410100d7816 */ /* 0x000fc4000000000e */
[----:B------:R-:W-:Y:S01]  /*80b0*/  IMAD.WIDE.U32 R10, R19, -0x326172a9, RZ ;  /* 0xcd9e8d57130a7825 */ /* 0x000fe200078e00ff */
[----:B------:R-:W-:Y:S02]  /*80c0*/  LOP3.LUT R7, R6, 0xff, RZ, 0xc0, !PT ;  /* 0x000000ff06077812 */ /* 0x000fe400078ec0ff */
[----:B---3--:R-:W-:Y:S01]  /*80d0*/  F2FP.PACK_AB R6, R212, R213 ;  /* 0x000000d5d406723e */ /* 0x008fe200000000ff */
[----:B------:R-:W-:Y:S01]  /*80e0*/  FFMA.FTZ R8, R141, c[0x0][0x23c], -R5 ;  /* 0x00008f008d087a23 */ /* 0x000fe20000010805 */
[----:B----4-:R-:W-:Y:S02]  /*80f0*/  PRMT R12, R17, 0x5410, R18 ;  /* 0x00005410110c7816 */ /* 0x010fe40000000012 */
[----:B------:R-:W-:Y:S01]  /*8100*/  LOP3.LUT R14, R4, R6, RZ, 0xc0, !PT ;  /* 0x00000006040e7212 */ /* 0x000fe200078ec0ff */
[----:B------:R1:W-:Y:S01]  /*8110*/  MUFU.EX2 R179, R8 ;  /* 0x0000000800b37308 */ /* 0x0003e20000000800 */
[----:B------:R-:W-:Y:S01]  /*8120*/  PRMT R16, R7, 0x5410, R15 ;  /* 0x0000541007107816 */ /* 0x000fe2000000000f */
[--C-:B------:R-:W-:Y:S01]  /*8130*/  HSET2.LE.AND R4, R12, R172.reuse, PT ;  /* 0x000000ac0c047233 */ /* 0x100fe20003803000 */
[----:B--2---:R-:W-:Y:S01]  /*8140*/  F2FP.PACK_AB R6, R181, R183 ;  /* 0x000000b7b506723e */ /* 0x004fe200000000ff */
[----:B------:R-:W-:Y:S01]  /*8150*/  HSET2.LE.AND R7, R13, R172, PT ;  /* 0x000000ac0d077233 */ /* 0x000fe20003803000 */
[----:B------:R-:W-:-:S02]  /*8160*/  LOP3.LUT R17, R45, UR14, R30, 0x96, !PT ;  /* 0x0000000e2d117c12 */ /* 0x000fc4000f8e961e */
[----:B------:R-:W-:Y:S02]  /*8170*/  F2FP.PACK_AB R12, R214, R215 ;  /* 0x000000d7d60c723e */ /* 0x000fe400000000ff */
[----:B------:R-:W-:Y:S01]  /*8180*/  LOP3.LUT R15, R4, R6, RZ, 0xc0, !PT ;  /* 0x00000006040f7212 */ /* 0x000fe200078ec0ff */
[----:B------:R-:W-:Y:S01]  /*8190*/  HSET2.LE.AND R4, R16, R172, PT ;  /* 0x000000ac10047233 */ /* 0x000fe20003803000 */
[----:B------:R-:W-:Y:S01]  /*81a0*/  LOP3.LUT R12, R7, R12, RZ, 0xc0, !PT ;  /* 0x0000000c070c7212 */ /* 0x000fe200078ec0ff */
[----:B------:R-:W-:Y:S01]  /*81b0*/  IMAD.WIDE.U32 R6, R17, -0x2daee0ad, RZ ;  /* 0xd2511f5311067825 */ /* 0x000fe200078e00ff */
[----:B-----5:R-:W-:-:S04]  /*81c0*/  F2FP.PACK_AB R13, R180, R182 ;  /* 0x000000b6b40d723e */ /* 0x020fc800000000ff */
[----:B------:R-:W-:Y:S02]  /*81d0*/  LOP3.LUT R13, R4, R13, RZ, 0xc0, !PT ;  /* 0x0000000d040d7212 */ /* 0x000fe400078ec0ff */
[----:B------:R-:W-:Y:S01]  /*81e0*/  LOP3.LUT R4, R7, UR11, R28, 0x96, !PT ;  /* 0x0000000b07047c12 */ /* 0x000fe2000f8e961c */
[----:B------:R-:W-:-:S04]  /*81f0*/  FFMA.FTZ R7, R138, c[0x0][0x23c], -R5 ;  /* 0x00008f008a077a23 */ /* 0x000fc80000010805 */
[----:B------:R-:W-:Y:S01]  /*8200*/  IMAD.WIDE.U32 R42, R4, -0x326172a9, RZ ;  /* 0xcd9e8d57042a7825 */ /* 0x000fe200078e00ff */
[----:B------:R-:W-:Y:S01]  /*8210*/  LOP3.LUT R4, R11, UR12, R44, 0x96, !PT ;  /* 0x0000000c0b047c12 */ /* 0x000fe2000f8e962c */
[----:B------:R2:W-:Y:S01]  /*8220*/  MUFU.EX2 R178, R7 ;  /* 0x0000000700b27308 */ /* 0x0005e20000000800 */
[----:B------:R-:W-:Y:S01]  /*8230*/  LOP3.LUT R11, R31, UR16, R174, 0x96, !PT ;  /* 0x000000101f0b7c12 */ /* 0x000fe2000f8e96ae */
[----:B------:R-:W-:Y:S01]  /*8240*/  HMMA.16816.F32 R80, R12, R24, R76 ;  /* 0x000000180c50723c */ /* 0x000fe2000000184c */
[----:B------:R-:W-:Y:S01]  /*8250*/  LOP3.LUT R10, R43, UR10, R10, 0x96, !PT ;  /* 0x0000000a2b0a7c12 */ /* 0x000fe2000f8e960a */
[----:B-1----:R-:W-:-:S04]  /*8260*/  IMAD.WIDE.U32 R8, R4, -0x2daee0ad, RZ ;  /* 0xd2511f5304087825 */ /* 0x002fc800078e00ff */
[----:B------:R-:W-:Y:S01]  /*8270*/  IMAD.WIDE.U32 R40, R10, -0x2daee0ad, RZ ;  /* 0xd2511f530a287825 */ /* 0x000fe200078e00ff */
[----:B------:R-:W-:Y:S01]  /*8280*/  LOP3.LUT R10, R225, UR14, R30, 0x96, !PT ;  /* 0x0000000ee10a7c12 */ /* 0x000fe2000f8e961e */
[C---:B------:R-:W-:Y:S01]  /*8290*/  HMMA.16816.F32 R76, R12.reuse, R20, R64 ;  /* 0x000000140c4c723c */ /* 0x040fe20000001840 */
[----:B------:R-:W1:Y:S01]  /*82a0*/  LDSM.16.MT88.4 R28, [R188+0x7000] ;  /* 0x00700000bc1c783b */ /* 0x000e620000004200 */
[----:B------:R-:W-:Y:S02]  /*82b0*/  FFMA.FTZ R4, R137, c[0x0][0x23c], -R5 ;  /* 0x00008f0089047a23 */ /* 0x000fe40000010805 */
[----:B------:R-:W-:Y:S01]  /*82c0*/  IMAD.WIDE.U32 R62, R10, -0x2daee0ad, RZ ;  /* 0xd2511f530a3e7825 */ /* 0x000fe200078e00ff */
[----:B--2---:R-:W-:Y:S01]  /*82d0*/  LOP3.LUT R7, R9, UR9, R6, 0x96, !PT ;  /* 0x0000000909077c12 */ /* 0x004fe2000f8e9606 */
[----:B------:R2:W-:Y:S01]  /*82e0*/  MUFU.EX2 R177, R4 ;  /* 0x0000000400b17308 */ /* 0x0005e20000000800 */
[----:B------:R-:W-:Y:S01]  /*82f0*/  LOP3.LUT R6, R41, UR7, R8, 0x96, !PT ;  /* 0x0000000729067c12 */ /* 0x000fe2000f8e9608 */
[----:B------:R-:W-:Y:S01]  /*8300*/  IMAD.WIDE.U32 R8, R11, -0x2daee0ad, RZ ;  /* 0xd2511f530b087825 */ /* 0x000fe200078e00ff */
[----:B------:R-:W-:Y:S03]  /*8310*/  HMMA.16816.F32 R64, R12, R32, R56 ;  /* 0x000000200c40723c */ /* 0x000fe60000001838 */
[----:B------:R-:W-:Y:S01]  /*8320*/  IMAD.WIDE.U32 R44, R7, -0x326172a9, RZ ;  /* 0xcd9e8d57072c7825 */ /* 0x000fe200078e00ff */
[----:B------:R-:W-:-:S02]  /*8330*/  LOP3.LUT R17, R63, UR11, R8, 0x96, !PT ;  /* 0x0000000b3f117c12 */ /* 0x000fc4000f8e9608 */
[----:B------:R-:W-:Y:S01]  /*8340*/  LOP3.LUT R18, R9, UR13, R60, 0x96, !PT ;  /* 0x0000000d09127c12 */ /* 0x000fe2000f8e963c */
[----:B------:R-:W-:Y:S01]  /*8350*/  IMAD.WIDE.U32 R6, R6, -0x326172a9, RZ ;  /* 0xcd9e8d5706067825 */ /* 0x000fe200078e00ff */
[C---:B------:R-:W-:Y:S01]  /*8360*/  HMMA.16816.F32 R56, R12.reuse, R26, R112 ;  /* 0x0000001a0c38723c */ /* 0x040fe20000001870 */
[----:B------:R-:W-:Y:S02]  /*8370*/  LDSM.16.MT88.4 R24, [R185+0x7000] ;  /* 0x00700000b918783b */ /* 0x000fe40000004200 */
[----:B------:R-:W-:Y:S01]  /*8380*/  FFMA.FTZ R8, R139, c[0x0][0x23c], -R3 ;  /* 0x00008f008b087a23 */ /* 0x000fe20000010803 */
[----:B------:R-:W-:Y:S01]  /*8390*/  LOP3.LUT R9, R6, 0xffff, RZ, 0xc0, !PT ;  /* 0x0000ffff06097812 */ /* 0x000fe200078ec0ff */
[----:B--2---:R-:W-:Y:S01]  /*83a0*/  FFMA.FTZ R4, R136, c[0x0][0x23c], -R5 ;  /* 0x00008f0088047a23 */ /* 0x004fe20000010805 */
[----:B------:R-:W-:Y:S01]  /*83b0*/  LOP3.LUT R16, R6, 0xff, RZ, 0xc0, !PT ;  /* 0x000000ff06107812 */ /* 0x000fe200078ec0ff */
[----:B------:R2:W-:Y:S01]  /*83c0*/  MUFU.EX2 R175, R8 ;  /* 0x0000000800af7308 */ /* 0x0005e20000000800 */
[----:B------:R-:W-:Y:S01]  /*83d0*/  SHF.R.U32.HI R11, RZ, 0x18, R6 ;  /* 0x00000018ff0b7819 */ /* 0x000fe20000011606 */
[----:B------:R-:W-:Y:S01]  /*83e0*/  IMAD.WIDE.U32 R18, R18, -0x326172a9, RZ ;  /* 0xcd9e8d5712127825 */ /* 0x000fe200078e00ff */
[----:B------:R-:W-:Y:S01]  /*83f0*/  SHF.R.U32.HI R10, RZ, 0x8, R9 ;  /* 0x00000008ff0a7819 */ /* 0x000fe20000011609 */
[C---:B------:R-:W-:Y:S02]  /*8400*/  HMMA.16816.F32 R136, R12.reuse, R36, R52 ;  /* 0x000000240c88723c */ /* 0x040fe40000001834 */
[----:B------:R-:W-:Y:S01]  /*8410*/  IMAD.WIDE.U32 R68, R17, -0x326172a9, RZ ;  /* 0xcd9e8d5711447825 */ /* 0x000fe200078e00ff */
[----:B------:R-:W-:Y:S01]  /*8420*/  PRMT R10, R16, 0x5410, R10 ;  /* 0x00005410100a7816 */ /* 0x000fe2000000000a */
[----:B------:R3:W4:Y:S04]  /*8430*/  MUFU.EX2 R176, R4 ;  /* 0x0000000400b07308 */ /* 0x0007280000000800 */
[----:B------:R-:W-:Y:S01]  /*8440*/  HMMA.16816.F32 R52, R12, R22, R116 ;  /* 0x000000160c34723c */ /* 0x000fe20000001874 */
[----:B------:R-:W-:Y:S01]  /*8450*/  LDSM.16.MT88.4 R20, [R186+0x7000] ;  /* 0x00700000ba14783b */ /* 0x000fe20000004200 */
[----:B--2---:R-:W-:-:S04]  /*8460*/  SHF.R.U32.HI R8, RZ, 0x10, R6 ;  /* 0x00000010ff087819 */ /* 0x004fc80000011606 */
[----:B------:R-:W-:Y:S02]  /*8470*/  LOP3.LUT R8, R8, 0xff, RZ, 0xc0, !PT ;  /* 0x000000ff08087812 */ /* 0x000fe400078ec0ff */
[C---:B------:R-:W-:Y:S01]  /*8480*/  HMMA.16816.F32 R48, R12.reuse, R34, R132 ;  /* 0x000000220c30723c */ /* 0x040fe20000001884 */
[----:B------:R-:W2:Y:S01]  /*8490*/  LDSM.16.MT88.4 R32, [R187+0x7000] ;  /* 0x00700000bb20783b */ /* 0x000ea20000004200 */
[----:B---3--:R-:W-:Y:S01]  /*84a0*/  LOP3.LUT R4, R7, UR17, R44, 0x96, !PT ;  /* 0x0000001107047c12 */ /* 0x008fe2000f8e962c */
[----:B------:R-:W-:Y:S01]  /*84b0*/  FFMA.FTZ R7, R140, c[0x0][0x23c], -R3 ;  /* 0x00008f008c077a23 */ /* 0x000fe20000010803 */
[----:B------:R-:W-:Y:S02]  /*84c0*/  PRMT R11, R8, 0x5410, R11 ;  /* 0x00005410080b7816 */ /* 0x000fe4000000000b */
[C---:B------:R-:W-:Y:S01]  /*84d0*/  LOP3.LUT R6, R4.reuse, 0xffff, RZ, 0xc0, !PT ;  /* 0x0000ffff04067812 */ /* 0x040fe200078ec0ff */
[----:B------:R3:W5:Y:S01]  /*84e0*/  MUFU.EX2 R174, R7 ;  /* 0x0000000700ae7308 */ /* 0x0007620000000800 */
[----:B------:R-:W-:Y:S01]  /*84f0*/  LOP3.LUT R9, R4, 0xff, RZ, 0xc0, !PT ;  /* 0x000000ff04097812 */ /* 0x000fe200078ec0ff */
[----:B------:R-:W-:Y:S01]  /*8500*/  HMMA.16816.F32 R36, R12, R38, R128 ;  /* 0x000000260c24723c */ /* 0x000fe20000001880 */
[----:B------:R-:W-:-:S04]  /*8510*/  SHF.R.U32.HI R6, RZ, 0x8, R6 ;  /* 0x00000008ff067819 */ /* 0x000fc80000011606 */
[----:B------:R-:W-:Y:S02]  /*8520*/  PRMT R16, R9, 0x5410, R6 ;  /* 0x0000541009107816 */ /* 0x000fe40000000006 */
[--C-:B------:R-:W-:Y:S02]  /*8530*/  SHF.R.U32.HI R6, RZ, 0x10, R4.reuse ;  /* 0x00000010ff067819 */ /* 0x100fe40000011604 */
[----:B------:R-:W-:Y:S01]  /*8540*/  SHF.R.U32.HI R9, RZ, 0x18, R4 ;  /* 0x00000018ff097819 */ /* 0x000fe20000011604 */
[----:B------:R-:W-:Y:S01]  /*8550*/  HSET2.LE.AND R4, R10, R172, PT ;  /* 0x000000ac0a047233 */ /* 0x000fe20003803000 */
[----:B------:R-:W-:Y:S02]  /*8560*/  LOP3.LUT R8, R6, 0xff, RZ, 0xc0, !PT ;  /* 0x000000ff06087812 */ /* 0x000fe400078ec0ff */
[----:B----4-:R-:W-:Y:S01]  /*8570*/  F2FP.PACK_AB R6, R176, R177 ;  /* 0x000000b1b006723e */ /* 0x010fe200000000ff */
[----:B---3--:R-:W-:Y:S01]  /*8580*/  FFMA.FTZ R7, R150, c[0x0][0x23c], -R3 ;  /* 0x00008f0096077a23 */ /* 0x008fe20000010803 */
[----:B------:R-:W-:-:S02]  /*8590*/  PRMT R8, R8, 0x5410, R9 ;  /* 0x0000541008087816 */ /* 0x000fc40000000009 */
[----:B------:R-:W-:Y:S01]  /*85a0*/  LOP3.LUT R10, R4, R6, RZ, 0xc0, !PT ;  /* 0x00000006040a7212 */ /* 0x000fe200078ec0ff */
[----:B------:R3:W-:Y:S01]  /*85b0*/  MUFU.EX2 R173, R7 ;  /* 0x0000000700ad7308 */ /* 0x0007e20000000800 */
[----:B------:R-:W-:Y:S01]  /*85c0*/  FFMA.FTZ R6, R164, c[0x0][0x23c], -R0 ;  /* 0x00008f00a4067a23 */ /* 0x000fe20000010800 */
[----:B------:R-:W-:Y:S01]  /*85d0*/  HSET2.LE.AND R4, R16, R172, PT ;  /* 0x000000ac10047233 */ /* 0x000fe20003803000 */
[----:B------:R-:W-:Y:S01]  /*85e0*/  LOP3.LUT R12, R69, UR10, R18, 0x96, !PT ;  /* 0x0000000a450c7c12 */ /* 0x000fe2000f8e9612 */
[----:B------:R-:W-:-:S04]  /*85f0*/  FFMA.FTZ R16, R160, c[0x0][0x23c], -R0 ;  /* 0x00008f00a0107a23 */ /* 0x000fc80000010800 */
[----:B------:R4:W-:Y:S01]  /*8600*/  MUFU.EX2 R155, R6 ;  /* 0x00000006009b7308 */ /* 0x0009e20000000800 */
[----:B------:R-:W-:-:S04]  /*8610*/  IMAD.WIDE.U32 R46, R12, -0x2daee0ad, RZ ;  /* 0xd2511f530c2e7825 */ /* 0x000fc800078e00ff */
[----:B------:R-:W-:Y:S02]  /*8620*/  FFMA.FTZ R12, R167, c[0x0][0x23c], -R2 ;  /* 0x00008f00a70c7a23 */ /* 0x000fe40000010802 */
[----:B---3--:R-:W-:Y:S02]  /*8630*/  FFMA.FTZ R7, R146, c[0x0][0x23c], -R3 ;  /* 0x00008f0092077a23 */ /* 0x008fe40000010803 */
[----:B------:R3:W-:Y:S01]  /*8640*/  MUFU.EX2 R74, R12 ;  /* 0x0000000c004a7308 */ /* 0x0007e20000000800 */
[----:B----4-:R-:W-:-:S07]  /*8650*/  F2FP.PACK_AB R6, R178, R179 ;  /* 0x000000b3b206723e */ /* 0x010fce00000000ff */
[----:B------:R4:W1:Y:S01]  /*8660*/  MUFU.EX2 R158, R7 ;  /* 0x00000007009e7308 */ /* 0x0008620000000800 */
[----:B---3--:R-:W-:-:S07]  /*8670*/  FFMA.FTZ R12, R157, c[0x0][0x23c], -R2 ;  /* 0x00008f009d0c7a23 */ /* 0x008fce0000010802 */
[----:B------:R-:W-:Y:S01]  /*8680*/  MUFU.EX2 R150, R16 ;  /* 0x0000001000967308 */ /* 0x000fe20000000800 */
[----:B----4-:R-:W-:Y:S01]  /*8690*/  HSET2.LE.AND R7, R11, R172, PT ;  /* 0x000000ac0b077233 */ /* 0x010fe20003803000 */
[----:B-----5:R-:W-:-:S06]  /*86a0*/  F2FP.PACK_AB R11, R174, R175 ;  /* 0x000000afae0b723e */ /* 0x020fcc00000000ff */
[----:B------:R-:W-:Y:S01]  /*86b0*/  MUFU.EX2 R69, R12 ;  /* 0x0000000c00457308 */ /* 0x000fe20000000800 */
[----:B-1----:R-:W-:Y:S02]  /*86c0*/  F2FP.PACK_AB R9, R158, R173 ;  /* 0x000000ad9e09723e */ /* 0x002fe400000000ff */
[----:B------:R-:W-:Y:S01]  /*86d0*/  LOP3.LUT R11, R7, R11, RZ, 0xc0, !PT ;  /* 0x0000000b070b7212 */ /* 0x000fe200078ec0ff */
[----:B------:R-:W-:Y:S01]  /*86e0*/  HSET2.LE.AND R7, R8, R172, PT ;  /* 0x000000ac08077233 */ /* 0x000fe20003803000 */
[----:B------:R-:W-:Y:S01]  /*86f0*/  LOP3.LUT R8, R4, R6, RZ, 0xc0, !PT ;  /* 0x0000000604087212 */ /* 0x000fe200078ec0ff */
[----:B------:R-:W-:Y:S01]  /*8700*/  FFMA.FTZ R4, R154, c[0x0][0x23c], -R0 ;  /* 0x00008f009a047a23 */ /* 0x000fe20000010800 */
[----:B------:R-:W-:Y:S02]  /*8710*/  LOP3.LUT R6, R19, UR12, R224, 0x96, !PT ;  /* 0x0000000c13067c12 */ /* 0x000fe4000f8e96e0 */
[----:B------:R-:W-:Y:S01]  /*8720*/  LOP3.LUT R9, R7, R9, RZ, 0xc0, !PT ;  /* 0x0000000907097212 */ /* 0x000fe200078ec0ff */
[----:B------:R1:W-:Y:S02]  /*8730*/  MUFU.EX2 R146, R4 ;  /* 0x0000000400927308 */ /* 0x0003e40000000800 */
[----:B------:R-:W-:-:S04]  /*8740*/  IMAD.WIDE.U32 R6, R6, -0x2daee0ad, RZ ;  /* 0xd2511f5306067825 */ /* 0x000fc800078e00ff */
[----:B------:R-:W-:Y:S01]  /*8750*/  HMMA.16816.F32 R100, R8, R28, R100 ;  /* 0x0000001c0864723c */ /* 0x000fe20000001864 */
[----:B------:R-:W-:-:S07]  /*8760*/  LOP3.LUT R6, R47, UR7, R6, 0x96, !PT ;  /* 0x000000072f067c12 */ /* 0x000fce000f8e9606 */
[----:B--2---:R-:W-:Y:S01]  /*8770*/  HMMA.16816.F32 R132, R8, R32, R104 ;  /* 0x000000200884723c */ /* 0x004fe20000001868 */
[----:B-1----:R-:W-:-:S04]  /*8780*/  FFMA.FTZ R4, R148, c[0x0][0x23c], -R0 ;  /* 0x00008f0094047a23 */ /* 0x002fc80000010800 */
[----:B------:R1:W2:Y:S03]  /*8790*/  MUFU.EX2 R75, R4 ;  /* 0x00000004004b7308 */ /* 0x0002a60000000800 */
[C---:B------:R-:W-:Y:S08]  /*87a0*/  HMMA.16816.F32 R84, R8.reuse, R24, R84 ;  /* 0x000000180854723c */ /* 0x040ff00000001854 */
[----:B------:R-:W-:Y:S01]  /*87b0*/  HMMA.16816.F32 R116, R8, R20, R124 ;  /* 0x000000140874723c */ /* 0x000fe2000000187c */
[----:B------:R-:W-:Y:S01]  /*87c0*/  LDSM.16.MT88.4 R124, [R186+0x7800] ;  /* 0x00780000ba7c783b */ /* 0x000fe20000004200 */
[----:B-1----:R-:W-:Y:S01]  /*87d0*/  LOP3.LUT R4, R7, UR9, R62, 0x96, !PT ;  /* 0x0000000907047c12 */ /* 0x002fe2000f8e963e */
[----:B------:R-:W-:-:S05]  /*87e0*/  IMAD.WIDE.U32 R6, R6, -0x326172a9, RZ ;  /* 0xcd9e8d5706067825 */ /* 0x000fca00078e00ff */
[C---:B------:R-:W-:Y:S01]  /*87f0*/  HMMA.16816.F32 R88, R8.reuse, R26, R108 ;  /* 0x0000001a0858723c */ /* 0x040fe2000000186c */
[----:B------:R-:W-:Y:S01]  /*8800*/  LDSM.16.MT88.4 R108, [R188+0x7800] ;  /* 0x00780000bc6c783b */ /* 0x000fe20000004200 */
[----:B------:R-:W-:Y:S01]  /*8810*/  IMAD.WIDE.U32 R18, R4, -0x326172a9, RZ ;  /* 0xcd9e8d5704127825 */ /* 0x000fe200078e00ff */
[----:B------:R-:W-:Y:S02]  /*8820*/  LOP3.LUT R14, R6, 0xffff, RZ, 0xc0, !PT ;  /* 0x0000ffff060e7812 */ /* 0x000fe400078ec0ff */
[----:B------:R-:W-:Y:S02]  /*8830*/  SHF.R.U32.HI R12, RZ, 0x10, R6 ;  /* 0x00000010ff0c7819 */ /* 0x000fe40000011606 */
[----:B------:R-:W-:Y:S01]  /*8840*/  LOP3.LUT R4, R7, UR17, R18, 0x96, !PT ;  /* 0x0000001107047c12 */ /* 0x000fe2000f8e9612 */
[----:B------:R-:W-:Y:S01]  /*8850*/  FFMA.FTZ R7, R152, c[0x0][0x23c], -R2 ;  /* 0x00008f0098077a23 */ /* 0x000fe20000010802 */
[----:B------:R-:W-:Y:S01]  /*8860*/  LOP3.LUT R13, R6, 0xff, RZ, 0xc0, !PT ;  /* 0x000000ff060d7812 */ /* 0x000fe200078ec0ff */
[----:B------:R-:W-:Y:S01]  /*8870*/  HMMA.16816.F32 R104, R8, R30, R96 ;  /* 0x0000001e0868723c */ /* 0x000fe20000001860 */
[----:B------:R-:W-:Y:S01]  /*8880*/  SHF.R.U32.HI R14, RZ, 0x8, R14 ;  /* 0x00000008ff0e7819 */ /* 0x000fe2000001160e */
[----:B------:R1:W3:Y:S01]  /*8890*/  MUFU.EX2 R47, R7 ;  /* 0x00000007002f7308 */ /* 0x0002e20000000800 */
[----:B------:R-:W-:Y:S01]  /*88a0*/  LOP3.LUT R17, R12, 0xff, RZ, 0xc0, !PT ;  /* 0x000000ff0c117812 */ /* 0x000fe200078ec0ff */
[----:B------:R-:W-:Y:S01]  /*88b0*/  FFMA.FTZ R12, R162, c[0x0][0x23c], -R2 ;  /* 0x00008f00a20c7a23 */ /* 0x000fe20000010802 */
[----:B------:R-:W-:-:S02]  /*88c0*/  SHF.R.U32.HI R18, RZ, 0x18, R6 ;  /* 0x00000018ff127819 */ /* 0x000fc40000011606 */
[----:B------:R-:W-:Y:S01]  /*88d0*/  PRMT R14, R13, 0x5410, R14 ;  /* 0x000054100d0e7816 */ /* 0x000fe2000000000e */
[C---:B------:R-:W-:Y:S01]  /*88e0*/  HMMA.16816.F32 R120, R8.reuse, R22, R120 ;  /* 0x000000160878723c */ /* 0x040fe20000001878 */
[C---:B------:R-:W-:Y:S01]  /*88f0*/  LOP3.LUT R6, R4.reuse, 0xffff, RZ, 0xc0, !PT ;  /* 0x0000ffff04067812 */ /* 0x040fe200078ec0ff */
[----:B------:R4:W5:Y:S01]  /*8900*/  MUFU.EX2 R44, R12 ;  /* 0x0000000c002c7308 */ /* 0x0009620000000800 */
[----:B------:R-:W-:Y:S02]  /*8910*/  LOP3.LUT R16, R4, 0xff, RZ, 0xc0, !PT ;  /* 0x000000ff04107812 */ /* 0x000fe400078ec0ff */
[----:B------:R-:W-:Y:S02]  /*8920*/  SHF.R.U32.HI R15, RZ, 0x18, R4 ;  /* 0x00000018ff0f7819 */ /* 0x000fe40000011604 */
[----:B------:R-:W-:Y:S01]  /*8930*/  SHF.R.U32.HI R13, RZ, 0x8, R6 ;  /* 0x00000008ff0d7819 */ /* 0x000fe20000011606 */
[----:B------:R-:W-:Y:S01]  /*8940*/  HMMA.16816.F32 R60, R8, R34, R92 ;  /* 0x00000022083c723c */ /* 0x000fe2000000185c */
[----:B--2---:R-:W-:Y:S01]  /*8950*/  F2FP.PACK_AB R6, R75, R146 ;  /* 0x000000924b06723e */ /* 0x004fe200000000ff */
[----:B------:R-:W2:Y:S01]  /*8960*/  LDSM.16.MT88.4 R92, [R185+0x7800] ;  /* 0x00780000b95c783b */ /* 0x000ea20000004200 */
[----:B-1----:R-:W-:Y:S01]  /*8970*/  SHF.R.U32.HI R7, RZ, 0x10, R4 ;  /* 0x00000010ff077819 */ /* 0x002fe20000011604 */
[----:B------:R-:W-:Y:S01]  /*8980*/  HSET2.LE.AND R4, R14, R172, PT ;  /* 0x000000ac0e047233 */ /* 0x000fe20003803000 */
[----:B------:R-:W-:-:S02]  /*8990*/  PRMT R13, R16, 0x5410, R13 ;  /* 0x00005410100d7816 */ /* 0x000fc4000000000d */
[----:B------:R-:W-:Y:S02]  /*89a0*/  LOP3.LUT R7, R7, 0xff, RZ, 0xc0, !PT ;  /* 0x000000ff07077812 */ /* 0x000fe400078ec0ff */
[----:B------:R-:W-:Y:S02]  /*89b0*/  LOP3.LUT R14, R4, R6, RZ, 0xc0, !PT ;  /* 0x00000006040e7212 */ /* 0x000fe400078ec0ff */
[----:B----4-:R-:W-:Y:S02]  /*89c0*/  PRMT R12, R17, 0x5410, R18 ;  /* 0x00005410110c7816 */ /* 0x010fe40000000012 */
[----:B------:R-:W-:Y:S01]  /*89d0*/  PRMT R15, R7, 0x5410, R15 ;  /* 0x00005410070f7816 */ /* 0x000fe2000000000f */
[--C-:B------:R-:W-:Y:S01]  /*89e0*/  HSET2.LE.AND R7, R13, R172.reuse, PT ;  /* 0x000000ac0d077233 */ /* 0x100fe20003803000 */
[----:B---3--:R-:W-:Y:S01]  /*89f0*/  F2FP.PACK_AB R6, R47, R69 ;  /* 0x000000452f06723e */ /* 0x008fe200000000ff */
[--C-:B------:R-:W-:Y:S01]  /*8a00*/  HSET2.LE.AND R4, R12, R172.reuse, PT ;  /* 0x000000ac0c047233 */ /* 0x100fe20003803000 */
[----:B------:R-:W-:Y:S01]  /*8a10*/  F2FP.PACK_AB R12, R150, R155 ;  /* 0x0000009b960c723e */ /* 0x000fe200000000ff */
[----:B------:R-:W-:Y:S01]  /*8a20*/  HSET2.LE.AND R13, R15, R172, PT ;  /* 0x000000ac0f0d7233 */ /* 0x000fe20003803000 */
[----:B-----5:R-:W-:-:S02]  /*8a30*/  F2FP.PACK_AB R16, R44, R74 ;  /* 0x0000004a2c10723e */ /* 0x020fc400000000ff */
[----:B------:R-:W-:Y:S01]  /*8a40*/  LOP3.LUT R15, R4, R6, RZ, 0xc0, !PT ;  /* 0x00000006040f7212 */ /* 0x000fe200078ec0ff */
[----:B------:R-:W-:Y:S01]  /*8a50*/  FFMA.FTZ R4, R156, c[0x0][0x23c], -R5 ;  /* 0x00008f009c047a23 */ /* 0x000fe20000010805 */
[----:B------:R-:W-:Y:S01]  /*8a60*/  LOP3.LUT R12, R7, R12, RZ, 0xc0, !PT ;  /* 0x0000000c070c7212 */ /* 0x000fe200078ec0ff */
[----:B------:R-:W-:Y:S01]  /*8a70*/  FFMA.FTZ R7, R159, c[0x0][0x23c], -R3 ;  /* 0x00008f009f077a23 */ /* 0x000fe20000010803 */
[----:B------:R-:W-:Y:S01]  /*8a80*/  LOP3.LUT R13, R13, R16, RZ, 0xc0, !PT ;  /* 0x000000100d0d7212 */ /* 0x000fe200078ec0ff */
[----:B------:R1:W-:Y:S06]  /*8a90*/  MUFU.EX2 R43, R4 ;  /* 0x00000004002b7308 */ /* 0x0003ec0000000800 */
[C---:B------:R-:W-:Y:S08]  /*8aa0*/  HMMA.16816.F32 R76, R12.reuse, R28, R76 ;  /* 0x0000001c0c4c723c */ /* 0x040ff0000000184c */
[----:B------:R-:W-:Y:S01]  /*8ab0*/  HMMA.16816.F32 R56, R12, R26, R56 ;  /* 0x0000001a0c38723c */ /* 0x000fe20000001838 */
[----:B------:R-:W-:Y:S01]  /*8ac0*/  MUFU.EX2 R27, R7 ;  /* 0x00000007001b7308 */ /* 0x000fe20000000800 */
[----:B-1----:R-:W-:-:S06]  /*8ad0*/  FFMA.FTZ R4, R147, c[0x0][0x23c], -R5 ;  /* 0x00008f0093047a23 */ /* 0x002fcc0000010805 */
[C---:B------:R-:W-:Y:S01]  /*8ae0*/  HMMA.16816.F32 R80, R12.reuse, R24, R80 ;  /* 0x000000180c50723c */ /* 0x040fe20000001850 */
[----:B------:R1:W3:Y:S07]  /*8af0*/  MUFU.EX2 R41, R4 ;  /* 0x0000000400297308 */ /* 0x0002ee0000000800 */
[C---:B------:R-:W-:Y:S08]  /*8b00*/  HMMA.16816.F32 R128, R12.reuse, R32, R136 ;  /* 0x000000200c80723c */ /* 0x040ff00000001888 */
        /* <DEDUP_REMOVED lines=9> */
[----:B------:R-:W1:Y:S01]  /*8ba0*/  LDSM.16.MT88.4 R12, [R187+0x7800] ;  /* 0x00780000bb0c783b */ /* 0x000e620000004200 */
[----:B----4-:R-:W-:-:S05]  /*8bb0*/  IMAD.WIDE.U32 R4, R4, -0x2daee0ad, RZ ;  /* 0xd2511f5304047825 */ /* 0x010fca00078e00ff */
[----:B------:R-:W-:Y:S02]  /*8bc0*/  LOP3.LUT R6, R5, UR18, R40, 0x96, !PT ;  /* 0x0000001205067c12 */ /* 0x000fe4000f8e9628 */
[C---:B------:R-:W-:Y:S01]  /*8bd0*/  LOP3.LUT R10, R4.reuse, 0xffff, RZ, 0xc0, !PT ;  /* 0x0000ffff040a7812 */ /* 0x040fe200078ec0ff */
[----:B------:R-:W-:Y:S01]  /*8be0*/  FFMA.FTZ R5, R153, c[0x0][0x23c], -R3 ;  /* 0x00008f0099057a23 */ /* 0x000fe20000010803 */
[----:B------:R-:W-:Y:S02]  /*8bf0*/  LOP3.LUT R17, R4, 0xff, RZ, 0xc0, !PT ;  /* 0x000000ff04117812 */ /* 0x000fe400078ec0ff */
[--C-:B------:R-:W-:Y:S01]  /*8c00*/  SHF.R.U32.HI R11, RZ, 0x10, R4.reuse ;  /* 0x00000010ff0b7819 */ /* 0x100fe20000011604 */
[----:B------:R4:W1:Y:S01]  /*8c10*/  MUFU.EX2 R26, R5 ;  /* 0x00000005001a7308 */ /* 0x0008620000000800 */
[----:B------:R-:W-:Y:S02]  /*8c20*/  SHF.R.U32.HI R16, RZ, 0x18, R4 ;  /* 0x00000018ff107819 */ /* 0x000fe40000011604 */
[----:B------:R-:W-:-:S02]  /*8c30*/  LOP3.LUT R4, R6, 0xffff, RZ, 0xc0, !PT ;  /* 0x0000ffff06047812 */ /* 0x000fc400078ec0ff */
[----:B------:R-:W-:Y:S02]  /*8c40*/  LOP3.LUT R9, R6, 0xff, RZ, 0xc0, !PT ;  /* 0x000000ff06097812 */ /* 0x000fe400078ec0ff */
[--C-:B------:R-:W-:Y:S02]  /*8c50*/  SHF.R.U32.HI R7, RZ, 0x10, R6.reuse ;  /* 0x00000010ff077819 */ /* 0x100fe40000011606 */
[----:B------:R-:W-:Y:S02]  /*8c60*/  SHF.R.U32.HI R8, RZ, 0x18, R6 ;  /* 0x00000018ff087819 */ /* 0x000fe40000011606 */
[----:B------:R-:W-:Y:S02]  /*8c70*/  SHF.R.U32.HI R6, RZ, 0x8, R10 ;  /* 0x00000008ff067819 */ /* 0x000fe4000001160a */
[----:B------:R-:W-:Y:S02]  /*8c80*/  SHF.R.U32.HI R4, RZ, 0x8, R4 ;  /* 0x00000008ff047819 */ /* 0x000fe40000011604 */
[----:B------:R-:W-:Y:S01]  /*8c90*/  LOP3.LUT R10, R11, 0xff, RZ, 0xc0, !PT ;  /* 0x000000ff0b0a7812 */ /* 0x000fe200078ec0ff */
[----:B----4-:R-:W-:-:S03]  /*8ca0*/  FFMA.FTZ R5, R149, c[0x0][0x23c], -R3 ;  /* 0x00008f0095057a23 */ /* 0x010fc60000010803 */
[----:B------:R-:W-:Y:S01]  /*8cb0*/  PRMT R10, R10, 0x5410, R16 ;  /* 0x000054100a0a7816 */ /* 0x000fe20000000010 */
[----:B------:R4:W-:Y:S02]  /*8cc0*/  MUFU.EX2 R25, R5 ;  /* 0x0000000500197308 */ /* 0x0009e40000000800 */
[----:B----4-:R-:W-:Y:S02]  /*8cd0*/  LOP3.LUT R5, R7, 0xff, RZ, 0xc0, !PT ;  /* 0x000000ff07057812 */ /* 0x010fe400078ec0ff */
[----:B------:R-:W-:Y:S01]  /*8ce0*/  PRMT R7, R17, 0x5410, R6 ;  /* 0x0000541011077816 */ /* 0x000fe20000000006 */
[----:B------:R-:W-:Y:S01]  /*8cf0*/  FFMA.FTZ R6, R151, c[0x0][0x23c], -R3 ;  /* 0x00008f0097067a23 */ /* 0x000fe20000010803 */
[----:B------:R-:W-:Y:S01]  /*8d00*/  PRMT R3, R9, 0x5410, R4 ;  /* 0x0000541009037816 */ /* 0x000fe20000000004 */
[----:B------:R-:W-:Y:S01]  /*8d10*/  FFMA.FTZ R9, R169, c[0x0][0x23c], -R0 ;  /* 0x00008f00a9097a23 */ /* 0x000fe20000010800 */
[----:B------:R-:W-:Y:S01]  /*8d20*/  PRMT R5, R5, 0x5410, R8 ;  /* 0x0000541005057816 */ /* 0x000fe20000000008 */
[----:B------:R1:W4:Y:S01]  /*8d30*/  MUFU.EX2 R24, R6 ;  /* 0x0000000600187308 */ /* 0x0003220000000800 */
[----:B---3--:R-:W-:Y:S01]  /*8d40*/  F2FP.PACK_AB R4, R41, R43 ;  /* 0x0000002b2904723e */ /* 0x008fe200000000ff */
[--C-:B------:R-:W-:Y:S01]  /*8d50*/  HSET2.LE.AND R3, R3, R172.reuse, PT ;  /* 0x000000ac03037233 */ /* 0x100fe20003803000 */
[----:B-----5:R-:W-:Y:S01]  /*8d60*/  F2FP.PACK_AB R8, R28, R29 ;  /* 0x0000001d1c08723e */ /* 0x020fe200000000ff */
[----:B------:R-:W-:-:S02]  /*8d70*/  HSET2.LE.AND R5, R5, R172, PT ;  /* 0x000000ac05057233 */ /* 0x000fc40003803000 */
[--C-:B------:R-:W-:Y:S01]  /*8d80*/  HSET2.LE.AND R7, R7, R172.reuse, PT ;  /* 0x000000ac07077233 */ /* 0x100fe20003803000 */
[----:B------:R-:W-:Y:S01]  /*8d90*/  LOP3.LUT R136, R3, R4, RZ, 0xc0, !PT ;  /* 0x0000000403887212 */ /* 0x000fe200078ec0ff */
[----:B------:R-:W-:Y:S01]  /*8da0*/  HSET2.LE.AND R3, R10, R172, PT ;  /* 0x000000ac0a037233 */ /* 0x000fe20003803000 */
[----:B------:R-:W-:Y:S02]  /*8db0*/  MUFU.EX2 R23, R9 ;  /* 0x0000000900177308 */ /* 0x000fe40000000800 */
[----:B------:R-:W-:Y:S02]  /*8dc0*/  LOP3.LUT R138, R7, R8, RZ, 0xc0, !PT ;  /* 0x00000008078a7212 */ /* 0x000fe400078ec0ff */
[----:B-1----:R-:W-:Y:S02]  /*8dd0*/  F2FP.PACK_AB R6, R26, R27 ;  /* 0x0000001b1a06723e */ /* 0x002fe400000000ff */
[----:B----4-:R-:W-:Y:S02]  /*8de0*/  F2FP.PACK_AB R4, R24, R25 ;  /* 0x000000191804723e */ /* 0x010fe400000000ff */
[----:B------:R-:W-:Y:S01]  /*8df0*/  LOP3.LUT R137, R5, R6, RZ, 0xc0, !PT ;  /* 0x0000000605897212 */ /* 0x000fe200078ec0ff */
[--C-:B------:R-:W-:Y:S01]  /*8e00*/  FFMA.FTZ R5, R168, c[0x0][0x23c], -R0.reuse ;  /* 0x00008f00a8057a23 */ /* 0x100fe20000010800 */
[----:B------:R-:W-:Y:S01]  /*8e10*/  LOP3.LUT R139, R3, R4, RZ, 0xc0, !PT ;  /* 0x00000004038b7212 */ /* 0x000fe200078ec0ff */
[----:B------:R-:W-:-:S02]  /*8e20*/  FFMA.FTZ R3, R163, c[0x0][0x23c], -R0 ;  /* 0x00008f00a3037a23 */ /* 0x000fc40000010800 */
[----:B------:R-:W-:Y:S01]  /*8e30*/  FFMA.FTZ R0, R161, c[0x0][0x23c], -R0 ;  /* 0x00008f00a1007a23 */ /* 0x000fe20000010800 */
[----:B------:R-:W-:Y:S03]  /*8e40*/  MUFU.EX2 R21, R5 ;  /* 0x0000000500157308 */ /* 0x000fe60000000800 */
[C---:B--2---:R-:W-:Y:S05]  /*8e50*/  HMMA.16816.F32 R84, R136.reuse, R92, R84 ;  /* 0x0000005c8854723c */ /* 0x044fea0000001854 */
[----:B------:R1:W-:Y:S03]  /*8e60*/  MUFU.EX2 R20, R0 ;  /* 0x0000000000147308 */ /* 0x0003e60000000800 */
[C---:B------:R-:W-:Y:S05]  /*8e70*/  HMMA.16816.F32 R88, R136.reuse, R94, R88 ;  /* 0x0000005e8858723c */ /* 0x040fea0000001858 */
[----:B------:R2:W-:Y:S03]  /*8e80*/  MUFU.EX2 R22, R3 ;  /* 0x0000000300167308 */ /* 0x0005e60000000800 */
[----:B------:R-:W-:Y:S01]  /*8e90*/  HMMA.16816.F32 R100, R136, R108, R100 ;  /* 0x0000006c8864723c */ /* 0x000fe20000001864 */
[----:B-1----:R-:W-:-:S07]  /*8ea0*/  LOP3.LUT R0, R19, UR8, R68, 0x96, !PT ;  /* 0x0000000813007c12 */ /* 0x002fce000f8e9644 */
[----:B------:R-:W-:Y:S01]  /*8eb0*/  HMMA.16816.F32 R104, R136, R110, R104 ;  /* 0x0000006e8868723c */ /* 0x000fe20000001868 */
[----:B------:R-:W-:-:S04]  /*8ec0*/  IMAD.WIDE.U32 R4, R0, -0x2daee0ad, RZ ;  /* 0xd2511f5300047825 */ /* 0x000fc800078e00ff */
[----:B--2---:R-:W-:Y:S01]  /*8ed0*/  FFMA.FTZ R3, R171, c[0x0][0x23c], -R2 ;  /* 0x00008f00ab037a23 */ /* 0x004fe20000010802 */
[----:B------:R-:W-:Y:S02]  /*8ee0*/  LOP3.LUT R0, R5, UR18, R46, 0x96, !PT ;  /* 0x0000001205007c12 */ /* 0x000fe4000f8e962e */
[C---:B------:R-:W-:Y:S01]  /*8ef0*/  HMMA.16816.F32 R116, R136.reuse, R124, R116 ;  /* 0x0000007c8874723c */ /* 0x040fe20000001874 */
[C---:B------:R-:W-:Y:S01]  /*8f00*/  LOP3.LUT R6, R4.reuse, 0xffff, RZ, 0xc0, !PT ;  /* 0x0000ffff04067812 */ /* 0x040fe200078ec0ff */
[----:B------:R1:W-:Y:S01]  /*8f10*/  MUFU.EX2 R19, R3 ;  /* 0x0000000300137308 */ /* 0x0003e20000000800 */
[----:B------:R-:W-:Y:S02]  /*8f20*/  LOP3.LUT R10, R4, 0xff, RZ, 0xc0, !PT ;  /* 0x000000ff040a7812 */ /* 0x000fe400078ec0ff */
[--C-:B------:R-:W-:Y:S02]  /*8f30*/  SHF.R.U32.HI R5, RZ, 0x10, R4.reuse ;  /* 0x00000010ff057819 */ /* 0x100fe40000011604 */
[----:B------:R-:W-:Y:S01]  /*8f40*/  SHF.R.U32.HI R11, RZ, 0x18, R4 ;  /* 0x00000018ff0b7819 */ /* 0x000fe20000011604 */
[----:B------:R-:W-:Y:S01]  /*8f50*/  FFMA.FTZ R4, R170, c[0x0][0x23c], -R2 ;  /* 0x00008f00aa047a23 */ /* 0x000fe20000010802 */
[----:B------:R-:W-:Y:S01]  /*8f60*/  SHF.R.U32.HI R6, RZ, 0x8, R6 ;  /* 0x00000008ff067819 */ /* 0x000fe20000011606 */
[----:B------:R-:W-:Y:S01]  /*8f70*/  HMMA.16816.F32 R120, R136, R126, R120 ;  /* 0x0000007e8878723c */ /* 0x000fe20000001878 */
[----:B------:R-:W-:Y:S01]  /*8f80*/  LOP3.LUT R9, R5, 0xff, RZ, 0xc0, !PT ;  /* 0x000000ff05097812 */ /* 0x000fe200078ec0ff */
[----:B------:R-:W-:Y:S01]  /*8f90*/  MUFU.EX2 R16, R4 ;  /* 0x0000000400107308 */ /* 0x000fe20000000800 */
[----:B------:R-:W-:-:S02]  /*8fa0*/  LOP3.LUT R8, R0, 0xff, RZ, 0xc0, !PT ;  /* 0x000000ff00087812 */ /* 0x000fc400078ec0ff */
[----:B------:R-:W-:Y:S01]  /*8fb0*/  SHF.R.U32.HI R7, RZ, 0x18, R0 ;  /* 0x00000018ff077819 */ /* 0x000fe20000011600 */
[--C-:B-1----:R-:W-:Y:S02]  /*8fc0*/  FFMA.FTZ R3, R165, c[0x0][0x23c], -R2.reuse ;  /* 0x00008f00a5037a23 */ /* 0x102fe40000010802 */
[C---:B------:R-:W-:Y:S02]  /*8fd0*/  HMMA.16816.F32 R132, R136.reuse, R12, R132 ;  /* 0x0000000c8884723c */ /* 0x040fe40000001884 */
[----:B------:R1:W-:Y:S06]  /*8fe0*/  MUFU.EX2 R18, R3 ;  /* 0x0000000300127308 */ /* 0x0003ec0000000800 */
[----:B------:R-:W-:Y:S01]  /*8ff0*/  HMMA.16816.F32 R136, R136, R14, R60 ;  /* 0x0000000e8888723c */ /* 0x000fe2000000183c */
[----:B-1----:R-:W-:Y:S01]  /*9000*/  FFMA.FTZ R3, R166, c[0x0][0x23c], -R2 ;  /* 0x00008f00a6037a23 */ /* 0x002fe20000010802 */
[----:B------:R-:W-:-:S03]  /*9010*/  LOP3.LUT R2, R0, 0xffff, RZ, 0xc0, !PT ;  /* 0x0000ffff00027812 */ /* 0x000fc600078ec0ff */
[----:B------:R1:W2:Y:S01]  /*9020*/  MUFU.EX2 R17, R3 ;  /* 0x0000000300117308 */ /* 0x0002a20000000800 */
[----:B------:R-:W-:Y:S02]  /*9030*/  SHF.R.U32.HI R5, RZ, 0x8, R2 ;  /* 0x00000008ff057819 */ /* 0x000fe40000011602 */
[----:B------:R-:W-:Y:S02]  /*9040*/  PRMT R2, R9, 0x5410, R11 ;  /* 0x0000541009027816 */ /* 0x000fe4000000000b */
[----:B------:R-:W-:-:S05]  /*9050*/  PRMT R5, R8, 0x5410, R5 ;  /* 0x0000541008057816 */ /* 0x000fca0000000005 */
[--C-:B------:R-:W-:Y:S01]  /*9060*/  HSET2.LE.AND R5, R5, R172.reuse, PT ;  /* 0x000000ac05057233 */ /* 0x100fe20003803000 */
[----:B-1----:R-:W-:Y:S02]  /*9070*/  SHF.R.U32.HI R3, RZ, 0x10, R0 ;  /* 0x00000010ff037819 */ /* 0x002fe40000011600 */
[----:B------:R-:W-:Y:S02]  /*9080*/  PRMT R0, R10, 0x5410, R6 ;  /* 0x000054100a007816 */ /* 0x000fe40000000006 */
[----:B------:R-:W-:Y:S02]  /*9090*/  LOP3.LUT R3, R3, 0xff, RZ, 0xc0, !PT ;  /* 0x000000ff03037812 */ /* 0x000fe400078ec0ff */
[----:B--2---:R-:W-:Y:S01]  /*90a0*/  F2FP.PACK_AB R4, R17, R18 ;  /* 0x000000121104723e */ /* 0x004fe200000000ff */
[--C-:B------:R-:W-:Y:S01]  /*90b0*/  HSET2.LE.AND R0, R0, R172.reuse, PT ;  /* 0x000000ac00007233 */ /* 0x100fe20003803000 */
[----:B------:R-:W-:Y:S01]  /*90c0*/  PRMT R7, R3, 0x5410, R7 ;  /* 0x0000541003077816 */ /* 0x000fe20000000007 */
[----:B------:R-:W-:Y:S01]  /*90d0*/  HSET2.LE.AND R3, R2, R172, PT ;  /* 0x000000ac02037233 */ /* 0x000fe20003803000 */
[----:B------:R-:W-:-:S02]  /*90e0*/  F2FP.PACK_AB R2, R20, R22 ;  /* 0x000000161402723e */ /* 0x000fc400000000ff */
[----:B------:R-:W-:Y:S01]  /*90f0*/  F2FP.PACK_AB R6, R21, R23 ;  /* 0x000000171506723e */ /* 0x000fe200000000ff */
[----:B------:R-:W-:Y:S01]  /*9100*/  HSET2.LE.AND R7, R7, R172, PT ;  /* 0x000000ac07077233 */ /* 0x000fe20003803000 */
[----:B------:R-:W-:Y:S01]  /*9110*/  LOP3.LUT R142, R0, R2, RZ, 0xc0, !PT ;  /* 0x00000002008e7212 */ /* 0x000fe200078ec0ff */
[----:B------:R-:W-:Y:S01]  /*9120*/  FADD.FTZ R2, R245, R240 ;  /* 0x000000f0f5027221 */ /* 0x000fe20000010000 */
[----:B------:R-:W-:Y:S02]  /*9130*/  F2FP.PACK_AB R0, R16, R19 ;  /* 0x000000131000723e */ /* 0x000fe400000000ff */
[----:B------:R-:W-:Y:S01]  /*9140*/  LOP3.LUT R143, R3, R4, RZ, 0xc0, !PT ;  /* 0x00000004038f7212 */ /* 0x000fe200078ec0ff */
[----:B------:R-:W-:Y:S01]  /*9150*/  FADD.FTZ R3, R223, R220 ;  /* 0x000000dcdf037221 */ /* 0x000fe20000010000 */
[----:B------:R-:W-:Y:S01]  /*9160*/  LOP3.LUT R141, R7, R0, RZ, 0xc0, !PT ;  /* 0x00000000078d7212 */ /* 0x000fe200078ec0ff */
[----:B------:R-:W-:Y:S01]  /*9170*/  FADD.FTZ R0, R233, R232 ;  /* 0x000000e8e9007221 */ /* 0x000fe20000010000 */
[----:B------:R-:W-:Y:S01]  /*9180*/  LOP3.LUT R140, R5, R6, RZ, 0xc0, !PT ;  /* 0x00000006058c7212 */ /* 0x000fe200078ec0ff */
        /* <DEDUP_REMOVED lines=72> */
[----:B------:R-:W-:Y:S01]  /*9610*/  UIADD3 UR4, UR32, -0x2, URZ ;  /* 0xfffffffe20047890 */ /* 0x000fe2000fffe03f */
[----:B------:R-:W-:-:S04]  /*9620*/  DEPBAR.LE SB0, 0x0 ;  /* 0x000080000000791a */ /* 0x000fc80000000000 */
[----:B------:R-:W-:Y:S01]  /*9630*/  USHF.R.S32.HI UR5, URZ, 0x1f, UR4 ;  /* 0x0000001f3f057899 */ /* 0x000fe20008011404 */
[----:B------:R-:W-:Y:S01]  /*9640*/  IMAD.U32 R2, RZ, RZ, UR4 ;  /* 0x00000004ff027e24 */ /* 0x000fe2000f8e00ff */
[----:B------:R-:W-:Y:S01]  /*9650*/  UIMAD UR4, UR22, UR4, URZ ;  /* 0x00000004160472a4 */ /* 0x000fe2000f8e023f */
[----:B------:R-:W-:Y:S01]  /*9660*/  IMAD.MOV.U32 R14, RZ, RZ, c[0x0][0x1a4] ;  /* 0x00006900ff0e7624 */ /* 0x000fe200078e00ff */
[----:B------:R-:W-:Y:S01]  /*9670*/  UIADD3 UR35, UR32, -0x2, URZ ;  /* 0xfffffffe20237890 */ /* 0x000fe2000fffe03f */
[----:B------:R-:W-:Y:S01]  /*9680*/  IMAD.WIDE.U32 R6, R246, c[0x0][0x1a0], RZ ;  /* 0x00006800f6067a25 */ /* 0x000fe200078e00ff */
[----:B------:R-:W-:Y:S01]  /*9690*/  UIMAD UR4, UR5, UR23, UR4 ;  /* 0x00000017050472a4 */ /* 0x000fe2000f8e0204 */
[----:B------:R-:W-:Y:S01]  /*96a0*/  LOP3.LUT R0, R0, 0xfffffff7, RZ, 0xc0, !PT ;  /* 0xfffffff700007812 */ /* 0x000fe200078ec0ff */
[----:B------:R-:W-:Y:S01]  /*96b0*/  UISETP.GT.AND UP0, UPT, UR35, UR19, UPT ;  /* 0x000000132300728c */ /* 0x000fe2000bf04270 */
[----:B------:R-:W-:Y:S01]  /*96c0*/  IMAD.SHL.U32 R13, R14, 0x20, RZ ;  /* 0x000000200e0d7824 */ /* 0x000fe200078e00ff */
[----:B------:R-:W-:Y:S01]  /*96d0*/  BAR.SYNC.DEFER_BLOCKING 0x0 ;  /* 0x0000000000007b1d */ /* 0x000fe20000010000 */
[----:B--2---:R-:W-:Y:S01]  /*96e0*/  ISETP.GE.AND P2, PT, R144, c[0x0][0x220], PT ;  /* 0x0000880090007a0c */ /* 0x004fe20003f46270 */
[----:B---3--:R-:W-:-:S03]  /*96f0*/  IMAD.WIDE.U32 R2, R2, UR23, R156 ;  /* 0x0000001702027c25 */ /* 0x008fc6000f8e009c */
[----:B------:R-:W-:Y:S02]  /*9700*/  P2R R68, PR, RZ, 0x4 ;  /* 0x00000004ff447803 */ /* 0x000fe40000000000 */
[----:B------:R-:W-:-:S07]  /*9710*/  IADD3 R3, R3, UR4, RZ ;  /* 0x0000000403037c10 */ /* 0x000fce000fffe0ff */
[C---:B------:R-:W-:Y:S01]  /*9720*/  @!P2 IADD3 R5, P0, R2.reuse, R6, RZ ;  /* 0x000000060205a210 */ /* 0x040fe20007f1e0ff */
[----:B------:R-:W-:Y:S01]  /*9730*/  @!P2 IMAD.MOV.U32 R12, RZ, RZ, 0x30 ;  /* 0x00000030ff0ca424 */ /* 0x000fe200078e00ff */
[C---:B------:R-:W-:Y:S01]  /*9740*/  @!P2 IADD3 R4, P1, R2.reuse, UR25, RZ ;  /* 0x000000190204ac10 */ /* 0x040fe2000ff3e0ff */
[----:B------:R-:W-:Y:S01]  /*9750*/  @P2 STS.128 [R211+0x6000], RZ ;  /* 0x006000ffd3002388 */ /* 0x000fe20000000c00 */
[C---:B------:R-:W-:Y:S02]  /*9760*/  @!P2 IADD3.X R13, R3.reuse, R7, R13, P0, !PT ;  /* 0x00000007030da210 */ /* 0x040fe400007fe40d */
[----:B------:R-:W-:Y:S02]  /*9770*/  @!P2 IADD3.X R7, R3, UR24, RZ, P1, !PT ;  /* 0x000000180307ac10 */ /* 0x000fe40008ffe4ff */
[----:B------:R-:W-:Y:S02]  /*9780*/  @!P2 LEA R10, P3, R2, c[0x0][0x170], 0x1 ;  /* 0x00005c00020aaa11 */ /* 0x000fe400078608ff */
[----:B------:R-:W-:-:S02]  /*9790*/  @!P2 LEA R8, P1, R4, c[0x0][0x170], 0x1 ;  /* 0x00005c000408aa11 */ /* 0x000fc400078208ff */
[--C-:B------:R-:W-:Y:S01]  /*97a0*/  @!P2 LEA.HI.X R11, R2, c[0x0][0x174], R3.reuse, 0x1, P3 ;  /* 0x00005d00020baa11 */ /* 0x100fe200018f0c03 */
[----:B------:R-:W-:Y:S01]  /*97b0*/  @!P2 IMAD.WIDE.U32 R2, R12, c[0x0][0x1a0], R2 ;  /* 0x000068000c02aa25 */ /* 0x000fe200078e0002 */
[----:B------:R-:W-:Y:S02]  /*97c0*/  @!P2 LEA.HI.X R9, R4, c[0x0][0x174], R7, 0x1, P1 ;  /* 0x00005d000409aa11 */ /* 0x000fe400008f0c07 */
[C---:B------:R-:W-:Y:S01]  /*97d0*/  @!P2 LEA R6, P0, R5.reuse, c[0x0][0x170], 0x1 ;  /* 0x00005c000506aa11 */ /* 0x040fe200078008ff */
[----:B------:R-:W-:Y:S01]  /*97e0*/  @!P2 IMAD R4, R14, 0x30, RZ ;  /* 0x000000300e04a824 */ /* 0x000fe200078e02ff */
[----:B------:R-:W-:Y:S01]  /*97f0*/  @!PT LDS RZ, [RZ] ;  /* 0x00000000fffff984 */ /* 0x000fe20000000800 */
[----:B------:R-:W-:Y:S01]  /*9800*/  @!PT LDS RZ, [RZ] ;  /* 0x00000000fffff984 */ /* 0x000fe20000000800 */
[----:B------:R-:W-:Y:S01]  /*9810*/  @!PT LDS RZ, [RZ] ;  /* 0x00000000fffff984 */ /* 0x000fe20000000800 */
[----:B------:R2:W-:Y:S02]  /*9820*/  @!P2 LDGSTS.E.BYPASS.LTC128B.128 [R211+0x6000], [R10.64] ;  /* 0x060000000ad3afae */ /* 0x0005e4000b901d5c */
        /* <DEDUP_REMOVED lines=8> */
[----:B------:R2:W-:Y:S01]  /*98b0*/  @!P2 LDGSTS.E.BYPASS.LTC128B.128 [R211+0x6800], [R8.64] ;  /* 0x0680000008d3afae */ /* 0x0005e2000b901d5c */
[----:B------:R-:W-:-:S03]  /*98c0*/  IMAD.U32 R2, RZ, RZ, UR35 ;  /* 0x00000023ff027e24 */ /* 0x000fc6000f8e00ff */
[----:B------:R-:W-:Y:S01]  /*98d0*/  @P2 STS.128 [R211+0x7000], RZ ;  /* 0x007000ffd3002388 */ /* 0x000fe20000000c00 */
[----:B------:R-:W-:-:S03]  /*98e0*/  IMAD R2, R2, 0x40, R252 ;  /* 0x0000004002027824 */ /* 0x000fc600078e02fc */
[----:B------:R-:W-:Y:S01]  /*98f0*/  @!PT LDS RZ, [RZ] ;  /* 0x00000000fffff984 */ /* 0x000fe20000000800 */
[----:B------:R-:W-:Y:S01]  /*9900*/  @!PT LDS RZ, [RZ] ;  /* 0x00000000fffff984 */ /* 0x000fe20000000800 */
[----:B------:R-:W-:Y:S01]  /*9910*/  @!PT LDS RZ, [RZ] ;  /* 0x00000000fffff984 */ /* 0x000fe20000000800 */
[----:B------:R3:W-:Y:S01]  /*9920*/  @!P2 LDGSTS.E.BYPASS.LTC128B.128 [R211+0x7000], [R6.64] ;  /* 0x0700000006d3afae */ /* 0x0007e2000b901d5c */
[--C-:B------:R-:W-:Y:S01]  /*9930*/  IMAD.IADD R3, R200, 0x1, -R2.reuse ;  /* 0x00000001c8037824 */ /* 0x100fe200078e0a02 */
[C---:B------:R-:W-:Y:S02]  /*9940*/  ISETP.GE.AND P0, PT, R2.reuse, R210, PT ;  /* 0x000000d20200720c */ /* 0x040fe40003f06270 */
[----:B------:R-:W-:Y:S01]  /*9950*/  @P2 STS.128 [R211+0x7800], RZ ;  /* 0x007800ffd3002388 */ /* 0x000fe20000000c00 */
[C---:B------:R-:W-:Y:S02]  /*9960*/  ISETP.GE.AND P5, PT, R2.reuse, R209, PT ;  /* 0x000000d10200720c */ /* 0x040fe40003fa6270 */
[----:B------:R-:W-:Y:S01]  /*9970*/  IABS R3, R3 ;  /* 0x0000000300037213 */ /* 0x000fe20000000000 */
[----:B------:R-:W-:Y:S01]  /*9980*/  @!PT LDS RZ, [RZ] ;  /* 0x00000000fffff984 */ /* 0x000fe20000000800 */
[----:B------:R-:W-:Y:S01]  /*9990*/  @!PT LDS RZ, [RZ] ;  /* 0x00000000fffff984 */ /* 0x000fe20000000800 */
[----:B------:R-:W-:Y:S01]  /*99a0*/  @!PT LDS RZ, [RZ] ;  /* 0x00000000fffff984 */ /* 0x000fe20000000800 */
[----:B------:R3:W-:Y:S01]  /*99b0*/  @!P2 LDGSTS.E.BYPASS.LTC128B.128 [R211+0x7800], [R4.64] ;  /* 0x0780000004d3afae */ /* 0x0007e2000b901d5c */
[C---:B------:R-:W-:Y:S02]  /*99c0*/  ISETP.LT.OR P0, PT, R2.reuse, R206, P0 ;  /* 0x000000ce0200720c */ /* 0x040fe40000701670 */
[----:B------:R-:W-:Y:S01]  /*99d0*/  ISETP.GE.AND P6, PT, R2, R208, PT ;  /* 0x000000d00200720c */ /* 0x000fe20003fc6270 */
[----:B------:R-:W-:Y:S04]  /*99e0*/  LDSM.16.M88.4 R16, [R191] ;  /* 0x00000000bf10783b */ /* 0x000fe80000000200 */
[----:B------:R-:W4:Y:S04]  /*99f0*/  LDSM.16.M88.4 R24, [R184+0x4800] ;  /* 0x00480000b818783b */ /* 0x000f280000000200 */
[----:B--2---:R-:W2:Y:S04]  /*9a00*/  LDSM.16.M88.4 R8, [R184+0x4000] ;  /* 0x00400000b808783b */ /* 0x004ea80000000200 */
[----:B------:R-:W-:Y:S04]  /*9a10*/  LDSM.16.M88.4 R20, [R184+0x5000] ;  /* 0x00500000b814783b */ /* 0x000fe80000000200 */
[----:B------:R-:W-:Y:S04]  /*9a20*/  LDSM.16.M88.4 R28, [R184+0x5800] ;  /* 0x00580000b81c783b */ /* 0x000fe80000000200 */
[----:B------:R-:W-:Y:S04]  /*9a30*/  LDSM.16.M88.4 R40, [R190+0x4800] ;  /* 0x00480000be28783b */ /* 0x000fe80000000200 */
[----:B---3--:R-:W3:Y:S04]  /*9a40*/  LDSM.16.M88.4 R4, [R191+0x2000] ;  /* 0x00200000bf04783b */ /* 0x008ee80000000200 */
[----:B------:R-:W-:Y:S04]  /*9a50*/  LDSM.16.M88.4 R36, [R190+0x5000] ;  /* 0x00500000be24783b */ /* 0x000fe80000000200 */
[----:B------:R-:W-:Y:S04]  /*9a60*/  LDSM.16.M88.4 R48, [R190+0x5800] ;  /* 0x00580000be30783b */ /* 0x000fe80000000200 */
[----:B------:R-:W-:Y:S04]  /*9a70*/  LDSM.16.M88.4 R44, [R190+0x4000] ;  /* 0x00400000be2c783b */ /* 0x000fe80000000200 */
[----:B------:R-:W-:Y:S01]  /*9a80*/  LDSM.16.M88.4 R12, [R194] ;  /* 0x00000000c20c783b */ /* 0x000fe20000000200 */
[C---:B----4-:R-:W-:Y:S03]  /*9a90*/  HMMA.16816.F32 R64, R16.reuse, R24, RZ ;  /* 0x000000181040723c */ /* 0x050fe600000018ff */
[----:B------:R-:W-:Y:S04]  /*9aa0*/  LDSM.16.M88.4 R32, [R195] ;  /* 0x00000000c320783b */ /* 0x000fe80000000200 */
[----:B------:R-:W0:Y:S01]  /*9ab0*/  LDGDEPBAR ;  /* 0x00000000000079af */ /* 0x000e220000000000 */
[C---:B--2---:R-:W-:Y:S08]  /*9ac0*/  HMMA.16816.F32 R164, R16.reuse, R8, RZ ;  /* 0x0000000810a4723c */ /* 0x044ff000000018ff */
[----:B------:R-:W-:Y:S08]  /*9ad0*/  HMMA.16816.F32 R212, R16, R10, RZ ;  /* 0x0000000a10d4723c */ /* 0x000ff000000018ff */
[C---:B---3--:R-:W-:Y:S08]  /*9ae0*/  HMMA.16816.F32 R56, R4.reuse, R8, RZ ;  /* 0x000000080438723c */ /* 0x048ff000000018ff */
[C---:B------:R-:W-:Y:S01]  /*9af0*/  HMMA.16816.F32 R160, R4.reuse, R10, RZ ;  /* 0x0000000a04a0723c */ /* 0x040fe200000018ff */
[----:B------:R-:W2:Y:S07]  /*9b00*/  LDSM.16.M88.4 R8, [R194+0x2000] ;  /* 0x00200000c208783b */ /* 0x000eae0000000200 */
[C---:B------:R-:W-:Y:S08]  /*9b10*/  HMMA.16816.F32 R152, R4.reuse, R26, RZ ;  /* 0x0000001a0498723c */ /* 0x040ff000000018ff */
[C---:B------:R-:W-:Y:S08]  /*9b20*/  HMMA.16816.F32 R144, R4.reuse, R22, RZ ;  /* 0x000000160490723c */ /* 0x040ff000000018ff */
[C---:B------:R-:W-:Y:S08]  /*9b30*/  HMMA.16816.F32 R52, R4.reuse, R30, RZ ;  /* 0x0000001e0434723c */ /* 0x040ff000000018ff */
[----:B------:R-:W-:Y:S08]  /*9b40*/  HMMA.16816.F32 R156, R4, R24, RZ ;  /* 0x00000018049c723c */ /* 0x000ff000000018ff */
[----:B------:R-:W-:Y:S08]  /*9b50*/  HMMA.16816.F32 R180, R16, R26, RZ ;  /* 0x0000001a10b4723c */ /* 0x000ff000000018ff */
[C---:B------:R-:W-:Y:S08]  /*9b60*/  HMMA.16816.F32 R148, R4.reuse, R20, RZ ;  /* 0x000000140494723c */ /* 0x040ff000000018ff */
[----:B------:R-:W-:Y:S01]  /*9b70*/  HMMA.16816.F32 R76, R4, R28, RZ ;  /* 0x0000001c044c723c */ /* 0x000fe200000018ff */
[----:B------:R-:W3:Y:S07]  /*9b80*/  LDSM.16.M88.4 R4, [R192+0x2000] ;  /* 0x00200000c004783b */ /* 0x000eee0000000200 */
[C---:B------:R-:W-:Y:S08]  /*9b90*/  HMMA.16816.F32 R24, R16.reuse, R20, RZ ;  /* 0x000000141018723c */ /* 0x040ff000000018ff */
[----:B------:R-:W-:Y:S01]  /*9ba0*/  HMMA.16816.F32 R176, R16, R22, RZ ;  /* 0x0000001610b0723c */ /* 0x000fe200000018ff */
[----:B------:R-:W4:Y:S07]  /*9bb0*/  LDSM.16.M88.4 R20, [R192] ;  /* 0x00000000c014783b */ /* 0x000f2e0000000200 */
[C---:B--2---:R-:W-:Y:S08]  /*9bc0*/  HMMA.16816.F32 R172, R8.reuse, R42, R152 ;  /* 0x0000002a08ac723c */ /* 0x044ff00000001898 */
[C---:B------:R-:W-:Y:S08]  /*9bd0*/  HMMA.16816.F32 R152, R8.reuse, R38, R144 ;  /* 0x000000260898723c */ /* 0x040ff00000001890 */
[C---:B------:R-:W-:Y:S08]  /*9be0*/  HMMA.16816.F32 R144, R8.reuse, R50, R52 ;  /* 0x000000320890723c */ /* 0x040ff00000001834 */
[-C--:B------:R-:W-:Y:S08]  /*9bf0*/  HMMA.16816.F32 R56, R8, R44.reuse, R56 ;  /* 0x0000002c0838723c */ /* 0x080ff00000001838 */
[----:B------:R-:W-:Y:S01]  /*9c00*/  HMMA.16816.F32 R52, R12, R44, R164 ;  /* 0x0000002c0c34723c */ /* 0x000fe200000018a4 */
[----:B------:R-:W-:Y:S07]  /*9c10*/  LDSM.16.M88.4 R164, [R196] ;  /* 0x00000000c4a4783b */ /* 0x000fee0000000200 */
[C---:B------:R-:W-:Y:S08]  /*9c20*/  HMMA.16816.F32 R60, R16.reuse, R28, RZ ;  /* 0x0000001c103c723c */ /* 0x040ff000000018ff */
[----:B------:R-:W-:Y:S01]  /*9c30*/  HMMA.16816.F32 R168, R16, R30, RZ ;  /* 0x0000001e10a8723c */ /* 0x000fe200000018ff */
[----:B------:R-:W-:Y:S04]  /*9c40*/  LDSM.16.M88.4 R16, [R193+0x2000] ;  /* 0x00200000c110783b */ /* 0x000fe80000000200 */
[----:B------:R-:W-:Y:S03]  /*9c50*/  LDSM.16.M88.4 R28, [R198] ;  /* 0x00000000c61c783b */ /* 0x000fe60000000200 */
[C---:B------:R-:W-:Y:S08]  /*9c60*/  HMMA.16816.F32 R156, R8.reuse, R40, R156 ;  /* 0x00000028089c723c */ /* 0x040ff0000000189c */
[C---:B------:R-:W-:Y:S08]  /*9c70*/  HMMA.16816.F32 R148, R8.reuse, R36, R148 ;  /* 0x000000240894723c */ /* 0x040ff00000001894 */
[C---:B------:R-:W-:Y:S08]  /*9c80*/  HMMA.16816.F32 R76, R8.reuse, R48, R76 ;  /* 0x00000030084c723c */ /* 0x040ff0000000184c */
[----:B------:R-:W-:Y:S01]  /*9c90*/  HMMA.16816.F32 R160, R8, R46, R160 ;  /* 0x0000002e08a0723c */ /* 0x000fe200000018a0 */
[----:B------:R-:W-:Y:S07]  /*9ca0*/  LDSM.16.M88.4 R8, [R193] ;  /* 0x00000000c108783b */ /* 0x000fee0000000200 */
[----:B------:R-:W-:Y:S01]  /*9cb0*/  HMMA.16816.F32 R216, R12, R36, R24 ;  /* 0x000000240cd8723c */ /* 0x000fe20000001818 */
[----:B------:R-:W2:Y:S07]  /*9cc0*/  LDSM.16.M88.4 R24, [R189] ;  /* 0x00000000bd18783b */ /* 0x000eae0000000200 */
[-C--:B---3--:R-:W-:Y:S08]  /*9cd0*/  HMMA.16816.F32 R56, R4, R32.reuse, R56 ;  /* 0x000000200438723c */ /* 0x088ff00000001838 */
[----:B----4-:R-:W-:Y:S08]  /*9ce0*/  HMMA.16816.F32 R52, R20, R32, R52 ;  /* 0x000000201434723c */ /* 0x010ff00000001834 */
[C---:B------:R-:W-:Y:S01]  /*9cf0*/  HMMA.16816.F32 R220, R12.reuse, R48, R60 ;  /* 0x000000300cdc723c */ /* 0x040fe2000000183c */
[----:B------:R-:W3:Y:S07]  /*9d00*/  LDSM.16.M88.4 R60, [R197] ;  /* 0x00000000c53c783b */ /* 0x000eee0000000200 */
[C---:B------:R-:W-:Y:S08]  /*9d10*/  HMMA.16816.F32 R44, R12.reuse, R46, R212 ;  /* 0x0000002e0c2c723c */ /* 0x040ff000000018d4 */
[C---:B------:R-:W-:Y:S08]  /*9d20*/  HMMA.16816.F32 R64, R12.reuse, R40, R64 ;  /* 0x000000280c40723c */ /* 0x040ff00000001840 */
[C---:B------:R-:W-:Y:S08]  /*9d30*/  HMMA.16816.F32 R180, R12.reuse, R42, R180 ;  /* 0x0000002a0cb4723c */ /* 0x040ff000000018b4 */
[C---:B------:R-:W-:Y:S08]  /*9d40*/  HMMA.16816.F32 R176, R12.reuse, R38, R176 ;  /* 0x000000260cb0723c */ /* 0x040ff000000018b0 */
[----:B------:R-:W-:Y:S07]  /*9d50*/  HMMA.16816.F32 R212, R12, R50, R168 ;  /* 0x000000320cd4723c */ /* 0x000fee00000018a8 */
[----:B------:R-:W-:Y:S01]  /*9d60*/  IMAD.IADD R13, R199, 0x1, -R2 ;  /* 0x00000001c70d7824 */ /* 0x000fe200078e0a02 */
[----:B--2---:R-:W-:Y:S01]  /*9d70*/  HMMA.16816.F32 R56, R16, R24, R56 ;  /* 0x000000181038723c */ /* 0x004fe20000001838 */
[----:B------:R-:W-:-:S03]  /*9d80*/  IMAD.MOV.U32 R12, RZ, RZ, R3 ;  /* 0x000000ffff0c7224 */ /* 0x000fc600078e0003 */
[----:B------:R-:W-:Y:S01]  /*9d90*/  IABS R3, R13 ;  /* 0x0000000d00037213 */ /* 0x000fe20000000000 */
[----:B------:R-:W-:Y:S01]  /*9da0*/  IMAD.IADD R13, R201, 0x1, -R2 ;  /* 0x00000001c90d7824 */ /* 0x000fe200078e0a02 */
[----:B------:R2:W4:Y:S02]  /*9db0*/  I2F R36, R12 ;  /* 0x0000000c00247306 */ /* 0x0005240000201400 */
[----:B------:R-:W-:Y:S08]  /*9dc0*/  HMMA.16816.F32 R52, R8, R24, R52 ;  /* 0x000000180834723c */ /* 0x000ff00000001834 */
[----:B------:R-:W-:Y:S01]  /*9dd0*/  HMMA.16816.F32 R156, R4, R28, R156 ;  /* 0x0000001c049c723c */ /* 0x000fe2000000189c */
[----:B--2---:R-:W-:Y:S01]  /*9de0*/  IMAD.MOV.U32 R12, RZ, RZ, R3 ;  /* 0x000000ffff0c7224 */ /* 0x004fe200078e0003 */
[----:B------:R-:W-:-:S06]  /*9df0*/  IABS R3, R13 ;  /* 0x0000000d00037213 */ /* 0x000fcc0000000000 */
[----:B---3--:R-:W-:Y:S01]  /*9e00*/  HMMA.16816.F32 R148, R4, R60, R148 ;  /* 0x0000003c0494723c */ /* 0x008fe20000001894 */
[----:B------:R2:W3:Y:S01]  /*9e10*/  I2F R25, R12 ;  /* 0x0000000c00197306 */ /* 0x0004e20000201400 */
[----:B------:R-:W-:Y:S01]  /*9e20*/  IMAD.MOV.U32 R13, RZ, RZ, R3 ;  /* 0x000000ffff0d7224 */ /* 0x000fe200078e0003 */
[----:B------:R-:W-:-:S05]  /*9e30*/  IADD3 R3, R2, 0x1, RZ ;  /* 0x0000000102037810 */ /* 0x000fca0007ffe0ff */
[C---:B------:R-:W-:Y:S01]  /*9e40*/  HMMA.16816.F32 R76, R4.reuse, R164, R76 ;  /* 0x000000a4044c723c */ /* 0x040fe2000000184c */
[C---:B------:R-:W-:Y:S01]  /*9e50*/  ISETP.GE.AND P1, PT, R3.reuse, R208, PT ;  /* 0x000000d00300720c */ /* 0x040fe20003f26270 */
[----:B------:R-:W-:Y:S01]  /*9e60*/  IMAD.IADD R14, R200, 0x1, -R3 ;  /* 0x00000001c80e7824 */ /* 0x000fe200078e0a03 */
[----:B------:R5:W-:Y:S01]  /*9e70*/  I2F R24, R13 ;  /* 0x0000000d00187306 */ /* 0x000be20000201400 */
[C---:B------:R-:W-:Y:S02]  /*9e80*/  ISETP.GE.AND P4, PT, R3.reuse, R210, PT ;  /* 0x000000d20300720c */ /* 0x040fe40003f86270 */
[C---:B------:R-:W-:Y:S02]  /*9e90*/  ISETP.LT.OR P1, PT, R3.reuse, R203, P1 ;  /* 0x000000cb0300720c */ /* 0x040fe40000f21670 */
[----:B------:R-:W-:Y:S01]  /*9ea0*/  HMMA.16816.F32 R40, R4, R34, R160 ;  /* 0x000000220428723c */ /* 0x000fe200000018a0 */
[----:B------:R-:W-:Y:S01]  /*9eb0*/  ISETP.GE.AND P3, PT, R3, R209, PT ;  /* 0x000000d10300720c */ /* 0x000fe20003f66270 */
[----:B--2---:R-:W-:Y:S01]  /*9ec0*/  IMAD.IADD R12, R205, 0x1, -R2 ;  /* 0x00000001cd0c7824 */ /* 0x004fe200078e0a02 */
[----:B------:R-:W-:-:S02]  /*9ed0*/  ISETP.LT.OR P4, PT, R3, R206, P4 ;  /* 0x000000ce0300720c */ /* 0x000fc40002781670 */
[----:B------:R-:W-:Y:S02]  /*9ee0*/  ISETP.LT.OR P2, PT, R3, R204, P3 ;  /* 0x000000cc0300720c */ /* 0x000fe40001f41670 */
[----:B------:R-:W-:Y:S01]  /*9ef0*/  IABS R12, R12 ;  /* 0x0000000c000c7213 */ /* 0x000fe20000000000 */
[C---:B------:R-:W-:Y:S03]  /*9f00*/  HMMA.16816.F32 R172, R4.reuse, R30, R172 ;  /* 0x0000001e04ac723c */ /* 0x040fe600000018ac */
[----:B------:R-:W-:Y:S01]  /*9f10*/  @P1 LOP3.LUT R0, R0, 0x8, RZ, 0xfc, !PT ;  /* 0x0000000800001812 */ /* 0x000fe200078efcff */
[----:B-----5:R-:W-:Y:S01]  /*9f20*/  IMAD.MOV.U32 R13, RZ, RZ, R12 ;  /* 0x000000ffff0d7224 */ /* 0x020fe200078e000c */
[----:B------:R-:W-:Y:S01]  /*9f30*/  IABS R12, R14 ;  /* 0x0000000e000c7213 */ /* 0x000fe20000000000 */
[----:B------:R-:W-:Y:S01]  /*9f40*/  IMAD.IADD R14, R199, 0x1, -R3 ;  /* 0x00000001c70e7824 */ /* 0x000fe200078e0a03 */
[----:B------:R-:W-:Y:S01]  /*9f50*/  LOP3.LUT R0, R0, 0xfffffffb, RZ, 0xc0, !PT ;  /* 0xfffffffb00007812 */ /* 0x000fe200078ec0ff */
[----:B------:R2:W5:Y:S01]  /*9f60*/  I2F R15, R13 ;  /* 0x0000000d000f7306 */ /* 0x0005620000201400 */
[----:B------:R-:W-:Y:S01]  /*9f70*/  HMMA.16816.F32 R152, R4, R62, R152 ;  /* 0x0000003e0498723c */ /* 0x000fe20000001898 */
[----:B------:R-:W-:-:S07]  /*9f80*/  ISETP.LT.OR P1, PT, R2, R203, P6 ;  /* 0x000000cb0200720c */ /* 0x000fce0003721670 */
[----:B------:R-:W-:Y:S01]  /*9f90*/  HMMA.16816.F32 R228, R4, R166, R144 ;  /* 0x000000a604e4723c */ /* 0x000fe20000001890 */
[----:B--2---:R-:W-:Y:S01]  /*9fa0*/  IMAD.MOV.U32 R13, RZ, RZ, R12 ;  /* 0x000000ffff0d7224 */ /* 0x004fe200078e000c */
[----:B------:R-:W-:-:S05]  /*9fb0*/  IABS R12, R14 ;  /* 0x0000000e000c7213 */ /* 0x000fca0000000000 */
[----:B----4-:R-:W-:Y:S01]  /*9fc0*/  FFMA.FTZ R5, R36, -UR27, R52 ;  /* 0x8000001b24057c23 */ /* 0x010fe20008010034 */
[C---:B------:R-:W-:Y:S01]  /*9fd0*/  HMMA.16816.F32 R32, R20.reuse, R34, R44 ;  /* 0x000000221420723c */ /* 0x040fe2000000182c */
[----:B------:R5:W-:Y:S01]  /*9fe0*/  I2F R14, R13 ;  /* 0x0000000d000e7306 */ /* 0x000be20000201400 */
[----:B---3--:R-:W-:Y:S01]  /*9ff0*/  FFMA.FTZ R7, R25, -UR27, R54 ;  /* 0x8000001b19077c23 */ /* 0x008fe20008010036 */
[----:B------:R-:W-:Y:S02]  /*a000*/  P2R R6, PR, RZ, 0x10 ;  /* 0x00000010ff067803 */ /* 0x000fe40000000000 */
[----:B------:R-:W-:Y:S01]  /*a010*/  FSEL R169, R5, -INF , !P0 ;  /* 0xff80000005a97808 */ /* 0x000fe20004000000 */
[----:B------:R-:W-:Y:S01]  /*a020*/  IMAD.IADD R5, R205, 0x1, -R3 ;  /* 0x00000001cd057824 */ /* 0x000fe200078e0a03 */
[C---:B------:R-:W-:Y:S01]  /*a030*/  ISETP.GE.AND P0, PT, R3.reuse, R207, PT ;  /* 0x000000cf0300720c */ /* 0x040fe20003f06270 */
[----:B------:R-:W-:Y:S01]  /*a040*/  HMMA.16816.F32 R44, R20, R28, R64 ;  /* 0x0000001c142c723c */ /* 0x000fe20000001840 */
[----:B------:R-:W2:Y:S02]  /*a050*/  I2F R4, R12 ;  /* 0x0000000c00047306 */ /* 0x000ea40000201400 */
[----:B------:R-:W-:-:S02]  /*a060*/  ISETP.LT.OR P0, PT, R3, R202, P0 ;  /* 0x000000ca0300720c */ /* 0x000fc40000701670 */
[----:B------:R-:W-:-:S03]  /*a070*/  IABS R5, R5 ;  /* 0x0000000500057213 */ /* 0x000fc60000000000 */
[-C--:B------:R-:W-:Y:S01]  /*a080*/  HMMA.16816.F32 R36, R16, R26.reuse, R40 ;  /* 0x0000001a1024723c */ /* 0x080fe20000001828 */
[----:B-----5:R-:W-:Y:S01]  /*a090*/  FFMA.FTZ R13, R15, -UR27, R58 ;  /* 0x8000001b0f0d7c23 */ /* 0x020fe2000801003a */
[----:B------:R-:W3:Y:S06]  /*a0a0*/  I2F R25, R5 ;  /* 0x0000000500197306 */ /* 0x000eec0000201400 */
[----:B------:R-:W-:Y:S01]  /*a0b0*/  @P0 LOP3.LUT R0, R0, 0x4, RZ, 0xfc, !PT ;  /* 0x0000000400000812 */ /* 0x000fe200078efcff */
[----:B--2---:R-:W-:Y:S01]  /*a0c0*/  FFMA.FTZ R15, R4, -UR27, R55 ;  /* 0x8000001b040f7c23 */ /* 0x004fe20008010037 */
[C---:B------:R-:W-:Y:S01]  /*a0d0*/  ISETP.LT.OR P0, PT, R2.reuse, R204, P5 ;  /* 0x000000cc0200720c */ /* 0x040fe20002f01670 */
[----:B------:R-:W-:Y:S01]  /*a0e0*/  IMAD.IADD R4, R201, 0x1, -R3 ;  /* 0x00000001c9047824 */ /* 0x000fe200078e0a03 */
[----:B------:R-:W-:Y:S01]  /*a0f0*/  IADD3 R3, R2, 0x8, RZ ;  /* 0x0000000802037810 */ /* 0x000fe20007ffe0ff */
[----:B------:R-:W-:Y:S01]  /*a100*/  FFMA.FTZ R12, R24, -UR27, R56 ;  /* 0x8000001b180c7c23 */ /* 0x000fe20008010038 */
[----:B------:R-:W-:Y:S01]  /*a110*/  ISETP.NE.AND P5, PT, R6, RZ, PT ;  /* 0x000000ff0600720c */ /* 0x000fe20003fa5270 */
[----:B------:R-:W-:Y:S01]  /*a120*/  FFMA.FTZ R24, R14, -UR27, R53 ;  /* 0x8000001b0e187c23 */ /* 0x000fe20008010035 */
[----:B------:R-:W-:Y:S01]  /*a130*/  IABS R4, R4 ;  /* 0x0000000400047213 */ /* 0x000fe20000000000 */
[----:B------:R-:W-:Y:S01]  /*a140*/  IMAD.IADD R6, R199, 0x1, -R3 ;  /* 0x00000001c7067824 */ /* 0x000fe200078e0a03 */
[----:B------:R-:W-:Y:S01]  /*a150*/  FSEL R226, R7, -INF , !P0 ;  /* 0xff80000007e27808 */ /* 0x000fe20004000000 */
[----:B------:R-:W-:Y:S01]  /*a160*/  HMMA.16816.F32 R32, R8, R26, R32 ;  /* 0x0000001a0820723c */ /* 0x000fe20000001820 */
[----:B------:R2:W-:Y:S01]  /*a170*/  I2F R14, R4 ;  /* 0x00000004000e7306 */ /* 0x0005e20000201400 */
[----:B------:R-:W-:-:S02]  /*a180*/  ISETP.GE.AND P0, PT, R2, R207, PT ;  /* 0x000000cf0200720c */ /* 0x000fc40003f06270 */
[----:B------:R-:W-:Y:S02]  /*a190*/  FSEL R53, R12, -INF , !P1 ;  /* 0xff8000000c357808 */ /* 0x000fe40004800000 */
[----:B------:R-:W-:Y:S02]  /*a1a0*/  ISETP.LT.OR P0, PT, R2, R202, P0 ;  /* 0x000000ca0200720c */ /* 0x000fe40000701670 */
[----:B------:R-:W-:Y:S01]  /*a1b0*/  ISETP.GE.AND P4, PT, R3, R210, PT ;  /* 0x000000d20300720c */ /* 0x000fe20003f86270 */
[----:B------:R-:W-:Y:S01]  /*a1c0*/  HMMA.16816.F32 R40, R20, R30, R180 ;  /* 0x0000001e1428723c */ /* 0x000fe200000018b4 */
[----:B------:R-:W-:Y:S02]  /*a1d0*/  FSEL R55, R13, -INF , !P0 ;  /* 0xff8000000d377808 */ /* 0x000fe40004000000 */
[C---:B------:R-:W-:Y:S02]  /*a1e0*/  ISETP.GE.AND P3, PT, R3.reuse, R209, PT ;  /* 0x000000d10300720c */ /* 0x040fe40003f66270 */
[----:B------:R-:W-:-:S02]  /*a1f0*/  ISETP.GE.AND P1, PT, R3, R208, PT ;  /* 0x000000d00300720c */ /* 0x000fc40003f26270 */
[----:B------:R-:W-:Y:S01]  /*a200*/  ISETP.GE.AND P0, PT, R3, R207, PT ;  /* 0x000000cf0300720c */ /* 0x000fe20003f06270 */
[----:B--2---:R-:W-:Y:S01]  /*a210*/  IMAD.IADD R4, R200, 0x1, -R3 ;  /* 0x00000001c8047824 */ /* 0x004fe200078e0a03 */
[----:B------:R-:W-:Y:S02]  /*a220*/  FSEL R171, R24, -INF , !P5 ;  /* 0xff80000018ab7808 */ /* 0x000fe40006800000 */
[----:B------:R-:W-:Y:S01]  /*a230*/  FSEL R227, R15, -INF , !P2 ;  /* 0xff8000000fe37808 */ /* 0x000fe20005000000 */
[----:B---3--:R-:W-:Y:S01]  /*a240*/  FFMA.FTZ R15, R25, -UR27, R59 ;  /* 0x8000001b190f7c23 */ /* 0x008fe2000801003b */
[----:B------:R-:W-:Y:S02]  /*a250*/  IABS R4, R4 ;  /* 0x0000000400047213 */ /* 0x000fe40000000000 */
[C---:B------:R-:W-:Y:S02]  /*a260*/  ISETP.LT.OR P6, PT, R3.reuse, R206, P4 ;  /* 0x000000ce0300720c */ /* 0x040fe400027c1670 */
[----:B------:R-:W-:Y:S01]  /*a270*/  ISETP.LT.OR P5, PT, R3, R204, P3 ;  /* 0x000000cc0300720c */ /* 0x000fe20001fa1670 */
[----:B------:R-:W-:Y:S01]  /*a280*/  IMAD.MOV.U32 R5, RZ, RZ, R4 ;  /* 0x000000ffff057224 */ /* 0x000fe200078e0004 */
[----:B------:R-:W-:-:S02]  /*a290*/  IABS R4, R6 ;  /* 0x0000000600047213 */ /* 0x000fc40000000000 */
[C---:B------:R-:W-:Y:S01]  /*a2a0*/  ISETP.LT.OR P1, PT, R3.reuse, R203, P1 ;  /* 0x000000cb0300720c */ /* 0x040fe20000f21670 */
[----:B------:R2:W3:Y:S01]  /*a2b0*/  I2F R7, R5 ;  /* 0x0000000500077306 */ /* 0x0004e20000201400 */
[----:B------:R-:W-:Y:S02]  /*a2c0*/  ISETP.LT.OR P2, PT, R3, R202, P0 ;  /* 0x000000ca0300720c */ /* 0x000fe40000741670 */
[C---:B------:R-:W-:Y:S02]  /*a2d0*/  LOP3.LUT P4, RZ, R0.reuse, 0x8, RZ, 0xc0, !PT ;  /* 0x0000000800ff7812 */ /* 0x040fe4000788c0ff */
[C---:B------:R-:W-:Y:S02]  /*a2e0*/  LOP3.LUT P3, RZ, R0.reuse, 0x4, RZ, 0xc0, !PT ;  /* 0x0000000400ff7812 */ /* 0x040fe4000786c0ff */
[----:B------:R-:W-:Y:S01]  /*a2f0*/  LOP3.LUT R0, R0, 0xfffffffd, RZ, 0xc0, !PT ;  /* 0xfffffffd00007812 */ /* 0x000fe200078ec0ff */
[----:B------:R-:W4:Y:S01]  /*a300*/  I2F R6, R4 ;  /* 0x0000000400067306 */ /* 0x000f220000201400 */
[----:B------:R-:W-:-:S03]  /*a310*/  FSEL R54, R15, -INF , !P3 ;  /* 0xff8000000f367808 */ /* 0x000fc60005800000 */
[----:B------:R-:W-:Y:S01]  /*a320*/  @P1 LOP3.LUT R0, R0, 0x2, RZ, 0xfc, !PT ;  /* 0x0000000200001812 */ /* 0x000fe200078efcff */
[----:B--2---:R-:W-:Y:S02]  /*a330*/  IMAD.IADD R5, R201, 0x1, -R3 ;  /* 0x00000001c9057824 */ /* 0x004fe400078e0a03 */
[----:B---3--:R-:W-:-:S05]  /*a340*/  FFMA.FTZ R25, R7, -UR27, R32 ;  /* 0x8000001b07197c23 */ /* 0x008fca0008010020 */
[----:B------:R-:W-:Y:S01]  /*a350*/  FSEL R162, R25, -INF , !P6 ;  /* 0xff80000019a27808 */ /* 0x000fe20007000000 */
[----:B----4-:R-:W-:Y:S01]  /*a360*/  FFMA.FTZ R24, R6, -UR27, R34 ;  /* 0x8000001b06187c23 */ /* 0x010fe20008010022 */
[----:B------:R-:W-:Y:S01]  /*a370*/  IABS R4, R5 ;  /* 0x0000000500047213 */ /* 0x000fe20000000000 */
[----:B------:R-:W-:Y:S01]  /*a380*/  IMAD.IADD R5, R205, 0x1, -R3 ;  /* 0x00000001cd057824 */ /* 0x000fe200078e0a03 */
[----:B------:R-:W-:Y:S02]  /*a390*/  IADD3 R3, R2, 0x9, RZ ;  /* 0x0000000902037810 */ /* 0x000fe40007ffe0ff */
[----:B------:R2:W-:Y:S01]  /*a3a0*/  I2F R28, R4 ;  /* 0x00000004001c7306 */ /* 0x0005e20000201400 */
[----:B------:R-:W-:Y:S02]  /*a3b0*/  FSEL R168, R24, -INF , !P5 ;  /* 0xff80000018a87808 */ /* 0x000fe40006800000 */
[----:B------:R-:W-:Y:S01]  /*a3c0*/  IABS R13, R5 ;  /* 0x00000005000d7213 */ /* 0x000fe20000000000 */
[----:B------:R-:W-:Y:S01]  /*a3d0*/  IMAD.IADD R5, R200, 0x1, -R3 ;  /* 0x00000001c8057824 */ /* 0x000fe200078e0a03 */
[----:B------:R-:W-:-:S02]  /*a3e0*/  ISETP.GE.AND P3, PT, R3, R209, PT ;  /* 0x000000d10300720c */ /* 0x000fc40003f66270 */
[C---:B------:R-:W-:Y:S01]  /*a3f0*/  ISETP.GE.AND P1, PT, R3.reuse, R208, PT ;  /* 0x000000d00300720c */ /* 0x040fe20003f26270 */
[----:B------:R3:W4:Y:S01]  /*a400*/  I2F R29, R13 ;  /* 0x0000000d001d7306 */ /* 0x0007220000201400 */
[----:B------:R-:W-:Y:S02]  /*a410*/  IABS R12, R5 ;  /* 0x00000005000c7213 */ /* 0x000fe40000000000 */
[C---:B------:R-:W-:Y:S02]  /*a420*/  ISETP.GE.AND P0, PT, R3.reuse, R207, PT ;  /* 0x000000cf0300720c */ /* 0x040fe40003f06270 */
[C---:B------:R-:W-:Y:S02]  /*a430*/  ISETP.LT.OR P5, PT, R3.reuse, R204, P3 ;  /* 0x000000cc0300720c */ /* 0x040fe40001fa1670 */
[C---:B------:R-:W-:Y:S01]  /*a440*/  ISETP.LT.OR P1, PT, R3.reuse, R203, P1 ;  /* 0x000000cb0300720c */ /* 0x040fe20000f21670 */
[----:B--2---:R-:W-:Y:S01]  /*a450*/  FFMA.FTZ R4, R14, -UR27, R57 ;  /* 0x8000001b0e047c23 */ /* 0x004fe20008010039 */
[----:B------:R-:W-:Y:S01]  /*a460*/  ISETP.LT.OR P0, PT, R3, R202, P0 ;  /* 0x000000ca0300720c */ /* 0x000fe20000701670 */
[----:B------:R-:W-:-:S03]  /*a470*/  IMAD.IADD R14, R199, 0x1, -R3 ;  /* 0x00000001c70e7824 */ /* 0x000fc600078e0a03 */
[----:B------:R-:W-:Y:S02]  /*a480*/  FSEL R52, R4, -INF , !P4 ;  /* 0xff80000004347808 */ /* 0x000fe40006000000 */
[----:B------:R-:W2:Y:S01]  /*a490*/  LDSM.16.M88.4 R4, [R189+0x800] ;  /* 0x00080000bd04783b */ /* 0x000ea20000000200 */
[----:B---3--:R-:W-:Y:S01]  /*a4a0*/  IMAD.MOV.U32 R13, RZ, RZ, R12 ;  /* 0x000000ffff0d7224 */ /* 0x008fe200078e000c */
[----:B------:R-:W-:Y:S01]  /*a4b0*/  IABS R12, R14 ;  /* 0x0000000e000c7213 */ /* 0x000fe20000000000 */
[----:B----4-:R-:W-:Y:S01]  /*a4c0*/  FFMA.FTZ R15, R29, -UR27, R38 ;  /* 0x8000001b1d0f7c23 */ /* 0x010fe20008010026 */
[C---:B------:R-:W-:Y:S01]  /*a4d0*/  ISETP.GE.AND P4, PT, R3.reuse, R210, PT ;  /* 0x000000d20300720c */ /* 0x040fe20003f86270 */
[----:B------:R3:W-:Y:S03]  /*a4e0*/  I2F R26, R13 ;  /* 0x0000000d001a7306 */ /* 0x0007e60000201400 */
[----:B------:R-:W-:-:S02]  /*a4f0*/  ISETP.LT.OR P6, PT, R3, R206, P4 ;  /* 0x000000ce0300720c */ /* 0x000fc400027c1670 */
[C---:B------:R-:W-:Y:S02]  /*a500*/  LOP3.LUT P4, RZ, R0.reuse, 0x2, RZ, 0xc0, !PT ;  /* 0x0000000200ff7812 */ /* 0x040fe4000788c0ff */
[----:B------:R-:W-:Y:S01]  /*a510*/  LOP3.LUT R0, R0, 0xfffffff7, RZ, 0xc0, !PT ;  /* 0xfffffff700007812 */ /* 0x000fe200078ec0ff */
[----:B------:R4:W5:Y:S01]  /*a520*/  I2F R14, R12 ;  /* 0x0000000c000e7306 */ /* 0x0009620000201400 */
[----:B------:R-:W-:Y:S02]  /*a530*/  FSEL R51, R15, -INF , !P2 ;  /* 0xff8000000f337808 */ /* 0x000fe40005000000 */
[----:B------:R-:W-:-:S04]  /*a540*/  @P1 LOP3.LUT R0, R0, 0x8, RZ, 0xfc, !PT ;  /* 0x0000000800001812 */ /* 0x000fc800078efcff */
[----:B------:R-:W-:Y:S01]  /*a550*/  LOP3.LUT R0, R0, 0xfffffffb, RZ, 0xc0, !PT ;  /* 0xfffffffb00007812 */ /* 0x000fe200078ec0ff */
[----:B---3--:R-:W-:-:S03]  /*a560*/  IMAD.IADD R13, R201, 0x1, -R3 ;  /* 0x00000001c90d7824 */ /* 0x008fc600078e0a03 */
[----:B------:R-:W-:Y:S02]  /*a570*/  @P0 LOP3.LUT R0, R0, 0x4, RZ, 0xfc, !PT ;  /* 0x0000000400000812 */ /* 0x000fe400078efcff */
[----:B----4-:R-:W-:Y:S01]  /*a580*/  IABS R12, R13 ;  /* 0x0000000d000c7213 */ /* 0x010fe20000000000 */
[----:B------:R-:W-:Y:S01]  /*a590*/  IMAD.IADD R13, R205, 0x1, -R3 ;  /* 0x00000001cd0d7824 */ /* 0x000fe200078e0a03 */
[----:B------:R-:W-:Y:S01]  /*a5a0*/  IADD3 R3, R2, 0x10, RZ ;  /* 0x0000001002037810 */ /* 0x000fe20007ffe0ff */
[----:B-----5:R-:W-:Y:S01]  /*a5b0*/  FFMA.FTZ R25, R14, -UR27, R35 ;  /* 0x8000001b0e197c23 */ /* 0x020fe20008010023 */
[----:B------:R3:W4:Y:S02]  /*a5c0*/  I2F R27, R12 ;  /* 0x0000000c001b7306 */ /* 0x0007240000201400 */
[----:B------:R-:W-:Y:S01]  /*a5d0*/  IABS R24, R13 ;  /* 0x0000000d00187213 */ /* 0x000fe20000000000 */
[----:B------:R-:W-:Y:S01]  /*a5e0*/  FFMA.FTZ R13, R28, -UR27, R36 ;  /* 0x8000001b1c0d7c23 */ /* 0x000fe20008010024 */
[----:B------:R-:W-:Y:S01]  /*a5f0*/  ISETP.GE.AND P3, PT, R3, R209, PT ;  /* 0x000000d10300720c */ /* 0x000fe20003f66270 */
[----:B------:R-:W-:Y:S01]  /*a600*/  IMAD.IADD R14, R199, 0x1, -R3 ;  /* 0x00000001c70e7824 */ /* 0x000fe200078e0a03 */
[----:B------:R-:W-:Y:S01]  /*a610*/  ISETP.GE.AND P1, PT, R3, R208, PT ;  /* 0x000000d00300720c */ /* 0x000fe20003f26270 */
[----:B------:R-:W-:Y:S01]  /*a620*/  IMAD.MOV.U32 R28, RZ, RZ, R24 ;  /* 0x000000ffff1c7224 */ /* 0x000fe200078e0018 */
[----:B------:R-:W-:Y:S01]  /*a630*/  FSEL R50, R13, -INF , !P4 ;  /* 0xff8000000d327808 */ /* 0x000fe20006000000 */
[----:B------:R-:W-:Y:S01]  /*a640*/  FFMA.FTZ R24, R26, -UR27, R33 ;  /* 0x8000001b1a187c23 */ /* 0x000fe20008010021 */
[C---:B------:R-:W-:Y:S01]  /*a650*/  ISETP.GE.AND P4, PT, R3.reuse, R210, PT ;  /* 0x000000d20300720c */ /* 0x040fe20003f86270 */
[----:B------:R5:W-:Y:S01]  /*a660*/  I2F R26, R28 ;  /* 0x0000001c001a7306 */ /* 0x000be20000201400 */
[----:B------:R-:W-:Y:S01]  /*a670*/  ISETP.GE.AND P0, PT, R3, R207, PT ;  /* 0x000000cf0300720c */ /* 0x000fe20003f06270 */
[----:B--2---:R-:W-:Y:S01]  /*a680*/  HMMA.16816.F32 R32, R16, R4, R156 ;  /* 0x000000041020723c */ /* 0x004fe2000000189c */
[----:B------:R-:W-:Y:S01]  /*a690*/  FSEL R59, R24, -INF , !P6 ;  /* 0xff800000183b7808 */ /* 0x000fe20007000000 */
[----:B---3--:R-:W-:Y:S01]  /*a6a0*/  IMAD.IADD R12, R200, 0x1, -R3 ;  /* 0x00000001c80c7824 */ /* 0x008fe200078e0a03 */
[----:B------:R-:W-:-:S02]  /*a6b0*/  FSEL R160, R25, -INF , !P5 ;  /* 0xff80000019a07808 */ /* 0x000fc40006800000 */
[C---:B------:R-:W-:Y:S02]  /*a6c0*/  ISETP.LT.OR P6, PT, R3.reuse, R206, P4 ;  /* 0x000000ce0300720c */ /* 0x040fe400027c1670 */
[----:B------:R-:W-:Y:S02]  /*a6d0*/  IABS R12, R12 ;  /* 0x0000000c000c7213 */ /* 0x000fe40000000000 */
[C---:B------:R-:W-:Y:S02]  /*a6e0*/  ISETP.LT.OR P5, PT, R3.reuse, R204, P3 ;  /* 0x000000cc0300720c */ /* 0x040fe40001fa1670 */
[C---:B------:R-:W-:Y:S01]  /*a6f0*/  ISETP.LT.OR P1, PT, R3.reuse, R203, P1 ;  /* 0x000000cb0300720c */ /* 0x040fe20000f21670 */
[----:B------:R-:W-:Y:S01]  /*a700*/  IMAD.MOV.U32 R13, RZ, RZ, R12 ;  /* 0x000000ffff0d7224 */ /* 0x000fe200078e000c */
[----:B------:R-:W-:Y:S01]  /*a710*/  IABS R12, R14 ;  /* 0x0000000e000c7213 */ /* 0x000fe20000000000 */
[----:B-----5:R-:W-:Y:S01]  /*a720*/  HMMA.16816.F32 R28, R8, R4, R44 ;  /* 0x00000004081c723c */ /* 0x020fe2000000182c */
[----:B------:R-:W-:Y:S01]  /*a730*/  ISETP.LT.OR P2, PT, R3, R202, P0 ;  /* 0x000000ca0300720c */ /* 0x000fe20000741670 */
[----:B------:R2:W3:Y:S01]  /*a740*/  I2F R14, R13 ;  /* 0x0000000d000e7306 */ /* 0x0004e20000201400 */
[----:B------:R-:W-:-:S02]  /*a750*/  LOP3.LUT P4, RZ, R0, 0x8, RZ, 0xc0, !PT ;  /* 0x0000000800ff7812 */ /* 0x000fc4000788c0ff */
[C---:B------:R-:W-:Y:S02]  /*a760*/  LOP3.LUT P3, RZ, R0.reuse, 0x4, RZ, 0xc0, !PT ;  /* 0x0000000400ff7812 */ /* 0x040fe4000786c0ff */
[----:B----4-:R-:W-:Y:S01]  /*a770*/  FFMA.FTZ R5, R27, -UR27, R37 ;  /* 0x8000001b1b057c23 */ /* 0x010fe20008010025 */
[----:B------:R-:W-:Y:S01]  /*a780*/  LOP3.LUT R0, R0, 0xfffffffd, RZ, 0xc0, !PT ;  /* 0xfffffffd00007812 */ /* 0x000fe200078ec0ff */
[----:B------:R-:W-:Y:S01]  /*a790*/  HMMA.16816.F32 R44, R20, R62, R176 ;  /* 0x0000003e142c723c */ /* 0x000fe200000018b0 */
[----:B------:R4:W5:Y:S02]  /*a7a0*/  I2F R15, R12 ;  /* 0x0000000c000f7306 */ /* 0x0009640000201400 */
[----:B------:R-:W-:Y:S02]  /*a7b0*/  FSEL R48, R5, -INF , !P4 ;  /* 0xff80000005307808 */ /* 0x000fe40006000000 */
[----:B------:R-:W-:Y:S01]  /*a7c0*/  @P1 LOP3.LUT R0, R0, 0x2, RZ, 0xfc, !PT ;  /* 0x0000000200001812 */ /* 0x000fe200078efcff */
[----:B--2---:R-:W-:-:S09]  /*a7d0*/  IMAD.IADD R13, R201, 0x1, -R3 ;  /* 0x00000001c90d7824 */ /* 0x004fd200078e0a03 */
[----:B---3--:R-:W-:Y:S01]  /*a7e0*/  FFMA.FTZ R14, R14, -UR27, R28 ;  /* 0x8000001b0e0e7c23 */ /* 0x008fe2000801001c */
[----:B----4-:R-:W-:Y:S01]  /*a7f0*/  IABS R12, R13 ;  /* 0x0000000d000c7213 */ /* 0x010fe20000000000 */
[----:B------:R-:W-:Y:S01]  /*a800*/  IMAD.IADD R13, R205, 0x1, -R3 ;  /* 0x00000001cd0d7824 */ /* 0x000fe200078e0a03 */
[----:B------:R-:W-:Y:S01]  /*a810*/  IADD3 R3, R2, 0x11, RZ ;  /* 0x0000001102037810 */ /* 0x000fe20007ffe0ff */
[----:B-----5:R-:W-:Y:S01]  /*a820*/  FFMA.FTZ R15, R15, -UR27, R30 ;  /* 0x8000001b0f0f7c23 */ /* 0x020fe2000801001e */
[----:B------:R2:W-:Y:S01]  /*a830*/  I2F R25, R12 ;  /* 0x0000000c00197306 */ /* 0x0005e20000201400 */
[----:B------:R-:W-:Y:S02]  /*a840*/  FSEL R183, R14, -INF , !P6 ;  /* 0xff8000000eb77808 */ /* 0x000fe40007000000 */
[----:B------:R-:W-:Y:S01]  /*a850*/  IABS R24, R13 ;  /* 0x0000000d00187213 */ /* 0x000fe20000000000 */
[----:B------:R-:W-:Y:S01]  /*a860*/  IMAD.IADD R4, R200, 0x1, -R3 ;  /* 0x00000001c8047824 */ /* 0x000fe200078e0a03 */
[C---:B------:R-:W-:Y:S01]  /*a870*/  ISETP.GE.AND P4, PT, R3.reuse, R210, PT ;  /* 0x000000d20300720c */ /* 0x040fe20003f86270 */
[----:B------:R-:W-:Y:S01]  /*a880*/  FFMA.FTZ R13, R26, -UR27, R39 ;  /* 0x8000001b1a0d7c23 */ /* 0x000fe20008010027 */
[----:B------:R-:W-:Y:S01]  /*a890*/  ISETP.GE.AND P1, PT, R3, R208, PT ;  /* 0x000000d00300720c */ /* 0x000fe20003f26270 */
[----:B------:R-:W-:Y:S01]  /*a8a0*/  HMMA.16816.F32 R36, R20, R60, R216 ;  /* 0x0000003c1424723c */ /* 0x000fe200000018d8 */
[----:B------:R-:W-:-:S02]  /*a8b0*/  IABS R4, R4 ;  /* 0x0000000400047213 */ /* 0x000fc40000000000 */
[----:B------:R-:W-:Y:S02]  /*a8c0*/  FSEL R49, R13, -INF , !P3 ;  /* 0xff8000000d317808 */ /* 0x000fe40005800000 */
[C---:B------:R-:W-:Y:S01]  /*a8d0*/  ISETP.GE.AND P3, PT, R3.reuse, R209, PT ;  /* 0x000000d10300720c */ /* 0x040fe20003f66270 */
[----:B------:R-:W-:Y:S01]  /*a8e0*/  IMAD.MOV.U32 R5, RZ, RZ, R4 ;  /* 0x000000ffff057224 */ /* 0x000fe200078e0004 */
[----:B------:R-:W-:Y:S01]  /*a8f0*/  ISETP.GE.AND P0, PT, R3, R207, PT ;  /* 0x000000cf0300720c */ /* 0x000fe20003f06270 */
[----:B--2---:R-:W-:Y:S01]  /*a900*/  IMAD.MOV.U32 R12, RZ, RZ, R24 ;  /* 0x000000ffff0c7224 */ /* 0x004fe200078e0018 */
[----:B------:R-:W-:Y:S02]  /*a910*/  FSEL R233, R15, -INF , !P5 ;  /* 0xff8000000fe97808 */ /* 0x000fe40006800000 */
[C---:B------:R-:W-:Y:S01]  /*a920*/  ISETP.LT.OR P6, PT, R3.reuse, R206, P4 ;  /* 0x000000ce0300720c */ /* 0x040fe200027c1670 */
[----:B------:R2:W3:Y:S01]  /*a930*/  I2F R26, R12 ;  /* 0x0000000c001a7306 */ /* 0x0004e20000201400 */
[----:B------:R-:W-:-:S02]  /*a940*/  ISETP.LT.OR P5, PT, R3, R204, P3 ;  /* 0x000000cc0300720c */ /* 0x000fc40001fa1670 */
[C---:B------:R-:W-:Y:S02]  /*a950*/  ISETP.LT.OR P1, PT, R3.reuse, R203, P1 ;  /* 0x000000cb0300720c */ /* 0x040fe40000f21670 */
[----:B------:R-:W-:Y:S02]  /*a960*/  ISETP.LT.OR P0, PT, R3, R202, P0 ;  /* 0x000000ca0300720c */ /* 0x000fe40000701670 */
[C---:B------:R-:W-:Y:S02]  /*a970*/  LOP3.LUT P4, RZ, R0.reuse, 0x2, RZ, 0xc0, !PT ;  /* 0x0000000200ff7812 */ /* 0x040fe4000788c0ff */
[----:B------:R-:W-:Y:S01]  /*a980*/  LOP3.LUT R0, R0, 0xfffffff7, RZ, 0xc0, !PT ;  /* 0xfffffff700007812 */ /* 0x000fe200078ec0ff */
[----:B--2---:R-:W-:-:S06]  /*a990*/  IMAD.IADD R12, R199, 0x1, -R3 ;  /* 0x00000001c70c7824 */ /* 0x004fcc00078e0a03 */
[----:B------:R-:W-:Y:S01]  /*a9a0*/  @P1 LOP3.LUT R0, R0, 0x8, RZ, 0xfc, !PT ;  /* 0x0000000800001812 */ /* 0x000fe200078efcff */
[----:B---3--:R-:W-:Y:S01]  /*a9b0*/  FFMA.FTZ R13, R26, -UR27, R34 ;  /* 0x8000001b1a0d7c23 */ /* 0x008fe20008010022 */
[----:B------:R-:W-:Y:S02]  /*a9c0*/  IABS R4, R12 ;  /* 0x0000000c00047213 */ /* 0x000fe40000000000 */
[----:B------:R2:W-:Y:S01]  /*a9d0*/  I2F R12, R5 ;  /* 0x00000005000c7306 */ /* 0x0005e20000201400 */
[----:B------:R-:W-:Y:S02]  /*a9e0*/  LOP3.LUT R0, R0, 0xfffffffb, RZ, 0xc0, !PT ;  /* 0xfffffffb00007812 */ /* 0x000fe400078ec0ff */
[----:B------:R-:W-:Y:S02]  /*a9f0*/  FSEL R161, R13, -INF , !P2 ;  /* 0xff8000000da17808 */ /* 0x000fe40005000000 */
[----:B------:R-:W-:-:S03]  /*aa00*/  @P0 LOP3.LUT R0, R0, 0x4, RZ, 0xfc, !PT ;  /* 0x0000000400000812 */ /* 0x000fc600078efcff */
[----:B------:R3:W4:Y:S01]  /*aa10*/  I2F R14, R4 ;  /* 0x00000004000e7306 */ /* 0x0007220000201400 */
[----:B--2---:R-:W-:-:S05]  /*aa20*/  IMAD.IADD R5, R201, 0x1, -R3 ;  /* 0x00000001c9057824 */ /* 0x004fca00078e0a03 */
[----:B---3--:R-:W-:Y:S01]  /*aa30*/  IABS R4, R5 ;  /* 0x0000000500047213 */ /* 0x008fe20000000000 */
[----:B------:R-:W-:Y:S01]  /*aa40*/  IMAD.IADD R5, R205, 0x1, -R3 ;  /* 0x00000001cd057824 */ /* 0x000fe200078e0a03 */
[----:B------:R-:W-:Y:S01]  /*aa50*/  IADD3 R3, R2, 0x18, RZ ;  /* 0x0000001802037810 */ /* 0x000fe20007ffe0ff */
[----:B----4-:R-:W-:Y:S01]  /*aa60*/  FFMA.FTZ R14, R14, -UR27, R31 ;  /* 0x8000001b0e0e7c23 */ /* 0x010fe2000801001f */
[----:B------:R2:W-:Y:S02]  /*aa70*/  I2F R24, R4 ;  /* 0x0000000400187306 */ /* 0x0005e40000201400 */
[----:B------:R-:W-:Y:S01]  /*aa80*/  IABS R15, R5 ;  /* 0x00000005000f7213 */ /* 0x000fe20000000000 */
[----:B------:R-:W-:Y:S01]  /*aa90*/  FFMA.FTZ R5, R25, -UR27, R32 ;  /* 0x8000001b19057c23 */ /* 0x000fe20008010020 */
[C---:B------:R-:W-:Y:S02]  /*aaa0*/  ISETP.GE.AND P3, PT, R3.reuse, R209, PT ;  /* 0x000000d10300720c */ /* 0x040fe40003f66270 */
[----:B------:R-:W-:Y:S01]  /*aab0*/  ISETP.GE.AND P1, PT, R3, R208, PT ;  /* 0x000000d00300720c */ /* 0x000fe20003f26270 */
[----:B------:R-:W-:Y:S01]  /*aac0*/  IMAD.MOV.U32 R25, RZ, RZ, R15 ;  /* 0x000000ffff197224 */ /* 0x000fe200078e000f */
[----:B------:R-:W-:Y:S01]  /*aad0*/  FSEL R58, R5, -INF , !P4 ;  /* 0xff800000053a7808 */ /* 0x000fe20006000000 */
[----:B------:R-:W-:Y:S01]  /*aae0*/  FFMA.FTZ R15, R12, -UR27, R29 ;  /* 0x8000001b0c0f7c23 */ /* 0x000fe2000801001d */
[----:B------:R-:W-:Y:S01]  /*aaf0*/  ISETP.GE.AND P4, PT, R3, R210, PT ;  /* 0x000000d20300720c */ /* 0x000fe20003f86270 */
[--C-:B------:R-:W-:Y:S01]  /*ab00*/  IMAD.IADD R12, R199, 0x1, -R3.reuse ;  /* 0x00000001c70c7824 */ /* 0x100fe200078e0a03 */
[----:B------:R-:W-:Y:S01]  /*ab10*/  HMMA.16816.F32 R28, R8, R6, R40 ;  /* 0x00000006081c723c */ /* 0x000fe20000001828 */
[----:B------:R-:W-:Y:S01]  /*ab20*/  ISETP.GE.AND P0, PT, R3, R207, PT ;  /* 0x000000cf0300720c */ /* 0x000fe20003f06270 */
[----:B------:R-:W3:Y:S01]  /*ab30*/  I2F R25, R25 ;  /* 0x0000001900197306 */ /* 0x000ee20000201400 */
[----:B------:R-:W-:Y:S01]  /*ab40*/  FSEL R181, R15, -INF , !P6 ;  /* 0xff8000000fb57808 */ /* 0x000fe20007000000 */
[----:B--2---:R-:W-:Y:S01]  /*ab50*/  IMAD.IADD R4, R200, 0x1, -R3 ;  /* 0x00000001c8047824 */ /* 0x004fe200078e0a03 */
[----:B------:R-:W-:-:S02]  /*ab60*/  FSEL R232, R14, -INF , !P5 ;  /* 0xff8000000ee87808 */ /* 0x000fc40006800000 */
[C---:B------:R-:W-:Y:S01]  /*ab70*/  ISETP.LT.OR P6, PT, R3.reuse, R206, P4 ;  /* 0x000000ce0300720c */ /* 0x040fe200027c1670 */
[----:B------:R-:W-:Y:S01]  /*ab80*/  HMMA.16816.F32 R40, R16, R6, R172 ;  /* 0x000000061028723c */ /* 0x000fe200000018ac */
[----:B------:R-:W-:Y:S02]  /*ab90*/  IABS R4, R4 ;  /* 0x0000000400047213 */ /* 0x000fe40000000000 */
[C---:B------:R-:W-:Y:S02]  /*aba0*/  ISETP.LT.OR P5, PT, R3.reuse, R204, P3 ;  /* 0x000000cc0300720c */ /* 0x040fe40001fa1670 */
[C---:B------:R-:W-:Y:S01]  /*abb0*/  ISETP.LT.OR P1, PT, R3.reuse, R203, P1 ;  /* 0x000000cb0300720c */ /* 0x040fe20000f21670 */
[----:B------:R-:W-:Y:S01]  /*abc0*/  IMAD.MOV.U32 R5, RZ, RZ, R4 ;  /* 0x000000ffff057224 */ /* 0x000fe200078e0004 */
[----:B------:R-:W-:Y:S02]  /*abd0*/  IABS R4, R12 ;  /* 0x0000000c00047213 */ /* 0x000fe40000000000 */
[----:B------:R-:W-:Y:S01]  /*abe0*/  ISETP.LT.OR P2, PT, R3, R202, P0 ;  /* 0x000000ca0300720c */ /* 0x000fe20000741670 */
[----:B------:R2:W4:Y:S01]  /*abf0*/  I2F R13, R5 ;  /* 0x00000005000d7306 */ /* 0x0005220000201400 */
[C---:B------:R-:W-:Y:S01]  /*ac00*/  LOP3.LUT P4, RZ, R0.reuse, 0x8, RZ, 0xc0, !PT ;  /* 0x0000000800ff7812 */ /* 0x040fe2000788c0ff */
[----:B---3--:R-:W-:Y:S01]  /*ac10*/  FFMA.FTZ R15, R25, -UR27, R35 ;  /* 0x8000001b190f7c23 */ /* 0x008fe20008010023 */
[----:B------:R-:W-:-:S02]  /*ac20*/  LOP3.LUT P3, RZ, R0, 0x4, RZ, 0xc0, !PT ;  /* 0x0000000400ff7812 */ /* 0x000fc4000786c0ff */
[----:B------:R-:W-:Y:S02]  /*ac30*/  LOP3.LUT R0, R0, 0xfffffffd, RZ, 0xc0, !PT ;  /* 0xfffffffd00007812 */ /* 0x000fe400078ec0ff */
[----:B------:R-:W-:Y:S01]  /*ac40*/  FSEL R159, R15, -INF , !P3 ;  /* 0xff8000000f9f7808 */ /* 0x000fe20005800000 */
[----:B------:R3:W5:Y:S01]  /*ac50*/  I2F R12, R4 ;  /* 0x00000004000c7306 */ /* 0x0007620000201400 */
[----:B------:R-:W-:Y:S01]  /*ac60*/  @P1 LOP3.LUT R0, R0, 0x2, RZ, 0xfc, !PT ;  /* 0x0000000200001812 */ /* 0x000fe200078efcff */
[----:B--2---:R-:W-:Y:S02]  /*ac70*/  IMAD.IADD R5, R201, 0x1, -R3 ;  /* 0x00000001c9057824 */ /* 0x004fe400078e0a03 */
[----:B----4-:R-:W-:-:S05]  /*ac80*/  FFMA.FTZ R25, R13, -UR27, R28 ;  /* 0x8000001b0d197c23 */ /* 0x010fca000801001c */
[----:B------:R-:W-:Y:S02]  /*ac90*/  FSEL R172, R25, -INF , !P6 ;  /* 0xff80000019ac7808 */ /* 0x000fe40007000000 */
[----:B---3--:R-:W-:Y:S01]  /*aca0*/  IABS R4, R5 ;  /* 0x0000000500047213 */ /* 0x008fe20000000000 */
[----:B------:R-:W-:Y:S01]  /*acb0*/  IMAD.IADD R5, R205, 0x1, -R3 ;  /* 0x00000001cd057824 */ /* 0x000fe200078e0a03 */
[----:B------:R-:W-:Y:S02]  /*acc0*/  IADD3 R3, R2, 0x19, RZ ;  /* 0x0000001902037810 */ /* 0x000fe40007ffe0ff */
[----:B------:R2:W-:Y:S02]  /*acd0*/  I2F R27, R4 ;  /* 0x00000004001b7306 */ /* 0x0005e40000201400 */
[----:B------:R-:W-:Y:S01]  /*ace0*/  IABS R6, R5 ;  /* 0x0000000500067213 */ /* 0x000fe20000000000 */
[--C-:B------:R-:W-:Y:S01]  /*acf0*/  IMAD.IADD R5, R200, 0x1, -R3.reuse ;  /* 0x00000001c8057824 */ /* 0x100fe200078e0a03 */
[----:B------:R-:W-:Y:S01]  /*ad00*/  ISETP.GE.AND P3, PT, R3, R209, PT ;  /* 0x000000d10300720c */ /* 0x000fe20003f66270 */
[----:B------:R-:W-:Y:S01]  /*ad10*/  IMAD.IADD R14, R199, 0x1, -R3 ;  /* 0x00000001c70e7824 */ /* 0x000fe200078e0a03 */
[----:B------:R-:W-:-:S02]  /*ad20*/  ISETP.GE.AND P1, PT, R3, R208, PT ;  /* 0x000000d00300720c */ /* 0x000fc40003f26270 */
[C---:B------:R-:W-:Y:S02]  /*ad30*/  ISETP.GE.AND P0, PT, R3.reuse, R207, PT ;  /* 0x000000cf0300720c */ /* 0x040fe40003f06270 */
[C---:B------:R-:W-:Y:S02]  /*ad40*/  ISETP.LT.OR P1, PT, R3.reuse, R203, P1 ;  /* 0x000000cb0300720c */ /* 0x040fe40000f21670 */
[----:B------:R-:W-:Y:S01]  /*ad50*/  ISETP.LT.OR P0, PT, R3, R202, P0 ;  /* 0x000000ca0300720c */ /* 0x000fe20000701670 */
[----:B--2---:R-:W-:Y:S02]  /*ad60*/  FFMA.FTZ R4, R24, -UR27, R33 ;  /* 0x8000001b18047c23 */ /* 0x004fe40008010021 */
[----:B-----5:R-:W-:Y:S01]  /*ad70*/  FFMA.FTZ R24, R12, -UR27, R30 ;  /* 0x8000001b0c187c23 */ /* 0x020fe2000801001e */
[----:B------:R-:W-:Y:S01]  /*ad80*/  IABS R12, R5 ;  /* 0x00000005000c7213 */ /* 0x000fe20000000000 */
[----:B------:R2:W3:Y:S01]  /*ad90*/  I2F R30, R6 ;  /* 0x00000006001e7306 */ /* 0x0004e20000201400 */
[----:B------:R-:W-:-:S02]  /*ada0*/  FSEL R57, R4, -INF , !P4 ;  /* 0xff80000004397808 */ /* 0x000fc40006000000 */
[C---:B------:R-:W-:Y:S01]  /*adb0*/  ISETP.GE.AND P4, PT, R3.reuse, R210, PT ;  /* 0x000000d20300720c */ /* 0x040fe20003f86270 */
[----:B------:R-:W-:Y:S01]  /*adc0*/  IMAD.MOV.U32 R13, RZ, RZ, R12 ;  /* 0x000000ffff0d7224 */ /* 0x000fe200078e000c */
[----:B------:R-:W-:Y:S02]  /*add0*/  IABS R12, R14 ;  /* 0x0000000e000c7213 */ /* 0x000fe40000000000 */
[----:B------:R-:W-:Y:S01]  /*ade0*/  FSEL R180, R24, -INF , !P5 ;  /* 0xff80000018b47808 */ /* 0x000fe20006800000 */
[----:B------:R4:W5:Y:S01]  /*adf0*/  I2F R26, R13 ;  /* 0x0000000d001a7306 */ /* 0x0009620000201400 */
[C---:B------:R-:W-:Y:S02]  /*ae00*/  ISETP.LT.OR P6, PT, R3.reuse, R206, P4 ;  /* 0x000000ce0300720c */ /* 0x040fe400027c1670 */
[----:B------:R-:W-:Y:S02]  /*ae10*/  ISETP.LT.OR P5, PT, R3, R204, P3 ;  /* 0x000000cc0300720c */ /* 0x000fe40001fa1670 */
[----:B------:R-:W-:-:S02]  /*ae20*/  LOP3.LUT P4, RZ, R0, 0x2, RZ, 0xc0, !PT ;  /* 0x0000000200ff7812 */ /* 0x000fc4000788c0ff */
[----:B------:R-:W-:Y:S01]  /*ae30*/  LOP3.LUT R0, R0, 0xfffffff7, RZ, 0xc0, !PT ;  /* 0xfffffff700007812 */ /* 0x000fe200078ec0ff */
[----:B--2---:R-:W2:Y:S01]  /*ae40*/  LDSM.16.M88.4 R4, [R189+0x1000] ;  /* 0x00100000bd04783b */ /* 0x004ea20000000200 */
[----:B------:R1:W1:Y:S01]  /*ae50*/  I2F R14, R12 ;  /* 0x0000000c000e7306 */ /* 0x0002620000201400 */
[----:B---3--:R-:W-:Y:S01]  /*ae60*/  FFMA.FTZ R15, R30, -UR27, R42 ;  /* 0x8000001b1e0f7c23 */ /* 0x008fe2000801002a */
[----:B------:R-:W-:-:S04]  /*ae70*/  @P1 LOP3.LUT R0, R0, 0x8, RZ, 0xfc, !PT ;  /* 0x0000000800001812 */ /* 0x000fc800078efcff */
[----:B------:R-:W-:Y:S01]  /*ae80*/  LOP3.LUT R0, R0, 0xfffffffb, RZ, 0xc0, !PT ;  /* 0xfffffffb00007812 */ /* 0x000fe200078ec0ff */
[----:B----4-:R-:W-:Y:S01]  /*ae90*/  IMAD.IADD R13, R201, 0x1, -R3 ;  /* 0x00000001c90d7824 */ /* 0x010fe200078e0a03 */
[----:B------:R-:W-:Y:S01]  /*aea0*/  FSEL R157, R15, -INF , !P2 ;  /* 0xff8000000f9d7808 */ /* 0x000fe20005000000 */
[----:B-----5:R-:W-:Y:S01]  /*aeb0*/  FFMA.FTZ R25, R26, -UR27, R29 ;  /* 0x8000001b1a197c23 */ /* 0x020fe2000801001d */
[----:B------:R-:W-:-:S04]  /*aec0*/  @P0 LOP3.LUT R0, R0, 0x4, RZ, 0xfc, !PT ;  /* 0x0000000400000812 */ /* 0x000fc800078efcff */
[----:B------:R-:W-:Y:S02]  /*aed0*/  FSEL R163, R25, -INF , !P6 ;  /* 0xff80000019a37808 */ /* 0x000fe40007000000 */
[----:B-1----:R-:W-:Y:S01]  /*aee0*/  IABS R12, R13 ;  /* 0x0000000d000c7213 */ /* 0x002fe20000000000 */
[----:B------:R-:W-:Y:S01]  /*aef0*/  IMAD.IADD R13, R205, 0x1, -R3 ;  /* 0x00000001cd0d7824 */ /* 0x000fe200078e0a03 */
[----:B------:R-:W-:Y:S02]  /*af00*/  IADD3 R3, R2, 0x20, RZ ;  /* 0x0000002002037810 */ /* 0x000fe40007ffe0ff */
[----:B------:R1:W3:Y:S02]  /*af10*/  I2F R28, R12 ;  /* 0x0000000c001c7306 */ /* 0x0002e40000201400 */
[----:B------:R-:W-:Y:S01]  /*af20*/  IABS R24, R13 ;  /* 0x0000000d00187213 */ /* 0x000fe20000000000 */
[----:B------:R-:W-:Y:S01]  /*af30*/  FFMA.FTZ R13, R27, -UR27, R40 ;  /* 0x8000001b1b0d7c23 */ /* 0x000fe20008010028 */
[----:B------:R-:W-:-:S02]  /*af40*/  ISETP.GE.AND P3, PT, R3, R209, PT ;  /* 0x000000d10300720c */ /* 0x000fc40003f66270 */
[----:B------:R-:W-:Y:S01]  /*af50*/  ISETP.GE.AND P1, PT, R3, R208, PT ;  /* 0x000000d00300720c */ /* 0x000fe20003f26270 */
[----:B------:R-:W-:Y:S01]  /*af60*/  IMAD.MOV.U32 R27, RZ, RZ, R24 ;  /* 0x000000ffff1b7224 */ /* 0x000fe200078e0018 */
[----:B------:R-:W-:Y:S01]  /*af70*/  FSEL R56, R13, -INF , !P4 ;  /* 0xff8000000d387808 */ /* 0x000fe20006000000 */
[----:B------:R-:W-:Y:S01]  /*af80*/  FFMA.FTZ R24, R14, -UR27, R31 ;  /* 0x8000001b0e187c23 */ /* 0x000fe2000801001f */
[----:B------:R-:W-:Y:S01]  /*af90*/  ISETP.GE.AND P4, PT, R3, R210, PT ;  /* 0x000000d20300720c */ /* 0x000fe20003f86270 */
[--C-:B------:R-:W-:Y:S01]  /*afa0*/  IMAD.IADD R14, R199, 0x1, -R3.reuse ;  /* 0x00000001c70e7824 */ /* 0x100fe200078e0a03 */
[C---:B------:R-:W-:Y:S01]  /*afb0*/  ISETP.GE.AND P0, PT, R3.reuse, R207, PT ;  /* 0x000000cf0300720c */ /* 0x040fe20003f06270 */
[----:B------:R-:W-:Y:S01]  /*afc0*/  I2F R26, R27 ;  /* 0x0000001b001a7306 */ /* 0x000fe20000201400 */
[----:B------:R-:W-:Y:S01]  /*afd0*/  FSEL R170, R24, -INF , !P5 ;  /* 0xff80000018aa7808 */ /* 0x000fe20006800000 */
[----:B-1----:R-:W-:Y:S01]  /*afe0*/  IMAD.IADD R12, R200, 0x1, -R3 ;  /* 0x00000001c80c7824 */ /* 0x002fe200078e0a03 */
[C---:B------:R-:W-:Y:S01]  /*aff0*/  ISETP.LT.OR P6, PT, R3.reuse, R206, P4 ;  /* 0x000000ce0300720c */ /* 0x040fe200027c1670 */
[----:B--2---:R-:W-:Y:S01]  /*b000*/  HMMA.16816.F32 R32, R8, R4, R36 ;  /* 0x000000040820723c */ /* 0x004fe20000001824 */
[----:B------:R-:W-:-:S02]  /*b010*/  ISETP.LT.OR P5, PT, R3, R204, P3 ;  /* 0x000000cc0300720c */ /* 0x000fc40001fa1670 */
[----:B------:R-:W-:Y:S02]  /*b020*/  IABS R12, R12 ;  /* 0x0000000c000c7213 */ /* 0x000fe40000000000 */
[C---:B------:R-:W-:Y:S02]  /*b030*/  ISETP.LT.OR P1, PT, R3.reuse, R203, P1 ;  /* 0x000000cb0300720c */ /* 0x040fe40000f21670 */
[----:B------:R-:W-:Y:S01]  /*b040*/  ISETP.LT.OR P2, PT, R3, R202, P0 ;  /* 0x000000ca0300720c */ /* 0x000fe20000741670 */
[----:B------:R-:W-:Y:S01]  /*b050*/  IMAD.MOV.U32 R13, RZ, RZ, R12 ;  /* 0x000000ffff0d7224 */ /* 0x000fe200078e000c */
[----:B------:R-:W-:Y:S01]  /*b060*/  IABS R12, R14 ;  /* 0x0000000e000c7213 */ /* 0x000fe20000000000 */
[----:B------:R-:W-:Y:S01]  /*b070*/  HMMA.16816.F32 R36, R16, R4, R148 ;  /* 0x000000041024723c */ /* 0x000fe20000001894 */
[C---:B------:R-:W-:Y:S01]  /*b080*/  LOP3.LUT P4, RZ, R0.reuse, 0x8, RZ, 0xc0, !PT ;  /* 0x0000000800ff7812 */ /* 0x040fe2000788c0ff */
[----:B------:R1:W2:Y:S01]  /*b090*/  I2F R14, R13 ;  /* 0x0000000d000e7306 */ /* 0x0002a20000201400 */
[----:B------:R-:W-:-:S02]  /*b0a0*/  LOP3.LUT P3, RZ, R0, 0x4, RZ, 0xc0, !PT ;  /* 0x0000000400ff7812 */ /* 0x000fc4000786c0ff */
[----:B------:R-:W-:Y:S02]  /*b0b0*/  P2R R24, PR, RZ, 0x2 ;  /* 0x00000002ff187803 */ /* 0x000fe40000000000 */
[----:B---3--:R-:W-:-:S03]  /*b0c0*/  FFMA.FTZ R5, R28, -UR27, R41 ;  /* 0x8000001b1c057c23 */ /* 0x008fc60008010029 */
[----:B------:R-:W3:Y:S02]  /*b0d0*/  I2F R15, R12 ;  /* 0x0000000c000f7306 */ /* 0x000ee40000201400 */
[----:B------:R-:W-:Y:S01]  /*b0e0*/  FSEL R147, R5, -INF , !P4 ;  /* 0xff80000005937808 */ /* 0x000fe20006000000 */
[----:B-1----:R-:W-:Y:S02]  /*b0f0*/  IMAD.IADD R13, R201, 0x1, -R3 ;  /* 0x00000001c90d7824 */ /* 0x002fe400078e0a03 */
[----:B--2---:R-:W-:-:S05]  /*b100*/  FFMA.FTZ R14, R14, -UR27, R32 ;  /* 0x8000001b0e0e7c23 */ /* 0x004fca0008010020 */
[----:B------:R-:W-:Y:S01]  /*b110*/  FSEL R237, R14, -INF , !P6 ;  /* 0xff8000000eed7808 */ /* 0x000fe20007000000 */
[----:B---3--:R-:W-:Y:S01]  /*b120*/  FFMA.FTZ R15, R15, -UR27, R34 ;  /* 0x8000001b0f0f7c23 */ /* 0x008fe20008010022 */
[----:B------:R-:W-:Y:S01]  /*b130*/  IABS R12, R13 ;  /* 0x0000000d000c7213 */ /* 0x000fe20000000000 */
[----:B------:R-:W-:Y:S01]  /*b140*/  IMAD.IADD R13, R205, 0x1, -R3 ;  /* 0x00000001cd0d7824 */ /* 0x000fe200078e0a03 */
[----:B------:R-:W-:Y:S02]  /*b150*/  IADD3 R3, R2, 0x21, RZ ;  /* 0x0000002102037810 */ /* 0x000fe40007ffe0ff */
        /* <DEDUP_REMOVED lines=12> */
[C---:B------:R-:W-:Y:S01]  /*b220*/  ISETP.GE.AND P0, PT, R3.reuse, R207, PT ;  /* 0x000000cf0300720c */ /* 0x040fe20003f06270 */
[----:B-1----:R-:W-:Y:S01]  /*b230*/  IMAD.MOV.U32 R12, RZ, RZ, R25 ;  /* 0x000000ffff0c7224 */ /* 0x002fe200078e0019 */
[C---:B------:R-:W-:Y:S02]  /*b240*/  ISETP.LT.OR P6, PT, R3.reuse, R206, P4 ;  /* 0x000000ce0300720c */ /* 0x040fe400027c1670 */
[C---:B------:R-:W-:Y:S01]  /*b250*/  ISETP.LT.OR P5, PT, R3.reuse, R204, P3 ;  /* 0x000000cc0300720c */ /* 0x040fe20001fa1670 */
[----:B------:R1:W2:Y:S01]  /*b260*/  I2F R28, R12 ;  /* 0x0000000c001c7306 */ /* 0x0002a20000201400 */
[----:B------:R-:W-:-:S02]  /*b270*/  ISETP.LT.OR P1, PT, R3, R203, P1 ;  /* 0x000000cb0300720c */ /* 0x000fc40000f21670 */
[----:B------:R-:W-:Y:S02]  /*b280*/  ISETP.LT.OR P0, PT, R3, R202, P0 ;  /* 0x000000ca0300720c */ /* 0x000fe40000701670 */
[----:B------:R-:W-:Y:S02]  /*b290*/  ISETP.NE.AND P4, PT, R24, RZ, PT ;  /* 0x000000ff1800720c */ /* 0x000fe40003f85270 */
[----:B------:R-:W-:Y:S02]  /*b2a0*/  P2R R25, PR, RZ, 0x2 ;  /* 0x00000002ff197803 */ /* 0x000fe40000000000 */
[----:B------:R-:W-:Y:S01]  /*b2b0*/  P2R R24, PR, RZ, 0x1 ;  /* 0x00000001ff187803 */ /* 0x000fe20000000000 */
[----:B-1----:R-:W-:Y:S02]  /*b2c0*/  IMAD.IADD R12, R199, 0x1, -R3 ;  /* 0x00000001c70c7824 */ /* 0x002fe400078e0a03 */
[----:B--2---:R-:W-:-:S03]  /*b2d0*/  FFMA.FTZ R13, R28, -UR27, R38 ;  /* 0x8000001b1c0d7c23 */ /* 0x004fc60008010026 */
[----:B------:R-:W-:Y:S02]  /*b2e0*/  IABS R4, R12 ;  /* 0x0000000c00047213 */ /* 0x000fe40000000000 */
[----:B------:R1:W-:Y:S01]  /*b2f0*/  I2F R12, R5 ;  /* 0x00000005000c7306 */ /* 0x0003e20000201400 */
[----:B------:R-:W-:-:S07]  /*b300*/  FSEL R174, R13, -INF , !P2 ;  /* 0xff8000000dae7808 */ /* 0x000fce0005000000 */
[----:B------:R2:W3:Y:S01]  /*b310*/  I2F R14, R4 ;  /* 0x00000004000e7306 */ /* 0x0004e20000201400 */
[----:B-1----:R-:W-:-:S05]  /*b320*/  IMAD.IADD R5, R201, 0x1, -R3 ;  /* 0x00000001c9057824 */ /* 0x002fca00078e0a03 */
[----:B--2---:R-:W-:Y:S01]  /*b330*/  IABS R4, R5 ;  /* 0x0000000500047213 */ /* 0x004fe20000000000 */
[----:B------:R-:W-:Y:S01]  /*b340*/  IMAD.IADD R5, R205, 0x1, -R3 ;  /* 0x00000001cd057824 */ /* 0x000fe200078e0a03 */
[----:B------:R-:W-:Y:S01]  /*b350*/  IADD3 R3, R2, 0x28, RZ ;  /* 0x0000002802037810 */ /* 0x000fe20007ffe0ff */
[----:B---3--:R-:W-:Y:S01]  /*b360*/  FFMA.FTZ R14, R14, -UR27, R35 ;  /* 0x8000001b0e0e7c23 */ /* 0x008fe20008010023 */
[----:B------:R1:W2:Y:S02]  /*b370*/  I2F R26, R4 ;  /* 0x00000004001a7306 */ /* 0x0002a40000201400 */
[----:B------:R-:W-:Y:S01]  /*b380*/  IABS R15, R5 ;  /* 0x00000005000f7213 */ /* 0x000fe20000000000 */
[----:B------:R-:W-:Y:S01]  /*b390*/  FFMA.FTZ R5, R27, -UR27, R36 ;  /* 0x8000001b1b057c23 */ /* 0x000fe20008010024 */
[----:B------:R-:W-:Y:S02]  /*b3a0*/  FSEL R240, R14, -INF , !P5 ;  /* 0xff8000000ef07808 */ /* 0x000fe40006800000 */
[----:B------:R-:W-:Y:S01]  /*b3b0*/  ISETP.GE.AND P3, PT, R3, R209, PT ;  /* 0x000000d10300720c */ /* 0x000fe20003f66270 */
[----:B------:R-:W-:Y:S01]  /*b3c0*/  IMAD.MOV.U32 R27, RZ, RZ, R15 ;  /* 0x000000ffff1b7224 */ /* 0x000fe200078e000f */
[----:B------:R-:W-:Y:S01]  /*b3d0*/  FSEL R165, R5, -INF , !P4 ;  /* 0xff80000005a57808 */ /* 0x000fe20006000000 */
[----:B------:R-:W-:Y:S01]  /*b3e0*/  FFMA.FTZ R15, R12, -UR27, R33 ;  /* 0x8000001b0c0f7c23 */ /* 0x000fe20008010021 */
[----:B------:R-:W-:Y:S01]  /*b3f0*/  ISETP.GE.AND P4, PT, R3, R210, PT ;  /* 0x000000d20300720c */ /* 0x000fe20003f86270 */
[--C-:B------:R-:W-:Y:S01]  /*b400*/  IMAD.IADD R12, R199, 0x1, -R3.reuse ;  /* 0x00000001c70c7824 */ /* 0x100fe200078e0a03 */
[----:B------:R-:W-:Y:S01]  /*b410*/  HMMA.16816.F32 R32, R8, R6, R44 ;  /* 0x000000060820723c */ /* 0x000fe2000000182c */
[----:B------:R-:W3:Y:S01]  /*b420*/  I2F R27, R27 ;  /* 0x0000001b001b7306 */ /* 0x000ee20000201400 */
[----:B------:R-:W-:Y:S01]  /*b430*/  FSEL R223, R15, -INF , !P6 ;  /* 0xff8000000fdf7808 */ /* 0x000fe20007000000 */
[----:B-1----:R-:W-:Y:S01]  /*b440*/  IMAD.IADD R4, R200, 0x1, -R3 ;  /* 0x00000001c8047824 */ /* 0x002fe200078e0a03 */
[----:B------:R-:W-:-:S02]  /*b450*/  ISETP.LT.OR P6, PT, R3, R206, P4 ;  /* 0x000000ce0300720c */ /* 0x000fc400027c1670 */
[----:B------:R-:W-:Y:S02]  /*b460*/  ISETP.NE.AND P4, PT, R25, RZ, PT ;  /* 0x000000ff1900720c */ /* 0x000fe40003f85270 */
[----:B------:R-:W-:Y:S01]  /*b470*/  HMMA.16816.F32 R44, R16, R6, R152 ;  /* 0x00000006102c723c */ /* 0x000fe20000001898 */
[----:B------:R-:W-:Y:S02]  /*b480*/  IABS R4, R4 ;  /* 0x0000000400047213 */ /* 0x000fe40000000000 */
[C---:B------:R-:W-:Y:S02]  /*b490*/  ISETP.GE.AND P1, PT, R3.reuse, R208, PT ;  /* 0x000000d00300720c */ /* 0x040fe40003f26270 */
[C---:B------:R-:W-:Y:S01]  /*b4a0*/  ISETP.GE.AND P0, PT, R3.reuse, R207, PT ;  /* 0x000000cf0300720c */ /* 0x040fe20003f06270 */
[----:B------:R-:W-:Y:S01]  /*b4b0*/  IMAD.MOV.U32 R5, RZ, RZ, R4 ;  /* 0x000000ffff057224 */ /* 0x000fe200078e0004 */
[----:B------:R-:W-:Y:S01]  /*b4c0*/  IABS R4, R12 ;  /* 0x0000000c00047213 */ /* 0x000fe20000000000 */
[----:B--2---:R-:W-:Y:S01]  /*b4d0*/  FFMA.FTZ R7, R26, -UR27, R37 ;  /* 0x8000001b1a077c23 */ /* 0x004fe20008010025 */
[C---:B------:R-:W-:Y:S01]  /*b4e0*/  ISETP.LT.OR P5, PT, R3.reuse, R204, P3 ;  /* 0x000000cc0300720c */ /* 0x040fe20001fa1670 */
[----:B------:R1:W2:Y:S01]  /*b4f0*/  I2F R13, R5 ;  /* 0x00000005000d7306 */ /* 0x0002a20000201400 */
[----:B------:R-:W-:-:S02]  /*b500*/  ISETP.LT.OR P1, PT, R3, R203, P1 ;  /* 0x000000cb0300720c */ /* 0x000fc40000f21670 */
[----:B------:R-:W-:Y:S02]  /*b510*/  ISETP.LT.OR P2, PT, R3, R202, P0 ;  /* 0x000000ca0300720c */ /* 0x000fe40000741670 */
[----:B------:R-:W-:Y:S01]  /*b520*/  ISETP.NE.AND P3, PT, R24, RZ, PT ;  /* 0x000000ff1800720c */ /* 0x000fe20003f65270 */
[----:B---3--:R-:W-:Y:S01]  /*b530*/  FFMA.FTZ R24, R27, -UR27, R39 ;  /* 0x8000001b1b187c23 */ /* 0x008fe20008010027 */
[----:B------:R-:W-:Y:S01]  /*b540*/  P2R R29, PR, RZ, 0x2 ;  /* 0x00000002ff1d7803 */ /* 0x000fe20000000000 */
[----:B------:R-:W3:Y:S01]  /*b550*/  I2F R12, R4 ;  /* 0x00000004000c7306 */ /* 0x000ee20000201400 */
[----:B------:R-:W-:Y:S01]  /*b560*/  FSEL R155, R7, -INF , !P4 ;  /* 0xff800000079b7808 */ /* 0x000fe20006000000 */
[----:B------:R-:W-:Y:S01]  /*b570*/  HMMA.16816.F32 R36, R20, R166, R212 ;  /* 0x000000a61424723c */ /* 0x000fe200000018d4 */
[----:B------:R-:W-:Y:S01]  /*b580*/  FSEL R164, R24, -INF , !P3 ;  /* 0xff80000018a47808 */ /* 0x000fe20005800000 */
[----:B-1----:R-:W-:Y:S02]  /*b590*/  IMAD.IADD R5, R201, 0x1, -R3 ;  /* 0x00000001c9057824 */ /* 0x002fe400078e0a03 */
[----:B--2---:R-:W-:-:S05]  /*b5a0*/  FFMA.FTZ R26, R13, -UR27, R32 ;  /* 0x8000001b0d1a7c23 */ /* 0x004fca0008010020 */
[----:B------:R-:W-:Y:S01]  /*b5b0*/  FSEL R220, R26, -INF , !P6 ;  /* 0xff8000001adc7808 */ /* 0x000fe20007000000 */
[----:B---3--:R-:W-:Y:S01]  /*b5c0*/  FFMA.FTZ R25, R12, -UR27, R34 ;  /* 0x8000001b0c197c23 */ /* 0x008fe20008010022 */
[----:B------:R-:W-:Y:S01]  /*b5d0*/  IABS R4, R5 ;  /* 0x0000000500047213 */ /* 0x000fe20000000000 */
[----:B------:R-:W-:Y:S01]  /*b5e0*/  IMAD.IADD R5, R205, 0x1, -R3 ;  /* 0x00000001cd057824 */ /* 0x000fe200078e0a03 */
[----:B------:R-:W1:Y:S01]  /*b5f0*/  LDSM.16.M88.4 R12, [R189+0x1800] ;  /* 0x00180000bd0c783b */ /* 0x000e620000000200 */
[----:B------:R-:W-:Y:S01]  /*b600*/  IADD3 R3, R2, 0x29, RZ ;  /* 0x0000002902037810 */ /* 0x000fe20007ffe0ff */
[----:B------:R2:W3:Y:S01]  /*b610*/  I2F R28, R4 ;  /* 0x00000004001c7306 */ /* 0x0004e20000201400 */
[----:B------:R-:W-:Y:S01]  /*b620*/  FSEL R221, R25, -INF , !P5 ;  /* 0xff80000019dd7808 */ /* 0x000fe20006800000 */
[----:B------:R-:W-:-:S04]  /*b630*/  DEPBAR.LE SB0, 0x0 ;  /* 0x000080000000791a */ /* 0x000fc80000000000 */
[----:B------:R-:W-:Y:S02]  /*b640*/  IABS R5, R5 ;  /* 0x0000000500057213 */ /* 0x000fe40000000000 */
[C---:B------:R-:W-:Y:S02]  /*b650*/  ISETP.GE.AND P4, PT, R3.reuse, R210, PT ;  /* 0x000000d20300720c */ /* 0x040fe40003f86270 */
[C---:B------:R-:W-:Y:S01]  /*b660*/  ISETP.GE.AND P3, PT, R3.reuse, R209, PT ;  /* 0x000000d10300720c */ /* 0x040fe20003f66270 */
[----:B------:R-:W-:Y:S01]  /*b670*/  IMAD.MOV.U32 R6, RZ, RZ, R5 ;  /* 0x000000ffff067224 */ /* 0x000fe200078e0005 */
[C---:B------:R-:W-:Y:S02]  /*b680*/  ISETP.GE.AND P1, PT, R3.reuse, R208, PT ;  /* 0x000000d00300720c */ /* 0x040fe40003f26270 */
[C---:B------:R-:W-:Y:S01]  /*b690*/  ISETP.GE.AND P0, PT, R3.reuse, R207, PT ;  /* 0x000000cf0300720c */ /* 0x040fe20003f06270 */
[----:B------:R4:W5:Y:S01]  /*b6a0*/  I2F R31, R6 ;  /* 0x00000006001f7306 */ /* 0x0009620000201400 */
[----:B--2---:R-:W-:Y:S01]  /*b6b0*/  IMAD.IADD R4, R200, 0x1, -R3 ;  /* 0x00000001c8047824 */ /* 0x004fe200078e0a03 */
[C---:B------:R-:W-:Y:S01]  /*b6c0*/  ISETP.LT.OR P6, PT, R3.reuse, R206, P4 ;  /* 0x000000ce0300720c */ /* 0x040fe200027c1670 */
[----:B---3--:R-:W-:Y:S01]  /*b6d0*/  FFMA.FTZ R7, R28, -UR27, R44 ;  /* 0x8000001b1c077c23 */ /* 0x008fe2000801002c */
[----:B------:R-:W-:-:S02]  /*b6e0*/  ISETP.LT.OR P5, PT, R3, R204, P3 ;  /* 0x000000cc0300720c */ /* 0x000fc40001fa1670 */
[----:B------:R-:W-:Y:S02]  /*b6f0*/  IABS R5, R4 ;  /* 0x0000000400057213 */ /* 0x000fe40000000000 */
[----:B------:R-:W-:Y:S02]  /*b700*/  IADD3 R4, R2, 0x30, RZ ;  /* 0x0000003002047810 */ /* 0x000fe40007ffe0ff */
[----:B------:R2:W3:Y:S01]  /*b710*/  I2F R27, R5 ;  /* 0x00000005001b7306 */ /* 0x0004e20000201400 */
[C---:B------:R-:W-:Y:S02]  /*b720*/  ISETP.LT.OR P1, PT, R3.reuse, R203, P1 ;  /* 0x000000cb0300720c */ /* 0x040fe40000f21670 */
[----:B------:R-:W-:Y:S02]  /*b730*/  ISETP.LT.OR P0, PT, R3, R202, P0 ;  /* 0x000000ca0300720c */ /* 0x000fe40000701670 */
[----:B------:R-:W-:Y:S01]  /*b740*/  ISETP.NE.AND P4, PT, R29, RZ, PT ;  /* 0x000000ff1d00720c */ /* 0x000fe20003f85270 */
[----:B----4-:R-:W-:Y:S01]  /*b750*/  IMAD.IADD R6, R199, 0x1, -R3 ;  /* 0x00000001c7067824 */ /* 0x010fe200078e0a03 */
[----:B------:R-:W-:Y:S01]  /*b760*/  P2R R29, PR, RZ, 0x2 ;  /* 0x00000002ff1d7803 */ /* 0x000fe20000000000 */
[----:B-----5:R-:W-:Y:S01]  /*b770*/  FFMA.FTZ R20, R31, -UR27, R46 ;  /* 0x8000001b1f147c23 */ /* 0x020fe2000801002e */
[----:B------:R-:W-:Y:S01]  /*b780*/  FSEL R153, R7, -INF , !P4 ;  /* 0xff80000007997808 */ /* 0x000fe20006000000 */
[----:B------:R-:W-:Y:S01]  /*b790*/  IMAD.IADD R7, R201, 0x1, -R4 ;  /* 0x00000001c9077824 */ /* 0x000fe200078e0a04 */
[----:B------:R-:W-:-:S02]  /*b7a0*/  IABS R6, R6 ;  /* 0x0000000600067213 */ /* 0x000fc40000000000 */
[----:B------:R-:W-:Y:S01]  /*b7b0*/  FSEL R158, R20, -INF , !P2 ;  /* 0xff800000149e7808 */ /* 0x000fe20005000000 */
[----:B-1----:R-:W-:Y:S01]  /*b7c0*/  HMMA.16816.F32 R36, R8, R14, R36 ;  /* 0x0000000e0824723c */ /* 0x002fe20000001824 */
[----:B------:R1:W4:Y:S01]  /*b7d0*/  I2F R24, R6 ;  /* 0x0000000600187306 */ /* 0x0003220000201400 */
[----:B--2---:R-:W-:Y:S01]  /*b7e0*/  IMAD.IADD R5, R201, 0x1, -R3 ;  /* 0x00000001c9057824 */ /* 0x004fe200078e0a03 */
[----:B------:R-:W-:Y:S01]  /*b7f0*/  P2R R26, PR, RZ, 0x1 ;  /* 0x00000001ff1a7803 */ /* 0x000fe20000000000 */
[----:B---3--:R-:W-:Y:S01]  /*b800*/  FFMA.FTZ R21, R27, -UR27, R33 ;  /* 0x8000001b1b157c23 */ /* 0x008fe20008010021 */
[C---:B------:R-:W-:Y:S02]  /*b810*/  ISETP.GE.AND P4, PT, R4.reuse, R210, PT ;  /* 0x000000d20400720c */ /* 0x040fe40003f86270 */
[----:B------:R-:W-:Y:S01]  /*b820*/  IABS R5, R5 ;  /* 0x0000000500057213 */ /* 0x000fe20000000000 */
[----:B------:R-:W-:Y:S01]  /*b830*/  BAR.SYNC.DEFER_BLOCKING 0x0 ;  /* 0x0000000000007b1d */ /* 0x000fe20000010000 */
[----:B------:R-:W-:-:S02]  /*b840*/  ISETP.GE.AND P3, PT, R4, R209, PT ;  /* 0x000000d10400720c */ /* 0x000fc40003f66270 */
[C---:B------:R-:W-:Y:S02]  /*b850*/  ISETP.GE.AND P1, PT, R4.reuse, R208, PT ;  /* 0x000000d00400720c */ /* 0x040fe40003f26270 */
[C---:B------:R-:W-:Y:S01]  /*b860*/  ISETP.GE.AND P0, PT, R4.reuse, R207, PT ;  /* 0x000000cf0400720c */ /* 0x040fe20003f06270 */
[----:B------:R2:W3:Y:S01]  /*b870*/  I2F R30, R5 ;  /* 0x00000005001e7306 */ /* 0x0004e20000201400 */
[----:B------:R-:W-:Y:S01]  /*b880*/  FSEL R179, R21, -INF , !P6 ;  /* 0xff80000015b37808 */ /* 0x000fe20007000000 */
[----:B-1----:R-:W-:Y:S01]  /*b890*/  IMAD.IADD R6, R205, 0x1, -R3 ;  /* 0x00000001cd067824 */ /* 0x002fe200078e0a03 */
[----:B------:R-:W-:Y:S01]  /*b8a0*/  ISETP.LT.OR P6, PT, R4, R206, P4 ;  /* 0x000000ce0400720c */ /* 0x000fe200027c1670 */
[----:B------:R-:W-:Y:S01]  /*b8b0*/  IMAD.IADD R3, R200, 0x1, -R4 ;  /* 0x00000001c8037824 */ /* 0x000fe200078e0a04 */
[----:B------:R-:W-:Y:S01]  /*b8c0*/  ISETP.LT.OR P1, PT, R4, R203, P1 ;  /* 0x000000cb0400720c */ /* 0x000fe20000f21670 */
[----:B----4-:R-:W-:Y:S01]  /*b8d0*/  FFMA.FTZ R22, R24, -UR27, R35 ;  /* 0x8000001b18167c23 */ /* 0x010fe20008010023 */
[----:B------:R-:W-:Y:S01]  /*b8e0*/  IABS R6, R6 ;  /* 0x0000000600067213 */ /* 0x000fe20000000000 */
[----:B------:R-:W-:Y:S01]  /*b8f0*/  HMMA.16816.F32 R32, R8, R12, R40 ;  /* 0x0000000c0820723c */ /* 0x000fe20000001828 */
[----:B------:R-:W-:-:S02]  /*b900*/  IABS R3, R3 ;  /* 0x0000000300037213 */ /* 0x000fc40000000000 */
[----:B------:R-:W-:Y:S02]  /*b910*/  FSEL R212, R22, -INF , !P5 ;  /* 0xff80000016d47808 */ /* 0x000fe40006800000 */
[C---:B------:R-:W-:Y:S01]  /*b920*/  ISETP.LT.OR P5, PT, R4.reuse, R204, P3 ;  /* 0x000000cc0400720c */ /* 0x040fe20001fa1670 */
[----:B--2---:R-:W-:Y:S01]  /*b930*/  IMAD.MOV.U32 R5, RZ, RZ, R6 ;  /* 0x000000ffff057224 */ /* 0x004fe200078e0006 */
[----:B------:R-:W-:Y:S01]  /*b940*/  ISETP.LT.OR P2, PT, R4, R202, P0 ;  /* 0x000000ca0400720c */ /* 0x000fe20000741670 */
[----:B------:R-:W-:Y:S01]  /*b950*/  IMAD.MOV.U32 R6, RZ, RZ, R3 ;  /* 0x000000ffff067224 */ /* 0x000fe200078e0003 */
[----:B------:R-:W-:Y:S01]  /*b960*/  IADD3 R3, R2, 0x31, RZ ;  /* 0x0000003102037810 */ /* 0x000fe20007ffe0ff */
[----:B------:R1:W2:Y:S01]  /*b970*/  I2F R25, R5 ;  /* 0x0000000500197306 */ /* 0x0002a20000201400 */
[----:B------:R-:W-:Y:S01]  /*b980*/  HMMA.16816.F32 R40, R16, R12, R76 ;  /* 0x0000000c1028723c */ /* 0x000fe2000000184c */
[----:B------:R-:W-:Y:S02]  /*b990*/  ISETP.NE.AND P4, PT, R29, RZ, PT ;  /* 0x000000ff1d00720c */ /* 0x000fe40003f85270 */
[----:B------:R-:W-:-:S02]  /*b9a0*/  ISETP.NE.AND P3, PT, R26, RZ, PT ;  /* 0x000000ff1a00720c */ /* 0x000fc40003f65270 */
[----:B------:R-:W-:Y:S02]  /*b9b0*/  P2R R22, PR, RZ, 0x2 ;  /* 0x00000002ff167803 */ /* 0x000fe40000000000 */
[----:B------:R-:W4:Y:S01]  /*b9c0*/  I2F R23, R6 ;  /* 0x0000000600177306 */ /* 0x000f220000201400 */
[----:B---3--:R-:W-:Y:S01]  /*b9d0*/  FFMA.FTZ R13, R30, -UR27, R45 ;  /* 0x8000001b1e0d7c23 */ /* 0x008fe2000801002d */
[C---:B------:R-:W-:Y:S01]  /*b9e0*/  ISETP.GE.AND P1, PT, R3.reuse, R208, PT ;  /* 0x000000d00300720c */ /* 0x040fe20003f26270 */
[----:B------:R-:W-:Y:S01]  /*b9f0*/  HMMA.16816.F32 R16, R16, R14, R228 ;  /* 0x0000000e1010723c */ /* 0x000fe200000018e4 */
[----:B------:R-:W-:Y:S02]  /*ba00*/  ISETP.GE.AND P0, PT, R3, R207, PT ;  /* 0x000000cf0300720c */ /* 0x000fe40003f06270 */
[----:B------:R-:W-:Y:S01]  /*ba10*/  FSEL R152, R13, -INF , !P4 ;  /* 0xff8000000d987808 */ /* 0x000fe20006000000 */
[----:B-1----:R-:W-:Y:S01]  /*ba20*/  IMAD.IADD R5, R199, 0x1, -R4 ;  /* 0x00000001c7057824 */ /* 0x002fe200078e0a04 */
[----:B------:R-:W-:Y:S01]  /*ba30*/  ISETP.GE.AND P4, PT, R3, R210, PT ;  /* 0x000000d20300720c */ /* 0x000fe20003f86270 */
[----:B--2---:R-:W-:Y:S01]  /*ba40*/  FFMA.FTZ R12, R25, -UR27, R47 ;  /* 0x8000001b190c7c23 */ /* 0x004fe2000801002f */
[----:B------:R-:W-:-:S02]  /*ba50*/  ISETP.LT.OR P1, PT, R3, R203, P1 ;  /* 0x000000cb0300720c */ /* 0x000fc40000f21670 */
[----:B------:R-:W-:Y:S02]  /*ba60*/  IABS R5, R5 ;  /* 0x0000000500057213 */ /* 0x000fe40000000000 */
[----:B------:R-:W-:Y:S01]  /*ba70*/  FSEL R154, R12, -INF , !P3 ;  /* 0xff8000000c9a7808 */ /* 0x000fe20005800000 */
[----:B----4-:R-:W-:Y:S01]  /*ba80*/  FFMA.FTZ R21, R23, -UR27, R32 ;  /* 0x8000001b17157c23 */ /* 0x010fe20008010020 */
[----:B------:R-:W-:Y:S01]  /*ba90*/  ISETP.GE.AND P3, PT, R3, R209, PT ;  /* 0x000000d10300720c */ /* 0x000fe20003f66270 */
[----:B------:R-:W-:Y:S01]  /*baa0*/  IMAD.MOV.U32 R6, RZ, RZ, R5 ;  /* 0x000000ffff067224 */ /* 0x000fe200078e0005 */
[----:B------:R-:W-:Y:S01]  /*bab0*/  IABS R5, R7 ;  /* 0x0000000700057213 */ /* 0x000fe20000000000 */
[----:B------:R-:W-:Y:S01]  /*bac0*/  IMAD.IADD R7, R205, 0x1, -R4 ;  /* 0x00000001cd077824 */ /* 0x000fe200078e0a04 */
[----:B------:R-:W-:Y:S01]  /*bad0*/  FSEL R238, R21, -INF , !P6 ;  /* 0xff80000015ee7808 */ /* 0x000fe20007000000 */
[----:B------:R1:W2:Y:S01]  /*bae0*/  I2F R20, R6 ;  /* 0x0000000600147306 */ /* 0x0002a20000201400 */
[----:B------:R-:W-:Y:S01]  /*baf0*/  IMAD.IADD R4, R199, 0x1, -R3 ;  /* 0x00000001c7047824 */ /* 0x000fe200078e0a03 */
[----:B------:R-:W-:-:S02]  /*bb00*/  ISETP.LT.OR P6, PT, R3, R206, P4 ;  /* 0x000000ce0300720c */ /* 0x000fc400027c1670 */
[----:B------:R-:W-:Y:S02]  /*bb10*/  ISETP.LT.OR P0, PT, R3, R202, P0 ;  /* 0x000000ca0300720c */ /* 0x000fe40000701670 */
[----:B------:R-:W-:Y:S02]  /*bb20*/  ISETP.NE.AND P4, PT, R22, RZ, PT ;  /* 0x000000ff1600720c */ /* 0x000fe40003f85270 */
[----:B------:R-:W-:Y:S01]  /*bb30*/  P2R R21, PR, RZ, 0x2 ;  /* 0x00000002ff157803 */ /* 0x000fe20000000000 */
[----:B-1----:R-:W-:Y:S01]  /*bb40*/  IMAD.MOV.U32 R6, RZ, RZ, R5 ;  /* 0x000000ffff067224 */ /* 0x002fe200078e0005 */
[----:B------:R-:W-:Y:S01]  /*bb50*/  IABS R5, R7 ;  /* 0x0000000700057213 */ /* 0x000fe20000000000 */
[----:B------:R-:W-:Y:S02]  /*bb60*/  IMAD.IADD R7, R201, 0x1, -R3 ;  /* 0x00000001c9077824 */ /* 0x000fe400078e0a03 */
[----:B------:R1:W3:Y:S01]  /*bb70*/  I2F R27, R6 ;  /* 0x00000006001b7306 */ /* 0x0002e20000201400 */
[----:B--2---:R-:W-:-:S05]  /*bb80*/  FFMA.FTZ R20, R20, -UR27, R34 ;  /* 0x8000001b14147c23 */ /* 0x004fca0008010022 */
[----:B------:R-:W-:Y:S02]  /*bb90*/  FSEL R242, R20, -INF , !P5 ;  /* 0xff80000014f27808 */ /* 0x000fe40006800000 */
[----:B------:R2:W-:Y:S01]  /*bba0*/  I2F R24, R5 ;  /* 0x0000000500187306 */ /* 0x0005e20000201400 */
[----:B------:R-:W-:Y:S02]  /*bbb0*/  ISETP.LT.OR P5, PT, R3, R204, P3 ;  /* 0x000000cc0300720c */ /* 0x000fe40001fa1670 */
[----:B------:R-:W-:Y:S01]  /*bbc0*/  P2R R20, PR, RZ, 0x1 ;  /* 0x00000001ff147803 */ /* 0x000fe20000000000 */
[----:B-1----:R-:W-:Y:S02]  /*bbd0*/  IMAD.IADD R6, R200, 0x1, -R3 ;  /* 0x00000001c8067824 */ /* 0x002fe400078e0a03 */
[----:B---3--:R-:W-:-:S03]  /*bbe0*/  FFMA.FTZ R8, R27, -UR27, R40 ;  /* 0x8000001b1b087c23 */ /* 0x008fc60008010028 */
[----:B------:R-:W-:Y:S02]  /*bbf0*/  IABS R6, R6 ;  /* 0x0000000600067213 */ /* 0x000fe40000000000 */
[----:B------:R-:W-:Y:S02]  /*bc00*/  FSEL R178, R8, -INF , !P4 ;  /* 0xff80000008b27808 */ /* 0x000fe40006000000 */
[----:B--2---:R-:W-:Y:S01]  /*bc10*/  IABS R5, R4 ;  /* 0x0000000400057213 */ /* 0x004fe20000000000 */
[----:B------:R1:W2:Y:S01]  /*bc20*/  I2F R23, R6 ;  /* 0x0000000600177306 */ /* 0x0002a20000201400 */
[C---:B------:R-:W-:Y:S02]  /*bc30*/  IADD3 R4, R2.reuse, 0x38, RZ ;  /* 0x0000003802047810 */ /* 0x040fe40007ffe0ff */
[----:B------:R-:W-:Y:S02]  /*bc40*/  IADD3 R2, R2, 0x39, RZ ;  /* 0x0000003902027810 */ /* 0x000fe40007ffe0ff */
[----:B------:R-:W-:-:S02]  /*bc50*/  ISETP.GE.AND P4, PT, R4, R210, PT ;  /* 0x000000d20400720c */ /* 0x000fc40003f86270 */
[C---:B------:R-:W-:Y:S02]  /*bc60*/  ISETP.GE.AND P3, PT, R4.reuse, R209, PT ;  /* 0x000000d10400720c */ /* 0x040fe40003f66270 */
[C---:B------:R-:W-:Y:S02]  /*bc70*/  ISETP.GE.AND P1, PT, R4.reuse, R208, PT ;  /* 0x000000d00400720c */ /* 0x040fe40003f26270 */
[----:B------:R-:W-:Y:S01]  /*bc80*/  ISETP.GE.AND P0, PT, R4, R207, PT ;  /* 0x000000cf0400720c */ /* 0x000fe20003f06270 */
[----:B-1----:R-:W-:Y:S01]  /*bc90*/  IMAD.MOV.U32 R6, RZ, RZ, R5 ;  /* 0x000000ffff067224 */ /* 0x002fe200078e0005 */
[----:B------:R-:W-:Y:S01]  /*bca0*/  IABS R5, R7 ;  /* 0x0000000700057213 */ /* 0x000fe20000000000 */
[----:B------:R-:W-:Y:S02]  /*bcb0*/  IMAD.IADD R7, R205, 0x1, -R3 ;  /* 0x00000001cd077824 */ /* 0x000fe400078e0a03 */
[----:B------:R1:W3:Y:S01]  /*bcc0*/  I2F R13, R6 ;  /* 0x00000006000d7306 */ /* 0x0002e20000201400 */
[----:B------:R-:W-:-:S02]  /*bcd0*/  IMAD.IADD R3, R199, 0x1, -R4 ;  /* 0x00000001c7037824 */ /* 0x000fc400078e0a04 */
[----:B--2---:R-:W-:-:S03]  /*bce0*/  FFMA.FTZ R9, R23, -UR27, R33 ;  /* 0x8000001b17097c23 */ /* 0x004fc60008010021 */
[----:B------:R-:W-:Y:S02]  /*bcf0*/  IABS R3, R3 ;  /* 0x0000000300037213 */ /* 0x000fe40000000000 */
[----:B------:R-:W-:Y:S02]  /*bd00*/  FSEL R236, R9, -INF , !P6 ;  /* 0xff80000009ec7808 */ /* 0x000fe40007000000 */
[----:B------:R-:W-:Y:S02]  /*bd10*/  ISETP.LT.OR P6, PT, R4, R203, P1 ;  /* 0x000000cb0400720c */ /* 0x000fe40000fc1670 */
[----:B------:R-:W-:Y:S01]  /*bd20*/  ISETP.NE.AND P1, PT, R20, RZ, PT ;  /* 0x000000ff1400720c */ /* 0x000fe20003f25270 */
[----:B-1----:R-:W-:Y:S01]  /*bd30*/  IMAD.MOV.U32 R6, RZ, RZ, R5 ;  /* 0x000000ffff067224 */ /* 0x002fe200078e0005 */
[----:B------:R-:W-:Y:S01]  /*bd40*/  IABS R5, R7 ;  /* 0x0000000700057213 */ /* 0x000fe20000000000 */
[----:B---3--:R-:W-:Y:S02]  /*bd50*/  FFMA.FTZ R10, R13, -UR27, R35 ;  /* 0x8000001b0d0a7c23 */ /* 0x008fe40008010023 */
[----:B------:R1:W2:Y:S01]  /*bd60*/  I2F R28, R6 ;  /* 0x00000006001c7306 */ /* 0x0002a20000201400 */
[----:B------:R-:W-:-:S02]  /*bd70*/  FFMA.FTZ R7, R24, -UR27, R42 ;  /* 0x8000001b18077c23 */ /* 0x000fc4000801002a */
[----:B------:R-:W-:Y:S02]  /*bd80*/  FSEL R239, R10, -INF , !P5 ;  /* 0xff8000000aef7808 */ /* 0x000fe40006800000 */
[C---:B------:R-:W-:Y:S02]  /*bd90*/  ISETP.LT.OR P5, PT, R4.reuse, R206, P4 ;  /* 0x000000ce0400720c */ /* 0x040fe400027a1670 */
[----:B------:R-:W-:Y:S01]  /*bda0*/  FSEL R182, R7, -INF , !P2 ;  /* 0xff80000007b67808 */ /* 0x000fe20005000000 */
[----:B------:R-:W3:Y:S01]  /*bdb0*/  I2F R26, R5 ;  /* 0x00000005001a7306 */ /* 0x000ee20000201400 */
[C---:B------:R-:W-:Y:S02]  /*bdc0*/  ISETP.LT.OR P4, PT, R4.reuse, R204, P3 ;  /* 0x000000cc0400720c */ /* 0x040fe40001f81670 */
[----:B------:R-:W-:Y:S02]  /*bdd0*/  ISETP.NE.AND P3, PT, R21, RZ, PT ;  /* 0x000000ff1500720c */ /* 0x000fe40003f65270 */
[----:B------:R-:W-:-:S02]  /*bde0*/  ISETP.LT.OR P2, PT, R4, R202, P0 ;  /* 0x000000ca0400720c */ /* 0x000fc40000741670 */
[----:B------:R-:W-:Y:S01]  /*bdf0*/  ISETP.GE.AND P0, PT, R2, R208, PT ;  /* 0x000000d00200720c */ /* 0x000fe20003f06270 */
[----:B-1----:R-:W-:Y:S02]  /*be00*/  IMAD.IADD R6, R200, 0x1, -R4 ;  /* 0x00000001c8067824 */ /* 0x002fe400078e0a04 */
[----:B--2---:R-:W-:-:S03]  /*be10*/  FFMA.FTZ R9, R28, -UR27, R41 ;  /* 0x8000001b1c097c23 */ /* 0x004fc60008010029 */
[----:B------:R-:W-:Y:S02]  /*be20*/  IABS R6, R6 ;  /* 0x0000000600067213 */ /* 0x000fe40000000000 */
[----:B------:R-:W-:Y:S01]  /*be30*/  FSEL R173, R9, -INF , !P3 ;  /* 0xff80000009ad7808 */ /* 0x000fe20005800000 */
[----:B---3--:R-:W-:Y:S01]  /*be40*/  FFMA.FTZ R8, R26, -UR27, R43 ;  /* 0x8000001b1a087c23 */ /* 0x008fe2000801002b */
[----:B------:R-:W-:Y:S01]  /*be50*/  ISETP.GE.AND P3, PT, R2, R210, PT ;  /* 0x000000d20200720c */ /* 0x000fe20003f66270 */
[----:B------:R-:W-:Y:S02]  /*be60*/  IMAD.MOV.U32 R5, RZ, RZ, R6 ;  /* 0x000000ffff057224 */ /* 0x000fe400078e0006 */
[--C-:B------:R-:W-:Y:S01]  /*be70*/  IMAD.IADD R6, R201, 0x1, -R4.reuse ;  /* 0x00000001c9067824 */ /* 0x100fe200078e0a04 */
[----:B------:R-:W-:Y:S01]  /*be80*/  FSEL R177, R8, -INF , !P1 ;  /* 0xff80000008b17808 */ /* 0x000fe20004800000 */
[----:B------:R1:W-:Y:S01]  /*be90*/  I2F R25, R5 ;  /* 0x0000000500197306 */ /* 0x0003e20000201400 */
[----:B------:R-:W-:Y:S01]  /*bea0*/  ISETP.GE.AND P1, PT, R2, R209, PT ;  /* 0x000000d10200720c */ /* 0x000fe20003f26270 */
[----:B-1----:R-:W-:Y:S01]  /*beb0*/  IMAD.MOV.U32 R5, RZ, RZ, R3 ;  /* 0x000000ffff057224 */ /* 0x002fe200078e0003 */
[----:B------:R-:W-:Y:S01]  /*bec0*/  IABS R3, R6 ;  /* 0x0000000600037213 */ /* 0x000fe20000000000 */
[----:B------:R-:W-:-:S04]  /*bed0*/  IMAD.IADD R6, R205, 0x1, -R4 ;  /* 0x00000001cd067824 */ /* 0x000fc800078e0a04 */
[----:B------:R1:W2:Y:S02]  /*bee0*/  I2F R13, R5 ;  /* 0x00000005000d7306 */ /* 0x0002a40000201400 */
[----:B-1----:R-:W-:Y:S01]  /*bef0*/  IMAD.MOV.U32 R5, RZ, RZ, R3 ;  /* 0x000000ffff057224 */ /* 0x002fe200078e0003 */
[----:B------:R-:W-:Y:S01]  /*bf00*/  IABS R3, R6 ;  /* 0x0000000600037213 */ /* 0x000fe20000000000 */
[----:B------:R-:W-:-:S04]  /*bf10*/  IMAD.IADD R6, R200, 0x1, -R2 ;  /* 0x00000001c8067824 */ /* 0x000fc800078e0a02 */
[----:B------:R1:W3:Y:S01]  /*bf20*/  I2F R22, R5 ;  /* 0x0000000500167306 */ /* 0x0002e20000201400 */
[----:B--2---:R-:W-:-:S05]  /*bf30*/  FFMA.FTZ R7, R13, -UR27, R38 ;  /* 0x8000001b0d077c23 */ /* 0x004fca0008010026 */
[----:B------:R-:W-:Y:S02]  /*bf40*/  FSEL R222, R7, -INF , !P4 ;  /* 0xff80000007de7808 */ /* 0x000fe40006000000 */
[----:B------:R-:W-:Y:S01]  /*bf50*/  ISETP.GE.AND P4, PT, R2, R207, PT ;  /* 0x000000cf0200720c */ /* 0x000fe20003f86270 */
[----:B-1----:R-:W-:Y:S01]  /*bf60*/  IMAD.MOV.U32 R5, RZ, RZ, R3 ;  /* 0x000000ffff057224 */ /* 0x002fe200078e0003 */
[----:B------:R-:W-:Y:S01]  /*bf70*/  IABS R3, R6 ;  /* 0x0000000600037213 */ /* 0x000fe20000000000 */
[----:B------:R-:W-:Y:S02]  /*bf80*/  FFMA.FTZ R6, R25, -UR27, R36 ;  /* 0x8000001b19067c23 */ /* 0x000fe40008010024 */
[----:B------:R1:W-:Y:S03]  /*bf90*/  I2F R12, R5 ;  /* 0x00000005000c7306 */ /* 0x0003e60000201400 */
[----:B------:R-:W-:-:S02]  /*bfa0*/  FSEL R215, R6, -INF , !P5 ;  /* 0xff80000006d77808 */ /* 0x000fc40006800000 */
[C---:B------:R-:W-:Y:S02]  /*bfb0*/  ISETP.LT.OR P5, PT, R2.reuse, R206, P3 ;  /* 0x000000ce0200720c */ /* 0x040fe40001fa1670 */
[C---:B------:R-:W-:Y:S01]  /*bfc0*/  ISETP.LT.OR P3, PT, R2.reuse, R204, P1 ;  /* 0x000000cc0200720c */ /* 0x040fe20000f61670 */
[----:B------:R2:W4:Y:S01]  /*bfd0*/  I2F R11, R3 ;  /* 0x00000003000b7306 */ /* 0x0005220000201400 */
[C---:B------:R-:W-:Y:S02]  /*bfe0*/  ISETP.LT.OR P1, PT, R2.reuse, R203, P0 ;  /* 0x000000cb0200720c */ /* 0x040fe40000721670 */
[----:B------:R-:W-:Y:S01]  /*bff0*/  ISETP.LT.OR P0, PT, R2, R202, P4 ;  /* 0x000000ca0200720c */ /* 0x000fe20002701670 */
[----:B-1----:R-:W-:-:S05]  /*c000*/  IMAD.IADD R5, R199, 0x1, -R2 ;  /* 0x00000001c7057824 */ /* 0x002fca00078e0a02 */
[----:B------:R-:W-:Y:S01]  /*c010*/  IABS R4, R5 ;  /* 0x0000000500047213 */ /* 0x000fe20000000000 */
[--C-:B------:R-:W-:Y:S02]  /*c020*/  IMAD.IADD R5, R205, 0x1, -R2.reuse ;  /* 0x00000001cd057824 */ /* 0x100fe400078e0a02 */
[----:B--2---:R-:W-:Y:S01]  /*c030*/  IMAD.IADD R3, R201, 0x1, -R2 ;  /* 0x00000001c9037824 */ /* 0x004fe200078e0a02 */
[----:B------:R1:W2:Y:S01]  /*c040*/  I2F R10, R4 ;  /* 0x00000004000a7306 */ /* 0x0002a20000201400 */
[----:B---3--:R-:W-:Y:S02]  /*c050*/  FFMA.FTZ R2, R22, -UR27, R16 ;  /* 0x8000001b16027c23 */ /* 0x008fe40008010010 */
[----:B----4-:R-:W-:Y:S01]  /*c060*/  FFMA.FTZ R7, R11, -UR27, R37 ;  /* 0x8000001b0b077c23 */ /* 0x010fe20008010025 */
[----:B------:R-:W-:Y:S02]  /*c070*/  IABS R3, R3 ;  /* 0x0000000300037213 */ /* 0x000fe40000000000 */
[----:B------:R-:W-:-:S02]  /*c080*/  FSEL R167, R2, -INF , !P6 ;  /* 0xff80000002a77808 */ /* 0x000fc40007000000 */
[----:B------:R-:W-:Y:S02]  /*c090*/  PLOP3.LUT P6, PT, PT, PT, UP0, 0x80, 0x0 ;  /* 0x000000000000781c */ /* 0x000fe40003fcf008 */
[----:B------:R-:W-:Y:S01]  /*c0a0*/  FSEL R213, R7, -INF , !P5 ;  /* 0xff80000007d57808 */ /* 0x000fe20006800000 */
[----:B-1----:R-:W-:Y:S01]  /*c0b0*/  IMAD.MOV.U32 R4, RZ, RZ, R3 ;  /* 0x000000ffff047224 */ /* 0x002fe200078e0003 */
[----:B------:R-:W-:Y:S01]  /*c0c0*/  IABS R3, R5 ;  /* 0x0000000500037213 */ /* 0x000fe20000000000 */
[----:B--2---:R-:W-:Y:S02]  /*c0d0*/  FFMA.FTZ R6, R10, -UR27, R39 ;  /* 0x8000001b0a067c23 */ /* 0x004fe40008010027 */
[----:B------:R1:W2:Y:S03]  /*c0e0*/  I2F R5, R4 ;  /* 0x0000000400057306 */ /* 0x0002a60000201400 */
[----:B------:R-:W-:-:S05]  /*c0f0*/  FSEL R214, R6, -INF , !P3 ;  /* 0xff80000006d67808 */ /* 0x000fca0005800000 */
[----:B------:R-:W3:Y:S01]  /*c100*/  I2F R3, R3 ;  /* 0x0000000300037306 */ /* 0x000ee20000201400 */
[----:B-1----:R-:W-:Y:S02]  /*c110*/  FFMA.FTZ R4, R12, -UR27, R18 ;  /* 0x8000001b0c047c23 */ /* 0x002fe40008010012 */
[----:B--2---:R-:W-:-:S03]  /*c120*/  FFMA.FTZ R5, R5, -UR27, R17 ;  /* 0x8000001b05057c23 */ /* 0x004fc60008010011 */
[----:B------:R-:W-:Y:S02]  /*c130*/  FSEL R175, R4, -INF , !P2 ;  /* 0xff80000004af7808 */ /* 0x000fe40005000000 */
[----:B------:R-:W-:Y:S01]  /*c140*/  ISETP.NE.AND P2, PT, R68, RZ, PT ;  /* 0x000000ff4400720c */ /* 0x000fe20003f45270 */
[----:B---3--:R-:W-:Y:S01]  /*c150*/  FFMA.FTZ R2, R3, -UR27, R19 ;  /* 0x8000001b03027c23 */ /* 0x008fe20008010013 */
[----:B------:R-:W-:-:S04]  /*c160*/  FSEL R166, R5, -INF , !P1 ;  /* 0xff80000005a67808 */ /* 0x000fc80004800000 */
[----:B------:R-:W-:Y:S01]  /*c170*/  FSEL R176, R2, -INF , !P0 ;  /* 0xff80000002b07808 */ /* 0x000fe20004000000 */
[----:B------:R-:W-:Y:S05]  /*c180*/  @!P6 BRA `(.L_x_1749) ;  /* 0x000003800000e947 */ /* 0x000fea0003800000 */
[----:B------:R-:W2:Y:S04]  /*c190*/  LDL.64 R144, [R1+0x58] ;  /* 0x0000580001907983 */ /* 0x000ea80000100a00 */
[----:B------:R-:W3:Y:S01]  /*c1a0*/  LDL.64 R74, [R1+0x50] ;  /* 0x00005000014a7983 */ /* 0x000ee20000100a00 */
[----:B------:R-:W-:Y:S01]  /*c1b0*/  UIADD3 UR34, UR32, -0x3, URZ ;  /* 0xfffffffd20227890 */ /* 0x000fe2000fffe03f */
[----:B------:R-:W-:Y:S01]  /*c1c0*/  IMAD.MOV.U32 R13, RZ, RZ, c[0x0][0x198] ;  /* 0x00006600ff0d7624 */ /* 0x000fe200078e00ff */
[----:B------:R-:W-:Y:S01]  /*c1d0*/  ULDC.64 UR4, c[0x0][0x198] ;  /* 0x0000660000047ab9 */ /* 0x000fe20000000a00 */
[----:B------:R-:W-:Y:S01]  /*c1e0*/  @!P2 IMAD.MOV.U32 R7, RZ, RZ, c[0x0][0x19c] ;  /* 0x00006700ff07a624 */ /* 0x000fe200078e00ff */
[----:B------:R-:W-:Y:S01]  /*c1f0*/  USHF.R.S32.HI UR33, URZ, 0x1f, UR34 ;  /* 0x0000001f3f217899 */ /* 0x000fe20008011422 */
[----:B------:R1:W-:Y:S01]  /*c200*/  @P2 STS.128 [R211+0x4000], RZ ;  /* 0x004000ffd3002388 */ /* 0x0003e20000000c00 */
        /* <DEDUP_REMOVED lines=9> */
[----:B------:R-:W-:Y:S02]  /*c2a0*/  @!P2 IADD3 R5, P5, R2, UR21, RZ ;  /* 0x000000150205ac10 */ /* 0x000fe4000ffbe0ff */
[----:B---3--:R-:W-:Y:S02]  /*c2b0*/  LEA.HI.X R3, R4, R75, R3, 0x6, P0 ;  /* 0x0000004b04037211 */ /* 0x008fe400000f3403 */
        /* <DEDUP_REMOVED lines=35> */
.L_x_1751:
[----:B------:R-:W-:Y:S05]  /*c4f0*/  BSYNC B0 ;  /* 0x0000000000007941 */ /* 0x000fea0003800000 */
.L_x_1750:
[----:B------:R-:W0:Y:S02]  /*c500*/  LDGDEPBAR ;  /* 0x00000000000079af */ /* 0x000e240000000000 */
.L_x_1749:
[----:B-1----:R-:W-:Y:S01]  /*c510*/  FMNMX.FTZ R2, R71, R53, !PT ;  /* 0x0000003547027209 */ /* 0x002fe20007810000 */
[----:B------:R-:W-:Y:S01]  /*c520*/  IMAD.WIDE.U32 R228, R251, -0x326172a9, RZ ;  /* 0xcd9e8d57fbe47825 */ /* 0x000fe200078e00ff */
[----:B------:R-:W-:Y:S01]  /*c530*/  USHF.L.U32 UR4, UR35, 0x1, URZ ;  /* 0x0000000123047899 */ /* 0x000fe2000800063f */
[----:B------:R-:W1:Y:S01]  /*c540*/  LDC.U8 R146, c[0x0][0x2d8] ;  /* 0x0000b600ff927b82 */ /* 0x000e620000000000 */
[----:B------:R-:W-:Y:S01]  /*c550*/  FMNMX.FTZ R2, R52, R2, !PT ;  /* 0x0000000234027209 */ /* 0x000fe20007810000 */
[----:B------:R-:W-:Y:S03]  /*c560*/  LDSM.16.MT88.4 R20, [R186+0x6000] ;  /* 0x00600000ba14783b */ /* 0x000fe60000004200 */
[----:B------:R-:W-:Y:S01]  /*c570*/  FMNMX.FTZ R2, R50, R2, !PT ;  /* 0x0000000232027209 */ /* 0x000fe20007810000 */
[----:B------:R-:W-:Y:S03]  /*c580*/  LDSM.16.MT88.4 R24, [R185+0x6000] ;  /* 0x00600000b918783b */ /* 0x000fe60000004200 */
[----:B------:R-:W-:Y:S01]  /*c590*/  FMNMX.FTZ R2, R48, R2, !PT ;  /* 0x0000000230027209 */ /* 0x000fe20007810000 */
[----:B------:R-:W-:Y:S03]  /*c5a0*/  LDSM.16.MT88.4 R16, [R188+0x6000] ;  /* 0x00600000bc10783b */ /* 0x000fe60000004200 */
[----:B------:R-:W-:Y:S01]  /*c5b0*/  FMNMX.FTZ R2, R58, R2, !PT ;  /* 0x000000023a027209 */ /* 0x000fe20007810000 */
[----:B------:R-:W-:Y:S03]  /*c5c0*/  LDSM.16.MT88.4 R36, [R187+0x6000] ;  /* 0x00600000bb24783b */ /* 0x000fe60000004200 */
        /* <DEDUP_REMOVED lines=22> */
[----:B------:R-:W2:Y:S01]  /*c730*/  SHFL.BFLY PT, R4, R2, 0x2, 0x1f ;  /* 0x0c401f0002047f89 */ /* 0x000ea200000e0000 */
[----:B------:R-:W-:Y:S02]  /*c740*/  FMNMX.FTZ R5, R158, R5, !PT ;  /* 0x000000059e057209 */ /* 0x000fe40007810000 */
[----:B-1----:R-:W-:Y:S01]  /*c750*/  PRMT R146, R146, 0x7054, R146 ;  /* 0x0000705492927816 */ /* 0x002fe20000000092 */
[----:B------:R-:W-:Y:S01]  /*c760*/  IMAD.WIDE.U32 R42, R3, -0x2daee0ad, RZ ;  /* 0xd2511f53032a7825 */ /* 0x000fe200078e00ff */
[----:B------:R-:W-:-:S04]  /*c770*/  FMNMX.FTZ R5, R154, R5, !PT ;  /* 0x000000059a057209 */ /* 0x000fc80007810000 */
[----:B------:R-:W-:-:S04]  /*c780*/  FMNMX.FTZ R5, R182, R5, !PT ;  /* 0x00000005b6057209 */ /* 0x000fc80007810000 */
[----:B------:R-:W-:-:S04]  /*c790*/  FMNMX.FTZ R5, R177, R5, !PT ;  /* 0x00000005b1057209 */ /* 0x000fc80007810000 */
[----:B------:R-:W-:-:S04]  /*c7a0*/  FMNMX.FTZ R5, R175, R5, !PT ;  /* 0x00000005af057209 */ /* 0x000fc80007810000 */
[----:B------:R-:W-:Y:S02]  /*c7b0*/  FMNMX.FTZ R5, R176, R5, !PT ;  /* 0x00000005b0057209 */ /* 0x000fe40007810000 */
[----:B--2---:R-:W-:Y:S01]  /*c7c0*/  FMNMX.FTZ R4, R2, R4, !PT ;  /* 0x0000000402047209 */ /* 0x004fe20007810000 */
[----:B------:R-:W-:Y:S02]  /*c7d0*/  IMAD.U32 R2, RZ, RZ, UR31 ;  /* 0x0000001fff027e24 */ /* 0x000fe4000f8e00ff */
[----:B------:R-:W1:Y:S03]  /*c7e0*/  SHFL.BFLY PT, R8, R5, 0x2, 0x1f ;  /* 0x0c401f0005087f89 */ /* 0x000e6600000e0000 */
[----:B------:R-:W-:Y:S01]  /*c7f0*/  LOP3.LUT R3, R235, UR4, R2, 0x96, !PT ;  /* 0x00000004eb037c12 */ /* 0x000fe2000f8e9602 */
[----:B------:R-:W2:Y:S01]  /*c800*/  SHFL.BFLY PT, R9, R4, 0x1, 0x1f ;  /* 0x0c201f0004097f89 */ /* 0x000ea200000e0000 */
[----:B------:R-:W-:Y:S01]  /*c810*/  LOP3.LUT R2, R43, UR15, R234, 0x96, !PT ;  /* 0x0000000f2b027c12 */ /* 0x000fe2000f8e96ea */
[----:B------:R-:W-:-:S02]  /*c820*/  UIADD3 UR4, UR4, 0x1, URZ ;  /* 0x0000000104047890 */ /* 0x000fc4000fffe03f */
[----:B------:R-:W-:-:S04]  /*c830*/  IMAD.WIDE.U32 R34, R3, -0x326172a9, RZ ;  /* 0xcd9e8d5703227825 */ /* 0x000fc800078e00ff */
[----:B------:R-:W-:Y:S01]  /*c840*/  IMAD.WIDE.U32 R32, R2, -0x326172a9, RZ ;  /* 0xcd9e8d5702207825 */ /* 0x000fe200078e00ff */
[----:B------:R-:W-:-:S04]  /*c850*/  LOP3.LUT R2, R35, UR16, R228, 0x96, !PT ;  /* 0x0000001023027c12 */ /* 0x000fc8000f8e96e4 */
[----:B------:R-:W-:Y:S01]  /*c860*/  LOP3.LUT R6, R33, UR14, R34, 0x96, !PT ;  /* 0x0000000e21067c12 */ /* 0x000fe2000f8e9622 */
[----:B------:R-:W-:-:S04]  /*c870*/  IMAD.WIDE.U32 R2, R2, -0x2daee0ad, RZ ;  /* 0xd2511f5302027825 */ /* 0x000fc800078e00ff */
[----:B------:R-:W-:Y:S01]  /*c880*/  IMAD.WIDE.U32 R6, R6, -0x2daee0ad, RZ ;  /* 0xd2511f5306067825 */ /* 0x000fe200078e00ff */
[----:B-1----:R-:W-:Y:S02]  /*c890*/  FMNMX.FTZ R5, R5, R8, !PT ;  /* 0x0000000805057209 */ /* 0x002fe40007810000 */
[----:B------:R-:W-:Y:S02]  /*c8a0*/  LOP3.LUT R3, R3, UR13, R42, 0x96, !PT ;  /* 0x0000000d03037c12 */ /* 0x000fe4000f8e962a */
[----:B------:R-:W-:Y:S01]  /*c8b0*/  LOP3.LUT R7, R7, UR11, R2, 0x96, !PT ;  /* 0x0000000b07077c12 */ /* 0x000fe2000f8e9602 */
[----:B------:R-:W1:Y:S01]  /*c8c0*/  SHFL.BFLY PT, R8, R5, 0x1, 0x1f ;  /* 0x0c201f0005087f89 */ /* 0x000e6200000e0000 */
[----:B--2---:R-:W-:Y:S01]  /*c8d0*/  FMNMX.FTZ R217, R4, R9, !PT ;  /* 0x0000000904d97209 */ /* 0x004fe20007810000 */
[----:B------:R-:W-:-:S03]  /*c8e0*/  IMAD.WIDE.U32 R2, R3, -0x326172a9, RZ ;  /* 0xcd9e8d5703027825 */ /* 0x000fc600078e00ff */
[----:B------:R-:W-:Y:S01]  /*c8f0*/  FSETP.NEU.FTZ.AND P1, PT, R217, -INF , PT ;  /* 0xff800000d900780b */ /* 0x000fe20003f3d000 */
[----:B------:R-:W-:Y:S01]  /*c900*/  IMAD.WIDE.U32 R30, R7, -0x326172a9, RZ ;  /* 0xcd9e8d57071e7825 */ /* 0x000fe200078e00ff */
[----:B------:R-:W-:-:S03]  /*c910*/  LOP3.LUT R3, R3, UR12, R32, 0x96, !PT ;  /* 0x0000000c03037c12 */ /* 0x000fc6000f8e9620 */
[----:B------:R-:W-:Y:S01]  /*c920*/  FMUL.FTZ R13, R217, c[0x0][0x23c] ;  /* 0x00008f00d90d7a20 */ /* 0x000fe20000410000 */
[----:B------:R-:W-:Y:S01]  /*c930*/  LOP3.LUT R4, R31, UR10, R2, 0x96, !PT ;  /* 0x0000000a1f047c12 */ /* 0x000fe2000f8e9602 */
[----:B------:R-:W-:-:S03]  /*c940*/  IMAD.WIDE.U32 R2, R3, -0x2daee0ad, RZ ;  /* 0xd2511f5303027825 */ /* 0x000fc600078e00ff */
[----:B------:R-:W-:Y:S01]  /*c950*/  FSEL R13, R13, RZ, P1 ;  /* 0x000000ff0d0d7208 */ /* 0x000fe20000800000 */
[----:B------:R-:W-:Y:S01]  /*c960*/  IMAD.WIDE.U32 R40, R4, -0x2daee0ad, RZ ;  /* 0xd2511f5304287825 */ /* 0x000fe200078e00ff */
[----:B------:R-:W-:-:S03]  /*c970*/  LOP3.LUT R6, R3, UR9, R6, 0x96, !PT ;  /* 0x0000000903067c12 */ /* 0x000fc6000f8e9606 */
[--C-:B------:R-:W-:Y:S01]  /*c980*/  FFMA.FTZ R3, R52, c[0x0][0x23c], -R13.reuse ;  /* 0x00008f0034037a23 */ /* 0x100fe2000001080d */
[----:B------:R-:W-:Y:S01]  /*c990*/  LOP3.LUT R2, R41, UR7, R2, 0x96, !PT ;  /* 0x0000000729027c12 */ /* 0x000fe2000f8e9602 */
[----:B------:R-:W-:Y:S02]  /*c9a0*/  IMAD.WIDE.U32 R28, R6, -0x326172a9, RZ ;  /* 0xcd9e8d57061c7825 */ /* 0x000fe400078e00ff */
[----:B------:R2:W-:Y:S01]  /*c9b0*/  MUFU.EX2 R230, R3 ;  /* 0x0000000300e67308 */ /* 0x0005e20000000800 */
[----:B-1----:R-:W-:Y:S01]  /*c9c0*/  FMNMX.FTZ R216, R5, R8, !PT ;  /* 0x0000000805d87209 */ /* 0x002fe20007810000 */
[--C-:B------:R-:W-:Y:S02]  /*c9d0*/  FFMA.FTZ R7, R53, c[0x0][0x23c], -R13.reuse ;  /* 0x00008f0035077a23 */ /* 0x100fe4000001080d */
[----:B------:R-:W-:Y:S01]  /*c9e0*/  FFMA.FTZ R5, R50, c[0x0][0x23c], -R13 ;  /* 0x00008f0032057a23 */ /* 0x000fe2000001080d */
[C---:B------:R-:W-:Y:S01]  /*c9f0*/  FSETP.NEU.FTZ.AND P0, PT, R216.reuse, -INF , PT ;  /* 0xff800000d800780b */ /* 0x040fe20003f1d000 */
[----:B------:R-:W-:-:S02]  /*ca00*/  FMUL.FTZ R12, R216, c[0x0][0x23c] ;  /* 0x00008f00d80c7a20 */ /* 0x000fc40000410000 */
[----:B------:R1:W-:Y:S03]  /*ca10*/  MUFU.EX2 R60, R7 ;  /* 0x00000007003c7308 */ /* 0x0003e60000000800 */
[----:B------:R-:W-:Y:S01]  /*ca20*/  FSEL R12, R12, RZ, P0 ;  /* 0x000000ff0c0c7208 */ /* 0x000fe20000000000 */
[----:B--2---:R-:W-:-:S04]  /*ca30*/  IMAD.WIDE.U32 R2, R2, -0x326172a9, RZ ;  /* 0xcd9e8d5702027825 */ /* 0x004fc800078e00ff */
[----:B------:R2:W-:Y:S01]  /*ca40*/  MUFU.EX2 R62, R5 ;  /* 0x00000005003e7308 */ /* 0x0005e20000000800 */
[----:B------:R-:W-:Y:S02]  /*ca50*/  LOP3.LUT R4, R3, UR17, R28, 0x96, !PT ;  /* 0x0000001103047c12 */ /* 0x000fe4000f8e961c */
[----:B------:R-:W-:Y:S01]  /*ca60*/  LOP3.LUT R3, R2, 0xffff, RZ, 0xc0, !PT ;  /* 0x0000ffff02037812 */ /* 0x000fe200078ec0ff */
[----:B-1----:R-:W-:Y:S01]  /*ca70*/  FFMA.FTZ R7, R48, c[0x0][0x23c], -R13 ;  /* 0x00008f0030077a23 */ /* 0x002fe2000001080d */
[----:B------:R-:W-:Y:S02]  /*ca80*/  LOP3.LUT R6, R2, 0xff, RZ, 0xc0, !PT ;  /* 0x000000ff02067812 */ /* 0x000fe400078ec0ff */
[----:B------:R-:W-:Y:S01]  /*ca90*/  SHF.R.U32.HI R9, RZ, 0x18, R2 ;  /* 0x00000018ff097819 */ /* 0x000fe20000011602 */
[----:B------:R1:W3:Y:S01]  /*caa0*/  MUFU.EX2 R231, R7 ;  /* 0x0000000700e77308 */ /* 0x0002e20000000800 */
[----:B------:R-:W-:Y:S02]  /*cab0*/  LOP3.LUT R8, R4, 0xff, RZ, 0xc0, !PT ;  /* 0x000000ff04087812 */ /* 0x000fe400078ec0ff */
[----:B--2---:R-:W-:-:S02]  /*cac0*/  SHF.R.U32.HI R5, RZ, 0x8, R3 ;  /* 0x00000008ff057819 */ /* 0x004fc40000011603 */
[----:B------:R-:W-:Y:S02]  /*cad0*/  SHF.R.U32.HI R3, RZ, 0x10, R2 ;  /* 0x00000010ff037819 */ /* 0x000fe40000011602 */
[----:B------:R-:W-:Y:S02]  /*cae0*/  LOP3.LUT R2, R4, 0xffff, RZ, 0xc0, !PT ;  /* 0x0000ffff04027812 */ /* 0x000fe400078ec0ff */
[----:B------:R-:W-:Y:S02]  /*caf0*/  PRMT R11, R6, 0x5410, R5 ;  /* 0x00005410060b7816 */ /* 0x000fe40000000005 */
[--C-:B------:R-:W-:Y:S02]  /*cb00*/  SHF.R.U32.HI R5, RZ, 0x10, R4.reuse ;  /* 0x00000010ff057819 */ /* 0x100fe40000011604 */
[----:B------:R-:W-:Y:S01]  /*cb10*/  SHF.R.U32.HI R6, RZ, 0x18, R4 ;  /* 0x00000018ff067819 */ /* 0x000fe20000011604 */
[--C-:B------:R-:W-:Y:S01]  /*cb20*/  FFMA.FTZ R4, R49, c[0x0][0x23c], -R12.reuse ;  /* 0x00008f0031047a23 */ /* 0x100fe2000001080c */
[----:B-1----:R-:W-:Y:S01]  /*cb30*/  LOP3.LUT R7, R3, 0xff, RZ, 0xc0, !PT ;  /* 0x000000ff03077812 */ /* 0x002fe200078ec0ff */
[----:B------:R-:W-:-:S02]  /*cb40*/  FFMA.FTZ R3, R51, c[0x0][0x23c], -R12 ;  /* 0x00008f0033037a23 */ /* 0x000fc4000001080c */
[----:B------:R1:W-:Y:S01]  /*cb50*/  MUFU.EX2 R46, R4 ;  /* 0x00000004002e7308 */ /* 0x0003e20000000800 */
[----:B------:R-:W-:Y:S02]  /*cb60*/  PRMT R10, R7, 0x5410, R9 ;  /* 0x00005410070a7816 */ /* 0x000fe40000000009 */
[----:B------:R-:W-:-:S05]  /*cb70*/  FMNMX.FTZ R7, R72, R226, !PT ;  /* 0x000000e248077209 */ /* 0x000fca0007810000 */
[----:B------:R2:W-:Y:S01]  /*cb80*/  MUFU.EX2 R61, R3 ;  /* 0x00000003003d7308 */ /* 0x0005e20000000800 */
[----:B-1----:R-:W-:-:S05]  /*cb90*/  FSEL R4, R216, RZ, P0 ;  /* 0x000000ffd8047208 */ /* 0x002fca0000000000 */
[----:B------:R-:W-:Y:S02]  /*cba0*/  FADD.FTZ R9, R70, -R4 ;  /* 0x8000000446097221 */ /* 0x000fe40000010000 */
[----:B------:R-:W-:Y:S01]  /*cbb0*/  FFMA.FTZ R4, R54, c[0x0][0x23c], -R12 ;  /* 0x00008f0036047a23 */ /* 0x000fe2000001080c */
[----:B--2---:R-:W-:Y:S01]  /*cbc0*/  SHF.R.U32.HI R3, RZ, 0x8, R2 ;  /* 0x00000008ff037819 */ /* 0x004fe20000011602 */
[----:B------:R-:W-:Y:S01]  /*cbd0*/  FMUL.FTZ R9, R9, c[0x0][0x23c] ;  /* 0x00008f0009097a20 */ /* 0x000fe20000410000 */
[----:B------:R-:W-:Y:S01]  /*cbe0*/  LOP3.LUT R2, R5, 0xff, RZ, 0xc0, !PT ;  /* 0x000000ff05027812 */ /* 0x000fe200078ec0ff */
[----:B------:R1:W-:Y:S01]  /*cbf0*/  MUFU.EX2 R47, R4 ;  /* 0x00000004002f7308 */ /* 0x0003e20000000800 */
[----:B------:R-:W-:Y:S02]  /*cc00*/  FSEL R5, R217, RZ, P1 ;  /* 0x000000ffd9057208 */ /* 0x000fe40000800000 */
[----:B------:R-:W-:Y:S02]  /*cc10*/  PRMT R15, R8, 0x5410, R3 ;  /* 0x00005410080f7816 */ /* 0x000fe40000000003 */
[----:B------:R-:W-:Y:S01]  /*cc20*/  FMNMX.FTZ R3, R73, R169, !PT ;  /* 0x000000a949037209 */ /* 0x000fe20007810000 */
[----:B------:R-:W-:Y:S01]  /*cc30*/  FADD.FTZ R8, R71, -R5 ;  /* 0x8000000547087221 */ /* 0x000fe20000010000 */
[----:B------:R-:W-:Y:S01]  /*cc40*/  PRMT R14, R2, 0x5410, R6 ;  /* 0x00005410020e7816 */ /* 0x000fe20000000006 */
[----:B------:R-:W-:Y:S01]  /*cc50*/  FFMA.FTZ R2, R55, c[0x0][0x23c], -R12 ;  /* 0x00008f0037027a23 */ /* 0x000fe2000001080c */
[----:B------:R-:W-:Y:S01]  /*cc60*/  FMNMX.FTZ R5, R171, R3, !PT ;  /* 0x00000003ab057209 */ /* 0x000fe20007810000 */
[----:B------:R-:W2:Y:S01]  /*cc70*/  MUFU.EX2 R144, R9 ;  /* 0x0000000900907308 */ /* 0x000ea20000000800 */
[----:B---3--:R-:W-:Y:S01]  /*cc80*/  F2FP.PACK_AB R3, R231, R62 ;  /* 0x0000003ee703723e */ /* 0x008fe200000000ff */
[----:B------:R-:W-:Y:S01]  /*cc90*/  FMUL.FTZ R8, R8, c[0x0][0x23c] ;  /* 0x00008f0008087a20 */ /* 0x000fe20000410000 */
[----:B------:R-:W-:-:S02]  /*cca0*/  FMNMX.FTZ R5, R162, R5, !PT ;  /* 0x00000005a2057209 */ /* 0x000fc40007810000 */
[----:B-1----:R-:W-:-:S03]  /*ccb0*/  FMNMX.FTZ R4, R227, R7, !PT ;  /* 0x00000007e3047209 */ /* 0x002fc60007810000 */
[----:B------:R1:W-:Y:S01]  /*ccc0*/  MUFU.EX2 R63, R2 ;  /* 0x00000002003f7308 */ /* 0x0003e20000000800 */
[----:B------:R-:W-:Y:S02]  /*ccd0*/  FMNMX.FTZ R5, R59, R5, !PT ;  /* 0x000000053b057209 */ /* 0x000fe40007810000 */
[----:B------:R-:W-:Y:S02]  /*cce0*/  FMNMX.FTZ R4, R168, R4, !PT ;  /* 0x00000004a8047209 */ /* 0x000fe40007810000 */
[----:B------:R-:W-:-:S03]  /*ccf0*/  FMNMX.FTZ R5, R183, R5, !PT ;  /* 0x00000005b7057209 */ /* 0x000fc60007810000 */
[----:B------:R-:W3:Y:S01]  /*cd00*/  MUFU.EX2 R145, R8 ;  /* 0x0000000800917308 */ /* 0x000ee20000000800 */
[-C--:B--2---:R-:W-:Y:S02]  /*cd10*/  FMUL.FTZ R118, R118, R144.reuse ;  /* 0x0000009076767220 */ /* 0x084fe40000410000 */
[-C--:B------:R-:W-:Y:S02]  /*cd20*/  FMUL.FTZ R119, R119, R144.reuse ;  /* 0x0000009077777220 */ /* 0x080fe40000410000 */
[-C--:B------:R-:W-:Y:S02]  /*cd30*/  FMUL.FTZ R90, R90, R144.reuse ;  /* 0x000000905a5a7220 */ /* 0x080fe40000410000 */
[-C--:B------:R-:W-:Y:S01]  /*cd40*/  FMUL.FTZ R91, R91, R144.reuse ;  /* 0x000000905b5b7220 */ /* 0x080fe20000410000 */
[----:B-1----:R-:W-:Y:S01]  /*cd50*/  HSET2.LE.AND R2, R11, R146, PT ;  /* 0x000000920b027233 */ /* 0x002fe20003803000 */
[-C--:B------:R-:W-:Y:S02]  /*cd60*/  FMUL.FTZ R102, R102, R144.reuse ;  /* 0x0000009066667220 */ /* 0x080fe40000410000 */
[----:B------:R-:W-:-:S02]  /*cd70*/  FMUL.FTZ R103, R103, R144 ;  /* 0x0000009067677220 */ /* 0x000fc40000410000 */
[----:B------:R-:W-:Y:S01]  /*cd80*/  LOP3.LUT R6, R2, R3, RZ, 0xc0, !PT ;  /* 0x0000000302067212 */ /* 0x000fe200078ec0ff */
[--C-:B------:R-:W-:Y:S01]  /*cd90*/  HSET2.LE.AND R2, R10, R146.reuse, PT ;  /* 0x000000920a027233 */ /* 0x100fe20003803000 */
[----:B------:R-:W-:Y:S01]  /*cda0*/  F2FP.PACK_AB R3, R46, R61 ;  /* 0x0000003d2e03723e */ /* 0x000fe200000000ff */
[----:B---3--:R-:W-:Y:S01]  /*cdb0*/  FMUL.FTZ R116, R116, R145 ;  /* 0x0000009174747220 */ /* 0x008fe20000410000 */
[----:B------:R-:W-:Y:S01]  /*cdc0*/  F2FP.PACK_AB R8, R47, R63 ;  /* 0x0000003f2f08723e */ /* 0x000fe200000000ff */
[----:B------:R-:W-:Y:S01]  /*cdd0*/  FMUL.FTZ R117, R117, R145 ;  /* 0x0000009175757220 */ /* 0x000fe20000410000 */
[----:B------:R-:W-:Y:S01]  /*cde0*/  LOP3.LUT R7, R2, R3, RZ, 0xc0, !PT ;  /* 0x0000000302077212 */ /* 0x000fe200078ec0ff */
[-C--:B------:R-:W-:Y:S01]  /*cdf0*/  FMUL.FTZ R88, R88, R145.reuse ;  /* 0x0000009158587220 */ /* 0x080fe20000410000 */
[----:B------:R-:W-:Y:S01]  /*ce00*/  FMNMX.FTZ R2, R160, R4, !PT ;  /* 0x00000004a0027209 */ /* 0x000fe20007810000 */
[----:B------:R-:W-:Y:S01]  /*ce10*/  FMUL.FTZ R89, R89, R145 ;  /* 0x0000009159597220 */ /* 0x000fe20000410000 */
[----:B------:R-:W-:Y:S01]  /*ce20*/  FMNMX.FTZ R3, R181, R5, !PT ;  /* 0x00000005b5037209 */ /* 0x000fe20007810000 */
[--C-:B------:R-:W-:Y:S01]  /*ce30*/  HSET2.LE.AND R5, R14, R146.reuse, PT ;  /* 0x000000920e057233 */ /* 0x100fe20003803000 */
[----:B------:R-:W-:Y:S01]  /*ce40*/  FMNMX.FTZ R9, R233, R2, !PT ;  /* 0x00000002e9097209 */ /* 0x000fe20007810000 */
[----:B------:R-:W-:Y:S01]  /*ce50*/  HSET2.LE.AND R2, R15, R146, PT ;  /* 0x000000920f027233 */ /* 0x000fe20003803000 */
[----:B------:R-:W-:Y:S01]  /*ce60*/  FMNMX.FTZ R4, R172, R3, !PT ;  /* 0x00000003ac047209 */ /* 0x000fe20007810000 */
[-C--:B------:R-:W-:Y:S01]  /*ce70*/  FMUL.FTZ R100, R100, R145.reuse ;  /* 0x0000009164647220 */ /* 0x080fe20000410000 */
[----:B------:R-:W-:Y:S01]  /*ce80*/  F2FP.PACK_AB R3, R230, R60 ;  /* 0x0000003ce603723e */ /* 0x000fe200000000ff */
        /* <DEDUP_REMOVED lines=39> */
[----:B------:R-:W-:Y:S01]  /*d100*/  LOP3.LUT R5, R5, R8, RZ, 0xc0, !PT ;  /* 0x0000000805057212 */ /* 0x000fe200078ec0ff */
[----:B------:R-:W-:Y:S01]  /*d110*/  FMUL.FTZ R139, R139, R144 ;  /* 0x000000908b8b7220 */ /* 0x000fe20000410000 */
[----:B------:R-:W1:Y:S01]  /*d120*/  SHFL.BFLY PT, R8, R2, 0x2, 0x1f ;  /* 0x0c401f0002087f89 */ /* 0x000e6200000e0000 */
[----:B------:R-:W-:-:S04]  /*d130*/  FMNMX.FTZ R3, R222, R3, !PT ;  /* 0x00000003de037209 */ /* 0x000fc80007810000 */
[----:B------:R-:W-:Y:S01]  /*d140*/  FMNMX.FTZ R3, R214, R3, !PT ;  /* 0x00000003d6037209 */ /* 0x000fe20007810000 */
[C---:B------:R-:W-:Y:S07]  /*d150*/  HMMA.16816.F32 R76, R4.reuse, R20, R116 ;  /* 0x00000014044c723c */ /* 0x040fee0000001874 */
[----:B------:R-:W-:Y:S01]  /*d160*/  IMAD.WIDE.U32 R118, R244, -0x326172a9, RZ ;  /* 0xcd9e8d57f4767825 */ /* 0x000fe200078e00ff */
[C---:B------:R-:W-:Y:S08]  /*d170*/  HMMA.16816.F32 R68, R4.reuse, R26, R88 ;  /* 0x0000001a0444723c */ /* 0x040ff00000001858 */
[----:B------:R-:W-:Y:S01]  /*d180*/  HMMA.16816.F32 R148, R4, R16, R100 ;  /* 0x000000100494723c */ /* 0x000fe20000001864 */
[----:B-1----:R-:W-:-:S07]  /*d190*/  FMNMX.FTZ R2, R2, R8, !PT ;  /* 0x0000000802027209 */ /* 0x002fce0007810000 */
        /* <DEDUP_REMOVED lines=10> */
[----:B------:R-:W1:Y:S01]  /*d240*/  SHFL.BFLY PT, R7, R3, 0x2, 0x1f ;  /* 0x0c401f0003077f89 */ /* 0x000e6200000e0000 */
[----:B------:R-:W-:Y:S02]  /*d250*/  IMAD.MOV.U32 R132, RZ, RZ, R47 ;  /* 0x000000ffff847224 */ /* 0x000fe400078e002f */
[----:B------:R-:W-:Y:S02]  /*d260*/  IMAD.MOV.U32 R133, RZ, RZ, R230 ;  /* 0x000000ffff857224 */ /* 0x000fe400078e00e6 */
[----:B------:R-:W-:Y:S01]  /*d270*/  IMAD.MOV.U32 R135, RZ, RZ, R63 ;  /* 0x000000ffff877224 */ /* 0x000fe200078e003f */
[----:B------:R-:W-:Y:S01]  /*d280*/  LOP3.LUT R4, R119, R243, RZ, 0x3c, !PT ;  /* 0x000000f377047212 */ /* 0x000fe200078e3cff */
[----:B------:R-:W-:Y:S01]  /*d290*/  IMAD.MOV.U32 R138, RZ, RZ, R62 ;  /* 0x000000ffff8a7224 */ /* 0x000fe200078e003e */
[----:B------:R-:W-:Y:S01]  /*d2a0*/  LOP3.LUT R6, R35, UR16, R118, 0x96, !PT ;  /* 0x0000001023067c12 */ /* 0x000fe2000f8e9676 */
[----:B------:R-:W-:Y:S01]  /*d2b0*/  IMAD.MOV.U32 R137, RZ, RZ, R61 ;  /* 0x000000ffff897224 */ /* 0x000fe200078e003d */
[----:B------:R-:W-:Y:S01]  /*d2c0*/  LOP3.LUT R5, R225, UR14, R34, 0x96, !PT ;  /* 0x0000000ee1057c12 */ /* 0x000fe2000f8e9622 */
[----:B------:R-:W-:-:S02]  /*d2d0*/  IMAD R116, R4, -0x2daee0ad, RZ ;  /* 0xd2511f5304747824 */ /* 0x000fc400078e02ff */
[----:B------:R-:W-:-:S04]  /*d2e0*/  IMAD.WIDE.U32 R10, R6, -0x2daee0ad, RZ ;  /* 0xd2511f53060a7825 */ /* 0x000fc800078e00ff */
[----:B------:R-:W-:Y:S01]  /*d2f0*/  IMAD.WIDE.U32 R14, R5, -0x2daee0ad, RZ ;  /* 0xd2511f53050e7825 */ /* 0x000fe200078e00ff */
[----:B------:R-:W-:-:S04]  /*d300*/  LOP3.LUT R5, R11, UR13, R116, 0x96, !PT ;  /* 0x0000000d0b057c12 */ /* 0x000fc8000f8e9674 */
[----:B------:R-:W-:Y:S01]  /*d310*/  LOP3.LUT R4, R15, UR11, R10, 0x96, !PT ;  /* 0x0000000b0f047c12 */ /* 0x000fe2000f8e960a */
[----:B------:R-:W-:Y:S01]  /*d320*/  IMAD.WIDE.U32 R8, R5, -0x326172a9, RZ ;  /* 0xcd9e8d5705087825 */ /* 0x000fe200078e00ff */
[----:B------:R-:W2:Y:S01]  /*d330*/  SHFL.BFLY PT, R10, R2, 0x1, 0x1f ;  /* 0x0c201f00020a7f89 */ /* 0x000ea200000e0000 */
[----:B-1----:R-:W-:Y:S02]  /*d340*/  FMNMX.FTZ R3, R3, R7, !PT ;  /* 0x0000000703037209 */ /* 0x002fe40007810000 */
[----:B------:R-:W-:Y:S01]  /*d350*/  IMAD.WIDE.U32 R74, R4, -0x326172a9, RZ ;  /* 0xcd9e8d57044a7825 */ /* 0x000fe200078e00ff */
[----:B------:R-:W-:-:S04]  /*d360*/  LOP3.LUT R4, R9, UR12, R224, 0x96, !PT ;  /* 0x0000000c09047c12 */ /* 0x000fc8000f8e96e0 */
[----:B------:R-:W-:Y:S01]  /*d370*/  LOP3.LUT R6, R75, UR10, R8, 0x96, !PT ;  /* 0x0000000a4b067c12 */ /* 0x000fe2000f8e9608 */
[----:B------:R-:W-:-:S04]  /*d380*/  IMAD.WIDE.U32 R4, R4, -0x2daee0ad, RZ ;  /* 0xd2511f5304047825 */ /* 0x000fc800078e00ff */
[----:B------:R-:W-:Y:S01]  /*d390*/  IMAD.WIDE.U32 R44, R6, -0x2daee0ad, RZ ;  /* 0xd2511f53062c7825 */ /* 0x000fe200078e00ff */
[----:B------:R-:W-:Y:S01]  /*d3a0*/  LOP3.LUT R7, R5, UR9, R14, 0x96, !PT ;  /* 0x0000000905077c12 */ /* 0x000fe2000f8e960e */
[----:B------:R-:W1:Y:S02]  /*d3b0*/  SHFL.BFLY PT, R6, R3, 0x1, 0x1f ;  /* 0x0c201f0003067f89 */ /* 0x000e6400000e0000 */
[----:B------:R-:W-:Y:S01]  /*d3c0*/  FFMA.FTZ R14, R161, c[0x0][0x23c], -R12 ;  /* 0x00008f00a10e7a23 */ /* 0x000fe2000001080c */
[----:B------:R-:W-:Y:S01]  /*d3d0*/  LOP3.LUT R4, R45, UR7, R4, 0x96, !PT ;  /* 0x000000072d047c12 */ /* 0x000fe2000f8e9604 */
[----:B------:R-:W-:Y:S02]  /*d3e0*/  IMAD.WIDE.U32 R34, R7, -0x326172a9, RZ ;  /* 0xcd9e8d5707227825 */ /* 0x000fe400078e00ff */
[----:B------:R-:W-:Y:S02]  /*d3f0*/  MUFU.EX2 R229, R14 ;  /* 0x0000000e00e57308 */ /* 0x000fe40000000800 */
[----:B------:R-:W-:Y:S01]  /*d400*/  IMAD.WIDE.U32 R4, R4, -0x326172a9, RZ ;  /* 0xcd9e8d5704047825 */ /* 0x000fe200078e00ff */
[----:B--2---:R-:W-:-:S04]  /*d410*/  FMNMX.FTZ R219, R2, R10, !PT ;  /* 0x0000000a02db7209 */ /* 0x004fc80007810000 */
[C---:B------:R-:W-:Y:S01]  /*d420*/  FSETP.NEU.FTZ.AND P1, PT, R219.reuse, -INF , PT ;  /* 0xff800000db00780b */ /* 0x040fe20003f3d000 */
[----:B------:R-:W-:Y:S01]  /*d430*/  FMUL.FTZ R2, R219, c[0x0][0x23c] ;  /* 0x00008f00db027a20 */ /* 0x000fe20000410000 */
[C---:B------:R-:W-:Y:S02]  /*d440*/  LOP3.LUT R8, R4.reuse, 0xffff, RZ, 0xc0, !PT ;  /* 0x0000ffff04087812 */ /* 0x040fe400078ec0ff */
[----:B------:R-:W-:Y:S02]  /*d450*/  LOP3.LUT R9, R4, 0xff, RZ, 0xc0, !PT ;  /* 0x000000ff04097812 */ /* 0x000fe400078ec0ff */
[----:B------:R-:W-:Y:S02]  /*d460*/  FSEL R2, R2, RZ, P1 ;  /* 0x000000ff02027208 */ /* 0x000fe40000800000 */
[----:B------:R-:W-:Y:S02]  /*d470*/  SHF.R.U32.HI R8, RZ, 0x8, R8 ;  /* 0x00000008ff087819 */ /* 0x000fe40000011608 */
[----:B-1----:R-:W-:Y:S01]  /*d480*/  FMNMX.FTZ R218, R3, R6, !PT ;  /* 0x0000000603da7209 */ /* 0x002fe20007810000 */
[----:B------:R-:W-:Y:S01]  /*d490*/  FFMA.FTZ R3, R169, c[0x0][0x23c], -R2 ;  /* 0x00008f00a9037a23 */ /* 0x000fe20000010802 */
[--C-:B------:R-:W-:Y:S01]  /*d4a0*/  SHF.R.U32.HI R6, RZ, 0x10, R4.reuse ;  /* 0x00000010ff067819 */ /* 0x100fe20000011604 */
[----:B------:R-:W-:Y:S01]  /*d4b0*/  IMAD.MOV.U32 R169, RZ, RZ, R231 ;  /* 0x000000ffffa97224 */ /* 0x000fe200078e00e7 */
[----:B------:R-:W-:Y:S01]  /*d4c0*/  SHF.R.U32.HI R4, RZ, 0x18, R4 ;  /* 0x00000018ff047819 */ /* 0x000fe20000011604 */
[----:B------:R1:W-:Y:S01]  /*d4d0*/  MUFU.EX2 R117, R3 ;  /* 0x0000000300757308 */ /* 0x0003e20000000800 */
[----:B------:R-:W-:-:S02]  /*d4e0*/  LOP3.LUT R6, R6, 0xff, RZ, 0xc0, !PT ;  /* 0x000000ff06067812 */ /* 0x000fc400078ec0ff */
[----:B------:R-:W-:Y:S02]  /*d4f0*/  PRMT R10, R9, 0x5410, R8 ;  /* 0x00005410090a7816 */ /* 0x000fe40000000008 */
[----:B------:R-:W-:Y:S01]  /*d500*/  PRMT R9, R6, 0x5410, R4 ;  /* 0x0000541006097816 */ /* 0x000fe20000000004 */
[----:B------:R-:W-:Y:S01]  /*d510*/  FFMA.FTZ R6, R59, c[0x0][0x23c], -R2 ;  /* 0x00008f003b067a23 */ /* 0x000fe20000010802 */
[----:B------:R-:W-:Y:S01]  /*d520*/  LOP3.LUT R4, R5, UR17, R34, 0x96, !PT ;  /* 0x0000001105047c12 */ /* 0x000fe2000f8e9622 */
[----:B------:R-:W-:Y:S01]  /*d530*/  FFMA.FTZ R5, R162, c[0x0][0x23c], -R2 ;  /* 0x00008f00a2057a23 */ /* 0x000fe20000010802 */
[----:B------:R-:W-:Y:S01]  /*d540*/  FSETP.NEU.FTZ.AND P0, PT, R218, -INF , PT ;  /* 0xff800000da00780b */ /* 0x000fe20003f1d000 */
[----:B------:R-:W-:Y:S01]  /*d550*/  MUFU.EX2 R136, R6 ;  /* 0x0000000600887308 */ /* 0x000fe20000000800 */
[----:B------:R-:W-:Y:S02]  /*d560*/  IMAD.MOV.U32 R162, RZ, RZ, R46 ;  /* 0x000000ffffa27224 */ /* 0x000fe400078e002e */
[----:B-1----:R-:W-:-:S05]  /*d570*/  FFMA.FTZ R3, R171, c[0x0][0x23c], -R2 ;  /* 0x00008f00ab037a23 */ /* 0x002fca0000010802 */
[----:B------:R1:W2:Y:S08]  /*d580*/  MUFU.EX2 R139, R5 ;  /* 0x00000005008b7308 */ /* 0x0002b00000000800 */
[----:B------:R3:W-:Y:S01]  /*d590*/  MUFU.EX2 R252, R3 ;  /* 0x0000000300fc7308 */ /* 0x0007e20000000800 */
[----:B-1----:R-:W-:-:S04]  /*d5a0*/  LOP3.LUT R5, R4, 0xffff, RZ, 0xc0, !PT ;  /* 0x0000ffff04057812 */ /* 0x002fc800078ec0ff */
[----:B------:R-:W-:Y:S02]  /*d5b0*/  SHF.R.U32.HI R6, RZ, 0x8, R5 ;  /* 0x00000008ff067819 */ /* 0x000fe40000011605 */
[----:B------:R-:W-:Y:S01]  /*d5c0*/  LOP3.LUT R5, R4, 0xff, RZ, 0xc0, !PT ;  /* 0x000000ff04057812 */ /* 0x000fe200078ec0ff */
[----:B---3--:R-:W-:-:S03]  /*d5d0*/  FMUL.FTZ R3, R218, c[0x0][0x23c] ;  /* 0x00008f00da037a20 */ /* 0x008fc60000410000 */
[----:B------:R-:W-:Y:S02]  /*d5e0*/  PRMT R8, R5, 0x5410, R6 ;  /* 0x0000541005087816 */ /* 0x000fe40000000006 */
[----:B------:R-:W-:Y:S02]  /*d5f0*/  SHF.R.U32.HI R6, RZ, 0x10, R4 ;  /* 0x00000010ff067819 */ /* 0x000fe40000011604 */
[----:B------:R-:W-:-:S05]  /*d600*/  FSEL R3, R3, RZ, P0 ;  /* 0x000000ff03037208 */ /* 0x000fca0000000000 */
[--C-:B------:R-:W-:Y:S02]  /*d610*/  FFMA.FTZ R5, R168, c[0x0][0x23c], -R3.reuse ;  /* 0x00008f00a8057a23 */ /* 0x100fe40000010803 */
[----:B------:R-:W-:Y:S02]  /*d620*/  FFMA.FTZ R7, R226, c[0x0][0x23c], -R3 ;  /* 0x00008f00e2077a23 */ /* 0x000fe40000010803 */
[----:B------:R1:W-:Y:S08]  /*d630*/  MUFU.EX2 R251, R5 ;  /* 0x0000000500fb7308 */ /* 0x0003f00000000800 */
[----:B------:R3:W-:Y:S01]  /*d640*/  MUFU.EX2 R249, R7 ;  /* 0x0000000700f97308 */ /* 0x0007e20000000800 */
[----:B-1----:R-:W-:-:S02]  /*d650*/  SHF.R.U32.HI R5, RZ, 0x18, R4 ;  /* 0x00000018ff057819 */ /* 0x002fc40000011604 */
[----:B------:R-:W-:Y:S01]  /*d660*/  LOP3.LUT R4, R6, 0xff, RZ, 0xc0, !PT ;  /* 0x000000ff06047812 */ /* 0x000fe200078ec0ff */
[----:B------:R-:W-:-:S04]  /*d670*/  FFMA.FTZ R6, R160, c[0x0][0x23c], -R3 ;  /* 0x00008f00a0067a23 */ /* 0x000fc80000010803 */
[----:B------:R1:W4:Y:S01]  /*d680*/  MUFU.EX2 R250, R6 ;  /* 0x0000000600fa7308 */ /* 0x0003220000000800 */
[----:B---3--:R-:W-:Y:S01]  /*d690*/  PRMT R7, R4, 0x5410, R5 ;  /* 0x0000541004077816 */ /* 0x008fe20000000005 */
[----:B------:R-:W-:Y:S01]  /*d6a0*/  FFMA.FTZ R4, R227, c[0x0][0x23c], -R3 ;  /* 0x00008f00e3047a23 */ /* 0x000fe20000010803 */
[----:B------:R-:W-:-:S05]  /*d6b0*/  FSEL R5, R219, RZ, P1 ;  /* 0x000000ffdb057208 */ /* 0x000fca0000800000 */
[----:B------:R-:W-:Y:S01]  /*d6c0*/  FADD.FTZ R5, R73, -R5 ;  /* 0x8000000549057221 */ /* 0x000fe20000010000 */
[----:B------:R3:W-:Y:S03]  /*d6d0*/  MUFU.EX2 R248, R4 ;  /* 0x0000000400f87308 */ /* 0x0007e60000000800 */
[----:B------:R-:W-:Y:S01]  /*d6e0*/  FMUL.FTZ R11, R5, c[0x0][0x23c] ;  /* 0x00008f00050b7a20 */ /* 0x000fe20000410000 */
[----:B--2---:R-:W-:Y:S02]  /*d6f0*/  F2FP.PACK_AB R5, R136, R139 ;  /* 0x0000008b8805723e */ /* 0x004fe400000000ff */
[----:B-1----:R-:W-:Y:S02]  /*d700*/  FSEL R6, R218, RZ, P0 ;  /* 0x000000ffda067208 */ /* 0x002fe40000000000 */
[----:B------:R-:W1:Y:S03]  /*d710*/  MUFU.EX2 R47, R11 ;  /* 0x0000000b002f7308 */ /* 0x000e660000000800 */
[----:B------:R-:W-:Y:S01]  /*d720*/  FADD.FTZ R6, R72, -R6 ;  /* 0x8000000648067221 */ /* 0x000fe20000010000 */
[----:B---3--:R-:W-:-:S03]  /*d730*/  HSET2.LE.AND R4, R10, R146, PT ;  /* 0x000000920a047233 */ /* 0x008fc60003803000 */
[----:B------:R-:W-:Y:S02]  /*d740*/  FMUL.FTZ R6, R6, c[0x0][0x23c] ;  /* 0x00008f0006067a20 */ /* 0x000fe40000410000 */
[----:B------:R-:W-:Y:S01]  /*d750*/  LOP3.LUT R10, R4, R5, RZ, 0xc0, !PT ;  /* 0x00000005040a7212 */ /* 0x000fe200078ec0ff */
[--C-:B------:R-:W-:Y:S01]  /*d760*/  HSET2.LE.AND R4, R9, R146.reuse, PT ;  /* 0x0000009209047233 */ /* 0x100fe20003803000 */
[----:B----4-:R-:W-:Y:S01]  /*d770*/  F2FP.PACK_AB R5, R250, R251 ;  /* 0x000000fbfa05723e */ /* 0x010fe200000000ff */
[----:B------:R-:W2:Y:S01]  /*d780*/  MUFU.EX2 R46, R6 ;  /* 0x00000006002e7308 */ /* 0x000ea20000000800 */
[----:B-1----:R-:W-:Y:S02]  /*d790*/  FMUL.FTZ R96, R96, R47 ;  /* 0x0000002f60607220 */ /* 0x002fe40000410000 */
[----:B------:R-:W-:Y:S01]  /*d7a0*/  LOP3.LUT R11, R4, R5, RZ, 0xc0, !PT ;  /* 0x00000005040b7212 */ /* 0x000fe200078ec0ff */
[----:B------:R-:W-:Y:S01]  /*d7b0*/  HSET2.LE.AND R4, R8, R146, PT ;  /* 0x0000009208047233 */ /* 0x000fe20003803000 */
[----:B------:R-:W-:Y:S01]  /*d7c0*/  F2FP.PACK_AB R5, R252, R117 ;  /* 0x00000075fc05723e */ /* 0x000fe200000000ff */
[----:B------:R-:W-:-:S02]  /*d7d0*/  FMUL.FTZ R97, R97, R47 ;  /* 0x0000002f61617220 */ /* 0x000fc40000410000 */
[----:B------:R-:W-:Y:S01]  /*d7e0*/  FMUL.FTZ R108, R108, R47 ;  /* 0x0000002f6c6c7220 */ /* 0x000fe20000410000 */
[----:B------:R-:W-:Y:S01]  /*d7f0*/  LOP3.LUT R8, R4, R5, RZ, 0xc0, !PT ;  /* 0x0000000504087212 */ /* 0x000fe200078ec0ff */
[----:B------:R-:W-:Y:S01]  /*d800*/  HSET2.LE.AND R4, R7, R146, PT ;  /* 0x0000009207047233 */ /* 0x000fe20003803000 */
[----:B------:R-:W-:Y:S01]  /*d810*/  F2FP.PACK_AB R5, R248, R249 ;  /* 0x000000f9f805723e */ /* 0x000fe200000000ff */
[-C--:B------:R-:W-:Y:S02]  /*d820*/  FMUL.FTZ R109, R109, R47.reuse ;  /* 0x0000002f6d6d7220 */ /* 0x080fe40000410000 */
[----:B------:R-:W-:Y:S01]  /*d830*/  FMUL.FTZ R80, R80, R47 ;  /* 0x0000002f50507220 */ /* 0x000fe20000410000 */
[----:B------:R-:W-:Y:S01]  /*d840*/  LOP3.LUT R9, R4, R5, RZ, 0xc0, !PT ;  /* 0x0000000504097212 */ /* 0x000fe200078ec0ff */
[----:B------:R-:W-:Y:S01]  /*d850*/  FFMA.FTZ R4, R58, c[0x0][0x23c], -R13 ;  /* 0x00008f003a047a23 */ /* 0x000fe2000001080d */
[----:B------:R-:W-:Y:S01]  /*d860*/  LOP3.LUT R5, R29, UR8, R30, 0x96, !PT ;  /* 0x000000081d057c12 */ /* 0x000fe2000f8e961e */
[-C--:B--2---:R-:W-:Y:S01]  /*d870*/  FMUL.FTZ R98, R98, R46.reuse ;  /* 0x0000002e62627220 */ /* 0x084fe20000410000 */
[----:B------:R-:W-:Y:S01]  /*d880*/  LDSM.16.MT88.4 R28, [R188+0x6800] ;  /* 0x00680000bc1c783b */ /* 0x000fe20000004200 */
[----:B------:R1:W-:Y:S01]  /*d890*/  MUFU.EX2 R247, R4 ;  /* 0x0000000400f77308 */ /* 0x0003e20000000800 */
[----:B------:R-:W-:-:S02]  /*d8a0*/  FMUL.FTZ R99, R99, R46 ;  /* 0x0000002e63637220 */ /* 0x000fc40000410000 */
[----:B------:R-:W-:Y:S02]  /*d8b0*/  FFMA.FTZ R6, R147, c[0x0][0x23c], -R13 ;  /* 0x00008f0093067a23 */ /* 0x000fe4000001080d */
[-C--:B------:R-:W-:Y:S02]  /*d8c0*/  FMUL.FTZ R110, R110, R46.reuse ;  /* 0x0000002e6e6e7220 */ /* 0x080fe40000410000 */
[-C--:B------:R-:W-:Y:S01]  /*d8d0*/  FMUL.FTZ R111, R111, R46.reuse ;  /* 0x0000002e6f6f7220 */ /* 0x080fe20000410000 */
[----:B------:R-:W-:Y:S01]  /*d8e0*/  HMMA.16816.F32 R96, R8, R16, R96 ;  /* 0x000000100860723c */ /* 0x000fe20000001860 */
[----:B------:R-:W-:Y:S01]  /*d8f0*/  MUFU.EX2 R245, R6 ;  /* 0x0000000600f57308 */ /* 0x000fe20000000800 */
[----:B------:R-:W-:Y:S02]  /*d900*/  FMUL.FTZ R81, R81, R47 ;  /* 0x0000002f51517220 */ /* 0x000fe40000410000 */
[-C--:B------:R-:W-:Y:S02]  /*d910*/  FMUL.FTZ R82, R82, R46.reuse ;  /* 0x0000002e52527220 */ /* 0x080fe40000410000 */
[----:B------:R-:W-:-:S02]  /*d920*/  FMUL.FTZ R83, R83, R46 ;  /* 0x0000002e53537220 */ /* 0x000fc40000410000 */
[----:B-1----:R-:W-:Y:S01]  /*d930*/  FFMA.FTZ R4, R57, c[0x0][0x23c], -R13 ;  /* 0x00008f0039047a23 */ /* 0x002fe2000001080d */
[C---:B------:R-:W-:Y:S01]  /*d940*/  HMMA.16816.F32 R60, R8.reuse, R18, R108 ;  /* 0x00000012083c723c */ /* 0x040fe2000000186c */
[-C--:B------:R-:W-:Y:S02]  /*d950*/  FMUL.FTZ R92, R92, R47.reuse ;  /* 0x0000002f5c5c7220 */ /* 0x080fe40000410000 */
[----:B------:R1:W2:Y:S01]  /*d960*/  MUFU.EX2 R246, R4 ;  /* 0x0000000400f67308 */ /* 0x0002a20000000800 */
[-C--:B------:R-:W-:Y:S02]  /*d970*/  FMUL.FTZ R93, R93, R47.reuse ;  /* 0x0000002f5d5d7220 */ /* 0x080fe40000410000 */
[-C--:B------:R-:W-:Y:S02]  /*d980*/  FMUL.FTZ R94, R94, R46.reuse ;  /* 0x0000002e5e5e7220 */ /* 0x080fe40000410000 */
[----:B------:R-:W-:Y:S01]  /*d990*/  FMUL.FTZ R95, R95, R46 ;  /* 0x0000002e5f5f7220 */ /* 0x000fe20000410000 */
[----:B------:R-:W-:Y:S01]  /*d9a0*/  HMMA.16816.F32 R80, R8, R24, R80 ;  /* 0x000000180850723c */ /* 0x000fe20000001850 */
[----:B------:R-:W-:-:S02]  /*d9b0*/  FMUL.FTZ R112, R112, R47 ;  /* 0x0000002f70707220 */ /* 0x000fc40000410000 */
[-C--:B------:R-:W-:Y:S02]  /*d9c0*/  FMUL.FTZ R113, R113, R47.reuse ;  /* 0x0000002f71717220 */ /* 0x080fe40000410000 */
[-C--:B------:R-:W-:Y:S02]  /*d9d0*/  FMUL.FTZ R114, R114, R46.reuse ;  /* 0x0000002e72727220 */ /* 0x080fe40000410000 */
[----:B------:R-:W-:Y:S01]  /*d9e0*/  FMUL.FTZ R115, R115, R46 ;  /* 0x0000002e73737220 */ /* 0x000fe20000410000 */
[----:B------:R-:W-:Y:S01]  /*d9f0*/  HMMA.16816.F32 R92, R8, R26, R92 ;  /* 0x0000001a085c723c */ /* 0x000fe2000000185c */
[-C--:B------:R-:W-:Y:S01]  /*da00*/  FMUL.FTZ R124, R124, R47.reuse ;  /* 0x0000002f7c7c7220 */ /* 0x080fe20000410000 */
[----:B------:R-:W3:Y:S01]  /*da10*/  LDSM.16.MT88.4 R24, [R185+0x6800] ;  /* 0x00680000b918783b */ /* 0x000ee20000004200 */
[----:B-1----:R-:W-:Y:S02]  /*da20*/  FFMA.FTZ R4, R56, c[0x0][0x23c], -R13 ;  /* 0x00008f0038047a23 */ /* 0x002fe4000001080d */
[----:B------:R-:W-:-:S02]  /*da30*/  FMUL.FTZ R125, R125, R47 ;  /* 0x0000002f7d7d7220 */ /* 0x000fc40000410000 */
[----:B------:R1:W-:Y:S01]  /*da40*/  MUFU.EX2 R231, R4 ;  /* 0x0000000400e77308 */ /* 0x0003e20000000800 */
[-C--:B------:R-:W-:Y:S01]  /*da50*/  FMUL.FTZ R126, R126, R46.reuse ;  /* 0x0000002e7e7e7220 */ /* 0x080fe20000410000 */
[C---:B------:R-:W-:Y:S01]  /*da60*/  HMMA.16816.F32 R56, R8.reuse, R20, R112 ;  /* 0x000000140838723c */ /* 0x040fe20000001870 */
[-C--:B------:R-:W-:Y:S02]  /*da70*/  FMUL.FTZ R127, R127, R46.reuse ;  /* 0x0000002e7f7f7220 */ /* 0x080fe40000410000 */
[-C--:B------:R-:W-:Y:S02]  /*da80*/  FMUL.FTZ R128, R128, R47.reuse ;  /* 0x0000002f80807220 */ /* 0x080fe40000410000 */
[-C--:B------:R-:W-:Y:S02]  /*da90*/  FMUL.FTZ R129, R129, R47.reuse ;  /* 0x0000002f81817220 */ /* 0x080fe40000410000 */
[-C--:B------:R-:W-:Y:S01]  /*daa0*/  FMUL.FTZ R130, R130, R46.reuse ;  /* 0x0000002e82827220 */ /* 0x080fe20000410000 */
[----:B------:R-:W-:Y:S01]  /*dab0*/  HMMA.16816.F32 R48, R8, R22, R124 ;  /* 0x000000160830723c */ /* 0x000fe2000000187c */
[----:B------:R-:W-:Y:S01]  /*dac0*/  FMUL.FTZ R131, R131, R46 ;  /* 0x0000002e83837220 */ /* 0x000fe20000410000 */
[----:B------:R-:W4:Y:S01]  /*dad0*/  LDSM.16.MT88.4 R20, [R186+0x6800] ;  /* 0x00680000ba14783b */ /* 0x000f220000004200 */
[----:B------:R-:W-:-:S02]  /*dae0*/  FMUL.FTZ R140, R140, R47 ;  /* 0x0000002f8c8c7220 */ /* 0x000fc40000410000 */
[----:B------:R-:W-:Y:S01]  /*daf0*/  FMUL.FTZ R141, R141, R47 ;  /* 0x0000002f8d8d7220 */ /* 0x000fe20000410000 */
[----:B------:R-:W-:Y:S01]  /*db00*/  LDSM.16.MT88.4 R124, [R186+0x7800] ;  /* 0x00780000ba7c783b */ /* 0x000fe20000004200 */
[----:B-1----:R-:W-:Y:S01]  /*db10*/  IMAD.WIDE.U32 R4, R5, -0x2daee0ad, RZ ;  /* 0xd2511f5305047825 */ /* 0x002fe200078e00ff */
[----:B------:R-:W-:Y:S03]  /*db20*/  HMMA.16816.F32 R52, R8, R36, R128 ;  /* 0x000000240834723c */ /* 0x000fe60000001880 */
[-C--:B------:R-:W-:Y:S01]  /*db30*/  FMUL.FTZ R142, R142, R46.reuse ;  /* 0x0000002e8e8e7220 */ /* 0x080fe20000410000 */
[C---:B------:R-:W-:Y:S01]  /*db40*/  LOP3.LUT R6, R4.reuse, 0xffff, RZ, 0xc0, !PT ;  /* 0x0000ffff04067812 */ /* 0x040fe200078ec0ff */
[----:B------:R-:W-:Y:S01]  /*db50*/  FMUL.FTZ R143, R143, R46 ;  /* 0x0000002e8f8f7220 */ /* 0x000fe20000410000 */
[----:B------:R-:W-:Y:S02]  /*db60*/  LOP3.LUT R15, R4, 0xff, RZ, 0xc0, !PT ;  /* 0x000000ff040f7812 */ /* 0x000fe400078ec0ff */
[----:B------:R-:W-:-:S02]  /*db70*/  SHF.R.U32.HI R7, RZ, 0x10, R4 ;  /* 0x00000010ff077819 */ /* 0x000fc40000011604 */
[----:B------:R-:W-:Y:S01]  /*db80*/  SHF.R.U32.HI R16, RZ, 0x18, R4 ;  /* 0x00000018ff107819 */ /* 0x000fe20000011604 */
[----:B------:R-:W-:Y:S01]  /*db90*/  FFMA.FTZ R4, R157, c[0x0][0x23c], -R12 ;  /* 0x00008f009d047a23 */ /* 0x000fe2000001080c */
[----:B------:R-:W-:Y:S01]  /*dba0*/  SHF.R.U32.HI R6, RZ, 0x8, R6 ;  /* 0x00000008ff067819 */ /* 0x000fe20000011606 */
[----:B------:R-:W-:Y:S01]  /*dbb0*/  HMMA.16816.F32 R140, R8, R38, R140 ;  /* 0x00000026088c723c */ /* 0x000fe2000000188c */
[----:B------:R-:W-:Y:S01]  /*dbc0*/  LOP3.LUT R7, R7, 0xff, RZ, 0xc0, !PT ;  /* 0x000000ff07077812 */ /* 0x000fe200078ec0ff */
[----:B------:R1:W-:Y:S01]  /*dbd0*/  MUFU.EX2 R230, R4 ;  /* 0x0000000400e67308 */ /* 0x0003e20000000800 */
[----:B------:R-:W-:Y:S01]  /*dbe0*/  PRMT R17, R15, 0x5410, R6 ;  /* 0x000054100f117816 */ /* 0x000fe20000000006 */
[----:B------:R-:W5:Y:S01]  /*dbf0*/  LDSM.16.MT88.4 R36, [R187+0x6800] ;  /* 0x00680000bb24783b */ /* 0x000f620000004200 */
[----:B------:R-:W-:Y:S01]  /*dc00*/  PRMT R18, R7, 0x5410, R16 ;  /* 0x0000541007127816 */ /* 0x000fe20000000010 */
[----:B------:R-:W-:Y:S01]  /*dc10*/  FFMA.FTZ R7, R159, c[0x0][0x23c], -R12 ;  /* 0x00008f009f077a23 */ /* 0x000fe2000001080c */
[----:B--2---:R-:W-:Y:S01]  /*dc20*/  F2FP.PACK_AB R8, R246, R247 ;  /* 0x000000f7f608723e */ /* 0x004fe200000000ff */
[----:B------:R-:W-:-:S02]  /*dc30*/  FFMA.FTZ R11, R233, c[0x0][0x23c], -R3 ;  /* 0x00008f00e90b7a23 */ /* 0x000fc40000010803 */
[----:B------:R2:W2:Y:S01]  /*dc40*/  MUFU.EX2 R226, R7 ;  /* 0x0000000700e27308 */ /* 0x0004a20000000800 */
[----:B------:R-:W-:Y:S01]  /*dc50*/  IMAD.MOV.U32 R233, RZ, RZ, R162 ;  /* 0x000000ffffe97224 */ /* 0x000fe200078e00a2 */
[----:B-1----:R-:W-:Y:S01]  /*dc60*/  LOP3.LUT R4, R5, UR18, R40, 0x96, !PT ;  /* 0x0000001205047c12 */ /* 0x002fe2000f8e9628 */
[----:B------:R-:W-:-:S05]  /*dc70*/  FFMA.FTZ R5, R156, c[0x0][0x23c], -R12 ;  /* 0x00008f009c057a23 */ /* 0x000fca000001080c */
[----:B------:R-:W-:Y:S01]  /*dc80*/  MUFU.EX2 R168, R11 ;  /* 0x0000000b00a87308 */ /* 0x000fe20000000800 */
[--C-:B------:R-:W-:Y:S02]  /*dc90*/  SHF.R.U32.HI R6, RZ, 0x10, R4.reuse ;  /* 0x00000010ff067819 */ /* 0x100fe40000011604 */
[----:B------:R-:W-:Y:S02]  /*dca0*/  LOP3.LUT R16, R4, 0xff, RZ, 0xc0, !PT ;  /* 0x000000ff04107812 */ /* 0x000fe400078ec0ff */
[----:B------:R-:W-:Y:S01]  /*dcb0*/  LOP3.LUT R14, R6, 0xff, RZ, 0xc0, !PT ;  /* 0x000000ff060e7812 */ /* 0x000fe200078ec0ff */
[--C-:B------:R-:W-:Y:S02]  /*dcc0*/  HSET2.LE.AND R6, R17, R146.reuse, PT ;  /* 0x0000009211067233 */ /* 0x100fe40003803000 */
[----:B------:R1:W1:Y:S01]  /*dcd0*/  MUFU.EX2 R227, R5 ;  /* 0x0000000500e37308 */ /* 0x0002620000000800 */
[----:B------:R-:W-:Y:S01]  /*dce0*/  SHF.R.U32.HI R15, RZ, 0x18, R4 ;  /* 0x00000018ff0f7819 */ /* 0x000fe20000011604 */
[----:B--2---:R-:W-:Y:S01]  /*dcf0*/  HSET2.LE.AND R7, R18, R146, PT ;  /* 0x0000009212077233 */ /* 0x004fe20003803000 */
[----:B------:R-:W-:-:S02]  /*dd00*/  F2FP.PACK_AB R10, R226, R229 ;  /* 0x000000e5e20a723e */ /* 0x000fc400000000ff */
[----:B------:R-:W-:-:S05]  /*dd10*/  PRMT R14, R14, 0x5410, R15 ;  /* 0x000054100e0e7816 */ /* 0x000fca000000000f */
[----:B------:R-:W-:Y:S01]  /*dd20*/  HSET2.LE.AND R9, R14, R146, PT ;  /* 0x000000920e097233 */ /* 0x000fe20003803000 */
[----:B-1----:R-:W-:Y:S02]  /*dd30*/  LOP3.LUT R5, R4, 0xffff, RZ, 0xc0, !PT ;  /* 0x0000ffff04057812 */ /* 0x002fe400078ec0ff */
[----:B------:R-:W-:Y:S02]  /*dd40*/  F2FP.PACK_AB R4, R245, R231 ;  /* 0x000000e7f504723e */ /* 0x000fe400000000ff */
[----:B------:R-:W-:Y:S02]  /*dd50*/  SHF.R.U32.HI R5, RZ, 0x8, R5 ;  /* 0x00000008ff057819 */ /* 0x000fe40000011605 */
[----:B------:R-:W-:Y:S02]  /*dd60*/  LOP3.LUT R6, R6, R4, RZ, 0xc0, !PT ;  /* 0x0000000406067212 */ /* 0x000fe400078ec0ff */
[----:B------:R-:W-:Y:S02]  /*dd70*/  PRMT R5, R16, 0x5410, R5 ;  /* 0x0000541010057816 */ /* 0x000fe40000000005 */
[----:B------:R-:W-:-:S03]  /*dd80*/  F2FP.PACK_AB R4, R227, R230 ;  /* 0x000000e6e304723e */ /* 0x000fc600000000ff */
[----:B------:R-:W-:Y:S01]  /*dd90*/  HSET2.LE.AND R5, R5, R146, PT ;  /* 0x0000009205057233 */ /* 0x000fe20003803000 */
[----:B------:R-:W-:-:S04]  /*dda0*/  LOP3.LUT R7, R7, R4, RZ, 0xc0, !PT ;  /* 0x0000000407077212 */ /* 0x000fc800078ec0ff */
[----:B------:R-:W-:Y:S01]  /*ddb0*/  LOP3.LUT R4, R5, R8, RZ, 0xc0, !PT ;  /* 0x0000000805047212 */ /* 0x000fe200078ec0ff */
[--C-:B------:R-:W-:Y:S01]  /*ddc0*/  FFMA.FTZ R8, R183, c[0x0][0x23c], -R2.reuse ;  /* 0x00008f00b7087a23 */ /* 0x100fe20000010802 */
[----:B------:R-:W-:Y:S01]  /*ddd0*/  LOP3.LUT R5, R9, R10, RZ, 0xc0, !PT ;  /* 0x0000000a09057212 */ /* 0x000fe200078ec0ff */
[--C-:B------:R-:W-:Y:S02]  /*dde0*/  FFMA.FTZ R9, R172, c[0x0][0x23c], -R2.reuse ;  /* 0x00008f00ac097a23 */ /* 0x100fe40000010802 */
[----:B------:R1:W-:Y:S01]  /*ddf0*/  MUFU.EX2 R183, R8 ;  /* 0x0000000800b77308 */ /* 0x0003e20000000800 */
[----:B------:R-:W-:-:S03]  /*de00*/  FFMA.FTZ R10, R163, c[0x0][0x23c], -R2 ;  /* 0x00008f00a30a7a23 */ /* 0x000fc60000010802 */
[C---:B---3--:R-:W-:Y:S04]  /*de10*/  HMMA.16816.F32 R84, R4.reuse, R24, R84 ;  /* 0x000000180454723c */ /* 0x048fe80000001854 */
[----:B------:R-:W-:Y:S04]  /*de20*/  MUFU.EX2 R172, R9 ;  /* 0x0000000900ac7308 */ /* 0x000fe80000000800 */
[----:B------:R-:W-:Y:S01]  /*de30*/  HMMA.16816.F32 R68, R4, R26, R68 ;  /* 0x0000001a0444723c */ /* 0x000fe20000001844 */
[----:B-1----:R-:W-:-:S03]  /*de40*/  FFMA.FTZ R8, R181, c[0x0][0x23c], -R2 ;  /* 0x00008f00b5087a23 */ /* 0x002fc60000010802 */
[----:B------:R-:W1:Y:S04]  /*de50*/  MUFU.EX2 R171, R10 ;  /* 0x0000000a00ab7308 */ /* 0x000e680000000800 */
[C---:B------:R-:W-:Y:S04]  /*de60*/  HMMA.16816.F32 R104, R4.reuse, R30, R104 ;  /* 0x0000001e0468723c */ /* 0x040fe80000001868 */
[----:B------:R2:W-:Y:S04]  /*de70*/  MUFU.EX2 R181, R8 ;  /* 0x0000000800b57308 */ /* 0x0005e80000000800 */
[C---:B----4-:R-:W-:Y:S08]  /*de80*/  HMMA.16816.F32 R76, R4.reuse, R20, R76 ;  /* 0x00000014044c723c */ /* 0x050ff0000000184c */
[----:B------:R-:W-:Y:S01]  /*de90*/  HMMA.16816.F32 R88, R4, R22, R88 ;  /* 0x000000160458723c */ /* 0x000fe20000001858 */
[----:B--2---:R-:W-:-:S07]  /*dea0*/  LOP3.LUT R8, R35, UR8, R74, 0x96, !PT ;  /* 0x0000000823087c12 */ /* 0x004fce000f8e964a */
[----:B------:R-:W-:Y:S01]  /*deb0*/  HMMA.16816.F32 R72, R4, R28, R148 ;  /* 0x0000001c0448723c */ /* 0x000fe20000001894 */
[----:B------:R-:W-:-:S05]  /*dec0*/  IMAD.WIDE.U32 R8, R8, -0x2daee0ad, RZ ;  /* 0xd2511f5308087825 */ /* 0x000fca00078e00ff */
[----:B------:R-:W-:Y:S02]  /*ded0*/  LOP3.LUT R10, R9, UR18, R44, 0x96, !PT ;  /* 0x00000012090a7c12 */ /* 0x000fe4000f8e962c */
[C---:B-----5:R-:W-:Y:S01]  /*dee0*/  HMMA.16816.F32 R100, R4.reuse, R36, R100 ;  /* 0x000000240464723c */ /* 0x060fe20000001864 */
[C---:B------:R-:W-:Y:S02]  /*def0*/  LOP3.LUT R9, R8.reuse, 0xffff, RZ, 0xc0, !PT ;  /* 0x0000ffff08097812 */ /* 0x040fe400078ec0ff */
[--C-:B------:R-:W-:Y:S02]  /*df00*/  SHF.R.U32.HI R15, RZ, 0x10, R8.reuse ;  /* 0x00000010ff0f7819 */ /* 0x100fe40000011608 */
[----:B------:R-:W-:Y:S02]  /*df10*/  LOP3.LUT R16, R8, 0xff, RZ, 0xc0, !PT ;  /* 0x000000ff08107812 */ /* 0x000fe400078ec0ff */
[----:B------:R-:W-:Y:S01]  /*df20*/  SHF.R.U32.HI R14, RZ, 0x18, R8 ;  /* 0x00000018ff0e7819 */ /* 0x000fe20000011608 */
[----:B------:R-:W-:Y:S01]  /*df30*/  FFMA.FTZ R8, R180, c[0x0][0x23c], -R3 ;  /* 0x00008f00b4087a23 */ /* 0x000fe20000010803 */
[----:B------:R-:W-:Y:S01]  /*df40*/  SHF.R.U32.HI R11, RZ, 0x8, R9 ;  /* 0x00000008ff0b7819 */ /* 0x000fe20000011609 */
[----:B------:R-:W-:Y:S01]  /*df50*/  IMAD.MOV.U32 R180, RZ, RZ, R169 ;  /* 0x000000ffffb47224 */ /* 0x000fe200078e00a9 */
[----:B------:R-:W-:Y:S01]  /*df60*/  LOP3.LUT R9, R15, 0xff, RZ, 0xc0, !PT ;  /* 0x000000ff0f097812 */ /* 0x000fe200078ec0ff */
[----:B------:R2:W-:Y:S01]  /*df70*/  MUFU.EX2 R169, R8 ;  /* 0x0000000800a97308 */ /* 0x0005e20000000800 */
[----:B------:R-:W-:Y:S01]  /*df80*/  PRMT R18, R16, 0x5410, R11 ;  /* 0x0000541010127816 */ /* 0x000fe2000000000b */
[----:B------:R-:W-:Y:S01]  /*df90*/  HMMA.16816.F32 R64, R4, R38, R64 ;  /* 0x000000260440723c */ /* 0x000fe20000001840 */
[----:B------:R-:W-:Y:S01]  /*dfa0*/  PRMT R17, R9, 0x5410, R14 ;  /* 0x0000541009117816 */ /* 0x000fe2000000000e */
[----:B------:R-:W-:Y:S01]  /*dfb0*/  FFMA.FTZ R9, R232, c[0x0][0x23c], -R3 ;  /* 0x00008f00e8097a23 */ /* 0x000fe20000010803 */
[C---:B------:R-:W-:Y:S01]  /*dfc0*/  LOP3.LUT R11, R10.reuse, 0xffff, RZ, 0xc0, !PT ;  /* 0x0000ffff0a0b7812 */ /* 0x040fe200078ec0ff */
[----:B------:R-:W-:Y:S01]  /*dfd0*/  IMAD.MOV.U32 R232, RZ, RZ, R137 ;  /* 0x000000ffffe87224 */ /* 0x000fe200078e0089 */
[--C-:B------:R-:W-:Y:S01]  /*dfe0*/  SHF.R.U32.HI R14, RZ, 0x10, R10.reuse ;  /* 0x00000010ff0e7819 */ /* 0x100fe2000001160a */
[----:B------:R3:W4:Y:S01]  /*dff0*/  MUFU.EX2 R162, R9 ;  /* 0x0000000900a27308 */ /* 0x0007220000000800 */
[----:B------:R-:W-:Y:S01]  /*e000*/  LOP3.LUT R16, R10, 0xff, RZ, 0xc0, !PT ;  /* 0x000000ff0a107812 */ /* 0x000fe200078ec0ff */
[--C-:B------:R-:W-:Y:S01]  /*e010*/  HSET2.LE.AND R4, R18, R146.reuse, PT ;  /* 0x0000009212047233 */ /* 0x100fe20003803000 */
[----:B------:R-:W-:Y:S01]  /*e020*/  SHF.R.U32.HI R15, RZ, 0x18, R10 ;  /* 0x00000018ff0f7819 */ /* 0x000fe2000001160a */
[----:B------:R-:W-:Y:S01]  /*e030*/  HSET2.LE.AND R6, R17, R146, PT ;  /* 0x0000009211067233 */ /* 0x000fe20003803000 */
[----:B------:R-:W-:-:S02]  /*e040*/  SHF.R.U32.HI R10, RZ, 0x8, R11 ;  /* 0x00000008ff0a7819 */ /* 0x000fc4000001160b */
[----:B-1----:R-:W-:Y:S01]  /*e050*/  F2FP.PACK_AB R5, R171, R172 ;  /* 0x000000acab05723e */ /* 0x002fe200000000ff */
[----:B--2---:R-:W-:Y:S01]  /*e060*/  FFMA.FTZ R8, R170, c[0x0][0x23c], -R3 ;  /* 0x00008f00aa087a23 */ /* 0x004fe20000010803 */
[----:B------:R-:W-:Y:S01]  /*e070*/  PRMT R10, R16, 0x5410, R10 ;  /* 0x00005410100a7816 */ /* 0x000fe2000000000a */
[----:B------:R-:W-:Y:S02]  /*e080*/  IMAD.MOV.U32 R170, RZ, RZ, R136 ;  /* 0x000000ffffaa7224 */ /* 0x000fe400078e0088 */
[----:B------:R1:W2:Y:S01]  /*e090*/  MUFU.EX2 R163, R8 ;  /* 0x0000000800a37308 */ /* 0x0002a20000000800 */
[----:B---3--:R-:W-:-:S04]  /*e0a0*/  LOP3.LUT R9, R14, 0xff, RZ, 0xc0, !PT ;  /* 0x000000ff0e097812 */ /* 0x008fc800078ec0ff */
[----:B------:R-:W-:Y:S02]  /*e0b0*/  PRMT R9, R9, 0x5410, R15 ;  /* 0x0000541009097816 */ /* 0x000fe4000000000f */
[----:B----4-:R-:W-:-:S03]  /*e0c0*/  F2FP.PACK_AB R15, R162, R168 ;  /* 0x000000a8a20f723e */ /* 0x010fc600000000ff */
[----:B------:R-:W-:Y:S01]  /*e0d0*/  HSET2.LE.AND R14, R9, R146, PT ;  /* 0x00000092090e7233 */ /* 0x000fe20003803000 */
[----:B------:R-:W-:Y:S01]  /*e0e0*/  F2FP.PACK_AB R9, R181, R183 ;  /* 0x000000b7b509723e */ /* 0x000fe200000000ff */
[----:B-1----:R-:W-:Y:S01]  /*e0f0*/  IMAD.U32 R8, RZ, RZ, UR31 ;  /* 0x0000001fff087e24 */ /* 0x002fe2000f8e00ff */
[----:B--2---:R-:W-:-:S04]  /*e100*/  F2FP.PACK_AB R7, R163, R169 ;  /* 0x000000a9a307723e */ /* 0x004fc800000000ff */
[----:B------:R-:W-:Y:S02]  /*e110*/  LOP3.LUT R8, R235, UR4, R8, 0x96, !PT ;  /* 0x00000004eb087c12 */ /* 0x000fe4000f8e9608 */
[----:B------:R-:W-:Y:S01]  /*e120*/  LOP3.LUT R11, R6, R7, RZ, 0xc0, !PT ;  /* 0x00000007060b7212 */ /* 0x000fe200078ec0ff */
[----:B------:R-:W-:Y:S02]  /*e130*/  FFMA.FTZ R7, R165, c[0x0][0x23c], -R13 ;  /* 0x00008f00a5077a23 */ /* 0x000fe4000001080d */
[----:B------:R-:W-:Y:S01]  /*e140*/  IMAD.WIDE.U32 R108, R8, -0x326172a9, RZ ;  /* 0xcd9e8d57086c7825 */ /* 0x000fe200078e00ff */
[----:B------:R-:W-:Y:S01]  /*e150*/  HSET2.LE.AND R8, R10, R146, PT ;  /* 0x000000920a087233 */ /* 0x000fe20003803000 */
[----:B------:R-:W-:Y:S01]  /*e160*/  LOP3.LUT R10, R4, R5, RZ, 0xc0, !PT ;  /* 0x00000005040a7212 */ /* 0x000fe200078ec0ff */
[----:B------:R1:W-:Y:S01]  /*e170*/  MUFU.EX2 R161, R7 ;  /* 0x0000000700a17308 */ /* 0x0003e20000000800 */
[----:B------:R-:W-:Y:S01]  /*e180*/  IMAD.MOV.U32 R165, RZ, RZ, R139 ;  /* 0x000000ffffa57224 */ /* 0x000fe200078e008b */
[----:B------:R-:W-:Y:S01]  /*e190*/  LOP3.LUT R5, R109, UR16, R228, 0x96, !PT ;  /* 0x000000106d057c12 */ /* 0x000fe2000f8e96e4 */
[----:B------:R-:W-:Y:S01]  /*e1a0*/  IMAD.MOV.U32 R228, RZ, RZ, R138 ;  /* 0x000000ffffe47224 */ /* 0x000fe200078e008a */
[----:B------:R-:W-:-:S02]  /*e1b0*/  LOP3.LUT R4, R33, UR14, R108, 0x96, !PT ;  /* 0x0000000e21047c12 */ /* 0x000fc4000f8e966c */
[----:B------:R-:W-:Y:S02]  /*e1c0*/  LOP3.LUT R8, R8, R9, RZ, 0xc0, !PT ;  /* 0x0000000908087212 */ /* 0x000fe400078ec0ff */
[----:B------:R-:W-:Y:S01]  /*e1d0*/  LOP3.LUT R9, R14, R15, RZ, 0xc0, !PT ;  /* 0x0000000f0e097212 */ /* 0x000fe200078ec0ff */
[----:B------:R-:W-:-:S04]  /*e1e0*/  IMAD.WIDE.U32 R14, R5, -0x2daee0ad, RZ ;  /* 0xd2511f53050e7825 */ /* 0x000fc800078e00ff */
[----:B------:R-:W-:Y:S01]  /*e1f0*/  IMAD.WIDE.U32 R4, R4, -0x2daee0ad, RZ ;  /* 0xd2511f5304047825 */ /* 0x000fe200078e00ff */
[----:B------:R-:W-:Y:S01]  /*e200*/  LOP3.LUT R6, R15, UR13, R42, 0x96, !PT ;  /* 0x0000000d0f067c12 */ /* 0x000fe2000f8e962a */
[----:B------:R-:W-:Y:S03]  /*e210*/  HMMA.16816.F32 R80, R8, R24, R80 ;  /* 0x000000180850723c */ /* 0x000fe60000001850 */
[----:B------:R-:W-:Y:S01]  /*e220*/  LOP3.LUT R14, R5, UR11, R14, 0x96, !PT ;  /* 0x0000000b050e7c12 */ /* 0x000fe2000f8e960e */
[----:B------:R-:W-:-:S04]  /*e230*/  IMAD.WIDE.U32 R16, R6, -0x326172a9, RZ ;  /* 0xcd9e8d5706107825 */ /* 0x000fc800078e00ff */
[----:B------:R-:W-:Y:S01]  /*e240*/  FFMA.FTZ R5, R155, c[0x0][0x23c], -R13 ;  /* 0x00008f009b057a23 */ /* 0x000fe2000001080d */
[----:B------:R-:W-:Y:S01]  /*e250*/  LOP3.LUT R6, R17, UR12, R32, 0x96, !PT ;  /* 0x0000000c11067c12 */ /* 0x000fe2000f8e9620 */
[----:B------:R-:W-:Y:S01]  /*e260*/  IMAD.WIDE.U32 R42, R14, -0x326172a9, RZ ;  /* 0xcd9e8d570e2a7825 */ /* 0x000fe200078e00ff */
[----:B------:R-:W-:Y:S01]  /*e270*/  HMMA.16816.F32 R92, R8, R26, R92 ;  /* 0x0000001a085c723c */ /* 0x000fe2000000185c */
[----:B------:R2:W3:Y:S01]  /*e280*/  MUFU.EX2 R160, R5 ;  /* 0x0000000500a07308 */ /* 0x0004e20000000800 */
[----:B------:R-:W4:Y:S01]  /*e290*/  LDSM.16.MT88.4 R32, [R185+0x7000] ;  /* 0x00700000b920783b */ /* 0x000f220000004200 */
[----:B-1----:R-:W-:-:S03]  /*e2a0*/  IMAD.WIDE.U32 R6, R6, -0x2daee0ad, RZ ;  /* 0xd2511f5306067825 */ /* 0x002fc600078e00ff */
[----:B------:R-:W1:Y:S01]  /*e2b0*/  LDSM.16.MT88.4 R24, [R188+0x7000] ;  /* 0x00700000bc18783b */ /* 0x000e620000004200 */
[----:B------:R-:W-:Y:S01]  /*e2c0*/  FFMA.FTZ R14, R153, c[0x0][0x23c], -R13 ;  /* 0x00008f00990e7a23 */ /* 0x000fe2000001080d */
[C---:B------:R-:W-:Y:S03]  /*e2d0*/  HMMA.16816.F32 R96, R8.reuse, R28, R96 ;  /* 0x0000001c0860723c */ /* 0x040fe60000001860 */
[----:B------:R5:W-:Y:S05]  /*e2e0*/  MUFU.EX2 R157, R14 ;  /* 0x0000000e009d7308 */ /* 0x000bea0000000800 */
[C---:B------:R-:W-:Y:S01]  /*e2f0*/  HMMA.16816.F32 R60, R8.reuse, R30, R60 ;  /* 0x0000001e083c723c */ /* 0x040fe2000000183c */
[----:B--2---:R-:W-:Y:S01]  /*e300*/  LOP3.LUT R5, R43, UR10, R16, 0x96, !PT ;  /* 0x0000000a2b057c12 */ /* 0x004fe2000f8e9610 */
[----:B------:R-:W-:Y:S04]  /*e310*/  LDSM.16.MT88.4 R28, [R187+0x7000] ;  /* 0x00700000bb1c783b */ /* 0x000fe80000004200 */
[----:B------:R-:W-:Y:S01]  /*e320*/  IMAD.WIDE.U32 R40, R5, -0x2daee0ad, RZ ;  /* 0xd2511f5305287825 */ /* 0x000fe200078e00ff */
[----:B------:R-:W-:Y:S01]  /*e330*/  LOP3.LUT R5, R7, UR9, R4, 0x96, !PT ;  /* 0x0000000907057c12 */ /* 0x000fe2000f8e9604 */
[----:B------:R-:W-:Y:S03]  /*e340*/  HMMA.16816.F32 R56, R8, R20, R56 ;  /* 0x000000140838723c */ /* 0x000fe60000001838 */
[----:B------:R-:W-:Y:S01]  /*e350*/  LOP3.LUT R4, R41, UR7, R6, 0x96, !PT ;  /* 0x0000000729047c12 */ /* 0x000fe2000f8e9606 */
[----:B------:R-:W-:-:S04]  /*e360*/  IMAD.WIDE.U32 R44, R5, -0x326172a9, RZ ;  /* 0xcd9e8d57052c7825 */ /* 0x000fc800078e00ff */
[----:B------:R-:W-:Y:S01]  /*e370*/  IMAD.WIDE.U32 R4, R4, -0x326172a9, RZ ;  /* 0xcd9e8d5704047825 */ /* 0x000fe200078e00ff */
[C---:B------:R-:W-:Y:S01]  /*e380*/  HMMA.16816.F32 R48, R8.reuse, R22, R48 ;  /* 0x000000160830723c */ /* 0x040fe20000001830 */
[----:B------:R-:W2:Y:S02]  /*e390*/  LDSM.16.MT88.4 R20, [R186+0x7000] ;  /* 0x00700000ba14783b */ /* 0x000ea40000004200 */
[----:B------:R-:W-:Y:S01]  /*e3a0*/  FFMA.FTZ R6, R174, c[0x0][0x23c], -R12 ;  /* 0x00008f00ae067a23 */ /* 0x000fe2000001080c */
[----:B------:R-:W-:Y:S01]  /*e3b0*/  LOP3.LUT R15, R4, 0xffff, RZ, 0xc0, !PT ;  /* 0x0000ffff040f7812 */ /* 0x000fe200078ec0ff */
[----:B-----5:R-:W-:Y:S01]  /*e3c0*/  FFMA.FTZ R14, R152, c[0x0][0x23c], -R13 ;  /* 0x00008f00980e7a23 */ /* 0x020fe2000001080d */
[----:B------:R-:W-:Y:S01]  /*e3d0*/  LOP3.LUT R19, R4, 0xff, RZ, 0xc0, !PT ;  /* 0x000000ff04137812 */ /* 0x000fe200078ec0ff */
[----:B------:R5:W-:Y:S01]  /*e3e0*/  MUFU.EX2 R156, R6 ;  /* 0x00000006009c7308 */ /* 0x000be20000000800 */
[--C-:B------:R-:W-:Y:S01]  /*e3f0*/  SHF.R.U32.HI R16, RZ, 0x10, R4.reuse ;  /* 0x00000010ff107819 */ /* 0x100fe20000011604 */
[----:B------:R-:W-:Y:S01]  /*e400*/  HMMA.16816.F32 R52, R8, R36, R52 ;  /* 0x000000240834723c */ /* 0x000fe20000001834 */
[----:B------:R-:W-:Y:S01]  /*e410*/  SHF.R.U32.HI R18, RZ, 0x18, R4 ;  /* 0x00000018ff127819 */ /* 0x000fe20000011604 */
[----:B------:R-:W-:Y:S01]  /*e420*/  IMAD.MOV.U32 R174, RZ, RZ, R132 ;  /* 0x000000ffffae7224 */ /* 0x000fe200078e0084 */
[----:B------:R-:W-:-:S03]  /*e430*/  SHF.R.U32.HI R15, RZ, 0x8, R15 ;  /* 0x00000008ff0f7819 */ /* 0x000fc6000001160f */
[----:B------:R1:W-:Y:S02]  /*e440*/  MUFU.EX2 R159, R14 ;  /* 0x0000000e009f7308 */ /* 0x0003e40000000800 */
[----:B------:R-:W-:Y:S01]  /*e450*/  HMMA.16816.F32 R36, R8, R38, R140 ;  /* 0x000000260824723c */ /* 0x000fe2000000188c */
[----:B-----5:R-:W-:Y:S01]  /*e460*/  LOP3.LUT R6, R5, UR17, R44, 0x96, !PT ;  /* 0x0000001105067c12 */ /* 0x020fe2000f8e962c */
[----:B------:R-:W-:-:S05]  /*e470*/  FFMA.FTZ R5, R158, c[0x0][0x23c], -R12 ;  /* 0x00008f009e057a23 */ /* 0x000fca000001080c */
[----:B------:R-:W-:Y:S01]  /*e480*/  LOP3.LUT R9, R109, UR16, R118, 0x96, !PT ;  /* 0x000000106d097c12 */ /* 0x000fe2000f8e9676 */
[----:B------:R-:W-:Y:S01]  /*e490*/  FFMA.FTZ R10, R237, c[0x0][0x23c], -R2 ;  /* 0x00008f00ed0a7a23 */ /* 0x000fe20000010802 */
[----:B------:R-:W-:Y:S01]  /*e4a0*/  LOP3.LUT R7, R6, 0xffff, RZ, 0xc0, !PT ;  /* 0x0000ffff06077812 */ /* 0x000fe200078ec0ff */
[----:B------:R5:W-:Y:S01]  /*e4b0*/  MUFU.EX2 R153, R5 ;  /* 0x0000000500997308 */ /* 0x000be20000000800 */
[----:B------:R-:W-:Y:S01]  /*e4c0*/  SHF.R.U32.HI R17, RZ, 0x18, R6 ;  /* 0x00000018ff117819 */ /* 0x000fe20000011606 */
[----:B------:R-:W-:Y:S01]  /*e4d0*/  IMAD.MOV.U32 R158, RZ, RZ, R134 ;  /* 0x000000ffff9e7224 */ /* 0x000fe200078e0086 */
[----:B------:R-:W-:Y:S01]  /*e4e0*/  SHF.R.U32.HI R7, RZ, 0x8, R7 ;  /* 0x00000008ff077819 */ /* 0x000fe20000011607 */
[----:B-1----:R-:W-:Y:S01]  /*e4f0*/  FFMA.FTZ R14, R164, c[0x0][0x23c], -R12 ;  /* 0x00008f00a40e7a23 */ /* 0x002fe2000001080c */
[----:B------:R-:W-:Y:S01]  /*e500*/  LOP3.LUT R8, R225, UR14, R108, 0x96, !PT ;  /* 0x0000000ee1087c12 */ /* 0x000fe2000f8e966c */
[----:B------:R-:W-:Y:S01]  /*e510*/  IMAD.MOV.U32 R164, RZ, RZ, R133 ;  /* 0x000000ffffa47224 */ /* 0x000fe200078e0085 */
[----:B------:R-:W-:Y:S01]  /*e520*/  LDSM.16.MT88.4 R108, [R188+0x7800] ;  /* 0x00780000bc6c783b */ /* 0x000fe20000004200 */
[----:B------:R1:W1:Y:S01]  /*e530*/  MUFU.EX2 R155, R14 ;  /* 0x0000000e009b7308 */ /* 0x0002620000000800 */
[----:B------:R-:W-:Y:S01]  /*e540*/  IMAD.MOV.U32 R237, RZ, RZ, R120 ;  /* 0x000000ffffed7224 */ /* 0x000fe200078e0078 */
[----:B-----5:R-:W-:-:S06]  /*e550*/  SHF.R.U32.HI R5, RZ, 0x10, R6 ;  /* 0x00000010ff057819 */ /* 0x020fcc0000011606 */
[----:B------:R5:W-:Y:S01]  /*e560*/  MUFU.EX2 R151, R10 ;  /* 0x0000000a00977308 */ /* 0x000be20000000800 */
[----:B-1----:R-:W-:Y:S02]  /*e570*/  LOP3.LUT R14, R6, 0xff, RZ, 0xc0, !PT ;  /* 0x000000ff060e7812 */ /* 0x002fe400078ec0ff */
[----:B------:R-:W-:Y:S02]  /*e580*/  LOP3.LUT R6, R5, 0xff, RZ, 0xc0, !PT ;  /* 0x000000ff05067812 */ /* 0x000fe400078ec0ff */
[----:B------:R-:W-:Y:S01]  /*e590*/  PRMT R4, R14, 0x5410, R7 ;  /* 0x000054100e047816 */ /* 0x000fe20000000007 */
[----:B------:R-:W-:Y:S01]  /*e5a0*/  FFMA.FTZ R7, R154, c[0x0][0x23c], -R12 ;  /* 0x00008f009a077a23 */ /* 0x000fe2000001080c */
[----:B------:R-:W-:Y:S01]  /*e5b0*/  LOP3.LUT R14, R16, 0xff, RZ, 0xc0, !PT ;  /* 0x000000ff100e7812 */ /* 0x000fe200078ec0ff */
[----:B------:R-:W-:Y:S01]  /*e5c0*/  IMAD.MOV.U32 R154, RZ, RZ, R135 ;  /* 0x000000ffff9a7224 */ /* 0x000fe200078e0087 */
[----:B---3--:R-:W-:Y:S01]  /*e5d0*/  F2FP.PACK_AB R5, R160, R161 ;  /* 0x000000a1a005723e */ /* 0x008fe200000000ff */
[----:B------:R1:W3:Y:S01]  /*e5e0*/  MUFU.EX2 R152, R7 ;  /* 0x0000000700987308 */ /* 0x0002e20000000800 */
[----:B------:R-:W-:Y:S01]  /*e5f0*/  HSET2.LE.AND R4, R4, R146, PT ;  /* 0x0000009204047233 */ /* 0x000fe20003803000 */
[----:B------:R-:W-:Y:S01]  /*e600*/  PRMT R6, R6, 0x5410, R17 ;  /* 0x0000541006067816 */ /* 0x000fe20000000011 */
[----:B-----5:R-:W-:-:S03]  /*e610*/  IMAD.WIDE.U32 R10, R9, -0x2daee0ad, RZ ;  /* 0xd2511f53090a7825 */ /* 0x020fc600078e00ff */
[----:B------:R-:W-:Y:S01]  /*e620*/  LOP3.LUT R4, R4, R5, RZ, 0xc0, !PT ;  /* 0x0000000504047212 */ /* 0x000fe200078ec0ff */
[----:B------:R-:W-:Y:S01]  /*e630*/  HSET2.LE.AND R5, R6, R146, PT ;  /* 0x0000009206057233 */ /* 0x000fe20003803000 */
[----:B------:R-:W-:Y:S02]  /*e640*/  F2FP.PACK_AB R6, R155, R156 ;  /* 0x0000009c9b06723e */ /* 0x000fe400000000ff */
[----:B------:R-:W-:Y:S02]  /*e650*/  LOP3.LUT R9, R11, UR13, R116, 0x96, !PT ;  /* 0x0000000d0b097c12 */ /* 0x000fe4000f8e9674 */
[----:B------:R-:W-:Y:S02]  /*e660*/  LOP3.LUT R5, R5, R6, RZ, 0xc0, !PT ;  /* 0x0000000605057212 */ /* 0x000fe400078ec0ff */
[----:B-1----:R-:W-:Y:S02]  /*e670*/  PRMT R7, R19, 0x5410, R15 ;  /* 0x0000541013077816 */ /* 0x002fe4000000000f */
[----:B------:R-:W-:-:S02]  /*e680*/  PRMT R15, R14, 0x5410, R18 ;  /* 0x000054100e0f7816 */ /* 0x000fc40000000012 */
[----:B------:R-:W-:Y:S01]  /*e690*/  F2FP.PACK_AB R14, R159, R157 ;  /* 0x0000009d9f0e723e */ /* 0x000fe200000000ff */
[--C-:B------:R-:W-:Y:S01]  /*e6a0*/  HSET2.LE.AND R7, R7, R146.reuse, PT ;  /* 0x0000009207077233 */ /* 0x100fe20003803000 */
[----:B---3--:R-:W-:Y:S01]  /*e6b0*/  F2FP.PACK_AB R16, R152, R153 ;  /* 0x000000999810723e */ /* 0x008fe200000000ff */
[----:B------:R-:W-:-:S03]  /*e6c0*/  HSET2.LE.AND R15, R15, R146, PT ;  /* 0x000000920f0f7233 */ /* 0x000fc60003803000 */
[----:B------:R-:W-:Y:S02]  /*e6d0*/  LOP3.LUT R6, R7, R14, RZ, 0xc0, !PT ;  /* 0x0000000e07067212 */ /* 0x000fe400078ec0ff */
[----:B------:R-:W-:Y:S01]  /*e6e0*/  LOP3.LUT R7, R15, R16, RZ, 0xc0, !PT ;  /* 0x000000100f077212 */ /* 0x000fe200078ec0ff */
[----:B------:R-:W-:-:S04]  /*e6f0*/  IMAD.WIDE.U32 R14, R8, -0x2daee0ad, RZ ;  /* 0xd2511f53080e7825 */ /* 0x000fc800078e00ff */
[----:B------:R-:W-:Y:S02]  /*e700*/  FFMA.FTZ R8, R223, c[0x0][0x23c], -R2 ;  /* 0x00008f00df087a23 */ /* 0x000fe40000010802 */
[----:B------:R-:W-:Y:S01]  /*e710*/  IMAD.MOV.U32 R223, RZ, RZ, R121 ;  /* 0x000000ffffdf7224 */ /* 0x000fe200078e0079 */
[C---:B----4-:R-:W-:Y:S01]  /*e720*/  HMMA.16816.F32 R84, R4.reuse, R32, R84 ;  /* 0x000000200454723c */ /* 0x050fe20000001854 */
[----:B------:R1:W-:Y:S07]  /*e730*/  MUFU.EX2 R150, R8 ;  /* 0x0000000800967308 */ /* 0x0003ee0000000800 */
[C---:B------:R-:W-:Y:S08]  /*e740*/  HMMA.16816.F32 R68, R4.reuse, R34, R68 ;  /* 0x000000220444723c */ /* 0x040ff00000001844 */
[----:B------:R-:W-:Y:S01]  /*e750*/  HMMA.16816.F32 R72, R4, R24, R72 ;  /* 0x000000180448723c */ /* 0x000fe20000001848 */
[----:B-1----:R-:W-:Y:S01]  /*e760*/  LOP3.LUT R8, R15, UR11, R10, 0x96, !PT ;  /* 0x0000000b0f087c12 */ /* 0x002fe2000f8e960a */
[----:B------:R-:W-:-:S04]  /*e770*/  IMAD.WIDE.U32 R10, R9, -0x326172a9, RZ ;  /* 0xcd9e8d57090a7825 */ /* 0x000fc800078e00ff */
[----:B------:R-:W-:Y:S02]  /*e780*/  FFMA.FTZ R9, R220, c[0x0][0x23c], -R2 ;  /* 0x00008f00dc097a23 */ /* 0x000fe40000010802 */
[----:B------:R-:W-:Y:S01]  /*e790*/  IMAD.WIDE.U32 R114, R8, -0x326172a9, RZ ;  /* 0xcd9e8d5708727825 */ /* 0x000fe200078e00ff */
[----:B------:R-:W-:Y:S01]  /*e7a0*/  LOP3.LUT R8, R11, UR12, R224, 0x96, !PT ;  /* 0x0000000c0b087c12 */ /* 0x000fe2000f8e96e0 */
[----:B------:R1:W-:Y:S01]  /*e7b0*/  MUFU.EX2 R131, R9 ;  /* 0x0000000900837308 */ /* 0x0003e20000000800 */
[----:B------:R-:W-:Y:S01]  /*e7c0*/  HMMA.16816.F32 R104, R4, R26, R104 ;  /* 0x0000001a0468723c */ /* 0x000fe20000001868 */
[----:B------:R-:W-:Y:S01]  /*e7d0*/  IMAD.MOV.U32 R220, RZ, RZ, R122 ;  /* 0x000000ffffdc7224 */ /* 0x000fe200078e007a */
[----:B------:R-:W-:-:S05]  /*e7e0*/  LOP3.LUT R10, R115, UR10, R10, 0x96, !PT ;  /* 0x0000000a730a7c12 */ /* 0x000fca000f8e960a */
[----:B------:R-:W-:Y:S01]  /*e7f0*/  IMAD.WIDE.U32 R112, R10, -0x2daee0ad, RZ ;  /* 0xd2511f530a707825 */ /* 0x000fe200078e00ff */
[C---:B--2---:R-:W-:Y:S03]  /*e800*/  HMMA.16816.F32 R76, R4.reuse, R20, R76 ;  /* 0x00000014044c723c */ /* 0x044fe6000000184c */
[----:B------:R-:W-:Y:S02]  /*e810*/  FFMA.FTZ R10, R241, c[0x0][0x23c], -R3 ;  /* 0x00008f00f10a7a23 */ /* 0x000fe40000010803 */
[----:B------:R-:W-:Y:S02]  /*e820*/  IMAD.MOV.U32 R241, RZ, RZ, R117 ;  /* 0x000000fffff17224 */ /* 0x000fe400078e0075 */
[----:B-1----:R-:W-:Y:S01]  /*e830*/  FFMA.FTZ R9, R179, c[0x0][0x23c], -R2 ;  /* 0x00008f00b3097a23 */ /* 0x002fe20000010802 */
[C---:B------:R-:W-:Y:S01]  /*e840*/  HMMA.16816.F32 R132, R4.reuse, R28, R100 ;  /* 0x0000001c0484723c */ /* 0x040fe20000001864 */
[----:B------:R-:W-:Y:S01]  /*e850*/  IMAD.MOV.U32 R179, RZ, RZ, R123 ;  /* 0x000000ffffb37224 */ /* 0x000fe200078e007b */
[----:B------:R1:W-:Y:S06]  /*e860*/  MUFU.EX2 R129, R10 ;  /* 0x0000000a00817308 */ /* 0x0003ec0000000800 */
[C---:B------:R-:W-:Y:S02]  /*e870*/  HMMA.16816.F32 R120, R4.reuse, R22, R88 ;  /* 0x000000160478723c */ /* 0x040fe40000001858 */
[----:B------:R2:W3:Y:S06]  /*e880*/  MUFU.EX2 R149, R9 ;  /* 0x0000000900957308 */ /* 0x0004ec0000000800 */
[----:B------:R-:W-:Y:S01]  /*e890*/  HMMA.16816.F32 R64, R4, R30, R64 ;  /* 0x0000001e0440723c */ /* 0x000fe20000001840 */
[----:B-1----:R-:W-:-:S04]  /*e8a0*/  FFMA.FTZ R10, R221, c[0x0][0x23c], -R3 ;  /* 0x00008f00dd0a7a23 */ /* 0x002fc80000010803 */
[----:B------:R-:W-:Y:S02]  /*e8b0*/  MUFU.EX2 R130, R10 ;  /* 0x0000000a00827308 */ /* 0x000fe40000000800 */
[--C-:B------:R-:W-:Y:S02]  /*e8c0*/  FFMA.FTZ R5, R212, c[0x0][0x23c], -R3.reuse ;  /* 0x00008f00d4057a23 */ /* 0x100fe40000010803 */
[----:B------:R-:W-:Y:S02]  /*e8d0*/  FFMA.FTZ R7, R240, c[0x0][0x23c], -R3 ;  /* 0x00008f00f0077a23 */ /* 0x000fe40000010803 */
[----:B--2---:R-:W-:Y:S02]  /*e8e0*/  IMAD.WIDE.U32 R8, R8, -0x2daee0ad, RZ ;  /* 0xd2511f5308087825 */ /* 0x004fe400078e00ff */
[----:B------:R1:W2:Y:S03]  /*e8f0*/  MUFU.EX2 R148, R5 ;  /* 0x0000000500947308 */ /* 0x0002a60000000800 */
[----:B------:R-:W-:-:S02]  /*e900*/  LOP3.LUT R9, R9, UR9, R14, 0x96, !PT ;  /* 0x0000000909097c12 */ /* 0x000fc4000f8e960e */
[----:B------:R-:W-:-:S03]  /*e910*/  LOP3.LUT R8, R113, UR7, R8, 0x96, !PT ;  /* 0x0000000771087c12 */ /* 0x000fc6000f8e9608 */
[----:B------:R-:W-:Y:S01]  /*e920*/  IMAD.WIDE.U32 R18, R9, -0x326172a9, RZ ;  /* 0xcd9e8d5709127825 */ /* 0x000fe200078e00ff */
[----:B------:R4:W5:Y:S03]  /*e930*/  MUFU.EX2 R128, R7 ;  /* 0x0000000700807308 */ /* 0x0009660000000800 */
[----:B------:R-:W-:-:S05]  /*e940*/  IMAD.WIDE.U32 R8, R8, -0x326172a9, RZ ;  /* 0xcd9e8d5708087825 */ /* 0x000fca00078e00ff */
[----:B------:R-:W-:Y:S02]  /*e950*/  LOP3.LUT R6, R8, 0xffff, RZ, 0xc0, !PT ;  /* 0x0000ffff08067812 */ /* 0x000fe400078ec0ff */
[----:B------:R-:W-:Y:S02]  /*e960*/  LOP3.LUT R4, R9, UR17, R18, 0x96, !PT ;  /* 0x0000001109047c12 */ /* 0x000fe4000f8e9612 */
[----:B-1----:R-:W-:Y:S02]  /*e970*/  SHF.R.U32.HI R5, RZ, 0x10, R8 ;  /* 0x00000010ff057819 */ /* 0x002fe40000011608 */
[----:B------:R-:W-:Y:S02]  /*e980*/  SHF.R.U32.HI R11, RZ, 0x8, R6 ;  /* 0x00000008ff0b7819 */ /* 0x000fe40000011606 */
[----:B------:R-:W-:Y:S02]  /*e990*/  LOP3.LUT R10, R5, 0xff, RZ, 0xc0, !PT ;  /* 0x000000ff050a7812 */ /* 0x000fe400078ec0ff */
[----:B------:R-:W-:-:S02]  /*e9a0*/  SHF.R.U32.HI R6, RZ, 0x10, R4 ;  /* 0x00000010ff067819 */ /* 0x000fc40000011604 */
[----:B------:R-:W-:Y:S02]  /*e9b0*/  LOP3.LUT R5, R4, 0xffff, RZ, 0xc0, !PT ;  /* 0x0000ffff04057812 */ /* 0x000fe400078ec0ff */
[----:B------:R-:W-:Y:S02]  /*e9c0*/  LOP3.LUT R15, R8, 0xff, RZ, 0xc0, !PT ;  /* 0x000000ff080f7812 */ /* 0x000fe400078ec0ff */
[----:B------:R-:W-:Y:S02]  /*e9d0*/  SHF.R.U32.HI R14, RZ, 0x18, R8 ;  /* 0x00000018ff0e7819 */ /* 0x000fe40000011608 */
[----:B------:R-:W-:Y:S02]  /*e9e0*/  LOP3.LUT R9, R4, 0xff, RZ, 0xc0, !PT ;  /* 0x000000ff04097812 */ /* 0x000fe400078ec0ff */
[----:B------:R-:W-:Y:S02]  /*e9f0*/  SHF.R.U32.HI R8, RZ, 0x18, R4 ;  /* 0x00000018ff087819 */ /* 0x000fe40000011604 */
[----:B------:R-:W-:-:S02]  /*ea00*/  LOP3.LUT R4, R6, 0xff, RZ, 0xc0, !PT ;  /* 0x000000ff06047812 */ /* 0x000fc400078ec0ff */
[----:B------:R-:W-:Y:S02]  /*ea10*/  SHF.R.U32.HI R5, RZ, 0x8, R5 ;  /* 0x00000008ff057819 */ /* 0x000fe40000011605 */
[----:B------:R-:W-:Y:S02]  /*ea20*/  PRMT R6, R15, 0x5410, R11 ;  /* 0x000054100f067816 */ /* 0x000fe4000000000b */
[----:B------:R-:W-:Y:S02]  /*ea30*/  PRMT R4, R4, 0x5410, R8 ;  /* 0x0000541004047816 */ /* 0x000fe40000000008 */
[----:B------:R-:W-:Y:S01]  /*ea40*/  PRMT R5, R9, 0x5410, R5 ;  /* 0x0000541009057816 */ /* 0x000fe20000000005 */
[--C-:B------:R-:W-:Y:S01]  /*ea50*/  HSET2.LE.AND R6, R6, R146.reuse, PT ;  /* 0x0000009206067233 */ /* 0x100fe20003803000 */
[----:B----4-:R-:W-:Y:S01]  /*ea60*/  PRMT R7, R10, 0x5410, R14 ;  /* 0x000054100a077816 */ /* 0x010fe2000000000e */
[--C-:B------:R-:W-:Y:S01]  /*ea70*/  HSET2.LE.AND R10, R4, R146.reuse, PT ;  /* 0x00000092040a7233 */ /* 0x100fe20003803000 */
[----:B---3--:R-:W-:Y:S01]  /*ea80*/  F2FP.PACK_AB R4, R149, R131 ;  /* 0x000000839504723e */ /* 0x008fe200000000ff */
[--C-:B------:R-:W-:Y:S01]  /*ea90*/  HSET2.LE.AND R8, R5, R146.reuse, PT ;  /* 0x0000009205087233 */ /* 0x100fe20003803000 */
[----:B------:R-:W-:Y:S01]  /*eaa0*/  F2FP.PACK_AB R9, R150, R151 ;  /* 0x000000979609723e */ /* 0x000fe200000000ff */
[----:B------:R-:W-:Y:S01]  /*eab0*/  HSET2.LE.AND R7, R7, R146, PT ;  /* 0x0000009207077233 */ /* 0x000fe20003803000 */
[----:B------:R-:W-:-:S02]  /*eac0*/  LOP3.LUT R6, R6, R4, RZ, 0xc0, !PT ;  /* 0x0000000406067212 */ /* 0x000fc400078ec0ff */
[----:B------:R-:W-:Y:S01]  /*ead0*/  LOP3.LUT R4, R8, R9, RZ, 0xc0, !PT ;  /* 0x0000000908047212 */ /* 0x000fe200078ec0ff */
[----:B------:R-:W-:Y:S01]  /*eae0*/  FFMA.FTZ R8, R178, c[0x0][0x23c], -R13 ;  /* 0x00008f00b2087a23 */ /* 0x000fe2000001080d */
[----:B------:R-:W-:Y:S02]  /*eaf0*/  LOP3.LUT R9, R45, UR8, R42, 0x96, !PT ;  /* 0x000000082d097c12 */ /* 0x000fe4000f8e962a */
[----:B--2---:R-:W-:Y:S01]  /*eb00*/  F2FP.PACK_AB R5, R148, R130 ;  /* 0x000000829405723e */ /* 0x004fe200000000ff */
[----:B------:R1:W-:Y:S01]  /*eb10*/  MUFU.EX2 R147, R8 ;  /* 0x0000000800937308 */ /* 0x0003e20000000800 */
[----:B-----5:R-:W-:Y:S02]  /*eb20*/  F2FP.PACK_AB R11, R128, R129 ;  /* 0x00000081800b723e */ /* 0x020fe400000000ff */
[----:B------:R-:W-:Y:S02]  /*eb30*/  LOP3.LUT R7, R7, R5, RZ, 0xc0, !PT ;  /* 0x0000000507077212 */ /* 0x000fe400078ec0ff */
[----:B------:R-:W-:Y:S01]  /*eb40*/  LOP3.LUT R5, R10, R11, RZ, 0xc0, !PT ;  /* 0x0000000b0a057212 */ /* 0x000fe200078ec0ff */
[----:B------:R-:W-:-:S06]  /*eb50*/  FFMA.FTZ R11, R182, c[0x0][0x23c], -R12 ;  /* 0x00008f00b60b7a23 */ /* 0x000fcc000001080c */
[----:B------:R-:W-:Y:S01]  /*eb60*/  HMMA.16816.F32 R60, R4, R26, R60 ;  /* 0x0000001a043c723c */ /* 0x000fe2000000183c */
[----:B-1----:R-:W-:-:S04]  /*eb70*/  FFMA.FTZ R8, R173, c[0x0][0x23c], -R13 ;  /* 0x00008f00ad087a23 */ /* 0x002fc8000001080d */
[----:B------:R1:W-:Y:S03]  /*eb80*/  MUFU.EX2 R44, R8 ;  /* 0x00000008002c7308 */ /* 0x0003e60000000800 */
[C---:B------:R-:W-:Y:S08]  /*eb90*/  HMMA.16816.F32 R96, R4.reuse, R24, R96 ;  /* 0x000000180460723c */ /* 0x040ff00000001860 */
[----:B------:R-:W-:Y:S01]  /*eba0*/  HMMA.16816.F32 R80, R4, R32, R80 ;  /* 0x000000200450723c */ /* 0x000fe20000001850 */
[----:B-1----:R-:W-:-:S07]  /*ebb0*/  FFMA.FTZ R8, R167, c[0x0][0x23c], -R13 ;  /* 0x00008f00a7087a23 */ /* 0x002fce000001080d */
[C---:B------:R-:W-:Y:S01]  /*ebc0*/  HMMA.16816.F32 R32, R4.reuse, R34, R92 ;  /* 0x000000220420723c */ /* 0x040fe2000000185c */
[----:B------:R-:W1:Y:S01]  /*ebd0*/  LDSM.16.MT88.4 R92, [R185+0x7800] ;  /* 0x00780000b95c783b */ /* 0x000e620000004200 */
[----:B------:R2:W-:Y:S06]  /*ebe0*/  MUFU.EX2 R43, R8 ;  /* 0x00000008002b7308 */ /* 0x0005ec0000000800 */
[C---:B------:R-:W-:Y:S08]  /*ebf0*/  HMMA.16816.F32 R56, R4.reuse, R20, R56 ;  /* 0x000000140438723c */ /* 0x040ff00000001838 */
[----:B------:R-:W-:Y:S01]  /*ec00*/  HMMA.16816.F32 R48, R4, R22, R48 ;  /* 0x000000160430723c */ /* 0x000fe20000001830 */
[----:B--2---:R-:W-:-:S04]  /*ec10*/  FFMA.FTZ R8, R166, c[0x0][0x23c], -R13 ;  /* 0x00008f00a6087a23 */ /* 0x004fc8000001080d */
[----:B------:R2:W3:Y:S03]  /*ec20*/  MUFU.EX2 R41, R8 ;  /* 0x0000000800297308 */ /* 0x0004e60000000800 */
[C---:B------:R-:W-:Y:S08]  /*ec30*/  HMMA.16816.F32 R52, R4.reuse, R28, R52 ;  /* 0x0000001c0434723c */ /* 0x040ff00000001834 */
[----:B------:R-:W-:Y:S01]  /*ec40*/  HMMA.16816.F32 R36, R4, R30, R36 ;  /* 0x0000001e0424723c */ /* 0x000fe20000001824 */
[----:B--2---:R-:W-:-:S06]  /*ec50*/  IMAD.WIDE.U32 R8, R9, -0x2daee0ad, RZ ;  /* 0xd2511f5309087825 */ /* 0x004fcc00078e00ff */
[----:B------:R-:W-:Y:S01]  /*ec60*/  FFMA.FTZ R4, R215, c[0x0][0x23c], -R2 ;  /* 0x00008f00d7047a23 */ /* 0x000fe20000010802 */
[----:B------:R-:W-:Y:S01]  /*ec70*/  LOP3.LUT R10, R9, UR18, R40, 0x96, !PT ;  /* 0x00000012090a7c12 */ /* 0x000fe2000f8e9628 */
[----:B------:R-:W-:Y:S01]  /*ec80*/  FFMA.FTZ R6, R222, c[0x0][0x23c], -R3 ;  /* 0x00008f00de067a23 */ /* 0x000fe20000010803 */
[C---:B------:R-:W-:Y:S01]  /*ec90*/  LOP3.LUT R13, R8.reuse, 0xffff, RZ, 0xc0, !PT ;  /* 0x0000ffff080d7812 */ /* 0x040fe200078ec0ff */
[----:B------:R-:W-:Y:S01]  /*eca0*/  FFMA.FTZ R9, R177, c[0x0][0x23c], -R12 ;  /* 0x00008f00b1097a23 */ /* 0x000fe2000001080c */
[----:B------:R2:W-:Y:S01]  /*ecb0*/  MUFU.EX2 R40, R11 ;  /* 0x0000000b00287308 */ /* 0x0005e20000000800 */
[----:B------:R-:W-:Y:S02]  /*ecc0*/  LOP3.LUT R18, R8, 0xff, RZ, 0xc0, !PT ;  /* 0x000000ff08127812 */ /* 0x000fe400078ec0ff */
[--C-:B------:R-:W-:Y:S02]  /*ecd0*/  SHF.R.U32.HI R16, RZ, 0x10, R8.reuse ;  /* 0x00000010ff107819 */ /* 0x100fe40000011608 */
[----:B------:R-:W-:-:S02]  /*ece0*/  SHF.R.U32.HI R17, RZ, 0x18, R8 ;  /* 0x00000018ff117819 */ /* 0x000fc40000011608 */
[C---:B------:R-:W-:Y:S01]  /*ecf0*/  LOP3.LUT R8, R10.reuse, 0xffff, RZ, 0xc0, !PT ;  /* 0x0000ffff0a087812 */ /* 0x040fe200078ec0ff */
[----:B------:R4:W5:Y:S01]  /*ed00*/  MUFU.EX2 R27, R9 ;  /* 0x00000009001b7308 */ /* 0x0009620000000800 */
[----:B------:R-:W-:Y:S02]  /*ed10*/  LOP3.LUT R15, R10, 0xff, RZ, 0xc0, !PT ;  /* 0x000000ff0a0f7812 */ /* 0x000fe400078ec0ff */
[----:B------:R-:W-:Y:S02]  /*ed20*/  SHF.R.U32.HI R14, RZ, 0x18, R10 ;  /* 0x00000018ff0e7819 */ /* 0x000fe4000001160a */
[----:B------:R-:W-:Y:S02]  /*ed30*/  SHF.R.U32.HI R13, RZ, 0x8, R13 ;  /* 0x00000008ff0d7819 */ /* 0x000fe4000001160d */
[----:B------:R-:W-:Y:S01]  /*ed40*/  SHF.R.U32.HI R8, RZ, 0x8, R8 ;  /* 0x00000008ff087819 */ /* 0x000fe20000011608 */
[----:B------:R1:W-:Y:S01]  /*ed50*/  MUFU.EX2 R23, R4 ;  /* 0x0000000400177308 */ /* 0x0003e20000000800 */
[----:B--2---:R-:W-:-:S02]  /*ed60*/  SHF.R.U32.HI R11, RZ, 0x10, R10 ;  /* 0x00000010ff0b7819 */ /* 0x004fc4000001160a */
[----:B------:R-:W-:Y:S02]  /*ed70*/  PRMT R8, R15, 0x5410, R8 ;  /* 0x000054100f087816 */ /* 0x000fe40000000008 */
[----:B------:R-:W-:Y:S02]  /*ed80*/  LOP3.LUT R10, R11, 0xff, RZ, 0xc0, !PT ;  /* 0x000000ff0b0a7812 */ /* 0x000fe400078ec0ff */
[----:B------:R-:W-:Y:S01]  /*ed90*/  PRMT R11, R18, 0x5410, R13 ;  /* 0x00005410120b7816 */ /* 0x000fe2000000000d */
[----:B----4-:R-:W-:Y:S01]  /*eda0*/  FFMA.FTZ R9, R175, c[0x0][0x23c], -R12 ;  /* 0x00008f00af097a23 */ /* 0x010fe2000001080c */
[----:B------:R-:W-:Y:S01]  /*edb0*/  PRMT R10, R10, 0x5410, R14 ;  /* 0x000054100a0a7816 */ /* 0x000fe2000000000e */
[----:B------:R-:W-:Y:S01]  /*edc0*/  FFMA.FTZ R14, R238, c[0x0][0x23c], -R2 ;  /* 0x00008f00ee0e7a23 */ /* 0x000fe20000010802 */
[----:B------:R-:W-:Y:S01]  /*edd0*/  LOP3.LUT R16, R16, 0xff, RZ, 0xc0, !PT ;  /* 0x000000ff10107812 */ /* 0x000fe200078ec0ff */
[----:B------:R2:W-:Y:S01]  /*ede0*/  MUFU.EX2 R26, R9 ;  /* 0x00000009001a7308 */ /* 0x0005e20000000800 */
[--C-:B------:R-:W-:Y:S01]  /*edf0*/  HSET2.LE.AND R8, R8, R146.reuse, PT ;  /* 0x0000009208087233 */ /* 0x100fe20003803000 */
[----:B---3--:R-:W-:Y:S01]  /*ee00*/  F2FP.PACK_AB R13, R41, R43 ;  /* 0x0000002b290d723e */ /* 0x008fe200000000ff */
[----:B------:R-:W-:Y:S01]  /*ee10*/  HSET2.LE.AND R10, R10, R146, PT ;  /* 0x000000920a0a7233 */ /* 0x000fe20003803000 */
[----:B------:R-:W-:Y:S01]  /*ee20*/  PRMT R16, R16, 0x5410, R17 ;  /* 0x0000541010107816 */ /* 0x000fe20000000011 */
[----:B-1----:R-:W-:-:S03]  /*ee30*/  FFMA.FTZ R4, R242, c[0x0][0x23c], -R3 ;  /* 0x00008f00f2047a23 */ /* 0x002fc60000010803 */
[----:B------:R1:W-:Y:S01]  /*ee40*/  MUFU.EX2 R20, R6 ;  /* 0x0000000600147308 */ /* 0x0003e20000000800 */
[----:B--2---:R-:W-:Y:S01]  /*ee50*/  FFMA.FTZ R9, R176, c[0x0][0x23c], -R12 ;  /* 0x00008f00b0097a23 */ /* 0x004fe2000001080c */
[----:B------:R-:W-:Y:S01]  /*ee60*/  HSET2.LE.AND R12, R11, R146, PT ;  /* 0x000000920b0c7233 */ /* 0x000fe20003803000 */
[----:B-----5:R-:W-:-:S05]  /*ee70*/  F2FP.PACK_AB R11, R27, R40 ;  /* 0x000000281b0b723e */ /* 0x020fca00000000ff */
[----:B------:R-:W-:Y:S01]  /*ee80*/  MUFU.EX2 R15, R4 ;  /* 0x00000004000f7308 */ /* 0x000fe20000000800 */
[----:B------:R-:W-:Y:S01]  /*ee90*/  LOP3.LUT R137, R10, R11, RZ, 0xc0, !PT ;  /* 0x0000000b0a897212 */ /* 0x000fe200078ec0ff */
[--C-:B------:R-:W-:Y:S01]  /*eea0*/  FFMA.FTZ R10, R236, c[0x0][0x23c], -R2.reuse ;  /* 0x00008f00ec0a7a23 */ /* 0x100fe20000010802 */
[----:B------:R-:W-:Y:S01]  /*eeb0*/  LOP3.LUT R138, R12, R13, RZ, 0xc0, !PT ;  /* 0x0000000d0c8a7212 */ /* 0x000fe200078ec0ff */
[----:B------:R-:W-:-:S04]  /*eec0*/  FFMA.FTZ R2, R213, c[0x0][0x23c], -R2 ;  /* 0x00008f00d5027a23 */ /* 0x000fc80000010802 */
[----:B------:R2:W3:Y:S01]  /*eed0*/  MUFU.EX2 R25, R9 ;  /* 0x0000000900197308 */ /* 0x0004e20000000800 */
[----:B-1----:R-:W-:-:S07]  /*eee0*/  FFMA.FTZ R6, R239, c[0x0][0x23c], -R3 ;  /* 0x00008f00ef067a23 */ /* 0x002fce0000010803 */
[----:B------:R1:W4:Y:S01]  /*eef0*/  MUFU.EX2 R21, R2 ;  /* 0x0000000200157308 */ /* 0x0003220000000800 */
[----:B--2---:R-:W-:-:S07]  /*ef00*/  F2FP.PACK_AB R9, R44, R147 ;  /* 0x000000932c09723e */ /* 0x004fce00000000ff */
[----:B------:R-:W-:Y:S01]  /*ef10*/  MUFU.EX2 R24, R14 ;  /* 0x0000000e00187308 */ /* 0x000fe20000000800 */
[----:B------:R-:W-:Y:S01]  /*ef20*/  LOP3.LUT R136, R8, R9, RZ, 0xc0, !PT ;  /* 0x0000000908887212 */ /* 0x000fe200078ec0ff */
[----:B------:R-:W-:Y:S01]  /*ef30*/  HSET2.LE.AND R8, R16, R146, PT ;  /* 0x0000009210087233 */ /* 0x000fe20003803000 */
[----:B---3--:R-:W-:Y:S02]  /*ef40*/  F2FP.PACK_AB R9, R25, R26 ;  /* 0x0000001a1909723e */ /* 0x008fe400000000ff */
[----:B-1----:R-:W-:-:S03]  /*ef50*/  LOP3.LUT R2, R19, UR8, R114, 0x96, !PT ;  /* 0x0000000813027c12 */ /* 0x002fc6000f8e9672 */
[----:B------:R-:W-:Y:S01]  /*ef60*/  MUFU.EX2 R13, R6 ;  /* 0x00000006000d7308 */ /* 0x000fe20000000800 */
[----:B------:R-:W-:Y:S01]  /*ef70*/  LOP3.LUT R139, R8, R9, RZ, 0xc0, !PT ;  /* 0x00000009088b7212 */ /* 0x000fe200078ec0ff */
[----:B------:R-:W1:Y:S01]  /*ef80*/  LDSM.16.MT88.4 R16, [R187+0x7800] ;  /* 0x00780000bb10783b */ /* 0x000e620000004200 */
[----:B------:R-:W-:-:S05]  /*ef90*/  IMAD.WIDE.U32 R4, R2, -0x2daee0ad, RZ ;  /* 0xd2511f5302047825 */ /* 0x000fca00078e00ff */
[----:B------:R2:W-:Y:S01]  /*efa0*/  MUFU.EX2 R22, R10 ;  /* 0x0000000a00167308 */ /* 0x0005e20000000800 */
[----:B------:R-:W-:Y:S01]  /*efb0*/  LOP3.LUT R2, R5, UR18, R112, 0x96, !PT ;  /* 0x0000001205027c12 */ /* 0x000fe2000f8e9670 */
[C---:B------:R-:W-:Y:S01]  /*efc0*/  HMMA.16816.F32 R84, R136.reuse, R92, R84 ;  /* 0x0000005c8854723c */ /* 0x040fe20000001854 */
[----:B------:R-:W-:Y:S01]  /*efd0*/  LOP3.LUT R8, R4, 0xffff, RZ, 0xc0, !PT ;  /* 0x0000ffff04087812 */ /* 0x000fe200078ec0ff */
[----:B------:R-:W-:Y:S01]  /*efe0*/  FFMA.FTZ R5, R214, c[0x0][0x23c], -R3 ;  /* 0x00008f00d6057a23 */ /* 0x000fe20000010803 */
[--C-:B------:R-:W-:Y:S02]  /*eff0*/  SHF.R.U32.HI R7, RZ, 0x10, R4.reuse ;  /* 0x00000010ff077819 */ /* 0x100fe40000011604 */
[----:B------:R-:W-:Y:S01]  /*f000*/  LOP3.LUT R11, R4, 0xff, RZ, 0xc0, !PT ;  /* 0x000000ff040b7812 */ /* 0x000fe200078ec0ff */
[----:B------:R3:W5:Y:S01]  /*f010*/  MUFU.EX2 R14, R5 ;  /* 0x00000005000e7308 */ /* 0x0007620000000800 */
[----:B------:R-:W-:Y:S01]  /*f020*/  SHF.R.U32.HI R12, RZ, 0x18, R4 ;  /* 0x00000018ff0c7819 */ /* 0x000fe20000011604 */
[----:B------:R-:W-:Y:S01]  /*f030*/  HMMA.16816.F32 R88, R136, R94, R68 ;  /* 0x0000005e8858723c */ /* 0x000fe20000001844 */
[----:B------:R-:W-:-:S02]  /*f040*/  SHF.R.U32.HI R8, RZ, 0x8, R8 ;  /* 0x00000008ff087819 */ /* 0x000fc40000011608 */
[C---:B------:R-:W-:Y:S02]  /*f050*/  LOP3.LUT R3, R2.reuse, 0xffff, RZ, 0xc0, !PT ;  /* 0x0000ffff02037812 */ /* 0x040fe400078ec0ff */
[----:B------:R-:W-:Y:S02]  /*f060*/  SHF.R.U32.HI R4, RZ, 0x10, R2 ;  /* 0x00000010ff047819 */ /* 0x000fe40000011602 */
[----:B--2---:R-:W-:Y:S01]  /*f070*/  LOP3.LUT R10, R7, 0xff, RZ, 0xc0, !PT ;  /* 0x000000ff070a7812 */ /* 0x004fe200078ec0ff */
[----:B------:R-:W-:Y:S01]  /*f080*/  HMMA.16816.F32 R100, R136, R108, R72 ;  /* 0x0000006c8864723c */ /* 0x000fe20000001848 */
[----:B------:R-:W-:Y:S01]  /*f090*/  LOP3.LUT R9, R2, 0xff, RZ, 0xc0, !PT ;  /* 0x000000ff02097812 */ /* 0x000fe200078ec0ff */
[----:B------:R-:W-:Y:S01]  /*f0a0*/  IMAD.MOV.U32 R70, RZ, RZ, R216 ;  /* 0x000000ffff467224 */ /* 0x000fe200078e00d8 */
[----:B------:R-:W-:Y:S01]  /*f0b0*/  SHF.R.U32.HI R7, RZ, 0x18, R2 ;  /* 0x00000018ff077819 */ /* 0x000fe20000011602 */
[----:B------:R-:W-:Y:S01]  /*f0c0*/  IMAD.MOV.U32 R71, RZ, RZ, R217 ;  /* 0x000000ffff477224 */ /* 0x000fe200078e00d9 */
[----:B------:R-:W-:-:S02]  /*f0d0*/  PRMT R2, R11, 0x5410, R8 ;  /* 0x000054100b027816 */ /* 0x000fc40000000008 */
[----:B---3--:R-:W-:Y:S01]  /*f0e0*/  SHF.R.U32.HI R5, RZ, 0x8, R3 ;  /* 0x00000008ff057819 */ /* 0x008fe20000011603 */
[C---:B------:R-:W-:Y:S01]  /*f0f0*/  HMMA.16816.F32 R104, R136.reuse, R110, R104 ;  /* 0x0000006e8868723c */ /* 0x040fe20000001868 */
[----:B------:R-:W-:Y:S01]  /*f100*/  LOP3.LUT R3, R4, 0xff, RZ, 0xc0, !PT ;  /* 0x000000ff04037812 */ /* 0x000fe200078ec0ff */
[--C-:B------:R-:W-:Y:S01]  /*f110*/  HSET2.LE.AND R2, R2, R146.reuse, PT ;  /* 0x0000009202027233 */ /* 0x100fe20003803000 */
[----:B------:R-:W-:Y:S01]  /*f120*/  PRMT R4, R10, 0x5410, R12 ;  /* 0x000054100a047816 */ /* 0x000fe2000000000c */
[----:B------:R-:W-:Y:S01]  /*f130*/  IMAD.MOV.U32 R72, RZ, RZ, R218 ;  /* 0x000000ffff487224 */ /* 0x000fe200078e00da */
[----:B------:R-:W-:Y:S01]  /*f140*/  PRMT R7, R3, 0x5410, R7 ;  /* 0x0000541003077816 */ /* 0x000fe20000000007 */
[----:B------:R-:W-:Y:S01]  /*f150*/  IMAD.MOV.U32 R73, RZ, RZ, R219 ;  /* 0x000000ffff497224 */ /* 0x000fe200078e00db */
[----:B----4-:R-:W-:Y:S01]  /*f160*/  F2FP.PACK_AB R3, R21, R23 ;  /* 0x000000171503723e */ /* 0x010fe200000000ff */
[--C-:B------:R-:W-:Y:S01]  /*f170*/  HSET2.LE.AND R4, R4, R146.reuse, PT ;  /* 0x0000009204047233 */ /* 0x100fe20003803000 */
[----:B------:R-:W-:Y:S01]  /*f180*/  PRMT R6, R9, 0x5410, R5 ;  /* 0x0000541009067816 */ /* 0x000fe20000000005 */
[--C-:B------:R-:W-:Y:S01]  /*f190*/  HSET2.LE.AND R8, R7, R146.reuse, PT ;  /* 0x0000009207087233 */ /* 0x100fe20003803000 */
[----:B-----5:R-:W-:Y:S01]  /*f1a0*/  F2FP.PACK_AB R5, R14, R20 ;  /* 0x000000140e05723e */ /* 0x020fe200000000ff */
[C---:B------:R-:W-:Y:S01]  /*f1b0*/  HMMA.16816.F32 R116, R136.reuse, R124, R76 ;  /* 0x0000007c8874723c */ /* 0x040fe2000000184c */
[----:B------:R-:W-:Y:S01]  /*f1c0*/  LOP3.LUT R142, R2, R3, RZ, 0xc0, !PT ;  /* 0x00000003028e7212 */ /* 0x000fe200078ec0ff */
[----:B------:R-:W-:Y:S01]  /*f1d0*/  HSET2.LE.AND R6, R6, R146, PT ;  /* 0x0000009206067233 */ /* 0x000fe20003803000 */
[----:B------:R-:W-:Y:S01]  /*f1e0*/  F2FP.PACK_AB R2, R13, R15 ;  /* 0x0000000f0d02723e */ /* 0x000fe200000000ff */
[----:B------:R-:W-:Y:S01]  /*f1f0*/  FFMA.FTZ R3, R237, R145, R223 ;  /* 0x00000091ed037223 */ /* 0x000fe200000100df */
[----:B------:R-:W-:Y:S01]  /*f200*/  LOP3.LUT R143, R4, R5, RZ, 0xc0, !PT ;  /* 0x00000005048f7212 */ /* 0x000fe200078ec0ff */
[----:B------:R-:W-:Y:S01]  /*f210*/  FFMA.FTZ R5, R179, R47, R241 ;  /* 0x0000002fb3057223 */ /* 0x000fe200000100f1 */
[----:B------:R-:W-:Y:S01]  /*f220*/  F2FP.PACK_AB R7, R22, R24 ;  /* 0x000000181607723e */ /* 0x000fe200000000ff */
[----:B------:R-:W-:Y:S01]  /*f230*/  FFMA.FTZ R4, R220, R46, R249 ;  /* 0x0000002edc047223 */ /* 0x000fe200000100f9 */
[----:B------:R-:W-:Y:S01]  /*f240*/  LOP3.LUT R141, R8, R2, RZ, 0xc0, !PT ;  /* 0x00000002088d7212 */ /* 0x000fe200078ec0ff */
[----:B------:R-:W-:Y:S01]  /*f250*/  FFMA.FTZ R2, R158, R144, R154 ;  /* 0x000000909e027223 */ /* 0x000fe2000001009a */
[----:B------:R-:W-:Y:S01]  /*f260*/  LOP3.LUT R140, R6, R7, RZ, 0xc0, !PT ;  /* 0x00000007068c7212 */ /* 0x000fe200078ec0ff */
        /* <DEDUP_REMOVED lines=21> */
[----:B-1----:R-:W-:Y:S01]  /*f3c0*/  HMMA.16816.F32 R132, R136, R16, R132 ;  /* 0x000000108884723c */ /* 0x002fe20000001884 */
        /* <DEDUP_REMOVED lines=59> */
[----:B------:R-:W-:Y:S01]  /*f780*/  BAR.SYNC.DEFER_BLOCKING 0x0 ;  /* 0x0000000000007b1d */ /* 0x000fe20000010000 */
[----:B------:R-:W-:Y:S01]  /*f790*/  IMAD.MOV.U32 R7, RZ, RZ, c[0x0][0x1a0] ;  /* 0x00006800ff077624 */ /* 0x000fe200078e00ff */
[----:B------:R-:W-:Y:S01]  /*f7a0*/  LOP3.LUT R0, R0, 0xfffffff7, RZ, 0xc0, !PT ;  /* 0xfffffff700007812 */ /* 0x000fe200078ec0ff */
[----:B------:R-:W-:Y:S01]  /*f7b0*/  IMAD.MOV.U32 R12, RZ, RZ, c[0x0][0x1a4] ;  /* 0x00006900ff0c7624 */ /* 0x000fe200078e00ff */
[----:B------:R-:W-:Y:S01]  /*f7c0*/  P2R R238, PR, RZ, 0x4 ;  /* 0x00000004ffee7803 */ /* 0x000fe20000000000 */
[----:B------:R-:W-:Y:S02]  /*f7d0*/  UISETP.GT.AND UP0, UPT, UR35, UR19, UPT ;  /* 0x000000132300728c */ /* 0x000fe4000bf04270 */
[----:B------:R-:W-:Y:S02]  /*f7e0*/  ULDC.64 UR4, c[0x0][0x1a0] ;  /* 0x0000680000047ab9 */ /* 0x000fe40000000a00 */
[----:B------:R-:W-:-:S02]  /*f7f0*/  UIMAD UR33, UR33, UR4, URZ ;  /* 0x00000004212172a4 */ /* 0x000fc4000f8e023f */
[----:B------:R-:W-:Y:S02]  /*f800*/  UIMAD.WIDE.U32 UR36, UR35, UR4, URZ ;  /* 0x00000004232472a5 */ /* 0x000fe4000f8e003f */
[----:B------:R-:W-:-:S04]  /*f810*/  UIMAD UR5, UR35, UR5, UR33 ;  /* 0x00000005230572a4 */ /* 0x000fc8000f8e0221 */
[----:B------:R-:W-:Y:S01]  /*f820*/  UIADD3 UR5, UR37, UR5, URZ ;  /* 0x0000000525057290 */ /* 0x000fe2000fffe03f */
[----:B------:R-:W-:Y:S02]  /*f830*/  IMAD.U32 R4, RZ, RZ, UR36 ;  /* 0x00000024ff047e24 */ /* 0x000fe4000f8e00ff */
[----:B------:R-:W-:-:S03]  /*f840*/  IMAD.U32 R5, RZ, RZ, UR37 ;  /* 0x00000025ff057e24 */ /* 0x000fc6000f8e00ff */
[----:B------:R-:W-:Y:S01]  /*f850*/  IMAD.U32 R3, RZ, RZ, UR5 ;  /* 0x00000005ff037e24 */ /* 0x000fe2000f8e00ff */
[----:B------:R-:W-:Y:S01]  /*f860*/  @P2 STS.128 [R211+0x6000], RZ ;  /* 0x006000ffd3002388 */ /* 0x000fe20000000c00 */
[----:B--2---:R-:W-:-:S04]  /*f870*/  LEA R2, P0, R4, R164, 0x6 ;  /* 0x000000a404027211 */ /* 0x004fc800078030ff */
[----:B------:R-:W-:Y:S02]  /*f880*/  @!P2 IADD3 R5, P1, R2, UR25, RZ ;  /* 0x000000190205ac10 */ /* 0x000fe4000ff3e0ff */
[----:B---3--:R-:W-:Y:S02]  /*f890*/  LEA.HI.X R3, R4, R233, R3, 0x6, P0 ;  /* 0x000000e904037211 */ /* 0x008fe400000f3403 */
[----:B------:R-:W-:Y:S01]  /*f8a0*/  @!P2 LEA R8, P0, R5, c[0x0][0x170], 0x1 ;  /* 0x00005c000508aa11 */ /* 0x000fe200078008ff */
[----:B------:R-:W2:Y:S01]  /*f8b0*/  S2R R233, SR_TID.X ;  /* 0x0000000000e97919 */ /* 0x000ea20000002100 */
[----:B------:R-:W-:Y:S02]  /*f8c0*/  @!P2 IADD3.X R6, R3, UR24, RZ, P1, !PT ;  /* 0x000000180306ac10 */ /* 0x000fe40008ffe4ff */
[----:B------:R-:W-:Y:S02]  /*f8d0*/  @!P2 LEA R4, P1, R7, R2, 0x5 ;  /* 0x000000020704a211 */ /* 0x000fe400078228ff */
[----:B------:R-:W-:-:S02]  /*f8e0*/  @!P2 LEA R10, P3, R2, c[0x0][0x170], 0x1 ;  /* 0x00005c00020aaa11 */ /* 0x000fc400078608ff */
[----:B------:R-:W-:Y:S02]  /*f8f0*/  @!P2 LEA.HI.X R9, R5, c[0x0][0x174], R6, 0x1, P0 ;  /* 0x00005d000509aa11 */ /* 0x000fe400000f0c06 */
[----:B------:R-:W-:Y:S02]  /*f900*/  @!P2 LEA R6, P0, R4, c[0x0][0x170], 0x1 ;  /* 0x00005c000406aa11 */ /* 0x000fe400078008ff */
[C---:B------:R-:W-:Y:S02]  /*f910*/  @!P2 LEA.HI.X R5, R7.reuse, R3, R12, 0x5, P1 ;  /* 0x000000030705a211 */ /* 0x040fe400008f2c0c */
[--C-:B------:R-:W-:Y:S01]  /*f920*/  @!P2 LEA.HI.X R11, R2, c[0x0][0x174], R3.reuse, 0x1, P3 ;  /* 0x00005d00020baa11 */ /* 0x100fe200018f0c03 */
[----:B------:R-:W-:Y:S01]  /*f930*/  @!P2 IMAD.WIDE.U32 R2, R7, 0x30, R2 ;  /* 0x000000300702a825 */ /* 0x000fe200078e0002 */
[----:B------:R-:W-:-:S03]  /*f940*/  @!P2 LEA.HI.X R7, R4, c[0x0][0x174], R5, 0x1, P0 ;  /* 0x00005d000407aa11 */ /* 0x000fc600000f0c05 */
[----:B------:R-:W-:Y:S01]  /*f950*/  @!P2 IMAD R4, R12, 0x30, RZ ;  /* 0x000000300c04a824 */ /* 0x000fe200078e02ff */
[----:B------:R-:W-:Y:S01]  /*f960*/  @!PT LDS RZ, [RZ] ;  /* 0x00000000fffff984 */ /* 0x000fe20000000800 */
[----:B------:R-:W-:Y:S01]  /*f970*/  @!PT LDS RZ, [RZ] ;  /* 0x00000000fffff984 */ /* 0x000fe20000000800 */
[----:B------:R-:W-:Y:S01]  /*f980*/  @!PT LDS RZ, [RZ] ;  /* 0x00000000fffff984 */ /* 0x000fe20000000800 */
[----:B------:R3:W-:Y:S03]  /*f990*/  @!P2 LDGSTS.E.BYPASS.LTC128B.128 [R211+0x6000], [R10.64] ;  /* 0x060000000ad3afae */ /* 0x0007e6000b901d5c */
[----:B------:R-:W-:Y:S01]  /*f9a0*/  @!P2 IMAD.IADD R3, R4, 0x1, R3 ;  /* 0x000000010403a824 */ /* 0x000fe200078e0203 */
[C---:B------:R-:W-:Y:S01]  /*f9b0*/  @!P2 LEA R4, P0, R2.reuse, c[0x0][0x170], 0x1 ;  /* 0x00005c000204aa11 */ /* 0x040fe200078008ff */
[----:B------:R-:W-:Y:S01]  /*f9c0*/  @P2 STS.128 [R211+0x6800], RZ ;  /* 0x006800ffd3002388 */ /* 0x000fe20000000c00 */
[----:B--2---:R-:W-:Y:S02]  /*f9d0*/  IMAD.SHL.U32 R233, R233, 0x2, RZ ;  /* 0x00000002e9e97824 */ /* 0x004fe400078e00ff */
[----:B------:R-:W-:Y:S01]  /*f9e0*/  @!P2 LEA.HI.X R5, R2, c[0x0][0x174], R3, 0x1, P0 ;  /* 0x00005d000205aa11 */ /* 0x000fe200000f0c03 */
[----:B------:R-:W-:Y:S01]  /*f9f0*/  @!PT LDS RZ, [RZ] ;  /* 0x00000000fffff984 */ /* 0x000fe20000000800 */
[----:B------:R-:W-:Y:S01]  /*fa00*/  @!PT LDS RZ, [RZ] ;  /* 0x00000000fffff984 */ /* 0x000fe20000000800 */
[----:B------:R-:W-:Y:S01]  /*fa10*/  @!PT LDS RZ, [RZ] ;  /* 0x00000000fffff984 */ /* 0x000fe20000000800 */
[----:B------:R3:W-:Y:S01]  /*fa20*/  @!P2 LDGSTS.E.BYPASS.LTC128B.128 [R211+0x6800], [R8.64] ;  /* 0x0680000008d3afae */ /* 0x0007e2000b901d5c */
[----:B------:R-:W-:Y:S01]  /*fa30*/  IMAD.U32 R2, RZ, RZ, UR35 ;  /* 0x00000023ff027e24 */ /* 0x000fe2000f8e00ff */
[----:B------:R-:W-:-:S02]  /*fa40*/  LOP3.LUT R233, R233, 0x6, RZ, 0xc0, !PT ;  /* 0x00000006e9e97812 */ /* 0x000fc400078ec0ff */
[----:B------:R-:W-:Y:S03]  /*fa50*/  @P2 STS.128 [R211+0x7000], RZ ;  /* 0x007000ffd3002388 */ /* 0x000fe60000000c00 */
[----:B------:R-:W-:Y:S01]  /*fa60*/  IMAD R2, R2, 0x40, R233 ;  /* 0x0000004002027824 */ /* 0x000fe200078e02e9 */
[----:B------:R-:W-:Y:S01]  /*fa70*/  @!PT LDS RZ, [RZ] ;  /* 0x00000000fffff984 */ /* 0x000fe20000000800 */
[----:B------:R-:W-:Y:S01]  /*fa80*/  @!PT LDS RZ, [RZ] ;  /* 0x00000000fffff984 */ /* 0x000fe20000000800 */
[----:B------:R-:W-:Y:S01]  /*fa90*/  @!PT LDS RZ, [RZ] ;  /* 0x00000000fffff984 */ /* 0x000fe20000000800 */
[----:B------:R2:W-:Y:S03]  /*faa0*/  @!P2 LDGSTS.E.BYPASS.LTC128B.128 [R211+0x7000], [R6.64] ;  /* 0x0700000006d3afae */ /* 0x0005e6000b901d5c */
[----:B------:R-:W-:Y:S01]  /*fab0*/  IMAD.IADD R3, R200, 0x1, -R2 ;  /* 0x00000001c8037824 */ /* 0x000fe200078e0a02 */
[----:B------:R-:W-:Y:S01]  /*fac0*/  @P2 STS.128 [R211+0x7800], RZ ;  /* 0x007800ffd3002388 */ /* 0x000fe20000000c00 */
[C---:B------:R-:W-:Y:S02]  /*fad0*/  ISETP.GE.AND P0, PT, R2.reuse, R210, PT ;  /* 0x000000d20200720c */ /* 0x040fe40003f06270 */
[----:B------:R-:W-:Y:S01]  /*fae0*/  ISETP.GE.AND P5, PT, R2, R209, PT ;  /* 0x000000d10200720c */ /* 0x000fe20003fa6270 */
[----:B------:R-:W-:Y:S01]  /*faf0*/  @!PT LDS RZ, [RZ] ;  /* 0x00000000fffff984 */ /* 0x000fe20000000800 */
[----:B------:R-:W-:Y:S01]  /*fb00*/  @!PT LDS RZ, [RZ] ;  /* 0x00000000fffff984 */ /* 0x000fe20000000800 */
[----:B------:R-:W-:Y:S01]  /*fb10*/  @!PT LDS RZ, [RZ] ;  /* 0x00000000fffff984 */ /* 0x000fe20000000800 */
[----:B------:R2:W-:Y:S01]  /*fb20*/  @!P2 LDGSTS.E.BYPASS.LTC128B.128 [R211+0x7800], [R4.64] ;  /* 0x0780000004d3afae */ /* 0x0005e2000b901d5c */
[----:B------:R-:W-:-:S02]  /*fb30*/  IABS R3, R3 ;  /* 0x0000000300037213 */ /* 0x000fc40000000000 */
[C---:B------:R-:W-:Y:S01]  /*fb40*/  ISETP.LT.OR P0, PT, R2.reuse, R206, P0 ;  /* 0x000000ce0200720c */ /* 0x040fe20000701670 */
[----:B------:R-:W-:Y:S01]  /*fb50*/  LDSM.16.M88.4 R16, [R191] ;  /* 0x00000000bf10783b */ /* 0x000fe20000000200 */
[----:B------:R-:W-:-:S03]  /*fb60*/  ISETP.GE.AND P6, PT, R2, R208, PT ;  /* 0x000000d00200720c */ /* 0x000fc60003fc6270 */
[----:B------:R-:W4:Y:S04]  /*fb70*/  LDSM.16.M88.4 R24, [R184+0x4800] ;  /* 0x00480000b818783b */ /* 0x000f280000000200 */
[----:B---3--:R-:W3:Y:S04]  /*fb80*/  LDSM.16.M88.4 R8, [R184+0x4000] ;  /* 0x00400000b808783b */ /* 0x008ee80000000200 */
[----:B------:R-:W-:Y:S04]  /*fb90*/  LDSM.16.M88.4 R20, [R184+0x5000] ;  /* 0x00500000b814783b */ /* 0x000fe80000000200 */
[----:B------:R-:W-:Y:S04]  /*fba0*/  LDSM.16.M88.4 R28, [R184+0x5800] ;  /* 0x00580000b81c783b */ /* 0x000fe80000000200 */
[----:B------:R-:W-:Y:S04]  /*fbb0*/  LDSM.16.M88.4 R40, [R190+0x4800] ;  /* 0x00480000be28783b */ /* 0x000fe80000000200 */
[----:B--2---:R-:W2:Y:S04]  /*fbc0*/  LDSM.16.M88.4 R4, [R191+0x2000] ;  /* 0x00200000bf04783b */ /* 0x004ea80000000200 */
[----:B------:R-:W-:Y:S04]  /*fbd0*/  LDSM.16.M88.4 R36, [R190+0x5000] ;  /* 0x00500000be24783b */ /* 0x000fe80000000200 */
[----:B------:R-:W-:Y:S04]  /*fbe0*/  LDSM.16.M88.4 R48, [R190+0x5800] ;  /* 0x00580000be30783b */ /* 0x000fe80000000200 */
[----:B------:R-:W-:Y:S04]  /*fbf0*/  LDSM.16.M88.4 R44, [R190+0x4000] ;  /* 0x00400000be2c783b */ /* 0x000fe80000000200 */
[----:B------:R-:W-:Y:S01]  /*fc00*/  LDSM.16.M88.4 R12, [R194] ;  /* 0x00000000c20c783b */ /* 0x000fe20000000200 */
[C---:B----4-:R-:W-:Y:S03]  /*fc10*/  HMMA.16816.F32 R60, R16.reuse, R24, RZ ;  /* 0x00000018103c723c */ /* 0x050fe600000018ff */
[----:B------:R-:W-:Y:S04]  /*fc20*/  LDSM.16.M88.4 R32, [R195] ;  /* 0x00000000c320783b */ /* 0x000fe80000000200 */
[----:B------:R-:W0:Y:S01]  /*fc30*/  LDGDEPBAR ;  /* 0x00000000000079af */ /* 0x000e220000000000 */
[C---:B---3--:R-:W-:Y:S08]  /*fc40*/  HMMA.16816.F32 R152, R16.reuse, R8, RZ ;  /* 0x000000081098723c */ /* 0x048ff000000018ff */
[----:B------:R-:W-:Y:S08]  /*fc50*/  HMMA.16816.F32 R180, R16, R10, RZ ;  /* 0x0000000a10b4723c */ /* 0x000ff000000018ff */
[C---:B--2---:R-:W-:Y:S08]  /*fc60*/  HMMA.16816.F32 R56, R4.reuse, R8, RZ ;  /* 0x000000080438723c */ /* 0x044ff000000018ff */
        /* <DEDUP_REMOVED lines=19> */
[----:B------:R-:W-:Y:S08]  /*fda0*/  HMMA.16816.F32 R160, R8, R40, R144 ;  /* 0x0000002808a0723c */ /* 0x000ff00000001890 */
[C---:B------:R-:W-:Y:S08]  /*fdb0*/  HMMA.16816.F32 R164, R16.reuse, R28, RZ ;  /* 0x0000001c10a4723c */ /* 0x040ff000000018ff */
[----:B------:R-:W-:Y:S01]  /*fdc0*/  HMMA.16816.F32 R156, R16, R30, RZ ;  /* 0x0000001e109c723c */ /* 0x000fe200000018ff */
[----:B------:R-:W-:Y:S04]  /*fdd0*/  LDSM.16.M88.4 R16, [R193+0x2000] ;  /* 0x00200000c110783b */ /* 0x000fe80000000200 */
[----:B------:R-:W-:Y:S03]  /*fde0*/  LDSM.16.M88.4 R28, [R198] ;  /* 0x00000000c61c783b */ /* 0x000fe60000000200 */
[C---:B------:R-:W-:Y:S08]  /*fdf0*/  HMMA.16816.F32 R72, R8.reuse, R36, R72 ;  /* 0x000000240848723c */ /* 0x040ff00000001848 */
[C---:B------:R-:W-:Y:S01]  /*fe00*/  HMMA.16816.F32 R144, R8.reuse, R48, R64 ;  /* 0x000000300890723c */ /* 0x040fe20000001840 */
[----:B------:R-:W-:Y:S07]  /*fe10*/  LDSM.16.M88.4 R64, [R197] ;  /* 0x00000000c540783b */ /* 0x000fee0000000200 */
[----:B------:R-:W-:Y:S01]  /*fe20*/  HMMA.16816.F32 R148, R8, R46, R148 ;  /* 0x0000002e0894723c */ /* 0x000fe20000001894 */
[----:B------:R-:W-:Y:S07]  /*fe30*/  LDSM.16.M88.4 R8, [R193] ;  /* 0x00000000c108783b */ /* 0x000fee0000000200 */
[----:B------:R-:W-:Y:S01]  /*fe40*/  HMMA.16816.F32 R212, R12, R36, R24 ;  /* 0x000000240cd4723c */ /* 0x000fe20000001818 */
[----:B------:R-:W2:Y:S07]  /*fe50*/  LDSM.16.M88.4 R24, [R189] ;  /* 0x00000000bd18783b */ /* 0x000eae0000000200 */
[-C--:B---3--:R-:W-:Y:S08]  /*fe60*/  HMMA.16816.F32 R56, R4, R32.reuse, R56 ;  /* 0x000000200438723c */ /* 0x088ff00000001838 */
[----:B----4-:R-:W-:Y:S08]  /*fe70*/  HMMA.16816.F32 R52, R20, R32, R52 ;  /* 0x000000201434723c */ /* 0x010ff00000001834 */
[C---:B------:R-:W-:Y:S08]  /*fe80*/  HMMA.16816.F32 R60, R12.reuse, R40, R60 ;  /* 0x000000280c3c723c */ /* 0x040ff0000000183c */
        /* <DEDUP_REMOVED lines=10> */
[----:B------:R2:W3:Y:S02]  /*ff30*/  I2F R36, R12 ;  /* 0x0000000c00247306 */ /* 0x0004e40000201400 */
[----:B------:R-:W-:Y:S08]  /*ff40*/  HMMA.16816.F32 R52, R8, R24, R52 ;  /* 0x000000180834723c */ /* 0x000ff00000001834 */
[----:B------:R-:W-:Y:S01]  /*ff50*/  HMMA.16816.F32 R160, R4, R28, R160 ;  /* 0x0000001c04a0723c */ /* 0x000fe200000018a0 */
[----:B--2---:R-:W-:Y:S01]  /*ff60*/  IMAD.MOV.U32 R12, RZ, RZ, R3 ;  /* 0x000000ffff0c7224 */ /* 0x004fe200078e0003 */
[----:B------:R-:W-:-:S06]  /*ff70*/  IABS R3, R13 ;  /* 0x0000000d00037213 */ /* 0x000fcc0000000000 */
[----:B------:R-:W-:Y:S01]  /*ff80*/  HMMA.16816.F32 R72, R4, R64, R72 ;  /* 0x000000400448723c */ /* 0x000fe20000001848 */
[----:B------:R2:W4:Y:S01]  /*ff90*/  I2F R25, R12 ;  /* 0x0000000c00197306 */ /* 0x0005220000201400 */
        /* <DEDUP_REMOVED lines=26> */
[----:B---3--:R-:W-:Y:S01]  /*10140*/  FFMA.FTZ R5, R36, -UR27, R52 ;  /* 0x8000001b24057c23 */ /* 0x008fe20008010034 */
[C---:B------:R-:W-:Y:S01]  /*10150*/  HMMA.16816.F32 R32, R20.reuse, R34, R44 ;  /* 0x000000221420723c */ /* 0x040fe2000000182c */
[----:B------:R5:W-:Y:S01]  /*10160*/  I2F R14, R13 ;  /* 0x0000000d000e7306 */ /* 0x000be20000201400 */
[----:B----4-:R-:W-:Y:S01]  /*10170*/  FFMA.FTZ R7, R25, -UR27, R54 ;  /* 0x8000001b19077c23 */ /* 0x010fe20008010036 */
        /* <DEDUP_REMOVED lines=34> */
[----:B------:R-:W-:Y:S01]  /*103a0*/  FSEL R183, R24, -INF , !P5 ;  /* 0xff80000018b77808 */ /* 0x000fe20006800000 */
[----:B------:R-:W-:Y:S01]  /*103b0*/  HMMA.16816.F32 R48, R20, R152, R164 ;  /* 0x000000981430723c */ /* 0x000fe200000018a4 */
        /* <DEDUP_REMOVED lines=13> */
[----:B------:R-:W4:Y:S04]  /*10490*/  I2F R6, R4 ;  /* 0x0000000400067306 */ /* 0x000f280000201400 */
[----:B------:R-:W-:Y:S01]  /*104a0*/  @P1 LOP3.LUT R0, R0, 0x2, RZ, 0xfc, !PT ;  /* 0x0000000200001812 */ /* 0x000fe200078efcff */
[----:B--2---:R-:W-:-:S02]  /*104b0*/  IMAD.IADD R5, R201, 0x1, -R3 ;  /* 0x00000001c9057824 */ /* 0x004fc400078e0a03 */
        /* <DEDUP_REMOVED lines=14> */
[C---:B------:R-:W-:Y:S02]  /*105a0*/  ISETP.LT.OR P1, PT, R3.reuse, R203, P1 ;  /* 0x000000cb0300720c */ /* 0x040fe40000f21670 */
[----:B------:R-:W-:Y:S01]  /*105b0*/  ISETP.LT.OR P0, PT, R3, R202, P0 ;  /* 0x000000ca0300720c */ /* 0x000fe20000701670 */
[----:B--2---:R-:W-:Y:S01]  /*105c0*/  FFMA.FTZ R4, R14, -UR27, R57 ;  /* 0x8000001b0e047c23 */ /* 0x004fe20008010039 */
[----:B------:R-:W-:Y:S01]  /*105d0*/  FSEL R57, R15, -INF , !P3 ;  /* 0xff8000000f397808 */ /* 0x000fe20005800000 */
[----:B------:R-:W-:Y:S01]  /*105e0*/  IMAD.IADD R14, R199, 0x1, -R3 ;  /* 0x00000001c70e7824 */ /* 0x000fe200078e0a03 */
[----:B------:R-:W-:-:S02]  /*105f0*/  ISETP.GE.AND P3, PT, R3, R209, PT ;  /* 0x000000d10300720c */ /* 0x000fc40003f66270 */
[----:B------:R-:W-:Y:S02]  /*10600*/  FSEL R56, R4, -INF , !P4 ;  /* 0xff80000004387808 */ /* 0x000fe40006000000 */
[----:B------:R-:W2:Y:S01]  /*10610*/  LDSM.16.M88.4 R4, [R189+0x800] ;  /* 0x00080000bd04783b */ /* 0x000ea20000000200 */
[----:B---3--:R-:W-:Y:S01]  /*10620*/  IMAD.MOV.U32 R13, RZ, RZ, R12 ;  /* 0x000000ffff0d7224 */ /* 0x008fe200078e000c */
[----:B------:R-:W-:Y:S01]  /*10630*/  IABS R12, R14 ;  /* 0x0000000e000c7213 */ /* 0x000fe20000000000 */
[----:B----4-:R-:W-:Y:S01]  /*10640*/  FFMA.FTZ R15, R29, -UR27, R38 ;  /* 0x8000001b1d0f7c23 */ /* 0x010fe20008010026 */
[C---:B------:R-:W-:Y:S01]  /*10650*/  ISETP.GE.AND P4, PT, R3.reuse, R210, PT ;  /* 0x000000d20300720c */ /* 0x040fe20003f86270 */
[----:B------:R3:W-:Y:S01]  /*10660*/  I2F R26, R13 ;  /* 0x0000000d001a7306 */ /* 0x0007e20000201400 */
[C---:B------:R-:W-:Y:S02]  /*10670*/  ISETP.LT.OR P5, PT, R3.reuse, R204, P3 ;  /* 0x000000cc0300720c */ /* 0x040fe40001fa1670 */
        /* <DEDUP_REMOVED lines=176> */
[----:B------:R-:W-:-:S02]  /*11180*/  ISETP.LT.OR P6, PT, R3, R206, P4 ;  /* 0x000000ce0300720c */ /* 0x000fc400027c1670 */
[C---:B------:R-:W-:Y:S01]  /*11190*/  ISETP.LT.OR P5, PT, R3.reuse, R204, P3 ;  /* 0x000000cc0300720c */ /* 0x040fe20001fa1670 */
[-C--:B--2---:R-:W-:Y:S01]  /*111a0*/  HMMA.16816.F32 R32, R8, R4.reuse, R36 ;  /* 0x000000040820723c */ /* 0x084fe20000001824 */
[----:B------:R-:W-:Y:S02]  /*111b0*/  IABS R12, R12 ;  /* 0x0000000c000c7213 */ /* 0x000fe40000000000 */
[C---:B------:R-:W-:Y:S02]  /*111c0*/  LOP3.LUT P4, RZ, R0.reuse, 0x8, RZ, 0xc0, !PT ;  /* 0x0000000800ff7812 */ /* 0x040fe4000788c0ff */
[----:B------:R-:W-:Y:S01]  /*111d0*/  LOP3.LUT P3, RZ, R0, 0x4, RZ, 0xc0, !PT ;  /* 0x0000000400ff7812 */ /* 0x000fe2000786c0ff */
[----:B------:R-:W-:Y:S01]  /*111e0*/  IMAD.MOV.U32 R13, RZ, RZ, R12 ;  /* 0x000000ffff0d7224 */ /* 0x000fe200078e000c */
[----:B------:R-:W-:Y:S01]  /*111f0*/  IABS R12, R14 ;  /* 0x0000000e000c7213 */ /* 0x000fe20000000000 */
[----:B------:R-:W-:Y:S01]  /*11200*/  HMMA.16816.F32 R36, R16, R4, R72 ;  /* 0x000000041024723c */ /* 0x000fe20000001848 */
[C---:B------:R-:W-:Y:S01]  /*11210*/  ISETP.LT.OR P1, PT, R3.reuse, R203, P1 ;  /* 0x000000cb0300720c */ /* 0x040fe20000f21670 */
[----:B------:R1:W2:Y:S01]  /*11220*/  I2F R15, R13 ;  /* 0x0000000d000f7306 */ /* 0x0002a20000201400 */
[----:B------:R-:W-:-:S02]  /*11230*/  ISETP.LT.OR P2, PT, R3, R202, P0 ;  /* 0x000000ca0300720c */ /* 0x000fc40000741670 */
[----:B------:R-:W-:Y:S02]  /*11240*/  P2R R24, PR, RZ, 0x2 ;  /* 0x00000002ff187803 */ /* 0x000fe40000000000 */
[----:B---3--:R-:W-:-:S03]  /*11250*/  FFMA.FTZ R4, R28, -UR27, R41 ;  /* 0x8000001b1c047c23 */ /* 0x008fc60008010029 */
[----:B------:R3:W4:Y:S02]  /*11260*/  I2F R14, R12 ;  /* 0x0000000c000e7306 */ /* 0x0007240000201400 */
[----:B------:R-:W-:Y:S01]  /*11270*/  FSEL R147, R4, -INF , !P4 ;  /* 0xff80000004937808 */ /* 0x000fe20006000000 */
[----:B-1----:R-:W-:-:S05]  /*11280*/  IMAD.IADD R13, R201, 0x1, -R3 ;  /* 0x00000001c90d7824 */ /* 0x002fca00078e0a03 */
[----:B------:R-:W-:Y:S01]  /*11290*/  IABS R0, R13 ;  /* 0x0000000d00007213 */ /* 0x000fe20000000000 */
[----:B--2---:R-:W-:Y:S02]  /*112a0*/  FFMA.FTZ R13, R15, -UR27, R32 ;  /* 0x8000001b0f0d7c23 */ /* 0x004fe40008010020 */
[----:B---3--:R-:W-:Y:S02]  /*112b0*/  IMAD.IADD R12, R205, 0x1, -R3 ;  /* 0x00000001cd0c7824 */ /* 0x008fe400078e0a03 */
[----:B------:R-:W-:Y:S01]  /*112c0*/  IMAD.MOV.U32 R3, RZ, RZ, R0 ;  /* 0x000000ffff037224 */ /* 0x000fe200078e0000 */
[----:B------:R-:W-:Y:S01]  /*112d0*/  IADD3 R0, R2, 0x21, RZ ;  /* 0x0000002102007810 */ /* 0x000fe20007ffe0ff */
[----:B----4-:R-:W-:Y:S01]  /*112e0*/  FFMA.FTZ R14, R14, -UR27, R34 ;  /* 0x8000001b0e0e7c23 */ /* 0x010fe20008010022 */
[----:B------:R-:W-:Y:S01]  /*112f0*/  IABS R5, R12 ;  /* 0x0000000c00057213 */ /* 0x000fe20000000000 */
[----:B------:R1:W-:Y:S01]  /*11300*/  I2F R27, R3 ;  /* 0x00000003001b7306 */ /* 0x0003e20000201400 */
[----:B------:R-:W-:Y:S01]  /*11310*/  FFMA.FTZ R12, R26, -UR27, R43 ;  /* 0x8000001b1a0c7c23 */ /* 0x000fe2000801002b */
[C---:B------:R-:W-:Y:S01]  /*11320*/  ISETP.GE.AND P4, PT, R0.reuse, R210, PT ;  /* 0x000000d20000720c */ /* 0x040fe20003f86270 */
[----:B------:R-:W-:Y:S01]  /*11330*/  HMMA.16816.F32 R40, R16, R6, R76 ;  /* 0x000000061028723c */ /* 0x000fe2000000184c */
[----:B------:R-:W-:-:S02]  /*11340*/  ISETP.GE.AND P1, PT, R0, R208, PT ;  /* 0x000000d00000720c */ /* 0x000fc40003f26270 */
[----:B------:R-:W-:Y:S02]  /*11350*/  FSEL R148, R12, -INF , !P3 ;  /* 0xff8000000c947808 */ /* 0x000fe40005800000 */
[----:B------:R2:W3:Y:S01]  /*11360*/  I2F R28, R5 ;  /* 0x00000005001c7306 */ /* 0x0004e20000201400 */
[C---:B------:R-:W-:Y:S02]  /*11370*/  ISETP.GE.AND P3, PT, R0.reuse, R209, PT ;  /* 0x000000d10000720c */ /* 0x040fe40003f66270 */
[----:B------:R-:W-:Y:S02]  /*11380*/  ISETP.GE.AND P0, PT, R0, R207, PT ;  /* 0x000000cf0000720c */ /* 0x000fe40003f06270 */
[----:B------:R-:W-:Y:S02]  /*11390*/  FSEL R233, R13, -INF , !P6 ;  /* 0xff8000000de97808 */ /* 0x000fe40007000000 */
[----:B------:R-:W-:Y:S01]  /*113a0*/  FSEL R237, R14, -INF , !P5 ;  /* 0xff8000000eed7808 */ /* 0x000fe20006800000 */
[----:B-1----:R-:W-:Y:S01]  /*113b0*/  IMAD.IADD R3, R200, 0x1, -R0 ;  /* 0x00000001c8037824 */ /* 0x002fe200078e0a00 */
[----:B------:R-:W-:-:S02]  /*113c0*/  ISETP.LT.OR P6, PT, R0, R206, P4 ;  /* 0x000000ce0000720c */ /* 0x000fc400027c1670 */
[C---:B------:R-:W-:Y:S02]  /*113d0*/  ISETP.LT.OR P5, PT, R0.reuse, R204, P3 ;  /* 0x000000cc0000720c */ /* 0x040fe40001fa1670 */
[----:B------:R-:W-:Y:S02]  /*113e0*/  IABS R3, R3 ;  /* 0x0000000300037213 */ /* 0x000fe40000000000 */
[C---:B------:R-:W-:Y:S01]  /*113f0*/  ISETP.LT.OR P1, PT, R0.reuse, R203, P1 ;  /* 0x000000cb0000720c */ /* 0x040fe20000f21670 */
[----:B--2---:R-:W-:Y:S01]  /*11400*/  IMAD.IADD R5, R199, 0x1, -R0 ;  /* 0x00000001c7057824 */ /* 0x004fe200078e0a00 */
[----:B------:R-:W-:Y:S01]  /*11410*/  ISETP.LT.OR P0, PT, R0, R202, P0 ;  /* 0x000000ca0000720c */ /* 0x000fe20000701670 */
[----:B------:R-:W-:Y:S01]  /*11420*/  IMAD.MOV.U32 R4, RZ, RZ, R3 ;  /* 0x000000ffff047224 */ /* 0x000fe200078e0003 */
[----:B------:R-:W-:Y:S01]  /*11430*/  ISETP.NE.AND P4, PT, R24, RZ, PT ;  /* 0x000000ff1800720c */ /* 0x000fe20003f85270 */
[----:B---3--:R-:W-:Y:S01]  /*11440*/  FFMA.FTZ R12, R28, -UR27, R38 ;  /* 0x8000001b1c0c7c23 */ /* 0x008fe20008010026 */
[----:B------:R-:W-:Y:S01]  /*11450*/  IABS R3, R5 ;  /* 0x0000000500037213 */ /* 0x000fe20000000000 */
[----:B------:R1:W2:Y:S01]  /*11460*/  I2F R15, R4 ;  /* 0x00000004000f7306 */ /* 0x0002a20000201400 */
[----:B------:R-:W-:-:S02]  /*11470*/  P2R R25, PR, RZ, 0x2 ;  /* 0x00000002ff197803 */ /* 0x000fc40000000000 */
[----:B------:R-:W-:Y:S02]  /*11480*/  FSEL R170, R12, -INF , !P2 ;  /* 0xff8000000caa7808 */ /* 0x000fe40005000000 */
[----:B------:R-:W-:-:S03]  /*11490*/  P2R R24, PR, RZ, 0x1 ;  /* 0x00000001ff187803 */ /* 0x000fc60000000000 */
[----:B------:R3:W4:Y:S01]  /*114a0*/  I2F R5, R3 ;  /* 0x0000000300057306 */ /* 0x0007220000201400 */
[----:B-1----:R-:W-:Y:S02]  /*114b0*/  IMAD.IADD R4, R201, 0x1, -R0 ;  /* 0x00000001c9047824 */ /* 0x002fe400078e0a00 */
[----:B--2---:R-:W-:-:S05]  /*114c0*/  FFMA.FTZ R14, R15, -UR27, R33 ;  /* 0x8000001b0f0e7c23 */ /* 0x004fca0008010021 */
[----:B------:R-:W-:Y:S02]  /*114d0*/  FSEL R212, R14, -INF , !P6 ;  /* 0xff8000000ed47808 */ /* 0x000fe40007000000 */
[----:B---3--:R-:W-:Y:S01]  /*114e0*/  IABS R3, R4 ;  /* 0x0000000400037213 */ /* 0x008fe20000000000 */
[----:B------:R-:W-:Y:S01]  /*114f0*/  IMAD.IADD R4, R205, 0x1, -R0 ;  /* 0x00000001cd047824 */ /* 0x000fe200078e0a00 */
[----:B------:R-:W-:Y:S02]  /*11500*/  IADD3 R0, R2, 0x28, RZ ;  /* 0x0000002802007810 */ /* 0x000fe40007ffe0ff */
[----:B------:R1:W2:Y:S02]  /*11510*/  I2F R26, R3 ;  /* 0x00000003001a7306 */ /* 0x0002a40000201400 */
[----:B------:R-:W-:Y:S01]  /*11520*/  IABS R13, R4 ;  /* 0x00000004000d7213 */ /* 0x000fe20000000000 */
[----:B------:R-:W-:Y:S01]  /*11530*/  FFMA.FTZ R4, R27, -UR27, R36 ;  /* 0x8000001b1b047c23 */ /* 0x000fe20008010024 */
[----:B------:R-:W-:-:S02]  /*11540*/  ISETP.GE.AND P3, PT, R0, R209, PT ;  /* 0x000000d10000720c */ /* 0x000fc40003f66270 */
[----:B------:R-:W-:Y:S01]  /*11550*/  ISETP.GE.AND P1, PT, R0, R208, PT ;  /* 0x000000d00000720c */ /* 0x000fe20003f26270 */
[----:B------:R-:W-:Y:S01]  /*11560*/  IMAD.MOV.U32 R27, RZ, RZ, R13 ;  /* 0x000000ffff1b7224 */ /* 0x000fe200078e000d */
[----:B------:R-:W-:Y:S01]  /*11570*/  FSEL R160, R4, -INF , !P4 ;  /* 0xff80000004a07808 */ /* 0x000fe20006000000 */
[----:B----4-:R-:W-:Y:S01]  /*11580*/  FFMA.FTZ R13, R5, -UR27, R35 ;  /* 0x8000001b050d7c23 */ /* 0x010fe20008010023 */
[C---:B------:R-:W-:Y:S01]  /*11590*/  ISETP.GE.AND P4, PT, R0.reuse, R210, PT ;  /* 0x000000d20000720c */ /* 0x040fe20003f86270 */
[--C-:B------:R-:W-:Y:S01]  /*115a0*/  IMAD.IADD R5, R199, 0x1, -R0.reuse ;  /* 0x00000001c7057824 */ /* 0x100fe200078e0a00 */
[----:B------:R-:W-:Y:S01]  /*115b0*/  HMMA.16816.F32 R32, R8, R6, R44 ;  /* 0x000000060820723c */ /* 0x000fe2000000182c */
[----:B------:R-:W3:Y:S01]  /*115c0*/  I2F R15, R27 ;  /* 0x0000001b000f7306 */ /* 0x000ee20000201400 */
[----:B------:R-:W-:Y:S01]  /*115d0*/  ISETP.GE.AND P0, PT, R0, R207, PT ;  /* 0x000000cf0000720c */ /* 0x000fe20003f06270 */
[----:B-1----:R-:W-:Y:S01]  /*115e0*/  IMAD.IADD R3, R200, 0x1, -R0 ;  /* 0x00000001c8037824 */ /* 0x002fe200078e0a00 */
[----:B------:R-:W-:-:S02]  /*115f0*/  FSEL R236, R13, -INF , !P5 ;  /* 0xff8000000dec7808 */ /* 0x000fc40006800000 */
[----:B------:R-:W-:Y:S01]  /*11600*/  ISETP.LT.OR P6, PT, R0, R206, P4 ;  /* 0x000000ce0000720c */ /* 0x000fe200027c1670 */
[----:B--2---:R-:W-:Y:S01]  /*11610*/  FFMA.FTZ R6, R26, -UR27, R37 ;  /* 0x8000001b1a067c23 */ /* 0x004fe20008010025 */
[----:B------:R-:W-:Y:S01]  /*11620*/  IABS R3, R3 ;  /* 0x0000000300037213 */ /* 0x000fe20000000000 */
[----:B------:R-:W-:Y:S01]  /*11630*/  HMMA.16816.F32 R44, R20, R154, R220 ;  /* 0x0000009a142c723c */ /* 0x000fe200000018dc */
[C---:B------:R-:W-:Y:S02]  /*11640*/  ISETP.LT.OR P5, PT, R0.reuse, R204, P3 ;  /* 0x000000cc0000720c */ /* 0x040fe40001fa1670 */
[C---:B------:R-:W-:Y:S01]  /*11650*/  ISETP.LT.OR P1, PT, R0.reuse, R203, P1 ;  /* 0x000000cb0000720c */ /* 0x040fe20000f21670 */
[----:B------:R-:W-:Y:S01]  /*11660*/  IMAD.MOV.U32 R4, RZ, RZ, R3 ;  /* 0x000000ffff047224 */ /* 0x000fe200078e0003 */
[----:B------:R-:W-:Y:S02]  /*11670*/  IABS R3, R5 ;  /* 0x0000000500037213 */ /* 0x000fe40000000000 */
[----:B------:R-:W-:Y:S01]  /*11680*/  ISETP.LT.OR P2, PT, R0, R202, P0 ;  /* 0x000000ca0000720c */ /* 0x000fe20000741670 */
[----:B------:R1:W2:Y:S01]  /*11690*/  I2F R12, R4 ;  /* 0x00000004000c7306 */ /* 0x0002a20000201400 */
[----:B---3--:R-:W-:Y:S01]  /*116a0*/  FFMA.FTZ R14, R15, -UR27, R39 ;  /* 0x8000001b0f0e7c23 */ /* 0x008fe20008010027 */
[----:B------:R-:W-:-:S02]  /*116b0*/  ISETP.NE.AND P4, PT, R25, RZ, PT ;  /* 0x000000ff1900720c */ /* 0x000fc40003f85270 */
[----:B------:R-:W-:Y:S02]  /*116c0*/  ISETP.NE.AND P3, PT, R24, RZ, PT ;  /* 0x000000ff1800720c */ /* 0x000fe40003f65270 */
[----:B------:R-:W-:Y:S02]  /*116d0*/  FSEL R153, R6, -INF , !P4 ;  /* 0xff80000006997808 */ /* 0x000fe40006000000 */
[----:B------:R-:W3:Y:S01]  /*116e0*/  I2F R5, R3 ;  /* 0x0000000300057306 */ /* 0x000ee20000201400 */
[----:B------:R-:W-:Y:S02]  /*116f0*/  FSEL R163, R14, -INF , !P3 ;  /* 0xff8000000ea37808 */ /* 0x000fe40005800000 */
[----:B------:R-:W-:Y:S01]  /*11700*/  P2R R28, PR, RZ, 0x2 ;  /* 0x00000002ff1c7803 */ /* 0x000fe20000000000 */
        /* <DEDUP_REMOVED lines=10> */
[--C-:B------:R-:W-:Y:S01]  /*117b0*/  IMAD.IADD R5, R199, 0x1, -R0.reuse ;  /* 0x00000001c7057824 */ /* 0x100fe200078e0a00 */
[C---:B------:R-:W-:Y:S01]  /*117c0*/  ISETP.GE.AND P4, PT, R0.reuse, R210, PT ;  /* 0x000000d20000720c */ /* 0x040fe20003f86270 */
[----:B------:R-:W-:Y:S01]  /*117d0*/  IMAD.IADD R14, R201, 0x1, -R0 ;  /* 0x00000001c90e7824 */ /* 0x000fe200078e0a00 */
[----:B------:R-:W-:Y:S01]  /*117e0*/  ISETP.GE.AND P3, PT, R0, R209, PT ;  /* 0x000000d10000720c */ /* 0x000fe20003f66270 */
[----:B------:R-:W-:Y:S01]  /*117f0*/  IMAD.MOV.U32 R7, RZ, RZ, R4 ;  /* 0x000000ffff077224 */ /* 0x000fe200078e0004 */
[----:B------:R-:W-:-:S02]  /*11800*/  IABS R12, R5 ;  /* 0x00000005000c7213 */ /* 0x000fc40000000000 */
[C---:B------:R-:W-:Y:S01]  /*11810*/  ISETP.GE.AND P1, PT, R0.reuse, R208, PT ;  /* 0x000000d00000720c */ /* 0x040fe20003f26270 */
[----:B------:R2:W3:Y:S01]  /*11820*/  I2F R30, R7 ;  /* 0x00000007001e7306 */ /* 0x0004e20000201400 */
[C---:B------:R-:W-:Y:S02]  /*11830*/  ISETP.GE.AND P0, PT, R0.reuse, R207, PT ;  /* 0x000000cf0000720c */ /* 0x040fe40003f06270 */
[----:B------:R-:W-:Y:S01]  /*11840*/  ISETP.LT.OR P6, PT, R0, R206, P4 ;  /* 0x000000ce0000720c */ /* 0x000fe200027c1670 */
[----:B-1----:R-:W-:Y:S01]  /*11850*/  IMAD.IADD R3, R200, 0x1, -R0 ;  /* 0x00000001c8037824 */ /* 0x002fe200078e0a00 */
[C---:B------:R-:W-:Y:S02]  /*11860*/  ISETP.LT.OR P5, PT, R0.reuse, R204, P3 ;  /* 0x000000cc0000720c */ /* 0x040fe40001fa1670 */
[----:B------:R-:W-:Y:S02]  /*11870*/  ISETP.LT.OR P1, PT, R0, R203, P1 ;  /* 0x000000cb0000720c */ /* 0x000fe40000f21670 */
[----:B------:R-:W-:-:S02]  /*11880*/  IABS R4, R3 ;  /* 0x0000000300047213 */ /* 0x000fc40000000000 */
[----:B------:R-:W-:Y:S02]  /*11890*/  IADD3 R3, R2, 0x30, RZ ;  /* 0x0000003002037810 */ /* 0x000fe40007ffe0ff */
[----:B------:R-:W-:Y:S01]  /*118a0*/  ISETP.LT.OR P0, PT, R0, R202, P0 ;  /* 0x000000ca0000720c */ /* 0x000fe20000701670 */
[----:B------:R-:W-:Y:S01]  /*118b0*/  IMAD.MOV.U32 R13, RZ, RZ, R4 ;  /* 0x000000ffff0d7224 */ /* 0x000fe200078e0004 */
[----:B------:R-:W-:Y:S01]  /*118c0*/  ISETP.NE.AND P4, PT, R28, RZ, PT ;  /* 0x000000ff1c00720c */ /* 0x000fe20003f85270 */
[----:B--2---:R-:W1:Y:S01]  /*118d0*/  LDSM.16.M88.4 R4, [R189+0x1800] ;  /* 0x00180000bd04783b */ /* 0x004e620000000200 */
[----:B---3--:R-:W-:Y:S01]  /*118e0*/  FFMA.FTZ R15, R30, -UR27, R42 ;  /* 0x8000001b1e0f7c23 */ /* 0x008fe2000801002a */
[----:B------:R2:W3:Y:S01]  /*118f0*/  I2F R25, R13 ;  /* 0x0000000d00197306 */ /* 0x0004e20000201400 */
[----:B------:R-:W-:Y:S01]  /*11900*/  P2R R28, PR, RZ, 0x2 ;  /* 0x00000002ff1c7803 */ /* 0x000fe20000000000 */
[----:B------:R-:W-:-:S04]  /*11910*/  DEPBAR.LE SB0, 0x0 ;  /* 0x000080000000791a */ /* 0x000fc80000000000 */
[----:B------:R-:W-:Y:S02]  /*11920*/  FSEL R154, R15, -INF , !P2 ;  /* 0xff8000000f9a7808 */ /* 0x000fe40005000000 */
[----:B------:R-:W-:Y:S01]  /*11930*/  P2R R26, PR, RZ, 0x1 ;  /* 0x00000001ff1a7803 */ /* 0x000fe20000000000 */
[----:B------:R-:W-:Y:S01]  /*11940*/  BAR.SYNC.DEFER_BLOCKING 0x0 ;  /* 0x0000000000007b1d */ /* 0x000fe20000010000 */
[C---:B------:R-:W-:Y:S02]  /*11950*/  ISETP.GE.AND P3, PT, R3.reuse, R209, PT ;  /* 0x000000d10300720c */ /* 0x040fe40003f66270 */
[C---:B------:R-:W-:Y:S02]  /*11960*/  ISETP.GE.AND P1, PT, R3.reuse, R208, PT ;  /* 0x000000d00300720c */ /* 0x040fe40003f26270 */
[----:B------:R-:W-:Y:S01]  /*11970*/  ISETP.GE.AND P0, PT, R3, R207, PT ;  /* 0x000000cf0300720c */ /* 0x000fe20003f06270 */
[----:B--2---:R-:W-:Y:S01]  /*11980*/  IMAD.MOV.U32 R13, RZ, RZ, R12 ;  /* 0x000000ffff0d7224 */ /* 0x004fe200078e000c */
[----:B------:R-:W-:Y:S01]  /*11990*/  IABS R12, R14 ;  /* 0x0000000e000c7213 */ /* 0x000fe20000000000 */
[----:B------:R-:W-:Y:S01]  /*119a0*/  FFMA.FTZ R14, R27, -UR27, R40 ;  /* 0x8000001b1b0e7c23 */ /* 0x000fe20008010028 */
[----:B------:R-:W-:Y:S01]  /*119b0*/  ISETP.LT.OR P1, PT, R3, R203, P1 ;  /* 0x000000cb0300720c */ /* 0x000fe20000f21670 */
[----:B------:R2:W4:Y:S01]  /*119c0*/  I2F R24, R13 ;  /* 0x0000000d00187306 */ /* 0x0005220000201400 */
[----:B---3--:R-:W-:Y:S01]  /*119d0*/  FFMA.FTZ R20, R25, -UR27, R33 ;  /* 0x8000001b19147c23 */ /* 0x008fe20008010021 */
[----:B------:R-:W-:-:S02]  /*119e0*/  ISETP.LT.OR P2, PT, R3, R202, P0 ;  /* 0x000000ca0300720c */ /* 0x000fc40000741670 */
[----:B------:R-:W-:Y:S01]  /*119f0*/  FSEL R151, R14, -INF , !P4 ;  /* 0xff8000000e977808 */ /* 0x000fe20006000000 */
[----:B------:R-:W-:Y:S01]  /*11a00*/  IMAD.IADD R14, R201, 0x1, -R3 ;  /* 0x00000001c90e7824 */ /* 0x000fe200078e0a03 */
[C---:B------:R-:W-:Y:S02]  /*11a10*/  ISETP.GE.AND P4, PT, R3.reuse, R210, PT ;  /* 0x000000d20300720c */ /* 0x040fe40003f86270 */
[----:B------:R3:W-:Y:S01]  /*11a20*/  I2F R29, R12 ;  /* 0x0000000c001d7306 */ /* 0x0007e20000201400 */
[----:B------:R-:W-:Y:S02]  /*11a30*/  FSEL R166, R20, -INF , !P6 ;  /* 0xff80000014a67808 */ /* 0x000fe40007000000 */
[----:B------:R-:W-:Y:S02]  /*11a40*/  ISETP.LT.OR P6, PT, R3, R206, P4 ;  /* 0x000000ce0300720c */ /* 0x000fe400027c1670 */
[----:B------:R-:W-:Y:S01]  /*11a50*/  ISETP.NE.AND P4, PT, R28, RZ, PT ;  /* 0x000000ff1c00720c */ /* 0x000fe20003f85270 */
[----:B--2---:R-:W-:-:S02]  /*11a60*/  IMAD.IADD R13, R205, 0x1, -R0 ;  /* 0x00000001cd0d7824 */ /* 0x004fc400078e0a00 */
[----:B------:R-:W-:Y:S01]  /*11a70*/  IMAD.IADD R0, R200, 0x1, -R3 ;  /* 0x00000001c8007824 */ /* 0x000fe200078e0a03 */
[-C--:B-1----:R-:W-:Y:S01]  /*11a80*/  HMMA.16816.F32 R36, R16, R4.reuse, R228 ;  /* 0x000000041024723c */ /* 0x082fe200000018e4 */
[----:B----4-:R-:W-:Y:S01]  /*11a90*/  FFMA.FTZ R21, R24, -UR27, R35 ;  /* 0x8000001b18157c23 */ /* 0x010fe20008010023 */
[----:B------:R-:W-:Y:S02]  /*11aa0*/  IABS R13, R13 ;  /* 0x0000000d000d7213 */ /* 0x000fe40000000000 */
[----:B------:R-:W-:Y:S02]  /*11ab0*/  IABS R0, R0 ;  /* 0x0000000000007213 */ /* 0x000fe40000000000 */
[----:B------:R-:W-:Y:S01]  /*11ac0*/  FSEL R173, R21, -INF , !P5 ;  /* 0xff80000015ad7808 */ /* 0x000fe20006800000 */
[----:B---3--:R-:W-:Y:S01]  /*11ad0*/  IMAD.MOV.U32 R12, RZ, RZ, R13 ;  /* 0x000000ffff0c7224 */ /* 0x008fe200078e000d */
[----:B------:R-:W-:Y:S01]  /*11ae0*/  HMMA.16816.F32 R32, R8, R4, R48 ;  /* 0x000000040820723c */ /* 0x000fe20000001830 */
[----:B------:R-:W-:Y:S01]  /*11af0*/  IMAD.MOV.U32 R13, RZ, RZ, R0 ;  /* 0x000000ffff0d7224 */ /* 0x000fe200078e0000 */
[----:B------:R-:W-:Y:S01]  /*11b00*/  IADD3 R0, R2, 0x31, RZ ;  /* 0x0000003102007810 */ /* 0x000fe20007ffe0ff */
[----:B------:R1:W-:Y:S01]  /*11b10*/  I2F R23, R12 ;  /* 0x0000000c00177306 */ /* 0x0003e20000201400 */
[----:B------:R-:W-:-:S02]  /*11b20*/  ISETP.LT.OR P5, PT, R3, R204, P3 ;  /* 0x000000cc0300720c */ /* 0x000fc40001fa1670 */
[----:B------:R-:W-:Y:S02]  /*11b30*/  ISETP.NE.AND P3, PT, R26, RZ, PT ;  /* 0x000000ff1a00720c */ /* 0x000fe40003f65270 */
[----:B------:R-:W-:Y:S01]  /*11b40*/  P2R R21, PR, RZ, 0x2 ;  /* 0x00000002ff157803 */ /* 0x000fe20000000000 */
[----:B------:R-:W-:Y:S01]  /*11b50*/  HMMA.16816.F32 R16, R16, R6, R68 ;  /* 0x000000061010723c */ /* 0x000fe20000001844 */
[C---:B------:R-:W-:Y:S01]  /*11b60*/  ISETP.GE.AND P1, PT, R0.reuse, R208, PT ;  /* 0x000000d00000720c */ /* 0x040fe20003f26270 */
[----:B------:R-:W2:Y:S01]  /*11b70*/  I2F R22, R13 ;  /* 0x0000000d00167306 */ /* 0x000ea20000201400 */
[C---:B------:R-:W-:Y:S02]  /*11b80*/  ISETP.GE.AND P0, PT, R0.reuse, R207, PT ;  /* 0x000000cf0000720c */ /* 0x040fe40003f06270 */
[C---:B------:R-:W-:Y:S02]  /*11b90*/  ISETP.LT.OR P1, PT, R0.reuse, R203, P1 ;  /* 0x000000cb0000720c */ /* 0x040fe40000f21670 */
[----:B------:R-:W-:Y:S01]  /*11ba0*/  ISETP.LT.OR P0, PT, R0, R202, P0 ;  /* 0x000000ca0000720c */ /* 0x000fe20000701670 */
[----:B-1----:R-:W-:-:S05]  /*11bb0*/  IMAD.IADD R12, R199, 0x1, -R3 ;  /* 0x00000001c70c7824 */ /* 0x002fca00078e0a03 */
[----:B------:R-:W-:Y:S02]  /*11bc0*/  IABS R12, R12 ;  /* 0x0000000c000c7213 */ /* 0x000fe40000000000 */
[----:B--2---:R-:W-:-:S03]  /*11bd0*/  FFMA.FTZ R20, R22, -UR27, R32 ;  /* 0x8000001b16147c23 */ /* 0x004fc60008010020 */
[----:B------:R-:W-:Y:S01]  /*11be0*/  IMAD.MOV.U32 R13, RZ, RZ, R12 ;  /* 0x000000ffff0d7224 */ /* 0x000fe200078e000c */
[----:B------:R-:W-:Y:S01]  /*11bf0*/  IABS R12, R14 ;  /* 0x0000000e000c7213 */ /* 0x000fe20000000000 */
[----:B------:R-:W-:Y:S01]  /*11c00*/  IMAD.IADD R14, R205, 0x1, -R3 ;  /* 0x00000001cd0e7824 */ /* 0x000fe200078e0a03 */
[----:B------:R-:W-:Y:S01]  /*11c10*/  FSEL R223, R20, -INF , !P6 ;  /* 0xff80000014df7808 */ /* 0x000fe20007000000 */
[----:B------:R1:W2:Y:S01]  /*11c20*/  I2F R15, R13 ;  /* 0x0000000d000f7306 */ /* 0x0002a20000201400 */
[----:B------:R-:W-:-:S05]  /*11c30*/  IMAD.IADD R3, R199, 0x1, -R0 ;  /* 0x00000001c7037824 */ /* 0x000fca00078e0a00 */
[----:B------:R-:W-:Y:S02]  /*11c40*/  IABS R4, R3 ;  /* 0x0000000300047213 */ /* 0x000fe40000000000 */
[C---:B------:R-:W-:Y:S02]  /*11c50*/  IADD3 R3, R2.reuse, 0x38, RZ ;  /* 0x0000003802037810 */ /* 0x040fe40007ffe0ff */
[----:B------:R-:W-:Y:S01]  /*11c60*/  IADD3 R2, R2, 0x39, RZ ;  /* 0x0000003902027810 */ /* 0x000fe20007ffe0ff */
        /* <DEDUP_REMOVED lines=8> */
[----:B------:R-:W-:Y:S02]  /*11cf0*/  FFMA.FTZ R14, R29, -UR27, R41 ;  /* 0x8000001b1d0e7c23 */ /* 0x000fe40008010029 */
[----:B------:R1:W2:Y:S01]  /*11d00*/  I2F R24, R13 ;  /* 0x0000000d00187306 */ /* 0x0002a20000201400 */
[----:B------:R-:W-:Y:S01]  /*11d10*/  HMMA.16816.F32 R28, R8, R6, R44 ;  /* 0x00000006081c723c */ /* 0x000fe2000000182c */
[----:B------:R-:W-:Y:S01]  /*11d20*/  IMAD.MOV.U32 R5, RZ, RZ, R12 ;  /* 0x000000ffff057224 */ /* 0x000fe200078e000c */
[----:B------:R-:W-:Y:S01]  /*11d30*/  FSEL R150, R14, -INF , !P4 ;  /* 0xff8000000e967808 */ /* 0x000fe20006000000 */
[----:B------:R-:W-:Y:S01]  /*11d40*/  IMAD.IADD R12, R201, 0x1, -R0 ;  /* 0x00000001c90c7824 */ /* 0x000fe200078e0a00 */
[----:B------:R-:W-:-:S03]  /*11d50*/  ISETP.GE.AND P4, PT, R0, R210, PT ;  /* 0x000000d20000720c */ /* 0x000fc60003f86270 */
[----:B------:R4:W5:Y:S01]  /*11d60*/  I2F R22, R5 ;  /* 0x0000000500167306 */ /* 0x0009620000201400 */
[----:B------:R-:W-:Y:S01]  /*11d70*/  ISETP.LT.OR P6, PT, R0, R206, P4 ;  /* 0x000000ce0000720c */ /* 0x000fe200027c1670 */
[----:B---3--:R-:W-:Y:S01]  /*11d80*/  FFMA.FTZ R9, R25, -UR27, R36 ;  /* 0x8000001b19097c23 */ /* 0x008fe20008010024 */
[----:B------:R-:W-:-:S04]  /*11d90*/  ISETP.NE.AND P4, PT, R21, RZ, PT ;  /* 0x000000ff1500720c */ /* 0x000fc80003f85270 */
[----:B------:R-:W-:Y:S01]  /*11da0*/  FSEL R172, R9, -INF , !P4 ;  /* 0xff80000009ac7808 */ /* 0x000fe20006000000 */
[----:B-1----:R-:W-:Y:S01]  /*11db0*/  FFMA.FTZ R13, R23, -UR27, R43 ;  /* 0x8000001b170d7c23 */ /* 0x002fe2000801002b */
[----:B------:R-:W-:Y:S01]  /*11dc0*/  ISETP.GE.AND P4, PT, R3, R210, PT ;  /* 0x000000d20300720c */ /* 0x000fe20003f86270 */
[----:B--2---:R-:W-:-:S03]  /*11dd0*/  FFMA.FTZ R8, R24, -UR27, R38 ;  /* 0x8000001b18087c23 */ /* 0x004fc60008010026 */
[----:B------:R-:W-:Y:S02]  /*11de0*/  FSEL R152, R13, -INF , !P3 ;  /* 0xff8000000d987808 */ /* 0x000fe40005800000 */
[CC--:B------:R-:W-:Y:S01]  /*11df0*/  ISETP.GE.AND P3, PT, R0.reuse, R209.reuse, PT ;  /* 0x000000d10000720c */ /* 0x0c0fe20003f66270 */
[----:B----4-:R-:W-:Y:S01]  /*11e00*/  IMAD.MOV.U32 R5, RZ, RZ, R4 ;  /* 0x000000ffff057224 */ /* 0x010fe200078e0004 */
[----:B------:R-:W-:Y:S01]  /*11e10*/  IABS R4, R12 ;  /* 0x0000000c00047213 */ /* 0x000fe20000000000 */
[----:B------:R-:W-:Y:S01]  /*11e20*/  IMAD.IADD R12, R205, 0x1, -R0 ;  /* 0x00000001cd0c7824 */ /* 0x000fe200078e0a00 */
[----:B------:R-:W-:Y:S01]  /*11e30*/  ISETP.LT.OR P5, PT, R0, R204, P3 ;  /* 0x000000cc0000720c */ /* 0x000fe20001fa1670 */
[----:B------:R1:W2:Y:S01]  /*11e40*/  I2F R14, R5 ;  /* 0x00000005000e7306 */ /* 0x0002a20000201400 */
[----:B------:R-:W-:Y:S01]  /*11e50*/  IMAD.IADD R0, R199, 0x1, -R3 ;  /* 0x00000001c7007824 */ /* 0x000fe200078e0a03 */
[----:B------:R-:W-:Y:S01]  /*11e60*/  P2R R13, PR, RZ, 0x2 ;  /* 0x00000002ff0d7803 */ /* 0x000fe20000000000 */
[----:B-----5:R-:W-:Y:S01]  /*11e70*/  FFMA.FTZ R10, R22, -UR27, R33 ;  /* 0x8000001b160a7c23 */ /* 0x020fe20008010021 */
[----:B------:R-:W-:-:S02]  /*11e80*/  ISETP.GE.AND P3, PT, R3, R209, PT ;  /* 0x000000d10300720c */ /* 0x000fc40003f66270 */
[----:B------:R-:W-:Y:S02]  /*11e90*/  IABS R0, R0 ;  /* 0x0000000000007213 */ /* 0x000fe40000000000 */
[----:B------:R-:W-:Y:S02]  /*11ea0*/  FSEL R221, R10, -INF , !P6 ;  /* 0xff8000000add7808 */ /* 0x000fe40007000000 */
[C---:B------:R-:W-:Y:S02]  /*11eb0*/  ISETP.GE.AND P1, PT, R3.reuse, R208, PT ;  /* 0x000000d00300720c */ /* 0x040fe40003f26270 */
[----:B------:R-:W-:Y:S02]  /*11ec0*/  FSEL R174, R8, -INF , !P2 ;  /* 0xff80000008ae7808 */ /* 0x000fe40005000000 */
[C---:B------:R-:W-:Y:S01]  /*11ed0*/  ISETP.LT.OR P1, PT, R3.reuse, R203, P1 ;  /* 0x000000cb0300720c */ /* 0x040fe20000f21670 */
[----:B-1----:R-:W-:Y:S01]  /*11ee0*/  IMAD.MOV.U32 R5, RZ, RZ, R4 ;  /* 0x000000ffff057224 */ /* 0x002fe200078e0004 */
[----:B------:R-:W-:Y:S01]  /*11ef0*/  IABS R4, R12 ;  /* 0x0000000c00047213 */ /* 0x000fe20000000000 */
[----:B--2---:R-:W-:Y:S01]  /*11f00*/  FFMA.FTZ R11, R14, -UR27, R35 ;  /* 0x8000001b0e0b7c23 */ /* 0x004fe20008010023 */
[----:B------:R-:W-:Y:S01]  /*11f10*/  P2R R12, PR, RZ, 0x1 ;  /* 0x00000001ff0c7803 */ /* 0x000fe20000000000 */
[----:B------:R1:W2:Y:S01]  /*11f20*/  I2F R23, R5 ;  /* 0x0000000500177306 */ /* 0x0002a20000201400 */
[----:B------:R-:W-:-:S02]  /*11f30*/  ISETP.GE.AND P0, PT, R3, R207, PT ;  /* 0x000000cf0300720c */ /* 0x000fc40003f06270 */
[----:B------:R-:W-:Y:S02]  /*11f40*/  ISETP.NE.AND P6, PT, R12, RZ, PT ;  /* 0x000000ff0c00720c */ /* 0x000fe40003fc5270 */
[----:B------:R-:W-:Y:S02]  /*11f50*/  FSEL R222, R11, -INF , !P5 ;  /* 0xff8000000bde7808 */ /* 0x000fe40006800000 */
[C---:B------:R-:W-:Y:S01]  /*11f60*/  ISETP.LT.OR P5, PT, R3.reuse, R206, P4 ;  /* 0x000000ce0300720c */ /* 0x040fe200027a1670 */
[----:B------:R-:W3:Y:S01]  /*11f70*/  I2F R21, R4 ;  /* 0x0000000400157306 */ /* 0x000ee20000201400 */
[C---:B------:R-:W-:Y:S02]  /*11f80*/  ISETP.LT.OR P4, PT, R3.reuse, R204, P3 ;  /* 0x000000cc0300720c */ /* 0x040fe40001f81670 */
[----:B------:R-:W-:Y:S02]  /*11f90*/  ISETP.LT.OR P2, PT, R3, R202, P0 ;  /* 0x000000ca0300720c */ /* 0x000fe40000741670 */
[----:B------:R-:W-:-:S02]  /*11fa0*/  ISETP.NE.AND P3, PT, R13, RZ, PT ;  /* 0x000000ff0d00720c */ /* 0x000fc40003f65270 */
[----:B------:R-:W-:Y:S01]  /*11fb0*/  ISETP.GE.AND P0, PT, R2, R208, PT ;  /* 0x000000d00200720c */ /* 0x000fe20003f06270 */
[----:B-1----:R-:W-:Y:S01]  /*11fc0*/  IMAD.IADD R5, R200, 0x1, -R3 ;  /* 0x00000001c8057824 */ /* 0x002fe200078e0a03 */
[----:B------:R-:W-:Y:S01]  /*11fd0*/  P2R R10, PR, RZ, 0x2 ;  /* 0x00000002ff0a7803 */ /* 0x000fe20000000000 */
[----:B--2---:R-:W-:Y:S01]  /*11fe0*/  FFMA.FTZ R8, R23, -UR27, R37 ;  /* 0x8000001b17087c23 */ /* 0x004fe20008010025 */
[----:B------:R-:W-:Y:S02]  /*11ff0*/  ISETP.GE.AND P1, PT, R2, R209, PT ;  /* 0x000000d10200720c */ /* 0x000fe40003f26270 */
[----:B------:R-:W-:Y:S02]  /*12000*/  IABS R5, R5 ;  /* 0x0000000500057213 */ /* 0x000fe40000000000 */
[----:B------:R-:W-:Y:S01]  /*12010*/  FSEL R164, R8, -INF , !P3 ;  /* 0xff80000008a47808 */ /* 0x000fe20005800000 */
[----:B---3--:R-:W-:Y:S01]  /*12020*/  FFMA.FTZ R7, R21, -UR27, R39 ;  /* 0x8000001b15077c23 */ /* 0x008fe20008010027 */
[----:B------:R-:W-:Y:S01]  /*12030*/  ISETP.GE.AND P3, PT, R2, R210, PT ;  /* 0x000000d20200720c */ /* 0x000fe20003f66270 */
[----:B------:R-:W-:-:S02]  /*12040*/  IMAD.MOV.U32 R4, RZ, RZ, R5 ;  /* 0x000000ffff047224 */ /* 0x000fc400078e0005 */
[--C-:B------:R-:W-:Y:S01]  /*12050*/  IMAD.IADD R5, R201, 0x1, -R3.reuse ;  /* 0x00000001c9057824 */ /* 0x100fe200078e0a03 */
[----:B------:R-:W-:Y:S01]  /*12060*/  FSEL R171, R7, -INF , !P6 ;  /* 0xff80000007ab7808 */ /* 0x000fe20007000000 */
[----:B------:R1:W-:Y:S01]  /*12070*/  I2F R20, R4 ;  /* 0x0000000400147306 */ /* 0x0003e20000201400 */
[C---:B------:R-:W-:Y:S02]  /*12080*/  ISETP.LT.OR P6, PT, R2.reuse, R206, P3 ;  /* 0x000000ce0200720c */ /* 0x040fe40001fc1670 */
[----:B------:R-:W-:Y:S02]  /*12090*/  ISETP.LT.OR P3, PT, R2, R203, P0 ;  /* 0x000000cb0200720c */ /* 0x000fe40000761670 */
[----:B------:R-:W-:Y:S01]  /*120a0*/  ISETP.NE.AND P0, PT, R10, RZ, PT ;  /* 0x000000ff0a00720c */ /* 0x000fe20003f05270 */
[----:B-1----:R-:W-:Y:S01]  /*120b0*/  IMAD.MOV.U32 R4, RZ, RZ, R0 ;  /* 0x000000ffff047224 */ /* 0x002fe200078e0000 */
[----:B------:R-:W-:Y:S01]  /*120c0*/  IABS R0, R5 ;  /* 0x0000000500007213 */ /* 0x000fe20000000000 */
[----:B------:R-:W-:-:S02]  /*120d0*/  IMAD.IADD R5, R205, 0x1, -R3 ;  /* 0x00000001cd057824 */ /* 0x000fc400078e0a03 */
[----:B------:R1:W2:Y:S02]  /*120e0*/  I2F R14, R4 ;  /* 0x00000004000e7306 */ /* 0x0002a40000201400 */
[----:B-1----:R-:W-:Y:S01]  /*120f0*/  IMAD.MOV.U32 R4, RZ, RZ, R0 ;  /* 0x000000ffff047224 */ /* 0x002fe200078e0000 */
[----:B------:R-:W-:Y:S01]  /*12100*/  IABS R0, R5 ;  /* 0x0000000500007213 */ /* 0x000fe20000000000 */
[----:B------:R-:W-:-:S04]  /*12110*/  IMAD.IADD R5, R200, 0x1, -R2 ;  /* 0x00000001c8057824 */ /* 0x000fc800078e0a02 */
[----:B------:R1:W-:Y:S01]  /*12120*/  I2F R15, R4 ;  /* 0x00000004000f7306 */ /* 0x0003e20000201400 */
[----:B--2---:R-:W-:-:S05]  /*12130*/  FFMA.FTZ R6, R14, -UR27, R30 ;  /* 0x8000001b0e067c23 */ /* 0x004fca000801001e */
[----:B------:R-:W-:Y:S02]  /*12140*/  FSEL R220, R6, -INF , !P4 ;  /* 0xff80000006dc7808 */ /* 0x000fe40006000000 */
[----:B------:R-:W-:Y:S01]  /*12150*/  ISETP.GE.AND P4, PT, R2, R207, PT ;  /* 0x000000cf0200720c */ /* 0x000fe20003f86270 */
[----:B-1----:R-:W-:Y:S01]  /*12160*/  IMAD.MOV.U32 R4, RZ, RZ, R0 ;  /* 0x000000ffff047224 */ /* 0x002fe200078e0000 */
[----:B------:R-:W-:Y:S01]  /*12170*/  IABS R0, R5 ;  /* 0x0000000500007213 */ /* 0x000fe20000000000 */
[----:B------:R-:W-:Y:S02]  /*12180*/  FFMA.FTZ R5, R20, -UR27, R28 ;  /* 0x8000001b14057c23 */ /* 0x000fe4000801001c */
[----:B------:R1:W2:Y:S03]  /*12190*/  I2F R12, R4 ;  /* 0x00000004000c7306 */ /* 0x0002a60000201400 */
[----:B------:R-:W-:-:S02]  /*121a0*/  FSEL R215, R5, -INF , !P5 ;  /* 0xff80000005d77808 */ /* 0x000fc40006800000 */
[C---:B------:R-:W-:Y:S02]  /*121b0*/  ISETP.LT.OR P5, PT, R2.reuse, R204, P1 ;  /* 0x000000cc0200720c */ /* 0x040fe40000fa1670 */
[----:B------:R-:W-:Y:S01]  /*121c0*/  ISETP.LT.OR P1, PT, R2, R202, P4 ;  /* 0x000000ca0200720c */ /* 0x000fe20002721670 */
[----:B------:R3:W4:Y:S01]  /*121d0*/  I2F R11, R0 ;  /* 0x00000000000b7306 */ /* 0x0007220000201400 */
[----:B-1----:R-:W-:-:S05]  /*121e0*/  IMAD.IADD R4, R199, 0x1, -R2 ;  /* 0x00000001c7047824 */ /* 0x002fca00078e0a02 */
[----:B------:R-:W-:Y:S01]  /*121f0*/  IABS R3, R4 ;  /* 0x0000000400037213 */ /* 0x000fe20000000000 */
[--C-:B------:R-:W-:Y:S02]  /*12200*/  IMAD.IADD R4, R205, 0x1, -R2.reuse ;  /* 0x00000001cd047824 */ /* 0x100fe400078e0a02 */
[----:B---3--:R-:W-:Y:S01]  /*12210*/  IMAD.IADD R0, R201, 0x1, -R2 ;  /* 0x00000001c9007824 */ /* 0x008fe200078e0a02 */
[----:B------:R1:W3:Y:S01]  /*12220*/  I2F R9, R3 ;  /* 0x0000000300097306 */ /* 0x0002e20000201400 */
[----:B--2---:R-:W-:Y:S02]  /*12230*/  FFMA.FTZ R2, R12, -UR27, R18 ;  /* 0x8000001b0c027c23 */ /* 0x004fe40008010012 */
[----:B----4-:R-:W-:Y:S01]  /*12240*/  FFMA.FTZ R6, R11, -UR27, R29 ;  /* 0x8000001b0b067c23 */ /* 0x010fe2000801001d */
[----:B------:R-:W-:Y:S02]  /*12250*/  IABS R0, R0 ;  /* 0x0000000000007213 */ /* 0x000fe40000000000 */
[----:B------:R-:W-:-:S02]  /*12260*/  FSEL R165, R2, -INF , !P2 ;  /* 0xff80000002a57808 */ /* 0x000fc40005000000 */
[----:B------:R-:W-:Y:S02]  /*12270*/  ISETP.NE.AND P2, PT, R238, RZ, PT ;  /* 0x000000ffee00720c */ /* 0x000fe40003f45270 */
[----:B------:R-:W-:Y:S01]  /*12280*/  FSEL R178, R6, -INF , !P6 ;  /* 0xff80000006b27808 */ /* 0x000fe20007000000 */
[----:B-1----:R-:W-:Y:S01]  /*12290*/  IMAD.MOV.U32 R3, RZ, RZ, R0 ;  /* 0x000000ffff037224 */ /* 0x002fe200078e0000 */
[----:B------:R-:W-:Y:S01]  /*122a0*/  IABS R0, R4 ;  /* 0x0000000400007213 */ /* 0x000fe20000000000 */
[----:B---3--:R-:W-:Y:S02]  /*122b0*/  FFMA.FTZ R5, R9, -UR27, R31 ;  /* 0x8000001b09057c23 */ /* 0x008fe4000801001f */
[----:B------:R-:W1:Y:S03]  /*122c0*/  I2F R4, R3 ;  /* 0x0000000300047306 */ /* 0x000e660000201400 */
[----:B------:R-:W-:-:S05]  /*122d0*/  FSEL R214, R5, -INF , !P5 ;  /* 0xff80000005d67808 */ /* 0x000fca0006800000 */
[----:B------:R2:W3:Y:S01]  /*122e0*/  I2F R3, R0 ;  /* 0x0000000000037306 */ /* 0x0004e20000201400 */
[----:B-1----:R-:W-:-:S05]  /*122f0*/  FFMA.FTZ R4, R4, -UR27, R17 ;  /* 0x8000001b04047c23 */ /* 0x002fca0008010011 */
[----:B------:R-:W-:Y:S01]  /*12300*/  FSEL R155, R4, -INF , !P3 ;  /* 0xff800000049b7808 */ /* 0x000fe20005800000 */
[----:B--2---:R-:W-:-:S05]  /*12310*/  FFMA.FTZ R0, R15, -UR27, R16 ;  /* 0x8000001b0f007c23 */ /* 0x004fca0008010010 */
[----:B------:R-:W-:Y:S01]  /*12320*/  FSEL R161, R0, -INF , !P0 ;  /* 0xff80000000a17808 */ /* 0x000fe20004000000 */
[----:B---3--:R-:W-:Y:S01]  /*12330*/  FFMA.FTZ R0, R3, -UR27, R19 ;  /* 0x8000001b03007c23 */ /* 0x008fe20008010013 */
[----:B------:R-:W-:-:S04]  /*12340*/  PLOP3.LUT P0, PT, PT, PT, UP0, 0x80, 0x0 ;  /* 0x000000000000781c */ /* 0x000fc80003f0f008 */
[----:B------:R-:W-:-:S09]  /*12350*/  FSEL R167, R0, -INF , !P1 ;  /* 0xff80000000a77808 */ /* 0x000fd20004800000 */
        /* <DEDUP_REMOVED lines=24> */
[C---:B------:R-:W-:Y:S02]  /*124e0*/  @!P2 LEA R4, P0, R5.reuse, c[0x0][0x168], 0x1 ;  /* 0x00005a000504aa11 */ /* 0x040fe400078008ff */
        /* <DEDUP_REMOVED lines=30> */
.L_x_1754:
[----:B------:R-:W-:Y:S05]  /*126d0*/  BSYNC B0 ;  /* 0x0000000000007941 */ /* 0x000fea0003800000 */
.L_x_1753:
[----:B------:R-:W0:Y:S02]  /*126e0*/  LDGDEPBAR ;  /* 0x00000000000079af */ /* 0x000e240000000000 */
.L_x_1752:
[----:B------:R-:W-:Y:S01]  /*126f0*/  FMNMX.FTZ R0, R217, R58, !PT ;  /* 0x0000003ad9007209 */ /* 0x000fe20007810000 */
[----:B------:R-:W-:Y:S01]  /*12700*/  USHF.L.U32 UR4, UR35, 0x1, URZ ;  /* 0x0000000123047899 */ /* 0x000fe2000800063f */
[----:B-1----:R-:W-:Y:S01]  /*12710*/  IADD3 R3, R244, 0x4, RZ ;  /* 0x00000004f4037810 */ /* 0x002fe20007ffe0ff */
[----:B------:R-:W1:Y:S01]  /*12720*/  LDC.U8 R146, c[0x0][0x2d8] ;  /* 0x0000b600ff927b82 */ /* 0x000e620000000000 */
[----:B------:R-:W-:Y:S01]  /*12730*/  FMNMX.FTZ R0, R56, R0, !PT ;  /* 0x0000000038007209 */ /* 0x000fe20007810000 */
[----:B------:R-:W-:Y:S01]  /*12740*/  LDSM.16.MT88.4 R24, [R185+0x6000] ;  /* 0x00600000b918783b */ /* 0x000fe20000004200 */
[----:B------:R-:W-:Y:S02]  /*12750*/  IMAD.MOV.U32 R48, RZ, RZ, R242 ;  /* 0x000000ffff307224 */ /* 0x000fe400078e00f2 */
[----:B------:R-:W-:Y:S01]  /*12760*/  FMNMX.FTZ R0, R54, R0, !PT ;  /* 0x0000000036007209 */ /* 0x000fe20007810000 */
[----:B------:R-:W-:Y:S01]  /*12770*/  IMAD.WIDE.U32 R230, R3, -0x326172a9, RZ ;  /* 0xcd9e8d5703e67825 */ /* 0x000fe200078e00ff */
[----:B------:R-:W-:Y:S02]  /*12780*/  LDSM.16.MT88.4 R20, [R188+0x6000] ;  /* 0x00600000bc14783b */ /* 0x000fe40000004200 */
[----:B------:R-:W-:Y:S01]  /*12790*/  FMNMX.FTZ R0, R52, R0, !PT ;  /* 0x0000000034007209 */ /* 0x000fe20007810000 */
[----:B------:R-:W-:Y:S01]  /*127a0*/  IMAD.MOV.U32 R49, RZ, RZ, R240 ;  /* 0x000000ffff317224 */ /* 0x000fe200078e00f0 */
[----:B------:R-:W-:Y:S01]  /*127b0*/  LOP3.LUT R3, R231, R243, RZ, 0x3c, !PT ;  /* 0x000000f3e7037212 */ /* 0x000fe200078e3cff */
[----:B------:R-:W-:Y:S01]  /*127c0*/  LDSM.16.MT88.4 R28, [R186+0x6000] ;  /* 0x00600000ba1c783b */ /* 0x000fe20000004200 */
[----:B------:R-:W-:Y:S01]  /*127d0*/  FMNMX.FTZ R0, R62, R0, !PT ;  /* 0x000000003e007209 */ /* 0x000fe20007810000 */
[----:B------:R-:W-:-:S02]  /*127e0*/  IMAD.MOV.U32 R50, RZ, RZ, R239 ;  /* 0x000000ffff327224 */ /* 0x000fc400078e00ef */
[----:B------:R-:W-:Y:S01]  /*127f0*/  IMAD.WIDE.U32 R42, R3, -0x2daee0ad, RZ ;  /* 0xd2511f53032a7825 */ /* 0x000fe200078e00ff */
[----:B------:R-:W-:Y:S01]  /*12800*/  FMNMX.FTZ R0, R61, R0, !PT ;  /* 0x000000003d007209 */ /* 0x000fe20007810000 */
[----:B------:R-:W-:Y:S02]  /*12810*/  LDSM.16.MT88.4 R32, [R187+0x6000] ;  /* 0x00600000bb20783b */ /* 0x000fe40000004200 */
[----:B------:R-:W-:Y:S01]  /*12820*/  IMAD.MOV.U32 R45, RZ, RZ, R241 ;  /* 0x000000ffff2d7224 */ /* 0x000fe200078e00f1 */
        /* <DEDUP_REMOVED lines=20> */
[----:B-1----:R-:W-:Y:S01]  /*12970*/  PRMT R146, R146, 0x7054, R146 ;  /* 0x0000705492927816 */ /* 0x002fe20000000092 */
[----:B------:R-:W1:Y:S01]  /*12980*/  SHFL.BFLY PT, R2, R0, 0x2, 0x1f ;  /* 0x0c401f0000027f89 */ /* 0x000e6200000e0000 */
[----:B------:R-:W-:-:S04]  /*12990*/  FMNMX.FTZ R4, R154, R4, !PT ;  /* 0x000000049a047209 */ /* 0x000fc80007810000 */
[----:B------:R-:W-:-:S04]  /*129a0*/  FMNMX.FTZ R4, R152, R4, !PT ;  /* 0x0000000498047209 */ /* 0x000fc80007810000 */
[----:B------:R-:W-:-:S04]  /*129b0*/  FMNMX.FTZ R4, R174, R4, !PT ;  /* 0x00000004ae047209 */ /* 0x000fc80007810000 */
[----:B------:R-:W-:-:S04]  /*129c0*/  FMNMX.FTZ R4, R171, R4, !PT ;  /* 0x00000004ab047209 */ /* 0x000fc80007810000 */
[----:B------:R-:W-:-:S04]  /*129d0*/  FMNMX.FTZ R4, R165, R4, !PT ;  /* 0x00000004a5047209 */ /* 0x000fc80007810000 */
[----:B------:R-:W-:Y:S02]  /*129e0*/  FMNMX.FTZ R4, R167, R4, !PT ;  /* 0x00000004a7047209 */ /* 0x000fe40007810000 */
[----:B-1----:R-:W-:Y:S01]  /*129f0*/  FMNMX.FTZ R0, R0, R2, !PT ;  /* 0x0000000200007209 */ /* 0x002fe20007810000 */
        /* <DEDUP_REMOVED lines=27> */
[----:B------:R-:W-:Y:S01]  /*12bb0*/  FFMA.FTZ R0, R56, c[0x0][0x23c], -R12 ;  /* 0x00008f0038007a23 */ /* 0x000fe2000001080c */
[----:B------:R-:W-:Y:S01]  /*12bc0*/  LOP3.LUT R2, R39, UR7, R2, 0x96, !PT ;  /* 0x0000000727027c12 */ /* 0x000fe2000f8e9602 */
[----:B------:R-:W-:Y:S01]  /*12bd0*/  IMAD.WIDE.U32 R16, R6, -0x326172a9, RZ ;  /* 0xcd9e8d5706107825 */ /* 0x000fe200078e00ff */
[----:B-1----:R-:W-:Y:S01]  /*12be0*/  FMNMX.FTZ R70, R4, R70, !PT ;  /* 0x0000004604467209 */ /* 0x002fe20007810000 */
[----:B------:R1:W-:Y:S02]  /*12bf0*/  MUFU.EX2 R251, R0 ;  /* 0x0000000000fb7308 */ /* 0x0003e40000000800 */
[----:B------:R-:W-:Y:S01]  /*12c00*/  IMAD.WIDE.U32 R2, R2, -0x326172a9, RZ ;  /* 0xcd9e8d5702027825 */ /* 0x000fe200078e00ff */
[----:B------:R-:W-:-:S03]  /*12c10*/  FSETP.NEU.FTZ.AND P0, PT, R70, -INF , PT ;  /* 0xff8000004600780b */ /* 0x000fc60003f1d000 */
[--C-:B------:R-:W-:Y:S01]  /*12c20*/  FFMA.FTZ R5, R58, c[0x0][0x23c], -R12.reuse ;  /* 0x00008f003a057a23 */ /* 0x100fe2000001080c */
[----:B------:R-:W-:Y:S01]  /*12c30*/  LOP3.LUT R7, R2, 0xff, RZ, 0xc0, !PT ;  /* 0x000000ff02077812 */ /* 0x000fe200078ec0ff */
[----:B------:R-:W-:Y:S01]  /*12c40*/  FFMA.FTZ R4, R54, c[0x0][0x23c], -R12 ;  /* 0x00008f0036047a23 */ /* 0x000fe2000001080c */
[----:B------:R-:W-:Y:S01]  /*12c50*/  SHF.R.U32.HI R9, RZ, 0x18, R2 ;  /* 0x00000018ff097819 */ /* 0x000fe20000011602 */
[----:B------:R-:W-:Y:S01]  /*12c60*/  FMUL.FTZ R6, R70, c[0x0][0x23c] ;  /* 0x00008f0046067a20 */ /* 0x000fe20000410000 */
[----:B------:R2:W-:Y:S01]  /*12c70*/  MUFU.EX2 R252, R5 ;  /* 0x0000000500fc7308 */ /* 0x0005e20000000800 */
[----:B------:R-:W-:Y:S01]  /*12c80*/  FFMA.FTZ R8, R52, c[0x0][0x23c], -R12 ;  /* 0x00008f0034087a23 */ /* 0x000fe2000001080c */
[----:B-1----:R-:W-:Y:S02]  /*12c90*/  LOP3.LUT R0, R3, UR17, R16, 0x96, !PT ;  /* 0x0000001103007c12 */ /* 0x002fe4000f8e9610 */
[----:B------:R-:W-:-:S04]  /*12ca0*/  LOP3.LUT R3, R2, 0xffff, RZ, 0xc0, !PT ;  /* 0x0000ffff02037812 */ /* 0x000fc800078ec0ff */
[----:B------:R1:W-:Y:S01]  /*12cb0*/  MUFU.EX2 R250, R4 ;  /* 0x0000000400fa7308 */ /* 0x0003e20000000800 */
[----:B--2---:R-:W-:-:S07]  /*12cc0*/  SHF.R.U32.HI R5, RZ, 0x8, R3 ;  /* 0x00000008ff057819 */ /* 0x004fce0000011603 */
[----:B------:R2:W3:Y:S01]  /*12cd0*/  MUFU.EX2 R249, R8 ;  /* 0x0000000800f97308 */ /* 0x0004e20000000800 */
[----:B------:R-:W-:Y:S02]  /*12ce0*/  FSEL R3, R6, RZ, P0 ;  /* 0x000000ff06037208 */ /* 0x000fe40000000000 */
[----:B------:R-:W-:Y:S02]  /*12cf0*/  PRMT R11, R7, 0x5410, R5 ;  /* 0x00005410070b7816 */ /* 0x000fe40000000005 */
[--C-:B------:R-:W-:Y:S02]  /*12d00*/  SHF.R.U32.HI R5, RZ, 0x10, R0.reuse ;  /* 0x00000010ff057819 */ /* 0x100fe40000011600 */
[----:B------:R-:W-:Y:S02]  /*12d10*/  SHF.R.U32.HI R6, RZ, 0x18, R0 ;  /* 0x00000018ff067819 */ /* 0x000fe40000011600 */
[----:B-1----:R-:W-:Y:S02]  /*12d20*/  SHF.R.U32.HI R4, RZ, 0x10, R2 ;  /* 0x00000010ff047819 */ /* 0x002fe40000011602 */
[----:B------:R-:W-:-:S02]  /*12d30*/  LOP3.LUT R2, R0, 0xffff, RZ, 0xc0, !PT ;  /* 0x0000ffff00027812 */ /* 0x000fc400078ec0ff */
[----:B------:R-:W-:Y:S01]  /*12d40*/  LOP3.LUT R7, R4, 0xff, RZ, 0xc0, !PT ;  /* 0x000000ff04077812 */ /* 0x000fe200078ec0ff */
[----:B------:R-:W-:Y:S01]  /*12d50*/  FFMA.FTZ R4, R55, c[0x0][0x23c], -R3 ;  /* 0x00008f0037047a23 */ /* 0x000fe20000010803 */
[----:B------:R-:W-:Y:S02]  /*12d60*/  SHF.R.U32.HI R2, RZ, 0x8, R2 ;  /* 0x00000008ff027819 */ /* 0x000fe40000011602 */
[----:B--2---:R-:W-:Y:S01]  /*12d70*/  LOP3.LUT R8, R0, 0xff, RZ, 0xc0, !PT ;  /* 0x000000ff00087812 */ /* 0x004fe200078ec0ff */
[----:B------:R1:W-:Y:S01]  /*12d80*/  MUFU.EX2 R248, R4 ;  /* 0x0000000400f87308 */ /* 0x0003e20000000800 */
[----:B------:R-:W-:Y:S02]  /*12d90*/  LOP3.LUT R0, R5, 0xff, RZ, 0xc0, !PT ;  /* 0x000000ff05007812 */ /* 0x000fe400078ec0ff */
[----:B------:R-:W-:Y:S02]  /*12da0*/  FSEL R5, R71, RZ, P1 ;  /* 0x000000ff47057208 */ /* 0x000fe40000800000 */
[----:B------:R-:W-:-:S02]  /*12db0*/  PRMT R14, R8, 0x5410, R2 ;  /* 0x00005410080e7816 */ /* 0x000fc40000000002 */
[----:B------:R-:W-:Y:S01]  /*12dc0*/  PRMT R13, R0, 0x5410, R6 ;  /* 0x00005410000d7816 */ /* 0x000fe20000000006 */
[----:B------:R-:W-:Y:S01]  /*12dd0*/  FFMA.FTZ R0, R60, c[0x0][0x23c], -R3 ;  /* 0x00008f003c007a23 */ /* 0x000fe20000010803 */
[----:B------:R-:W-:Y:S01]  /*12de0*/  FSEL R2, R70, RZ, P0 ;  /* 0x000000ff46027208 */ /* 0x000fe20000000000 */
[----:B------:R-:W-:Y:S01]  /*12df0*/  FADD.FTZ R8, R217, -R5 ;  /* 0x80000005d9087221 */ /* 0x000fe20000010000 */
[----:B------:R-:W-:Y:S01]  /*12e00*/  PRMT R10, R7, 0x5410, R9 ;  /* 0x00005410070a7816 */ /* 0x000fe20000000009 */
[----:B------:R2:W-:Y:S01]  /*12e10*/  MUFU.EX2 R246, R0 ;  /* 0x0000000000f67308 */ /* 0x0005e20000000800 */
[----:B------:R-:W-:Y:S01]  /*12e20*/  FMNMX.FTZ R7, R218, R226, !PT ;  /* 0x000000e2da077209 */ /* 0x000fe20007810000 */
[----:B------:R-:W-:Y:S01]  /*12e30*/  FADD.FTZ R9, R216, -R2 ;  /* 0x80000002d8097221 */ /* 0x000fe20000010000 */
[----:B---3--:R-:W-:Y:S01]  /*12e40*/  F2FP.PACK_AB R2, R249, R250 ;  /* 0x000000faf902723e */ /* 0x008fe200000000ff */
[----:B-1----:R-:W-:Y:S02]  /*12e50*/  FFMA.FTZ R4, R53, c[0x0][0x23c], -R3 ;  /* 0x00008f0035047a23 */ /* 0x002fe40000010803 */
[----:B------:R-:W-:-:S02]  /*12e60*/  FMUL.FTZ R9, R9, c[0x0][0x23c] ;  /* 0x00008f0009097a20 */ /* 0x000fc40000410000 */
[----:B------:R1:W3:Y:S01]  /*12e70*/  MUFU.EX2 R247, R4 ;  /* 0x0000000400f77308 */ /* 0x0002e20000000800 */
[----:B------:R-:W-:Y:S02]  /*12e80*/  FMUL.FTZ R8, R8, c[0x0][0x23c] ;  /* 0x00008f0008087a20 */ /* 0x000fe40000410000 */
[----:B------:R-:W-:Y:S01]  /*12e90*/  IMAD.WIDE.U32 R216, R244, -0x326172a9, RZ ;  /* 0xcd9e8d57f4d87825 */ /* 0x000fe200078e00ff */
[----:B--2---:R-:W-:-:S04]  /*12ea0*/  HSET2.LE.AND R0, R11, R146, PT ;  /* 0x000000920b007233 */ /* 0x004fc80003803000 */
[----:B------:R-:W2:Y:S01]  /*12eb0*/  MUFU.EX2 R144, R9 ;  /* 0x0000000900907308 */ /* 0x000ea20000000800 */
[----:B------:R-:W-:Y:S01]  /*12ec0*/  LOP3.LUT R6, R0, R2, RZ, 0xc0, !PT ;  /* 0x0000000200067212 */ /* 0x000fe200078ec0ff */
[----:B------:R-:W-:Y:S01]  /*12ed0*/  HSET2.LE.AND R0, R10, R146, PT ;  /* 0x000000920a007233 */ /* 0x000fe20003803000 */
[----:B-1----:R-:W-:-:S05]  /*12ee0*/  FMNMX.FTZ R4, R219, R182, !PT ;  /* 0x000000b6db047209 */ /* 0x002fca0007810000 */
[----:B------:R-:W1:Y:S01]  /*12ef0*/  MUFU.EX2 R145, R8 ;  /* 0x0000000800917308 */ /* 0x000e620000000800 */
[----:B---3--:R-:W-:Y:S02]  /*12f00*/  F2FP.PACK_AB R2, R247, R248 ;  /* 0x000000f8f702723e */ /* 0x008fe400000000ff */
[----:B------:R-:W-:Y:S01]  /*12f10*/  FMNMX.FTZ R5, R183, R4, !PT ;  /* 0x00000004b7057209 */ /* 0x000fe20007810000 */
[----:B------:R-:W-:-:S03]  /*12f20*/  FFMA.FTZ R4, R57, c[0x0][0x23c], -R3 ;  /* 0x00008f0039047a23 */ /* 0x000fc60000010803 */
[----:B------:R-:W-:Y:S01]  /*12f30*/  FMNMX.FTZ R5, R180, R5, !PT ;  /* 0x00000005b4057209 */ /* 0x000fe20007810000 */
[----:B------:R3:W4:Y:S01]  /*12f40*/  MUFU.EX2 R245, R4 ;  /* 0x0000000400f57308 */ /* 0x0007220000000800 */
[-C--:B--2---:R-:W-:Y:S02]  /*12f50*/  FMUL.FTZ R86, R86, R144.reuse ;  /* 0x0000009056567220 */ /* 0x084fe40000410000 */
[----:B------:R-:W-:Y:S01]  /*12f60*/  FMNMX.FTZ R5, R63, R5, !PT ;  /* 0x000000053f057209 */ /* 0x000fe20007810000 */
[-C--:B------:R-:W-:Y:S02]  /*12f70*/  FMUL.FTZ R87, R87, R144.reuse ;  /* 0x0000009057577220 */ /* 0x080fe40000410000 */
[----:B------:R-:W-:Y:S01]  /*12f80*/  FMUL.FTZ R90, R90, R144 ;  /* 0x000000905a5a7220 */ /* 0x000fe20000410000 */
[----:B------:R-:W-:Y:S01]  /*12f90*/  FMNMX.FTZ R5, R177, R5, !PT ;  /* 0x00000005b1057209 */ /* 0x000fe20007810000 */
[-C--:B-1----:R-:W-:Y:S02]  /*12fa0*/  FMUL.FTZ R84, R84, R145.reuse ;  /* 0x0000009154547220 */ /* 0x082fe40000410000 */
[----:B------:R-:W-:-:S02]  /*12fb0*/  FMUL.FTZ R85, R85, R145 ;  /* 0x0000009155557220 */ /* 0x000fc40000410000 */
[-C--:B------:R-:W-:Y:S02]  /*12fc0*/  FMUL.FTZ R88, R88, R145.reuse ;  /* 0x0000009158587220 */ /* 0x080fe40000410000 */
[----:B------:R-:W-:Y:S01]  /*12fd0*/  FMUL.FTZ R89, R89, R145 ;  /* 0x0000009159597220 */ /* 0x000fe20000410000 */
[----:B---3--:R-:W-:Y:S01]  /*12fe0*/  FMNMX.FTZ R4, R227, R7, !PT ;  /* 0x00000007e3047209 */ /* 0x008fe20007810000 */
        /* <DEDUP_REMOVED lines=8> */
[----:B------:R-:W-:Y:S01]  /*13070*/  FMUL.FTZ R102, R102, R144 ;  /* 0x0000009066667220 */ /* 0x000fe20000410000 */
[----:B------:R-:W-:Y:S01]  /*13080*/  FMNMX.FTZ R4, R162, R2, !PT ;  /* 0x00000002a2047209 */ /* 0x000fe20007810000 */
[----:B------:R-:W-:Y:S01]  /*13090*/  FMUL.FTZ R103, R103, R144 ;  /* 0x0000009067677220 */ /* 0x000fe20000410000 */
[----:B------:R-:W-:Y:S01]  /*130a0*/  FMNMX.FTZ R9, R232, R0, !PT ;  /* 0x00000000e8097209 */ /* 0x000fe20007810000 */
[----:B------:R-:W-:Y:S01]  /*130b0*/  HSET2.LE.AND R0, R14, R146, PT ;  /* 0x000000920e007233 */ /* 0x000fe20003803000 */
[----:B------:R-:W-:Y:S01]  /*130c0*/  F2FP.PACK_AB R2, R251, R252 ;  /* 0x000000fcfb02723e */ /* 0x000fe200000000ff */
[-C--:B------:R-:W-:Y:S01]  /*130d0*/  FMUL.FTZ R104, R104, R145.reuse ;  /* 0x0000009168687220 */ /* 0x080fe20000410000 */
[----:B------:R-:W-:Y:S01]  /*130e0*/  FMNMX.FTZ R10, R158, R4, !PT ;  /* 0x000000049e0a7209 */ /* 0x000fe20007810000 */
[----:B------:R-:W-:Y:S01]  /*130f0*/  FMUL.FTZ R105, R105, R145 ;  /* 0x0000009169697220 */ /* 0x000fe20000410000 */
[----:B------:R-:W-:Y:S01]  /*13100*/  LOP3.LUT R4, R0, R2, RZ, 0xc0, !PT ;  /* 0x0000000200047212 */ /* 0x000fe200078ec0ff */
[-C--:B------:R-:W-:Y:S01]  /*13110*/  FMUL.FTZ R106, R106, R144.reuse ;  /* 0x000000906a6a7220 */ /* 0x080fe20000410000 */
        /* <DEDUP_REMOVED lines=30> */
[----:B----4-:R-:W-:Y:S01]  /*13300*/  F2FP.PACK_AB R8, R245, R246 ;  /* 0x000000f6f508723e */ /* 0x010fe200000000ff */
[----:B------:R-:W-:Y:S01]  /*13310*/  FMUL.FTZ R138, R138, R144 ;  /* 0x000000908a8a7220 */ /* 0x000fe20000410000 */
[----:B------:R-:W-:Y:S01]  /*13320*/  FMNMX.FTZ R0, R178, R0, !PT ;  /* 0x00000000b2007209 */ /* 0x000fe20007810000 */
[----:B------:R-:W-:Y:S01]  /*13330*/  FMUL.FTZ R139, R139, R144 ;  /* 0x000000908b8b7220 */ /* 0x000fe20000410000 */
[----:B------:R-:W-:Y:S01]  /*13340*/  FMNMX.FTZ R2, R222, R2, !PT ;  /* 0x00000002de027209 */ /* 0x000fe20007810000 */
[----:B------:R-:W-:Y:S01]  /*13350*/  FFMA.FTZ R13, R147, c[0x0][0x23c], -R12 ;  /* 0x00008f00930d7a23 */ /* 0x000fe2000001080c */
[----:B------:R-:W-:-:S02]  /*13360*/  LOP3.LUT R5, R5, R8, RZ, 0xc0, !PT ;  /* 0x0000000805057212 */ /* 0x000fc400078ec0ff */
[----:B------:R-:W1:Y:S01]  /*13370*/  SHFL.BFLY PT, R8, R0, 0x2, 0x1f ;  /* 0x0c401f0000087f89 */ /* 0x000e6200000e0000 */
[----:B------:R-:W-:-:S04]  /*13380*/  FMNMX.FTZ R2, R220, R2, !PT ;  /* 0x00000002dc027209 */ /* 0x000fc80007810000 */
[----:B------:R-:W-:Y:S01]  /*13390*/  FMNMX.FTZ R2, R214, R2, !PT ;  /* 0x00000002d6027209 */ /* 0x000fe20007810000 */
[C---:B------:R-:W-:Y:S08]  /*133a0*/  HMMA.16816.F32 R84, R4.reuse, R24, R84 ;  /* 0x000000180454723c */ /* 0x040ff00000001854 */
[C---:B------:R-:W-:Y:S08]  /*133b0*/  HMMA.16816.F32 R88, R4.reuse, R26, R88 ;  /* 0x0000001a0458723c */ /* 0x040ff00000001858 */
[----:B------:R-:W-:Y:S01]  /*133c0*/  HMMA.16816.F32 R100, R4, R20, R100 ;  /* 0x000000140464723c */ /* 0x000fe20000001864 */
[----:B-1----:R-:W-:-:S07]  /*133d0*/  FMNMX.FTZ R0, R0, R8, !PT ;  /* 0x0000000800007209 */ /* 0x002fce0007810000 */
[C---:B------:R-:W-:Y:S08]  /*133e0*/  HMMA.16816.F32 R104, R4.reuse, R22, R104 ;  /* 0x000000160468723c */ /* 0x040ff00000001868 */
[C---:B------:R-:W-:Y:S08]  /*133f0*/  HMMA.16816.F32 R116, R4.reuse, R28, R116 ;  /* 0x0000001c0474723c */ /* 0x040ff00000001874 */
[C---:B------:R-:W-:Y:S08]  /*13400*/  HMMA.16816.F32 R120, R4.reuse, R30, R120 ;  /* 0x0000001e0478723c */ /* 0x040ff00000001878 */
[C---:B------:R-:W-:Y:S08]  /*13410*/  HMMA.16816.F32 R132, R4.reuse, R32, R132 ;  /* 0x000000200484723c */ /* 0x040ff00000001884 */
[----:B------:R-:W-:Y:S01]  /*13420*/  HMMA.16816.F32 R76, R4, R34, R136 ;  /* 0x00000022044c723c */ /* 0x000fe20000001888 */
[----:B------:R-:W1:Y:S06]  /*13430*/  SHFL.BFLY PT, R7, R2, 0x2, 0x1f ;  /* 0x0c401f0002077f89 */ /* 0x000e6c00000e0000 */
[----:B------:R-:W-:Y:S01]  /*13440*/  LOP3.LUT R4, R217, R243, RZ, 0x3c, !PT ;  /* 0x000000f3d9047212 */ /* 0x000fe200078e3cff */
[----:B------:R-:W-:Y:S01]  /*13450*/  IMAD.MOV.U32 R139, RZ, RZ, R48 ;  /* 0x000000ffff8b7224 */ /* 0x000fe200078e0030 */
[----:B------:R-:W-:-:S02]  /*13460*/  LOP3.LUT R6, R19, UR16, R216, 0x96, !PT ;  /* 0x0000001013067c12 */ /* 0x000fc4000f8e96d8 */
[----:B------:R-:W-:Y:S01]  /*13470*/  LOP3.LUT R5, R225, UR14, R18, 0x96, !PT ;  /* 0x0000000ee1057c12 */ /* 0x000fe2000f8e9612 */
[----:B------:R-:W-:Y:S02]  /*13480*/  IMAD R44, R4, -0x2daee0ad, RZ ;  /* 0xd2511f53042c7824 */ /* 0x000fe400078e02ff */
        /* <DEDUP_REMOVED lines=13> */
[----:B------:R-:W1:Y:S03]  /*13560*/  SHFL.BFLY PT, R6, R2, 0x1, 0x1f ;  /* 0x0c201f0002067f89 */ /* 0x000e6600000e0000 */
[----:B------:R-:W-:Y:S01]  /*13570*/  LOP3.LUT R4, R69, UR7, R4, 0x96, !PT ;  /* 0x0000000745047c12 */ /* 0x000fe2000f8e9604 */
[----:B------:R-:W-:-:S04]  /*13580*/  IMAD.WIDE.U32 R18, R7, -0x326172a9, RZ ;  /* 0xcd9e8d5707127825 */ /* 0x000fc800078e00ff */
        /* <DEDUP_REMOVED lines=10> */
[----:B------:R-:W-:-:S02]  /*13630*/  SHF.R.U32.HI R6, RZ, 0x10, R4 ;  /* 0x00000010ff067819 */ /* 0x000fc40000011604 */
[----:B------:R-:W-:Y:S01]  /*13640*/  SHF.R.U32.HI R4, RZ, 0x18, R4 ;  /* 0x00000018ff047819 */ /* 0x000fe20000011604 */
[----:B------:R1:W-:Y:S01]  /*13650*/  MUFU.EX2 R242, R2 ;  /* 0x0000000200f27308 */ /* 0x0003e20000000800 */
[----:B------:R-:W-:Y:S02]  /*13660*/  LOP3.LUT R6, R6, 0xff, RZ, 0xc0, !PT ;  /* 0x000000ff06067812 */ /* 0x000fe400078ec0ff */
[----:B------:R-:W-:Y:S02]  /*13670*/  FSETP.NEU.FTZ.AND P0, PT, R72, -INF , PT ;  /* 0xff8000004800780b */ /* 0x000fe40003f1d000 */
[----:B------:R-:W-:Y:S01]  /*13680*/  PRMT R11, R6, 0x5410, R4 ;  /* 0x00005410060b7816 */ /* 0x000fe20000000004 */
[----:B------:R-:W-:Y:S01]  /*13690*/  FFMA.FTZ R6, R63, c[0x0][0x23c], -R0 ;  /* 0x00008f003f067a23 */ /* 0x000fe20000010800 */
[----:B------:R-:W-:Y:S01]  /*136a0*/  LOP3.LUT R4, R5, UR17, R18, 0x96, !PT ;  /* 0x0000001105047c12 */ /* 0x000fe2000f8e9612 */
[----:B------:R-:W-:Y:S01]  /*136b0*/  FFMA.FTZ R5, R180, c[0x0][0x23c], -R0 ;  /* 0x00008f00b4057a23 */ /* 0x000fe20000010800 */
[----:B------:R-:W-:Y:S01]  /*136c0*/  PRMT R10, R9, 0x5410, R8 ;  /* 0x00005410090a7816 */ /* 0x000fe20000000008 */
[----:B------:R-:W-:Y:S01]  /*136d0*/  MUFU.EX2 R241, R6 ;  /* 0x0000000600f17308 */ /* 0x000fe20000000800 */
[----:B-1----:R-:W-:-:S07]  /*136e0*/  FFMA.FTZ R2, R183, c[0x0][0x23c], -R0 ;  /* 0x00008f00b7027a23 */ /* 0x002fce0000010800 */
        /* <DEDUP_REMOVED lines=15> */
[----:B------:R-:W-:-:S03]  /*137e0*/  FFMA.FTZ R6, R156, c[0x0][0x23c], -R2 ;  /* 0x00008f009c067a23 */ /* 0x000fc60000010802 */
[----:B------:R-:W-:Y:S01]  /*137f0*/  PRMT R9, R4, 0x5410, R5 ;  /* 0x0000541004097816 */ /* 0x000fe20000000005 */
[----:B------:R1:W4:Y:S01]  /*13800*/  MUFU.EX2 R234, R6 ;  /* 0x0000000600ea7308 */ /* 0x0003220000000800 */
[----:B------:R-:W-:Y:S01]  /*13810*/  FSEL R5, R72, RZ, P0 ;  /* 0x000000ff48057208 */ /* 0x000fe20000000000 */
[----:B------:R-:W-:-:S04]  /*13820*/  FFMA.FTZ R4, R227, c[0x0][0x23c], -R2 ;  /* 0x00008f00e3047a23 */ /* 0x000fc80000010802 */
[----:B---3--:R-:W-:Y:S01]  /*13830*/  FADD.FTZ R7, R218, -R5 ;  /* 0x80000005da077221 */ /* 0x008fe20000010000 */
[----:B--2---:R-:W-:Y:S01]  /*13840*/  F2FP.PACK_AB R5, R241, R240 ;  /* 0x000000f0f105723e */ /* 0x004fe200000000ff */
[----:B------:R2:W-:Y:S02]  /*13850*/  MUFU.EX2 R229, R4 ;  /* 0x0000000400e57308 */ /* 0x0005e40000000800 */
[----:B------:R-:W-:Y:S01]  /*13860*/  FMUL.FTZ R7, R7, c[0x0][0x23c] ;  /* 0x00008f0007077a20 */ /* 0x000fe20000410000 */
[----:B-1----:R-:W-:-:S05]  /*13870*/  FSEL R6, R73, RZ, P1 ;  /* 0x000000ff49067208 */ /* 0x002fca0000800000 */
[----:B------:R-:W1:Y:S01]  /*13880*/  MUFU.EX2 R46, R7 ;  /* 0x00000007002e7308 */ /* 0x000e620000000800 */
[----:B------:R-:W-:Y:S01]  /*13890*/  FADD.FTZ R6, R219, -R6 ;  /* 0x80000006db067221 */ /* 0x000fe20000010000 */
[----:B--2---:R-:W-:-:S03]  /*138a0*/  HSET2.LE.AND R4, R10, R146, PT ;  /* 0x000000920a047233 */ /* 0x004fc60003803000 */
[----:B------:R-:W-:-:S03]  /*138b0*/  FMUL.FTZ R6, R6, c[0x0][0x23c] ;  /* 0x00008f0006067a20 */ /* 0x000fc60000410000 */
[----:B------:R-:W-:Y:S01]  /*138c0*/  MUFU.EX2 R218, R13 ;  /* 0x0000000d00da7308 */ /* 0x000fe20000000800 */
[----:B------:R-:W-:Y:S01]  /*138d0*/  LOP3.LUT R10, R4, R5, RZ, 0xc0, !PT ;  /* 0x00000005040a7212 */ /* 0x000fe200078ec0ff */
[----:B------:R-:W-:Y:S01]  /*138e0*/  HSET2.LE.AND R4, R11, R146, PT ;  /* 0x000000920b047233 */ /* 0x000fe20003803000 */
[----:B----4-:R-:W-:Y:S01]  /*138f0*/  F2FP.PACK_AB R5, R234, R238 ;  /* 0x000000eeea05723e */ /* 0x010fe200000000ff */
[----:B-1----:R-:W-:-:S04]  /*13900*/  FMUL.FTZ R98, R98, R46 ;  /* 0x0000002e62627220 */ /* 0x002fc80000410000 */
[----:B------:R1:W2:Y:S01]  /*13910*/  MUFU.EX2 R47, R6 ;  /* 0x00000006002f7308 */ /* 0x0002a20000000800 */
[----:B------:R-:W-:Y:S01]  /*13920*/  LOP3.LUT R11, R4, R5, RZ, 0xc0, !PT ;  /* 0x00000005040b7212 */ /* 0x000fe200078ec0ff */
[--C-:B------:R-:W-:Y:S01]  /*13930*/  HSET2.LE.AND R4, R8, R146.reuse, PT ;  /* 0x0000009208047233 */ /* 0x100fe20003803000 */
[----:B------:R-:W-:Y:S01]  /*13940*/  F2FP.PACK_AB R5, R239, R242 ;  /* 0x000000f2ef05723e */ /* 0x000fe200000000ff */
[-C--:B------:R-:W-:Y:S02]  /*13950*/  FMUL.FTZ R99, R99, R46.reuse ;  /* 0x0000002e63637220 */ /* 0x080fe40000410000 */
[-C--:B------:R-:W-:Y:S01]  /*13960*/  FMUL.FTZ R82, R82, R46.reuse ;  /* 0x0000002e52527220 */ /* 0x080fe20000410000 */
[----:B------:R-:W-:Y:S01]  /*13970*/  LOP3.LUT R8, R4, R5, RZ, 0xc0, !PT ;  /* 0x0000000504087212 */ /* 0x000fe200078ec0ff */
[----:B------:R-:W-:Y:S01]  /*13980*/  HSET2.LE.AND R4, R9, R146, PT ;  /* 0x0000009209047233 */ /* 0x000fe20003803000 */
[----:B------:R-:W-:Y:S01]  /*13990*/  F2FP.PACK_AB R5, R229, R231 ;  /* 0x000000e7e505723e */ /* 0x000fe200000000ff */
[----:B------:R-:W-:-:S02]  /*139a0*/  FMUL.FTZ R83, R83, R46 ;  /* 0x0000002e53537220 */ /* 0x000fc40000410000 */
[----:B------:R-:W-:Y:S01]  /*139b0*/  FMUL.FTZ R94, R94, R46 ;  /* 0x0000002e5e5e7220 */ /* 0x000fe20000410000 */
[----:B------:R-:W-:Y:S01]  /*139c0*/  LOP3.LUT R9, R4, R5, RZ, 0xc0, !PT ;  /* 0x0000000504097212 */ /* 0x000fe200078ec0ff */
[----:B------:R-:W-:Y:S01]  /*139d0*/  FFMA.FTZ R4, R62, c[0x0][0x23c], -R12 ;  /* 0x00008f003e047a23 */ /* 0x000fe2000001080c */
[----:B------:R-:W-:Y:S01]  /*139e0*/  LOP3.LUT R5, R17, UR8, R36, 0x96, !PT ;  /* 0x0000000811057c12 */ /* 0x000fe2000f8e9624 */
[----:B-1----:R-:W-:Y:S02]  /*139f0*/  FFMA.FTZ R6, R59, c[0x0][0x23c], -R12 ;  /* 0x00008f003b067a23 */ /* 0x002fe4000001080c */
[----:B------:R1:W-:Y:S01]  /*13a00*/  MUFU.EX2 R227, R4 ;  /* 0x0000000400e37308 */ /* 0x0003e20000000800 */
[-C--:B--2---:R-:W-:Y:S02]  /*13a10*/  FMUL.FTZ R96, R96, R47.reuse ;  /* 0x0000002f60607220 */ /* 0x084fe40000410000 */
[-C--:B------:R-:W-:Y:S02]  /*13a20*/  FMUL.FTZ R97, R97, R47.reuse ;  /* 0x0000002f61617220 */ /* 0x080fe40000410000 */
[----:B------:R-:W-:-:S02]  /*13a30*/  FMUL.FTZ R80, R80, R47 ;  /* 0x0000002f50507220 */ /* 0x000fc40000410000 */
[-C--:B------:R-:W-:Y:S01]  /*13a40*/  FMUL.FTZ R81, R81, R47.reuse ;  /* 0x0000002f51517220 */ /* 0x080fe20000410000 */
[----:B------:R-:W-:Y:S01]  /*13a50*/  MUFU.EX2 R226, R6 ;  /* 0x0000000600e27308 */ /* 0x000fe20000000800 */
[-C--:B------:R-:W-:Y:S01]  /*13a60*/  FMUL.FTZ R92, R92, R47.reuse ;  /* 0x0000002f5c5c7220 */ /* 0x080fe20000410000 */
[C---:B------:R-:W-:Y:S01]  /*13a70*/  HMMA.16816.F32 R64, R8.reuse, R20, R96 ;  /* 0x000000140840723c */ /* 0x040fe20000001860 */
[-C--:B------:R-:W-:Y:S02]  /*13a80*/  FMUL.FTZ R93, R93, R47.reuse ;  /* 0x0000002f5d5d7220 */ /* 0x080fe40000410000 */
[----:B------:R-:W-:Y:S02]  /*13a90*/  FMUL.FTZ R95, R95, R46 ;  /* 0x0000002e5f5f7220 */ /* 0x000fe40000410000 */
[-C--:B------:R-:W-:Y:S02]  /*13aa0*/  FMUL.FTZ R108, R108, R47.reuse ;  /* 0x0000002f6c6c7220 */ /* 0x080fe40000410000 */
[----:B-1----:R-:W-:Y:S01]  /*13ab0*/  FFMA.FTZ R4, R61, c[0x0][0x23c], -R12 ;  /* 0x00008f003d047a23 */ /* 0x002fe2000001080c */
[----:B------:R-:W-:Y:S01]  /*13ac0*/  HMMA.16816.F32 R80, R8, R24, R80 ;  /* 0x000000180850723c */ /* 0x000fe20000001850 */
[----:B------:R-:W-:-:S02]  /*13ad0*/  FMUL.FTZ R109, R109, R47 ;  /* 0x0000002f6d6d7220 */ /* 0x000fc40000410000 */
[----:B------:R1:W2:Y:S01]  /*13ae0*/  MUFU.EX2 R219, R4 ;  /* 0x0000000400db7308 */ /* 0x0002a20000000800 */
[-C--:B------:R-:W-:Y:S02]  /*13af0*/  FMUL.FTZ R110, R110, R46.reuse ;  /* 0x0000002e6e6e7220 */ /* 0x080fe40000410000 */
[-C--:B------:R-:W-:Y:S02]  /*13b00*/  FMUL.FTZ R111, R111, R46.reuse ;  /* 0x0000002e6f6f7220 */ /* 0x080fe40000410000 */
[-C--:B------:R-:W-:Y:S01]  /*13b10*/  FMUL.FTZ R112, R112, R47.reuse ;  /* 0x0000002f70707220 */ /* 0x080fe20000410000 */
[----:B------:R-:W-:Y:S01]  /*13b20*/  HMMA.16816.F32 R92, R8, R26, R92 ;  /* 0x0000001a085c723c */ /* 0x000fe2000000185c */
[----:B------:R-:W-:Y:S01]  /*13b30*/  FMUL.FTZ R113, R113, R47 ;  /* 0x0000002f71717220 */ /* 0x000fe20000410000 */
[----:B------:R-:W-:Y:S01]  /*13b40*/  LDSM.16.MT88.4 R24, [R188+0x6800] ;  /* 0x00680000bc18783b */ /* 0x000fe20000004200 */
[-C--:B------:R-:W-:Y:S02]  /*13b50*/  FMUL.FTZ R114, R114, R46.reuse ;  /* 0x0000002e72727220 */ /* 0x080fe40000410000 */
[----:B------:R-:W-:-:S02]  /*13b60*/  FMUL.FTZ R115, R115, R46 ;  /* 0x0000002e73737220 */ /* 0x000fc40000410000 */
[-C--:B------:R-:W-:Y:S01]  /*13b70*/  FMUL.FTZ R124, R124, R47.reuse ;  /* 0x0000002f7c7c7220 */ /* 0x080fe20000410000 */
[----:B------:R-:W-:Y:S01]  /*13b80*/  HMMA.16816.F32 R60, R8, R22, R108 ;  /* 0x00000016083c723c */ /* 0x000fe2000000186c */
[----:B------:R-:W-:Y:S01]  /*13b90*/  FMUL.FTZ R125, R125, R47 ;  /* 0x0000002f7d7d7220 */ /* 0x000fe20000410000 */
[----:B------:R-:W-:Y:S01]  /*13ba0*/  LDSM.16.MT88.4 R20, [R186+0x6800] ;  /* 0x00680000ba14783b */ /* 0x000fe20000004200 */
[----:B-1----:R-:W-:-:S03]  /*13bb0*/  IMAD.WIDE.U32 R4, R5, -0x2daee0ad, RZ ;  /* 0xd2511f5305047825 */ /* 0x002fc600078e00ff */
[----:B------:R-:W-:Y:S01]  /*13bc0*/  LDSM.16.MT88.4 R108, [R188+0x7800] ;  /* 0x00780000bc6c783b */ /* 0x000fe20000004200 */
[-C--:B------:R-:W-:Y:S01]  /*13bd0*/  FMUL.FTZ R126, R126, R46.reuse ;  /* 0x0000002e7e7e7220 */ /* 0x080fe20000410000 */
[C---:B------:R-:W-:Y:S01]  /*13be0*/  LOP3.LUT R6, R4.reuse, 0xffff, RZ, 0xc0, !PT ;  /* 0x0000ffff04067812 */ /* 0x040fe200078ec0ff */
[-C--:B------:R-:W-:Y:S01]  /*13bf0*/  FMUL.FTZ R127, R127, R46.reuse ;  /* 0x0000002e7f7f7220 */ /* 0x080fe20000410000 */
[----:B------:R-:W-:Y:S01]  /*13c00*/  LOP3.LUT R15, R4, 0xff, RZ, 0xc0, !PT ;  /* 0x000000ff040f7812 */ /* 0x000fe200078ec0ff */
[-C--:B------:R-:W-:Y:S01]  /*13c10*/  FMUL.FTZ R128, R128, R47.reuse ;  /* 0x0000002f80807220 */ /* 0x080fe20000410000 */
[--C-:B------:R-:W-:Y:S01]  /*13c20*/  SHF.R.U32.HI R7, RZ, 0x10, R4.reuse ;  /* 0x00000010ff077819 */ /* 0x100fe20000011604 */
[-C--:B------:R-:W-:Y:S01]  /*13c30*/  FMUL.FTZ R129, R129, R47.reuse ;  /* 0x0000002f81817220 */ /* 0x080fe20000410000 */
[----:B------:R-:W-:Y:S01]  /*13c40*/  SHF.R.U32.HI R14, RZ, 0x18, R4 ;  /* 0x00000018ff0e7819 */ /* 0x000fe20000011604 */
[--C-:B------:R-:W-:Y:S01]  /*13c50*/  FFMA.FTZ R4, R159, c[0x0][0x23c], -R3.reuse ;  /* 0x00008f009f047a23 */ /* 0x100fe20000010803 */
[----:B------:R-:W-:Y:S01]  /*13c60*/  SHF.R.U32.HI R6, RZ, 0x8, R6 ;  /* 0x00000008ff067819 */ /* 0x000fe20000011606 */
[-C--:B------:R-:W-:Y:S01]  /*13c70*/  FMUL.FTZ R130, R130, R46.reuse ;  /* 0x0000002e82827220 */ /* 0x080fe20000410000 */
[----:B------:R-:W-:Y:S01]  /*13c80*/  LOP3.LUT R7, R7, 0xff, RZ, 0xc0, !PT ;  /* 0x000000ff07077812 */ /* 0x000fe200078ec0ff */
[----:B------:R1:W-:Y:S01]  /*13c90*/  MUFU.EX2 R217, R4 ;  /* 0x0000000400d97308 */ /* 0x0003e20000000800 */
[----:B------:R-:W-:Y:S01]  /*13ca0*/  PRMT R17, R15, 0x5410, R6 ;  /* 0x000054100f117816 */ /* 0x000fe20000000006 */
[----:B------:R-:W-:Y:S01]  /*13cb0*/  FMUL.FTZ R131, R131, R46 ;  /* 0x0000002e83837220 */ /* 0x000fe20000410000 */
[----:B------:R-:W-:Y:S01]  /*13cc0*/  PRMT R18, R7, 0x5410, R14 ;  /* 0x0000541007127816 */ /* 0x000fe2000000000e */
[----:B------:R-:W-:Y:S01]  /*13cd0*/  FFMA.FTZ R14, R157, c[0x0][0x23c], -R3 ;  /* 0x00008f009d0e7a23 */ /* 0x000fe20000010803 */
[----:B------:R-:W-:Y:S01]  /*13ce0*/  HMMA.16816.F32 R56, R8, R28, R112 ;  /* 0x0000001c0838723c */ /* 0x000fe20000001870 */
[----:B------:R-:W-:-:S02]  /*13cf0*/  FMUL.FTZ R140, R140, R47 ;  /* 0x0000002f8c8c7220 */ /* 0x000fc40000410000 */
[----:B------:R-:W-:Y:S01]  /*13d00*/  FMUL.FTZ R141, R141, R47 ;  /* 0x0000002f8d8d7220 */ /* 0x000fe20000410000 */
[----:B------:R3:W-:Y:S01]  /*13d10*/  MUFU.EX2 R181, R14 ;  /* 0x0000000e00b57308 */ /* 0x0007e20000000800 */
[-C--:B------:R-:W-:Y:S02]  /*13d20*/  FMUL.FTZ R142, R142, R46.reuse ;  /* 0x0000002e8e8e7220 */ /* 0x080fe40000410000 */
[----:B------:R-:W-:Y:S01]  /*13d30*/  FMUL.FTZ R143, R143, R46 ;  /* 0x0000002e8f8f7220 */ /* 0x000fe20000410000 */
[C---:B------:R-:W-:Y:S01]  /*13d40*/  HMMA.16816.F32 R52, R8.reuse, R32, R128 ;  /* 0x000000200834723c */ /* 0x040fe20000001880 */
[----:B------:R-:W-:Y:S01]  /*13d50*/  IMAD.MOV.U32 R99, RZ, RZ, R50 ;  /* 0x000000ffff637224 */ /* 0x000fe200078e0032 */
[----:B-1----:R-:W-:Y:S01]  /*13d60*/  LOP3.LUT R4, R5, UR18, R38, 0x96, !PT ;  /* 0x0000001205047c12 */ /* 0x002fe2000f8e9626 */
[----:B------:R-:W-:Y:S01]  /*13d70*/  FFMA.FTZ R5, R149, c[0x0][0x23c], -R3 ;  /* 0x00008f0095057a23 */ /* 0x000fe20000010803 */
[----:B------:R-:W-:Y:S01]  /*13d80*/  LDSM.16.MT88.4 R36, [R187+0x6800] ;  /* 0x00680000bb24783b */ /* 0x000fe20000004200 */
[----:B------:R-:W-:Y:S01]  /*13d90*/  IMAD.MOV.U32 R98, RZ, RZ, R49 ;  /* 0x000000ffff627224 */ /* 0x000fe200078e0031 */
[C---:B------:R-:W-:Y:S01]  /*13da0*/  LOP3.LUT R6, R4.reuse, 0xffff, RZ, 0xc0, !PT ;  /* 0x0000ffff04067812 */ /* 0x040fe200078ec0ff */
[----:B------:R1:W-:Y:S01]  /*13db0*/  MUFU.EX2 R183, R5 ;  /* 0x0000000500b77308 */ /* 0x0003e20000000800 */
[----:B------:R-:W-:Y:S01]  /*13dc0*/  LOP3.LUT R16, R4, 0xff, RZ, 0xc0, !PT ;  /* 0x000000ff04107812 */ /* 0x000fe200078ec0ff */
[C---:B------:R-:W-:Y:S01]  /*13dd0*/  HMMA.16816.F32 R48, R8.reuse, R30, R124 ;  /* 0x0000001e0830723c */ /* 0x040fe2000000187c */
[----:B------:R-:W-:Y:S01]  /*13de0*/  SHF.R.U32.HI R15, RZ, 0x18, R4 ;  /* 0x00000018ff0f7819 */ /* 0x000fe20000011604 */
[----:B------:R-:W4:Y:S01]  /*13df0*/  LDSM.16.MT88.4 R28, [R185+0x6800] ;  /* 0x00680000b91c783b */ /* 0x000f220000004200 */
[----:B------:R-:W-:Y:S01]  /*13e00*/  SHF.R.U32.HI R13, RZ, 0x8, R6 ;  /* 0x00000008ff0d7819 */ /* 0x000fe20000011606 */
[----:B------:R-:W-:Y:S01]  /*13e10*/  HSET2.LE.AND R6, R17, R146, PT ;  /* 0x0000009211067233 */ /* 0x000fe20003803000 */
[----:B---3--:R-:W-:Y:S01]  /*13e20*/  FFMA.FTZ R14, R176, c[0x0][0x23c], -R0 ;  /* 0x00008f00b00e7a23 */ /* 0x008fe20000010800 */
[----:B------:R-:W-:Y:S02]  /*13e30*/  LDSM.16.MT88.4 R124, [R186+0x7800] ;  /* 0x00780000ba7c783b */ /* 0x000fe40000004200 */
[----:B------:R-:W-:Y:S01]  /*13e40*/  HMMA.16816.F32 R140, R8, R34, R140 ;  /* 0x00000022088c723c */ /* 0x000fe2000000188c */
[----:B-1----:R-:W-:Y:S01]  /*13e50*/  SHF.R.U32.HI R5, RZ, 0x10, R4 ;  /* 0x00000010ff057819 */ /* 0x002fe20000011604 */
[----:B------:R-:W-:-:S05]  /*13e60*/  FFMA.FTZ R4, R148, c[0x0][0x23c], -R3 ;  /* 0x00008f0094047a23 */ /* 0x000fca0000010803 */
[--C-:B------:R-:W-:Y:S01]  /*13e70*/  FFMA.FTZ R8, R162, c[0x0][0x23c], -R0.reuse ;  /* 0x00008f00a2087a23 */ /* 0x100fe20000010800 */
[----:B------:R-:W-:Y:S01]  /*13e80*/  LOP3.LUT R7, R5, 0xff, RZ, 0xc0, !PT ;  /* 0x000000ff05077812 */ /* 0x000fe200078ec0ff */
[----:B------:R1:W3:Y:S01]  /*13e90*/  MUFU.EX2 R182, R4 ;  /* 0x0000000400b67308 */ /* 0x0002e20000000800 */
[----:B------:R-:W-:Y:S01]  /*13ea0*/  PRMT R5, R16, 0x5410, R13 ;  /* 0x0000541010057816 */ /* 0x000fe2000000000d */
[----:B------:R-:W-:Y:S01]  /*13eb0*/  FFMA.FTZ R11, R158, c[0x0][0x23c], -R0 ;  /* 0x00008f009e0b7a23 */ /* 0x000fe20000010800 */
[----:B------:R-:W-:Y:S01]  /*13ec0*/  PRMT R15, R7, 0x5410, R15 ;  /* 0x00005410070f7816 */ /* 0x000fe2000000000f */
[--C-:B------:R-:W-:Y:S01]  /*13ed0*/  HSET2.LE.AND R7, R18, R146.reuse, PT ;  /* 0x0000009212077233 */ /* 0x100fe20003803000 */
[----:B--2---:R-:W-:Y:S01]  /*13ee0*/  F2FP.PACK_AB R13, R219, R227 ;  /* 0x000000e3db0d723e */ /* 0x004fe200000000ff */
[----:B------:R-:W-:Y:S01]  /*13ef0*/  HSET2.LE.AND R5, R5, R146, PT ;  /* 0x0000009205057233 */ /* 0x000fe20003803000 */
[----:B------:R-:W-:Y:S01]  /*13f00*/  IMAD.U32 R10, RZ, RZ, UR31 ;  /* 0x0000001fff0a7e24 */ /* 0x000fe2000f8e00ff */
[----:B------:R2:W-:Y:S01]  /*13f10*/  MUFU.EX2 R115, R8 ;  /* 0x0000000800737308 */ /* 0x0005e20000000800 */
[----:B-1----:R-:W-:-:S07]  /*13f20*/  F2FP.PACK_AB R4, R218, R226 ;  /* 0x000000e2da04723e */ /* 0x002fce00000000ff */
[----:B------:R1:W5:Y:S01]  /*13f30*/  MUFU.EX2 R176, R11 ;  /* 0x0000000b00b07308 */ /* 0x0003620000000800 */
[----:B------:R-:W-:Y:S01]  /*13f40*/  LOP3.LUT R6, R6, R4, RZ, 0xc0, !PT ;  /* 0x0000000406067212 */ /* 0x000fe200078ec0ff */
[----:B------:R-:W-:Y:S01]  /*13f50*/  FFMA.FTZ R4, R177, c[0x0][0x23c], -R0 ;  /* 0x00008f00b1047a23 */ /* 0x000fe20000010800 */
[----:B--2---:R-:W-:-:S05]  /*13f60*/  LOP3.LUT R8, R19, UR8, R74, 0x96, !PT ;  /* 0x0000000813087c12 */ /* 0x004fca000f8e964a */
[----:B------:R3:W-:Y:S01]  /*13f70*/  MUFU.EX2 R180, R4 ;  /* 0x0000000400b47308 */ /* 0x0007e20000000800 */
[----:B------:R-:W-:Y:S01]  /*13f80*/  IMAD.WIDE.U32 R8, R8, -0x2daee0ad, RZ ;  /* 0xd2511f5308087825 */ /* 0x000fe200078e00ff */
[----:B-1----:R-:W-:-:S06]  /*13f90*/  LOP3.LUT R11, R235, UR4, R10, 0x96, !PT ;  /* 0x00000004eb0b7c12 */ /* 0x002fcc000f8e960a */
[----:B------:R1:W-:Y:S01]  /*13fa0*/  MUFU.EX2 R177, R14 ;  /* 0x0000000e00b17308 */ /* 0x0003e20000000800 */
[----:B------:R-:W-:Y:S01]  /*13fb0*/  LOP3.LUT R10, R9, UR18, R68, 0x96, !PT ;  /* 0x00000012090a7c12 */ /* 0x000fe2000f8e9644 */
[----:B------:R-:W-:Y:S02]  /*13fc0*/  IMAD.MOV.U32 R235, RZ, RZ, R139 ;  /* 0x000000ffffeb7224 */ /* 0x000fe400078e008b */
[----:B------:R-:W-:Y:S01]  /*13fd0*/  IMAD.WIDE.U32 R34, R11, -0x326172a9, RZ ;  /* 0xcd9e8d570b227825 */ /* 0x000fe200078e00ff */
[----:B------:R-:W-:Y:S02]  /*13fe0*/  LOP3.LUT R11, R8, 0xffff, RZ, 0xc0, !PT ;  /* 0x0000ffff080b7812 */ /* 0x000fe400078ec0ff */
[----:B---3--:R-:W-:Y:S01]  /*13ff0*/  F2FP.PACK_AB R4, R182, R183 ;  /* 0x000000b7b604723e */ /* 0x008fe200000000ff */
[----:B------:R-:W-:Y:S01]  /*14000*/  FFMA.FTZ R9, R169, c[0x0][0x23c], -R2 ;  /* 0x00008f00a9097a23 */ /* 0x000fe20000010802 */
[----:B------:R-:W-:Y:S02]  /*14010*/  SHF.R.U32.HI R11, RZ, 0x8, R11 ;  /* 0x00000008ff0b7819 */ /* 0x000fe4000001160b */
[----:B------:R-:W-:Y:S01]  /*14020*/  LOP3.LUT R7, R7, R4, RZ, 0xc0, !PT ;  /* 0x0000000407077212 */ /* 0x000fe200078ec0ff */
[----:B------:R2:W-:Y:S01]  /*14030*/  MUFU.EX2 R114, R9 ;  /* 0x0000000900727308 */ /* 0x0005e20000000800 */
[----:B------:R-:W-:Y:S01]  /*14040*/  LOP3.LUT R4, R5, R13, RZ, 0xc0, !PT ;  /* 0x0000000d05047212 */ /* 0x000fe200078ec0ff */
[----:B------:R-:W-:Y:S01]  /*14050*/  HSET2.LE.AND R5, R15, R146, PT ;  /* 0x000000920f057233 */ /* 0x000fe20003803000 */
[----:B------:R-:W-:-:S02]  /*14060*/  F2FP.PACK_AB R13, R181, R217 ;  /* 0x000000d9b50d723e */ /* 0x000fc400000000ff */
[----:B------:R-:W-:Y:S02]  /*14070*/  LOP3.LUT R15, R8, 0xff, RZ, 0xc0, !PT ;  /* 0x000000ff080f7812 */ /* 0x000fe400078ec0ff */
[----:B------:R-:W-:Y:S01]  /*14080*/  LOP3.LUT R5, R5, R13, RZ, 0xc0, !PT ;  /* 0x0000000d05057212 */ /* 0x000fe200078ec0ff */
[----:B------:R-:W-:Y:S01]  /*14090*/  FFMA.FTZ R13, R232, c[0x0][0x23c], -R2 ;  /* 0x00008f00e80d7a23 */ /* 0x000fe20000010802 */
[----:B-1----:R-:W-:Y:S01]  /*140a0*/  SHF.R.U32.HI R14, RZ, 0x18, R8 ;  /* 0x00000018ff0e7819 */ /* 0x002fe20000011608 */
[----:B------:R-:W-:Y:S01]  /*140b0*/  IMAD.MOV.U32 R232, RZ, RZ, R45 ;  /* 0x000000ffffe87224 */ /* 0x000fe200078e002d */
[----:B------:R-:W-:Y:S01]  /*140c0*/  PRMT R16, R15, 0x5410, R11 ;  /* 0x000054100f107816 */ /* 0x000fe2000000000b */
[----:B------:R1:W-:Y:S01]  /*140d0*/  MUFU.EX2 R113, R13 ;  /* 0x0000000d00717308 */ /* 0x0003e20000000800 */
[----:B------:R-:W-:Y:S01]  /*140e0*/  LOP3.LUT R15, R10, 0xff, RZ, 0xc0, !PT ;  /* 0x000000ff0a0f7812 */ /* 0x000fe200078ec0ff */
[----:B----4-:R-:W-:Y:S01]  /*140f0*/  HMMA.16816.F32 R84, R4, R28, R84 ;  /* 0x0000001c0454723c */ /* 0x010fe20000001854 */
[----:B--2---:R-:W-:-:S05]  /*14100*/  FFMA.FTZ R9, R168, c[0x0][0x23c], -R2 ;  /* 0x00008f00a8097a23 */ /* 0x004fca0000010802 */
[----:B------:R2:W3:Y:S02]  /*14110*/  MUFU.EX2 R162, R9 ;  /* 0x0000000900a27308 */ /* 0x0004e40000000800 */
[----:B------:R-:W-:Y:S01]  /*14120*/  HMMA.16816.F32 R88, R4, R30, R88 ;  /* 0x0000001e0458723c */ /* 0x000fe20000001858 */
[----:B-1----:R-:W-:Y:S02]  /*14130*/  SHF.R.U32.HI R13, RZ, 0x10, R8 ;  /* 0x00000010ff0d7819 */ /* 0x002fe40000011608 */
[----:B------:R-:W-:-:S05]  /*14140*/  LOP3.LUT R8, R35, UR16, R230, 0x96, !PT ;  /* 0x0000001023087c12 */ /* 0x000fca000f8e96e6 */
[----:B------:R-:W-:Y:S01]  /*14150*/  HMMA.16816.F32 R100, R4, R24, R100 ;  /* 0x000000180464723c */ /* 0x000fe20000001864 */
[----:B------:R-:W-:Y:S01]  /*14160*/  LOP3.LUT R13, R13, 0xff, RZ, 0xc0, !PT ;  /* 0x000000ff0d0d7812 */ /* 0x000fe200078ec0ff */
[----:B------:R-:W-:Y:S01]  /*14170*/  IMAD.WIDE.U32 R32, R8, -0x2daee0ad, RZ ;  /* 0xd2511f5308207825 */ /* 0x000fe200078e00ff */
[----:B------:R-:W-:Y:S02]  /*14180*/  LOP3.LUT R8, R10, 0xffff, RZ, 0xc0, !PT ;  /* 0x0000ffff0a087812 */ /* 0x000fe400078ec0ff */
[----:B--2---:R-:W-:-:S03]  /*14190*/  SHF.R.U32.HI R9, RZ, 0x10, R10 ;  /* 0x00000010ff097819 */ /* 0x004fc6000001160a */
[C---:B------:R-:W-:Y:S01]  /*141a0*/  HMMA.16816.F32 R104, R4.reuse, R26, R104 ;  /* 0x0000001a0468723c */ /* 0x040fe20000001868 */
[----:B------:R-:W-:Y:S01]  /*141b0*/  PRMT R17, R13, 0x5410, R14 ;  /* 0x000054100d117816 */ /* 0x000fe2000000000e */
[----:B------:R-:W-:Y:S01]  /*141c0*/  FFMA.FTZ R13, R179, c[0x0][0x23c], -R2 ;  /* 0x00008f00b30d7a23 */ /* 0x000fe20000010802 */
[----:B------:R-:W-:Y:S01]  /*141d0*/  SHF.R.U32.HI R14, RZ, 0x18, R10 ;  /* 0x00000018ff0e7819 */ /* 0x000fe2000001160a */
[----:B------:R-:W-:Y:S01]  /*141e0*/  HSET2.LE.AND R10, R16, R146, PT ;  /* 0x00000092100a7233 */ /* 0x000fe20003803000 */
[----:B------:R-:W-:Y:S01]  /*141f0*/  SHF.R.U32.HI R11, RZ, 0x8, R8 ;  /* 0x00000008ff0b7819 */ /* 0x000fe20000011608 */
[----:B------:R1:W2:Y:S01]  /*14200*/  MUFU.EX2 R112, R13 ;  /* 0x0000000d00707308 */ /* 0x0002a20000000800 */
[----:B------:R-:W-:Y:S01]  /*14210*/  LOP3.LUT R9, R9, 0xff, RZ, 0xc0, !PT ;  /* 0x000000ff09097812 */ /* 0x000fe200078ec0ff */
[----:B------:R-:W-:Y:S01]  /*14220*/  HMMA.16816.F32 R116, R4, R20, R116 ;  /* 0x000000140474723c */ /* 0x000fe20000001874 */
[----:B-----5:R-:W-:Y:S02]  /*14230*/  F2FP.PACK_AB R8, R176, R115 ;  /* 0x00000073b008723e */ /* 0x020fe400000000ff */
[----:B------:R-:W-:-:S02]  /*14240*/  PRMT R14, R9, 0x5410, R14 ;  /* 0x00005410090e7816 */ /* 0x000fc4000000000e */
[----:B------:R-:W-:Y:S02]  /*14250*/  LOP3.LUT R10, R10, R8, RZ, 0xc0, !PT ;  /* 0x000000080a0a7212 */ /* 0x000fe400078ec0ff */
[----:B------:R-:W-:Y:S01]  /*14260*/  LOP3.LUT R18, R33, UR13, R42, 0x96, !PT ;  /* 0x0000000d21127c12 */ /* 0x000fe2000f8e962a */
[--C-:B------:R-:W-:Y:S01]  /*14270*/  HSET2.LE.AND R16, R14, R146.reuse, PT ;  /* 0x000000920e107233 */ /* 0x100fe20003803000 */
[----:B------:R-:W-:Y:S01]  /*14280*/  HMMA.16816.F32 R120, R4, R22, R120 ;  /* 0x000000160478723c */ /* 0x000fe20000001878 */
[----:B---3--:R-:W-:Y:S02]  /*14290*/  F2FP.PACK_AB R8, R162, R114 ;  /* 0x00000072a208723e */ /* 0x008fe400000000ff */
[----:B-1----:R-:W-:Y:S01]  /*142a0*/  PRMT R13, R15, 0x5410, R11 ;  /* 0x000054100f0d7816 */ /* 0x002fe2000000000b */
[----:B------:R-:W-:Y:S01]  /*142b0*/  HSET2.LE.AND R11, R17, R146, PT ;  /* 0x00000092110b7233 */ /* 0x000fe20003803000 */
[----:B------:R-:W-:-:S03]  /*142c0*/  LOP3.LUT R15, R41, UR14, R34, 0x96, !PT ;  /* 0x0000000e290f7c12 */ /* 0x000fc6000f8e9622 */
[C---:B------:R-:W-:Y:S01]  /*142d0*/  HMMA.16816.F32 R132, R4.reuse, R36, R132 ;  /* 0x000000240484723c */ /* 0x040fe20000001884 */
[----:B--2---:R-:W-:Y:S01]  /*142e0*/  F2FP.PACK_AB R17, R112, R113 ;  /* 0x000000717011723e */ /* 0x004fe200000000ff */
[----:B------:R-:W-:Y:S01]  /*142f0*/  HSET2.LE.AND R9, R13, R146, PT ;  /* 0x000000920d097233 */ /* 0x000fe20003803000 */
[----:B------:R-:W-:Y:S01]  /*14300*/  F2FP.PACK_AB R13, R177, R180 ;  /* 0x000000b4b10d723e */ /* 0x000fe200000000ff */
[----:B------:R-:W-:Y:S01]  /*14310*/  IMAD.WIDE.U32 R14, R15, -0x2daee0ad, RZ ;  /* 0xd2511f530f0e7825 */ /* 0x000fe200078e00ff */
[----:B------:R-:W-:Y:S02]  /*14320*/  LOP3.LUT R11, R11, R8, RZ, 0xc0, !PT ;  /* 0x000000080b0b7212 */ /* 0x000fe400078ec0ff */
[----:B------:R-:W-:Y:S01]  /*14330*/  LOP3.LUT R8, R9, R13, RZ, 0xc0, !PT ;  /* 0x0000000d09087212 */ /* 0x000fe200078ec0ff */
[----:B------:R-:W-:Y:S01]  /*14340*/  HMMA.16816.F32 R76, R4, R38, R76 ;  /* 0x00000026044c723c */ /* 0x000fe2000000184c */
[----:B------:R-:W-:Y:S02]  /*14350*/  LOP3.LUT R13, R35, UR16, R216, 0x96, !PT ;  /* 0x00000010230d7c12 */ /* 0x000fe4000f8e96d8 */
[----:B------:R-:W-:-:S03]  /*14360*/  LOP3.LUT R9, R16, R17, RZ, 0xc0, !PT ;  /* 0x0000001110097212 */ /* 0x000fc600078ec0ff */
[----:B------:R-:W-:Y:S01]  /*14370*/  IMAD.WIDE.U32 R16, R13, -0x2daee0ad, RZ ;  /* 0xd2511f530d107825 */ /* 0x000fe200078e00ff */
[----:B------:R-:W-:Y:S02]  /*14380*/  LOP3.LUT R4, R15, UR11, R32, 0x96, !PT ;  /* 0x0000000b0f047c12 */ /* 0x000fe4000f8e9620 */
[----:B------:R-:W-:Y:S01]  /*14390*/  LOP3.LUT R13, R225, UR14, R34, 0x96, !PT ;  /* 0x0000000ee10d7c12 */ /* 0x000fe2000f8e9622 */
[----:B------:R-:W-:Y:S01]  /*143a0*/  FFMA.FTZ R5, R160, c[0x0][0x23c], -R12 ;  /* 0x00008f00a0057a23 */ /* 0x000fe2000001080c */
[----:B------:R-:W-:Y:S01]  /*143b0*/  HMMA.16816.F32 R92, R8, R30, R92 ;  /* 0x0000001e085c723c */ /* 0x000fe2000000185c */
[----:B------:R-:W-:Y:S01]  /*143c0*/  IMAD.WIDE.U32 R6, R18, -0x326172a9, RZ ;  /* 0xcd9e8d5712067825 */ /* 0x000fe200078e00ff */
[----:B------:R-:W1:Y:S01]  /*143d0*/  LDSM.16.MT88.4 R32, [R185+0x7000] ;  /* 0x00700000b920783b */ /* 0x000e620000004200 */
[----:B------:R2:W-:Y:S02]  /*143e0*/  MUFU.EX2 R159, R5 ;  /* 0x00000005009f7308 */ /* 0x0005e40000000800 */
[----:B------:R-:W-:Y:S01]  /*143f0*/  IMAD.WIDE.U32 R42, R4, -0x326172a9, RZ ;  /* 0xcd9e8d57042a7825 */ /* 0x000fe200078e00ff */
[----:B------:R-:W-:-:S02]  /*14400*/  LOP3.LUT R4, R7, UR12, R40, 0x96, !PT ;  /* 0x0000000c07047c12 */ /* 0x000fc4000f8e9628 */
[----:B------:R-:W-:Y:S01]  /*14410*/  HMMA.16816.F32 R52, R8, R36, R52 ;  /* 0x000000240834723c */ /* 0x000fe20000001834 */
[----:B------:R-:W-:Y:S01]  /*14420*/  IMAD.WIDE.U32 R68, R13, -0x2daee0ad, RZ ;  /* 0xd2511f530d447825 */ /* 0x000fe200078e00ff */
[----:B------:R-:W-:-:S03]  /*14430*/  LOP3.LUT R7, R43, UR10, R6, 0x96, !PT ;  /* 0x0000000a2b077c12 */ /* 0x000fc6000f8e9606 */
[----:B------:R-:W-:Y:S01]  /*14440*/  FFMA.FTZ R6, R151, c[0x0][0x23c], -R12 ;  /* 0x00008f0097067a23 */ /* 0x000fe2000001080c */
[----:B------:R-:W-:Y:S01]  /*14450*/  LOP3.LUT R19, R69, UR11, R16, 0x96, !PT ;  /* 0x0000000b45137c12 */ /* 0x000fe2000f8e9610 */
[----:B------:R-:W-:Y:S01]  /*14460*/  IMAD.WIDE.U32 R40, R7, -0x2daee0ad, RZ ;  /* 0xd2511f5307287825 */ /* 0x000fe200078e00ff */
[----:B------:R-:W-:Y:S01]  /*14470*/  LOP3.LUT R7, R17, UR13, R44, 0x96, !PT ;  /* 0x0000000d11077c12 */ /* 0x000fe2000f8e962c */
[----:B------:R-:W-:Y:S01]  /*14480*/  MUFU.EX2 R157, R6 ;  /* 0x00000006009d7308 */ /* 0x000fe20000000800 */
[----:B------:R-:W-:Y:S01]  /*14490*/  HMMA.16816.F32 R80, R8, R28, R80 ;  /* 0x0000001c0850723c */ /* 0x000fe20000001850 */
[----:B--2---:R-:W-:Y:S02]  /*144a0*/  FFMA.FTZ R5, R153, c[0x0][0x23c], -R12 ;  /* 0x00008f0099057a23 */ /* 0x004fe4000001080c */
[----:B------:R-:W-:-:S04]  /*144b0*/  IMAD.WIDE.U32 R30, R7, -0x326172a9, RZ ;  /* 0xcd9e8d57071e7825 */ /* 0x000fc800078e00ff */
[----:B------:R2:W-:Y:S01]  /*144c0*/  MUFU.EX2 R158, R5 ;  /* 0x00000005009e7308 */ /* 0x0005e20000000800 */
[----:B------:R-:W-:Y:S01]  /*144d0*/  HMMA.16816.F32 R64, R8, R24, R64 ;  /* 0x000000180840723c */ /* 0x000fe20000001840 */
[----:B------:R-:W-:Y:S01]  /*144e0*/  FFMA.FTZ R7, R170, c[0x0][0x23c], -R3 ;  /* 0x00008f00aa077a23 */ /* 0x000fe20000010803 */
[----:B------:R-:W-:Y:S01]  /*144f0*/  LOP3.LUT R28, R31, UR12, R224, 0x96, !PT ;  /* 0x0000000c1f1c7c12 */ /* 0x000fe2000f8e96e0 */
[----:B------:R-:W-:-:S04]  /*14500*/  IMAD.WIDE.U32 R96, R19, -0x326172a9, RZ ;  /* 0xcd9e8d5713607825 */ /* 0x000fc800078e00ff */
[----:B------:R-:W-:Y:S01]  /*14510*/  MUFU.EX2 R153, R7 ;  /* 0x0000000700997308 */ /* 0x000fe20000000800 */
[----:B------:R-:W-:Y:S01]  /*14520*/  HMMA.16816.F32 R60, R8, R26, R60 ;  /* 0x0000001a083c723c */ /* 0x000fe2000000183c */
[----:B------:R-:W3:Y:S01]  /*14530*/  LDSM.16.MT88.4 R24, [R188+0x7000] ;  /* 0x00700000bc18783b */ /* 0x000ee20000004200 */
[----:B--2---:R-:W-:-:S06]  /*14540*/  IMAD.WIDE.U32 R4, R4, -0x2daee0ad, RZ ;  /* 0xd2511f5304047825 */ /* 0x004fcc00078e00ff */
[----:B------:R-:W-:Y:S01]  /*14550*/  HMMA.16816.F32 R56, R8, R20, R56 ;  /* 0x000000140838723c */ /* 0x000fe20000001838 */
[----:B------:R-:W-:Y:S01]  /*14560*/  LOP3.LUT R6, R5, UR9, R14, 0x96, !PT ;  /* 0x0000000905067c12 */ /* 0x000fe2000f8e960e */
[----:B------:R-:W-:Y:S01]  /*14570*/  FFMA.FTZ R5, R150, c[0x0][0x23c], -R12 ;  /* 0x00008f0096057a23 */ /* 0x000fe2000001080c */
[----:B------:R-:W-:-:S05]  /*14580*/  LOP3.LUT R4, R41, UR7, R4, 0x96, !PT ;  /* 0x0000000729047c12 */ /* 0x000fca000f8e9604 */
[C---:B------:R-:W-:Y:S01]  /*14590*/  HMMA.16816.F32 R48, R8.reuse, R22, R48 ;  /* 0x000000160830723c */ /* 0x040fe20000001830 */
[----:B------:R2:W-:Y:S01]  /*145a0*/  MUFU.EX2 R156, R5 ;  /* 0x00000005009c7308 */ /* 0x0005e20000000800 */
[----:B------:R-:W-:Y:S01]  /*145b0*/  IMAD.WIDE.U32 R44, R6, -0x326172a9, RZ ;  /* 0xcd9e8d57062c7825 */ /* 0x000fe200078e00ff */
[----:B------:R-:W4:Y:S05]  /*145c0*/  LDSM.16.MT88.4 R20, [R186+0x7000] ;  /* 0x00700000ba14783b */ /* 0x000f2a0000004200 */
[----:B------:R-:W-:Y:S07]  /*145d0*/  HMMA.16816.F32 R36, R8, R38, R140 ;  /* 0x000000260824723c */ /* 0x000fee000000188c */
[----:B------:R-:W-:Y:S01]  /*145e0*/  FFMA.FTZ R8, R175, c[0x0][0x23c], -R0 ;  /* 0x00008f00af087a23 */ /* 0x000fe20000010800 */
[----:B------:R-:W-:Y:S01]  /*145f0*/  LOP3.LUT R10, R97, UR10, R30, 0x96, !PT ;  /* 0x0000000a610a7c12 */ /* 0x000fe2000f8e961e */
[----:B--2---:R-:W-:-:S02]  /*14600*/  IMAD.WIDE.U32 R4, R4, -0x326172a9, RZ ;  /* 0xcd9e8d5704047825 */ /* 0x004fc400078e00ff */
[----:B------:R2:W-:Y:S02]  /*14610*/  MUFU.EX2 R149, R8 ;  /* 0x0000000800957308 */ /* 0x0005e40000000800 */
[----:B------:R-:W-:Y:S01]  /*14620*/  IMAD.WIDE.U32 R74, R10, -0x2daee0ad, RZ ;  /* 0xd2511f530a4a7825 */ /* 0x000fe200078e00ff */
[----:B------:R-:W-:Y:S02]  /*14630*/  LOP3.LUT R6, R5, UR17, R44, 0x96, !PT ;  /* 0x0000001105067c12 */ /* 0x000fe4000f8e962c */
[C---:B------:R-:W-:Y:S01]  /*14640*/  LOP3.LUT R7, R4.reuse, 0xffff, RZ, 0xc0, !PT ;  /* 0x0000ffff04077812 */ /* 0x040fe200078ec0ff */
[----:B------:R-:W-:Y:S01]  /*14650*/  FFMA.FTZ R5, R163, c[0x0][0x23c], -R3 ;  /* 0x00008f00a3057a23 */ /* 0x000fe20000010803 */
[----:B------:R-:W-:Y:S01]  /*14660*/  LOP3.LUT R18, R4, 0xff, RZ, 0xc0, !PT ;  /* 0x000000ff04127812 */ /* 0x000fe200078ec0ff */
[----:B------:R-:W-:Y:S01]  /*14670*/  FFMA.FTZ R10, R166, c[0x0][0x23c], -R0 ;  /* 0x00008f00a60a7a23 */ /* 0x000fe20000010800 */
[--C-:B------:R-:W-:Y:S01]  /*14680*/  SHF.R.U32.HI R13, RZ, 0x10, R4.reuse ;  /* 0x00000010ff0d7819 */ /* 0x100fe20000011604 */
[----:B------:R5:W1:Y:S01]  /*14690*/  MUFU.EX2 R131, R5 ;  /* 0x0000000500837308 */ /* 0x000a620000000800 */
[----:B------:R-:W-:Y:S01]  /*146a0*/  SHF.R.U32.HI R17, RZ, 0x18, R4 ;  /* 0x00000018ff117819 */ /* 0x000fe20000011604 */
[----:B------:R-:W-:Y:S01]  /*146b0*/  FFMA.FTZ R11, R237, c[0x0][0x23c], -R2 ;  /* 0x00008f00ed0b7a23 */ /* 0x000fe20000010802 */
[----:B------:R-:W-:-:S02]  /*146c0*/  LOP3.LUT R4, R6, 0xffff, RZ, 0xc0, !PT ;  /* 0x0000ffff06047812 */ /* 0x000fc400078ec0ff */
[--C-:B------:R-:W-:Y:S01]  /*146d0*/  SHF.R.U32.HI R14, RZ, 0x10, R6.reuse ;  /* 0x00000010ff0e7819 */ /* 0x100fe20000011606 */
[----:B--2---:R-:W-:Y:S01]  /*146e0*/  IMAD.WIDE.U32 R8, R28, -0x2daee0ad, RZ ;  /* 0xd2511f531c087825 */ /* 0x004fe200078e00ff */
[----:B------:R-:W-:Y:S01]  /*146f0*/  LOP3.LUT R16, R6, 0xff, RZ, 0xc0, !PT ;  /* 0x000000ff06107812 */ /* 0x000fe200078ec0ff */
[----:B------:R-:W2:Y:S01]  /*14700*/  LDSM.16.MT88.4 R28, [R187+0x7000] ;  /* 0x00700000bb1c783b */ /* 0x000ea20000004200 */
[----:B------:R-:W-:Y:S01]  /*14710*/  SHF.R.U32.HI R15, RZ, 0x18, R6 ;  /* 0x00000018ff0f7819 */ /* 0x000fe20000011606 */
[----:B------:R1:W-:Y:S01]  /*14720*/  MUFU.EX2 R148, R10 ;  /* 0x0000000a00947308 */ /* 0x0003e20000000800 */
[----:B------:R-:W-:Y:S02]  /*14730*/  SHF.R.U32.HI R4, RZ, 0x8, R4 ;  /* 0x00000008ff047819 */ /* 0x000fe40000011604 */
[----:B------:R-:W-:Y:S02]  /*14740*/  LOP3.LUT R6, R14, 0xff, RZ, 0xc0, !PT ;  /* 0x000000ff0e067812 */ /* 0x000fe400078ec0ff */
[----:B------:R-:W-:Y:S01]  /*14750*/  PRMT R4, R16, 0x5410, R4 ;  /* 0x0000541010047816 */ /* 0x000fe20000000004 */
[----:B-----5:R-:W-:Y:S01]  /*14760*/  FFMA.FTZ R5, R154, c[0x0][0x23c], -R3 ;  /* 0x00008f009a057a23 */ /* 0x020fe20000010803 */
[----:B------:R-:W-:Y:S01]  /*14770*/  PRMT R6, R6, 0x5410, R15 ;  /* 0x0000541006067816 */ /* 0x000fe2000000000f */
[----:B------:R5:W-:Y:S01]  /*14780*/  MUFU.EX2 R128, R11 ;  /* 0x0000000b00807308 */ /* 0x000be20000000800 */
[----:B------:R-:W-:Y:S01]  /*14790*/  SHF.R.U32.HI R7, RZ, 0x8, R7 ;  /* 0x00000008ff077819 */ /* 0x000fe20000011607 */
[--C-:B------:R-:W-:Y:S01]  /*147a0*/  HSET2.LE.AND R4, R4, R146.reuse, PT ;  /* 0x0000009204047233 */ /* 0x100fe20003803000 */
[----:B------:R-:W-:Y:S01]  /*147b0*/  LOP3.LUT R13, R13, 0xff, RZ, 0xc0, !PT ;  /* 0x000000ff0d0d7812 */ /* 0x000fe200078ec0ff */
[----:B------:R-:W-:Y:S01]  /*147c0*/  HSET2.LE.AND R6, R6, R146, PT ;  /* 0x0000009206067233 */ /* 0x000fe20003803000 */
[----:B------:R-:W-:Y:S01]  /*147d0*/  LOP3.LUT R8, R75, UR7, R8, 0x96, !PT ;  /* 0x000000074b087c12 */ /* 0x000fe2000f8e9608 */
[--C-:B------:R-:W-:Y:S01]  /*147e0*/  FFMA.FTZ R15, R212, c[0x0][0x23c], -R0.reuse ;  /* 0x00008f00d40f7a23 */ /* 0x100fe20000010800 */
[----:B------:R-:W-:Y:S01]  /*147f0*/  PRMT R18, R18, 0x5410, R7 ;  /* 0x0000541012127816 */ /* 0x000fe20000000007 */
[----:B------:R3:W-:Y:S01]  /*14800*/  MUFU.EX2 R151, R5 ;  /* 0x0000000500977308 */ /* 0x0007e20000000800 */
[----:B------:R-:W-:Y:S01]  /*14810*/  PRMT R14, R13, 0x5410, R17 ;  /* 0x000054100d0e7816 */ /* 0x000fe20000000011 */
[----:B------:R-:W-:Y:S01]  /*14820*/  FFMA.FTZ R13, R233, c[0x0][0x23c], -R0 ;  /* 0x00008f00e90d7a23 */ /* 0x000fe20000010800 */
[----:B-1----:R-:W-:-:S02]  /*14830*/  F2FP.PACK_AB R7, R131, R153 ;  /* 0x000000998307723e */ /* 0x002fc400000000ff */
[----:B------:R-:W-:Y:S01]  /*14840*/  LOP3.LUT R10, R9, UR9, R68, 0x96, !PT ;  /* 0x00000009090a7c12 */ /* 0x000fe2000f8e9644 */
[----:B------:R-:W-:Y:S02]  /*14850*/  IMAD.WIDE.U32 R8, R8, -0x326172a9, RZ ;  /* 0xcd9e8d5708087825 */ /* 0x000fe400078e00ff */
[----:B------:R1:W-:Y:S03]  /*14860*/  MUFU.EX2 R129, R13 ;  /* 0x0000000d00817308 */ /* 0x0003e60000000800 */
[----:B-----5:R-:W-:-:S04]  /*14870*/  LOP3.LUT R11, R8, 0xffff, RZ, 0xc0, !PT ;  /* 0x0000ffff080b7812 */ /* 0x020fc800078ec0ff */
[----:B------:R-:W-:Y:S01]  /*14880*/  SHF.R.U32.HI R11, RZ, 0x8, R11 ;  /* 0x00000008ff0b7819 */ /* 0x000fe2000001160b */
[----:B---3--:R-:W-:Y:S01]  /*14890*/  FFMA.FTZ R5, R152, c[0x0][0x23c], -R3 ;  /* 0x00008f0098057a23 */ /* 0x008fe20000010803 */
[----:B------:R3:W-:Y:S01]  /*148a0*/  MUFU.EX2 R130, R15 ;  /* 0x0000000f00827308 */ /* 0x0007e20000000800 */
[----:B-1----:R-:W-:-:S07]  /*148b0*/  HSET2.LE.AND R13, R14, R146, PT ;  /* 0x000000920e0d7233 */ /* 0x002fce0003803000 */
[----:B------:R1:W5:Y:S01]  /*148c0*/  MUFU.EX2 R150, R5 ;  /* 0x0000000500967308 */ /* 0x0003620000000800 */
[----:B---3--:R-:W-:Y:S02]  /*148d0*/  SHF.R.U32.HI R15, RZ, 0x18, R8 ;  /* 0x00000018ff0f7819 */ /* 0x008fe40000011608 */
[----:B-1----:R-:W-:Y:S02]  /*148e0*/  F2FP.PACK_AB R5, R158, R159 ;  /* 0x0000009f9e05723e */ /* 0x002fe400000000ff */
[----:B-----5:R-:W-:Y:S02]  /*148f0*/  F2FP.PACK_AB R14, R150, R151 ;  /* 0x00000097960e723e */ /* 0x020fe400000000ff */
[----:B------:R-:W-:Y:S02]  /*14900*/  LOP3.LUT R4, R4, R5, RZ, 0xc0, !PT ;  /* 0x0000000504047212 */ /* 0x000fe400078ec0ff */
[----:B------:R-:W-:Y:S01]  /*14910*/  LOP3.LUT R5, R6, R7, RZ, 0xc0, !PT ;  /* 0x0000000706057212 */ /* 0x000fe200078ec0ff */
[----:B------:R-:W-:Y:S01]  /*14920*/  HSET2.LE.AND R6, R18, R146, PT ;  /* 0x0000009212067233 */ /* 0x000fe20003803000 */
[----:B------:R-:W-:Y:S01]  /*14930*/  F2FP.PACK_AB R7, R156, R157 ;  /* 0x0000009d9c07723e */ /* 0x000fe200000000ff */
[----:B------:R-:W-:-:S03]  /*14940*/  IMAD.WIDE.U32 R18, R10, -0x326172a9, RZ ;  /* 0xcd9e8d570a127825 */ /* 0x000fc600078e00ff */
[----:B------:R-:W-:Y:S01]  /*14950*/  LOP3.LUT R6, R6, R7, RZ, 0xc0, !PT ;  /* 0x0000000706067212 */ /* 0x000fe200078ec0ff */
[----:B------:R-:W-:Y:S01]  /*14960*/  FFMA.FTZ R10, R213, c[0x0][0x23c], -R2 ;  /* 0x00008f00d50a7a23 */ /* 0x000fe20000010802 */
[----:B------:R-:W-:Y:S02]  /*14970*/  LOP3.LUT R7, R13, R14, RZ, 0xc0, !PT ;  /* 0x0000000e0d077212 */ /* 0x000fe400078ec0ff */
[----:B------:R-:W-:Y:S01]  /*14980*/  LOP3.LUT R13, R8, 0xff, RZ, 0xc0, !PT ;  /* 0x000000ff080d7812 */ /* 0x000fe200078ec0ff */
[----:B------:R1:W-:Y:S01]  /*14990*/  MUFU.EX2 R147, R10 ;  /* 0x0000000a00937308 */ /* 0x0003e20000000800 */
[----:B------:R-:W-:Y:S02]  /*149a0*/  SHF.R.U32.HI R14, RZ, 0x10, R8 ;  /* 0x00000010ff0e7819 */ /* 0x000fe40000011608 */
[----:B------:R-:W-:Y:S01]  /*149b0*/  PRMT R13, R13, 0x5410, R11 ;  /* 0x000054100d0d7816 */ /* 0x000fe2000000000b */
[----:B------:R-:W-:Y:S01]  /*149c0*/  FFMA.FTZ R11, R236, c[0x0][0x23c], -R2 ;  /* 0x00008f00ec0b7a23 */ /* 0x000fe20000010802 */
[----:B------:R-:W-:Y:S01]  /*149d0*/  HMMA.16816.F32 R84, R4, R32, R84 ;  /* 0x000000200454723c */ /* 0x000fe20000001854 */
[----:B------:R-:W-:-:S02]  /*149e0*/  LOP3.LUT R8, R9, UR17, R18, 0x96, !PT ;  /* 0x0000001109087c12 */ /* 0x000fc4000f8e9612 */
[----:B------:R-:W-:Y:S01]  /*149f0*/  LOP3.LUT R14, R14, 0xff, RZ, 0xc0, !PT ;  /* 0x000000ff0e0e7812 */ /* 0x000fe200078ec0ff */
[----:B------:R3:W-:Y:S01]  /*14a00*/  MUFU.EX2 R69, R11 ;  /* 0x0000000b00457308 */ /* 0x0007e20000000800 */
[----:B------:R-:W-:Y:S02]  /*14a10*/  LOP3.LUT R9, R8, 0xffff, RZ, 0xc0, !PT ;  /* 0x0000ffff08097812 */ /* 0x000fe400078ec0ff */
[----:B------:R-:W-:Y:S01]  /*14a20*/  PRMT R16, R14, 0x5410, R15 ;  /* 0x000054100e107816 */ /* 0x000fe2000000000f */
[----:B------:R-:W-:Y:S01]  /*14a30*/  HMMA.16816.F32 R88, R4, R34, R88 ;  /* 0x000000220458723c */ /* 0x000fe20000001858 */
[----:B------:R-:W-:Y:S01]  /*14a40*/  LOP3.LUT R15, R8, 0xff, RZ, 0xc0, !PT ;  /* 0x000000ff080f7812 */ /* 0x000fe200078ec0ff */
[----:B-1----:R-:W-:Y:S01]  /*14a50*/  FFMA.FTZ R10, R173, c[0x0][0x23c], -R2 ;  /* 0x00008f00ad0a7a23 */ /* 0x002fe20000010802 */
[----:B------:R-:W-:-:S03]  /*14a60*/  SHF.R.U32.HI R14, RZ, 0x18, R8 ;  /* 0x00000018ff0e7819 */ /* 0x000fc60000011608 */
[----:B------:R1:W5:Y:S02]  /*14a70*/  MUFU.EX2 R75, R10 ;  /* 0x0000000a004b7308 */ /* 0x0003640000000800 */
[----:B------:R-:W-:Y:S01]  /*14a80*/  HMMA.16816.F32 R100, R4, R24, R100 ;  /* 0x000000180464723c */ /* 0x000fe20000001864 */
[----:B---3--:R-:W-:-:S07]  /*14a90*/  SHF.R.U32.HI R11, RZ, 0x8, R9 ;  /* 0x00000008ff0b7819 */ /* 0x008fce0000011609 */
[----:B------:R-:W-:Y:S01]  /*14aa0*/  HMMA.16816.F32 R104, R4, R26, R104 ;  /* 0x0000001a0468723c */ /* 0x000fe20000001868 */
[----:B-1----:R-:W-:-:S07]  /*14ab0*/  SHF.R.U32.HI R10, RZ, 0x10, R8 ;  /* 0x00000010ff0a7819 */ /* 0x002fce0000011608 */
[C---:B----4-:R-:W-:Y:S01]  /*14ac0*/  HMMA.16816.F32 R116, R4.reuse, R20, R116 ;  /* 0x000000140474723c */ /* 0x050fe20000001874 */
[----:B------:R-:W-:Y:S02]  /*14ad0*/  F2FP.PACK_AB R8, R148, R149 ;  /* 0x000000959408723e */ /* 0x000fe400000000ff */
[----:B------:R-:W-:Y:S01]  /*14ae0*/  LOP3.LUT R9, R10, 0xff, RZ, 0xc0, !PT ;  /* 0x000000ff0a097812 */ /* 0x000fe200078ec0ff */
[--C-:B------:R-:W-:Y:S01]  /*14af0*/  HSET2.LE.AND R10, R13, R146.reuse, PT ;  /* 0x000000920d0a7233 */ /* 0x100fe20003803000 */
[----:B------:R-:W-:Y:S01]  /*14b00*/  PRMT R13, R15, 0x5410, R11 ;  /* 0x000054100f0d7816 */ /* 0x000fe2000000000b */
[--C-:B------:R-:W-:Y:S01]  /*14b10*/  HSET2.LE.AND R11, R16, R146.reuse, PT ;  /* 0x00000092100b7233 */ /* 0x100fe20003803000 */
[----:B------:R-:W-:Y:S01]  /*14b20*/  PRMT R14, R9, 0x5410, R14 ;  /* 0x00005410090e7816 */ /* 0x000fe2000000000e */
[----:B------:R-:W-:Y:S01]  /*14b30*/  HMMA.16816.F32 R120, R4, R22, R120 ;  /* 0x000000160478723c */ /* 0x000fe20000001878 */
[----:B------:R-:W-:Y:S01]  /*14b40*/  LOP3.LUT R10, R10, R8, RZ, 0xc0, !PT ;  /* 0x000000080a0a7212 */ /* 0x000fe200078ec0ff */
[--C-:B------:R-:W-:Y:S01]  /*14b50*/  HSET2.LE.AND R9, R13, R146.reuse, PT ;  /* 0x000000920d097233 */ /* 0x100fe20003803000 */
[----:B-----5:R-:W-:Y:S01]  /*14b60*/  F2FP.PACK_AB R8, R75, R147 ;  /* 0x000000934b08723e */ /* 0x020fe200000000ff */
[----:B------:R-:W-:Y:S01]  /*14b70*/  HSET2.LE.AND R14, R14, R146, PT ;  /* 0x000000920e0e7233 */ /* 0x000fe20003803000 */
[----:B------:R-:W-:-:S02]  /*14b80*/  F2FP.PACK_AB R13, R130, R129 ;  /* 0x00000081820d723e */ /* 0x000fc400000000ff */
[----:B------:R-:W-:Y:S01]  /*14b90*/  F2FP.PACK_AB R15, R69, R128 ;  /* 0x00000080450f723e */ /* 0x000fe200000000ff */
[----:B--2---:R-:W-:Y:S01]  /*14ba0*/  HMMA.16816.F32 R132, R4, R28, R132 ;  /* 0x0000001c0484723c */ /* 0x004fe20000001884 */
[----:B------:R-:W-:Y:S02]  /*14bb0*/  LOP3.LUT R11, R11, R8, RZ, 0xc0, !PT ;  /* 0x000000080b0b7212 */ /* 0x000fe400078ec0ff */
[----:B------:R-:W-:Y:S02]  /*14bc0*/  LOP3.LUT R8, R9, R13, RZ, 0xc0, !PT ;  /* 0x0000000d09087212 */ /* 0x000fe400078ec0ff */
[----:B------:R-:W-:-:S03]  /*14bd0*/  LOP3.LUT R9, R14, R15, RZ, 0xc0, !PT ;  /* 0x0000000f0e097212 */ /* 0x000fc600078ec0ff */
[----:B------:R-:W-:Y:S07]  /*14be0*/  HMMA.16816.F32 R76, R4, R30, R76 ;  /* 0x0000001e044c723c */ /* 0x000fee000000184c */
[----:B------:R-:W-:Y:S01]  /*14bf0*/  FFMA.FTZ R4, R172, c[0x0][0x23c], -R12 ;  /* 0x00008f00ac047a23 */ /* 0x000fe2000001080c */
[----:B------:R-:W-:Y:S01]  /*14c00*/  LOP3.LUT R5, R45, UR8, R42, 0x96, !PT ;  /* 0x000000082d057c12 */ /* 0x000fe2000f8e962a */
[----:B------:R-:W-:Y:S01]  /*14c10*/  FFMA.FTZ R7, R174, c[0x0][0x23c], -R3 ;  /* 0x00008f00ae077a23 */ /* 0x000fe20000010803 */
[C---:B------:R-:W-:Y:S01]  /*14c20*/  HMMA.16816.F32 R60, R8.reuse, R26, R60 ;  /* 0x0000001a083c723c */ /* 0x040fe2000000183c */
[----:B------:R1:W-:Y:S07]  /*14c30*/  MUFU.EX2 R68, R4 ;  /* 0x0000000400447308 */ /* 0x0003ee0000000800 */
[C---:B------:R-:W-:Y:S01]  /*14c40*/  HMMA.16816.F32 R64, R8.reuse, R24, R64 ;  /* 0x000000180840723c */ /* 0x040fe20000001840 */
[----:B------:R-:W-:Y:S07]  /*14c50*/  MUFU.EX2 R27, R7 ;  /* 0x00000007001b7308 */ /* 0x000fee0000000800 */
[----:B------:R-:W-:Y:S01]  /*14c60*/  HMMA.16816.F32 R56, R8, R20, R56 ;  /* 0x000000140838723c */ /* 0x000fe20000001838 */
[----:B-1----:R-:W-:-:S04]  /*14c70*/  FFMA.FTZ R4, R164, c[0x0][0x23c], -R12 ;  /* 0x00008f00a4047a23 */ /* 0x002fc8000001080c */
[----:B------:R1:W2:Y:S03]  /*14c80*/  MUFU.EX2 R44, R4 ;  /* 0x00000004002c7308 */ /* 0x0002a60000000800 */
[C---:B------:R-:W-:Y:S08]  /*14c90*/  HMMA.16816.F32 R48, R8.reuse, R22, R48 ;  /* 0x000000160830723c */ /* 0x040ff00000001830 */
[----:B------:R-:W-:Y:S01]  /*14ca0*/  HMMA.16816.F32 R80, R8, R32, R80 ;  /* 0x000000200850723c */ /* 0x000fe20000001850 */
[----:B-1----:R-:W-:-:S07]  /*14cb0*/  FFMA.FTZ R4, R161, c[0x0][0x23c], -R12 ;  /* 0x00008f00a1047a23 */ /* 0x002fce000001080c */
[C---:B------:R-:W-:Y:S01]  /*14cc0*/  HMMA.16816.F32 R32, R8.reuse, R34, R92 ;  /* 0x000000220820723c */ /* 0x040fe2000000185c */
[----:B------:R1:W-:Y:S01]  /*14cd0*/  MUFU.EX2 R43, R4 ;  /* 0x00000004002b7308 */ /* 0x0003e20000000800 */
[----:B------:R-:W3:Y:S06]  /*14ce0*/  LDSM.16.MT88.4 R92, [R185+0x7800] ;  /* 0x00780000b95c783b */ /* 0x000eec0000004200 */
[C---:B------:R-:W-:Y:S08]  /*14cf0*/  HMMA.16816.F32 R52, R8.reuse, R28, R52 ;  /* 0x0000001c0834723c */ /* 0x040ff00000001834 */
[----:B------:R-:W-:Y:S01]  /*14d00*/  HMMA.16816.F32 R36, R8, R30, R36 ;  /* 0x0000001e0824723c */ /* 0x000fe20000001824 */
[----:B-1----:R-:W-:-:S04]  /*14d10*/  FFMA.FTZ R4, R155, c[0x0][0x23c], -R12 ;  /* 0x00008f009b047a23 */ /* 0x002fc8000001080c */
[----:B------:R1:W4:Y:S02]  /*14d20*/  MUFU.EX2 R41, R4 ;  /* 0x0000000400297308 */ /* 0x0003240000000800 */
[----:B-1----:R-:W-:-:S05]  /*14d30*/  IMAD.WIDE.U32 R4, R5, -0x2daee0ad, RZ ;  /* 0xd2511f5305047825 */ /* 0x002fca00078e00ff */
[----:B------:R-:W-:Y:S02]  /*14d40*/  LOP3.LUT R6, R5, UR18, R40, 0x96, !PT ;  /* 0x0000001205067c12 */ /* 0x000fe4000f8e9628 */
[C---:B------:R-:W-:Y:S01]  /*14d50*/  LOP3.LUT R14, R4.reuse, 0xffff, RZ, 0xc0, !PT ;  /* 0x0000ffff040e7812 */ /* 0x040fe200078ec0ff */
[----:B------:R-:W-:Y:S01]  /*14d60*/  FFMA.FTZ R5, R171, c[0x0][0x23c], -R3 ;  /* 0x00008f00ab057a23 */ /* 0x000fe20000010803 */
[----:B------:R-:W-:Y:S02]  /*14d70*/  LOP3.LUT R17, R4, 0xff, RZ, 0xc0, !PT ;  /* 0x000000ff04117812 */ /* 0x000fe400078ec0ff */
[--C-:B------:R-:W-:Y:S01]  /*14d80*/  SHF.R.U32.HI R15, RZ, 0x10, R4.reuse ;  /* 0x00000010ff0f7819 */ /* 0x100fe20000011604 */
[----:B------:R1:W5:Y:S01]  /*14d90*/  MUFU.EX2 R26, R5 ;  /* 0x00000005001a7308 */ /* 0x0003620000000800 */
        /* <DEDUP_REMOVED lines=8> */
[----:B-1----:R-:W-:-:S03]  /*14e20*/  FFMA.FTZ R5, R165, c[0x0][0x23c], -R3 ;  /* 0x00008f00a5057a23 */ /* 0x002fc60000010803 */
[----:B------:R-:W-:Y:S01]  /*14e30*/  PRMT R14, R14, 0x5410, R16 ;  /* 0x000054100e0e7816 */ /* 0x000fe20000000010 */
[----:B------:R1:W-:Y:S02]  /*14e40*/  MUFU.EX2 R25, R5 ;  /* 0x0000000500197308 */ /* 0x0003e40000000800 */
[----:B-1----:R-:W-:Y:S02]  /*14e50*/  LOP3.LUT R5, R7, 0xff, RZ, 0xc0, !PT ;  /* 0x000000ff07057812 */ /* 0x002fe400078ec0ff */
[----:B------:R-:W-:Y:S01]  /*14e60*/  PRMT R7, R17, 0x5410, R6 ;  /* 0x0000541011077816 */ /* 0x000fe20000000006 */
[----:B------:R-:W-:Y:S01]  /*14e70*/  FFMA.FTZ R6, R167, c[0x0][0x23c], -R3 ;  /* 0x00008f00a7067a23 */ /* 0x000fe20000010803 */
[----:B------:R-:W-:Y:S01]  /*14e80*/  PRMT R3, R13, 0x5410, R4 ;  /* 0x000054100d037816 */ /* 0x000fe20000000004 */
[----:B------:R-:W-:Y:S01]  /*14e90*/  FFMA.FTZ R13, R223, c[0x0][0x23c], -R0 ;  /* 0x00008f00df0d7a23 */ /* 0x000fe20000010800 */
[----:B------:R-:W-:Y:S01]  /*14ea0*/  PRMT R5, R5, 0x5410, R12 ;  /* 0x0000541005057816 */ /* 0x000fe2000000000c */
[----:B------:R5:W1:Y:S01]  /*14eb0*/  MUFU.EX2 R24, R6 ;  /* 0x0000000600187308 */ /* 0x000a620000000800 */
[----:B--2---:R-:W-:Y:S01]  /*14ec0*/  F2FP.PACK_AB R4, R44, R68 ;  /* 0x000000442c04723e */ /* 0x004fe200000000ff */
[--C-:B------:R-:W-:Y:S01]  /*14ed0*/  HSET2.LE.AND R3, R3, R146.reuse, PT ;  /* 0x0000009203037233 */ /* 0x100fe20003803000 */
[----:B----4-:R-:W-:Y:S01]  /*14ee0*/  F2FP.PACK_AB R12, R41, R43 ;  /* 0x0000002b290c723e */ /* 0x010fe200000000ff */
[----:B------:R-:W-:-:S02]  /*14ef0*/  HSET2.LE.AND R5, R5, R146, PT ;  /* 0x0000009205057233 */ /* 0x000fc40003803000 */
[--C-:B------:R-:W-:Y:S01]  /*14f00*/  HSET2.LE.AND R7, R7, R146.reuse, PT ;  /* 0x0000009207077233 */ /* 0x100fe20003803000 */
[----:B------:R-:W-:Y:S01]  /*14f10*/  LOP3.LUT R136, R3, R4, RZ, 0xc0, !PT ;  /* 0x0000000403887212 */ /* 0x000fe200078ec0ff */
[----:B------:R-:W-:Y:S01]  /*14f20*/  HSET2.LE.AND R3, R14, R146, PT ;  /* 0x000000920e037233 */ /* 0x000fe20003803000 */
[----:B------:R2:W-:Y:S02]  /*14f30*/  MUFU.EX2 R23, R13 ;  /* 0x0000000d00177308 */ /* 0x0005e40000000800 */
[----:B------:R-:W-:Y:S02]  /*14f40*/  LOP3.LUT R138, R7, R12, RZ, 0xc0, !PT ;  /* 0x0000000c078a7212 */ /* 0x000fe400078ec0ff */
[----:B-----5:R-:W-:Y:S02]  /*14f50*/  F2FP.PACK_AB R6, R26, R27 ;  /* 0x0000001b1a06723e */ /* 0x020fe400000000ff */
[----:B-1----:R-:W-:Y:S02]  /*14f60*/  F2FP.PACK_AB R4, R24, R25 ;  /* 0x000000191804723e */ /* 0x002fe400000000ff */
[----:B------:R-:W-:Y:S01]  /*14f70*/  LOP3.LUT R137, R5, R6, RZ, 0xc0, !PT ;  /* 0x0000000605897212 */ /* 0x000fe200078ec0ff */
[--C-:B------:R-:W-:Y:S01]  /*14f80*/  FFMA.FTZ R5, R221, c[0x0][0x23c], -R0.reuse ;  /* 0x00008f00dd057a23 */ /* 0x100fe20000010800 */
[----:B------:R-:W-:Y:S01]  /*14f90*/  LOP3.LUT R139, R3, R4, RZ, 0xc0, !PT ;  /* 0x00000004038b7212 */ /* 0x000fe200078ec0ff */
[----:B------:R-:W-:-:S02]  /*14fa0*/  FFMA.FTZ R3, R215, c[0x0][0x23c], -R0 ;  /* 0x00008f00d7037a23 */ /* 0x000fc40000010800 */
[----:B------:R-:W-:Y:S01]  /*14fb0*/  FFMA.FTZ R0, R178, c[0x0][0x23c], -R0 ;  /* 0x00008f00b2007a23 */ /* 0x000fe20000010800 */
[----:B------:R-:W-:Y:S01]  /*14fc0*/  MUFU.EX2 R21, R5 ;  /* 0x0000000500157308 */ /* 0x000fe20000000800 */
[----:B--2---:R-:W1:Y:S02]  /*14fd0*/  LDSM.16.MT88.4 R12, [R187+0x7800] ;  /* 0x00780000bb0c783b */ /* 0x004e640000004200 */
[C---:B---3--:R-:W-:Y:S05]  /*14fe0*/  HMMA.16816.F32 R84, R136.reuse, R92, R84 ;  /* 0x0000005c8854723c */ /* 0x048fea0000001854 */
[----:B------:R2:W-:Y:S03]  /*14ff0*/  MUFU.EX2 R20, R0 ;  /* 0x0000000000147308 */ /* 0x0005e60000000800 */
[C---:B------:R-:W-:Y:S05]  /*15000*/  HMMA.16816.F32 R88, R136.reuse, R94, R88 ;  /* 0x0000005e8858723c */ /* 0x040fea0000001858 */
[----:B------:R3:W-:Y:S03]  /*15010*/  MUFU.EX2 R22, R3 ;  /* 0x0000000300167308 */ /* 0x0007e60000000800 */
[----:B------:R-:W-:Y:S01]  /*15020*/  HMMA.16816.F32 R100, R136, R108, R100 ;  /* 0x0000006c8864723c */ /* 0x000fe20000001864 */
[----:B--2---:R-:W-:-:S07]  /*15030*/  LOP3.LUT R0, R19, UR8, R96, 0x96, !PT ;  /* 0x0000000813007c12 */ /* 0x004fce000f8e9660 */
[----:B------:R-:W-:Y:S01]  /*15040*/  HMMA.16816.F32 R104, R136, R110, R104 ;  /* 0x0000006e8868723c */ /* 0x000fe20000001868 */
[----:B------:R-:W-:-:S04]  /*15050*/  IMAD.WIDE.U32 R4, R0, -0x2daee0ad, RZ ;  /* 0xd2511f5300047825 */ /* 0x000fc800078e00ff */
[----:B---3--:R-:W-:Y:S01]  /*15060*/  FFMA.FTZ R3, R228, c[0x0][0x23c], -R2 ;  /* 0x00008f00e4037a23 */ /* 0x008fe20000010802 */
[----:B------:R-:W-:Y:S02]  /*15070*/  LOP3.LUT R0, R5, UR18, R74, 0x96, !PT ;  /* 0x0000001205007c12 */ /* 0x000fe4000f8e964a */
[C---:B------:R-:W-:Y:S01]  /*15080*/  HMMA.16816.F32 R116, R136.reuse, R124, R116 ;  /* 0x0000007c8874723c */ /* 0x040fe20000001874 */
[C---:B------:R-:W-:Y:S01]  /*15090*/  LOP3.LUT R6, R4.reuse, 0xffff, RZ, 0xc0, !PT ;  /* 0x0000ffff04067812 */ /* 0x040fe200078ec0ff */
[----:B------:R2:W-:Y:S01]  /*150a0*/  MUFU.EX2 R19, R3 ;  /* 0x0000000300137308 */ /* 0x0005e20000000800 */
[----:B------:R-:W-:Y:S01]  /*150b0*/  LOP3.LUT R10, R4, 0xff, RZ, 0xc0, !PT ;  /* 0x000000ff040a7812 */ /* 0x000fe200078ec0ff */
[----:B------:R-:W-:Y:S01]  /*150c0*/  FFMA.FTZ R5, R214, c[0x0][0x23c], -R2 ;  /* 0x00008f00d6057a23 */ /* 0x000fe20000010802 */
[--C-:B------:R-:W-:Y:S02]  /*150d0*/  SHF.R.U32.HI R7, RZ, 0x10, R4.reuse ;  /* 0x00000010ff077819 */ /* 0x100fe40000011604 */
[----:B------:R-:W-:Y:S01]  /*150e0*/  SHF.R.U32.HI R11, RZ, 0x18, R4 ;  /* 0x00000018ff0b7819 */ /* 0x000fe20000011604 */
[----:B------:R-:W-:Y:S01]  /*150f0*/  HMMA.16816.F32 R120, R136, R126, R120 ;  /* 0x0000007e8878723c */ /* 0x000fe20000001878 */
[C---:B------:R-:W-:Y:S01]  /*15100*/  LOP3.LUT R4, R0.reuse, 0xffff, RZ, 0xc0, !PT ;  /* 0x0000ffff00047812 */ /* 0x040fe200078ec0ff */
[----:B------:R-:W-:Y:S01]  /*15110*/  MUFU.EX2 R16, R5 ;  /* 0x0000000500107308 */ /* 0x000fe20000000800 */
[----:B------:R-:W-:-:S02]  /*15120*/  LOP3.LUT R9, R0, 0xff, RZ, 0xc0, !PT ;  /* 0x000000ff00097812 */ /* 0x000fc400078ec0ff */
[----:B------:R-:W-:Y:S02]  /*15130*/  SHF.R.U32.HI R8, RZ, 0x18, R0 ;  /* 0x00000018ff087819 */ /* 0x000fe40000011600 */
[----:B------:R-:W-:Y:S01]  /*15140*/  SHF.R.U32.HI R4, RZ, 0x8, R4 ;  /* 0x00000008ff047819 */ /* 0x000fe20000011604 */
[C---:B-1----:R-:W-:Y:S01]  /*15150*/  HMMA.16816.F32 R132, R136.reuse, R12, R132 ;  /* 0x0000000c8884723c */ /* 0x042fe20000001884 */
[----:B--2---:R-:W-:Y:S02]  /*15160*/  FFMA.FTZ R3, R222, c[0x0][0x23c], -R2 ;  /* 0x00008f00de037a23 */ /* 0x004fe40000010802 */
[----:B------:R-:W-:Y:S02]  /*15170*/  PRMT R4, R9, 0x5410, R4 ;  /* 0x0000541009047816 */ /* 0x000fe40000000004 */
[----:B------:R1:W2:Y:S03]  /*15180*/  MUFU.EX2 R18, R3 ;  /* 0x0000000300127308 */ /* 0x0002a60000000800 */
[----:B------:R-:W-:Y:S01]  /*15190*/  HMMA.16816.F32 R136, R136, R14, R76 ;  /* 0x0000000e8888723c */ /* 0x000fe2000000184c */
[----:B-1----:R-:W-:Y:S01]  /*151a0*/  FFMA.FTZ R3, R220, c[0x0][0x23c], -R2 ;  /* 0x00008f00dc037a23 */ /* 0x002fe20000010802 */
[----:B------:R-:W-:-:S02]  /*151b0*/  SHF.R.U32.HI R2, RZ, 0x10, R0 ;  /* 0x00000010ff027819 */ /* 0x000fc40000011600 */
[----:B------:R-:W-:Y:S01]  /*151c0*/  SHF.R.U32.HI R0, RZ, 0x8, R6 ;  /* 0x00000008ff007819 */ /* 0x000fe20000011606 */
[----:B------:R1:W3:Y:S01]  /*151d0*/  MUFU.EX2 R17, R3 ;  /* 0x0000000300117308 */ /* 0x0002e20000000800 */
[----:B------:R-:W-:Y:S02]  /*151e0*/  LOP3.LUT R6, R7, 0xff, RZ, 0xc0, !PT ;  /* 0x000000ff07067812 */ /* 0x000fe400078ec0ff */
[----:B------:R-:W-:-:S05]  /*151f0*/  PRMT R0, R10, 0x5410, R0 ;  /* 0x000054100a007816 */ /* 0x000fca0000000000 */
[--C-:B------:R-:W-:Y:S02]  /*15200*/  HSET2.LE.AND R5, R0, R146.reuse, PT ;  /* 0x0000009200057233 */ /* 0x100fe40003803000 */
[--C-:B------:R-:W-:Y:S01]  /*15210*/  HSET2.LE.AND R0, R4, R146.reuse, PT ;  /* 0x0000009204007233 */ /* 0x100fe20003803000 */
[----:B--2---:R-:W-:Y:S02]  /*15220*/  F2FP.PACK_AB R4, R18, R19 ;  /* 0x000000131204723e */ /* 0x004fe400000000ff */
[----:B-1----:R-:W-:Y:S02]  /*15230*/  LOP3.LUT R3, R2, 0xff, RZ, 0xc0, !PT ;  /* 0x000000ff02037812 */ /* 0x002fe400078ec0ff */
[----:B------:R-:W-:Y:S02]  /*15240*/  PRMT R2, R6, 0x5410, R11 ;  /* 0x0000541006027816 */ /* 0x000fe4000000000b */
[----:B------:R-:W-:Y:S02]  /*15250*/  PRMT R3, R3, 0x5410, R8 ;  /* 0x0000541003037816 */ /* 0x000fe40000000008 */
[----:B------:R-:W-:Y:S01]  /*15260*/  F2FP.PACK_AB R6, R20, R22 ;  /* 0x000000161406723e */ /* 0x000fe200000000ff */
[--C-:B------:R-:W-:Y:S01]  /*15270*/  HSET2.LE.AND R7, R2, R146.reuse, PT ;  /* 0x0000009202077233 */ /* 0x100fe20003803000 */
[----:B------:R-:W-:Y:S01]  /*15280*/  F2FP.PACK_AB R2, R21, R23 ;  /* 0x000000171502723e */ /* 0x000fe200000000ff */
[----:B------:R-:W-:Y:S01]  /*15290*/  HSET2.LE.AND R3, R3, R146, PT ;  /* 0x0000009203037233 */ /* 0x000fe20003803000 */
[----:B------:R-:W-:-:S02]  /*152a0*/  LOP3.LUT R142, R5, R6, RZ, 0xc0, !PT ;  /* 0x00000006058e7212 */ /* 0x000fc400078ec0ff */
[----:B------:R-:W-:Y:S01]  /*152b0*/  LOP3.LUT R140, R0, R2, RZ, 0xc0, !PT ;  /* 0x00000002008c7212 */ /* 0x000fe200078ec0ff */
[----:B------:R-:W-:Y:S01]  /*152c0*/  FFMA.FTZ R2, R99, R144, R246 ;  /* 0x0000009063027223 */ /* 0x000fe200000100f6 */
[----:B---3--:R-:W-:Y:S02]  /*152d0*/  F2FP.PACK_AB R0, R16, R17 ;  /* 0x000000111000723e */ /* 0x008fe400000000ff */
[----:B------:R-:W-:Y:S01]  /*152e0*/  LOP3.LUT R141, R3, R4, RZ, 0xc0, !PT ;  /* 0x00000004038d7212 */ /* 0x000fe200078ec0ff */
[----:B------:R-:W-:Y:S01]  /*152f0*/  FFMA.FTZ R4, R235, R46, R231 ;  /* 0x0000002eeb047223 */ /* 0x000fe200000100e7 */
[----:B------:R-:W-:Y:S01]  /*15300*/  LOP3.LUT R143, R7, R0, RZ, 0xc0, !PT ;  /* 0x00000000078f7212 */ /* 0x000fe200078ec0ff */
[----:B------:R-:W-:Y:S02]  /*15310*/  FFMA.FTZ R0, R232, R47, R242 ;  /* 0x0000002fe8007223 */ /* 0x000fe400000100f2 */
[----:B------:R-:W-:Y:S02]  /*15320*/  FFMA.FTZ R3, R98, R145, R252 ;  /* 0x0000009162037223 */ /* 0x000fe400000100fc */
        /* <DEDUP_REMOVED lines=71> */
[----:B------:R1:W-:Y:S02]  /*157a0*/  STL [R1+0x3c], R0 ;  /* 0x00003c0001007387 */ /* 0x0003e40000100800 */
.L_x_1748:
[----:B------:R-:W-:-:S06]  /*157b0*/  UISETP.GT.AND UP0, UPT, UR35, UR19, UPT ;  /* 0x000000132300728c */ /* 0x000fcc000bf04270 */
[----:B------:R-:W-:-:S13]  /*157c0*/  PLOP3.LUT P0, PT, PT, PT, UP0, 0x80, 0x0 ;  /* 0x000000000000781c */ /* 0x000fda0003f0f008 */
        /* <DEDUP_REMOVED lines=15> */
[-C--:B------:R-:W-:Y:S01]  /*158c0*/  LOP3.LUT R0, R13, R243.reuse, RZ, 0x3c, !PT ;  /* 0x000000f30d007212 */ /* 0x080fe200078e3cff */
[----:B------:R-:W-:Y:S01]  /*158d0*/  UIMAD UR37, UR5, 0x30, URZ ;  /* 0x00000030052578a4 */ /* 0x000fe2000f8e023f */
[----:B------:R-:W-:Y:S01]  /*158e0*/  STL.64 [R1+0x20], R12 ;  /* 0x0000200c01007387 */ /* 0x000fe20000100a00 */
[----:B------:R-:W-:Y:S01]  /*158f0*/  IMAD.MOV.U32 R75, RZ, RZ, R70 ;  /* 0x000000ffff4b7224 */ /* 0x000fe200078e0046 */
[----:B------:R-:W-:Y:S01]  /*15900*/  LOP3.LUT R2, R11, R243, RZ, 0x3c, !PT ;  /* 0x000000f30b027212 */ /* 0x000fe200078e3cff */
[----:B------:R-:W-:Y:S01]  /*15910*/  ULDC.64 UR4, c[0x0][0x198] ;  /* 0x0000660000047ab9 */ /* 0x000fe20000000a00 */
[----:B------:R1:W-:Y:S01]  /*15920*/  STL.64 [R1+0x18], R10 ;  /* 0x0000180a01007387 */ /* 0x0003e20000100a00 */
[----:B------:R-:W-:Y:S01]  /*15930*/  UIMAD.WIDE.U32 UR44, UR4, 0x30, URZ ;  /* 0x00000030042c78a5 */ /* 0x000fe2000f8e003f */
[----:B------:R-:W-:Y:S01]  /*15940*/  MOV R74, R71 ;  /* 0x00000047004a7202 */ /* 0x000fe20000000f00 */
[----:B------:R-:W-:Y:S01]  /*15950*/  UIMAD UR41, UR5, 0x30, URZ ;  /* 0x00000030052978a4 */ /* 0x000fe2000f8e023f */
[----:B---3--:R-:W-:Y:S01]  /*15960*/  PRMT R252, R252, 0x7054, R252 ;  /* 0x00007054fcfc7816 */ /* 0x008fe200000000fc */
[----:B------:R-:W-:-:S02]  /*15970*/  USHF.L.U64.HI UR34, UR4, 0x5, UR5 ;  /* 0x0000000504227899 */ /* 0x000fc40008010205 */
[----:B------:R-:W-:Y:S02]  /*15980*/  USHF.L.U32 UR40, UR4, 0x5, URZ ;  /* 0x0000000504287899 */ /* 0x000fe4000800063f */
[----:B------:R-:W-:Y:S02]  /*15990*/  UIADD3 UR37, UR37, UR39, URZ ;  /* 0x0000002725257290 */ /* 0x000fe4000fffe03f */
[----:B------:R-:W-:Y:S01]  /*159a0*/  UIADD3 UR41, UR41, UR45, URZ ;  /* 0x0000002d29297290 */ /* 0x000fe2000fffe03f */
[----:B-1----:R-:W-:-:S05]  /*159b0*/  IMAD.WIDE.U32 R10, R0, -0x2daee0ad, RZ ;  /* 0xd2511f53000a7825 */ /* 0x002fca00078e00ff */
[----:B------:R1:W-:Y:S01]  /*159c0*/  STL.64 [R1], R10 ;  /* 0x0000000a01007387 */ /* 0x0003e20000100a00 */
[----:B--2---:R-:W-:Y:S02]  /*159d0*/  IMAD.MOV.U32 R5, RZ, RZ, R7 ;  /* 0x000000ffff057224 */ /* 0x004fe400078e0007 */
[----:B-----5:R-:W-:-:S04]  /*159e0*/  IMAD.WIDE.U32 R250, R8, -0x2daee0ad, RZ ;  /* 0xd2511f5308fa7825 */ /* 0x020fc800078e00ff */
[----:B------:R-:W-:Y:S01]  /*159f0*/  IMAD.WIDE.U32 R8, R2, -0x2daee0ad, RZ ;  /* 0xd2511f5302087825 */ /* 0x000fe200078e00ff */
[----:B------:R1:W-:Y:S04]  /*15a00*/  STL.64 [R1+0x28], R4 ;  /* 0x0000280401007387 */ /* 0x0003e80000100a00 */
[----:B------:R1:W-:Y:S01]  /*15a10*/  STL.64 [R1+0x8], R8 ;  /* 0x0000080801007387 */ /* 0x0003e20000100a00 */
[----:B----4-:R-:W-:Y:S01]  /*15a20*/  ISETP.GE.AND P4, PT, R14, c[0x0][0x220], PT ;  /* 0x000088000e007a0c */ /* 0x010fe20003f86270 */
[----:B------:R-:W-:Y:S05]  /*15a30*/  BRA `(.L_x_1756) ;  /* 0x0000034000007947 */ /* 0x000fea0003800000 */
.L_x_1758:
        /* <DEDUP_REMOVED lines=9> */
[----:B------:R-:W-:Y:S03]  /*15ad0*/  IMAD.U32 R0, RZ, RZ, UR46 ;  /* 0x0000002eff007e24 */ /* 0x000fe6000f8e00ff */
[----:B------:R-:W-:Y:S06]  /*15ae0*/  UIADD3 UR35, UR47, UR35, URZ ;  /* 0x000000232f237290 */ /* 0x000fec000fffe03f */
[----:B------:R-:W-:Y:S01]  /*15af0*/  IMAD.U32 R2, RZ, RZ, UR35 ;  /* 0x00000023ff027e24 */ /* 0x000fe2000f8e00ff */
[----:B--2---:R-:W-:Y:S01]  /*15b00*/  LEA R0, P0, R0, R70, 0x6 ;  /* 0x0000004600007211 */ /* 0x004fe200078030ff */
[----:B------:R-:W-:Y:S03]  /*15b10*/  IMAD.U32 R70, RZ, RZ, UR46 ;  /* 0x0000002eff467e24 */ /* 0x000fe6000f8e00ff */
[C---:B------:R-:W-:Y:S02]  /*15b20*/  @!P4 IADD3 R71, P2, R0.reuse, UR40, RZ ;  /* 0x000000280047cc10 */ /* 0x040fe4000ff5e0ff */
[----:B------:R-:W-:Y:S02]  /*15b30*/  @!P4 LEA R78, P6, R0, c[0x0][0x168], 0x1 ;  /* 0x00005a00004eca11 */ /* 0x000fe400078c08ff */
[----:B---3--:R-:W-:Y:S02]  /*15b40*/  LEA.HI.X R2, R70, R73, R2, 0x6, P0 ;  /* 0x0000004946027211 */ /* 0x008fe400000f3402 */
        /* <DEDUP_REMOVED lines=8> */
[----:B------:R-:W-:Y:S02]  /*15bd0*/  P2R R70, PR, RZ, 0x4 ;  /* 0x00000004ff467803 */ /* 0x000fe40000000000 */
[----:B------:R-:W-:Y:S01]  /*15be0*/  @!P4 LEA.HI.X R77, R69, c[0x0][0x16c], R77, 0x1, P3 ;  /* 0x00005b00454dca11 */ /* 0x000fe200018f0c4d */
[----:B------:R1:W-:Y:S01]  /*15bf0*/  @P4 STS.128 [R211+0x4800], RZ ;  /* 0x004800ffd3004388 */ /* 0x0003e20000000c00 */
[----:B------:R-:W-:Y:S02]  /*15c00*/  ISETP.NE.AND P5, PT, R70, RZ, PT ;  /* 0x000000ff4600720c */ /* 0x000fe40003fa5270 */
[C---:B------:R-:W-:Y:S01]  /*15c10*/  @!P4 LEA R72, P2, R71.reuse, c[0x0][0x168], 0x1 ;  /* 0x00005a004748ca11 */ /* 0x040fe200078408ff */
[----:B------:R-:W-:Y:S01]  /*15c20*/  @!PT LDS RZ, [RZ] ;  /* 0x00000000fffff984 */ /* 0x000fe20000000800 */
[----:B------:R-:W-:Y:S01]  /*15c30*/  @!PT LDS RZ, [RZ] ;  /* 0x00000000fffff984 */ /* 0x000fe20000000800 */
[----:B------:R-:W-:Y:S01]  /*15c40*/  @!PT LDS RZ, [RZ] ;  /* 0x00000000fffff984 */ /* 0x000fe20000000800 */
[----:B------:R1:W-:Y:S01]  /*15c50*/  @!P4 LDGSTS.E.BYPASS.LTC128B.128 [R211+0x4800], [R76.64] ;  /* 0x048000004cd3cfae */ /* 0x0003e2000b901d5c */
[----:B------:R-:W-:Y:S02]  /*15c60*/  @!P4 IADD3.X R73, R2, UR34, RZ, P5, !PT ;  /* 0x000000220249cc10 */ /* 0x000fe4000affe4ff */
[----:B------:R-:W-:Y:S01]  /*15c70*/  @!P4 IADD3 R144, P1, R0, UR44, RZ ;  /* 0x0000002c0090cc10 */ /* 0x000fe2000ff3e0ff */
[----:B------:R1:W-:Y:S01]  /*15c80*/  @P4 STS.128 [R211+0x5000], RZ ;  /* 0x005000ffd3004388 */ /* 0x0003e20000000c00 */
[----:B------:R-:W-:Y:S02]  /*15c90*/  @!P4 LEA.HI.X R73, R71, c[0x0][0x16c], R73, 0x1, P2 ;  /* 0x00005b004749ca11 */ /* 0x000fe400010f0c49 */
[----:B------:R-:W-:Y:S02]  /*15ca0*/  @!P4 LEA R70, P0, R144, c[0x0][0x168], 0x1 ;  /* 0x00005a009046ca11 */ /* 0x000fe400078008ff */
[----:B------:R-:W-:Y:S01]  /*15cb0*/  @!P4 IADD3.X R145, R2, UR41, RZ, P1, !PT ;  /* 0x000000290291cc10 */ /* 0x000fe20008ffe4ff */
        /* <DEDUP_REMOVED lines=10> */
[----:B------:R-:W0:Y:S01]  /*15d60*/  LDGDEPBAR ;  /* 0x00000000000079af */ /* 0x000e220000000000 */
[----:B------:R-:W-:-:S05]  /*15d70*/  BRA `(.L_x_1757) ;  /* 0x000008a000007947 */ /* 0x000fca0003800000 */
.L_x_1756:
        /* <DEDUP_REMOVED lines=23> */
[C---:B------:R-:W-:Y:S01]  /*15ef0*/  @!P4 LEA R8, P1, R5.reuse, c[0x0][0x170], 0x1 ;  /* 0x00005c000508ca11 */ /* 0x040fe200078208ff */
[----:B------:R-:W-:Y:S01]  /*15f00*/  @P4 STS.128 [R211+0x6800], RZ ;  /* 0x006800ffd3004388 */ /* 0x000fe20000000c00 */
[----:B------:R-:W-:Y:S02]  /*15f10*/  @!P4 IADD3.X R14, R0, UR32, RZ, P0, !PT ;  /* 0x00000020000ecc10 */ /* 0x000fe400087fe4ff */
[----:B------:R-:W-:Y:S02]  /*15f20*/  @!P4 IADD3 R7, P2, R4, UR38, RZ ;  /* 0x000000260407cc10 */ /* 0x000fe4000ff5e0ff */
[----:B------:R-:W-:Y:S01]  /*15f30*/  @!P4 LEA.HI.X R9, R5, c[0x0][0x174], R14, 0x1, P1 ;  /* 0x00005d000509ca11 */ /* 0x000fe200008f0c0e */
[----:B------:R-:W-:Y:S01]  /*15f40*/  @!PT LDS RZ, [RZ] ;  /* 0x00000000fffff984 */ /* 0x000fe20000000800 */
[----:B------:R-:W-:Y:S01]  /*15f50*/  @!PT LDS RZ, [RZ] ;  /* 0x00000000fffff984 */ /* 0x000fe20000000800 */
[----:B------:R-:W-:Y:S01]  /*15f60*/  @!PT LDS RZ, [RZ] ;  /* 0x00000000fffff984 */ /* 0x000fe20000000800 */
[----:B------:R2:W-:Y:S01]  /*15f70*/  @!P4 LDGSTS.E.BYPASS.LTC128B.128 [R211+0x6800], [R10.64] ;  /* 0x068000000ad3cfae */ /* 0x0005e2000b901d5c */
[C---:B------:R-:W-:Y:S02]  /*15f80*/  @!P4 LEA R6, P0, R7.reuse, c[0x0][0x170], 0x1 ;  /* 0x00005c000706ca11 */ /* 0x040fe400078008ff */
[----:B------:R-:W-:Y:S03]  /*15f90*/  @!P4 IADD3.X R15, R0, UR37, RZ, P2, !PT ;  /* 0x00000025000fcc10 */ /* 0x000fe600097fe4ff */
        /* <DEDUP_REMOVED lines=104> */
.L_x_1757:
[----:B------:R-:W2:Y:S01]  /*16620*/  S2R R2, SR_TID.X ;  /* 0x0000000000027919 */ /* 0x000ea20000002100 */
[----:B------:R-:W-:Y:S01]  /*16630*/  IMAD.U32 R0, RZ, RZ, UR36 ;  /* 0x00000024ff007e24 */ /* 0x000fe2000f8e00ff */
[----:B------:R-:W-:Y:S01]  /*16640*/  P2R R180, PR, RZ, 0x10 ;  /* 0x00000010ffb47803 */ /* 0x000fe20000000000 */
[----:B------:R-:W-:Y:S02]  /*16650*/  USHF.L.U32 UR4, UR36, 0x1, URZ ;  /* 0x0000000124047899 */ /* 0x000fe4000800063f */
[----:B------:R-:W-:Y:S02]  /*16660*/  UISETP.GT.AND UP0, UPT, UR36, UR19, UPT ;  /* 0x000000132400728c */ /* 0x000fe4000bf04270 */
[----:B------:R-:W-:Y:S01]  /*16670*/  UMOV UR35, UR36 ;  /* 0x0000002400237c82 */ /* 0x000fe20008000000 */
[----:B--2---:R-:W-:Y:S05]  /*16680*/  IMAD.SHL.U32 R2, R2, 0x2, RZ ;  /* 0x0000000202027824 */ /* 0x004fea00078e00ff */
[----:B------:R-:W-:Y:S05]  /*16690*/  LOP3.LUT R2, R2, 0x6, RZ, 0xc0, !PT ;  /* 0x0000000602027812 */ /* 0x000fea00078ec0ff */
[----:B------:R-:W-:Y:S04]  /*166a0*/  IMAD R0, R0, 0x40, R2 ;  /* 0x0000004000007824 */ /* 0x000fe800078e0202 */
[--C-:B------:R-:W-:Y:S01]  /*166b0*/  IMAD.IADD R2, R200, 0x1, -R0.reuse ;  /* 0x00000001c8027824 */ /* 0x100fe200078e0a00 */
[C---:B------:R-:W-:Y:S01]  /*166c0*/  IADD3 R148, R0.reuse, 0x1, RZ ;  /* 0x0000000100947810 */ /* 0x040fe20007ffe0ff */
[----:B------:R-:W-:Y:S01]  /*166d0*/  IMAD.IADD R69, R199, 0x1, -R0 ;  /* 0x00000001c7457824 */ /* 0x000fe200078e0a00 */
[C---:B------:R-:W-:Y:S02]  /*166e0*/  IADD3 R147, R0.reuse, 0x8, RZ ;  /* 0x0000000800937810 */ /* 0x040fe40007ffe0ff */
[----:B------:R-:W-:Y:S02]  /*166f0*/  IABS R2, R2 ;  /* 0x0000000200027213 */ /* 0x000fe40000000000 */
[C---:B-1----:R-:W-:Y:S02]  /*16700*/  IADD3 R79, R0.reuse, 0x18, RZ ;  /* 0x00000018004f7810 */ /* 0x042fe40007ffe0ff */
[----:B------:R-:W1:Y:S01]  /*16710*/  I2F R179, R2 ;  /* 0x0000000200b37306 */ /* 0x000e620000201400 */
[C---:B------:R-:W-:Y:S02]  /*16720*/  IADD3 R146, R0.reuse, 0x9, RZ ;  /* 0x0000000900927810 */ /* 0x040fe40007ffe0ff */
        /* <DEDUP_REMOVED lines=9> */
[C---:B------:R-:W-:Y:S02]  /*167c0*/  ISETP.GE.AND P3, PT, R0.reuse, R206, PT ;  /* 0x000000ce0000720c */ /* 0x040fe40003f66270 */
[C---:B------:R-:W-:Y:S01]  /*167d0*/  ISETP.GE.AND P2, PT, R0.reuse, R204, PT ;  /* 0x000000cc0000720c */ /* 0x040fe20003f46270 */
[----:B-1----:R-:W-:Y:S01]  /*167e0*/  FFMA.FTZ R4, R179, -UR27, R4 ;  /* 0x8000001bb3047c23 */ /* 0x002fe20008010004 */
[----:B------:R-:W-:Y:S01]  /*167f0*/  IABS R2, R69 ;  /* 0x0000004500027213 */ /* 0x000fe20000000000 */
[----:B------:R-:W-:Y:S01]  /*16800*/  IMAD.IADD R69, R201, 0x1, -R0 ;  /* 0x00000001c9457824 */ /* 0x000fe200078e0a00 */
[----:B------:R-:W-:Y:S02]  /*16810*/  ISETP.GE.AND P4, PT, R79, R206, PT ;  /* 0x000000ce4f00720c */ /* 0x000fe40003f86270 */
[----:B------:R1:W2:Y:S01]  /*16820*/  I2F R178, R2 ;  /* 0x0000000200b27306 */ /* 0x0002a20000201400 */
[C---:B------:R-:W-:Y:S02]  /*16830*/  ISETP.GE.AND P1, PT, R0.reuse, R203, PT ;  /* 0x000000cb0000720c */ /* 0x040fe40003f26270 */
[C---:B------:R-:W-:Y:S02]  /*16840*/  ISETP.GE.AND P0, PT, R0.reuse, R202, PT ;  /* 0x000000ca0000720c */ /* 0x040fe40003f06270 */
[C---:B------:R-:W-:Y:S02]  /*16850*/  ISETP.GE.OR P6, PT, R0.reuse, R210, !P3 ;  /* 0x000000d20000720c */ /* 0x040fe40005fc6670 */
[C---:B------:R-:W-:Y:S02]  /*16860*/  ISETP.GE.OR P5, PT, R0.reuse, R209, !P2 ;  /* 0x000000d10000720c */ /* 0x040fe400057a6670 */
[C---:B------:R-:W-:Y:S02]  /*16870*/  ISETP.GE.OR P3, PT, R0.reuse, R208, !P1 ;  /* 0x000000d00000720c */ /* 0x040fe40004f66670 */
[----:B------:R-:W-:Y:S02]  /*16880*/  ISETP.GE.OR P1, PT, R0, R207, !P0 ;  /* 0x000000cf0000720c */ /* 0x000fe40004726670 */
[-C--:B------:R-:W-:Y:S02]  /*16890*/  ISETP.GE.AND P0, PT, R148, R206.reuse, PT ;  /* 0x000000ce9400720c */ /* 0x080fe40003f06270 */
[----:B------:R-:W-:Y:S02]  /*168a0*/  ISETP.GE.AND P2, PT, R147, R206, PT ;  /* 0x000000ce9300720c */ /* 0x000fe40003f46270 */
[----:B-1----:R-:W-:Y:S01]  /*168b0*/  IABS R2, R69 ;  /* 0x0000004500027213 */ /* 0x002fe20000000000 */
[----:B--2---:R-:W-:Y:S02]  /*168c0*/  FFMA.FTZ R6, R178, -UR27, R6 ;  /* 0x8000001bb2067c23 */ /* 0x004fe40008010006 */
[----:B------:R-:W-:Y:S01]  /*168d0*/  IMAD.IADD R69, R205, 0x1, -R0 ;  /* 0x00000001cd457824 */ /* 0x000fe200078e0a00 */
[----:B------:R1:W2:Y:S04]  /*168e0*/  I2F R177, R2 ;  /* 0x0000000200b17306 */ /* 0x0002a80000201400 */
[----:B-1----:R-:W-:Y:S01]  /*168f0*/  IABS R2, R69 ;  /* 0x0000004500027213 */ /* 0x002fe20000000000 */
[----:B--2---:R-:W-:Y:S02]  /*16900*/  FFMA.FTZ R8, R177, -UR27, R8 ;  /* 0x8000001bb1087c23 */ /* 0x004fe40008010008 */
[C---:B------:R-:W-:Y:S03]  /*16910*/  IMAD.IADD R69, R200.reuse, 0x1, -R148 ;  /* 0x00000001c8457824 */ /* 0x040fe600078e0a94 */
[----:B------:R1:W2:Y:S02]  /*16920*/  I2F R176, R2 ;  /* 0x0000000200b07306 */ /* 0x0002a40000201400 */
[----:B-1----:R-:W-:Y:S01]  /*16930*/  IABS R2, R69 ;  /* 0x0000004500027213 */ /* 0x002fe20000000000 */
[----:B------:R-:W-:Y:S02]  /*16940*/  IMAD.IADD R69, R200, 0x1, -R147 ;  /* 0x00000001c8457824 */ /* 0x000fe400078e0a93 */
[----:B--2---:R-:W-:Y:S05]  /*16950*/  FFMA.FTZ R10, R176, -UR27, R10 ;  /* 0x8000001bb00a7c23 */ /* 0x004fea000801000a */
[----:B------:R1:W2:Y:S02]  /*16960*/  I2F R175, R2 ;  /* 0x0000000200af7306 */ /* 0x0002a40000201400 */
[----:B-1----:R-:W-:Y:S01]  /*16970*/  IABS R2, R69 ;  /* 0x0000004500027213 */ /* 0x002fe20000000000 */
[C---:B------:R-:W-:Y:S02]  /*16980*/  IMAD.IADD R69, R200.reuse, 0x1, -R146 ;  /* 0x00000001c8457824 */ /* 0x040fe400078e0a92 */
[----:B--2---:R-:W-:Y:S05]  /*16990*/  FFMA.FTZ R5, R175, -UR27, R5 ;  /* 0x8000001baf057c23 */ /* 0x004fea0008010005 */
        /* <DEDUP_REMOVED lines=14> */
[----:B------:R-:W-:Y:S02]  /*16a80*/  IMAD.IADD R69, R200, 0x1, -R78 ;  /* 0x00000001c8457824 */ /* 0x000fe400078e0a4e */
[----:B--2---:R-:W-:Y:S05]  /*16a90*/  FFMA.FTZ R21, R171, -UR27, R21 ;  /* 0x8000001bab157c23 */ /* 0x004fea0008010015 */
[----:B------:R1:W2:Y:S02]  /*16aa0*/  I2F R170, R2 ;  /* 0x0000000200aa7306 */ /* 0x0002a40000201400 */
[----:B-1----:R-:W-:Y:S01]  /*16ab0*/  IABS R2, R69 ;  /* 0x0000004500027213 */ /* 0x002fe20000000000 */
[----:B--2---:R-:W-:Y:S02]  /*16ac0*/  FFMA.FTZ R32, R170, -UR27, R32 ;  /* 0x8000001baa207c23 */ /* 0x004fe40008010020 */
[C---:B------:R-:W-:Y:S05]  /*16ad0*/  IMAD.IADD R69, R200.reuse, 0x1, -R77 ;  /* 0x00000001c8457824 */ /* 0x040fea00078e0a4d */
[----:B------:R1:W2:Y:S02]  /*16ae0*/  I2F R169, R2 ;  /* 0x0000000200a97306 */ /* 0x0002a40000201400 */
[----:B-1----:R-:W-:Y:S01]  /*16af0*/  IABS R2, R69 ;  /* 0x0000004500027213 */ /* 0x002fe20000000000 */
[----:B--2---:R-:W-:Y:S02]  /*16b00*/  FFMA.FTZ R33, R169, -UR27, R33 ;  /* 0x8000001ba9217c23 */ /* 0x004fe40008010021 */
[----:B------:R-:W-:Y:S05]  /*16b10*/  IMAD.IADD R69, R200, 0x1, -R76 ;  /* 0x00000001c8457824 */ /* 0x000fea00078e0a4c */
        /* <DEDUP_REMOVED lines=18> */
[----:B--2---:R-:W-:Y:S01]  /*16c40*/  FFMA.FTZ R52, R164, -UR27, R52 ;  /* 0x8000001ba4347c23 */ /* 0x004fe20008010034 */
[----:B------:R-:W-:Y:S06]  /*16c50*/  IADD3 R69, R0, 0x38, RZ ;  /* 0x0000003800457810 */ /* 0x000fec0007ffe0ff */
[----:B------:R1:W2:Y:S01]  /*16c60*/  I2F R163, R2 ;  /* 0x0000000200a37306 */ /* 0x0002a20000201400 */
[----:B------:R-:W-:Y:S05]  /*16c70*/  IMAD.IADD R149, R200, 0x1, -R69 ;  /* 0x00000001c8957824 */ /* 0x000fea00078e0a45 */
[----:B------:R-:W-:Y:S04]  /*16c80*/  IABS R149, R149 ;  /* 0x0000009500957213 */ /* 0x000fe80000000000 */
[----:B------:R3:W4:Y:S01]  /*16c90*/  I2F R162, R149 ;  /* 0x0000009500a27306 */ /* 0x0007220000201400 */
[----:B-1----:R-:W-:Y:S01]  /*16ca0*/  IADD3 R2, R0, 0x39, RZ ;  /* 0x0000003900027810 */ /* 0x002fe20007ffe0ff */
[----:B--2---:R-:W-:Y:S04]  /*16cb0*/  FFMA.FTZ R53, R163, -UR27, R53 ;  /* 0x8000001ba3357c23 */ /* 0x004fe80008010035 */
[----:B------:R-:W-:Y:S05]  /*16cc0*/  IMAD.IADD R150, R200, 0x1, -R2 ;  /* 0x00000001c8967824 */ /* 0x000fea00078e0a02 */
[----:B---3--:R-:W-:Y:S01]  /*16cd0*/  IABS R149, R150 ;  /* 0x0000009600957213 */ /* 0x008fe20000000000 */
[----:B----4-:R-:W-:Y:S02]  /*16ce0*/  FFMA.FTZ R64, R162, -UR27, R64 ;  /* 0x8000001ba2407c23 */ /* 0x010fe40008010040 */
[----:B------:R-:W-:Y:S01]  /*16cf0*/  IMAD.IADD R150, R199, 0x1, -R148 ;  /* 0x00000001c7967824 */ /* 0x000fe200078e0a94 */
[----:B------:R1:W2:Y:S04]  /*16d00*/  I2F R161, R149 ;  /* 0x0000009500a17306 */ /* 0x0002a80000201400 */
[----:B-1----:R-:W-:Y:S01]  /*16d10*/  IABS R149, R150 ;  /* 0x0000009600957213 */ /* 0x002fe20000000000 */
[----:B--2---:R-:W-:Y:S02]  /*16d20*/  FFMA.FTZ R65, R161, -UR27, R65 ;  /* 0x8000001ba1417c23 */ /* 0x004fe40008010041 */
[C---:B------:R-:W-:Y:S03]  /*16d30*/  IMAD.IADD R150, R199.reuse, 0x1, -R147 ;  /* 0x00000001c7967824 */ /* 0x040fe600078e0a93 */
        /* <DEDUP_REMOVED lines=10> */
[C---:B------:R-:W-:Y:S02]  /*16de0*/  IMAD.IADD R150, R199.reuse, 0x1, -R144 ;  /* 0x00000001c7967824 */ /* 0x040fe400078e0a90 */
[----:B--2---:R-:W-:Y:S05]  /*16df0*/  FFMA.FTZ R19, R158, -UR27, R19 ;  /* 0x8000001b9e137c23 */ /* 0x004fea0008010013 */
[----:B------:R1:W2:Y:S02]  /*16e00*/  I2F R157, R149 ;  /* 0x00000095009d7306 */ /* 0x0002a40000201400 */
[----:B-1----:R-:W-:Y:S01]  /*16e10*/  IABS R149, R150 ;  /* 0x0000009600957213 */ /* 0x002fe20000000000 */
[----:B------:R-:W-:Y:S02]  /*16e20*/  IMAD.IADD R150, R199, 0x1, -R79 ;  /* 0x00000001c7967824 */ /* 0x000fe400078e0a4f */
[----:B--2---:R-:W-:Y:S01]  /*16e30*/  FFMA.FTZ R22, R157, -UR27, R22 ;  /* 0x8000001b9d167c23 */ /* 0x004fe20008010016 */
[----:B------:R-:W-:Y:S04]  /*16e40*/  FSEL R157, R10, -INF , !P1 ;  /* 0xff8000000a9d7808 */ /* 0x000fe80004800000 */
[----:B------:R1:W2:Y:S01]  /*16e50*/  I2F R156, R149 ;  /* 0x00000095009c7306 */ /* 0x0002a20000201400 */
[-C--:B------:R-:W-:Y:S02]  /*16e60*/  ISETP.GE.OR P1, PT, R148, R210.reuse, !P0 ;  /* 0x000000d29400720c */ /* 0x080fe40004726670 */
[----:B------:R-:W-:Y:S02]  /*16e70*/  ISETP.GE.OR P0, PT, R147, R210, !P2 ;  /* 0x000000d29300720c */ /* 0x000fe40005706670 */
[----:B------:R-:W-:Y:S02]  /*16e80*/  ISETP.GE.AND P2, PT, R146, R206, PT ;  /* 0x000000ce9200720c */ /* 0x000fe40003f46270 */
[----:B-1----:R-:W-:Y:S01]  /*16e90*/  IABS R149, R150 ;  /* 0x0000009600957213 */ /* 0x002fe20000000000 */
[----:B------:R-:W-:Y:S02]  /*16ea0*/  IMAD.IADD R150, R199, 0x1, -R78 ;  /* 0x00000001c7967824 */ /* 0x000fe400078e0a4e */
[----:B--2---:R-:W-:Y:S01]  /*16eb0*/  FFMA.FTZ R23, R156, -UR27, R23 ;  /* 0x8000001b9c177c23 */ /* 0x004fe20008010017 */
[----:B------:R-:W-:Y:S01]  /*16ec0*/  FSEL R156, R8, -INF , !P3 ;  /* 0xff800000089c7808 */ /* 0x000fe20005800000 */
[----:B------:R1:W2:Y:S01]  /*16ed0*/  I2F R155, R149 ;  /* 0x00000095009b7306 */ /* 0x0002a20000201400 */
[----:B------:R-:W-:Y:S02]  /*16ee0*/  ISETP.GE.AND P3, PT, R145, R206, PT ;  /* 0x000000ce9100720c */ /* 0x000fe40003f66270 */
[----:B-1----:R-:W-:Y:S01]  /*16ef0*/  IABS R149, R150 ;  /* 0x0000009600957213 */ /* 0x002fe20000000000 */
[----:B------:R-:W-:Y:S02]  /*16f00*/  IMAD.IADD R150, R199, 0x1, -R77 ;  /* 0x00000001c7967824 */ /* 0x000fe400078e0a4d */
[----:B--2---:R-:W-:Y:S01]  /*16f10*/  FFMA.FTZ R34, R155, -UR27, R34 ;  /* 0x8000001b9b227c23 */ /* 0x004fe20008010022 */
[----:B------:R-:W-:Y:S03]  /*16f20*/  FSEL R155, R6, -INF , !P5 ;  /* 0xff800000069b7808 */ /* 0x000fe60006800000 */
[----:B------:R1:W2:Y:S01]  /*16f30*/  I2F R154, R149 ;  /* 0x00000095009a7306 */ /* 0x0002a20000201400 */
[----:B------:R-:W-:Y:S02]  /*16f40*/  ISETP.GE.AND P5, PT, R77, R206, PT ;  /* 0x000000ce4d00720c */ /* 0x000fe40003fa6270 */
[----:B-1----:R-:W-:Y:S01]  /*16f50*/  IABS R149, R150 ;  /* 0x0000009600957213 */ /* 0x002fe20000000000 */
[C---:B------:R-:W-:Y:S02]  /*16f60*/  IMAD.IADD R150, R199.reuse, 0x1, -R76 ;  /* 0x00000001c7967824 */ /* 0x040fe400078e0a4c */
[----:B--2---:R-:W-:Y:S01]  /*16f70*/  FFMA.FTZ R35, R154, -UR27, R35 ;  /* 0x8000001b9a237c23 */ /* 0x004fe20008010023 */
[----:B------:R-:W-:Y:S03]  /*16f80*/  FSEL R154, R4, -INF , !P6 ;  /* 0xff800000049a7808 */ /* 0x000fe60007000000 */
[----:B------:R1:W2:Y:S01]  /*16f90*/  I2F R153, R149 ;  /* 0x0000009500997306 */ /* 0x0002a20000201400 */
[----:B------:R-:W-:Y:S01]  /*16fa0*/  ISETP.GE.AND P6, PT, R78, R206, PT ;  /* 0x000000ce4e00720c */ /* 0x000fe20003fc6270 */
[C---:B------:R-:W-:Y:S05]  /*16fb0*/  IMAD.IADD R4, R199.reuse, 0x1, -R70 ;  /* 0x00000001c7047824 */ /* 0x040fea00078e0a46 */
[----:B------:R-:W-:Y:S02]  /*16fc0*/  IABS R4, R4 ;  /* 0x0000000400047213 */ /* 0x000fe40000000000 */
[----:B-1----:R-:W-:Y:S01]  /*16fd0*/  IABS R149, R150 ;  /* 0x0000009600957213 */ /* 0x002fe20000000000 */
[----:B------:R-:W-:Y:S02]  /*16fe0*/  IMAD.IADD R150, R199, 0x1, -R73 ;  /* 0x00000001c7967824 */ /* 0x000fe400078e0a49 */
[----:B--2---:R-:W-:Y:S01]  /*16ff0*/  FFMA.FTZ R38, R153, -UR27, R38 ;  /* 0x8000001b99267c23 */ /* 0x004fe20008010026 */
[----:B------:R-:W-:Y:S01]  /*17000*/  FSEL R153, R5, -INF , !P1 ;  /* 0xff80000005997808 */ /* 0x000fe20004800000 */
[----:B------:R1:W2:Y:S01]  /*17010*/  I2F R152, R149 ;  /* 0x0000009500987306 */ /* 0x0002a20000201400 */
[----:B------:R-:W-:Y:S01]  /*17020*/  ISETP.GE.OR P1, PT, R146, R210, !P2 ;  /* 0x000000d29200720c */ /* 0x000fe20005726670 */
[----:B------:R-:W-:Y:S01]  /*17030*/  IMAD.IADD R5, R201, 0x1, -R144 ;  /* 0x00000001c9057824 */ /* 0x000fe200078e0a90 */
[----:B------:R-:W-:Y:S02]  /*17040*/  ISETP.GE.AND P2, PT, R73, R206, PT ;  /* 0x000000ce4900720c */ /* 0x000fe40003f46270 */
[----:B-1----:R-:W-:Y:S01]  /*17050*/  IABS R149, R150 ;  /* 0x0000009600957213 */ /* 0x002fe20000000000 */
[----:B------:R-:W-:Y:S02]  /*17060*/  IMAD.IADD R150, R199, 0x1, -R72 ;  /* 0x00000001c7967824 */ /* 0x000fe400078e0a48 */
[----:B--2---:R-:W-:Y:S01]  /*17070*/  FFMA.FTZ R39, R152, -UR27, R39 ;  /* 0x8000001b98277c23 */ /* 0x004fe20008010027 */
[----:B------:R-:W-:Y:S01]  /*17080*/  FSEL R152, R17, -INF , !P1 ;  /* 0xff80000011987808 */ /* 0x000fe20004800000 */
[----:B------:R1:W2:Y:S01]  /*17090*/  I2F R151, R149 ;  /* 0x0000009500977306 */ /* 0x0002a20000201400 */
[C---:B------:R-:W-:Y:S04]  /*170a0*/  ISETP.GE.AND P1, PT, R144.reuse, R206, PT ;  /* 0x000000ce9000720c */ /* 0x040fe80003f26270 */
[-C--:B------:R-:W-:Y:S04]  /*170b0*/  ISETP.GE.OR P1, PT, R144, R210.reuse, !P1 ;  /* 0x000000d29000720c */ /* 0x080fe80004f26670 */
[----:B------:R-:W-:Y:S02]  /*170c0*/  FSEL R168, R21, -INF , !P1 ;  /* 0xff80000015a87808 */ /* 0x000fe40004800000 */
[----:B------:R-:W-:Y:S02]  /*170d0*/  ISETP.GE.OR P1, PT, R78, R210, !P6 ;  /* 0x000000d24e00720c */ /* 0x000fe40007726670 */
[C---:B------:R-:W-:Y:S02]  /*170e0*/  ISETP.GE.AND P6, PT, R148.reuse, R204, PT ;  /* 0x000000cc9400720c */ /* 0x040fe40003fc6270 */
[----:B------:R-:W-:Y:S02]  /*170f0*/  FSEL R161, R33, -INF , !P1 ;  /* 0xff80000021a17808 */ /* 0x000fe40004800000 */
[----:B------:R-:W-:Y:S02]  /*17100*/  ISETP.GE.OR P6, PT, R148, R209, !P6 ;  /* 0x000000d19400720c */ /* 0x000fe400077c6670 */
[----:B-1----:R-:W-:Y:S01]  /*17110*/  IABS R149, R150 ;  /* 0x0000009600957213 */ /* 0x002fe20000000000 */
[----:B------:R-:W-:Y:S02]  /*17120*/  IMAD.IADD R150, R199, 0x1, -R71 ;  /* 0x00000001c7967824 */ /* 0x000fe400078e0a47 */
[----:B--2---:R-:W-:Y:S01]  /*17130*/  FFMA.FTZ R50, R151, -UR27, R50 ;  /* 0x8000001b97327c23 */ /* 0x004fe20008010032 */
[----:B------:R-:W-:Y:S02]  /*17140*/  FSEL R151, R16, -INF , !P0 ;  /* 0xff80000010977808 */ /* 0x000fe40004000000 */
[----:B------:R-:W-:Y:S01]  /*17150*/  IABS R0, R150 ;  /* 0x0000009600007213 */ /* 0x000fe20000000000 */
[----:B------:R-:W1:Y:S01]  /*17160*/  I2F R149, R149 ;  /* 0x0000009500957306 */ /* 0x000e620000201400 */
[----:B------:R-:W-:Y:S02]  /*17170*/  ISETP.GE.OR P0, PT, R145, R210, !P3 ;  /* 0x000000d29100720c */ /* 0x000fe40005f06670 */
[----:B------:R-:W-:Y:S02]  /*17180*/  ISETP.GE.AND P3, PT, R76, R206, PT ;  /* 0x000000ce4c00720c */ /* 0x000fe40003f66270 */
[----:B------:R-:W-:Y:S02]  /*17190*/  FSEL R166, R20, -INF , !P0 ;  /* 0xff80000014a67808 */ /* 0x000fe40004000000 */
[-C--:B------:R-:W-:Y:S02]  /*171a0*/  ISETP.GE.OR P1, PT, R76, R210.reuse, !P3 ;  /* 0x000000d24c00720c */ /* 0x080fe40005f26670 */
[----:B------:R-:W-:Y:S01]  /*171b0*/  ISETP.GE.OR P0, PT, R79, R210, !P4 ;  /* 0x000000d24f00720c */ /* 0x000fe20006706670 */
[----:B------:R-:W2:Y:S01]  /*171c0*/  I2F R0, R0 ;  /* 0x0000000000007306 */ /* 0x000ea20000201400 */
[----:B------:R-:W-:Y:S02]  /*171d0*/  FSEL R222, R37, -INF , !P1 ;  /* 0xff80000025de7808 */ /* 0x000fe40004800000 */
[----:B------:R-:W-:Y:S02]  /*171e0*/  ISETP.GE.AND P1, PT, R72, R206, PT ;  /* 0x000000ce4800720c */ /* 0x000fe40003f26270 */
[----:B------:R-:W-:Y:S02]  /*171f0*/  FSEL R160, R32, -INF , !P0 ;  /* 0xff80000020a07808 */ /* 0x000fe40004000000 */
[----:B------:R-:W-:Y:S02]  /*17200*/  ISETP.GE.OR P0, PT, R77, R210, !P5 ;  /* 0x000000d24d00720c */ /* 0x000fe40006f06670 */
[----:B------:R-:W-:Y:S01]  /*17210*/  ISETP.GE.AND P4, PT, R70, R206, PT ;  /* 0x000000ce4600720c */ /* 0x000fe20003f86270 */
[----:B------:R3:W4:Y:S01]  /*17220*/  I2F R150, R4 ;  /* 0x0000000400967306 */ /* 0x0007220000201400 */
[C---:B------:R-:W-:Y:S02]  /*17230*/  ISETP.GE.AND P5, PT, R148.reuse, R203, PT ;  /* 0x000000cb9400720c */ /* 0x040fe40003fa6270 */
[----:B------:R-:W-:Y:S01]  /*17240*/  ISETP.GE.AND P3, PT, R148, R202, PT ;  /* 0x000000ca9400720c */ /* 0x000fe20003f66270 */
[----:B-1----:R-:W-:Y:S01]  /*17250*/  FFMA.FTZ R51, R149, -UR27, R51 ;  /* 0x8000001b95337c23 */ /* 0x002fe20008010033 */
[-C--:B------:R-:W-:Y:S02]  /*17260*/  ISETP.GE.OR P1, PT, R72, R210.reuse, !P1 ;  /* 0x000000d24800720c */ /* 0x080fe40004f26670 */
[----:B------:R-:W-:Y:S02]  /*17270*/  ISETP.GE.OR P3, PT, R148, R207, !P3 ;  /* 0x000000cf9400720c */ /* 0x000fe40005f66670 */
[----:B------:R-:W-:Y:S02]  /*17280*/  FSEL R214, R49, -INF , !P1 ;  /* 0xff80000031d67808 */ /* 0x000fe40004800000 */
[----:B------:R-:W-:Y:S02]  /*17290*/  ISETP.GE.OR P1, PT, R70, R210, !P4 ;  /* 0x000000d24600720c */ /* 0x000fe40006726670 */
[----:B------:R-:W-:Y:S01]  /*172a0*/  ISETP.GE.OR P4, PT, R148, R208, !P5 ;  /* 0x000000d09400720c */ /* 0x000fe20006f86670 */
[----:B--2---:R-:W-:Y:S01]  /*172b0*/  FFMA.FTZ R54, R0, -UR27, R54 ;  /* 0x8000001b00367c23 */ /* 0x004fe20008010036 */
[----:B------:R-:W-:Y:S01]  /*172c0*/  FSEL R221, R36, -INF , !P0 ;  /* 0xff80000024dd7808 */ /* 0x000fe20004000000 */
[--C-:B------:R-:W-:Y:S01]  /*172d0*/  IMAD.IADD R0, R201, 0x1, -R148.reuse ;  /* 0x00000001c9007824 */ /* 0x100fe200078e0a94 */
[----:B------:R-:W-:Y:S01]  /*172e0*/  ISETP.GE.OR P0, PT, R73, R210, !P2 ;  /* 0x000000d24900720c */ /* 0x000fe20005706670 */
[----:B------:R-:W-:Y:S01]  /*172f0*/  IMAD.IADD R148, R205, 0x1, -R148 ;  /* 0x00000001cd947824 */ /* 0x000fe200078e0a94 */
[----:B------:R-:W-:Y:S02]  /*17300*/  ISETP.GE.AND P2, PT, R71, R206, PT ;  /* 0x000000ce4700720c */ /* 0x000fe40003f46270 */
[----:B------:R-:W-:Y:S02]  /*17310*/  IABS R0, R0 ;  /* 0x0000000000007213 */ /* 0x000fe40000000000 */
[----:B------:R-:W-:Y:S01]  /*17320*/  FSEL R183, R48, -INF , !P0 ;  /* 0xff80000030b77808 */ /* 0x000fe20004000000 */
[----:B---3--:R-:W-:Y:S01]  /*17330*/  IMAD.IADD R4, R199, 0x1, -R69 ;  /* 0x00000001c7047824 */ /* 0x008fe200078e0a45 */
[----:B------:R-:W-:Y:S01]  /*17340*/  FSEL R48, R7, -INF , !P6 ;  /* 0xff80000007307808 */ /* 0x000fe20007000000 */
[----:B------:R1:W2:Y:S01]  /*17350*/  I2F R149, R0 ;  /* 0x0000000000957306 */ /* 0x0002a20000201400 */
[----:B------:R-:W-:Y:S01]  /*17360*/  ISETP.GE.OR P0, PT, R71, R210, !P2 ;  /* 0x000000d24700720c */ /* 0x000fe20005706670 */
[----:B----4-:R-:W-:Y:S01]  /*17370*/  FFMA.FTZ R55, R150, -UR27, R55 ;  /* 0x8000001b96377c23 */ /* 0x010fe20008010037 */
[----:B------:R-:W-:Y:S02]  /*17380*/  IABS R4, R4 ;  /* 0x0000000400047213 */ /* 0x000fe40000000000 */
[----:B------:R-:W-:Y:S02]  /*17390*/  FSEL R248, R52, -INF , !P0 ;  /* 0xff80000034f87808 */ /* 0x000fe40004000000 */
[CC--:B------:R-:W-:Y:S02]  /*173a0*/  ISETP.GE.AND P0, PT, R2.reuse, R206.reuse, PT ;  /* 0x000000ce0200720c */ /* 0x0c0fe40003f06270 */
[----:B------:R-:W-:Y:S01]  /*173b0*/  ISETP.GE.AND P2, PT, R69, R206, PT ;  /* 0x000000ce4500720c */ /* 0x000fe20003f46270 */
[----:B------:R3:W4:Y:S01]  /*173c0*/  I2F R16, R4 ;  /* 0x0000000400107306 */ /* 0x0007220000201400 */
[----:B------:R-:W-:Y:S02]  /*173d0*/  ISETP.GE.OR P0, PT, R2, R210, !P0 ;  /* 0x000000d20200720c */ /* 0x000fe40004706670 */
[----:B------:R-:W-:Y:S02]  /*173e0*/  FSEL R249, R53, -INF , !P1 ;  /* 0xff80000035f97808 */ /* 0x000fe40004800000 */
[----:B------:R-:W-:Y:S02]  /*173f0*/  ISETP.GE.AND P5, PT, R147, R204, PT ;  /* 0x000000cc9300720c */ /* 0x000fe40003fa6270 */
[----:B------:R-:W-:Y:S02]  /*17400*/  ISETP.GE.OR P1, PT, R69, R210, !P2 ;  /* 0x000000d24500720c */ /* 0x000fe40005726670 */
[----:B------:R-:W-:Y:S02]  /*17410*/  ISETP.GE.AND P2, PT, R147, R203, PT ;  /* 0x000000cb9300720c */ /* 0x000fe40003f46270 */
[----:B------:R-:W-:Y:S02]  /*17420*/  FSEL R245, R65, -INF , !P0 ;  /* 0xff80000041f57808 */ /* 0x000fe40004000000 */
[----:B------:R-:W-:Y:S01]  /*17430*/  ISETP.GE.AND P0, PT, R147, R202, PT ;  /* 0x000000ca9300720c */ /* 0x000fe20003f06270 */
[----:B-1----:R-:W-:Y:S01]  /*17440*/  IMAD.IADD R0, R201, 0x1, -R147 ;  /* 0x00000001c9007824 */ /* 0x002fe200078e0a93 */
[----:B------:R-:W-:Y:S01]  /*17450*/  FSEL R244, R64, -INF , !P1 ;  /* 0xff80000040f47808 */ /* 0x000fe20004800000 */
[----:B--2---:R-:W-:Y:S01]  /*17460*/  FFMA.FTZ R9, R149, -UR27, R9 ;  /* 0x8000001b95097c23 */ /* 0x004fe20008010009 */
[----:B------:R-:W-:Y:S02]  /*17470*/  ISETP.GE.OR P1, PT, R147, R209, !P5 ;  /* 0x000000d19300720c */ /* 0x000fe40006f26670 */
[----:B------:R-:W-:Y:S02]  /*17480*/  IABS R0, R0 ;  /* 0x0000000000007213 */ /* 0x000fe40000000000 */
[----:B------:R-:W-:Y:S02]  /*17490*/  FSEL R37, R18, -INF , !P1 ;  /* 0xff80000012257808 */ /* 0x000fe40004800000 */
[----:B------:R1:W2:Y:S01]  /*174a0*/  I2F R17, R0 ;  /* 0x0000000000117306 */ /* 0x0002a20000201400 */
[----:B---3--:R-:W-:Y:S01]  /*174b0*/  IMAD.IADD R4, R199, 0x1, -R2 ;  /* 0x00000001c7047824 */ /* 0x008fe200078e0a02 */
[C---:B------:R-:W-:Y:S01]  /*174c0*/  ISETP.GE.OR P6, PT, R147.reuse, R207, !P0 ;  /* 0x000000cf9300720c */ /* 0x040fe200047c6670 */
[----:B----4-:R-:W-:Y:S01]  /*174d0*/  FFMA.FTZ R66, R16, -UR27, R66 ;  /* 0x8000001b10427c23 */ /* 0x010fe20008010042 */
[----:B------:R-:W-:Y:S01]  /*174e0*/  ISETP.GE.OR P5, PT, R147, R208, !P2 ;  /* 0x000000d09300720c */ /* 0x000fe200057a6670 */
[----:B------:R-:W-:Y:S01]  /*174f0*/  IMAD.IADD R147, R205, 0x1, -R147 ;  /* 0x00000001cd937824 */ /* 0x000fe200078e0a93 */
[----:B------:R-:W-:Y:S02]  /*17500*/  IABS R4, R4 ;  /* 0x0000000400047213 */ /* 0x000fe40000000000 */
[-C--:B------:R-:W-:Y:S02]  /*17510*/  ISETP.GE.AND P0, PT, R145, R204.reuse, PT ;  /* 0x000000cc9100720c */ /* 0x080fe40003f06270 */
[----:B------:R-:W3:Y:S01]  /*17520*/  I2F R20, R4 ;  /* 0x0000000400147306 */ /* 0x000ee20000201400 */
[----:B------:R-:W-:Y:S02]  /*17530*/  FSEL R33, R9, -INF , !P4 ;  /* 0xff80000009217808 */ /* 0x000fe40006000000 */
[-C--:B------:R-:W-:Y:S04]  /*17540*/  ISETP.GE.OR P0, PT, R145, R209.reuse, !P0 ;  /* 0x000000d19100720c */ /* 0x080fe80004706670 */
[----:B------:R-:W-:Y:S02]  /*17550*/  FSEL R163, R22, -INF , !P0 ;  /* 0xff80000016a37808 */ /* 0x000fe40004000000 */
[C---:B------:R-:W-:Y:S04]  /*17560*/  ISETP.GE.AND P0, PT, R79.reuse, R204, PT ;  /* 0x000000cc4f00720c */ /* 0x040fe80003f06270 */
[-C--:B------:R-:W-:Y:S01]  /*17570*/  ISETP.GE.OR P0, PT, R79, R209.reuse, !P0 ;  /* 0x000000d14f00720c */ /* 0x080fe20004706670 */
[----:B-1----:R-:W-:Y:S02]  /*17580*/  IMAD.IADD R0, R201, 0x1, -R146 ;  /* 0x00000001c9007824 */ /* 0x002fe400078e0a92 */
[----:B--2---:R-:W-:Y:S01]  /*17590*/  FFMA.FTZ R12, R17, -UR27, R12 ;  /* 0x8000001b110c7c23 */ /* 0x004fe2000801000c */
[----:B------:R-:W-:Y:S02]  /*175a0*/  FSEL R52, R34, -INF , !P0 ;  /* 0xff80000022347808 */ /* 0x000fe40004000000 */
[----:B------:R-:W-:Y:S02]  /*175b0*/  IABS R0, R0 ;  /* 0x0000000000007213 */ /* 0x000fe40000000000 */
[----:B------:R-:W-:Y:S02]  /*175c0*/  FSEL R34, R12, -INF , !P5 ;  /* 0xff8000000c227808 */ /* 0x000fe40006800000 */
[----:B------:R1:W2:Y:S01]  /*175d0*/  I2F R10, R0 ;  /* 0x00000000000a7306 */ /* 0x0002a20000201400 */
[----:B---3--:R-:W-:Y:S01]  /*175e0*/  FFMA.FTZ R67, R20, -UR27, R67 ;  /* 0x8000001b14437c23 */ /* 0x008fe20008010043 */
[CC--:B------:R-:W-:Y:S04]  /*175f0*/  ISETP.GE.AND P0, PT, R77.reuse, R204.reuse, PT ;  /* 0x000000cc4d00720c */ /* 0x0c0fe80003f06270 */
[-C--:B------:R-:W-:Y:S04]  /*17600*/  ISETP.GE.OR P0, PT, R77, R209.reuse, !P0 ;  /* 0x000000d14d00720c */ /* 0x080fe80004706670 */
[----:B------:R-:W-:Y:S02]  /*17610*/  FSEL R217, R38, -INF , !P0 ;  /* 0xff80000026d97808 */ /* 0x000fe40004000000 */
[CC--:B------:R-:W-:Y:S04]  /*17620*/  ISETP.GE.AND P0, PT, R73.reuse, R204.reuse, PT ;  /* 0x000000cc4900720c */ /* 0x0c0fe80003f06270 */
[-C--:B------:R-:W-:Y:S04]  /*17630*/  ISETP.GE.OR P0, PT, R73, R209.reuse, !P0 ;  /* 0x000000d14900720c */ /* 0x080fe80004706670 */
[----:B------:R-:W-:Y:S02]  /*17640*/  FSEL R178, R50, -INF , !P0 ;  /* 0xff80000032b27808 */ /* 0x000fe40004000000 */
[----:B------:R-:W-:Y:S01]  /*17650*/  ISETP.GE.AND P0, PT, R71, R204, PT ;  /* 0x000000cc4700720c */ /* 0x000fe20003f06270 */
[----:B-1----:R-:W-:Y:S02]  /*17660*/  IMAD.IADD R0, R201, 0x1, -R145 ;  /* 0x00000001c9007824 */ /* 0x002fe400078e0a91 */
[----:B--2---:R-:W-:Y:S01]  /*17670*/  FFMA.FTZ R13, R10, -UR27, R13 ;  /* 0x8000001b0a0d7c23 */ /* 0x004fe2000801000d */
[----:B------:R-:W-:Y:S02]  /*17680*/  ISETP.GE.OR P0, PT, R71, R209, !P0 ;  /* 0x000000d14700720c */ /* 0x000fe40004706670 */
[----:B------:R-:W-:Y:S02]  /*17690*/  IABS R0, R0 ;  /* 0x0000000000007213 */ /* 0x000fe40000000000 */
[----:B------:R-:W-:Y:S02]  /*176a0*/  FSEL R247, R54, -INF , !P0 ;  /* 0xff80000036f77808 */ /* 0x000fe40004000000 */
[C---:B------:R-:W-:Y:S01]  /*176b0*/  ISETP.GE.AND P0, PT, R146.reuse, R202, PT ;  /* 0x000000ca9200720c */ /* 0x040fe20003f06270 */
[----:B------:R-:W-:Y:S01]  /*176c0*/  IMAD.MOV.U32 R4, RZ, RZ, R0 ;  /* 0x000000ffff047224 */ /* 0x000fe200078e0000 */
[----:B------:R-:W-:Y:S02]  /*176d0*/  IABS R0, R5 ;  /* 0x0000000500007213 */ /* 0x000fe40000000000 */
[----:B------:R-:W-:Y:S01]  /*176e0*/  P2R R5, PR, RZ, 0x8 ;  /* 0x00000008ff057803 */ /* 0x000fe20000000000 */
[----:B------:R-:W1:Y:S01]  /*176f0*/  I2F R8, R4 ;  /* 0x0000000400087306 */ /* 0x000e620000201400 */
[CC--:B------:R-:W-:Y:S04]  /*17700*/  ISETP.GE.AND P3, PT, R146.reuse, R204.reuse, PT ;  /* 0x000000cc9200720c */ /* 0x0c0fe80003f66270 */
[C---:B------:R-:W-:Y:S02]  /*17710*/  ISETP.GE.OR P1, PT, R146.reuse, R209, !P3 ;  /* 0x000000d19200720c */ /* 0x040fe40005f26670 */
[----:B------:R-:W-:Y:S02]  /*17720*/  ISETP.GE.OR P3, PT, R146, R207, !P0 ;  /* 0x000000cf9200720c */ /* 0x000fe40004766670 */
[----:B------:R-:W-:Y:S01]  /*17730*/  FSEL R36, R19, -INF , !P1 ;  /* 0xff80000013247808 */ /* 0x000fe20004800000 */
[----:B------:R2:W3:Y:S01]  /*17740*/  I2F R6, R0 ;  /* 0x0000000000067306 */ /* 0x0004e20000201400 */
[-C--:B------:R-:W-:Y:S02]  /*17750*/  ISETP.GE.AND P1, PT, R144, R204.reuse, PT ;  /* 0x000000cc9000720c */ /* 0x080fe40003f26270 */
[-C--:B------:R-:W-:Y:S02]  /*17760*/  ISETP.GE.AND P0, PT, R70, R204.reuse, PT ;  /* 0x000000cc4600720c */ /* 0x080fe40003f06270 */
[-C--:B------:R-:W-:Y:S02]  /*17770*/  ISETP.GE.OR P1, PT, R144, R209.reuse, !P1 ;  /* 0x000000d19000720c */ /* 0x080fe40004f26670 */
[-C--:B------:R-:W-:Y:S02]  /*17780*/  ISETP.GE.OR P0, PT, R70, R209.reuse, !P0 ;  /* 0x000000d14600720c */ /* 0x080fe40004706670 */
[----:B------:R-:W-:Y:S02]  /*17790*/  FSEL R164, R23, -INF , !P1 ;  /* 0xff80000017a47808 */ /* 0x000fe40004800000 */
[----:B------:R-:W-:Y:S02]  /*177a0*/  ISETP.GE.AND P1, PT, R78, R204, PT ;  /* 0x000000cc4e00720c */ /* 0x000fe40003f26270 */
[----:B------:R-:W-:Y:S01]  /*177b0*/  FSEL R246, R55, -INF , !P0 ;  /* 0xff80000037f67808 */ /* 0x000fe20004000000 */
[----:B-1----:R-:W-:Y:S01]  /*177c0*/  FFMA.FTZ R24, R8, -UR27, R24 ;  /* 0x8000001b08187c23 */ /* 0x002fe20008010018 */
[----:B------:R-:W-:Y:S01]  /*177d0*/  IABS R4, R148 ;  /* 0x0000009400047213 */ /* 0x000fe20000000000 */
[----:B------:R-:W4:Y:S01]  /*177e0*/  LDL.64 R54, [R1+0x20] ;  /* 0x0000200001367983 */ /* 0x000f220000100a00 */
[-C--:B------:R-:W-:Y:S02]  /*177f0*/  ISETP.GE.OR P1, PT, R78, R209.reuse, !P1 ;  /* 0x000000d14e00720c */ /* 0x080fe40004f26670 */
[----:B------:R-:W1:Y:S01]  /*17800*/  I2F R49, R4 ;  /* 0x0000000400317306 */ /* 0x000e620000201400 */
[-C--:B------:R-:W-:Y:S02]  /*17810*/  ISETP.GE.AND P0, PT, R69, R204.reuse, PT ;  /* 0x000000cc4500720c */ /* 0x080fe40003f06270 */
[----:B------:R-:W-:Y:S01]  /*17820*/  FSEL R158, R35, -INF , !P1 ;  /* 0xff800000239e7808 */ /* 0x000fe20004800000 */
[----:B--2---:R-:W-:Y:S01]  /*17830*/  IMAD.IADD R0, R201, 0x1, -R79 ;  /* 0x00000001c9007824 */ /* 0x004fe200078e0a4f */
[----:B------:R-:W-:Y:S01]  /*17840*/  ISETP.GE.AND P1, PT, R76, R204, PT ;  /* 0x000000cc4c00720c */ /* 0x000fe20003f26270 */
[----:B---3--:R-:W-:Y:S01]  /*17850*/  FFMA.FTZ R25, R6, -UR27, R25 ;  /* 0x8000001b06197c23 */ /* 0x008fe20008010019 */
[-C--:B------:R-:W-:Y:S02]  /*17860*/  ISETP.GE.OR P0, PT, R69, R209.reuse, !P0 ;  /* 0x000000d14500720c */ /* 0x080fe40004706670 */
[----:B------:R-:W-:Y:S02]  /*17870*/  IABS R0, R0 ;  /* 0x0000000000007213 */ /* 0x000fe40000000000 */
[-C--:B------:R-:W-:Y:S02]  /*17880*/  ISETP.GE.OR P1, PT, R76, R209.reuse, !P1 ;  /* 0x000000d14c00720c */ /* 0x080fe40004f26670 */
[----:B------:R2:W3:Y:S01]  /*17890*/  I2F R7, R0 ;  /* 0x0000000000077306 */ /* 0x0004e20000201400 */
[----:B------:R-:W-:Y:S02]  /*178a0*/  FSEL R243, R66, -INF , !P0 ;  /* 0xff80000042f37808 */ /* 0x000fe40004000000 */
[----:B------:R-:W-:Y:S02]  /*178b0*/  FSEL R219, R39, -INF , !P1 ;  /* 0xff80000027db7808 */ /* 0x000fe40004800000 */
[C---:B------:R-:W-:Y:S01]  /*178c0*/  ISETP.GE.AND P1, PT, R72.reuse, R204, PT ;  /* 0x000000cc4800720c */ /* 0x040fe20003f26270 */
[----:B------:R-:W5:Y:S01]  /*178d0*/  LDL.64 R38, [R1+0x8] ;  /* 0x0000080001267983 */ /* 0x000f620000100a00 */
[----:B------:R-:W-:Y:S02]  /*178e0*/  ISETP.GE.AND P0, PT, R145, R202, PT ;  /* 0x000000ca9100720c */ /* 0x000fe40003f06270 */
[----:B------:R-:W-:Y:S01]  /*178f0*/  ISETP.GE.OR P1, PT, R72, R209, !P1 ;  /* 0x000000d14800720c */ /* 0x000fe20004f26670 */
[----:B-1----:R-:W-:Y:S01]  /*17900*/  FFMA.FTZ R11, R49, -UR27, R11 ;  /* 0x8000001b310b7c23 */ /* 0x002fe2000801000b */
[----:B------:R-:W-:Y:S02]  /*17910*/  IABS R4, R147 ;  /* 0x0000009300047213 */ /* 0x000fe40000000000 */
[----:B------:R-:W-:Y:S02]  /*17920*/  FSEL R212, R51, -INF , !P1 ;  /* 0xff80000033d47808 */ /* 0x000fe40004800000 */
[----:B------:R1:W1:Y:S01]  /*17930*/  I2F R53, R4 ;  /* 0x0000000400357306 */ /* 0x0002620000201400 */
[C---:B------:R-:W-:Y:S02]  /*17940*/  ISETP.GE.AND P1, PT, R146.reuse, R203, PT ;  /* 0x000000cb9200720c */ /* 0x040fe40003f26270 */
[----:B------:R-:W-:Y:S02]  /*17950*/  ISETP.GE.OR P4, PT, R145, R207, !P0 ;  /* 0x000000cf9100720c */ /* 0x000fe40004786670 */
[----:B------:R-:W-:Y:S02]  /*17960*/  ISETP.GE.OR P2, PT, R146, R208, !P1 ;  /* 0x000000d09200720c */ /* 0x000fe40004f46670 */
[C---:B------:R-:W-:Y:S01]  /*17970*/  ISETP.GE.AND P0, PT, R2.reuse, R204, PT ;  /* 0x000000cc0200720c */ /* 0x040fe20003f06270 */
[----:B--2---:R-:W-:Y:S01]  /*17980*/  IMAD.IADD R0, R201, 0x1, -R78 ;  /* 0x00000001c9007824 */ /* 0x004fe200078e0a4e */
[----:B------:R-:W-:Y:S01]  /*17990*/  FSEL R35, R13, -INF , !P2 ;  /* 0xff8000000d237808 */ /* 0x000fe20005000000 */
[----:B---3--:R-:W-:Y:S01]  /*179a0*/  FFMA.FTZ R28, R7, -UR27, R28 ;  /* 0x8000001b071c7c23 */ /* 0x008fe2000801001c */
[----:B------:R-:W-:Y:S01]  /*179b0*/  ISETP.NE.AND P2, PT, R5, RZ, PT ;  /* 0x000000ff0500720c */ /* 0x000fe20003f45270 */
[----:B------:R-:W-:Y:S01]  /*179c0*/  IMAD.IADD R5, R201, 0x1, -R71 ;  /* 0x00000001c9057824 */ /* 0x000fe200078e0a47 */
[----:B------:R-:W-:Y:S02]  /*179d0*/  IABS R0, R0 ;  /* 0x0000000000007213 */ /* 0x000fe40000000000 */
[----:B------:R-:W-:Y:S02]  /*179e0*/  FSEL R20, R11, -INF , !P2 ;  /* 0xff8000000b147808 */ /* 0x000fe40005000000 */
[----:B------:R2:W3:Y:S01]  /*179f0*/  I2F R32, R0 ;  /* 0x0000000000207306 */ /* 0x0004e20000201400 */
[----:B------:R-:W-:Y:S02]  /*17a00*/  IABS R5, R5 ;  /* 0x0000000500057213 */ /* 0x000fe40000000000 */
[----:B------:R-:W-:Y:S02]  /*17a10*/  ISETP.GE.OR P0, PT, R2, R209, !P0 ;  /* 0x000000d10200720c */ /* 0x000fe40004706670 */
[-C--:B------:R-:W-:Y:S01]  /*17a20*/  ISETP.GE.AND P1, PT, R145, R203.reuse, PT ;  /* 0x000000cb9100720c */ /* 0x080fe20003f26270 */
[----:B-1----:R-:W-:Y:S01]  /*17a30*/  IMAD.IADD R4, R205, 0x1, -R146 ;  /* 0x00000001cd047824 */ /* 0x002fe200078e0a92 */
[----:B------:R-:W-:Y:S01]  /*17a40*/  FSEL R242, R67, -INF , !P0 ;  /* 0xff80000043f27808 */ /* 0x000fe20004000000 */
[----:B------:R-:W-:Y:S01]  /*17a50*/  FFMA.FTZ R14, R53, -UR27, R14 ;  /* 0x8000001b350e7c23 */ /* 0x000fe2000801000e */
[CC--:B------:R-:W-:Y:S02]  /*17a60*/  ISETP.GE.AND P0, PT, R144.reuse, R203.reuse, PT ;  /* 0x000000cb9000720c */ /* 0x0c0fe40003f06270 */
[-C--:B------:R-:W-:Y:S02]  /*17a70*/  ISETP.GE.OR P1, PT, R145, R208.reuse, !P1 ;  /* 0x000000d09100720c */ /* 0x080fe40004f26670 */
[----:B------:R-:W-:Y:S02]  /*17a80*/  ISETP.GE.OR P0, PT, R144, R208, !P0 ;  /* 0x000000d09000720c */ /* 0x000fe40004706670 */
[----:B------:R-:W-:Y:S02]  /*17a90*/  FSEL R165, R24, -INF , !P1 ;  /* 0xff80000018a57808 */ /* 0x000fe40004800000 */
[----:B------:R-:W-:Y:S02]  /*17aa0*/  FSEL R167, R25, -INF , !P0 ;  /* 0xff80000019a77808 */ /* 0x000fe40004000000 */
[----:B------:R-:W4:Y:S01]  /*17ab0*/  LDL.64 R24, [R1+0x18] ;  /* 0x0000180001187983 */ /* 0x000f220000100a00 */
[----:B------:R-:W-:Y:S02]  /*17ac0*/  ISETP.GE.AND P0, PT, R79, R203, PT ;  /* 0x000000cb4f00720c */ /* 0x000fe40003f06270 */
[----:B------:R-:W-:Y:S02]  /*17ad0*/  ISETP.GE.AND P1, PT, R144, R202, PT ;  /* 0x000000ca9000720c */ /* 0x000fe40003f26270 */
[----:B--2---:R-:W-:Y:S01]  /*17ae0*/  IABS R0, R4 ;  /* 0x0000000400007213 */ /* 0x004fe20000000000 */
[----:B------:R-:W-:Y:S01]  /*17af0*/  IMAD.IADD R4, R201, 0x1, -R77 ;  /* 0x00000001c9047824 */ /* 0x000fe200078e0a4d */
[C---:B------:R-:W-:Y:S01]  /*17b00*/  ISETP.GE.OR P0, PT, R79.reuse, R208, !P0 ;  /* 0x000000d04f00720c */ /* 0x040fe20004706670 */
[----:B---3--:R-:W-:Y:S01]  /*17b10*/  FFMA.FTZ R29, R32, -UR27, R29 ;  /* 0x8000001b201d7c23 */ /* 0x008fe2000801001d */
[----:B------:R-:W1:Y:S01]  /*17b20*/  I2F R23, R0 ;  /* 0x0000000000177306 */ /* 0x000e620000201400 */
[----:B------:R-:W-:Y:S02]  /*17b30*/  ISETP.GE.OR P5, PT, R144, R207, !P1 ;  /* 0x000000cf9000720c */ /* 0x000fe40004fa6670 */
[C---:B------:R-:W-:Y:S02]  /*17b40*/  ISETP.GE.AND P1, PT, R79.reuse, R202, PT ;  /* 0x000000ca4f00720c */ /* 0x040fe40003f26270 */
[----:B------:R-:W-:Y:S02]  /*17b50*/  FSEL R28, R28, -INF , !P0 ;  /* 0xff8000001c1c7808 */ /* 0x000fe40004000000 */
[C---:B------:R-:W-:Y:S02]  /*17b60*/  ISETP.GE.AND P0, PT, R78.reuse, R203, PT ;  /* 0x000000cb4e00720c */ /* 0x040fe40003f06270 */
[----:B------:R-:W-:Y:S02]  /*17b70*/  ISETP.GE.OR P1, PT, R79, R207, !P1 ;  /* 0x000000cf4f00720c */ /* 0x000fe40004f26670 */
[C---:B------:R-:W-:Y:S02]  /*17b80*/  ISETP.GE.OR P0, PT, R78.reuse, R208, !P0 ;  /* 0x000000d04e00720c */ /* 0x040fe40004706670 */
[----:B------:R-:W-:Y:S02]  /*17b90*/  P2R R6, PR, RZ, 0x2 ;  /* 0x00000002ff067803 */ /* 0x000fe40000000000 */
[----:B------:R-:W-:Y:S02]  /*17ba0*/  ISETP.GE.AND P1, PT, R78, R202, PT ;  /* 0x000000ca4e00720c */ /* 0x000fe40003f26270 */
[----:B------:R-:W-:Y:S02]  /*17bb0*/  FSEL R51, R29, -INF , !P0 ;  /* 0xff8000001d337808 */ /* 0x000fe40004000000 */
[----:B------:R-:W-:Y:S02]  /*17bc0*/  ISETP.GE.AND P0, PT, R77, R203, PT ;  /* 0x000000cb4d00720c */ /* 0x000fe40003f06270 */
[----:B------:R-:W-:Y:S02]  /*17bd0*/  FSEL R14, R14, -INF , !P6 ;  /* 0xff8000000e0e7808 */ /* 0x000fe40007000000 */
[----:B------:R-:W-:Y:S01]  /*17be0*/  ISETP.GE.OR P6, PT, R78, R207, !P1 ;  /* 0x000000cf4e00720c */ /* 0x000fe20004fc6670 */
[----:B-1----:R-:W-:Y:S01]  /*17bf0*/  FFMA.FTZ R15, R23, -UR27, R15 ;  /* 0x8000001b170f7c23 */ /* 0x002fe2000801000f */
[----:B------:R-:W-:Y:S01]  /*17c00*/  IABS R0, R4 ;  /* 0x0000000400007213 */ /* 0x000fe20000000000 */
[----:B------:R-:W-:Y:S01]  /*17c10*/  IMAD.IADD R4, R205, 0x1, -R145 ;  /* 0x00000001cd047824 */ /* 0x000fe200078e0a91 */
[----:B------:R-:W-:Y:S02]  /*17c20*/  ISETP.GE.OR P1, PT, R77, R208, !P0 ;  /* 0x000000d04d00720c */ /* 0x000fe40004726670 */
[----:B------:R1:W2:Y:S01]  /*17c30*/  I2F R22, R0 ;  /* 0x0000000000167306 */ /* 0x0002a20000201400 */
[C---:B------:R-:W-:Y:S02]  /*17c40*/  ISETP.GE.AND P0, PT, R76.reuse, R203, PT ;  /* 0x000000cb4c00720c */ /* 0x040fe40003f06270 */
[C---:B------:R-:W-:Y:S02]  /*17c50*/  ISETP.GE.AND P2, PT, R76.reuse, R202, PT ;  /* 0x000000ca4c00720c */ /* 0x040fe40003f46270 */
[C---:B------:R-:W-:Y:S02]  /*17c60*/  ISETP.GE.OR P0, PT, R76.reuse, R208, !P0 ;  /* 0x000000d04c00720c */ /* 0x040fe40004706670 */
[----:B------:R-:W-:Y:S02]  /*17c70*/  FSEL R15, R15, -INF , !P3 ;  /* 0xff8000000f0f7808 */ /* 0x000fe40005800000 */
[C---:B------:R-:W-:Y:S02]  /*17c80*/  ISETP.GE.AND P3, PT, R77.reuse, R202, PT ;  /* 0x000000ca4d00720c */ /* 0x040fe40003f66270 */
[-C--:B------:R-:W-:Y:S02]  /*17c90*/  ISETP.GE.OR P2, PT, R76, R207.reuse, !P2 ;  /* 0x000000cf4c00720c */ /* 0x080fe40005746670 */
[-C--:B------:R-:W-:Y:S02]  /*17ca0*/  ISETP.GE.OR P3, PT, R77, R207.reuse, !P3 ;  /* 0x000000cf4d00720c */ /* 0x080fe40005f66670 */
[----:B-1----:R-:W-:Y:S01]  /*17cb0*/  IABS R0, R4 ;  /* 0x0000000400007213 */ /* 0x002fe20000000000 */
[----:B--2---:R-:W-:Y:S02]  /*17cc0*/  FFMA.FTZ R40, R22, -UR27, R40 ;  /* 0x8000001b16287c23 */ /* 0x004fe40008010028 */
[----:B------:R-:W-:Y:S01]  /*17cd0*/  IMAD.IADD R4, R201, 0x1, -R76 ;  /* 0x00000001c9047824 */ /* 0x000fe200078e0a4c */
[----:B------:R1:W2:Y:S02]  /*17ce0*/  I2F R21, R0 ;  /* 0x0000000000157306 */ /* 0x0002a40000201400 */
[----:B------:R-:W-:Y:S02]  /*17cf0*/  FSEL R172, R40, -INF , !P1 ;  /* 0xff80000028ac7808 */ /* 0x000fe40004800000 */
[----:B------:R-:W-:Y:S02]  /*17d00*/  ISETP.GE.AND P1, PT, R73, R202, PT ;  /* 0x000000ca4900720c */ /* 0x000fe40003f26270 */
[----:B-1----:R-:W-:Y:S01]  /*17d10*/  IABS R0, R4 ;  /* 0x0000000400007213 */ /* 0x002fe20000000000 */
[----:B--2---:R-:W-:Y:S04]  /*17d20*/  FFMA.FTZ R26, R21, -UR27, R26 ;  /* 0x8000001b151a7c23 */ /* 0x004fe8000801001a */
[----:B------:R-:W-:Y:S01]  /*17d30*/  IMAD.MOV.U32 R4, RZ, RZ, R0 ;  /* 0x000000ffff047224 */ /* 0x000fe200078e0000 */
[----:B------:R-:W-:Y:S01]  /*17d40*/  FSEL R159, R26, -INF , !P4 ;  /* 0xff8000001a9f7808 */ /* 0x000fe20006000000 */
[----:B------:R-:W-:Y:S01]  /*17d50*/  IMAD.IADD R0, R205, 0x1, -R144 ;  /* 0x00000001cd007824 */ /* 0x000fe200078e0a90 */
[----:B------:R-:W-:Y:S01]  /*17d60*/  ISETP.GE.OR P4, PT, R73, R207, !P1 ;  /* 0x000000cf4900720c */ /* 0x000fe20004f86670 */
[----:B------:R1:W2:Y:S03]  /*17d70*/  I2F R19, R4 ;  /* 0x0000000400137306 */ /* 0x0002a60000201400 */
[----:B------:R-:W-:Y:S07]  /*17d80*/  IABS R0, R0 ;  /* 0x0000000000007213 */ /* 0x000fee0000000000 */
[----:B------:R-:W3:Y:S01]  /*17d90*/  I2F R17, R0 ;  /* 0x0000000000117306 */ /* 0x000ee20000201400 */
[----:B-1----:R-:W-:Y:S02]  /*17da0*/  IMAD.IADD R4, R201, 0x1, -R73 ;  /* 0x00000001c9047824 */ /* 0x002fe400078e0a49 */
[----:B--2---:R-:W-:Y:S05]  /*17db0*/  FFMA.FTZ R41, R19, -UR27, R41 ;  /* 0x8000001b13297c23 */ /* 0x004fea0008010029 */
[----:B------:R-:W-:Y:S02]  /*17dc0*/  FSEL R175, R41, -INF , !P0 ;  /* 0xff80000029af7808 */ /* 0x000fe40004000000 */
[-C--:B------:R-:W-:Y:S01]  /*17dd0*/  ISETP.GE.AND P0, PT, R73, R203.reuse, PT ;  /* 0x000000cb4900720c */ /* 0x080fe20003f06270 */
[----:B---3--:R-:W-:Y:S01]  /*17de0*/  FFMA.FTZ R27, R17, -UR27, R27 ;  /* 0x8000001b111b7c23 */ /* 0x008fe2000801001b */
[----:B------:R-:W-:Y:S01]  /*17df0*/  IABS R0, R4 ;  /* 0x0000000400007213 */ /* 0x000fe20000000000 */
[----:B------:R-:W-:Y:S01]  /*17e00*/  IMAD.IADD R4, R205, 0x1, -R79 ;  /* 0x00000001cd047824 */ /* 0x000fe200078e0a4f */
[----:B------:R-:W-:Y:S02]  /*17e10*/  ISETP.GE.OR P0, PT, R73, R208, !P0 ;  /* 0x000000d04900720c */ /* 0x000fe40004706670 */
[----:B------:R1:W2:Y:S01]  /*17e20*/  I2F R18, R0 ;  /* 0x0000000000127306 */ /* 0x0002a20000201400 */
[----:B------:R-:W-:Y:S02]  /*17e30*/  FSEL R162, R27, -INF , !P5 ;  /* 0xff8000001ba27808 */ /* 0x000fe40006800000 */
[----:B------:R-:W-:Y:S02]  /*17e40*/  IABS R4, R4 ;  /* 0x0000000400047213 */ /* 0x000fe40000000000 */
[----:B------:R-:W-:Y:S02]  /*17e50*/  ISETP.NE.AND P5, PT, R6, RZ, PT ;  /* 0x000000ff0600720c */ /* 0x000fe40003fa5270 */
[----:B------:R-:W-:Y:S02]  /*17e60*/  P2R R6, PR, RZ, 0x4 ;  /* 0x00000004ff067803 */ /* 0x000fe40000000000 */
[----:B------:R-:W-:Y:S01]  /*17e70*/  ISETP.GE.AND P2, PT, R72, R202, PT ;  /* 0x000000ca4800720c */ /* 0x000fe20003f46270 */
[----:B------:R3:W3:Y:S01]  /*17e80*/  I2F R16, R4 ;  /* 0x0000000400107306 */ /* 0x0006e20000201400 */
[----:B-1----:R-:W-:Y:S02]  /*17e90*/  IMAD.IADD R0, R201, 0x1, -R72 ;  /* 0x00000001c9007824 */ /* 0x002fe400078e0a48 */
[----:B--2---:R-:W-:Y:S03]  /*17ea0*/  FFMA.FTZ R44, R18, -UR27, R44 ;  /* 0x8000001b122c7c23 */ /* 0x004fe6000801002c */
[----:B------:R-:W-:Y:S02]  /*17eb0*/  IABS R0, R0 ;  /* 0x0000000000007213 */ /* 0x000fe40000000000 */
[----:B------:R-:W-:Y:S02]  /*17ec0*/  FSEL R182, R44, -INF , !P0 ;  /* 0xff8000002cb67808 */ /* 0x000fe40004000000 */
[----:B------:R1:W2:Y:S01]  /*17ed0*/  I2F R13, R0 ;  /* 0x00000000000d7306 */ /* 0x0002a20000201400 */
[----:B---3--:R-:W-:Y:S01]  /*17ee0*/  IMAD.IADD R4, R205, 0x1, -R78 ;  /* 0x00000001cd047824 */ /* 0x008fe200078e0a4e */
[-C--:B------:R-:W-:Y:S01]  /*17ef0*/  ISETP.GE.AND P0, PT, R72, R203.reuse, PT ;  /* 0x000000cb4800720c */ /* 0x080fe20003f06270 */
[----:B------:R-:W3:Y:S01]  /*17f00*/  LDL.64 R78, [R1] ;  /* 0x00000000014e7983 */ /* 0x000ee20000100a00 */
[----:B------:R-:W-:Y:S02]  /*17f10*/  FFMA.FTZ R30, R16, -UR27, R30 ;  /* 0x8000001b101e7c23 */ /* 0x000fe4000801001e */
[-C--:B------:R-:W-:Y:S02]  /*17f20*/  ISETP.GE.OR P1, PT, R72, R208.reuse, !P0 ;  /* 0x000000d04800720c */ /* 0x080fe40004726670 */
[C---:B------:R-:W-:Y:S02]  /*17f30*/  ISETP.GE.AND P0, PT, R71.reuse, R203, PT ;  /* 0x000000cb4700720c */ /* 0x040fe40003f06270 */
[----:B------:R-:W-:Y:S02]  /*17f40*/  FSEL R49, R30, -INF , !P5 ;  /* 0xff8000001e317808 */ /* 0x000fe40006800000 */
[----:B------:R-:W-:Y:S02]  /*17f50*/  ISETP.GE.OR P0, PT, R71, R208, !P0 ;  /* 0x000000d04700720c */ /* 0x000fe40004706670 */
[----:B-1----:R-:W-:Y:S01]  /*17f60*/  IABS R0, R4 ;  /* 0x0000000400007213 */ /* 0x002fe20000000000 */
[----:B--2---:R-:W-:Y:S01]  /*17f70*/  FFMA.FTZ R45, R13, -UR27, R45 ;  /* 0x8000001b0d2d7c23 */ /* 0x004fe2000801002d */
[----:B------:R-:W-:Y:S02]  /*17f80*/  FMNMX.FTZ R4, R154, R3, !PT ;  /* 0x000000039a047209 */ /* 0x000fe40007810000 */
[----:B------:R1:W2:Y:S02]  /*17f90*/  I2F R12, R0 ;  /* 0x00000000000c7306 */ /* 0x0002a40000201400 */
[----:B------:R-:W-:Y:S02]  /*17fa0*/  FMNMX.FTZ R4, R153, R4, !PT ;  /* 0x0000000499047209 */ /* 0x000fe40007810000 */
[----:B------:R-:W-:Y:S02]  /*17fb0*/  FSEL R213, R45, -INF , !P1 ;  /* 0xff8000002dd57808 */ /* 0x000fe40004800000 */
[----:B------:R-:W-:Y:S02]  /*17fc0*/  FMNMX.FTZ R4, R151, R4, !PT ;  /* 0x0000000497047209 */ /* 0x000fe40007810000 */
[----:B------:R-:W-:Y:S02]  /*17fd0*/  ISETP.GE.AND P1, PT, R70, R203, PT ;  /* 0x000000cb4600720c */ /* 0x000fe40003f26270 */
[----:B------:R-:W-:Y:S02]  /*17fe0*/  FMNMX.FTZ R4, R152, R4, !PT ;  /* 0x0000000498047209 */ /* 0x000fe40007810000 */
[----:B------:R-:W-:Y:S02]  /*17ff0*/  ISETP.GE.OR P1, PT, R70, R208, !P1 ;  /* 0x000000d04600720c */ /* 0x000fe40004f26670 */
[----:B------:R-:W-:Y:S04]  /*18000*/  FMNMX.FTZ R4, R166, R4, !PT ;  /* 0x00000004a6047209 */ /* 0x000fe80007810000 */
[----:B------:R-:W-:Y:S04]  /*18010*/  FMNMX.FTZ R4, R168, R4, !PT ;  /* 0x00000004a8047209 */ /* 0x000fe80007810000 */
[----:B------:R-:W-:Y:S01]  /*18020*/  FMNMX.FTZ R4, R160, R4, !PT ;  /* 0x00000004a0047209 */ /* 0x000fe20007810000 */
[----:B-1----:R-:W-:Y:S02]  /*18030*/  IMAD.MOV.U32 R0, RZ, RZ, R5 ;  /* 0x000000ffff007224 */ /* 0x002fe400078e0005 */
[----:B--2---:R-:W-:Y:S02]  /*18040*/  FFMA.FTZ R31, R12, -UR27, R31 ;  /* 0x8000001b0c1f7c23 */ /* 0x004fe4000801001f */
[----:B------:R1:W2:Y:S01]  /*18050*/  I2F R11, R0 ;  /* 0x00000000000b7306 */ /* 0x0002a20000201400 */
[----:B------:R-:W-:Y:S02]  /*18060*/  IMAD.IADD R5, R205, 0x1, -R77 ;  /* 0x00000001cd057824 */ /* 0x000fe400078e0a4d */
[----:B------:R-:W-:Y:S02]  /*18070*/  FSEL R50, R31, -INF , !P6 ;  /* 0xff8000001f327808 */ /* 0x000fe40007000000 */
[----:B------:R-:W-:Y:S01]  /*18080*/  ISETP.GE.OR P6, PT, R72, R207, !P2 ;  /* 0x000000cf4800720c */ /* 0x000fe200057c6670 */
[----:B------:R-:W-:Y:S01]  /*18090*/  IMAD.IADD R72, R205, 0x1, -R72 ;  /* 0x00000001cd487824 */ /* 0x000fe200078e0a48 */
[-C--:B------:R-:W-:Y:S02]  /*180a0*/  ISETP.GE.AND P2, PT, R70, R202.reuse, PT ;  /* 0x000000ca4600720c */ /* 0x080fe40003f46270 */
[----:B-1----:R-:W-:Y:S01]  /*180b0*/  IABS R0, R5 ;  /* 0x0000000500007213 */ /* 0x002fe20000000000 */
[----:B------:R-:W-:Y:S02]  /*180c0*/  IMAD.IADD R5, R201, 0x1, -R70 ;  /* 0x00000001c9057824 */ /* 0x000fe400078e0a46 */
[----:B--2---:R-:W-:Y:S01]  /*180d0*/  FFMA.FTZ R56, R11, -UR27, R56 ;  /* 0x8000001b0b387c23 */ /* 0x004fe20008010038 */
[----:B------:R1:W2:Y:S04]  /*180e0*/  I2F R10, R0 ;  /* 0x00000000000a7306 */ /* 0x0002a80000201400 */
[----:B------:R-:W-:Y:S02]  /*180f0*/  FSEL R232, R56, -INF , !P0 ;  /* 0xff80000038e87808 */ /* 0x000fe40004000000 */
[C---:B------:R-:W-:Y:S04]  /*18100*/  ISETP.GE.AND P0, PT, R71.reuse, R202, PT ;  /* 0x000000ca4700720c */ /* 0x040fe80003f06270 */
[----:B------:R-:W-:Y:S01]  /*18110*/  ISETP.GE.OR P5, PT, R71, R207, !P0 ;  /* 0x000000cf4700720c */ /* 0x000fe200047a6670 */
[----:B------:R-:W-:Y:S01]  /*18120*/  IMAD.IADD R71, R205, 0x1, -R71 ;  /* 0x00000001cd477824 */ /* 0x000fe200078e0a47 */
[C---:B------:R-:W-:Y:S04]  /*18130*/  ISETP.GE.AND P0, PT, R69.reuse, R203, PT ;  /* 0x000000cb4500720c */ /* 0x040fe80003f06270 */
[----:B------:R-:W-:Y:S02]  /*18140*/  ISETP.GE.OR P0, PT, R69, R208, !P0 ;  /* 0x000000d04500720c */ /* 0x000fe40004706670 */
[----:B-1----:R-:W-:Y:S01]  /*18150*/  IABS R0, R5 ;  /* 0x0000000500007213 */ /* 0x002fe20000000000 */
[----:B--2---:R-:W-:Y:S01]  /*18160*/  FFMA.FTZ R42, R10, -UR27, R42 ;  /* 0x8000001b0a2a7c23 */ /* 0x004fe2000801002a */
[----:B------:R-:W-:Y:S03]  /*18170*/  FMNMX.FTZ R5, R161, R4, !PT ;  /* 0x00000004a1057209 */ /* 0x000fe60007810000 */
[----:B------:R-:W-:Y:S01]  /*18180*/  IMAD.MOV.U32 R4, RZ, RZ, R0 ;  /* 0x000000ffff047224 */ /* 0x000fe200078e0000 */
[----:B------:R-:W-:Y:S01]  /*18190*/  FSEL R170, R42, -INF , !P3 ;  /* 0xff8000002aaa7808 */ /* 0x000fe20005800000 */
[----:B------:R-:W-:Y:S01]  /*181a0*/  IMAD.IADD R0, R205, 0x1, -R76 ;  /* 0x00000001cd007824 */ /* 0x000fe200078e0a4c */
[----:B------:R-:W-:Y:S01]  /*181b0*/  ISETP.NE.AND P3, PT, R6, RZ, PT ;  /* 0x000000ff0600720c */ /* 0x000fe20003f65270 */
[----:B------:R1:W2:Y:S01]  /*181c0*/  I2F R9, R4 ;  /* 0x0000000400097306 */ /* 0x0002a20000201400 */
[----:B------:R-:W-:Y:S02]  /*181d0*/  FMNMX.FTZ R5, R221, R5, !PT ;  /* 0x00000005dd057209 */ /* 0x000fe40007810000 */
[----:B------:R-:W-:Y:S07]  /*181e0*/  IABS R0, R0 ;  /* 0x0000000000007213 */ /* 0x000fee0000000000 */
[----:B------:R4:W4:Y:S01]  /*181f0*/  I2F R8, R0 ;  /* 0x0000000000087306 */ /* 0x0009220000201400 */
[----:B-1----:R-:W-:Y:S01]  /*18200*/  FMNMX.FTZ R4, R222, R5, !PT ;  /* 0x00000005de047209 */ /* 0x002fe20007810000 */
[----:B------:R-:W-:Y:S02]  /*18210*/  IMAD.IADD R5, R201, 0x1, -R69 ;  /* 0x00000001c9057824 */ /* 0x000fe400078e0a45 */
[----:B--2---:R-:W-:Y:S01]  /*18220*/  FFMA.FTZ R57, R9, -UR27, R57 ;  /* 0x8000001b09397c23 */ /* 0x004fe20008010039 */
[----:B------:R-:W-:Y:S04]  /*18230*/  FMNMX.FTZ R4, R183, R4, !PT ;  /* 0x00000004b7047209 */ /* 0x000fe80007810000 */
[----:B------:R-:W-:Y:S02]  /*18240*/  FMNMX.FTZ R4, R214, R4, !PT ;  /* 0x00000004d6047209 */ /* 0x000fe40007810000 */
[----:B----4-:R-:W-:Y:S01]  /*18250*/  IABS R0, R5 ;  /* 0x0000000500007213 */ /* 0x010fe20000000000 */
[----:B------:R-:W-:Y:S01]  /*18260*/  FFMA.FTZ R43, R8, -UR27, R43 ;  /* 0x8000001b082b7c23 */ /* 0x000fe2000801002b */
[----:B------:R-:W-:Y:S01]  /*18270*/  FSEL R230, R57, -INF , !P1 ;  /* 0xff80000039e67808 */ /* 0x000fe20004800000 */
[----:B------:R-:W-:Y:S01]  /*18280*/  IMAD.IADD R5, R205, 0x1, -R73 ;  /* 0x00000001cd057824 */ /* 0x000fe200078e0a49 */
[----:B------:R1:W2:Y:S01]  /*18290*/  I2F R7, R0 ;  /* 0x0000000000077306 */ /* 0x0002a20000201400 */
[----:B------:R-:W-:Y:S02]  /*182a0*/  FMNMX.FTZ R4, R248, R4, !PT ;  /* 0x00000004f8047209 */ /* 0x000fe40007810000 */
[----:B------:R-:W-:Y:S02]  /*182b0*/  FSEL R173, R43, -INF , !P3 ;  /* 0xff8000002bad7808 */ /* 0x000fe40005800000 */
[----:B------:R-:W-:Y:S02]  /*182c0*/  FMNMX.FTZ R4, R249, R4, !PT ;  /* 0x00000004f9047209 */ /* 0x000fe40007810000 */
[-C--:B------:R-:W-:Y:S01]  /*182d0*/  ISETP.GE.OR P3, PT, R70, R207.reuse, !P2 ;  /* 0x000000cf4600720c */ /* 0x080fe20005766670 */
[----:B------:R-:W-:Y:S01]  /*182e0*/  IMAD.IADD R70, R205, 0x1, -R70 ;  /* 0x00000001cd467824 */ /* 0x000fe200078e0a46 */
[C---:B------:R-:W-:Y:S04]  /*182f0*/  ISETP.GE.AND P1, PT, R69.reuse, R202, PT ;  /* 0x000000ca4500720c */ /* 0x040fe80003f26270 */
[----:B------:R-:W-:Y:S01]  /*18300*/  ISETP.GE.OR P2, PT, R69, R207, !P1 ;  /* 0x000000cf4500720c */ /* 0x000fe20004f46670 */
[----:B------:R-:W-:Y:S01]  /*18310*/  IMAD.IADD R69, R205, 0x1, -R69 ;  /* 0x00000001cd457824 */ /* 0x000fe200078e0a45 */
[C---:B------:R-:W-:Y:S04]  /*18320*/  ISETP.GE.AND P1, PT, R2.reuse, R203, PT ;  /* 0x000000cb0200720c */ /* 0x040fe80003f26270 */
[----:B------:R-:W-:Y:S02]  /*18330*/  ISETP.GE.OR P1, PT, R2, R208, !P1 ;  /* 0x000000d00200720c */ /* 0x000fe40004f26670 */
[----:B-1----:R-:W-:Y:S01]  /*18340*/  IABS R0, R5 ;  /* 0x0000000500007213 */ /* 0x002fe20000000000 */
[----:B--2---:R-:W-:Y:S01]  /*18350*/  FFMA.FTZ R60, R7, -UR27, R60 ;  /* 0x8000001b073c7c23 */ /* 0x004fe2000801003c */
[----:B------:R-:W-:Y:S02]  /*18360*/  FMNMX.FTZ R5, R244, R4, !PT ;  /* 0x00000004f4057209 */ /* 0x000fe40007810000 */
[----:B------:R-:W-:Y:S01]  /*18370*/  IABS R7, R69 ;  /* 0x0000004500077213 */ /* 0x000fe20000000000 */
[----:B------:R-:W-:Y:S01]  /*18380*/  IMAD.MOV.U32 R4, RZ, RZ, R0 ;  /* 0x000000ffff047224 */ /* 0x000fe200078e0000 */
[----:B------:R-:W-:Y:S02]  /*18390*/  FMNMX.FTZ R0, R245, R5, !PT ;  /* 0x00000005f5007209 */ /* 0x000fe40007810000 */
[----:B------:R-:W-:Y:S02]  /*183a0*/  FSEL R234, R60, -INF , !P0 ;  /* 0xff8000003cea7808 */ /* 0x000fe40004000000 */
[----:B------:R-:W1:Y:S01]  /*183b0*/  I2F R7, R7 ;  /* 0x0000000700077306 */ /* 0x000e620000201400 */
[----:B------:R-:W2:Y:S01]  /*183c0*/  SHFL.BFLY PT, R5, R0, 0x2, 0x1f ;  /* 0x0c401f0000057f89 */ /* 0x000ea200000e0000 */
[C---:B------:R-:W-:Y:S04]  /*183d0*/  ISETP.GE.AND P0, PT, R2.reuse, R202, PT ;  /* 0x000000ca0200720c */ /* 0x040fe80003f06270 */
[----:B------:R-:W-:Y:S04]  /*183e0*/  ISETP.GE.OR P0, PT, R2, R207, !P0 ;  /* 0x000000cf0200720c */ /* 0x000fe80004706670 */
[----:B------:R-:W4:Y:S01]  /*183f0*/  I2F R4, R4 ;  /* 0x0000000400047306 */ /* 0x000f220000201400 */
[----:B-1----:R-:W-:Y:S01]  /*18400*/  FFMA.FTZ R62, R7, -UR27, R62 ;  /* 0x8000001b073e7c23 */ /* 0x002fe2000801003e */
[----:B--2---:R-:W-:Y:S01]  /*18410*/  FMNMX.FTZ R73, R0, R5, !PT ;  /* 0x0000000500497209 */ /* 0x004fe20007810000 */
[--C-:B------:R-:W-:Y:S01]  /*18420*/  IMAD.IADD R0, R201, 0x1, -R2.reuse ;  /* 0x00000001c9007824 */ /* 0x100fe200078e0a02 */
[----:B------:R-:W-:Y:S01]  /*18430*/  IABS R5, R71 ;  /* 0x0000004700057213 */ /* 0x000fe20000000000 */
[----:B------:R-:W-:Y:S01]  /*18440*/  IMAD.IADD R2, R205, 0x1, -R2 ;  /* 0x00000001cd027824 */ /* 0x000fe200078e0a02 */
[----:B------:R-:W-:Y:S04]  /*18450*/  FSEL R228, R62, -INF , !P2 ;  /* 0xff8000003ee47808 */ /* 0x000fe80005000000 */
[----:B------:R-:W1:Y:S01]  /*18460*/  I2F R9, R5 ;  /* 0x0000000500097306 */ /* 0x000e620000201400 */
[----:B------:R-:W-:Y:S01]  /*18470*/  IABS R0, R0 ;  /* 0x0000000000007213 */ /* 0x000fe20000000000 */
[----:B----4-:R-:W-:Y:S01]  /*18480*/  FFMA.FTZ R46, R4, -UR27, R46 ;  /* 0x8000001b042e7c23 */ /* 0x010fe2000801002e */
[----:B------:R-:W-:Y:S02]  /*18490*/  FMNMX.FTZ R4, R155, R68, !PT ;  /* 0x000000449b047209 */ /* 0x000fe40007810000 */
[----:B------:R-:W-:Y:S02]  /*184a0*/  IABS R2, R2 ;  /* 0x0000000200027213 */ /* 0x000fe40000000000 */
[----:B------:R-:W-:Y:S03]  /*184b0*/  FMNMX.FTZ R4, R48, R4, !PT ;  /* 0x0000000430047209 */ /* 0x000fe60007810000 */
[----:B------:R-:W2:Y:S01]  /*184c0*/  I2F R6, R0 ;  /* 0x0000000000067306 */ /* 0x000ea20000201400 */
[----:B------:R-:W-:Y:S02]  /*184d0*/  FSEL R176, R46, -INF , !P4 ;  /* 0xff8000002eb07808 */ /* 0x000fe40006000000 */
[----:B------:R-:W-:Y:S02]  /*184e0*/  FMNMX.FTZ R4, R37, R4, !PT ;  /* 0x0000000425047209 */ /* 0x000fe40007810000 */
[----:B------:R-:W-:Y:S02]  /*184f0*/  ISETP.NE.AND P4, PT, R180, RZ, PT ;  /* 0x000000ffb400720c */ /* 0x000fe40003f85270 */
[----:B------:R-:W-:Y:S04]  /*18500*/  FMNMX.FTZ R4, R36, R4, !PT ;  /* 0x0000000424047209 */ /* 0x000fe80007810000 */
[----:B------:R-:W-:Y:S01]  /*18510*/  FMNMX.FTZ R4, R163, R4, !PT ;  /* 0x00000004a3047209 */ /* 0x000fe20007810000 */
[----:B-1----:R-:W-:Y:S03]  /*18520*/  FFMA.FTZ R58, R9, -UR27, R58 ;  /* 0x8000001b093a7c23 */ /* 0x002fe6000801003a */
[----:B------:R-:W-:Y:S04]  /*18530*/  FMNMX.FTZ R4, R164, R4, !PT ;  /* 0x00000004a4047209 */ /* 0x000fe80007810000 */
[----:B------:R-:W-:Y:S02]  /*18540*/  FMNMX.FTZ R4, R52, R4, !PT ;  /* 0x0000000434047209 */ /* 0x000fe40007810000 */
[----:B------:R-:W-:Y:S02]  /*18550*/  FSEL R220, R58, -INF , !P5 ;  /* 0xff8000003adc7808 */ /* 0x000fe40006800000 */
[----:B------:R-:W-:Y:S01]  /*18560*/  FMNMX.FTZ R4, R158, R4, !PT ;  /* 0x000000049e047209 */ /* 0x000fe20007810000 */
[----:B--2---:R-:W-:Y:S02]  /*18570*/  FFMA.FTZ R61, R6, -UR27, R61 ;  /* 0x8000001b063d7c23 */ /* 0x004fe4000801003d */
[----:B------:R-:W1:Y:S01]  /*18580*/  I2F R6, R2 ;  /* 0x0000000200067306 */ /* 0x000e620000201400 */
[----:B------:R-:W-:Y:S02]  /*18590*/  FMNMX.FTZ R0, R217, R4, !PT ;  /* 0x00000004d9007209 */ /* 0x000fe40007810000 */
[----:B------:R-:W-:Y:S02]  /*185a0*/  IABS R4, R72 ;  /* 0x0000004800047213 */ /* 0x000fe40000000000 */
[----:B------:R-:W-:Y:S02]  /*185b0*/  FMNMX.FTZ R0, R219, R0, !PT ;  /* 0x00000000db007209 */ /* 0x000fe40007810000 */
[----:B------:R-:W-:Y:S02]  /*185c0*/  FSEL R226, R61, -INF , !P1 ;  /* 0xff8000003de27808 */ /* 0x000fe40004800000 */
[----:B------:R-:W-:Y:S01]  /*185d0*/  FMNMX.FTZ R0, R178, R0, !PT ;  /* 0x00000000b2007209 */ /* 0x000fe20007810000 */
[----:B------:R2:W4:Y:S03]  /*185e0*/  I2F R10, R4 ;  /* 0x00000004000a7306 */ /* 0x0005260000201400 */
        /* <DEDUP_REMOVED lines=10> */
[----:B------:R-:W-:Y:S02]  /*18690*/  FSEL R76, R63, -INF , !P0 ;  /* 0xff8000003f4c7808 */ /* 0x000fe40004000000 */
[----:B-----5:R-:W-:Y:S01]  /*186a0*/  LOP3.LUT R6, R39, UR15, R250, 0x96, !PT ;  /* 0x0000000f27067c12 */ /* 0x020fe2000f8e96fa */
[----:B------:R-:W1:Y:S01]  /*186b0*/  SHFL.BFLY PT, R5, R72, 0x2, 0x1f ;  /* 0x0c401f0048057f89 */ /* 0x000e6200000e0000 */
[----:B--2---:R-:W-:Y:S01]  /*186c0*/  IABS R4, R70 ;  /* 0x0000004600047213 */ /* 0x004fe20000000000 */
[----:B----4-:R-:W-:Y:S03]  /*186d0*/  FFMA.FTZ R47, R10, -UR27, R47 ;  /* 0x8000001b0a2f7c23 */ /* 0x010fe6000801002f */
[----:B------:R2:W4:Y:S02]  /*186e0*/  I2F R8, R4 ;  /* 0x0000000400087306 */ /* 0x0005240000201400 */
[----:B------:R-:W-:Y:S02]  /*186f0*/  FSEL R169, R47, -INF , !P6 ;  /* 0xff8000002fa97808 */ /* 0x000fe40007000000 */
[----:B-1----:R-:W-:Y:S02]  /*18700*/  FMNMX.FTZ R72, R72, R5, !PT ;  /* 0x0000000548487209 */ /* 0x002fe40007810000 */
[----:B--2---:R-:W-:Y:S01]  /*18710*/  FMNMX.FTZ R4, R165, R0, !PT ;  /* 0x00000000a5047209 */ /* 0x004fe20007810000 */
[----:B----4-:R-:W-:Y:S01]  /*18720*/  FFMA.FTZ R59, R8, -UR27, R59 ;  /* 0x8000001b083b7c23 */ /* 0x010fe2000801003b */
[----:B------:R-:W-:Y:S01]  /*18730*/  FMNMX.FTZ R0, R157, R75, !PT ;  /* 0x0000004b9d007209 */ /* 0x000fe20007810000 */
[----:B------:R-:W-:Y:S01]  /*18740*/  SHFL.BFLY PT, R2, R72, 0x1, 0x1f ;  /* 0x0c201f0048027f89 */ /* 0x000fe200000e0000 */
        /* <DEDUP_REMOVED lines=19> */
[C---:B------:R-:W-:Y:S01]  /*18880*/  FSETP.NEU.FTZ.AND P3, PT, R73.reuse, -INF , PT ;  /* 0xff8000004900780b */ /* 0x040fe20003f7d000 */
[----:B------:R-:W-:Y:S01]  /*18890*/  FMUL.FTZ R77, R73, c[0x0][0x23c] ;  /* 0x00008f00494d7a20 */ /* 0x000fe20000410000 */
[----:B------:R-:W-:Y:S02]  /*188a0*/  FMNMX.FTZ R71, R230, R71, !PT ;  /* 0x00000047e6477209 */ /* 0x000fe40007810000 */
[----:B------:R-:W-:Y:S02]  /*188b0*/  FMNMX.FTZ R72, R72, R2, !PT ;  /* 0x0000000248487209 */ /* 0x000fe40007810000 */
[----:B------:R-:W-:Y:S02]  /*188c0*/  FSEL R77, R77, RZ, P3 ;  /* 0x000000ff4d4d7208 */ /* 0x000fe40001800000 */
[----:B------:R-:W-:Y:S01]  /*188d0*/  FMNMX.FTZ R0, R173, R0, !PT ;  /* 0x00000000ad007209 */ /* 0x000fe20007810000 */
[----:B------:R-:W-:Y:S01]  /*188e0*/  FMUL.FTZ R148, R72, c[0x0][0x23c] ;  /* 0x00008f0048947a20 */ /* 0x000fe20000410000 */
[----:B------:R-:W-:Y:S01]  /*188f0*/  FMNMX.FTZ R71, R234, R71, !PT ;  /* 0x00000047ea477209 */ /* 0x000fe20007810000 */
[--C-:B------:R-:W-:Y:S01]  /*18900*/  FFMA.FTZ R4, R152, c[0x0][0x23c], -R77.reuse ;  /* 0x00008f0098047a23 */ /* 0x100fe2000001084d */
[----:B------:R-:W-:Y:S01]  /*18910*/  FSETP.NEU.FTZ.AND P2, PT, R72, -INF , PT ;  /* 0xff8000004800780b */ /* 0x000fe20003f5d000 */
[--C-:B------:R-:W-:Y:S01]  /*18920*/  FFMA.FTZ R2, R151, c[0x0][0x23c], -R77.reuse ;  /* 0x00008f0097027a23 */ /* 0x100fe2000001084d */
[----:B------:R-:W-:Y:S01]  /*18930*/  FMNMX.FTZ R0, R176, R0, !PT ;  /* 0x00000000b0007209 */ /* 0x000fe20007810000 */
[----:B------:R1:W-:Y:S01]  /*18940*/  MUFU.EX2 R181, R4 ;  /* 0x0000000400b57308 */ /* 0x0003e20000000800 */
[----:B------:R-:W-:Y:S02]  /*18950*/  FMNMX.FTZ R71, R226, R71, !PT ;  /* 0x00000047e2477209 */ /* 0x000fe40007810000 */
[----:B------:R-:W-:Y:S02]  /*18960*/  FSEL R148, R148, RZ, P2 ;  /* 0x000000ff94947208 */ /* 0x000fe40001000000 */
[----:B------:R-:W-:Y:S01]  /*18970*/  FMNMX.FTZ R0, R169, R0, !PT ;  /* 0x00000000a9007209 */ /* 0x000fe20007810000 */
[----:B------:R-:W2:Y:S03]  /*18980*/  SHFL.BFLY PT, R5, R71, 0x2, 0x1f ;  /* 0x0c401f0047057f89 */ /* 0x000ea600000e0000 */
[----:B------:R-:W-:Y:S01]  /*18990*/  FMNMX.FTZ R0, R220, R0, !PT ;  /* 0x00000000dc007209 */ /* 0x000fe20007810000 */
[----:B------:R4:W-:Y:S03]  /*189a0*/  MUFU.EX2 R241, R2 ;  /* 0x0000000200f17308 */ /* 0x0009e60000000800 */
[----:B------:R-:W-:Y:S04]  /*189b0*/  FMNMX.FTZ R0, R223, R0, !PT ;  /* 0x00000000df007209 */ /* 0x000fe80007810000 */
[----:B------:R-:W-:Y:S04]  /*189c0*/  FMNMX.FTZ R0, R228, R0, !PT ;  /* 0x00000000e4007209 */ /* 0x000fe80007810000 */
[----:B------:R-:W-:Y:S01]  /*189d0*/  FMNMX.FTZ R0, R76, R0, !PT ;  /* 0x000000004c007209 */ /* 0x000fe20007810000 */
[--C-:B-1----:R-:W-:Y:S04]  /*189e0*/  FFMA.FTZ R4, R37, c[0x0][0x23c], -R148.reuse ;  /* 0x00008f0025047a23 */ /* 0x102fe80000010894 */
[----:B------:R1:W-:Y:S01]  /*189f0*/  MUFU.EX2 R239, R4 ;  /* 0x0000000400ef7308 */ /* 0x0003e20000000800 */
[----:B--2---:R-:W-:Y:S01]  /*18a00*/  FMNMX.FTZ R71, R71, R5, !PT ;  /* 0x0000000547477209 */ /* 0x004fe20007810000 */
[----:B----4-:R-:W2:Y:S08]  /*18a10*/  SHFL.BFLY PT, R2, R0, 0x2, 0x1f ;  /* 0x0c401f0000027f89 */ /* 0x010eb000000e0000 */
[----:B------:R-:W4:Y:S01]  /*18a20*/  SHFL.BFLY PT, R5, R71, 0x1, 0x1f ;  /* 0x0c201f0047057f89 */ /* 0x000f2200000e0000 */
[--C-:B-1----:R-:W-:Y:S04]  /*18a30*/  FFMA.FTZ R4, R36, c[0x0][0x23c], -R148.reuse ;  /* 0x00008f0024047a23 */ /* 0x102fe80000010894 */
[----:B------:R-:W1:Y:S01]  /*18a40*/  MUFU.EX2 R240, R4 ;  /* 0x0000000400f07308 */ /* 0x000e620000000800 */
[----:B--2---:R-:W-:Y:S01]  /*18a50*/  FMNMX.FTZ R0, R0, R2, !PT ;  /* 0x0000000200007209 */ /* 0x004fe20007810000 */
[----:B------:R-:W-:Y:S08]  /*18a60*/  FFMA.FTZ R2, R153, c[0x0][0x23c], -R77 ;  /* 0x00008f0099027a23 */ /* 0x000ff0000001084d */
[----:B------:R2:W-:Y:S01]  /*18a70*/  MUFU.EX2 R237, R2 ;  /* 0x0000000200ed7308 */ /* 0x0005e20000000800 */
[----:B----4-:R-:W-:Y:S01]  /*18a80*/  FMNMX.FTZ R71, R71, R5, !PT ;  /* 0x0000000547477209 */ /* 0x010fe20007810000 */
[----:B------:R-:W-:Y:S03]  /*18a90*/  IMAD.U32 R5, RZ, RZ, UR31 ;  /* 0x0000001fff057e24 */ /* 0x000fe6000f8e00ff */
[C---:B------:R-:W-:Y:S01]  /*18aa0*/  FSETP.NEU.FTZ.AND P1, PT, R71.reuse, -INF , PT ;  /* 0xff8000004700780b */ /* 0x040fe20003f3d000 */
[----:B------:R-:W-:Y:S01]  /*18ab0*/  FMUL.FTZ R149, R71, c[0x0][0x23c] ;  /* 0x00008f0047957a20 */ /* 0x000fe20000410000 */
[----:B------:R-:W-:Y:S01]  /*18ac0*/  LOP3.LUT R5, R251, UR4, R5, 0x96, !PT ;  /* 0x00000004fb057c12 */ /* 0x000fe2000f8e9605 */
[----:B------:R-:W-:Y:S03]  /*18ad0*/  UIADD3 UR4, UR4, 0x1, URZ ;  /* 0x0000000104047890 */ /* 0x000fe6000fffe03f */
[----:B------:R-:W-:Y:S01]  /*18ae0*/  FSEL R149, R149, RZ, P1 ;  /* 0x000000ff95957208 */ /* 0x000fe20000800000 */
[----:B------:R-:W-:Y:S01]  /*18af0*/  IMAD.WIDE.U32 R8, R5, -0x326172a9, RZ ;  /* 0xcd9e8d5705087825 */ /* 0x000fe200078e00ff */
[----:B-1----:R-:W-:Y:S03]  /*18b00*/  F2FP.PACK_AB R147, R240, R239 ;  /* 0x000000eff093723e */ /* 0x002fe600000000ff */
[----:B------:R-:W-:Y:S02]  /*18b10*/  FFMA.FTZ R4, R154, c[0x0][0x23c], -R77 ;  /* 0x00008f009a047a23 */ /* 0x000fe4000001084d */
[--C-:B------:R-:W-:Y:S02]  /*18b20*/  FFMA.FTZ R7, R156, c[0x0][0x23c], -R149.reuse ;  /* 0x00008f009c077a23 */ /* 0x100fe40000010895 */
[----:B------:R1:W4:Y:S01]  /*18b30*/  MUFU.EX2 R238, R4 ;  /* 0x0000000400ee7308 */ /* 0x0003220000000800 */
[----:B--2---:R-:W2:Y:S09]  /*18b40*/  SHFL.BFLY PT, R2, R0, 0x1, 0x1f ;  /* 0x0c201f0000027f89 */ /* 0x004eb200000e0000 */
[----:B------:R5:W-:Y:S01]  /*18b50*/  MUFU.EX2 R233, R7 ;  /* 0x0000000700e97308 */ /* 0x000be20000000800 */
[----:B-1----:R-:W-:Y:S01]  /*18b60*/  FFMA.FTZ R4, R155, c[0x0][0x23c], -R148 ;  /* 0x00008f009b047a23 */ /* 0x002fe20000010894 */
[----:B----4-:R-:W-:Y:S01]  /*18b70*/  F2FP.PACK_AB R144, R237, R238 ;  /* 0x000000eeed90723e */ /* 0x010fe200000000ff */
[----:B------:R-:W-:Y:S07]  /*18b80*/  IMAD.WIDE.U32 R154, R6, -0x326172a9, RZ ;  /* 0xcd9e8d57069a7825 */ /* 0x000fee00078e00ff */
[----:B------:R1:W-:Y:S01]  /*18b90*/  MUFU.EX2 R235, R4 ;  /* 0x0000000400eb7308 */ /* 0x0003e20000000800 */
[----:B--2---:R-:W-:Y:S01]  /*18ba0*/  FMNMX.FTZ R70, R0, R2, !PT ;  /* 0x0000000200467209 */ /* 0x004fe20007810000 */
[----:B------:R-:W-:Y:S01]  /*18bb0*/  FFMA.FTZ R2, R33, c[0x0][0x23c], -R149 ;  /* 0x00008f0021027a23 */ /* 0x000fe20000010895 */
[----:B------:R-:W-:Y:S02]  /*18bc0*/  LOP3.LUT R6, R155, UR14, R8, 0x96, !PT ;  /* 0x0000000e9b067c12 */ /* 0x000fe4000f8e9608 */
[C---:B------:R-:W-:Y:S01]  /*18bd0*/  LOP3.LUT R0, R9.reuse, UR16, R54, 0x96, !PT ;  /* 0x0000001009007c12 */ /* 0x040fe2000f8e9636 */
[C---:B------:R-:W-:Y:S01]  /*18be0*/  FMUL.FTZ R150, R70.reuse, c[0x0][0x23c] ;  /* 0x00008f0046967a20 */ /* 0x040fe20000410000 */
[----:B-----5:R-:W-:Y:S02]  /*18bf0*/  LOP3.LUT R7, R9, UR16, R24, 0x96, !PT ;  /* 0x0000001009077c12 */ /* 0x020fe4000f8e9618 */
[----:B------:R-:W-:Y:S01]  /*18c00*/  FSETP.NEU.FTZ.AND P0, PT, R70, -INF , PT ;  /* 0xff8000004600780b */ /* 0x000fe20003f1d000 */
[----:B------:R2:W-:Y:S01]  /*18c10*/  MUFU.EX2 R151, R2 ;  /* 0x0000000200977308 */ /* 0x0005e20000000800 */
[----:B------:R-:W-:Y:S02]  /*18c20*/  IMAD.WIDE.U32 R12, R0, -0x2daee0ad, RZ ;  /* 0xd2511f53000c7825 */ /* 0x000fe400078e00ff */
[----:B------:R-:W-:Y:S02]  /*18c30*/  FSEL R150, R150, RZ, P0 ;  /* 0x000000ff96967208 */ /* 0x000fe40000000000 */
[----:B------:R-:W-:Y:S04]  /*18c40*/  IMAD.WIDE.U32 R10, R7, -0x2daee0ad, RZ ;  /* 0xd2511f53070a7825 */ /* 0x000fe800078e00ff */
[----:B------:R-:W-:Y:S04]  /*18c50*/  IMAD.WIDE.U32 R6, R6, -0x2daee0ad, RZ ;  /* 0xd2511f5306067825 */ /* 0x000fe800078e00ff */
[----:B------:R-:W-:Y:S01]  /*18c60*/  FFMA.FTZ R9, R157, c[0x0][0x23c], -R150 ;  /* 0x00008f009d097a23 */ /* 0x000fe20000010896 */
[----:B------:R-:W-:Y:S01]  /*18c70*/  LOP3.LUT R0, R7, UR11, R10, 0x96, !PT ;  /* 0x0000000b07007c12 */ /* 0x000fe2000f8e960a */
[----:B-1----:R-:W-:Y:S02]  /*18c80*/  FFMA.FTZ R4, R48, c[0x0][0x23c], -R148 ;  /* 0x00008f0030047a23 */ /* 0x002fe40000010894 */
[----:B------:R-:W-:Y:S01]  /*18c90*/  MUFU.EX2 R231, R9 ;  /* 0x0000000900e77308 */ /* 0x000fe20000000800 */
[----:B------:R-:W-:Y:S02]  /*18ca0*/  IMAD.MOV.U32 R157, RZ, RZ, R181 ;  /* 0x000000ffff9d7224 */ /* 0x000fe400078e00b5 */
[----:B------:R-:W-:Y:S04]  /*18cb0*/  IMAD.WIDE.U32 R56, R0, -0x326172a9, RZ ;  /* 0xcd9e8d5700387825 */ /* 0x000fe800078e00ff */
[----:B------:R-:W-:Y:S01]  /*18cc0*/  FFMA.FTZ R0, R20, c[0x0][0x23c], -R150 ;  /* 0x00008f0014007a23 */ /* 0x000fe20000010896 */
[----:B--2---:R-:W-:Y:S01]  /*18cd0*/  LOP3.LUT R2, R11, UR13, R38, 0x96, !PT ;  /* 0x0000000d0b027c12 */ /* 0x004fe2000f8e9626 */
[----:B------:R-:W1:Y:S01]  /*18ce0*/  LDSM.16.MT88.4 R20, [R185+0x6000] ;  /* 0x00600000b914783b */ /* 0x000e620000004200 */
[----:B------:R3:W2:Y:S10]  /*18cf0*/  MUFU.EX2 R236, R4 ;  /* 0x0000000400ec7308 */ /* 0x0006b40000000800 */
[----:B------:R4:W5:Y:S01]  /*18d00*/  MUFU.EX2 R156, R0 ;  /* 0x00000000009c7308 */ /* 0x0009620000000800 */
[----:B---3--:R-:W-:Y:S05]  /*18d10*/  LOP3.LUT R4, R79, UR15, R250, 0x96, !PT ;  /* 0x0000000f4f047c12 */ /* 0x008fea000f8e96fa */
[----:B------:R-:W-:Y:S04]  /*18d20*/  IMAD.WIDE.U32 R152, R4, -0x326172a9, RZ ;  /* 0xcd9e8d5704987825 */ /* 0x000fe800078e00ff */
[--C-:B----4-:R-:W-:Y:S01]  /*18d30*/  FFMA.FTZ R0, R34, c[0x0][0x23c], -R149.reuse ;  /* 0x00008f0022007a23 */ /* 0x110fe20000010895 */
[----:B------:R-:W-:Y:S02]  /*18d40*/  LOP3.LUT R4, R153, UR14, R8, 0x96, !PT ;  /* 0x0000000e99047c12 */ /* 0x000fe4000f8e9608 */
[----:B------:R-:W-:Y:S01]  /*18d50*/  LOP3.LUT R8, R13, UR13, R78, 0x96, !PT ;  /* 0x0000000d0d087c12 */ /* 0x000fe2000f8e964e */
[----:B------:R3:W-:Y:S02]  /*18d60*/  MUFU.EX2 R229, R0 ;  /* 0x0000000000e57308 */ /* 0x0007e40000000800 */
[----:B------:R-:W-:Y:S04]  /*18d70*/  IMAD.WIDE.U32 R4, R4, -0x2daee0ad, RZ ;  /* 0xd2511f5304047825 */ /* 0x000fe800078e00ff */
[----:B------:R-:W-:Y:S01]  /*18d80*/  IMAD.WIDE.U32 R10, R8, -0x326172a9, RZ ;  /* 0xcd9e8d57080a7825 */ /* 0x000fe200078e00ff */
[----:B------:R-:W-:Y:S03]  /*18d90*/  LOP3.LUT R5, R5, UR11, R12, 0x96, !PT ;  /* 0x0000000b05057c12 */ /* 0x000fe6000f8e960c */
[----:B------:R-:W-:Y:S01]  /*18da0*/  IMAD.WIDE.U32 R12, R2, -0x326172a9, RZ ;  /* 0xcd9e8d57020c7825 */ /* 0x000fe200078e00ff */
[----:B------:R-:W-:Y:S03]  /*18db0*/  LOP3.LUT R8, R11, UR12, R152, 0x96, !PT ;  /* 0x0000000c0b087c12 */ /* 0x000fe6000f8e9698 */
[----:B------:R-:W-:Y:S01]  /*18dc0*/  IMAD.WIDE.U32 R44, R5, -0x326172a9, RZ ;  /* 0xcd9e8d57052c7825 */ /* 0x000fe200078e00ff */
[----:B------:R-:W-:Y:S03]  /*18dd0*/  LOP3.LUT R5, R57, UR10, R12, 0x96, !PT ;  /* 0x0000000a39057c12 */ /* 0x000fe6000f8e960c */
[----:B------:R-:W-:Y:S01]  /*18de0*/  IMAD.WIDE.U32 R8, R8, -0x2daee0ad, RZ ;  /* 0xd2511f5308087825 */ /* 0x000fe200078e00ff */
[----:B------:R-:W-:Y:S02]  /*18df0*/  LOP3.LUT R2, R45, UR10, R10, 0x96, !PT ;  /* 0x0000000a2d027c12 */ /* 0x000fe4000f8e960a */
[----:B------:R-:W-:Y:S01]  /*18e00*/  LOP3.LUT R10, R13, UR12, R154, 0x96, !PT ;  /* 0x0000000c0d0a7c12 */ /* 0x000fe2000f8e969a */
[----:B------:R-:W-:Y:S04]  /*18e10*/  IMAD.WIDE.U32 R60, R5, -0x2daee0ad, RZ ;  /* 0xd2511f53053c7825 */ /* 0x000fe800078e00ff */
[----:B---3--:R-:W-:Y:S02]  /*18e20*/  FFMA.FTZ R0, R35, c[0x0][0x23c], -R149 ;  /* 0x00008f0023007a23 */ /* 0x008fe40000010895 */
[----:B------:R-:W-:Y:S02]  /*18e30*/  IMAD.WIDE.U32 R42, R2, -0x2daee0ad, RZ ;  /* 0xd2511f53022a7825 */ /* 0x000fe400078e00ff */
[----:B------:R3:W4:Y:S02]  /*18e40*/  MUFU.EX2 R227, R0 ;  /* 0x0000000000e37308 */ /* 0x0007240000000800 */
[----:B------:R-:W-:Y:S01]  /*18e50*/  IMAD.WIDE.U32 R10, R10, -0x2daee0ad, RZ ;  /* 0xd2511f530a0a7825 */ /* 0x000fe200078e00ff */
[----:B------:R-:W-:Y:S02]  /*18e60*/  LOP3.LUT R5, R43, UR7, R8, 0x96, !PT ;  /* 0x000000072b057c12 */ /* 0x000fe4000f8e9608 */
[----:B------:R-:W-:Y:S02]  /*18e70*/  LOP3.LUT R8, R9, UR9, R4, 0x96, !PT ;  /* 0x0000000909087c12 */ /* 0x000fe4000f8e9604 */
[----:B------:R-:W-:Y:S01]  /*18e80*/  LOP3.LUT R7, R61, UR7, R10, 0x96, !PT ;  /* 0x000000073d077c12 */ /* 0x000fe2000f8e960a */
[----:B------:R-:W-:Y:S01]  /*18e90*/  IMAD.WIDE.U32 R4, R5, -0x326172a9, RZ ;  /* 0xcd9e8d5705047825 */ /* 0x000fe200078e00ff */
[----:B------:R-:W-:Y:S03]  /*18ea0*/  LOP3.LUT R10, R11, UR9, R6, 0x96, !PT ;  /* 0x000000090b0a7c12 */ /* 0x000fe6000f8e9606 */
[----:B------:R-:W-:Y:S01]  /*18eb0*/  IMAD.WIDE.U32 R46, R8, -0x326172a9, RZ ;  /* 0xcd9e8d57082e7825 */ /* 0x000fe200078e00ff */
[--C-:B------:R-:W-:Y:S02]  /*18ec0*/  SHF.R.U32.HI R2, RZ, 0x10, R4.reuse ;  /* 0x00000010ff027819 */ /* 0x100fe40000011604 */
[----:B------:R-:W-:Y:S01]  /*18ed0*/  LOP3.LUT R8, R4, 0xffff, RZ, 0xc0, !PT ;  /* 0x0000ffff04087812 */ /* 0x000fe200078ec0ff */
[----:B------:R-:W-:Y:S01]  /*18ee0*/  IMAD.WIDE.U32 R40, R10, -0x326172a9, RZ ;  /* 0xcd9e8d570a287825 */ /* 0x000fe200078e00ff */
[----:B------:R-:W-:Y:S02]  /*18ef0*/  LOP3.LUT R12, R4, 0xff, RZ, 0xc0, !PT ;  /* 0x000000ff040c7812 */ /* 0x000fe400078ec0ff */
[----:B------:R-:W-:Y:S01]  /*18f00*/  SHF.R.U32.HI R11, RZ, 0x18, R4 ;  /* 0x00000018ff0b7819 */ /* 0x000fe20000011604 */
[----:B------:R-:W-:Y:S01]  /*18f10*/  IMAD.WIDE.U32 R6, R7, -0x326172a9, RZ ;  /* 0xcd9e8d5707067825 */ /* 0x000fe200078e00ff */
[----:B------:R-:W-:Y:S02]  /*18f20*/  LOP3.LUT R4, R5, UR17, R46, 0x96, !PT ;  /* 0x0000001105047c12 */ /* 0x000fe4000f8e962e */
[----:B------:R-:W-:Y:S01]  /*18f30*/  LOP3.LUT R5, R2, 0xff, RZ, 0xc0, !PT ;  /* 0x000000ff02057812 */ /* 0x000fe200078ec0ff */
[----:B---3--:R-:W-:Y:S01]  /*18f40*/  FFMA.FTZ R0, R14, c[0x0][0x23c], -R150 ;  /* 0x00008f000e007a23 */ /* 0x008fe20000010896 */
[----:B------:R-:W-:Y:S01]  /*18f50*/  LOP3.LUT R44, R47, UR8, R44, 0x96, !PT ;  /* 0x000000082f2c7c12 */ /* 0x000fe2000f8e962c */
[----:B------:R-:W-:Y:S01]  /*18f60*/  FFMA.FTZ R2, R15, c[0x0][0x23c], -R150 ;  /* 0x00008f000f027a23 */ /* 0x000fe20000010896 */
[----:B------:R-:W-:Y:S01]  /*18f70*/  LOP3.LUT R9, R6, 0xffff, RZ, 0xc0, !PT ;  /* 0x0000ffff06097812 */ /* 0x000fe200078ec0ff */
[----:B------:R3:W-:Y:S01]  /*18f80*/  MUFU.EX2 R225, R0 ;  /* 0x0000000000e17308 */ /* 0x0007e20000000800 */
[--C-:B------:R-:W-:Y:S01]  /*18f90*/  SHF.R.U32.HI R10, RZ, 0x10, R6.reuse ;  /* 0x00000010ff0a7819 */ /* 0x100fe20000011606 */
[----:B------:R-:W-:Y:S01]  /*18fa0*/  IMAD.WIDE.U32 R44, R44, -0x2daee0ad, RZ ;  /* 0xd2511f532c2c7825 */ /* 0x000fe200078e00ff */
[----:B------:R-:W-:Y:S02]  /*18fb0*/  LOP3.LUT R14, R6, 0xff, RZ, 0xc0, !PT ;  /* 0x000000ff060e7812 */ /* 0x000fe400078ec0ff */
[----:B------:R-:W-:Y:S02]  /*18fc0*/  SHF.R.U32.HI R13, RZ, 0x18, R6 ;  /* 0x00000018ff0d7819 */ /* 0x000fe40000011606 */
[----:B------:R-:W-:Y:S02]  /*18fd0*/  LOP3.LUT R48, R44, 0xffff, RZ, 0xc0, !PT ;  /* 0x0000ffff2c307812 */ /* 0x000fe400078ec0ff */
[----:B------:R-:W-:Y:S01]  /*18fe0*/  LOP3.LUT R6, R7, UR17, R40, 0x96, !PT ;  /* 0x0000001107067c12 */ /* 0x000fe2000f8e9628 */
[----:B------:R1:W-:Y:S01]  /*18ff0*/  MUFU.EX2 R224, R2 ;  /* 0x0000000200e07308 */ /* 0x0003e20000000800 */
[----:B------:R-:W-:Y:S01]  /*19000*/  SHF.R.U32.HI R8, RZ, 0x8, R8 ;  /* 0x00000008ff087819 */ /* 0x000fe20000011608 */
[----:B------:R-:W-:Y:S01]  /*19010*/  FFMA.FTZ R40, R49, c[0x0][0x23c], -R150 ;  /* 0x00008f0031287a23 */ /* 0x000fe20000010896 */
[----:B------:R-:W-:Y:S02]  /*19020*/  PRMT R11, R5, 0x5410, R11 ;  /* 0x00005410050b7816 */ /* 0x000fe4000000000b */
[----:B------:R-:W-:Y:S02]  /*19030*/  SHF.R.U32.HI R5, RZ, 0x8, R9 ;  /* 0x00000008ff057819 */ /* 0x000fe40000011609 */
[----:B------:R-:W-:Y:S02]  /*19040*/  PRMT R12, R12, 0x5410, R8 ;  /* 0x000054100c0c7816 */ /* 0x000fe40000000008 */
[----:B------:R-:W-:Y:S01]  /*19050*/  LOP3.LUT R8, R4, 0xff, RZ, 0xc0, !PT ;  /* 0x000000ff04087812 */ /* 0x000fe200078ec0ff */
[----:B------:R-:W-:Y:S01]  /*19060*/  MUFU.EX2 R174, R40 ;  /* 0x0000002800ae7308 */ /* 0x000fe20000000800 */
[----:B------:R-:W-:Y:S01]  /*19070*/  PRMT R14, R14, 0x5410, R5 ;  /* 0x000054100e0e7816 */ /* 0x000fe20000000005 */
[--C-:B------:R-:W-:Y:S01]  /*19080*/  HSET2.LE.AND R146, R12, R252.reuse, PT ;  /* 0x000000fc0c927233 */ /* 0x100fe20003803000 */
[----:B------:R-:W-:Y:S02]  /*19090*/  SHF.R.U32.HI R5, RZ, 0x10, R4 ;  /* 0x00000010ff057819 */ /* 0x000fe40000011604 */
[----:B---3--:R-:W-:Y:S01]  /*190a0*/  FSEL R0, R73, RZ, P3 ;  /* 0x000000ff49007208 */ /* 0x008fe20001800000 */
[--C-:B------:R-:W-:Y:S01]  /*190b0*/  HSET2.LE.AND R66, R14, R252.reuse, PT ;  /* 0x000000fc0e427233 */ /* 0x100fe20003803000 */
[--C-:B------:R-:W-:Y:S02]  /*190c0*/  SHF.R.U32.HI R59, RZ, 0x10, R44.reuse ;  /* 0x00000010ff3b7819 */ /* 0x100fe4000001162c */
[----:B------:R-:W-:Y:S01]  /*190d0*/  LOP3.LUT R61, R44, 0xff, RZ, 0xc0, !PT ;  /* 0x000000ff2c3d7812 */ /* 0x000fe200078ec0ff */
[----:B------:R-:W-:Y:S01]  /*190e0*/  FADD.FTZ R0, -R0, R3 ;  /* 0x0000000300007221 */ /* 0x000fe20000010100 */
[----:B------:R-:W-:Y:S02]  /*190f0*/  LOP3.LUT R3, R10, 0xff, RZ, 0xc0, !PT ;  /* 0x000000ff0a037812 */ /* 0x000fe400078ec0ff */
[----:B------:R-:W-:Y:S01]  /*19100*/  SHF.R.U32.HI R58, RZ, 0x18, R44 ;  /* 0x00000018ff3a7819 */ /* 0x000fe2000001162c */
[----:B------:R-:W-:Y:S01]  /*19110*/  FFMA.FTZ R44, R50, c[0x0][0x23c], -R150 ;  /* 0x00008f00322c7a23 */ /* 0x000fe20000010896 */
[----:B-1----:R-:W-:Y:S02]  /*19120*/  LOP3.LUT R2, R4, 0xffff, RZ, 0xc0, !PT ;  /* 0x0000ffff04027812 */ /* 0x002fe400078ec0ff */
[----:B------:R-:W-:Y:S01]  /*19130*/  PRMT R13, R3, 0x5410, R13 ;  /* 0x00005410030d7816 */ /* 0x000fe2000000000d */
[----:B------:R-:W-:Y:S01]  /*19140*/  MUFU.EX2 R171, R44 ;  /* 0x0000002c00ab7308 */ /* 0x000fe20000000800 */
[----:B------:R-:W-:Y:S01]  /*19150*/  SHF.R.U32.HI R7, RZ, 0x8, R2 ;  /* 0x00000008ff077819 */ /* 0x000fe20000011602 */
[----:B------:R-:W-:Y:S01]  /*19160*/  FMUL.FTZ R2, R0, c[0x0][0x23c] ;  /* 0x00008f0000027a20 */ /* 0x000fe20000410000 */
[----:B------:R-:W-:Y:S01]  /*19170*/  FSEL R0, R72, RZ, P2 ;  /* 0x000000ff48007208 */ /* 0x000fe20001000000 */
[--C-:B------:R-:W-:Y:S01]  /*19180*/  HSET2.LE.AND R67, R13, R252.reuse, PT ;  /* 0x000000fc0d437233 */ /* 0x100fe20003803000 */
[----:B------:R-:W-:Y:S02]  /*19190*/  LOP3.LUT R3, R6, 0xffff, RZ, 0xc0, !PT ;  /* 0x0000ffff06037812 */ /* 0x000fe400078ec0ff */
[----:B------:R-:W-:Y:S02]  /*191a0*/  PRMT R9, R8, 0x5410, R7 ;  /* 0x0000541008097816 */ /* 0x000fe40000000007 */
[----:B------:R-:W-:Y:S01]  /*191b0*/  SHF.R.U32.HI R8, RZ, 0x18, R4 ;  /* 0x00000018ff087819 */ /* 0x000fe20000011604 */
[----:B------:R1:W3:Y:S01]  /*191c0*/  MUFU.EX2 R69, R2 ;  /* 0x0000000200457308 */ /* 0x0002e20000000800 */
[----:B------:R-:W-:Y:S02]  /*191d0*/  LOP3.LUT R7, R5, 0xff, RZ, 0xc0, !PT ;  /* 0x000000ff05077812 */ /* 0x000fe400078ec0ff */
[----:B------:R-:W-:Y:S02]  /*191e0*/  LOP3.LUT R5, R6, 0xff, RZ, 0xc0, !PT ;  /* 0x000000ff06057812 */ /* 0x000fe400078ec0ff */
[----:B------:R-:W-:Y:S02]  /*191f0*/  SHF.R.U32.HI R4, RZ, 0x8, R3 ;  /* 0x00000008ff047819 */ /* 0x000fe40000011603 */
[----:B------:R-:W-:Y:S02]  /*19200*/  SHF.R.U32.HI R3, RZ, 0x10, R6 ;  /* 0x00000010ff037819 */ /* 0x000fe40000011606 */
[----:B------:R-:W-:Y:S02]  /*19210*/  PRMT R64, R5, 0x5410, R4 ;  /* 0x0000541005407816 */ /* 0x000fe40000000004 */
[----:B------:R-:W-:Y:S02]  /*19220*/  LOP3.LUT R4, R3, 0xff, RZ, 0xc0, !PT ;  /* 0x000000ff03047812 */ /* 0x000fe400078ec0ff */
[----:B------:R-:W-:Y:S01]  /*19230*/  SHF.R.U32.HI R6, RZ, 0x18, R6 ;  /* 0x00000018ff067819 */ /* 0x000fe20000011606 */
[--C-:B------:R-:W-:Y:S01]  /*19240*/  HSET2.LE.AND R64, R64, R252.reuse, PT ;  /* 0x000000fc40407233 */ /* 0x100fe20003803000 */
[----:B------:R-:W-:Y:S01]  /*19250*/  PRMT R7, R7, 0x5410, R8 ;  /* 0x0000541007077816 */ /* 0x000fe20000000008 */
[----:B------:R-:W-:Y:S01]  /*19260*/  FFMA.FTZ R8, R52, c[0x0][0x23c], -R148 ;  /* 0x00008f0034087a23 */ /* 0x000fe20000010894 */
[----:B------:R-:W-:Y:S01]  /*19270*/  PRMT R6, R4, 0x5410, R6 ;  /* 0x0000541004067816 */ /* 0x000fe20000000006 */
[--C-:B------:R-:W-:Y:S01]  /*19280*/  HSET2.LE.AND R4, R9, R252.reuse, PT ;  /* 0x000000fc09047233 */ /* 0x100fe20003803000 */
[----:B--2---:R-:W-:Y:S01]  /*19290*/  F2FP.PACK_AB R5, R236, R235 ;  /* 0x000000ebec05723e */ /* 0x004fe200000000ff */
[----:B------:R-:W-:Y:S01]  /*192a0*/  MUFU.EX2 R216, R8 ;  /* 0x0000000800d87308 */ /* 0x000fe20000000800 */
[--C-:B------:R-:W-:Y:S01]  /*192b0*/  HSET2.LE.AND R145, R7, R252.reuse, PT ;  /* 0x000000fc07917233 */ /* 0x100fe20003803000 */
[----:B------:R-:W-:Y:S01]  /*192c0*/  LOP3.LUT R56, R41, UR8, R56, 0x96, !PT ;  /* 0x0000000829387c12 */ /* 0x000fe2000f8e9638 */
[--C-:B------:R-:W-:Y:S01]  /*192d0*/  HSET2.LE.AND R65, R6, R252.reuse, PT ;  /* 0x000000fc06417233 */ /* 0x100fe20003803000 */
[----:B-1----:R-:W-:Y:S01]  /*192e0*/  FADD.FTZ R2, -R0, R68 ;  /* 0x0000004400027221 */ /* 0x002fe20000010100 */
[----:B------:R-:W-:Y:S01]  /*192f0*/  FSEL R0, R71, RZ, P1 ;  /* 0x000000ff47007208 */ /* 0x000fe20000800000 */
[----:B------:R-:W-:Y:S01]  /*19300*/  FFMA.FTZ R6, R161, c[0x0][0x23c], -R77 ;  /* 0x00008f00a1067a23 */ /* 0x000fe2000001084d */
[----:B------:R-:W-:Y:S01]  /*19310*/  LOP3.LUT R144, R4, R144, RZ, 0xc0, !PT ;  /* 0x0000009004907212 */ /* 0x000fe200078ec0ff */
[----:B------:R-:W-:Y:S01]  /*19320*/  FMUL.FTZ R2, R2, c[0x0][0x23c] ;  /* 0x00008f0002027a20 */ /* 0x000fe20000410000 */
[----:B------:R-:W-:Y:S01]  /*19330*/  LOP3.LUT R145, R145, R5, RZ, 0xc0, !PT ;  /* 0x0000000591917212 */ /* 0x000fe200078ec0ff */
[----:B------:R-:W-:Y:S01]  /*19340*/  FADD.FTZ R0, -R0, R74 ;  /* 0x0000004a00007221 */ /* 0x000fe20000010100 */
[----:B------:R-:W-:Y:S01]  /*19350*/  MUFU.EX2 R218, R6 ;  /* 0x0000000600da7308 */ /* 0x000fe20000000800 */
[----:B-----5:R-:W-:Y:S01]  /*19360*/  F2FP.PACK_AB R4, R156, R231 ;  /* 0x000000e79c04723e */ /* 0x020fe200000000ff */
[----:B------:R-:W-:Y:S01]  /*19370*/  IMAD.MOV.U32 R161, RZ, RZ, R39 ;  /* 0x000000ffffa17224 */ /* 0x000fe200078e0027 */
[----:B----4-:R-:W-:Y:S01]  /*19380*/  F2FP.PACK_AB R5, R227, R229 ;  /* 0x000000e5e305723e */ /* 0x010fe200000000ff */
[----:B------:R-:W-:Y:S01]  /*19390*/  FMUL.FTZ R0, R0, c[0x0][0x23c] ;  /* 0x00008f0000007a20 */ /* 0x000fe20000410000 */
[----:B------:R-:W-:Y:S01]  /*193a0*/  LOP3.LUT R65, R65, R4, RZ, 0xc0, !PT ;  /* 0x0000000441417212 */ /* 0x000fe200078ec0ff */
[C---:B---3--:R-:W-:Y:S01]  /*193b0*/  FMUL.FTZ R4, R69.reuse, R80 ;  /* 0x0000005045047220 */ /* 0x048fe20000410000 */
[----:B------:R-:W-:Y:S01]  /*193c0*/  LOP3.LUT R66, R66, R5, RZ, 0xc0, !PT ;  /* 0x0000000542427212 */ /* 0x000fe200078ec0ff */
[C---:B------:R-:W-:Y:S02]  /*193d0*/  FMUL.FTZ R5, R69.reuse, R81 ;  /* 0x0000005145057220 */ /* 0x040fe40000410000 */
[----:B------:R1:W2:Y:S01]  /*193e0*/  MUFU.EX2 R68, R2 ;  /* 0x0000000200447308 */ /* 0x0002a20000000800 */
[C---:B------:R-:W-:Y:S02]  /*193f0*/  FMUL.FTZ R17, R69.reuse, R93 ;  /* 0x0000005d45117220 */ /* 0x040fe40000410000 */
[C---:B------:R-:W-:Y:S02]  /*19400*/  FMUL.FTZ R32, R69.reuse, R108 ;  /* 0x0000006c45207220 */ /* 0x040fe40000410000 */
[C---:B------:R-:W-:Y:S02]  /*19410*/  FMUL.FTZ R33, R69.reuse, R109 ;  /* 0x0000006d45217220 */ /* 0x040fe40000410000 */
[----:B------:R-:W-:Y:S03]  /*19420*/  IMAD.WIDE.U32 R56, R56, -0x2daee0ad, RZ ;  /* 0xd2511f5338387825 */ /* 0x000fe600078e00ff */
[----:B------:R3:W4:Y:S01]  /*19430*/  MUFU.EX2 R3, R0 ;  /* 0x0000000000037308 */ /* 0x0007220000000800 */
[----:B------:R-:W-:Y:S01]  /*19440*/  FMUL.FTZ R49, R69, R125 ;  /* 0x0000007d45317220 */ /* 0x000fe20000410000 */
[----:B------:R-:W-:Y:S02]  /*19450*/  LOP3.LUT R60, R57, UR18, R60, 0x96, !PT ;  /* 0x00000012393c7c12 */ /* 0x000fe4000f8e963c */
[----:B-1----:R-:W-:Y:S01]  /*19460*/  FSEL R2, R70, RZ, P0 ;  /* 0x000000ff46027208 */ /* 0x002fe20000000000 */
[C---:B--2---:R-:W-:Y:S01]  /*19470*/  FMUL.FTZ R6, R68.reuse, R82 ;  /* 0x0000005244067220 */ /* 0x044fe20000410000 */
[----:B------:R-:W-:Y:S01]  /*19480*/  PLOP3.LUT P0, PT, PT, PT, UP0, 0x80, 0x0 ;  /* 0x000000000000781c */ /* 0x000fe20003f0f008 */
[C---:B------:R-:W-:Y:S02]  /*19490*/  FMUL.FTZ R7, R68.reuse, R83 ;  /* 0x0000005344077220 */ /* 0x040fe40000410000 */
[C---:B------:R-:W-:Y:S01]  /*194a0*/  FMUL.FTZ R18, R68.reuse, R94 ;  /* 0x0000005e44127220 */ /* 0x040fe20000410000 */
[----:B------:R-:W-:Y:S01]  /*194b0*/  LDSM.16.MT88.4 R80, [R187+0x6000] ;  /* 0x00600000bb50783b */ /* 0x000fe20000004200 */
[C---:B------:R-:W-:Y:S02]  /*194c0*/  FMUL.FTZ R19, R68.reuse, R95 ;  /* 0x0000005f44137220 */ /* 0x040fe40000410000 */
[----:B------:R-:W-:Y:S02]  /*194d0*/  FMUL.FTZ R34, R68, R110 ;  /* 0x0000006e44227220 */ /* 0x000fe40000410000 */
[----:B---3--:R-:W-:Y:S01]  /*194e0*/  FADD.FTZ R0, -R2, R75 ;  /* 0x0000004b02007221 */ /* 0x008fe20000010100 */
[----:B------:R-:W-:Y:S01]  /*194f0*/  F2FP.PACK_AB R2, R157, R241 ;  /* 0x000000f19d02723e */ /* 0x000fe200000000ff */
[C---:B----4-:R-:W-:Y:S01]  /*19500*/  FMUL.FTZ R8, R3.reuse, R84 ;  /* 0x0000005403087220 */ /* 0x050fe20000410000 */
[----:B------:R-:W-:Y:S01]  /*19510*/  SHF.R.U32.HI R75, RZ, 0x10, R56 ;  /* 0x00000010ff4b7819 */ /* 0x000fe20000011638 */
[----:B------:R-:W-:Y:S01]  /*19520*/  FMUL.FTZ R0, R0, c[0x0][0x23c] ;  /* 0x00008f0000007a20 */ /* 0x000fe20000410000 */
[----:B------:R-:W-:Y:S01]  /*19530*/  LOP3.LUT R146, R146, R2, RZ, 0xc0, !PT ;  /* 0x0000000292927212 */ /* 0x000fe200078ec0ff */
[--C-:B------:R-:W-:Y:S01]  /*19540*/  HSET2.LE.AND R2, R11, R252.reuse, PT ;  /* 0x000000fc0b027233 */ /* 0x100fe20003803000 */
[----:B------:R-:W-:Y:S01]  /*19550*/  FMUL.FTZ R9, R3, R85 ;  /* 0x0000005503097220 */ /* 0x000fe20000410000 */
[----:B------:R-:W-:Y:S01]  /*19560*/  LOP3.LUT R75, R75, 0xff, RZ, 0xc0, !PT ;  /* 0x000000ff4b4b7812 */ /* 0x000fe200078ec0ff */
[C---:B------:R-:W-:Y:S01]  /*19570*/  FMUL.FTZ R12, R3.reuse, R88 ;  /* 0x00000058030c7220 */ /* 0x040fe20000410000 */
[----:B------:R-:W1:Y:S01]  /*19580*/  MUFU.EX2 R0, R0 ;  /* 0x0000000000007308 */ /* 0x000e620000000800 */
[----:B------:R-:W-:Y:S01]  /*19590*/  LOP3.LUT R147, R2, R147, RZ, 0xc0, !PT ;  /* 0x0000009302937212 */ /* 0x000fe200078ec0ff */
[----:B------:R-:W-:Y:S02]  /*195a0*/  FFMA.FTZ R2, R160, c[0x0][0x23c], -R77 ;  /* 0x00008f00a0027a23 */ /* 0x000fe4000001084d */
[----:B------:R-:W-:Y:S02]  /*195b0*/  IMAD.MOV.U32 R160, RZ, RZ, R38 ;  /* 0x000000ffffa07224 */ /* 0x000fe400078e0026 */
[----:B------:R-:W2:Y:S01]  /*195c0*/  LDSM.16.MT88.4 R36, [R188+0x6000] ;  /* 0x00600000bc24783b */ /* 0x000ea20000004200 */
[----:B------:R-:W-:Y:S01]  /*195d0*/  IMAD.MOV.U32 R88, RZ, RZ, R24 ;  /* 0x000000ffff587224 */ /* 0x000fe200078e0018 */
[-C--:B------:R-:W-:Y:S01]  /*195e0*/  HMMA.16816.F32 R4, R144, R20.reuse, R4 ;  /* 0x000000149004723c */ /* 0x080fe20000001804 */
[C---:B------:R-:W-:Y:S01]  /*195f0*/  FMUL.FTZ R13, R3.reuse, R89 ;  /* 0x00000059030d7220 */ /* 0x040fe20000410000 */
[----:B------:R3:W4:Y:S01]  /*19600*/  MUFU.EX2 R16, R2 ;  /* 0x0000000200107308 */ /* 0x0007220000000800 */
[----:B------:R-:W-:Y:S02]  /*19610*/  IMAD.MOV.U32 R89, RZ, RZ, R25 ;  /* 0x000000ffff597224 */ /* 0x000fe400078e0019 */
[C---:B------:R-:W-:Y:S02]  /*19620*/  FMUL.FTZ R24, R3.reuse, R100 ;  /* 0x0000006403187220 */ /* 0x040fe40000410000 */
[C---:B------:R-:W-:Y:S02]  /*19630*/  FMUL.FTZ R25, R3.reuse, R101 ;  /* 0x0000006503197220 */ /* 0x040fe40000410000 */
[C---:B------:R-:W-:Y:S03]  /*19640*/  FMUL.FTZ R29, R3.reuse, R105 ;  /* 0x00000069031d7220 */ /* 0x040fe60000410000 */
[----:B------:R-:W-:Y:S02]  /*19650*/  FMUL.FTZ R35, R68, R111 ;  /* 0x0000006f44237220 */ /* 0x000fe40000410000 */
[----:B------:R-:W-:Y:S02]  /*19660*/  FMUL.FTZ R40, R3, R116 ;  /* 0x0000007403287220 */ /* 0x000fe40000410000 */
[C---:B-1----:R-:W-:Y:S02]  /*19670*/  FMUL.FTZ R10, R0.reuse, R86 ;  /* 0x00000056000a7220 */ /* 0x042fe40000410000 */
[C---:B------:R-:W-:Y:S02]  /*19680*/  FMUL.FTZ R11, R0.reuse, R87 ;  /* 0x00000057000b7220 */ /* 0x040fe40000410000 */
[C---:B------:R-:W-:Y:S02]  /*19690*/  FMUL.FTZ R14, R0.reuse, R90 ;  /* 0x0000005a000e7220 */ /* 0x040fe40000410000 */
[----:B------:R-:W-:Y:S02]  /*196a0*/  FMUL.FTZ R15, R0, R91 ;  /* 0x0000005b000f7220 */ /* 0x000fe40000410000 */
[----:B------:R-:W-:Y:S01]  /*196b0*/  IMAD.MOV.U32 R90, RZ, RZ, R54 ;  /* 0x000000ffff5a7224 */ /* 0x000fe200078e0036 */
[----:B---3--:R-:W-:Y:S01]  /*196c0*/  F2FP.PACK_AB R2, R151, R233 ;  /* 0x000000e99702723e */ /* 0x008fe200000000ff */
[----:B------:R-:W-:Y:S02]  /*196d0*/  IMAD.MOV.U32 R91, RZ, RZ, R55 ;  /* 0x000000ffff5b7224 */ /* 0x000fe400078e0037 */
[----:B------:R-:W1:Y:S01]  /*196e0*/  LDSM.16.MT88.4 R52, [R186+0x6000] ;  /* 0x00600000ba34783b */ /* 0x000e620000004200 */
[----:B------:R-:W-:Y:S01]  /*196f0*/  LOP3.LUT R64, R64, R2, RZ, 0xc0, !PT ;  /* 0x0000000240407212 */ /* 0x000fe200078ec0ff */
[----:B------:R-:W-:Y:S01]  /*19700*/  FMUL.FTZ R27, R0, R103 ;  /* 0x00000067001b7220 */ /* 0x000fe20000410000 */
[----:B------:R-:W-:Y:S01]  /*19710*/  F2FP.PACK_AB R2, R224, R225 ;  /* 0x000000e1e002723e */ /* 0x000fe200000000ff */
[C---:B------:R-:W-:Y:S02]  /*19720*/  FMUL.FTZ R26, R0.reuse, R102 ;  /* 0x00000066001a7220 */ /* 0x040fe40000410000 */
[----:B------:R-:W-:Y:S01]  /*19730*/  FMUL.FTZ R30, R0, R106 ;  /* 0x0000006a001e7220 */ /* 0x000fe20000410000 */
[----:B------:R-:W-:Y:S01]  /*19740*/  LOP3.LUT R67, R67, R2, RZ, 0xc0, !PT ;  /* 0x0000000243437212 */ /* 0x000fe200078ec0ff */
[----:B------:R-:W-:Y:S02]  /*19750*/  FFMA.FTZ R2, R158, c[0x0][0x23c], -R148 ;  /* 0x00008f009e027a23 */ /* 0x000fe40000010894 */
[C---:B------:R-:W-:Y:S02]  /*19760*/  FMUL.FTZ R43, R0.reuse, R119 ;  /* 0x00000077002b7220 */ /* 0x040fe40000410000 */
[----:B------:R3:W-:Y:S01]  /*19770*/  MUFU.EX2 R215, R2 ;  /* 0x0000000200d77308 */ /* 0x0007e20000000800 */
[----:B------:R-:W-:Y:S01]  /*19780*/  FMUL.FTZ R47, R0, R123 ;  /* 0x0000007b002f7220 */ /* 0x000fe20000410000 */
[C---:B------:R-:W-:Y:S01]  /*19790*/  HMMA.16816.F32 R8, R64.reuse, R20, R8 ;  /* 0x000000144008723c */ /* 0x040fe20000001808 */
[----:B------:R-:W-:Y:S02]  /*197a0*/  FMUL.FTZ R50, R68, R126 ;  /* 0x0000007e44327220 */ /* 0x000fe40000410000 */
[C---:B------:R-:W-:Y:S02]  /*197b0*/  FMUL.FTZ R31, R0.reuse, R107 ;  /* 0x0000006b001f7220 */ /* 0x040fe40000410000 */
[----:B------:R-:W-:Y:S02]  /*197c0*/  FMUL.FTZ R41, R3, R117 ;  /* 0x0000007503297220 */ /* 0x000fe40000410000 */
[C---:B------:R-:W-:Y:S01]  /*197d0*/  FMUL.FTZ R20, R69.reuse, R96 ;  /* 0x0000006045147220 */ /* 0x040fe20000410000 */
[-C--:B------:R-:W-:Y:S01]  /*197e0*/  HMMA.16816.F32 R12, R64, R22.reuse, R12 ;  /* 0x00000016400c723c */ /* 0x080fe2000000180c */
[----:B------:R-:W-:Y:S03]  /*197f0*/  FMUL.FTZ R21, R69, R97 ;  /* 0x0000006145157220 */ /* 0x000fe60000410000 */
[----:B------:R-:W-:Y:S02]  /*19800*/  FMUL.FTZ R44, R3, R120 ;  /* 0x00000078032c7220 */ /* 0x000fe40000410000 */
[----:B------:R-:W-:Y:S02]  /*19810*/  FMUL.FTZ R46, R0, R122 ;  /* 0x0000007a002e7220 */ /* 0x000fe40000410000 */
[----:B------:R-:W-:Y:S01]  /*19820*/  IMAD.MOV.U32 R84, RZ, RZ, R78 ;  /* 0x000000ffff547224 */ /* 0x000fe200078e004e */
[----:B------:R-:W-:Y:S03]  /*19830*/  LOP3.LUT R78, R56, 0xffff, RZ, 0xc0, !PT ;  /* 0x0000ffff384e7812 */ /* 0x000fe600078ec0ff */
[----:B------:R-:W-:Y:S01]  /*19840*/  SHF.R.U32.HI R57, RZ, 0x8, R48 ;  /* 0x00000008ff397819 */ /* 0x000fe20000011630 */
[----:B------:R-:W-:Y:S01]  /*19850*/  FMUL.FTZ R48, R69, R124 ;  /* 0x0000007c45307220 */ /* 0x000fe20000410000 */
[----:B------:R-:W-:Y:S01]  /*19860*/  SHF.R.U32.HI R78, RZ, 0x8, R78 ;  /* 0x00000008ff4e7819 */ /* 0x000fe2000001164e */
[----:B---3--:R-:W-:Y:S01]  /*19870*/  FFMA.FTZ R2, R166, c[0x0][0x23c], -R77 ;  /* 0x00008f00a6027a23 */ /* 0x008fe2000001084d */
[----:B------:R-:W-:Y:S01]  /*19880*/  PRMT R87, R61, 0x5410, R57 ;  /* 0x000054103d577816 */ /* 0x000fe20000000039 */
[----:B----4-:R-:W-:Y:S02]  /*19890*/  IMAD.MOV.U32 R166, RZ, RZ, R16 ;  /* 0x000000ffffa67224 */ /* 0x010fe400078e0010 */
[----:B------:R3:W-:Y:S01]  /*198a0*/  MUFU.EX2 R62, R2 ;  /* 0x00000002003e7308 */ /* 0x0007e20000000800 */
[----:B------:R-:W-:Y:S01]  /*198b0*/  FMUL.FTZ R16, R69, R92 ;  /* 0x0000005c45107220 */ /* 0x000fe20000410000 */
[----:B------:R-:W-:Y:S01]  /*198c0*/  LOP3.LUT R92, R56, 0xff, RZ, 0xc0, !PT ;  /* 0x000000ff385c7812 */ /* 0x000fe200078ec0ff */
[----:B------:R-:W-:Y:S02]  /*198d0*/  IMAD.MOV.U32 R96, RZ, RZ, R90 ;  /* 0x000000ffff607224 */ /* 0x000fe400078e005a */
[----:B------:R-:W-:Y:S01]  /*198e0*/  IMAD.MOV.U32 R97, RZ, RZ, R91 ;  /* 0x000000ffff617224 */ /* 0x000fe200078e005b */
[----:B------:R-:W-:Y:S01]  /*198f0*/  PRMT R92, R92, 0x5410, R78 ;  /* 0x000054105c5c7816 */ /* 0x000fe2000000004e */
[----:B------:R-:W-:Y:S01]  /*19900*/  IMAD.MOV.U32 R122, RZ, RZ, R157 ;  /* 0x000000ffff7a7224 */ /* 0x000fe200078e009d */
[C---:B------:R-:W-:Y:S01]  /*19910*/  HMMA.16816.F32 R16, R144.reuse, R22, R16 ;  /* 0x000000169010723c */ /* 0x040fe20000001810 */
[----:B------:R-:W-:Y:S01]  /*19920*/  IMAD.MOV.U32 R85, RZ, RZ, R79 ;  /* 0x000000ffff557224 */ /* 0x000fe200078e004f */
[----:B------:R-:W-:Y:S01]  /*19930*/  SHF.R.U32.HI R79, RZ, 0x18, R56 ;  /* 0x00000018ff4f7819 */ /* 0x000fe20000011638 */
[----:B------:R-:W-:Y:S02]  /*19940*/  FFMA.FTZ R56, R159, c[0x0][0x23c], -R150 ;  /* 0x00008f009f387a23 */ /* 0x000fe40000010896 */
[----:B------:R-:W-:Y:S01]  /*19950*/  IMAD.MOV.U32 R100, RZ, RZ, R84 ;  /* 0x000000ffff647224 */ /* 0x000fe200078e0054 */
[----:B------:R-:W-:Y:S01]  /*19960*/  PRMT R95, R75, 0x5410, R79 ;  /* 0x000054104b5f7816 */ /* 0x000fe2000000004f */
[C---:B------:R-:W-:Y:S01]  /*19970*/  FMUL.FTZ R22, R68.reuse, R98 ;  /* 0x0000006244167220 */ /* 0x040fe20000410000 */
[----:B------:R-:W-:Y:S01]  /*19980*/  SHF.R.U32.HI R79, RZ, 0x18, R60 ;  /* 0x00000018ff4f7819 */ /* 0x000fe2000001163c */
[----:B------:R-:W-:Y:S03]  /*19990*/  FMUL.FTZ R23, R68, R99 ;  /* 0x0000006344177220 */ /* 0x000fe60000410000 */
[----:B------:R-:W-:Y:S01]  /*199a0*/  IMAD.MOV.U32 R98, RZ, RZ, R88 ;  /* 0x000000ffff627224 */ /* 0x000fe200078e0058 */
[--C-:B------:R-:W-:Y:S01]  /*199b0*/  HSET2.LE.AND R95, R95, R252.reuse, PT ;  /* 0x000000fc5f5f7233 */ /* 0x100fe20003803000 */
[----:B------:R-:W-:Y:S02]  /*199c0*/  IMAD.MOV.U32 R99, RZ, RZ, R89 ;  /* 0x000000ffff637224 */ /* 0x000fe400078e0059 */
[-C--:B--2---:R-:W-:Y:S01]  /*199d0*/  HMMA.16816.F32 R20, R144, R36.reuse, R20 ;  /* 0x000000249014723c */ /* 0x084fe20000001814 */
[----:B---3--:R-:W-:Y:S01]  /*199e0*/  FFMA.FTZ R2, R168, c[0x0][0x23c], -R77 ;  /* 0x00008f00a8027a23 */ /* 0x008fe2000001084d */
[----:B------:R-:W2:Y:S01]  /*199f0*/  LDSM.16.MT88.4 R88, [R185+0x6800] ;  /* 0x00680000b958783b */ /* 0x000ea20000004200 */
[----:B------:R-:W-:Y:S02]  /*19a00*/  IMAD.MOV.U32 R116, RZ, RZ, R156 ;  /* 0x000000ffff747224 */ /* 0x000fe400078e009c */
[----:B------:R3:W-:Y:S01]  /*19a10*/  MUFU.EX2 R158, R2 ;  /* 0x00000002009e7308 */ /* 0x0007e20000000800 */
[----:B------:R-:W-:Y:S02]  /*19a20*/  IMAD.MOV.U32 R101, RZ, RZ, R85 ;  /* 0x000000ffff657224 */ /* 0x000fe400078e0055 */
[C---:B------:R-:W-:Y:S01]  /*19a30*/  HMMA.16816.F32 R24, R64.reuse, R36, R24 ;  /* 0x000000244018723c */ /* 0x040fe20000001818 */
[----:B------:R-:W-:Y:S06]  /*19a40*/  IMAD.MOV.U32 R117, RZ, RZ, R151 ;  /* 0x000000ffff757224 */ /* 0x000fec00078e0097 */
[C---:B------:R-:W-:Y:S02]  /*19a50*/  FMUL.FTZ R36, R69.reuse, R112 ;  /* 0x0000007045247220 */ /* 0x040fe40000410000 */
[----:B------:R-:W-:Y:S03]  /*19a60*/  FMUL.FTZ R37, R69, R113 ;  /* 0x0000007145257220 */ /* 0x000fe60000410000 */
[--C-:B---3--:R-:W-:Y:S04]  /*19a70*/  FFMA.FTZ R2, R163, c[0x0][0x23c], -R148.reuse ;  /* 0x00008f00a3027a23 */ /* 0x108fe80000010894 */
[----:B------:R3:W-:Y:S02]  /*19a80*/  MUFU.EX2 R181, R2 ;  /* 0x0000000200b57308 */ /* 0x0007e40000000800 */
[----:B---3--:R-:W-:Y:S08]  /*19a90*/  FFMA.FTZ R2, R164, c[0x0][0x23c], -R148 ;  /* 0x00008f00a4027a23 */ /* 0x008ff00000010894 */
[----:B------:R3:W-:Y:S02]  /*19aa0*/  MUFU.EX2 R180, R2 ;  /* 0x0000000200b47308 */ /* 0x0007e40000000800 */
[--C-:B---3--:R-:W-:Y:S02]  /*19ab0*/  FFMA.FTZ R2, R28, c[0x0][0x23c], -R149.reuse ;  /* 0x00008f001c027a23 */ /* 0x108fe40000010895 */
[----:B------:R-:W-:Y:S06]  /*19ac0*/  FMUL.FTZ R28, R3, R104 ;  /* 0x00000068031c7220 */ /* 0x000fec0000410000 */
[----:B------:R3:W-:Y:S01]  /*19ad0*/  MUFU.EX2 R179, R2 ;  /* 0x0000000200b37308 */ /* 0x0007e20000000800 */
[-C--:B------:R-:W-:Y:S08]  /*19ae0*/  HMMA.16816.F32 R28, R64, R38.reuse, R28 ;  /* 0x00000026401c723c */ /* 0x080ff0000000181c */
[C---:B------:R-:W-:Y:S07]  /*19af0*/  HMMA.16816.F32 R32, R144.reuse, R38, R32 ;  /* 0x000000269020723c */ /* 0x040fee0000001820 */
[C---:B------:R-:W-:Y:S02]  /*19b00*/  FMUL.FTZ R38, R68.reuse, R114 ;  /* 0x0000007244267220 */ /* 0x040fe40000410000 */
[C---:B------:R-:W-:Y:S03]  /*19b10*/  FMUL.FTZ R39, R68.reuse, R115 ;  /* 0x0000007344277220 */ /* 0x040fe60000410000 */
[----:B---3--:R-:W-:Y:S02]  /*19b20*/  FFMA.FTZ R2, R51, c[0x0][0x23c], -R149 ;  /* 0x00008f0033027a23 */ /* 0x008fe40000010895 */
[----:B------:R-:W-:Y:S02]  /*19b30*/  FMUL.FTZ R51, R68, R127 ;  /* 0x0000007f44337220 */ /* 0x000fe40000410000 */
[-C--:B-1----:R-:W-:Y:S01]  /*19b40*/  HMMA.16816.F32 R36, R144, R52.reuse, R36 ;  /* 0x000000349024723c */ /* 0x082fe20000001824 */
[----:B------:R1:W3:Y:S01]  /*19b50*/  MUFU.EX2 R177, R2 ;  /* 0x0000000200b17308 */ /* 0x0002e20000000800 */
[----:B------:R-:W-:Y:S01]  /*19b60*/  LDSM.16.MT88.4 R124, [R186+0x7800] ;  /* 0x00780000ba7c783b */ /* 0x000fe20000004200 */
[----:B-1----:R-:W-:Y:S01]  /*19b70*/  LOP3.LUT R2, R45, UR18, R42, 0x96, !PT ;  /* 0x000000122d027c12 */ /* 0x002fe2000f8e962a */
[----:B------:R-:W-:Y:S01]  /*19b80*/  FMUL.FTZ R42, R0, R118 ;  /* 0x00000076002a7220 */ /* 0x000fe20000410000 */
[----:B---3--:R-:W-:Y:S01]  /*19b90*/  F2FP.PACK_AB R94, R177, R179 ;  /* 0x000000b3b15e723e */ /* 0x008fe200000000ff */
[C---:B------:R-:W-:Y:S01]  /*19ba0*/  FMUL.FTZ R45, R3.reuse, R121 ;  /* 0x00000079032d7220 */ /* 0x040fe20000410000 */
[C---:B------:R-:W-:Y:S01]  /*19bb0*/  LOP3.LUT R57, R2.reuse, 0xffff, RZ, 0xc0, !PT ;  /* 0x0000ffff02397812 */ /* 0x040fe200078ec0ff */
[----:B------:R-:W-:Y:S01]  /*19bc0*/  IMAD.MOV.U32 R121, RZ, RZ, R62 ;  /* 0x000000ffff797224 */ /* 0x000fe200078e003e */
[----:B------:R-:W-:Y:S02]  /*19bd0*/  LOP3.LUT R74, R2, 0xff, RZ, 0xc0, !PT ;  /* 0x000000ff024a7812 */ /* 0x000fe400078ec0ff */
[C---:B------:R-:W-:Y:S01]  /*19be0*/  HMMA.16816.F32 R40, R64.reuse, R52, R40 ;  /* 0x000000344028723c */ /* 0x040fe20000001828 */
[----:B------:R-:W-:Y:S01]  /*19bf0*/  SHF.R.U32.HI R61, RZ, 0x8, R57 ;  /* 0x00000008ff3d7819 */ /* 0x000fe20000011639 */
[----:B------:R-:W-:Y:S01]  /*19c00*/  FMUL.FTZ R57, R3, R133 ;  /* 0x0000008503397220 */ /* 0x000fe20000410000 */
[----:B------:R-:W-:Y:S02]  /*19c10*/  SHF.R.U32.HI R63, RZ, 0x10, R2 ;  /* 0x00000010ff3f7819 */ /* 0x000fe40000011602 */
[----:B------:R-:W-:Y:S01]  /*19c20*/  PRMT R84, R74, 0x5410, R61 ;  /* 0x000054104a547816 */ /* 0x000fe2000000003d */
[----:B------:R-:W-:Y:S01]  /*19c30*/  FFMA.FTZ R61, R162, c[0x0][0x23c], -R150 ;  /* 0x00008f00a23d7a23 */ /* 0x000fe20000010896 */
[----:B------:R-:W-:Y:S01]  /*19c40*/  LOP3.LUT R52, R59, 0xff, RZ, 0xc0, !PT ;  /* 0x000000ff3b347812 */ /* 0x000fe200078ec0ff */
[-C--:B------:R-:W-:Y:S01]  /*19c50*/  HMMA.16816.F32 R44, R64, R54.reuse, R44 ;  /* 0x00000036402c723c */ /* 0x080fe2000000182c */
[--C-:B------:R-:W-:Y:S03]  /*19c60*/  FFMA.FTZ R53, R165, c[0x0][0x23c], -R149.reuse ;  /* 0x00008f00a5357a23 */ /* 0x100fe60000010895 */
[----:B------:R-:W-:Y:S01]  /*19c70*/  PRMT R86, R52, 0x5410, R58 ;  /* 0x0000541034567816 */ /* 0x000fe2000000003a */
[----:B------:R1:W-:Y:S01]  /*19c80*/  MUFU.EX2 R120, R53 ;  /* 0x0000003500787308 */ /* 0x0003e20000000800 */
[----:B------:R-:W-:Y:S01]  /*19c90*/  FFMA.FTZ R52, R167, c[0x0][0x23c], -R149 ;  /* 0x00008f00a7347a23 */ /* 0x000fe20000010895 */
[--C-:B------:R-:W-:Y:S01]  /*19ca0*/  HSET2.LE.AND R84, R84, R252.reuse, PT ;  /* 0x000000fc54547233 */ /* 0x100fe20003803000 */
[C---:B------:R-:W-:Y:S01]  /*19cb0*/  HMMA.16816.F32 R48, R144.reuse, R54, R48 ;  /* 0x000000369030723c */ /* 0x040fe20000001830 */
[----:B------:R-:W-:Y:S03]  /*19cc0*/  SHF.R.U32.HI R62, RZ, 0x18, R2 ;  /* 0x00000018ff3e7819 */ /* 0x000fe60000011602 */
[----:B------:R-:W-:Y:S01]  /*19cd0*/  LOP3.LUT R2, R63, 0xff, RZ, 0xc0, !PT ;  /* 0x000000ff3f027812 */ /* 0x000fe200078ec0ff */
[----:B------:R-:W-:Y:S01]  /*19ce0*/  FMUL.FTZ R58, R0, R134 ;  /* 0x00000086003a7220 */ /* 0x000fe20000410000 */
[--C-:B------:R-:W-:Y:S01]  /*19cf0*/  HSET2.LE.AND R74, R86, R252.reuse, PT ;  /* 0x000000fc564a7233 */ /* 0x100fe20003803000 */
[----:B------:R3:W4:Y:S01]  /*19d00*/  MUFU.EX2 R168, R52 ;  /* 0x0000003400a87308 */ /* 0x0007220000000800 */
[----:B------:R-:W-:Y:S01]  /*19d10*/  FMUL.FTZ R54, R68, R130 ;  /* 0x0000008244367220 */ /* 0x000fe20000410000 */
[----:B------:R-:W-:Y:S03]  /*19d20*/  PRMT R85, R2, 0x5410, R62 ;  /* 0x0000541002557816 */ /* 0x000fe6000000003e */
[----:B------:R-:W-:Y:S01]  /*19d30*/  FMUL.FTZ R55, R68, R131 ;  /* 0x0000008344377220 */ /* 0x000fe20000410000 */
[----:B------:R-:W-:Y:S01]  /*19d40*/  LOP3.LUT R2, R60, 0xffff, RZ, 0xc0, !PT ;  /* 0x0000ffff3c027812 */ /* 0x000fe200078ec0ff */
[C---:B------:R-:W-:Y:S02]  /*19d50*/  FMUL.FTZ R59, R0.reuse, R135 ;  /* 0x00000087003b7220 */ /* 0x040fe40000410000 */
[----:B------:R-:W-:Y:S01]  /*19d60*/  IMAD.MOV.U32 R131, RZ, RZ, R166 ;  /* 0x000000ffff837224 */ /* 0x000fe200078e00a6 */
[----:B------:R5:W-:Y:S01]  /*19d70*/  MUFU.EX2 R130, R56 ;  /* 0x0000003800827308 */ /* 0x000be20000000800 */
[----:B------:R-:W-:Y:S01]  /*19d80*/  SHF.R.U32.HI R78, RZ, 0x8, R2 ;  /* 0x00000008ff4e7819 */ /* 0x000fe20000011602 */
[--C-:B------:R-:W-:Y:S01]  /*19d90*/  HSET2.LE.AND R2, R87, R252.reuse, PT ;  /* 0x000000fc57027233 */ /* 0x100fe20003803000 */
[----:B------:R-:W-:Y:S01]  /*19da0*/  FMUL.FTZ R62, R0, R138 ;  /* 0x0000008a003e7220 */ /* 0x000fe20000410000 */
[----:B------:R-:W-:Y:S01]  /*19db0*/  F2FP.PACK_AB R86, R218, R131 ;  /* 0x00000083da56723e */ /* 0x000fe200000000ff */
[----:B-1----:R-:W-:Y:S01]  /*19dc0*/  FMUL.FTZ R53, R69, R129 ;  /* 0x0000008145357220 */ /* 0x002fe20000410000 */
[----:B------:R-:W-:Y:S01]  /*19dd0*/  F2FP.PACK_AB R87, R215, R216 ;  /* 0x000000d8d757723e */ /* 0x000fe200000000ff */
[----:B------:R-:W-:Y:S01]  /*19de0*/  FMUL.FTZ R63, R0, R139 ;  /* 0x0000008b003f7220 */ /* 0x000fe20000410000 */
[----:B------:R-:W-:Y:S01]  /*19df0*/  LOP3.LUT R86, R2, R86, RZ, 0xc0, !PT ;  /* 0x0000005602567212 */ /* 0x000fe200078ec0ff */
[--C-:B------:R-:W-:Y:S01]  /*19e00*/  FFMA.FTZ R2, R214, c[0x0][0x23c], -R77.reuse ;  /* 0x00008f00d6027a23 */ /* 0x100fe2000001084d */
[----:B------:R1:W1:Y:S01]  /*19e10*/  MUFU.EX2 R129, R61 ;  /* 0x0000003d00817308 */ /* 0x0002620000000800 */
[----:B------:R-:W-:Y:S01]  /*19e20*/  IMAD.MOV.U32 R214, RZ, RZ, R158 ;  /* 0x000000ffffd67224 */ /* 0x000fe200078e009e */
[----:B------:R-:W-:Y:S01]  /*19e30*/  LOP3.LUT R87, R74, R87, RZ, 0xc0, !PT ;  /* 0x000000574a577212 */ /* 0x000fe200078ec0ff */
[--C-:B------:R-:W-:Y:S01]  /*19e40*/  HSET2.LE.AND R74, R85, R252.reuse, PT ;  /* 0x000000fc554a7233 */ /* 0x100fe20003803000 */
[----:B---3--:R-:W-:Y:S01]  /*19e50*/  FMUL.FTZ R52, R69, R128 ;  /* 0x0000008045347220 */ /* 0x008fe20000410000 */
[----:B------:R-:W-:Y:S04]  /*19e60*/  F2FP.PACK_AB R85, R180, R181 ;  /* 0x000000b5b455723e */ /* 0x000fe800000000ff */
[----:B------:R-:W-:Y:S02]  /*19e70*/  LOP3.LUT R85, R74, R85, RZ, 0xc0, !PT ;  /* 0x000000554a557212 */ /* 0x000fe400078ec0ff */
[-C--:B------:R-:W-:Y:S01]  /*19e80*/  HMMA.16816.F32 R52, R144, R80.reuse, R52 ;  /* 0x000000509034723c */ /* 0x080fe20000001834 */
[----:B----4-:R-:W-:Y:S01]  /*19e90*/  F2FP.PACK_AB R74, R168, R120 ;  /* 0x00000078a84a723e */ /* 0x010fe200000000ff */
[----:B-----5:R-:W-:Y:S07]  /*19ea0*/  FMUL.FTZ R56, R3, R132 ;  /* 0x0000008403387220 */ /* 0x020fee0000410000 */
[C---:B------:R-:W-:Y:S03]  /*19eb0*/  HMMA.16816.F32 R56, R64.reuse, R80, R56 ;  /* 0x000000504038723c */ /* 0x040fe60000001838 */
[----:B-1----:R-:W-:Y:S04]  /*19ec0*/  SHF.R.U32.HI R61, RZ, 0x10, R60 ;  /* 0x00000010ff3d7819 */ /* 0x002fe8000001163c */
[----:B------:R-:W-:Y:S01]  /*19ed0*/  LOP3.LUT R80, R60, 0xff, RZ, 0xc0, !PT ;  /* 0x000000ff3c507812 */ /* 0x000fe200078ec0ff */
[----:B------:R-:W-:Y:S01]  /*19ee0*/  FFMA.FTZ R60, R183, c[0x0][0x23c], -R77 ;  /* 0x00008f00b73c7a23 */ /* 0x000fe2000001084d */
[----:B------:R-:W-:Y:S01]  /*19ef0*/  LOP3.LUT R75, R61, 0xff, RZ, 0xc0, !PT ;  /* 0x000000ff3d4b7812 */ /* 0x000fe200078ec0ff */
[----:B------:R1:W-:Y:S02]  /*19f00*/  MUFU.EX2 R183, R2 ;  /* 0x0000000200b77308 */ /* 0x0003e40000000800 */
[----:B------:R-:W-:Y:S01]  /*19f10*/  FMUL.FTZ R61, R3, R137 ;  /* 0x00000089033d7220 */ /* 0x000fe20000410000 */
[----:B------:R-:W-:Y:S01]  /*19f20*/  PRMT R79, R75, 0x5410, R79 ;  /* 0x000054104b4f7816 */ /* 0x000fe2000000004f */
[--C-:B------:R-:W-:Y:S01]  /*19f30*/  HSET2.LE.AND R75, R92, R252.reuse, PT ;  /* 0x000000fc5c4b7233 */ /* 0x100fe20003803000 */
[----:B------:R-:W-:Y:S03]  /*19f40*/  PRMT R78, R80, 0x5410, R78 ;  /* 0x00005410504e7816 */ /* 0x000fe6000000004e */
[--C-:B------:R-:W-:Y:S01]  /*19f50*/  HSET2.LE.AND R93, R79, R252.reuse, PT ;  /* 0x000000fc4f5d7233 */ /* 0x100fe20003803000 */
[----:B------:R-:W-:Y:S01]  /*19f60*/  LOP3.LUT R94, R75, R94, RZ, 0xc0, !PT ;  /* 0x0000005e4b5e7212 */ /* 0x000fe200078ec0ff */
[----:B------:R3:W-:Y:S01]  /*19f70*/  MUFU.EX2 R167, R60 ;  /* 0x0000003c00a77308 */ /* 0x0007e20000000800 */
[----:B------:R-:W-:Y:S01]  /*19f80*/  FFMA.FTZ R75, R212, c[0x0][0x23c], -R148 ;  /* 0x00008f00d44b7a23 */ /* 0x000fe20000010894 */
[--C-:B------:R-:W-:Y:S05]  /*19f90*/  HSET2.LE.AND R92, R78, R252.reuse, PT ;  /* 0x000000fc4e5c7233 */ /* 0x100fea0003803000 */
[----:B------:R-:W-:Y:S01]  /*19fa0*/  LOP3.LUT R92, R92, R74, RZ, 0xc0, !PT ;  /* 0x0000004a5c5c7212 */ /* 0x000fe200078ec0ff */
[----:B------:R-:W-:Y:S02]  /*19fb0*/  IMAD.U32 R74, RZ, RZ, UR31 ;  /* 0x0000001fff4a7e24 */ /* 0x000fe4000f8e00ff */
[----:B------:R4:W-:Y:S03]  /*19fc0*/  MUFU.EX2 R165, R75 ;  /* 0x0000004b00a57308 */ /* 0x0009e60000000800 */
[----:B------:R-:W-:Y:S02]  /*19fd0*/  LOP3.LUT R74, R251, UR4, R74, 0x96, !PT ;  /* 0x00000004fb4a7c12 */ /* 0x000fe4000f8e964a */
[----:B-1----:R-:W-:Y:S04]  /*19fe0*/  F2FP.PACK_AB R2, R214, R121 ;  /* 0x00000079d602723e */ /* 0x002fe800000000ff */
[----:B------:R-:W-:Y:S01]  /*19ff0*/  LOP3.LUT R84, R84, R2, RZ, 0xc0, !PT ;  /* 0x0000000254547212 */ /* 0x000fe200078ec0ff */
[----:B------:R-:W-:Y:S02]  /*1a000*/  FFMA.FTZ R2, R178, c[0x0][0x23c], -R148 ;  /* 0x00008f00b2027a23 */ /* 0x000fe40000010894 */
[----:B------:R-:W5:Y:S02]  /*1a010*/  LDL.LU R178, [R1+0x30] ;  /* 0x0000300001b27983 */ /* 0x000f640000300800 */
[----:B------:R1:W1:Y:S01]  /*1a020*/  MUFU.EX2 R166, R2 ;  /* 0x0000000200a67308 */ /* 0x0002620000000800 */
[----:B---3--:R-:W-:Y:S01]  /*1a030*/  FMUL.FTZ R60, R3, R136 ;  /* 0x00000088033c7220 */ /* 0x008fe20000410000 */
[----:B------:R-:W3:Y:S04]  /*1a040*/  LDL.LU R123, [R1+0x34] ;  /* 0x00003400017b7983 */ /* 0x000ee80000300800 */
[----:B------:R-:W3:Y:S02]  /*1a050*/  LDL.LU R119, [R1+0x38] ;  /* 0x0000380001777983 */ /* 0x000ee40000300800 */
[-C--:B------:R-:W-:Y:S01]  /*1a060*/  HMMA.16816.F32 R60, R64, R82.reuse, R60 ;  /* 0x00000052403c723c */ /* 0x080fe2000000183c */
[----:B----4-:R-:W-:Y:S01]  /*1a070*/  IMAD.WIDE.U32 R74, R74, -0x326172a9, RZ ;  /* 0xcd9e8d574a4a7825 */ /* 0x010fe200078e00ff */
[----:B------:R-:W4:Y:S05]  /*1a080*/  LDL.LU R118, [R1+0x3c] ;  /* 0x00003c0001767983 */ /* 0x000f2a0000300800 */
[----:B------:R-:W-:Y:S01]  /*1a090*/  FMUL.FTZ R64, R69, R140 ;  /* 0x0000008c45407220 */ /* 0x000fe20000410000 */
[----:B------:R-:W-:Y:S01]  /*1a0a0*/  LOP3.LUT R78, R75, UR16, R96, 0x96, !PT ;  /* 0x000000104b4e7c12 */ /* 0x000fe2000f8e9660 */
[----:B------:R-:W-:Y:S03]  /*1a0b0*/  FMUL.FTZ R65, R69, R141 ;  /* 0x0000008d45417220 */ /* 0x000fe60000410000 */
[C---:B------:R-:W-:Y:S01]  /*1a0c0*/  FMUL.FTZ R66, R68.reuse, R142 ;  /* 0x0000008e44427220 */ /* 0x040fe20000410000 */
[----:B------:R-:W-:Y:S01]  /*1a0d0*/  LOP3.LUT R75, R75, UR16, R98, 0x96, !PT ;  /* 0x000000104b4b7c12 */ /* 0x000fe2000f8e9662 */
[----:B------:R-:W-:Y:S01]  /*1a0e0*/  FMUL.FTZ R67, R68, R143 ;  /* 0x0000008f44437220 */ /* 0x000fe20000410000 */
[--C-:B------:R-:W-:Y:S01]  /*1a0f0*/  LOP3.LUT R98, R155, UR14, R74.reuse, 0x96, !PT ;  /* 0x0000000e9b627c12 */ /* 0x100fe2000f8e964a */
[----:B------:R-:W-:Y:S01]  /*1a100*/  IMAD.WIDE.U32 R78, R78, -0x2daee0ad, RZ ;  /* 0xd2511f534e4e7825 */ /* 0x000fe200078e00ff */
[----:B-1----:R-:W-:Y:S02]  /*1a110*/  F2FP.PACK_AB R2, R171, R174 ;  /* 0x000000aeab02723e */ /* 0x002fe400000000ff */
[----:B------:R-:W-:Y:S01]  /*1a120*/  LOP3.LUT R96, R153, UR14, R74, 0x96, !PT ;  /* 0x0000000e99607c12 */ /* 0x000fe2000f8e964a */
[----:B------:R-:W-:Y:S01]  /*1a130*/  IMAD.WIDE.U32 R98, R98, -0x2daee0ad, RZ ;  /* 0xd2511f5362627825 */ /* 0x000fe200078e00ff */
[----:B------:R-:W-:Y:S01]  /*1a140*/  HMMA.16816.F32 R64, R144, R82, R64 ;  /* 0x000000529040723c */ /* 0x000fe20000001840 */
[----:B------:R-:W-:Y:S01]  /*1a150*/  LOP3.LUT R95, R95, R2, RZ, 0xc0, !PT ;  /* 0x000000025f5f7212 */ /* 0x000fe200078ec0ff */
[----:B------:R-:W1:Y:S01]  /*1a160*/  LDSM.16.MT88.4 R80, [R188+0x6800] ;  /* 0x00680000bc50783b */ /* 0x000e620000004200 */
[----:B------:R-:W-:Y:S01]  /*1a170*/  F2FP.PACK_AB R2, R129, R130 ;  /* 0x000000828102723e */ /* 0x000fe200000000ff */
[----:B------:R-:W-:Y:S01]  /*1a180*/  IMAD.WIDE.U32 R96, R96, -0x2daee0ad, RZ ;  /* 0xd2511f5360607825 */ /* 0x000fe200078e00ff */
[----:B------:R-:W-:Y:S02]  /*1a190*/  LOP3.LUT R74, R79, UR13, R100, 0x96, !PT ;  /* 0x0000000d4f4a7c12 */ /* 0x000fe4000f8e9664 */
[----:B------:R-:W-:Y:S01]  /*1a1a0*/  LOP3.LUT R93, R93, R2, RZ, 0xc0, !PT ;  /* 0x000000025d5d7212 */ /* 0x000fe200078ec0ff */
[-C--:B--2---:R-:W-:Y:S01]  /*1a1b0*/  HMMA.16816.F32 R4, R84, R88.reuse, R4 ;  /* 0x000000585404723c */ /* 0x084fe20000001804 */
[----:B------:R-:W-:Y:S03]  /*1a1c0*/  FFMA.FTZ R2, R221, c[0x0][0x23c], -R77 ;  /* 0x00008f00dd027a23 */ /* 0x000fe6000001084d */
[----:B------:R-:W-:Y:S01]  /*1a1d0*/  LOP3.LUT R78, R97, UR11, R78, 0x96, !PT ;  /* 0x0000000b614e7c12 */ /* 0x000fe2000f8e964e */
[----:B------:R2:W-:Y:S01]  /*1a1e0*/  MUFU.EX2 R128, R2 ;  /* 0x0000000200807308 */ /* 0x0005e20000000800 */
[----:B------:R-:W-:Y:S02]  /*1a1f0*/  IMAD.WIDE.U32 R100, R75, -0x2daee0ad, RZ ;  /* 0xd2511f534b647825 */ /* 0x000fe400078e00ff */
[C---:B------:R-:W-:Y:S04]  /*1a200*/  HMMA.16816.F32 R8, R92.reuse, R88, R8 ;  /* 0x000000585c08723c */ /* 0x040fe80000001808 */
[----:B------:R-:W-:Y:S01]  /*1a210*/  IMAD.WIDE.U32 R108, R78, -0x326172a9, RZ ;  /* 0xcd9e8d574e6c7825 */ /* 0x000fe200078e00ff */
[----:B------:R-:W-:Y:S03]  /*1a220*/  LOP3.LUT R79, R99, UR11, R100, 0x96, !PT ;  /* 0x0000000b634f7c12 */ /* 0x000fe6000f8e9664 */
[-C--:B------:R-:W-:Y:S01]  /*1a230*/  HMMA.16816.F32 R12, R92, R90.reuse, R12 ;  /* 0x0000005a5c0c723c */ /* 0x080fe2000000180c */
[----:B------:R-:W-:Y:S04]  /*1a240*/  IMAD.WIDE.U32 R74, R74, -0x326172a9, RZ ;  /* 0xcd9e8d574a4a7825 */ /* 0x000fe800078e00ff */
[----:B------:R-:W-:Y:S01]  /*1a250*/  IMAD.WIDE.U32 R110, R79, -0x326172a9, RZ ;  /* 0xcd9e8d574f6e7825 */ /* 0x000fe200078e00ff */
[----:B------:R-:W-:Y:S02]  /*1a260*/  LOP3.LUT R97, R75, UR12, R152, 0x96, !PT ;  /* 0x0000000c4b617c12 */ /* 0x000fe4000f8e9698 */
[C---:B------:R-:W-:Y:S01]  /*1a270*/  HMMA.16816.F32 R16, R84.reuse, R90, R16 ;  /* 0x0000005a5410723c */ /* 0x040fe20000001810 */
[--C-:B------:R-:W-:Y:S01]  /*1a280*/  FFMA.FTZ R75, R172, c[0x0][0x23c], -R149.reuse ;  /* 0x00008f00ac4b7a23 */ /* 0x100fe20000010895 */
[----:B------:R-:W1:Y:S02]  /*1a290*/  LDSM.16.MT88.4 R88, [R186+0x6800] ;  /* 0x00680000ba58783b */ /* 0x000e640000004200 */
[----:B------:R-:W-:Y:S01]  /*1a2a0*/  FFMA.FTZ R79, R175, c[0x0][0x23c], -R149 ;  /* 0x00008f00af4f7a23 */ /* 0x000fe20000010895 */
[----:B------:R-:W-:Y:S01]  /*1a2b0*/  MUFU.EX2 R135, R75 ;  /* 0x0000004b00877308 */ /* 0x000fe20000000800 */
[----:B--2---:R-:W-:Y:S02]  /*1a2c0*/  FFMA.FTZ R2, R222, c[0x0][0x23c], -R77 ;  /* 0x00008f00de027a23 */ /* 0x004fe4000001084d */
[-C--:B-1----:R-:W-:Y:S07]  /*1a2d0*/  HMMA.16816.F32 R20, R84, R80.reuse, R20 ;  /* 0x000000505414723c */ /* 0x082fee0000001814 */
[----:B------:R1:W2:Y:S01]  /*1a2e0*/  MUFU.EX2 R164, R2 ;  /* 0x0000000200a47308 */ /* 0x0002a20000000800 */
[C---:B------:R-:W-:Y:S09]  /*1a2f0*/  HMMA.16816.F32 R24, R92.reuse, R80, R24 ;  /* 0x000000505c18723c */ /* 0x040ff20000001818 */
[----:B------:R-:W2:Y:S01]  /*1a300*/  MUFU.EX2 R134, R79 ;  /* 0x0000004f00867308 */ /* 0x000ea20000000800 */
[-C--:B------:R-:W-:Y:S08]  /*1a310*/  HMMA.16816.F32 R28, R92, R82.reuse, R28 ;  /* 0x000000525c1c723c */ /* 0x080ff0000000181c */
[C---:B------:R-:W-:Y:S01]  /*1a320*/  HMMA.16816.F32 R32, R84.reuse, R82, R32 ;  /* 0x000000525420723c */ /* 0x040fe20000001820 */
[--C-:B-1----:R-:W-:Y:S07]  /*1a330*/  FFMA.FTZ R2, R217, c[0x0][0x23c], -R148.reuse ;  /* 0x00008f00d9027a23 */ /* 0x102fee0000010894 */
[-C--:B------:R-:W-:Y:S01]  /*1a340*/  HMMA.16816.F32 R36, R84, R88.reuse, R36 ;  /* 0x000000585424723c */ /* 0x080fe20000001824 */
[----:B------:R1:W-:Y:S07]  /*1a350*/  MUFU.EX2 R163, R2 ;  /* 0x0000000200a37308 */ /* 0x0003ee0000000800 */
[C---:B------:R-:W-:Y:S08]  /*1a360*/  HMMA.16816.F32 R40, R92.reuse, R88, R40 ;  /* 0x000000585c28723c */ /* 0x040ff00000001828 */
[-C--:B------:R-:W-:Y:S08]  /*1a370*/  HMMA.16816.F32 R44, R92, R90.reuse, R44 ;  /* 0x0000005a5c2c723c */ /* 0x080ff0000000182c */
[C---:B------:R-:W-:Y:S01]  /*1a380*/  HMMA.16816.F32 R48, R84.reuse, R90, R48 ;  /* 0x0000005a5430723c */ /* 0x040fe20000001830 */
[----:B-1----:R-:W-:Y:S04]  /*1a390*/  FFMA.FTZ R2, R219, c[0x0][0x23c], -R148 ;  /* 0x00008f00db027a23 */ /* 0x002fe80000010894 */
[----:B------:R1:W-:Y:S02]  /*1a3a0*/  MUFU.EX2 R162, R2 ;  /* 0x0000000200a27308 */ /* 0x0003e40000000800 */
[----:B-1----:R-:W-:Y:S05]  /*1a3b0*/  LOP3.LUT R2, R101, UR13, R160, 0x96, !PT ;  /* 0x0000000d65027c12 */ /* 0x002fea000f8e96a0 */
[----:B------:R-:W-:Y:S01]  /*1a3c0*/  IMAD.WIDE.U32 R100, R2, -0x326172a9, RZ ;  /* 0xcd9e8d5702647825 */ /* 0x000fe200078e00ff */
[----:B------:R-:W-:Y:S03]  /*1a3d0*/  LOP3.LUT R2, R109, UR10, R74, 0x96, !PT ;  /* 0x0000000a6d027c12 */ /* 0x000fe6000f8e964a */
[----:B------:R-:W-:Y:S01]  /*1a3e0*/  IMAD.WIDE.U32 R74, R97, -0x2daee0ad, RZ ;  /* 0xd2511f53614a7825 */ /* 0x000fe200078e00ff */
[----:B------:R-:W-:Y:S02]  /*1a3f0*/  LOP3.LUT R80, R111, UR10, R100, 0x96, !PT ;  /* 0x0000000a6f507c12 */ /* 0x000fe4000f8e9664 */
[----:B------:R-:W-:Y:S01]  /*1a400*/  LOP3.LUT R78, R101, UR12, R154, 0x96, !PT ;  /* 0x0000000c654e7c12 */ /* 0x000fe2000f8e969a */
[----:B------:R-:W-:Y:S01]  /*1a410*/  IMAD.WIDE.U32 R106, R2, -0x2daee0ad, RZ ;  /* 0xd2511f53026a7825 */ /* 0x000fe200078e00ff */
[----:B------:R-:W-:Y:S03]  /*1a420*/  LOP3.LUT R96, R75, UR9, R96, 0x96, !PT ;  /* 0x000000094b607c12 */ /* 0x000fe6000f8e9660 */
[----:B------:R-:W-:Y:S01]  /*1a430*/  IMAD.WIDE.U32 R112, R80, -0x2daee0ad, RZ ;  /* 0xd2511f5350707825 */ /* 0x000fe200078e00ff */
[----:B------:R-:W-:Y:S01]  /*1a440*/  LOP3.LUT R74, R107, UR7, R74, 0x96, !PT ;  /* 0x000000076b4a7c12 */ /* 0x000fe2000f8e964a */
[----:B------:R-:W1:Y:S02]  /*1a450*/  LDSM.16.MT88.4 R80, [R187+0x6800] ;  /* 0x00680000bb50783b */ /* 0x000e640000004200 */
[----:B------:R-:W-:Y:S04]  /*1a460*/  IMAD.WIDE.U32 R78, R78, -0x2daee0ad, RZ ;  /* 0xd2511f534e4e7825 */ /* 0x000fe800078e00ff */
[----:B------:R-:W-:Y:S01]  /*1a470*/  FFMA.FTZ R2, R170, c[0x0][0x23c], -R150 ;  /* 0x00008f00aa027a23 */ /* 0x000fe20000010896 */
[----:B------:R-:W-:Y:S01]  /*1a480*/  LOP3.LUT R78, R113, UR7, R78, 0x96, !PT ;  /* 0x00000007714e7c12 */ /* 0x000fe2000f8e964e */
[----:B------:R-:W-:Y:S01]  /*1a490*/  IMAD.WIDE.U32 R74, R74, -0x326172a9, RZ ;  /* 0xcd9e8d574a4a7825 */ /* 0x000fe200078e00ff */
[----:B------:R-:W-:Y:S01]  /*1a4a0*/  LOP3.LUT R98, R79, UR9, R98, 0x96, !PT ;  /* 0x000000094f627c12 */ /* 0x000fe2000f8e9662 */
[----:B------:R2:W-:Y:S02]  /*1a4b0*/  MUFU.EX2 R133, R2 ;  /* 0x0000000200857308 */ /* 0x0005e40000000800 */
[----:B------:R-:W-:Y:S01]  /*1a4c0*/  IMAD.WIDE.U32 R104, R96, -0x326172a9, RZ ;  /* 0xcd9e8d5760687825 */ /* 0x000fe200078e00ff */
[----:B------:R-:W-:Y:S02]  /*1a4d0*/  LOP3.LUT R97, R74, 0xffff, RZ, 0xc0, !PT ;  /* 0x0000ffff4a617812 */ /* 0x000fe400078ec0ff */
[--C-:B------:R-:W-:Y:S01]  /*1a4e0*/  SHF.R.U32.HI R100, RZ, 0x10, R74.reuse ;  /* 0x00000010ff647819 */ /* 0x100fe2000001164a */
[----:B------:R-:W-:Y:S01]  /*1a4f0*/  IMAD.WIDE.U32 R78, R78, -0x326172a9, RZ ;  /* 0xcd9e8d574e4e7825 */ /* 0x000fe200078e00ff */
[----:B------:R-:W-:Y:S02]  /*1a500*/  LOP3.LUT R102, R74, 0xff, RZ, 0xc0, !PT ;  /* 0x000000ff4a667812 */ /* 0x000fe400078ec0ff */
[----:B------:R-:W-:Y:S01]  /*1a510*/  SHF.R.U32.HI R101, RZ, 0x18, R74 ;  /* 0x00000018ff657819 */ /* 0x000fe2000001164a */
[----:B------:R-:W-:Y:S01]  /*1a520*/  IMAD.WIDE.U32 R114, R98, -0x326172a9, RZ ;  /* 0xcd9e8d5762727825 */ /* 0x000fe200078e00ff */
[----:B------:R-:W-:Y:S02]  /*1a530*/  LOP3.LUT R74, R75, UR17, R104, 0x96, !PT ;  /* 0x000000114b4a7c12 */ /* 0x000fe4000f8e9668 */
[C---:B------:R-:W-:Y:S02]  /*1a540*/  LOP3.LUT R75, R78.reuse, 0xffff, RZ, 0xc0, !PT ;  /* 0x0000ffff4e4b7812 */ /* 0x040fe400078ec0ff */
[--C-:B------:R-:W-:Y:S02]  /*1a550*/  SHF.R.U32.HI R96, RZ, 0x10, R78.reuse ;  /* 0x00000010ff607819 */ /* 0x100fe4000001164e */
[----:B------:R-:W-:Y:S02]  /*1a560*/  LOP3.LUT R99, R78, 0xff, RZ, 0xc0, !PT ;  /* 0x000000ff4e637812 */ /* 0x000fe400078ec0ff */
[----:B------:R-:W-:Y:S02]  /*1a570*/  SHF.R.U32.HI R98, RZ, 0x18, R78 ;  /* 0x00000018ff627819 */ /* 0x000fe4000001164e */
[----:B------:R-:W-:Y:S02]  /*1a580*/  LOP3.LUT R78, R79, UR17, R114, 0x96, !PT ;  /* 0x000000114f4e7c12 */ /* 0x000fe4000f8e9672 */
[----:B------:R-:W-:Y:S01]  /*1a590*/  SHF.R.U32.HI R79, RZ, 0x8, R75 ;  /* 0x00000008ff4f7819 */ /* 0x000fe2000001164b */
[----:B------:R-:W-:Y:S01]  /*1a5a0*/  FFMA.FTZ R75, R213, c[0x0][0x23c], -R149 ;  /* 0x00008f00d54b7a23 */ /* 0x000fe20000010895 */
[----:B------:R-:W-:Y:S01]  /*1a5b0*/  SHF.R.U32.HI R89, RZ, 0x8, R97 ;  /* 0x00000008ff597819 */ /* 0x000fe20000011661 */
[----:B--2---:R-:W-:Y:S01]  /*1a5c0*/  FFMA.FTZ R2, R173, c[0x0][0x23c], -R150 ;  /* 0x00008f00ad027a23 */ /* 0x004fe20000010896 */
[----:B------:R-:W-:Y:S01]  /*1a5d0*/  PRMT R103, R99, 0x5410, R79 ;  /* 0x0000541063677816 */ /* 0x000fe2000000004f */
[----:B------:R2:W-:Y:S01]  /*1a5e0*/  MUFU.EX2 R160, R75 ;  /* 0x0000004b00a07308 */ /* 0x0005e20000000800 */
[----:B------:R-:W-:Y:S01]  /*1a5f0*/  LOP3.LUT R79, R74, 0xffff, RZ, 0xc0, !PT ;  /* 0x0000ffff4a4f7812 */ /* 0x000fe200078ec0ff */
[-C--:B-1----:R-:W-:Y:S01]  /*1a600*/  HMMA.16816.F32 R52, R84, R80.reuse, R52 ;  /* 0x000000505434723c */ /* 0x082fe20000001834 */
[----:B------:R-:W-:Y:S02]  /*1a610*/  PRMT R102, R102, 0x5410, R89 ;  /* 0x0000541066667816 */ /* 0x000fe40000000059 */
[----:B------:R-:W-:Y:S02]  /*1a620*/  LOP3.LUT R91, R74, 0xff, RZ, 0xc0, !PT ;  /* 0x000000ff4a5b7812 */ /* 0x000fe400078ec0ff */
[----:B------:R-:W-:Y:S02]  /*1a630*/  LOP3.LUT R89, R78, 0xff, RZ, 0xc0, !PT ;  /* 0x000000ff4e597812 */ /* 0x000fe400078ec0ff */
[----:B------:R-:W-:Y:S01]  /*1a640*/  SHF.R.U32.HI R79, RZ, 0x8, R79 ;  /* 0x00000008ff4f7819 */ /* 0x000fe2000001164f */
[C---:B------:R-:W-:Y:S01]  /*1a650*/  HMMA.16816.F32 R56, R92.reuse, R80, R56 ;  /* 0x000000505c38723c */ /* 0x040fe20000001838 */
[----:B------:R1:W1:Y:S03]  /*1a660*/  MUFU.EX2 R132, R2 ;  /* 0x0000000200847308 */ /* 0x0002660000000800 */
[----:B------:R-:W-:Y:S02]  /*1a670*/  LOP3.LUT R88, R100, 0xff, RZ, 0xc0, !PT ;  /* 0x000000ff64587812 */ /* 0x000fe400078ec0ff */
[--C-:B------:R-:W-:Y:S02]  /*1a680*/  SHF.R.U32.HI R90, RZ, 0x18, R74.reuse ;  /* 0x00000018ff5a7819 */ /* 0x100fe4000001164a */
[-C--:B------:R-:W-:Y:S01]  /*1a690*/  HMMA.16816.F32 R60, R92, R82.reuse, R60 ;  /* 0x000000525c3c723c */ /* 0x080fe2000000183c */
[----:B------:R-:W-:Y:S01]  /*1a6a0*/  PRMT R101, R88, 0x5410, R101 ;  /* 0x0000541058657816 */ /* 0x000fe20000000065 */
[----:B------:R-:W-:Y:S02]  /*1a6b0*/  LDSM.16.MT88.4 R92, [R188+0x7000] ;  /* 0x00700000bc5c783b */ /* 0x000fe40000004200 */
[----:B------:R-:W-:Y:S01]  /*1a6c0*/  SHF.R.U32.HI R88, RZ, 0x10, R74 ;  /* 0x00000010ff587819 */ /* 0x000fe2000001164a */
[----:B--2---:R-:W-:Y:S01]  /*1a6d0*/  FFMA.FTZ R75, R176, c[0x0][0x23c], -R150 ;  /* 0x00008f00b04b7a23 */ /* 0x004fe20000010896 */
[----:B------:R-:W-:Y:S02]  /*1a6e0*/  SHF.R.U32.HI R74, RZ, 0x10, R78 ;  /* 0x00000010ff4a7819 */ /* 0x000fe4000001164e */
[----:B------:R-:W-:Y:S01]  /*1a6f0*/  HMMA.16816.F32 R64, R84, R82, R64 ;  /* 0x000000525440723c */ /* 0x000fe20000001840 */
[----:B------:R-:W-:Y:S01]  /*1a700*/  LOP3.LUT R88, R88, 0xff, RZ, 0xc0, !PT ;  /* 0x000000ff58587812 */ /* 0x000fe200078ec0ff */
[----:B------:R2:W-:Y:S01]  /*1a710*/  MUFU.EX2 R170, R75 ;  /* 0x0000004b00aa7308 */ /* 0x0005e20000000800 */
[----:B------:R-:W-:Y:S01]  /*1a720*/  LDSM.16.MT88.4 R84, [R186+0x7000] ;  /* 0x00700000ba54783b */ /* 0x000fe20000004200 */
[----:B------:R-:W-:Y:S02]  /*1a730*/  LOP3.LUT R74, R74, 0xff, RZ, 0xc0, !PT ;  /* 0x000000ff4a4a7812 */ /* 0x000fe400078ec0ff */
[----:B------:R-:W-:Y:S01]  /*1a740*/  PRMT R100, R88, 0x5410, R90 ;  /* 0x0000541058647816 */ /* 0x000fe2000000005a */
[--C-:B------:R-:W-:Y:S01]  /*1a750*/  HSET2.LE.AND R90, R102, R252.reuse, PT ;  /* 0x000000fc665a7233 */ /* 0x100fe20003803000 */
[----:B-1----:R-:W-:Y:S01]  /*1a760*/  FFMA.FTZ R2, R182, c[0x0][0x23c], -R149 ;  /* 0x00008f00b6027a23 */ /* 0x002fe20000010895 */
[--C-:B------:R-:W-:Y:S03]  /*1a770*/  HSET2.LE.AND R82, R103, R252.reuse, PT ;  /* 0x000000fc67527233 */ /* 0x100fe60003803000 */
[----:B------:R1:W-:Y:S01]  /*1a780*/  MUFU.EX2 R161, R2 ;  /* 0x0000000200a17308 */ /* 0x0003e20000000800 */
[----:B--2---:R-:W-:Y:S09]  /*1a790*/  FFMA.FTZ R75, R169, c[0x0][0x23c], -R150 ;  /* 0x00008f00a94b7a23 */ /* 0x004ff20000010896 */
[----:B------:R2:W2:Y:S01]  /*1a7a0*/  MUFU.EX2 R159, R75 ;  /* 0x0000004b009f7308 */ /* 0x0004a20000000800 */
[----:B-1----:R-:W-:Y:S04]  /*1a7b0*/  LOP3.LUT R2, R96, 0xff, RZ, 0xc0, !PT ;  /* 0x000000ff60027812 */ /* 0x002fe800078ec0ff */
[----:B------:R-:W-:Y:S02]  /*1a7c0*/  PRMT R104, R2, 0x5410, R98 ;  /* 0x0000541002687816 */ /* 0x000fe40000000062 */
[----:B------:R-:W-:Y:S01]  /*1a7d0*/  LOP3.LUT R2, R78, 0xffff, RZ, 0xc0, !PT ;  /* 0x0000ffff4e027812 */ /* 0x000fe200078ec0ff */
[----:B------:R-:W1:Y:S01]  /*1a7e0*/  LDSM.16.MT88.4 R96, [R185+0x7000] ;  /* 0x00700000b960783b */ /* 0x000e620000004200 */
[----:B------:R-:W-:Y:S01]  /*1a7f0*/  SHF.R.U32.HI R78, RZ, 0x18, R78 ;  /* 0x00000018ff4e7819 */ /* 0x000fe2000001164e */
[--C-:B------:R-:W-:Y:S01]  /*1a800*/  HSET2.LE.AND R83, R104, R252.reuse, PT ;  /* 0x000000fc68537233 */ /* 0x100fe20003803000 */
[----:B------:R-:W-:Y:S02]  /*1a810*/  SHF.R.U32.HI R2, RZ, 0x8, R2 ;  /* 0x00000008ff027819 */ /* 0x000fe40000011602 */
[----:B------:R-:W-:Y:S02]  /*1a820*/  PRMT R78, R74, 0x5410, R78 ;  /* 0x000054104a4e7816 */ /* 0x000fe4000000004e */
[----:B------:R-:W-:Y:S02]  /*1a830*/  F2FP.PACK_AB R74, R165, R166 ;  /* 0x000000a6a54a723e */ /* 0x000fe400000000ff */
[----:B--2---:R-:W-:Y:S01]  /*1a840*/  PRMT R75, R91, 0x5410, R79 ;  /* 0x000054105b4b7816 */ /* 0x004fe2000000004f */
[--C-:B------:R-:W-:Y:S01]  /*1a850*/  HSET2.LE.AND R91, R101, R252.reuse, PT ;  /* 0x000000fc655b7233 */ /* 0x100fe20003803000 */
[----:B------:R-:W-:Y:S01]  /*1a860*/  PRMT R79, R89, 0x5410, R2 ;  /* 0x00005410594f7816 */ /* 0x000fe20000000002 */
[----:B------:R-:W-:Y:S01]  /*1a870*/  FFMA.FTZ R2, R244, c[0x0][0x23c], -R77 ;  /* 0x00008f00f4027a23 */ /* 0x000fe2000001084d */
[--C-:B------:R-:W-:Y:S01]  /*1a880*/  HSET2.LE.AND R89, R100, R252.reuse, PT ;  /* 0x000000fc64597233 */ /* 0x100fe20003803000 */
[----:B-----5:R-:W-:Y:S01]  /*1a890*/  FFMA.FTZ R69, R69, R178, R238 ;  /* 0x000000b245457223 */ /* 0x020fe200000100ee */
[--C-:B------:R-:W-:Y:S01]  /*1a8a0*/  HSET2.LE.AND R88, R75, R252.reuse, PT ;  /* 0x000000fc4b587233 */ /* 0x100fe20003803000 */
[----:B------:R2:W-:Y:S01]  /*1a8b0*/  MUFU.EX2 R158, R2 ;  /* 0x00000002009e7308 */ /* 0x0005e20000000800 */
[----:B------:R-:W-:Y:S01]  /*1a8c0*/  F2FP.PACK_AB R75, R164, R128 ;  /* 0x00000080a44b723e */ /* 0x000fe200000000ff */
[--C-:B------:R-:W-:Y:S01]  /*1a8d0*/  HSET2.LE.AND R80, R79, R252.reuse, PT ;  /* 0x000000fc4f507233 */ /* 0x100fe20003803000 */
[----:B------:R-:W-:Y:S01]  /*1a8e0*/  LOP3.LUT R91, R91, R74, RZ, 0xc0, !PT ;  /* 0x0000004a5b5b7212 */ /* 0x000fe200078ec0ff */
[--C-:B------:R-:W-:Y:S01]  /*1a8f0*/  HSET2.LE.AND R81, R78, R252.reuse, PT ;  /* 0x000000fc4e517233 */ /* 0x100fe20003803000 */
[----:B------:R-:W-:Y:S01]  /*1a900*/  LOP3.LUT R88, R88, R75, RZ, 0xc0, !PT ;  /* 0x0000004b58587212 */ /* 0x000fe200078ec0ff */
[--C-:B------:R-:W-:Y:S01]  /*1a910*/  FFMA.FTZ R78, R243, c[0x0][0x23c], -R148.reuse ;  /* 0x00008f00f34e7a23 */ /* 0x100fe20000010894 */
[----:B------:R-:W-:Y:S01]  /*1a920*/  F2FP.PACK_AB R74, R134, R135 ;  /* 0x00000087864a723e */ /* 0x000fe200000000ff */
[----:B---3--:R-:W-:Y:S01]  /*1a930*/  FFMA.FTZ R68, R68, R123, R235 ;  /* 0x0000007b44447223 */ /* 0x008fe200000100eb */
[----:B------:R-:W-:Y:S01]  /*1a940*/  F2FP.PACK_AB R75, R132, R133 ;  /* 0x00000085844b723e */ /* 0x000fe200000000ff */
[----:B------:R3:W-:Y:S01]  /*1a950*/  MUFU.EX2 R156, R78 ;  /* 0x0000004e009c7308 */ /* 0x0007e20000000800 */
[----:B------:R-:W-:Y:S01]  /*1a960*/  LOP3.LUT R80, R80, R74, RZ, 0xc0, !PT ;  /* 0x0000004a50507212 */ /* 0x000fe200078ec0ff */
[----:B----4-:R-:W-:Y:S01]  /*1a970*/  FFMA.FTZ R0, R0, R118, R231 ;  /* 0x0000007600007223 */ /* 0x010fe200000100e7 */
[----:B------:R-:W-:Y:S02]  /*1a980*/  F2FP.PACK_AB R74, R159, R170 ;  /* 0x000000aa9f4a723e */ /* 0x000fe400000000ff */
[----:B------:R-:W-:Y:S01]  /*1a990*/  LOP3.LUT R81, R81, R75, RZ, 0xc0, !PT ;  /* 0x0000004b51517212 */ /* 0x000fe200078ec0ff */
[----:B------:R-:W-:Y:S01]  /*1a9a0*/  FFMA.FTZ R75, R242, c[0x0][0x23c], -R148 ;  /* 0x00008f00f24b7a23 */ /* 0x000fe20000010894 */
[----:B------:R-:W-:Y:S01]  /*1a9b0*/  LOP3.LUT R83, R83, R74, RZ, 0xc0, !PT ;  /* 0x0000004a53537212 */ /* 0x000fe200078ec0ff */
[----:B------:R-:W-:Y:S01]  /*1a9c0*/  FADD.FTZ R0, R116, R0 ;  /* 0x0000000074007221 */ /* 0x000fe20000010000 */
[----:B------:R-:W-:Y:S01]  /*1a9d0*/  LOP3.LUT R74, R105, UR8, R108, 0x96, !PT ;  /* 0x00000008694a7c12 */ /* 0x000fe2000f8e966c */
[----:B------:R4:W-:Y:S01]  /*1a9e0*/  MUFU.EX2 R155, R75 ;  /* 0x0000004b009b7308 */ /* 0x0009e20000000800 */
[----:B--2---:R-:W-:Y:S04]  /*1a9f0*/  F2FP.PACK_AB R2, R183, R167 ;  /* 0x000000a7b702723e */ /* 0x004fe800000000ff */
[----:B------:R-:W-:Y:S01]  /*1aa00*/  LOP3.LUT R90, R90, R2, RZ, 0xc0, !PT ;  /* 0x000000025a5a7212 */ /* 0x000fe200078ec0ff */
[--C-:B------:R-:W-:Y:S04]  /*1aa10*/  FFMA.FTZ R2, R245, c[0x0][0x23c], -R77.reuse ;  /* 0x00008f00f5027a23 */ /* 0x100fe8000001084d */
[----:B------:R2:W5:Y:S01]  /*1aa20*/  MUFU.EX2 R157, R2 ;  /* 0x00000002009d7308 */ /* 0x0005620000000800 */
[----:B---3--:R-:W-:Y:S02]  /*1aa30*/  LOP3.LUT R78, R115, UR8, R110, 0x96, !PT ;  /* 0x00000008734e7c12 */ /* 0x008fe4000f8e966e */
[----:B------:R-:W-:Y:S03]  /*1aa40*/  LDSM.16.MT88.4 R108, [R188+0x7800] ;  /* 0x00780000bc6c783b */ /* 0x000fe60000004200 */
[----:B------:R-:W-:Y:S04]  /*1aa50*/  IMAD.WIDE.U32 R78, R78, -0x2daee0ad, RZ ;  /* 0xd2511f534e4e7825 */ /* 0x000fe800078e00ff */
[----:B----4-:R-:W-:Y:S01]  /*1aa60*/  IMAD.WIDE.U32 R74, R74, -0x2daee0ad, RZ ;  /* 0xd2511f534a4a7825 */ /* 0x010fe200078e00ff */
        /* <DEDUP_REMOVED lines=9> */
[----:B------:R2:W-:Y:S01]  /*1ab00*/  MUFU.EX2 R154, R77 ;  /* 0x0000004d009a7308 */ /* 0x0005e20000000800 */
[-C--:B------:R-:W-:Y:S01]  /*1ab10*/  HMMA.16816.F32 R12, R80, R98.reuse, R12 ;  /* 0x00000062500c723c */ /* 0x080fe2000000180c */
[--C-:B------:R-:W-:Y:S03]  /*1ab20*/  SHF.R.U32.HI R97, RZ, 0x18, R74.reuse ;  /* 0x00000018ff617819 */ /* 0x100fe6000001164a */
[----:B------:R-:W-:Y:S04]  /*1ab30*/  SHF.R.U32.HI R96, RZ, 0x10, R74 ;  /* 0x00000010ff607819 */ /* 0x000fe8000001164a */
[C---:B------:R-:W-:Y:S01]  /*1ab40*/  HMMA.16816.F32 R16, R88.reuse, R98, R16 ;  /* 0x000000625810723c */ /* 0x040fe20000001810 */
[--C-:B-1----:R-:W-:Y:S03]  /*1ab50*/  FFMA.FTZ R2, R247, c[0x0][0x23c], -R148.reuse ;  /* 0x00008f00f7027a23 */ /* 0x102fe60000010894 */
[----:B------:R-:W-:Y:S04]  /*1ab60*/  FFMA.FTZ R148, R246, c[0x0][0x23c], -R148 ;  /* 0x00008f00f6947a23 */ /* 0x000fe80000010894 */
[-C--:B------:R-:W-:Y:S01]  /*1ab70*/  HMMA.16816.F32 R20, R88, R92.reuse, R20 ;  /* 0x0000005c5814723c */ /* 0x080fe20000001814 */
[----:B------:R1:W-:Y:S03]  /*1ab80*/  MUFU.EX2 R153, R2 ;  /* 0x0000000200997308 */ /* 0x0003e60000000800 */
[----:B------:R-:W-:Y:S02]  /*1ab90*/  LOP3.LUT R98, R74, 0xff, RZ, 0xc0, !PT ;  /* 0x000000ff4a627812 */ /* 0x000fe400078ec0ff */
[----:B------:R-:W-:Y:S01]  /*1aba0*/  LOP3.LUT R99, R78, 0xff, RZ, 0xc0, !PT ;  /* 0x000000ff4e637812 */ /* 0x000fe200078ec0ff */
[----:B--2---:R-:W-:Y:S01]  /*1abb0*/  FFMA.FTZ R77, R220, c[0x0][0x23c], -R150 ;  /* 0x00008f00dc4d7a23 */ /* 0x004fe20000010896 */
[C---:B------:R-:W-:Y:S03]  /*1abc0*/  HMMA.16816.F32 R24, R80.reuse, R92, R24 ;  /* 0x0000005c5018723c */ /* 0x040fe60000001818 */
[----:B------:R-:W2:Y:S05]  /*1abd0*/  MUFU.EX2 R152, R148 ;  /* 0x0000009400987308 */ /* 0x000eaa0000000800 */
[-C--:B------:R-:W-:Y:S05]  /*1abe0*/  HMMA.16816.F32 R28, R80, R94.reuse, R28 ;  /* 0x0000005e501c723c */ /* 0x080fea000000181c */
[----:B------:R3:W-:Y:S03]  /*1abf0*/  MUFU.EX2 R147, R77 ;  /* 0x0000004d00937308 */ /* 0x0007e60000000800 */
[C---:B------:R-:W-:Y:S01]  /*1ac00*/  HMMA.16816.F32 R32, R88.reuse, R94, R32 ;  /* 0x0000005e5820723c */ /* 0x040fe20000001820 */
[----:B-1----:R-:W-:Y:S01]  /*1ac10*/  FFMA.FTZ R2, R232, c[0x0][0x23c], -R149 ;  /* 0x00008f00e8027a23 */ /* 0x002fe20000010895 */
[----:B------:R-:W1:Y:S05]  /*1ac20*/  LDSM.16.MT88.4 R92, [R187+0x7000] ;  /* 0x00700000bb5c783b */ /* 0x000e6a0000004200 */
[----:B------:R4:W-:Y:S01]  /*1ac30*/  MUFU.EX2 R151, R2 ;  /* 0x0000000200977308 */ /* 0x0009e20000000800 */
[-C--:B------:R-:W-:Y:S08]  /*1ac40*/  HMMA.16816.F32 R36, R88, R84.reuse, R36 ;  /* 0x000000545824723c */ /* 0x080ff00000001824 */
[C---:B------:R-:W-:Y:S01]  /*1ac50*/  HMMA.16816.F32 R40, R80.reuse, R84, R40 ;  /* 0x000000545028723c */ /* 0x040fe20000001828 */
[----:B---3--:R-:W-:Y:S03]  /*1ac60*/  LOP3.LUT R77, R74, 0xffff, RZ, 0xc0, !PT ;  /* 0x0000ffff4a4d7812 */ /* 0x008fe600078ec0ff */
[----:B------:R-:W-:Y:S04]  /*1ac70*/  LOP3.LUT R74, R79, UR18, R112, 0x96, !PT ;  /* 0x000000124f4a7c12 */ /* 0x000fe8000f8e9670 */
[-C--:B------:R-:W-:Y:S01]  /*1ac80*/  HMMA.16816.F32 R44, R80, R86.reuse, R44 ;  /* 0x00000056502c723c */ /* 0x080fe2000000182c */
[----:B------:R-:W-:Y:S03]  /*1ac90*/  LOP3.LUT R84, R78, 0xffff, RZ, 0xc0, !PT ;  /* 0x0000ffff4e547812 */ /* 0x000fe600078ec0ff */
[----:B------:R-:W-:Y:S02]  /*1aca0*/  SHF.R.U32.HI R79, RZ, 0x8, R77 ;  /* 0x00000008ff4f7819 */ /* 0x000fe4000001164d */
[----:B------:R-:W-:Y:S01]  /*1acb0*/  LOP3.LUT R77, R96, 0xff, RZ, 0xc0, !PT ;  /* 0x000000ff604d7812 */ /* 0x000fe200078ec0ff */
[----:B----4-:R-:W-:Y:S01]  /*1acc0*/  FFMA.FTZ R2, R230, c[0x0][0x23c], -R149 ;  /* 0x00008f00e6027a23 */ /* 0x010fe20000010895 */
[C---:B------:R-:W-:Y:S01]  /*1acd0*/  HMMA.16816.F32 R48, R88.reuse, R86, R48 ;  /* 0x000000565830723c */ /* 0x040fe20000001830 */
[--C-:B------:R-:W-:Y:S02]  /*1ace0*/  SHF.R.U32.HI R96, RZ, 0x18, R78.reuse ;  /* 0x00000018ff607819 */ /* 0x100fe4000001164e */
[----:B------:R3:W4:Y:S01]  /*1acf0*/  MUFU.EX2 R148, R2 ;  /* 0x0000000200947308 */ /* 0x0007220000000800 */
[----:B------:R-:W-:Y:S02]  /*1ad00*/  PRMT R143, R77, 0x5410, R97 ;  /* 0x000054104d8f7816 */ /* 0x000fe40000000061 */
[----:B------:R-:W-:Y:S02]  /*1ad10*/  SHF.R.U32.HI R85, RZ, 0x10, R78 ;  /* 0x00000010ff557819 */ /* 0x000fe4000001164e */
[----:B------:R-:W-:Y:S01]  /*1ad20*/  PRMT R142, R98, 0x5410, R79 ;  /* 0x00005410628e7816 */ /* 0x000fe2000000004f */
[--C-:B------:R-:W-:Y:S01]  /*1ad30*/  HSET2.LE.AND R143, R143, R252.reuse, PT ;  /* 0x000000fc8f8f7233 */ /* 0x100fe20003803000 */
[-C--:B-1----:R-:W-:Y:S02]  /*1ad40*/  HMMA.16816.F32 R52, R88, R92.reuse, R52 ;  /* 0x0000005c5834723c */ /* 0x082fe40000001834 */
[----:B------:R-:W-:Y:S01]  /*1ad50*/  SHF.R.U32.HI R84, RZ, 0x8, R84 ;  /* 0x00000008ff547819 */ /* 0x000fe20000011654 */
[--C-:B------:R-:W-:Y:S01]  /*1ad60*/  HSET2.LE.AND R142, R142, R252.reuse, PT ;  /* 0x000000fc8e8e7233 */ /* 0x100fe20003803000 */
[----:B------:R-:W-:Y:S02]  /*1ad70*/  LOP3.LUT R79, R85, 0xff, RZ, 0xc0, !PT ;  /* 0x000000ff554f7812 */ /* 0x000fe400078ec0ff */
[----:B------:R-:W-:Y:S02]  /*1ad80*/  PRMT R84, R99, 0x5410, R84 ;  /* 0x0000541063547816 */ /* 0x000fe40000000054 */
[C---:B------:R-:W-:Y:S01]  /*1ad90*/  HMMA.16816.F32 R56, R80.reuse, R92, R56 ;  /* 0x0000005c5038723c */ /* 0x040fe20000001838 */
[----:B------:R-:W-:Y:S02]  /*1ada0*/  PRMT R79, R79, 0x5410, R96 ;  /* 0x000054104f4f7816 */ /* 0x000fe40000000060 */
[----:B------:R-:W1:Y:S01]  /*1adb0*/  LDSM.16.MT88.4 R96, [R185+0x7800] ;  /* 0x00780000b960783b */ /* 0x000e620000004200 */
[--C-:B------:R-:W-:Y:S02]  /*1adc0*/  HSET2.LE.AND R138, R84, R252.reuse, PT ;  /* 0x000000fc548a7233 */ /* 0x100fe40003803000 */
[--C-:B------:R-:W-:Y:S02]  /*1add0*/  HSET2.LE.AND R139, R79, R252.reuse, PT ;  /* 0x000000fc4f8b7233 */ /* 0x100fe40003803000 */
[-C--:B------:R-:W-:Y:S01]  /*1ade0*/  HMMA.16816.F32 R60, R80, R94.reuse, R60 ;  /* 0x0000005e503c723c */ /* 0x080fe2000000183c */
[----:B---3--:R-:W-:Y:S03]  /*1adf0*/  LOP3.LUT R2, R75, UR18, R106, 0x96, !PT ;  /* 0x000000124b027c12 */ /* 0x008fe6000f8e966a */
[----:B------:R-:W-:Y:S01]  /*1ae00*/  FFMA.FTZ R75, R223, c[0x0][0x23c], -R150 ;  /* 0x00008f00df4b7a23 */ /* 0x000fe20000010896 */
[--C-:B------:R-:W-:Y:S02]  /*1ae10*/  SHF.R.U32.HI R77, RZ, 0x10, R2.reuse ;  /* 0x00000010ff4d7819 */ /* 0x100fe40000011602 */
[----:B------:R-:W-:Y:S01]  /*1ae20*/  LOP3.LUT R78, R2, 0xff, RZ, 0xc0, !PT ;  /* 0x000000ff024e7812 */ /* 0x000fe200078ec0ff */
[----:B------:R-:W-:Y:S01]  /*1ae30*/  HMMA.16816.F32 R64, R88, R94, R64 ;  /* 0x0000005e5840723c */ /* 0x000fe20000001840 */
[----:B------:R3:W1:Y:S03]  /*1ae40*/  MUFU.EX2 R146, R75 ;  /* 0x0000004b00927308 */ /* 0x0006660000000800 */
[----:B------:R-:W-:Y:S01]  /*1ae50*/  LOP3.LUT R77, R77, 0xff, RZ, 0xc0, !PT ;  /* 0x000000ff4d4d7812 */ /* 0x000fe200078ec0ff */
[--C-:B---3--:R-:W-:Y:S02]  /*1ae60*/  FFMA.FTZ R75, R234, c[0x0][0x23c], -R149.reuse ;  /* 0x00008f00ea4b7a23 */ /* 0x108fe40000010895 */
[----:B------:R-:W-:Y:S04]  /*1ae70*/  FFMA.FTZ R149, R226, c[0x0][0x23c], -R149 ;  /* 0x00008f00e2957a23 */ /* 0x000fe80000010895 */
[----:B------:R3:W-:Y:S10]  /*1ae80*/  MUFU.EX2 R145, R75 ;  /* 0x0000004b00917308 */ /* 0x0007f40000000800 */
[----:B------:R-:W1:Y:S01]  /*1ae90*/  MUFU.EX2 R149, R149 ;  /* 0x0000009500957308 */ /* 0x000e620000000800 */
[----:B---3--:R-:W-:Y:S02]  /*1aea0*/  LOP3.LUT R75, R2, 0xffff, RZ, 0xc0, !PT ;  /* 0x0000ffff024b7812 */ /* 0x008fe400078ec0ff */
[----:B------:R-:W-:Y:S02]  /*1aeb0*/  SHF.R.U32.HI R2, RZ, 0x18, R2 ;  /* 0x00000018ff027819 */ /* 0x000fe40000011602 */
[----:B------:R-:W-:Y:S02]  /*1aec0*/  SHF.R.U32.HI R75, RZ, 0x8, R75 ;  /* 0x00000008ff4b7819 */ /* 0x000fe4000001164b */
[----:B------:R-:W-:Y:S01]  /*1aed0*/  PRMT R141, R77, 0x5410, R2 ;  /* 0x000054104d8d7816 */ /* 0x000fe20000000002 */
[--C-:B------:R-:W-:Y:S01]  /*1aee0*/  FFMA.FTZ R2, R228, c[0x0][0x23c], -R150.reuse ;  /* 0x00008f00e4027a23 */ /* 0x100fe20000010896 */
[----:B------:R-:W-:Y:S01]  /*1aef0*/  PRMT R140, R78, 0x5410, R75 ;  /* 0x000054104e8c7816 */ /* 0x000fe2000000004b */
[----:B------:R-:W-:Y:S01]  /*1af00*/  FFMA.FTZ R150, R76, c[0x0][0x23c], -R150 ;  /* 0x00008f004c967a23 */ /* 0x000fe20000010896 */
[--C-:B------:R-:W-:Y:S01]  /*1af10*/  SHF.R.U32.HI R75, RZ, 0x10, R74.reuse ;  /* 0x00000010ff4b7819 */ /* 0x100fe2000001164a */
[----:B------:R3:W-:Y:S01]  /*1af20*/  MUFU.EX2 R144, R2 ;  /* 0x0000000200907308 */ /* 0x0007e20000000800 */
[C---:B------:R-:W-:Y:S01]  /*1af30*/  LOP3.LUT R78, R74.reuse, 0xff, RZ, 0xc0, !PT ;  /* 0x000000ff4a4e7812 */ /* 0x040fe200078ec0ff */
[--C-:B------:R-:W-:Y:S01]  /*1af40*/  HSET2.LE.AND R140, R140, R252.reuse, PT ;  /* 0x000000fc8c8c7233 */ /* 0x100fe20003803000 */
[----:B------:R-:W-:Y:S01]  /*1af50*/  SHF.R.U32.HI R77, RZ, 0x18, R74 ;  /* 0x00000018ff4d7819 */ /* 0x000fe2000001164a */
[--C-:B------:R-:W-:Y:S06]  /*1af60*/  HSET2.LE.AND R141, R141, R252.reuse, PT ;  /* 0x000000fc8d8d7233 */ /* 0x100fec0003803000 */
[----:B------:R-:W1:Y:S01]  /*1af70*/  MUFU.EX2 R150, R150 ;  /* 0x0000009600967308 */ /* 0x000e620000000800 */
[----:B---3--:R-:W-:Y:S02]  /*1af80*/  LOP3.LUT R2, R74, 0xffff, RZ, 0xc0, !PT ;  /* 0x0000ffff4a027812 */ /* 0x008fe400078ec0ff */
[----:B------:R-:W-:Y:S02]  /*1af90*/  LOP3.LUT R74, R75, 0xff, RZ, 0xc0, !PT ;  /* 0x000000ff4b4a7812 */ /* 0x000fe400078ec0ff */
[----:B------:R-:W-:Y:S02]  /*1afa0*/  SHF.R.U32.HI R76, RZ, 0x8, R2 ;  /* 0x00000008ff4c7819 */ /* 0x000fe40000011602 */
[----:B-----5:R-:W-:Y:S02]  /*1afb0*/  F2FP.PACK_AB R2, R157, R158 ;  /* 0x0000009e9d02723e */ /* 0x020fe400000000ff */
[----:B--2---:R-:W-:Y:S02]  /*1afc0*/  F2FP.PACK_AB R75, R152, R153 ;  /* 0x00000099984b723e */ /* 0x004fe400000000ff */
[----:B------:R-:W-:Y:S02]  /*1afd0*/  LOP3.LUT R142, R142, R2, RZ, 0xc0, !PT ;  /* 0x000000028e8e7212 */ /* 0x000fe400078ec0ff */
[----:B------:R-:W-:Y:S02]  /*1afe0*/  F2FP.PACK_AB R2, R155, R156 ;  /* 0x0000009c9b02723e */ /* 0x000fe400000000ff */
[----:B------:R-:W-:Y:S02]  /*1aff0*/  PRMT R77, R74, 0x5410, R77 ;  /* 0x000054104a4d7816 */ /* 0x000fe4000000004d */
[----:B------:R-:W-:Y:S02]  /*1b000*/  F2FP.PACK_AB R74, R154, R169 ;  /* 0x000000a99a4a723e */ /* 0x000fe400000000ff */
[----:B------:R-:W-:Y:S01]  /*1b010*/  PRMT R76, R78, 0x5410, R76 ;  /* 0x000054104e4c7816 */ /* 0x000fe2000000004c */
[--C-:B------:R-:W-:Y:S01]  /*1b020*/  HSET2.LE.AND R137, R77, R252.reuse, PT ;  /* 0x000000fc4d897233 */ /* 0x100fe20003803000 */
[----:B------:R-:W-:Y:S02]  /*1b030*/  LOP3.LUT R143, R143, R2, RZ, 0xc0, !PT ;  /* 0x000000028f8f7212 */ /* 0x000fe400078ec0ff */
[----:B------:R-:W-:Y:S01]  /*1b040*/  LOP3.LUT R140, R140, R74, RZ, 0xc0, !PT ;  /* 0x0000004a8c8c7212 */ /* 0x000fe200078ec0ff */
[----:B------:R-:W-:Y:S01]  /*1b050*/  HSET2.LE.AND R136, R76, R252, PT ;  /* 0x000000fc4c887233 */ /* 0x000fe20003803000 */
[----:B------:R-:W-:Y:S02]  /*1b060*/  LOP3.LUT R141, R141, R75, RZ, 0xc0, !PT ;  /* 0x0000004b8d8d7212 */ /* 0x000fe400078ec0ff */
[----:B----4-:R-:W-:Y:S02]  /*1b070*/  F2FP.PACK_AB R76, R148, R151 ;  /* 0x00000097944c723e */ /* 0x010fe400000000ff */
[----:B-1----:R-:W-:Y:S02]  /*1b080*/  F2FP.PACK_AB R2, R146, R147 ;  /* 0x000000939202723e */ /* 0x002fe400000000ff */
[----:B------:R-:W-:Y:S01]  /*1b090*/  F2FP.PACK_AB R74, R149, R145 ;  /* 0x00000091954a723e */ /* 0x000fe200000000ff */
[-C--:B------:R-:W-:Y:S01]  /*1b0a0*/  HMMA.16816.F32 R80, R140, R96.reuse, R4 ;  /* 0x000000608c50723c */ /* 0x080fe20000001804 */
[----:B------:R-:W-:Y:S01]  /*1b0b0*/  F2FP.PACK_AB R75, R150, R144 ;  /* 0x00000090964b723e */ /* 0x000fe200000000ff */
[----:B------:R-:W1:Y:S01]  /*1b0c0*/  LDSM.16.MT88.4 R4, [R187+0x7800] ;  /* 0x00780000bb04783b */ /* 0x000e620000004200 */
[----:B------:R-:W-:Y:S02]  /*1b0d0*/  LOP3.LUT R136, R136, R76, RZ, 0xc0, !PT ;  /* 0x0000004c88887212 */ /* 0x000fe400078ec0ff */
[----:B------:R-:W-:Y:S01]  /*1b0e0*/  LOP3.LUT R137, R137, R2, RZ, 0xc0, !PT ;  /* 0x0000000289897212 */ /* 0x000fe200078ec0ff */
[----:B------:R-:W-:Y:S01]  /*1b0f0*/  FFMA.FTZ R2, R3, R119, R233 ;  /* 0x0000007703027223 */ /* 0x000fe200000100e9 */
[----:B------:R-:W-:Y:S01]  /*1b100*/  LOP3.LUT R138, R138, R74, RZ, 0xc0, !PT ;  /* 0x0000004a8a8a7212 */ /* 0x000fe200078ec0ff */
[----:B------:R-:W-:Y:S01]  /*1b110*/  FADD.FTZ R3, R236, R68 ;  /* 0x00000044ec037221 */ /* 0x000fe20000010000 */
[----:B------:R-:W-:Y:S03]  /*1b120*/  LOP3.LUT R139, R139, R75, RZ, 0xc0, !PT ;  /* 0x0000004b8b8b7212 */ /* 0x000fe600078ec0ff */
[----:B------:R-:W-:Y:S02]  /*1b130*/  FADD.FTZ R2, R117, R2 ;  /* 0x0000000275027221 */ /* 0x000fe40000010000 */
[----:B------:R-:W-:Y:S02]  /*1b140*/  IMAD.MOV.U32 R75, RZ, RZ, R70 ;  /* 0x000000ffff4b7224 */ /* 0x000fe400078e0046 */
[C---:B------:R-:W-:Y:S01]  /*1b150*/  HMMA.16816.F32 R84, R136.reuse, R96, R8 ;  /* 0x000000608854723c */ /* 0x040fe20000001808 */
[----:B------:R-:W-:Y:S02]  /*1b160*/  IMAD.MOV.U32 R68, RZ, RZ, R72 ;  /* 0x000000ffff447224 */ /* 0x000fe400078e0048 */
[----:B------:R-:W-:Y:S04]  /*1b170*/  IMAD.MOV.U32 R74, RZ, RZ, R71 ;  /* 0x000000ffff4a7224 */ /* 0x000fe800078e0047 */
        /* <DEDUP_REMOVED lines=77> */
.L_x_1755:
[----:B-1----:R-:W2:Y:S04]  /*1b650*/  LDL.LU R5, [R1+0x30] ;  /* 0x0000300001057983 */ /* 0x002ea80000300800 */
[----:B------:R-:W1:Y:S01]  /*1b660*/  S2R R53, SR_TID.X ;  /* 0x0000000000357919 */ /* 0x000e620000002100 */
[----:B------:R-:W3:Y:S01]  /*1b670*/  S2UR UR7, SR_CTAID.Y ;  /* 0x00000000000779c3 */ /* 0x000ee20000002600 */
[----:B------:R-:W-:-:S02]  /*1b680*/  UISETP.NE.AND UP4, UPT, UR26, -0x1, UPT ;  /* 0xffffffff1a00788c */ /* 0x000fc4000bf85270 */
[----:B------:R-:W4:Y:S01]  /*1b690*/  LDL.LU R2, [R1+0x34] ;  /* 0x0000340001027983 */ /* 0x000f220000300800 */
[----:B------:R-:W-:-:S03]  /*1b6a0*/  ULDC.64 UR4, c[0x0][0x1e8] ;  /* 0x00007a0000047ab9 */ /* 0x000fc60000000a00 */
[----:B------:R-:W5:Y:S04]  /*1b6b0*/  LDL.LU R6, [R1+0x38] ;  /* 0x0000380001067983 */ /* 0x000f680000300800 */
[----:B------:R-:W5:Y:S01]  /*1b6c0*/  LDL.LU R8, [R1+0x3c] ;  /* 0x00003c0001087983 */ /* 0x000f620000300800 */
[----:B------:R-:W-:Y:S01]  /*1b6d0*/  ULDC.U8 UR11, c[0x0][0x329] ;  /* 0x0000ca40000b7ab9 */ /* 0x000fe20000000000 */
[----:B------:R-:W-:Y:S01]  /*1b6e0*/  BSSY B0, `(.L_x_1759) ;  /* 0x000012b000007945 */ /* 0x000fe20003800000 */
[----:B------:R-:W-:Y:S02]  /*1b6f0*/  UISETP.NE.AND UP3, UPT, UR11, URZ, UPT ;  /* 0x0000003f0b00728c */ /* 0x000fe4000bf65270 */
[----:B------:R-:W-:Y:S02]  /*1b700*/  ULDC.U8 UR10, c[0x0][0x328] ;  /* 0x0000ca00000a7ab9 */ /* 0x000fe40000000000 */
[----:B------:R-:W-:-:S02]  /*1b710*/  @UP4 UIMAD.WIDE.U32 UR14, UR26, UR4, URZ ;  /* 0x000000041a0e42a5 */ /* 0x000fc4000f8e003f */
[----:B------:R-:W-:Y:S02]  /*1b720*/  UISETP.NE.AND UP2, UPT, UR10, URZ, UPT ;  /* 0x0000003f0a00728c */ /* 0x000fe4000bf45270 */
[----:B------:R-:W-:Y:S01]  /*1b730*/  @UP4 UIMAD UR8, UR26, UR5, UR15 ;  /* 0x000000051a0842a4 */ /* 0x000fe2000f8e020f */
[----:B-1----:R-:W-:Y:S01]  /*1b740*/  SHF.R.S32.HI R52, RZ, 0x1f, R53 ;  /* 0x0000001fff347819 */ /* 0x002fe20000011435 */
[----:B---3--:R-:W-:Y:S02]  /*1b750*/  @!UP4 USHF.R.S32.HI UR12, URZ, 0x1f, UR7 ;  /* 0x0000001f3f0cc899 */ /* 0x008fe40008011407 */
[----:B------:R-:W-:Y:S01]  /*1b760*/  @!UP3 UISETP.NE.AND UP1, UPT, UR10, URZ, UPT ;  /* 0x0000003f0a00b28c */ /* 0x000fe2000bf25270 */
[----:B------:R-:W1:Y:S01]  /*1b770*/  S2UR UR10, SR_CTAID.X ;  /* 0x00000000000a79c3 */ /* 0x000e620000002500 */
[----:B------:R-:W-:Y:S02]  /*1b780*/  ULDC.64 UR4, c[0x0][0x1e0] ;  /* 0x0000780000047ab9 */ /* 0x000fe40000000a00 */
[----:B------:R-:W-:-:S02]  /*1b790*/  UISETP.EQ.AND UP2, UPT, UR11, URZ, UP2 ;  /* 0x0000003f0b00728c */ /* 0x000fc40009742270 */
[----:B------:R-:W-:Y:S02]  /*1b7a0*/  @!UP4 UIMAD UR12, UR12, UR4, URZ ;  /* 0x000000040c0cc2a4 */ /* 0x000fe4000f8e023f */
[----:B------:R-:W-:Y:S01]  /*1b7b0*/  ULDC UR9, c[0x0][0x214] ;  /* 0x0000850000097ab9 */ /* 0x000fe20000000800 */
[----:B------:R-:W3:Y:S01]  /*1b7c0*/  S2UR UR11, SR_CTAID.Z ;  /* 0x00000000000b79c3 */ /* 0x000ee20000002700 */
[----:B------:R-:W-:Y:S02]  /*1b7d0*/  @!UP4 UIMAD UR12, UR7, UR5, UR12 ;  /* 0x00000005070cc2a4 */ /* 0x000fe4000f8e020c */
[----:B------:R-:W-:Y:S02]  /*1b7e0*/  @UP3 ULDC UR15, c[0x0][0x210] ;  /* 0x00008400000f3ab9 */ /* 0x000fe40000000800 */
[----:B------:R-:W-:Y:S02]  /*1b7f0*/  ULDC UR5, c[0x0][0x234] ;  /* 0x00008d0000057ab9 */ /* 0x000fe40000000800 */
[----:B------:R-:W-:-:S02]  /*1b800*/  @UP3 UIMAD UR15, UR15, UR9, URZ ;  /* 0x000000090f0f32a4 */ /* 0x000fc4000f8e023f */
[----:B------:R-:W-:Y:S02]  /*1b810*/  UISETP.NE.OR UP0, UPT, UR26, -0x1, !UP2 ;  /* 0xffffffff1a00788c */ /* 0x000fe4000d705670 */
[----:B------:R-:W-:Y:S02]  /*1b820*/  @!UP3 USEL UR15, UR9, UR5, !UP1 ;  /* 0x00000005090fb287 */ /* 0x000fe4000c800000 */
[----:B------:R-:W-:Y:S02]  /*1b830*/  @!UP4 UIMAD.WIDE.U32 UR18, UR7, UR4, URZ ;  /* 0x000000040712c2a5 */ /* 0x000fe4000f8e003f */
[----:B------:R-:W-:Y:S02]  /*1b840*/  @UP3 UMOV UR13, 0x1 ;  /* 0x00000001000d3882 */ /* 0x000fe40000000000 */
[----:B------:R-:W-:Y:S02]  /*1b850*/  ULDC UR4, c[0x0][0x1c0] ;  /* 0x0000700000047ab9 */ /* 0x000fe40000000800 */
[----:B------:R-:W-:-:S02]  /*1b860*/  @!UP3 UIMAD UR13, UR15, UR4, URZ ;  /* 0x000000040f0db2a4 */ /* 0x000fc4000f8e023f */
[----:B------:R-:W-:Y:S02]  /*1b870*/  @UP3 ULDC UR16, c[0x0][0x210] ;  /* 0x0000840000103ab9 */ /* 0x000fe40000000800 */
[----:B------:R-:W-:Y:S02]  /*1b880*/  UIMAD UR4, UR7, UR13, URZ ;  /* 0x0000000d070472a4 */ /* 0x000fe4000f8e023f */
[----:B------:R-:W-:Y:S02]  /*1b890*/  @!UP3 UMOV UR16, 0x1 ;  /* 0x000000010010b882 */ /* 0x000fe40000000000 */
[----:B------:R-:W-:Y:S02]  /*1b8a0*/  @!UP0 UIMAD UR26, UR7, UR9, URZ ;  /* 0x00000009071a82a4 */ /* 0x000fe4000f8e023f */
[----:B-1----:R-:W-:Y:S02]  /*1b8b0*/  UIMAD UR10, UR10, UR16, URZ ;  /* 0x000000100a0a72a4 */ /* 0x002fe4000f8e023f */
[----:B------:R-:W-:-:S02]  /*1b8c0*/  USEL UR4, UR4, URZ, !UP2 ;  /* 0x0000003f04047287 */ /* 0x000fc4000d000000 */
[----:B------:R-:W-:Y:S02]  /*1b8d0*/  USHF.L.U32 UR10, UR10, 0x7, URZ ;  /* 0x000000070a0a7899 */ /* 0x000fe4000800063f */
[----:B---3--:R-:W-:Y:S02]  /*1b8e0*/  UIMAD UR15, UR11, UR15, UR4 ;  /* 0x0000000f0b0f72a4 */ /* 0x008fe4000f8e0204 */
[----:B------:R-:W-:Y:S02]  /*1b8f0*/  @!UP2 UMOV UR20, URZ ;  /* 0x0000003f0014ac82 */ /* 0x000fe40008000000 */
[----:B------:R-:W-:Y:S02]  /*1b900*/  @UP2 UMOV UR20, UR26 ;  /* 0x0000001a00142c82 */ /* 0x000fe40008000000 */
[----:B------:R-:W-:Y:S02]  /*1b910*/  @!UP2 UMOV UR21, URZ ;  /* 0x0000003f0015ac82 */ /* 0x000fe40008000000 */
[----:B------:R-:W-:-:S02]  /*1b920*/  USHF.R.S32.HI UR4, URZ, 0x1f, UR10 ;  /* 0x0000001f3f047899 */ /* 0x000fc4000801140a */
[----:B------:R-:W-:Y:S02]  /*1b930*/  @UP2 USHF.R.S32.HI UR21, URZ, 0x1f, UR26 ;  /* 0x0000001f3f152899 */ /* 0x000fe4000801141a */
[----:B------:R-:W-:Y:S02]  /*1b940*/  USHF.R.S32.HI UR5, URZ, 0x1f, UR15 ;  /* 0x0000001f3f057899 */ /* 0x000fe4000801140f */
[----:B------:R-:W-:Y:S02]  /*1b950*/  UIADD3 UR10, UP1, UP0, UR10, UR20, UR15 ;  /* 0x000000140a0a7290 */ /* 0x000fe4000f83e00f */
[----:B------:R-:W-:Y:S02]  /*1b960*/  @!UP4 UIADD3 UR8, UR19, UR12, URZ ;  /* 0x0000000c1308c290 */ /* 0x000fe4000fffe03f */
[----:B------:R-:W-:Y:S02]  /*1b970*/  UIADD3.X UR4, UR4, UR21, UR5, UP1, UP0 ;  /* 0x0000001504047290 */ /* 0x000fe40008fe0405 */
[----:B------:R-:W-:Y:S01]  /*1b980*/  @!UP4 UMOV UR14, UR18 ;  /* 0x00000012000ecc82 */ /* 0x000fe20008000000 */
[----:B--2---:R-:W1:Y:S04]  /*1b990*/  SHFL.BFLY PT, R0, R5, 0x2, 0x1f ;  /* 0x0c401f0005007f89 */ /* 0x004e6800000e0000 */
[----:B----4-:R-:W2:Y:S04]  /*1b9a0*/  SHFL.BFLY PT, R4, R2, 0x2, 0x1f ;  /* 0x0c401f0002047f89 */ /* 0x010ea800000e0000 */
[----:B-----5:R-:W3:Y:S01]  /*1b9b0*/  SHFL.BFLY PT, R3, R6, 0x2, 0x1f ;  /* 0x0c401f0006037f89 */ /* 0x020ee200000e0000 */
[----:B-1----:R-:W-:-:S05]  /*1b9c0*/  FADD.FTZ R0, R0, R5 ;  /* 0x0000000500007221 */ /* 0x002fca0000010000 */
[----:B------:R-:W1:Y:S01]  /*1b9d0*/  SHFL.BFLY PT, R7, R0, 0x1, 0x1f ;  /* 0x0c201f0000077f89 */ /* 0x000e6200000e0000 */
[----:B--2---:R-:W-:-:S03]  /*1b9e0*/  FADD.FTZ R4, R4, R2 ;  /* 0x0000000204047221 */ /* 0x004fc60000010000 */
[----:B------:R-:W2:Y:S01]  /*1b9f0*/  SHFL.BFLY PT, R2, R8, 0x2, 0x1f ;  /* 0x0c401f0008027f89 */ /* 0x000ea200000e0000 */
[----:B---3--:R-:W-:-:S03]  /*1ba00*/  FADD.FTZ R3, R3, R6 ;  /* 0x0000000603037221 */ /* 0x008fc60000010000 */
[----:B------:R-:W3:Y:S04]  /*1ba10*/  SHFL.BFLY PT, R5, R4, 0x1, 0x1f ;  /* 0x0c201f0004057f89 */ /* 0x000ee800000e0000 */
[----:B------:R-:W4:Y:S01]  /*1ba20*/  SHFL.BFLY PT, R6, R3, 0x1, 0x1f ;  /* 0x0c201f0003067f89 */ /* 0x000f2200000e0000 */
[----:B-1----:R-:W-:Y:S02]  /*1ba30*/  FADD.FTZ R37, R0, R7 ;  /* 0x0000000700257221 */ /* 0x002fe40000010000 */
[----:B--2---:R-:W-:-:S03]  /*1ba40*/  FADD.FTZ R2, R2, R8 ;  /* 0x0000000802027221 */ /* 0x004fc60000010000 */
[----:B------:R-:W-:Y:S01]  /*1ba50*/  FSETP.NE.FTZ.AND P5, PT, R37, RZ, PT ;  /* 0x000000ff2500720b */ /* 0x000fe20003fb5000 */
[----:B---3--:R-:W-:Y:S01]  /*1ba60*/  FADD.FTZ R36, R4, R5 ;  /* 0x0000000504247221 */ /* 0x008fe20000010000 */
[----:B------:R-:W1:Y:S01]  /*1ba70*/  SHFL.BFLY PT, R7, R2, 0x1, 0x1f ;  /* 0x0c201f0002077f89 */ /* 0x000e6200000e0000 */
[CC--:B------:R-:W-:Y:S01]  /*1ba80*/  LEA.HI R4, R52.reuse, R53.reuse, RZ, 0x2 ;  /* 0x0000003534047211 */ /* 0x0c0fe200078f10ff */
[----:B----4-:R-:W-:Y:S01]  /*1ba90*/  FADD.FTZ R39, R3, R6 ;  /* 0x0000000603277221 */ /* 0x010fe20000010000 */
[----:B------:R-:W-:Y:S02]  /*1baa0*/  LEA.HI R52, R52, R53, RZ, 0x5 ;  /* 0x0000003534347211 */ /* 0x000fe400078f28ff */
[--C-:B------:R-:W-:Y:S02]  /*1bab0*/  SHF.R.S32.HI R0, RZ, 0x2, R4.reuse ;  /* 0x00000002ff007819 */ /* 0x100fe40000011404 */
[----:B------:R-:W-:Y:S02]  /*1bac0*/  SHF.R.S32.HI R6, RZ, 0x1f, R4 ;  /* 0x0000001fff067819 */ /* 0x000fe40000011404 */
[----:B------:R-:W-:-:S02]  /*1bad0*/  LOP3.LUT R4, R4, 0x3ffffffc, RZ, 0xc0, !PT ;  /* 0x3ffffffc04047812 */ /* 0x000fc400078ec0ff */
[----:B------:R-:W-:Y:S02]  /*1bae0*/  MOV R5, 0x3f800000 ;  /* 0x3f80000000057802 */ /* 0x000fe40000000f00 */
[----:B------:R-:W-:Y:S02]  /*1baf0*/  SHF.R.S32.HI R8, RZ, 0x5, R52 ;  /* 0x00000005ff087819 */ /* 0x000fe40000011434 */
[----:B------:R-:W-:Y:S02]  /*1bb00*/  IADD3 R4, -R4, R53, RZ ;  /* 0x0000003504047210 */ /* 0x000fe40007ffe1ff */
[----:B------:R-:W2:Y:S01]  /*1bb10*/  @P5 MUFU.RCP R5, R37 ;  /* 0x0000002500055308 */ /* 0x000ea20000001000 */
[----:B------:R-:W-:Y:S02]  /*1bb20*/  FSETP.NE.FTZ.AND P3, PT, R39, RZ, PT ;  /* 0x000000ff2700720b */ /* 0x000fe40003f75000 */
[----:B------:R-:W-:Y:S02]  /*1bb30*/  LEA R40, R8, R4, 0x9 ;  /* 0x0000000408287211 */ /* 0x000fe400078e48ff */
[----:B------:R-:W-:Y:S01]  /*1bb40*/  MOV R4, 0x3f800000 ;  /* 0x3f80000000047802 */ /* 0x000fe20000000f00 */
[----:B-1----:R-:W-:Y:S01]  /*1bb50*/  FADD.FTZ R38, R2, R7 ;  /* 0x0000000702267221 */ /* 0x002fe20000010000 */
[----:B------:R-:W-:-:S02]  /*1bb60*/  FSETP.NE.FTZ.AND P4, PT, R36, RZ, PT ;  /* 0x000000ff2400720b */ /* 0x000fc40003f95000 */
[----:B------:R-:W-:Y:S02]  /*1bb70*/  LEA.HI R6, R6, R0, RZ, 0x3 ;  /* 0x0000000006067211 */ /* 0x000fe400078f18ff */
[----:B------:R-:W-:Y:S02]  /*1bb80*/  FSETP.NE.FTZ.AND P0, PT, R38, RZ, PT ;  /* 0x000000ff2600720b */ /* 0x000fe40003f15000 */
[----:B------:R-:W-:Y:S02]  /*1bb90*/  MOV R2, 0x3f800000 ;  /* 0x3f80000000027802 */ /* 0x000fe40000000f00 */
[----:B------:R-:W-:Y:S02]  /*1bba0*/  LOP3.LUT R9, R6, 0xfffffff8, RZ, 0xc0, !PT ;  /* 0xfffffff806097812 */ /* 0x000fe400078ec0ff */
[----:B------:R-:W-:Y:S02]  /*1bbb0*/  MOV R3, 0x3f800000 ;  /* 0x3f80000000037802 */ /* 0x000fe40000000f00 */
[----:B------:R-:W-:Y:S01]  /*1bbc0*/  @P3 MUFU.RCP R2, R39 ;  /* 0x0000002700023308 */ /* 0x000fe20000001000 */
[----:B------:R-:W-:Y:S01]  /*1bbd0*/  IADD3 R9, R0, -R9, RZ ;  /* 0x8000000900097210 */ /* 0x000fe20007ffe0ff */
[----:B--2---:R-:W-:Y:S01]  /*1bbe0*/  FMUL.FTZ R0, R5, c[0x0][0x2dc] ;  /* 0x0000b70005007a20 */ /* 0x004fe20000410000 */
[----:B------:R-:W-:-:S02]  /*1bbf0*/  MOV R5, 0xfffffff0 ;  /* 0xfffffff000057802 */ /* 0x000fc40000000f00 */
[----:B------:R-:W-:Y:S01]  /*1bc00*/  R2P PR, R9, 0x6 ;  /* 0x0000000609007804 */ /* 0x000fe20000000000 */
[C---:B------:R-:W-:Y:S02]  /*1bc10*/  FMUL.FTZ R80, R0.reuse, R80 ;  /* 0x0000005000507220 */ /* 0x040fe40000410000 */
[----:B------:R-:W1:Y:S01]  /*1bc20*/  @P0 MUFU.RCP R4, R38 ;  /* 0x0000002600040308 */ /* 0x000e620000001000 */
[C---:B------:R-:W-:Y:S02]  /*1bc30*/  FMUL.FTZ R8, R0.reuse, R81 ;  /* 0x0000005100087220 */ /* 0x040fe40000410000 */
[C---:B------:R-:W-:Y:S02]  /*1bc40*/  FMUL.FTZ R92, R0.reuse, R92 ;  /* 0x0000005c005c7220 */ /* 0x040fe40000410000 */
[----:B------:R-:W-:Y:S01]  /*1bc50*/  FMUL.FTZ R6, R0, R93 ;  /* 0x0000005d00067220 */ /* 0x000fe20000410000 */
[----:B------:R-:W-:Y:S01]  /*1bc60*/  F2FP.PACK_AB R8, R8, R80 ;  /* 0x000000500808723e */ /* 0x000fe200000000ff */
[C---:B------:R-:W-:Y:S01]  /*1bc70*/  FMUL.FTZ R96, R0.reuse, R96 ;  /* 0x0000006000607220 */ /* 0x040fe20000410000 */
[----:B------:R-:W2:Y:S01]  /*1bc80*/  @P4 MUFU.RCP R3, R36 ;  /* 0x0000002400034308 */ /* 0x000ea20000001000 */
        /* <DEDUP_REMOVED lines=17> */
[----:B-1----:R-:W-:Y:S02]  /*1bda0*/  FMUL.FTZ R0, R4, c[0x0][0x2dc] ;  /* 0x0000b70004007a20 */ /* 0x002fe40000410000 */
[----:B------:R-:W-:Y:S01]  /*1bdb0*/  FMUL.FTZ R2, R2, c[0x0][0x2dc] ;  /* 0x0000b70002027a20 */ /* 0x000fe20000410000 */
[----:B------:R-:W-:Y:S01]  /*1bdc0*/  F2FP.PACK_AB R10, R10, R140 ;  /* 0x0000008c0a0a723e */ /* 0x000fe200000000ff */
[----:B------:R-:W-:-:S02]  /*1bdd0*/  FMUL.FTZ R86, R0, R86 ;  /* 0x0000005600567220 */ /* 0x000fc40000410000 */
[C---:B------:R-:W-:Y:S02]  /*1bde0*/  FMUL.FTZ R87, R0.reuse, R87 ;  /* 0x0000005700577220 */ /* 0x040fe40000410000 */
        /* <DEDUP_REMOVED lines=33> */
[----:B------:R-:W-:Y:S01]  /*1c000*/  FMUL.FTZ R104, R2, R104 ;  /* 0x0000006802687220 */ /* 0x000fe20000410000 */
        /* <DEDUP_REMOVED lines=18> */
[C---:B------:R-:W-:Y:S01]  /*1c130*/  FMUL.FTZ R82, R3.reuse, R82 ;  /* 0x0000005203527220 */ /* 0x040fe20000410000 */
        /* <DEDUP_REMOVED lines=27> */
[----:B------:R-:W-:-:S04]  /*1c2f0*/  F2FP.PACK_AB R24, R24, R130 ;  /* 0x000000821818723e */ /* 0x000fc800000000ff */
        /* <DEDUP_REMOVED lines=25> */
[C---:B---3--:R-:W-:Y:S02]  /*1c490*/  IADD3 R4, R6.reuse, 0x400, R0 ;  /* 0x0000040006047810 */ /* 0x048fe40007ffe000 */
[----:B------:R-:W-:Y:S02]  /*1c4a0*/  MOV R14, 0x7f800000 ;  /* 0x7f800000000e7802 */ /* 0x000fe40000000f00 */
[C---:B------:R-:W-:Y:S02]  /*1c4b0*/  IADD3 R4, R5.reuse, R4, RZ ;  /* 0x0000000405047210 */ /* 0x040fe40007ffe0ff */
[----:B----4-:R-:W-:Y:S02]  /*1c4c0*/  IADD3 R2, R5, R0, RZ ;  /* 0x0000000005027210 */ /* 0x010fe40007ffe0ff */
        /* <DEDUP_REMOVED lines=12> */
[----:B------:R-:W-:Y:S04]  /*1c590*/  STS [R3], R10 ;  /* 0x0000000a03007388 */ /* 0x000fe80000000800 */
[----:B------:R2:W-:Y:S04]  /*1c5a0*/  STS [R4], R9 ;  /* 0x0000000904007388 */ /* 0x0005e80000000800 */
[----:B------:R-:W-:Y:S01]  /*1c5b0*/  STS [R0+0x2000], R22 ;  /* 0x0020001600007388 */ /* 0x000fe20000000800 */
[----:B-1----:R-:W-:-:S03]  /*1c5c0*/  @P3 FMUL.FTZ R2, R2, 0.69314718246459960938 ;  /* 0x3f31721802023820 */ /* 0x002fc60000410000 */
[----:B------:R1:W-:Y:S04]  /*1c5d0*/  STS [R0+0x2400], R21 ;  /* 0x0024001500007388 */ /* 0x0003e80000000800 */
[----:B------:R3:W-:Y:S04]  /*1c5e0*/  STS [R3+0x2000], R20 ;  /* 0x0020001403007388 */ /* 0x0007e80000000800 */
[----:B------:R4:W-:Y:S04]  /*1c5f0*/  STS [R4+0x2000], R19 ;  /* 0x0020001304007388 */ /* 0x0009e80000000800 */
[----:B------:R-:W-:Y:S01]  /*1c600*/  BAR.SYNC.DEFER_BLOCKING 0x0 ;  /* 0x0000000000007b1d */ /* 0x000fe20000010000 */
[----:B--2---:R-:W-:Y:S01]  /*1c610*/  MOV R9, 0x7f800000 ;  /* 0x7f80000000097802 */ /* 0x004fe20000000f00 */
[----:B------:R-:W-:Y:S01]  /*1c620*/  @P3 FFMA.FTZ R9, R71, c[0x0][0x238], R2 ;  /* 0x00008e0047093a23 */ /* 0x000fe20000010002 */
[----:B-1----:R-:W-:-:S04]  /*1c630*/  LOP3.LUT R0, R52, 0xffffffe0, RZ, 0xc0, !PT ;  /* 0xffffffe034007812 */ /* 0x002fc800078ec0ff */
[----:B------:R-:W-:Y:S01]  /*1c640*/  IADD3 R0, -R0, R53, RZ ;  /* 0x0000003500007210 */ /* 0x000fe20007ffe1ff */
[----:B---3--:R-:W1:Y:S03]  /*1c650*/  @P4 MUFU.LG2 R3, R36 ;  /* 0x0000002400034308 */ /* 0x008e660000000c00 */
[----:B------:R-:W-:Y:S01]  /*1c660*/  LOP3.LUT P1, RZ, R0, 0x3, RZ, 0xc0, !PT ;  /* 0x0000000300ff7812 */ /* 0x000fe2000782c0ff */
[----:B----4-:R-:W-:Y:S01]  /*1c670*/  @P5 FMUL.FTZ R4, R5, 0.69314718246459960938 ;  /* 0x3f31721805045820 */ /* 0x010fe20000410000 */
        /* <DEDUP_REMOVED lines=49> */
.L_x_1760:
[----:B------:R-:W-:Y:S05]  /*1c990*/  BSYNC B0 ;  /* 0x0000000000007941 */ /* 0x000fea0003800000 */
.L_x_1759:
[----:B----4-:R-:W4:Y:S04]  /*1c9a0*/  LDL.LU.64 R4, [R1+0x48] ;  /* 0x0000480001047983 */ /* 0x010f280000300a00 */
[----:B------:R-:W3:Y:S04]  /*1c9b0*/  S2R R3, SR_TID.X ;  /* 0x0000000000037919 */ /* 0x000ee80000002100 */
[----:B------:R-:W2:Y:S01]  /*1c9c0*/  S2R R8, SR_CTAID.Z ;  /* 0x0000000000087919 */ /* 0x000ea20000002700 */
[----:B------:R-:W-:-:S02]  /*1c9d0*/  USHF.R.S32.HI UR7, URZ, 0x1f, UR11 ;  /* 0x0000001f3f077899 */ /* 0x000fc4000801140b */
[----:B------:R-:W-:Y:S01]  /*1c9e0*/  ULDC.64 UR4, c[0x0][0x1f0] ;  /* 0x00007c0000047ab9 */ /* 0x000fe20000000a00 */
[----:B------:R1:W5:Y:S01]  /*1c9f0*/  LDL.64 R12, [R1+0x40] ;  /* 0x00004000010c7983 */ /* 0x0003620000100a00 */
[----:B------:R-:W-:Y:S01]  /*1ca00*/  UIMAD UR4, UR7, UR4, URZ ;  /* 0x00000004070472a4 */ /* 0x000fe2000f8e023f */
[----:B------:R-:W-:Y:S03]  /*1ca10*/  BSSY B0, `(.L_x_1761) ;  /* 0x0000014000007945 */ /* 0x000fe60003800000 */
[----:B------:R-:W-:Y:S01]  /*1ca20*/  UIMAD UR4, UR11, UR5, UR4 ;  /* 0x000000050b0472a4 */ /* 0x000fe2000f8e0204 */
[----:B---3--:R-:W-:-:S04]  /*1ca30*/  SHF.R.S32.HI R0, RZ, 0x1f, R3 ;  /* 0x0000001fff007819 */ /* 0x008fc80000011403 */
[----:B------:R-:W-:-:S04]  /*1ca40*/  LEA.HI R0, R0, R3, RZ, 0x3 ;  /* 0x0000000300007211 */ /* 0x000fc800078f18ff */
[----:B------:R-:W-:Y:S02]  /*1ca50*/  SHF.R.S32.HI R10, RZ, 0x3, R0 ;  /* 0x00000003ff0a7819 */ /* 0x000fe40000011400 */
[C---:B----4-:R-:W-:Y:S02]  /*1ca60*/  IADD3 R2, P0, R4.reuse, UR14, RZ ;  /* 0x0000000e04027c10 */ /* 0x050fe4000ff1e0ff */
[----:B------:R-:W-:Y:S02]  /*1ca70*/  ISETP.GE.AND P1, PT, R4, c[0x0][0x220], PT ;  /* 0x0000880004007a0c */ /* 0x000fe40003f26270 */
[----:B------:R-:W-:Y:S02]  /*1ca80*/  IADD3.X R3, R5, UR8, RZ, P0, !PT ;  /* 0x0000000805037c10 */ /* 0x000fe400087fe4ff */
[----:B------:R-:W-:-:S03]  /*1ca90*/  ISETP.GE.OR P0, PT, R10, UR6, P1 ;  /* 0x000000060a007c0c */ /* 0x000fc60008f06670 */
[----:B--2---:R-:W-:-:S05]  /*1caa0*/  IMAD.WIDE.U32 R8, R8, c[0x0][0x1f0], R2 ;  /* 0x00007c0008087a25 */ /* 0x004fca00078e0002 */
        /* <DEDUP_REMOVED lines=10> */
.L_x_1762:
[----:B-1----:R-:W-:Y:S05]  /*1cb50*/  BSYNC B0 ;  /* 0x0000000000007941 */ /* 0x002fea0003800000 */
.L_x_1761:
        /* <DEDUP_REMOVED lines=15> */
.L_x_1764:
[----:B------:R-:W-:Y:S05]  /*1cc50*/  BSYNC B0 ;  /* 0x0000000000007941 */ /* 0x000fea0003800000 */
.L_x_1763:
[----:B------:R-:W-:Y:S01]  /*1cc60*/  IADD3 R0, R10, 0x20, RZ ;  /* 0x000000200a007810 */ /* 0x000fe20007ffe0ff */
[----:B------:R-:W-:Y:S03]  /*1cc70*/  BSSY B0, `(.L_x_1765) ;  /* 0x000000e000007945 */ /* 0x000fe60003800000 */
[----:B------:R-:W-:-:S13]  /*1cc80*/  ISETP.GE.OR P0, PT, R0, UR6, P1 ;  /* 0x0000000600007c0c */ /* 0x000fda0008f06670 */
        /* <DEDUP_REMOVED lines=12> */
.L_x_1766:
[----:B------:R-:W-:Y:S05]  /*1cd50*/  BSYNC B0 ;  /* 0x0000000000007941 */ /* 0x000fea0003800000 */
.L_x_1765:
        /* <DEDUP_REMOVED lines=15> */
.L_x_1768:
[----:B------:R-:W-:Y:S05]  /*1ce50*/  BSYNC B0 ;  /* 0x0000000000007941 */ /* 0x000fea0003800000 */
.L_x_1767:
[----:B------:R-:W2:Y:S01]  /*1ce60*/  LDL.LU R0, [R1+0x74] ;  /* 0x0000740001007983 */ /* 0x000ea20000300800 */
[----:B------:R-:W-:Y:S01]  /*1ce70*/  BSSY B0, `(.L_x_1769) ;  /* 0x000000e000007945 */ /* 0x000fe20003800000 */
[----:B--2---:R-:W-:-:S13]  /*1ce80*/  ISETP.GE.OR P0, PT, R0, UR6, P1 ;  /* 0x0000000600007c0c */ /* 0x004fda0008f06670 */
        /* <DEDUP_REMOVED lines=12> */
.L_x_1770:
[----:B------:R-:W-:Y:S05]  /*1cf50*/  BSYNC B0 ;  /* 0x0000000000007941 */ /* 0x000fea0003800000 */
.L_x_1769:
        /* <DEDUP_REMOVED lines=15> */
.L_x_1772:
[----:B------:R-:W-:Y:S05]  /*1d050*/  BSYNC B0 ;  /* 0x0000000000007941 */ /* 0x000fea0003800000 */
.L_x_1771:
        /* <DEDUP_REMOVED lines=15> */
.L_x_1774:
[----:B------:R-:W-:Y:S05]  /*1d150*/  BSYNC B0 ;  /* 0x0000000000007941 */ /* 0x000fea0003800000 */
.L_x_1773:
[----:B------:R-:W2:Y:S02]  /*1d160*/  LDL.LU R0, [R1+0x68] ;  /* 0x0000680001007983 */ /* 0x000ea40000300800 */
[----:B--2---:R-:W-:-:S13]  /*1d170*/  ISETP.GE.OR P0, PT, R0, UR6, P1 ;  /* 0x0000000600007c0c */ /* 0x004fda0008f06670 */
        /* <DEDUP_REMOVED lines=13> */
.L_x_1775:
        /* <DEDUP_REMOVED lines=11> */
.L_x_2139:


//--------------------- .text._ZN5flash16flash_fwd_kernelI23Flash_fwd_kernel_traitsILi64ELi128ELi64ELi4ELb0ELb0EN7cutlass6half_tE19Flash_kernel_traitsILi64ELi128ELi64ELi4ES3_EELb1ELb0ELb1ELb0ELb0ELb0ELb0ELb1EEEvNS_16Flash_fwd_paramsE --------------------------
	.section	.text._ZN5flash16flash_fwd_kernelI23Flash_fwd_kernel_traitsILi64ELi128ELi64ELi4ELb0ELb0EN7cutlass6half_tE19Flash_kernel_traitsILi64ELi128ELi64ELi4ES3_EELb1ELb0ELb1ELb0ELb0ELb0ELb0ELb1EEEvNS_16Flash_fwd_paramsE,"ax",@progbits
	.sectioninfo	@"SHI_REGISTERS=255"
	.align	128
        .global         _ZN5flash16flash_fwd_kernelI23Flash_fwd_kernel_traitsILi64ELi128ELi64ELi4ELb0ELb0EN7cutlass6half_tE19Flash_kernel_traitsILi64ELi128ELi64ELi4ES3_EELb1ELb0ELb1ELb0ELb0ELb0ELb0ELb1EEEvNS_16Flash_fwd_paramsE
        .type           _ZN5flash16flash_fwd_kernelI23Flash_fwd_kernel_traitsILi64ELi128ELi64ELi4ELb0ELb0EN7cutlass6half_tE19Flash_kernel_traitsILi64ELi128ELi64ELi4ES3_EELb1ELb0ELb1ELb0ELb0ELb0ELb0ELb1EEEvNS_16Flash_fwd_paramsE,@function
        .size           _ZN5flash16flash_fwd_kernelI23Flash_fwd_kernel_traitsILi64ELi128ELi64ELi4ELb0ELb0EN7cutlass6half_tE19Flash_kernel_traitsILi64ELi128ELi64ELi4ES3_EELb1ELb0ELb1ELb0ELb0ELb0ELb0ELb1EEEvNS_16Flash_fwd_paramsE,(.L_x_2140 - _ZN5flash16flash_fwd_kernelI23Flash_fwd_kernel_traitsILi64ELi128ELi64ELi4ELb0ELb0EN7cutlass6half_tE19Flash_kernel_traitsILi64ELi128ELi64ELi4ES3_EELb1ELb0ELb1ELb0ELb0ELb0ELb0ELb1EEEvNS_16Flash_fwd_paramsE)
        .other          _ZN5flash16flash_fwd_kernelI23Flash_fwd_kernel_traitsILi64ELi128ELi64ELi4ELb0ELb0EN7cutlass6half_tE19Flash_kernel_traitsILi64ELi128ELi64ELi4ES3_EELb1ELb0ELb1ELb0ELb0ELb0ELb0ELb1EEEvNS_16Flash_fwd_paramsE,@"STO_CUDA_ENTRY STV_DEFAULT"
_ZN5flash16flash_fwd_kernelI23Flash_fwd_kernel_traitsILi64ELi128ELi64ELi4ELb0ELb0EN7cutlass6half_tE19Flash_kernel_traitsILi64ELi128ELi64ELi4ES3_EELb1ELb0ELb1ELb0ELb0ELb0ELb0ELb1EEEvNS_16Flash_fwd_paramsE:
.text._ZN5flash16flash_fwd_kernelI23Flash_fwd_kernel_traitsILi64ELi128ELi64ELi4ELb0ELb0EN7cutlass6half_tE19Flash_kernel_traitsILi64ELi128ELi64ELi4ES3_EELb1ELb0ELb1ELb0ELb0ELb0ELb0ELb1EEEvNS_16Flash_fwd_paramsE:
        /* <DEDUP_REMOVED lines=10> */
[----:B------:R-:W-:-:S04]  /*00a0*/  IMAD.MOV.U32 R9, RZ, RZ, c[0x0][0x2f8] ;  /* 0x0000be00ff097624 */ /* 0x000fc800078e00ff */
[----:B-1----:R-:W-:Y:S01]  /*00b0*/  @P1 IMAD.MOV.U32 R2, RZ, RZ, R9 ;  /* 0x000000ffff021224 */ /* 0x002fe200078e0009 */
[----:B------:R-:W-:-:S06]  /*00c0*/  @P1 MOV R3, R10 ;  /* 0x0000000a00031202 */ /* 0x000fcc0000000f00 */
[----:B------:R-:W3:Y:S01]  /*00d0*/  @P1 LDG.E.64 R2, [R2.64] ;  /* 0x0000002002021981 */ /* 0x000ee2000c1e1b00 */
[----:B------:R-:W1:Y:S01]  /*00e0*/  LDC.U8 R6, c[0x0][0x312] ;  /* 0x0000c480ff067b82 */ /* 0x000e620000000000 */
[----:B------:R-:W-:Y:S01]  /*00f0*/  ISETP.NE.U32.AND P3, PT, RZ, c[0x0][0x240], PT ;  /* 0x00009000ff007a0c */ /* 0x000fe20003f65070 */
[----:B------:R-:W-:Y:S01]  /*0100*/  IMAD.MOV.U32 R27, RZ, RZ, 0x4 ;  /* 0x00000004ff1b7424 */ /* 0x000fe200078e00ff */
[----:B------:R-:W4:Y:S01]  /*0110*/  S2R R31, SR_CTAID.X ;  /* 0x00000000001f7919 */ /* 0x000f220000002500 */
[----:B------:R-:W-:Y:S01]  /*0120*/  IMAD.MOV.U32 R32, RZ, RZ, -0x1 ;  /* 0xffffffffff207424 */ /* 0x000fe200078e00ff */
[----:B------:R-:W-:Y:S02]  /*0130*/  ISETP.EQ.U32.AND P4, PT, RZ, c[0x0][0x248], PT ;  /* 0x00009200ff007a0c */ /* 0x000fe40003f82070 */
[----:B------:R-:W4:Y:S04]  /*0140*/  S2R R18, SR_CTAID.Y ;  /* 0x0000000000127919 */ /* 0x000f280000002600 */
[----:B------:R-:W4:Y:S04]  /*0150*/  S2R R20, SR_CTAID.Z ;  /* 0x0000000000147919 */ /* 0x000f280000002700 */
[----:B------:R-:W1:Y:S01]  /*0160*/  S2R R26, SR_TID.X ;  /* 0x00000000001a7919 */ /* 0x000e620000002100 */
[----:B----4-:R-:W-:-:S04]  /*0170*/  LOP3.LUT R0, R20, R31, R18, 0xfe, !PT ;  /* 0x0000001f14007212 */ /* 0x010fc800078efe12 */
[----:B-1----:R-:W-:-:S13]  /*0180*/  LOP3.LUT P0, RZ, R0, R26, RZ, 0xfc, !PT ;  /* 0x0000001a00ff7212 */ /* 0x002fda000780fcff */
[----:B------:R-:W-:Y:S01]  /*0190*/  @!P0 MOV R7, c[0x0][0x30c] ;  /* 0x0000c30000078a02 */ /* 0x000fe20000000f00 */
[----:B------:R-:W-:Y:S01]  /*01a0*/  IMAD.MOV.U32 R8, RZ, RZ, RZ ;  /* 0x000000ffff087224 */ /* 0x000fe200078e00ff */
[----:B--2---:R1:W2:Y:S08]  /*01b0*/  @P1 R2UR UR34, R4 ;  /* 0x00000000042213c2 */ /* 0x0042b000000e0000 */
[----:B------:R1:W4:Y:S02]  /*01c0*/  @P1 R2UR UR35, R5 ;  /* 0x00000000052313c2 */ /* 0x00032400000e0000 */
[----:B-1----:R-:W-:Y:S01]  /*01d0*/  IMAD.WIDE R4, R18, R27, c[0x0][0x240] ;  /* 0x0000900012047625 */ /* 0x002fe200078e021b */
[----:B---3--:R-:W-:-:S03]  /*01e0*/  @P1 IADD3 R9, P2, R2, c[0x0][0x300], RZ ;  /* 0x0000c00002091a10 */ /* 0x008fc60007f5e0ff */
[----:B--2---:R-:W-:Y:S02]  /*01f0*/  IMAD.U32 R2, RZ, RZ, UR34 ;  /* 0x00000022ff027e24 */ /* 0x004fe4000f8e00ff */
[----:B------:R-:W-:Y:S01]  /*0200*/  @P1 IMAD.X R10, RZ, RZ, R3, P2 ;  /* 0x000000ffff0a1224 */ /* 0x000fe200010e0603 */
[----:B------:R-:W-:Y:S01]  /*0210*/  ISETP.NE.AND P2, PT, R6, RZ, PT ;  /* 0x000000ff0600720c */ /* 0x000fe20003f45270 */
[----:B------:R-:W-:Y:S01]  /*0220*/  @!P0 IMAD.MOV.U32 R6, RZ, RZ, c[0x0][0x308] ;  /* 0x0000c200ff068624 */ /* 0x000fe200078e00ff */
[----:B------:R-:W-:Y:S01]  /*0230*/  ISETP.NE.AND.EX P1, PT, RZ, c[0x0][0x244], PT, P3 ;  /* 0x00009100ff007a0c */ /* 0x000fe20003f25330 */
[----:B----4-:R-:W-:Y:S01]  /*0240*/  IMAD.U32 R3, RZ, RZ, UR35 ;  /* 0x00000023ff037e24 */ /* 0x010fe2000f8e00ff */
[----:B------:R-:W-:-:S04]  /*0250*/  ISETP.NE.U32.AND P3, PT, RZ, c[0x0][0x250], PT ;  /* 0x00009400ff007a0c */ /* 0x000fc80003f65070 */
[----:B------:R1:W-:Y:S01]  /*0260*/  @!P0 STG.E.64 [R6.64], R2 ;  /* 0x0000000206008986 */ /* 0x0003e2000c101b20 */
[----:B------:R-:W-:Y:S02]  /*0270*/  ISETP.NE.AND.EX P3, PT, RZ, c[0x0][0x254], PT, P3 ;  /* 0x00009500ff007a0c */ /* 0x000fe40003f65330 */
[----:B-1----:R-:W-:Y:S01]  /*0280*/  @!P0 MOV R2, R9 ;  /* 0x0000000900028202 */ /* 0x002fe20000000f00 */
[----:B------:R-:W-:-:S05]  /*0290*/  @!P0 IMAD.MOV.U32 R3, RZ, RZ, R10 ;  /* 0x000000ffff038224 */ /* 0x000fca00078e000a */
[----:B------:R1:W-:Y:S01]  /*02a0*/  @!P0 STG.E.64 [R6.64+0x8], R2 ;  /* 0x0000080206008986 */ /* 0x0003e2000c101b20 */
[----:B------:R-:W-:-:S03]  /*02b0*/  ISETP.EQ.OR.EX P0, PT, RZ, c[0x0][0x24c], !P2, P4 ;  /* 0x00009300ff007a0c */ /* 0x000fc60005702740 */
[----:B------:R2:W3:Y:S04]  /*02c0*/  @P1 LDG.E R32, [R4.64] ;  /* 0x0000002004201981 */ /* 0x0004e8000c1e1900 */
[----:B--2---:R-:W2:Y:S01]  /*02d0*/  @P1 LDG.E R4, [R4.64+0x4] ;  /* 0x0000042004041981 */ /* 0x004ea2000c1e1900 */
[----:B-1----:R-:W-:-:S04]  /*02e0*/  @P3 IMAD.WIDE R2, R18, R27, c[0x0][0x250] ;  /* 0x0000940012023625 */ /* 0x002fc800078e021b */
[----:B------:R-:W-:Y:S01]  /*02f0*/  IMAD.MOV.U32 R11, RZ, RZ, -0x1 ;  /* 0xffffffffff0b7424 */ /* 0x000fe200078e00ff */
[----:B------:R1:W5:Y:S01]  /*0300*/  @P3 LDG.E R8, [R2.64] ;  /* 0x0000002002083981 */ /* 0x000362000c1e1900 */
[----:B------:R-:W-:Y:S01]  /*0310*/  IMAD.WIDE R6, R18, R27, c[0x0][0x248] ;  /* 0x0000920012067625 */ /* 0x000fe200078e021b */
[----:B------:R-:W4:Y:S04]  /*0320*/  LDC.U8 R225, c[0x0][0x2d8] ;  /* 0x0000b600ffe17b82 */ /* 0x000f280000000000 */
[----:B------:R1:W5:Y:S01]  /*0330*/  @!P0 LDG.E R11, [R6.64] ;  /* 0x00000020060b8981 */ /* 0x000362000c1e1900 */
[----:B------:R-:W-:Y:S02]  /*0340*/  ISETP.NE.U32.AND P0, PT, RZ, c[0x0][0x248], PT ;  /* 0x00009200ff007a0c */ /* 0x000fe40003f05070 */
[----:B------:R-:W-:-:S02]  /*0350*/  SHF.R.S32.HI R25, RZ, 0x1f, R26 ;  /* 0x0000001fff197819 */ /* 0x000fc4000001141a */
[----:B------:R-:W-:Y:S02]  /*0360*/  ISETP.NE.AND.EX P0, PT, RZ, c[0x0][0x24c], PT, P0 ;  /* 0x00009300ff007a0c */ /* 0x000fe40003f05300 */
[----:B------:R-:W-:-:S04]  /*0370*/  LEA.HI R15, R25, R26, RZ, 0x5 ;  /* 0x0000001a190f7211 */ /* 0x000fc800078f28ff */
[----:B------:R-:W-:-:S05]  /*0380*/  LOP3.LUT R0, R15, 0xffffffe0, RZ, 0xc0, !PT ;  /* 0xffffffe00f007812 */ /* 0x000fca00078ec0ff */
[----:B------:R-:W-:Y:S01]  /*0390*/  IMAD.IADD R70, R26, 0x1, -R0 ;  /* 0x000000011a467824 */ /* 0x000fe200078e0a00 */
[----:B---3--:R1:W-:Y:S01]  /*03a0*/  STL [R1+0x10c], R32 ;  /* 0x00010c2001007387 */ /* 0x0083e20000100800 */
[----:B--2---:R-:W-:Y:S01]  /*03b0*/  @P1 IADD3 R30, R4, -R32, RZ ;  /* 0x80000020041e1210 */ /* 0x004fe20007ffe0ff */
[----:B------:R-:W-:-:S05]  /*03c0*/  @!P1 IMAD.MOV.U32 R30, RZ, RZ, c[0x0][0x214] ;  /* 0x00008500ff1e9624 */ /* 0x000fca00078e00ff */
[----:B------:R1:W-:Y:S01]  /*03d0*/  STL [R1+0x134], R30 ;  /* 0x0001341e01007387 */ /* 0x0003e20000100800 */
[----:B------:R-:W-:Y:S05]  /*03e0*/  @!P0 BRA `(.L_x_1776) ;  /* 0x0000004000008947 */ /* 0x000fea0003800000 */
[----:B----4-:R-:W2:Y:S02]  /*03f0*/  @P2 LDG.E R0, [R6.64+0x4] ;  /* 0x0000042006002981 */ /* 0x010ea4000c1e1900 */
[----:B--2--5:R-:W-:-:S06]  /*0400*/  @P2 IADD3 R0, R0, -R11, RZ ;  /* 0x8000000b00002210 */ /* 0x024fcc0007ffe0ff */
[----:B------:R2:W5:Y:S01]  /*0410*/  @!P2 LDG.E R0, [R6.64] ;  /* 0x000000200600a981 */ /* 0x000562000c1e1900 */
[----:B------:R-:W-:Y:S05]  /*0420*/  BRA `(.L_x_1777) ;  /* 0x0000001000007947 */ /* 0x000fea0003800000 */
.L_x_1776:
[----:B----4-:R-:W-:Y:S02]  /*0430*/  MOV R0, c[0x0][0x218] ;  /* 0x0000860000007a02 */ /* 0x010fe40000000f00 */
.L_x_1777:
[----:B------:R-:W-:-:S04]  /*0440*/  ISETP.NE.U32.AND P0, PT, RZ, c[0x0][0x258], PT ;  /* 0x00009600ff007a0c */ /* 0x000fc80003f05070 */
[----:B------:R-:W-:-:S13]  /*0450*/  ISETP.NE.AND.EX P1, PT, RZ, c[0x0][0x25c], PT, P0 ;  /* 0x00009700ff007a0c */ /* 0x000fda0003f25300 */
[----:B-1----:R-:W-:-:S06]  /*0460*/  @P1 IMAD.WIDE R2, R18, R27, c[0x0][0x258] ;  /* 0x0000960012021625 */ /* 0x002fcc00078e021b */
[----:B------:R-:W3:Y:S01]  /*0470*/  @P1 LDG.E R3, [R2.64] ;  /* 0x0000002002031981 */ /* 0x000ee2000c1e1900 */
[----:B------:R-:W-:Y:S01]  /*0480*/  @!P1 ISETP.NE.U32.AND P0, PT, RZ, c[0x0][0x268], PT ;  /* 0x00009a00ff009a0c */ /* 0x000fe20003f05070 */
[----:B------:R-:W-:-:S03]  /*0490*/  IMAD.SHL.U32 R28, R31, 0x80, RZ ;  /* 0x000000801f1c7824 */ /* 0x000fc600078e00ff */
[----:B------:R-:W-:Y:S02]  /*04a0*/  @!P1 ISETP.NE.AND.EX P2, PT, RZ, c[0x0][0x26c], PT, P0 ;  /* 0x00009b00ff009a0c */ /* 0x000fe40003f45300 */
[----:B------:R-:W-:Y:S02]  /*04b0*/  ISETP.GT.AND P0, PT, R30, R28, PT ;  /* 0x0000001c1e00720c */ /* 0x000fe40003f04270 */
[----:B------:R-:W-:Y:S01]  /*04c0*/  @!P1 SEL R2, RZ, c[0x0][0x21c], !P2 ;  /* 0x00008700ff029a07 */ /* 0x000fe20005000000 */
[----:B---3-5:R-:W-:-:S03]  /*04d0*/  @P1 IMAD.IADD R68, R3, 0x1, -R8 ;  /* 0x0000000103441824 */ /* 0x028fc600078e0a08 */
        /* <DEDUP_REMOVED lines=11> */
[----:B-1----:R-:W-:Y:S01]  /*0590*/  IADD3 R0, -R30, 0xbf, R28 ;  /* 0x000000bf1e007810 */ /* 0x002fe20007ffe11c */
        /* <DEDUP_REMOVED lines=8> */
[----:B------:R-:W-:Y:S01]  /*0620*/  ISETP.GT.AND P0, PT, R166, UR15, PT ;  /* 0x0000000fa6007c0c */ /* 0x000fe2000bf04270 */
[----:B------:R1:W-:-:S12]  /*0630*/  STL [R1+0x84], R166 ;  /* 0x000084a601007387 */ /* 0x0003d80000100800 */
[----:B------:R-:W-:Y:S05]  /*0640*/  @P0 BRA `(.L_x_1778) ;  /* 0x0000103000000947 */ /* 0x000fea0003800000 */
[----:B------:R-:W3:Y:S01]  /*0650*/  LDC.U8 R0, c[0x0][0x329] ;  /* 0x0000ca40ff007b82 */ /* 0x000ee20000000000 */
[----:B------:R-:W-:Y:S01]  /*0660*/  ISETP.NE.AND P0, PT, R32, -0x1, PT ;  /* 0xffffffff2000780c */ /* 0x000fe20003f05270 */
[----:B------:R-:W-:Y:S01]  /*0670*/  BSSY B0, `(.L_x_1779) ;  /* 0x0000040000007945 */ /* 0x000fe20003800000 */
[----:B------:R-:W-:Y:S02]  /*0680*/  LEA.HI R10, R25, R26, RZ, 0x3 ;  /* 0x0000001a190a7211 */ /* 0x000fe400078f18ff */
[----:B------:R-:W-:Y:S02]  /*0690*/  IADD3 R14, -R28, R30, RZ ;  /* 0x0000001e1c0e7210 */ /* 0x000fe40007ffe1ff */
[----:B------:R-:W-:Y:S01]  /*06a0*/  LOP3.LUT R5, R10, 0xfffffff8, RZ, 0xc0, !PT ;  /* 0xfffffff80a057812 */ /* 0x000fe200078ec0ff */
[----:B--2---:R-:W2:Y:S01]  /*06b0*/  LDC.U8 R6, c[0x0][0x328] ;  /* 0x0000ca00ff067b82 */ /* 0x004ea20000000000 */
[----:B------:R-:W-:Y:S02]  /*06c0*/  SHF.R.S32.HI R10, RZ, 0x3, R10 ;  /* 0x00000003ff0a7819 */ /* 0x000fe4000001140a */
[----:B------:R-:W-:Y:S01]  /*06d0*/  SHF.R.S32.HI R11, RZ, 0x1f, R20 ;  /* 0x0000001fff0b7819 */ /* 0x000fe20000011414 */
[----:B------:R-:W-:-:S02]  /*06e0*/  IMAD.IADD R19, R26, 0x1, -R5 ;  /* 0x000000011a137824 */ /* 0x000fc400078e0a05 */
[----:B------:R-:W-:-:S04]  /*06f0*/  @P0 IMAD.WIDE.U32 R2, R32, c[0x0][0x1e8], RZ ;  /* 0x00007a0020020a25 */ /* 0x000fc800078e00ff */
[----:B------:R-:W-:Y:S02]  /*0700*/  @P0 IMAD R9, R32, c[0x0][0x1ec], R3 ;  /* 0x00007b0020090a24 */ /* 0x000fe400078e0203 */
[----:B------:R-:W-:Y:S02]  /*0710*/  @P0 IMAD.MOV.U32 R4, RZ, RZ, R2 ;  /* 0x000000ffff040224 */ /* 0x000fe400078e0002 */
[----:B------:R-:W-:Y:S01]  /*0720*/  @!P0 IMAD.WIDE.U32 R2, R18, c[0x0][0x1e0], RZ ;  /* 0x0000780012028a25 */ /* 0x000fe200078e00ff */
[----:B---3--:R-:W-:-:S04]  /*0730*/  ISETP.NE.AND P2, PT, R0, RZ, PT ;  /* 0x000000ff0000720c */ /* 0x008fc80003f45270 */
[----:B------:R-:W-:Y:S02]  /*0740*/  @!P0 MOV R4, R2 ;  /* 0x0000000200048202 */ /* 0x000fe40000000f00 */
[----:B--2---:R-:W-:-:S04]  /*0750*/  ISETP.NE.AND P1, PT, R6, RZ, PT ;  /* 0x000000ff0600720c */ /* 0x004fc80003f25270 */
        /* <DEDUP_REMOVED lines=27> */
[----:B------:R-:W-:Y:S01]  /*0910*/  IMAD.WIDE.U32 R12, R20, c[0x0][0x1f0], R4 ;  /* 0x00007c00140c7a25 */ /* 0x000fe200078e0004 */
[----:B------:R-:W-:-:S02]  /*0920*/  ISETP.GE.AND P0, PT, R10, R14, PT ;  /* 0x0000000e0a00720c */ /* 0x000fc40003f06270 */
[----:B------:R-:W-:Y:S01]  /*0930*/  @P1 SHF.R.S32.HI R3, RZ, 0x1f, R7 ;  /* 0x0000001fff031819 */ /* 0x000fe20000011407 */
[C---:B------:R-:W-:Y:S01]  /*0940*/  IMAD R0, R20.reuse, R8, R0 ;  /* 0x0000000814007224 */ /* 0x040fe200078e0200 */
[----:B------:R-:W-:Y:S01]  /*0950*/  P2R R29, PR, RZ, 0x1 ;  /* 0x00000001ff1d7803 */ /* 0x000fe20000000000 */
[----:B------:R-:W-:Y:S01]  /*0960*/  IMAD R9, R20, c[0x0][0x1f4], R9 ;  /* 0x00007d0014097a24 */ /* 0x000fe200078e0209 */
[----:B------:R-:W-:Y:S02]  /*0970*/  SHF.R.S32.HI R11, RZ, 0x1f, R10 ;  /* 0x0000001fff0b7819 */ /* 0x000fe4000001140a */
[----:B------:R-:W-:Y:S01]  /*0980*/  IADD3 R18, P1, P0, R6, R2, R0 ;  /* 0x0000000206127210 */ /* 0x000fe2000783e000 */
[----:B------:R-:W-:Y:S01]  /*0990*/  IMAD.IADD R9, R13, 0x1, R9 ;  /* 0x000000010d097824 */ /* 0x000fe200078e0209 */
        /* <DEDUP_REMOVED lines=13> */
.L_x_1780:
[----:B------:R-:W-:Y:S05]  /*0a70*/  BSYNC B0 ;  /* 0x0000000000007941 */ /* 0x000fea0003800000 */
.L_x_1779:
        /* <DEDUP_REMOVED lines=8> */
[----:B--2---:R-:W-:Y:S02]  /*0b00*/  IMAD R4, R2, c[0x0][0x1e8], RZ ;  /* 0x00007a0002047a24 */ /* 0x004fe400078e02ff */
[----:B------:R-:W-:-:S04]  /*0b10*/  IMAD.MOV.U32 R2, RZ, RZ, R12 ;  /* 0x000000ffff027224 */ /* 0x000fc800078e000c */
[----:B------:R-:W-:-:S04]  /*0b20*/  IMAD.WIDE.U32 R2, R0, c[0x0][0x1e8], R2 ;  /* 0x00007a0000027a25 */ /* 0x000fc800078e0002 */
[----:B------:R-:W-:Y:S01]  /*0b30*/  IMAD R0, R0, c[0x0][0x1ec], R4 ;  /* 0x00007b0000007a24 */ /* 0x000fe200078e0204 */
[----:B------:R-:W-:-:S04]  /*0b40*/  LEA R4, P0, R2, c[0x0][0x1d0], 0x1 ;  /* 0x0000740002047a11 */ /* 0x000fc800078008ff */
[----:B------:R-:W-:-:S04]  /*0b50*/  IADD3 R0, R3, R0, RZ ;  /* 0x0000000003007210 */ /* 0x000fc80007ffe0ff */
[----:B------:R-:W-:-:S05]  /*0b60*/  LEA.HI.X R5, R2, c[0x0][0x1d4], R0, 0x1, P0 ;  /* 0x0000750002057a11 */ /* 0x000fca00000f0c00 */
[----:B------:R2:W-:Y:S02]  /*0b70*/  STG.E.128 [R4.64], RZ ;  /* 0x000000ff04007986 */ /* 0x0005e4000c101d20 */
.L_x_1782:
[----:B------:R-:W-:Y:S05]  /*0b80*/  BSYNC B0 ;  /* 0x0000000000007941 */ /* 0x000fea0003800000 */
.L_x_1781:
        /* <DEDUP_REMOVED lines=16> */
.L_x_1784:
[----:B------:R-:W-:Y:S05]  /*0c90*/  BSYNC B0 ;  /* 0x0000000000007941 */ /* 0x000fea0003800000 */
.L_x_1783:
        /* <DEDUP_REMOVED lines=17> */
.L_x_1786:
[----:B------:R-:W-:Y:S05]  /*0db0*/  BSYNC B0 ;  /* 0x0000000000007941 */ /* 0x000fea0003800000 */
.L_x_1785:
        /* <DEDUP_REMOVED lines=17> */
.L_x_1788:
[----:B------:R-:W-:Y:S05]  /*0ed0*/  BSYNC B0 ;  /* 0x0000000000007941 */ /* 0x000fea0003800000 */
.L_x_1787:
        /* <DEDUP_REMOVED lines=17> */
.L_x_1790:
[----:B------:R-:W-:Y:S05]  /*0ff0*/  BSYNC B0 ;  /* 0x0000000000007941 */ /* 0x000fea0003800000 */
.L_x_1789:
        /* <DEDUP_REMOVED lines=16> */
.L_x_1792:
[----:B------:R-:W-:Y:S05]  /*1100*/  BSYNC B0 ;  /* 0x0000000000007941 */ /* 0x000fea0003800000 */
.L_x_1791:
        /* <DEDUP_REMOVED lines=15> */
[----:B------:R2:W-:Y:S02]  /*1200*/  STG.E.128 [R2.64], RZ ;  /* 0x000000ff02007986 */ /* 0x0005e4000c101d20 */
.L_x_1794:
[----:B------:R-:W-:Y:S05]  /*1210*/  BSYNC B0 ;  /* 0x0000000000007941 */ /* 0x000fea0003800000 */
.L_x_1793:
[----:B------:R-:W-:Y:S02]  /*1220*/  ISETP.NE.AND P0, PT, R29, RZ, PT ;  /* 0x000000ff1d00720c */ /* 0x000fe40003f05270 */
[C---:B------:R-:W-:Y:S02]  /*1230*/  ISETP.NE.OR P4, PT, R19.reuse, RZ, P4 ;  /* 0x000000ff1300720c */ /* 0x040fe40002785670 */
[----:B------:R-:W-:Y:S02]  /*1240*/  ISETP.NE.OR P1, PT, R19, RZ, P0 ;  /* 0x000000ff1300720c */ /* 0x000fe40000725670 */
[----:B------:R-:W-:-:S04]  /*1250*/  ISETP.NE.AND P3, PT, R28, RZ, PT ;  /* 0x000000ff1c00720c */ /* 0x000fc80003f65270 */
[----:B------:R-:W-:-:S05]  /*1260*/  ISETP.NE.OR P3, PT, R19, RZ, P3 ;  /* 0x000000ff1300720c */ /* 0x000fca0001f65670 */
[----:B------:R-:W-:Y:S02]  /*1270*/  @!P4 IMAD.MOV.U32 R12, RZ, RZ, 0x7f800000 ;  /* 0x7f800000ff0cc424 */ /* 0x000fe400078e00ff */
[----:B------:R-:W-:-:S05]  /*1280*/  @!P1 IMAD R0, R10, R15, RZ ;  /* 0x0000000f0a009224 */ /* 0x000fca00078e02ff */
[----:B--2---:R-:W-:-:S04]  /*1290*/  @!P1 IADD3 R2, P0, R0, R18, RZ ;  /* 0x0000001200029210 */ /* 0x004fc80007f1e0ff */
        /* <DEDUP_REMOVED lines=15> */
[----:B--2---:R-:W-:Y:S02]  /*1390*/  @!P0 IMAD.MOV.U32 R0, RZ, RZ, 0x7f800000 ;  /* 0x7f800000ff008424 */ /* 0x004fe400078e00ff */
[----:B------:R-:W-:-:S03]  /*13a0*/  @!P4 IMAD R4, R24, R15, RZ ;  /* 0x0000000f1804c224 */ /* 0x000fc600078e02ff */
[----:B------:R2:W-:Y:S02]  /*13b0*/  @!P0 STG.E [R2.64], R0 ;  /* 0x0000000002008986 */ /* 0x0005e4000c101920 */
[----:B--2---:R-:W-:Y:S01]  /*13c0*/  @!P4 IADD3 R0, P0, R4, R18, RZ ;  /* 0x000000120400c210 */ /* 0x004fe20007f1e0ff */
        /* <DEDUP_REMOVED lines=19> */
[----:B--2---:R-:W-:Y:S01]  /*1500*/  @!P2 IMAD.MOV.U32 R10, RZ, RZ, 0x7f800000 ;  /* 0x7f800000ff0aa424 */ /* 0x004fe200078e00ff */
        /* <DEDUP_REMOVED lines=9> */
[----:B--2---:R-:W-:Y:S02]  /*15a0*/  @!P1 IMAD.MOV.U32 R0, RZ, RZ, 0x7f800000 ;  /* 0x7f800000ff009424 */ /* 0x004fe400078e00ff */
[----:B------:R-:W-:-:S03]  /*15b0*/  @!P0 IMAD.MOV.U32 R8, RZ, RZ, 0x7f800000 ;  /* 0x7f800000ff088424 */ /* 0x000fc600078e00ff */
[----:B------:R3:W-:Y:S04]  /*15c0*/  @!P1 STG.E [R4.64], R0 ;  /* 0x0000000004009986 */ /* 0x0007e8000c101920 */
[----:B------:R3:W-:Y:S01]  /*15d0*/  @!P0 STG.E [R2.64], R8 ;  /* 0x0000000802008986 */ /* 0x0007e2000c101920 */
[----:B------:R-:W-:-:S13]  /*15e0*/  ISETP.NE.OR P0, PT, R19, RZ, P6 ;  /* 0x000000ff1300720c */ /* 0x000fda0003705670 */
        /* <DEDUP_REMOVED lines=9> */
.L_x_1778:
[----:B------:R-:W-:Y:S01]  /*1680*/  IMAD R12, R18, c[0x0][0x1c0], R20 ;  /* 0x00007000120c7a24 */ /* 0x000fe200078e0214 */
[----:B------:R-:W-:Y:S02]  /*1690*/  ISETP.NE.AND P1, PT, R32, -0x1, PT ;  /* 0xffffffff2000780c */ /* 0x000fe40003f25270 */
[----:B------:R-:W-:Y:S02]  /*16a0*/  ISETP.NE.AND P0, PT, R11, -0x1, PT ;  /* 0xffffffff0b00780c */ /* 0x000fe40003f05270 */
[----:B------:R-:W-:Y:S02]  /*16b0*/  SHF.L.U32 R0, R12, 0x5, RZ ;  /* 0x000000050c007819 */ /* 0x000fe400000006ff */
[--C-:B------:R-:W-:Y:S02]  /*16c0*/  SHF.R.S32.HI R5, RZ, 0x1f, R70.reuse ;  /* 0x0000001fff057819 */ /* 0x100fe40000011446 */
[----:B------:R-:W-:-:S02]  /*16d0*/  IADD3 R167, P3, P2, R0, R9, R70 ;  /* 0x0000000900a77210 */ /* 0x000fc40007a7e046 */
[----:B------:R-:W-:-:S03]  /*16e0*/  SHF.R.S32.HI R0, RZ, 0x1f, R0 ;  /* 0x0000001fff007819 */ /* 0x000fc60000011400 */
[----:B------:R3:W-:Y:S01]  /*16f0*/  STL [R1+0x108], R167 ;  /* 0x000108a701007387 */ /* 0x0007e20000100800 */
[----:B------:R-:W-:Y:S01]  /*1700*/  @!P1 SHF.R.S32.HI R4, RZ, 0x1f, R18 ;  /* 0x0000001fff049819 */ /* 0x000fe20000011412 */
[----:B------:R-:W-:Y:S01]  /*1710*/  @P1 IMAD.WIDE.U32 R2, R32, c[0x0][0x190], RZ ;  /* 0x0000640020021a25 */ /* 0x000fe200078e00ff */
[----:B--2---:R-:W-:Y:S02]  /*1720*/  @P0 IADD3 R6, R8, R11, RZ ;  /* 0x0000000b08060210 */ /* 0x004fe40007ffe0ff */
[----:B------:R-:W-:Y:S01]  /*1730*/  IADD3.X R72, R0, R10, R5, P3, P2 ;  /* 0x0000000a00487210 */ /* 0x000fe20001fe4405 */
        /* <DEDUP_REMOVED lines=8> */
[----:B------:R-:W-:Y:S02]  /*17c0*/  IMAD R0, R12, c[0x0][0x224], R28 ;  /* 0x000089000c007a24 */ /* 0x000fe400078e021c */
[----:B------:R-:W-:Y:S01]  /*17d0*/  @P0 IMAD R24, R6, c[0x0][0x19c], R3 ;  /* 0x0000670006180a24 */ /* 0x000fe200078e0203 */
[----:B------:R-:W-:Y:S01]  /*17e0*/  @!P1 IADD3 R13, R5, R7, RZ ;  /* 0x00000007050d9210 */ /* 0x000fe20007ffe0ff */
[----:B------:R-:W-:Y:S01]  /*17f0*/  IMAD R161, R0, c[0x0][0x228], RZ ;  /* 0x00008a0000a17a24 */ /* 0x000fe200078e02ff */
[----:B------:R-:W-:Y:S05]  /*1800*/  @P0 BRA `(.L_x_1795) ;  /* 0x000000b000000947 */ /* 0x000fea0003800000 */
[----:B---3--:R-:W-:Y:S01]  /*1810*/  SHF.R.S32.HI R0, RZ, 0x1f, R8 ;  /* 0x0000001fff007819 */ /* 0x008fe20000011408 */
        /* <DEDUP_REMOVED lines=10> */
.L_x_1795:
[----:B---3--:R-:W-:Y:S02]  /*18c0*/  IABS R4, c[0x0][0x1c8] ;  /* 0x0000720000047a13 */ /* 0x008fe40000000000 */
[----:B------:R-:W-:Y:S02]  /*18d0*/  IABS R5, R20 ;  /* 0x0000001400057213 */ /* 0x000fe40000000000 */
[----:B------:R-:W2:Y:S08]  /*18e0*/  I2F.RP R2, R4 ;  /* 0x0000000400027306 */ /* 0x000eb00000209400 */
[----:B--2---:R-:W2:Y:S02]  /*18f0*/  MUFU.RCP R2, R2 ;  /* 0x0000000200027308 */ /* 0x004ea40000001000 */
[----:B--2---:R-:W-:-:S06]  /*1900*/  IADD3 R2, R2, 0xffffffe, RZ ;  /* 0x0ffffffe02027810 */ /* 0x004fcc0007ffe0ff */
[----:B------:R-:W2:Y:S02]  /*1910*/  F2I.FTZ.U32.TRUNC.NTZ R3, R2 ;  /* 0x0000000200037305 */ /* 0x000ea4000021f000 */
[----:B--2---:R-:W-:Y:S02]  /*1920*/  IMAD.MOV R0, RZ, RZ, -R3 ;  /* 0x000000ffff007224 */ /* 0x004fe400078e0a03 */
        /* <DEDUP_REMOVED lines=35> */
.L_x_1796:
[CC--:B------:R-:W-:Y:S01]  /*1b60*/  LEA.HI R0, R25.reuse, R26.reuse, RZ, 0x3 ;  /* 0x0000001a19007211 */ /* 0x0c0fe200078f18ff */
[----:B------:R-:W-:Y:S01]  /*1b70*/  IMAD.IADD R18, R30, 0x1, -R28 ;  /* 0x000000011e127824 */ /* 0x000fe200078e0a1c */
[----:B------:R-:W-:Y:S01]  /*1b80*/  LEA.HI R3, R25, R26, RZ, 0x6 ;  /* 0x0000001a19037211 */ /* 0x000fe200078f30ff */
[----:B------:R-:W-:Y:S01]  /*1b90*/  IMAD R4, R5, c[0x0][0x1a8], RZ ;  /* 0x00006a0005047a24 */ /* 0x000fe200078e02ff */
[----:B------:R-:W-:Y:S01]  /*1ba0*/  SHF.R.S32.HI R6, RZ, 0x3, R0 ;  /* 0x00000003ff067819 */ /* 0x000fe20000011400 */
[----:B------:R-:W-:Y:S01]  /*1bb0*/  BSSY B0, `(.L_x_1797) ;  /* 0x0000030000007945 */ /* 0x000fe20003800000 */
[----:B------:R-:W-:Y:S01]  /*1bc0*/  LOP3.LUT R0, R0, 0xfffffff8, RZ, 0xc0, !PT ;  /* 0xfffffff800007812 */ /* 0x000fe200078ec0ff */
[----:B------:R-:W-:Y:S01]  /*1bd0*/  IMAD R4, R20, c[0x0][0x1ac], R4 ;  /* 0x00006b0014047a24 */ /* 0x000fe200078e0204 */
[----:B------:R-:W-:Y:S01]  /*1be0*/  SHF.R.S32.HI R22, RZ, 0x5, R15 ;  /* 0x00000005ff167819 */ /* 0x000fe2000001140f */
[----:B------:R-:W-:Y:S01]  /*1bf0*/  IMAD.SHL.U32 R2, R6, 0x40, RZ ;  /* 0x0000004006027824 */ /* 0x000fe200078e00ff */
[----:B------:R-:W-:Y:S01]  /*1c00*/  SHF.R.S32.HI R7, RZ, 0x1f, R6 ;  /* 0x0000001fff077819 */ /* 0x000fe20000011406 */
[----:B------:R-:W-:-:S03]  /*1c10*/  IMAD.IADD R69, R26, 0x1, -R0 ;  /* 0x000000011a457824 */ /* 0x000fc600078e0a00 */
[----:B------:R-:W-:Y:S01]  /*1c20*/  LOP3.LUT R2, R2, 0x1c0, RZ, 0xc0, !PT ;  /* 0x000001c002027812 */ /* 0x000fe200078ec0ff */
[----:B------:R-:W-:-:S05]  /*1c30*/  IMAD.SHL.U32 R192, R69, 0x8, RZ ;  /* 0x0000000845c07824 */ /* 0x000fca00078e00ff */
[--C-:B------:R-:W-:Y:S02]  /*1c40*/  SHF.R.S32.HI R193, RZ, 0x1f, R192.reuse ;  /* 0x0000001fffc17819 */ /* 0x100fe400000114c0 */
[----:B------:R-:W-:Y:S02]  /*1c50*/  LOP3.LUT R0, R2, 0x38, R192, 0xf8, !PT ;  /* 0x0000003802007812 */ /* 0x000fe400078ef8c0 */
[----:B------:R-:W-:Y:S01]  /*1c60*/  SHF.R.U32.HI R2, RZ, 0x3, R2 ;  /* 0x00000003ff027819 */ /* 0x000fe20000011602 */
[----:B------:R2:W-:Y:S01]  /*1c70*/  STL.64 [R1+0x118], R192 ;  /* 0x000118c001007387 */ /* 0x0005e20000100a00 */
[----:B------:R-:W-:Y:S02]  /*1c80*/  IADD3 R8, P0, R192, R9, RZ ;  /* 0x00000009c0087210 */ /* 0x000fe40007f1e0ff */
[----:B------:R-:W-:Y:S01]  /*1c90*/  LOP3.LUT R0, R0, R2, RZ, 0x3c, !PT ;  /* 0x0000000200007212 */ /* 0x000fe200078e3cff */
[----:B------:R2:W-:Y:S01]  /*1ca0*/  STL [R1+0x130], R18 ;  /* 0x0001301201007387 */ /* 0x0005e20000100800 */
[----:B------:R-:W-:Y:S01]  /*1cb0*/  IMAD.SHL.U32 R2, R3, 0x8, RZ ;  /* 0x0000000803027824 */ /* 0x000fe200078e00ff */
[----:B------:R-:W-:Y:S01]  /*1cc0*/  SHF.R.S32.HI R3, RZ, 0x1f, R15 ;  /* 0x0000001fff037819 */ /* 0x000fe2000001140f */
[----:B------:R-:W-:Y:S01]  /*1cd0*/  IMAD.X R9, R193, 0x1, R13, P0 ;  /* 0x00000001c1097824 */ /* 0x000fe200000e060d */
[----:B------:R-:W-:-:S02]  /*1ce0*/  ISETP.GE.AND P0, PT, R6, R18, PT ;  /* 0x000000120600720c */ /* 0x000fc40003f06270 */
[----:B------:R-:W-:Y:S01]  /*1cf0*/  LOP3.LUT R188, R0, 0xfffffe00, R2, 0xf8, !PT ;  /* 0xfffffe0000bc7812 */ /* 0x000fe200078ef802 */
[----:B------:R-:W-:Y:S01]  /*1d00*/  IMAD.WIDE.U32 R8, R20, c[0x0][0x1a8], R8 ;  /* 0x00006a0014087a25 */ /* 0x000fe200078e0008 */
[----:B------:R-:W-:Y:S02]  /*1d10*/  SHF.R.S32.HI R2, RZ, 0x1f, R70 ;  /* 0x0000001fff027819 */ /* 0x000fe40000011446 */
[----:B------:R-:W-:Y:S01]  /*1d20*/  LEA.HI R0, R3, R22, RZ, 0x2 ;  /* 0x0000001603007211 */ /* 0x000fe200078f10ff */
[----:B------:R-:W-:Y:S01]  /*1d30*/  IMAD.SHL.U32 R188, R188, 0x2, RZ ;  /* 0x00000002bcbc7824 */ /* 0x000fe200078e00ff */
[----:B------:R-:W-:Y:S01]  /*1d40*/  LEA.HI R71, R2, R70, RZ, 0x2 ;  /* 0x0000004602477211 */ /* 0x000fe200078f10ff */
[----:B------:R-:W-:Y:S01]  /*1d50*/  IMAD.WIDE R2, R31, 0x80, R6 ;  /* 0x000000801f027825 */ /* 0x000fe200078e0206 */
[----:B------:R-:W-:Y:S02]  /*1d60*/  LOP3.LUT R0, R0, 0xffffffc, RZ, 0xc0, !PT ;  /* 0x0ffffffc00007812 */ /* 0x000fe400078ec0ff */
[----:B------:R-:W-:Y:S01]  /*1d70*/  SHF.R.S32.HI R60, RZ, 0x2, R71 ;  /* 0x00000002ff3c7819 */ /* 0x000fe20000011447 */
[----:B------:R-:W-:Y:S01]  /*1d80*/  IMAD.IADD R5, R9, 0x1, R4 ;  /* 0x0000000109057824 */ /* 0x000fe200078e0204 */
[----:B------:R-:W-:Y:S01]  /*1d90*/  SHF.R.S32.HI R15, RZ, 0x1f, R14 ;  /* 0x0000001fff0f7819 */ /* 0x000fe2000001140e */
[----:B------:R-:W-:-:S04]  /*1da0*/  IMAD.IADD R0, R22, 0x1, -R0 ;  /* 0x0000000116007824 */ /* 0x000fc800078e0a00 */
[----:B------:R-:W-:Y:S01]  /*1db0*/  IMAD R160, R0, 0x10, R60 ;  /* 0x0000001000a07824 */ /* 0x000fe200078e023c */
        /* <DEDUP_REMOVED lines=15> */
.L_x_1798:
[----:B------:R-:W-:Y:S05]  /*1eb0*/  BSYNC B0 ;  /* 0x0000000000007941 */ /* 0x000fea0003800000 */
.L_x_1797:
[----:B------:R-:W-:Y:S01]  /*1ec0*/  IADD3 R21, R6, 0x10, RZ ;  /* 0x0000001006157810 */ /* 0x000fe20007ffe0ff */
[----:B------:R-:W-:Y:S03]  /*1ed0*/  BSSY B0, `(.L_x_1799) ;  /* 0x0000014000007945 */ /* 0x000fe60003800000 */
[----:B------:R-:W-:-:S13]  /*1ee0*/  ISETP.GE.AND P0, PT, R21, R18, PT ;  /* 0x000000121500720c */ /* 0x000fda0003f06270 */
        /* <DEDUP_REMOVED lines=18> */
.L_x_1800:
[----:B------:R-:W-:Y:S05]  /*2010*/  BSYNC B0 ;  /* 0x0000000000007941 */ /* 0x000fea0003800000 */
.L_x_1799:
        /* <DEDUP_REMOVED lines=21> */
.L_x_1802:
[----:B------:R-:W-:Y:S05]  /*2170*/  BSYNC B0 ;  /* 0x0000000000007941 */ /* 0x000fea0003800000 */
.L_x_1801:
        /* <DEDUP_REMOVED lines=21> */
.L_x_1804:
[----:B------:R-:W-:Y:S05]  /*22d0*/  BSYNC B0 ;  /* 0x0000000000007941 */ /* 0x000fea0003800000 */
.L_x_1803:
        /* <DEDUP_REMOVED lines=21> */
.L_x_1806:
[----:B------:R-:W-:Y:S05]  /*2430*/  BSYNC B0 ;  /* 0x0000000000007941 */ /* 0x000fea0003800000 */
.L_x_1805:
        /* <DEDUP_REMOVED lines=21> */
.L_x_1808:
[----:B------:R-:W-:Y:S05]  /*2590*/  BSYNC B0 ;  /* 0x0000000000007941 */ /* 0x000fea0003800000 */
.L_x_1807:
        /* <DEDUP_REMOVED lines=21> */
.L_x_1810:
[----:B------:R-:W-:Y:S05]  /*26f0*/  BSYNC B0 ;  /* 0x0000000000007941 */ /* 0x000fea0003800000 */
.L_x_1809:
        /* <DEDUP_REMOVED lines=24> */
.L_x_1812:
[----:B------:R-:W-:Y:S05]  /*2880*/  BSYNC B0 ;  /* 0x0000000000007941 */ /* 0x000fea0003800000 */
.L_x_1811:
[----:B------:R-:W-:Y:S01]  /*2890*/  IMAD R8, R7, c[0x0][0x198], RZ ;  /* 0x0000660007087a24 */ /* 0x000fe200078e02ff */
[----:B--2---:R-:W-:Y:S01]  /*28a0*/  LEA.HI R18, R25, R26, RZ, 0x4 ;  /* 0x0000001a19127211 */ /* 0x004fe200078f20ff */
[----:B------:R-:W-:Y:S01]  /*28b0*/  IMAD R0, R7, c[0x0][0x1a0], RZ ;  /* 0x0000680007007a24 */ /* 0x000fe200078e02ff */
[----:B------:R-:W-:Y:S01]  /*28c0*/  IADD3 R61, R166, -0x1, RZ ;  /* 0xffffffffa63d7810 */ /* 0x000fe20007ffe0ff */
[--C-:B------:R-:W-:Y:S01]  /*28d0*/  IMAD.WIDE.U32 R4, R6, c[0x0][0x198], R192.reuse ;  /* 0x0000660006047a25 */ /* 0x100fe200078e00c0 */
[----:B------:R-:W-:Y:S01]  /*28e0*/  LOP3.LUT R9, R18, 0xfffffff0, RZ, 0xc0, !PT ;  /* 0xfffffff012097812 */ /* 0x000fe200078ec0ff */
[----:B------:R-:W-:Y:S01]  /*28f0*/  BSSY B0, `(.L_x_1813) ;  /* 0x0000033000007945 */ /* 0x000fe20003800000 */
[----:B------:R-:W-:Y:S01]  /*2900*/  MOV R75, R61 ;  /* 0x0000003d004b7202 */ /* 0x000fe20000000f00 */
[----:B-1----:R-:W-:Y:S01]  /*2910*/  IMAD.WIDE.U32 R2, R6, c[0x0][0x1a0], R192 ;  /* 0x0000680006027a25 */ /* 0x002fe200078e00c0 */
[----:B------:R-:W-:-:S03]  /*2920*/  IADD3 R4, P1, R23, R4, RZ ;  /* 0x0000000417047210 */ /* 0x000fc60007f3e0ff */
[----:B------:R-:W-:Y:S01]  /*2930*/  IMAD R10, R6, c[0x0][0x19c], R8 ;  /* 0x00006700060a7a24 */ /* 0x000fe200078e0208 */
[----:B------:R-:W-:Y:S01]  /*2940*/  IADD3 R2, P0, R16, R2, RZ ;  /* 0x0000000210027210 */ /* 0x000fe20007f1e0ff */
[----:B------:R-:W-:Y:S01]  /*2950*/  IMAD R8, R6, c[0x0][0x1a4], R0 ;  /* 0x0000690006087a24 */ /* 0x000fe200078e0200 */
[----:B------:R-:W-:Y:S01]  /*2960*/  SHF.R.S32.HI R16, RZ, 0x1f, R61 ;  /* 0x0000001fff107819 */ /* 0x000fe2000001143d */
[----:B------:R-:W-:Y:S01]  /*2970*/  IMAD.IADD R0, R26, 0x1, -R9 ;  /* 0x000000011a007824 */ /* 0x000fe200078e0a09 */
[----:B------:R-:W-:Y:S01]  /*2980*/  IADD3.X R5, R24, R5, R10, P1, !PT ;  /* 0x0000000518057210 */ /* 0x000fe20000ffe40a */
[----:B------:R-:W-:Y:S01]  /*2990*/  IMAD R10, R15, c[0x0][0x1b0], RZ ;  /* 0x00006c000f0a7a24 */ /* 0x000fe200078e02ff */
[----:B------:R-:W-:Y:S01]  /*29a0*/  IADD3.X R3, R17, R3, R8, P0, !PT ;  /* 0x0000000311037210 */ /* 0x000fe200007fe408 */
[----:B------:R-:W-:Y:S01]  /*29b0*/  IMAD R9, R15, c[0x0][0x1b8], RZ ;  /* 0x00006e000f097a24 */ /* 0x000fe200078e02ff */
[----:B------:R-:W-:Y:S01]  /*29c0*/  SHF.R.S32.HI R8, RZ, 0x1f, R0 ;  /* 0x0000001fff087819 */ /* 0x000fe20000011400 */
[C---:B------:R-:W-:Y:S01]  /*29d0*/  IMAD R10, R14.reuse, c[0x0][0x1b4], R10 ;  /* 0x00006d000e0a7a24 */ /* 0x040fe200078e020a */
[----:B------:R-:W-:Y:S01]  /*29e0*/  MOV R24, 0x10 ;  /* 0x0000001000187802 */ /* 0x000fe20000000f00 */
[----:B------:R-:W-:Y:S01]  /*29f0*/  IMAD R11, R14, c[0x0][0x1bc], R9 ;  /* 0x00006f000e0b7a24 */ /* 0x000fe200078e0209 */
[----:B------:R-:W-:Y:S01]  /*2a00*/  LEA.HI R8, R8, R0, RZ, 0x3 ;  /* 0x0000000008087211 */ /* 0x000fe200078f18ff */
[----:B------:R-:W-:-:S03]  /*2a10*/  IMAD.WIDE.U32 R36, R14, c[0x0][0x1b0], R4 ;  /* 0x00006c000e247a25 */ /* 0x000fc600078e0004 */
[----:B------:R-:W-:Y:S01]  /*2a20*/  LOP3.LUT R9, R8, 0xfffffff8, RZ, 0xc0, !PT ;  /* 0xfffffff808097812 */ /* 0x000fe200078ec0ff */
[----:B------:R-:W-:Y:S01]  /*2a30*/  IMAD.WIDE.U32 R34, R14, c[0x0][0x1b8], R2 ;  /* 0x00006e000e227a25 */ /* 0x000fe200078e0002 */
[----:B------:R1:W-:Y:S03]  /*2a40*/  STL.64 [R1+0x128], R36 ;  /* 0x0001282401007387 */ /* 0x0003e60000100a00 */
[----:B------:R-:W-:Y:S01]  /*2a50*/  IMAD.IADD R191, R37, 0x1, R10 ;  /* 0x0000000125bf7824 */ /* 0x000fe200078e020a */
[----:B------:R-:W-:Y:S01]  /*2a60*/  IADD3 R33, R35, R11, RZ ;  /* 0x0000000b23217210 */ /* 0x000fe20007ffe0ff */
[----:B------:R-:W-:Y:S01]  /*2a70*/  IMAD.MOV.U32 R190, RZ, RZ, R36 ;  /* 0x000000ffffbe7224 */ /* 0x000fe200078e0024 */
[----:B------:R1:W-:Y:S01]  /*2a80*/  STL.64 [R1+0x138], R34 ;  /* 0x0001382201007387 */ /* 0x0003e20000100a00 */
[C---:B------:R-:W-:Y:S02]  /*2a90*/  IMAD R14, R61.reuse, -0x40, R68 ;  /* 0xffffffc03d0e7824 */ /* 0x040fe400078e0244 */
[----:B------:R-:W-:Y:S01]  /*2aa0*/  IMAD.IADD R15, R0, 0x1, -R9 ;  /* 0x00000001000f7824 */ /* 0x000fe200078e0a09 */
[----:B------:R1:W-:Y:S01]  /*2ab0*/  STL.64 [R1+0x120], R190 ;  /* 0x000120be01007387 */ /* 0x0003e20000100a00 */
[----:B------:R-:W-:Y:S01]  /*2ac0*/  IMAD R0, R74, R61, RZ ;  /* 0x0000003d4a007224 */ /* 0x000fe200078e02ff */
[----:B------:R-:W-:Y:S01]  /*2ad0*/  ISETP.GE.AND P0, PT, R6, R14, PT ;  /* 0x0000000e0600720c */ /* 0x000fe20003f06270 */
[----:B----4-:R-:W-:Y:S01]  /*2ae0*/  IMAD.MOV.U32 R12, RZ, RZ, 0x20 ;  /* 0x00000020ff0c7424 */ /* 0x010fe200078e00ff */
[----:B------:R1:W-:Y:S01]  /*2af0*/  STL [R1+0x114], R33 ;  /* 0x0001142101007387 */ /* 0x0003e20000100800 */
[-C--:B------:R-:W-:Y:S01]  /*2b00*/  IMAD R10, R16, R163.reuse, R0 ;  /* 0x000000a3100a7224 */ /* 0x080fe200078e0200 */
[----:B------:R-:W-:Y:S01]  /*2b10*/  SHF.L.U32 R0, R8, 0x6, RZ ;  /* 0x0000000608007819 */ /* 0x000fe200000006ff */
[----:B------:R-:W-:Y:S01]  /*2b20*/  IMAD.WIDE.U32 R8, R61, R163, R190 ;  /* 0x000000a33d087225 */ /* 0x000fe200078e00be */
[----:B------:R-:W-:-:S02]  /*2b30*/  R2P PR, R15, 0x6 ;  /* 0x000000060f007804 */ /* 0x000fc40000000000 */
[----:B------:R-:W-:Y:S02]  /*2b40*/  LOP3.LUT R17, R0, 0xfffffe00, RZ, 0xc0, !PT ;  /* 0xfffffe0000117812 */ /* 0x000fe400078ec0ff */
[----:B------:R-:W-:Y:S02]  /*2b50*/  IADD3 R11, R9, R10, RZ ;  /* 0x0000000a090b7210 */ /* 0x000fe40007ffe0ff */
[----:B------:R-:W-:Y:S02]  /*2b60*/  SEL R2, R24, 0xfffffff0, !P1 ;  /* 0xfffffff018027807 */ /* 0x000fe40004800000 */
        /* <DEDUP_REMOVED lines=11> */
.L_x_1814:
[----:B------:R-:W-:Y:S05]  /*2c20*/  BSYNC B0 ;  /* 0x0000000000007941 */ /* 0x000fea0003800000 */
.L_x_1813:
        /* <DEDUP_REMOVED lines=10> */
[----:B----4-:R-:W-:-:S04]  /*2cd0*/  LEA R12, P0, R0, c[0x0][0x168], 0x1 ;  /* 0x00005a00000c7a11 */ /* 0x010fc800078008ff */
[----:B------:R-:W-:-:S05]  /*2ce0*/  LEA.HI.X R13, R0, c[0x0][0x16c], R3, 0x1, P0 ;  /* 0x00005b00000d7a11 */ /* 0x000fca00000f0c03 */
[----:B------:R-:W-:Y:S01]  /*2cf0*/  @!PT LDS RZ, [RZ] ;  /* 0x00000000fffff984 */ /* 0x000fe20000000800 */
[----:B------:R-:W-:Y:S01]  /*2d00*/  @!PT LDS RZ, [RZ] ;  /* 0x00000000fffff984 */ /* 0x000fe20000000800 */
[----:B------:R-:W-:Y:S01]  /*2d10*/  @!PT LDS RZ, [RZ] ;  /* 0x00000000fffff984 */ /* 0x000fe20000000800 */
[----:B------:R4:W-:Y:S04]  /*2d20*/  LDGSTS.E.BYPASS.LTC128B.128 [R188+0x4800], [R12.64] ;  /* 0x048000000cbc7fae */ /* 0x0009e8000b901d60 */
.L_x_1816:
[----:B------:R-:W-:Y:S05]  /*2d30*/  BSYNC B0 ;  /* 0x0000000000007941 */ /* 0x000fea0003800000 */
.L_x_1815:
        /* <DEDUP_REMOVED lines=9> */
[----:B----4-:R-:W-:-:S04]  /*2dd0*/  LEA R12, P0, R0, c[0x0][0x168], 0x1 ;  /* 0x00005a00000c7a11 */ /* 0x010fc800078008ff */
[----:B------:R-:W-:-:S05]  /*2de0*/  LEA.HI.X R13, R0, c[0x0][0x16c], R3, 0x1, P0 ;  /* 0x00005b00000d7a11 */ /* 0x000fca00000f0c03 */
[----:B------:R-:W-:Y:S01]  /*2df0*/  @!PT LDS RZ, [RZ] ;  /* 0x00000000fffff984 */ /* 0x000fe20000000800 */
[----:B------:R-:W-:Y:S01]  /*2e00*/  @!PT LDS RZ, [RZ] ;  /* 0x00000000fffff984 */ /* 0x000fe20000000800 */
[----:B------:R-:W-:Y:S01]  /*2e10*/  @!PT LDS RZ, [RZ] ;  /* 0x00000000fffff984 */ /* 0x000fe20000000800 */
[----:B------:R4:W-:Y:S04]  /*2e20*/  LDGSTS.E.BYPASS.LTC128B.128 [R188+0x5000], [R12.64] ;  /* 0x050000000cbc7fae */ /* 0x0009e8000b901d60 */
.L_x_1818:
[----:B------:R-:W-:Y:S05]  /*2e30*/  BSYNC B0 ;  /* 0x0000000000007941 */ /* 0x000fea0003800000 */
.L_x_1817:
[----:B------:R-:W-:Y:S01]  /*2e40*/  IMAD.MOV.U32 R23, RZ, RZ, c[0x0][0x1a0] ;  /* 0x00006800ff177624 */ /* 0x000fe200078e00ff */
[----:B------:R-:W-:Y:S01]  /*2e50*/  ISETP.GE.AND P0, PT, R19, R14, PT ;  /* 0x0000000e1300720c */ /* 0x000fe20003f06270 */
[----:B------:R-:W-:Y:S02]  /*2e60*/  BSSY B0, `(.L_x_1819) ;  /* 0x0000013000007945 */ /* 0x000fe40003800000 */
[C---:B----4-:R-:W-:Y:S01]  /*2e70*/  IMAD.SHL.U32 R12, R23.reuse, 0x40, RZ ;  /* 0x00000040170c7824 */ /* 0x050fe200078e00ff */
        /* <DEDUP_REMOVED lines=17> */
.L_x_1820:
[----:B------:R-:W-:Y:S05]  /*2f90*/  BSYNC B0 ;  /* 0x0000000000007941 */ /* 0x000fea0003800000 */
.L_x_1819:
[----:B------:R-:W0:Y:S01]  /*2fa0*/  LDGDEPBAR ;  /* 0x00000000000079af */ /* 0x000e220000000000 */
[----:B-1----:R-:W-:Y:S01]  /*2fb0*/  SHF.R.S32.HI R9, RZ, 0x4, R18 ;  /* 0x00000004ff097819 */ /* 0x002fe20000011412 */
[----:B------:R-:W-:Y:S01]  /*2fc0*/  IMAD.SHL.U32 R0, R69, 0x40, RZ ;  /* 0x0000004045007824 */ /* 0x000fe200078e00ff */
[C---:B------:R-:W-:Y:S01]  /*2fd0*/  ISETP.GE.AND P0, PT, R6.reuse, R14, PT ;  /* 0x0000000e0600720c */ /* 0x040fe20003f06270 */
[----:B------:R-:W-:Y:S01]  /*2fe0*/  IMAD.SHL.U32 R3, R6, 0x8, RZ ;  /* 0x0000000806037824 */ /* 0x000fe200078e00ff */
[----:B------:R-:W-:Y:S01]  /*2ff0*/  LEA.HI R7, R18, R9, RZ, 0x1 ;  /* 0x0000000912077211 */ /* 0x000fe200078f08ff */
[----:B------:R-:W-:Y:S01]  /*3000*/  IMAD.MOV.U32 R32, RZ, RZ, R34 ;  /* 0x000000ffff207224 */ /* 0x000fe200078e0022 */
[----:B------:R-:W-:Y:S01]  /*3010*/  LOP3.LUT R0, R0, 0x1c0, RZ, 0xc0, !PT ;  /* 0x000001c000007812 */ /* 0x000fe200078ec0ff */
[----:B------:R-:W-:Y:S01]  /*3020*/  IMAD.SHL.U32 R26, R26, 0x2, RZ ;  /* 0x000000021a1a7824 */ /* 0x000fe200078e00ff */
[----:B------:R-:W-:Y:S01]  /*3030*/  LOP3.LUT R7, R7, 0xfffffffe, RZ, 0xc0, !PT ;  /* 0xfffffffe07077812 */ /* 0x000fe200078ec0ff */
[----:B------:R-:W-:Y:S01]  /*3040*/  UIADD3 UR14, UR34, -0x4ab325aa, URZ ;  /* 0xb54cda56220e7890 */ /* 0x000fe2000fffe03f */
[----:B------:R-:W-:Y:S01]  /*3050*/  LEA R198, R31, R22, 0x3 ;  /* 0x000000161fc67211 */ /* 0x000fe200078e18ff */
[----:B------:R1:W-:Y:S01]  /*3060*/  STL.64 [R1+0x110], R32 ;  /* 0x0001102001007387 */ /* 0x0003e20000100a00 */
[----:B------:R-:W-:Y:S01]  /*3070*/  LOP3.LUT R8, R0, 0x8, R3, 0xf8, !PT ;  /* 0x0000000800087812 */ /* 0x000fe200078ef803 */
[----:B------:R-:W-:Y:S01]  /*3080*/  IMAD.IADD R3, R9, 0x1, -R7 ;  /* 0x0000000109037824 */ /* 0x000fe200078e0a07 */
[----:B------:R-:W-:Y:S01]  /*3090*/  SHF.R.U32.HI R4, RZ, 0x3, R0 ;  /* 0x00000003ff047819 */ /* 0x000fe20000011600 */
[----:B------:R-:W-:Y:S01]  /*30a0*/  IMAD.SHL.U32 R0, R15, 0x40, RZ ;  /* 0x000000400f007824 */ /* 0x000fe200078e00ff */
[----:B------:R1:W-:Y:S01]  /*30b0*/  STL [R1+0xe0], R198 ;  /* 0x0000e0c601007387 */ /* 0x0003e20000100800 */
[----:B------:R-:W-:Y:S01]  /*30c0*/  IMAD R9, R22, 0x10, R28 ;  /* 0x0000001016097824 */ /* 0x000fe200078e021c */
[----:B------:R-:W-:Y:S01]  /*30d0*/  LOP3.LUT R8, R8, R4, RZ, 0x3c, !PT ;  /* 0x0000000408087212 */ /* 0x000fe200078e3cff */
[----:B------:R-:W-:Y:S01]  /*30e0*/  IMAD R7, R13, R61, RZ ;  /* 0x0000003d0d077224 */ /* 0x000fe200078e02ff */
[----:B------:R-:W-:Y:S01]  /*30f0*/  LOP3.LUT R0, R0, 0x1c0, RZ, 0xc0, !PT ;  /* 0x000001c000007812 */ /* 0x000fe200078ec0ff */
[----:B------:R-:W-:Y:S01]  /*3100*/  IMAD.IADD R60, R60, 0x1, R9 ;  /* 0x000000013c3c7824 */ /* 0x000fe200078e0209 */
[----:B------:R-:W-:Y:S01]  /*3110*/  SHF.L.U32 R4, R3, 0x3, RZ ;  /* 0x0000000303047819 */ /* 0x000fe200000006ff */
[----:B------:R-:W-:-:S04]  /*3120*/  DEPBAR.LE SB0, 0x0 ;  /* 0x000080000000791a */ /* 0x000fc80000000000 */
[----:B------:R-:W-:Y:S01]  /*3130*/  BAR.SYNC.DEFER_BLOCKING 0x0 ;  /* 0x0000000000007b1d */ /* 0x000fe20000010000 */
[----:B------:R-:W-:Y:S01]  /*3140*/  LOP3.LUT R4, R0, 0x8, R4, 0xf8, !PT ;  /* 0x0000000800047812 */ /* 0x000fe200078ef804 */
[----:B------:R-:W-:Y:S01]  /*3150*/  IMAD R3, R3, 0x200, R8 ;  /* 0x0000020003037824 */ /* 0x000fe200078e0208 */
[----:B------:R-:W-:Y:S01]  /*3160*/  SHF.R.U32.HI R6, RZ, 0x3, R0 ;  /* 0x00000003ff067819 */ /* 0x000fe20000011600 */
[-C--:B------:R-:W-:Y:S01]  /*3170*/  IMAD R7, R16, R12.reuse, R7 ;  /* 0x0000000c10077224 */ /* 0x080fe200078e0207 */
[----:B------:R-:W-:Y:S01]  /*3180*/  LOP3.LUT P1, RZ, R69, 0x2, RZ, 0xc0, !PT ;  /* 0x0000000245ff7812 */ /* 0x000fe2000782c0ff */
[----:B------:R-:W-:Y:S01]  /*3190*/  IMAD.WIDE.U32 R8, R61, R12, R32 ;  /* 0x0000000c3d087225 */ /* 0x000fe200078e0020 */
[----:B------:R-:W-:Y:S01]  /*31a0*/  LOP3.LUT R6, R4, R6, RZ, 0x3c, !PT ;  /* 0x0000000604067212 */ /* 0x000fe200078e3cff */
[----:B------:R-:W-:Y:S01]  /*31b0*/  UIADD3 UR13, UR35, 0x646e171e, URZ ;  /* 0x646e171e230d7890 */ /* 0x000fe2000fffe03f */
[----:B------:R-:W-:Y:S01]  /*31c0*/  LEA R4, R22, R17, 0xa ;  /* 0x0000001116047211 */ /* 0x000fe200078e50ff */
[----:B------:R-:W-:Y:S01]  /*31d0*/  BSSY B0, `(.L_x_1821) ;  /* 0x0000011000007945 */ /* 0x000fe20003800000 */
[----:B------:R-:W-:Y:S01]  /*31e0*/  SEL R0, R24, 0xfffffff0, !P1 ;  /* 0xfffffff018007807 */ /* 0x000fe20004800000 */
[----:B------:R-:W-:Y:S01]  /*31f0*/  IMAD.IADD R11, R9, 0x1, R7 ;  /* 0x00000001090b7824 */ /* 0x000fe200078e0207 */
[----:B------:R-:W-:Y:S01]  /*3200*/  LOP3.LUT R199, R26, 0x6, RZ, 0xc0, !PT ;  /* 0x000000061ac77812 */ /* 0x000fe200078ec0ff */
[----:B------:R-:W-:-:S02]  /*3210*/  IMAD.IADD R4, R6, 0x1, R4 ;  /* 0x0000000106047824 */ /* 0x000fc400078e0204 */
[----:B------:R-:W-:Y:S01]  /*3220*/  IMAD.IADD R6, R17, 0x1, R6 ;  /* 0x0000000111067824 */ /* 0x000fe200078e0206 */
[----:B------:R1:W-:Y:S01]  /*3230*/  @P0 STS.128 [R188+0x6000], RZ ;  /* 0x006000ffbc000388 */ /* 0x0003e20000000c00 */
[----:B------:R-:W-:Y:S05]  /*3240*/  @P0 BRA `(.L_x_1822) ;  /* 0x0000009000000947 */ /* 0x000fea0003800000 */
[----:B------:R-:W-:-:S13]  /*3250*/  ISETP.GE.AND P0, PT, R192, c[0x0][0x220], PT ;  /* 0x00008800c0007a0c */ /* 0x000fda0003f06270 */
[----:B------:R1:W-:Y:S01]  /*3260*/  @P0 STS.128 [R188+0x6000], RZ ;  /* 0x006000ffbc000388 */ /* 0x0003e20000000c00 */
[----:B------:R-:W-:Y:S05]  /*3270*/  @P0 BRA `(.L_x_1822) ;  /* 0x0000006000000947 */ /* 0x000fea0003800000 */
[----:B------:R-:W-:-:S04]  /*3280*/  LEA R12, P0, R8, c[0x0][0x170], 0x1 ;  /* 0x00005c00080c7a11 */ /* 0x000fc800078008ff */
[----:B----4-:R-:W-:-:S05]  /*3290*/  LEA.HI.X R13, R8, c[0x0][0x174], R11, 0x1, P0 ;  /* 0x00005d00080d7a11 */ /* 0x010fca00000f0c0b */
[----:B------:R-:W-:Y:S01]  /*32a0*/  @!PT LDS RZ, [RZ] ;  /* 0x00000000fffff984 */ /* 0x000fe20000000800 */
[----:B------:R-:W-:Y:S01]  /*32b0*/  @!PT LDS RZ, [RZ] ;  /* 0x00000000fffff984 */ /* 0x000fe20000000800 */
[----:B------:R-:W-:Y:S01]  /*32c0*/  @!PT LDS RZ, [RZ] ;  /* 0x00000000fffff984 */ /* 0x000fe20000000800 */
[----:B------:R4:W-:Y:S04]  /*32d0*/  LDGSTS.E.BYPASS.LTC128B.128 [R188+0x6000], [R12.64] ;  /* 0x060000000cbc7fae */ /* 0x0009e8000b901d60 */
.L_x_1822:
[----:B------:R-:W-:Y:S05]  /*32e0*/  BSYNC B0 ;  /* 0x0000000000007941 */ /* 0x000fea0003800000 */
.L_x_1821:
[----:B------:R-:W-:Y:S01]  /*32f0*/  ISETP.GE.AND P0, PT, R21, R14, PT ;  /* 0x0000000e1500720c */ /* 0x000fe20003f06270 */
[----:B------:R-:W-:Y:S01]  /*3300*/  BSSY B0, `(.L_x_1823) ;  /* 0x0000011000007945 */ /* 0x000fe20003800000 */
[C---:B----4-:R-:W-:Y:S01]  /*3310*/  SHF.L.U64.HI R12, R23.reuse, R27, c[0x0][0x1a4] ;  /* 0x00006900170c7619 */ /* 0x050fe2000001021b */
        /* <DEDUP_REMOVED lines=15> */
.L_x_1824:
[----:B------:R-:W-:Y:S05]  /*3410*/  BSYNC B0 ;  /* 0x0000000000007941 */ /* 0x000fea0003800000 */
.L_x_1823:
[----:B------:R-:W-:Y:S01]  /*3420*/  ISETP.GE.AND P0, PT, R20, R14, PT ;  /* 0x0000000e1400720c */ /* 0x000fe20003f06270 */
[----:B------:R-:W-:-:S12]  /*3430*/  BSSY B0, `(.L_x_1825) ;  /* 0x000000f000007945 */ /* 0x000fd80003800000 */
[----:B------:R1:W-:Y:S01]  /*3440*/  @P0 STS.128 [R188+0x7000], RZ ;  /* 0x007000ffbc000388 */ /* 0x0003e20000000c00 */
[----:B------:R-:W-:Y:S05]  /*3450*/  @P0 BRA `(.L_x_1826) ;  /* 0x000000c000000947 */ /* 0x000fea0003800000 */
[----:B------:R-:W-:-:S13]  /*3460*/  ISETP.GE.AND P0, PT, R192, c[0x0][0x220], PT ;  /* 0x00008800c0007a0c */ /* 0x000fda0003f06270 */
[----:B------:R1:W-:Y:S01]  /*3470*/  @P0 STS.128 [R188+0x7000], RZ ;  /* 0x007000ffbc000388 */ /* 0x0003e20000000c00 */
[----:B------:R-:W-:Y:S05]  /*3480*/  @P0 BRA `(.L_x_1826) ;  /* 0x0000009000000947 */ /* 0x000fea0003800000 */
[----:B----4-:R-:W-:Y:S01]  /*3490*/  IMAD.MOV.U32 R13, RZ, RZ, c[0x0][0x1a4] ;  /* 0x00006900ff0d7624 */ /* 0x010fe200078e00ff */
        /* <DEDUP_REMOVED lines=8> */
.L_x_1826:
[----:B------:R-:W-:Y:S05]  /*3520*/  BSYNC B0 ;  /* 0x0000000000007941 */ /* 0x000fea0003800000 */
.L_x_1825:
[----:B------:R-:W-:Y:S01]  /*3530*/  ISETP.GE.AND P0, PT, R19, R14, PT ;  /* 0x0000000e1300720c */ /* 0x000fe20003f06270 */
[----:B------:R-:W-:Y:S01]  /*3540*/  BSSY B0, `(.L_x_1827) ;  /* 0x0000014000007945 */ /* 0x000fe20003800000 */
[C-C-:B------:R-:W-:Y:S02]  /*3550*/  IADD3 R7, R68.reuse, 0x1, -R30.reuse ;  /* 0x0000000144077810 */ /* 0x140fe40007ffe81e */
[----:B------:R-:W-:Y:S02]  /*3560*/  IADD3 R62, R68, -c[0x0][0x2e4], -R30 ;  /* 0x8000b900443e7a10 */ /* 0x000fe40007ffe81e */
[----:B------:R-:W-:-:S07]  /*3570*/  IADD3 R63, R7, c[0x0][0x2e8], RZ ;  /* 0x0000ba00073f7a10 */ /* 0x000fce0007ffe0ff */
        /* <DEDUP_REMOVED lines=16> */
.L_x_1828:
[----:B------:R-:W-:Y:S05]  /*3680*/  BSYNC B0 ;  /* 0x0000000000007941 */ /* 0x000fea0003800000 */
.L_x_1827:
[----:B------:R-:W-:Y:S01]  /*3690*/  IMAD.SHL.U32 R171, R4, 0x2, RZ ;  /* 0x0000000204ab7824 */ /* 0x000fe200078e00ff */
[----:B------:R-:W-:Y:S01]  /*36a0*/  LOP3.LUT P0, RZ, R69, 0x4, RZ, 0xc0, !PT ;  /* 0x0000000445ff7812 */ /* 0x000fe2000780c0ff */
[----:B------:R-:W-:Y:S01]  /*36b0*/  IMAD.SHL.U32 R164, R3, 0x2, RZ ;  /* 0x0000000203a47824 */ /* 0x000fe200078e00ff */
[----:B------:R-:W0:Y:S01]  /*36c0*/  LDGDEPBAR ;  /* 0x00000000000079af */ /* 0x000e220000000000 */
[--C-:B------:R-:W-:Y:S01]  /*36d0*/  IMAD R174, R2, 0x2, R171.reuse ;  /* 0x0000000202ae7824 */ /* 0x100fe200078e02ab */
[----:B------:R-:W-:Y:S01]  /*36e0*/  ISETP.GT.AND P1, PT, R75, UR15, PT ;  /* 0x0000000f4b007c0c */ /* 0x000fe2000bf24270 */
[----:B------:R-:W-:Y:S01]  /*36f0*/  IMAD R170, R0, 0x2, R164 ;  /* 0x0000000200aa7824 */ /* 0x000fe200078e02a4 */
[----:B------:R-:W-:Y:S01]  /*3700*/  LDSM.16.M88.4 R16, [R171] ;  /* 0x00000000ab10783b */ /* 0x000fe20000000200 */
[C---:B------:R-:W-:Y:S01]  /*3710*/  IADD3 R3, R164.reuse, 0x4000, RZ ;  /* 0x00004000a4037810 */ /* 0x040fe20007ffe0ff */
[----:B------:R-:W-:Y:S01]  /*3720*/  IMAD R172, R5, 0x2, R171 ;  /* 0x0000000205ac7824 */ /* 0x000fe200078e02ab */
[----:B------:R-:W-:Y:S01]  /*3730*/  IADD3 R175, R164, 0x4040, RZ ;  /* 0x00004040a4af7810 */ /* 0x000fe20007ffe0ff */
[----:B----4-:R-:W-:Y:S01]  /*3740*/  LDSM.16.M88.4 R12, [R171+0x2000] ;  /* 0x00200000ab0c783b */ /* 0x010fe20000000200 */
[----:B------:R-:W-:Y:S01]  /*3750*/  IADD3 R4, R60, 0x8, RZ ;  /* 0x000000083c047810 */ /* 0x000fe20007ffe0ff */
[----:B------:R-:W-:Y:S01]  /*3760*/  IMAD R173, R2, 0x2, R172 ;  /* 0x0000000202ad7824 */ /* 0x000fe200078e02ac */
[----:B------:R-:W-:Y:S01]  /*3770*/  @P0 IADD3 R175, R3, -0x40, RZ ;  /* 0xffffffc003af0810 */ /* 0x000fe20007ffe0ff */
[----:B------:R-:W4:Y:S01]  /*3780*/  LDSM.16.M88.4 R36, [R164+0x4800] ;  /* 0x00480000a424783b */ /* 0x000f220000000200 */
[C---:B------:R-:W-:Y:S01]  /*3790*/  IADD3 R3, R60.reuse, 0x40, RZ ;  /* 0x000000403c037810 */ /* 0x040fe20007ffe0ff */
[----:B------:R-:W-:Y:S01]  /*37a0*/  IMAD.IADD R7, R60, 0x1, R63 ;  /* 0x000000013c077824 */ /* 0x000fe200078e023f */
[----:B------:R-:W-:Y:S01]  /*37b0*/  LOP3.LUT R179, R179, 0xfffffff7, RZ, 0xc0, !PT ;  /* 0xfffffff7b3b37812 */ /* 0x000fe200078ec0ff */
[----:B-1----:R-:W1:Y:S01]  /*37c0*/  LDSM.16.M88.4 R32, [R164+0x5000] ;  /* 0x00500000a420783b */ /* 0x002e620000000200 */
[----:B------:R-:W-:Y:S01]  /*37d0*/  IMAD R169, R0, 0x2, R175 ;  /* 0x0000000200a97824 */ /* 0x000fe200078e02af */
[----:B------:R-:W-:-:S02]  /*37e0*/  IADD3 R0, R60, 0x48, RZ ;  /* 0x000000483c007810 */ /* 0x000fc40007ffe0ff */
[----:B------:R-:W5:Y:S01]  /*37f0*/  LDSM.16.M88.4 R20, [R164+0x4000] ;  /* 0x00400000a414783b */ /* 0x000f620000000200 */
[----:B------:R-:W-:Y:S02]  /*3800*/  IMNMX R187, R7, R68, PT ;  /* 0x0000004407bb7217 */ /* 0x000fe40003800200 */
[----:B------:R-:W-:Y:S01]  /*3810*/  @P1 LOP3.LUT R179, R179, 0x8, RZ, 0xfc, !PT ;  /* 0x00000008b3b31812 */ /* 0x000fe200078efcff */
[----:B------:R-:W2:Y:S01]  /*3820*/  LDSM.16.M88.4 R28, [R164+0x5800] ;  /* 0x00580000a41c783b */ /* 0x000ea20000000200 */
[C---:B------:R-:W-:Y:S02]  /*3830*/  IADD3 R178, R175.reuse, 0x800, RZ ;  /* 0x00000800afb27810 */ /* 0x040fe40007ffe0ff */
[C---:B------:R-:W-:Y:S01]  /*3840*/  IADD3 R177, R175.reuse, 0x1000, RZ ;  /* 0x00001000afb17810 */ /* 0x040fe20007ffe0ff */
[----:B------:R-:W-:Y:S01]  /*3850*/  LDSM.16.M88.4 R8, [R174+0x2000] ;  /* 0x00200000ae08783b */ /* 0x000fe20000000200 */
[----:B------:R-:W-:-:S03]  /*3860*/  IADD3 R176, R175, 0x1800, RZ ;  /* 0x00001800afb07810 */ /* 0x000fc60007ffe0ff */
[----:B------:R-:W3:Y:S04]  /*3870*/  LDSM.16.M88.4 R40, [R170+0x4800] ;  /* 0x00480000aa28783b */ /* 0x000ee80000000200 */
[----:B------:R-:W2:Y:S04]  /*3880*/  LDSM.16.M88.4 R56, [R170+0x5000] ;  /* 0x00500000aa38783b */ /* 0x000ea80000000200 */
[----:B------:R-:W2:Y:S04]  /*3890*/  LDSM.16.M88.4 R64, [R170+0x5800] ;  /* 0x00580000aa40783b */ /* 0x000ea80000000200 */
[----:B------:R-:W2:Y:S04]  /*38a0*/  LDSM.16.M88.4 R24, [R174] ;  /* 0x00000000ae18783b */ /* 0x000ea80000000200 */
[----:B------:R-:W2:Y:S01]  /*38b0*/  LDSM.16.M88.4 R44, [R170+0x4000] ;  /* 0x00400000aa2c783b */ /* 0x000ea20000000200 */
[C---:B----4-:R-:W-:Y:S08]  /*38c0*/  HMMA.16816.F32 R92, R12.reuse, R36, RZ ;  /* 0x000000240c5c723c */ /* 0x050ff000000018ff */
[C---:B------:R-:W-:Y:S08]  /*38d0*/  HMMA.16816.F32 R88, R12.reuse, R38, RZ ;  /* 0x000000260c58723c */ /* 0x040ff000000018ff */
[----:B-1----:R-:W-:Y:S08]  /*38e0*/  HMMA.16816.F32 R80, R12, R34, RZ ;  /* 0x000000220c50723c */ /* 0x002ff000000018ff */
[C---:B------:R-:W-:Y:S08]  /*38f0*/  HMMA.16816.F32 R48, R16.reuse, R36, RZ ;  /* 0x000000241030723c */ /* 0x040ff000000018ff */
[-C--:B-----5:R-:W-:Y:S08]  /*3900*/  HMMA.16816.F32 R104, R16, R20.reuse, RZ ;  /* 0x000000141068723c */ /* 0x0a0ff000000018ff */
[C---:B------:R-:W-:Y:S08]  /*3910*/  HMMA.16816.F32 R100, R12.reuse, R20, RZ ;  /* 0x000000140c64723c */ /* 0x040ff000000018ff */
[-C--:B------:R-:W-:Y:S08]  /*3920*/  HMMA.16816.F32 R96, R12, R22.reuse, RZ ;  /* 0x000000160c60723c */ /* 0x080ff000000018ff */
[----:B------:R-:W-:Y:S08]  /*3930*/  HMMA.16816.F32 R108, R16, R22, RZ ;  /* 0x00000016106c723c */ /* 0x000ff000000018ff */
[C---:B--2---:R-:W-:Y:S08]  /*3940*/  HMMA.16816.F32 R76, R12.reuse, R28, RZ ;  /* 0x0000001c0c4c723c */ /* 0x044ff000000018ff */
[----:B------:R-:W-:Y:S08]  /*3950*/  HMMA.16816.F32 R52, R12, R30, RZ ;  /* 0x0000001e0c34723c */ /* 0x000ff000000018ff */
[C---:B------:R-:W-:Y:S08]  /*3960*/  HMMA.16816.F32 R36, R16.reuse, R38, RZ ;  /* 0x000000261024723c */ /* 0x040ff000000018ff */
[-C--:B------:R-:W-:Y:S08]  /*3970*/  HMMA.16816.F32 R20, R16, R32.reuse, RZ ;  /* 0x000000201014723c */ /* 0x080ff000000018ff */
[----:B------:R-:W-:Y:S08]  /*3980*/  HMMA.16816.F32 R84, R12, R32, RZ ;  /* 0x000000200c54723c */ /* 0x000ff000000018ff */
[C---:B------:R-:W-:Y:S08]  /*3990*/  HMMA.16816.F32 R32, R16.reuse, R34, RZ ;  /* 0x000000221020723c */ /* 0x040ff000000018ff */
[C---:B------:R-:W-:Y:S08]  /*39a0*/  HMMA.16816.F32 R12, R16.reuse, R28, RZ ;  /* 0x0000001c100c723c */ /* 0x040ff000000018ff */
[----:B------:R-:W-:Y:S01]  /*39b0*/  HMMA.16816.F32 R28, R16, R30, RZ ;  /* 0x0000001e101c723c */ /* 0x000fe200000018ff */
[----:B------:R-:W-:Y:S07]  /*39c0*/  LDSM.16.M88.4 R16, [R172+0x2000] ;  /* 0x00200000ac10783b */ /* 0x000fee0000000200 */
[C---:B---3--:R-:W-:Y:S08]  /*39d0*/  HMMA.16816.F32 R148, R8.reuse, R42, R88 ;  /* 0x0000002a0894723c */ /* 0x048ff00000001858 */
[C---:B------:R-:W-:Y:S08]  /*39e0*/  HMMA.16816.F32 R140, R8.reuse, R58, R80 ;  /* 0x0000003a088c723c */ /* 0x040ff00000001850 */
[C---:B------:R-:W-:Y:S08]  /*39f0*/  HMMA.16816.F32 R112, R8.reuse, R40, R92 ;  /* 0x000000280870723c */ /* 0x040ff0000000185c */
[C---:B------:R-:W-:Y:S08]  /*3a00*/  HMMA.16816.F32 R116, R8.reuse, R64, R76 ;  /* 0x000000400874723c */ /* 0x040ff0000000184c */
[----:B------:R-:W-:Y:S01]  /*3a10*/  HMMA.16816.F32 R88, R8, R66, R52 ;  /* 0x000000420858723c */ /* 0x000fe20000001834 */
[----:B------:R-:W1:Y:S07]  /*3a20*/  LDSM.16.M88.4 R52, [R175] ;  /* 0x00000000af34783b */ /* 0x000e6e0000000200 */
[C---:B------:R-:W-:Y:S01]  /*3a30*/  HMMA.16816.F32 R128, R24.reuse, R40, R48 ;  /* 0x000000281880723c */ /* 0x040fe20000001830 */
[----:B------:R-:W-:Y:S07]  /*3a40*/  LDSM.16.M88.4 R48, [R175+0x800] ;  /* 0x00080000af30783b */ /* 0x000fee0000000200 */
[----:B------:R-:W-:Y:S01]  /*3a50*/  HMMA.16816.F32 R80, R24, R42, R36 ;  /* 0x0000002a1850723c */ /* 0x000fe20000001824 */
[----:B------:R-:W2:Y:S04]  /*3a60*/  LDSM.16.M88.4 R40, [R175+0x1800] ;  /* 0x00180000af28783b */ /* 0x000ea80000000200 */
[----:B------:R-:W-:Y:S03]  /*3a70*/  LDSM.16.M88.4 R36, [R169] ;  /* 0x00000000a924783b */ /* 0x000fe60000000200 */
[C---:B------:R-:W-:Y:S08]  /*3a80*/  HMMA.16816.F32 R100, R8.reuse, R44, R100 ;  /* 0x0000002c0864723c */ /* 0x040ff00000001864 */
[----:B------:R-:W-:Y:S08]  /*3a90*/  HMMA.16816.F32 R152, R8, R46, R96 ;  /* 0x0000002e0898723c */ /* 0x000ff00000001860 */
[C---:B------:R-:W-:Y:S08]  /*3aa0*/  HMMA.16816.F32 R124, R24.reuse, R44, R104 ;  /* 0x0000002c187c723c */ /* 0x040ff00000001868 */
[C---:B------:R-:W-:Y:S01]  /*3ab0*/  HMMA.16816.F32 R132, R24.reuse, R56, R20 ;  /* 0x000000381884723c */ /* 0x040fe20000001814 */
[----:B------:R-:W-:Y:S07]  /*3ac0*/  LDSM.16.M88.4 R20, [R172] ;  /* 0x00000000ac14783b */ /* 0x000fee0000000200 */
[----:B------:R-:W-:Y:S01]  /*3ad0*/  HMMA.16816.F32 R76, R24, R46, R108 ;  /* 0x0000002e184c723c */ /* 0x000fe2000000186c */
[----:B------:R-:W3:Y:S07]  /*3ae0*/  LDSM.16.M88.4 R44, [R175+0x1000] ;  /* 0x00100000af2c783b */ /* 0x000eee0000000200 */
[----:B------:R-:W-:Y:S01]  /*3af0*/  HMMA.16816.F32 R144, R8, R56, R84 ;  /* 0x000000380890723c */ /* 0x000fe20000001854 */
[----:B------:R-:W4:Y:S07]  /*3b00*/  LDSM.16.M88.4 R8, [R173+0x2000] ;  /* 0x00200000ad08783b */ /* 0x000f2e0000000200 */
[C---:B------:R-:W-:Y:S01]  /*3b10*/  HMMA.16816.F32 R136, R24.reuse, R64, R12 ;  /* 0x000000401888723c */ /* 0x040fe2000000180c */
[----:B------:R-:W-:Y:S07]  /*3b20*/  LDSM.16.M88.4 R12, [R173] ;  /* 0x00000000ad0c783b */ /* 0x000fee0000000200 */
[C---:B------:R-:W-:Y:S01]  /*3b30*/  HMMA.16816.F32 R84, R24.reuse, R58, R32 ;  /* 0x0000003a1854723c */ /* 0x040fe20000001820 */
[----:B------:R-:W5:Y:S07]  /*3b40*/  LDSM.16.M88.4 R32, [R169+0x800] ;  /* 0x00080000a920783b */ /* 0x000f6e0000000200 */
[----:B------:R-:W-:Y:S01]  /*3b50*/  HMMA.16816.F32 R92, R24, R66, R28 ;  /* 0x00000042185c723c */ /* 0x000fe2000000181c */
[----:B------:R-:W4:Y:S04]  /*3b60*/  LDSM.16.M88.4 R28, [R169+0x1000] ;  /* 0x00100000a91c783b */ /* 0x000f280000000200 */
[----:B------:R-:W4:Y:S01]  /*3b70*/  LDSM.16.M88.4 R24, [R169+0x1800] ;  /* 0x00180000a918783b */ /* 0x000f220000000200 */
[----:B------:R-:W-:-:S04]  /*3b80*/  DEPBAR.LE SB0, 0x0 ;  /* 0x000080000000791a */ /* 0x000fc80000000000 */
[C---:B-1----:R-:W-:Y:S08]  /*3b90*/  HMMA.16816.F32 R120, R16.reuse, R52, R100 ;  /* 0x000000341078723c */ /* 0x042ff00000001864 */
[C---:B--2---:R-:W-:Y:S08]  /*3ba0*/  HMMA.16816.F32 R96, R16.reuse, R40, R116 ;  /* 0x000000281060723c */ /* 0x044ff00000001874 */
[C---:B------:R-:W-:Y:S08]  /*3bb0*/  HMMA.16816.F32 R112, R16.reuse, R48, R112 ;  /* 0x000000301070723c */ /* 0x040ff00000001870 */
        /* <DEDUP_REMOVED lines=13> */
[C---:B----4-:R-:W-:Y:S08]  /*3c90*/  HMMA.16816.F32 R120, R8.reuse, R36, R120 ;  /* 0x000000240878723c */ /* 0x050ff00000001878 */
[C---:B------:R-:W-:Y:S08]  /*3ca0*/  HMMA.16816.F32 R116, R8.reuse, R38, R116 ;  /* 0x000000260874723c */ /* 0x040ff00000001874 */
[C---:B-----5:R-:W-:Y:S08]  /*3cb0*/  HMMA.16816.F32 R112, R8.reuse, R32, R112 ;  /* 0x000000200870723c */ /* 0x060ff00000001870 */
[C---:B------:R-:W-:Y:S08]  /*3cc0*/  HMMA.16816.F32 R108, R8.reuse, R34, R108 ;  /* 0x00000022086c723c */ /* 0x040ff0000000186c */
[C---:B------:R-:W-:Y:S08]  /*3cd0*/  HMMA.16816.F32 R104, R8.reuse, R28, R104 ;  /* 0x0000001c0868723c */ /* 0x040ff00000001868 */
[C---:B------:R-:W-:Y:S08]  /*3ce0*/  HMMA.16816.F32 R100, R8.reuse, R30, R100 ;  /* 0x0000001e0864723c */ /* 0x040ff00000001864 */
[C---:B------:R-:W-:Y:S08]  /*3cf0*/  HMMA.16816.F32 R136, R8.reuse, R24, R96 ;  /* 0x000000180888723c */ /* 0x040ff00000001860 */
[----:B------:R-:W-:Y:S07]  /*3d00*/  HMMA.16816.F32 R156, R8, R26, R88 ;  /* 0x0000001a089c723c */ /* 0x000fee0000001858 */
[--C-:B------:R-:W-:Y:S01]  /*3d10*/  IMAD.IADD R11, R4, 0x1, R62.reuse ;  /* 0x00000001040b7824 */ /* 0x100fe200078e023e */
[----:B------:R-:W-:Y:S01]  /*3d20*/  HMMA.16816.F32 R56, R12, R32, R56 ;  /* 0x000000200c38723c */ /* 0x000fe20000001838 */
[----:B------:R-:W-:-:S02]  /*3d30*/  IMAD.IADD R10, R3, 0x1, R62 ;  /* 0x00000001030a7824 */ /* 0x000fc400078e023e */
[--C-:B------:R-:W-:Y:S01]  /*3d40*/  IMAD.IADD R9, R0, 0x1, R62.reuse ;  /* 0x0000000100097824 */ /* 0x100fe200078e023e */
[----:B------:R-:W-:Y:S01]  /*3d50*/  IMNMX R182, RZ, R11, !PT ;  /* 0x0000000bffb67217 */ /* 0x000fe20007800200 */
[----:B------:R-:W-:Y:S01]  /*3d60*/  IMAD.IADD R8, R60, 0x1, R62 ;  /* 0x000000013c087824 */ /* 0x000fe200078e023e */
[----:B------:R-:W-:Y:S01]  /*3d70*/  IMNMX R181, RZ, R10, !PT ;  /* 0x0000000affb57217 */ /* 0x000fe20007800200 */
[--C-:B------:R-:W-:Y:S01]  /*3d80*/  IMAD.IADD R4, R4, 0x1, R63.reuse ;  /* 0x0000000104047824 */ /* 0x100fe200078e023f */
[----:B------:R-:W-:Y:S01]  /*3d90*/  HMMA.16816.F32 R80, R12, R28, R48 ;  /* 0x0000001c0c50723c */ /* 0x000fe20000001830 */
[--C-:B------:R-:W-:Y:S01]  /*3da0*/  IMAD.IADD R3, R3, 0x1, R63.reuse ;  /* 0x0000000103037824 */ /* 0x100fe200078e023f */
[----:B------:R-:W-:Y:S01]  /*3db0*/  IMNMX R183, RZ, R8, !PT ;  /* 0x00000008ffb77217 */ /* 0x000fe20007800200 */
[----:B------:R-:W-:Y:S01]  /*3dc0*/  IMAD.IADD R0, R0, 0x1, R63 ;  /* 0x0000000100007824 */ /* 0x000fe200078e023f */
[-C--:B------:R-:W-:Y:S02]  /*3dd0*/  IMNMX R186, R4, R68.reuse, PT ;  /* 0x0000004404ba7217 */ /* 0x080fe40003800200 */
[----:B------:R-:W-:-:S02]  /*3de0*/  IMNMX R185, R3, R68, PT ;  /* 0x0000004403b97217 */ /* 0x000fc40003800200 */
[----:B------:R-:W-:Y:S01]  /*3df0*/  HMMA.16816.F32 R44, R12, R30, R44 ;  /* 0x0000001e0c2c723c */ /* 0x000fe2000000182c */
[----:B------:R-:W-:Y:S02]  /*3e00*/  IMNMX R184, R0, R68, PT ;  /* 0x0000004400b87217 */ /* 0x000fe40003800200 */
[----:B------:R-:W-:-:S05]  /*3e10*/  IMNMX R180, RZ, R9, !PT ;  /* 0x00000009ffb47217 */ /* 0x000fca0007800200 */
        /* <DEDUP_REMOVED lines=54> */
.L_x_1831:
[----:B------:R-:W-:Y:S05]  /*4180*/  BSYNC B0 ;  /* 0x0000000000007941 */ /* 0x000fea0003800000 */
.L_x_1830:
[----:B------:R-:W0:Y:S02]  /*4190*/  LDGDEPBAR ;  /* 0x00000000000079af */ /* 0x000e240000000000 */
.L_x_1829:
[----:B------:R-:W-:Y:S01]  /*41a0*/  IMAD R0, R61, 0x40, R199 ;  /* 0x000000403d007824 */ /* 0x000fe200078e02c7 */
[----:B------:R-:W-:Y:S01]  /*41b0*/  LOP3.LUT R4, R71, 0x7ffffffc, RZ, 0xc0, !PT ;  /* 0x7ffffffc47047812 */ /* 0x000fe200078ec0ff */
[----:B------:R-:W-:Y:S01]  /*41c0*/  UIADD3 UR16, UR35, -0x4498517b, URZ ;  /* 0xbb67ae8523107890 */ /* 0x000fe2000fffe03f */
[----:B------:R-:W-:Y:S01]  /*41d0*/  IMAD.WIDE.U32 R62, R167, -0x2daee0ad, RZ ;  /* 0xd2511f53a73e7825 */ /* 0x000fe200078e00ff */
[----:B------:R-:W-:Y:S01]  /*41e0*/  UIADD3 UR17, UR34, -0x61c88647, URZ ;  /* 0x9e3779b922117890 */ /* 0x000fe2000fffe03f */
[C---:B------:R-:W-:Y:S01]  /*41f0*/  ISETP.GE.AND P1, PT, R0.reuse, R187, PT ;  /* 0x000000bb0000720c */ /* 0x040fe20003f26270 */
[----:B------:R-:W-:Y:S01]  /*4200*/  UIADD3 UR12, UR34, 0x3c6ef372, URZ ;  /* 0x3c6ef372220c7890 */ /* 0x000fe2000fffe03f */
[----:B------:R-:W-:Y:S01]  /*4210*/  IADD3 R3, R0, 0x1, RZ ;  /* 0x0000000100037810 */ /* 0x000fe20007ffe0ff */
[----:B------:R-:W-:Y:S01]  /*4220*/  IMAD.IADD R124, R70, 0x1, -R4 ;  /* 0x00000001467c7824 */ /* 0x000fe200078e0a04 */
[C---:B------:R-:W-:Y:S01]  /*4230*/  ISETP.GE.AND P0, PT, R0.reuse, R186, PT ;  /* 0x000000ba0000720c */ /* 0x040fe20003f06270 */
[----:B------:R-:W-:Y:S01]  /*4240*/  UIADD3 UR11, UR35, 0x76cf5d0a, URZ ;  /* 0x76cf5d0a230b7890 */ /* 0x000fe2000fffe03f */
[C---:B------:R-:W-:Y:S01]  /*4250*/  ISETP.LT.OR P6, PT, R0.reuse, R183, P1 ;  /* 0x000000b70000720c */ /* 0x040fe20000fc1670 */
[----:B------:R-:W-:Y:S01]  /*4260*/  UIADD3 UR9, UR35, 0x32370b8f, URZ ;  /* 0x32370b8f23097890 */ /* 0x000fe2000fffe03f */
[C---:B------:R-:W-:Y:S01]  /*4270*/  ISETP.GE.AND P1, PT, R3.reuse, R187, PT ;  /* 0x000000bb0300720c */ /* 0x040fe20003f26270 */
[----:B------:R-:W-:Y:S01]  /*4280*/  UIADD3 UR10, UR34, -0x255992d5, URZ ;  /* 0xdaa66d2b220a7890 */ /* 0x000fe2000fffe03f */
[C---:B------:R-:W-:Y:S01]  /*4290*/  ISETP.GE.AND P3, PT, R3.reuse, R185, PT ;  /* 0x000000b90300720c */ /* 0x040fe20003f66270 */
[----:B------:R-:W-:Y:S01]  /*42a0*/  UIADD3 UR8, UR34, 0x78dde6e4, URZ ;  /* 0x78dde6e422087890 */ /* 0x000fe2000fffe03f */
[----:B------:R-:W-:Y:S01]  /*42b0*/  ISETP.LT.OR P5, PT, R0, R182, P0 ;  /* 0x000000b60000720c */ /* 0x000fe200007a1670 */
[----:B------:R-:W-:Y:S01]  /*42c0*/  UIADD3 UR5, UR35, -0x56f99767, URZ ;  /* 0xa906689923057890 */ /* 0x000fe2000fffe03f */
[C---:B------:R-:W-:Y:S01]  /*42d0*/  ISETP.GE.AND P0, PT, R3.reuse, R186, PT ;  /* 0x000000ba0300720c */ /* 0x040fe20003f06270 */
[----:B------:R-:W-:Y:S01]  /*42e0*/  UIADD3 UR7, UR35, -0x126145ec, URZ ;  /* 0xed9eba1423077890 */ /* 0x000fe2000fffe03f */
[C---:B------:R-:W-:Y:S01]  /*42f0*/  ISETP.LT.OR P4, PT, R3.reuse, R183, P1 ;  /* 0x000000b70300720c */ /* 0x040fe20000f81670 */
[----:B------:R-:W-:Y:S01]  /*4300*/  UIADD3 UR6, UR34, 0x1715609d, URZ ;  /* 0x1715609d22067890 */ /* 0x000fe2000fffe03f */
[----:B------:R-:W-:-:S02]  /*4310*/  ISETP.LT.OR P1, PT, R3, R181, P3 ;  /* 0x000000b50300720c */ /* 0x000fc40001f21670 */
[C---:B------:R-:W-:Y:S02]  /*4320*/  ISETP.LT.OR P0, PT, R3.reuse, R182, P0 ;  /* 0x000000b60300720c */ /* 0x040fe40000701670 */
[----:B------:R-:W-:Y:S02]  /*4330*/  ISETP.GE.AND P2, PT, R3, R184, PT ;  /* 0x000000b80300720c */ /* 0x000fe40003f46270 */
[----:B------:R-:W-:Y:S02]  /*4340*/  P2R R4, PR, RZ, 0x2 ;  /* 0x00000002ff047803 */ /* 0x000fe40000000000 */
[----:B------:R-:W-:Y:S02]  /*4350*/  ISETP.GE.AND P1, PT, R0, R185, PT ;  /* 0x000000b90000720c */ /* 0x000fe40003f26270 */
[----:B------:R-:W-:Y:S02]  /*4360*/  FSEL R26, R65, -INF , !P4 ;  /* 0xff800000411a7808 */ /* 0x000fe40006000000 */
[----:B------:R-:W-:-:S02]  /*4370*/  FSEL R36, R67, -INF , !P0 ;  /* 0xff80000043247808 */ /* 0x000fc40004000000 */
[----:B------:R-:W-:Y:S02]  /*4380*/  ISETP.LT.OR P2, PT, R3, R180, P2 ;  /* 0x000000b40300720c */ /* 0x000fe40001741670 */
[----:B------:R-:W-:Y:S02]  /*4390*/  ISETP.NE.AND P4, PT, R4, RZ, PT ;  /* 0x000000ff0400720c */ /* 0x000fe40003f85270 */
[C---:B------:R-:W-:Y:S02]  /*43a0*/  ISETP.GE.AND P0, PT, R0.reuse, R184, PT ;  /* 0x000000b80000720c */ /* 0x040fe40003f06270 */
[C---:B------:R-:W-:Y:S02]  /*43b0*/  IADD3 R4, R0.reuse, 0x8, RZ ;  /* 0x0000000800047810 */ /* 0x040fe40007ffe0ff */
[----:B------:R-:W-:Y:S02]  /*43c0*/  ISETP.LT.OR P1, PT, R0, R181, P1 ;  /* 0x000000b50000720c */ /* 0x000fe40000f21670 */
[----:B------:R-:W-:-:S02]  /*43d0*/  P2R R3, PR, RZ, 0x4 ;  /* 0x00000004ff037803 */ /* 0x000fc40000000000 */
[----:B------:R-:W-:Y:S02]  /*43e0*/  ISETP.LT.OR P0, PT, R0, R180, P0 ;  /* 0x000000b40000720c */ /* 0x000fe40000701670 */
[----:B------:R-:W-:Y:S02]  /*43f0*/  FSEL R120, R120, -INF , !P1 ;  /* 0xff80000078787808 */ /* 0x000fe40004800000 */
[C---:B------:R-:W-:Y:S02]  /*4400*/  ISETP.GE.AND P2, PT, R4.reuse, R186, PT ;  /* 0x000000ba0400720c */ /* 0x040fe40003f46270 */
[----:B------:R-:W-:Y:S02]  /*4410*/  ISETP.GE.AND P1, PT, R4, R185, PT ;  /* 0x000000b90400720c */ /* 0x000fe40003f26270 */
[----:B------:R-:W-:Y:S02]  /*4420*/  FSEL R27, R66, -INF , !P5 ;  /* 0xff800000421b7808 */ /* 0x000fe40006800000 */
[----:B------:R-:W-:-:S02]  /*4430*/  FSEL R122, R122, -INF , !P0 ;  /* 0xff8000007a7a7808 */ /* 0x000fc40004000000 */
[----:B------:R-:W-:Y:S02]  /*4440*/  ISETP.NE.AND P5, PT, R3, RZ, PT ;  /* 0x000000ff0300720c */ /* 0x000fe40003fa5270 */
[C---:B------:R-:W-:Y:S02]  /*4450*/  ISETP.GE.AND P3, PT, R4.reuse, R187, PT ;  /* 0x000000bb0400720c */ /* 0x040fe40003f66270 */
[C---:B------:R-:W-:Y:S02]  /*4460*/  ISETP.GE.AND P0, PT, R4.reuse, R184, PT ;  /* 0x000000b80400720c */ /* 0x040fe40003f06270 */
[----:B------:R-:W-:Y:S02]  /*4470*/  ISETP.LT.OR P2, PT, R4, R182, P2 ;  /* 0x000000b60400720c */ /* 0x000fe40001741670 */
[----:B------:R-:W-:Y:S02]  /*4480*/  IADD3 R3, R0, 0x9, RZ ;  /* 0x0000000900037810 */ /* 0x000fe40007ffe0ff */
[----:B------:R-:W-:-:S02]  /*4490*/  ISETP.LT.OR P1, PT, R4, R181, P1 ;  /* 0x000000b50400720c */ /* 0x000fc40000f21670 */
[----:B-1----:R-:W-:Y:S02]  /*44a0*/  FSEL R14, R64, -INF , !P6 ;  /* 0xff800000400e7808 */ /* 0x002fe40007000000 */
[C---:B------:R-:W-:Y:S02]  /*44b0*/  ISETP.LT.OR P3, PT, R4.reuse, R183, P3 ;  /* 0x000000b70400720c */ /* 0x040fe40001f61670 */
[----:B------:R-:W-:Y:S02]  /*44c0*/  ISETP.LT.OR P6, PT, R4, R180, P0 ;  /* 0x000000b40400720c */ /* 0x000fe400007c1670 */
[----:B------:R-:W-:Y:S02]  /*44d0*/  FSEL R48, R78, -INF , !P2 ;  /* 0xff8000004e307808 */ /* 0x000fe40005000000 */
[----:B------:R-:W-:Y:S02]  /*44e0*/  P2R R4, PR, RZ, 0x2 ;  /* 0x00000002ff047803 */ /* 0x000fe40000000000 */
[----:B------:R-:W-:-:S02]  /*44f0*/  ISETP.GE.AND P2, PT, R3, R184, PT ;  /* 0x000000b80300720c */ /* 0x000fc40003f46270 */
[C---:B------:R-:W-:Y:S02]  /*4500*/  ISETP.GE.AND P1, PT, R3.reuse, R187, PT ;  /* 0x000000bb0300720c */ /* 0x040fe40003f26270 */
[----:B------:R-:W-:Y:S02]  /*4510*/  ISETP.GE.AND P0, PT, R3, R186, PT ;  /* 0x000000ba0300720c */ /* 0x000fe40003f06270 */
[----:B------:R-:W-:Y:S02]  /*4520*/  FSEL R121, R121, -INF , !P4 ;  /* 0xff80000079797808 */ /* 0x000fe40006000000 */
[C---:B------:R-:W-:Y:S02]  /*4530*/  ISETP.LT.OR P4, PT, R3.reuse, R180, P2 ;  /* 0x000000b40300720c */ /* 0x040fe40001781670 */
[----:B------:R-:W-:Y:S02]  /*4540*/  ISETP.LT.OR P1, PT, R3, R183, P1 ;  /* 0x000000b70300720c */ /* 0x000fe40000f21670 */
[----:B------:R-:W-:-:S02]  /*4550*/  ISETP.NE.AND P2, PT, R4, RZ, PT ;  /* 0x000000ff0400720c */ /* 0x000fc40003f45270 */
[C---:B------:R-:W-:Y:S02]  /*4560*/  ISETP.LT.OR P0, PT, R3.reuse, R182, P0 ;  /* 0x000000b60300720c */ /* 0x040fe40000701670 */
[----:B------:R-:W-:Y:S02]  /*4570*/  IADD3 R4, R0, 0x10, RZ ;  /* 0x0000001000047810 */ /* 0x000fe40007ffe0ff */
[----:B------:R-:W-:Y:S02]  /*4580*/  FSEL R39, R76, -INF , !P3 ;  /* 0xff8000004c277808 */ /* 0x000fe40005800000 */
[----:B------:R-:W-:Y:S02]  /*4590*/  ISETP.GE.AND P3, PT, R3, R185, PT ;  /* 0x000000b90300720c */ /* 0x000fe40003f66270 */
[----:B------:R-:W-:Y:S02]  /*45a0*/  FSEL R42, R77, -INF , !P1 ;  /* 0xff8000004d2a7808 */ /* 0x000fe40004800000 */
[----:B------:R-:W-:-:S02]  /*45b0*/  FSEL R49, R79, -INF , !P0 ;  /* 0xff8000004f317808 */ /* 0x000fc40004000000 */
[----:B------:R-:W-:Y:S02]  /*45c0*/  FSEL R116, R116, -INF , !P2 ;  /* 0xff80000074747808 */ /* 0x000fe40005000000 */
[C---:B------:R-:W-:Y:S02]  /*45d0*/  ISETP.GE.AND P1, PT, R4.reuse, R185, PT ;  /* 0x000000b90400720c */ /* 0x040fe40003f26270 */
[C---:B------:R-:W-:Y:S02]  /*45e0*/  ISETP.GE.AND P2, PT, R4.reuse, R186, PT ;  /* 0x000000ba0400720c */ /* 0x040fe40003f46270 */
[----:B------:R-:W-:Y:S02]  /*45f0*/  ISETP.GE.AND P0, PT, R4, R184, PT ;  /* 0x000000b80400720c */ /* 0x000fe40003f06270 */
[----:B------:R-:W-:Y:S02]  /*4600*/  FSEL R123, R123, -INF , !P5 ;  /* 0xff8000007b7b7808 */ /* 0x000fe40006800000 */
[----:B------:R-:W-:-:S02]  /*4610*/  ISETP.LT.OR P5, PT, R3, R181, P3 ;  /* 0x000000b50300720c */ /* 0x000fc40001fa1670 */
[C---:B------:R-:W-:Y:S02]  /*4620*/  ISETP.GE.AND P3, PT, R4.reuse, R187, PT ;  /* 0x000000bb0400720c */ /* 0x040fe40003f66270 */
[----:B------:R-:W-:Y:S02]  /*4630*/  ISETP.LT.OR P1, PT, R4, R181, P1 ;  /* 0x000000b50400720c */ /* 0x000fe40000f21670 */
[----:B------:R-:W-:Y:S02]  /*4640*/  IADD3 R3, R0, 0x11, RZ ;  /* 0x0000001100037810 */ /* 0x000fe40007ffe0ff */
[C---:B------:R-:W-:Y:S02]  /*4650*/  ISETP.LT.OR P2, PT, R4.reuse, R182, P2 ;  /* 0x000000b60400720c */ /* 0x040fe40001741670 */
[C---:B------:R-:W-:Y:S02]  /*4660*/  ISETP.LT.OR P0, PT, R4.reuse, R180, P0 ;  /* 0x000000b40400720c */ /* 0x040fe40000701670 */
[----:B------:R-:W-:-:S02]  /*4670*/  ISETP.LT.OR P3, PT, R4, R183, P3 ;  /* 0x000000b70400720c */ /* 0x000fc40001f61670 */
[----:B------:R-:W-:Y:S02]  /*4680*/  P2R R7, PR, RZ, 0x2 ;  /* 0x00000002ff077803 */ /* 0x000fe40000000000 */
[----:B------:R-:W-:Y:S02]  /*4690*/  P2R R4, PR, RZ, 0x1 ;  /* 0x00000001ff047803 */ /* 0x000fe40000000000 */
[C---:B------:R-:W-:Y:S02]  /*46a0*/  ISETP.GE.AND P1, PT, R3.reuse, R187, PT ;  /* 0x000000bb0300720c */ /* 0x040fe40003f26270 */
[----:B------:R-:W-:Y:S02]  /*46b0*/  FSEL R52, R58, -INF , !P2 ;  /* 0xff8000003a347808 */ /* 0x000fe40005000000 */
[C---:B------:R-:W-:Y:S02]  /*46c0*/  ISETP.GE.AND P0, PT, R3.reuse, R186, PT ;  /* 0x000000ba0300720c */ /* 0x040fe40003f06270 */
[----:B------:R-:W-:-:S02]  /*46d0*/  ISETP.GE.AND P2, PT, R3, R184, PT ;  /* 0x000000b80300720c */ /* 0x000fc40003f46270 */
[----:B------:R-:W-:Y:S02]  /*46e0*/  FSEL R128, R119, -INF , !P4 ;  /* 0xff80000077807808 */ /* 0x000fe40006000000 */
[----:B------:R-:W-:Y:S02]  /*46f0*/  FSEL R117, R117, -INF , !P5 ;  /* 0xff80000075757808 */ /* 0x000fe40006800000 */
[----:B------:R-:W-:Y:S02]  /*4700*/  ISETP.NE.AND P4, PT, R4, RZ, PT ;  /* 0x000000ff0400720c */ /* 0x000fe40003f85270 */
[----:B------:R-:W-:Y:S02]  /*4710*/  FSEL R50, R56, -INF , !P3 ;  /* 0xff80000038327808 */ /* 0x000fe40005800000 */
[C---:B------:R-:W-:Y:S02]  /*4720*/  ISETP.LT.OR P1, PT, R3.reuse, R183, P1 ;  /* 0x000000b70300720c */ /* 0x040fe40000f21670 */
[----:B------:R-:W-:-:S02]  /*4730*/  ISETP.GE.AND P3, PT, R3, R185, PT ;  /* 0x000000b90300720c */ /* 0x000fc40003f66270 */
[C---:B------:R-:W-:Y:S02]  /*4740*/  ISETP.LT.OR P0, PT, R3.reuse, R182, P0 ;  /* 0x000000b60300720c */ /* 0x040fe40000701670 */
[----:B------:R-:W-:Y:S02]  /*4750*/  ISETP.LT.OR P5, PT, R3, R180, P2 ;  /* 0x000000b40300720c */ /* 0x000fe400017a1670 */
[----:B------:R-:W-:Y:S02]  /*4760*/  IADD3 R4, R0, 0x18, RZ ;  /* 0x0000001800047810 */ /* 0x000fe40007ffe0ff */
[----:B------:R-:W-:Y:S02]  /*4770*/  ISETP.NE.AND P2, PT, R7, RZ, PT ;  /* 0x000000ff0700720c */ /* 0x000fe40003f45270 */
[----:B------:R-:W-:Y:S02]  /*4780*/  FSEL R127, R118, -INF , !P6 ;  /* 0xff800000767f7808 */ /* 0x000fe40007000000 */
[----:B------:R-:W-:-:S02]  /*4790*/  FSEL R51, R57, -INF , !P1 ;  /* 0xff80000039337808 */ /* 0x000fc40004800000 */
[----:B------:R-:W-:Y:S02]  /*47a0*/  ISETP.LT.OR P6, PT, R3, R181, P3 ;  /* 0x000000b50300720c */ /* 0x000fe40001fc1670 */
[----:B------:R-:W-:Y:S02]  /*47b0*/  FSEL R53, R59, -INF , !P0 ;  /* 0xff8000003b357808 */ /* 0x000fe40004000000 */
[C---:B------:R-:W-:Y:S02]  /*47c0*/  ISETP.GE.AND P1, PT, R4.reuse, R185, PT ;  /* 0x000000b90400720c */ /* 0x040fe40003f26270 */
[----:B------:R-:W-:Y:S02]  /*47d0*/  ISETP.GE.AND P3, PT, R4, R187, PT ;  /* 0x000000bb0400720c */ /* 0x000fe40003f66270 */
[----:B------:R-:W-:Y:S01]  /*47e0*/  FSEL R118, R112, -INF , !P2 ;  /* 0xff80000070767808 */ /* 0x000fe20005000000 */
[----:B------:R-:W-:Y:S01]  /*47f0*/  IMAD.MOV.U32 R112, RZ, RZ, R166 ;  /* 0x000000ffff707224 */ /* 0x000fe200078e00a6 */
[----:B------:R-:W-:-:S02]  /*4800*/  ISETP.GE.AND P0, PT, R4, R184, PT ;  /* 0x000000b80400720c */ /* 0x000fc40003f06270 */
[----:B------:R-:W-:Y:S02]  /*4810*/  ISETP.GE.AND P2, PT, R4, R186, PT ;  /* 0x000000ba0400720c */ /* 0x000fe40003f46270 */
[----:B------:R-:W-:Y:S02]  /*4820*/  IADD3 R3, R0, 0x19, RZ ;  /* 0x0000001900037810 */ /* 0x000fe40007ffe0ff */
[----:B------:R-:W-:Y:S02]  /*4830*/  FSEL R134, R114, -INF , !P4 ;  /* 0xff80000072867808 */ /* 0x000fe40006000000 */
[C---:B------:R-:W-:Y:S02]  /*4840*/  ISETP.LT.OR P1, PT, R4.reuse, R181, P1 ;  /* 0x000000b50400720c */ /* 0x040fe40000f21670 */
[C---:B------:R-:W-:Y:S02]  /*4850*/  ISETP.LT.OR P4, PT, R4.reuse, R183, P3 ;  /* 0x000000b70400720c */ /* 0x040fe40001f81670 */
[----:B------:R-:W-:-:S02]  /*4860*/  ISETP.LT.OR P0, PT, R4, R180, P0 ;  /* 0x000000b40400720c */ /* 0x000fc40000701670 */
[----:B------:R-:W-:Y:S02]  /*4870*/  ISETP.LT.OR P3, PT, R4, R182, P2 ;  /* 0x000000b60400720c */ /* 0x000fe40001761670 */
[----:B------:R-:W-:Y:S02]  /*4880*/  P2R R7, PR, RZ, 0x2 ;  /* 0x00000002ff077803 */ /* 0x000fe40000000000 */
[C---:B------:R-:W-:Y:S02]  /*4890*/  ISETP.GE.AND P2, PT, R3.reuse, R187, PT ;  /* 0x000000bb0300720c */ /* 0x040fe40003f46270 */
[----:B------:R-:W-:Y:S02]  /*48a0*/  P2R R4, PR, RZ, 0x1 ;  /* 0x00000001ff047803 */ /* 0x000fe40000000000 */
[C---:B------:R-:W-:Y:S02]  /*48b0*/  ISETP.GE.AND P1, PT, R3.reuse, R186, PT ;  /* 0x000000ba0300720c */ /* 0x040fe40003f26270 */
[----:B------:R-:W-:-:S02]  /*48c0*/  ISETP.GE.AND P0, PT, R3, R185, PT ;  /* 0x000000b90300720c */ /* 0x000fc40003f06270 */
[----:B------:R-:W-:Y:S02]  /*48d0*/  FSEL R56, R34, -INF , !P3 ;  /* 0xff80000022387808 */ /* 0x000fe40005800000 */
[----:B------:R-:W-:Y:S02]  /*48e0*/  FSEL R54, R32, -INF , !P4 ;  /* 0xff80000020367808 */ /* 0x000fe40006000000 */
        /* <DEDUP_REMOVED lines=8> */
[----:B------:R-:W-:Y:S02]  /*4970*/  ISETP.NE.AND P5, PT, R7, RZ, PT ;  /* 0x000000ff0700720c */ /* 0x000fe40003fa5270 */
[----:B------:R-:W-:-:S02]  /*4980*/  FSEL R129, R111, -INF , !P0 ;  /* 0xff8000006f817808 */ /* 0x000fc40004000000 */
[C---:B------:R-:W-:Y:S02]  /*4990*/  ISETP.GE.AND P1, PT, R3.reuse, R185, PT ;  /* 0x000000b90300720c */ /* 0x040fe40003f26270 */
[----:B------:R-:W-:Y:S02]  /*49a0*/  IADD3 R7, R0, 0x21, RZ ;  /* 0x0000002100077810 */ /* 0x000fe40007ffe0ff */
[----:B------:R-:W-:Y:S02]  /*49b0*/  ISETP.GE.AND P0, PT, R3, R184, PT ;  /* 0x000000b80300720c */ /* 0x000fe40003f06270 */
[----:B------:R-:W-:Y:S02]  /*49c0*/  FSEL R55, R33, -INF , !P4 ;  /* 0xff80000021377808 */ /* 0x000fe40006000000 */
[----:B------:R-:W-:Y:S02]  /*49d0*/  ISETP.LT.OR P1, PT, R3, R181, P1 ;  /* 0x000000b50300720c */ /* 0x000fe40000f21670 */
[----:B------:R-:W-:-:S02]  /*49e0*/  FSEL R115, R108, -INF , !P5 ;  /* 0xff8000006c737808 */ /* 0x000fc40006800000 */
[-C--:B------:R-:W-:Y:S02]  /*49f0*/  ISETP.GE.AND P4, PT, R7, R187.reuse, PT ;  /* 0x000000bb0700720c */ /* 0x080fe40003f86270 */
[----:B------:R-:W-:Y:S02]  /*4a00*/  ISETP.LT.OR P0, PT, R3, R180, P0 ;  /* 0x000000b40300720c */ /* 0x000fe40000701670 */
[----:B------:R-:W-:Y:S02]  /*4a10*/  FSEL R57, R35, -INF , !P2 ;  /* 0xff80000023397808 */ /* 0x000fe40005000000 */
[-C--:B------:R-:W-:Y:S02]  /*4a20*/  ISETP.GE.AND P5, PT, R7, R186.reuse, PT ;  /* 0x000000ba0700720c */ /* 0x080fe40003fa6270 */
[C---:B------:R-:W-:Y:S02]  /*4a30*/  ISETP.GE.AND P3, PT, R3.reuse, R187, PT ;  /* 0x000000bb0300720c */ /* 0x040fe40003f66270 */
[----:B------:R-:W-:-:S02]  /*4a40*/  ISETP.GE.AND P2, PT, R3, R186, PT ;  /* 0x000000ba0300720c */ /* 0x000fc40003f46270 */
[----:B------:R-:W-:Y:S02]  /*4a50*/  FSEL R125, R113, -INF , !P6 ;  /* 0xff800000717d7808 */ /* 0x000fe40007000000 */
[----:B--2---:R-:W-:Y:S02]  /*4a60*/  P2R R9, PR, RZ, 0x2 ;  /* 0x00000002ff097803 */ /* 0x004fe40000000000 */
[----:B------:R-:W-:Y:S02]  /*4a70*/  ISETP.NE.AND P6, PT, R4, RZ, PT ;  /* 0x000000ff0400720c */ /* 0x000fe40003fc5270 */
[----:B------:R-:W-:Y:S02]  /*4a80*/  ISETP.LT.OR P1, PT, R7, R183, P4 ;  /* 0x000000b70700720c */ /* 0x000fe40002721670 */
[----:B------:R-:W-:Y:S02]  /*4a90*/  P2R R8, PR, RZ, 0x1 ;  /* 0x00000001ff087803 */ /* 0x000fe40000000000 */
[----:B------:R-:W-:-:S02]  /*4aa0*/  IADD3 R4, R0, 0x28, RZ ;  /* 0x0000002800047810 */ /* 0x000fc40007ffe0ff */
[-C--:B------:R-:W-:Y:S02]  /*4ab0*/  ISETP.LT.OR P0, PT, R7, R182.reuse, P5 ;  /* 0x000000b60700720c */ /* 0x080fe40002f01670 */
[C---:B------:R-:W-:Y:S02]  /*4ac0*/  ISETP.LT.OR P3, PT, R3.reuse, R183, P3 ;  /* 0x000000b70300720c */ /* 0x040fe40001f61670 */
[----:B------:R-:W-:Y:S02]  /*4ad0*/  ISETP.LT.OR P2, PT, R3, R182, P2 ;  /* 0x000000b60300720c */ /* 0x000fe40001741670 */
[----:B------:R-:W-:Y:S02]  /*4ae0*/  IADD3 R3, R0, 0x29, RZ ;  /* 0x0000002900037810 */ /* 0x000fe40007ffe0ff */
[----:B------:R-:W-:Y:S02]  /*4af0*/  FSEL R59, R81, -INF , !P1 ;  /* 0xff800000513b7808 */ /* 0x000fe40004800000 */
[----:B------:R-:W-:-:S02]  /*4b00*/  FSEL R61, R83, -INF , !P0 ;  /* 0xff800000533d7808 */ /* 0x000fc40004000000 */
[----:B------:R-:W-:Y:S02]  /*4b10*/  ISETP.GE.AND P1, PT, R4, R187, PT ;  /* 0x000000bb0400720c */ /* 0x000fe40003f26270 */
[----:B------:R-:W-:Y:S02]  /*4b20*/  FSEL R58, R80, -INF , !P3 ;  /* 0xff800000503a7808 */ /* 0x000fe40005800000 */
[CC--:B------:R-:W-:Y:S02]  /*4b30*/  ISETP.GE.AND P0, PT, R4.reuse, R186.reuse, PT ;  /* 0x000000ba0400720c */ /* 0x0c0fe40003f06270 */
[----:B------:R-:W-:Y:S02]  /*4b40*/  ISETP.GE.AND P3, PT, R3, R186, PT ;  /* 0x000000ba0300720c */ /* 0x000fe40003f66270 */
[C---:B------:R-:W-:Y:S02]  /*4b50*/  ISETP.LT.OR P4, PT, R4.reuse, R183, P1 ;  /* 0x000000b70400720c */ /* 0x040fe40000f81670 */
[----:B------:R-:W-:-:S02]  /*4b60*/  ISETP.LT.OR P1, PT, R4, R182, P0 ;  /* 0x000000b60400720c */ /* 0x000fc40000721670 */
[----:B------:R-:W-:Y:S02]  /*4b70*/  ISETP.LT.OR P0, PT, R3, R182, P3 ;  /* 0x000000b60300720c */ /* 0x000fe40001f01670 */
[----:B------:R-:W-:Y:S02]  /*4b80*/  FSEL R64, R46, -INF , !P1 ;  /* 0xff8000002e407808 */ /* 0x000fe40004800000 */
[----:B------:R-:W-:Y:S02]  /*4b90*/  FSEL R47, R47, -INF , !P0 ;  /* 0xff8000002f2f7808 */ /* 0x000fe40004000000 */
[C---:B------:R-:W-:Y:S02]  /*4ba0*/  ISETP.GE.AND P1, PT, R7.reuse, R185, PT ;  /* 0x000000b90700720c */ /* 0x040fe40003f26270 */
[----:B------:R-:W-:Y:S02]  /*4bb0*/  ISETP.GE.AND P0, PT, R7, R184, PT ;  /* 0x000000b80700720c */ /* 0x000fe40003f06270 */
[----:B------:R-:W-:-:S02]  /*4bc0*/  FSEL R126, R110, -INF , !P6 ;  /* 0xff8000006e7e7808 */ /* 0x000fc40007000000 */
[C---:B------:R-:W-:Y:S02]  /*4bd0*/  ISETP.LT.OR P1, PT, R7.reuse, R181, P1 ;  /* 0x000000b50700720c */ /* 0x040fe40000f21670 */
[----:B------:R-:W-:Y:S02]  /*4be0*/  ISETP.LT.OR P6, PT, R7, R180, P0 ;  /* 0x000000b40700720c */ /* 0x000fe400007c1670 */
[----:B------:R-:W-:Y:S02]  /*4bf0*/  FMNMX.FTZ R7, R14, R26, !PT ;  /* 0x0000001a0e077209 */ /* 0x000fe40007810000 */
[----:B------:R-:W-:Y:S02]  /*4c00*/  ISETP.NE.AND P5, PT, R8, RZ, PT ;  /* 0x000000ff0800720c */ /* 0x000fe40003fa5270 */
[----:B------:R-:W-:Y:S02]  /*4c10*/  FMNMX.FTZ R8, R39, R7, !PT ;  /* 0x0000000727087209 */ /* 0x000fe40007810000 */
[----:B------:R-:W-:-:S02]  /*4c20*/  FSEL R60, R82, -INF , !P2 ;  /* 0xff800000523c7808 */ /* 0x000fc40005000000 */
[----:B------:R-:W-:Y:S02]  /*4c30*/  FMNMX.FTZ R7, R27, R36, !PT ;  /* 0x000000241b077209 */ /* 0x000fe40007810000 */
[C---:B------:R-:W-:Y:S02]  /*4c40*/  ISETP.GE.AND P2, PT, R3.reuse, R187, PT ;  /* 0x000000bb0300720c */ /* 0x040fe40003f46270 */
[----:B------:R-:W-:Y:S02]  /*4c50*/  FMNMX.FTZ R8, R42, R8, !PT ;  /* 0x000000082a087209 */ /* 0x000fe40007810000 */
[----:B------:R-:W-:Y:S02]  /*4c60*/  FMNMX.FTZ R7, R48, R7, !PT ;  /* 0x0000000730077209 */ /* 0x000fe40007810000 */
[----:B------:R-:W-:Y:S02]  /*4c70*/  ISETP.LT.OR P2, PT, R3, R183, P2 ;  /* 0x000000b70300720c */ /* 0x000fe40001741670 */
[----:B------:R-:W-:-:S02]  /*4c80*/  FMNMX.FTZ R8, R50, R8, !PT ;  /* 0x0000000832087209 */ /* 0x000fc40007810000 */
[----:B------:R-:W-:Y:S02]  /*4c90*/  IADD3 R10, R0, 0x30, RZ ;  /* 0x00000030000a7810 */ /* 0x000fe40007ffe0ff */
[----:B------:R-:W-:Y:S02]  /*4ca0*/  FMNMX.FTZ R7, R49, R7, !PT ;  /* 0x0000000731077209 */ /* 0x000fe40007810000 */
[----:B------:R-:W-:Y:S02]  /*4cb0*/  FSEL R46, R45, -INF , !P2 ;  /* 0xff8000002d2e7808 */ /* 0x000fe40005000000 */
[----:B------:R-:W-:Y:S02]  /*4cc0*/  FMNMX.FTZ R8, R51, R8, !PT ;  /* 0x0000000833087209 */ /* 0x000fe40007810000 */
[----:B------:R-:W-:Y:S02]  /*4cd0*/  ISETP.GE.AND P2, PT, R10, R187, PT ;  /* 0x000000bb0a00720c */ /* 0x000fe40003f46270 */
[----:B------:R-:W-:-:S02]  /*4ce0*/  FSEL R44, R44, -INF , !P4 ;  /* 0xff8000002c2c7808 */ /* 0x000fc40006000000 */
[C---:B------:R-:W-:Y:S02]  /*4cf0*/  IADD3 R37, R0.reuse, 0x31, RZ ;  /* 0x0000003100257810 */ /* 0x040fe40007ffe0ff */
[C---:B------:R-:W-:Y:S02]  /*4d00*/  IADD3 R38, R0.reuse, 0x38, RZ ;  /* 0x0000003800267810 */ /* 0x040fe40007ffe0ff */
[----:B------:R-:W-:Y:S02]  /*4d10*/  IADD3 R43, R0, 0x39, RZ ;  /* 0x00000039002b7810 */ /* 0x000fe40007ffe0ff */
[----:B------:R-:W-:Y:S02]  /*4d20*/  ISETP.NE.AND P4, PT, R9, RZ, PT ;  /* 0x000000ff0900720c */ /* 0x000fe40003f85270 */
[----:B------:R-:W-:Y:S02]  /*4d30*/  FMNMX.FTZ R0, R52, R7, !PT ;  /* 0x0000000734007209 */ /* 0x000fe40007810000 */
[----:B------:R-:W-:-:S02]  /*4d40*/  P2R R9, PR, RZ, 0x2 ;  /* 0x00000002ff097803 */ /* 0x000fc40000000000 */
[----:B------:R-:W-:Y:S02]  /*4d50*/  FMNMX.FTZ R7, R54, R8, !PT ;  /* 0x0000000836077209 */ /* 0x000fe40007810000 */
[----:B------:R-:W-:Y:S02]  /*4d60*/  ISETP.LT.OR P1, PT, R10, R183, P2 ;  /* 0x000000b70a00720c */ /* 0x000fe40001721670 */
[----:B------:R-:W-:Y:S02]  /*4d70*/  FMNMX.FTZ R7, R55, R7, !PT ;  /* 0x0000000737077209 */ /* 0x000fe40007810000 */
[----:B------:R-:W-:Y:S02]  /*4d80*/  FSEL R66, R28, -INF , !P1 ;  /* 0xff8000001c427808 */ /* 0x000fe40004800000 */
[----:B------:R-:W-:Y:S02]  /*4d90*/  ISETP.GE.AND P1, PT, R37, R187, PT ;  /* 0x000000bb2500720c */ /* 0x000fe40003f26270 */
[----:B------:R-:W-:-:S02]  /*4da0*/  FMNMX.FTZ R7, R58, R7, !PT ;  /* 0x000000073a077209 */ /* 0x000fc40007810000 */
[C---:B------:R-:W-:Y:S02]  /*4db0*/  ISETP.GE.AND P3, PT, R10.reuse, R186, PT ;  /* 0x000000ba0a00720c */ /* 0x040fe40003f66270 */
[----:B------:R-:W-:Y:S02]  /*4dc0*/  ISETP.LT.OR P1, PT, R37, R183, P1 ;  /* 0x000000b72500720c */ /* 0x000fe40000f21670 */
[----:B------:R-:W-:Y:S02]  /*4dd0*/  FMNMX.FTZ R0, R53, R0, !PT ;  /* 0x0000000035007209 */ /* 0x000fe40007810000 */
[----:B------:R-:W-:Y:S02]  /*4de0*/  FMNMX.FTZ R7, R59, R7, !PT ;  /* 0x000000073b077209 */ /* 0x000fe40007810000 */
[----:B------:R-:W-:Y:S02]  /*4df0*/  ISETP.LT.OR P0, PT, R10, R182, P3 ;  /* 0x000000b60a00720c */ /* 0x000fe40001f01670 */
[----:B------:R-:W-:-:S02]  /*4e00*/  FSEL R65, R29, -INF , !P1 ;  /* 0xff8000001d417808 */ /* 0x000fc40004800000 */
[----:B------:R-:W-:Y:S02]  /*4e10*/  ISETP.GE.AND P1, PT, R38, R187, PT ;  /* 0x000000bb2600720c */ /* 0x000fe40003f26270 */
[----:B------:R-:W-:Y:S02]  /*4e20*/  FMNMX.FTZ R0, R56, R0, !PT ;  /* 0x0000000038007209 */ /* 0x000fe40007810000 */
[----:B------:R-:W-:Y:S02]  /*4e30*/  FMNMX.FTZ R7, R44, R7, !PT ;  /* 0x000000072c077209 */ /* 0x000fe40007810000 */
[----:B------:R-:W-:Y:S02]  /*4e40*/  FSEL R98, R30, -INF , !P0 ;  /* 0xff8000001e627808 */ /* 0x000fe40004000000 */
[----:B------:R-:W-:Y:S02]  /*4e50*/  ISETP.GE.AND P0, PT, R37, R186, PT ;  /* 0x000000ba2500720c */ /* 0x000fe40003f06270 */
[----:B------:R-:W-:-:S02]  /*4e60*/  ISETP.LT.OR P1, PT, R38, R183, P1 ;  /* 0x000000b72600720c */ /* 0x000fc40000f21670 */
[----:B------:R-:W-:Y:S02]  /*4e70*/  FMNMX.FTZ R0, R57, R0, !PT ;  /* 0x0000000039007209 */ /* 0x000fe40007810000 */
[----:B------:R-:W-:Y:S02]  /*4e80*/  FMNMX.FTZ R7, R46, R7, !PT ;  /* 0x000000072e077209 */ /* 0x000fe40007810000 */
[----:B------:R-:W-:Y:S02]  /*4e90*/  ISETP.LT.OR P0, PT, R37, R182, P0 ;  /* 0x000000b62500720c */ /* 0x000fe40000701670 */
[----:B------:R-:W-:Y:S02]  /*4ea0*/  FSEL R108, R20, -INF , !P1 ;  /* 0xff800000146c7808 */ /* 0x000fe40004800000 */
[----:B------:R-:W-:Y:S02]  /*4eb0*/  FMNMX.FTZ R0, R60, R0, !PT ;  /* 0x000000003c007209 */ /* 0x000fe40007810000 */
[----:B------:R-:W-:-:S02]  /*4ec0*/  ISETP.GE.AND P1, PT, R43, R187, PT ;  /* 0x000000bb2b00720c */ /* 0x000fc40003f26270 */
[----:B------:R-:W-:Y:S02]  /*4ed0*/  FMNMX.FTZ R7, R66, R7, !PT ;  /* 0x0000000742077209 */ /* 0x000fe40007810000 */
[----:B------:R-:W-:Y:S02]  /*4ee0*/  FSEL R97, R31, -INF , !P0 ;  /* 0xff8000001f617808 */ /* 0x000fe40004000000 */
[----:B------:R-:W-:Y:S02]  /*4ef0*/  FMNMX.FTZ R0, R61, R0, !PT ;  /* 0x000000003d007209 */ /* 0x000fe40007810000 */
[----:B------:R-:W-:Y:S02]  /*4f00*/  ISETP.GE.AND P0, PT, R38, R186, PT ;  /* 0x000000ba2600720c */ /* 0x000fe40003f06270 */
[----:B------:R-:W-:Y:S02]  /*4f10*/  ISETP.LT.OR P1, PT, R43, R183, P1 ;  /* 0x000000b72b00720c */ /* 0x000fe40000f21670 */
[----:B------:R-:W-:-:S02]  /*4f20*/  FMNMX.FTZ R7, R65, R7, !PT ;  /* 0x0000000741077209 */ /* 0x000fc40007810000 */
[----:B------:R-:W-:Y:S02]  /*4f30*/  FMNMX.FTZ R0, R64, R0, !PT ;  /* 0x0000000040007209 */ /* 0x000fe40007810000 */
[----:B------:R-:W-:Y:S02]  /*4f40*/  ISETP.LT.OR P0, PT, R38, R182, P0 ;  /* 0x000000b62600720c */ /* 0x000fe40000701670 */
[----:B------:R-:W-:Y:S02]  /*4f50*/  FSEL R96, R21, -INF , !P1 ;  /* 0xff80000015607808 */ /* 0x000fe40004800000 */
[----:B------:R-:W-:Y:S02]  /*4f60*/  FMNMX.FTZ R7, R108, R7, !PT ;  /* 0x000000076c077209 */ /* 0x000fe40007810000 */
[----:B------:R-:W-:Y:S02]  /*4f70*/  ISETP.GE.AND P3, PT, R4, R185, PT ;  /* 0x000000b90400720c */ /* 0x000fe40003f66270 */
[----:B------:R-:W-:-:S02]  /*4f80*/  FMNMX.FTZ R0, R47, R0, !PT ;  /* 0x000000002f007209 */ /* 0x000fc40007810000 */
[----:B------:R-:W-:Y:S02]  /*4f90*/  ISETP.GE.AND P2, PT, R3, R185, PT ;  /* 0x000000b90300720c */ /* 0x000fe40003f46270 */
[----:B------:R-:W-:Y:S02]  /*4fa0*/  FSEL R109, R22, -INF , !P0 ;  /* 0xff800000166d7808 */ /* 0x000fe40004000000 */
[----:B------:R-:W-:Y:S02]  /*4fb0*/  FMNMX.FTZ R7, R96, R7, !PT ;  /* 0x0000000760077209 */ /* 0x000fe40007810000 */
[----:B------:R-:W-:Y:S02]  /*4fc0*/  ISETP.GE.AND P0, PT, R43, R186, PT ;  /* 0x000000ba2b00720c */ /* 0x000fe40003f06270 */
[----:B------:R-:W-:Y:S01]  /*4fd0*/  FSEL R146, R106, -INF , !P5 ;  /* 0xff8000006a927808 */ /* 0x000fe20006800000 */
[----:B------:R-:W-:Y:S01]  /*4fe0*/  IMAD.MOV.U32 R106, RZ, RZ, R198 ;  /* 0x000000ffff6a7224 */ /* 0x000fe200078e00c6 */
[----:B------:R-:W-:-:S02]  /*4ff0*/  ISETP.LT.OR P5, PT, R4, R181, P3 ;  /* 0x000000b50400720c */ /* 0x000fc40001fa1670 */
[----:B------:R-:W-:Y:S01]  /*5000*/  FMNMX.FTZ R0, R98, R0, !PT ;  /* 0x0000000062007209 */ /* 0x000fe20007810000 */
[----:B------:R-:W-:Y:S01]  /*5010*/  IMAD.WIDE.U32 R110, R106, -0x326172a9, RZ ;  /* 0xcd9e8d576a6e7825 */ /* 0x000fe200078e00ff */
[----:B------:R-:W-:Y:S02]  /*5020*/  ISETP.LT.OR P3, PT, R3, R181, P2 ;  /* 0x000000b50300720c */ /* 0x000fe40001761670 */
[----:B------:R-:W-:Y:S02]  /*5030*/  ISETP.NE.AND P2, PT, R9, RZ, PT ;  /* 0x000000ff0900720c */ /* 0x000fe40003f45270 */
[----:B------:R-:W-:Y:S01]  /*5040*/  ISETP.LT.OR P0, PT, R43, R182, P0 ;  /* 0x000000b62b00720c */ /* 0x000fe20000701670 */
[----:B------:R-:W1:Y:S01]  /*5050*/  SHFL.BFLY PT, R9, R7, 0x2, 0x1f ;  /* 0x0c401f0007097f89 */ /* 0x000e6200000e0000 */
[----:B------:R-:W-:Y:S02]  /*5060*/  FMNMX.FTZ R0, R97, R0, !PT ;  /* 0x0000000061007209 */ /* 0x000fe40007810000 */
[----:B------:R-:W-:-:S02]  /*5070*/  FSEL R99, R23, -INF , !P0 ;  /* 0xff80000017637808 */ /* 0x000fc40004000000 */
[-C--:B------:R-:W-:Y:S02]  /*5080*/  ISETP.GE.AND P1, PT, R4, R184.reuse, PT ;  /* 0x000000b80400720c */ /* 0x080fe40003f26270 */
[----:B------:R-:W-:Y:S02]  /*5090*/  ISETP.GE.AND P0, PT, R3, R184, PT ;  /* 0x000000b80300720c */ /* 0x000fe40003f06270 */
[----:B------:R-:W-:Y:S02]  /*50a0*/  FMNMX.FTZ R0, R109, R0, !PT ;  /* 0x000000006d007209 */ /* 0x000fe40007810000 */
[----:B------:R-:W-:Y:S02]  /*50b0*/  FSEL R145, R104, -INF , !P4 ;  /* 0xff80000068917808 */ /* 0x000fe40006000000 */
[----:B------:R-:W-:Y:S02]  /*50c0*/  LOP3.LUT R114, R72, UR34, RZ, 0x3c, !PT ;  /* 0x0000002248727c12 */ /* 0x000fe4000f8e3cff */
[----:B------:R-:W-:-:S02]  /*50d0*/  ISETP.LT.OR P4, PT, R4, R180, P1 ;  /* 0x000000b40400720c */ /* 0x000fc40000f81670 */
[----:B------:R-:W-:Y:S01]  /*50e0*/  ISETP.LT.OR P1, PT, R3, R180, P0 ;  /* 0x000000b40300720c */ /* 0x000fe20000721670 */
[----:B------:R-:W-:Y:S01]  /*50f0*/  STL [R1+0xdc], R114 ;  /* 0x0000dc7201007387 */ /* 0x000fe20000100800 */
[----:B------:R-:W-:Y:S01]  /*5100*/  FMNMX.FTZ R3, R99, R0, !PT ;  /* 0x0000000063037209 */ /* 0x000fe20007810000 */
[----:B------:R-:W-:Y:S01]  /*5110*/  IMAD.SHL.U32 R0, R75, 0x2, RZ ;  /* 0x000000024b007824 */ /* 0x000fe200078e00ff */
[----:B------:R-:W-:Y:S02]  /*5120*/  LOP3.LUT R8, R111, R114, RZ, 0x3c, !PT ;  /* 0x000000726f087212 */ /* 0x000fe400078e3cff */
[----:B------:R-:W-:Y:S01]  /*5130*/  FSEL R142, R105, -INF , !P2 ;  /* 0xff800000698e7808 */ /* 0x000fe20005000000 */
[----:B------:R-:W2:Y:S01]  /*5140*/  SHFL.BFLY PT, R11, R3, 0x2, 0x1f ;  /* 0x0c401f00030b7f89 */ /* 0x000ea200000e0000 */
[----:B------:R-:W-:Y:S01]  /*5150*/  LOP3.LUT R4, R0, UR35, RZ, 0x3c, !PT ;  /* 0x0000002300047c12 */ /* 0x000fe2000f8e3cff */
[----:B------:R-:W-:Y:S01]  /*5160*/  IMAD.WIDE.U32 R244, R8, -0x2daee0ad, RZ ;  /* 0xd2511f5308f47825 */ /* 0x000fe200078e00ff */
[----:B-1----:R-:W-:-:S02]  /*5170*/  FMNMX.FTZ R7, R7, R9, !PT ;  /* 0x0000000907077209 */ /* 0x002fc40007810000 */
[----:B------:R-:W-:Y:S02]  /*5180*/  LOP3.LUT R8, R63, R4, RZ, 0x3c, !PT ;  /* 0x000000043f087212 */ /* 0x000fe400078e3cff */
[----:B------:R-:W-:Y:S01]  /*5190*/  LOP3.LUT R4, R245, UR16, R62, 0x96, !PT ;  /* 0x00000010f5047c12 */ /* 0x000fe2000f8e963e */
[----:B------:R-:W1:Y:S01]  /*51a0*/  SHFL.BFLY PT, R12, R7, 0x1, 0x1f ;  /* 0x0c201f00070c7f89 */ /* 0x000e6200000e0000 */
[----:B------:R-:W-:Y:S01]  /*51b0*/  IADD3 R0, R0, 0x1, RZ ;  /* 0x0000000100007810 */ /* 0x000fe20007ffe0ff */
[----:B------:R-:W-:Y:S01]  /*51c0*/  IMAD.WIDE.U32 R24, R8, -0x326172a9, RZ ;  /* 0xcd9e8d5708187825 */ /* 0x000fe200078e00ff */
[----:B------:R-:W-:Y:S02]  /*51d0*/  ISETP.GE.AND P2, PT, R10, R185, PT ;  /* 0x000000b90a00720c */ /* 0x000fe40003f46270 */
[----:B------:R-:W-:Y:S01]  /*51e0*/  LOP3.LUT R45, R0, UR35, RZ, 0x3c, !PT ;  /* 0x00000023002d7c12 */ /* 0x000fe2000f8e3cff */
[----:B------:R-:W-:Y:S01]  /*51f0*/  IMAD.WIDE.U32 R30, R4, -0x326172a9, RZ ;  /* 0xcd9e8d57041e7825 */ /* 0x000fe200078e00ff */
[----:B------:R-:W-:-:S02]  /*5200*/  LOP3.LUT R8, R25, UR17, R110, 0x96, !PT ;  /* 0x0000001119087c12 */ /* 0x000fc4000f8e966e */
[----:B------:R-:W-:Y:S02]  /*5210*/  LOP3.LUT R0, R63, R45, RZ, 0x3c, !PT ;  /* 0x0000002d3f007212 */ /* 0x000fe400078e3cff */
[----:B------:R-:W-:Y:S01]  /*5220*/  LOP3.LUT R4, R31, UR12, R24, 0x96, !PT ;  /* 0x0000000c1f047c12 */ /* 0x000fe2000f8e9618 */
[----:B------:R-:W-:Y:S01]  /*5230*/  IMAD.WIDE.U32 R34, R8, -0x2daee0ad, RZ ;  /* 0xd2511f5308227825 */ /* 0x000fe200078e00ff */
[----:B------:R-:W-:Y:S02]  /*5240*/  ISETP.GE.AND P0, PT, R10, R184, PT ;  /* 0x000000b80a00720c */ /* 0x000fe40003f06270 */
[----:B------:R-:W-:Y:S01]  /*5250*/  FSEL R143, R107, -INF , !P6 ;  /* 0xff8000006b8f7808 */ /* 0x000fe20007000000 */
[----:B------:R-:W-:Y:S01]  /*5260*/  IMAD.WIDE.U32 R40, R4, -0x2daee0ad, RZ ;  /* 0xd2511f5304287825 */ /* 0x000fe200078e00ff */
[----:B--2---:R-:W-:Y:S02]  /*5270*/  FMNMX.FTZ R22, R3, R11, !PT ;  /* 0x0000000b03167209 */ /* 0x004fe40007810000 */
[----:B------:R-:W-:Y:S01]  /*5280*/  LOP3.LUT R3, R35, UR11, R244, 0x96, !PT ;  /* 0x0000000b23037c12 */ /* 0x000fe2000f8e96f4 */
[----:B------:R-:W-:Y:S01]  /*5290*/  IMAD.WIDE.U32 R28, R0, -0x326172a9, RZ ;  /* 0xcd9e8d57001c7825 */ /* 0x000fe200078e00ff */
[----:B------:R-:W-:Y:S01]  /*52a0*/  LOP3.LUT R4, R41, UR9, R34, 0x96, !PT ;  /* 0x0000000929047c12 */ /* 0x000fe2000f8e9622 */
[----:B------:R-:W2:Y:S01]  /*52b0*/  SHFL.BFLY PT, R23, R22, 0x1, 0x1f ;  /* 0x0c201f0016177f89 */ /* 0x000ea200000e0000 */
[----:B------:R-:W-:Y:S01]  /*52c0*/  ISETP.LT.OR P6, PT, R10, R181, P2 ;  /* 0x000000b50a00720c */ /* 0x000fe200017c1670 */
[----:B------:R-:W-:Y:S01]  /*52d0*/  IMAD.WIDE.U32 R8, R3, -0x326172a9, RZ ;  /* 0xcd9e8d5703087825 */ /* 0x000fe200078e00ff */
[----:B------:R-:W-:-:S02]  /*52e0*/  LOP3.LUT R0, R29, UR17, R110, 0x96, !PT ;  /* 0x000000111d007c12 */ /* 0x000fc4000f8e966e */
[----:B------:R-:W-:Y:S01]  /*52f0*/  ISETP.LT.OR P0, PT, R10, R180, P0 ;  /* 0x000000b40a00720c */ /* 0x000fe20000701670 */
[----:B------:R-:W-:Y:S01]  /*5300*/  IMAD.WIDE.U32 R20, R4, -0x326172a9, RZ ;  /* 0xcd9e8d5704147825 */ /* 0x000fe200078e00ff */
[----:B------:R-:W-:Y:S02]  /*5310*/  LOP3.LUT R3, R31, UR12, R28, 0x96, !PT ;  /* 0x0000000c1f037c12 */ /* 0x000fe4000f8e961c */
[----:B------:R-:W-:Y:S02]  /*5320*/  LOP3.LUT R10, R9, UR10, R30, 0x96, !PT ;  /* 0x0000000a090a7c12 */ /* 0x000fe4000f8e961e */
[----:B------:R-:W-:Y:S01]  /*5330*/  LOP3.LUT R4, R21, UR8, R8, 0x96, !PT ;  /* 0x0000000815047c12 */ /* 0x000fe2000f8e9608 */
[----:B------:R-:W-:Y:S01]  /*5340*/  IMAD.WIDE.U32 R8, R0, -0x2daee0ad, RZ ;  /* 0xd2511f5300087825 */ /* 0x000fe200078e00ff */
[----:B-1----:R-:W-:Y:S02]  /*5350*/  FMNMX.FTZ R68, R7, R12, !PT ;  /* 0x0000000c07447209 */ /* 0x002fe40007810000 */
[----:B------:R-:W-:Y:S01]  /*5360*/  P2R R78, PR, RZ, 0x1 ;  /* 0x00000001ff4e7803 */ /* 0x000fe20000000000 */
[----:B------:R-:W-:Y:S01]  /*5370*/  IMAD.WIDE.U32 R16, R3, -0x2daee0ad, RZ ;  /* 0xd2511f5303107825 */ /* 0x000fe200078e00ff */
[----:B------:R-:W-:-:S02]  /*5380*/  LOP3.LUT R0, R9, UR11, R244, 0x96, !PT ;  /* 0x0000000b09007c12 */ /* 0x000fc4000f8e96f4 */
[C---:B------:R-:W-:Y:S01]  /*5390*/  FSETP.NEU.FTZ.AND P0, PT, R68.reuse, -INF , PT ;  /* 0xff8000004400780b */ /* 0x040fe20003f1d000 */
[----:B------:R-:W-:Y:S01]  /*53a0*/  FMUL.FTZ R3, R68, c[0x0][0x23c] ;  /* 0x00008f0044037a20 */ /* 0x000fe20000410000 */
[----:B------:R-:W-:Y:S01]  /*53b0*/  LOP3.LUT R7, R17, UR9, R8, 0x96, !PT ;  /* 0x0000000911077c12 */ /* 0x000fe2000f8e9608 */
[----:B------:R-:W-:Y:S01]  /*53c0*/  IMAD.WIDE.U32 R10, R10, -0x2daee0ad, RZ ;  /* 0xd2511f530a0a7825 */ /* 0x000fe200078e00ff */
[----:B------:R-:W-:Y:S02]  /*53d0*/  FSEL R166, R103, -INF , !P1 ;  /* 0xff80000067a67808 */ /* 0x000fe40004800000 */
[----:B--2---:R-:W-:Y:S01]  /*53e0*/  FMNMX.FTZ R69, R22, R23, !PT ;  /* 0x0000001716457209 */ /* 0x004fe20007810000 */
[----:B------:R-:W-:Y:S01]  /*53f0*/  IMAD.WIDE.U32 R18, R4, -0x2daee0ad, RZ ;  /* 0xd2511f5304127825 */ /* 0x000fe200078e00ff */
[----:B------:R-:W-:Y:S02]  /*5400*/  LOP3.LUT R4, R11, UR7, R40, 0x96, !PT ;  /* 0x000000070b047c12 */ /* 0x000fe4000f8e9628 */
[----:B------:R-:W-:Y:S01]  /*5410*/  FSEL R167, R102, -INF , !P4 ;  /* 0xff80000066a77808 */ /* 0x000fe20006000000 */
[----:B------:R-:W-:Y:S01]  /*5420*/  IMAD.WIDE.U32 R12, R0, -0x326172a9, RZ ;  /* 0xcd9e8d57000c7825 */ /* 0x000fe200078e00ff */
[----:B------:R-:W-:-:S02]  /*5430*/  FSEL R0, R3, RZ, P0 ;  /* 0x000000ff03007208 */ /* 0x000fc40000000000 */
[----:B------:R-:W-:Y:S01]  /*5440*/  LOP3.LUT R3, R19, UR5, R10, 0x96, !PT ;  /* 0x0000000513037c12 */ /* 0x000fe2000f8e960a */
[----:B------:R-:W-:Y:S01]  /*5450*/  IMAD.WIDE.U32 R32, R7, -0x326172a9, RZ ;  /* 0xcd9e8d5707207825 */ /* 0x000fe200078e00ff */
[----:B------:R-:W-:Y:S02]  /*5460*/  LOP3.LUT R10, R13, UR10, R30, 0x96, !PT ;  /* 0x0000000a0d0a7c12 */ /* 0x000fe4000f8e961e */
[----:B------:R-:W-:Y:S01]  /*5470*/  FSETP.NEU.FTZ.AND P0, PT, R69, -INF , PT ;  /* 0xff8000004500780b */ /* 0x000fe20003f1d000 */
[----:B------:R-:W-:Y:S01]  /*5480*/  IMAD.WIDE.U32 R8, R3, -0x326172a9, RZ ;  /* 0xcd9e8d5703087825 */ /* 0x000fe200078e00ff */
[----:B------:R-:W-:Y:S02]  /*5490*/  LOP3.LUT R3, R33, UR8, R12, 0x96, !PT ;  /* 0x0000000821037c12 */ /* 0x000fe4000f8e960c */
[----:B------:R-:W-:Y:S01]  /*54a0*/  FSEL R141, R101, -INF , !P3 ;  /* 0xff800000658d7808 */ /* 0x000fe20005800000 */
[----:B------:R-:W-:Y:S01]  /*54b0*/  FFMA.FTZ R7, R14, c[0x0][0x23c], -R0 ;  /* 0x00008f000e077a23 */ /* 0x000fe20000010800 */
[----:B------:R-:W-:Y:S01]  /*54c0*/  FSEL R140, R100, -INF , !P5 ;  /* 0xff800000648c7808 */ /* 0x000fe20006800000 */
[----:B------:R-:W-:Y:S01]  /*54d0*/  IMAD.WIDE.U32 R14, R4, -0x326172a9, RZ ;  /* 0xcd9e8d57040e7825 */ /* 0x000fe200078e00ff */
[----:B------:R-:W-:Y:S01]  /*54e0*/  LOP3.LUT R13, R8, 0xffff, RZ, 0xc0, !PT ;  /* 0x0000ffff080d7812 */ /* 0x000fe200078ec0ff */
[----:B------:R1:W-:Y:S01]  /*54f0*/  MUFU.EX2 R241, R7 ;  /* 0x0000000700f17308 */ /* 0x0003e20000000800 */
[----:B------:R-:W-:Y:S01]  /*5500*/  IADD3 R106, R106, 0x4, RZ ;  /* 0x000000046a6a7810 */ /* 0x000fe20007ffe0ff */
[----:B------:R-:W-:Y:S01]  /*5510*/  IMAD.WIDE.U32 R10, R10, -0x2daee0ad, RZ ;  /* 0xd2511f530a0a7825 */ /* 0x000fe200078e00ff */
[----:B------:R-:W-:-:S02]  /*5520*/  FSEL R107, R136, -INF , !P6 ;  /* 0xff800000886b7808 */ /* 0x000fc40007000000 */
[----:B------:R-:W-:Y:S01]  /*5530*/  LOP3.LUT R34, R41, UR9, R34, 0x96, !PT ;  /* 0x0000000929227c12 */ /* 0x000fe2000f8e9622 */
[----:B------:R-:W-:Y:S01]  /*5540*/  IMAD.WIDE.U32 R22, R3, -0x2daee0ad, RZ ;  /* 0xd2511f5303167825 */ /* 0x000fe200078e00ff */
[----:B------:R-:W-:Y:S01]  /*5550*/  LOP3.LUT R17, R11, UR7, R16, 0x96, !PT ;  /* 0x000000070b117c12 */ /* 0x000fe2000f8e9610 */
[----:B------:R2:W-:Y:S02]  /*5560*/  STL [R1+0xf8], R106 ;  /* 0x0000f86a01007387 */ /* 0x0005e40000100800 */
[----:B------:R-:W-:Y:S01]  /*5570*/  FMUL.FTZ R12, R69, c[0x0][0x23c] ;  /* 0x00008f00450c7a20 */ /* 0x000fe20000410000 */
[----:B------:R-:W-:Y:S01]  /*5580*/  LOP3.LUT R16, R23, UR5, R10, 0x96, !PT ;  /* 0x0000000517107c12 */ /* 0x000fe2000f8e960a */
[----:B------:R-:W-:-:S03]  /*5590*/  FFMA.FTZ R4, R26, c[0x0][0x23c], -R0 ;  /* 0x00008f001a047a23 */ /* 0x000fc60000010800 */
[----:B------:R-:W-:Y:S01]  /*55a0*/  FSEL R3, R12, RZ, P0 ;  /* 0x000000ff0c037208 */ /* 0x000fe20000000000 */
[----:B------:R3:W4:Y:S01]  /*55b0*/  MUFU.EX2 R104, R4 ;  /* 0x0000000400687308 */ /* 0x0007220000000800 */
[----:B-1----:R-:W-:Y:S02]  /*55c0*/  LOP3.LUT R7, R9, UR14, R14, 0x96, !PT ;  /* 0x0000000e09077c12 */ /* 0x002fe4000f8e960e */
[----:B------:R-:W-:Y:S01]  /*55d0*/  LOP3.LUT R14, R15, UR6, R20, 0x96, !PT ;  /* 0x000000060f0e7c12 */ /* 0x000fe2000f8e9614 */
[--C-:B------:R-:W-:Y:S01]  /*55e0*/  FFMA.FTZ R11, R27, c[0x0][0x23c], -R3.reuse ;  /* 0x00008f001b0b7a23 */ /* 0x100fe20000010803 */
[----:B------:R-:W-:Y:S02]  /*55f0*/  LOP3.LUT R10, R7, 0xff, RZ, 0xc0, !PT ;  /* 0x000000ff070a7812 */ /* 0x000fe400078ec0ff */
[----:B------:R-:W-:Y:S01]  /*5600*/  LOP3.LUT R12, R8, 0xff, RZ, 0xc0, !PT ;  /* 0x000000ff080c7812 */ /* 0x000fe200078ec0ff */
[----:B------:R1:W-:Y:S01]  /*5610*/  MUFU.EX2 R201, R11 ;  /* 0x0000000b00c97308 */ /* 0x0003e20000000800 */
[----:B------:R-:W-:Y:S01]  /*5620*/  ISETP.GE.U32.AND P1, PT, R225, R10, PT ;  /* 0x0000000ae100720c */ /* 0x000fe20003f26070 */
[----:B------:R-:W-:Y:S01]  /*5630*/  FFMA.FTZ R10, R36, c[0x0][0x23c], -R3 ;  /* 0x00008f00240a7a23 */ /* 0x000fe20000010803 */
[----:B------:R-:W-:-:S02]  /*5640*/  SHF.R.U32.HI R15, RZ, 0x10, R8 ;  /* 0x00000010ff0f7819 */ /* 0x000fc40000011608 */
[----:B------:R-:W-:Y:S02]  /*5650*/  ISETP.GE.U32.AND P4, PT, R225, R12, PT ;  /* 0x0000000ce100720c */ /* 0x000fe40003f86070 */
[----:B---3--:R-:W-:Y:S01]  /*5660*/  LOP3.LUT R4, R7, 0xffff, RZ, 0xc0, !PT ;  /* 0x0000ffff07047812 */ /* 0x008fe200078ec0ff */
[----:B------:R3:W5:Y:S03]  /*5670*/  MUFU.EX2 R200, R10 ;  /* 0x0000000a00c87308 */ /* 0x0007660000000800 */
[----:B------:R-:W-:-:S04]  /*5680*/  SHF.R.U32.HI R4, RZ, 0x8, R4 ;  /* 0x00000008ff047819 */ /* 0x000fc80000011604 */
[----:B------:R-:W-:Y:S02]  /*5690*/  LOP3.LUT R4, R4, 0xffff, RZ, 0xc0, !PT ;  /* 0x0000ffff04047812 */ /* 0x000fe400078ec0ff */
[----:B-1----:R-:W-:Y:S01]  /*56a0*/  SHF.R.U32.HI R11, RZ, 0x18, R8 ;  /* 0x00000018ff0b7819 */ /* 0x002fe20000011608 */
[----:B------:R-:W-:Y:S01]  /*56b0*/  IMAD.WIDE.U32 R8, R14, -0x2daee0ad, RZ ;  /* 0xd2511f530e087825 */ /* 0x000fe200078e00ff */
[C---:B------:R-:W-:Y:S02]  /*56c0*/  ISETP.GE.U32.AND P0, PT, R225.reuse, R4, PT ;  /* 0x00000004e100720c */ /* 0x040fe40003f06070 */
[----:B----4-:R-:W-:Y:S02]  /*56d0*/  F2FP.PACK_AB R4, R104, R241 ;  /* 0x000000f16804723e */ /* 0x010fe400000000ff */
[----:B------:R-:W-:Y:S01]  /*56e0*/  ISETP.GE.U32.AND P3, PT, R225, R11, PT ;  /* 0x0000000be100720c */ /* 0x000fe20003f66070 */
[----:B---3--:R-:W-:Y:S01]  /*56f0*/  FFMA.FTZ R10, R39, c[0x0][0x23c], -R0 ;  /* 0x00008f00270a7a23 */ /* 0x008fe20000010800 */
[----:B------:R-:W-:Y:S01]  /*5700*/  PRMT R102, R4, 0x7610, R102 ;  /* 0x0000761004667816 */ /* 0x000fe20000000066 */
[----:B------:R-:W-:Y:S01]  /*5710*/  FFMA.FTZ R11, R42, c[0x0][0x23c], -R0 ;  /* 0x00008f002a0b7a23 */ /* 0x000fe20000010800 */
[----:B------:R-:W-:Y:S01]  /*5720*/  PRMT R101, R4, 0x7632, R101 ;  /* 0x0000763204657816 */ /* 0x000fe20000000065 */
[----:B------:R5:W-:Y:S01]  /*5730*/  MUFU.EX2 R199, R10 ;  /* 0x0000000a00c77308 */ /* 0x000be20000000800 */
[--C-:B------:R-:W-:Y:S01]  /*5740*/  SHF.R.U32.HI R4, RZ, 0x18, R7.reuse ;  /* 0x00000018ff047819 */ /* 0x100fe20000011607 */
[----:B------:R-:W-:Y:S01]  /*5750*/  @!P1 HADD2 R67, -R102.H0_H0, -RZ.H0_H0 ;  /* 0xa00000ff66439230 */ /* 0x000fe20000000900 */
[----:B------:R-:W-:Y:S01]  /*5760*/  SHF.R.U32.HI R7, RZ, 0x10, R7 ;  /* 0x00000010ff077819 */ /* 0x000fe20000011607 */
[----:B------:R-:W-:Y:S01]  /*5770*/  @!P0 HADD2 R70, -R101.H0_H0, -RZ.H0_H0 ;  /* 0xa00000ff65468230 */ /* 0x000fe20000000900 */
[----:B------:R-:W-:-:S02]  /*5780*/  PRMT R155, R102, 0x5410, R101 ;  /* 0x00005410669b7816 */ /* 0x000fc40000000065 */
[----:B------:R-:W-:Y:S01]  /*5790*/  @!P1 PRMT R102, R67, 0x5410, RZ ;  /* 0x0000541043669816 */ /* 0x000fe200000000ff */
[----:B------:R1:W3:Y:S01]  /*57a0*/  MUFU.EX2 R239, R11 ;  /* 0x0000000b00ef7308 */ /* 0x0002e20000000800 */
[----:B------:R-:W-:Y:S02]  /*57b0*/  ISETP.GE.U32.AND P2, PT, R225, R4, PT ;  /* 0x00000004e100720c */ /* 0x000fe40003f46070 */
[----:B------:R-:W-:Y:S02]  /*57c0*/  @!P0 PRMT R101, R70, 0x5410, RZ ;  /* 0x0000541046658816 */ /* 0x000fe400000000ff */
[----:B------:R-:W-:Y:S02]  /*57d0*/  LOP3.LUT R4, R9, UR13, R18, 0x96, !PT ;  /* 0x0000000d09047c12 */ /* 0x000fe4000f8e9612 */
[----:B------:R-:W-:Y:S02]  /*57e0*/  SHF.R.U32.HI R14, RZ, 0x10, R8 ;  /* 0x00000010ff0e7819 */ /* 0x000fe40000011608 */
[----:B-----5:R-:W-:-:S02]  /*57f0*/  F2FP.PACK_AB R10, R200, R201 ;  /* 0x000000c9c80a723e */ /* 0x020fc400000000ff */
[----:B------:R-:W-:Y:S02]  /*5800*/  SHF.R.U32.HI R12, RZ, 0x18, R8 ;  /* 0x00000018ff0c7819 */ /* 0x000fe40000011608 */
[C---:B------:R-:W-:Y:S02]  /*5810*/  PRMT R103, R10.reuse, 0x7632, R103 ;  /* 0x000076320a677816 */ /* 0x040fe40000000067 */
[----:B------:R-:W-:Y:S01]  /*5820*/  PRMT R100, R10, 0x7610, R100 ;  /* 0x000076100a647816 */ /* 0x000fe20000000064 */
[----:B-1----:R-:W-:Y:S01]  /*5830*/  FFMA.FTZ R11, R48, c[0x0][0x23c], -R3 ;  /* 0x00008f00300b7a23 */ /* 0x002fe20000010803 */
[----:B------:R-:W-:Y:S01]  /*5840*/  LOP3.LUT R10, R7, 0xff, RZ, 0xc0, !PT ;  /* 0x000000ff070a7812 */ /* 0x000fe200078ec0ff */
[----:B------:R-:W-:Y:S01]  /*5850*/  @!P2 HADD2 R71, -R103.H0_H0, -RZ.H0_H0 ;  /* 0xa00000ff6747a230 */ /* 0x000fe20000000900 */
[----:B------:R-:W-:Y:S01]  /*5860*/  SHF.R.U32.HI R7, RZ, 0x8, R13 ;  /* 0x00000008ff077819 */ /* 0x000fe2000001160d */
[----:B------:R1:W-:Y:S01]  /*5870*/  MUFU.EX2 R198, R11 ;  /* 0x0000000b00c67308 */ /* 0x0003e20000000800 */
[----:B------:R-:W-:Y:S01]  /*5880*/  ISETP.GE.U32.AND P1, PT, R225, R10, PT ;  /* 0x0000000ae100720c */ /* 0x000fe20003f26070 */
[----:B------:R-:W-:Y:S01]  /*5890*/  FFMA.FTZ R10, R49, c[0x0][0x23c], -R3 ;  /* 0x00008f00310a7a23 */ /* 0x000fe20000010803 */
[----:B------:R-:W-:-:S02]  /*58a0*/  LOP3.LUT R7, R7, 0xffff, RZ, 0xc0, !PT ;  /* 0x0000ffff07077812 */ /* 0x000fc400078ec0ff */
[----:B------:R-:W-:Y:S01]  /*58b0*/  LOP3.LUT R13, R8, 0xffff, RZ, 0xc0, !PT ;  /* 0x0000ffff080d7812 */ /* 0x000fe200078ec0ff */
[----:B------:R-:W-:Y:S01]  /*58c0*/  FFMA.FTZ R9, R50, c[0x0][0x23c], -R0 ;  /* 0x00008f0032097a23 */ /* 0x000fe20000010800 */
[----:B------:R-:W-:Y:S01]  /*58d0*/  ISETP.GE.U32.AND P0, PT, R225, R7, PT ;  /* 0x00000007e100720c */ /* 0x000fe20003f06070 */
[----:B------:R-:W4:Y:S01]  /*58e0*/  MUFU.EX2 R70, R10 ;  /* 0x0000000a00467308 */ /* 0x000f220000000800 */
[----:B---3--:R-:W-:Y:S02]  /*58f0*/  F2FP.PACK_AB R7, R239, R199 ;  /* 0x000000c7ef07723e */ /* 0x008fe400000000ff */
[----:B------:R-:W-:Y:S02]  /*5900*/  PRMT R154, R100, 0x5410, R103 ;  /* 0x00005410649a7816 */ /* 0x000fe40000000067 */
[C---:B------:R-:W-:Y:S01]  /*5910*/  PRMT R237, R7.reuse, 0x7610, R237 ;  /* 0x0000761007ed7816 */ /* 0x040fe200000000ed */
[----:B------:R-:W-:Y:S01]  /*5920*/  @!P1 HADD2 R74, -R100.H0_H0, -RZ.H0_H0 ;  /* 0xa00000ff644a9230 */ /* 0x000fe20000000900 */
[----:B------:R-:W-:Y:S01]  /*5930*/  PRMT R236, R7, 0x7632, R236 ;  /* 0x0000763207ec7816 */ /* 0x000fe200000000ec */
[----:B------:R3:W-:Y:S01]  /*5940*/  MUFU.EX2 R251, R9 ;  /* 0x0000000900fb7308 */ /* 0x0007e20000000800 */
[----:B-1----:R-:W-:Y:S01]  /*5950*/  LOP3.LUT R11, R8, 0xff, RZ, 0xc0, !PT ;  /* 0x000000ff080b7812 */ /* 0x002fe200078ec0ff */
[----:B------:R-:W-:Y:S01]  /*5960*/  FFMA.FTZ R8, R51, c[0x0][0x23c], -R0 ;  /* 0x00008f0033087a23 */ /* 0x000fe20000010800 */
[----:B------:R-:W-:Y:S01]  /*5970*/  LOP3.LUT R7, R15, 0xff, RZ, 0xc0, !PT ;  /* 0x000000ff0f077812 */ /* 0x000fe200078ec0ff */
[----:B------:R-:W-:Y:S01]  /*5980*/  @!P0 HADD2 R73, -R236.H0_H0, -RZ.H0_H0 ;  /* 0xa00000ffec498230 */ /* 0x000fe20000000900 */
[----:B------:R-:W-:Y:S01]  /*5990*/  @!P2 PRMT R103, R71, 0x5410, RZ ;  /* 0x000054104767a816 */ /* 0x000fe200000000ff */
[----:B------:R-:W-:Y:S01]  /*59a0*/  @!P4 HADD2 R72, -R237.H0_H0, -RZ.H0_H0 ;  /* 0xa00000ffed48c230 */ /* 0x000fe20000000900 */
[----:B------:R-:W-:Y:S01]  /*59b0*/  ISETP.GE.U32.AND P2, PT, R225, R7, PT ;  /* 0x00000007e100720c */ /* 0x000fe20003f46070 */
[----:B------:R1:W5:Y:S01]  /*59c0*/  MUFU.EX2 R238, R8 ;  /* 0x0000000800ee7308 */ /* 0x0003620000000800 */
[----:B----4-:R-:W-:Y:S01]  /*59d0*/  F2FP.PACK_AB R7, R70, R198 ;  /* 0x000000c64607723e */ /* 0x010fe200000000ff */
[----:B------:R-:W-:Y:S01]  /*59e0*/  FFMA.FTZ R10, R52, c[0x0][0x23c], -R3 ;  /* 0x00008f00340a7a23 */ /* 0x000fe20000010803 */
[----:B------:R-:W-:-:S02]  /*59f0*/  @!P1 PRMT R100, R74, 0x5410, RZ ;  /* 0x000054104a649816 */ /* 0x000fc400000000ff */
[C---:B------:R-:W-:Y:S02]  /*5a00*/  PRMT R235, R7.reuse, 0x7632, R235 ;  /* 0x0000763207eb7816 */ /* 0x040fe400000000eb */
[----:B------:R-:W-:Y:S01]  /*5a10*/  PRMT R234, R7, 0x7610, R234 ;  /* 0x0000761007ea7816 */ /* 0x000fe200000000ea */
[----:B------:R4:W-:Y:S01]  /*5a20*/  MUFU.EX2 R218, R10 ;  /* 0x0000000a00da7308 */ /* 0x0009e20000000800 */
[----:B---3--:R-:W-:Y:S01]  /*5a30*/  LOP3.LUT R9, R4, 0xffff, RZ, 0xc0, !PT ;  /* 0x0000ffff04097812 */ /* 0x008fe200078ec0ff */
[----:B------:R-:W-:Y:S01]  /*5a40*/  @!P3 HADD2 R76, -R235.H0_H0, -RZ.H0_H0 ;  /* 0xa00000ffeb4cb230 */ /* 0x000fe20000000900 */
[----:B------:R-:W-:Y:S01]  /*5a50*/  PRMT R152, R237, 0x5410, R236 ;  /* 0x00005410ed987816 */ /* 0x000fe200000000ec */
[----:B------:R-:W-:Y:S01]  /*5a60*/  @!P2 HADD2 R77, -R234.H0_H0, -RZ.H0_H0 ;  /* 0xa00000ffea4da230 */ /* 0x000fe20000000900 */
[----:B------:R-:W-:Y:S02]  /*5a70*/  SHF.R.U32.HI R7, RZ, 0x8, R9 ;  /* 0x00000008ff077819 */ /* 0x000fe40000011609 */
[----:B------:R-:W-:-:S02]  /*5a80*/  @!P0 PRMT R236, R73, 0x5410, RZ ;  /* 0x0000541049ec8816 */ /* 0x000fc400000000ff */
[----:B-1----:R-:W-:Y:S02]  /*5a90*/  LOP3.LUT R8, R4, 0xff, RZ, 0xc0, !PT ;  /* 0x000000ff04087812 */ /* 0x002fe400078ec0ff */
[----:B------:R-:W-:Y:S02]  /*5aa0*/  LOP3.LUT R7, R7, 0xffff, RZ, 0xc0, !PT ;  /* 0x0000ffff07077812 */ /* 0x000fe400078ec0ff */
[----:B------:R-:W-:Y:S01]  /*5ab0*/  ISETP.GE.U32.AND P1, PT, R225, R8, PT ;  /* 0x00000008e100720c */ /* 0x000fe20003f26070 */
[----:B------:R-:W-:Y:S01]  /*5ac0*/  FFMA.FTZ R8, R53, c[0x0][0x23c], -R3 ;  /* 0x00008f0035087a23 */ /* 0x000fe20000010803 */
[----:B------:R-:W-:Y:S01]  /*5ad0*/  ISETP.GE.U32.AND P0, PT, R225, R7, PT ;  /* 0x00000007e100720c */ /* 0x000fe20003f06070 */
[----:B----4-:R-:W-:Y:S01]  /*5ae0*/  FFMA.FTZ R10, R58, c[0x0][0x23c], -R0 ;  /* 0x00008f003a0a7a23 */ /* 0x010fe20000010800 */
[----:B-----5:R-:W-:Y:S01]  /*5af0*/  F2FP.PACK_AB R9, R238, R251 ;  /* 0x000000fbee09723e */ /* 0x020fe200000000ff */
[----:B------:R1:W3:Y:S01]  /*5b00*/  MUFU.EX2 R219, R8 ;  /* 0x0000000800db7308 */ /* 0x0002e20000000800 */
[----:B------:R-:W-:-:S02]  /*5b10*/  SHF.R.U32.HI R7, RZ, 0x18, R4 ;  /* 0x00000018ff077819 */ /* 0x000fc40000011604 */
[----:B------:R-:W-:Y:S02]  /*5b20*/  PRMT R151, R234, 0x5410, R235 ;  /* 0x00005410ea977816 */ /* 0x000fe400000000eb */
[----:B------:R-:W-:Y:S02]  /*5b30*/  @!P2 PRMT R234, R77, 0x5410, RZ ;  /* 0x000054104deaa816 */ /* 0x000fe400000000ff */
[----:B------:R-:W-:Y:S01]  /*5b40*/  PRMT R233, R9, 0x7610, R233 ;  /* 0x0000761009e97816 */ /* 0x000fe200000000e9 */
[----:B------:R-:W-:Y:S01]  /*5b50*/  MUFU.EX2 R247, R10 ;  /* 0x0000000a00f77308 */ /* 0x000fe20000000800 */
[----:B------:R-:W-:Y:S01]  /*5b60*/  ISETP.GE.U32.AND P2, PT, R225, R7, PT ;  /* 0x00000007e100720c */ /* 0x000fe20003f46070 */
[----:B------:R-:W-:Y:S01]  /*5b70*/  FFMA.FTZ R7, R55, c[0x0][0x23c], -R0 ;  /* 0x00008f0037077a23 */ /* 0x000fe20000010800 */
[----:B------:R-:W-:Y:S01]  /*5b80*/  SHF.R.U32.HI R4, RZ, 0x10, R4 ;  /* 0x00000010ff047819 */ /* 0x000fe20000011604 */
[----:B------:R-:W-:Y:S01]  /*5b90*/  @!P1 HADD2 R79, -R233.H0_H0, -RZ.H0_H0 ;  /* 0xa00000ffe94f9230 */ /* 0x000fe20000000900 */
[----:B------:R-:W-:-:S02]  /*5ba0*/  PRMT R232, R9, 0x7632, R232 ;  /* 0x0000763209e87816 */ /* 0x000fc400000000e8 */
[----:B------:R-:W-:Y:S01]  /*5bb0*/  LOP3.LUT R4, R4, 0xff, RZ, 0xc0, !PT ;  /* 0x000000ff04047812 */ /* 0x000fe200078ec0ff */
[----:B-1----:R-:W-:Y:S01]  /*5bc0*/  FFMA.FTZ R8, R54, c[0x0][0x23c], -R0 ;  /* 0x00008f0036087a23 */ /* 0x002fe20000010800 */
[----:B------:R1:W4:Y:S01]  /*5bd0*/  MUFU.EX2 R248, R7 ;  /* 0x0000000700f87308 */ /* 0x0003220000000800 */
[----:B------:R-:W-:Y:S01]  /*5be0*/  PRMT R149, R233, 0x5410, R232 ;  /* 0x00005410e9957816 */ /* 0x000fe200000000e8 */
[----:B------:R-:W-:Y:S01]  /*5bf0*/  @!P0 HADD2 R80, -R232.H0_H0, -RZ.H0_H0 ;  /* 0xa00000ffe8508230 */ /* 0x000fe20000000900 */
[----:B------:R-:W-:Y:S02]  /*5c00*/  @!P1 PRMT R233, R79, 0x5410, RZ ;  /* 0x000054104fe99816 */ /* 0x000fe400000000ff */
[----:B------:R-:W-:Y:S02]  /*5c10*/  ISETP.GE.U32.AND P1, PT, R225, R4, PT ;  /* 0x00000004e100720c */ /* 0x000fe40003f26070 */
[----:B------:R-:W-:Y:S01]  /*5c20*/  SHF.R.U32.HI R4, RZ, 0x8, R13 ;  /* 0x00000008ff047819 */ /* 0x000fe2000001160d */
[----:B------:R3:W5:Y:S01]  /*5c30*/  MUFU.EX2 R222, R8 ;  /* 0x0000000800de7308 */ /* 0x0007620000000800 */
[----:B------:R-:W-:-:S02]  /*5c40*/  @!P4 PRMT R237, R72, 0x5410, RZ ;  /* 0x0000541048edc816 */ /* 0x000fc400000000ff */
[----:B------:R-:W-:Y:S01]  /*5c50*/  ISETP.GE.U32.AND P4, PT, R225, R12, PT ;  /* 0x0000000ce100720c */ /* 0x000fe20003f86070 */
[----:B------:R-:W-:Y:S01]  /*5c60*/  IMAD.WIDE.U32 R12, R17, -0x326172a9, RZ ;  /* 0xcd9e8d57110c7825 */ /* 0x000fe200078e00ff */
[----:B------:R-:W-:Y:S02]  /*5c70*/  LOP3.LUT R4, R4, 0xffff, RZ, 0xc0, !PT ;  /* 0x0000ffff04047812 */ /* 0x000fe400078ec0ff */
[----:B------:R-:W-:Y:S01]  /*5c80*/  @!P0 PRMT R232, R80, 0x5410, RZ ;  /* 0x0000541050e88816 */ /* 0x000fe200000000ff */
[--C-:B-1----:R-:W-:Y:S01]  /*5c90*/  FFMA.FTZ R7, R56, c[0x0][0x23c], -R3.reuse ;  /* 0x00008f0038077a23 */ /* 0x102fe20000010803 */
[C---:B------:R-:W-:Y:S02]  /*5ca0*/  ISETP.GE.U32.AND P0, PT, R225.reuse, R4, PT ;  /* 0x00000004e100720c */ /* 0x040fe40003f06070 */
[----:B------:R-:W-:Y:S01]  /*5cb0*/  @!P3 PRMT R235, R76, 0x5410, RZ ;  /* 0x000054104cebb816 */ /* 0x000fe200000000ff */
[----:B------:R1:W-:Y:S01]  /*5cc0*/  MUFU.EX2 R217, R7 ;  /* 0x0000000700d97308 */ /* 0x0003e20000000800 */
[----:B------:R-:W-:Y:S01]  /*5cd0*/  ISETP.GE.U32.AND P5, PT, R225, R11, PT ;  /* 0x0000000be100720c */ /* 0x000fe20003fa6070 */
[----:B------:R-:W-:Y:S01]  /*5ce0*/  FFMA.FTZ R11, R60, c[0x0][0x23c], -R3 ;  /* 0x00008f003c0b7a23 */ /* 0x000fe20000010803 */
[----:B---3--:R-:W-:-:S04]  /*5cf0*/  F2FP.PACK_AB R8, R219, R218 ;  /* 0x000000dadb08723e */ /* 0x008fc800000000ff */
[C---:B------:R-:W-:Y:S01]  /*5d00*/  PRMT R231, R8.reuse, 0x7632, R231 ;  /* 0x0000763208e77816 */ /* 0x040fe200000000e7 */
[----:B------:R3:W-:Y:S01]  /*5d10*/  MUFU.EX2 R250, R11 ;  /* 0x0000000b00fa7308 */ /* 0x0007e20000000800 */
[----:B------:R-:W-:Y:S01]  /*5d20*/  PRMT R230, R8, 0x7610, R230 ;  /* 0x0000761008e67816 */ /* 0x000fe200000000e6 */
[----:B------:R-:W-:Y:S02]  /*5d30*/  IMAD.WIDE.U32 R8, R16, -0x326172a9, RZ ;  /* 0xcd9e8d5710087825 */ /* 0x000fe400078e00ff */
[----:B------:R-:W-:Y:S01]  /*5d40*/  @!P2 HADD2 R81, -R231.H0_H0, -RZ.H0_H0 ;  /* 0xa00000ffe751a230 */ /* 0x000fe20000000900 */
[----:B------:R-:W-:Y:S01]  /*5d50*/  PRMT R80, R230, 0x5410, R231 ;  /* 0x00005410e6507816 */ /* 0x000fe200000000e7 */
[----:B------:R-:W-:Y:S01]  /*5d60*/  @!P1 HADD2 R83, -R230.H0_H0, -RZ.H0_H0 ;  /* 0xa00000ffe6539230 */ /* 0x000fe20000000900 */
[----:B-1----:R-:W-:Y:S01]  /*5d70*/  FFMA.FTZ R7, R57, c[0x0][0x23c], -R3 ;  /* 0x00008f0039077a23 */ /* 0x002fe20000010803 */
[----:B------:R-:W-:Y:S02]  /*5d80*/  LOP3.LUT R4, R9, UR14, R12, 0x96, !PT ;  /* 0x0000000e09047c12 */ /* 0x000fe4000f8e960c */
[----:B------:R-:W-:Y:S01]  /*5d90*/  @!P2 PRMT R231, R81, 0x5410, RZ ;  /* 0x0000541051e7a816 */ /* 0x000fe200000000ff */
[----:B------:R5:W1:Y:S01]  /*5da0*/  MUFU.EX2 R252, R7 ;  /* 0x0000000700fc7308 */ /* 0x000a620000000800 */
[----:B------:R-:W-:Y:S01]  /*5db0*/  LOP3.LUT R10, R4, 0xff, RZ, 0xc0, !PT ;  /* 0x000000ff040a7812 */ /* 0x000fe200078ec0ff */
[----:B------:R-:W-:Y:S01]  /*5dc0*/  IMAD.MOV.U32 R81, RZ, RZ, R104 ;  /* 0x000000ffff517224 */ /* 0x000fe200078e0068 */
[----:B------:R-:W-:Y:S01]  /*5dd0*/  @!P1 PRMT R230, R83, 0x5410, RZ ;  /* 0x0000541053e69816 */ /* 0x000fe200000000ff */
[----:B----4-:R-:W-:Y:S01]  /*5de0*/  IMAD.MOV.U32 R83, RZ, RZ, R248 ;  /* 0x000000ffff537224 */ /* 0x010fe200078e00f8 */
[----:B------:R-:W-:-:S02]  /*5df0*/  ISETP.GE.U32.AND P2, PT, R225, R10, PT ;  /* 0x0000000ae100720c */ /* 0x000fc40003f46070 */
[----:B------:R-:W-:Y:S01]  /*5e00*/  LOP3.LUT R10, R14, 0xff, RZ, 0xc0, !PT ;  /* 0x000000ff0e0a7812 */ /* 0x000fe200078ec0ff */
[----:B------:R-:W-:Y:S01]  /*5e10*/  IMAD.WIDE.U32 R14, R106, -0x326172a9, RZ ;  /* 0xcd9e8d576a0e7825 */ /* 0x000fe200078e00ff */
[----:B---3--:R-:W-:Y:S02]  /*5e20*/  SHF.R.U32.HI R11, RZ, 0x18, R4 ;  /* 0x00000018ff0b7819 */ /* 0x008fe40000011604 */
[----:B------:R-:W-:Y:S01]  /*5e30*/  ISETP.GE.U32.AND P3, PT, R225, R10, PT ;  /* 0x0000000ae100720c */ /* 0x000fe20003f66070 */
[----:B------:R-:W-:Y:S01]  /*5e40*/  FFMA.FTZ R10, R61, c[0x0][0x23c], -R3 ;  /* 0x00008f003d0a7a23 */ /* 0x000fe20000010803 */
[----:B------:R-:W-:Y:S02]  /*5e50*/  LOP3.LUT R20, R25, UR17, R14, 0x96, !PT ;  /* 0x0000001119147c12 */ /* 0x000fe4000f8e960e */
[----:B-----5:R-:W-:Y:S01]  /*5e60*/  F2FP.PACK_AB R7, R248, R222 ;  /* 0x000000def807723e */ /* 0x020fe200000000ff */
[----:B------:R-:W-:Y:S02]  /*5e70*/  MUFU.EX2 R242, R10 ;  /* 0x0000000a00f27308 */ /* 0x000fe40000000800 */
[----:B------:R-:W-:Y:S01]  /*5e80*/  IMAD.WIDE.U32 R20, R20, -0x2daee0ad, RZ ;  /* 0xd2511f5314147825 */ /* 0x000fe200078e00ff */
[----:B------:R-:W-:-:S02]  /*5e90*/  PRMT R229, R7, 0x7610, R229 ;  /* 0x0000761007e57816 */ /* 0x000fc400000000e5 */
[----:B------:R-:W-:Y:S01]  /*5ea0*/  PRMT R228, R7, 0x7632, R228 ;  /* 0x0000763207e47816 */ /* 0x000fe200000000e4 */
[----:B------:R-:W-:Y:S02]  /*5eb0*/  FFMA.FTZ R7, R59, c[0x0][0x23c], -R0 ;  /* 0x00008f003b077a23 */ /* 0x000fe40000010800 */
[----:B------:R-:W-:Y:S01]  /*5ec0*/  @!P5 HADD2 R84, -R229.H0_H0, -RZ.H0_H0 ;  /* 0xa00000ffe554d230 */ /* 0x000fe20000000900 */
[----:B------:R-:W-:Y:S01]  /*5ed0*/  PRMT R77, R229, 0x5410, R228 ;  /* 0x00005410e54d7816 */ /* 0x000fe200000000e4 */
[----:B------:R1:W3:Y:S01]  /*5ee0*/  MUFU.EX2 R165, R7 ;  /* 0x0000000700a57308 */ /* 0x0002e20000000800 */
[----:B------:R-:W-:Y:S02]  /*5ef0*/  @!P0 HADD2 R82, -R228.H0_H0, -RZ.H0_H0 ;  /* 0xa00000ffe4528230 */ /* 0x000fe40000000900 */
[----:B------:R-:W-:Y:S02]  /*5f00*/  @!P5 PRMT R229, R84, 0x5410, RZ ;  /* 0x0000541054e5d816 */ /* 0x000fe400000000ff */
[----:B------:R-:W-:-:S02]  /*5f10*/  ISETP.NE.AND P5, PT, R78, RZ, PT ;  /* 0x000000ff4e00720c */ /* 0x000fc40003fa5270 */
[----:B------:R-:W-:Y:S02]  /*5f20*/  @!P0 PRMT R228, R82, 0x5410, RZ ;  /* 0x0000541052e48816 */ /* 0x000fe400000000ff */
[----:B------:R-:W-:Y:S02]  /*5f30*/  ISETP.GE.U32.AND P0, PT, R225, R11, PT ;  /* 0x0000000be100720c */ /* 0x000fe40003f06070 */
[----:B------:R-:W-:Y:S02]  /*5f40*/  FSEL R105, R138, -INF , !P5 ;  /* 0xff8000008a697808 */ /* 0x000fe40006800000 */
[----:B-1----:R-:W-:Y:S02]  /*5f50*/  F2FP.PACK_AB R7, R252, R217 ;  /* 0x000000d9fc07723e */ /* 0x002fe400000000ff */
[----:B---3--:R-:W-:Y:S02]  /*5f60*/  F2FP.PACK_AB R10, R165, R247 ;  /* 0x000000f7a50a723e */ /* 0x008fe400000000ff */
[----:B------:R-:W-:-:S02]  /*5f70*/  PRMT R227, R7, 0x7632, R227 ;  /* 0x0000763207e37816 */ /* 0x000fc400000000e3 */
[----:B------:R-:W-:Y:S02]  /*5f80*/  PRMT R226, R7, 0x7610, R226 ;  /* 0x0000761007e27816 */ /* 0x000fe400000000e2 */
[----:B------:R-:W-:Y:S01]  /*5f90*/  LOP3.LUT R7, R4, 0xffff, RZ, 0xc0, !PT ;  /* 0x0000ffff04077812 */ /* 0x000fe200078ec0ff */
[----:B------:R-:W-:Y:S01]  /*5fa0*/  @!P4 HADD2 R85, -R227.H0_H0, -RZ.H0_H0 ;  /* 0xa00000ffe355c230 */ /* 0x000fe20000000900 */
[C---:B------:R-:W-:Y:S01]  /*5fb0*/  PRMT R224, R10.reuse, 0x7610, R224 ;  /* 0x000076100ae07816 */ /* 0x040fe200000000e0 */
[----:B------:R-:W-:Y:S01]  /*5fc0*/  @!P3 HADD2 R87, -R226.H0_H0, -RZ.H0_H0 ;  /* 0xa00000ffe257b230 */ /* 0x000fe20000000900 */
[----:B------:R-:W-:Y:S02]  /*5fd0*/  SHF.R.U32.HI R7, RZ, 0x8, R7 ;  /* 0x00000008ff077819 */ /* 0x000fe40000011607 */
[----:B------:R-:W-:Y:S01]  /*5fe0*/  PRMT R223, R10, 0x7632, R223 ;  /* 0x000076320adf7816 */ /* 0x000fe200000000df */
[----:B------:R-:W-:Y:S01]  /*5ff0*/  FFMA.FTZ R10, R44, c[0x0][0x23c], -R0 ;  /* 0x00008f002c0a7a23 */ /* 0x000fe20000010800 */
[----:B------:R-:W-:Y:S01]  /*6000*/  LOP3.LUT R7, R7, 0xffff, RZ, 0xc0, !PT ;  /* 0x0000ffff07077812 */ /* 0x000fe200078ec0ff */
[----:B------:R-:W-:Y:S01]  /*6010*/  @!P2 HADD2 R86, -R224.H0_H0, -RZ.H0_H0 ;  /* 0xa00000ffe056a230 */ /* 0x000fe20000000900 */
[----:B------:R-:W-:Y:S01]  /*6020*/  PRMT R76, R226, 0x5410, R227 ;  /* 0x00005410e24c7816 */ /* 0x000fe200000000e3 */
[----:B------:R1:W-:Y:S01]  /*6030*/  MUFU.EX2 R240, R10 ;  /* 0x0000000a00f07308 */ /* 0x0003e20000000800 */
[----:B------:R-:W-:-:S02]  /*6040*/  ISETP.GE.U32.AND P1, PT, R225, R7, PT ;  /* 0x00000007e100720c */ /* 0x000fc40003f26070 */
[----:B------:R-:W-:Y:S02]  /*6050*/  LOP3.LUT R7, R8, 0xff, RZ, 0xc0, !PT ;  /* 0x000000ff08077812 */ /* 0x000fe400078ec0ff */
[----:B------:R-:W-:Y:S02]  /*6060*/  @!P4 PRMT R227, R85, 0x5410, RZ ;  /* 0x0000541055e3c816 */ /* 0x000fe400000000ff */
[----:B------:R-:W-:Y:S02]  /*6070*/  ISETP.GE.U32.AND P4, PT, R225, R7, PT ;  /* 0x00000007e100720c */ /* 0x000fe40003f86070 */
[----:B------:R-:W-:Y:S02]  /*6080*/  F2FP.PACK_AB R7, R242, R250 ;  /* 0x000000faf207723e */ /* 0x000fe400000000ff */
[----:B------:R-:W-:Y:S02]  /*6090*/  SHF.R.U32.HI R4, RZ, 0x10, R4 ;  /* 0x00000010ff047819 */ /* 0x000fe40000011604 */
[C---:B------:R-:W-:Y:S01]  /*60a0*/  PRMT R221, R7.reuse, 0x7632, R221 ;  /* 0x0000763207dd7816 */ /* 0x040fe200000000dd */
[----:B------:R-:W-:Y:S01]  /*60b0*/  @!P1 HADD2 R88, -R223.H0_H0, -RZ.H0_H0 ;  /* 0xa00000ffdf589230 */ /* 0x000fe20000000900 */
[----:B------:R-:W-:Y:S01]  /*60c0*/  PRMT R220, R7, 0x7610, R220 ;  /* 0x0000761007dc7816 */ /* 0x000fe200000000dc */
[----:B-1----:R-:W-:Y:S01]  /*60d0*/  FFMA.FTZ R10, R46, c[0x0][0x23c], -R0 ;  /* 0x00008f002e0a7a23 */ /* 0x002fe20000010800 */
[----:B------:R-:W-:Y:S01]  /*60e0*/  LOP3.LUT R7, R4, 0xff, RZ, 0xc0, !PT ;  /* 0x000000ff04077812 */ /* 0x000fe200078ec0ff */
[----:B------:R-:W-:Y:S01]  /*60f0*/  @!P0 HADD2 R89, -R221.H0_H0, -RZ.H0_H0 ;  /* 0xa00000ffdd598230 */ /* 0x000fe20000000900 */
[----:B------:R-:W-:Y:S01]  /*6100*/  @!P3 PRMT R226, R87, 0x5410, RZ ;  /* 0x0000541057e2b816 */ /* 0x000fe200000000ff */
[----:B------:R-:W1:Y:S01]  /*6110*/  MUFU.EX2 R84, R10 ;  /* 0x0000000a00547308 */ /* 0x000e620000000800 */
[----:B------:R-:W-:-:S02]  /*6120*/  LOP3.LUT R4, R8, 0xffff, RZ, 0xc0, !PT ;  /* 0x0000ffff08047812 */ /* 0x000fc400078ec0ff */
[C---:B------:R-:W-:Y:S01]  /*6130*/  ISETP.GE.U32.AND P3, PT, R225.reuse, R7, PT ;  /* 0x00000007e100720c */ /* 0x040fe20003f66070 */
[----:B------:R-:W-:Y:S01]  /*6140*/  FFMA.FTZ R7, R64, c[0x0][0x23c], -R3 ;  /* 0x00008f0040077a23 */ /* 0x000fe20000010803 */
[----:B------:R-:W-:Y:S02]  /*6150*/  SHF.R.U32.HI R4, RZ, 0x8, R4 ;  /* 0x00000008ff047819 */ /* 0x000fe40000011604 */
[----:B------:R-:W-:Y:S01]  /*6160*/  PRMT R82, R224, 0x5410, R223 ;  /* 0x00005410e0527816 */ /* 0x000fe200000000df */
[----:B------:R3:W-:Y:S01]  /*6170*/  MUFU.EX2 R210, R7 ;  /* 0x0000000700d27308 */ /* 0x0007e20000000800 */
[----:B------:R-:W-:Y:S02]  /*6180*/  LOP3.LUT R4, R4, 0xffff, RZ, 0xc0, !PT ;  /* 0x0000ffff04047812 */ /* 0x000fe400078ec0ff */
[----:B------:R-:W-:Y:S02]  /*6190*/  @!P1 PRMT R223, R88, 0x5410, RZ ;  /* 0x0000541058df9816 */ /* 0x000fe400000000ff */
[----:B------:R-:W-:-:S02]  /*61a0*/  ISETP.GE.U32.AND P1, PT, R225, R4, PT ;  /* 0x00000004e100720c */ /* 0x000fc40003f26070 */
[----:B------:R-:W-:Y:S01]  /*61b0*/  PRMT R243, R220, 0x5410, R221 ;  /* 0x00005410dcf37816 */ /* 0x000fe200000000dd */
[----:B------:R-:W-:Y:S01]  /*61c0*/  @!P3 HADD2 R92, -R220.H0_H0, -RZ.H0_H0 ;  /* 0xa00000ffdc5cb230 */ /* 0x000fe20000000900 */
[----:B-1----:R-:W-:Y:S02]  /*61d0*/  F2FP.PACK_AB R4, R84, R240 ;  /* 0x000000f05404723e */ /* 0x002fe400000000ff */
[----:B------:R-:W-:Y:S02]  /*61e0*/  @!P0 PRMT R221, R89, 0x5410, RZ ;  /* 0x0000541059dd8816 */ /* 0x000fe400000000ff */
[C---:B------:R-:W-:Y:S02]  /*61f0*/  PRMT R216, R4.reuse, 0x7610, R216 ;  /* 0x0000761004d87816 */ /* 0x040fe400000000d8 */
[----:B------:R-:W-:Y:S01]  /*6200*/  PRMT R215, R4, 0x7632, R215 ;  /* 0x0000763204d77816 */ /* 0x000fe200000000d7 */
[----:B---3--:R-:W-:Y:S01]  /*6210*/  FFMA.FTZ R7, R47, c[0x0][0x23c], -R3 ;  /* 0x00008f002f077a23 */ /* 0x008fe20000010803 */
[----:B------:R-:W-:Y:S01]  /*6220*/  SHF.R.U32.HI R4, RZ, 0x10, R8 ;  /* 0x00000010ff047819 */ /* 0x000fe20000011608 */
[----:B------:R-:W-:Y:S01]  /*6230*/  @!P4 HADD2 R90, -R216.H0_H0, -RZ.H0_H0 ;  /* 0xa00000ffd85ac230 */ /* 0x000fe20000000900 */
[C---:B------:R-:W-:Y:S01]  /*6240*/  ISETP.GE.AND P0, PT, R37.reuse, R184, PT ;  /* 0x000000b82500720c */ /* 0x040fe20003f06270 */
[----:B------:R1:W3:Y:S01]  /*6250*/  MUFU.EX2 R246, R7 ;  /* 0x0000000700f67308 */ /* 0x0002e20000000800 */
[----:B------:R-:W-:Y:S01]  /*6260*/  LOP3.LUT R4, R4, 0xff, RZ, 0xc0, !PT ;  /* 0x000000ff04047812 */ /* 0x000fe200078ec0ff */
[----:B------:R-:W-:Y:S01]  /*6270*/  @!P1 HADD2 R94, -R215.H0_H0, -RZ.H0_H0 ;  /* 0xa00000ffd75e9230 */ /* 0x000fe20000000900 */
[----:B------:R-:W-:-:S02]  /*6280*/  ISETP.LT.OR P0, PT, R37, R180, P0 ;  /* 0x000000b42500720c */ /* 0x000fc40000701670 */
[----:B------:R-:W-:Y:S02]  /*6290*/  @!P3 PRMT R220, R92, 0x5410, RZ ;  /* 0x000054105cdcb816 */ /* 0x000fe400000000ff */
[----:B------:R-:W-:Y:S02]  /*62a0*/  ISETP.GE.U32.AND P3, PT, R225, R4, PT ;  /* 0x00000004e100720c */ /* 0x000fe40003f66070 */
[----:B------:R-:W-:Y:S02]  /*62b0*/  P2R R10, PR, RZ, 0x1 ;  /* 0x00000001ff0a7803 */ /* 0x000fe40000000000 */
[----:B------:R-:W-:Y:S02]  /*62c0*/  LOP3.LUT R9, R13, UR6, R32, 0x96, !PT ;  /* 0x000000060d097c12 */ /* 0x000fe4000f8e9620 */
[----:B------:R-:W-:Y:S01]  /*62d0*/  @!P2 PRMT R224, R86, 0x5410, RZ ;  /* 0x0000541056e0a816 */ /* 0x000fe200000000ff */
[----:B------:R-:W-:Y:S01]  /*62e0*/  IMAD.MOV.U32 R86, RZ, RZ, R247 ;  /* 0x000000ffff567224 */ /* 0x000fe200078e00f7 */
[----:B------:R-:W-:Y:S01]  /*62f0*/  ISETP.GE.AND P2, PT, R37, R185, PT ;  /* 0x000000b92500720c */ /* 0x000fe20003f46270 */
[----:B------:R-:W-:Y:S01]  /*6300*/  IMAD.WIDE.U32 R12, R9, -0x2daee0ad, RZ ;  /* 0xd2511f53090c7825 */ /* 0x000fe200078e00ff */
[----:B-1----:R-:W-:-:S02]  /*6310*/  SHF.R.U32.HI R7, RZ, 0x18, R8 ;  /* 0x00000018ff077819 */ /* 0x002fc40000011608 */
[----:B---3--:R-:W-:Y:S02]  /*6320*/  F2FP.PACK_AB R4, R246, R210 ;  /* 0x000000d2f604723e */ /* 0x008fe400000000ff */
[----:B------:R-:W-:Y:S01]  /*6330*/  ISETP.GE.U32.AND P0, PT, R225, R7, PT ;  /* 0x00000007e100720c */ /* 0x000fe20003f06070 */
[----:B------:R-:W-:Y:S01]  /*6340*/  FFMA.FTZ R7, R66, c[0x0][0x23c], -R0 ;  /* 0x00008f0042077a23 */ /* 0x000fe20000010800 */
[C---:B------:R-:W-:Y:S02]  /*6350*/  PRMT R214, R4.reuse, 0x7632, R214 ;  /* 0x0000763204d67816 */ /* 0x040fe400000000d6 */
[----:B------:R-:W-:Y:S01]  /*6360*/  PRMT R213, R4, 0x7610, R213 ;  /* 0x0000761004d57816 */ /* 0x000fe200000000d5 */
[----:B------:R-:W-:Y:S01]  /*6370*/  FFMA.FTZ R4, R65, c[0x0][0x23c], -R0 ;  /* 0x00008f0041047a23 */ /* 0x000fe20000010800 */
[----:B------:R-:W-:Y:S01]  /*6380*/  MUFU.EX2 R87, R7 ;  /* 0x0000000700577308 */ /* 0x000fe20000000800 */
[----:B------:R-:W-:Y:S01]  /*6390*/  LOP3.LUT R44, R13, UR13, R22, 0x96, !PT ;  /* 0x0000000d0d2c7c12 */ /* 0x000fe2000f8e9616 */
[----:B------:R-:W-:Y:S01]  /*63a0*/  IMAD.MOV.U32 R65, RZ, RZ, R238 ;  /* 0x000000ffff417224 */ /* 0x000fe200078e00ee */
[----:B------:R-:W-:Y:S01]  /*63b0*/  @!P3 HADD2 R91, -R213.H0_H0, -RZ.H0_H0 ;  /* 0xa00000ffd55bb230 */ /* 0x000fe20000000900 */
[----:B------:R-:W-:-:S02]  /*63c0*/  PRMT R58, R213, 0x5410, R214 ;  /* 0x00005410d53a7816 */ /* 0x000fc400000000d6 */
[-C--:B------:R-:W-:Y:S01]  /*63d0*/  LOP3.LUT R9, R15, R114.reuse, RZ, 0x3c, !PT ;  /* 0x000000720f097212 */ /* 0x080fe200078e3cff */
[----:B------:R-:W-:Y:S01]  /*63e0*/  @!P0 HADD2 R93, -R214.H0_H0, -RZ.H0_H0 ;  /* 0xa00000ffd65d8230 */ /* 0x000fe20000000900 */
[----:B------:R1:W3:Y:S01]  /*63f0*/  MUFU.EX2 R85, R4 ;  /* 0x0000000400557308 */ /* 0x0002e20000000800 */
[----:B------:R-:W-:Y:S02]  /*6400*/  @!P3 PRMT R213, R91, 0x5410, RZ ;  /* 0x000054105bd5b816 */ /* 0x000fe400000000ff */
[----:B------:R-:W-:Y:S01]  /*6410*/  ISETP.NE.AND P3, PT, R10, RZ, PT ;  /* 0x000000ff0a00720c */ /* 0x000fe20003f65270 */
[----:B------:R-:W-:Y:S01]  /*6420*/  IMAD.WIDE.U32 R10, R106, -0x326172a9, RZ ;  /* 0xcd9e8d576a0a7825 */ /* 0x000fe200078e00ff */
[----:B------:R-:W-:Y:S02]  /*6430*/  @!P0 PRMT R214, R93, 0x5410, RZ ;  /* 0x000054105dd68816 */ /* 0x000fe400000000ff */
[----:B------:R-:W-:Y:S01]  /*6440*/  PRMT R249, R216, 0x5410, R215 ;  /* 0x00005410d8f97816 */ /* 0x000fe200000000d7 */
[----:B------:R-:W-:Y:S01]  /*6450*/  IMAD.WIDE.U32 R18, R9, -0x2daee0ad, RZ ;  /* 0xd2511f5309127825 */ /* 0x000fe200078e00ff */
[----:B------:R-:W-:-:S02]  /*6460*/  LOP3.LUT R8, R11, R114, RZ, 0x3c, !PT ;  /* 0x000000720b087212 */ /* 0x000fc400078e3cff */
[----:B------:R-:W-:Y:S02]  /*6470*/  ISETP.LT.OR P6, PT, R37, R181, P2 ;  /* 0x000000b52500720c */ /* 0x000fe400017c1670 */
[----:B------:R-:W-:Y:S01]  /*6480*/  @!P1 PRMT R215, R94, 0x5410, RZ ;  /* 0x000054105ed79816 */ /* 0x000fe200000000ff */
[----:B------:R-:W-:Y:S01]  /*6490*/  IMAD.WIDE.U32 R16, R8, -0x2daee0ad, RZ ;  /* 0xd2511f5308107825 */ /* 0x000fe200078e00ff */
[----:B------:R-:W-:Y:S02]  /*64a0*/  ISETP.GE.AND P2, PT, R38, R185, PT ;  /* 0x000000b92600720c */ /* 0x000fe40003f46270 */
[----:B-1----:R-:W-:Y:S01]  /*64b0*/  LOP3.LUT R4, R44, 0xff, RZ, 0xc0, !PT ;  /* 0x000000ff2c047812 */ /* 0x002fe200078ec0ff */
[----:B------:R-:W-:Y:S01]  /*64c0*/  IMAD R8, R112, 0x40, R161 ;  /* 0x0000004070087824 */ /* 0x000fe200078e02a1 */
[----:B---3--:R-:W-:Y:S02]  /*64d0*/  F2FP.PACK_AB R7, R85, R87 ;  /* 0x000000575507723e */ /* 0x008fe400000000ff */
[----:B------:R-:W-:Y:S01]  /*64e0*/  ISETP.GE.U32.AND P0, PT, R225, R4, PT ;  /* 0x00000004e100720c */ /* 0x000fe20003f06070 */
[----:B------:R-:W-:Y:S01]  /*64f0*/  IMAD.SHL.U32 R4, R124, 0x2, RZ ;  /* 0x000000027c047824 */ /* 0x000fe200078e00ff */
[----:B------:R-:W-:-:S02]  /*6500*/  PRMT R212, R7, 0x7610, R212 ;  /* 0x0000761007d47816 */ /* 0x000fc400000000d4 */
[----:B------:R-:W-:Y:S01]  /*6510*/  PRMT R211, R7, 0x7632, R211 ;  /* 0x0000763207d37816 */ /* 0x000fe200000000d3 */
[----:B------:R-:W-:Y:S01]  /*6520*/  IMAD R4, R160, c[0x0][0x228], R4 ;  /* 0x00008a00a0047a24 */ /* 0x000fe200078e0204 */
[--C-:B------:R-:W-:Y:S02]  /*6530*/  LOP3.LUT R11, R17, UR16, R62.reuse, 0x96, !PT ;  /* 0x00000010110b7c12 */ /* 0x100fe4000f8e963e */
[----:B------:R-:W-:Y:S02]  /*6540*/  LOP3.LUT R7, R63, R45, RZ, 0x3c, !PT ;  /* 0x0000002d3f077212 */ /* 0x000fe400078e3cff */
[----:B------:R-:W-:Y:S02]  /*6550*/  LOP3.LUT R17, R19, UR16, R62, 0x96, !PT ;  /* 0x0000001013117c12 */ /* 0x000fe4000f8e963e */
[----:B------:R-:W-:Y:S01]  /*6560*/  IADD3 R19, R8, -0x40, RZ ;  /* 0xffffffc008137810 */ /* 0x000fe20007ffe0ff */
[----:B------:R-:W-:Y:S01]  /*6570*/  @!P0 HADD2 R95, -R212.H0_H0, -RZ.H0_H0 ;  /* 0xa00000ffd45f8230 */ /* 0x000fe20000000900 */
[----:B------:R-:W-:Y:S01]  /*6580*/  PRMT R64, R212, 0x5410, R211 ;  /* 0x00005410d4407816 */ /* 0x000fe200000000d3 */
[----:B------:R-:W-:Y:S01]  /*6590*/  IMAD.WIDE.U32 R8, R7, -0x326172a9, RZ ;  /* 0xcd9e8d5707087825 */ /* 0x000fe200078e00ff */
[----:B------:R-:W-:-:S02]  /*65a0*/  SHF.R.S32.HI R15, RZ, 0x1f, R4 ;  /* 0x0000001fff0f7819 */ /* 0x000fc40000011404 */
[----:B------:R-:W-:Y:S01]  /*65b0*/  @!P0 PRMT R212, R95, 0x5410, RZ ;  /* 0x000054105fd48816 */ /* 0x000fe200000000ff */
[----:B------:R-:W-:Y:S01]  /*65c0*/  IMAD.MOV.U32 R95, RZ, RZ, R249 ;  /* 0x000000ffff5f7224 */ /* 0x000fe200078e00f9 */
[----:B------:R-:W-:Y:S02]  /*65d0*/  IADD3 R114, P0, R19, R4, RZ ;  /* 0x0000000413727210 */ /* 0x000fe40007f1e0ff */
[--C-:B------:R-:W-:Y:S02]  /*65e0*/  LOP3.LUT R7, R25, UR17, R10.reuse, 0x96, !PT ;  /* 0x0000001119077c12 */ /* 0x100fe4000f8e960a */
[----:B------:R-:W-:Y:S01]  /*65f0*/  LOP3.LUT R4, R29, UR17, R10, 0x96, !PT ;  /* 0x000000111d047c12 */ /* 0x000fe2000f8e960a */
[----:B------:R-:W-:Y:S01]  /*6600*/  IMAD.WIDE.U32 R10, R11, -0x326172a9, RZ ;  /* 0xcd9e8d570b0a7825 */ /* 0x000fe200078e00ff */
[----:B------:R-:W-:Y:S02]  /*6610*/  LEA.HI.X.SX32 R124, R19, R15, 0x1, P0 ;  /* 0x0000000f137c7211 */ /* 0x000fe400000f0eff */
[----:B------:R-:W-:Y:S01]  /*6620*/  LOP3.LUT R26, R9, UR17, R14, 0x96, !PT ;  /* 0x00000011091a7c12 */ /* 0x000fe2000f8e960e */
[----:B------:R-:W-:Y:S01]  /*6630*/  IMAD.WIDE.U32 R14, R17, -0x326172a9, RZ ;  /* 0xcd9e8d57110e7825 */ /* 0x000fe200078e00ff */
[----:B------:R-:W-:-:S02]  /*6640*/  ISETP.GE.AND P1, PT, R38, R184, PT ;  /* 0x000000b82600720c */ /* 0x000fc40003f26270 */
[----:B------:R-:W-:Y:S01]  /*6650*/  LOP3.LUT R27, R11, UR12, R24, 0x96, !PT ;  /* 0x0000000c0b1b7c12 */ /* 0x000fe2000f8e9618 */
[----:B------:R-:W-:Y:S01]  /*6660*/  IMAD.WIDE.U32 R22, R4, -0x2daee0ad, RZ ;  /* 0xd2511f5304167825 */ /* 0x000fe200078e00ff */
[----:B------:R-:W-:Y:S02]  /*6670*/  LOP3.LUT R19, R9, UR17, R110, 0x96, !PT ;  /* 0x0000001109137c12 */ /* 0x000fe4000f8e966e */
[----:B------:R-:W-:Y:S01]  /*6680*/  LOP3.LUT R4, R31, UR12, R8, 0x96, !PT ;  /* 0x0000000c1f047c12 */ /* 0x000fe2000f8e9608 */
[----:B------:R-:W-:Y:S01]  /*6690*/  IMAD.WIDE.U32 R24, R7, -0x2daee0ad, RZ ;  /* 0xd2511f5307187825 */ /* 0x000fe200078e00ff */
[----:B------:R-:W-:Y:S02]  /*66a0*/  @!P4 PRMT R216, R90, 0x5410, RZ ;  /* 0x000054105ad8c816 */ /* 0x000fe400000000ff */
[C---:B------:R-:W-:Y:S02]  /*66b0*/  ISETP.LT.OR P5, PT, R38.reuse, R181, P2 ;  /* 0x000000b52600720c */ /* 0x040fe400017a1670 */
[----:B------:R-:W-:Y:S01]  /*66c0*/  ISETP.LT.OR P4, PT, R38, R180, P1 ;  /* 0x000000b42600720c */ /* 0x000fe20000f81670 */
[----:B------:R-:W-:Y:S01]  /*66d0*/  IMAD.WIDE.U32 R38, R4, -0x2daee0ad, RZ ;  /* 0xd2511f5304267825 */ /* 0x000fe200078e00ff */
[----:B------:R-:W-:-:S02]  /*66e0*/  LOP3.LUT R11, R11, UR12, R28, 0x96, !PT ;  /* 0x0000000c0b0b7c12 */ /* 0x000fc4000f8e961c */
[C---:B------:R-:W-:Y:S02]  /*66f0*/  ISETP.GE.AND P2, PT, R43.reuse, R185, PT ;  /* 0x000000b92b00720c */ /* 0x040fe40003f46270 */
[----:B------:R-:W-:Y:S01]  /*6700*/  ISETP.GE.AND P1, PT, R43, R184, PT ;  /* 0x000000b82b00720c */ /* 0x000fe20003f26270 */
[----:B------:R-:W-:Y:S01]  /*6710*/  IMAD.WIDE.U32 R28, R11, -0x2daee0ad, RZ ;  /* 0xd2511f530b1c7825 */ /* 0x000fe200078e00ff */
[----:B------:R-:W-:Y:S02]  /*6720*/  LOP3.LUT R7, R15, UR12, R8, 0x96, !PT ;  /* 0x0000000c0f077c12 */ /* 0x000fe4000f8e9608 */
[--C-:B------:R-:W-:Y:S01]  /*6730*/  LOP3.LUT R25, R25, UR11, R16.reuse, 0x96, !PT ;  /* 0x0000000b19197c12 */ /* 0x100fe2000f8e9610 */
[----:B------:R-:W-:Y:S01]  /*6740*/  IMAD.WIDE.U32 R8, R19, -0x2daee0ad, RZ ;  /* 0xd2511f5313087825 */ /* 0x000fe200078e00ff */
[----:B------:R-:W-:Y:S02]  /*6750*/  LOP3.LUT R15, R23, UR11, R16, 0x96, !PT ;  /* 0x0000000b170f7c12 */ /* 0x000fe4000f8e9610 */
[----:B------:R-:W-:Y:S01]  /*6760*/  LOP3.LUT R32, R35, UR11, R244, 0x96, !PT ;  /* 0x0000000b23207c12 */ /* 0x000fe2000f8e96f4 */
[----:B------:R-:W-:Y:S01]  /*6770*/  IMAD.WIDE.U32 R16, R26, -0x2daee0ad, RZ ;  /* 0xd2511f531a107825 */ /* 0x000fe200078e00ff */
[----:B------:R-:W-:-:S02]  /*6780*/  ISETP.LT.OR P2, PT, R43, R181, P2 ;  /* 0x000000b52b00720c */ /* 0x000fc40001741670 */
[----:B------:R-:W-:Y:S01]  /*6790*/  ISETP.LT.OR P1, PT, R43, R180, P1 ;  /* 0x000000b42b00720c */ /* 0x000fe20000f21670 */
[----:B------:R-:W-:Y:S01]  /*67a0*/  IMAD.WIDE.U32 R42, R7, -0x2daee0ad, RZ ;  /* 0xd2511f53072a7825 */ /* 0x000fe200078e00ff */
[----:B------:R-:W-:Y:S02]  /*67b0*/  LOP3.LUT R31, R9, UR11, R244, 0x96, !PT ;  /* 0x0000000b091f7c12 */ /* 0x000fe4000f8e96f4 */
[----:B------:R-:W-:Y:S01]  /*67c0*/  LOP3.LUT R4, R39, UR9, R8, 0x96, !PT ;  /* 0x0000000927047c12 */ /* 0x000fe2000f8e9608 */
[----:B------:R-:W-:Y:S01]  /*67d0*/  IMAD.WIDE.U32 R8, R27, -0x2daee0ad, RZ ;  /* 0xd2511f531b087825 */ /* 0x000fe200078e00ff */
[--C-:B------:R-:W-:Y:S02]  /*67e0*/  LOP3.LUT R21, R21, UR11, R18.reuse, 0x96, !PT ;  /* 0x0000000b15157c12 */ /* 0x100fe4000f8e9612 */
[----:B------:R-:W-:Y:S01]  /*67f0*/  LOP3.LUT R11, R17, UR11, R18, 0x96, !PT ;  /* 0x0000000b110b7c12 */ /* 0x000fe2000f8e9612 */
[----:B------:R-:W-:Y:S01]  /*6800*/  IMAD.WIDE.U32 R18, R32, -0x326172a9, RZ ;  /* 0xcd9e8d5720127825 */ /* 0x000fe200078e00ff */
[----:B------:R-:W-:-:S02]  /*6810*/  LOP3.LUT R29, R29, UR9, R22, 0x96, !PT ;  /* 0x000000091d1d7c12 */ /* 0x000fc4000f8e9616 */
[----:B------:R-:W-:Y:S01]  /*6820*/  LOP3.LUT R33, R43, UR9, R16, 0x96, !PT ;  /* 0x000000092b217c12 */ /* 0x000fe2000f8e9610 */
[----:B------:R-:W-:Y:S01]  /*6830*/  IMAD.WIDE.U32 R26, R25, -0x326172a9, RZ ;  /* 0xcd9e8d57191a7825 */ /* 0x000fe200078e00ff */
[C---:B------:R-:W-:Y:S02]  /*6840*/  LOP3.LUT R24, R9.reuse, UR9, R24, 0x96, !PT ;  /* 0x0000000909187c12 */ /* 0x040fe4000f8e9618 */
[----:B------:R-:W-:Y:S01]  /*6850*/  LOP3.LUT R39, R9, UR9, R20, 0x96, !PT ;  /* 0x0000000909277c12 */ /* 0x000fe2000f8e9614 */
[----:B------:R-:W-:Y:S01]  /*6860*/  IMAD.WIDE.U32 R22, R15, -0x326172a9, RZ ;  /* 0xcd9e8d570f167825 */ /* 0x000fe200078e00ff */
[----:B------:R-:W-:Y:S02]  /*6870*/  LOP3.LUT R7, R19, UR10, R30, 0x96, !PT ;  /* 0x0000000a13077c12 */ /* 0x000fe4000f8e961e */
[--C-:B------:R-:W-:Y:S01]  /*6880*/  LOP3.LUT R9, R27, UR10, R10.reuse, 0x96, !PT ;  /* 0x0000000a1b097c12 */ /* 0x100fe2000f8e960a */
[----:B------:R-:W-:Y:S01]  /*6890*/  IMAD.WIDE.U32 R34, R34, -0x326172a9, RZ ;  /* 0xcd9e8d5722227825 */ /* 0x000fe200078e00ff */
[----:B------:R-:W-:-:S02]  /*68a0*/  LOP3.LUT R15, R23, UR10, R10, 0x96, !PT ;  /* 0x0000000a170f7c12 */ /* 0x000fc4000f8e960a */
[----:B------:R-:W-:Y:S01]  /*68b0*/  FSEL R94, R137, -INF , !P6 ;  /* 0xff800000895e7808 */ /* 0x000fe20007000000 */
[----:B------:R-:W-:Y:S01]  /*68c0*/  IMAD.WIDE.U32 R16, R31, -0x326172a9, RZ ;  /* 0xcd9e8d571f107825 */ /* 0x000fe200078e00ff */
[----:B------:R-:W-:Y:S02]  /*68d0*/  LOP3.LUT R32, R35, UR8, R18, 0x96, !PT ;  /* 0x0000000823207c12 */ /* 0x000fe4000f8e9612 */
[----:B------:R-:W-:Y:S01]  /*68e0*/  FSEL R67, R156, -INF , !P5 ;  /* 0xff8000009c437808 */ /* 0x000fe20006800000 */
[----:B------:R-:W-:Y:S01]  /*68f0*/  IMAD.WIDE.U32 R36, R4, -0x326172a9, RZ ;  /* 0xcd9e8d5704247825 */ /* 0x000fe200078e00ff */
[----:B------:R-:W-:Y:S02]  /*6900*/  LOP3.LUT R43, R17, UR10, R30, 0x96, !PT ;  /* 0x0000000a112b7c12 */ /* 0x000fe4000f8e961e */
[----:B------:R-:W-:Y:S01]  /*6910*/  FSEL R66, R157, -INF , !P2 ;  /* 0xff8000009d427808 */ /* 0x000fe20005000000 */
[----:B------:R-:W-:Y:S01]  /*6920*/  IMAD.WIDE.U32 R20, R21, -0x326172a9, RZ ;  /* 0xcd9e8d5715147825 */ /* 0x000fe200078e00ff */
[----:B------:R-:W-:-:S02]  /*6930*/  LOP3.LUT R35, R37, UR8, R16, 0x96, !PT ;  /* 0x0000000825237c12 */ /* 0x000fc4000f8e9610 */
        /* <DEDUP_REMOVED lines=35> */
[----:B------:R-:W-:-:S04]  /*6b70*/  IMAD.WIDE.U32 R8, R27, -0x326172a9, RZ ;  /* 0xcd9e8d571b087825 */ /* 0x000fc800078e00ff */
[----:B------:R-:W-:Y:S01]  /*6b80*/  IMAD.WIDE.U32 R24, R7, -0x2daee0ad, RZ ;  /* 0xd2511f5307187825 */ /* 0x000fe200078e00ff */
[----:B------:R-:W-:Y:S02]  /*6b90*/  LOP3.LUT R7, R11, UR6, R34, 0x96, !PT ;  /* 0x000000060b077c12 */ /* 0x000fe4000f8e9622 */
[----:B------:R-:W-:Y:S01]  /*6ba0*/  LOP3.LUT R17, R9, UR14, R10, 0x96, !PT ;  /* 0x0000000e09117c12 */ /* 0x000fe2000f8e960a */
[----:B------:R-:W-:Y:S01]  /*6bb0*/  IMAD.WIDE.U32 R14, R15, -0x326172a9, RZ ;  /* 0xcd9e8d570f0e7825 */ /* 0x000fe200078e00ff */
[----:B------:R-:W-:Y:S02]  /*6bc0*/  LOP3.LUT R21, R25, UR5, R26, 0x96, !PT ;  /* 0x0000000519157c12 */ /* 0x000fe4000f8e961a */
[C---:B------:R-:W-:Y:S01]  /*6bd0*/  LOP3.LUT R25, R8.reuse, 0xff, RZ, 0xc0, !PT ;  /* 0x000000ff08197812 */ /* 0x040fe200078ec0ff */
[----:B------:R-:W-:Y:S01]  /*6be0*/  IMAD.WIDE.U32 R10, R23, -0x326172a9, RZ ;  /* 0xcd9e8d57170a7825 */ /* 0x000fe200078e00ff */
[----:B------:R-:W-:Y:S02]  /*6bf0*/  LOP3.LUT R23, R8, 0xffff, RZ, 0xc0, !PT ;  /* 0x0000ffff08177812 */ /* 0x000fe400078ec0ff */
[--C-:B------:R-:W-:Y:S01]  /*6c00*/  SHF.R.U32.HI R27, RZ, 0x10, R8.reuse ;  /* 0x00000010ff1b7819 */ /* 0x100fe20000011608 */
[----:B------:R-:W-:Y:S01]  /*6c10*/  IMAD.WIDE.U32 R18, R19, -0x326172a9, RZ ;  /* 0xcd9e8d5713127825 */ /* 0x000fe200078e00ff */
[----:B------:R-:W-:-:S02]  /*6c20*/  SHF.R.U32.HI R26, RZ, 0x18, R8 ;  /* 0x00000018ff1a7819 */ /* 0x000fc40000011608 */
[----:B------:R-:W-:Y:S01]  /*6c30*/  LOP3.LUT R31, R11, UR14, R14, 0x96, !PT ;  /* 0x0000000e0b1f7c12 */ /* 0x000fe2000f8e960e */
[----:B------:R-:W-:Y:S01]  /*6c40*/  IMAD.WIDE.U32 R8, R4, -0x326172a9, RZ ;  /* 0xcd9e8d5704087825 */ /* 0x000fe200078e00ff */
[C---:B------:R-:W-:Y:S02]  /*6c50*/  LOP3.LUT R74, R10.reuse, 0xffff, RZ, 0xc0, !PT ;  /* 0x0000ffff0a4a7812 */ /* 0x040fe400078ec0ff */
[----:B------:R-:W-:Y:S01]  /*6c60*/  LOP3.LUT R89, R10, 0xff, RZ, 0xc0, !PT ;  /* 0x000000ff0a597812 */ /* 0x000fe200078ec0ff */
[----:B------:R-:W-:Y:S01]  /*6c70*/  IMAD.WIDE.U32 R50, R37, -0x2daee0ad, RZ ;  /* 0xd2511f5325327825 */ /* 0x000fe200078e00ff */
[--C-:B------:R-:W-:Y:S02]  /*6c80*/  SHF.R.U32.HI R79, RZ, 0x10, R10.reuse ;  /* 0x00000010ff4f7819 */ /* 0x100fe4000001160a */
[----:B------:R-:W-:Y:S01]  /*6c90*/  SHF.R.U32.HI R88, RZ, 0x18, R10 ;  /* 0x00000018ff587819 */ /* 0x000fe2000001160a */
[----:B------:R-:W-:Y:S01]  /*6ca0*/  IMAD.WIDE.U32 R10, R33, -0x2daee0ad, RZ ;  /* 0xd2511f53210a7825 */ /* 0x000fe200078e00ff */
[----:B------:R-:W-:-:S02]  /*6cb0*/  LOP3.LUT R22, R19, UR6, R22, 0x96, !PT ;  /* 0x0000000613167c12 */ /* 0x000fc4000f8e9616 */
[----:B------:R-:W-:Y:S02]  /*6cc0*/  LOP3.LUT R14, R9, UR14, R20, 0x96, !PT ;  /* 0x0000000e090e7c12 */ /* 0x000fe4000f8e9614 */
[C---:B------:R-:W-:Y:S02]  /*6cd0*/  LOP3.LUT R20, R8.reuse, 0xff, RZ, 0xc0, !PT ;  /* 0x000000ff08147812 */ /* 0x040fe400078ec0ff */
[----:B------:R-:W-:Y:S02]  /*6ce0*/  LOP3.LUT R49, R8, 0xffff, RZ, 0xc0, !PT ;  /* 0x0000ffff08317812 */ /* 0x000fe400078ec0ff */
[--C-:B------:R-:W-:Y:S02]  /*6cf0*/  SHF.R.U32.HI R48, RZ, 0x10, R8.reuse ;  /* 0x00000010ff307819 */ /* 0x100fe40000011608 */
[----:B------:R-:W-:Y:S01]  /*6d00*/  SHF.R.U32.HI R19, RZ, 0x18, R8 ;  /* 0x00000018ff137819 */ /* 0x000fe20000011608 */
[----:B------:R-:W-:Y:S01]  /*6d10*/  IMAD.WIDE.U32 R8, R29, -0x326172a9, RZ ;  /* 0xcd9e8d571d087825 */ /* 0x000fe200078e00ff */
[----:B------:R-:W-:-:S02]  /*6d20*/  LOP3.LUT R28, R11, UR13, R28, 0x96, !PT ;  /* 0x0000000d0b1c7c12 */ /* 0x000fc4000f8e961c */
[C---:B------:R-:W-:Y:S02]  /*6d30*/  LOP3.LUT R78, R10.reuse, 0xff, RZ, 0xc0, !PT ;  /* 0x000000ff0a4e7812 */ /* 0x040fe400078ec0ff */
[----:B------:R-:W-:Y:S02]  /*6d40*/  LOP3.LUT R73, R10, 0xffff, RZ, 0xc0, !PT ;  /* 0x0000ffff0a497812 */ /* 0x000fe400078ec0ff */
[--C-:B------:R-:W-:Y:S02]  /*6d50*/  SHF.R.U32.HI R90, RZ, 0x10, R10.reuse ;  /* 0x00000010ff5a7819 */ /* 0x100fe4000001160a */
[----:B------:R-:W-:Y:S01]  /*6d60*/  SHF.R.U32.HI R72, RZ, 0x18, R10 ;  /* 0x00000018ff487819 */ /* 0x000fe2000001160a */
[----:B------:R-:W-:Y:S01]  /*6d70*/  IMAD.WIDE.U32 R10, R7, -0x2daee0ad, RZ ;  /* 0xd2511f53070a7825 */ /* 0x000fe200078e00ff */
[----:B------:R-:W-:Y:S02]  /*6d80*/  LOP3.LUT R29, R9, UR14, R16, 0x96, !PT ;  /* 0x0000000e091d7c12 */ /* 0x000fe4000f8e9610 */
[----:B------:R-:W-:-:S02]  /*6d90*/  LOP3.LUT R61, R8, 0xff, RZ, 0xc0, !PT ;  /* 0x000000ff083d7812 */ /* 0x000fc400078ec0ff */
[----:B------:R-:W-:Y:S02]  /*6da0*/  LOP3.LUT R112, R8, 0xffff, RZ, 0xc0, !PT ;  /* 0x0000ffff08707812 */ /* 0x000fe400078ec0ff */
[--C-:B------:R-:W-:Y:S02]  /*6db0*/  SHF.R.U32.HI R111, RZ, 0x10, R8.reuse ;  /* 0x00000010ff6f7819 */ /* 0x100fe40000011608 */
[----:B------:R-:W-:Y:S01]  /*6dc0*/  SHF.R.U32.HI R60, RZ, 0x18, R8 ;  /* 0x00000018ff3c7819 */ /* 0x000fe20000011608 */
[----:B------:R-:W-:Y:S01]  /*6dd0*/  IMAD.WIDE.U32 R8, R21, -0x326172a9, RZ ;  /* 0xcd9e8d5715087825 */ /* 0x000fe200078e00ff */
[----:B------:R-:W-:Y:S02]  /*6de0*/  LOP3.LUT R92, R15, UR6, R36, 0x96, !PT ;  /* 0x000000060f5c7c12 */ /* 0x000fe4000f8e9624 */
[----:B------:R-:W-:Y:S02]  /*6df0*/  LOP3.LUT R15, R11, UR13, R32, 0x96, !PT ;  /* 0x0000000d0b0f7c12 */ /* 0x000fe4000f8e9620 */
[----:B------:R-:W-:-:S02]  /*6e00*/  LOP3.LUT R35, R10, 0xffff, RZ, 0xc0, !PT ;  /* 0x0000ffff0a237812 */ /* 0x000fc400078ec0ff */
[----:B------:R-:W-:Y:S02]  /*6e10*/  LOP3.LUT R47, R10, 0xff, RZ, 0xc0, !PT ;  /* 0x000000ff0a2f7812 */ /* 0x000fe400078ec0ff */
[--C-:B------:R-:W-:Y:S02]  /*6e20*/  SHF.R.U32.HI R41, RZ, 0x10, R10.reuse ;  /* 0x00000010ff297819 */ /* 0x100fe4000001160a */
[----:B------:R-:W-:Y:S01]  /*6e30*/  SHF.R.U32.HI R46, RZ, 0x18, R10 ;  /* 0x00000018ff2e7819 */ /* 0x000fe2000001160a */
[----:B------:R-:W-:Y:S01]  /*6e40*/  IMAD.WIDE.U32 R10, R45, -0x2daee0ad, RZ ;  /* 0xd2511f532d0a7825 */ /* 0x000fe200078e00ff */
[----:B------:R-:W-:Y:S02]  /*6e50*/  LOP3.LUT R18, R9, UR14, R18, 0x96, !PT ;  /* 0x0000000e09127c12 */ /* 0x000fe4000f8e9612 */
[C---:B------:R-:W-:Y:S02]  /*6e60*/  LOP3.LUT R21, R8.reuse, 0xffff, RZ, 0xc0, !PT ;  /* 0x0000ffff08157812 */ /* 0x040fe400078ec0ff */
[----:B------:R-:W-:-:S02]  /*6e70*/  LOP3.LUT R38, R8, 0xff, RZ, 0xc0, !PT ;  /* 0x000000ff08267812 */ /* 0x000fc400078ec0ff */
[--C-:B------:R-:W-:Y:S02]  /*6e80*/  SHF.R.U32.HI R39, RZ, 0x10, R8.reuse ;  /* 0x00000010ff277819 */ /* 0x100fe40000011608 */
[----:B------:R-:W-:Y:S01]  /*6e90*/  SHF.R.U32.HI R43, RZ, 0x18, R8 ;  /* 0x00000018ff2b7819 */ /* 0x000fe20000011608 */
[----:B------:R-:W-:Y:S01]  /*6ea0*/  IMAD.WIDE.U32 R8, R22, -0x2daee0ad, RZ ;  /* 0xd2511f5316087825 */ /* 0x000fe200078e00ff */
[----:B------:R-:W-:Y:S02]  /*6eb0*/  LOP3.LUT R4, R51, UR5, R10, 0x96, !PT ;  /* 0x0000000533047c12 */ /* 0x000fe4000f8e960a */
[----:B------:R-:W-:Y:S02]  /*6ec0*/  LOP3.LUT R7, R11, UR7, R42, 0x96, !PT ;  /* 0x000000070b077c12 */ /* 0x000fe4000f8e962a */
[----:B------:R-:W-:Y:S02]  /*6ed0*/  LOP3.LUT R16, R9, UR13, R24, 0x96, !PT ;  /* 0x0000000d09107c12 */ /* 0x000fe4000f8e9618 */
[C---:B------:R-:W-:Y:S01]  /*6ee0*/  LOP3.LUT R24, R8.reuse, 0xffff, RZ, 0xc0, !PT ;  /* 0x0000ffff08187812 */ /* 0x040fe200078ec0ff */
[----:B------:R-:W-:Y:S01]  /*6ef0*/  IMAD.WIDE.U32 R10, R7, -0x326172a9, RZ ;  /* 0xcd9e8d57070a7825 */ /* 0x000fe200078e00ff */
[----:B------:R-:W-:-:S02]  /*6f00*/  LOP3.LUT R34, R8, 0xff, RZ, 0xc0, !PT ;  /* 0x000000ff08227812 */ /* 0x000fc400078ec0ff */
[--C-:B------:R-:W-:Y:S02]  /*6f10*/  SHF.R.U32.HI R32, RZ, 0x10, R8.reuse ;  /* 0x00000010ff207819 */ /* 0x100fe40000011608 */
[----:B------:R-:W-:Y:S01]  /*6f20*/  SHF.R.U32.HI R33, RZ, 0x18, R8 ;  /* 0x00000018ff217819 */ /* 0x000fe20000011608 */
[----:B------:R-:W-:Y:S01]  /*6f30*/  IMAD.WIDE.U32 R8, R4, -0x326172a9, RZ ;  /* 0xcd9e8d5704087825 */ /* 0x000fe200078e00ff */
[----:B------:R-:W-:Y:S02]  /*6f40*/  FMNMX.FTZ R4, R120, R121, !PT ;  /* 0x0000007978047209 */ /* 0x000fe40007810000 */
[----:B------:R-:W-:Y:S02]  /*6f50*/  LOP3.LUT R53, R11, UR6, R40, 0x96, !PT ;  /* 0x000000060b357c12 */ /* 0x000fe4000f8e9628 */
[----:B------:R-:W-:Y:S02]  /*6f60*/  FMNMX.FTZ R4, R116, R4, !PT ;  /* 0x0000000474047209 */ /* 0x000fe40007810000 */
[----:B------:R-:W-:-:S02]  /*6f70*/  LOP3.LUT R93, R8, 0xffff, RZ, 0xc0, !PT ;  /* 0x0000ffff085d7812 */ /* 0x000fc400078ec0ff */
[----:B------:R-:W-:Y:S02]  /*6f80*/  FMNMX.FTZ R7, R117, R4, !PT ;  /* 0x0000000475077209 */ /* 0x000fe40007810000 */
[----:B------:R-:W-:Y:S02]  /*6f90*/  SHF.R.U32.HI R4, RZ, 0x8, R23 ;  /* 0x00000008ff047819 */ /* 0x000fe40000011617 */
[----:B------:R-:W-:Y:S02]  /*6fa0*/  FMNMX.FTZ R7, R118, R7, !PT ;  /* 0x0000000776077209 */ /* 0x000fe40007810000 */
[----:B------:R-:W-:Y:S02]  /*6fb0*/  PRMT R42, R25, 0x5410, R4 ;  /* 0x00005410192a7816 */ /* 0x000fe40000000004 */
[----:B------:R-:W-:Y:S02]  /*6fc0*/  FMNMX.FTZ R7, R125, R7, !PT ;  /* 0x000000077d077209 */ /* 0x000fe40007810000 */
[----:B------:R-:W-:-:S02]  /*6fd0*/  LOP3.LUT R4, R27, 0xff, RZ, 0xc0, !PT ;  /* 0x000000ff1b047812 */ /* 0x000fc400078ec0ff */
[----:B------:R-:W-:Y:S02]  /*6fe0*/  FMNMX.FTZ R7, R115, R7, !PT ;  /* 0x0000000773077209 */ /* 0x000fe40007810000 */
[----:B------:R-:W-:Y:S02]  /*6ff0*/  PRMT R40, R4, 0x5410, R26 ;  /* 0x0000541004287816 */ /* 0x000fe4000000001a */
        /* <DEDUP_REMOVED lines=10> */
[----:B------:R-:W-:Y:S02]  /*70a0*/  LOP3.LUT R110, R8, 0xff, RZ, 0xc0, !PT ;  /* 0x000000ff086e7812 */ /* 0x000fe400078ec0ff */
[--C-:B------:R-:W-:Y:S02]  /*70b0*/  SHF.R.U32.HI R104, RZ, 0x10, R8.reuse ;  /* 0x00000010ff687819 */ /* 0x100fe40000011608 */
[----:B--2---:R-:W-:Y:S02]  /*70c0*/  SHF.R.U32.HI R106, RZ, 0x18, R8 ;  /* 0x00000018ff6a7819 */ /* 0x004fe40000011608 */
[----:B------:R-:W-:Y:S02]  /*70d0*/  FMNMX.FTZ R4, R126, R4, !PT ;  /* 0x000000047e047209 */ /* 0x000fe40007810000 */
[----:B------:R-:W-:Y:S02]  /*70e0*/  FMNMX.FTZ R8, R107, R7, !PT ;  /* 0x000000076b087209 */ /* 0x000fe40007810000 */
[----:B------:R-:W-:-:S02]  /*70f0*/  FMNMX.FTZ R7, R129, R4, !PT ;  /* 0x0000000481077209 */ /* 0x000fc40007810000 */
[----:B------:R-:W-:Y:S02]  /*7100*/  FMNMX.FTZ R8, R94, R8, !PT ;  /* 0x000000085e087209 */ /* 0x000fe40007810000 */
[----:B------:R-:W-:Y:S02]  /*7110*/  LOP3.LUT R4, R44, 0xffff, RZ, 0xc0, !PT ;  /* 0x0000ffff2c047812 */ /* 0x000fe400078ec0ff */
[----:B------:R-:W-:Y:S02]  /*7120*/  FMNMX.FTZ R71, R67, R8, !PT ;  /* 0x0000000843477209 */ /* 0x000fe40007810000 */
[----:B------:R-:W-:Y:S02]  /*7130*/  SHF.R.U32.HI R4, RZ, 0x8, R4 ;  /* 0x00000008ff047819 */ /* 0x000fe40000011604 */
[----:B------:R-:W-:Y:S02]  /*7140*/  FMNMX.FTZ R7, R146, R7, !PT ;  /* 0x0000000792077209 */ /* 0x000fe40007810000 */
[----:B------:R-:W-:-:S02]  /*7150*/  LOP3.LUT R4, R4, 0xffff, RZ, 0xc0, !PT ;  /* 0x0000ffff04047812 */ /* 0x000fc400078ec0ff */
[----:B------:R-:W-:Y:S02]  /*7160*/  FMNMX.FTZ R71, R66, R71, !PT ;  /* 0x0000004742477209 */ /* 0x000fe40007810000 */
[----:B------:R-:W-:Y:S02]  /*7170*/  FMNMX.FTZ R7, R143, R7, !PT ;  /* 0x000000078f077209 */ /* 0x000fe40007810000 */
[----:B------:R-:W-:Y:S01]  /*7180*/  ISETP.GE.U32.AND P0, PT, R225, R4, PT ;  /* 0x00000004e100720c */ /* 0x000fe20003f06070 */
[----:B------:R-:W1:Y:S01]  /*7190*/  SHFL.BFLY PT, R8, R71, 0x2, 0x1f ;  /* 0x0c401f0047087f89 */ /* 0x000e6200000e0000 */
[----:B------:R-:W-:Y:S01]  /*71a0*/  FMNMX.FTZ R4, R167, R7, !PT ;  /* 0x00000007a7047209 */ /* 0x000fe20007810000 */
[----:B------:R-:W-:Y:S01]  /*71b0*/  FFMA.FTZ R7, R98, c[0x0][0x23c], -R3 ;  /* 0x00008f0062077a23 */ /* 0x000fe20000010803 */
[----:B------:R-:W-:Y:S01]  /*71c0*/  FSEL R51, R139, -INF , !P3 ;  /* 0xff8000008b337808 */ /* 0x000fe20005800000 */
[----:B------:R-:W-:Y:S01]  /*71d0*/  IMAD.MOV.U32 R98, RZ, RZ, R81 ;  /* 0x000000ffff627224 */ /* 0x000fe200078e0051 */
[----:B------:R-:W-:Y:S01]  /*71e0*/  FMNMX.FTZ R4, R166, R4, !PT ;  /* 0x00000004a6047209 */ /* 0x000fe20007810000 */
[----:B------:R-:W-:Y:S01]  /*71f0*/  IMAD.MOV.U32 R81, RZ, RZ, R70 ;  /* 0x000000ffff517224 */ /* 0x000fe200078e0046 */
[----:B------:R2:W-:Y:S01]  /*7200*/  MUFU.EX2 R249, R7 ;  /* 0x0000000700f97308 */ /* 0x0005e20000000800 */
[----:B------:R-:W-:-:S02]  /*7210*/  LOP3.LUT R30, R9, UR14, R10, 0x96, !PT ;  /* 0x0000000e091e7c12 */ /* 0x000fc4000f8e960a */
[----:B------:R-:W-:Y:S02]  /*7220*/  FMNMX.FTZ R4, R105, R4, !PT ;  /* 0x0000000469047209 */ /* 0x000fe40007810000 */
[----:B------:R-:W-:Y:S01]  /*7230*/  @!P0 HADD2 R113, -R211.H0_H0, -RZ.H0_H0 ;  /* 0xa00000ffd3718230 */ /* 0x000fe20000000900 */
[----:B------:R-:W-:Y:S02]  /*7240*/  LOP3.LUT R10, R12, 0xffff, RZ, 0xc0, !PT ;  /* 0x0000ffff0c0a7812 */ /* 0x000fe400078ec0ff */
[----:B------:R-:W-:Y:S02]  /*7250*/  FMNMX.FTZ R70, R51, R4, !PT ;  /* 0x0000000433467209 */ /* 0x000fe40007810000 */
[----:B------:R-:W-:Y:S02]  /*7260*/  SHF.R.U32.HI R4, RZ, 0x18, R44 ;  /* 0x00000018ff047819 */ /* 0x000fe4000001162c */
[----:B------:R-:W-:Y:S02]  /*7270*/  FMNMX.FTZ R70, R59, R70, !PT ;  /* 0x000000463b467209 */ /* 0x000fe40007810000 */
[----:B------:R-:W-:Y:S01]  /*7280*/  ISETP.GE.U32.AND P2, PT, R225, R4, PT ;  /* 0x00000004e100720c */ /* 0x000fe20003f46070 */
[----:B--2---:R-:W-:Y:S01]  /*7290*/  FFMA.FTZ R7, R97, c[0x0][0x23c], -R3 ;  /* 0x00008f0061077a23 */ /* 0x004fe20000010803 */
[----:B-1----:R-:W-:Y:S01]  /*72a0*/  FMNMX.FTZ R71, R71, R8, !PT ;  /* 0x0000000847477209 */ /* 0x002fe20007810000 */
[----:B------:R-:W-:Y:S01]  /*72b0*/  IMAD.MOV.U32 R97, RZ, RZ, R58 ;  /* 0x000000ffff617224 */ /* 0x000fe200078e003a */
[----:B------:R-:W-:Y:S01]  /*72c0*/  FSEL R58, R159, -INF , !P1 ;  /* 0xff8000009f3a7808 */ /* 0x000fe20004800000 */
[----:B------:R1:W2:Y:S01]  /*72d0*/  MUFU.EX2 R248, R7 ;  /* 0x0000000700f87308 */ /* 0x0002a20000000800 */
[----:B------:R-:W-:Y:S01]  /*72e0*/  SHF.R.U32.HI R4, RZ, 0x10, R44 ;  /* 0x00000010ff047819 */ /* 0x000fe2000001162c */
[----:B------:R-:W3:Y:S01]  /*72f0*/  SHFL.BFLY PT, R8, R71, 0x1, 0x1f ;  /* 0x0c201f0047087f89 */ /* 0x000ee200000e0000 */
[----:B------:R-:W-:-:S02]  /*7300*/  FMNMX.FTZ R70, R58, R70, !PT ;  /* 0x000000463a467209 */ /* 0x000fc40007810000 */
[----:B------:R-:W-:Y:S02]  /*7310*/  LOP3.LUT R4, R4, 0xff, RZ, 0xc0, !PT ;  /* 0x000000ff04047812 */ /* 0x000fe400078ec0ff */
[----:B------:R-:W-:Y:S01]  /*7320*/  @!P0 PRMT R211, R113, 0x5410, RZ ;  /* 0x0000541071d38816 */ /* 0x000fe200000000ff */
[C---:B------:R-:W-:Y:S01]  /*7330*/  IMAD R113, R225.reuse, 0x10000, R225 ;  /* 0x00010000e1717824 */ /* 0x040fe200078e02e1 */
[C---:B------:R-:W-:Y:S02]  /*7340*/  ISETP.GE.U32.AND P0, PT, R225.reuse, R4, PT ;  /* 0x00000004e100720c */ /* 0x040fe40003f06070 */
[----:B------:R-:W-:Y:S02]  /*7350*/  LOP3.LUT R9, R12, 0xff, RZ, 0xc0, !PT ;  /* 0x000000ff0c097812 */ /* 0x000fe400078ec0ff */
[----:B------:R-:W-:Y:S02]  /*7360*/  SHF.R.U32.HI R11, RZ, 0x10, R12 ;  /* 0x00000010ff0b7819 */ /* 0x000fe4000001160c */
[----:B------:R-:W-:Y:S01]  /*7370*/  ISETP.GE.U32.AND P1, PT, R225, R9, PT ;  /* 0x00000009e100720c */ /* 0x000fe20003f26070 */
[----:B-1----:R-:W1:Y:S01]  /*7380*/  SHFL.BFLY PT, R7, R70, 0x2, 0x1f ;  /* 0x0c401f0046077f89 */ /* 0x002e6200000e0000 */
[----:B--2---:R-:W-:-:S02]  /*7390*/  F2FP.PACK_AB R4, R248, R249 ;  /* 0x000000f9f804723e */ /* 0x004fc400000000ff */
[----:B------:R-:W-:Y:S02]  /*73a0*/  SHF.R.U32.HI R12, RZ, 0x18, R12 ;  /* 0x00000018ff0c7819 */ /* 0x000fe4000001160c */
[C---:B------:R-:W-:Y:S02]  /*73b0*/  PRMT R197, R4.reuse, 0x7610, R197 ;  /* 0x0000761004c57816 */ /* 0x040fe400000000c5 */
[----:B------:R-:W-:Y:S01]  /*73c0*/  PRMT R196, R4, 0x7632, R196 ;  /* 0x0000763204c47816 */ /* 0x000fe200000000c4 */
[--C-:B------:R-:W-:Y:S01]  /*73d0*/  FFMA.FTZ R4, R108, c[0x0][0x23c], -R0.reuse ;  /* 0x00008f006c047a23 */ /* 0x100fe20000010800 */
[----:B------:R-:W-:Y:S01]  /*73e0*/  ISETP.GE.U32.AND P5, PT, R225, R19, PT ;  /* 0x00000013e100720c */ /* 0x000fe20003fa6070 */
[----:B------:R-:W-:Y:S01]  /*73f0*/  FFMA.FTZ R0, R96, c[0x0][0x23c], -R0 ;  /* 0x00008f0060007a23 */ /* 0x000fe20000010800 */
[----:B---3--:R-:W-:Y:S01]  /*7400*/  FMNMX.FTZ R71, R71, R8, !PT ;  /* 0x0000000847477209 */ /* 0x008fe20007810000 */
[----:B------:R-:W-:Y:S01]  /*7410*/  IMAD.MOV.U32 R96, RZ, RZ, R246 ;  /* 0x000000ffff607224 */ /* 0x000fe200078e00f6 */
[----:B------:R2:W-:Y:S01]  /*7420*/  MUFU.EX2 R247, R4 ;  /* 0x0000000400f77308 */ /* 0x0005e20000000800 */
[----:B------:R-:W-:Y:S01]  /*7430*/  @!P0 HADD2 R130, -R197.H0_H0, -RZ.H0_H0 ;  /* 0xa00000ffc5828230 */ /* 0x000fe20000000900 */
[----:B------:R-:W-:Y:S01]  /*7440*/  PRMT R13, R197, 0x5410, R196 ;  /* 0x00005410c50d7816 */ /* 0x000fe200000000c4 */
[----:B------:R-:W-:Y:S01]  /*7450*/  @!P2 HADD2 R131, -R196.H0_H0, -RZ.H0_H0 ;  /* 0xa00000ffc483a230 */ /* 0x000fe20000000900 */
[----:B------:R-:W-:-:S02]  /*7460*/  ISETP.GE.U32.AND P3, PT, R225, R20, PT ;  /* 0x00000014e100720c */ /* 0x000fc40003f66070 */
[----:B------:R-:W-:Y:S01]  /*7470*/  @!P0 PRMT R197, R130, 0x5410, RZ ;  /* 0x0000541082c58816 */ /* 0x000fe200000000ff */
[----:B------:R-:W-:Y:S01]  /*7480*/  IMAD.MOV.U32 R130, RZ, RZ, R85 ;  /* 0x000000ffff827224 */ /* 0x000fe200078e0055 */
[----:B------:R3:W4:Y:S01]  /*7490*/  MUFU.EX2 R246, R0 ;  /* 0x0000000000f67308 */ /* 0x0007220000000800 */
[----:B------:R-:W-:Y:S02]  /*74a0*/  FSETP.NEU.FTZ.AND P0, PT, R71, -INF , PT ;  /* 0xff8000004700780b */ /* 0x000fe40003f1d000 */
[----:B-1----:R-:W-:Y:S01]  /*74b0*/  FMNMX.FTZ R70, R70, R7, !PT ;  /* 0x0000000746467209 */ /* 0x002fe20007810000 */
[--C-:B------:R-:W-:Y:S01]  /*74c0*/  FFMA.FTZ R7, R109, c[0x0][0x23c], -R3.reuse ;  /* 0x00008f006d077a23 */ /* 0x100fe20000010803 */
[----:B------:R-:W-:Y:S01]  /*74d0*/  @!P2 PRMT R196, R131, 0x5410, RZ ;  /* 0x0000541083c4a816 */ /* 0x000fe200000000ff */
[----:B------:R-:W-:Y:S02]  /*74e0*/  FFMA.FTZ R3, R99, c[0x0][0x23c], -R3 ;  /* 0x00008f0063037a23 */ /* 0x000fe40000010803 */
[----:B------:R-:W1:Y:S01]  /*74f0*/  SHFL.BFLY PT, R8, R70, 0x1, 0x1f ;  /* 0x0c201f0046087f89 */ /* 0x000e6200000e0000 */
[----:B--2---:R-:W-:Y:S01]  /*7500*/  FMUL.FTZ R4, R71, c[0x0][0x23c] ;  /* 0x00008f0047047a20 */ /* 0x004fe20000410000 */
[----:B------:R2:W-:Y:S01]  /*7510*/  MUFU.EX2 R238, R3 ;  /* 0x0000000300ee7308 */ /* 0x0005e20000000800 */
[----:B------:R-:W-:-:S02]  /*7520*/  IMAD.MOV.U32 R99, RZ, RZ, R86 ;  /* 0x000000ffff637224 */ /* 0x000fc400078e0056 */
[----:B------:R-:W-:Y:S01]  /*7530*/  IMAD.MOV.U32 R86, RZ, RZ, R239 ;  /* 0x000000ffff567224 */ /* 0x000fe200078e00ef */
[----:B------:R-:W-:Y:S02]  /*7540*/  FSEL R4, R4, RZ, P0 ;  /* 0x000000ff04047208 */ /* 0x000fe40000000000 */
[----:B---3--:R-:W-:Y:S02]  /*7550*/  SHF.R.U32.HI R0, RZ, 0x8, R10 ;  /* 0x00000008ff007819 */ /* 0x008fe4000001160a */
[----:B------:R-:W3:Y:S01]  /*7560*/  MUFU.EX2 R239, R7 ;  /* 0x0000000700ef7308 */ /* 0x000ee20000000800 */
[----:B------:R-:W-:Y:S02]  /*7570*/  LOP3.LUT R10, R17, 0xff, RZ, 0xc0, !PT ;  /* 0x000000ff110a7812 */ /* 0x000fe400078ec0ff */
[----:B------:R-:W-:-:S04]  /*7580*/  LOP3.LUT R0, R0, 0xffff, RZ, 0xc0, !PT ;  /* 0x0000ffff00007812 */ /* 0x000fc800078ec0ff */
[----:B------:R-:W-:Y:S01]  /*7590*/  ISETP.GE.U32.AND P0, PT, R225, R0, PT ;  /* 0x00000000e100720c */ /* 0x000fe20003f06070 */
[----:B--2---:R-:W-:Y:S01]  /*75a0*/  FFMA.FTZ R3, R120, c[0x0][0x23c], -R4 ;  /* 0x00008f0078037a23 */ /* 0x004fe20000010804 */
[----:B----4-:R-:W-:-:S03]  /*75b0*/  F2FP.PACK_AB R0, R246, R247 ;  /* 0x000000f7f600723e */ /* 0x010fc600000000ff */
[----:B------:R2:W-:Y:S01]  /*75c0*/  MUFU.EX2 R57, R3 ;  /* 0x0000000300397308 */ /* 0x0005e20000000800 */
[C---:B------:R-:W-:Y:S02]  /*75d0*/  PRMT R195, R0.reuse, 0x7610, R195 ;  /* 0x0000761000c37816 */ /* 0x040fe400000000c3 */
[----:B------:R-:W-:Y:S02]  /*75e0*/  PRMT R194, R0, 0x7632, R194 ;  /* 0x0000763200c27816 */ /* 0x000fe400000000c2 */
[----:B-1----:R-:W-:Y:S01]  /*75f0*/  FMNMX.FTZ R70, R70, R8, !PT ;  /* 0x0000000846467209 */ /* 0x002fe20007810000 */
[----:B------:R-:W-:Y:S01]  /*7600*/  @!P1 HADD2 R133, -R195.H0_H0, -RZ.H0_H0 ;  /* 0xa00000ffc3859230 */ /* 0x000fe20000000900 */
[----:B------:R-:W-:Y:S01]  /*7610*/  LOP3.LUT R0, R11, 0xff, RZ, 0xc0, !PT ;  /* 0x000000ff0b007812 */ /* 0x000fe200078ec0ff */
[----:B------:R-:W-:Y:S01]  /*7620*/  @!P0 HADD2 R132, -R194.H0_H0, -RZ.H0_H0 ;  /* 0xa00000ffc2848230 */ /* 0x000fe20000000900 */
[----:B------:R-:W-:Y:S02]  /*7630*/  PRMT R9, R195, 0x5410, R194 ;  /* 0x00005410c3097816 */ /* 0x000fe400000000c2 */
[----:B------:R-:W-:-:S02]  /*7640*/  @!P1 PRMT R195, R133, 0x5410, RZ ;  /* 0x0000541085c39816 */ /* 0x000fc400000000ff */
[----:B------:R-:W-:Y:S01]  /*7650*/  ISETP.GE.U32.AND P1, PT, R225, R0, PT ;  /* 0x00000000e100720c */ /* 0x000fe20003f26070 */
[----:B------:R-:W-:Y:S01]  /*7660*/  FMUL.FTZ R0, R70, c[0x0][0x23c] ;  /* 0x00008f0046007a20 */ /* 0x000fe20000410000 */
[----:B------:R-:W-:Y:S01]  /*7670*/  @!P0 PRMT R194, R132, 0x5410, RZ ;  /* 0x0000541084c28816 */ /* 0x000fe200000000ff */
[----:B--2---:R-:W-:Y:S01]  /*7680*/  FFMA.FTZ R3, R121, c[0x0][0x23c], -R4 ;  /* 0x00008f0079037a23 */ /* 0x004fe20000010804 */
[----:B------:R-:W-:Y:S01]  /*7690*/  FSETP.NEU.FTZ.AND P0, PT, R70, -INF , PT ;  /* 0xff8000004600780b */ /* 0x000fe20003f1d000 */
[----:B------:R-:W-:Y:S01]  /*76a0*/  IMAD.MOV.U32 R133, RZ, RZ, R9 ;  /* 0x000000ffff857224 */ /* 0x000fe200078e0009 */
[----:B---3--:R-:W-:Y:S01]  /*76b0*/  F2FP.PACK_AB R7, R238, R239 ;  /* 0x000000efee07723e */ /* 0x008fe200000000ff */
[----:B------:R1:W2:Y:S01]  /*76c0*/  MUFU.EX2 R121, R3 ;  /* 0x0000000300797308 */ /* 0x0002a20000000800 */
[----:B------:R-:W-:Y:S01]  /*76d0*/  FSEL R0, R0, RZ, P0 ;  /* 0x000000ff00007208 */ /* 0x000fe20000000000 */
[----:B------:R-:W-:Y:S01]  /*76e0*/  IMAD.MOV.U32 R132, RZ, RZ, R82 ;  /* 0x000000ffff847224 */ /* 0x000fe200078e0052 */
[----:B------:R-:W-:-:S02]  /*76f0*/  ISETP.GE.U32.AND P0, PT, R225, R12, PT ;  /* 0x0000000ce100720c */ /* 0x000fc40003f06070 */
[C---:B------:R-:W-:Y:S02]  /*7700*/  PRMT R192, R7.reuse, 0x7632, R192 ;  /* 0x0000763207c07816 */ /* 0x040fe400000000c0 */
[----:B------:R-:W-:Y:S02]  /*7710*/  PRMT R193, R7, 0x7610, R193 ;  /* 0x0000761007c17816 */ /* 0x000fe400000000c1 */
[C---:B------:R-:W-:Y:S02]  /*7720*/  LOP3.LUT R7, R14.reuse, 0xff, RZ, 0xc0, !PT ;  /* 0x000000ff0e077812 */ /* 0x040fe400078ec0ff */
[----:B------:R-:W-:Y:S01]  /*7730*/  PRMT R131, R193, 0x5410, R192 ;  /* 0x00005410c1837816 */ /* 0x000fe200000000c0 */
[----:B------:R-:W-:Y:S01]  /*7740*/  @!P1 HADD2 R137, -R193.H0_H0, -RZ.H0_H0 ;  /* 0xa00000ffc1899230 */ /* 0x000fe20000000900 */
[----:B------:R-:W-:Y:S02]  /*7750*/  SHF.R.U32.HI R9, RZ, 0x18, R17 ;  /* 0x00000018ff097819 */ /* 0x000fe40000011611 */
[----:B------:R-:W-:Y:S01]  /*7760*/  LOP3.LUT R11, R15, 0xff, RZ, 0xc0, !PT ;  /* 0x000000ff0f0b7812 */ /* 0x000fe200078ec0ff */
[----:B------:R-:W-:Y:S01]  /*7770*/  @!P0 HADD2 R136, -R192.H0_H0, -RZ.H0_H0 ;  /* 0xa00000ffc0888230 */ /* 0x000fe20000000900 */
[----:B-1----:R-:W-:-:S02]  /*7780*/  LOP3.LUT R3, R14, 0xffff, RZ, 0xc0, !PT ;  /* 0x0000ffff0e037812 */ /* 0x002fc400078ec0ff */
[----:B------:R-:W-:Y:S01]  /*7790*/  @!P1 PRMT R193, R137, 0x5410, RZ ;  /* 0x0000541089c19816 */ /* 0x000fe200000000ff */
[----:B------:R-:W-:Y:S01]  /*77a0*/  IMAD.MOV.U32 R137, RZ, RZ, R13 ;  /* 0x000000ffff897224 */ /* 0x000fe200078e000d */
[----:B------:R-:W-:Y:S02]  /*77b0*/  SHF.R.U32.HI R3, RZ, 0x8, R3 ;  /* 0x00000008ff037819 */ /* 0x000fe40000011603 */
[----:B------:R-:W-:Y:S01]  /*77c0*/  @!P0 PRMT R192, R136, 0x5410, RZ ;  /* 0x0000541088c08816 */ /* 0x000fe200000000ff */
[----:B------:R-:W-:Y:S01]  /*77d0*/  IMAD.MOV.U32 R136, RZ, RZ, R65 ;  /* 0x000000ffff887224 */ /* 0x000fe200078e0041 */
[----:B------:R-:W-:Y:S02]  /*77e0*/  LOP3.LUT R3, R3, 0xffff, RZ, 0xc0, !PT ;  /* 0x0000ffff03037812 */ /* 0x000fe400078ec0ff */
[C---:B------:R-:W-:Y:S02]  /*77f0*/  ISETP.GE.U32.AND P1, PT, R225.reuse, R7, PT ;  /* 0x00000007e100720c */ /* 0x040fe40003f26070 */
[----:B------:R-:W-:Y:S01]  /*7800*/  ISETP.GE.U32.AND P0, PT, R225, R3, PT ;  /* 0x00000003e100720c */ /* 0x000fe20003f06070 */
[----:B------:R-:W-:Y:S01]  /*7810*/  FFMA.FTZ R3, R122, c[0x0][0x23c], -R0 ;  /* 0x00008f007a037a23 */ /* 0x000fe20000010800 */
[----:B--2---:R-:W-:Y:S01]  /*7820*/  F2FP.PACK_AB R7, R121, R57 ;  /* 0x000000397907723e */ /* 0x004fe200000000ff */
[----:B------:R-:W-:Y:S01]  /*7830*/  IMAD.MOV.U32 R122, RZ, RZ, R86 ;  /* 0x000000ffff7a7224 */ /* 0x000fe200078e0056 */
[----:B------:R-:W-:Y:S01]  /*7840*/  SHF.R.U32.HI R12, RZ, 0x18, R18 ;  /* 0x00000018ff0c7819 */ /* 0x000fe20000011612 */
[----:B------:R1:W-:Y:S01]  /*7850*/  MUFU.EX2 R65, R3 ;  /* 0x0000000300417308 */ /* 0x0003e20000000800 */
[----:B------:R-:W-:-:S02]  /*7860*/  PRMT R26, R7, 0x7610, R26 ;  /* 0x00007610071a7816 */ /* 0x000fc4000000001a */
[----:B------:R-:W-:Y:S02]  /*7870*/  PRMT R52, R7, 0x7632, R52 ;  /* 0x0000763207347816 */ /* 0x000fe40000000034 */
[----:B------:R-:W-:Y:S01]  /*7880*/  SHF.R.U32.HI R7, RZ, 0x10, R17 ;  /* 0x00000010ff077819 */ /* 0x000fe20000011611 */
[----:B------:R-:W-:Y:S01]  /*7890*/  @!P1 HADD2 R138, -R26.H0_H0, -RZ.H0_H0 ;  /* 0xa00000ff1a8a9230 */ /* 0x000fe20000000900 */
[----:B------:R-:W-:Y:S01]  /*78a0*/  PRMT R36, R26, 0x5410, R52 ;  /* 0x000054101a247816 */ /* 0x000fe20000000034 */
[----:B------:R-:W-:-:S03]  /*78b0*/  @!P0 HADD2 R139, -R52.H0_H0, -RZ.H0_H0 ;  /* 0xa00000ff348b8230 */ /* 0x000fc60000000900 */
[----:B------:R-:W-:Y:S01]  /*78c0*/  @!P1 PRMT R26, R138, 0x5410, RZ ;  /* 0x000054108a1a9816 */ /* 0x000fe200000000ff */
[----:B------:R-:W-:Y:S01]  /*78d0*/  IMAD.MOV.U32 R138, RZ, RZ, R84 ;  /* 0x000000ffff8a7224 */ /* 0x000fe200078e0054 */
[----:B------:R-:W-:Y:S01]  /*78e0*/  @!P0 PRMT R52, R139, 0x5410, RZ ;  /* 0x000054108b348816 */ /* 0x000fe200000000ff */
[----:B------:R-:W-:Y:S02]  /*78f0*/  IMAD.MOV.U32 R139, RZ, RZ, R83 ;  /* 0x000000ffff8b7224 */ /* 0x000fe400078e0053 */
[----:B-1----:R-:W-:Y:S02]  /*7900*/  FFMA.FTZ R3, R123, c[0x0][0x23c], -R0 ;  /* 0x00008f007b037a23 */ /* 0x002fe40000010800 */
[----:B------:R-:W-:Y:S02]  /*7910*/  IMAD.MOV.U32 R123, RZ, RZ, R87 ;  /* 0x000000ffff7b7224 */ /* 0x000fe400078e0057 */
[----:B------:R1:W2:Y:S02]  /*7920*/  MUFU.EX2 R120, R3 ;  /* 0x0000000300787308 */ /* 0x0002a40000000800 */
[----:B-1----:R-:W-:-:S04]  /*7930*/  SHF.R.U32.HI R3, RZ, 0x10, R14 ;  /* 0x00000010ff037819 */ /* 0x002fc8000001160e */
[----:B------:R-:W-:-:S04]  /*7940*/  LOP3.LUT R3, R3, 0xff, RZ, 0xc0, !PT ;  /* 0x000000ff03037812 */ /* 0x000fc800078ec0ff */
[----:B------:R-:W-:Y:S02]  /*7950*/  ISETP.GE.U32.AND P1, PT, R225, R3, PT ;  /* 0x00000003e100720c */ /* 0x000fe40003f26070 */
[----:B------:R-:W-:-:S04]  /*7960*/  SHF.R.U32.HI R3, RZ, 0x18, R14 ;  /* 0x00000018ff037819 */ /* 0x000fc8000001160e */
[----:B------:R-:W-:Y:S02]  /*7970*/  ISETP.GE.U32.AND P0, PT, R225, R3, PT ;  /* 0x00000003e100720c */ /* 0x000fe40003f06070 */
[----:B--2---:R-:W-:-:S04]  /*7980*/  F2FP.PACK_AB R3, R120, R65 ;  /* 0x000000417803723e */ /* 0x004fc800000000ff */
[C---:B------:R-:W-:Y:S02]  /*7990*/  PRMT R191, R3.reuse, 0x7610, R191 ;  /* 0x0000761003bf7816 */ /* 0x040fe400000000bf */
[----:B------:R-:W-:Y:S02]  /*79a0*/  PRMT R190, R3, 0x7632, R190 ;  /* 0x0000763203be7816 */ /* 0x000fe400000000be */
[----:B------:R-:W-:Y:S01]  /*79b0*/  LOP3.LUT R3, R48, 0xff, RZ, 0xc0, !PT ;  /* 0x000000ff30037812 */ /* 0x000fe200078ec0ff */
[----:B------:R-:W-:Y:S01]  /*79c0*/  @!P1 HADD2 R144, -R191.H0_H0, -RZ.H0_H0 ;  /* 0xa00000ffbf909230 */ /* 0x000fe20000000900 */
[----:B------:R-:W-:Y:S01]  /*79d0*/  PRMT R37, R191, 0x5410, R190 ;  /* 0x00005410bf257816 */ /* 0x000fe200000000be */
[----:B------:R-:W-:Y:S01]  /*79e0*/  IMAD.MOV.U32 R48, RZ, RZ, R64 ;  /* 0x000000ffff307224 */ /* 0x000fe200078e0040 */
[----:B------:R-:W-:Y:S02]  /*79f0*/  @!P0 HADD2 R147, -R190.H0_H0, -RZ.H0_H0 ;  /* 0xa00000ffbe938230 */ /* 0x000fe40000000900 */
[----:B------:R-:W-:-:S02]  /*7a00*/  @!P1 PRMT R191, R144, 0x5410, RZ ;  /* 0x0000541090bf9816 */ /* 0x000fc400000000ff */
[----:B------:R-:W-:Y:S02]  /*7a10*/  ISETP.GE.U32.AND P1, PT, R225, R3, PT ;  /* 0x00000003e100720c */ /* 0x000fe40003f26070 */
[----:B------:R-:W-:Y:S02]  /*7a20*/  LOP3.LUT R3, R17, 0xffff, RZ, 0xc0, !PT ;  /* 0x0000ffff11037812 */ /* 0x000fe400078ec0ff */
[----:B------:R-:W-:Y:S02]  /*7a30*/  @!P0 PRMT R190, R147, 0x5410, RZ ;  /* 0x0000541093be8816 */ /* 0x000fe400000000ff */
[----:B------:R-:W-:Y:S02]  /*7a40*/  SHF.R.U32.HI R8, RZ, 0x8, R3 ;  /* 0x00000008ff087819 */ /* 0x000fe40000011603 */
[----:B------:R-:W-:Y:S01]  /*7a50*/  LOP3.LUT R3, R7, 0xff, RZ, 0xc0, !PT ;  /* 0x000000ff07037812 */ /* 0x000fe200078ec0ff */
[----:B------:R-:W-:Y:S01]  /*7a60*/  FFMA.FTZ R7, R116, c[0x0][0x23c], -R4 ;  /* 0x00008f0074077a23 */ /* 0x000fe20000010804 */
[----:B------:R-:W-:-:S02]  /*7a70*/  PRMT R19, R10, 0x5410, R8 ;  /* 0x000054100a137816 */ /* 0x000fc40000000008 */
[----:B------:R-:W-:Y:S01]  /*7a80*/  PRMT R17, R3, 0x5410, R9 ;  /* 0x0000541003117816 */ /* 0x000fe20000000009 */
[----:B------:R-:W-:Y:S01]  /*7a90*/  FFMA.FTZ R9, R117, c[0x0][0x23c], -R4 ;  /* 0x00008f0075097a23 */ /* 0x000fe20000010804 */
[----:B------:R1:W-:Y:S01]  /*7aa0*/  MUFU.EX2 R116, R7 ;  /* 0x0000000700747308 */ /* 0x0003e20000000800 */
[----:B------:R-:W-:Y:S01]  /*7ab0*/  SHF.R.U32.HI R3, RZ, 0x8, R21 ;  /* 0x00000008ff037819 */ /* 0x000fe20000011615 */
[----:B------:R-:W-:Y:S01]  /*7ac0*/  IMAD.MOV.U32 R117, RZ, RZ, R81 ;  /* 0x000000ffff757224 */ /* 0x000fe200078e0051 */
[----:B------:R-:W-:Y:S02]  /*7ad0*/  SHF.R.U32.HI R8, RZ, 0x8, R35 ;  /* 0x00000008ff087819 */ /* 0x000fe40000011623 */
[----:B------:R-:W-:Y:S02]  /*7ae0*/  PRMT R22, R38, 0x5410, R3 ;  /* 0x0000541026167816 */ /* 0x000fe40000000003 */
[----:B------:R-:W-:Y:S01]  /*7af0*/  LOP3.LUT R3, R32, 0xff, RZ, 0xc0, !PT ;  /* 0x000000ff20037812 */ /* 0x000fe200078ec0ff */
[----:B------:R-:W2:Y:S01]  /*7b00*/  MUFU.EX2 R64, R9 ;  /* 0x0000000900407308 */ /* 0x000ea20000000800 */
[----:B------:R-:W-:-:S02]  /*7b10*/  PRMT R20, R47, 0x5410, R8 ;  /* 0x000054102f147816 */ /* 0x000fc40000000008 */
[----:B------:R-:W-:Y:S02]  /*7b20*/  LOP3.LUT R8, R39, 0xff, RZ, 0xc0, !PT ;  /* 0x000000ff27087812 */ /* 0x000fe400078ec0ff */
[----:B------:R-:W-:Y:S02]  /*7b30*/  SHF.R.U32.HI R10, RZ, 0x18, R15 ;  /* 0x00000018ff0a7819 */ /* 0x000fe4000001160f */
[----:B------:R-:W-:Y:S02]  /*7b40*/  PRMT R23, R8, 0x5410, R43 ;  /* 0x0000541008177816 */ /* 0x000fe4000000002b */
[----:B-1----:R-:W-:Y:S02]  /*7b50*/  LOP3.LUT R7, R41, 0xff, RZ, 0xc0, !PT ;  /* 0x000000ff29077812 */ /* 0x002fe400078ec0ff */
[----:B------:R-:W-:Y:S02]  /*7b60*/  SHF.R.U32.HI R8, RZ, 0x10, R15 ;  /* 0x00000010ff087819 */ /* 0x000fe4000001160f */
[----:B------:R-:W-:-:S02]  /*7b70*/  PRMT R21, R7, 0x5410, R46 ;  /* 0x0000541007157816 */ /* 0x000fc4000000002e */
[----:B------:R-:W-:Y:S02]  /*7b80*/  SHF.R.U32.HI R7, RZ, 0x8, R24 ;  /* 0x00000008ff077819 */ /* 0x000fe40000011618 */
[----:B------:R-:W-:Y:S02]  /*7b90*/  PRMT R24, R3, 0x5410, R33 ;  /* 0x0000541003187816 */ /* 0x000fe40000000021 */
[----:B------:R-:W-:Y:S01]  /*7ba0*/  SHF.R.U32.HI R3, RZ, 0x8, R49 ;  /* 0x00000008ff037819 */ /* 0x000fe20000011631 */
[----:B------:R-:W-:Y:S01]  /*7bb0*/  IMAD.MOV.U32 R49, RZ, RZ, R165 ;  /* 0x000000ffff317224 */ /* 0x000fe200078e00a5 */
[----:B------:R-:W-:Y:S01]  /*7bc0*/  PRMT R25, R34, 0x5410, R7 ;  /* 0x0000541022197816 */ /* 0x000fe20000000007 */
[----:B------:R-:W-:Y:S01]  /*7bd0*/  IMAD.SHL.U32 R165, R6, 0x2, RZ ;  /* 0x0000000206a57824 */ /* 0x000fe200078e00ff */
[----:B--2---:R-:W-:Y:S02]  /*7be0*/  F2FP.PACK_AB R7, R64, R116 ;  /* 0x000000744007723e */ /* 0x004fe400000000ff */
[----:B------:R-:W-:Y:S01]  /*7bf0*/  LOP3.LUT R3, R3, 0xffff, RZ, 0xc0, !PT ;  /* 0x0000ffff03037812 */ /* 0x000fe200078ec0ff */
[----:B------:R-:W-:Y:S01]  /*7c00*/  HSET2.LE.AND R6, R25, R113, PT ;  /* 0x0000007119067233 */ /* 0x000fe20003803000 */
[C---:B------:R-:W-:Y:S01]  /*7c10*/  PRMT R189, R7.reuse, 0x7610, R189 ;  /* 0x0000761007bd7816 */ /* 0x040fe200000000bd */
[----:B------:R-:W1:Y:S01]  /*7c20*/  LDSM.16.MT88.4 R84, [R165+0x6000] ;  /* 0x00600000a554783b */ /* 0x000e620000004200 */
[----:B------:R-:W-:Y:S01]  /*7c30*/  PRMT R163, R7, 0x7632, R163 ;  /* 0x0000763207a37816 */ /* 0x000fe200000000a3 */
[----:B------:R-:W-:Y:S01]  /*7c40*/  IMAD.MOV.U32 R25, RZ, RZ, R138 ;  /* 0x000000ffff197224 */ /* 0x000fe200078e008a */
[----:B------:R-:W-:Y:S01]  /*7c50*/  ISETP.GE.U32.AND P0, PT, R225, R3, PT ;  /* 0x00000003e100720c */ /* 0x000fe20003f06070 */
[----:B------:R-:W-:Y:S01]  /*7c60*/  @!P3 HADD2 R148, -R189.H0_H0, -RZ.H0_H0 ;  /* 0xa00000ffbd94b230 */ /* 0x000fe20000000900 */
[----:B------:R-:W-:-:S02]  /*7c70*/  SHF.R.U32.HI R7, RZ, 0x10, R28 ;  /* 0x00000010ff077819 */ /* 0x000fc4000001161c */
[----:B------:R-:W-:Y:S02]  /*7c80*/  LOP3.LUT R3, R15, 0xffff, RZ, 0xc0, !PT ;  /* 0x0000ffff0f037812 */ /* 0x000fe400078ec0ff */
[----:B------:R-:W-:Y:S02]  /*7c90*/  LOP3.LUT R9, R7, 0xff, RZ, 0xc0, !PT ;  /* 0x000000ff07097812 */ /* 0x000fe400078ec0ff */
[----:B------:R-:W-:Y:S02]  /*7ca0*/  SHF.R.U32.HI R7, RZ, 0x8, R3 ;  /* 0x00000008ff077819 */ /* 0x000fe40000011603 */
[----:B------:R-:W-:Y:S02]  /*7cb0*/  LOP3.LUT R3, R8, 0xff, RZ, 0xc0, !PT ;  /* 0x000000ff08037812 */ /* 0x000fe400078ec0ff */
[----:B------:R-:W-:Y:S01]  /*7cc0*/  PRMT R14, R11, 0x5410, R7 ;  /* 0x000054100b0e7816 */ /* 0x000fe20000000007 */
[----:B------:R-:W-:Y:S01]  /*7cd0*/  @!P0 HADD2 R150, -R163.H0_H0, -RZ.H0_H0 ;  /* 0xa00000ffa3968230 */ /* 0x000fe20000000900 */
[----:B------:R-:W-:-:S02]  /*7ce0*/  PRMT R13, R3, 0x5410, R10 ;  /* 0x00005410030d7816 */ /* 0x000fc4000000000a */
[C---:B------:R-:W-:Y:S02]  /*7cf0*/  LOP3.LUT R3, R18.reuse, 0xffff, RZ, 0xc0, !PT ;  /* 0x0000ffff12037812 */ /* 0x040fe400078ec0ff */
[----:B------:R-:W-:Y:S02]  /*7d00*/  SHF.R.U32.HI R8, RZ, 0x10, R16 ;  /* 0x00000010ff087819 */ /* 0x000fe40000011610 */
[----:B------:R-:W-:Y:S02]  /*7d10*/  SHF.R.U32.HI R7, RZ, 0x8, R3 ;  /* 0x00000008ff077819 */ /* 0x000fe40000011603 */
[----:B------:R-:W-:Y:S02]  /*7d20*/  LOP3.LUT R3, R18, 0xff, RZ, 0xc0, !PT ;  /* 0x000000ff12037812 */ /* 0x000fe400078ec0ff */
[----:B------:R-:W-:Y:S02]  /*7d30*/  ISETP.GE.U32.AND P2, PT, R225, R9, PT ;  /* 0x00000009e100720c */ /* 0x000fe40003f46070 */
[----:B------:R-:W-:-:S02]  /*7d40*/  PRMT R15, R3, 0x5410, R7 ;  /* 0x00005410030f7816 */ /* 0x000fc40000000007 */
[----:B------:R-:W-:Y:S02]  /*7d50*/  SHF.R.U32.HI R7, RZ, 0x10, R18 ;  /* 0x00000010ff077819 */ /* 0x000fe40000011612 */
[C---:B------:R-:W-:Y:S02]  /*7d60*/  LOP3.LUT R3, R16.reuse, 0xffff, RZ, 0xc0, !PT ;  /* 0x0000ffff10037812 */ /* 0x040fe400078ec0ff */
[----:B------:R-:W-:Y:S02]  /*7d70*/  LOP3.LUT R9, R7, 0xff, RZ, 0xc0, !PT ;  /* 0x000000ff07097812 */ /* 0x000fe400078ec0ff */
[----:B------:R-:W-:Y:S02]  /*7d80*/  LOP3.LUT R11, R16, 0xff, RZ, 0xc0, !PT ;  /* 0x000000ff100b7812 */ /* 0x000fe400078ec0ff */
[----:B------:R-:W-:Y:S02]  /*7d90*/  SHF.R.U32.HI R7, RZ, 0x8, R3 ;  /* 0x00000008ff077819 */ /* 0x000fe40000011603 */
[----:B------:R-:W-:-:S02]  /*7da0*/  SHF.R.U32.HI R10, RZ, 0x18, R16 ;  /* 0x00000018ff0a7819 */ /* 0x000fc40000011610 */
[----:B------:R-:W-:Y:S01]  /*7db0*/  LOP3.LUT R3, R8, 0xff, RZ, 0xc0, !PT ;  /* 0x000000ff08037812 */ /* 0x000fe200078ec0ff */
[--C-:B------:R-:W-:Y:S01]  /*7dc0*/  FFMA.FTZ R8, R115, c[0x0][0x23c], -R4.reuse ;  /* 0x00008f0073087a23 */ /* 0x100fe20000010804 */
[----:B------:R-:W-:Y:S01]  /*7dd0*/  PRMT R16, R11, 0x5410, R7 ;  /* 0x000054100b107816 */ /* 0x000fe20000000007 */
[----:B------:R-:W-:Y:S01]  /*7de0*/  FFMA.FTZ R7, R118, c[0x0][0x23c], -R4 ;  /* 0x00008f0076077a23 */ /* 0x000fe20000010804 */
[----:B------:R-:W-:Y:S01]  /*7df0*/  PRMT R11, R3, 0x5410, R10 ;  /* 0x00005410030b7816 */ /* 0x000fe2000000000a */
[----:B------:R-:W-:Y:S01]  /*7e00*/  MUFU.EX2 R115, R8 ;  /* 0x0000000800737308 */ /* 0x000fe20000000800 */
[----:B------:R-:W-:Y:S01]  /*7e10*/  LOP3.LUT R3, R28, 0xffff, RZ, 0xc0, !PT ;  /* 0x0000ffff1c037812 */ /* 0x000fe200078ec0ff */
[----:B------:R-:W-:Y:S01]  /*7e20*/  IMAD.MOV.U32 R118, RZ, RZ, R243 ;  /* 0x000000ffff767224 */ /* 0x000fe200078e00f3 */
[----:B------:R-:W-:Y:S02]  /*7e30*/  PRMT R38, R189, 0x5410, R163 ;  /* 0x00005410bd267816 */ /* 0x000fe400000000a3 */
[----:B------:R-:W-:-:S02]  /*7e40*/  SHF.R.U32.HI R3, RZ, 0x8, R3 ;  /* 0x00000008ff037819 */ /* 0x000fc40000011603 */
[----:B------:R-:W-:Y:S01]  /*7e50*/  @!P0 PRMT R163, R150, 0x5410, RZ ;  /* 0x0000541096a38816 */ /* 0x000fe200000000ff */
[----:B------:R2:W-:Y:S01]  /*7e60*/  MUFU.EX2 R109, R7 ;  /* 0x00000007006d7308 */ /* 0x0005e20000000800 */
[----:B------:R-:W-:Y:S02]  /*7e70*/  LOP3.LUT R3, R3, 0xffff, RZ, 0xc0, !PT ;  /* 0x0000ffff03037812 */ /* 0x000fe400078ec0ff */
[----:B------:R-:W-:Y:S01]  /*7e80*/  PRMT R12, R9, 0x5410, R12 ;  /* 0x00005410090c7816 */ /* 0x000fe2000000000c */
[----:B------:R-:W-:Y:S01]  /*7e90*/  FFMA.FTZ R9, R134, c[0x0][0x23c], -R0 ;  /* 0x00008f0086097a23 */ /* 0x000fe20000010800 */
[C---:B------:R-:W-:Y:S01]  /*7ea0*/  ISETP.GE.U32.AND P0, PT, R225.reuse, R3, PT ;  /* 0x00000003e100720c */ /* 0x040fe20003f06070 */
[----:B------:R-:W-:Y:S01]  /*7eb0*/  HSET2.LE.AND R3, R19, R113, PT ;  /* 0x0000007113037233 */ /* 0x000fe20003803000 */
[----:B------:R-:W-:Y:S01]  /*7ec0*/  IMAD.MOV.U32 R134, RZ, RZ, R117 ;  /* 0x000000ffff867224 */ /* 0x000fe200078e0075 */
[----:B------:R-:W-:Y:S01]  /*7ed0*/  MUFU.EX2 R108, R9 ;  /* 0x00000009006c7308 */ /* 0x000fe20000000800 */
[----:B------:R-:W-:Y:S01]  /*7ee0*/  IMAD.MOV.U32 R117, RZ, RZ, R242 ;  /* 0x000000ffff757224 */ /* 0x000fe200078e00f2 */
[----:B------:R-:W-:-:S02]  /*7ef0*/  ISETP.GE.U32.AND P4, PT, R225, R78, PT ;  /* 0x0000004ee100720c */ /* 0x000fc40003f86070 */
[----:B------:R-:W-:Y:S01]  /*7f00*/  LOP3.LUT R44, R3, R155, RZ, 0xc0, !PT ;  /* 0x0000009b032c7212 */ /* 0x000fe200078ec0ff */
[----:B------:R-:W-:Y:S01]  /*7f10*/  HSET2.LE.AND R3, R17, R113, PT ;  /* 0x0000007111037233 */ /* 0x000fe20003803000 */
[----:B------:R-:W-:Y:S01]  /*7f20*/  @!P3 PRMT R189, R148, 0x5410, RZ ;  /* 0x0000541094bdb816 */ /* 0x000fe200000000ff */
[----:B--2---:R-:W-:-:S03]  /*7f30*/  FFMA.FTZ R7, R127, c[0x0][0x23c], -R0 ;  /* 0x00008f007f077a23 */ /* 0x004fc60000010800 */
[----:B------:R-:W-:Y:S01]  /*7f40*/  LOP3.LUT R45, R3, R154, RZ, 0xc0, !PT ;  /* 0x0000009a032d7212 */ /* 0x000fe200078ec0ff */
[--C-:B------:R-:W-:Y:S01]  /*7f50*/  HSET2.LE.AND R3, R42, R113.reuse, PT ;  /* 0x000000712a037233 */ /* 0x100fe20003803000 */
[----:B------:R2:W-:Y:S01]  /*7f60*/  MUFU.EX2 R27, R7 ;  /* 0x00000007001b7308 */ /* 0x0005e20000000800 */
[----:B------:R-:W-:Y:S02]  /*7f70*/  IMAD.MOV.U32 R127, RZ, RZ, R48 ;  /* 0x000000ffff7f7224 */ /* 0x000fe400078e0030 */
[----:B------:R-:W-:Y:S01]  /*7f80*/  IMAD.MOV.U32 R48, RZ, RZ, R122 ;  /* 0x000000ffff307224 */ /* 0x000fe200078e007a */
[----:B------:R-:W-:Y:S01]  /*7f90*/  LOP3.LUT R46, R3, R152, RZ, 0xc0, !PT ;  /* 0x00000098032e7212 */ /* 0x000fe200078ec0ff */
[----:B------:R-:W-:Y:S01]  /*7fa0*/  HSET2.LE.AND R3, R40, R113, PT ;  /* 0x0000007128037233 */ /* 0x000fe20003803000 */
[----:B------:R-:W-:-:S04]  /*7fb0*/  IMAD.MOV.U32 R122, RZ, RZ, R240 ;  /* 0x000000ffff7a7224 */ /* 0x000fc800078e00f0 */
[----:B------:R-:W-:Y:S01]  /*7fc0*/  LOP3.LUT R47, R3, R151, RZ, 0xc0, !PT ;  /* 0x00000097032f7212 */ /* 0x000fe200078ec0ff */
[----:B------:R-:W-:Y:S01]  /*7fd0*/  HSET2.LE.AND R3, R14, R113, PT ;  /* 0x000000710e037233 */ /* 0x000fe20003803000 */
[----:B--2---:R-:W-:-:S04]  /*7fe0*/  FFMA.FTZ R7, R128, c[0x0][0x23c], -R0 ;  /* 0x00008f0080077a23 */ /* 0x004fc80000010800 */
[----:B------:R-:W-:Y:S01]  /*7ff0*/  LOP3.LUT R40, R3, R149, RZ, 0xc0, !PT ;  /* 0x0000009503287212 */ /* 0x000fe200078ec0ff */
[--C-:B------:R-:W-:Y:S01]  /*8000*/  HSET2.LE.AND R3, R20, R113.reuse, PT ;  /* 0x0000007114037233 */ /* 0x100fe20003803000 */
[----:B------:R-:W-:Y:S01]  /*8010*/  IMAD.MOV.U32 R128, RZ, RZ, R139 ;  /* 0x000000ffff807224 */ /* 0x000fe200078e008b */
[----:B------:R2:W3:Y:S03]  /*8020*/  MUFU.EX2 R55, R7 ;  /* 0x0000000700377308 */ /* 0x0004e60000000800 */
[----:B------:R-:W-:Y:S01]  /*8030*/  LOP3.LUT R42, R3, R77, RZ, 0xc0, !PT ;  /* 0x0000004d032a7212 */ /* 0x000fe200078ec0ff */
[----:B------:R-:W-:-:S05]  /*8040*/  HSET2.LE.AND R3, R21, R113, PT ;  /* 0x0000007115037233 */ /* 0x000fca0003803000 */
[----:B------:R-:W-:Y:S01]  /*8050*/  LOP3.LUT R43, R3, R76, RZ, 0xc0, !PT ;  /* 0x0000004c032b7212 */ /* 0x000fe200078ec0ff */
[----:B------:R-:W-:-:S05]  /*8060*/  HSET2.LE.AND R3, R22, R113, PT ;  /* 0x0000007116037233 */ /* 0x000fca0003803000 */
[----:B------:R-:W-:Y:S01]  /*8070*/  LOP3.LUT R38, R3, R38, RZ, 0xc0, !PT ;  /* 0x0000002603267212 */ /* 0x000fe200078ec0ff */
[----:B--2---:R-:W-:Y:S01]  /*8080*/  FFMA.FTZ R7, R125, c[0x0][0x23c], -R4 ;  /* 0x00008f007d077a23 */ /* 0x004fe20000010804 */
[----:B---3--:R-:W-:Y:S01]  /*8090*/  F2FP.PACK_AB R8, R55, R27 ;  /* 0x0000001b3708723e */ /* 0x008fe200000000ff */
[----:B------:R-:W-:Y:S01]  /*80a0*/  HSET2.LE.AND R3, R23, R113, PT ;  /* 0x0000007117037233 */ /* 0x000fe20003803000 */
[----:B------:R-:W-:Y:S01]  /*80b0*/  IMAD.MOV.U32 R125, RZ, RZ, R97 ;  /* 0x000000ffff7d7224 */ /* 0x000fe200078e0061 */
[----:B------:R2:W-:Y:S01]  /*80c0*/  MUFU.EX2 R63, R7 ;  /* 0x00000007003f7308 */ /* 0x0005e20000000800 */
[C---:B------:R-:W-:Y:S01]  /*80d0*/  PRMT R162, R8.reuse, 0x7610, R162 ;  /* 0x0000761008a27816 */ /* 0x040fe200000000a2 */
[----:B------:R-:W-:Y:S01]  /*80e0*/  IMAD.MOV.U32 R97, RZ, RZ, R210 ;  /* 0x000000ffff617224 */ /* 0x000fe200078e00d2 */
[----:B------:R-:W-:Y:S01]  /*80f0*/  PRMT R161, R8, 0x7632, R161 ;  /* 0x0000763208a17816 */ /* 0x000fe200000000a1 */
[----:B------:R-:W-:Y:S02]  /*8100*/  FFMA.FTZ R8, R129, c[0x0][0x23c], -R0 ;  /* 0x00008f0081087a23 */ /* 0x000fe40000010800 */
[----:B------:R-:W-:Y:S01]  /*8110*/  @!P1 HADD2 R153, -R162.H0_H0, -RZ.H0_H0 ;  /* 0xa00000ffa2999230 */ /* 0x000fe20000000900 */
[----:B------:R-:W-:Y:S01]  /*8120*/  PRMT R10, R162, 0x5410, R161 ;  /* 0x00005410a20a7816 */ /* 0x000fe200000000a1 */
[----:B------:R3:W-:Y:S01]  /*8130*/  MUFU.EX2 R76, R8 ;  /* 0x00000008004c7308 */ /* 0x0007e20000000800 */
[----:B------:R-:W-:-:S02]  /*8140*/  IMAD.MOV.U32 R129, RZ, RZ, R96 ;  /* 0x000000ffff817224 */ /* 0x000fc400078e0060 */
[----:B------:R-:W-:Y:S02]  /*8150*/  @!P1 PRMT R162, R153, 0x5410, RZ ;  /* 0x0000541099a29816 */ /* 0x000fe400000000ff */
[----:B------:R-:W-:Y:S01]  /*8160*/  LOP3.LUT R39, R3, R10, RZ, 0xc0, !PT ;  /* 0x0000000a03277212 */ /* 0x000fe200078ec0ff */
[--C-:B------:R-:W-:Y:S02]  /*8170*/  HSET2.LE.AND R3, R24, R113.reuse, PT ;  /* 0x0000007118037233 */ /* 0x100fe40003803000 */
[----:B--2---:R-:W-:-:S05]  /*8180*/  HSET2.LE.AND R7, R13, R113, PT ;  /* 0x000000710d077233 */ /* 0x004fca0003803000 */
[----:B------:R-:W-:Y:S01]  /*8190*/  LOP3.LUT R41, R7, R80, RZ, 0xc0, !PT ;  /* 0x0000005007297212 */ /* 0x000fe200078ec0ff */
[----:B------:R-:W-:Y:S01]  /*81a0*/  FFMA.FTZ R7, R119, c[0x0][0x23c], -R4 ;  /* 0x00008f0077077a23 */ /* 0x000fe20000010804 */
[----:B------:R-:W2:Y:S01]  /*81b0*/  LDSM.16.MT88.4 R80, [R165+0x6800] ;  /* 0x00680000a550783b */ /* 0x000ea20000004200 */
[----:B---3--:R-:W-:Y:S01]  /*81c0*/  HSET2.LE.AND R8, R15, R113, PT ;  /* 0x000000710f087233 */ /* 0x008fe20003803000 */
[----:B------:R-:W-:Y:S01]  /*81d0*/  ISETP.GE.U32.AND P3, PT, R225, R72, PT ;  /* 0x00000048e100720c */ /* 0x000fe20003f66070 */
[----:B------:R3:W4:Y:S01]  /*81e0*/  MUFU.EX2 R77, R7 ;  /* 0x00000007004d7308 */ /* 0x0007220000000800 */
[----:B------:R-:W-:Y:S02]  /*81f0*/  IMAD.MOV.U32 R119, RZ, RZ, R95 ;  /* 0x000000ffff777224 */ /* 0x000fe400078e005f */
[----:B------:R-:W-:Y:S01]  /*8200*/  LOP3.LUT R36, R8, R36, RZ, 0xc0, !PT ;  /* 0x0000002408247212 */ /* 0x000fe200078ec0ff */
[----:B---3--:R-:W-:Y:S01]  /*8210*/  FFMA.FTZ R7, R126, c[0x0][0x23c], -R0 ;  /* 0x00008f007e077a23 */ /* 0x008fe20000010800 */
[----:B----4-:R-:W-:Y:S01]  /*8220*/  F2FP.PACK_AB R8, R77, R115 ;  /* 0x000000734d08723e */ /* 0x010fe200000000ff */
[----:B------:R-:W-:-:S02]  /*8230*/  IMAD.MOV.U32 R126, RZ, RZ, R123 ;  /* 0x000000ffff7e7224 */ /* 0x000fc400078e007b */
[----:B------:R3:W4:Y:S01]  /*8240*/  MUFU.EX2 R62, R7 ;  /* 0x00000007003e7308 */ /* 0x0007220000000800 */
[C---:B------:R-:W-:Y:S01]  /*8250*/  PRMT R160, R8.reuse, 0x7610, R160 ;  /* 0x0000761008a07816 */ /* 0x040fe200000000a0 */
[----:B------:R-:W-:Y:S01]  /*8260*/  IMAD.MOV.U32 R123, RZ, RZ, R241 ;  /* 0x000000ffff7b7224 */ /* 0x000fe200078e00f1 */
[----:B------:R-:W-:Y:S02]  /*8270*/  PRMT R159, R8, 0x7632, R159 ;  /* 0x00007632089f7816 */ /* 0x000fe4000000009f */
[----:B------:R-:W-:-:S04]  /*8280*/  F2FP.PACK_AB R8, R63, R109 ;  /* 0x0000006d3f08723e */ /* 0x000fc800000000ff */
[C---:B------:R-:W-:Y:S02]  /*8290*/  PRMT R156, R8.reuse, 0x7610, R156 ;  /* 0x00007610089c7816 */ /* 0x040fe4000000009c */
[----:B------:R-:W-:Y:S02]  /*82a0*/  PRMT R155, R8, 0x7632, R155 ;  /* 0x00007632089b7816 */ /* 0x000fe4000000009b */
[----:B---3--:R-:W-:-:S04]  /*82b0*/  LOP3.LUT R7, R28, 0xff, RZ, 0xc0, !PT ;  /* 0x000000ff1c077812 */ /* 0x008fc800078ec0ff */
[----:B------:R-:W-:Y:S01]  /*82c0*/  ISETP.GE.U32.AND P1, PT, R225, R7, PT ;  /* 0x00000007e100720c */ /* 0x000fe20003f26070 */
[----:B------:R-:W-:Y:S02]  /*82d0*/  HSET2.LE.AND R7, R12, R113, PT ;  /* 0x000000710c077233 */ /* 0x000fe40003803000 */
[----:B-1----:R-:W-:Y:S03]  /*82e0*/  HMMA.16816.F32 R12, R44, R84, RZ ;  /* 0x000000542c0c723c */ /* 0x002fe600000018ff */
[----:B------:R-:W-:Y:S01]  /*82f0*/  LOP3.LUT R37, R7, R37, RZ, 0xc0, !PT ;  /* 0x0000002507257212 */ /* 0x000fe200078ec0ff */
[----:B------:R-:W-:Y:S02]  /*8300*/  FFMA.FTZ R7, R135, c[0x0][0x23c], -R0 ;  /* 0x00008f0087077a23 */ /* 0x000fe40000010800 */
[----:B------:R-:W-:Y:S02]  /*8310*/  IMAD.MOV.U32 R135, RZ, RZ, R137 ;  /* 0x000000ffff877224 */ /* 0x000fe400078e0089 */
[----:B------:R4:W1:Y:S02]  /*8320*/  MUFU.EX2 R24, R7 ;  /* 0x0000000700187308 */ /* 0x0008640000000800 */
[----:B----4-:R-:W-:-:S04]  /*8330*/  F2FP.PACK_AB R7, R76, R62 ;  /* 0x0000003e4c07723e */ /* 0x010fc800000000ff */
[C---:B------:R-:W-:Y:S02]  /*8340*/  PRMT R158, R7.reuse, 0x7610, R158 ;  /* 0x00007610079e7816 */ /* 0x040fe4000000009e */
[----:B------:R-:W-:Y:S02]  /*8350*/  PRMT R157, R7, 0x7632, R157 ;  /* 0x00007632079d7816 */ /* 0x000fe4000000009d */
[----:B------:R-:W-:-:S04]  /*8360*/  PRMT R7, R160, 0x5410, R159 ;  /* 0x00005410a0077816 */ /* 0x000fc8000000009f */
[----:B------:R-:W-:Y:S02]  /*8370*/  LOP3.LUT R34, R6, R7, RZ, 0xc0, !PT ;  /* 0x0000000706227212 */ /* 0x000fe400078ec0ff */
[----:B------:R-:W-:Y:S02]  /*8380*/  PRMT R6, R158, 0x5410, R157 ;  /* 0x000054109e067816 */ /* 0x000fe4000000009d */
[----:B-1----:R-:W-:Y:S02]  /*8390*/  F2FP.PACK_AB R7, R24, R108 ;  /* 0x0000006c1807723e */ /* 0x002fe400000000ff */
[----:B------:R-:W-:Y:S01]  /*83a0*/  LOP3.LUT R35, R3, R6, RZ, 0xc0, !PT ;  /* 0x0000000603237212 */ /* 0x000fe200078ec0ff */
[--C-:B------:R-:W-:Y:S01]  /*83b0*/  HSET2.LE.AND R3, R11, R113.reuse, PT ;  /* 0x000000710b037233 */ /* 0x100fe20003803000 */
[C---:B------:R-:W-:Y:S01]  /*83c0*/  PRMT R154, R7.reuse, 0x7610, R154 ;  /* 0x00007610079a7816 */ /* 0x040fe2000000009a */
[----:B------:R-:W-:Y:S01]  /*83d0*/  HMMA.16816.F32 R8, R36, R84, RZ ;  /* 0x000000542408723c */ /* 0x000fe200000018ff */
[----:B------:R-:W-:Y:S01]  /*83e0*/  HSET2.LE.AND R6, R16, R113, PT ;  /* 0x0000007110067233 */ /* 0x000fe20003803000 */
[----:B------:R-:W-:-:S02]  /*83f0*/  PRMT R153, R7, 0x7632, R153 ;  /* 0x0000763207997816 */ /* 0x000fc40000000099 */
[----:B------:R-:W-:-:S03]  /*8400*/  PRMT R7, R156, 0x5410, R155 ;  /* 0x000054109c077816 */ /* 0x000fc6000000009b */
[----:B------:R-:W-:Y:S01]  /*8410*/  IMAD.MOV.U32 R85, RZ, RZ, R49 ;  /* 0x000000ffff557224 */ /* 0x000fe200078e0031 */
[----:B------:R-:W-:Y:S01]  /*8420*/  LOP3.LUT R32, R6, R7, RZ, 0xc0, !PT ;  /* 0x0000000706207212 */ /* 0x000fe200078ec0ff */
[----:B------:R-:W-:Y:S01]  /*8430*/  IMAD.MOV.U32 R49, RZ, RZ, R136 ;  /* 0x000000ffff317224 */ /* 0x000fe200078e0088 */
[----:B------:R-:W-:Y:S01]  /*8440*/  PRMT R6, R154, 0x5410, R153 ;  /* 0x000054109a067816 */ /* 0x000fe20000000099 */
[----:B------:R-:W-:Y:S01]  /*8450*/  @!P0 HADD2 R204, -R155.H0_H0, -RZ.H0_H0 ;  /* 0xa00000ff9bcc8230 */ /* 0x000fe20000000900 */
[----:B------:R-:W-:Y:S02]  /*8460*/  IMAD.MOV.U32 R84, RZ, RZ, R99 ;  /* 0x000000ffff547224 */ /* 0x000fe400078e0063 */
[----:B------:R-:W-:Y:S01]  /*8470*/  LOP3.LUT R33, R3, R6, RZ, 0xc0, !PT ;  /* 0x0000000603217212 */ /* 0x000fe200078ec0ff */
[----:B------:R-:W-:Y:S01]  /*8480*/  IMAD.WIDE.U32 R6, R91, -0x2daee0ad, RZ ;  /* 0xd2511f535b067825 */ /* 0x000fe200078e00ff */
[-C--:B--2---:R-:W-:Y:S01]  /*8490*/  HMMA.16816.F32 R136, R40, R80.reuse, R12 ;  /* 0x000000502888723c */ /* 0x084fe2000000180c */
[----:B------:R-:W-:Y:S01]  /*84a0*/  @!P1 HADD2 R202, -R156.H0_H0, -RZ.H0_H0 ;  /* 0xa00000ff9cca9230 */ /* 0x000fe20000000900 */
[----:B------:R1:W2:Y:S01]  /*84b0*/  LDL.LU.S16 R99, [R1+0x28] ;  /* 0x0000280001637983 */ /* 0x0002a20000300600 */
[----:B------:R-:W-:Y:S01]  /*84c0*/  SHF.R.U32.HI R3, RZ, 0x18, R28 ;  /* 0x00000018ff037819 */ /* 0x000fe2000001161c */
[----:B------:R-:W-:Y:S01]  /*84d0*/  @!P2 HADD2 R168, -R154.H0_H0, -RZ.H0_H0 ;  /* 0xa00000ff9aa8a230 */ /* 0x000fe20000000900 */
[C---:B------:R-:W-:Y:S01]  /*84e0*/  LOP3.LUT R23, R6.reuse, 0xffff, RZ, 0xc0, !PT ;  /* 0x0000ffff06177812 */ /* 0x040fe200078ec0ff */
[----:B------:R-:W-:Y:S01]  /*84f0*/  @!P4 HADD2 R206, -R160.H0_H0, -RZ.H0_H0 ;  /* 0xa00000ffa0cec230 */ /* 0x000fe20000000900 */
[----:B------:R-:W-:Y:S01]  /*8500*/  LOP3.LUT R13, R6, 0xff, RZ, 0xc0, !PT ;  /* 0x000000ff060d7812 */ /* 0x000fe200078ec0ff */
[----:B------:R-:W-:Y:S01]  /*8510*/  HMMA.16816.F32 R240, R32, R80, R8 ;  /* 0x0000005020f0723c */ /* 0x000fe20000001808 */
[----:B------:R-:W-:Y:S01]  /*8520*/  SHF.R.U32.HI R14, RZ, 0x10, R6 ;  /* 0x00000010ff0e7819 */ /* 0x000fe20000011606 */
[----:B------:R-:W-:Y:S01]  /*8530*/  @!P3 HADD2 R209, -R157.H0_H0, -RZ.H0_H0 ;  /* 0xa00000ff9dd1b230 */ /* 0x000fe20000000900 */
[----:B------:R-:W-:Y:S01]  /*8540*/  @!P0 PRMT R155, R204, 0x5410, RZ ;  /* 0x00005410cc9b8816 */ /* 0x000fe200000000ff */
[----:B------:R-:W-:Y:S01]  /*8550*/  @!P5 HADD2 R203, -R161.H0_H0, -RZ.H0_H0 ;  /* 0xa00000ffa1cbd230 */ /* 0x000fe20000000900 */
[----:B------:R-:W-:-:S02]  /*8560*/  @!P1 PRMT R156, R202, 0x5410, RZ ;  /* 0x00005410ca9c9816 */ /* 0x000fc400000000ff */
[----:B------:R-:W-:Y:S02]  /*8570*/  SHF.R.U32.HI R10, RZ, 0x18, R6 ;  /* 0x00000018ff0a7819 */ /* 0x000fe40000011606 */
[----:B------:R-:W-:Y:S02]  /*8580*/  SHF.R.U32.HI R6, RZ, 0x8, R73 ;  /* 0x00000008ff067819 */ /* 0x000fe40000011649 */
[----:B------:R-:W-:Y:S02]  /*8590*/  ISETP.GE.U32.AND P0, PT, R225, R3, PT ;  /* 0x00000003e100720c */ /* 0x000fe40003f06070 */
[----:B------:R-:W-:Y:S02]  /*85a0*/  LOP3.LUT R6, R6, 0xffff, RZ, 0xc0, !PT ;  /* 0x0000ffff06067812 */ /* 0x000fe400078ec0ff */
[----:B------:R-:W-:Y:S02]  /*85b0*/  LOP3.LUT R3, R7, UR13, R54, 0x96, !PT ;  /* 0x0000000d07037c12 */ /* 0x000fe4000f8e9636 */
[----:B------:R-:W-:Y:S01]  /*85c0*/  ISETP.GE.U32.AND P1, PT, R225, R6, PT ;  /* 0x00000006e100720c */ /* 0x000fe20003f26070 */
[----:B------:R-:W-:Y:S01]  /*85d0*/  IMAD.WIDE.U32 R6, R92, -0x2daee0ad, RZ ;  /* 0xd2511f535c067825 */ /* 0x000fe200078e00ff */
[----:B------:R-:W-:-:S02]  /*85e0*/  @!P2 PRMT R154, R168, 0x5410, RZ ;  /* 0x00005410a89aa816 */ /* 0x000fc400000000ff */
[----:B------:R-:W-:Y:S02]  /*85f0*/  SHF.R.U32.HI R9, RZ, 0x8, R74 ;  /* 0x00000008ff097819 */ /* 0x000fe4000001164a */
[----:B------:R-:W-:Y:S01]  /*8600*/  LOP3.LUT R11, R7, UR13, R56, 0x96, !PT ;  /* 0x0000000d070b7c12 */ /* 0x000fe2000f8e9638 */
[----:B------:R-:W-:Y:S01]  /*8610*/  @!P0 HADD2 R205, -R153.H0_H0, -RZ.H0_H0 ;  /* 0xa00000ff99cd8230 */ /* 0x000fe20000000900 */
[----:B------:R1:W3:Y:S01]  /*8620*/  LDL.LU.S16 R56, [R1+0x2c] ;  /* 0x00002c0001387983 */ /* 0x0002e20000300600 */
[C---:B------:R-:W-:Y:S02]  /*8630*/  LOP3.LUT R15, R6.reuse, 0xffff, RZ, 0xc0, !PT ;  /* 0x0000ffff060f7812 */ /* 0x040fe400078ec0ff */
[----:B------:R-:W-:Y:S01]  /*8640*/  LOP3.LUT R16, R6, 0xff, RZ, 0xc0, !PT ;  /* 0x000000ff06107812 */ /* 0x000fe200078ec0ff */
[----:B------:R1:W4:Y:S01]  /*8650*/  LDL.LU.S16 R54, [R1+0x34] ;  /* 0x0000340001367983 */ /* 0x0003220000300600 */
[--C-:B------:R-:W-:Y:S01]  /*8660*/  SHF.R.U32.HI R18, RZ, 0x10, R6.reuse ;  /* 0x00000010ff127819 */ /* 0x100fe20000011606 */
[----:B------:R-:W-:Y:S01]  /*8670*/  @!P1 HADD2 R207, -R159.H0_H0, -RZ.H0_H0 ;  /* 0xa00000ff9fcf9230 */ /* 0x000fe20000000900 */
[----:B------:R-:W-:-:S02]  /*8680*/  SHF.R.U32.HI R17, RZ, 0x18, R6 ;  /* 0x00000018ff117819 */ /* 0x000fc40000011606 */
[----:B------:R-:W-:Y:S02]  /*8690*/  LOP3.LUT R6, R90, 0xff, RZ, 0xc0, !PT ;  /* 0x000000ff5a067812 */ /* 0x000fe400078ec0ff */
[----:B------:R-:W-:Y:S02]  /*86a0*/  @!P0 PRMT R153, R205, 0x5410, RZ ;  /* 0x00005410cd998816 */ /* 0x000fe400000000ff */
[----:B------:R-:W-:Y:S01]  /*86b0*/  ISETP.GE.U32.AND P0, PT, R225, R6, PT ;  /* 0x00000006e100720c */ /* 0x000fe20003f06070 */
[----:B------:R-:W-:Y:S01]  /*86c0*/  IMAD.WIDE.U32 R6, R53, -0x2daee0ad, RZ ;  /* 0xd2511f5335067825 */ /* 0x000fe200078e00ff */
[----:B------:R-:W-:Y:S02]  /*86d0*/  @!P1 PRMT R159, R207, 0x5410, RZ ;  /* 0x00005410cf9f9816 */ /* 0x000fe400000000ff */
[----:B------:R-:W-:Y:S02]  /*86e0*/  PRMT R96, R89, 0x5410, R9 ;  /* 0x0000541059607816 */ /* 0x000fe40000000009 */
[----:B------:R-:W-:-:S02]  /*86f0*/  LOP3.LUT R19, R6, 0xffff, RZ, 0xc0, !PT ;  /* 0x0000ffff06137812 */ /* 0x000fc400078ec0ff */
[----:B------:R-:W-:Y:S02]  /*8700*/  LOP3.LUT R22, R6, 0xff, RZ, 0xc0, !PT ;  /* 0x000000ff06167812 */ /* 0x000fe400078ec0ff */
[--C-:B------:R-:W-:Y:S02]  /*8710*/  SHF.R.U32.HI R21, RZ, 0x10, R6.reuse ;  /* 0x00000010ff157819 */ /* 0x100fe40000011606 */
[----:B------:R-:W-:Y:S01]  /*8720*/  SHF.R.U32.HI R20, RZ, 0x18, R6 ;  /* 0x00000018ff147819 */ /* 0x000fe20000011606 */
[----:B------:R-:W-:Y:S01]  /*8730*/  @!P0 HADD2 R208, -R158.H0_H0, -RZ.H0_H0 ;  /* 0xa00000ff9ed08230 */ /* 0x000fe20000000900 */
[----:B------:R-:W-:Y:S02]  /*8740*/  SHF.R.U32.HI R6, RZ, 0x10, R29 ;  /* 0x00000010ff067819 */ /* 0x000fe4000001161d */
[----:B------:R-:W-:Y:S01]  /*8750*/  LOP3.LUT R12, R7, UR13, R50, 0x96, !PT ;  /* 0x0000000d070c7c12 */ /* 0x000fe2000f8e9632 */
[----:B------:R-:W-:Y:S01]  /*8760*/  FFMA.FTZ R7, R145, c[0x0][0x23c], -R4 ;  /* 0x00008f0091077a23 */ /* 0x000fe20000010804 */
[----:B------:R-:W-:-:S02]  /*8770*/  LOP3.LUT R6, R6, 0xff, RZ, 0xc0, !PT ;  /* 0x000000ff06067812 */ /* 0x000fc400078ec0ff */
[----:B------:R-:W-:Y:S01]  /*8780*/  @!P0 PRMT R158, R208, 0x5410, RZ ;  /* 0x00005410d09e8816 */ /* 0x000fe200000000ff */
[----:B------:R5:W-:Y:S01]  /*8790*/  MUFU.EX2 R28, R7 ;  /* 0x00000007001c7308 */ /* 0x000be20000000800 */
[----:B------:R-:W-:Y:S01]  /*87a0*/  ISETP.GE.U32.AND P2, PT, R225, R6, PT ;  /* 0x00000006e100720c */ /* 0x000fe20003f46070 */
[----:B------:R-:W-:Y:S01]  /*87b0*/  FFMA.FTZ R6, R142, c[0x0][0x23c], -R4 ;  /* 0x00008f008e067a23 */ /* 0x000fe20000010804 */
[----:B------:R-:W-:Y:S02]  /*87c0*/  @!P4 PRMT R160, R206, 0x5410, RZ ;  /* 0x00005410cea0c816 */ /* 0x000fe400000000ff */
[----:B------:R-:W-:Y:S02]  /*87d0*/  LOP3.LUT R8, R79, 0xff, RZ, 0xc0, !PT ;  /* 0x000000ff4f087812 */ /* 0x000fe400078ec0ff */
[----:B------:R-:W-:Y:S01]  /*87e0*/  @!P3 PRMT R157, R209, 0x5410, RZ ;  /* 0x00005410d19db816 */ /* 0x000fe200000000ff */
[----:B------:R1:W1:Y:S01]  /*87f0*/  MUFU.EX2 R210, R6 ;  /* 0x0000000600d27308 */ /* 0x0002620000000800 */
[----:B------:R-:W-:-:S02]  /*8800*/  @!P5 PRMT R161, R203, 0x5410, RZ ;  /* 0x00005410cba1d816 */ /* 0x000fc400000000ff */
[----:B------:R-:W-:Y:S02]  /*8810*/  ISETP.GE.U32.AND P6, PT, R225, R60, PT ;  /* 0x0000003ce100720c */ /* 0x000fe40003fc6070 */
[----:B-----5:R-:W-:Y:S02]  /*8820*/  LOP3.LUT R7, R29, 0xff, RZ, 0xc0, !PT ;  /* 0x000000ff1d077812 */ /* 0x020fe400078ec0ff */
[C---:B------:R-:W-:Y:S02]  /*8830*/  ISETP.GE.U32.AND P4, PT, R225.reuse, R13, PT ;  /* 0x0000000de100720c */ /* 0x040fe40003f86070 */
[----:B------:R-:W-:Y:S01]  /*8840*/  ISETP.GE.U32.AND P0, PT, R225, R7, PT ;  /* 0x00000007e100720c */ /* 0x000fe20003f06070 */
[----:B------:R-:W-:Y:S01]  /*8850*/  FFMA.FTZ R7, R143, c[0x0][0x23c], -R0 ;  /* 0x00008f008f077a23 */ /* 0x000fe20000010800 */
[----:B------:R-:W-:Y:S01]  /*8860*/  PRMT R95, R8, 0x5410, R88 ;  /* 0x00005410085f7816 */ /* 0x000fe20000000058 */
[----:B------:R-:W-:Y:S01]  /*8870*/  FFMA.FTZ R8, R146, c[0x0][0x23c], -R0 ;  /* 0x00008f0092087a23 */ /* 0x000fe20000010800 */
[----:B-1----:R-:W-:Y:S01]  /*8880*/  LOP3.LUT R6, R29, 0xffff, RZ, 0xc0, !PT ;  /* 0x0000ffff1d067812 */ /* 0x002fe200078ec0ff */
[----:B------:R1:W-:Y:S01]  /*8890*/  MUFU.EX2 R208, R7 ;  /* 0x0000000700d07308 */ /* 0x0003e20000000800 */
[----:B------:R-:W-:-:S02]  /*88a0*/  ISETP.GE.U32.AND P5, PT, R225, R61, PT ;  /* 0x0000003de100720c */ /* 0x000fc40003fa6070 */
[----:B------:R-:W-:-:S04]  /*88b0*/  SHF.R.U32.HI R6, RZ, 0x8, R6 ;  /* 0x00000008ff067819 */ /* 0x000fc80000011606 */
[----:B------:R-:W-:Y:S01]  /*88c0*/  LOP3.LUT R6, R6, 0xffff, RZ, 0xc0, !PT ;  /* 0x0000ffff06067812 */ /* 0x000fe200078ec0ff */
[----:B------:R-:W5:Y:S03]  /*88d0*/  MUFU.EX2 R168, R8 ;  /* 0x0000000800a87308 */ /* 0x000f660000000800 */
[----:B------:R-:W-:Y:S02]  /*88e0*/  ISETP.GE.U32.AND P1, PT, R225, R6, PT ;  /* 0x00000006e100720c */ /* 0x000fe40003f26070 */
[----:B------:R-:W-:Y:S01]  /*88f0*/  F2FP.PACK_AB R6, R210, R28 ;  /* 0x0000001cd206723e */ /* 0x000fe200000000ff */
[----:B-1----:R-:W-:-:S03]  /*8900*/  FFMA.FTZ R7, R140, c[0x0][0x23c], -R4 ;  /* 0x00008f008c077a23 */ /* 0x002fc60000010804 */
[C---:B------:R-:W-:Y:S02]  /*8910*/  PRMT R152, R6.reuse, 0x7610, R152 ;  /* 0x0000761006987816 */ /* 0x040fe40000000098 */
[----:B------:R-:W-:Y:S01]  /*8920*/  PRMT R151, R6, 0x7632, R151 ;  /* 0x0000763206977816 */ /* 0x000fe20000000097 */
[----:B------:R1:W-:Y:S01]  /*8930*/  MUFU.EX2 R207, R7 ;  /* 0x0000000700cf7308 */ /* 0x0003e20000000800 */
[----:B------:R-:W-:Y:S01]  /*8940*/  SHF.R.U32.HI R6, RZ, 0x18, R29 ;  /* 0x00000018ff067819 */ /* 0x000fe2000001161d */
[----:B--2---:R-:W-:-:S05]  /*8950*/  @!P0 HADD2 R99, -R152.H0_H0, -RZ.H0_H0 ;  /* 0xa00000ff98638230 */ /* 0x004fca0000000900 */
[----:B------:R-:W-:Y:S02]  /*8960*/  PRMT R53, R99, 0x7610, R53 ;  /* 0x0000761063357816 */ /* 0x000fe40000000035 */
[----:B------:R-:W-:Y:S02]  /*8970*/  PRMT R99, R152, 0x5410, R151 ;  /* 0x0000541098637816 */ /* 0x000fe40000000097 */
[----:B------:R-:W-:Y:S02]  /*8980*/  @!P0 PRMT R152, R53, 0x5410, RZ ;  /* 0x0000541035988816 */ /* 0x000fe400000000ff */
[----:B------:R2:W2:Y:S01]  /*8990*/  LDL.LU.S16 R53, [R1+0x30] ;  /* 0x0000300001357983 */ /* 0x0004a20000300600 */
[----:B---3--:R-:W-:-:S05]  /*89a0*/  @!P1 HADD2 R56, -R151.H0_H0, -RZ.H0_H0 ;  /* 0xa00000ff97389230 */ /* 0x008fca0000000900 */
[----:B------:R-:W-:-:S04]  /*89b0*/  PRMT R9, R56, 0x7610, R9 ;  /* 0x0000761038097816 */ /* 0x000fc80000000009 */
[----:B------:R-:W-:Y:S02]  /*89c0*/  @!P1 PRMT R151, R9, 0x5410, RZ ;  /* 0x0000541009979816 */ /* 0x000fe400000000ff */
[----:B------:R3:W3:Y:S04]  /*89d0*/  LDL.LU.S16 R9, [R1+0x38] ;  /* 0x0000380001097983 */ /* 0x0006e80000300600 */
[----:B------:R2:W4:Y:S01]  /*89e0*/  LDL.LU.S16 R13, [R1+0x44] ;  /* 0x00004400010d7983 */ /* 0x0005220000300600 */
[----:B-1----:R-:W-:Y:S01]  /*89f0*/  FFMA.FTZ R7, R141, c[0x0][0x23c], -R4 ;  /* 0x00008f008d077a23 */ /* 0x002fe20000010804 */
[----:B------:R-:W-:-:S03]  /*8a00*/  ISETP.GE.U32.AND P0, PT, R225, R6, PT ;  /* 0x00000006e100720c */ /* 0x000fc60003f06070 */
[----:B------:R-:W1:Y:S01]  /*8a10*/  MUFU.EX2 R209, R7 ;  /* 0x0000000700d17308 */ /* 0x000e620000000800 */
[----:B-----5:R-:W-:-:S04]  /*8a20*/  F2FP.PACK_AB R6, R208, R168 ;  /* 0x000000a8d006723e */ /* 0x020fc800000000ff */
[C---:B------:R-:W-:Y:S02]  /*8a30*/  PRMT R149, R6.reuse, 0x7632, R149 ;  /* 0x0000763206957816 */ /* 0x040fe40000000095 */
[----:B------:R-:W-:Y:S02]  /*8a40*/  PRMT R150, R6, 0x7610, R150 ;  /* 0x0000761006967816 */ /* 0x000fe40000000096 */
[----:B------:R-:W-:-:S04]  /*8a50*/  LOP3.LUT R6, R111, 0xff, RZ, 0xc0, !PT ;  /* 0x000000ff6f067812 */ /* 0x000fc800078ec0ff */
[----:B------:R-:W-:Y:S02]  /*8a60*/  ISETP.GE.U32.AND P1, PT, R225, R6, PT ;  /* 0x00000006e100720c */ /* 0x000fe40003f26070 */
[----:B------:R-:W-:Y:S02]  /*8a70*/  SHF.R.U32.HI R6, RZ, 0x8, R112 ;  /* 0x00000008ff067819 */ /* 0x000fe40000011670 */
[----:B-1----:R-:W-:Y:S01]  /*8a80*/  F2FP.PACK_AB R7, R209, R207 ;  /* 0x000000cfd107723e */ /* 0x002fe200000000ff */
[----:B------:R-:W-:Y:S01]  /*8a90*/  IMAD.MOV.U32 R81, RZ, RZ, R84 ;  /* 0x000000ffff517224 */ /* 0x000fe200078e0054 */
[----:B------:R-:W-:Y:S01]  /*8aa0*/  LOP3.LUT R6, R6, 0xffff, RZ, 0xc0, !PT ;  /* 0x0000ffff06067812 */ /* 0x000fe200078ec0ff */
[----:B------:R-:W-:Y:S01]  /*8ab0*/  IMAD.MOV.U32 R84, RZ, RZ, R85 ;  /* 0x000000ffff547224 */ /* 0x000fe200078e0055 */
[C---:B------:R-:W-:Y:S01]  /*8ac0*/  PRMT R148, R7.reuse, 0x7610, R148 ;  /* 0x0000761007947816 */ /* 0x040fe20000000094 */
[----:B------:R-:W-:Y:S01]  /*8ad0*/  IMAD.MOV.U32 R85, RZ, RZ, R98 ;  /* 0x000000ffff557224 */ /* 0x000fe200078e0062 */
[----:B------:R-:W-:Y:S01]  /*8ae0*/  PRMT R98, R150, 0x5410, R149 ;  /* 0x0000541096627816 */ /* 0x000fe20000000095 */
[----:B------:R-:W-:Y:S01]  /*8af0*/  IMAD.MOV.U32 R80, RZ, RZ, R81 ;  /* 0x000000ffff507224 */ /* 0x000fe200078e0051 */
[----:B------:R-:W-:Y:S01]  /*8b00*/  PRMT R147, R7, 0x7632, R147 ;  /* 0x0000763207937816 */ /* 0x000fe20000000093 */
[----:B------:R-:W-:-:S02]  /*8b10*/  IMAD.MOV.U32 R81, RZ, RZ, R84 ;  /* 0x000000ffff517224 */ /* 0x000fc400078e0054 */
[----:B------:R-:W-:Y:S02]  /*8b20*/  IMAD.MOV.U32 R84, RZ, RZ, R85 ;  /* 0x000000ffff547224 */ /* 0x000fe400078e0055 */
[----:B------:R-:W-:Y:S02]  /*8b30*/  IMAD.MOV.U32 R85, RZ, RZ, R123 ;  /* 0x000000ffff557224 */ /* 0x000fe400078e007b */
[----:B------:R-:W-:Y:S02]  /*8b40*/  IMAD.MOV.U32 R123, RZ, RZ, R122 ;  /* 0x000000ffff7b7224 */ /* 0x000fe400078e007a */
[----:B------:R-:W-:Y:S01]  /*8b50*/  IMAD.MOV.U32 R122, RZ, RZ, R97 ;  /* 0x000000ffff7a7224 */ /* 0x000fe200078e0061 */
[----:B------:R-:W-:Y:S01]  /*8b60*/  PRMT R97, R148, 0x5410, R147 ;  /* 0x0000541094617816 */ /* 0x000fe20000000093 */
[----:B------:R-:W-:Y:S01]  /*8b70*/  IMAD.MOV.U32 R203, RZ, RZ, R80 ;  /* 0x000000ffffcb7224 */ /* 0x000fe200078e0050 */
[----:B------:R-:W-:Y:S01]  /*8b80*/  ISETP.GE.U32.AND P3, PT, R225, R10, PT ;  /* 0x0000000ae100720c */ /* 0x000fe20003f66070 */
[----:B------:R-:W-:Y:S01]  /*8b90*/  IMAD.MOV.U32 R80, RZ, RZ, R81 ;  /* 0x000000ffff507224 */ /* 0x000fe200078e0051 */
[----:B------:R-:W-:Y:S01]  /*8ba0*/  SHF.R.U32.HI R10, RZ, 0x18, R31 ;  /* 0x00000018ff0a7819 */ /* 0x000fe2000001161f */
[----:B------:R-:W-:-:S02]  /*8bb0*/  IMAD.MOV.U32 R81, RZ, RZ, R84 ;  /* 0x000000ffff517224 */ /* 0x000fc400078e0054 */
[----:B------:R-:W-:Y:S01]  /*8bc0*/  IMAD.MOV.U32 R84, RZ, RZ, R85 ;  /* 0x000000ffff547224 */ /* 0x000fe200078e0055 */
[----:B--2---:R-:W-:-:S05]  /*8bd0*/  @!P0 HADD2 R53, -R149.H0_H0, -RZ.H0_H0 ;  /* 0xa00000ff95358230 */ /* 0x004fca0000000900 */
[----:B------:R-:W-:-:S04]  /*8be0*/  PRMT R29, R53, 0x7610, R29 ;  /* 0x00007610351d7816 */ /* 0x000fc8000000001d */
[----:B------:R-:W-:Y:S02]  /*8bf0*/  @!P0 PRMT R149, R29, 0x5410, RZ ;  /* 0x000054101d958816 */ /* 0x000fe400000000ff */
[----:B------:R-:W-:Y:S02]  /*8c00*/  ISETP.GE.U32.AND P0, PT, R225, R6, PT ;  /* 0x00000006e100720c */ /* 0x000fe40003f06070 */
[----:B------:R-:W-:-:S04]  /*8c10*/  LOP3.LUT R6, R31, 0xffff, RZ, 0xc0, !PT ;  /* 0x0000ffff1f067812 */ /* 0x000fc800078ec0ff */
[----:B------:R-:W-:Y:S02]  /*8c20*/  SHF.R.U32.HI R7, RZ, 0x8, R6 ;  /* 0x00000008ff077819 */ /* 0x000fe40000011606 */
[----:B------:R-:W-:Y:S01]  /*8c30*/  LOP3.LUT R6, R31, 0xff, RZ, 0xc0, !PT ;  /* 0x000000ff1f067812 */ /* 0x000fe200078ec0ff */
[----:B---3--:R-:W-:-:S05]  /*8c40*/  @!P5 HADD2 R9, -R148.H0_H0, -RZ.H0_H0 ;  /* 0xa00000ff9409d230 */ /* 0x008fca0000000900 */
[----:B------:R-:W-:Y:S02]  /*8c50*/  PRMT R8, R9, 0x7610, R8 ;  /* 0x0000761009087816 */ /* 0x000fe40000000008 */
[----:B------:R-:W-:Y:S02]  /*8c60*/  PRMT R89, R6, 0x5410, R7 ;  /* 0x0000541006597816 */ /* 0x000fe40000000007 */
[----:B------:R-:W-:Y:S01]  /*8c70*/  @!P5 PRMT R148, R8, 0x5410, RZ ;  /* 0x000054100894d816 */ /* 0x000fe200000000ff */
[----:B------:R-:W-:Y:S01]  /*8c80*/  FFMA.FTZ R8, R167, c[0x0][0x23c], -R0 ;  /* 0x00008f00a7087a23 */ /* 0x000fe20000010800 */
[----:B------:R-:W-:Y:S01]  /*8c90*/  SHF.R.U32.HI R6, RZ, 0x10, R31 ;  /* 0x00000010ff067819 */ /* 0x000fe2000001161f */
[----:B----4-:R-:W-:Y:S02]  /*8ca0*/  @!P0 HADD2 R13, -R147.H0_H0, -RZ.H0_H0 ;  /* 0xa00000ff930d8230 */ /* 0x010fe40000000900 */
[----:B------:R1:W-:Y:S02]  /*8cb0*/  MUFU.EX2 R205, R8 ;  /* 0x0000000800cd7308 */ /* 0x0003e40000000800 */
[----:B-1----:R-:W-:-:S04]  /*8cc0*/  LOP3.LUT R8, R6, 0xff, RZ, 0xc0, !PT ;  /* 0x000000ff06087812 */ /* 0x002fc800078ec0ff */
[----:B------:R-:W-:Y:S02]  /*8cd0*/  PRMT R85, R8, 0x5410, R10 ;  /* 0x0000541008557816 */ /* 0x000fe4000000000a */
[----:B------:R-:W-:Y:S02]  /*8ce0*/  PRMT R8, R13, 0x7610, R8 ;  /* 0x000076100d087816 */ /* 0x000fe40000000008 */
[----:B------:R1:W2:Y:S02]  /*8cf0*/  LDL.LU.S16 R13, [R1+0x58] ;  /* 0x00005800010d7983 */ /* 0x0002a40000300600 */
[----:B------:R-:W-:Y:S02]  /*8d00*/  @!P0 PRMT R147, R8, 0x5410, RZ ;  /* 0x0000541008938816 */ /* 0x000fe400000000ff */
[----:B------:R1:W3:Y:S01]  /*8d10*/  LDL.LU.S16 R8, [R1+0x5c] ;  /* 0x00005c0001087983 */ /* 0x0002e20000300600 */
[----:B------:R-:W-:-:S04]  /*8d20*/  FFMA.FTZ R9, R166, c[0x0][0x23c], -R0 ;  /* 0x00008f00a6097a23 */ /* 0x000fc80000010800 */
[----:B------:R-:W4:Y:S01]  /*8d30*/  MUFU.EX2 R206, R9 ;  /* 0x0000000900ce7308 */ /* 0x000f220000000800 */
[----:B------:R-:W-:Y:S01]  /*8d40*/  SHF.R.U32.HI R7, RZ, 0x8, R93 ;  /* 0x00000008ff077819 */ /* 0x000fe2000001165d */
[----:B------:R-:W-:-:S03]  /*8d50*/  @!P2 HADD2 R54, -R150.H0_H0, -RZ.H0_H0 ;  /* 0xa00000ff9636a230 */ /* 0x000fc60000000900 */
[----:B------:R-:W-:Y:S02]  /*8d60*/  PRMT R93, R110, 0x5410, R7 ;  /* 0x000054106e5d7816 */ /* 0x000fe40000000007 */
[----:B------:R-:W-:Y:S02]  /*8d70*/  LOP3.LUT R6, R104, 0xff, RZ, 0xc0, !PT ;  /* 0x000000ff68067812 */ /* 0x000fe400078ec0ff */
[----:B------:R-:W-:Y:S02]  /*8d80*/  PRMT R50, R54, 0x7610, R50 ;  /* 0x0000761036327816 */ /* 0x000fe40000000032 */
[----:B----4-:R-:W-:Y:S02]  /*8d90*/  F2FP.PACK_AB R7, R206, R205 ;  /* 0x000000cdce07723e */ /* 0x010fe400000000ff */
[----:B------:R-:W-:Y:S02]  /*8da0*/  PRMT R92, R6, 0x5410, R106 ;  /* 0x00005410065c7816 */ /* 0x000fe4000000006a */
[----:B------:R-:W-:-:S02]  /*8db0*/  PRMT R146, R7, 0x7610, R146 ;  /* 0x0000761007927816 */ /* 0x000fc40000000092 */
[----:B------:R-:W-:Y:S02]  /*8dc0*/  PRMT R145, R7, 0x7632, R145 ;  /* 0x0000763207917816 */ /* 0x000fe40000000091 */
[----:B------:R-:W-:Y:S02]  /*8dd0*/  LOP3.LUT R6, R14, 0xff, RZ, 0xc0, !PT ;  /* 0x000000ff0e067812 */ /* 0x000fe400078ec0ff */
[----:B------:R-:W-:Y:S02]  /*8de0*/  @!P2 PRMT R150, R50, 0x5410, RZ ;  /* 0x000054103296a816 */ /* 0x000fe400000000ff */
[----:B------:R-:W-:Y:S01]  /*8df0*/  ISETP.GE.U32.AND P2, PT, R225, R6, PT ;  /* 0x00000006e100720c */ /* 0x000fe20003f46070 */
[--C-:B------:R-:W-:Y:S02]  /*8e00*/  FFMA.FTZ R6, R107, c[0x0][0x23c], -R4.reuse ;  /* 0x00008f006b067a23 */ /* 0x100fe40000010804 */
[----:B------:R-:W-:Y:S02]  /*8e10*/  IMAD.MOV.U32 R202, RZ, RZ, R203 ;  /* 0x000000ffffca7224 */ /* 0x000fe400078e00cb */
[----:B------:R4:W-:Y:S02]  /*8e20*/  MUFU.EX2 R203, R6 ;  /* 0x0000000600cb7308 */ /* 0x0009e40000000800 */
[----:B----4-:R-:W-:Y:S01]  /*8e30*/  FFMA.FTZ R6, R94, c[0x0][0x23c], -R4 ;  /* 0x00008f005e067a23 */ /* 0x010fe20000010804 */
[----:B------:R-:W-:Y:S01]  /*8e40*/  PRMT R94, R146, 0x5410, R145 ;  /* 0x00005410925e7816 */ /* 0x000fe20000000091 */
[----:B--2---:R-:W-:-:S02]  /*8e50*/  @!P1 HADD2 R13, -R146.H0_H0, -RZ.H0_H0 ;  /* 0xa00000ff920d9230 */ /* 0x004fc40000000900 */
[----:B---3--:R-:W-:-:S03]  /*8e60*/  @!P6 HADD2 R8, -R145.H0_H0, -RZ.H0_H0 ;  /* 0xa00000ff9108e230 */ /* 0x008fc60000000900 */
[----:B------:R-:W-:Y:S02]  /*8e70*/  PRMT R10, R13, 0x7610, R10 ;  /* 0x000076100d0a7816 */ /* 0x000fe4000000000a */
[----:B------:R-:W-:Y:S02]  /*8e80*/  PRMT R9, R8, 0x7610, R9 ;  /* 0x0000761008097816 */ /* 0x000fe40000000009 */
[----:B------:R-:W-:Y:S02]  /*8e90*/  @!P1 PRMT R146, R10, 0x5410, RZ ;  /* 0x000054100a929816 */ /* 0x000fe400000000ff */
[----:B------:R-:W-:Y:S01]  /*8ea0*/  @!P6 PRMT R145, R9, 0x5410, RZ ;  /* 0x000054100991e816 */ /* 0x000fe200000000ff */
[----:B------:R1:W2:Y:S04]  /*8eb0*/  LDL.LU.S16 R10, [R1+0x68] ;  /* 0x00006800010a7983 */ /* 0x0002a80000300600 */
[----:B------:R1:W3:Y:S01]  /*8ec0*/  LDL.LU.S16 R9, [R1+0x64] ;  /* 0x0000640001097983 */ /* 0x0002e20000300600 */
[----:B------:R4:W5:Y:S02]  /*8ed0*/  MUFU.EX2 R204, R6 ;  /* 0x0000000600cc7308 */ /* 0x0009640000000800 */
[----:B----4-:R-:W-:-:S04]  /*8ee0*/  LOP3.LUT R6, R3, 0xffff, RZ, 0xc0, !PT ;  /* 0x0000ffff03067812 */ /* 0x010fc800078ec0ff */
[----:B------:R-:W-:-:S04]  /*8ef0*/  SHF.R.U32.HI R6, RZ, 0x8, R6 ;  /* 0x00000008ff067819 */ /* 0x000fc80000011606 */
[----:B------:R-:W-:-:S04]  /*8f00*/  LOP3.LUT R6, R6, 0xffff, RZ, 0xc0, !PT ;  /* 0x0000ffff06067812 */ /* 0x000fc800078ec0ff */
[----:B------:R-:W-:Y:S02]  /*8f10*/  ISETP.GE.U32.AND P0, PT, R225, R6, PT ;  /* 0x00000006e100720c */ /* 0x000fe40003f06070 */
[----:B-----5:R-:W-:Y:S02]  /*8f20*/  F2FP.PACK_AB R6, R204, R203 ;  /* 0x000000cbcc06723e */ /* 0x020fe400000000ff */
[----:B------:R-:W-:Y:S02]  /*8f30*/  LOP3.LUT R7, R3, 0xff, RZ, 0xc0, !PT ;  /* 0x000000ff03077812 */ /* 0x000fe400078ec0ff */
[----:B------:R-:W-:Y:S02]  /*8f40*/  PRMT R143, R6, 0x7632, R143 ;  /* 0x00007632068f7816 */ /* 0x000fe4000000008f */
[----:B------:R-:W-:Y:S02]  /*8f50*/  ISETP.GE.U32.AND P1, PT, R225, R7, PT ;  /* 0x00000007e100720c */ /* 0x000fe40003f26070 */
[----:B------:R-:W-:-:S04]  /*8f60*/  LOP3.LUT R7, R18, 0xff, RZ, 0xc0, !PT ;  /* 0x000000ff12077812 */ /* 0x000fc800078ec0ff */
[----:B------:R-:W-:Y:S01]  /*8f70*/  PRMT R88, R7, 0x5410, R17 ;  /* 0x0000541007587816 */ /* 0x000fe20000000011 */
[----:B---3--:R-:W-:-:S05]  /*8f80*/  @!P0 HADD2 R9, -R143.H0_H0, -RZ.H0_H0 ;  /* 0xa00000ff8f098230 */ /* 0x008fca0000000900 */
[----:B------:R-:W-:Y:S02]  /*8f90*/  PRMT R7, R9, 0x7610, R7 ;  /* 0x0000761009077816 */ /* 0x000fe40000000007 */
[----:B------:R1:W3:Y:S01]  /*8fa0*/  LDL.LU.S16 R9, [R1+0x70] ;  /* 0x0000700001097983 */ /* 0x0002e20000300600 */
[----:B------:R-:W-:Y:S02]  /*8fb0*/  PRMT R144, R6, 0x7610, R144 ;  /* 0x0000761006907816 */ /* 0x000fe40000000090 */
[----:B------:R-:W-:-:S03]  /*8fc0*/  SHF.R.U32.HI R8, RZ, 0x8, R15 ;  /* 0x00000008ff087819 */ /* 0x000fc6000001160f */
[----:B--2---:R-:W-:Y:S01]  /*8fd0*/  @!P1 HADD2 R10, -R144.H0_H0, -RZ.H0_H0 ;  /* 0xa00000ff900a9230 */ /* 0x004fe20000000900 */
[--C-:B------:R-:W-:Y:S02]  /*8fe0*/  PRMT R90, R16, 0x5410, R8.reuse ;  /* 0x00005410105a7816 */ /* 0x100fe40000000008 */
[--C-:B------:R-:W-:Y:S02]  /*8ff0*/  SHF.R.U32.HI R6, RZ, 0x18, R3.reuse ;  /* 0x00000018ff067819 */ /* 0x100fe40000011603 */
[----:B------:R-:W-:Y:S02]  /*9000*/  PRMT R8, R10, 0x7610, R8 ;  /* 0x000076100a087816 */ /* 0x000fe40000000008 */
[----:B------:R-:W-:Y:S02]  /*9010*/  SHF.R.U32.HI R3, RZ, 0x10, R3 ;  /* 0x00000010ff037819 */ /* 0x000fe40000011603 */
[----:B------:R-:W-:Y:S02]  /*9020*/  PRMT R91, R144, 0x5410, R143 ;  /* 0x00005410905b7816 */ /* 0x000fe4000000008f */
[----:B------:R-:W-:-:S02]  /*9030*/  @!P1 PRMT R144, R8, 0x5410, RZ ;  /* 0x0000541008909816 */ /* 0x000fc400000000ff */
[----:B------:R-:W-:Y:S01]  /*9040*/  ISETP.GE.U32.AND P1, PT, R225, R6, PT ;  /* 0x00000006e100720c */ /* 0x000fe20003f26070 */
[--C-:B------:R-:W-:Y:S01]  /*9050*/  FFMA.FTZ R6, R105, c[0x0][0x23c], -R0.reuse ;  /* 0x00008f0069067a23 */ /* 0x100fe20000010800 */
[----:B------:R-:W-:Y:S01]  /*9060*/  @!P0 PRMT R143, R7, 0x5410, RZ ;  /* 0x00005410078f8816 */ /* 0x000fe200000000ff */
[----:B------:R-:W-:Y:S01]  /*9070*/  FFMA.FTZ R7, R51, c[0x0][0x23c], -R0 ;  /* 0x00008f0033077a23 */ /* 0x000fe20000010800 */
[----:B------:R-:W-:Y:S01]  /*9080*/  LOP3.LUT R3, R3, 0xff, RZ, 0xc0, !PT ;  /* 0x000000ff03037812 */ /* 0x000fe200078ec0ff */
[----:B------:R-:W-:Y:S01]  /*9090*/  IMAD.MOV.U32 R61, RZ, RZ, R202 ;  /* 0x000000ffff3d7224 */ /* 0x000fe200078e00ca */
[----:B------:R2:W-:Y:S01]  /*90a0*/  MUFU.EX2 R31, R6 ;  /* 0x00000006001f7308 */ /* 0x0005e20000000800 */
[----:B------:R-:W-:Y:S01]  /*90b0*/  IMAD.MOV.U32 R56, RZ, RZ, R84 ;  /* 0x000000ffff387224 */ /* 0x000fe200078e0054 */
[----:B------:R-:W-:Y:S01]  /*90c0*/  ISETP.GE.U32.AND P0, PT, R225, R3, PT ;  /* 0x00000003e100720c */ /* 0x000fe20003f06070 */
[----:B------:R-:W-:Y:S01]  /*90d0*/  IMAD.MOV.U32 R111, RZ, RZ, R168 ;  /* 0x000000ffff6f7224 */ /* 0x000fe200078e00a8 */
[----:B------:R-:W-:Y:S01]  /*90e0*/  LOP3.LUT R3, R30, 0xffff, RZ, 0xc0, !PT ;  /* 0x0000ffff1e037812 */ /* 0x000fe200078ec0ff */
[----:B------:R-:W-:-:S03]  /*90f0*/  IMAD R168, R2, 0x2, R165 ;  /* 0x0000000202a87824 */ /* 0x000fc600078e02a5 */
[----:B------:R-:W4:Y:S01]  /*9100*/  MUFU.EX2 R202, R7 ;  /* 0x0000000700ca7308 */ /* 0x000f220000000800 */
[----:B------:R-:W-:Y:S02]  /*9110*/  IMAD.MOV.U32 R13, RZ, RZ, R56 ;  /* 0x000000ffff0d7224 */ /* 0x000fe400078e0038 */
[----:B------:R-:W-:Y:S02]  /*9120*/  IMAD.MOV.U32 R140, RZ, RZ, R135 ;  /* 0x000000ffff8c7224 */ /* 0x000fe400078e0087 */
[----:B------:R-:W-:Y:S02]  /*9130*/  IMAD.MOV.U32 R56, RZ, RZ, R49 ;  /* 0x000000ffff387224 */ /* 0x000fe400078e0031 */
[----:B------:R-:W-:Y:S01]  /*9140*/  IMAD.MOV.U32 R135, RZ, RZ, R48 ;  /* 0x000000ffff877224 */ /* 0x000fe200078e0030 */
[----:B--2---:R-:W-:Y:S01]  /*9150*/  SHF.R.U32.HI R6, RZ, 0x8, R3 ;  /* 0x00000008ff067819 */ /* 0x004fe20000011603 */
[----:B------:R-:W2:Y:S01]  /*9160*/  LDSM.16.MT88.4 R48, [R168+0x6000] ;  /* 0x00600000a830783b */ /* 0x000ea20000004200 */
[----:B------:R-:W-:-:S04]  /*9170*/  LOP3.LUT R3, R30, 0xff, RZ, 0xc0, !PT ;  /* 0x000000ff1e037812 */ /* 0x000fc800078ec0ff */
[----:B------:R-:W-:Y:S02]  /*9180*/  PRMT R84, R3, 0x5410, R6 ;  /* 0x0000541003547816 */ /* 0x000fe40000000006 */
[----:B------:R-:W-:Y:S02]  /*9190*/  SHF.R.U32.HI R6, RZ, 0x8, R19 ;  /* 0x00000008ff067819 */ /* 0x000fe40000011613 */
[----:B------:R-:W-:Y:S02]  /*91a0*/  SHF.R.U32.HI R3, RZ, 0x10, R30 ;  /* 0x00000010ff037819 */ /* 0x000fe4000001161e */
[----:B------:R-:W-:Y:S02]  /*91b0*/  PRMT R79, R22, 0x5410, R6 ;  /* 0x00005410164f7816 */ /* 0x000fe40000000006 */
[----:B----4-:R-:W-:Y:S02]  /*91c0*/  F2FP.PACK_AB R6, R202, R31 ;  /* 0x0000001fca06723e */ /* 0x010fe400000000ff */
[----:B------:R-:W-:-:S02]  /*91d0*/  LOP3.LUT R7, R3, 0xff, RZ, 0xc0, !PT ;  /* 0x000000ff03077812 */ /* 0x000fc400078ec0ff */
[----:B------:R-:W-:Y:S02]  /*91e0*/  PRMT R142, R6, 0x7610, R142 ;  /* 0x00007610068e7816 */ /* 0x000fe4000000008e */
[----:B------:R-:W-:Y:S02]  /*91f0*/  LOP3.LUT R3, R21, 0xff, RZ, 0xc0, !PT ;  /* 0x000000ff15037812 */ /* 0x000fe400078ec0ff */
[----:B------:R-:W-:Y:S02]  /*9200*/  SHF.R.U32.HI R8, RZ, 0x18, R30 ;  /* 0x00000018ff087819 */ /* 0x000fe4000001161e */
[----:B------:R-:W-:Y:S01]  /*9210*/  PRMT R78, R3, 0x5410, R20 ;  /* 0x00005410034e7816 */ /* 0x000fe20000000014 */
[----:B------:R-:W-:Y:S01]  /*9220*/  IMAD.MOV.U32 R60, RZ, RZ, R80 ;  /* 0x000000ffff3c7224 */ /* 0x000fe200078e0050 */
[----:B------:R-:W-:Y:S01]  /*9230*/  SHF.R.U32.HI R3, RZ, 0x8, R23 ;  /* 0x00000008ff037819 */ /* 0x000fe20000011617 */
[----:B------:R-:W-:Y:S01]  /*9240*/  FFMA.FTZ R16, R59, c[0x0][0x23c], -R0 ;  /* 0x00008f003b107a23 */ /* 0x000fe20000010800 */
[----:B------:R-:W-:Y:S01]  /*9250*/  PRMT R80, R7, 0x5410, R8 ;  /* 0x0000541007507816 */ /* 0x000fe20000000008 */
[----:B------:R-:W-:Y:S01]  /*9260*/  FFMA.FTZ R19, R58, c[0x0][0x23c], -R0 ;  /* 0x00008f003a137a23 */ /* 0x000fe20000010800 */
[----:B------:R-:W-:Y:S01]  /*9270*/  PRMT R74, R6, 0x7632, R74 ;  /* 0x00007632064a7816 */ /* 0x000fe2000000004a */
[----:B------:R-:W-:Y:S01]  /*9280*/  IMAD.MOV.U32 R107, RZ, RZ, R56 ;  /* 0x000000ffff6b7224 */ /* 0x000fe200078e0038 */
[----:B------:R-:W-:Y:S01]  /*9290*/  LOP3.LUT R3, R3, 0xffff, RZ, 0xc0, !PT ;  /* 0x0000ffff03037812 */ /* 0x000fe200078ec0ff */
[----:B------:R-:W-:-:S02]  /*92a0*/  FADD.FTZ R0, R57, R121 ;  /* 0x0000007939007221 */ /* 0x000fc40000010000 */
[----:B------:R-:W4:Y:S01]  /*92b0*/  LDSM.16.MT88.4 R56, [R168+0x6800] ;  /* 0x00680000a838783b */ /* 0x000f220000004200 */
[----:B------:R-:W-:Y:S01]  /*92c0*/  IMAD.MOV.U32 R54, RZ, RZ, R81 ;  /* 0x000000ffff367224 */ /* 0x000fe200078e0051 */
[----:B------:R-:W-:-:S03]  /*92d0*/  PRMT R81, R142, 0x5410, R74 ;  /* 0x000054108e517816 */ /* 0x000fc6000000004a */
[----:B------:R-:W-:Y:S01]  /*92e0*/  IMAD.MOV.U32 R112, RZ, RZ, R54 ;  /* 0x000000ffff707224 */ /* 0x000fe200078e0036 */
[----:B------:R-:W-:Y:S01]  /*92f0*/  LOP3.LUT R10, R12, 0xff, RZ, 0xc0, !PT ;  /* 0x000000ff0c0a7812 */ /* 0x000fe200078ec0ff */
[--C-:B------:R-:W-:Y:S02]  /*9300*/  FFMA.FTZ R18, R67, c[0x0][0x23c], -R4.reuse ;  /* 0x00008f0043127a23 */ /* 0x100fe40000010804 */
[----:B------:R-:W-:Y:S02]  /*9310*/  FFMA.FTZ R17, R66, c[0x0][0x23c], -R4 ;  /* 0x00008f0042117a23 */ /* 0x000fe40000010804 */
[----:B------:R-:W-:Y:S02]  /*9320*/  FADD.FTZ R4, R13, R112 ;  /* 0x000000700d047221 */ /* 0x000fe40000010000 */
        /* <DEDUP_REMOVED lines=16> */
[----:B---3--:R-:W-:-:S05]  /*9430*/  @!P0 HADD2 R9, -R142.H0_H0, -RZ.H0_H0 ;  /* 0xa00000ff8e098230 */ /* 0x008fca0000000900 */
[----:B------:R-:W-:-:S04]  /*9440*/  PRMT R7, R9, 0x7610, R7 ;  /* 0x0000761009077816 */ /* 0x000fc80000000007 */
[----:B------:R-:W-:Y:S02]  /*9450*/  @!P0 PRMT R142, R7, 0x5410, RZ ;  /* 0x00005410078e8816 */ /* 0x000fe400000000ff */
[----:B------:R-:W-:Y:S02]  /*9460*/  ISETP.GE.U32.AND P0, PT, R225, R3, PT ;  /* 0x00000003e100720c */ /* 0x000fe40003f06070 */
[----:B------:R-:W-:-:S04]  /*9470*/  LOP3.LUT R3, R11, 0xffff, RZ, 0xc0, !PT ;  /* 0x0000ffff0b037812 */ /* 0x000fc800078ec0ff */
[----:B------:R-:W-:Y:S02]  /*9480*/  SHF.R.U32.HI R6, RZ, 0x8, R3 ;  /* 0x00000008ff067819 */ /* 0x000fe40000011603 */
[----:B------:R-:W-:Y:S02]  /*9490*/  LOP3.LUT R3, R11, 0xff, RZ, 0xc0, !PT ;  /* 0x000000ff0b037812 */ /* 0x000fe400078ec0ff */
[----:B------:R-:W-:Y:S02]  /*94a0*/  SHF.R.U32.HI R7, RZ, 0x10, R12 ;  /* 0x00000010ff077819 */ /* 0x000fe4000001160c */
[----:B------:R-:W-:Y:S02]  /*94b0*/  PRMT R53, R3, 0x5410, R6 ;  /* 0x0000541003357816 */ /* 0x000fe40000000006 */
[----:B------:R-:W-:Y:S02]  /*94c0*/  LOP3.LUT R3, R12, 0xffff, RZ, 0xc0, !PT ;  /* 0x0000ffff0c037812 */ /* 0x000fe400078ec0ff */
[----:B------:R-:W-:-:S02]  /*94d0*/  SHF.R.U32.HI R9, RZ, 0x18, R12 ;  /* 0x00000018ff097819 */ /* 0x000fc4000001160c */
[----:B--2---:R-:W-:Y:S01]  /*94e0*/  HMMA.16816.F32 R12, R44, R48, RZ ;  /* 0x000000302c0c723c */ /* 0x004fe200000018ff */
[--C-:B------:R-:W-:Y:S02]  /*94f0*/  SHF.R.U32.HI R6, RZ, 0x10, R11.reuse ;  /* 0x00000010ff067819 */ /* 0x100fe4000001160b */
[----:B------:R-:W-:Y:S02]  /*9500*/  SHF.R.U32.HI R11, RZ, 0x18, R11 ;  /* 0x00000018ff0b7819 */ /* 0x000fe4000001160b */
[----:B------:R-:W-:Y:S02]  /*9510*/  LOP3.LUT R8, R6, 0xff, RZ, 0xc0, !PT ;  /* 0x000000ff06087812 */ /* 0x000fe400078ec0ff */
[----:B------:R-:W-:Y:S02]  /*9520*/  SHF.R.U32.HI R6, RZ, 0x8, R3 ;  /* 0x00000008ff067819 */ /* 0x000fe40000011603 */
[----:B------:R-:W-:Y:S02]  /*9530*/  LOP3.LUT R3, R7, 0xff, RZ, 0xc0, !PT ;  /* 0x000000ff07037812 */ /* 0x000fe400078ec0ff */
[----:B------:R-:W-:-:S02]  /*9540*/  PRMT R54, R8, 0x5410, R11 ;  /* 0x0000541008367816 */ /* 0x000fc4000000000b */
[----:B------:R-:W-:Y:S02]  /*9550*/  PRMT R61, R10, 0x5410, R6 ;  /* 0x000054100a3d7816 */ /* 0x000fe40000000006 */
[----:B------:R-:W-:Y:S02]  /*9560*/  PRMT R60, R3, 0x5410, R9 ;  /* 0x00005410033c7816 */ /* 0x000fe40000000009 */
[----:B------:R-:W-:Y:S01]  /*9570*/  HMMA.16816.F32 R8, R36, R48, RZ ;  /* 0x000000302408723c */ /* 0x000fe200000018ff */
[----:B------:R-:W-:Y:S02]  /*9580*/  FADD.FTZ R7, R199, R4 ;  /* 0x00000004c7077221 */ /* 0x000fe40000010000 */
[----:B------:R2:W-:Y:S05]  /*9590*/  MUFU.EX2 R199, R16 ;  /* 0x0000001000c77308 */ /* 0x0005ea0000000800 */
[-C--:B----4-:R-:W-:Y:S01]  /*95a0*/  HMMA.16816.F32 R132, R40, R56.reuse, R12 ;  /* 0x000000382884723c */ /* 0x090fe2000000180c */
[----:B--2---:R1:W2:Y:S04]  /*95b0*/  LDL.LU.S16 R16, [R1+0x74] ;  /* 0x0000740001107983 */ /* 0x0042a80000300600 */
[----:B------:R1:W3:Y:S04]  /*95c0*/  LDL.LU.S16 R15, [R1+0x78] ;  /* 0x00007800010f7983 */ /* 0x0002e80000300600 */
[----:B------:R1:W4:Y:S04]  /*95d0*/  LDL.LU.S16 R14, [R1+0x88] ;  /* 0x00008800010e7983 */ /* 0x0003280000300600 */
[----:B------:R1:W5:Y:S03]  /*95e0*/  LDL.LU.S16 R12, [R1+0x80] ;  /* 0x00008000010c7983 */ /* 0x0003660000300600 */
[----:B------:R-:W-:Y:S01]  /*95f0*/  HMMA.16816.F32 R128, R32, R56, R8 ;  /* 0x000000382080723c */ /* 0x000fe20000001808 */
[----:B------:R1:W3:Y:S01]  /*9600*/  LDL.LU.S16 R11, [R1+0x7c] ;  /* 0x00007c00010b7983 */ /* 0x0002e20000300600 */
[----:B------:R-:W-:-:S02]  /*9610*/  FADD.FTZ R3, R201, R200 ;  /* 0x000000c8c9037221 */ /* 0x000fc40000010000 */
[----:B------:R-:W-:Y:S01]  /*9620*/  FADD.FTZ R6, R65, R120 ;  /* 0x0000007841067221 */ /* 0x000fe20000010000 */
[----:B------:R-:W-:Y:S01]  /*9630*/  MUFU.EX2 R200, R18 ;  /* 0x0000001200c87308 */ /* 0x000fe20000000800 */
[----:B------:R-:W-:Y:S02]  /*9640*/  FADD.FTZ R4, R198, R3 ;  /* 0x00000003c6047221 */ /* 0x000fe40000010000 */
[----:B------:R-:W-:Y:S02]  /*9650*/  FADD.FTZ R3, R116, R0 ;  /* 0x0000000074037221 */ /* 0x000fe40000010000 */
[----:B------:R-:W-:-:S03]  /*9660*/  FADD.FTZ R0, R27, R6 ;  /* 0x000000061b007221 */ /* 0x000fc60000010000 */
[----:B------:R-:W1:Y:S01]  /*9670*/  MUFU.EX2 R201, R17 ;  /* 0x0000001100c97308 */ /* 0x000e620000000800 */
[----:B------:R-:W-:-:S07]  /*9680*/  FADD.FTZ R0, R55, R0 ;  /* 0x0000000037007221 */ /* 0x000fce0000010000 */
[----:B------:R1:W1:Y:S01]  /*9690*/  MUFU.EX2 R198, R19 ;  /* 0x0000001300c67308 */ /* 0x0002620000000800 */
[----:B------:R-:W-:Y:S02]  /*96a0*/  FADD.FTZ R6, R30, R7 ;  /* 0x000000071e067221 */ /* 0x000fe40000010000 */
[----:B------:R-:W-:Y:S02]  /*96b0*/  IMAD.MOV.U32 R57, RZ, RZ, R31 ;  /* 0x000000ffff397224 */ /* 0x000fe400078e001f */
[----:B------:R-:W-:Y:S02]  /*96c0*/  IMAD.MOV.U32 R56, RZ, RZ, R29 ;  /* 0x000000ffff387224 */ /* 0x000fe400078e001d */
[----:B------:R-:W-:Y:S02]  /*96d0*/  IMAD.MOV.U32 R55, RZ, RZ, R28 ;  /* 0x000000ffff377224 */ /* 0x000fe400078e001c */
[----:B-1----:R-:W-:Y:S02]  /*96e0*/  IMAD.MOV.U32 R19, RZ, RZ, R110 ;  /* 0x000000ffff137224 */ /* 0x002fe400078e006e */
[----:B------:R-:W-:-:S02]  /*96f0*/  IMAD.MOV.U32 R110, RZ, RZ, R104 ;  /* 0x000000ffff6e7224 */ /* 0x000fc400078e0068 */
[----:B------:R-:W-:Y:S02]  /*9700*/  IMAD.MOV.U32 R104, RZ, RZ, R166 ;  /* 0x000000ffff687224 */ /* 0x000fe400078e00a6 */
[----:B------:R-:W-:Y:S02]  /*9710*/  IMAD R166, R5, 0x2, R165 ;  /* 0x0000000205a67824 */ /* 0x000fe400078e02a5 */
[----:B------:R-:W-:-:S03]  /*9720*/  FADD.FTZ R3, R64, R3 ;  /* 0x0000000340037221 */ /* 0x000fc60000010000 */
[----:B------:R-:W1:Y:S01]  /*9730*/  LDSM.16.MT88.4 R28, [R166+0x6000] ;  /* 0x00600000a61c783b */ /* 0x000e620000004200 */
[----:B------:R-:W-:Y:S01]  /*9740*/  FADD.FTZ R7, R109, R3 ;  /* 0x000000036d077221 */ /* 0x000fe20000010000 */
[----:B------:R-:W-:Y:S01]  /*9750*/  F2FP.PACK_AB R3, R201, R200 ;  /* 0x000000c8c903723e */ /* 0x000fe200000000ff */
[----:B------:R-:W-:Y:S01]  /*9760*/  FADD.FTZ R8, R108, R0 ;  /* 0x000000006c087221 */ /* 0x000fe20000010000 */
[----:B------:R-:W-:Y:S01]  /*9770*/  F2FP.PACK_AB R0, R198, R199 ;  /* 0x000000c7c600723e */ /* 0x000fe200000000ff */
[----:B------:R-:W1:Y:S01]  /*9780*/  LDSM.16.MT88.4 R20, [R166+0x6800] ;  /* 0x00680000a614783b */ /* 0x000e620000004200 */
[C---:B------:R-:W-:Y:S02]  /*9790*/  PRMT R72, R3.reuse, 0x7632, R72 ;  /* 0x0000763203487816 */ /* 0x040fe40000000048 */
[C---:B------:R-:W-:Y:S02]  /*97a0*/  PRMT R67, R0.reuse, 0x7610, R67 ;  /* 0x0000761000437816 */ /* 0x040fe40000000043 */
[----:B------:R-:W-:Y:S01]  /*97b0*/  PRMT R73, R3, 0x7610, R73 ;  /* 0x0000761003497816 */ /* 0x000fe20000000049 */
[----:B------:R-:W-:Y:S01]  /*97c0*/  IMAD.MOV.U32 R27, RZ, RZ, R140 ;  /* 0x000000ffff1b7224 */ /* 0x000fe200078e008c */
[----:B------:R-:W-:-:S02]  /*97d0*/  PRMT R66, R0, 0x7632, R66 ;  /* 0x0000763200427816 */ /* 0x000fc40000000042 */
[----:B------:R-:W-:Y:S01]  /*97e0*/  PRMT R48, R73, 0x5410, R72 ;  /* 0x0000541049307816 */ /* 0x000fe20000000048 */
[----:B------:R-:W-:Y:S01]  /*97f0*/  FADD.FTZ R6, R251, R6 ;  /* 0x00000006fb067221 */ /* 0x000fe20000010000 */
[----:B------:R-:W-:Y:S01]  /*9800*/  PRMT R49, R67, 0x5410, R66 ;  /* 0x0000541043317816 */ /* 0x000fe20000000042 */
[----:B------:R-:W-:Y:S02]  /*9810*/  IMAD.MOV.U32 R251, RZ, RZ, c[0x0][0x228] ;  /* 0x00008a00fffb7624 */ /* 0x000fe400078e00ff */
[----:B------:R-:W-:Y:S02]  /*9820*/  FADD.FTZ R4, R105, R4 ;  /* 0x0000000469047221 */ /* 0x000fe40000010000 */
[----:B------:R-:W-:Y:S02]  /*9830*/  IMAD.MOV.U32 R105, RZ, RZ, R141 ;  /* 0x000000ffff697224 */ /* 0x000fe400078e008d */
[----:B------:R-:W-:Y:S02]  /*9840*/  FADD.FTZ R6, R107, R6 ;  /* 0x000000066b067221 */ /* 0x000fe40000010000 */
[----:B------:R-:W-:-:S02]  /*9850*/  IMAD.MOV.U32 R107, RZ, RZ, R111 ;  /* 0x000000ffff6b7224 */ /* 0x000fc400078e006f */
[----:B------:R-:W-:Y:S02]  /*9860*/  IMAD.SHL.U32 R64, R251, 0x8, RZ ;  /* 0x00000008fb407824 */ /* 0x000fe400078e00ff */
[----:B------:R-:W-:Y:S02]  /*9870*/  IMAD.MOV.U32 R108, RZ, RZ, R57 ;  /* 0x000000ffff6c7224 */ /* 0x000fe400078e0039 */
[----:B------:R-:W-:Y:S02]  /*9880*/  IMAD.MOV.U32 R109, RZ, RZ, R105 ;  /* 0x000000ffff6d7224 */ /* 0x000fe400078e0069 */
[----:B------:R-:W-:Y:S02]  /*9890*/  FADD.FTZ R4, R218, R4 ;  /* 0x00000004da047221 */ /* 0x000fe40000010000 */
[----:B------:R-:W-:Y:S02]  /*98a0*/  IMAD.MOV.U32 R218, RZ, RZ, R126 ;  /* 0x000000ffffda7224 */ /* 0x000fe400078e007e */
[----:B------:R-:W-:-:S02]  /*98b0*/  FADD.FTZ R4, R219, R4 ;  /* 0x00000004db047221 */ /* 0x000fc40000010000 */
[----:B------:R-:W-:Y:S02]  /*98c0*/  IMAD.MOV.U32 R17, RZ, RZ, R119 ;  /* 0x000000ffff117224 */ /* 0x000fe400078e0077 */
[----:B------:R-:W-:Y:S02]  /*98d0*/  IMAD.MOV.U32 R18, RZ, RZ, R125 ;  /* 0x000000ffff127224 */ /* 0x000fe400078e007d */
[----:B------:R-:W-:Y:S02]  /*98e0*/  IMAD.MOV.U32 R111, RZ, RZ, R123 ;  /* 0x000000ffff6f7224 */ /* 0x000fe400078e007b */
[----:B------:R-:W-:Y:S02]  /*98f0*/  IMAD.MOV.U32 R125, RZ, RZ, R118 ;  /* 0x000000ffff7d7224 */ /* 0x000fe400078e0076 */
[----:B------:R-:W-:Y:S01]  /*9900*/  IMAD.MOV.U32 R126, RZ, RZ, R117 ;  /* 0x000000ffff7e7224 */ /* 0x000fe200078e0075 */
[----:B----4-:R-:W-:Y:S02]  /*9910*/  @!P0 HADD2 R14, -R72.H0_H0, -RZ.H0_H0 ;  /* 0xa00000ff480e8230 */ /* 0x010fe40000000900 */
[----:B-----5:R-:W-:-:S03]  /*9920*/  @!P2 HADD2 R12, -R67.H0_H0, -RZ.H0_H0 ;  /* 0xa00000ff430ca230 */ /* 0x020fc60000000900 */
[----:B------:R-:W-:Y:S01]  /*9930*/  PRMT R9, R14, 0x7610, R9 ;  /* 0x000076100e097816 */ /* 0x000fe20000000009 */
[----:B--2---:R-:W-:Y:S01]  /*9940*/  @!P1 HADD2 R16, -R74.H0_H0, -RZ.H0_H0 ;  /* 0xa00000ff4a109230 */ /* 0x004fe20000000900 */
[----:B------:R-:W-:Y:S02]  /*9950*/  PRMT R3, R12, 0x7610, R3 ;  /* 0x000076100c037816 */ /* 0x000fe40000000003 */
[----:B------:R-:W-:Y:S02]  /*9960*/  @!P0 PRMT R72, R9, 0x5410, RZ ;  /* 0x0000541009488816 */ /* 0x000fe400000000ff */
[C---:B------:R-:W-:Y:S01]  /*9970*/  LEA R140, P0, R114.reuse, c[0x0][0x1f8], 0x1 ;  /* 0x00007e00728c7a11 */ /* 0x040fe200078008ff */
[----:B---3--:R-:W-:Y:S01]  /*9980*/  @!P3 HADD2 R11, -R66.H0_H0, -RZ.H0_H0 ;  /* 0xa00000ff420bb230 */ /* 0x008fe20000000900 */
[----:B------:R-:W-:Y:S01]  /*9990*/  @!P2 PRMT R67, R3, 0x5410, RZ ;  /* 0x000054100343a816 */ /* 0x000fe200000000ff */
[----:B------:R-:W-:Y:S01]  /*99a0*/  @!P4 HADD2 R15, -R73.H0_H0, -RZ.H0_H0 ;  /* 0xa00000ff490fc230 */ /* 0x000fe20000000900 */
[----:B------:R-:W-:Y:S01]  /*99b0*/  FADD.FTZ R3, R63, R7 ;  /* 0x000000073f037221 */ /* 0x000fe20000010000 */
[----:B------:R-:W-:Y:S01]  /*99c0*/  LEA.HI.X R141, R114, c[0x0][0x1fc], R124, 0x1, P0 ;  /* 0x00007f00728d7a11 */ /* 0x000fe200000f0c7c */
[----:B------:R-:W-:Y:S01]  /*99d0*/  IMAD.MOV.U32 R63, RZ, RZ, R56 ;  /* 0x000000ffff3f7224 */ /* 0x000fe200078e0038 */
[----:B------:R-:W-:Y:S01]  /*99e0*/  PRMT R13, R16, 0x7610, R13 ;  /* 0x00007610100d7816 */ /* 0x000fe2000000000d */
[----:B------:R-:W-:Y:S01]  /*99f0*/  IMAD.SHL.U32 R56, R251, 0x40, RZ ;  /* 0x00000040fb387824 */ /* 0x000fe200078e00ff */
[----:B------:R-:W-:Y:S01]  /*9a00*/  PRMT R0, R11, 0x7610, R0 ;  /* 0x000076100b007816 */ /* 0x000fe20000000000 */
[----:B------:R-:W-:Y:S01]  /*9a10*/  IMAD.MOV.U32 R16, RZ, RZ, R106 ;  /* 0x000000ffff107224 */ /* 0x000fe200078e006a */
[----:B------:R-:W-:Y:S01]  /*9a20*/  PRMT R10, R15, 0x7610, R10 ;  /* 0x000076100f0a7816 */ /* 0x000fe2000000000a */
[----:B------:R-:W-:-:S02]  /*9a30*/  IMAD.MOV.U32 R114, RZ, RZ, R55 ;  /* 0x000000ffff727224 */ /* 0x000fc400078e0037 */
[----:B------:R-:W-:Y:S02]  /*9a40*/  IMAD.MOV.U32 R106, RZ, RZ, R112 ;  /* 0x000000ffff6a7224 */ /* 0x000fe400078e0070 */
[----:B------:R-:W-:Y:S01]  /*9a50*/  IMAD.WIDE R64, R64, 0x2, R140 ;  /* 0x0000000240407825 */ /* 0x000fe200078e028c */
[----:B------:R-:W-:-:S03]  /*9a60*/  @!P3 PRMT R66, R0, 0x5410, RZ ;  /* 0x000054100042b816 */ /* 0x000fc600000000ff */
[----:B------:R-:W-:Y:S02]  /*9a70*/  IMAD.MOV.U32 R55, RZ, RZ, R107 ;  /* 0x000000ffff377224 */ /* 0x000fe400078e006b */
[----:B------:R-:W-:Y:S02]  /*9a80*/  IMAD.MOV.U32 R107, RZ, RZ, R167 ;  /* 0x000000ffff6b7224 */ /* 0x000fe400078e00a7 */
[----:B------:R-:W-:Y:S01]  /*9a90*/  IMAD.WIDE R56, R56, 0x2, R140 ;  /* 0x0000000238387825 */ /* 0x000fe200078e028c */
[----:B------:R-:W-:Y:S01]  /*9aa0*/  @!P4 PRMT R73, R10, 0x5410, RZ ;  /* 0x000054100a49c816 */ /* 0x000fe200000000ff */
[----:B------:R-:W-:Y:S02]  /*9ab0*/  STG.E.U16 [R140.64], R102 ;  /* 0x000000668c007986 */ /* 0x000fe4000c101520 */
[----:B------:R-:W-:Y:S02]  /*9ac0*/  IMAD R167, R2, 0x2, R166 ;  /* 0x0000000202a77824 */ /* 0x000fe400078e02a6 */
[----:B------:R-:W-:Y:S01]  /*9ad0*/  FADD.FTZ R0, R24, R8 ;  /* 0x0000000818007221 */ /* 0x000fe20000010000 */
[----:B------:R2:W-:Y:S01]  /*9ae0*/  STG.E.U16 [R140.64+0x2], R101 ;  /* 0x000002658c007986 */ /* 0x0005e2000c101520 */
[----:B------:R-:W-:Y:S01]  /*9af0*/  IMAD.MOV.U32 R105, RZ, RZ, R106 ;  /* 0x000000ffff697224 */ /* 0x000fe200078e006a */
[----:B-1----:R-:W-:Y:S01]  /*9b00*/  HMMA.16816.F32 R8, R44, R28, RZ ;  /* 0x0000001c2c08723c */ /* 0x002fe200000018ff */
[----:B------:R-:W-:Y:S01]  /*9b10*/  IMAD.MOV.U32 R106, RZ, RZ, R110 ;  /* 0x000000ffff6a7224 */ /* 0x000fe200078e006e */
[----:B------:R-:W-:Y:S01]  /*9b20*/  STG.E.U16 [R64.64], R100 ;  /* 0x0000006440007986 */ /* 0x000fe2000c101520 */
[----:B------:R-:W-:-:S02]  /*9b30*/  IMAD.MOV.U32 R124, RZ, RZ, R27 ;  /* 0x000000ffff7c7224 */ /* 0x000fc400078e001b */
[----:B------:R-:W-:Y:S01]  /*9b40*/  IMAD.MOV.U32 R110, RZ, RZ, R25 ;  /* 0x000000ffff6e7224 */ /* 0x000fe200078e0019 */
[----:B------:R-:W-:Y:S04]  /*9b50*/  STG.E.U16 [R64.64+0x2], R103 ;  /* 0x0000026740007986 */ /* 0x000fe8000c101520 */
[----:B------:R-:W-:Y:S04]  /*9b60*/  STG.E.U16 [R56.64], R26 ;  /* 0x0000001a38007986 */ /* 0x000fe8000c101520 */
[----:B------:R-:W1:Y:S01]  /*9b70*/  LDSM.16.MT88.4 R24, [R167+0x6000] ;  /* 0x00600000a718783b */ /* 0x000e620000004200 */
[----:B------:R-:W-:-:S02]  /*9b80*/  FADD.FTZ R15, R222, R6 ;  /* 0x00000006de0f7221 */ /* 0x000fc40000010000 */
[----:B------:R-:W-:Y:S02]  /*9b90*/  FADD.FTZ R12, R62, R0 ;  /* 0x000000003e0c7221 */ /* 0x000fe40000010000 */
[----:B------:R-:W-:Y:S01]  /*9ba0*/  FADD.FTZ R0, R218, R15 ;  /* 0x0000000fda007221 */ /* 0x000fe20000010000 */
[----:B------:R-:W-:-:S03]  /*9bb0*/  HSET2.LE.AND R2, R95, R113, PT ;  /* 0x000000715f027233 */ /* 0x000fc60003803000 */
[----:B------:R-:W-:Y:S01]  /*9bc0*/  FADD.FTZ R219, R19, R0 ;  /* 0x0000000013db7221 */ /* 0x000fe20000010000 */
[----:B------:R-:W-:Y:S01]  /*9bd0*/  HSET2.LE.AND R0, R96, R113, PT ;  /* 0x0000007160007233 */ /* 0x000fe20003803000 */
[----:B------:R-:W-:Y:S02]  /*9be0*/  IMAD.MOV.U32 R112, RZ, RZ, R122 ;  /* 0x000000ffff707224 */ /* 0x000fe400078e007a */
[----:B------:R-:W-:Y:S01]  /*9bf0*/  HMMA.16816.F32 R120, R40, R20, R8 ;  /* 0x000000142878723c */ /* 0x000fe20000001808 */
[----:B--2---:R-:W-:-:S06]  /*9c00*/  IMAD.MOV.U32 R101, RZ, RZ, R16 ;  /* 0x000000ffff657224 */ /* 0x004fcc00078e0010 */
[----:B------:R-:W-:Y:S02]  /*9c10*/  LOP3.LUT R10, R0, R17, RZ, 0xc0, !PT ;  /* 0x00000011000a7212 */ /* 0x000fe400078ec0ff */
[----:B------:R-:W-:Y:S02]  /*9c20*/  LOP3.LUT R11, R2, R18, RZ, 0xc0, !PT ;  /* 0x00000012020b7212 */ /* 0x000fe400078ec0ff */
[----:B------:R-:W2:Y:S01]  /*9c30*/  LDSM.16.MT88.4 R16, [R167+0x6800] ;  /* 0x00680000a710783b */ /* 0x000ea20000004200 */
[----:B------:R-:W-:Y:S01]  /*9c40*/  @!P1 PRMT R74, R13, 0x5410, RZ ;  /* 0x000054100d4a9816 */ /* 0x000fe200000000ff */
[----:B------:R-:W-:Y:S02]  /*9c50*/  FADD.FTZ R14, R217, R4 ;  /* 0x00000004d90e7221 */ /* 0x000fe40000010000 */
[----:B------:R-:W-:Y:S01]  /*9c60*/  FADD.FTZ R13, R115, R3 ;  /* 0x00000003730d7221 */ /* 0x000fe20000010000 */
[----:B------:R-:W-:Y:S01]  /*9c70*/  HMMA.16816.F32 R4, R36, R28, RZ ;  /* 0x0000001c2404723c */ /* 0x000fe200000018ff */
[----:B------:R-:W-:-:S02]  /*9c80*/  FADD.FTZ R3, R252, R14 ;  /* 0x0000000efc037221 */ /* 0x000fc40000010000 */
[----:B------:R-:W-:Y:S02]  /*9c90*/  FADD.FTZ R217, R77, R13 ;  /* 0x0000000d4dd97221 */ /* 0x000fe40000010000 */
[----:B------:R-:W-:-:S03]  /*9ca0*/  FADD.FTZ R222, R76, R12 ;  /* 0x0000000c4cde7221 */ /* 0x000fc60000010000 */
[----:B-1----:R-:W-:Y:S01]  /*9cb0*/  HMMA.16816.F32 R12, R44, R24, RZ ;  /* 0x000000182c0c723c */ /* 0x002fe200000018ff */
[----:B------:R-:W-:Y:S01]  /*9cc0*/  FADD.FTZ R218, R250, R3 ;  /* 0x00000003fada7221 */ /* 0x000fe20000010000 */
[--C-:B------:R-:W-:Y:S02]  /*9cd0*/  HSET2.LE.AND R0, R89, R113.reuse, PT ;  /* 0x0000007159007233 */ /* 0x100fe40003803000 */
[--C-:B------:R-:W-:Y:S02]  /*9ce0*/  HSET2.LE.AND R2, R85, R113.reuse, PT ;  /* 0x0000007155027233 */ /* 0x100fe40003803000 */
[----:B------:R-:W-:Y:S01]  /*9cf0*/  HSET2.LE.AND R3, R53, R113, PT ;  /* 0x0000007135037233 */ /* 0x000fe20003803000 */
[----:B------:R-:W-:Y:S01]  /*9d00*/  IMAD.MOV.U32 R115, RZ, RZ, R55 ;  /* 0x000000ffff737224 */ /* 0x000fe200078e0037 */
[----:B------:R-:W-:Y:S01]  /*9d10*/  LOP3.LUT R8, R0, R114, RZ, 0xc0, !PT ;  /* 0x0000007200087212 */ /* 0x000fe200078ec0ff */
[----:B------:R-:W-:Y:S01]  /*9d20*/  IMAD.MOV.U32 R55, RZ, RZ, R112 ;  /* 0x000000ffff377224 */ /* 0x000fe200078e0070 */
[----:B------:R-:W-:Y:S01]  /*9d30*/  LOP3.LUT R9, R2, R125, RZ, 0xc0, !PT ;  /* 0x0000007d02097212 */ /* 0x000fe200078ec0ff */
[----:B------:R-:W-:Y:S01]  /*9d40*/  IMAD.MOV.U32 R102, RZ, RZ, R124 ;  /* 0x000000ffff667224 */ /* 0x000fe200078e007c */
[----:B------:R-:W-:-:S04]  /*9d50*/  LOP3.LUT R100, R3, R127, RZ, 0xc0, !PT ;  /* 0x0000007f03647212 */ /* 0x000fc800078ec0ff */
[----:B------:R-:W-:Y:S01]  /*9d60*/  HMMA.16816.F32 R116, R32, R20, R4 ;  /* 0x000000142074723c */ /* 0x000fe20000001804 */
[----:B------:R-:W-:Y:S02]  /*9d70*/  IMAD.MOV.U32 R112, RZ, RZ, R126 ;  /* 0x000000ffff707224 */ /* 0x000fe400078e007e */
[----:B------:R-:W-:-:S05]  /*9d80*/  IMAD.MOV.U32 R114, RZ, RZ, R105 ;  /* 0x000000ffff727224 */ /* 0x000fca00078e0069 */
[----:B------:R-:W-:Y:S01]  /*9d90*/  HMMA.16816.F32 R4, R36, R24, RZ ;  /* 0x000000182404723c */ /* 0x000fe200000018ff */
[----:B------:R-:W-:Y:S01]  /*9da0*/  IMAD.MOV.U32 R21, RZ, RZ, R114 ;  /* 0x000000ffff157224 */ /* 0x000fe200078e0072 */
[----:B------:R1:W-:Y:S01]  /*9db0*/  STG.E.U16 [R56.64+0x2], R52 ;  /* 0x0000023438007986 */ /* 0x0003e2000c101520 */
[----:B------:R-:W-:-:S05]  /*9dc0*/  HSET2.LE.AND R0, R54, R113, PT ;  /* 0x0000007136007233 */ /* 0x000fca0003803000 */
[----:B--2---:R-:W-:Y:S01]  /*9dd0*/  HMMA.16816.F32 R124, R40, R16, R12 ;  /* 0x00000010287c723c */ /* 0x004fe2000000180c */
[----:B------:R-:W-:-:S06]  /*9de0*/  IMAD.MOV.U32 R114, RZ, RZ, R55 ;  /* 0x000000ffff727224 */ /* 0x000fcc00078e0037 */
[--C-:B------:R-:W-:Y:S02]  /*9df0*/  HSET2.LE.AND R14, R79, R113.reuse, PT ;  /* 0x000000714f0e7233 */ /* 0x100fe40003803000 */
[--C-:B------:R-:W-:Y:S02]  /*9e00*/  HSET2.LE.AND R15, R78, R113.reuse, PT ;  /* 0x000000714e0f7233 */ /* 0x100fe40003803000 */
[--C-:B------:R-:W-:Y:S02]  /*9e10*/  HSET2.LE.AND R12, R61, R113.reuse, PT ;  /* 0x000000713d0c7233 */ /* 0x100fe40003803000 */
[----:B------:R-:W-:Y:S01]  /*9e20*/  HSET2.LE.AND R13, R60, R113, PT ;  /* 0x000000713c0d7233 */ /* 0x000fe20003803000 */
[----:B------:R-:W-:Y:S02]  /*9e30*/  LOP3.LUT R78, R14, R48, RZ, 0xc0, !PT ;  /* 0x000000300e4e7212 */ /* 0x000fe400078ec0ff */
[----:B------:R-:W-:Y:S02]  /*9e40*/  LOP3.LUT R76, R12, R91, RZ, 0xc0, !PT ;  /* 0x0000005b0c4c7212 */ /* 0x000fe400078ec0ff */
[----:B------:R-:W-:-:S02]  /*9e50*/  LOP3.LUT R77, R13, R81, RZ, 0xc0, !PT ;  /* 0x000000510d4d7212 */ /* 0x000fc400078ec0ff */
[----:B------:R-:W-:Y:S01]  /*9e60*/  LOP3.LUT R79, R15, R49, RZ, 0xc0, !PT ;  /* 0x000000310f4f7212 */ /* 0x000fe200078ec0ff */
[C---:B-1----:R-:W-:Y:S08]  /*9e70*/  HMMA.16816.F32 R52, R36.reuse, R50, RZ ;  /* 0x000000322434723c */ /* 0x042ff000000018ff */
[----:B------:R-:W-:Y:S01]  /*9e80*/  HMMA.16816.F32 R12, R36, R30, RZ ;  /* 0x0000001e240c723c */ /* 0x000fe200000018ff */
[----:B------:R-:W-:-:S02]  /*9e90*/  IMAD.MOV.U32 R28, RZ, RZ, R63 ;  /* 0x000000ffff1c7224 */ /* 0x000fc400078e003f */
[----:B------:R-:W-:Y:S02]  /*9ea0*/  IMAD.MOV.U32 R29, RZ, RZ, R108 ;  /* 0x000000ffff1d7224 */ /* 0x000fe400078e006c */
[----:B------:R-:W-:Y:S02]  /*9eb0*/  IMAD.MOV.U32 R62, RZ, RZ, R109 ;  /* 0x000000ffff3e7224 */ /* 0x000fe400078e006d */
[----:B------:R-:W-:Y:S02]  /*9ec0*/  IMAD.MOV.U32 R63, RZ, RZ, R110 ;  /* 0x000000ffff3f7224 */ /* 0x000fe400078e006e */
[----:B------:R-:W-:Y:S02]  /*9ed0*/  IMAD.MOV.U32 R105, RZ, RZ, R111 ;  /* 0x000000ffff697224 */ /* 0x000fe400078e006f */
[----:B------:R-:W-:Y:S01]  /*9ee0*/  HMMA.16816.F32 R108, R32, R16, R4 ;  /* 0x00000010206c723c */ /* 0x000fe20000001804 */
[----:B------:R-:W-:-:S06]  /*9ef0*/  IMAD.MOV.U32 R20, RZ, RZ, R115 ;  /* 0x000000ffff147224 */ /* 0x000fcc00078e0073 */
[--C-:B------:R-:W-:Y:S01]  /*9f00*/  HSET2.LE.AND R7, R92, R113.reuse, PT ;  /* 0x000000715c077233 */ /* 0x100fe20003803000 */
[----:B------:R-:W-:Y:S01]  /*9f10*/  IMAD.MOV.U32 R252, RZ, RZ, R62 ;  /* 0x000000fffffc7224 */ /* 0x000fe200078e003e */
[--C-:B------:R-:W-:Y:S01]  /*9f20*/  HSET2.LE.AND R6, R93, R113.reuse, PT ;  /* 0x000000715d067233 */ /* 0x100fe20003803000 */
[----:B------:R-:W-:Y:S02]  /*9f30*/  IMAD.MOV.U32 R115, RZ, RZ, R63 ;  /* 0x000000ffff737224 */ /* 0x000fe400078e003f */
[----:B------:R-:W-:Y:S01]  /*9f40*/  LOP3.LUT R7, R7, R94, RZ, 0xc0, !PT ;  /* 0x0000005e07077212 */ /* 0x000fe200078ec0ff */
[----:B------:R-:W-:Y:S08]  /*9f50*/  HMMA.16816.F32 R60, R36, R86, RZ ;  /* 0x00000056243c723c */ /* 0x000ff000000018ff */
[----:B------:R-:W-:Y:S08]  /*9f60*/  HMMA.16816.F32 R92, R32, R58, R52 ;  /* 0x0000003a205c723c */ /* 0x000ff00000001834 */
[----:B------:R-:W-:Y:S08]  /*9f70*/  HMMA.16816.F32 R36, R36, R26, RZ ;  /* 0x0000001a2424723c */ /* 0x000ff000000018ff */
[----:B------:R-:W-:Y:S08]  /*9f80*/  HMMA.16816.F32 R52, R32, R22, R12 ;  /* 0x000000162034723c */ /* 0x000ff0000000180c */
[----:B------:R-:W-:Y:S08]  /*9f90*/  HMMA.16816.F32 R12, R44, R86, RZ ;  /* 0x000000562c0c723c */ /* 0x000ff000000018ff */
[C---:B------:R-:W-:Y:S08]  /*9fa0*/  HMMA.16816.F32 R60, R32.reuse, R82, R60 ;  /* 0x00000052203c723c */ /* 0x040ff0000000183c */
[----:B------:R-:W-:Y:S08]  /*9fb0*/  HMMA.16816.F32 R36, R32, R18, R36 ;  /* 0x000000122024723c */ /* 0x000ff00000001824 */
[----:B------:R-:W-:Y:S01]  /*9fc0*/  HMMA.16816.F32 R32, R40, R82, R12 ;  /* 0x000000522820723c */ /* 0x000fe2000000180c */
[----:B------:R-:W1:Y:S01]  /*9fd0*/  LDSM.16.MT88.4 R12, [R165+0x7000] ;  /* 0x00700000a50c783b */ /* 0x000e620000004200 */
[----:B------:R-:W-:Y:S01]  /*9fe0*/  HSET2.LE.AND R2, R88, R113, PT ;  /* 0x0000007158027233 */ /* 0x000fe20003803000 */
[----:B------:R-:W-:-:S04]  /*9ff0*/  IMAD.MOV.U32 R250, RZ, RZ, R29 ;  /* 0x000000fffffa7224 */ /* 0x000fc800078e001d */
[----:B------:R-:W-:Y:S01]  /*a000*/  LOP3.LUT R103, R2, R28, RZ, 0xc0, !PT ;  /* 0x0000001c02677212 */ /* 0x000fe200078ec0ff */
[C---:B------:R-:W-:Y:S08]  /*a010*/  HMMA.16816.F32 R48, R44.reuse, R50, RZ ;  /* 0x000000322c30723c */ /* 0x040ff000000018ff */
[C---:B------:R-:W-:Y:S08]  /*a020*/  HMMA.16816.F32 R28, R44.reuse, R30, RZ ;  /* 0x0000001e2c1c723c */ /* 0x040ff000000018ff */
[----:B------:R-:W-:Y:S01]  /*a030*/  HMMA.16816.F32 R44, R44, R26, RZ ;  /* 0x0000001a2c2c723c */ /* 0x000fe200000018ff */
[----:B------:R-:W-:-:S02]  /*a040*/  HSET2.LE.AND R3, R84, R113, PT ;  /* 0x0000007154037233 */ /* 0x000fc40003803000 */
[--C-:B------:R-:W-:Y:S01]  /*a050*/  HSET2.LE.AND R5, R80, R113.reuse, PT ;  /* 0x0000007150057233 */ /* 0x100fe20003803000 */
[----:B------:R-:W-:Y:S02]  /*a060*/  LOP3.LUT R6, R6, R97, RZ, 0xc0, !PT ;  /* 0x0000006106067212 */ /* 0x000fe400078ec0ff */
[----:B------:R-:W-:Y:S02]  /*a070*/  LOP3.LUT R4, R3, R99, RZ, 0xc0, !PT ;  /* 0x0000006303047212 */ /* 0x000fe400078ec0ff */
[----:B------:R-:W-:Y:S02]  /*a080*/  LOP3.LUT R5, R5, R98, RZ, 0xc0, !PT ;  /* 0x0000006205057212 */ /* 0x000fe400078ec0ff */
[----:B------:R-:W-:Y:S01]  /*a090*/  LOP3.LUT R101, R0, R101, RZ, 0xc0, !PT ;  /* 0x0000006500657212 */ /* 0x000fe200078ec0ff */
[----:B------:R-:W-:Y:S01]  /*a0a0*/  HSET2.LE.AND R0, R90, R113, PT ;  /* 0x000000715a007233 */ /* 0x000fe20003803000 */
[----:B------:R-:W-:Y:S01]  /*a0b0*/  HMMA.16816.F32 R48, R40, R58, R48 ;  /* 0x0000003a2830723c */ /* 0x000fe20000001830 */
[----:B------:R-:W-:-:S03]  /*a0c0*/  IMAD.MOV.U32 R3, RZ, RZ, R104 ;  /* 0x000000ffff037224 */ /* 0x000fc600078e0068 */
[----:B------:R-:W-:Y:S01]  /*a0d0*/  LOP3.LUT R102, R0, R102, RZ, 0xc0, !PT ;  /* 0x0000006600667212 */ /* 0x000fe200078ec0ff */
[----:B------:R-:W-:-:S03]  /*a0e0*/  IMAD.MOV.U32 R0, RZ, RZ, R106 ;  /* 0x000000ffff007224 */ /* 0x000fc600078e006a */
[C---:B------:R-:W-:Y:S01]  /*a0f0*/  HMMA.16816.F32 R28, R40.reuse, R22, R28 ;  /* 0x00000016281c723c */ /* 0x040fe2000000181c */
[----:B------:R-:W-:Y:S02]  /*a100*/  IMAD.MOV.U32 R59, RZ, RZ, R20 ;  /* 0x000000ffff3b7224 */ /* 0x000fe400078e0014 */
[----:B------:R-:W-:Y:S02]  /*a110*/  IMAD.MOV.U32 R58, RZ, RZ, R21 ;  /* 0x000000ffff3a7224 */ /* 0x000fe400078e0015 */
[----:B------:R-:W2:Y:S03]  /*a120*/  LDSM.16.MT88.4 R20, [R168+0x7000] ;  /* 0x00700000a814783b */ /* 0x000ea60000004200 */
[----:B------:R-:W-:Y:S01]  /*a130*/  HMMA.16816.F32 R44, R40, R18, R44 ;  /* 0x00000012282c723c */ /* 0x000fe2000000182c */
[----:B------:R-:W3:Y:S06]  /*a140*/  LDSM.16.MT88.4 R16, [R166+0x7000] ;  /* 0x00700000a610783b */ /* 0x000eec0000004200 */
[----:B------:R-:W-:-:S02]  /*a150*/  IMAD.MOV.U32 R43, RZ, RZ, R115 ;  /* 0x000000ffff2b7224 */ /* 0x000fc400078e0073 */
[----:B------:R-:W-:Y:S02]  /*a160*/  IMAD.MOV.U32 R42, RZ, RZ, R114 ;  /* 0x000000ffff2a7224 */ /* 0x000fe400078e0072 */
[----:B------:R-:W-:Y:S02]  /*a170*/  IMAD.MOV.U32 R40, RZ, RZ, R112 ;  /* 0x000000ffff287224 */ /* 0x000fe400078e0070 */
[----:B-1----:R-:W-:Y:S01]  /*a180*/  HMMA.16816.F32 R112, R4, R12, R240 ;  /* 0x0000000c0470723c */ /* 0x002fe200000018f0 */
[----:B------:R-:W-:-:S06]  /*a190*/  IMAD.MOV.U32 R41, RZ, RZ, R105 ;  /* 0x000000ffff297224 */ /* 0x000fcc00078e0069 */
[----:B------:R-:W-:Y:S01]  /*a1a0*/  IMAD.MOV.U32 R243, RZ, RZ, R107 ;  /* 0x000000fffff37224 */ /* 0x000fe200078e006b */
[----:B------:R-:W-:Y:S08]  /*a1b0*/  HMMA.16816.F32 R136, R8, R12, R136 ;  /* 0x0000000c0888723c */ /* 0x000ff00000001888 */
[-C--:B------:R-:W-:Y:S08]  /*a1c0*/  HMMA.16816.F32 R104, R4, R14.reuse, R60 ;  /* 0x0000000e0468723c */ /* 0x080ff0000000183c */
[----:B------:R-:W-:Y:S01]  /*a1d0*/  HMMA.16816.F32 R32, R8, R14, R32 ;  /* 0x0000000e0820723c */ /* 0x000fe20000001820 */
[----:B------:R-:W1:Y:S07]  /*a1e0*/  LDSM.16.MT88.4 R12, [R167+0x7000] ;  /* 0x00700000a70c783b */ /* 0x000e6e0000004200 */
[C---:B--2---:R-:W-:Y:S08]  /*a1f0*/  HMMA.16816.F32 R96, R4.reuse, R20, R128 ;  /* 0x000000140460723c */ /* 0x044ff00000001880 */
[C---:B---3--:R-:W-:Y:S01]  /*a200*/  HMMA.16816.F32 R88, R4.reuse, R16, R116 ;  /* 0x000000100458723c */ /* 0x048fe20000001874 */
[----:B------:R-:W-:Y:S07]  /*a210*/  LDSM.16.MT88.4 R116, [R166+0x7800] ;  /* 0x00780000a674783b */ /* 0x000fee0000004200 */
[C---:B------:R-:W-:Y:S08]  /*a220*/  HMMA.16816.F32 R92, R4.reuse, R22, R92 ;  /* 0x00000016045c723c */ /* 0x040ff0000000185c */
[----:B------:R-:W-:Y:S08]  /*a230*/  HMMA.16816.F32 R84, R4, R18, R52 ;  /* 0x000000120454723c */ /* 0x000ff00000001834 */
[----:B------:R-:W-:Y:S01]  /*a240*/  HMMA.16816.F32 R128, R8, R20, R132 ;  /* 0x000000140880723c */ /* 0x000fe20000001884 */
[----:B------:R-:W2:Y:S07]  /*a250*/  LDSM.16.MT88.4 R132, [R165+0x7800] ;  /* 0x00780000a584783b */ /* 0x000eae0000004200 */
[C---:B-1----:R-:W-:Y:S08]  /*a260*/  HMMA.16816.F32 R80, R4.reuse, R12, R108 ;  /* 0x0000000c0450723c */ /* 0x042ff0000000186c */
[----:B------:R-:W-:Y:S01]  /*a270*/  HMMA.16816.F32 R24, R4, R14, R36 ;  /* 0x0000000e0418723c */ /* 0x000fe20000001824 */
[----:B------:R-:W-:Y:S07]  /*a280*/  LDSM.16.MT88.4 R4, [R167+0x7800] ;  /* 0x00780000a704783b */ /* 0x000fee0000004200 */
[----:B------:R-:W-:Y:S01]  /*a290*/  HMMA.16816.F32 R108, R8, R12, R124 ;  /* 0x0000000c086c723c */ /* 0x000fe2000000187c */
[----:B------:R-:W1:Y:S01]  /*a2a0*/  LDSM.16.MT88.4 R124, [R168+0x7800] ;  /* 0x00780000a87c783b */ /* 0x000e620000004200 */
[----:B------:R-:W-:-:S06]  /*a2b0*/  IMAD R2, R251, 0x48, RZ ;  /* 0x00000048fb027824 */ /* 0x000fcc00078e02ff */
[C---:B------:R-:W-:Y:S08]  /*a2c0*/  HMMA.16816.F32 R120, R8.reuse, R16, R120 ;  /* 0x000000100878723c */ /* 0x040ff00000001878 */
[C---:B------:R-:W-:Y:S08]  /*a2d0*/  HMMA.16816.F32 R48, R8.reuse, R22, R48 ;  /* 0x000000160830723c */ /* 0x040ff00000001830 */
[C---:B------:R-:W-:Y:S08]  /*a2e0*/  HMMA.16816.F32 R28, R8.reuse, R18, R28 ;  /* 0x00000012081c723c */ /* 0x040ff0000000181c */
[----:B------:R-:W-:Y:S07]  /*a2f0*/  HMMA.16816.F32 R44, R8, R14, R44 ;  /* 0x0000000e082c723c */ /* 0x000fee000000182c */
[----:B------:R-:W-:-:S02]  /*a300*/  FADD.FTZ R8, R3, R217 ;  /* 0x000000d903087221 */ /* 0x000fc40000010000 */
[----:B------:R-:W-:-:S05]  /*a310*/  IMAD.WIDE R2, R2, 0x2, R140 ;  /* 0x0000000202027825 */ /* 0x000fca00078e028c */
        /* <DEDUP_REMOVED lines=22> */
[----:B--2---:R-:W-:Y:S03]  /*a480*/  HMMA.16816.F32 R112, R76, R132, R112 ;  /* 0x000000844c70723c */ /* 0x004fe60000001870 */
[----:B------:R-:W-:Y:S01]  /*a490*/  STG.E.U16 [R56.64+0x30], R160 ;  /* 0x000030a038007986 */ /* 0x000fe2000c101520 */
[----:B------:R-:W-:-:S03]  /*a4a0*/  FADD.FTZ R0, R0, R222 ;  /* 0x000000de00007221 */ /* 0x000fc60000010000 */
[----:B------:R-:W-:Y:S01]  /*a4b0*/  STG.E.U16 [R56.64+0x32], R159 ;  /* 0x0000329f38007986 */ /* 0x000fe2000c101520 */
[C---:B------:R-:W-:Y:S03]  /*a4c0*/  HMMA.16816.F32 R104, R76.reuse, R134, R104 ;  /* 0x000000864c68723c */ /* 0x040fe60000001868 */
[----:B------:R-:W-:Y:S04]  /*a4d0*/  STG.E.U16 [R2.64+0x30], R158 ;  /* 0x0000309e02007986 */ /* 0x000fe8000c101520 */
[----:B------:R-:W-:Y:S01]  /*a4e0*/  STG.E.U16 [R2.64+0x32], R157 ;  /* 0x0000329d02007986 */ /* 0x000fe2000c101520 */
[C---:B-1----:R-:W-:Y:S03]  /*a4f0*/  HMMA.16816.F32 R96, R76.reuse, R124, R96 ;  /* 0x0000007c4c60723c */ /* 0x042fe60000001860 */
[----:B------:R1:W-:Y:S04]  /*a500*/  STG.E.U16 [R140.64+0x40], R224 ;  /* 0x000040e08c007986 */ /* 0x0003e8000c101520 */
[----:B------:R-:W-:Y:S01]  /*a510*/  STG.E.U16 [R140.64+0x42], R223 ;  /* 0x000042df8c007986 */ /* 0x000fe2000c101520 */
[C---:B------:R-:W-:Y:S03]  /*a520*/  HMMA.16816.F32 R92, R76.reuse, R126, R92 ;  /* 0x0000007e4c5c723c */ /* 0x040fe6000000185c */
[----:B------:R-:W-:Y:S04]  /*a530*/  STG.E.U16 [R64.64+0x40], R220 ;  /* 0x000040dc40007986 */ /* 0x000fe8000c101520 */
[----:B------:R-:W-:Y:S01]  /*a540*/  STG.E.U16 [R64.64+0x42], R221 ;  /* 0x000042dd40007986 */ /* 0x000fe2000c101520 */
[----:B------:R-:W-:Y:S03]  /*a550*/  HMMA.16816.F32 R88, R76, R116, R88 ;  /* 0x000000744c58723c */ /* 0x000fe60000001858 */
[----:B------:R-:W-:Y:S01]  /*a560*/  STG.E.U16 [R56.64+0x40], R152 ;  /* 0x0000409838007986 */ /* 0x000fe2000c101520 */
[----:B------:R-:W-:-:S03]  /*a570*/  FADD.FTZ R0, R208, R0 ;  /* 0x00000000d0007221 */ /* 0x000fc60000010000 */
[----:B------:R-:W-:Y:S01]  /*a580*/  STG.E.U16 [R56.64+0x42], R151 ;  /* 0x0000429738007986 */ /* 0x000fe2000c101520 */
[C---:B------:R-:W-:Y:S03]  /*a590*/  HMMA.16816.F32 R84, R76.reuse, R118, R84 ;  /* 0x000000764c54723c */ /* 0x040fe60000001854 */
[----:B------:R-:W-:Y:S05]  /*a5a0*/  STG.E.U16 [R2.64+0x40], R150 ;  /* 0x0000409602007986 */ /* 0x000fea000c101520 */
[----:B------:R-:W-:Y:S01]  /*a5b0*/  HMMA.16816.F32 R80, R76, R4, R80 ;  /* 0x000000044c50723c */ /* 0x000fe20000001850 */
[----:B------:R-:W-:Y:S04]  /*a5c0*/  STG.E.U16 [R2.64+0x42], R149 ;  /* 0x0000429502007986 */ /* 0x000fe8000c101520 */
[----:B------:R-:W-:Y:S03]  /*a5d0*/  STG.E.U16 [R140.64+0x50], R216 ;  /* 0x000050d88c007986 */ /* 0x000fe6000c101520 */
[C---:B------:R-:W-:Y:S01]  /*a5e0*/  HMMA.16816.F32 R136, R100.reuse, R132, R136 ;  /* 0x000000846488723c */ /* 0x040fe20000001888 */
[----:B------:R-:W-:Y:S07]  /*a5f0*/  STG.E.U16 [R140.64+0x52], R215 ;  /* 0x000052d78c007986 */ /* 0x000fee000c101520 */
[C---:B------:R-:W-:Y:S01]  /*a600*/  HMMA.16816.F32 R128, R100.reuse, R124, R128 ;  /* 0x0000007c6480723c */ /* 0x040fe20000001880 */
[----:B------:R-:W-:Y:S07]  /*a610*/  STG.E.U16 [R64.64+0x50], R213 ;  /* 0x000050d540007986 */ /* 0x000fee000c101520 */
[C---:B------:R-:W-:Y:S01]  /*a620*/  HMMA.16816.F32 R120, R100.reuse, R116, R120 ;  /* 0x000000746478723c */ /* 0x040fe20000001878 */
[----:B------:R-:W-:Y:S07]  /*a630*/  STG.E.U16 [R64.64+0x52], R214 ;  /* 0x000052d640007986 */ /* 0x000fee000c101520 */
[C---:B------:R-:W-:Y:S01]  /*a640*/  HMMA.16816.F32 R108, R100.reuse, R4, R108 ;  /* 0x00000004646c723c */ /* 0x040fe2000000186c */
[----:B------:R-:W-:Y:S06]  /*a650*/  STG.E.U16 [R56.64+0x50], R148 ;  /* 0x0000509438007986 */ /* 0x000fec000c101520 */
[----:B------:R-:W-:Y:S01]  /*a660*/  FADD.FTZ R5, R243, R219 ;  /* 0x000000dbf3057221 */ /* 0x000fe20000010000 */
[C---:B------:R-:W-:Y:S01]  /*a670*/  HMMA.16816.F32 R132, R100.reuse, R134, R32 ;  /* 0x000000866484723c */ /* 0x040fe20000001820 */
[----:B------:R-:W-:Y:S01]  /*a680*/  FADD.FTZ R4, R40, R218 ;  /* 0x000000da28047221 */ /* 0x000fe20000010000 */
[----:B------:R-:W-:Y:S06]  /*a690*/  STG.E.U16 [R56.64+0x52], R147 ;  /* 0x0000529338007986 */ /* 0x000fec000c101520 */
[C---:B------:R-:W-:Y:S01]  /*a6a0*/  HMMA.16816.F32 R124, R100.reuse, R126, R48 ;  /* 0x0000007e647c723c */ /* 0x040fe20000001830 */
[----:B------:R-:W-:Y:S07]  /*a6b0*/  STG.E.U16 [R2.64+0x50], R146 ;  /* 0x0000509202007986 */ /* 0x000fee000c101520 */
[----:B------:R-:W-:Y:S01]  /*a6c0*/  HMMA.16816.F32 R116, R100, R118, R28 ;  /* 0x000000766474723c */ /* 0x000fe2000000181c */
[----:B------:R-:W-:Y:S01]  /*a6d0*/  STG.E.U16 [R2.64+0x52], R145 ;  /* 0x0000529102007986 */ /* 0x000fe2000c101520 */
[----:B------:R-:W-:-:S06]  /*a6e0*/  FADD.FTZ R0, R205, R0 ;  /* 0x00000000cd007221 */ /* 0x000fcc0000010000 */
[-C--:B------:R-:W-:Y:S01]  /*a6f0*/  HMMA.16816.F32 R76, R76, R6.reuse, R24 ;  /* 0x000000064c4c723c */ /* 0x080fe20000001818 */
[----:B------:R-:W-:Y:S07]  /*a700*/  STG.E.U16 [R140.64+0x60], R212 ;  /* 0x000060d48c007986 */ /* 0x000fee000c101520 */
[----:B------:R-:W-:Y:S01]  /*a710*/  HMMA.16816.F32 R100, R100, R6, R44 ;  /* 0x000000066464723c */ /* 0x000fe2000000182c */
[----:B------:R-:W-:Y:S06]  /*a720*/  STG.E.U16 [R140.64+0x62], R211 ;  /* 0x000062d38c007986 */ /* 0x000fec000c101520 */
[----:B------:R-:W-:-:S02]  /*a730*/  FADD.FTZ R6, R210, R8 ;  /* 0x00000008d2067221 */ /* 0x000fc40000010000 */
[----:B------:R-:W-:Y:S02]  /*a740*/  FADD.FTZ R7, R41, R5 ;  /* 0x0000000529077221 */ /* 0x000fe40000010000 */
[----:B------:R-:W-:Y:S01]  /*a750*/  FADD.FTZ R5, R42, R4 ;  /* 0x000000042a057221 */ /* 0x000fe20000010000 */
[----:B------:R-:W-:Y:S01]  /*a760*/  STG.E.U16 [R64.64+0x60], R197 ;  /* 0x000060c540007986 */ /* 0x000fe2000c101520 */
[----:B------:R-:W-:-:S03]  /*a770*/  FADD.FTZ R4, R207, R6 ;  /* 0x00000006cf047221 */ /* 0x000fc60000010000 */
        /* <DEDUP_REMOVED lines=9> */
[----:B------:R-:W-:-:S03]  /*a810*/  LOP3.LUT P5, RZ, R179, 0x8, RZ, 0xc0, !PT ;  /* 0x00000008b3ff7812 */ /* 0x000fc600078ac0ff */
        /* <DEDUP_REMOVED lines=9> */
[----:B------:R2:W-:Y:S01]  /*a8b0*/  STG.E.U16 [R2.64+0x72], R66 ;  /* 0x0000724202007986 */ /* 0x0005e2000c101520 */
[----:B------:R-:W-:-:S02]  /*a8c0*/  FADD.FTZ R0, R204, R0 ;  /* 0x00000000cc007221 */ /* 0x000fc40000010000 */
[----:B------:R-:W-:Y:S02]  /*a8d0*/  FADD.FTZ R5, R252, R7 ;  /* 0x00000007fc057221 */ /* 0x000fe40000010000 */
[----:B------:R-:W-:Y:S01]  /*a8e0*/  FADD.FTZ R0, R200, R0 ;  /* 0x00000000c8007221 */ /* 0x000fe20000010000 */
[----:B------:R-:W-:Y:S01]  /*a8f0*/  IADD3 R200, P0, R140, -0x80, RZ ;  /* 0xffffff808cc87810 */ /* 0x000fe20007f1e0ff */
[----:B------:R-:W-:Y:S02]  /*a900*/  FADD.FTZ R5, R247, R5 ;  /* 0x00000005f7057221 */ /* 0x000fe40000010000 */
[----:B-1----:R-:W-:Y:S02]  /*a910*/  FADD.FTZ R224, R201, R0 ;  /* 0x00000000c9e07221 */ /* 0x002fe40000010000 */
[----:B------:R-:W-:Y:S02]  /*a920*/  FADD.FTZ R230, R246, R5 ;  /* 0x00000005f6e67221 */ /* 0x000fe40000010000 */
[----:B--2---:R-:W-:-:S02]  /*a930*/  FADD.FTZ R2, R249, R6 ;  /* 0x00000006f9027221 */ /* 0x004fc40000010000 */
[----:B------:R-:W-:Y:S02]  /*a940*/  FADD.FTZ R3, R250, R4 ;  /* 0x00000004fa037221 */ /* 0x000fe40000010000 */
[----:B------:R-:W-:Y:S02]  /*a950*/  FADD.FTZ R4, R248, R2 ;  /* 0x00000002f8047221 */ /* 0x000fe40000010000 */
[----:B------:R-:W-:Y:S02]  /*a960*/  FADD.FTZ R2, R202, R3 ;  /* 0x00000003ca027221 */ /* 0x000fe40000010000 */
[----:B------:R-:W-:Y:S02]  /*a970*/  FADD.FTZ R4, R239, R4 ;  /* 0x00000004ef047221 */ /* 0x000fe40000010000 */
[----:B------:R-:W-:Y:S01]  /*a980*/  FADD.FTZ R2, R199, R2 ;  /* 0x00000002c7027221 */ /* 0x000fe20000010000 */
[----:B------:R-:W-:Y:S01]  /*a990*/  IADD3.X R199, R141, -0x1, RZ, P0, !PT ;  /* 0xffffffff8dc77810 */ /* 0x000fe200007fe4ff */
[----:B------:R-:W-:-:S02]  /*a9a0*/  FADD.FTZ R229, R238, R4 ;  /* 0x00000004eee57221 */ /* 0x000fc40000010000 */
[----:B------:R-:W-:Y:S01]  /*a9b0*/  FADD.FTZ R228, R198, R2 ;  /* 0x00000002c6e47221 */ /* 0x000fe20000010000 */
[----:B------:R-:W-:Y:S05]  /*a9c0*/  @!P5 BRA `(.L_x_1832) ;  /* 0x0000fd400000d947 */ /* 0x000fea0003800000 */
[----:B------:R-:W2:Y:S01]  /*a9d0*/  LDL R252, [R1+0x84] ;  /* 0x0000840001fc7983 */ /* 0x000ea20000100800 */
[----:B------:R-:W-:-:S04]  /*a9e0*/  DEPBAR.LE SB0, 0x0 ;  /* 0x000080000000791a */ /* 0x000fc80000000000 */
[----:B------:R-:W3:Y:S04]  /*a9f0*/  LDL.64 R58, [R1+0x118] ;  /* 0x00011800013a7983 */ /* 0x000ee80000100a00 */
[----:B------:R-:W4:Y:S04]  /*aa00*/  LDL R41, [R1+0x144] ;  /* 0x0001440001297983 */ /* 0x000f280000100800 */
[----:B------:R-:W5:Y:S04]  /*aa10*/  LDL.64 R42, [R1+0x110] ;  /* 0x00011000012a7983 */ /* 0x000f680000100a00 */
[----:B------:R-:W5:Y:S04]  /*aa20*/  LDL R250, [R1+0x140] ;  /* 0x0001400001fa7983 */ /* 0x000f680000100800 */
[----:B------:R-:W-:Y:S01]  /*aa30*/  BAR.SYNC.DEFER_BLOCKING 0x0 ;  /* 0x0000000000007b1d */ /* 0x000fe20000010000 */
[----:B--2---:R-:W-:Y:S01]  /*aa40*/  IADD3 R2, R252, -0x2, RZ ;  /* 0xfffffffefc027810 */ /* 0x004fe20007ffe0ff */
[----:B---3--:R-:W-:-:S03]  /*aa50*/  IMAD.MOV.U32 R59, RZ, RZ, c[0x0][0x1a0] ;  /* 0x00006800ff3b7624 */ /* 0x008fc600078e00ff */
[----:B------:R-:W-:Y:S02]  /*aa60*/  SHF.R.S32.HI R4, RZ, 0x1f, R2 ;  /* 0x0000001fff047819 */ /* 0x000fe40000011402 */
[----:B------:R-:W-:Y:S01]  /*aa70*/  ISETP.GE.AND P3, PT, R58, c[0x0][0x220], PT ;  /* 0x000088003a007a0c */ /* 0x000fe20003f66270 */
[----:B------:R-:W-:Y:S02]  /*aa80*/  IMAD.SHL.U32 R59, R59, 0x40, RZ ;  /* 0x000000403b3b7824 */ /* 0x000fe400078e00ff */
[----:B----4-:R-:W-:Y:S02]  /*aa90*/  IMAD R0, R41, R2, RZ ;  /* 0x0000000229007224 */ /* 0x010fe400078e02ff */
[----:B-----5:R-:W-:-:S04]  /*aaa0*/  IMAD.WIDE.U32 R2, R2, R59, R42 ;  /* 0x0000003b02027225 */ /* 0x020fc800078e002a */
[----:B------:R-:W-:Y:S02]  /*aab0*/  IMAD R0, R4, R59, R0 ;  /* 0x0000003b04007224 */ /* 0x000fe400078e0200 */
[----:B------:R-:W-:Y:S02]  /*aac0*/  IMAD.MOV.U32 R59, RZ, RZ, c[0x0][0x1a0] ;  /* 0x00006800ff3b7624 */ /* 0x000fe400078e00ff */
[----:B------:R-:W-:Y:S02]  /*aad0*/  IMAD.MOV.U32 R58, RZ, RZ, 0x20 ;  /* 0x00000020ff3a7424 */ /* 0x000fe400078e00ff */
[----:B------:R-:W-:Y:S02]  /*aae0*/  IMAD.SHL.U32 R59, R59, 0x10, RZ ;  /* 0x000000103b3b7824 */ /* 0x000fe400078e00ff */
[----:B------:R-:W-:Y:S01]  /*aaf0*/  IMAD.WIDE.U32 R12, R58, c[0x0][0x1a0], RZ ;  /* 0x000068003a0c7a25 */ /* 0x000fe200078e00ff */
[----:B------:R-:W-:-:S03]  /*ab00*/  @!P3 LEA R10, P4, R2, c[0x0][0x170], 0x1 ;  /* 0x00005c00020aba11 */ /* 0x000fc600078808ff */
[----:B------:R-:W-:Y:S01]  /*ab10*/  IMAD.IADD R3, R3, 0x1, R0 ;  /* 0x0000000103037824 */ /* 0x000fe200078e0200 */
[----:B------:R-:W-:Y:S01]  /*ab20*/  @!P3 IADD3 R0, P2, R59, R2, RZ ;  /* 0x000000023b00b210 */ /* 0x000fe20007f5e0ff */
[----:B------:R-:W-:Y:S01]  /*ab30*/  IMAD R6, R58, c[0x0][0x1a4], RZ ;  /* 0x000069003a067a24 */ /* 0x000fe200078e02ff */
[C---:B------:R-:W-:Y:S01]  /*ab40*/  @!P3 IADD3 R4, P0, R2.reuse, R12, RZ ;  /* 0x0000000c0204b210 */ /* 0x040fe20007f1e0ff */
[----:B------:R-:W-:Y:S01]  /*ab50*/  @!P3 IMAD.MOV.U32 R5, RZ, RZ, 0x30 ;  /* 0x00000030ff05b424 */ /* 0x000fe200078e00ff */
[--C-:B------:R-:W-:Y:S01]  /*ab60*/  @!P3 LEA.HI.X R11, R2, c[0x0][0x174], R3.reuse, 0x1, P4 ;  /* 0x00005d00020bba11 */ /* 0x100fe200020f0c03 */
[--C-:B------:R-:W-:Y:S01]  /*ab70*/  @!P3 IMAD.X R7, R250, 0x1, R3.reuse, P2 ;  /* 0x00000001fa07b824 */ /* 0x100fe200010e0603 */
[----:B------:R-:W-:Y:S01]  /*ab80*/  @!P3 IADD3.X R12, R3, R13, R6, P0, !PT ;  /* 0x0000000d030cb210 */ /* 0x000fe200007fe406 */
[C---:B------:R-:W-:Y:S01]  /*ab90*/  @!P3 IMAD.WIDE.U32 R2, R5.reuse, c[0x0][0x1a0], R2 ;  /* 0x000068000502ba25 */ /* 0x040fe200078e0002 */
[----:B------:R-:W-:Y:S02]  /*aba0*/  @!P3 LEA R8, P1, R0, c[0x0][0x170], 0x1 ;  /* 0x00005c000008ba11 */ /* 0x000fe400078208ff */
[----:B------:R-:W-:Y:S01]  /*abb0*/  @!P3 LEA R6, P0, R4, c[0x0][0x170], 0x1 ;  /* 0x00005c000406ba11 */ /* 0x000fe200078008ff */
[----:B------:R-:W-:Y:S01]  /*abc0*/  @!P3 IMAD R5, R5, c[0x0][0x1a4], RZ ;  /* 0x000069000505ba24 */ /* 0x000fe200078e02ff */
[----:B------:R-:W-:-:S02]  /*abd0*/  @!P3 LEA.HI.X R9, R0, c[0x0][0x174], R7, 0x1, P1 ;  /* 0x00005d000009ba11 */ /* 0x000fc400008f0c07 */
        /* <DEDUP_REMOVED lines=34> */
[----:B------:R-:W2:Y:S04]  /*ae00*/  LDSM.16.M88.4 R36, [R170+0x4800] ;  /* 0x00480000aa24783b */ /* 0x000ea80000000200 */
[----:B------:R-:W2:Y:S01]  /*ae10*/  LDSM.16.M88.4 R20, [R174] ;  /* 0x00000000ae14783b */ /* 0x000ea20000000200 */
[-C--:B---3--:R-:W-:Y:S03]  /*ae20*/  HMMA.16816.F32 R192, R12, R16.reuse, RZ ;  /* 0x000000100cc0723c */ /* 0x088fe600000018ff */
[----:B------:R-:W0:Y:S05]  /*ae30*/  LDGDEPBAR ;  /* 0x00000000000079af */ /* 0x000e2a0000000000 */
[C---:B-1----:R-:W-:Y:S08]  /*ae40*/  HMMA.16816.F32 R64, R8.reuse, R16, RZ ;  /* 0x000000100840723c */ /* 0x042ff000000018ff */
[-C--:B------:R-:W-:Y:S08]  /*ae50*/  HMMA.16816.F32 R60, R8, R18.reuse, RZ ;  /* 0x00000012083c723c */ /* 0x080ff000000018ff */
[----:B------:R-:W-:Y:S08]  /*ae60*/  HMMA.16816.F32 R160, R12, R18, RZ ;  /* 0x000000120ca0723c */ /* 0x000ff000000018ff */
[C---:B----4-:R-:W-:Y:S08]  /*ae70*/  HMMA.16816.F32 R52, R8.reuse, R28, RZ ;  /* 0x0000001c0834723c */ /* 0x050ff000000018ff */
[C---:B-----5:R-:W-:Y:S08]  /*ae80*/  HMMA.16816.F32 R16, R8.reuse, R24, RZ ;  /* 0x000000180810723c */ /* 0x060ff000000018ff */
[C---:B------:R-:W-:Y:S08]  /*ae90*/  HMMA.16816.F32 R56, R8.reuse, R32, RZ ;  /* 0x000000200838723c */ /* 0x040ff000000018ff */
[----:B------:R-:W-:Y:S08]  /*aea0*/  HMMA.16816.F32 R152, R8, R34, RZ ;  /* 0x000000220898723c */ /* 0x000ff000000018ff */
[C---:B------:R-:W-:Y:S08]  /*aeb0*/  HMMA.16816.F32 R72, R12.reuse, R32, RZ ;  /* 0x000000200c48723c */ /* 0x040ff000000018ff */
[----:B------:R-:W-:Y:S08]  /*aec0*/  HMMA.16816.F32 R148, R12, R34, RZ ;  /* 0x000000220c94723c */ /* 0x000ff000000018ff */
[C---:B------:R-:W-:Y:S08]  /*aed0*/  HMMA.16816.F32 R156, R8.reuse, R30, RZ ;  /* 0x0000001e089c723c */ /* 0x040ff000000018ff */
[----:B------:R-:W-:Y:S08]  /*aee0*/  HMMA.16816.F32 R144, R8, R26, RZ ;  /* 0x0000001a0890723c */ /* 0x000ff000000018ff */
[C---:B------:R-:W-:Y:S08]  /*aef0*/  HMMA.16816.F32 R32, R12.reuse, R28, RZ ;  /* 0x0000001c0c20723c */ /* 0x040ff000000018ff */
[C---:B------:R-:W-:Y:S08]  /*af00*/  HMMA.16816.F32 R28, R12.reuse, R30, RZ ;  /* 0x0000001e0c1c723c */ /* 0x040ff000000018ff */
[C---:B------:R-:W-:Y:S08]  /*af10*/  HMMA.16816.F32 R8, R12.reuse, R24, RZ ;  /* 0x000000180c08723c */ /* 0x040ff000000018ff */
[----:B------:R-:W-:Y:S01]  /*af20*/  HMMA.16816.F32 R24, R12, R26, RZ ;  /* 0x0000001a0c18723c */ /* 0x000fe200000018ff */
[----:B------:R-:W-:Y:S07]  /*af30*/  LDSM.16.M88.4 R12, [R172] ;  /* 0x00000000ac0c783b */ /* 0x000fee0000000200 */
[C---:B--2---:R-:W-:Y:S01]  /*af40*/  HMMA.16816.F32 R200, R4.reuse, R44, R52 ;  /* 0x0000002c04c8723c */ /* 0x044fe20000001834 */
[----:B------:R-:W-:Y:S07]  /*af50*/  LDSM.16.M88.4 R52, [R177] ;  /* 0x00000000b134783b */ /* 0x000fee0000000200 */
[C---:B------:R-:W-:Y:S01]  /*af60*/  HMMA.16816.F32 R240, R4.reuse, R48, R16 ;  /* 0x0000003004f0723c */ /* 0x040fe20000001810 */
[----:B------:R-:W1:Y:S07]  /*af70*/  LDSM.16.M88.4 R16, [R172+0x2000] ;  /* 0x00200000ac10783b */ /* 0x000e6e0000000200 */
[C---:B------:R-:W-:Y:S01]  /*af80*/  HMMA.16816.F32 R216, R4.reuse, R42, R60 ;  /* 0x0000002a04d8723c */ /* 0x040fe2000000183c */
[----:B------:R-:W2:Y:S07]  /*af90*/  LDSM.16.M88.4 R60, [R175] ;  /* 0x00000000af3c783b */ /* 0x000eae0000000200 */
[C---:B------:R-:W-:Y:S08]  /*afa0*/  HMMA.16816.F32 R204, R4.reuse, R40, R64 ;  /* 0x0000002804cc723c */ /* 0x040ff00000001840 */
[C---:B------:R-:W-:Y:S01]  /*afb0*/  HMMA.16816.F32 R196, R4.reuse, R36, R56 ;  /* 0x0000002404c4723c */ /* 0x040fe20000001838 */
[----:B------:R-:W3:Y:S07]  /*afc0*/  LDSM.16.M88.4 R56, [R178] ;  /* 0x00000000b238783b */ /* 0x000eee0000000200 */
[----:B------:R-:W-:Y:S08]  /*afd0*/  HMMA.16816.F32 R236, R4, R38, R152 ;  /* 0x0000002604ec723c */ /* 0x000ff00000001898 */
[C---:B------:R-:W-:Y:S08]  /*afe0*/  HMMA.16816.F32 R212, R20.reuse, R36, R72 ;  /* 0x0000002414d4723c */ /* 0x040ff00000001848 */
[C---:B------:R-:W-:Y:S01]  /*aff0*/  HMMA.16816.F32 R64, R20.reuse, R38, R148 ;  /* 0x000000261440723c */ /* 0x040fe20000001894 */
[----:B------:R-:W4:Y:S07]  /*b000*/  LDSM.16.M88.4 R36, [R176] ;  /* 0x00000000b024783b */ /* 0x000f2e0000000200 */
[C---:B------:R-:W-:Y:S08]  /*b010*/  HMMA.16816.F32 R208, R20.reuse, R40, R192 ;  /* 0x0000002814d0723c */ /* 0x040ff000000018c0 */
[----:B------:R-:W-:Y:S08]  /*b020*/  HMMA.16816.F32 R40, R20, R42, R160 ;  /* 0x0000002a1428723c */ /* 0x000ff000000018a0 */
[C---:B------:R-:W-:Y:S08]  /*b030*/  HMMA.16816.F32 R156, R4.reuse, R46, R156 ;  /* 0x0000002e049c723c */ /* 0x040ff0000000189c */
[----:B------:R-:W-:Y:S01]  /*b040*/  HMMA.16816.F32 R144, R4, R50, R144 ;  /* 0x000000320490723c */ /* 0x000fe20000001890 */
[----:B------:R-:W-:Y:S07]  /*b050*/  LDSM.16.M88.4 R4, [R173+0x2000] ;  /* 0x00200000ad04783b */ /* 0x000fee0000000200 */
[C---:B------:R-:W-:Y:S01]  /*b060*/  HMMA.16816.F32 R220, R20.reuse, R44, R32 ;  /* 0x0000002c14dc723c */ /* 0x040fe20000001820 */
[----:B------:R-:W-:Y:S07]  /*b070*/  LDSM.16.M88.4 R32, [R169] ;  /* 0x00000000a920783b */ /* 0x000fee0000000200 */
[C---:B------:R-:W-:Y:S01]  /*b080*/  HMMA.16816.F32 R232, R20.reuse, R48, R8 ;  /* 0x0000003014e8723c */ /* 0x040fe20000001808 */
[----:B------:R-:W-:Y:S07]  /*b090*/  LDSM.16.M88.4 R8, [R173] ;  /* 0x00000000ad08783b */ /* 0x000fee0000000200 */
[C---:B------:R-:W-:Y:S01]  /*b0a0*/  HMMA.16816.F32 R72, R20.reuse, R46, R28 ;  /* 0x0000002e1448723c */ /* 0x040fe2000000181c */
[----:B------:R-:W-:Y:S07]  /*b0b0*/  LDSM.16.M88.4 R28, [R169+0x800] ;  /* 0x00080000a91c783b */ /* 0x000fee0000000200 */
[----:B------:R-:W-:Y:S01]  /*b0c0*/  HMMA.16816.F32 R148, R20, R50, R24 ;  /* 0x000000321494723c */ /* 0x000fe20000001818 */
[----:B------:R-:W5:Y:S04]  /*b0d0*/  LDSM.16.M88.4 R24, [R169+0x1000] ;  /* 0x00100000a918783b */ /* 0x000f680000000200 */
[----:B------:R-:W3:Y:S01]  /*b0e0*/  LDSM.16.M88.4 R20, [R169+0x1800] ;  /* 0x00180000a914783b */ /* 0x000ee20000000200 */
[----:B------:R-:W-:-:S04]  /*b0f0*/  DEPBAR.LE SB0, 0x0 ;  /* 0x000080000000791a */ /* 0x000fc80000000000 */
[C---:B-1----:R-:W-:Y:S08]  /*b100*/  HMMA.16816.F32 R160, R16.reuse, R52, R200 ;  /* 0x0000003410a0723c */ /* 0x042ff000000018c8 */
[C---:B--2---:R-:W-:Y:S08]  /*b110*/  HMMA.16816.F32 R204, R16.reuse, R60, R204 ;  /* 0x0000003c10cc723c */ /* 0x044ff000000018cc */
[----:B------:R-:W-:Y:S08]  /*b120*/  HMMA.16816.F32 R200, R16, R62, R216 ;  /* 0x0000003e10c8723c */ /* 0x000ff000000018d8 */
[C---:B------:R-:W-:Y:S08]  /*b130*/  HMMA.16816.F32 R48, R12.reuse, R60, R208 ;  /* 0x0000003c0c30723c */ /* 0x040ff000000018d0 */
[----:B------:R-:W-:Y:S08]  /*b140*/  HMMA.16816.F32 R60, R12, R62, R40 ;  /* 0x0000003e0c3c723c */ /* 0x000ff00000001828 */
[C---:B---3--:R-:W-:Y:S08]  /*b150*/  HMMA.16816.F32 R196, R16.reuse, R56, R196 ;  /* 0x0000003810c4723c */ /* 0x048ff000000018c4 */
        /* <DEDUP_REMOVED lines=9> */
[----:B------:R-:W-:Y:S01]  /*b1f0*/  HMMA.16816.F32 R12, R12, R38, R148 ;  /* 0x000000260c0c723c */ /* 0x000fe20000001894 */
[----:B------:R-:W-:-:S04]  /*b200*/  IADD3 R216, R252, -0x2, RZ ;  /* 0xfffffffefcd87810 */ /* 0x000fc80007ffe0ff */
[----:B------:R-:W-:-:S03]  /*b210*/  ISETP.GT.AND P0, PT, R216, UR15, PT ;  /* 0x0000000fd8007c0c */ /* 0x000fc6000bf04270 */
[C---:B-----5:R-:W-:Y:S08]  /*b220*/  HMMA.16816.F32 R208, R4.reuse, R24, R160 ;  /* 0x0000001804d0723c */ /* 0x060ff000000018a0 */
[----:B------:R-:W-:Y:S08]  /*b230*/  HMMA.16816.F32 R212, R4, R26, R156 ;  /* 0x0000001a04d4723c */ /* 0x000ff0000000189c */
[C---:B------:R-:W-:Y:S08]  /*b240*/  HMMA.16816.F32 R40, R8.reuse, R24, R40 ;  /* 0x000000180828723c */ /* 0x040ff00000001828 */
[----:B------:R-:W-:Y:S08]  /*b250*/  HMMA.16816.F32 R52, R8, R26, R52 ;  /* 0x0000001a0834723c */ /* 0x000ff00000001834 */
        /* <DEDUP_REMOVED lines=16> */
[----:B------:R-:W-:Y:S01]  /*b360*/  IMAD.MOV.U32 R13, RZ, RZ, c[0x0][0x198] ;  /* 0x00006600ff0d7624 */ /* 0x000fe200078e00ff */
[----:B------:R-:W-:Y:S01]  /*b370*/  IADD3 R2, R252, -0x3, RZ ;  /* 0xfffffffdfc027810 */ /* 0x000fe20007ffe0ff */
[----:B------:R-:W-:Y:S01]  /*b380*/  IMAD.MOV.U32 R14, RZ, RZ, c[0x0][0x19c] ;  /* 0x00006700ff0e7624 */ /* 0x000fe200078e00ff */
[----:B------:R1:W-:Y:S01]  /*b390*/  @P3 STS.128 [R188+0x4000], RZ ;  /* 0x004000ffbc003388 */ /* 0x0003e20000000c00 */
[C---:B------:R-:W-:Y:S01]  /*b3a0*/  IMAD.SHL.U32 R7, R13.reuse, 0x40, RZ ;  /* 0x000000400d077824 */ /* 0x040fe200078e00ff */
[----:B------:R-:W-:Y:S01]  /*b3b0*/  SHF.R.S32.HI R6, RZ, 0x1f, R2 ;  /* 0x0000001fff067819 */ /* 0x000fe20000011402 */
[----:B------:R-:W-:Y:S01]  /*b3c0*/  BSSY B0, `(.L_x_1834) ;  /* 0x000002c000007945 */ /* 0x000fe20003800000 */
[----:B------:R-:W-:-:S05]  /*b3d0*/  SHF.L.U64.HI R0, R13, 0x6, R14 ;  /* 0x000000060d007819 */ /* 0x000fca000001020e */
[----:B------:R-:W-:Y:S02]  /*b3e0*/  IMAD R0, R0, R2, RZ ;  /* 0x0000000200007224 */ /* 0x000fe400078e02ff */
[----:B--2---:R-:W-:Y:S02]  /*b3f0*/  IMAD.MOV.U32 R5, RZ, RZ, R191 ;  /* 0x000000ffff057224 */ /* 0x004fe400078e00bf */
[----:B---3--:R-:W-:-:S04]  /*b400*/  IMAD.MOV.U32 R4, RZ, RZ, R250 ;  /* 0x000000ffff047224 */ /* 0x008fc800078e00fa */
[----:B------:R-:W-:-:S04]  /*b410*/  IMAD.WIDE.U32 R2, R2, R7, R4 ;  /* 0x0000000702027225 */ /* 0x000fc800078e0004 */
[----:B------:R-:W-:Y:S01]  /*b420*/  IMAD R5, R6, R7, R0 ;  /* 0x0000000706057224 */ /* 0x000fe200078e0200 */
[CC--:B------:R-:W-:Y:S02]  /*b430*/  @!P3 LEA R0, P4, R13.reuse, R2.reuse, 0x4 ;  /* 0x000000020d00b211 */ /* 0x0c0fe400078820ff */
[----:B------:R-:W-:Y:S01]  /*b440*/  @!P3 LEA R4, P1, R13, R2, 0x5 ;  /* 0x000000020d04b211 */ /* 0x000fe200078228ff */
[----:B------:R-:W-:Y:S01]  /*b450*/  IMAD.IADD R5, R3, 0x1, R5 ;  /* 0x0000000103057824 */ /* 0x000fe200078e0205 */
[----:B------:R-:W-:Y:S02]  /*b460*/  @!P3 LEA R10, P5, R2, c[0x0][0x168], 0x1 ;  /* 0x00005a00020aba11 */ /* 0x000fe400078a08ff */
[----:B------:R-:W-:Y:S02]  /*b470*/  @!P3 LEA R8, P2, R0, c[0x0][0x168], 0x1 ;  /* 0x00005a000008ba11 */ /* 0x000fe400078408ff */
[----:B------:R-:W-:Y:S02]  /*b480*/  @!P3 LEA.HI.X R7, R13, R5, R14, 0x4, P4 ;  /* 0x000000050d07b211 */ /* 0x000fe400020f240e */
        /* <DEDUP_REMOVED lines=22> */
[----:B------:R-:W-:-:S04]  /*b5f0*/  IMAD R0, R14, 0x30, RZ ;  /* 0x000000300e007824 */ /* 0x000fc800078e02ff */
[----:B------:R-:W-:-:S05]  /*b600*/  IMAD.WIDE.U32 R4, R13, 0x30, R4 ;  /* 0x000000300d047825 */ /* 0x000fca00078e0004 */
[----:B------:R-:W-:Y:S02]  /*b610*/  IADD3 R0, R0, R5, RZ ;  /* 0x0000000500007210 */ /* 0x000fe40007ffe0ff */
[----:B------:R-:W-:-:S04]  /*b620*/  LEA R2, P0, R4, c[0x0][0x168], 0x1 ;  /* 0x00005a0004027a11 */ /* 0x000fc800078008ff */
[----:B------:R-:W-:-:S05]  /*b630*/  LEA.HI.X R3, R4, c[0x0][0x16c], R0, 0x1, P0 ;  /* 0x00005b0004037a11 */ /* 0x000fca00000f0c00 */
[----:B------:R-:W-:Y:S01]  /*b640*/  @!PT LDS RZ, [RZ] ;  /* 0x00000000fffff984 */ /* 0x000fe20000000800 */
[----:B------:R-:W-:Y:S01]  /*b650*/  @!PT LDS RZ, [RZ] ;  /* 0x00000000fffff984 */ /* 0x000fe20000000800 */
[----:B------:R-:W-:Y:S01]  /*b660*/  @!PT LDS RZ, [RZ] ;  /* 0x00000000fffff984 */ /* 0x000fe20000000800 */
[----:B------:R2:W-:Y:S04]  /*b670*/  LDGSTS.E.BYPASS.LTC128B.128 [R188+0x5800], [R2.64] ;  /* 0x0580000002bc7fae */ /* 0x0005e8000b901d60 */
.L_x_1835:
[----:B------:R-:W-:Y:S05]  /*b680*/  BSYNC B0 ;  /* 0x0000000000007941 */ /* 0x000fea0003800000 */
.L_x_1834:
[----:B------:R-:W0:Y:S02]  /*b690*/  LDGDEPBAR ;  /* 0x00000000000079af */ /* 0x000e240000000000 */
.L_x_1833:
[----:B--2---:R-:W2:Y:S04]  /*b6a0*/  LDL R2, [R1+0xdc] ;  /* 0x0000dc0001027983 */ /* 0x004ea80000100800 */
[----:B------:R-:W3:Y:S04]  /*b6b0*/  LDL R3, [R1+0xf8] ;  /* 0x0000f80001037983 */ /* 0x000ee80000100800 */
        /* <DEDUP_REMOVED lines=17> */
[----:B-1----:R-:W4:Y:S04]  /*b7d0*/  LDL R9, [R1+0x108] ;  /* 0x0001080001097983 */ /* 0x002f280000100800 */
[----:B------:R-:W4:Y:S04]  /*b7e0*/  LDL R8, [R1+0xe0] ;  /* 0x0000e00001087983 */ /* 0x000f280000100800 */
[----:B------:R-:W1:Y:S01]  /*b7f0*/  S2R R0, SR_TID.X ;  /* 0x0000000000007919 */ /* 0x000e620000002100 */
[----:B------:R-:W-:Y:S01]  /*b800*/  P2R R18, PR, RZ, 0x8 ;  /* 0x00000008ff127803 */ /* 0x000fe20000000000 */
[----:B-1----:R-:W-:-:S05]  /*b810*/  IMAD.SHL.U32 R0, R0, 0x2, RZ ;  /* 0x0000000200007824 */ /* 0x002fca00078e00ff */
[----:B------:R-:W-:-:S05]  /*b820*/  LOP3.LUT R0, R0, 0x6, RZ, 0xc0, !PT ;  /* 0x0000000600007812 */ /* 0x000fca00078ec0ff */
[----:B------:R-:W-:-:S05]  /*b830*/  IMAD R0, R216, 0x40, R0 ;  /* 0x00000040d8007824 */ /* 0x000fca00078e0200 */
[C---:B------:R-:W-:Y:S02]  /*b840*/  ISETP.GE.AND P1, PT, R0.reuse, R187, PT ;  /* 0x000000bb0000720c */ /* 0x040fe40003f26270 */
[C---:B------:R-:W-:Y:S02]  /*b850*/  ISETP.GE.AND P0, PT, R0.reuse, R186, PT ;  /* 0x000000ba0000720c */ /* 0x040fe40003f06270 */
[C---:B------:R-:W-:Y:S02]  /*b860*/  ISETP.LT.OR P3, PT, R0.reuse, R183, P1 ;  /* 0x000000b70000720c */ /* 0x040fe40000f61670 */
[----:B------:R-:W-:-:S04]  /*b870*/  ISETP.LT.OR P6, PT, R0, R182, P0 ;  /* 0x000000b60000720c */ /* 0x000fc800007c1670 */
[----:B------:R-:W-:Y:S02]  /*b880*/  FSEL R19, R50, -INF , !P6 ;  /* 0xff80000032137808 */ /* 0x000fe40007000000 */
[----:B------:R-:W-:Y:S01]  /*b890*/  FSEL R16, R48, -INF , !P3 ;  /* 0xff80000030107808 */ /* 0x000fe20005800000 */
[----:B--2---:R-:W-:Y:S01]  /*b8a0*/  IMAD.MOV.U32 R7, RZ, RZ, R2 ;  /* 0x000000ffff077224 */ /* 0x004fe200078e0002 */
[----:B------:R-:W-:-:S04]  /*b8b0*/  IADD3 R2, R0, 0x1, RZ ;  /* 0x0000000100027810 */ /* 0x000fc80007ffe0ff */
[C---:B------:R-:W-:Y:S02]  /*b8c0*/  ISETP.GE.AND P1, PT, R2.reuse, R187, PT ;  /* 0x000000bb0200720c */ /* 0x040fe40003f26270 */
[C---:B------:R-:W-:Y:S02]  /*b8d0*/  ISETP.GE.AND P4, PT, R2.reuse, R185, PT ;  /* 0x000000b90200720c */ /* 0x040fe40003f86270 */
[C---:B------:R-:W-:Y:S02]  /*b8e0*/  ISETP.LT.OR P5, PT, R2.reuse, R183, P1 ;  /* 0x000000b70200720c */ /* 0x040fe40000fa1670 */
[C---:B------:R-:W-:Y:S02]  /*b8f0*/  ISETP.GE.AND P0, PT, R2.reuse, R186, PT ;  /* 0x000000ba0200720c */ /* 0x040fe40003f06270 */
[C---:B------:R-:W-:Y:S01]  /*b900*/  ISETP.LT.OR P1, PT, R2.reuse, R181, P4 ;  /* 0x000000b50200720c */ /* 0x040fe20002721670 */
[----:B---3--:R-:W-:Y:S01]  /*b910*/  IMAD.MOV.U32 R6, RZ, RZ, R3 ;  /* 0x000000ffff067224 */ /* 0x008fe200078e0003 */
[----:B------:R-:W-:-:S02]  /*b920*/  ISETP.GE.AND P2, PT, R2, R184, PT ;  /* 0x000000b80200720c */ /* 0x000fc40003f46270 */
[----:B------:R-:W-:Y:S02]  /*b930*/  ISETP.LT.OR P0, PT, R2, R182, P0 ;  /* 0x000000b60200720c */ /* 0x000fe40000701670 */
[----:B------:R-:W-:Y:S02]  /*b940*/  P2R R3, PR, RZ, 0x2 ;  /* 0x00000002ff037803 */ /* 0x000fe40000000000 */
[----:B------:R-:W-:Y:S02]  /*b950*/  ISETP.GE.AND P1, PT, R0, R185, PT ;  /* 0x000000b90000720c */ /* 0x000fe40003f26270 */
[----:B------:R-:W-:Y:S02]  /*b960*/  FSEL R17, R49, -INF , !P5 ;  /* 0xff80000031117808 */ /* 0x000fe40006800000 */
[----:B------:R-:W-:Y:S02]  /*b970*/  ISETP.LT.OR P2, PT, R2, R180, P2 ;  /* 0x000000b40200720c */ /* 0x000fe40001741670 */
[----:B------:R-:W-:-:S02]  /*b980*/  ISETP.NE.AND P5, PT, R3, RZ, PT ;  /* 0x000000ff0300720c */ /* 0x000fc40003fa5270 */
[----:B------:R-:W-:Y:S02]  /*b990*/  FSEL R22, R51, -INF , !P0 ;  /* 0xff80000033167808 */ /* 0x000fe40004000000 */
[C---:B------:R-:W-:Y:S02]  /*b9a0*/  ISETP.GE.AND P0, PT, R0.reuse, R184, PT ;  /* 0x000000b80000720c */ /* 0x040fe40003f06270 */
[C---:B------:R-:W-:Y:S02]  /*b9b0*/  IADD3 R3, R0.reuse, 0x8, RZ ;  /* 0x0000000800037810 */ /* 0x040fe40007ffe0ff */
[C---:B------:R-:W-:Y:S02]  /*b9c0*/  ISETP.LT.OR P1, PT, R0.reuse, R181, P1 ;  /* 0x000000b50000720c */ /* 0x040fe40000f21670 */
[----:B------:R-:W-:Y:S02]  /*b9d0*/  P2R R2, PR, RZ, 0x4 ;  /* 0x00000004ff027803 */ /* 0x000fe40000000000 */
[----:B------:R-:W-:-:S02]  /*b9e0*/  ISETP.LT.OR P0, PT, R0, R180, P0 ;  /* 0x000000b40000720c */ /* 0x000fc40000701670 */
[C---:B------:R-:W-:Y:S02]  /*b9f0*/  ISETP.GE.AND P2, PT, R3.reuse, R186, PT ;  /* 0x000000ba0300720c */ /* 0x040fe40003f46270 */
[----:B------:R-:W-:Y:S02]  /*ba00*/  FSEL R144, R204, -INF , !P1 ;  /* 0xff800000cc907808 */ /* 0x000fe40004800000 */
[C---:B------:R-:W-:Y:S02]  /*ba10*/  ISETP.GE.AND P1, PT, R3.reuse, R185, PT ;  /* 0x000000b90300720c */ /* 0x040fe40003f26270 */
[----:B------:R-:W-:Y:S02]  /*ba20*/  ISETP.NE.AND P6, PT, R2, RZ, PT ;  /* 0x000000ff0200720c */ /* 0x000fe40003fc5270 */
[----:B------:R-:W-:Y:S02]  /*ba30*/  FSEL R158, R206, -INF , !P0 ;  /* 0xff800000ce9e7808 */ /* 0x000fe40004000000 */
[----:B------:R-:W-:-:S02]  /*ba40*/  ISETP.LT.OR P2, PT, R3, R182, P2 ;  /* 0x000000b60300720c */ /* 0x000fc40001741670 */
[----:B------:R-:W-:Y:S02]  /*ba50*/  IADD3 R2, R0, 0x9, RZ ;  /* 0x0000000900027810 */ /* 0x000fe40007ffe0ff */
[C---:B------:R-:W-:Y:S02]  /*ba60*/  ISETP.GE.AND P4, PT, R3.reuse, R187, PT ;  /* 0x000000bb0300720c */ /* 0x040fe40003f86270 */
[C---:B------:R-:W-:Y:S02]  /*ba70*/  ISETP.GE.AND P0, PT, R3.reuse, R184, PT ;  /* 0x000000b80300720c */ /* 0x040fe40003f06270 */
[C---:B------:R-:W-:Y:S02]  /*ba80*/  ISETP.LT.OR P1, PT, R3.reuse, R181, P1 ;  /* 0x000000b50300720c */ /* 0x040fe40000f21670 */
[----:B------:R-:W-:Y:S02]  /*ba90*/  FSEL R62, R62, -INF , !P2 ;  /* 0xff8000003e3e7808 */ /* 0x000fe40005000000 */
[----:B------:R-:W-:-:S02]  /*baa0*/  ISETP.LT.OR P4, PT, R3, R183, P4 ;  /* 0x000000b70300720c */ /* 0x000fc40002781670 */
[----:B------:R-:W-:Y:S02]  /*bab0*/  ISETP.LT.OR P3, PT, R3, R180, P0 ;  /* 0x000000b40300720c */ /* 0x000fe40000761670 */
[C---:B------:R-:W-:Y:S02]  /*bac0*/  ISETP.GE.AND P2, PT, R2.reuse, R184, PT ;  /* 0x000000b80200720c */ /* 0x040fe40003f46270 */
[----:B------:R-:W-:Y:S02]  /*bad0*/  P2R R3, PR, RZ, 0x2 ;  /* 0x00000002ff037803 */ /* 0x000fe40000000000 */
[----:B------:R-:W-:Y:S02]  /*bae0*/  FSEL R149, R205, -INF , !P5 ;  /* 0xff800000cd957808 */ /* 0x000fe40006800000 */
[C---:B------:R-:W-:Y:S02]  /*baf0*/  ISETP.GE.AND P1, PT, R2.reuse, R187, PT ;  /* 0x000000bb0200720c */ /* 0x040fe40003f26270 */
[----:B------:R-:W-:-:S02]  /*bb00*/  ISETP.LT.OR P5, PT, R2, R180, P2 ;  /* 0x000000b40200720c */ /* 0x000fc400017a1670 */
[----:B------:R-:W-:Y:S02]  /*bb10*/  ISETP.NE.AND P2, PT, R3, RZ, PT ;  /* 0x000000ff0300720c */ /* 0x000fe40003f45270 */
[----:B------:R-:W-:Y:S02]  /*bb20*/  ISETP.GE.AND P0, PT, R2, R186, PT ;  /* 0x000000ba0200720c */ /* 0x000fe40003f06270 */
[----:B------:R-:W-:Y:S02]  /*bb30*/  IADD3 R3, R0, 0x10, RZ ;  /* 0x0000001000037810 */ /* 0x000fe40007ffe0ff */
[----:B------:R-:W-:Y:S02]  /*bb40*/  ISETP.LT.OR P1, PT, R2, R183, P1 ;  /* 0x000000b70200720c */ /* 0x000fe40000f21670 */
[----:B------:R-:W-:Y:S02]  /*bb50*/  FSEL R48, R60, -INF , !P4 ;  /* 0xff8000003c307808 */ /* 0x000fe40006000000 */
[----:B------:R-:W-:-:S02]  /*bb60*/  FSEL R146, R200, -INF , !P2 ;  /* 0xff800000c8927808 */ /* 0x000fc40005000000 */
[CC--:B------:R-:W-:Y:S02]  /*bb70*/  ISETP.GE.AND P4, PT, R2.reuse, R185.reuse, PT ;  /* 0x000000b90200720c */ /* 0x0c0fe40003f86270 */
[----:B------:R-:W-:Y:S02]  /*bb80*/  ISETP.LT.OR P0, PT, R2, R182, P0 ;  /* 0x000000b60200720c */ /* 0x000fe40000701670 */
[----:B------:R-:W-:Y:S02]  /*bb90*/  ISETP.GE.AND P2, PT, R3, R186, PT ;  /* 0x000000ba0300720c */ /* 0x000fe40003f46270 */
[----:B------:R-:W-:Y:S02]  /*bba0*/  FSEL R50, R61, -INF , !P1 ;  /* 0xff8000003d327808 */ /* 0x000fe40004800000 */
[----:B------:R-:W-:Y:S02]  /*bbb0*/  ISETP.GE.AND P1, PT, R3, R185, PT ;  /* 0x000000b90300720c */ /* 0x000fe40003f26270 */
[----:B------:R-:W-:-:S02]  /*bbc0*/  FSEL R162, R207, -INF , !P6 ;  /* 0xff800000cfa27808 */ /* 0x000fc40007000000 */
[----:B------:R-:W-:Y:S02]  /*bbd0*/  ISETP.LT.OR P6, PT, R2, R181, P4 ;  /* 0x000000b50200720c */ /* 0x000fe400027c1670 */
[----:B------:R-:W-:Y:S02]  /*bbe0*/  FSEL R63, R63, -INF , !P0 ;  /* 0xff8000003f3f7808 */ /* 0x000fe40004000000 */
[C---:B------:R-:W-:Y:S02]  /*bbf0*/  ISETP.LT.OR P2, PT, R3.reuse, R182, P2 ;  /* 0x000000b60300720c */ /* 0x040fe40001741670 */
[----:B------:R-:W-:Y:S02]  /*bc00*/  IADD3 R2, R0, 0x11, RZ ;  /* 0x0000001100027810 */ /* 0x000fe40007ffe0ff */
[C---:B------:R-:W-:Y:S02]  /*bc10*/  ISETP.GE.AND P4, PT, R3.reuse, R187, PT ;  /* 0x000000bb0300720c */ /* 0x040fe40003f86270 */
[----:B------:R-:W-:-:S02]  /*bc20*/  ISETP.GE.AND P0, PT, R3, R184, PT ;  /* 0x000000b80300720c */ /* 0x000fc40003f06270 */
[C---:B------:R-:W-:Y:S02]  /*bc30*/  ISETP.LT.OR P1, PT, R3.reuse, R181, P1 ;  /* 0x000000b50300720c */ /* 0x040fe40000f21670 */
[----:B------:R-:W-:Y:S02]  /*bc40*/  FSEL R159, R202, -INF , !P3 ;  /* 0xff800000ca9f7808 */ /* 0x000fe40005800000 */
[----:B------:R-:W-:Y:S02]  /*bc50*/  FSEL R61, R46, -INF , !P2 ;  /* 0xff8000002e3d7808 */ /* 0x000fe40005000000 */
[C---:B------:R-:W-:Y:S02]  /*bc60*/  ISETP.LT.OR P4, PT, R3.reuse, R183, P4 ;  /* 0x000000b70300720c */ /* 0x040fe40002781670 */
[----:B------:R-:W-:Y:S02]  /*bc70*/  ISETP.LT.OR P3, PT, R3, R180, P0 ;  /* 0x000000b40300720c */ /* 0x000fe40000761670 */
[----:B------:R-:W-:-:S02]  /*bc80*/  ISETP.GE.AND P2, PT, R2, R184, PT ;  /* 0x000000b80200720c */ /* 0x000fc40003f46270 */
[----:B------:R-:W-:Y:S02]  /*bc90*/  P2R R3, PR, RZ, 0x2 ;  /* 0x00000002ff037803 */ /* 0x000fe40000000000 */
[----:B------:R-:W-:Y:S02]  /*bca0*/  FSEL R157, R203, -INF , !P5 ;  /* 0xff800000cb9d7808 */ /* 0x000fe40006800000 */
[C---:B------:R-:W-:Y:S02]  /*bcb0*/  ISETP.GE.AND P1, PT, R2.reuse, R187, PT ;  /* 0x000000bb0200720c */ /* 0x040fe40003f26270 */
[C---:B------:R-:W-:Y:S02]  /*bcc0*/  ISETP.LT.OR P5, PT, R2.reuse, R180, P2 ;  /* 0x000000b40200720c */ /* 0x040fe400017a1670 */
[----:B------:R-:W-:Y:S02]  /*bcd0*/  ISETP.NE.AND P2, PT, R3, RZ, PT ;  /* 0x000000ff0300720c */ /* 0x000fe40003f45270 */
[----:B------:R-:W-:-:S02]  /*bce0*/  ISETP.GE.AND P0, PT, R2, R186, PT ;  /* 0x000000ba0200720c */ /* 0x000fc40003f06270 */
[----:B------:R-:W-:Y:S02]  /*bcf0*/  IADD3 R3, R0, 0x18, RZ ;  /* 0x0000001800037810 */ /* 0x000fe40007ffe0ff */
[----:B------:R-:W-:Y:S02]  /*bd00*/  ISETP.LT.OR P1, PT, R2, R183, P1 ;  /* 0x000000b70200720c */ /* 0x000fe40000f21670 */
[----:B------:R-:W-:Y:S02]  /*bd10*/  FSEL R49, R44, -INF , !P4 ;  /* 0xff8000002c317808 */ /* 0x000fe40006000000 */
[----:B------:R-:W-:Y:S02]  /*bd20*/  FSEL R143, R196, -INF , !P2 ;  /* 0xff800000c48f7808 */ /* 0x000fe40005000000 */
[C---:B------:R-:W-:Y:S02]  /*bd30*/  ISETP.GE.AND P4, PT, R2.reuse, R185, PT ;  /* 0x000000b90200720c */ /* 0x040fe40003f86270 */
[----:B------:R-:W-:-:S02]  /*bd40*/  ISETP.LT.OR P0, PT, R2, R182, P0 ;  /* 0x000000b60200720c */ /* 0x000fc40000701670 */
[----:B------:R-:W-:Y:S02]  /*bd50*/  ISETP.GE.AND P2, PT, R3, R186, PT ;  /* 0x000000ba0300720c */ /* 0x000fe40003f46270 */
[----:B------:R-:W-:Y:S02]  /*bd60*/  FSEL R45, R45, -INF , !P1 ;  /* 0xff8000002d2d7808 */ /* 0x000fe40004800000 */
[----:B------:R-:W-:Y:S02]  /*bd70*/  ISETP.GE.AND P1, PT, R3, R185, PT ;  /* 0x000000b90300720c */ /* 0x000fe40003f26270 */
[----:B------:R-:W-:Y:S02]  /*bd80*/  FSEL R145, R201, -INF , !P6 ;  /* 0xff800000c9917808 */ /* 0x000fe40007000000 */
[----:B------:R-:W-:Y:S02]  /*bd90*/  ISETP.LT.OR P6, PT, R2, R181, P4 ;  /* 0x000000b50200720c */ /* 0x000fe400027c1670 */
[----:B------:R-:W-:-:S02]  /*bda0*/  FSEL R60, R47, -INF , !P0 ;  /* 0xff8000002f3c7808 */ /* 0x000fc40004000000 */
[C---:B------:R-:W-:Y:S02]  /*bdb0*/  ISETP.LT.OR P2, PT, R3.reuse, R182, P2 ;  /* 0x000000b60300720c */ /* 0x040fe40001741670 */
[----:B------:R-:W-:Y:S02]  /*bdc0*/  IADD3 R2, R0, 0x19, RZ ;  /* 0x0000001900027810 */ /* 0x000fe40007ffe0ff */
[C---:B------:R-:W-:Y:S02]  /*bdd0*/  ISETP.GE.AND P4, PT, R3.reuse, R187, PT ;  /* 0x000000bb0300720c */ /* 0x040fe40003f86270 */
[C---:B------:R-:W-:Y:S02]  /*bde0*/  ISETP.GE.AND P0, PT, R3.reuse, R184, PT ;  /* 0x000000b80300720c */ /* 0x040fe40003f06270 */
[----:B------:R-:W-:Y:S02]  /*bdf0*/  ISETP.LT.OR P1, PT, R3, R181, P1 ;  /* 0x000000b50300720c */ /* 0x000fe40000f21670 */
[----:B------:R-:W-:-:S02]  /*be00*/  FSEL R155, R198, -INF , !P3 ;  /* 0xff800000c69b7808 */ /* 0x000fc40005800000 */
[----:B------:R-:W-:Y:S02]  /*be10*/  FSEL R58, R58, -INF , !P2 ;  /* 0xff8000003a3a7808 */ /* 0x000fe40005000000 */
[C---:B------:R-:W-:Y:S02]  /*be20*/  ISETP.LT.OR P4, PT, R3.reuse, R183, P4 ;  /* 0x000000b70300720c */ /* 0x040fe40002781670 */
[----:B------:R-:W-:Y:S02]  /*be30*/  ISETP.LT.OR P3, PT, R3, R180, P0 ;  /* 0x000000b40300720c */ /* 0x000fe40000761670 */
[----:B------:R-:W-:Y:S02]  /*be40*/  ISETP.GE.AND P2, PT, R2, R184, PT ;  /* 0x000000b80200720c */ /* 0x000fe40003f46270 */
[----:B------:R-:W-:Y:S02]  /*be50*/  P2R R3, PR, RZ, 0x2 ;  /* 0x00000002ff037803 */ /* 0x000fe40000000000 */
[----:B------:R-:W-:-:S02]  /*be60*/  FSEL R154, R199, -INF , !P5 ;  /* 0xff800000c79a7808 */ /* 0x000fc40006800000 */
[C---:B------:R-:W-:Y:S02]  /*be70*/  ISETP.GE.AND P1, PT, R2.reuse, R187, PT ;  /* 0x000000bb0200720c */ /* 0x040fe40003f26270 */
[C---:B------:R-:W-:Y:S02]  /*be80*/  ISETP.LT.OR P5, PT, R2.reuse, R180, P2 ;  /* 0x000000b40200720c */ /* 0x040fe400017a1670 */
[----:B------:R-:W-:Y:S02]  /*be90*/  ISETP.NE.AND P2, PT, R3, RZ, PT ;  /* 0x000000ff0300720c */ /* 0x000fe40003f45270 */
[----:B------:R-:W-:Y:S02]  /*bea0*/  ISETP.GE.AND P0, PT, R2, R186, PT ;  /* 0x000000ba0200720c */ /* 0x000fe40003f06270 */
[----:B------:R-:W-:Y:S02]  /*beb0*/  IADD3 R3, R0, 0x20, RZ ;  /* 0x0000002000037810 */ /* 0x000fe40007ffe0ff */
[----:B------:R-:W-:-:S02]  /*bec0*/  ISETP.LT.OR P1, PT, R2, R183, P1 ;  /* 0x000000b70200720c */ /* 0x000fc40000f21670 */
[----:B------:R-:W-:Y:S02]  /*bed0*/  FSEL R44, R56, -INF , !P4 ;  /* 0xff800000382c7808 */ /* 0x000fe40006000000 */
[----:B------:R-:W-:Y:S02]  /*bee0*/  FSEL R75, R192, -INF , !P2 ;  /* 0xff800000c04b7808 */ /* 0x000fe40005000000 */
[C---:B------:R-:W-:Y:S02]  /*bef0*/  ISETP.GE.AND P4, PT, R2.reuse, R185, PT ;  /* 0x000000b90200720c */ /* 0x040fe40003f86270 */
[----:B------:R-:W-:Y:S02]  /*bf00*/  ISETP.LT.OR P0, PT, R2, R182, P0 ;  /* 0x000000b60200720c */ /* 0x000fe40000701670 */
[----:B------:R-:W-:Y:S02]  /*bf10*/  ISETP.GE.AND P2, PT, R3, R186, PT ;  /* 0x000000ba0300720c */ /* 0x000fe40003f46270 */
[----:B------:R-:W-:-:S02]  /*bf20*/  FSEL R28, R57, -INF , !P1 ;  /* 0xff800000391c7808 */ /* 0x000fc40004800000 */
[----:B------:R-:W-:Y:S02]  /*bf30*/  ISETP.GE.AND P1, PT, R3, R185, PT ;  /* 0x000000b90300720c */ /* 0x000fe40003f26270 */
[----:B------:R-:W-:Y:S02]  /*bf40*/  FSEL R142, R197, -INF , !P6 ;  /* 0xff800000c58e7808 */ /* 0x000fe40007000000 */
[----:B------:R-:W-:Y:S02]  /*bf50*/  ISETP.LT.OR P6, PT, R2, R181, P4 ;  /* 0x000000b50200720c */ /* 0x000fe400027c1670 */
[----:B------:R-:W-:Y:S02]  /*bf60*/  FSEL R51, R59, -INF , !P0 ;  /* 0xff8000003b337808 */ /* 0x000fe40004000000 */
[----:B------:R-:W-:Y:S02]  /*bf70*/  ISETP.LT.OR P2, PT, R3, R182, P2 ;  /* 0x000000b60300720c */ /* 0x000fe40001741670 */
[----:B------:R-:W-:-:S02]  /*bf80*/  IADD3 R2, R0, 0x21, RZ ;  /* 0x0000002100027810 */ /* 0x000fc40007ffe0ff */
[C---:B------:R-:W-:Y:S02]  /*bf90*/  ISETP.GE.AND P4, PT, R3.reuse, R187, PT ;  /* 0x000000bb0300720c */ /* 0x040fe40003f86270 */
[C---:B------:R-:W-:Y:S02]  /*bfa0*/  ISETP.GE.AND P0, PT, R3.reuse, R184, PT ;  /* 0x000000b80300720c */ /* 0x040fe40003f06270 */
[C---:B------:R-:W-:Y:S02]  /*bfb0*/  ISETP.LT.OR P1, PT, R3.reuse, R181, P1 ;  /* 0x000000b50300720c */ /* 0x040fe40000f21670 */
[----:B------:R-:W-:Y:S02]  /*bfc0*/  FSEL R153, R194, -INF , !P3 ;  /* 0xff800000c2997808 */ /* 0x000fe40005800000 */
        /* <DEDUP_REMOVED lines=34> */
[----:B------:R-:W-:Y:S02]  /*c1f0*/  ISETP.GE.AND P0, PT, R2, R186, PT ;  /* 0x000000ba0200720c */ /* 0x000fe40003f06270 */
[----:B------:R-:W-:Y:S02]  /*c200*/  FSEL R37, R52, -INF , !P4 ;  /* 0xff80000034257808 */ /* 0x000fe40006000000 */
[C---:B------:R-:W-:Y:S02]  /*c210*/  ISETP.LT.OR P5, PT, R2.reuse, R180, P2 ;  /* 0x000000b40200720c */ /* 0x040fe400017a1670 */
[----:B------:R-:W-:-:S02]  /*c220*/  ISETP.GE.AND P4, PT, R2, R185, PT ;  /* 0x000000b90200720c */ /* 0x000fc40003f86270 */
[----:B------:R-:W-:Y:S02]  /*c230*/  ISETP.NE.AND P2, PT, R3, RZ, PT ;  /* 0x000000ff0300720c */ /* 0x000fe40003f45270 */
[----:B------:R-:W-:Y:S02]  /*c240*/  ISETP.GE.AND P1, PT, R2, R187, PT ;  /* 0x000000bb0200720c */ /* 0x000fe40003f26270 */
[----:B------:R-:W-:Y:S02]  /*c250*/  IADD3 R3, R0, 0x30, RZ ;  /* 0x0000003000037810 */ /* 0x000fe40007ffe0ff */
[C---:B------:R-:W-:Y:S02]  /*c260*/  ISETP.LT.OR P0, PT, R2.reuse, R182, P0 ;  /* 0x000000b60200720c */ /* 0x040fe40000701670 */
[----:B------:R-:W-:Y:S02]  /*c270*/  FSEL R72, R209, -INF , !P6 ;  /* 0xff800000d1487808 */ /* 0x000fe40007000000 */
[----:B------:R-:W-:-:S02]  /*c280*/  ISETP.LT.OR P6, PT, R2, R181, P4 ;  /* 0x000000b50200720c */ /* 0x000fc400027c1670 */
[----:B------:R-:W-:Y:S02]  /*c290*/  ISETP.LT.OR P1, PT, R2, R183, P1 ;  /* 0x000000b70200720c */ /* 0x000fe40000f21670 */
[----:B------:R-:W-:Y:S02]  /*c2a0*/  ISETP.GE.AND P4, PT, R3, R187, PT ;  /* 0x000000bb0300720c */ /* 0x000fe40003f86270 */
[----:B------:R-:W-:Y:S02]  /*c2b0*/  FSEL R42, R55, -INF , !P0 ;  /* 0xff800000372a7808 */ /* 0x000fe40004000000 */
[----:B------:R-:W-:Y:S02]  /*c2c0*/  ISETP.GE.AND P0, PT, R3, R184, PT ;  /* 0x000000b80300720c */ /* 0x000fe40003f06270 */
[----:B------:R-:W-:Y:S02]  /*c2d0*/  FSEL R35, R53, -INF , !P1 ;  /* 0xff80000035237808 */ /* 0x000fe40004800000 */
[----:B------:R-:W-:-:S02]  /*c2e0*/  FSEL R59, R212, -INF , !P2 ;  /* 0xff800000d43b7808 */ /* 0x000fc40005000000 */
[C---:B------:R-:W-:Y:S02]  /*c2f0*/  ISETP.LT.OR P4, PT, R3.reuse, R183, P4 ;  /* 0x000000b70300720c */ /* 0x040fe40002781670 */
[----:B------:R-:W-:Y:S02]  /*c300*/  IADD3 R2, R0, 0x31, RZ ;  /* 0x0000003100027810 */ /* 0x000fe40007ffe0ff */
[C---:B------:R-:W-:Y:S02]  /*c310*/  ISETP.GE.AND P2, PT, R3.reuse, R186, PT ;  /* 0x000000ba0300720c */ /* 0x040fe40003f46270 */
[C---:B------:R-:W-:Y:S02]  /*c320*/  ISETP.GE.AND P1, PT, R3.reuse, R185, PT ;  /* 0x000000b90300720c */ /* 0x040fe40003f26270 */
[----:B------:R-:W-:Y:S02]  /*c330*/  ISETP.LT.OR P0, PT, R3, R180, P0 ;  /* 0x000000b40300720c */ /* 0x000fe40000701670 */
[----:B------:R-:W-:-:S02]  /*c340*/  FSEL R33, R24, -INF , !P4 ;  /* 0xff80000018217808 */ /* 0x000fc40006000000 */
[C---:B------:R-:W-:Y:S02]  /*c350*/  ISETP.LT.OR P2, PT, R3.reuse, R182, P2 ;  /* 0x000000b60300720c */ /* 0x040fe40001741670 */
[----:B------:R-:W-:Y:S02]  /*c360*/  ISETP.LT.OR P1, PT, R3, R181, P1 ;  /* 0x000000b50300720c */ /* 0x000fe40000f21670 */
[----:B------:R-:W-:Y:S02]  /*c370*/  ISETP.GE.AND P4, PT, R2, R185, PT ;  /* 0x000000b90200720c */ /* 0x000fe40003f86270 */
[----:B------:R-:W-:Y:S02]  /*c380*/  P2R R3, PR, RZ, 0x1 ;  /* 0x00000001ff037803 */ /* 0x000fe40000000000 */
[----:B------:R-:W-:Y:S02]  /*c390*/  FSEL R148, R214, -INF , !P3 ;  /* 0xff800000d6947808 */ /* 0x000fe40005800000 */
[----:B------:R-:W-:-:S02]  /*c3a0*/  ISETP.LT.OR P3, PT, R2, R181, P4 ;  /* 0x000000b50200720c */ /* 0x000fc40002761670 */
[----:B------:R-:W-:Y:S02]  /*c3b0*/  ISETP.NE.AND P4, PT, R3, RZ, PT ;  /* 0x000000ff0300720c */ /* 0x000fe40003f85270 */
[----:B------:R-:W-:-:S04]  /*c3c0*/  FMNMX.FTZ R3, R68, R16, !PT ;  /* 0x0000001044037209 */ /* 0x000fc80007810000 */
[----:B------:R-:W-:-:S04]  /*c3d0*/  FMNMX.FTZ R3, R17, R3, !PT ;  /* 0x0000000311037209 */ /* 0x000fc80007810000 */
[----:B------:R-:W-:Y:S02]  /*c3e0*/  FMNMX.FTZ R4, R48, R3, !PT ;  /* 0x0000000330047209 */ /* 0x000fe40007810000 */
[----:B------:R-:W-:Y:S02]  /*c3f0*/  FMNMX.FTZ R3, R69, R19, !PT ;  /* 0x0000001345037209 */ /* 0x000fe40007810000 */
[----:B------:R-:W-:Y:S02]  /*c400*/  FMNMX.FTZ R4, R50, R4, !PT ;  /* 0x0000000432047209 */ /* 0x000fe40007810000 */
[----:B------:R-:W-:Y:S02]  /*c410*/  FMNMX.FTZ R3, R22, R3, !PT ;  /* 0x0000000316037209 */ /* 0x000fe40007810000 */
[----:B------:R-:W-:Y:S02]  /*c420*/  FMNMX.FTZ R4, R49, R4, !PT ;  /* 0x0000000431047209 */ /* 0x000fe40007810000 */
[----:B------:R-:W-:-:S02]  /*c430*/  P2R R5, PR, RZ, 0x2 ;  /* 0x00000002ff057803 */ /* 0x000fc40000000000 */
[----:B------:R-:W-:Y:S02]  /*c440*/  FSEL R41, R26, -INF , !P2 ;  /* 0xff8000001a297808 */ /* 0x000fe40005000000 */
[C---:B------:R-:W-:Y:S02]  /*c450*/  ISETP.GE.AND P1, PT, R2.reuse, R187, PT ;  /* 0x000000bb0200720c */ /* 0x040fe40003f26270 */
[C---:B------:R-:W-:Y:S02]  /*c460*/  ISETP.GE.AND P0, PT, R2.reuse, R186, PT ;  /* 0x000000ba0200720c */ /* 0x040fe40003f06270 */
[----:B------:R-:W-:Y:S02]  /*c470*/  ISETP.GE.AND P2, PT, R2, R184, PT ;  /* 0x000000b80200720c */ /* 0x000fe40003f46270 */
[----:B------:R-:W-:Y:S02]  /*c480*/  FMNMX.FTZ R3, R62, R3, !PT ;  /* 0x000000033e037209 */ /* 0x000fe40007810000 */
[----:B------:R-:W-:-:S02]  /*c490*/  FMNMX.FTZ R4, R45, R4, !PT ;  /* 0x000000042d047209 */ /* 0x000fc40007810000 */
[----:B------:R-:W-:Y:S02]  /*c4a0*/  FSEL R57, R213, -INF , !P6 ;  /* 0xff800000d5397808 */ /* 0x000fe40007000000 */
[C---:B------:R-:W-:Y:S02]  /*c4b0*/  ISETP.LT.OR P1, PT, R2.reuse, R183, P1 ;  /* 0x000000b70200720c */ /* 0x040fe40000f21670 */
[C---:B------:R-:W-:Y:S02]  /*c4c0*/  ISETP.LT.OR P0, PT, R2.reuse, R182, P0 ;  /* 0x000000b60200720c */ /* 0x040fe40000701670 */
[----:B------:R-:W-:Y:S02]  /*c4d0*/  ISETP.LT.OR P6, PT, R2, R180, P2 ;  /* 0x000000b40200720c */ /* 0x000fe400017c1670 */
[----:B------:R-:W-:Y:S02]  /*c4e0*/  FMNMX.FTZ R3, R63, R3, !PT ;  /* 0x000000033f037209 */ /* 0x000fe40007810000 */
[----:B------:R-:W-:-:S02]  /*c4f0*/  IADD3 R2, R0, 0x38, RZ ;  /* 0x0000003800027810 */ /* 0x000fc40007ffe0ff */
[----:B------:R-:W-:Y:S02]  /*c500*/  FMNMX.FTZ R4, R44, R4, !PT ;  /* 0x000000042c047209 */ /* 0x000fe40007810000 */
[----:B------:R-:W-:Y:S02]  /*c510*/  FSEL R32, R25, -INF , !P1 ;  /* 0xff80000019207808 */ /* 0x000fe40004800000 */
[----:B------:R-:W-:Y:S02]  /*c520*/  FSEL R39, R27, -INF , !P0 ;  /* 0xff8000001b277808 */ /* 0x000fe40004000000 */
[----:B------:R-:W-:Y:S02]  /*c530*/  FMNMX.FTZ R3, R61, R3, !PT ;  /* 0x000000033d037209 */ /* 0x000fe40007810000 */
[C---:B------:R-:W-:Y:S02]  /*c540*/  ISETP.GE.AND P1, PT, R2.reuse, R187, PT ;  /* 0x000000bb0200720c */ /* 0x040fe40003f26270 */
[----:B------:R-:W-:-:S02]  /*c550*/  ISETP.GE.AND P0, PT, R2, R186, PT ;  /* 0x000000ba0200720c */ /* 0x000fc40003f06270 */
[----:B------:R-:W-:Y:S02]  /*c560*/  FMNMX.FTZ R4, R28, R4, !PT ;  /* 0x000000041c047209 */ /* 0x000fe40007810000 */
[----:B------:R-:W-:Y:S02]  /*c570*/  FMNMX.FTZ R3, R60, R3, !PT ;  /* 0x000000033c037209 */ /* 0x000fe40007810000 */
[C---:B------:R-:W-:Y:S02]  /*c580*/  ISETP.LT.OR P1, PT, R2.reuse, R183, P1 ;  /* 0x000000b70200720c */ /* 0x040fe40000f21670 */
[----:B------:R-:W-:Y:S02]  /*c590*/  ISETP.LT.OR P0, PT, R2, R182, P0 ;  /* 0x000000b60200720c */ /* 0x000fe40000701670 */
[----:B------:R-:W-:Y:S02]  /*c5a0*/  FMNMX.FTZ R4, R40, R4, !PT ;  /* 0x0000000428047209 */ /* 0x000fe40007810000 */
[----:B------:R-:W-:-:S02]  /*c5b0*/  IADD3 R0, R0, 0x39, RZ ;  /* 0x0000003900007810 */ /* 0x000fc40007ffe0ff */
[----:B------:R-:W-:Y:S02]  /*c5c0*/  FMNMX.FTZ R3, R58, R3, !PT ;  /* 0x000000033a037209 */ /* 0x000fe40007810000 */
[----:B------:R-:W-:Y:S02]  /*c5d0*/  FSEL R30, R64, -INF , !P1 ;  /* 0xff800000401e7808 */ /* 0x000fe40004800000 */
[----:B------:R-:W-:Y:S02]  /*c5e0*/  FSEL R36, R66, -INF , !P0 ;  /* 0xff80000042247808 */ /* 0x000fe40004000000 */
[----:B------:R-:W-:Y:S01]  /*c5f0*/  FMNMX.FTZ R4, R38, R4, !PT ;  /* 0x0000000426047209 */ /* 0x000fe20007810000 */
[----:B----4-:R-:W-:Y:S01]  /*c600*/  IMAD.WIDE.U32 R190, R9, -0x2daee0ad, RZ ;  /* 0xd2511f5309be7825 */ /* 0x010fe200078e00ff */
[C---:B------:R-:W-:Y:S02]  /*c610*/  ISETP.GE.AND P1, PT, R0.reuse, R187, PT ;  /* 0x000000bb0000720c */ /* 0x040fe40003f26270 */
[----:B------:R-:W-:Y:S01]  /*c620*/  ISETP.GE.AND P0, PT, R0, R186, PT ;  /* 0x000000ba0000720c */ /* 0x000fe20003f06270 */
[----:B------:R-:W-:Y:S01]  /*c630*/  IMAD.SHL.U32 R237, R216, 0x2, RZ ;  /* 0x00000002d8ed7824 */ /* 0x000fe200078e00ff */
[----:B------:R-:W-:-:S02]  /*c640*/  FMNMX.FTZ R3, R51, R3, !PT ;  /* 0x0000000333037209 */ /* 0x000fc40007810000 */
[----:B------:R-:W-:Y:S01]  /*c650*/  FMNMX.FTZ R4, R37, R4, !PT ;  /* 0x0000000425047209 */ /* 0x000fe20007810000 */
[----:B------:R-:W-:Y:S01]  /*c660*/  IMAD.MOV.U32 R238, RZ, RZ, R6 ;  /* 0x000000ffffee7224 */ /* 0x000fe200078e0006 */
[C---:B------:R-:W-:Y:S02]  /*c670*/  ISETP.LT.OR P1, PT, R0.reuse, R183, P1 ;  /* 0x000000b70000720c */ /* 0x040fe40000f21670 */
[----:B------:R-:W-:Y:S02]  /*c680*/  ISETP.LT.OR P0, PT, R0, R182, P0 ;  /* 0x000000b60000720c */ /* 0x000fe40000701670 */
[----:B------:R-:W-:Y:S02]  /*c690*/  LOP3.LUT R6, R245, UR16, R190, 0x96, !PT ;  /* 0x00000010f5067c12 */ /* 0x000fe4000f8e96be */
[----:B------:R-:W-:Y:S02]  /*c6a0*/  LOP3.LUT R236, R191, UR35, R237, 0x96, !PT ;  /* 0x00000023bfec7c12 */ /* 0x000fe4000f8e96ed */
[----:B------:R-:W-:-:S02]  /*c6b0*/  FMNMX.FTZ R3, R47, R3, !PT ;  /* 0x000000032f037209 */ /* 0x000fc40007810000 */
[----:B------:R-:W-:Y:S02]  /*c6c0*/  FMNMX.FTZ R4, R35, R4, !PT ;  /* 0x0000000423047209 */ /* 0x000fe40007810000 */
[----:B------:R-:W-:Y:S02]  /*c6d0*/  FSEL R29, R65, -INF , !P1 ;  /* 0xff800000411d7808 */ /* 0x000fe40004800000 */
[----:B------:R-:W-:Y:S01]  /*c6e0*/  FSEL R34, R67, -INF , !P0 ;  /* 0xff80000043227808 */ /* 0x000fe20004000000 */
[----:B------:R-:W-:Y:S01]  /*c6f0*/  IMAD.MOV.U32 R239, RZ, RZ, R7 ;  /* 0x000000ffffef7224 */ /* 0x000fe200078e0007 */
[C---:B------:R-:W-:Y:S02]  /*c700*/  ISETP.GE.AND P1, PT, R2.reuse, R185, PT ;  /* 0x000000b90200720c */ /* 0x040fe40003f26270 */
[----:B------:R-:W-:Y:S01]  /*c710*/  ISETP.GE.AND P0, PT, R2, R184, PT ;  /* 0x000000b80200720c */ /* 0x000fe20003f06270 */
[----:B------:R-:W-:Y:S01]  /*c720*/  IMAD R164, R8, -0x326172a9, RZ ;  /* 0xcd9e8d5708a47824 */ /* 0x000fe200078e02ff */
[----:B------:R-:W-:Y:S01]  /*c730*/  FMNMX.FTZ R3, R46, R3, !PT ;  /* 0x000000032e037209 */ /* 0x000fe20007810000 */
[----:B------:R-:W-:Y:S01]  /*c740*/  IMAD.WIDE.U32 R6, R6, -0x326172a9, RZ ;  /* 0xcd9e8d5706067825 */ /* 0x000fe200078e00ff */
[----:B------:R-:W-:-:S02]  /*c750*/  FMNMX.FTZ R4, R33, R4, !PT ;  /* 0x0000000421047209 */ /* 0x000fc40007810000 */
[----:B------:R-:W-:Y:S01]  /*c760*/  FSEL R147, R215, -INF , !P5 ;  /* 0xff800000d7937808 */ /* 0x000fe20006800000 */
[----:B------:R-:W-:Y:S01]  /*c770*/  IMAD.WIDE.U32 R24, R236, -0x326172a9, RZ ;  /* 0xcd9e8d57ec187825 */ /* 0x000fe200078e00ff */
[C---:B------:R-:W-:Y:S02]  /*c780*/  ISETP.LT.OR P5, PT, R2.reuse, R181, P1 ;  /* 0x000000b50200720c */ /* 0x040fe40000fa1670 */
[----:B------:R-:W-:Y:S02]  /*c790*/  ISETP.LT.OR P2, PT, R2, R180, P0 ;  /* 0x000000b40200720c */ /* 0x000fe40000741670 */
[----:B------:R-:W-:Y:S02]  /*c7a0*/  FMNMX.FTZ R2, R43, R3, !PT ;  /* 0x000000032b027209 */ /* 0x000fe40007810000 */
[----:B------:R-:W-:Y:S02]  /*c7b0*/  ISETP.NE.AND P1, PT, R5, RZ, PT ;  /* 0x000000ff0500720c */ /* 0x000fe40003f25270 */
[----:B------:R-:W-:-:S02]  /*c7c0*/  FMNMX.FTZ R3, R32, R4, !PT ;  /* 0x0000000420037209 */ /* 0x000fc40007810000 */
[----:B------:R-:W-:Y:S02]  /*c7d0*/  LOP3.LUT R5, R25, UR17, R164, 0x96, !PT ;  /* 0x0000001119057c12 */ /* 0x000fe4000f8e96a4 */
[----:B------:R-:W-:Y:S02]  /*c7e0*/  LOP3.LUT R4, R7, UR12, R24, 0x96, !PT ;  /* 0x0000000c07047c12 */ /* 0x000fe4000f8e9618 */
[----:B------:R-:W-:Y:S02]  /*c7f0*/  FMNMX.FTZ R11, R42, R2, !PT ;  /* 0x000000022a0b7209 */ /* 0x000fe40007810000 */
[----:B------:R-:W-:Y:S01]  /*c800*/  FMNMX.FTZ R10, R30, R3, !PT ;  /* 0x000000031e0a7209 */ /* 0x000fe20007810000 */
[----:B------:R-:W-:-:S04]  /*c810*/  IMAD.WIDE.U32 R2, R5, -0x2daee0ad, RZ ;  /* 0xd2511f5305027825 */ /* 0x000fc800078e00ff */
[----:B------:R-:W-:Y:S01]  /*c820*/  IMAD.WIDE.U32 R8, R4, -0x2daee0ad, RZ ;  /* 0xd2511f5304087825 */ /* 0x000fe200078e00ff */
[----:B------:R-:W-:-:S04]  /*c830*/  FMNMX.FTZ R10, R29, R10, !PT ;  /* 0x0000000a1d0a7209 */ /* 0x000fc80007810000 */
[----:B------:R-:W-:Y:S02]  /*c840*/  LOP3.LUT R9, R9, UR9, R2, 0x96, !PT ;  /* 0x0000000909097c12 */ /* 0x000fe4000f8e9602 */
[----:B------:R-:W-:Y:S02]  /*c850*/  FMNMX.FTZ R2, R41, R11, !PT ;  /* 0x0000000b29027209 */ /* 0x000fe40007810000 */
[----:B------:R-:W1:Y:S02]  /*c860*/  SHFL.BFLY PT, R11, R10, 0x2, 0x1f ;  /* 0x0c401f000a0b7f89 */ /* 0x000e6400000e0000 */
[----:B------:R-:W-:-:S04]  /*c870*/  FMNMX.FTZ R2, R39, R2, !PT ;  /* 0x0000000227027209 */ /* 0x000fc80007810000 */
[----:B------:R-:W-:-:S04]  /*c880*/  FMNMX.FTZ R2, R36, R2, !PT ;  /* 0x0000000224027209 */ /* 0x000fc80007810000 */
[----:B------:R-:W-:-:S05]  /*c890*/  FMNMX.FTZ R14, R34, R2, !PT ;  /* 0x00000002220e7209 */ /* 0x000fca0007810000 */
[----:B------:R-:W2:Y:S01]  /*c8a0*/  SHFL.BFLY PT, R15, R14, 0x2, 0x1f ;  /* 0x0c401f000e0f7f89 */ /* 0x000ea200000e0000 */
[----:B------:R-:W-:Y:S01]  /*c8b0*/  LOP3.LUT R3, R3, UR11, R244, 0x96, !PT ;  /* 0x0000000b03037c12 */ /* 0x000fe2000f8e96f4 */
[----:B------:R-:W-:-:S04]  /*c8c0*/  IMAD.WIDE.U32 R12, R9, -0x326172a9, RZ ;  /* 0xcd9e8d57090c7825 */ /* 0x000fc800078e00ff */
[----:B------:R-:W-:Y:S01]  /*c8d0*/  IMAD.WIDE.U32 R4, R3, -0x326172a9, RZ ;  /* 0xcd9e8d5703047825 */ /* 0x000fe200078e00ff */
[----:B-1----:R-:W-:-:S04]  /*c8e0*/  FMNMX.FTZ R9, R10, R11, !PT ;  /* 0x0000000b0a097209 */ /* 0x002fc80007810000 */
[----:B------:R-:W-:Y:S02]  /*c8f0*/  LOP3.LUT R4, R13, UR8, R4, 0x96, !PT ;  /* 0x000000080d047c12 */ /* 0x000fe4000f8e9604 */
[----:B------:R-:W1:Y:S01]  /*c900*/  SHFL.BFLY PT, R13, R9, 0x1, 0x1f ;  /* 0x0c201f00090d7f89 */ /* 0x000e6200000e0000 */
[----:B------:R-:W-:Y:S02]  /*c910*/  LOP3.LUT R3, R5, UR10, R6, 0x96, !PT ;  /* 0x0000000a05037c12 */ /* 0x000fe4000f8e9606 */
[----:B------:R-:W-:Y:S02]  /*c920*/  FSEL R26, R220, -INF , !P1 ;  /* 0xff800000dc1a7808 */ /* 0x000fe40004800000 */
[C---:B------:R-:W-:Y:S02]  /*c930*/  ISETP.GE.AND P1, PT, R0.reuse, R185, PT ;  /* 0x000000b90000720c */ /* 0x040fe40003f26270 */
[----:B------:R-:W-:Y:S01]  /*c940*/  ISETP.GE.AND P0, PT, R0, R184, PT ;  /* 0x000000b80000720c */ /* 0x000fe20003f06270 */
[----:B------:R-:W-:Y:S01]  /*c950*/  IMAD.WIDE.U32 R2, R3, -0x2daee0ad, RZ ;  /* 0xd2511f5303027825 */ /* 0x000fe200078e00ff */
[----:B------:R-:W-:-:S02]  /*c960*/  FSEL R31, R222, -INF , !P4 ;  /* 0xff800000de1f7808 */ /* 0x000fc40006000000 */
[----:B------:R-:W-:Y:S01]  /*c970*/  ISETP.LT.OR P4, PT, R0, R181, P1 ;  /* 0x000000b50000720c */ /* 0x000fe20000f81670 */
[----:B------:R-:W-:Y:S01]  /*c980*/  IMAD.WIDE.U32 R10, R4, -0x2daee0ad, RZ ;  /* 0xd2511f53040a7825 */ /* 0x000fe200078e00ff */
[----:B------:R-:W-:Y:S02]  /*c990*/  ISETP.LT.OR P0, PT, R0, R180, P0 ;  /* 0x000000b40000720c */ /* 0x000fe40000701670 */
[----:B--2---:R-:W-:Y:S02]  /*c9a0*/  FMNMX.FTZ R0, R14, R15, !PT ;  /* 0x0000000f0e007209 */ /* 0x004fe40007810000 */
[----:B------:R-:W-:-:S03]  /*c9b0*/  LOP3.LUT R2, R11, UR5, R2, 0x96, !PT ;  /* 0x000000050b027c12 */ /* 0x000fc6000f8e9602 */
[----:B------:R-:W2:Y:S01]  /*c9c0*/  SHFL.BFLY PT, R11, R0, 0x1, 0x1f ;  /* 0x0c201f00000b7f89 */ /* 0x000ea200000e0000 */
[----:B------:R-:W-:-:S05]  /*c9d0*/  LOP3.LUT R3, R3, UR7, R8, 0x96, !PT ;  /* 0x0000000703037c12 */ /* 0x000fca000f8e9608 */
[----:B------:R-:W-:Y:S01]  /*c9e0*/  IMAD.WIDE.U32 R4, R3, -0x326172a9, RZ ;  /* 0xcd9e8d5703047825 */ /* 0x000fe200078e00ff */
[----:B-1----:R-:W-:-:S03]  /*c9f0*/  FMNMX.FTZ R247, R9, R13, !PT ;  /* 0x0000000d09f77209 */ /* 0x002fc60007810000 */
[----:B------:R-:W-:Y:S01]  /*ca00*/  IMAD.WIDE.U32 R2, R2, -0x326172a9, RZ ;  /* 0xcd9e8d5702027825 */ /* 0x000fe200078e00ff */
[----:B------:R-:W-:-:S04]  /*ca10*/  FSETP.NEU.FTZ.AND P1, PT, R247, -INF , PT ;  /* 0xff800000f700780b */ /* 0x000fc80003f3d000 */
[----:B------:R-:W-:Y:S02]  /*ca20*/  LOP3.LUT R8, R3, UR14, R4, 0x96, !PT ;  /* 0x0000000e03087c12 */ /* 0x000fe4000f8e9604 */
[C---:B------:R-:W-:Y:S02]  /*ca30*/  LOP3.LUT R14, R2.reuse, 0xffff, RZ, 0xc0, !PT ;  /* 0x0000ffff020e7812 */ /* 0x040fe400078ec0ff */
[----:B------:R-:W-:Y:S02]  /*ca40*/  LOP3.LUT R65, R2, 0xff, RZ, 0xc0, !PT ;  /* 0x000000ff02417812 */ /* 0x000fe400078ec0ff */
[--C-:B------:R-:W-:Y:S02]  /*ca50*/  SHF.R.U32.HI R3, RZ, 0x10, R2.reuse ;  /* 0x00000010ff037819 */ /* 0x100fe40000011602 */
[----:B------:R-:W-:Y:S01]  /*ca60*/  SHF.R.U32.HI R67, RZ, 0x18, R2 ;  /* 0x00000018ff437819 */ /* 0x000fe20000011602 */
[----:B------:R-:W-:Y:S01]  /*ca70*/  FMUL.FTZ R2, R247, c[0x0][0x23c] ;  /* 0x00008f00f7027a20 */ /* 0x000fe20000410000 */
[----:B------:R-:W-:-:S04]  /*ca80*/  LOP3.LUT R5, R5, UR6, R12, 0x96, !PT ;  /* 0x0000000605057c12 */ /* 0x000fc8000f8e960c */
[----:B------:R-:W-:Y:S01]  /*ca90*/  FSEL R2, R2, RZ, P1 ;  /* 0x000000ff02027208 */ /* 0x000fe20000800000 */
[----:B------:R-:W-:Y:S01]  /*caa0*/  IMAD.WIDE.U32 R4, R5, -0x2daee0ad, RZ ;  /* 0xd2511f5305047825 */ /* 0x000fe200078e00ff */
[----:B--2---:R-:W-:-:S03]  /*cab0*/  FMNMX.FTZ R246, R0, R11, !PT ;  /* 0x0000000b00f67209 */ /* 0x004fc60007810000 */
[----:B------:R-:W-:Y:S01]  /*cac0*/  FFMA.FTZ R0, R16, c[0x0][0x23c], -R2 ;  /* 0x00008f0010007a23 */ /* 0x000fe20000010802 */
[C---:B------:R-:W-:Y:S02]  /*cad0*/  LOP3.LUT R192, R4.reuse, 0xff, RZ, 0xc0, !PT ;  /* 0x000000ff04c07812 */ /* 0x040fe400078ec0ff */
[----:B------:R-:W-:Y:S01]  /*cae0*/  LOP3.LUT R163, R4, 0xffff, RZ, 0xc0, !PT ;  /* 0x0000ffff04a37812 */ /* 0x000fe200078ec0ff */
[----:B------:R1:W-:Y:S01]  /*caf0*/  MUFU.EX2 R212, R0 ;  /* 0x0000000000d47308 */ /* 0x0003e20000000800 */
[--C-:B------:R-:W-:Y:S02]  /*cb00*/  SHF.R.U32.HI R189, RZ, 0x10, R4.reuse ;  /* 0x00000010ffbd7819 */ /* 0x100fe40000011604 */
[----:B------:R-:W-:Y:S01]  /*cb10*/  SHF.R.U32.HI R66, RZ, 0x18, R4 ;  /* 0x00000018ff427819 */ /* 0x000fe20000011604 */
[C---:B------:R-:W-:Y:S01]  /*cb20*/  FMUL.FTZ R4, R246.reuse, c[0x0][0x23c] ;  /* 0x00008f00f6047a20 */ /* 0x040fe20000410000 */
[----:B------:R-:W-:Y:S02]  /*cb30*/  FSEL R13, R233, -INF , !P4 ;  /* 0xff800000e90d7808 */ /* 0x000fe40006000000 */
[----:B------:R-:W-:-:S02]  /*cb40*/  FSETP.NEU.FTZ.AND P4, PT, R246, -INF , PT ;  /* 0xff800000f600780b */ /* 0x000fc40003f9d000 */
[----:B------:R-:W-:Y:S02]  /*cb50*/  FSEL R20, R235, -INF , !P0 ;  /* 0xff800000eb147808 */ /* 0x000fe40004000000 */
[----:B-1----:R-:W-:-:S04]  /*cb60*/  LOP3.LUT R0, R8, 0xff, RZ, 0xc0, !PT ;  /* 0x000000ff08007812 */ /* 0x002fc800078ec0ff */
[----:B------:R-:W-:Y:S02]  /*cb70*/  ISETP.GE.U32.AND P0, PT, R225, R0, PT ;  /* 0x00000000e100720c */ /* 0x000fe40003f06070 */
[----:B------:R-:W-:Y:S02]  /*cb80*/  FSEL R0, R4, RZ, P4 ;  /* 0x000000ff04007208 */ /* 0x000fe40002000000 */
[----:B------:R-:W-:Y:S02]  /*cb90*/  LOP3.LUT R4, R8, 0xffff, RZ, 0xc0, !PT ;  /* 0x0000ffff08047812 */ /* 0x000fe400078ec0ff */
[----:B------:R-:W-:Y:S02]  /*cba0*/  LOP3.LUT R156, R3, 0xff, RZ, 0xc0, !PT ;  /* 0x000000ff039c7812 */ /* 0x000fe400078ec0ff */
[----:B------:R-:W-:Y:S01]  /*cbb0*/  LOP3.LUT R3, R5, UR13, R10, 0x96, !PT ;  /* 0x0000000d05037c12 */ /* 0x000fe2000f8e960a */
[----:B------:R-:W-:Y:S01]  /*cbc0*/  FFMA.FTZ R5, R17, c[0x0][0x23c], -R2 ;  /* 0x00008f0011057a23 */ /* 0x000fe20000010802 */
[----:B------:R-:W-:-:S03]  /*cbd0*/  SHF.R.U32.HI R4, RZ, 0x8, R4 ;  /* 0x00000008ff047819 */ /* 0x000fc60000011604 */
[----:B------:R-:W1:Y:S01]  /*cbe0*/  MUFU.EX2 R160, R5 ;  /* 0x0000000500a07308 */ /* 0x000e620000000800 */
[----:B------:R-:W-:Y:S02]  /*cbf0*/  LOP3.LUT R4, R4, 0xffff, RZ, 0xc0, !PT ;  /* 0x0000ffff04047812 */ /* 0x000fe400078ec0ff */
[----:B------:R-:W-:Y:S02]  /*cc00*/  FSEL R23, R234, -INF , !P2 ;  /* 0xff800000ea177808 */ /* 0x000fe40005000000 */
[----:B------:R-:W-:Y:S01]  /*cc10*/  ISETP.GE.U32.AND P2, PT, R225, R4, PT ;  /* 0x00000004e100720c */ /* 0x000fe20003f46070 */
[----:B------:R-:W-:-:S04]  /*cc20*/  FFMA.FTZ R4, R22, c[0x0][0x23c], -R0 ;  /* 0x00008f0016047a23 */ /* 0x000fc80000010800 */
[----:B------:R2:W-:Y:S01]  /*cc30*/  MUFU.EX2 R12, R4 ;  /* 0x00000004000c7308 */ /* 0x0005e20000000800 */
[----:B------:R-:W-:Y:S01]  /*cc40*/  FSEL R64, R246, RZ, P4 ;  /* 0x000000fff6407208 */ /* 0x000fe20002000000 */
[----:B------:R-:W-:Y:S01]  /*cc50*/  FFMA.FTZ R11, R19, c[0x0][0x23c], -R0 ;  /* 0x00008f00130b7a23 */ /* 0x000fe20000010800 */
[----:B-1----:R-:W-:Y:S02]  /*cc60*/  F2FP.PACK_AB R5, R160, R212 ;  /* 0x000000d4a005723e */ /* 0x002fe400000000ff */
[----:B--2---:R-:W-:-:S04]  /*cc70*/  SHF.R.U32.HI R4, RZ, 0x18, R8 ;  /* 0x00000018ff047819 */ /* 0x004fc80000011608 */
[----:B------:R-:W-:Y:S02]  /*cc80*/  ISETP.GE.U32.AND P4, PT, R225, R4, PT ;  /* 0x00000004e100720c */ /* 0x000fe40003f86070 */
[----:B------:R-:W-:Y:S01]  /*cc90*/  SHF.R.U32.HI R4, RZ, 0x10, R8 ;  /* 0x00000010ff047819 */ /* 0x000fe20000011608 */
[----:B------:R-:W1:Y:S01]  /*cca0*/  MUFU.EX2 R11, R11 ;  /* 0x0000000b000b7308 */ /* 0x000e620000000800 */
[----:B------:R-:W-:Y:S02]  /*ccb0*/  PRMT R55, R5, 0x7610, R55 ;  /* 0x0000761005377816 */ /* 0x000fe40000000037 */
[----:B------:R-:W-:Y:S02]  /*ccc0*/  LOP3.LUT R4, R4, 0xff, RZ, 0xc0, !PT ;  /* 0x000000ff04047812 */ /* 0x000fe400078ec0ff */
[----:B------:R-:W-:Y:S02]  /*ccd0*/  FSEL R161, R247, RZ, P1 ;  /* 0x000000fff7a17208 */ /* 0x000fe40000800000 */
[----:B------:R-:W-:-:S02]  /*cce0*/  ISETP.GE.U32.AND P1, PT, R225, R4, PT ;  /* 0x00000004e100720c */ /* 0x000fc40003f26070 */
[----:B------:R-:W-:Y:S01]  /*ccf0*/  SHF.R.U32.HI R4, RZ, 0x8, R14 ;  /* 0x00000008ff047819 */ /* 0x000fe2000001160e */
[----:B------:R-:W-:Y:S01]  /*cd00*/  @!P0 HADD2 R52, -R55.H0_H0, -RZ.H0_H0 ;  /* 0xa00000ff37348230 */ /* 0x000fe20000000900 */
[----:B------:R-:W-:Y:S02]  /*cd10*/  PRMT R54, R5, 0x7632, R54 ;  /* 0x0000763205367816 */ /* 0x000fe40000000036 */
[----:B------:R-:W-:Y:S02]  /*cd20*/  LOP3.LUT R4, R4, 0xffff, RZ, 0xc0, !PT ;  /* 0x0000ffff04047812 */ /* 0x000fe400078ec0ff */
[----:B------:R-:W-:Y:S02]  /*cd30*/  PRMT R165, R55, 0x5410, R54 ;  /* 0x0000541037a57816 */ /* 0x000fe40000000036 */
[----:B------:R-:W-:Y:S02]  /*cd40*/  @!P0 PRMT R55, R52, 0x5410, RZ ;  /* 0x0000541034378816 */ /* 0x000fe400000000ff */
[----:B------:R-:W-:-:S02]  /*cd50*/  ISETP.GE.U32.AND P0, PT, R225, R4, PT ;  /* 0x00000004e100720c */ /* 0x000fc40003f06070 */
[----:B------:R-:W-:Y:S02]  /*cd60*/  FMNMX.FTZ R4, R71, R144, !PT ;  /* 0x0000009047047209 */ /* 0x000fe40007810000 */
[----:B-1----:R-:W-:Y:S02]  /*cd70*/  F2FP.PACK_AB R5, R12, R11 ;  /* 0x0000000b0c05723e */ /* 0x002fe400000000ff */
[----:B------:R-:W-:Y:S02]  /*cd80*/  FMNMX.FTZ R4, R149, R4, !PT ;  /* 0x0000000495047209 */ /* 0x000fe40007810000 */
[C---:B------:R-:W-:Y:S02]  /*cd90*/  PRMT R53, R5.reuse, 0x7632, R53 ;  /* 0x0000763205357816 */ /* 0x040fe40000000035 */
[----:B------:R-:W-:Y:S02]  /*cda0*/  PRMT R52, R5, 0x7610, R52 ;  /* 0x0000761005347816 */ /* 0x000fe40000000034 */
[----:B------:R-:W-:-:S02]  /*cdb0*/  FMNMX.FTZ R5, R146, R4, !PT ;  /* 0x0000000492057209 */ /* 0x000fc40007810000 */
[----:B------:R-:W-:Y:S02]  /*cdc0*/  SHF.R.U32.HI R4, RZ, 0x10, R3 ;  /* 0x00000010ff047819 */ /* 0x000fe40000011603 */
[----:B------:R-:W-:Y:S02]  /*cdd0*/  FMNMX.FTZ R5, R145, R5, !PT ;  /* 0x0000000591057209 */ /* 0x000fe40007810000 */
[----:B------:R-:W-:Y:S02]  /*cde0*/  LOP3.LUT R4, R4, 0xff, RZ, 0xc0, !PT ;  /* 0x000000ff04047812 */ /* 0x000fe400078ec0ff */
[----:B------:R-:W-:Y:S02]  /*cdf0*/  FSEL R27, R223, -INF , !P6 ;  /* 0xff800000df1b7808 */ /* 0x000fe40007000000 */
[----:B------:R-:W-:Y:S02]  /*ce00*/  ISETP.GE.U32.AND P6, PT, R225, R4, PT ;  /* 0x00000004e100720c */ /* 0x000fe40003fc6070 */
        /* <DEDUP_REMOVED lines=17> */
[----:B------:R-:W-:Y:S02]  /*cf20*/  FSEL R21, R221, -INF , !P3 ;  /* 0xff800000dd157808 */ /* 0x000fe40005800000 */
[----:B------:R-:W-:-:S02]  /*cf30*/  FMNMX.FTZ R4, R26, R4, !PT ;  /* 0x000000041a047209 */ /* 0x000fc40007810000 */
[----:B------:R-:W-:Y:S02]  /*cf40*/  ISETP.NE.AND P3, PT, R18, RZ, PT ;  /* 0x000000ff1200720c */ /* 0x000fe40003f65270 */
[----:B------:R-:W-:Y:S02]  /*cf50*/  FMNMX.FTZ R8, R150, R5, !PT ;  /* 0x0000000596087209 */ /* 0x000fe40007810000 */
[----:B------:R-:W-:Y:S02]  /*cf60*/  FSEL R18, R232, -INF , !P5 ;  /* 0xff800000e8127808 */ /* 0x000fe40006800000 */
[----:B------:R-:W-:-:S04]  /*cf70*/  FMNMX.FTZ R5, R21, R4, !PT ;  /* 0x0000000415057209 */ /* 0x000fc80007810000 */
[----:B------:R-:W-:Y:S02]  /*cf80*/  FMNMX.FTZ R5, R18, R5, !PT ;  /* 0x0000000512057209 */ /* 0x000fe40007810000 */
[----:B------:R-:W-:Y:S02]  /*cf90*/  FMNMX.FTZ R4, R148, R8, !PT ;  /* 0x0000000894047209 */ /* 0x000fe40007810000 */
[----:B------:R-:W-:Y:S01]  /*cfa0*/  FMNMX.FTZ R5, R13, R5, !PT ;  /* 0x000000050d057209 */ /* 0x000fe20007810000 */
[----:B------:R-:W-:Y:S01]  /*cfb0*/  @!P4 HADD2 R56, -R53.H0_H0, -RZ.H0_H0 ;  /* 0xa00000ff3538c230 */ /* 0x000fe20000000900 */
[----:B------:R-:W-:Y:S01]  /*cfc0*/  FMNMX.FTZ R8, R147, R4, !PT ;  /* 0x0000000493087209 */ /* 0x000fe20007810000 */
[----:B------:R-:W-:Y:S02]  /*cfd0*/  FFMA.FTZ R4, R48, c[0x0][0x23c], -R2 ;  /* 0x00008f0030047a23 */ /* 0x000fe40000010802 */
[----:B------:R-:W1:Y:S01]  /*cfe0*/  SHFL.BFLY PT, R9, R5, 0x2, 0x1f ;  /* 0x0c401f0005097f89 */ /* 0x000e6200000e0000 */
[----:B------:R-:W-:-:S02]  /*cff0*/  PRMT R166, R52, 0x5410, R53 ;  /* 0x0000541034a67816 */ /* 0x000fc40000000035 */
[----:B------:R-:W-:Y:S02]  /*d000*/  @!P4 PRMT R53, R56, 0x5410, RZ ;  /* 0x000054103835c816 */ /* 0x000fe400000000ff */
[----:B------:R2:W-:Y:S01]  /*d010*/  MUFU.EX2 R56, R4 ;  /* 0x0000000400387308 */ /* 0x0005e20000000800 */
[----:B------:R-:W-:Y:S01]  /*d020*/  FMNMX.FTZ R8, R31, R8, !PT ;  /* 0x000000081f087209 */ /* 0x000fe20007810000 */
[----:B------:R-:W-:-:S03]  /*d030*/  @!P2 HADD2 R194, -R54.H0_H0, -RZ.H0_H0 ;  /* 0xa00000ff36c2a230 */ /* 0x000fc60000000900 */
[----:B------:R-:W-:Y:S01]  /*d040*/  FMNMX.FTZ R8, R27, R8, !PT ;  /* 0x000000081b087209 */ /* 0x000fe20007810000 */
[----:B--2---:R-:W-:-:S04]  /*d050*/  FFMA.FTZ R4, R50, c[0x0][0x23c], -R2 ;  /* 0x00008f0032047a23 */ /* 0x004fc80000010802 */
[----:B------:R2:W3:Y:S01]  /*d060*/  MUFU.EX2 R48, R4 ;  /* 0x0000000400307308 */ /* 0x0004e20000000800 */
[----:B------:R-:W-:Y:S01]  /*d070*/  @!P1 HADD2 R193, -R52.H0_H0, -RZ.H0_H0 ;  /* 0xa00000ff34c19230 */ /* 0x000fe20000000900 */
[----:B------:R-:W-:Y:S01]  /*d080*/  FMNMX.FTZ R8, R23, R8, !PT ;  /* 0x0000000817087209 */ /* 0x000fe20007810000 */
[--C-:B------:R-:W-:Y:S01]  /*d090*/  FFMA.FTZ R14, R49, c[0x0][0x23c], -R2.reuse ;  /* 0x00008f00310e7a23 */ /* 0x100fe20000010802 */
[----:B------:R-:W-:Y:S01]  /*d0a0*/  @!P2 PRMT R54, R194, 0x5410, RZ ;  /* 0x00005410c236a816 */ /* 0x000fe200000000ff */
[--C-:B------:R-:W-:Y:S01]  /*d0b0*/  FFMA.FTZ R15, R45, c[0x0][0x23c], -R2.reuse ;  /* 0x00008f002d0f7a23 */ /* 0x100fe20000010802 */
[----:B------:R-:W-:Y:S01]  /*d0c0*/  @!P1 PRMT R52, R193, 0x5410, RZ ;  /* 0x00005410c1349816 */ /* 0x000fe200000000ff */
[--C-:B------:R-:W-:Y:S02]  /*d0d0*/  FFMA.FTZ R19, R44, c[0x0][0x23c], -R2.reuse ;  /* 0x00008f002c137a23 */ /* 0x100fe40000010802 */
[--C-:B------:R-:W-:Y:S02]  /*d0e0*/  FFMA.FTZ R28, R28, c[0x0][0x23c], -R2.reuse ;  /* 0x00008f001c1c7a23 */ /* 0x100fe40000010802 */
[----:B------:R-:W-:-:S02]  /*d0f0*/  FFMA.FTZ R49, R40, c[0x0][0x23c], -R2 ;  /* 0x00008f0028317a23 */ /* 0x000fc40000010802 */
[--C-:B------:R-:W-:Y:S02]  /*d100*/  FFMA.FTZ R50, R38, c[0x0][0x23c], -R2.reuse ;  /* 0x00008f0026327a23 */ /* 0x100fe40000010802 */
[--C-:B------:R-:W-:Y:S01]  /*d110*/  FFMA.FTZ R193, R37, c[0x0][0x23c], -R2.reuse ;  /* 0x00008f0025c17a23 */ /* 0x100fe20000010802 */
[----:B--2---:R-:W-:Y:S01]  /*d120*/  FMNMX.FTZ R4, R20, R8, !PT ;  /* 0x0000000814047209 */ /* 0x004fe20007810000 */
[--C-:B------:R-:W-:Y:S02]  /*d130*/  FFMA.FTZ R194, R35, c[0x0][0x23c], -R2.reuse ;  /* 0x00008f0023c27a23 */ /* 0x100fe40000010802 */
[--C-:B------:R-:W-:Y:S02]  /*d140*/  FFMA.FTZ R209, R33, c[0x0][0x23c], -R2.reuse ;  /* 0x00008f0021d17a23 */ /* 0x100fe40000010802 */
[--C-:B------:R-:W-:Y:S02]  /*d150*/  FFMA.FTZ R208, R32, c[0x0][0x23c], -R2.reuse ;  /* 0x00008f0020d07a23 */ /* 0x100fe40000010802 */
[----:B------:R-:W-:-:S02]  /*d160*/  FFMA.FTZ R211, R30, c[0x0][0x23c], -R2 ;  /* 0x00008f001ed37a23 */ /* 0x000fc40000010802 */
[----:B------:R-:W-:Y:S01]  /*d170*/  FFMA.FTZ R210, R29, c[0x0][0x23c], -R2 ;  /* 0x00008f001dd27a23 */ /* 0x000fe20000010802 */
[----:B-1----:R-:W-:Y:S02]  /*d180*/  FMNMX.FTZ R2, R5, R9, !PT ;  /* 0x0000000905027209 */ /* 0x002fe40007810000 */
[----:B---3--:R-:W-:Y:S01]  /*d190*/  F2FP.PACK_AB R5, R48, R56 ;  /* 0x000000383005723e */ /* 0x008fe200000000ff */
[----:B------:R-:W1:Y:S01]  /*d1a0*/  SHFL.BFLY PT, R8, R4, 0x2, 0x1f ;  /* 0x0c401f0004087f89 */ /* 0x000e6200000e0000 */
[----:B------:R-:W-:Y:S02]  /*d1b0*/  FFMA.FTZ R10, R62, c[0x0][0x23c], -R0 ;  /* 0x00008f003e0a7a23 */ /* 0x000fe40000010800 */
[C---:B------:R-:W-:Y:S02]  /*d1c0*/  PRMT R38, R5.reuse, 0x7610, R38 ;  /* 0x0000761005267816 */ /* 0x040fe40000000026 */
[----:B------:R-:W-:Y:S01]  /*d1d0*/  PRMT R37, R5, 0x7632, R37 ;  /* 0x0000763205257816 */ /* 0x000fe20000000025 */
[--C-:B------:R-:W-:Y:S01]  /*d1e0*/  FFMA.FTZ R5, R63, c[0x0][0x23c], -R0.reuse ;  /* 0x00008f003f057a23 */ /* 0x100fe20000010800 */
[----:B------:R-:W2:Y:S01]  /*d1f0*/  SHFL.BFLY PT, R9, R2, 0x1, 0x1f ;  /* 0x0c201f0002097f89 */ /* 0x000ea200000e0000 */
[----:B------:R-:W-:Y:S01]  /*d200*/  MUFU.EX2 R10, R10 ;  /* 0x0000000a000a7308 */ /* 0x000fe20000000800 */
[----:B------:R-:W-:Y:S01]  /*d210*/  ISETP.GE.U32.AND P5, PT, R225, R65, PT ;  /* 0x00000041e100720c */ /* 0x000fe20003fa6070 */
[----:B------:R-:W-:-:S02]  /*d220*/  FFMA.FTZ R195, R36, c[0x0][0x23c], -R0 ;  /* 0x00008f0024c37a23 */ /* 0x000fc40000010800 */
[----:B------:R-:W-:-:S04]  /*d230*/  FFMA.FTZ R65, R34, c[0x0][0x23c], -R0 ;  /* 0x00008f0022417a23 */ /* 0x000fc80000010800 */
[----:B------:R-:W3:Y:S01]  /*d240*/  MUFU.EX2 R5, R5 ;  /* 0x0000000500057308 */ /* 0x000ee20000000800 */
[--C-:B------:R-:W-:Y:S02]  /*d250*/  FFMA.FTZ R17, R60, c[0x0][0x23c], -R0.reuse ;  /* 0x00008f003c117a23 */ /* 0x100fe40000010800 */
[----:B------:R-:W-:-:S05]  /*d260*/  FFMA.FTZ R22, R58, c[0x0][0x23c], -R0 ;  /* 0x00008f003a167a23 */ /* 0x000fca0000010800 */
[----:B------:R-:W-:Y:S01]  /*d270*/  MUFU.EX2 R34, R14 ;  /* 0x0000000e00227308 */ /* 0x000fe20000000800 */
[----:B------:R-:W-:-:S07]  /*d280*/  FFMA.FTZ R29, R51, c[0x0][0x23c], -R0 ;  /* 0x00008f00331d7a23 */ /* 0x000fce0000010800 */
[----:B------:R-:W4:Y:S01]  /*d290*/  MUFU.EX2 R36, R15 ;  /* 0x0000000f00247308 */ /* 0x000f220000000800 */
[--C-:B------:R-:W-:Y:S02]  /*d2a0*/  FFMA.FTZ R16, R61, c[0x0][0x23c], -R0.reuse ;  /* 0x00008f003d107a23 */ /* 0x100fe40000010800 */
[--C-:B------:R-:W-:Y:S02]  /*d2b0*/  FFMA.FTZ R51, R47, c[0x0][0x23c], -R0.reuse ;  /* 0x00008f002f337a23 */ /* 0x100fe40000010800 */
[--C-:B------:R-:W-:Y:S02]  /*d2c0*/  FFMA.FTZ R58, R46, c[0x0][0x23c], -R0.reuse ;  /* 0x00008f002e3a7a23 */ /* 0x100fe40000010800 */
[--C-:B------:R-:W-:Y:S02]  /*d2d0*/  FFMA.FTZ R60, R43, c[0x0][0x23c], -R0.reuse ;  /* 0x00008f002b3c7a23 */ /* 0x100fe40000010800 */
[--C-:B------:R-:W-:Y:S02]  /*d2e0*/  FFMA.FTZ R63, R42, c[0x0][0x23c], -R0.reuse ;  /* 0x00008f002a3f7a23 */ /* 0x100fe40000010800 */
[----:B------:R-:W-:-:S02]  /*d2f0*/  FFMA.FTZ R197, R41, c[0x0][0x23c], -R0 ;  /* 0x00008f0029c57a23 */ /* 0x000fc40000010800 */
[----:B------:R-:W-:Y:S01]  /*d300*/  FFMA.FTZ R196, R39, c[0x0][0x23c], -R0 ;  /* 0x00008f0027c47a23 */ /* 0x000fe20000010800 */
[----:B------:R-:W-:Y:S01]  /*d310*/  LOP3.LUT R0, R3, 0xff, RZ, 0xc0, !PT ;  /* 0x000000ff03007812 */ /* 0x000fe200078ec0ff */
[----:B------:R-:W-:Y:S01]  /*d320*/  STL [R1+0x18c], R187 ;  /* 0x00018cbb01007387 */ /* 0x000fe20000100800 */
[C---:B------:R-:W-:Y:S01]  /*d330*/  ISETP.GE.U32.AND P4, PT, R225.reuse, R156, PT ;  /* 0x0000009ce100720c */ /* 0x040fe20003f86070 */
[----:B------:R-:W-:Y:S01]  /*d340*/  @!P0 HADD2 R199, -R37.H0_H0, -RZ.H0_H0 ;  /* 0xa00000ff25c78230 */ /* 0x000fe20000000900 */
[----:B-1----:R-:W-:Y:S01]  /*d350*/  FMNMX.FTZ R4, R4, R8, !PT ;  /* 0x0000000804047209 */ /* 0x002fe20007810000 */
[----:B------:R-:W-:Y:S01]  /*d360*/  STL [R1+0x190], R186 ;  /* 0x000190ba01007387 */ /* 0x000fe20000100800 */
[----:B------:R-:W-:Y:S02]  /*d370*/  ISETP.GE.U32.AND P2, PT, R225, R0, PT ;  /* 0x00000000e100720c */ /* 0x000fe40003f46070 */
[----:B---3--:R-:W-:Y:S01]  /*d380*/  F2FP.PACK_AB R8, R5, R10 ;  /* 0x0000000a0508723e */ /* 0x008fe200000000ff */
[----:B------:R-:W-:Y:S01]  /*d390*/  STL [R1+0x194], R183 ;  /* 0x000194b701007387 */ /* 0x000fe20000100800 */
[----:B------:R-:W-:-:S02]  /*d3a0*/  SHF.R.U32.HI R0, RZ, 0x18, R3 ;  /* 0x00000018ff007819 */ /* 0x000fc40000011603 */
[----:B------:R-:W-:Y:S01]  /*d3b0*/  LOP3.LUT R3, R3, 0xffff, RZ, 0xc0, !PT ;  /* 0x0000ffff03037812 */ /* 0x000fe200078ec0ff */
[----:B------:R-:W-:Y:S01]  /*d3c0*/  STL [R1+0x198], R182 ;  /* 0x000198b601007387 */ /* 0x000fe20000100800 */
[----:B--2---:R-:W-:-:S03]  /*d3d0*/  FMNMX.FTZ R249, R2, R9, !PT ;  /* 0x0000000902f97209 */ /* 0x004fc60007810000 */
[----:B------:R1:W-:Y:S01]  /*d3e0*/  STL [R1+0x1a8], R237 ;  /* 0x0001a8ed01007387 */ /* 0x0003e20000100800 */
[----:B------:R-:W-:Y:S02]  /*d3f0*/  PRMT R32, R8, 0x7610, R32 ;  /* 0x0000761008207816 */ /* 0x000fe40000000020 */
[----:B----4-:R-:W-:Y:S02]  /*d400*/  F2FP.PACK_AB R2, R36, R34 ;  /* 0x000000222402723e */ /* 0x010fe400000000ff */
[----:B------:R-:W-:Y:S02]  /*d410*/  PRMT R33, R8, 0x7632, R33 ;  /* 0x0000763208217816 */ /* 0x000fe40000000021 */
[----:B------:R-:W2:Y:S01]  /*d420*/  SHFL.BFLY PT, R8, R4, 0x1, 0x1f ;  /* 0x0c201f0004087f89 */ /* 0x000ea200000e0000 */
[----:B------:R-:W-:Y:S01]  /*d430*/  @!P4 HADD2 R201, -R32.H0_H0, -RZ.H0_H0 ;  /* 0xa00000ff20c9c230 */ /* 0x000fe20000000900 */
[C---:B------:R-:W-:Y:S01]  /*d440*/  PRMT R220, R2.reuse, 0x7610, R220 ;  /* 0x0000761002dc7816 */ /* 0x040fe200000000dc */
[----:B------:R-:W-:Y:S01]  /*d450*/  MUFU.EX2 R30, R17 ;  /* 0x00000011001e7308 */ /* 0x000fe20000000800 */
[----:B------:R-:W-:Y:S01]  /*d460*/  PRMT R219, R2, 0x7632, R219 ;  /* 0x0000763202db7816 */ /* 0x000fe200000000db */
[----:B------:R-:W-:Y:S04]  /*d470*/  STL [R1+0x19c], R185 ;  /* 0x00019cb901007387 */ /* 0x000fe80000100800 */
[----:B------:R-:W-:Y:S01]  /*d480*/  STL [R1+0x1a0], R184 ;  /* 0x0001a0b801007387 */ /* 0x000fe20000100800 */
[----:B-1----:R-:W-:-:S02]  /*d490*/  PRMT R237, R38, 0x5410, R37 ;  /* 0x0000541026ed7816 */ /* 0x002fc40000000025 */
[----:B------:R-:W-:Y:S02]  /*d4a0*/  @!P0 PRMT R37, R199, 0x5410, RZ ;  /* 0x00005410c7258816 */ /* 0x000fe400000000ff */
[C---:B------:R-:W-:Y:S02]  /*d4b0*/  ISETP.GE.U32.AND P0, PT, R225.reuse, R0, PT ;  /* 0x00000000e100720c */ /* 0x040fe40003f06070 */
[----:B------:R-:W-:Y:S01]  /*d4c0*/  SHF.R.U32.HI R0, RZ, 0x8, R3 ;  /* 0x00000008ff007819 */ /* 0x000fe20000011603 */
[----:B------:R-:W1:Y:S03]  /*d4d0*/  MUFU.EX2 R2, R16 ;  /* 0x0000001000027308 */ /* 0x000e660000000800 */
[----:B------:R-:W-:Y:S01]  /*d4e0*/  LOP3.LUT R0, R0, 0xffff, RZ, 0xc0, !PT ;  /* 0x0000ffff00007812 */ /* 0x000fe200078ec0ff */
[----:B------:R3:W-:Y:S03]  /*d4f0*/  STL [R1+0x1a4], R181 ;  /* 0x0001a4b501007387 */ /* 0x0007e60000100800 */
[----:B------:R-:W-:Y:S01]  /*d500*/  ISETP.GE.U32.AND P1, PT, R225, R0, PT ;  /* 0x00000000e100720c */ /* 0x000fe20003f26070 */
[----:B------:R-:W-:-:S02]  /*d510*/  FMUL.FTZ R0, R249, c[0x0][0x23c] ;  /* 0x00008f00f9007a20 */ /* 0x000fc40000410000 */
[----:B------:R-:W-:Y:S01]  /*d520*/  FADD.FTZ R3, R69, -R64 ;  /* 0x8000004045037221 */ /* 0x000fe20000010000 */
[----:B------:R-:W-:Y:S03]  /*d530*/  MUFU.EX2 R19, R19 ;  /* 0x0000001300137308 */ /* 0x000fe60000000800 */
[----:B------:R-:W-:Y:S01]  /*d540*/  FMUL.FTZ R3, R3, c[0x0][0x23c] ;  /* 0x00008f0003037a20 */ /* 0x000fe20000410000 */
[----:B---3--:R-:W-:Y:S02]  /*d550*/  PRMT R181, R32, 0x5410, R33 ;  /* 0x0000541020b57816 */ /* 0x008fe40000000021 */
[----:B------:R-:W-:Y:S02]  /*d560*/  @!P4 PRMT R32, R201, 0x5410, RZ ;  /* 0x00005410c920c816 */ /* 0x000fe400000000ff */
[----:B------:R-:W-:-:S04]  /*d570*/  FSETP.NEU.FTZ.AND P4, PT, R249, -INF , PT ;  /* 0xff800000f900780b */ /* 0x000fc80003f9d000 */
[----:B------:R-:W-:Y:S01]  /*d580*/  FSEL R0, R0, RZ, P4 ;  /* 0x000000ff00007208 */ /* 0x000fe20002000000 */
[----:B------:R-:W3:Y:S04]  /*d590*/  MUFU.EX2 R45, R28 ;  /* 0x0000001c002d7308 */ /* 0x000ee80000000800 */
        /* <DEDUP_REMOVED lines=16> */
[----:B-1----:R-:W-:Y:S01]  /*d6a0*/  F2FP.PACK_AB R0, R30, R2 ;  /* 0x000000021e00723e */ /* 0x002fe200000000ff */
[----:B------:R1:W-:Y:S01]  /*d6b0*/  MUFU.EX2 R9, R3 ;  /* 0x0000000300097308 */ /* 0x0003e20000000800 */
[----:B------:R-:W-:Y:S01]  /*d6c0*/  @!P2 HADD2 R202, -R220.H0_H0, -RZ.H0_H0 ;  /* 0xa00000ffdccaa230 */ /* 0x000fe20000000900 */
[----:B--2---:R-:W-:-:S02]  /*d6d0*/  FMNMX.FTZ R248, R4, R8, !PT ;  /* 0x0000000804f87209 */ /* 0x004fc40007810000 */
[----:B------:R-:W-:Y:S01]  /*d6e0*/  PRMT R218, R0, 0x7632, R218 ;  /* 0x0000763200da7816 */ /* 0x000fe200000000da */
[----:B------:R-:W-:Y:S01]  /*d6f0*/  FADD.FTZ R4, R68, -R161 ;  /* 0x800000a144047221 */ /* 0x000fe20000010000 */
[----:B------:R-:W-:Y:S02]  /*d700*/  PRMT R217, R0, 0x7610, R217 ;  /* 0x0000761000d97816 */ /* 0x000fe400000000d9 */
[----:B------:R-:W-:Y:S01]  /*d710*/  PRMT R167, R220, 0x5410, R219 ;  /* 0x00005410dca77816 */ /* 0x000fe200000000db */
[----:B------:R-:W-:Y:S01]  /*d720*/  @!P0 HADD2 R69, -R218.H0_H0, -RZ.H0_H0 ;  /* 0xa00000ffda458230 */ /* 0x000fe20000000900 */
[----:B-1----:R-:W-:-:S04]  /*d730*/  SHF.R.U32.HI R3, RZ, 0x8, R163 ;  /* 0x00000008ff037819 */ /* 0x002fc800000116a3 */
[----:B------:R-:W-:Y:S01]  /*d740*/  LOP3.LUT R0, R3, 0xffff, RZ, 0xc0, !PT ;  /* 0x0000ffff03007812 */ /* 0x000fe200078ec0ff */
[----:B------:R-:W-:Y:S01]  /*d750*/  FMUL.FTZ R4, R4, c[0x0][0x23c] ;  /* 0x00008f0004047a20 */ /* 0x000fe20000410000 */
[----:B------:R-:W-:Y:S01]  /*d760*/  @!P2 PRMT R220, R202, 0x5410, RZ ;  /* 0x00005410cadca816 */ /* 0x000fe200000000ff */
[----:B------:R-:W-:Y:S01]  /*d770*/  @!P1 HADD2 R204, -R219.H0_H0, -RZ.H0_H0 ;  /* 0xa00000ffdbcc9230 */ /* 0x000fe20000000900 */
[----:B------:R-:W-:Y:S01]  /*d780*/  ISETP.GE.U32.AND P2, PT, R225, R0, PT ;  /* 0x00000000e100720c */ /* 0x000fe20003f46070 */
[----:B------:R1:W-:Y:S01]  /*d790*/  MUFU.EX2 R17, R22 ;  /* 0x0000001600117308 */ /* 0x0003e20000000800 */
[----:B------:R-:W-:Y:S02]  /*d7a0*/  LOP3.LUT R0, R189, 0xff, RZ, 0xc0, !PT ;  /* 0x000000ffbd007812 */ /* 0x000fe400078ec0ff */
[----:B------:R-:W-:Y:S01]  /*d7b0*/  PRMT R187, R217, 0x5410, R218 ;  /* 0x00005410d9bb7816 */ /* 0x000fe200000000da */
[----:B------:R-:W-:Y:S01]  /*d7c0*/  @!P5 HADD2 R198, -R38.H0_H0, -RZ.H0_H0 ;  /* 0xa00000ff26c6d230 */ /* 0x000fe20000000900 */
[----:B------:R-:W-:-:S03]  /*d7d0*/  @!P0 PRMT R218, R69, 0x5410, RZ ;  /* 0x0000541045da8816 */ /* 0x000fc600000000ff */
[----:B------:R-:W2:Y:S01]  /*d7e0*/  MUFU.EX2 R29, R29 ;  /* 0x0000001d001d7308 */ /* 0x000ea20000000800 */
[----:B------:R-:W-:Y:S01]  /*d7f0*/  ISETP.GE.U32.AND P0, PT, R225, R0, PT ;  /* 0x00000000e100720c */ /* 0x000fe20003f06070 */
[----:B------:R-:W-:Y:S01]  /*d800*/  FMUL.FTZ R3, R248, c[0x0][0x23c] ;  /* 0x00008f00f8037a20 */ /* 0x000fe20000410000 */
[----:B------:R-:W-:Y:S02]  /*d810*/  @!P1 PRMT R219, R204, 0x5410, RZ ;  /* 0x00005410ccdb9816 */ /* 0x000fe400000000ff */
[----:B---3--:R-:W-:-:S03]  /*d820*/  F2FP.PACK_AB R0, R45, R19 ;  /* 0x000000132d00723e */ /* 0x008fc600000000ff */
[----:B------:R-:W3:Y:S01]  /*d830*/  MUFU.EX2 R8, R4 ;  /* 0x0000000400087308 */ /* 0x000ee20000000800 */
[----:B------:R-:W-:Y:S02]  /*d840*/  FSETP.NEU.FTZ.AND P1, PT, R248, -INF , PT ;  /* 0xff800000f800780b */ /* 0x000fe40003f3d000 */
[----:B------:R-:W-:Y:S02]  /*d850*/  @!P5 PRMT R38, R198, 0x5410, RZ ;  /* 0x00005410c626d816 */ /* 0x000fe400000000ff */
[C---:B------:R-:W-:Y:S02]  /*d860*/  PRMT R215, R0.reuse, 0x7610, R215 ;  /* 0x0000761000d77816 */ /* 0x040fe400000000d7 */
[----:B------:R-:W-:Y:S02]  /*d870*/  PRMT R214, R0, 0x7632, R214 ;  /* 0x0000763200d67816 */ /* 0x000fe400000000d6 */
[----:B------:R-:W-:Y:S02]  /*d880*/  ISETP.GE.U32.AND P5, PT, R225, R67, PT ;  /* 0x00000043e100720c */ /* 0x000fe40003fa6070 */
[----:B------:R-:W-:-:S05]  /*d890*/  FSEL R0, R3, RZ, P1 ;  /* 0x000000ff03007208 */ /* 0x000fca0000800000 */
[--C-:B------:R-:W-:Y:S02]  /*d8a0*/  FFMA.FTZ R16, R158, c[0x0][0x23c], -R0.reuse ;  /* 0x00008f009e107a23 */ /* 0x100fe40000010800 */
[--C-:B------:R-:W-:Y:S02]  /*d8b0*/  FFMA.FTZ R18, R162, c[0x0][0x23c], -R0.reuse ;  /* 0x00008f00a2127a23 */ /* 0x100fe40000010800 */
[--C-:B------:R-:W-:Y:S02]  /*d8c0*/  FFMA.FTZ R21, R159, c[0x0][0x23c], -R0.reuse ;  /* 0x00008f009f157a23 */ /* 0x100fe40000010800 */
[--C-:B-1----:R-:W-:Y:S02]  /*d8d0*/  FFMA.FTZ R22, R157, c[0x0][0x23c], -R0.reuse ;  /* 0x00008f009d167a23 */ /* 0x102fe40000010800 */
        /* <DEDUP_REMOVED lines=12> */
[----:B--2---:R-:W-:Y:S01]  /*d9a0*/  F2FP.PACK_AB R0, R29, R17 ;  /* 0x000000111d00723e */ /* 0x004fe200000000ff */
[----:B---3--:R-:W-:-:S03]  /*d9b0*/  FFMA.FTZ R20, R230, R8, R212 ;  /* 0x00000008e6147223 */ /* 0x008fc600000100d4 */
[C---:B------:R-:W-:Y:S02]  /*d9c0*/  PRMT R213, R0.reuse, 0x7632, R213 ;  /* 0x0000763200d57816 */ /* 0x040fe400000000d5 */
[----:B------:R-:W-:Y:S02]  /*d9d0*/  PRMT R212, R0, 0x7610, R212 ;  /* 0x0000761000d47816 */ /* 0x000fe400000000d4 */
[----:B------:R-:W-:Y:S01]  /*d9e0*/  LEA R0, R216, 0x1, 0x1 ;  /* 0x00000001d8007811 */ /* 0x000fe200078e08ff */
[----:B------:R-:W-:Y:S01]  /*d9f0*/  @!P5 HADD2 R200, -R33.H0_H0, -RZ.H0_H0 ;  /* 0xa00000ff21c8d230 */ /* 0x000fe20000000900 */
[----:B------:R-:W-:Y:S02]  /*da00*/  FFMA.FTZ R11, R229, R9, R11 ;  /* 0x00000009e50b7223 */ /* 0x000fe4000001000b */
[----:B------:R-:W-:Y:S02]  /*da10*/  LOP3.LUT R0, R191, UR35, R0, 0x96, !PT ;  /* 0x00000023bf007c12 */ /* 0x000fe4000f8e9600 */
[----:B------:R-:W-:Y:S01]  /*da20*/  FADD.FTZ R11, R12, R11 ;  /* 0x0000000b0c0b7221 */ /* 0x000fe20000010000 */
[----:B------:R-:W-:-:S02]  /*da30*/  @!P5 PRMT R33, R200, 0x5410, RZ ;  /* 0x00005410c821d816 */ /* 0x000fc400000000ff */
[----:B------:R-:W-:Y:S01]  /*da40*/  ISETP.GE.U32.AND P5, PT, R225, R66, PT ;  /* 0x00000042e100720c */ /* 0x000fe20003fa6070 */
[----:B------:R-:W-:-:S04]  /*da50*/  IMAD.WIDE.U32 R66, R0, -0x326172a9, RZ ;  /* 0xcd9e8d5700427825 */ /* 0x000fc800078e00ff */
[----:B------:R-:W-:Y:S01]  /*da60*/  FADD.FTZ R10, R10, R11 ;  /* 0x0000000b0a0a7221 */ /* 0x000fe20000010000 */
[----:B------:R-:W-:-:S03]  /*da70*/  LOP3.LUT R4, R67, UR17, R164, 0x96, !PT ;  /* 0x0000001143047c12 */ /* 0x000fc6000f8e96a4 */
[----:B------:R-:W-:-:S04]  /*da80*/  FADD.FTZ R5, R5, R10 ;  /* 0x0000000a05057221 */ /* 0x000fc80000010000 */
[----:B------:R-:W-:Y:S02]  /*da90*/  FADD.FTZ R23, R2, R5 ;  /* 0x0000000502177221 */ /* 0x000fe40000010000 */
[----:B------:R-:W-:Y:S01]  /*daa0*/  IMAD.WIDE.U32 R4, R4, -0x2daee0ad, RZ ;  /* 0xd2511f5304047825 */ /* 0x000fe200078e00ff */
[----:B------:R-:W-:-:S04]  /*dab0*/  LOP3.LUT R2, R7, UR12, R66, 0x96, !PT ;  /* 0x0000000c07027c12 */ /* 0x000fc8000f8e9642 */
[----:B------:R-:W-:Y:S01]  /*dac0*/  LOP3.LUT R10, R5, UR11, R244, 0x96, !PT ;  /* 0x0000000b050a7c12 */ /* 0x000fe2000f8e96f4 */
[----:B------:R-:W-:-:S04]  /*dad0*/  IMAD.WIDE.U32 R2, R2, -0x2daee0ad, RZ ;  /* 0xd2511f5302027825 */ /* 0x000fc800078e00ff */
[----:B------:R-:W-:Y:S01]  /*dae0*/  IMAD.WIDE.U32 R10, R10, -0x326172a9, RZ ;  /* 0xcd9e8d570a0a7825 */ /* 0x000fe200078e00ff */
[----:B------:R-:W-:-:S04]  /*daf0*/  LOP3.LUT R3, R3, UR9, R4, 0x96, !PT ;  /* 0x0000000903037c12 */ /* 0x000fc8000f8e9604 */
[----:B------:R-:W-:-:S05]  /*db00*/  LOP3.LUT R5, R11, UR10, R6, 0x96, !PT ;  /* 0x0000000a0b057c12 */ /* 0x000fca000f8e9606 */
[----:B------:R-:W-:-:S05]  /*db10*/  IMAD.WIDE.U32 R4, R5, -0x2daee0ad, RZ ;  /* 0xd2511f5305047825 */ /* 0x000fca00078e00ff */
[----:B------:R-:W-:Y:S01]  /*db20*/  LOP3.LUT R5, R5, UR7, R2, 0x96, !PT ;  /* 0x0000000705057c12 */ /* 0x000fe2000f8e9602 */
[----:B------:R-:W-:-:S05]  /*db30*/  IMAD.WIDE.U32 R2, R3, -0x326172a9, RZ ;  /* 0xcd9e8d5703027825 */ /* 0x000fca00078e00ff */
[----:B------:R-:W-:-:S05]  /*db40*/  LOP3.LUT R12, R3, UR8, R10, 0x96, !PT ;  /* 0x00000008030c7c12 */ /* 0x000fca000f8e960a */
[----:B------:R-:W-:Y:S01]  /*db50*/  IMAD.WIDE.U32 R12, R12, -0x2daee0ad, RZ ;  /* 0xd2511f530c0c7825 */ /* 0x000fe200078e00ff */
[----:B------:R-:W-:-:S04]  /*db60*/  FSEL R0, R249, RZ, P4 ;  /* 0x000000fff9007208 */ /* 0x000fc80002000000 */
[----:B------:R-:W-:Y:S01]  /*db70*/  LOP3.LUT R3, R13, UR5, R4, 0x96, !PT ;  /* 0x000000050d037c12 */ /* 0x000fe2000f8e9604 */
[----:B------:R-:W-:-:S04]  /*db80*/  IMAD.WIDE.U32 R4, R5, -0x326172a9, RZ ;  /* 0xcd9e8d5705047825 */ /* 0x000fc800078e00ff */
[----:B------:R-:W-:Y:S01]  /*db90*/  FADD.FTZ R15, R71, -R0 ;  /* 0x80000000470f7221 */ /* 0x000fe20000010000 */
[----:B------:R-:W-:Y:S02]  /*dba0*/  FSEL R0, R248, RZ, P1 ;  /* 0x000000fff8007208 */ /* 0x000fe40000800000 */
[----:B------:R-:W-:Y:S01]  /*dbb0*/  LOP3.LUT R13, R5, UR6, R2, 0x96, !PT ;  /* 0x00000006050d7c12 */ /* 0x000fe2000f8e9602 */
[----:B------:R-:W-:-:S04]  /*dbc0*/  IMAD.WIDE.U32 R2, R3, -0x326172a9, RZ ;  /* 0xcd9e8d5703027825 */ /* 0x000fc800078e00ff */
[----:B------:R-:W-:Y:S01]  /*dbd0*/  FADD.FTZ R14, R70, -R0 ;  /* 0x80000000460e7221 */ /* 0x000fe20000010000 */
[----:B------:R-:W-:-:S04]  /*dbe0*/  LOP3.LUT R0, R3, UR14, R4, 0x96, !PT ;  /* 0x0000000e03007c12 */ /* 0x000fc8000f8e9604 */
[----:B------:R-:W-:-:S04]  /*dbf0*/  LOP3.LUT R4, R0, 0xff, RZ, 0xc0, !PT ;  /* 0x000000ff00047812 */ /* 0x000fc800078ec0ff */
[----:B------:R-:W-:Y:S02]  /*dc00*/  ISETP.GE.U32.AND P1, PT, R225, R4, PT ;  /* 0x00000004e100720c */ /* 0x000fe40003f26070 */
[----:B------:R-:W-:Y:S01]  /*dc10*/  LOP3.LUT R4, R0, 0xffff, RZ, 0xc0, !PT ;  /* 0x0000ffff00047812 */ /* 0x000fe200078ec0ff */
[----:B------:R-:W-:-:S03]  /*dc20*/  @!P0 HADD2 R205, -R212.H0_H0, -RZ.H0_H0 ;  /* 0xa00000ffd4cd8230 */ /* 0x000fc60000000900 */
[----:B------:R-:W-:Y:S02]  /*dc30*/  SHF.R.U32.HI R4, RZ, 0x8, R4 ;  /* 0x00000008ff047819 */ /* 0x000fe40000011604 */
[----:B------:R-:W-:Y:S02]  /*dc40*/  PRMT R185, R212, 0x5410, R213 ;  /* 0x00005410d4b97816 */ /* 0x000fe400000000d5 */
[----:B------:R-:W-:Y:S02]  /*dc50*/  LOP3.LUT R4, R4, 0xffff, RZ, 0xc0, !PT ;  /* 0x0000ffff04047812 */ /* 0x000fe400078ec0ff */
[----:B------:R-:W-:Y:S02]  /*dc60*/  @!P0 PRMT R212, R205, 0x5410, RZ ;  /* 0x00005410cdd48816 */ /* 0x000fe400000000ff */
[----:B------:R-:W-:Y:S02]  /*dc70*/  ISETP.GE.U32.AND P0, PT, R225, R4, PT ;  /* 0x00000004e100720c */ /* 0x000fe40003f06070 */
[----:B------:R-:W-:-:S04]  /*dc80*/  SHF.R.U32.HI R4, RZ, 0x18, R0 ;  /* 0x00000018ff047819 */ /* 0x000fc80000011600 */
[----:B------:R-:W-:Y:S01]  /*dc90*/  ISETP.GE.U32.AND P4, PT, R225, R4, PT ;  /* 0x00000004e100720c */ /* 0x000fe20003f86070 */
[----:B------:R-:W-:Y:S01]  /*dca0*/  FMUL.FTZ R4, R15, c[0x0][0x23c] ;  /* 0x00008f000f047a20 */ /* 0x000fe20000410000 */
[----:B------:R-:W-:Y:S01]  /*dcb0*/  MUFU.EX2 R10, R35 ;  /* 0x00000023000a7308 */ /* 0x000fe20000000800 */
[----:B------:R-:W-:Y:S01]  /*dcc0*/  FMUL.FTZ R5, R14, c[0x0][0x23c] ;  /* 0x00008f000e057a20 */ /* 0x000fe20000410000 */
[----:B------:R-:W-:-:S06]  /*dcd0*/  SHF.R.U32.HI R0, RZ, 0x10, R0 ;  /* 0x00000010ff007819 */ /* 0x000fcc0000011600 */
[----:B------:R-:W1:Y:S01]  /*dce0*/  MUFU.EX2 R4, R4 ;  /* 0x0000000400047308 */ /* 0x000e620000000800 */
[----:B------:R-:W-:Y:S02]  /*dcf0*/  @!P6 HADD2 R203, -R217.H0_H0, -RZ.H0_H0 ;  /* 0xa00000ffd9cbe230 */ /* 0x000fe40000000900 */
[----:B------:R-:W-:-:S05]  /*dd00*/  @!P5 HADD2 R68, -R213.H0_H0, -RZ.H0_H0 ;  /* 0xa00000ffd544d230 */ /* 0x000fca0000000900 */
[----:B------:R-:W2:Y:S01]  /*dd10*/  MUFU.EX2 R39, R39 ;  /* 0x0000002700277308 */ /* 0x000ea20000000800 */
[----:B------:R-:W-:Y:S01]  /*dd20*/  LOP3.LUT R0, R0, 0xff, RZ, 0xc0, !PT ;  /* 0x000000ff00007812 */ /* 0x000fe200078ec0ff */
[----:B------:R-:W-:Y:S01]  /*dd30*/  @!P2 HADD2 R206, -R214.H0_H0, -RZ.H0_H0 ;  /* 0xa00000ffd6cea230 */ /* 0x000fe20000000900 */
[----:B------:R-:W-:-:S05]  /*dd40*/  @!P6 PRMT R217, R203, 0x5410, RZ ;  /* 0x00005410cbd9e816 */ /* 0x000fca00000000ff */
[----:B------:R-:W3:Y:S01]  /*dd50*/  MUFU.EX2 R27, R40 ;  /* 0x00000028001b7308 */ /* 0x000ee20000000800 */
[----:B------:R-:W-:Y:S02]  /*dd60*/  @!P5 PRMT R213, R68, 0x5410, RZ ;  /* 0x0000541044d5d816 */ /* 0x000fe400000000ff */
[C---:B------:R-:W-:Y:S02]  /*dd70*/  ISETP.GE.U32.AND P6, PT, R225.reuse, R192, PT ;  /* 0x000000c0e100720c */ /* 0x040fe40003fc6070 */
[----:B------:R-:W-:-:S03]  /*dd80*/  ISETP.GE.U32.AND P5, PT, R225, R0, PT ;  /* 0x00000000e100720c */ /* 0x000fc60003fa6070 */
[----:B------:R-:W-:Y:S01]  /*dd90*/  MUFU.EX2 R6, R16 ;  /* 0x0000001000067308 */ /* 0x000fe20000000800 */
[----:B------:R-:W-:Y:S01]  /*dda0*/  LOP3.LUT R0, R2, 0xff, RZ, 0xc0, !PT ;  /* 0x000000ff02007812 */ /* 0x000fe200078ec0ff */
[----:B-1----:R-:W-:-:S06]  /*ddb0*/  FFMA.FTZ R224, R224, R4, R10 ;  /* 0x00000004e0e07223 */ /* 0x002fcc000001000a */
[----:B------:R-:W1:Y:S01]  /*ddc0*/  MUFU.EX2 R5, R5 ;  /* 0x0000000500057308 */ /* 0x000e620000000800 */
[----:B------:R-:W-:-:S07]  /*ddd0*/  PRMT R184, R215, 0x5410, R214 ;  /* 0x00005410d7b87816 */ /* 0x000fce00000000d6 */
[----:B------:R-:W4:Y:S01]  /*dde0*/  MUFU.EX2 R18, R18 ;  /* 0x0000001200127308 */ /* 0x000f220000000800 */
[----:B------:R-:W-:-:S07]  /*ddf0*/  @!P2 PRMT R214, R206, 0x5410, RZ ;  /* 0x00005410ced6a816 */ /* 0x000fce00000000ff */
[----:B------:R-:W-:Y:S01]  /*de00*/  MUFU.EX2 R47, R49 ;  /* 0x00000031002f7308 */ /* 0x000fe20000000800 */
[----:B------:R-:W-:-:S07]  /*de10*/  ISETP.GE.U32.AND P2, PT, R225, R0, PT ;  /* 0x00000000e100720c */ /* 0x000fce0003f46070 */
[----:B------:R-:W4:Y:S01]  /*de20*/  MUFU.EX2 R7, R41 ;  /* 0x0000002900077308 */ /* 0x000f220000000800 */
[----:B--2---:R-:W-:-:S07]  /*de30*/  FADD.FTZ R0, R39, R224 ;  /* 0x000000e027007221 */ /* 0x004fce0000010000 */
[----:B------:R-:W2:Y:S01]  /*de40*/  MUFU.EX2 R49, R50 ;  /* 0x0000003200317308 */ /* 0x000ea20000000800 */
[----:B---3--:R-:W-:Y:S01]  /*de50*/  FADD.FTZ R0, R27, R0 ;  /* 0x000000001b007221 */ /* 0x008fe20000010000 */
[----:B------:R-:W-:Y:S01]  /*de60*/  @!P6 HADD2 R207, -R215.H0_H0, -RZ.H0_H0 ;  /* 0xa00000ffd7cfe230 */ /* 0x000fe20000000900 */
[----:B-1----:R-:W-:Y:S01]  /*de70*/  FFMA.FTZ R228, R228, R5, R6 ;  /* 0x00000005e4e47223 */ /* 0x002fe20000010006 */
[----:B----4-:R-:W-:-:S04]  /*de80*/  F2FP.PACK_AB R57, R18, R6 ;  /* 0x000000061239723e */ /* 0x010fc800000000ff */
[----:B------:R-:W1:Y:S01]  /*de90*/  MUFU.EX2 R21, R21 ;  /* 0x0000001500157308 */ /* 0x000e620000000800 */
[----:B------:R-:W-:Y:S01]  /*dea0*/  FADD.FTZ R16, R7, R0 ;  /* 0x0000000007107221 */ /* 0x000fe20000010000 */
[--C-:B------:R-:W-:Y:S02]  /*deb0*/  SHF.R.U32.HI R15, RZ, 0x18, R2.reuse ;  /* 0x00000018ff0f7819 */ /* 0x100fe40000011602 */
[----:B------:R-:W-:Y:S02]  /*dec0*/  LOP3.LUT R11, R2, 0xffff, RZ, 0xc0, !PT ;  /* 0x0000ffff020b7812 */ /* 0x000fe400078ec0ff */
[----:B------:R-:W-:Y:S02]  /*ded0*/  SHF.R.U32.HI R2, RZ, 0x10, R2 ;  /* 0x00000010ff027819 */ /* 0x000fe40000011602 */
[----:B------:R-:W3:Y:S01]  /*dee0*/  MUFU.EX2 R6, R22 ;  /* 0x0000001600067308 */ /* 0x000ee20000000800 */
[----:B--2---:R-:W-:Y:S02]  /*def0*/  F2FP.PACK_AB R0, R49, R47 ;  /* 0x0000002f3100723e */ /* 0x004fe400000000ff */
[----:B------:R-:W-:-:S05]  /*df00*/  @!P6 PRMT R215, R207, 0x5410, RZ ;  /* 0x00005410cfd7e816 */ /* 0x000fca00000000ff */
[----:B------:R2:W-:Y:S01]  /*df10*/  MUFU.EX2 R31, R51 ;  /* 0x00000033001f7308 */ /* 0x0005e20000000800 */
[C---:B------:R-:W-:Y:S02]  /*df20*/  PRMT R207, R0.reuse, 0x7610, R207 ;  /* 0x0000761000cf7816 */ /* 0x040fe400000000cf */
[----:B------:R-:W-:-:S05]  /*df30*/  PRMT R206, R0, 0x7632, R206 ;  /* 0x0000763200ce7816 */ /* 0x000fca00000000ce */
[----:B------:R-:W4:Y:S01]  /*df40*/  MUFU.EX2 R35, R58 ;  /* 0x0000003a00237308 */ /* 0x000f220000000800 */
[----:B------:R-:W-:Y:S01]  /*df50*/  LOP3.LUT R0, R2, 0xff, RZ, 0xc0, !PT ;  /* 0x000000ff02007812 */ /* 0x000fe200078ec0ff */
[----:B------:R-:W-:-:S04]  /*df60*/  IMAD.WIDE.U32 R2, R13, -0x2daee0ad, RZ ;  /* 0xd2511f530d027825 */ /* 0x000fc800078e00ff */
[----:B------:R-:W-:Y:S01]  /*df70*/  FADD.FTZ R228, R18, R228 ;  /* 0x000000e412e47221 */ /* 0x000fe20000010000 */
[----:B------:R-:W-:Y:S02]  /*df80*/  ISETP.GE.U32.AND P6, PT, R225, R0, PT ;  /* 0x00000000e100720c */ /* 0x000fe40003fc6070 */
[----:B--2---:R-:W-:Y:S01]  /*df90*/  F2FP.PACK_AB R51, R7, R27 ;  /* 0x0000001b0733723e */ /* 0x004fe200000000ff */
[----:B-1----:R-:W-:Y:S01]  /*dfa0*/  FADD.FTZ R7, R21, R228 ;  /* 0x000000e415077221 */ /* 0x002fe20000010000 */
[----:B------:R-:W-:Y:S01]  /*dfb0*/  F2FP.PACK_AB R41, R39, R10 ;  /* 0x0000000a2729723e */ /* 0x000fe200000000ff */
[----:B------:R-:W1:Y:S01]  /*dfc0*/  MUFU.EX2 R26, R26 ;  /* 0x0000001a001a7308 */ /* 0x000e620000000800 */
[----:B------:R-:W-:Y:S02]  /*dfd0*/  LOP3.LUT R0, R3, UR13, R12, 0x96, !PT ;  /* 0x0000000d03007c12 */ /* 0x000fe4000f8e960c */
[C---:B------:R-:W-:Y:S02]  /*dfe0*/  LOP3.LUT R14, R2.reuse, 0xff, RZ, 0xc0, !PT ;  /* 0x000000ff020e7812 */ /* 0x040fe400078ec0ff */
[----:B------:R-:W-:-:S02]  /*dff0*/  LOP3.LUT R13, R2, 0xffff, RZ, 0xc0, !PT ;  /* 0x0000ffff020d7812 */ /* 0x000fc400078ec0ff */
[--C-:B------:R-:W-:Y:S02]  /*e000*/  SHF.R.U32.HI R12, RZ, 0x10, R2.reuse ;  /* 0x00000010ff0c7819 */ /* 0x100fe40000011602 */
[----:B------:R-:W-:Y:S02]  /*e010*/  SHF.R.U32.HI R10, RZ, 0x18, R2 ;  /* 0x00000018ff0a7819 */ /* 0x000fe40000011602 */
[----:B------:R-:W-:Y:S01]  /*e020*/  SHF.R.U32.HI R2, RZ, 0x8, R11 ;  /* 0x00000008ff027819 */ /* 0x000fe2000001160b */
[----:B------:R-:W-:Y:S01]  /*e030*/  @!P0 HADD2 R222, -R206.H0_H0, -RZ.H0_H0 ;  /* 0xa00000ffcede8230 */ /* 0x000fe20000000900 */
[C---:B---3--:R-:W-:Y:S01]  /*e040*/  FADD.FTZ R7, R6.reuse, R7 ;  /* 0x0000000706077221 */ /* 0x048fe20000010000 */
[----:B------:R-:W-:Y:S01]  /*e050*/  F2FP.PACK_AB R50, R6, R21 ;  /* 0x000000150632723e */ /* 0x000fe200000000ff */
[----:B------:R-:W-:Y:S01]  /*e060*/  MUFU.EX2 R40, R193 ;  /* 0x000000c100287308 */ /* 0x000fe20000000800 */
[----:B----4-:R-:W-:Y:S01]  /*e070*/  F2FP.PACK_AB R3, R35, R31 ;  /* 0x0000001f2303723e */ /* 0x010fe200000000ff */
[----:B------:R-:W-:Y:S01]  /*e080*/  IMAD.MOV.U32 R68, RZ, RZ, R165 ;  /* 0x000000ffff447224 */ /* 0x000fe200078e00a5 */
[----:B------:R-:W-:-:S02]  /*e090*/  LOP3.LUT R2, R2, 0xffff, RZ, 0xc0, !PT ;  /* 0x0000ffff02027812 */ /* 0x000fc400078ec0ff */
[----:B------:R-:W-:-:S03]  /*e0a0*/  PRMT R165, R207, 0x5410, R206 ;  /* 0x00005410cfa57816 */ /* 0x000fc600000000ce */
[----:B------:R-:W2:Y:S01]  /*e0b0*/  MUFU.EX2 R6, R28 ;  /* 0x0000001c00067308 */ /* 0x000ea20000000800 */
[----:B------:R-:W-:Y:S02]  /*e0c0*/  @!P0 PRMT R206, R222, 0x5410, RZ ;  /* 0x00005410dece8816 */ /* 0x000fe400000000ff */
[----:B------:R-:W-:-:S05]  /*e0d0*/  PRMT R204, R3, 0x7610, R204 ;  /* 0x0000761003cc7816 */ /* 0x000fca00000000cc */
[----:B------:R-:W3:Y:S01]  /*e0e0*/  MUFU.EX2 R240, R194 ;  /* 0x000000c200f07308 */ /* 0x000ee20000000800 */
[----:B------:R-:W-:Y:S02]  /*e0f0*/  ISETP.GE.U32.AND P0, PT, R225, R2, PT ;  /* 0x00000002e100720c */ /* 0x000fe40003f06070 */
[----:B------:R-:W-:Y:S02]  /*e100*/  SHF.R.U32.HI R2, RZ, 0x10, R0 ;  /* 0x00000010ff027819 */ /* 0x000fe40000011600 */
[----:B------:R-:W-:-:S03]  /*e110*/  PRMT R205, R3, 0x7632, R205 ;  /* 0x0000763203cd7816 */ /* 0x000fc600000000cd */
[----:B------:R4:W3:Y:S01]  /*e120*/  MUFU.EX2 R11, R42 ;  /* 0x0000002a000b7308 */ /* 0x0008e20000000800 */
[----:B------:R-:W-:Y:S01]  /*e130*/  @!P5 HADD2 R226, -R204.H0_H0, -RZ.H0_H0 ;  /* 0xa00000ffcce2d230 */ /* 0x000fe20000000900 */
[----:B------:R-:W-:Y:S01]  /*e140*/  LOP3.LUT R2, R2, 0xff, RZ, 0xc0, !PT ;  /* 0x000000ff02027812 */ /* 0x000fe200078ec0ff */
[----:B-1----:R-:W-:-:S05]  /*e150*/  FADD.FTZ R7, R26, R7 ;  /* 0x000000071a077221 */ /* 0x002fca0000010000 */
[----:B------:R-:W1:Y:S01]  /*e160*/  MUFU.EX2 R3, R43 ;  /* 0x0000002b00037308 */ /* 0x000e620000000800 */
[----:B------:R-:W-:Y:S02]  /*e170*/  PRMT R252, R204, 0x5410, R205 ;  /* 0x00005410ccfc7816 */ /* 0x000fe400000000cd */
[----:B------:R-:W-:Y:S01]  /*e180*/  @!P5 PRMT R204, R226, 0x5410, RZ ;  /* 0x00005410e2ccd816 */ /* 0x000fe200000000ff */
[----:B--2---:R-:W-:Y:S01]  /*e190*/  FADD.FTZ R7, R6, R7 ;  /* 0x0000000706077221 */ /* 0x004fe20000010000 */
[----:B------:R-:W-:-:S03]  /*e1a0*/  ISETP.GE.U32.AND P5, PT, R225, R2, PT ;  /* 0x00000002e100720c */ /* 0x000fc60003fa6070 */
[----:B------:R-:W2:Y:S01]  /*e1b0*/  MUFU.EX2 R18, R44 ;  /* 0x0000002c00127308 */ /* 0x000ea20000000800 */
[----:B----4-:R-:W-:Y:S02]  /*e1c0*/  F2FP.PACK_AB R42, R6, R26 ;  /* 0x0000001a062a723e */ /* 0x010fe400000000ff */
[----:B---3--:R-:W-:Y:S01]  /*e1d0*/  F2FP.PACK_AB R6, R240, R40 ;  /* 0x00000028f006723e */ /* 0x008fe200000000ff */
[----:B------:R-:W-:-:S04]  /*e1e0*/  FADD.FTZ R7, R11, R7 ;  /* 0x000000070b077221 */ /* 0x000fc80000010000 */
[----:B------:R-:W3:Y:S01]  /*e1f0*/  MUFU.EX2 R2, R46 ;  /* 0x0000002e00027308 */ /* 0x000ee20000000800 */
[----:B------:R-:W-:Y:S01]  /*e200*/  PRMT R202, R6, 0x7632, R202 ;  /* 0x0000763206ca7816 */ /* 0x000fe200000000ca */
[----:B-1----:R-:W-:-:S06]  /*e210*/  FADD.FTZ R7, R3, R7 ;  /* 0x0000000703077221 */ /* 0x002fcc0000010000 */
[----:B------:R-:W-:Y:S01]  /*e220*/  MUFU.EX2 R39, R60 ;  /* 0x0000003c00277308 */ /* 0x000fe20000000800 */
[----:B------:R-:W-:Y:S01]  /*e230*/  PRMT R203, R6, 0x7610, R203 ;  /* 0x0000761006cb7816 */ /* 0x000fe200000000cb */
[----:B------:R-:W-:-:S06]  /*e240*/  @!P0 HADD2 R229, -R202.H0_H0, -RZ.H0_H0 ;  /* 0xa00000ffcae58230 */ /* 0x000fcc0000000900 */
[----:B------:R-:W1:Y:S01]  /*e250*/  MUFU.EX2 R21, R63 ;  /* 0x0000003f00157308 */ /* 0x000e620000000800 */
[----:B------:R-:W-:Y:S01]  /*e260*/  F2FP.PACK_AB R43, R3, R11 ;  /* 0x0000000b032b723e */ /* 0x000fe200000000ff */
[----:B--2---:R-:W-:Y:S01]  /*e270*/  FADD.FTZ R3, R18, R7 ;  /* 0x0000000712037221 */ /* 0x004fe20000010000 */
[----:B------:R-:W-:Y:S01]  /*e280*/  @!P4 HADD2 R223, -R205.H0_H0, -RZ.H0_H0 ;  /* 0xa00000ffcddfc230 */ /* 0x000fe20000000900 */
[----:B------:R-:W-:Y:S01]  /*e290*/  PRMT R228, R203, 0x5410, R202 ;  /* 0x00005410cbe47816 */ /* 0x000fe200000000ca */
[----:B------:R-:W-:Y:S01]  /*e2a0*/  @!P1 HADD2 R221, -R207.H0_H0, -RZ.H0_H0 ;  /* 0xa00000ffcfdd9230 */ /* 0x000fe20000000900 */
[----:B------:R-:W-:Y:S01]  /*e2b0*/  @!P0 PRMT R202, R229, 0x5410, RZ ;  /* 0x00005410e5ca8816 */ /* 0x000fe200000000ff */
[C---:B---3--:R-:W-:Y:S01]  /*e2c0*/  FADD.FTZ R46, R2.reuse, R3 ;  /* 0x00000003022e7221 */ /* 0x048fe20000010000 */
[----:B------:R-:W-:Y:S02]  /*e2d0*/  F2FP.PACK_AB R44, R2, R18 ;  /* 0x00000012022c723e */ /* 0x000fe400000000ff */
[----:B------:R-:W-:-:S02]  /*e2e0*/  ISETP.GE.U32.AND P0, PT, R225, R15, PT ;  /* 0x0000000fe100720c */ /* 0x000fc40003f06070 */
[----:B------:R-:W-:Y:S01]  /*e2f0*/  LOP3.LUT R2, R0, 0xff, RZ, 0xc0, !PT ;  /* 0x000000ff00027812 */ /* 0x000fe200078ec0ff */
[----:B------:R-:W-:Y:S01]  /*e300*/  IMAD.MOV.U32 R226, RZ, RZ, R238 ;  /* 0x000000ffffe27224 */ /* 0x000fe200078e00ee */
[----:B------:R-:W-:Y:S01]  /*e310*/  @!P4 PRMT R205, R223, 0x5410, RZ ;  /* 0x00005410dfcdc816 */ /* 0x000fe200000000ff */
[----:B------:R-:W-:Y:S01]  /*e320*/  IMAD.MOV.U32 R223, RZ, RZ, R239 ;  /* 0x000000ffffdf7224 */ /* 0x000fe200078e00ef */
[----:B------:R-:W-:Y:S01]  /*e330*/  @!P1 PRMT R207, R221, 0x5410, RZ ;  /* 0x00005410ddcf9816 */ /* 0x000fe200000000ff */
[----:B------:R-:W-:Y:S01]  /*e340*/  MUFU.EX2 R239, R209 ;  /* 0x000000d100ef7308 */ /* 0x000fe20000000800 */
[----:B-1----:R-:W-:Y:S02]  /*e350*/  F2FP.PACK_AB R3, R21, R39 ;  /* 0x000000271503723e */ /* 0x002fe400000000ff */
[----:B------:R-:W-:Y:S02]  /*e360*/  ISETP.GE.U32.AND P1, PT, R225, R2, PT ;  /* 0x00000002e100720c */ /* 0x000fe40003f26070 */
[----:B------:R-:W-:-:S03]  /*e370*/  SHF.R.U32.HI R2, RZ, 0x18, R0 ;  /* 0x00000018ff027819 */ /* 0x000fc60000011600 */
[----:B------:R-:W1:Y:S01]  /*e380*/  MUFU.EX2 R238, R208 ;  /* 0x000000d000ee7308 */ /* 0x000e620000000800 */
[----:B------:R-:W-:Y:S02]  /*e390*/  LOP3.LUT R0, R0, 0xffff, RZ, 0xc0, !PT ;  /* 0x0000ffff00007812 */ /* 0x000fe400078ec0ff */
[C---:B------:R-:W-:Y:S02]  /*e3a0*/  PRMT R200, R3.reuse, 0x7632, R200 ;  /* 0x0000763203c87816 */ /* 0x040fe400000000c8 */
[----:B------:R-:W-:Y:S02]  /*e3b0*/  SHF.R.U32.HI R0, RZ, 0x8, R0 ;  /* 0x00000008ff007819 */ /* 0x000fe40000011600 */
[----:B------:R-:W-:Y:S01]  /*e3c0*/  PRMT R201, R3, 0x7610, R201 ;  /* 0x0000761003c97816 */ /* 0x000fe200000000c9 */
[----:B------:R-:W-:Y:S01]  /*e3d0*/  @!P0 HADD2 R230, -R200.H0_H0, -RZ.H0_H0 ;  /* 0xa00000ffc8e68230 */ /* 0x000fe20000000900 */
[----:B------:R-:W-:Y:S02]  /*e3e0*/  LOP3.LUT R0, R0, 0xffff, RZ, 0xc0, !PT ;  /* 0x0000ffff00007812 */ /* 0x000fe400078ec0ff */
[----:B------:R-:W-:-:S02]  /*e3f0*/  PRMT R63, R201, 0x5410, R200 ;  /* 0x00005410c93f7816 */ /* 0x000fc400000000c8 */
[----:B------:R-:W-:Y:S02]  /*e400*/  @!P0 PRMT R200, R230, 0x5410, RZ ;  /* 0x00005410e6c88816 */ /* 0x000fe400000000ff */
[----:B------:R-:W-:Y:S02]  /*e410*/  ISETP.GE.U32.AND P0, PT, R225, R0, PT ;  /* 0x00000000e100720c */ /* 0x000fe40003f06070 */
[----:B-1----:R-:W-:Y:S01]  /*e420*/  F2FP.PACK_AB R0, R238, R239 ;  /* 0x000000efee00723e */ /* 0x002fe200000000ff */
[----:B------:R-:W-:-:S03]  /*e430*/  @!P2 HADD2 R227, -R203.H0_H0, -RZ.H0_H0 ;  /* 0xa00000ffcbe3a230 */ /* 0x000fc60000000900 */
[C---:B------:R-:W-:Y:S01]  /*e440*/  PRMT R199, R0.reuse, 0x7610, R199 ;  /* 0x0000761000c77816 */ /* 0x040fe200000000c7 */
[----:B------:R-:W-:Y:S01]  /*e450*/  FMUL.FTZ R188, R109, R8 ;  /* 0x000000086dbc7220 */ /* 0x000fe20000410000 */
[----:B------:R-:W-:Y:S01]  /*e460*/  @!P2 PRMT R203, R227, 0x5410, RZ ;  /* 0x00005410e3cba816 */ /* 0x000fe200000000ff */
[----:B------:R-:W-:Y:S01]  /*e470*/  MUFU.EX2 R229, R197 ;  /* 0x000000c500e57308 */ /* 0x000fe20000000800 */
[----:B------:R-:W-:Y:S01]  /*e480*/  PRMT R198, R0, 0x7632, R198 ;  /* 0x0000763200c67816 */ /* 0x000fe200000000c6 */
[----:B------:R-:W-:Y:S01]  /*e490*/  @!P1 HADD2 R109, -R199.H0_H0, -RZ.H0_H0 ;  /* 0xa00000ffc76d9230 */ /* 0x000fe20000000900 */
[----:B------:R-:W-:Y:S01]  /*e4a0*/  LOP3.LUT R0, R12, 0xff, RZ, 0xc0, !PT ;  /* 0x000000ff0c007812 */ /* 0x000fe200078ec0ff */
[----:B------:R-:W-:-:S04]  /*e4b0*/  @!P6 HADD2 R231, -R201.H0_H0, -RZ.H0_H0 ;  /* 0xa00000ffc9e7e230 */ /* 0x000fc80000000900 */
[----:B------:R-:W1:Y:S01]  /*e4c0*/  MUFU.EX2 R227, R196 ;  /* 0x000000c400e37308 */ /* 0x000e620000000800 */
[----:B------:R-:W-:Y:S02]  /*e4d0*/  PRMT R60, R199, 0x5410, R198 ;  /* 0x00005410c73c7816 */ /* 0x000fe400000000c6 */
[----:B------:R-:W-:Y:S02]  /*e4e0*/  @!P1 PRMT R199, R109, 0x5410, RZ ;  /* 0x000054106dc79816 */ /* 0x000fe400000000ff */
[----:B------:R-:W-:Y:S01]  /*e4f0*/  ISETP.GE.U32.AND P1, PT, R225, R0, PT ;  /* 0x00000000e100720c */ /* 0x000fe20003f26070 */
[----:B------:R-:W-:Y:S01]  /*e500*/  FMUL.FTZ R177, R108, R8 ;  /* 0x000000086cb17220 */ /* 0x000fe20000410000 */
[----:B------:R-:W-:Y:S01]  /*e510*/  SHF.R.U32.HI R0, RZ, 0x8, R13 ;  /* 0x00000008ff007819 */ /* 0x000fe2000001160d */
[----:B------:R-:W-:Y:S01]  /*e520*/  @!P0 HADD2 R108, -R198.H0_H0, -RZ.H0_H0 ;  /* 0xa00000ffc66c8230 */ /* 0x000fe20000000900 */
[----:B------:R-:W-:Y:S01]  /*e530*/  @!P6 PRMT R201, R231, 0x5410, RZ ;  /* 0x00005410e7c9e816 */ /* 0x000fe200000000ff */
[----:B------:R-:W-:Y:S01]  /*e540*/  MUFU.EX2 R251, R211 ;  /* 0x000000d300fb7308 */ /* 0x000fe20000000800 */
[----:B------:R-:W-:-:S02]  /*e550*/  LOP3.LUT R0, R0, 0xffff, RZ, 0xc0, !PT ;  /* 0x0000ffff00007812 */ /* 0x000fc400078ec0ff */
[----:B------:R-:W-:-:S05]  /*e560*/  @!P0 PRMT R198, R108, 0x5410, RZ ;  /* 0x000054106cc68816 */ /* 0x000fca00000000ff */
[----:B------:R-:W2:Y:S01]  /*e570*/  MUFU.EX2 R250, R210 ;  /* 0x000000d200fa7308 */ /* 0x000ea20000000800 */
[----:B------:R-:W-:-:S07]  /*e580*/  ISETP.GE.U32.AND P0, PT, R225, R0, PT ;  /* 0x00000000e100720c */ /* 0x000fce0003f06070 */
[----:B------:R-:W-:Y:S01]  /*e590*/  MUFU.EX2 R231, R195 ;  /* 0x000000c300e77308 */ /* 0x000fe20000000800 */
[----:B-1----:R-:W-:-:S07]  /*e5a0*/  F2FP.PACK_AB R0, R227, R229 ;  /* 0x000000e5e300723e */ /* 0x002fce00000000ff */
[----:B------:R-:W1:Y:S01]  /*e5b0*/  MUFU.EX2 R235, R65 ;  /* 0x0000004100eb7308 */ /* 0x000e620000000800 */
[C---:B------:R-:W-:Y:S01]  /*e5c0*/  ISETP.GE.U32.AND P4, PT, R225.reuse, R2, PT ;  /* 0x00000002e100720c */ /* 0x040fe20003f86070 */
[----:B------:R-:W-:Y:S01]  /*e5d0*/  FMUL.FTZ R2, R116, R8 ;  /* 0x0000000874027220 */ /* 0x000fe20000410000 */
[C---:B------:R-:W-:Y:S02]  /*e5e0*/  PRMT R197, R0.reuse, 0x7610, R197 ;  /* 0x0000761000c57816 */ /* 0x040fe400000000c5 */
[----:B------:R-:W-:Y:S01]  /*e5f0*/  PRMT R196, R0, 0x7632, R196 ;  /* 0x0000763200c47816 */ /* 0x000fe200000000c4 */
[----:B------:R-:W-:Y:S01]  /*e600*/  FADD.FTZ R0, R160, R20 ;  /* 0x00000014a0007221 */ /* 0x000fe20000010000 */
[----:B------:R-:W-:Y:S01]  /*e610*/  ISETP.GE.U32.AND P6, PT, R225, R14, PT ;  /* 0x0000000ee100720c */ /* 0x000fe20003fc6070 */
[----:B------:R-:W-:Y:S01]  /*e620*/  IMAD.MOV.U32 R20, RZ, RZ, R2 ;  /* 0x000000ffff147224 */ /* 0x000fe200078e0002 */
[----:B--2---:R-:W-:Y:S01]  /*e630*/  F2FP.PACK_AB R3, R250, R251 ;  /* 0x000000fbfa03723e */ /* 0x004fe200000000ff */
[----:B------:R-:W-:Y:S01]  /*e640*/  FADD.FTZ R2, R56, R0 ;  /* 0x0000000038027221 */ /* 0x000fe20000010000 */
[----:B-1----:R-:W-:Y:S01]  /*e650*/  F2FP.PACK_AB R0, R235, R231 ;  /* 0x000000e7eb00723e */ /* 0x002fe200000000ff */
[----:B------:R-:W-:Y:S01]  /*e660*/  FMUL.FTZ R6, R129, R8 ;  /* 0x0000000881067220 */ /* 0x000fe20000410000 */
[----:B------:R-:W-:-:S02]  /*e670*/  PRMT R195, R3, 0x7610, R195 ;  /* 0x0000761003c37816 */ /* 0x000fc400000000c3 */
[----:B------:R-:W-:Y:S02]  /*e680*/  PRMT R193, R0, 0x7610, R193 ;  /* 0x0000761000c17816 */ /* 0x000fe400000000c1 */
[----:B------:R-:W-:Y:S01]  /*e690*/  PRMT R194, R3, 0x7632, R194 ;  /* 0x0000763203c27816 */ /* 0x000fe200000000c2 */
[-C--:B------:R-:W-:Y:S02]  /*e6a0*/  FMUL.FTZ R173, R100, R8.reuse ;  /* 0x0000000864ad7220 */ /* 0x080fe40000410000 */
[----:B------:R-:W-:Y:S01]  /*e6b0*/  @!P6 HADD2 R100, -R195.H0_H0, -RZ.H0_H0 ;  /* 0xa00000ffc364e230 */ /* 0x000fe20000000900 */
[-C--:B------:R-:W-:Y:S01]  /*e6c0*/  FMUL.FTZ R175, R102, R9.reuse ;  /* 0x0000000966af7220 */ /* 0x080fe20000410000 */
[----:B------:R-:W-:Y:S01]  /*e6d0*/  PRMT R192, R0, 0x7632, R192 ;  /* 0x0000763200c07816 */ /* 0x000fe200000000c0 */
[-C--:B------:R-:W-:Y:S01]  /*e6e0*/  FMUL.FTZ R174, R103, R9.reuse ;  /* 0x0000000967ae7220 */ /* 0x080fe20000410000 */
[----:B------:R-:W-:Y:S01]  /*e6f0*/  @!P1 HADD2 R102, -R193.H0_H0, -RZ.H0_H0 ;  /* 0xa00000ffc1669230 */ /* 0x000fe20000000900 */
[----:B------:R-:W-:Y:S01]  /*e700*/  IMAD.MOV.U32 R65, RZ, RZ, R6 ;  /* 0x000000ffff417224 */ /* 0x000fe200078e0006 */
[----:B------:R-:W-:Y:S01]  /*e710*/  @!P0 HADD2 R103, -R194.H0_H0, -RZ.H0_H0 ;  /* 0xa00000ffc2678230 */ /* 0x000fe20000000900 */
[----:B------:R-:W-:Y:S01]  /*e720*/  FADD.FTZ R0, R48, R2 ;  /* 0x0000000230007221 */ /* 0x000fe20000010000 */
[----:B------:R-:W1:Y:S01]  /*e730*/  MUFU.EX2 R6, R62 ;  /* 0x0000003e00067308 */ /* 0x000e620000000800 */
[----:B------:R-:W-:Y:S01]  /*e740*/  PRMT R48, R195, 0x5410, R194 ;  /* 0x00005410c3307816 */ /* 0x000fe200000000c2 */
[-C--:B------:R-:W-:Y:S01]  /*e750*/  FMUL.FTZ R171, R137, R8.reuse ;  /* 0x0000000889ab7220 */ /* 0x080fe20000410000 */
[----:B------:R-:W-:Y:S01]  /*e760*/  PRMT R56, R193, 0x5410, R192 ;  /* 0x00005410c1387816 */ /* 0x000fe200000000c0 */
[-C--:B------:R-:W-:Y:S01]  /*e770*/  FMUL.FTZ R11, R120, R8.reuse ;  /* 0x00000008780b7220 */ /* 0x080fe20000410000 */
[----:B------:R-:W-:Y:S01]  /*e780*/  @!P6 PRMT R195, R100, 0x5410, RZ ;  /* 0x0000541064c3e816 */ /* 0x000fe200000000ff */
[-C--:B------:R-:W-:Y:S01]  /*e790*/  FMUL.FTZ R7, R121, R8.reuse ;  /* 0x0000000879077220 */ /* 0x080fe20000410000 */
[----:B------:R-:W-:Y:S01]  /*e7a0*/  @!P1 PRMT R193, R102, 0x5410, RZ ;  /* 0x0000541066c19816 */ /* 0x000fe200000000ff */
[----:B------:R-:W-:Y:S01]  /*e7b0*/  FMUL.FTZ R28, R117, R8 ;  /* 0x00000008751c7220 */ /* 0x000fe20000410000 */
[----:B------:R-:W-:Y:S01]  /*e7c0*/  @!P0 PRMT R194, R103, 0x5410, RZ ;  /* 0x0000541067c28816 */ /* 0x000fe200000000ff */
[----:B------:R-:W-:-:S02]  /*e7d0*/  FMUL.FTZ R170, R138, R9 ;  /* 0x000000098aaa7220 */ /* 0x000fc40000410000 */
[----:B------:R-:W-:Y:S02]  /*e7e0*/  FMUL.FTZ R137, R131, R9 ;  /* 0x0000000983897220 */ /* 0x000fe40000410000 */
[----:B------:R-:W-:Y:S02]  /*e7f0*/  IMAD.MOV.U32 R102, RZ, RZ, R240 ;  /* 0x000000ffff667224 */ /* 0x000fe400078e00f0 */
[----:B------:R-:W-:Y:S02]  /*e800*/  IMAD.MOV.U32 R100, RZ, RZ, R165 ;  /* 0x000000ffff647224 */ /* 0x000fe400078e00a5 */
[----:B------:R-:W-:Y:S02]  /*e810*/  FADD.FTZ R0, R34, R0 ;  /* 0x0000000022007221 */ /* 0x000fe40000010000 */
        /* <DEDUP_REMOVED lines=15> */
[----:B------:R-:W-:Y:S02]  /*e910*/  FMUL.FTZ R131, R77, R4 ;  /* 0x000000044d837220 */ /* 0x000fe40000410000 */
[----:B------:R-:W2:Y:S01]  /*e920*/  MUFU.EX2 R4, R61 ;  /* 0x0000003d00047308 */ /* 0x000ea20000000800 */
[----:B------:R-:W-:Y:S01]  /*e930*/  FADD.FTZ R3, R36, R0 ;  /* 0x0000000024037221 */ /* 0x000fe20000010000 */
[----:B------:R-:W-:Y:S01]  /*e940*/  ISETP.GE.U32.AND P2, PT, R225, R10, PT ;  /* 0x0000000ae100720c */ /* 0x000fe20003f46070 */
[----:B-1----:R-:W-:Y:S02]  /*e950*/  FADD.FTZ R0, R6, R16 ;  /* 0x0000001006007221 */ /* 0x002fe40000010000 */
[----:B------:R-:W-:Y:S02]  /*e960*/  FADD.FTZ R16, R19, R3 ;  /* 0x0000000313107221 */ /* 0x000fe40000010000 */
[----:B------:R-:W-:Y:S01]  /*e970*/  IMAD.WIDE.U32 R18, R226, -0x326172a9, RZ ;  /* 0xcd9e8d57e2127825 */ /* 0x000fe200078e00ff */
[----:B------:R-:W-:-:S03]  /*e980*/  @!P4 HADD2 R71, -R196.H0_H0, -RZ.H0_H0 ;  /* 0xa00000ffc447c230 */ /* 0x000fc60000000900 */
[----:B------:R-:W-:Y:S02]  /*e990*/  IMAD.MOV.U32 R230, RZ, RZ, R21 ;  /* 0x000000ffffe67224 */ /* 0x000fe400078e0015 */
[C---:B--2---:R-:W-:Y:S01]  /*e9a0*/  FADD.FTZ R21, R4.reuse, R0 ;  /* 0x0000000004157221 */ /* 0x044fe20000010000 */
[----:B------:R-:W-:Y:S01]  /*e9b0*/  LOP3.LUT R0, R19, R223, RZ, 0x3c, !PT ;  /* 0x000000df13007212 */ /* 0x000fe200078e3cff */
[----:B------:R-:W-:Y:S01]  /*e9c0*/  FMUL.FTZ R15, R123, R9 ;  /* 0x000000097b0f7220 */ /* 0x000fe20000410000 */
[----:B------:R-:W-:Y:S01]  /*e9d0*/  F2FP.PACK_AB R26, R4, R6 ;  /* 0x00000006041a723e */ /* 0x000fe200000000ff */
[----:B------:R-:W-:Y:S01]  /*e9e0*/  IMAD.MOV.U32 R112, RZ, RZ, R7 ;  /* 0x000000ffff707224 */ /* 0x000fe200078e0007 */
[----:B------:R-:W-:Y:S01]  /*e9f0*/  PRMT R58, R197, 0x5410, R196 ;  /* 0x00005410c53a7816 */ /* 0x000fe200000000c4 */
[----:B------:R-:W-:Y:S01]  /*ea00*/  FADD.FTZ R2, R30, R23 ;  /* 0x000000171e027221 */ /* 0x000fe20000010000 */
[----:B------:R-:W-:Y:S01]  /*ea10*/  @!P4 PRMT R196, R71, 0x5410, RZ ;  /* 0x0000541047c4c816 */ /* 0x000fe200000000ff */
[----:B------:R-:W-:Y:S01]  /*ea20*/  IMAD.WIDE.U32 R6, R0, -0x2daee0ad, RZ ;  /* 0xd2511f5300067825 */ /* 0x000fe200078e00ff */
[----:B------:R-:W-:-:S03]  /*ea30*/  @!P5 HADD2 R70, -R197.H0_H0, -RZ.H0_H0 ;  /* 0xa00000ffc546d230 */ /* 0x000fc60000000900 */
[----:B------:R-:W-:Y:S01]  /*ea40*/  FMUL.FTZ R176, R101, R8 ;  /* 0x0000000865b07220 */ /* 0x000fe20000410000 */
[----:B------:R-:W-:Y:S01]  /*ea50*/  @!P2 HADD2 R101, -R192.H0_H0, -RZ.H0_H0 ;  /* 0xa00000ffc065a230 */ /* 0x000fe20000000900 */
[----:B------:R-:W-:Y:S02]  /*ea60*/  IMAD.MOV.U32 R71, RZ, RZ, R15 ;  /* 0x000000ffff477224 */ /* 0x000fe400078e000f */
[----:B------:R-:W-:Y:S01]  /*ea70*/  FADD.FTZ R15, R17, R2 ;  /* 0x00000002110f7221 */ /* 0x000fe20000010000 */
[----:B------:R-:W-:Y:S02]  /*ea80*/  LOP3.LUT R2, R25, UR17, R18, 0x96, !PT ;  /* 0x0000001119027c12 */ /* 0x000fe4000f8e9612 */
[----:B------:R-:W-:Y:S01]  /*ea90*/  LOP3.LUT R0, R7, UR16, R190, 0x96, !PT ;  /* 0x0000001007007c12 */ /* 0x000fe2000f8e96be */
[-C--:B------:R-:W-:Y:S01]  /*eaa0*/  FMUL.FTZ R169, R139, R9.reuse ;  /* 0x000000098ba97220 */ /* 0x080fe20000410000 */
[----:B------:R-:W-:Y:S01]  /*eab0*/  @!P2 PRMT R192, R101, 0x5410, RZ ;  /* 0x0000541065c0a816 */ /* 0x000fe200000000ff */
[-C--:B------:R-:W-:Y:S01]  /*eac0*/  FMUL.FTZ R182, R130, R9.reuse ;  /* 0x0000000982b67220 */ /* 0x080fe20000410000 */
[----:B------:R-:W-:Y:S01]  /*ead0*/  @!P5 PRMT R197, R70, 0x5410, RZ ;  /* 0x0000541046c5d816 */ /* 0x000fe200000000ff */
[----:B------:R-:W-:-:S02]  /*eae0*/  FMUL.FTZ R10, R122, R9 ;  /* 0x000000097a0a7220 */ /* 0x000fc40000410000 */
[-C--:B------:R-:W-:Y:S02]  /*eaf0*/  FMUL.FTZ R27, R118, R9.reuse ;  /* 0x00000009761b7220 */ /* 0x080fe40000410000 */
[-C--:B------:R-:W-:Y:S02]  /*eb00*/  FMUL.FTZ R22, R119, R9.reuse ;  /* 0x0000000977167220 */ /* 0x080fe40000410000 */
[-C--:B------:R-:W-:Y:S02]  /*eb10*/  FMUL.FTZ R179, R110, R9.reuse ;  /* 0x000000096eb37220 */ /* 0x080fe40000410000 */
[----:B------:R-:W-:Y:S02]  /*eb20*/  FMUL.FTZ R178, R111, R9 ;  /* 0x000000096fb27220 */ /* 0x000fe40000410000 */
[----:B------:R-:W-:Y:S02]  /*eb30*/  IMAD.MOV.U32 R101, RZ, RZ, R164 ;  /* 0x000000ffff657224 */ /* 0x000fe400078e00a4 */
        /* <DEDUP_REMOVED lines=16> */
[----:B------:R-:W-:-:S04]  /*ec40*/  IMAD.WIDE.U32 R2, R2, -0x2daee0ad, RZ ;  /* 0xd2511f5302027825 */ /* 0x000fc800078e00ff */
[----:B------:R-:W-:Y:S01]  /*ec50*/  IMAD.WIDE.U32 R4, R0, -0x326172a9, RZ ;  /* 0xcd9e8d5700047825 */ /* 0x000fe200078e00ff */
[----:B------:R-:W-:-:S04]  /*ec60*/  LOP3.LUT R0, R3, UR11, R6, 0x96, !PT ;  /* 0x0000000b03007c12 */ /* 0x000fc8000f8e9606 */
[----:B------:R-:W-:Y:S01]  /*ec70*/  LOP3.LUT R3, R5, UR12, R24, 0x96, !PT ;  /* 0x0000000c05037c12 */ /* 0x000fe2000f8e9618 */
[-C--:B------:R-:W-:Y:S02]  /*ec80*/  FMUL.FTZ R183, R132, R8.reuse ;  /* 0x0000000884b77220 */ /* 0x080fe40000410000 */
[----:B------:R-:W-:Y:S02]  /*ec90*/  IMAD.MOV.U32 R208, RZ, RZ, R167 ;  /* 0x000000ffffd07224 */ /* 0x000fe400078e00a7 */
[-C--:B------:R-:W-:Y:S02]  /*eca0*/  FMUL.FTZ R172, R136, R8.reuse ;  /* 0x0000000888ac7220 */ /* 0x080fe40000410000 */
[----:B------:R-:W-:Y:S02]  /*ecb0*/  IMAD.MOV.U32 R132, RZ, RZ, R166 ;  /* 0x000000ffff847224 */ /* 0x000fe400078e00a6 */
[-C--:B------:R-:W-:Y:S02]  /*ecc0*/  FMUL.FTZ R168, R133, R8.reuse ;  /* 0x0000000885a87220 */ /* 0x080fe40000410000 */
[----:B------:R-:W-:-:S02]  /*ecd0*/  FMUL.FTZ R136, R128, R8 ;  /* 0x0000000880887220 */ /* 0x000fc40000410000 */
[-C--:B------:R-:W-:Y:S02]  /*ece0*/  FMUL.FTZ R186, R124, R8.reuse ;  /* 0x000000087cba7220 */ /* 0x080fe40000410000 */
[----:B------:R-:W-:Y:S02]  /*ecf0*/  FMUL.FTZ R224, R125, R8 ;  /* 0x000000087de07220 */ /* 0x000fe40000410000 */
[-C--:B------:R-:W-:Y:S02]  /*ed00*/  FMUL.FTZ R166, R134, R9.reuse ;  /* 0x0000000986a67220 */ /* 0x080fe40000410000 */
[-C--:B------:R-:W-:Y:S02]  /*ed10*/  FMUL.FTZ R167, R135, R9.reuse ;  /* 0x0000000987a77220 */ /* 0x080fe40000410000 */
[-C--:B------:R-:W-:Y:S02]  /*ed20*/  FMUL.FTZ R222, R126, R9.reuse ;  /* 0x000000097ede7220 */ /* 0x080fe40000410000 */
[----:B------:R-:W-:-:S02]  /*ed30*/  FMUL.FTZ R221, R127, R9 ;  /* 0x000000097fdd7220 */ /* 0x000fc40000410000 */
[----:B------:R-:W-:-:S04]  /*ed40*/  IMAD.WIDE.U32 R8, R3, -0x2daee0ad, RZ ;  /* 0xd2511f5303087825 */ /* 0x000fc800078e00ff */
[----:B------:R-:W-:Y:S01]  /*ed50*/  IMAD.WIDE.U32 R12, R0, -0x326172a9, RZ ;  /* 0xcd9e8d57000c7825 */ /* 0x000fe200078e00ff */
[----:B------:R-:W-:-:S03]  /*ed60*/  LOP3.LUT R0, R9, UR9, R2, 0x96, !PT ;  /* 0x0000000909007c12 */ /* 0x000fc6000f8e9602 */
[----:B------:R-:W-:Y:S02]  /*ed70*/  IMAD.MOV.U32 R62, RZ, RZ, R11 ;  /* 0x000000ffff3e7224 */ /* 0x000fe400078e000b */
[----:B------:R-:W-:Y:S02]  /*ed80*/  IMAD.MOV.U32 R61, RZ, RZ, R10 ;  /* 0x000000ffff3d7224 */ /* 0x000fe400078e000a */
[----:B------:R-:W-:Y:S01]  /*ed90*/  IMAD.WIDE.U32 R10, R0, -0x326172a9, RZ ;  /* 0xcd9e8d57000a7825 */ /* 0x000fe200078e00ff */
[----:B------:R-:W-:-:S04]  /*eda0*/  LOP3.LUT R3, R13, UR10, R4, 0x96, !PT ;  /* 0x0000000a0d037c12 */ /* 0x000fc8000f8e9604 */
[----:B------:R-:W-:Y:S01]  /*edb0*/  LOP3.LUT R0, R11, UR8, R12, 0x96, !PT ;  /* 0x000000080b007c12 */ /* 0x000fe2000f8e960c */
[----:B------:R-:W-:-:S04]  /*edc0*/  IMAD.WIDE.U32 R2, R3, -0x2daee0ad, RZ ;  /* 0xd2511f5303027825 */ /* 0x000fc800078e00ff */
[----:B------:R-:W-:Y:S01]  /*edd0*/  IMAD.WIDE.U32 R12, R0, -0x2daee0ad, RZ ;  /* 0xd2511f53000c7825 */ /* 0x000fe200078e00ff */
[----:B------:R-:W-:-:S04]  /*ede0*/  LOP3.LUT R3, R3, UR7, R8, 0x96, !PT ;  /* 0x0000000703037c12 */ /* 0x000fc8000f8e9608 */
[----:B------:R-:W-:Y:S01]  /*edf0*/  LOP3.LUT R2, R13, UR5, R2, 0x96, !PT ;  /* 0x000000050d027c12 */ /* 0x000fe2000f8e9602 */
[----:B------:R-:W-:-:S04]  /*ee00*/  IMAD.WIDE.U32 R8, R3, -0x326172a9, RZ ;  /* 0xcd9e8d5703087825 */ /* 0x000fc800078e00ff */
[----:B------:R-:W-:-:S05]  /*ee10*/  IMAD.WIDE.U32 R2, R2, -0x326172a9, RZ ;  /* 0xcd9e8d5702027825 */ /* 0x000fca00078e00ff */
[----:B------:R-:W-:Y:S02]  /*ee20*/  LOP3.LUT R0, R3, UR14, R8, 0x96, !PT ;  /* 0x0000000e03007c12 */ /* 0x000fe4000f8e9608 */
[----:B------:R-:W-:Y:S02]  /*ee30*/  LOP3.LUT R14, R9, UR6, R10, 0x96, !PT ;  /* 0x00000006090e7c12 */ /* 0x000fe4000f8e960a */
[----:B------:R-:W-:Y:S02]  /*ee40*/  LOP3.LUT R7, R0, 0xff, RZ, 0xc0, !PT ;  /* 0x000000ff00077812 */ /* 0x000fe400078ec0ff */
[----:B------:R-:W-:Y:S02]  /*ee50*/  LOP3.LUT R9, R67, UR17, R18, 0x96, !PT ;  /* 0x0000001143097c12 */ /* 0x000fe4000f8e9612 */
[----:B------:R-:W-:Y:S02]  /*ee60*/  LOP3.LUT R8, R5, UR12, R66, 0x96, !PT ;  /* 0x0000000c05087c12 */ /* 0x000fe4000f8e9642 */
[----:B------:R-:W-:-:S02]  /*ee70*/  ISETP.GE.U32.AND P1, PT, R225, R7, PT ;  /* 0x00000007e100720c */ /* 0x000fc40003f26070 */
[----:B------:R-:W-:Y:S01]  /*ee80*/  LOP3.LUT R7, R0, 0xffff, RZ, 0xc0, !PT ;  /* 0x0000ffff00077812 */ /* 0x000fe200078ec0ff */
[----:B------:R-:W-:Y:S01]  /*ee90*/  IMAD.WIDE.U32 R10, R9, -0x2daee0ad, RZ ;  /* 0xd2511f53090a7825 */ /* 0x000fe200078e00ff */
[--C-:B------:R-:W-:Y:S02]  /*eea0*/  SHF.R.U32.HI R5, RZ, 0x10, R0.reuse ;  /* 0x00000010ff057819 */ /* 0x100fe40000011600 */
[----:B------:R-:W-:Y:S01]  /*eeb0*/  SHF.R.U32.HI R0, RZ, 0x18, R0 ;  /* 0x00000018ff007819 */ /* 0x000fe20000011600 */
[----:B------:R-:W-:Y:S01]  /*eec0*/  IMAD.WIDE.U32 R8, R8, -0x2daee0ad, RZ ;  /* 0xd2511f5308087825 */ /* 0x000fe200078e00ff */
[----:B------:R-:W-:Y:S02]  /*eed0*/  SHF.R.U32.HI R7, RZ, 0x8, R7 ;  /* 0x00000008ff077819 */ /* 0x000fe40000011607 */
[----:B------:R-:W-:Y:S02]  /*eee0*/  LOP3.LUT R5, R5, 0xff, RZ, 0xc0, !PT ;  /* 0x000000ff05057812 */ /* 0x000fe400078ec0ff */
[----:B------:R-:W-:-:S02]  /*eef0*/  ISETP.GE.U32.AND P2, PT, R225, R0, PT ;  /* 0x00000000e100720c */ /* 0x000fc40003f46070 */
[----:B------:R-:W-:Y:S02]  /*ef00*/  LOP3.LUT R0, R11, UR11, R6, 0x96, !PT ;  /* 0x0000000b0b007c12 */ /* 0x000fe4000f8e9606 */
[----:B------:R-:W-:Y:S02]  /*ef10*/  LOP3.LUT R7, R7, 0xffff, RZ, 0xc0, !PT ;  /* 0x0000ffff07077812 */ /* 0x000fe400078ec0ff */
[----:B------:R-:W-:Y:S02]  /*ef20*/  LOP3.LUT R6, R9, UR9, R10, 0x96, !PT ;  /* 0x0000000909067c12 */ /* 0x000fe4000f8e960a */
[----:B------:R-:W-:Y:S02]  /*ef30*/  ISETP.GE.U32.AND P4, PT, R225, R5, PT ;  /* 0x00000005e100720c */ /* 0x000fe40003f86070 */
[C---:B------:R-:W-:Y:S02]  /*ef40*/  LOP3.LUT R5, R2.reuse, 0xff, RZ, 0xc0, !PT ;  /* 0x000000ff02057812 */ /* 0x040fe400078ec0ff */
[----:B------:R-:W-:-:S02]  /*ef50*/  LOP3.LUT R13, R2, 0xffff, RZ, 0xc0, !PT ;  /* 0x0000ffff020d7812 */ /* 0x000fc400078ec0ff */
[--C-:B------:R-:W-:Y:S02]  /*ef60*/  SHF.R.U32.HI R17, RZ, 0x10, R2.reuse ;  /* 0x00000010ff117819 */ /* 0x100fe40000011602 */
[----:B------:R-:W-:Y:S01]  /*ef70*/  SHF.R.U32.HI R19, RZ, 0x18, R2 ;  /* 0x00000018ff137819 */ /* 0x000fe20000011602 */
[----:B------:R-:W-:Y:S01]  /*ef80*/  IMAD.WIDE.U32 R2, R0, -0x326172a9, RZ ;  /* 0xcd9e8d5700027825 */ /* 0x000fe200078e00ff */
[----:B------:R-:W-:-:S03]  /*ef90*/  ISETP.GE.U32.AND P0, PT, R225, R7, PT ;  /* 0x00000007e100720c */ /* 0x000fc60003f06070 */
[----:B------:R-:W-:Y:S01]  /*efa0*/  IMAD.WIDE.U32 R6, R6, -0x326172a9, RZ ;  /* 0xcd9e8d5706067825 */ /* 0x000fe200078e00ff */
[----:B------:R-:W-:-:S04]  /*efb0*/  LOP3.LUT R3, R3, UR10, R4, 0x96, !PT ;  /* 0x0000000a03037c12 */ /* 0x000fc8000f8e9604 */
[----:B------:R-:W-:Y:S01]  /*efc0*/  LOP3.LUT R0, R7, UR8, R2, 0x96, !PT ;  /* 0x0000000807007c12 */ /* 0x000fe2000f8e9602 */
[----:B------:R-:W-:Y:S01]  /*efd0*/  IMAD.WIDE.U32 R2, R3, -0x2daee0ad, RZ ;  /* 0xd2511f5303027825 */ /* 0x000fe200078e00ff */
[----:B------:R-:W-:-:S03]  /*efe0*/  PRMT R9, R41, 0x7610, R9 ;  /* 0x0000761029097816 */ /* 0x000fc60000000009 */
[----:B------:R-:W-:Y:S01]  /*eff0*/  IMAD.WIDE.U32 R10, R0, -0x2daee0ad, RZ ;  /* 0xd2511f53000a7825 */ /* 0x000fe200078e00ff */
[----:B------:R-:W-:Y:S01]  /*f000*/  LOP3.LUT R4, R3, UR7, R8, 0x96, !PT ;  /* 0x0000000703047c12 */ /* 0x000fe2000f8e9608 */
[----:B------:R-:W-:Y:S01]  /*f010*/  @!P1 HADD2 R76, -R9.H0_H0, -RZ.H0_H0 ;  /* 0xa00000ff094c9230 */ /* 0x000fe20000000900 */
[----:B------:R-:W-:Y:S01]  /*f020*/  ISETP.GE.U32.AND P6, PT, R225, R5, PT ;  /* 0x00000005e100720c */ /* 0x000fe20003fc6070 */
[----:B------:R-:W-:Y:S01]  /*f030*/  IMAD.MOV.U32 R67, RZ, RZ, R112 ;  /* 0x000000ffff437224 */ /* 0x000fe200078e0070 */
[----:B------:R-:W-:Y:S01]  /*f040*/  LOP3.LUT R7, R11, UR5, R2, 0x96, !PT ;  /* 0x000000050b077c12 */ /* 0x000fe2000f8e9602 */
[----:B------:R-:W-:Y:S01]  /*f050*/  IMAD.MOV.U32 R112, RZ, RZ, R101 ;  /* 0x000000ffff707224 */ /* 0x000fe200078e0065 */
[----:B------:R-:W-:Y:S01]  /*f060*/  PRMT R11, R41, 0x7632, R11 ;  /* 0x00007632290b7816 */ /* 0x000fe2000000000b */
[----:B------:R-:W-:Y:S02]  /*f070*/  IMAD.MOV.U32 R101, RZ, RZ, R27 ;  /* 0x000000ffff657224 */ /* 0x000fe400078e001b */
[----:B------:R-:W-:-:S04]  /*f080*/  IMAD.WIDE.U32 R2, R14, -0x2daee0ad, RZ ;  /* 0xd2511f530e027825 */ /* 0x000fc800078e00ff */
[----:B------:R-:W-:Y:S01]  /*f090*/  FADD.FTZ R27, R45, R16 ;  /* 0x000000102d1b7221 */ /* 0x000fe20000010000 */
[----:B------:R-:W-:Y:S01]  /*f0a0*/  PRMT R45, R9, 0x5410, R11 ;  /* 0x00005410092d7816 */ /* 0x000fe2000000000b */
[----:B------:R-:W-:Y:S01]  /*f0b0*/  IMAD.WIDE.U32 R4, R4, -0x326172a9, RZ ;  /* 0xcd9e8d5704047825 */ /* 0x000fe200078e00ff */
[----:B------:R-:W-:Y:S02]  /*f0c0*/  @!P1 PRMT R9, R76, 0x5410, RZ ;  /* 0x000054104c099816 */ /* 0x000fe400000000ff */
[----:B------:R-:W-:Y:S01]  /*f0d0*/  LOP3.LUT R0, R3, UR13, R12, 0x96, !PT ;  /* 0x0000000d03007c12 */ /* 0x000fe2000f8e960c */
[----:B------:R-:W-:Y:S01]  /*f0e0*/  FADD.FTZ R29, R29, R15 ;  /* 0x0000000f1d1d7221 */ /* 0x000fe20000010000 */
[C---:B------:R-:W-:Y:S01]  /*f0f0*/  LOP3.LUT R23, R2.reuse, 0xff, RZ, 0xc0, !PT ;  /* 0x000000ff02177812 */ /* 0x040fe200078ec0ff */
[----:B------:R-:W-:Y:S01]  /*f100*/  IMAD.MOV.U32 R76, RZ, RZ, R22 ;  /* 0x000000ffff4c7224 */ /* 0x000fe200078e0016 */
[----:B------:R-:W-:Y:S02]  /*f110*/  LOP3.LUT R16, R2, 0xffff, RZ, 0xc0, !PT ;  /* 0x0000ffff02107812 */ /* 0x000fe400078ec0ff */
[----:B------:R-:W-:-:S02]  /*f120*/  SHF.R.U32.HI R22, RZ, 0x10, R2 ;  /* 0x00000010ff167819 */ /* 0x000fc40000011602 */
[----:B------:R-:W-:Y:S01]  /*f130*/  SHF.R.U32.HI R15, RZ, 0x18, R2 ;  /* 0x00000018ff0f7819 */ /* 0x000fe20000011602 */
[----:B------:R-:W-:Y:S01]  /*f140*/  IMAD.WIDE.U32 R2, R7, -0x326172a9, RZ ;  /* 0xcd9e8d5707027825 */ /* 0x000fe200078e00ff */
[----:B------:R-:W-:Y:S02]  /*f150*/  LOP3.LUT R14, R5, UR6, R6, 0x96, !PT ;  /* 0x00000006050e7c12 */ /* 0x000fe4000f8e9606 */
[----:B------:R-:W-:Y:S02]  /*f160*/  PRMT R5, R51, 0x7610, R5 ;  /* 0x0000761033057816 */ /* 0x000fe40000000005 */
[--C-:B------:R-:W-:Y:S02]  /*f170*/  LOP3.LUT R8, R3, UR14, R4.reuse, 0x96, !PT ;  /* 0x0000000e03087c12 */ /* 0x100fe4000f8e9604 */
[----:B------:R-:W-:Y:S01]  /*f180*/  PRMT R4, R51, 0x7632, R4 ;  /* 0x0000763233047816 */ /* 0x000fe20000000004 */
[----:B------:R-:W-:-:S03]  /*f190*/  @!P6 HADD2 R80, -R5.H0_H0, -RZ.H0_H0 ;  /* 0xa00000ff0550e230 */ /* 0x000fc60000000900 */
[----:B------:R-:W-:Y:S02]  /*f1a0*/  PRMT R36, R5, 0x5410, R4 ;  /* 0x0000541005247816 */ /* 0x000fe40000000004 */
[----:B------:R-:W-:Y:S02]  /*f1b0*/  @!P6 PRMT R5, R80, 0x5410, RZ ;  /* 0x000054105005e816 */ /* 0x000fe400000000ff */
[----:B------:R-:W-:Y:S01]  /*f1c0*/  ISETP.GE.U32.AND P6, PT, R225, R19, PT ;  /* 0x00000013e100720c */ /* 0x000fe20003fc6070 */
[----:B------:R-:W-:Y:S01]  /*f1d0*/  IMAD.MOV.U32 R66, RZ, RZ, R62 ;  /* 0x000000ffff427224 */ /* 0x000fe200078e003e */
[----:B------:R-:W-:Y:S01]  /*f1e0*/  PRMT R18, R50, 0x7632, R18 ;  /* 0x0000763232127816 */ /* 0x000fe20000000012 */
[----:B------:R-:W-:Y:S01]  /*f1f0*/  IMAD.MOV.U32 R113, RZ, RZ, R20 ;  /* 0x000000ffff717224 */ /* 0x000fe200078e0014 */
[C---:B------:R-:W-:Y:S01]  /*f200*/  LOP3.LUT R20, R2.reuse, 0xff, RZ, 0xc0, !PT ;  /* 0x000000ff02147812 */ /* 0x040fe200078ec0ff */
[----:B------:R-:W-:Y:S01]  /*f210*/  IMAD.MOV.U32 R62, RZ, RZ, R28 ;  /* 0x000000ffff3e7224 */ /* 0x000fe200078e001c */
[----:B------:R-:W-:-:S02]  /*f220*/  LOP3.LUT R25, R2, 0xffff, RZ, 0xc0, !PT ;  /* 0x0000ffff02197812 */ /* 0x000fc400078ec0ff */
[--C-:B------:R-:W-:Y:S02]  /*f230*/  SHF.R.U32.HI R24, RZ, 0x10, R2.reuse ;  /* 0x00000010ff187819 */ /* 0x100fe40000011602 */
[----:B------:R-:W-:Y:S02]  /*f240*/  SHF.R.U32.HI R28, RZ, 0x18, R2 ;  /* 0x00000018ff1c7819 */ /* 0x000fe40000011602 */
[--C-:B------:R-:W-:Y:S01]  /*f250*/  SHF.R.U32.HI R2, RZ, 0x8, R13.reuse ;  /* 0x00000008ff027819 */ /* 0x100fe2000001160d */
[----:B------:R-:W-:Y:S01]  /*f260*/  @!P6 HADD2 R82, -R18.H0_H0, -RZ.H0_H0 ;  /* 0xa00000ff1252e230 */ /* 0x000fe20000000900 */
[----:B------:R-:W-:-:S04]  /*f270*/  PRMT R13, R50, 0x7610, R13 ;  /* 0x00007610320d7816 */ /* 0x000fc8000000000d */
[----:B------:R-:W-:Y:S02]  /*f280*/  PRMT R30, R13, 0x5410, R18 ;  /* 0x000054100d1e7816 */ /* 0x000fe40000000012 */
[----:B------:R-:W-:Y:S02]  /*f290*/  @!P6 PRMT R18, R82, 0x5410, RZ ;  /* 0x000054105212e816 */ /* 0x000fe400000000ff */
[----:B------:R-:W-:Y:S02]  /*f2a0*/  ISETP.GE.U32.AND P6, PT, R225, R15, PT ;  /* 0x0000000fe100720c */ /* 0x000fe40003fc6070 */
[C---:B------:R-:W-:Y:S02]  /*f2b0*/  PRMT R157, R43.reuse, 0x7632, R157 ;  /* 0x000076322b9d7816 */ /* 0x040fe4000000009d */
[----:B------:R-:W-:Y:S02]  /*f2c0*/  PRMT R158, R43, 0x7610, R158 ;  /* 0x000076102b9e7816 */ /* 0x000fe4000000009e */
[----:B------:R-:W-:-:S02]  /*f2d0*/  PRMT R6, R57, 0x7632, R6 ;  /* 0x0000763239067816 */ /* 0x000fc40000000006 */
[----:B------:R-:W-:Y:S01]  /*f2e0*/  PRMT R7, R57, 0x7610, R7 ;  /* 0x0000761039077816 */ /* 0x000fe20000000007 */
[----:B------:R-:W-:-:S04]  /*f2f0*/  IMAD.MOV.U32 R57, RZ, RZ, R112 ;  /* 0x000000ffff397224 */ /* 0x000fc800078e0070 */
[----:B------:R-:W-:Y:S01]  /*f300*/  @!P6 HADD2 R90, -R157.H0_H0, -RZ.H0_H0 ;  /* 0xa00000ff9d5ae230 */ /* 0x000fe20000000900 */
[----:B------:R-:W-:-:S04]  /*f310*/  PRMT R112, R158, 0x5410, R157 ;  /* 0x000054109e707816 */ /* 0x000fc8000000009d */
[----:B------:R-:W-:Y:S01]  /*f320*/  @!P6 PRMT R157, R90, 0x5410, RZ ;  /* 0x000054105a9de816 */ /* 0x000fe200000000ff */
[----:B------:R-:W-:Y:S02]  /*f330*/  IMAD.MOV.U32 R90, RZ, RZ, R237 ;  /* 0x000000ffff5a7224 */ /* 0x000fe400078e00ed */
[----:B------:R-:W2:Y:S01]  /*f340*/  LDL.LU R237, [R1+0x1a8] ;  /* 0x0001a80001ed7983 */ /* 0x000ea20000300800 */
[----:B------:R-:W-:Y:S01]  /*f350*/  LOP3.LUT R2, R2, 0xffff, RZ, 0xc0, !PT ;  /* 0x0000ffff02027812 */ /* 0x000fe200078ec0ff */
[----:B------:R-:W-:-:S03]  /*f360*/  @!P0 HADD2 R77, -R11.H0_H0, -RZ.H0_H0 ;  /* 0xa00000ff0b4d8230 */ /* 0x000fc60000000900 */
[----:B------:R-:W-:Y:S02]  /*f370*/  ISETP.GE.U32.AND P1, PT, R225, R2, PT ;  /* 0x00000002e100720c */ /* 0x000fe40003f26070 */
[----:B------:R-:W-:Y:S02]  /*f380*/  LOP3.LUT R2, R17, 0xff, RZ, 0xc0, !PT ;  /* 0x000000ff11027812 */ /* 0x000fe400078ec0ff */
[----:B------:R-:W-:Y:S02]  /*f390*/  @!P0 PRMT R11, R77, 0x5410, RZ ;  /* 0x000054104d0b8816 */ /* 0x000fe400000000ff */
[----:B------:R-:W-:Y:S02]  /*f3a0*/  ISETP.GE.U32.AND P0, PT, R225, R2, PT ;  /* 0x00000002e100720c */ /* 0x000fe40003f06070 */
[----:B------:R-:W-:Y:S01]  /*f3b0*/  LOP3.LUT R2, R0, 0xffff, RZ, 0xc0, !PT ;  /* 0x0000ffff00027812 */ /* 0x000fe200078ec0ff */
[----:B------:R-:W1:Y:S03]  /*f3c0*/  MUFU.EX2 R12, R64 ;  /* 0x00000040000c7308 */ /* 0x000e660000000800 */
[----:B------:R-:W-:-:S05]  /*f3d0*/  SHF.R.U32.HI R3, RZ, 0x8, R2 ;  /* 0x00000008ff037819 */ /* 0x000fca0000011602 */
[----:B------:R-:W3:Y:S01]  /*f3e0*/  MUFU.EX2 R2, R74 ;  /* 0x0000004a00027308 */ /* 0x000ee20000000800 */
[----:B------:R-:W-:-:S04]  /*f3f0*/  LOP3.LUT R3, R3, 0xffff, RZ, 0xc0, !PT ;  /* 0x0000ffff03037812 */ /* 0x000fc800078ec0ff */
[----:B------:R-:W-:Y:S01]  /*f400*/  ISETP.GE.U32.AND P5, PT, R225, R3, PT ;  /* 0x00000003e100720c */ /* 0x000fe20003fa6070 */
[----:B-1----:R-:W-:Y:S01]  /*f410*/  FADD.FTZ R3, R12, R21 ;  /* 0x000000150c037221 */ /* 0x002fe20000010000 */
[----:B------:R-:W-:Y:S01]  /*f420*/  @!P4 HADD2 R79, -R7.H0_H0, -RZ.H0_H0 ;  /* 0xa00000ff074fc230 */ /* 0x000fe20000000900 */
[----:B------:R-:W-:Y:S02]  /*f430*/  PRMT R41, R7, 0x5410, R6 ;  /* 0x0000541007297816 */ /* 0x000fe40000000006 */
[C---:B---3--:R-:W-:Y:S01]  /*f440*/  F2FP.PACK_AB R12, R2.reuse, R12 ;  /* 0x0000000c020c723e */ /* 0x048fe200000000ff */
[----:B------:R-:W-:Y:S01]  /*f450*/  FADD.FTZ R21, R2, R3 ;  /* 0x0000000302157221 */ /* 0x000fe20000010000 */
[----:B------:R-:W-:Y:S02]  /*f460*/  LOP3.LUT R2, R0, 0xff, RZ, 0xc0, !PT ;  /* 0x000000ff00027812 */ /* 0x000fe400078ec0ff */
[----:B------:R-:W-:Y:S02]  /*f470*/  @!P4 PRMT R7, R79, 0x5410, RZ ;  /* 0x000054104f07c816 */ /* 0x000fe400000000ff */
[----:B------:R-:W-:-:S02]  /*f480*/  ISETP.GE.U32.AND P4, PT, R225, R2, PT ;  /* 0x00000002e100720c */ /* 0x000fc40003f86070 */
[--C-:B------:R-:W-:Y:S02]  /*f490*/  SHF.R.U32.HI R2, RZ, 0x18, R0.reuse ;  /* 0x00000018ff027819 */ /* 0x100fe40000011600 */
[----:B------:R-:W-:Y:S01]  /*f4a0*/  SHF.R.U32.HI R0, RZ, 0x10, R0 ;  /* 0x00000010ff007819 */ /* 0x000fe20000011600 */
[----:B------:R-:W-:Y:S01]  /*f4b0*/  @!P0 HADD2 R83, -R13.H0_H0, -RZ.H0_H0 ;  /* 0xa00000ff0d538230 */ /* 0x000fe20000000900 */
[----:B------:R-:W-:Y:S02]  /*f4c0*/  PRMT R163, R26, 0x7632, R163 ;  /* 0x000076321aa37816 */ /* 0x000fe400000000a3 */
[----:B------:R-:W-:Y:S02]  /*f4d0*/  LOP3.LUT R0, R0, 0xff, RZ, 0xc0, !PT ;  /* 0x000000ff00007812 */ /* 0x000fe400078ec0ff */
[----:B------:R-:W-:Y:S01]  /*f4e0*/  @!P0 PRMT R13, R83, 0x5410, RZ ;  /* 0x00005410530d8816 */ /* 0x000fe200000000ff */
[----:B------:R-:W-:Y:S01]  /*f4f0*/  @!P5 HADD2 R84, -R163.H0_H0, -RZ.H0_H0 ;  /* 0xa00000ffa354d230 */ /* 0x000fe20000000900 */
[----:B------:R-:W-:Y:S01]  /*f500*/  ISETP.GE.U32.AND P0, PT, R225, R0, PT ;  /* 0x00000000e100720c */ /* 0x000fe20003f06070 */
[----:B------:R-:W-:Y:S01]  /*f510*/  @!P2 HADD2 R78, -R6.H0_H0, -RZ.H0_H0 ;  /* 0xa00000ff064ea230 */ /* 0x000fe20000000900 */
[----:B------:R-:W-:-:S02]  /*f520*/  PRMT R189, R26, 0x7610, R189 ;  /* 0x000076101abd7816 */ /* 0x000fc400000000bd */
[----:B------:R-:W-:Y:S02]  /*f530*/  SHF.R.U32.HI R0, RZ, 0x8, R16 ;  /* 0x00000008ff007819 */ /* 0x000fe40000011610 */
[----:B------:R-:W-:Y:S01]  /*f540*/  PRMT R115, R189, 0x5410, R163 ;  /* 0x00005410bd737816 */ /* 0x000fe200000000a3 */
[----:B------:R-:W-:Y:S01]  /*f550*/  @!P1 HADD2 R81, -R4.H0_H0, -RZ.H0_H0 ;  /* 0xa00000ff04519230 */ /* 0x000fe20000000900 */
[----:B------:R-:W-:Y:S02]  /*f560*/  @!P5 PRMT R163, R84, 0x5410, RZ ;  /* 0x0000541054a3d816 */ /* 0x000fe400000000ff */
[----:B------:R-:W-:Y:S02]  /*f570*/  @!P2 PRMT R6, R78, 0x5410, RZ ;  /* 0x000054104e06a816 */ /* 0x000fe400000000ff */
[C---:B------:R-:W-:Y:S02]  /*f580*/  ISETP.GE.U32.AND P5, PT, R225.reuse, R23, PT ;  /* 0x00000017e100720c */ /* 0x040fe40003fa6070 */
[----:B------:R-:W-:Y:S01]  /*f590*/  ISETP.GE.U32.AND P2, PT, R225, R2, PT ;  /* 0x00000002e100720c */ /* 0x000fe20003f46070 */
[----:B------:R-:W-:Y:S01]  /*f5a0*/  IMAD.WIDE.U32 R2, R14, -0x2daee0ad, RZ ;  /* 0xd2511f530e027825 */ /* 0x000fe200078e00ff */
[----:B------:R-:W-:-:S02]  /*f5b0*/  LOP3.LUT R0, R0, 0xffff, RZ, 0xc0, !PT ;  /* 0x0000ffff00007812 */ /* 0x000fc400078ec0ff */
[C---:B------:R-:W-:Y:S02]  /*f5c0*/  PRMT R161, R42.reuse, 0x7610, R161 ;  /* 0x000076102aa17816 */ /* 0x040fe400000000a1 */
[----:B------:R-:W-:Y:S02]  /*f5d0*/  @!P1 PRMT R4, R81, 0x5410, RZ ;  /* 0x0000541051049816 */ /* 0x000fe400000000ff */
[----:B------:R-:W-:Y:S01]  /*f5e0*/  ISETP.GE.U32.AND P1, PT, R225, R0, PT ;  /* 0x00000000e100720c */ /* 0x000fe20003f26070 */
[----:B------:R-:W-:Y:S01]  /*f5f0*/  @!P0 HADD2 R87, -R161.H0_H0, -RZ.H0_H0 ;  /* 0xa00000ffa1578230 */ /* 0x000fe20000000900 */
[----:B------:R-:W-:Y:S02]  /*f600*/  PRMT R162, R42, 0x7632, R162 ;  /* 0x000076322aa27816 */ /* 0x000fe400000000a2 */
[----:B------:R-:W-:Y:S02]  /*f610*/  LOP3.LUT R0, R3, UR13, R10, 0x96, !PT ;  /* 0x0000000d03007c12 */ /* 0x000fe4000f8e960a */
[----:B------:R-:W-:-:S02]  /*f620*/  LOP3.LUT R19, R2, 0xffff, RZ, 0xc0, !PT ;  /* 0x0000ffff02137812 */ /* 0x000fc400078ec0ff */
[----:B------:R-:W-:Y:S02]  /*f630*/  LOP3.LUT R26, R2, 0xff, RZ, 0xc0, !PT ;  /* 0x000000ff021a7812 */ /* 0x000fe400078ec0ff */
[--C-:B------:R-:W-:Y:S02]  /*f640*/  SHF.R.U32.HI R17, RZ, 0x10, R2.reuse ;  /* 0x00000010ff117819 */ /* 0x100fe40000011602 */
[----:B------:R-:W-:Y:S02]  /*f650*/  SHF.R.U32.HI R3, RZ, 0x18, R2 ;  /* 0x00000018ff037819 */ /* 0x000fe40000011602 */
[----:B------:R-:W-:Y:S02]  /*f660*/  PRMT R160, R12, 0x7610, R160 ;  /* 0x000076100ca07816 */ /* 0x000fe400000000a0 */
[----:B------:R-:W-:Y:S02]  /*f670*/  LOP3.LUT R2, R22, 0xff, RZ, 0xc0, !PT ;  /* 0x000000ff16027812 */ /* 0x000fe400078ec0ff */
[----:B------:R-:W-:Y:S01]  /*f680*/  PRMT R114, R161, 0x5410, R162 ;  /* 0x00005410a1727816 */ /* 0x000fe200000000a2 */
[----:B------:R-:W-:Y:S01]  /*f690*/  @!P5 HADD2 R89, -R160.H0_H0, -RZ.H0_H0 ;  /* 0xa00000ffa059d230 */ /* 0x000fe20000000900 */
[----:B------:R-:W-:-:S02]  /*f6a0*/  @!P0 PRMT R161, R87, 0x5410, RZ ;  /* 0x0000541057a18816 */ /* 0x000fc400000000ff */
[----:B------:R-:W-:Y:S02]  /*f6b0*/  PRMT R159, R12, 0x7632, R159 ;  /* 0x000076320c9f7816 */ /* 0x000fe4000000009f */
[----:B------:R-:W-:Y:S01]  /*f6c0*/  ISETP.GE.U32.AND P0, PT, R225, R2, PT ;  /* 0x00000002e100720c */ /* 0x000fe20003f06070 */
[----:B------:R-:W-:Y:S01]  /*f6d0*/  IMAD.MOV.U32 R77, RZ, RZ, R113 ;  /* 0x000000ffff4d7224 */ /* 0x000fe200078e0071 */
[----:B------:R-:W-:Y:S01]  /*f6e0*/  MUFU.EX2 R15, R142 ;  /* 0x0000008e000f7308 */ /* 0x000fe20000000800 */
[----:B------:R-:W-:Y:S02]  /*f6f0*/  PRMT R113, R160, 0x5410, R159 ;  /* 0x00005410a0717816 */ /* 0x000fe4000000009f */
[----:B------:R-:W-:Y:S02]  /*f700*/  @!P5 PRMT R160, R89, 0x5410, RZ ;  /* 0x0000541059a0d816 */ /* 0x000fe400000000ff */
[----:B------:R-:W-:-:S03]  /*f710*/  ISETP.GE.U32.AND P5, PT, R225, R3, PT ;  /* 0x00000003e100720c */ /* 0x000fc60003fa6070 */
[----:B------:R-:W1:Y:S01]  /*f720*/  MUFU.EX2 R2, R75 ;  /* 0x0000004b00027308 */ /* 0x000e620000000800 */
[C---:B------:R-:W-:Y:S01]  /*f730*/  LOP3.LUT R3, R8.reuse, 0xffff, RZ, 0xc0, !PT ;  /* 0x0000ffff08037812 */ /* 0x040fe200078ec0ff */
[----:B------:R-:W-:Y:S01]  /*f740*/  @!P1 HADD2 R88, -R159.H0_H0, -RZ.H0_H0 ;  /* 0xa00000ff9f589230 */ /* 0x000fe20000000900 */
[----:B------:R-:W-:Y:S02]  /*f750*/  LOP3.LUT R10, R8, 0xff, RZ, 0xc0, !PT ;  /* 0x000000ff080a7812 */ /* 0x000fe400078ec0ff */
[----:B------:R-:W-:Y:S01]  /*f760*/  SHF.R.U32.HI R3, RZ, 0x8, R3 ;  /* 0x00000008ff037819 */ /* 0x000fe20000011603 */
[----:B------:R-:W-:Y:S01]  /*f770*/  @!P0 HADD2 R91, -R158.H0_H0, -RZ.H0_H0 ;  /* 0xa00000ff9e5b8230 */ /* 0x000fe20000000900 */
[----:B------:R-:W-:Y:S02]  /*f780*/  @!P1 PRMT R159, R88, 0x5410, RZ ;  /* 0x00005410589f9816 */ /* 0x000fe400000000ff */
[----:B------:R-:W-:Y:S02]  /*f790*/  LOP3.LUT R3, R3, 0xffff, RZ, 0xc0, !PT ;  /* 0x0000ffff03037812 */ /* 0x000fe400078ec0ff */
[----:B------:R-:W-:-:S02]  /*f7a0*/  ISETP.GE.U32.AND P1, PT, R225, R10, PT ;  /* 0x0000000ae100720c */ /* 0x000fc40003f26070 */
[----:B------:R-:W-:Y:S02]  /*f7b0*/  @!P0 PRMT R158, R91, 0x5410, RZ ;  /* 0x000054105b9e8816 */ /* 0x000fe400000000ff */
[----:B------:R-:W-:Y:S02]  /*f7c0*/  ISETP.GE.U32.AND P0, PT, R225, R3, PT ;  /* 0x00000003e100720c */ /* 0x000fe40003f06070 */
[----:B-1----:R-:W-:Y:S01]  /*f7d0*/  F2FP.PACK_AB R3, R2, R15 ;  /* 0x0000000f0203723e */ /* 0x002fe200000000ff */
[----:B------:R-:W-:-:S03]  /*f7e0*/  FADD.FTZ R16, R31, R29 ;  /* 0x0000001d1f107221 */ /* 0x000fc60000010000 */
[C---:B------:R-:W-:Y:S01]  /*f7f0*/  PRMT R156, R3.reuse, 0x7610, R156 ;  /* 0x00007610039c7816 */ /* 0x040fe2000000009c */
[----:B------:R-:W-:Y:S01]  /*f800*/  IMAD.MOV.U32 R29, RZ, RZ, R57 ;  /* 0x000000ffff1d7224 */ /* 0x000fe200078e0039 */
[----:B------:R-:W-:Y:S01]  /*f810*/  MUFU.EX2 R14, R143 ;  /* 0x0000008f000e7308 */ /* 0x000fe20000000800 */
[----:B------:R-:W-:Y:S01]  /*f820*/  IMAD.MOV.U32 R57, RZ, RZ, R224 ;  /* 0x000000ffff397224 */ /* 0x000fe200078e00e0 */
[----:B------:R-:W-:Y:S01]  /*f830*/  PRMT R155, R3, 0x7632, R155 ;  /* 0x00007632039b7816 */ /* 0x000fe2000000009b */
[----:B------:R-:W-:Y:S01]  /*f840*/  @!P1 HADD2 R92, -R156.H0_H0, -RZ.H0_H0 ;  /* 0xa00000ff9c5c9230 */ /* 0x000fe20000000900 */
[----:B------:R-:W-:Y:S01]  /*f850*/  FADD.FTZ R12, R47, R27 ;  /* 0x0000001b2f0c7221 */ /* 0x000fe20000010000 */
[----:B------:R-:W-:-:S03]  /*f860*/  LOP3.LUT R3, R24, 0xff, RZ, 0xc0, !PT ;  /* 0x000000ff18037812 */ /* 0x000fc600078ec0ff */
[----:B------:R-:W1:Y:S01]  /*f870*/  MUFU.EX2 R224, R144 ;  /* 0x0000009000e07308 */ /* 0x000e620000000800 */
[----:B------:R-:W-:Y:S01]  /*f880*/  IMAD.MOV.U32 R47, RZ, RZ, R132 ;  /* 0x000000ffff2f7224 */ /* 0x000fe200078e0084 */
[----:B------:R-:W-:Y:S02]  /*f890*/  PRMT R132, R156, 0x5410, R155 ;  /* 0x000054109c847816 */ /* 0x000fe4000000009b */
[----:B------:R-:W-:Y:S02]  /*f8a0*/  @!P1 PRMT R156, R92, 0x5410, RZ ;  /* 0x000054105c9c9816 */ /* 0x000fe400000000ff */
[----:B------:R-:W-:Y:S02]  /*f8b0*/  ISETP.GE.U32.AND P1, PT, R225, R3, PT ;  /* 0x00000003e100720c */ /* 0x000fe40003f26070 */
[----:B------:R-:W-:Y:S01]  /*f8c0*/  SHF.R.U32.HI R3, RZ, 0x8, R25 ;  /* 0x00000008ff037819 */ /* 0x000fe20000011619 */
[----:B------:R-:W-:Y:S02]  /*f8d0*/  @!P4 HADD2 R85, -R189.H0_H0, -RZ.H0_H0 ;  /* 0xa00000ffbd55c230 */ /* 0x000fe40000000900 */
[----:B------:R-:W-:Y:S01]  /*f8e0*/  @!P0 HADD2 R93, -R155.H0_H0, -RZ.H0_H0 ;  /* 0xa00000ff9b5d8230 */ /* 0x000fe20000000900 */
[----:B------:R-:W-:Y:S01]  /*f8f0*/  LOP3.LUT R3, R3, 0xffff, RZ, 0xc0, !PT ;  /* 0x0000ffff03037812 */ /* 0x000fe200078ec0ff */
[----:B------:R-:W-:Y:S01]  /*f900*/  IMAD.MOV.U32 R87, RZ, RZ, R76 ;  /* 0x000000ffff577224 */ /* 0x000fe200078e004c */
[----:B------:R-:W-:Y:S01]  /*f910*/  @!P4 PRMT R189, R85, 0x5410, RZ ;  /* 0x0000541055bdc816 */ /* 0x000fe200000000ff */
[----:B------:R-:W-:Y:S01]  /*f920*/  IMAD.MOV.U32 R76, RZ, RZ, R221 ;  /* 0x000000ffff4c7224 */ /* 0x000fe200078e00dd */
[----:B------:R-:W-:Y:S01]  /*f930*/  @!P0 PRMT R155, R93, 0x5410, RZ ;  /* 0x000054105d9b8816 */ /* 0x000fe200000000ff */
[----:B------:R-:W-:Y:S01]  /*f940*/  MUFU.EX2 R221, R69 ;  /* 0x0000004500dd7308 */ /* 0x000fe20000000800 */
[----:B------:R-:W-:-:S02]  /*f950*/  ISETP.GE.U32.AND P4, PT, R225, R20, PT ;  /* 0x00000014e100720c */ /* 0x000fc40003f86070 */
[----:B------:R-:W-:Y:S02]  /*f960*/  ISETP.GE.U32.AND P0, PT, R225, R3, PT ;  /* 0x00000003e100720c */ /* 0x000fe40003f06070 */
[----:B-1----:R-:W-:-:S03]  /*f970*/  F2FP.PACK_AB R3, R224, R14 ;  /* 0x0000000ee003723e */ /* 0x002fc600000000ff */
[----:B------:R-:W1:Y:S01]  /*f980*/  MUFU.EX2 R20, R59 ;  /* 0x0000003b00147308 */ /* 0x000e620000000800 */
[----:B------:R-:W-:Y:S01]  /*f990*/  @!P2 HADD2 R86, -R162.H0_H0, -RZ.H0_H0 ;  /* 0xa00000ffa256a230 */ /* 0x000fe20000000900 */
[C---:B------:R-:W-:Y:S02]  /*f9a0*/  PRMT R154, R3.reuse, 0x7610, R154 ;  /* 0x00007610039a7816 */ /* 0x040fe4000000009a */
[----:B------:R-:W-:Y:S02]  /*f9b0*/  PRMT R153, R3, 0x7632, R153 ;  /* 0x0000763203997816 */ /* 0x000fe40000000099 */
[----:B------:R-:W-:Y:S02]  /*f9c0*/  LOP3.LUT R3, R17, 0xff, RZ, 0xc0, !PT ;  /* 0x000000ff11037812 */ /* 0x000fe400078ec0ff */
[----:B------:R-:W-:Y:S02]  /*f9d0*/  @!P2 PRMT R162, R86, 0x5410, RZ ;  /* 0x0000541056a2a816 */ /* 0x000fe400000000ff */
[----:B------:R-:W-:-:S02]  /*f9e0*/  ISETP.GE.U32.AND P2, PT, R225, R3, PT ;  /* 0x00000003e100720c */ /* 0x000fc40003f46070 */
[----:B------:R-:W-:Y:S01]  /*f9f0*/  SHF.R.U32.HI R3, RZ, 0x8, R19 ;  /* 0x00000008ff037819 */ /* 0x000fe20000011613 */
[----:B------:R-:W-:Y:S01]  /*fa00*/  @!P0 HADD2 R95, -R153.H0_H0, -RZ.H0_H0 ;  /* 0xa00000ff995f8230 */ /* 0x000fe20000000900 */
[----:B------:R-:W-:Y:S02]  /*fa10*/  IMAD.MOV.U32 R82, RZ, RZ, R131 ;  /* 0x000000ffff527224 */ /* 0x000fe400078e0083 */
[----:B------:R-:W-:Y:S01]  /*fa20*/  LOP3.LUT R3, R3, 0xffff, RZ, 0xc0, !PT ;  /* 0x0000ffff03037812 */ /* 0x000fe200078ec0ff */
[----:B------:R-:W-:Y:S01]  /*fa30*/  IMAD.MOV.U32 R23, RZ, RZ, R226 ;  /* 0x000000ffff177224 */ /* 0x000fe200078e00e2 */
[----:B------:R-:W-:Y:S01]  /*fa40*/  PRMT R131, R154, 0x5410, R153 ;  /* 0x000054109a837816 */ /* 0x000fe20000000099 */
[----:B------:R-:W-:Y:S01]  /*fa50*/  IMAD.MOV.U32 R78, RZ, RZ, R223 ;  /* 0x000000ffff4e7224 */ /* 0x000fe200078e00df */
[----:B-1----:R-:W-:Y:S01]  /*fa60*/  F2FP.PACK_AB R10, R221, R20 ;  /* 0x00000014dd0a723e */ /* 0x002fe200000000ff */
[----:B------:R-:W-:Y:S01]  /*fa70*/  IMAD.MOV.U32 R22, RZ, RZ, R77 ;  /* 0x000000ffff167224 */ /* 0x000fe200078e004d */
[----:B------:R-:W-:Y:S01]  /*fa80*/  @!P0 PRMT R153, R95, 0x5410, RZ ;  /* 0x000054105f998816 */ /* 0x000fe200000000ff */
[----:B------:R-:W-:Y:S01]  /*fa90*/  MUFU.EX2 R223, R73 ;  /* 0x0000004900df7308 */ /* 0x000fe20000000800 */
[C---:B------:R-:W-:Y:S01]  /*faa0*/  ISETP.GE.U32.AND P6, PT, R225.reuse, R28, PT ;  /* 0x0000001ce100720c */ /* 0x040fe20003fc6070 */
[----:B------:R-:W-:Y:S01]  /*fab0*/  IMAD.MOV.U32 R77, RZ, RZ, R222 ;  /* 0x000000ffff4d7224 */ /* 0x000fe200078e00de */
[----:B------:R-:W-:-:S02]  /*fac0*/  ISETP.GE.U32.AND P0, PT, R225, R3, PT ;  /* 0x00000003e100720c */ /* 0x000fc40003f06070 */
[----:B------:R-:W-:-:S03]  /*fad0*/  LOP3.LUT R3, R0, 0xffff, RZ, 0xc0, !PT ;  /* 0x0000ffff00037812 */ /* 0x000fc600078ec0ff */
[----:B------:R-:W1:Y:S01]  /*fae0*/  MUFU.EX2 R226, R72 ;  /* 0x0000004800e27308 */ /* 0x000e620000000800 */
[----:B------:R-:W-:Y:S01]  /*faf0*/  PRMT R152, R10, 0x7610, R152 ;  /* 0x000076100a987816 */ /* 0x000fe20000000098 */
[----:B------:R-:W-:Y:S01]  /*fb00*/  IMAD.MOV.U32 R51, RZ, RZ, R210 ;  /* 0x000000ffff337224 */ /* 0x000fe200078e00d2 */
[----:B------:R-:W-:Y:S01]  /*fb10*/  SHF.R.U32.HI R3, RZ, 0x8, R3 ;  /* 0x00000008ff037819 */ /* 0x000fe20000011603 */
[----:B------:R-:W-:-:S04]  /*fb20*/  IMAD.MOV.U32 R79, RZ, RZ, R211 ;  /* 0x000000ffff4f7224 */ /* 0x000fc800078e00d3 */
[----:B------:R-:W-:Y:S01]  /*fb30*/  MUFU.EX2 R222, R145 ;  /* 0x0000009100de7308 */ /* 0x000fe20000000800 */
[----:B------:R-:W-:Y:S01]  /*fb40*/  @!P1 HADD2 R97, -R152.H0_H0, -RZ.H0_H0 ;  /* 0xa00000ff98619230 */ /* 0x000fe20000000900 */
[----:B------:R-:W-:-:S06]  /*fb50*/  PRMT R151, R10, 0x7632, R151 ;  /* 0x000076320a977816 */ /* 0x000fcc0000000097 */
[----:B------:R-:W3:Y:S01]  /*fb60*/  MUFU.EX2 R91, R146 ;  /* 0x00000092005b7308 */ /* 0x000ee20000000800 */
[----:B------:R-:W-:Y:S01]  /*fb70*/  LOP3.LUT R3, R3, 0xffff, RZ, 0xc0, !PT ;  /* 0x0000ffff03037812 */ /* 0x000fe200078ec0ff */
[----:B------:R-:W-:Y:S01]  /*fb80*/  IMAD.MOV.U32 R50, RZ, RZ, R130 ;  /* 0x000000ffff327224 */ /* 0x000fe200078e0082 */
[----:B------:R-:W-:Y:S01]  /*fb90*/  PRMT R130, R152, 0x5410, R151 ;  /* 0x0000541098827816 */ /* 0x000fe20000000097 */
[----:B------:R-:W-:-:S04]  /*fba0*/  FADD.FTZ R15, R15, R21 ;  /* 0x000000150f0f7221 */ /* 0x000fc80000010000 */
[----:B------:R4:W-:Y:S01]  /*fbb0*/  MUFU.EX2 R211, R149 ;  /* 0x0000009500d37308 */ /* 0x0009e20000000800 */
[----:B------:R-:W-:Y:S01]  /*fbc0*/  @!P6 HADD2 R96, -R151.H0_H0, -RZ.H0_H0 ;  /* 0xa00000ff9760e230 */ /* 0x000fe20000000900 */
[----:B------:R-:W-:-:S06]  /*fbd0*/  @!P1 PRMT R152, R97, 0x5410, RZ ;  /* 0x0000541061989816 */ /* 0x000fcc00000000ff */
[----:B------:R-:W4:Y:S01]  /*fbe0*/  MUFU.EX2 R210, R234 ;  /* 0x000000ea00d27308 */ /* 0x000f220000000800 */
[----:B------:R-:W-:Y:S01]  /*fbf0*/  ISETP.GE.U32.AND P1, PT, R225, R3, PT ;  /* 0x00000003e100720c */ /* 0x000fe20003f26070 */
[----:B------:R-:W-:Y:S01]  /*fc00*/  FADD.FTZ R15, R2, R15 ;  /* 0x0000000f020f7221 */ /* 0x000fe20000010000 */
[----:B------:R-:W-:Y:S01]  /*fc10*/  @!P4 HADD2 R94, -R154.H0_H0, -RZ.H0_H0 ;  /* 0xa00000ff9a5ec230 */ /* 0x000fe20000000900 */
[----:B-1----:R-:W-:Y:S02]  /*fc20*/  F2FP.PACK_AB R2, R226, R223 ;  /* 0x000000dfe202723e */ /* 0x002fe400000000ff */
[----:B------:R-:W-:Y:S02]  /*fc30*/  @!P6 PRMT R151, R96, 0x5410, RZ ;  /* 0x000054106097e816 */ /* 0x000fe400000000ff */
[----:B------:R-:W-:Y:S02]  /*fc40*/  LOP3.LUT R3, R0, 0xff, RZ, 0xc0, !PT ;  /* 0x000000ff00037812 */ /* 0x000fe400078ec0ff */
[----:B---3--:R-:W-:-:S02]  /*fc50*/  F2FP.PACK_AB R10, R91, R222 ;  /* 0x000000de5b0a723e */ /* 0x008fc400000000ff */
[C---:B------:R-:W-:Y:S02]  /*fc60*/  ISETP.GE.U32.AND P6, PT, R225.reuse, R26, PT ;  /* 0x0000001ae100720c */ /* 0x040fe40003fc6070 */
[----:B------:R-:W-:Y:S02]  /*fc70*/  PRMT R146, R2, 0x7632, R146 ;  /* 0x0000763202927816 */ /* 0x000fe40000000092 */
[----:B------:R-:W-:Y:S01]  /*fc80*/  @!P4 PRMT R154, R94, 0x5410, RZ ;  /* 0x000054105e9ac816 */ /* 0x000fe200000000ff */
[----:B------:R-:W-:Y:S01]  /*fc90*/  IMAD.MOV.U32 R80, RZ, RZ, R138 ;  /* 0x000000ffff507224 */ /* 0x000fe200078e008a */
[----:B------:R-:W-:Y:S02]  /*fca0*/  ISETP.GE.U32.AND P4, PT, R225, R3, PT ;  /* 0x00000003e100720c */ /* 0x000fe40003f86070 */
[----:B----4-:R-:W-:Y:S01]  /*fcb0*/  PRMT R149, R10, 0x7632, R149 ;  /* 0x000076320a957816 */ /* 0x010fe20000000095 */
[----:B------:R-:W-:Y:S01]  /*fcc0*/  @!P2 HADD2 R98, -R2.H0_H0, -RZ.H0_H0 ;  /* 0xa00000ff0262a230 */ /* 0x000fe20000000900 */
[----:B------:R-:W-:-:S02]  /*fcd0*/  F2FP.PACK_AB R3, R210, R211 ;  /* 0x000000d3d203723e */ /* 0x000fc400000000ff */
[C---:B------:R-:W-:Y:S02]  /*fce0*/  @P2 PRMT R209, R2.reuse, 0x7610, R209 ;  /* 0x0000761002d12816 */ /* 0x040fe400000000d1 */
[----:B------:R-:W-:Y:S02]  /*fcf0*/  PRMT R138, R2, 0x5410, R146 ;  /* 0x00005410028a7816 */ /* 0x000fe40000000092 */
[----:B------:R-:W-:Y:S01]  /*fd00*/  SHF.R.U32.HI R2, RZ, 0x10, R8 ;  /* 0x00000010ff027819 */ /* 0x000fe20000011608 */
[----:B------:R-:W-:Y:S01]  /*fd10*/  @!P1 HADD2 R126, -R149.H0_H0, -RZ.H0_H0 ;  /* 0xa00000ff957e9230 */ /* 0x000fe20000000900 */
[----:B------:R-:W-:Y:S02]  /*fd20*/  PRMT R150, R10, 0x7610, R150 ;  /* 0x000076100a967816 */ /* 0x000fe40000000096 */
[C---:B------:R-:W-:Y:S02]  /*fd30*/  PRMT R148, R3.reuse, 0x7610, R148 ;  /* 0x0000761003947816 */ /* 0x040fe40000000094 */
[----:B------:R-:W-:Y:S01]  /*fd40*/  PRMT R147, R3, 0x7632, R147 ;  /* 0x0000763203937816 */ /* 0x000fe20000000093 */
[----:B------:R-:W-:Y:S01]  /*fd50*/  IMAD.MOV.U32 R27, RZ, RZ, R230 ;  /* 0x000000ffff1b7224 */ /* 0x000fe200078e00e6 */
[----:B------:R-:W-:Y:S01]  /*fd60*/  LOP3.LUT R2, R2, 0xff, RZ, 0xc0, !PT ;  /* 0x000000ff02027812 */ /* 0x000fe200078ec0ff */
[----:B------:R-:W-:Y:S01]  /*fd70*/  @!P6 HADD2 R125, -R148.H0_H0, -RZ.H0_H0 ;  /* 0xa00000ff947de230 */ /* 0x000fe20000000900 */
[----:B------:R-:W-:Y:S01]  /*fd80*/  PRMT R230, R150, 0x5410, R149 ;  /* 0x0000541096e67816 */ /* 0x000fe20000000095 */
[----:B------:R-:W-:Y:S01]  /*fd90*/  @!P0 HADD2 R124, -R147.H0_H0, -RZ.H0_H0 ;  /* 0xa00000ff937c8230 */ /* 0x000fe20000000900 */
[----:B------:R-:W-:-:S02]  /*fda0*/  @!P1 PRMT R149, R126, 0x5410, RZ ;  /* 0x000054107e959816 */ /* 0x000fc400000000ff */
[----:B------:R-:W-:Y:S01]  /*fdb0*/  ISETP.GE.U32.AND P1, PT, R225, R2, PT ;  /* 0x00000002e100720c */ /* 0x000fe20003f26070 */
[----:B------:R-:W-:Y:S01]  /*fdc0*/  IMAD.MOV.U32 R81, RZ, RZ, R139 ;  /* 0x000000ffff517224 */ /* 0x000fe200078e008b */
[----:B------:R-:W-:Y:S01]  /*fdd0*/  SHF.R.U32.HI R2, RZ, 0x18, R8 ;  /* 0x00000018ff027819 */ /* 0x000fe20000011608 */
[----:B------:R-:W-:Y:S01]  /*fde0*/  IMAD.MOV.U32 R89, RZ, RZ, R208 ;  /* 0x000000ffff597224 */ /* 0x000fe200078e00d0 */
[----:B------:R-:W-:Y:S01]  /*fdf0*/  PRMT R139, R148, 0x5410, R147 ;  /* 0x00005410948b7816 */ /* 0x000fe20000000093 */
[----:B------:R-:W-:Y:S01]  /*fe00*/  MUFU.EX2 R208, R233 ;  /* 0x000000e900d07308 */ /* 0x000fe20000000800 */
[----:B------:R-:W-:Y:S02]  /*fe10*/  @!P6 PRMT R148, R125, 0x5410, RZ ;  /* 0x000054107d94e816 */ /* 0x000fe400000000ff */
[----:B------:R-:W-:Y:S02]  /*fe20*/  @!P0 PRMT R147, R124, 0x5410, RZ ;  /* 0x000054107c938816 */ /* 0x000fe400000000ff */
[----:B------:R-:W-:-:S03]  /*fe30*/  ISETP.GE.U32.AND P0, PT, R225, R2, PT ;  /* 0x00000002e100720c */ /* 0x000fc60003f06070 */
[----:B------:R-:W1:Y:S01]  /*fe40*/  MUFU.EX2 R125, R232 ;  /* 0x000000e8007d7308 */ /* 0x000e620000000800 */
[C---:B------:R-:W-:Y:S02]  /*fe50*/  PRMT R145, R44.reuse, 0x7610, R145 ;  /* 0x000076102c917816 */ /* 0x040fe40000000091 */
[--C-:B------:R-:W-:Y:S02]  /*fe60*/  SHF.R.U32.HI R2, RZ, 0x18, R0.reuse ;  /* 0x00000018ff027819 */ /* 0x100fe40000011600 */
[----:B------:R-:W-:Y:S01]  /*fe70*/  SHF.R.U32.HI R0, RZ, 0x10, R0 ;  /* 0x00000010ff007819 */ /* 0x000fe20000011600 */
[----:B------:R-:W-:Y:S01]  /*fe80*/  @!P1 HADD2 R128, -R145.H0_H0, -RZ.H0_H0 ;  /* 0xa00000ff91809230 */ /* 0x000fe20000000900 */
[----:B------:R-:W-:Y:S01]  /*fe90*/  PRMT R144, R44, 0x7632, R144 ;  /* 0x000076322c907816 */ /* 0x000fe20000000090 */
[----:B------:R-:W-:Y:S01]  /*fea0*/  FADD.FTZ R16, R35, R16 ;  /* 0x0000001023107221 */ /* 0x000fe20000010000 */
[----:B------:R-:W-:Y:S01]  /*feb0*/  LOP3.LUT R0, R0, 0xff, RZ, 0xc0, !PT ;  /* 0x000000ff00007812 */ /* 0x000fe200078ec0ff */
[----:B------:R-:W-:-:S02]  /*fec0*/  IMAD.MOV.U32 R43, RZ, RZ, c[0x0][0x228] ;  /* 0x00008a00ff2b7624 */ /* 0x000fc400078e00ff */
[----:B------:R-:W-:Y:S01]  /*fed0*/  IMAD.MOV.U32 R84, RZ, RZ, R61 ;  /* 0x000000ffff547224 */ /* 0x000fe200078e003d */
[----:B------:R-:W-:Y:S01]  /*fee0*/  @!P0 HADD2 R133, -R144.H0_H0, -RZ.H0_H0 ;  /* 0xa00000ff90858230 */ /* 0x000fe20000000900 */
[----:B------:R-:W-:Y:S01]  /*fef0*/  IMAD.MOV.U32 R74, RZ, RZ, R129 ;  /* 0x000000ffff4a7224 */ /* 0x000fe200078e0081 */
[----:B------:R-:W-:Y:S01]  /*ff00*/  PRMT R129, R145, 0x5410, R144 ;  /* 0x0000541091817816 */ /* 0x000fe20000000090 */
[----:B------:R-:W-:Y:S01]  /*ff10*/  IMAD.MOV.U32 R85, RZ, RZ, R71 ;  /* 0x000000ffff557224 */ /* 0x000fe200078e0047 */
[----:B------:R-:W-:Y:S01]  /*ff20*/  @!P1 PRMT R145, R128, 0x5410, RZ ;  /* 0x0000541080919816 */ /* 0x000fe200000000ff */
[----:B------:R-:W-:Y:S02]  /*ff30*/  IMAD.MOV.U32 R83, RZ, RZ, R70 ;  /* 0x000000ffff537224 */ /* 0x000fe400078e0046 */
[----:B------:R-:W-:Y:S01]  /*ff40*/  IMAD.MOV.U32 R61, RZ, RZ, R68 ;  /* 0x000000ffff3d7224 */ /* 0x000fe200078e0044 */
[----:B------:R-:W-:Y:S01]  /*ff50*/  ISETP.GE.U32.AND P1, PT, R225, R0, PT ;  /* 0x00000000e100720c */ /* 0x000fe20003f26070 */
[----:B------:R-:W-:-:S02]  /*ff60*/  IMAD.MOV.U32 R86, RZ, RZ, R66 ;  /* 0x000000ffff567224 */ /* 0x000fc400078e0042 */
[----:B------:R-:W-:Y:S02]  /*ff70*/  IMAD.MOV.U32 R70, RZ, RZ, R140 ;  /* 0x000000ffff467224 */ /* 0x000fe400078e008c */
[----:B------:R-:W-:Y:S02]  /*ff80*/  IMAD.MOV.U32 R71, RZ, RZ, R141 ;  /* 0x000000ffff477224 */ /* 0x000fe400078e008d */
[----:B------:R-:W-:Y:S02]  /*ff90*/  IMAD.SHL.U32 R68, R43, 0x8, RZ ;  /* 0x000000082b447824 */ /* 0x000fe400078e00ff */
[----:B------:R-:W-:Y:S01]  /*ffa0*/  FADD.FTZ R234, R39, R16 ;  /* 0x0000001027ea7221 */ /* 0x000fe20000010000 */
[----:B-1----:R-:W-:Y:S01]  /*ffb0*/  F2FP.PACK_AB R0, R208, R125 ;  /* 0x0000007dd000723e */ /* 0x002fe200000000ff */
[----:B------:R-:W-:Y:S02]  /*ffc0*/  IMAD.SHL.U32 R66, R43, 0x40, RZ ;  /* 0x000000402b427824 */ /* 0x000fe400078e00ff */
[----:B------:R-:W-:Y:S01]  /*ffd0*/  IMAD.WIDE.U32 R16, R236, -0x326172a9, RZ ;  /* 0xcd9e8d57ec107825 */ /* 0x000fe200078e00ff */
[----:B------:R-:W-:-:S03]  /*ffe0*/  @!P0 PRMT R144, R133, 0x5410, RZ ;  /* 0x0000541085908816 */ /* 0x000fc600000000ff */
[----:B------:R-:W-:Y:S02]  /*fff0*/  IMAD R64, R43, 0x48, RZ ;  /* 0x000000482b407824 */ /* 0x000fe400078e02ff */
[----:B------:R-:W-:Y:S01]  /*10000*/  IMAD.MOV.U32 R75, RZ, RZ, R47 ;  /* 0x000000ffff4b7224 */ /* 0x000fe200078e002f */
[----:B------:R-:W-:Y:S01]  /*10010*/  ISETP.GE.U32.AND P0, PT, R225, R2, PT ;  /* 0x00000002e100720c */ /* 0x000fe20003f06070 */
[----:B------:R-:W-:Y:S02]  /*10020*/  IMAD.MOV.U32 R42, RZ, RZ, R67 ;  /* 0x000000ffff2a7224 */ /* 0x000fe400078e0043 */
[----:B------:R-:W-:Y:S01]  /*10030*/  IMAD.WIDE R68, R68, 0x2, R70 ;  /* 0x0000000244447825 */ /* 0x000fe200078e0246 */
[----:B------:R-:W-:-:S03]  /*10040*/  PRMT R143, R0, 0x7610, R143 ;  /* 0x00007610008f7816 */ /* 0x000fc6000000008f */
[----:B------:R-:W-:Y:S01]  /*10050*/  IMAD.MOV.U32 R47, RZ, RZ, R101 ;  /* 0x000000ffff2f7224 */ /* 0x000fe200078e0065 */
[----:B------:R-:W-:Y:S01]  /*10060*/  PRMT R142, R0, 0x7632, R142 ;  /* 0x00007632008e7816 */ /* 0x000fe2000000008e */
[----:B------:R-:W-:Y:S01]  /*10070*/  IMAD.WIDE R66, R66, 0x2, R70 ;  /* 0x0000000242427825 */ /* 0x000fe200078e0246 */
[----:B------:R-:W-:-:S03]  /*10080*/  LOP3.LUT R2, R17, UR17, R29, 0x96, !PT ;  /* 0x0000001111027c12 */ /* 0x000fc6000f8e961d */
[----:B------:R-:W-:Y:S01]  /*10090*/  IMAD.MOV.U32 R101, RZ, RZ, R65 ;  /* 0x000000ffff657224 */ /* 0x000fe200078e0041 */
[----:B------:R-:W-:Y:S01]  /*100a0*/  LOP3.LUT R0, R245, UR16, R190, 0x96, !PT ;  /* 0x00000010f5007c12 */ /* 0x000fe2000f8e96be */
[----:B------:R-:W-:Y:S01]  /*100b0*/  IMAD.WIDE R64, R64, 0x2, R70 ;  /* 0x0000000240407825 */ /* 0x000fe200078e0246 */
[----:B------:R-:W-:Y:S04]  /*100c0*/  STG.E.U16 [R70.64+-0x80], R55 ;  /* 0xffff803746007986 */ /* 0x000fe8000c101520 */
[----:B------:R-:W-:Y:S01]  /*100d0*/  STG.E.U16 [R70.64+-0x7e], R54 ;  /* 0xffff823646007986 */ /* 0x000fe2000c101520 */
[----:B------:R-:W-:-:S03]  /*100e0*/  IMAD.WIDE.U32 R2, R2, -0x2daee0ad, RZ ;  /* 0xd2511f5302027825 */ /* 0x000fc600078e00ff */
[----:B------:R-:W-:Y:S04]  /*100f0*/  STG.E.U16 [R68.64+-0x80], R52 ;  /* 0xffff803444007986 */ /* 0x000fe8000c101520 */
[----:B------:R-:W-:Y:S04]  /*10100*/  STG.E.U16 [R68.64+-0x7e], R53 ;  /* 0xffff823544007986 */ /* 0x000fe8000c101520 */
[----:B------:R-:W-:Y:S04]  /*10110*/  STG.E.U16 [R66.64+-0x80], R9 ;  /* 0xffff800942007986 */ /* 0x000fe8000c101520 */
[----:B------:R-:W-:Y:S04]  /*10120*/  STG.E.U16 [R66.64+-0x7e], R11 ;  /* 0xffff820b42007986 */ /* 0x000fe8000c101520 */
[----:B------:R-:W-:Y:S04]  /*10130*/  STG.E.U16 [R64.64+-0x80], R7 ;  /* 0xffff800740007986 */ /* 0x000fe8000c101520 */
[----:B------:R1:W-:Y:S04]  /*10140*/  STG.E.U16 [R64.64+-0x7e], R6 ;  /* 0xffff820640007986 */ /* 0x0003e8000c101520 */
[----:B------:R-:W-:Y:S04]  /*10150*/  STG.E.U16 [R70.64+-0x70], R38 ;  /* 0xffff902646007986 */ /* 0x000fe8000c101520 */
[----:B------:R-:W-:Y:S04]  /*10160*/  STG.E.U16 [R70.64+-0x6e], R37 ;  /* 0xffff922546007986 */ /* 0x000fe8000c101520 */
[----:B------:R-:W-:Y:S04]  /*10170*/  STG.E.U16 [R68.64+-0x70], R32 ;  /* 0xffff902044007986 */ /* 0x000fe8000c101520 */
[----:B------:R-:W-:Y:S01]  /*10180*/  STG.E.U16 [R68.64+-0x6e], R33 ;  /* 0xffff922144007986 */ /* 0x000fe2000c101520 */
[----:B-1----:R-:W-:Y:S01]  /*10190*/  IMAD.WIDE.U32 R6, R0, -0x326172a9, RZ ;  /* 0xcd9e8d5700067825 */ /* 0x002fe200078e00ff */
[----:B------:R-:W-:-:S04]  /*101a0*/  LOP3.LUT R0, R3, UR11, R244, 0x96, !PT ;  /* 0x0000000b03007c12 */ /* 0x000fc8000f8e96f4 */
[----:B------:R-:W-:Y:S01]  /*101b0*/  LOP3.LUT R3, R7, UR12, R16, 0x96, !PT ;  /* 0x0000000c07037c12 */ /* 0x000fe2000f8e9610 */
[----:B------:R-:W-:Y:S04]  /*101c0*/  STG.E.U16 [R66.64+-0x70], R5 ;  /* 0xffff900542007986 */ /* 0x000fe8000c101520 */
[----:B------:R1:W-:Y:S01]  /*101d0*/  STG.E.U16 [R66.64+-0x6e], R4 ;  /* 0xffff920442007986 */ /* 0x0003e2000c101520 */
[----:B------:R-:W-:-:S04]  /*101e0*/  IMAD.WIDE.U32 R10, R0, -0x326172a9, RZ ;  /* 0xcd9e8d57000a7825 */ /* 0x000fc800078e00ff */
[----:B-1----:R-:W-:-:S05]  /*101f0*/  IMAD.WIDE.U32 R4, R3, -0x2daee0ad, RZ ;  /* 0xd2511f5303047825 */ /* 0x002fca00078e00ff */
[----:B------:R-:W-:-:S05]  /*10200*/  LOP3.LUT R0, R5, UR9, R2, 0x96, !PT ;  /* 0x0000000905007c12 */ /* 0x000fca000f8e9602 */
        /* <DEDUP_REMOVED lines=8> */
[----:B------:R-:W-:Y:S01]  /*10290*/  IMAD.WIDE.U32 R2, R2, -0x326172a9, RZ ;  /* 0xcd9e8d5702027825 */ /* 0x000fe200078e00ff */
[----:B------:R-:W-:-:S04]  /*102a0*/  LOP3.LUT R9, R5, UR6, R8, 0x96, !PT ;  /* 0x0000000605097c12 */ /* 0x000fc8000f8e9608 */
[C---:B------:R-:W-:Y:S02]  /*102b0*/  LOP3.LUT R0, R2.reuse, 0xffff, RZ, 0xc0, !PT ;  /* 0x0000ffff02007812 */ /* 0x040fe400078ec0ff */
[----:B------:R-:W-:Y:S02]  /*102c0*/  SHF.R.U32.HI R5, RZ, 0x10, R2 ;  /* 0x00000010ff057819 */ /* 0x000fe40000011602 */
[----:B------:R-:W-:Y:S01]  /*102d0*/  LOP3.LUT R4, R3, UR14, R4, 0x96, !PT ;  /* 0x0000000e03047c12 */ /* 0x000fe2000f8e9604 */
[----:B------:R-:W-:Y:S01]  /*102e0*/  FADD.FTZ R12, R49, R12 ;  /* 0x0000000c310c7221 */ /* 0x000fe20000010000 */
[----:B------:R-:W-:Y:S02]  /*102f0*/  LOP3.LUT R8, R2, 0xff, RZ, 0xc0, !PT ;  /* 0x000000ff02087812 */ /* 0x000fe400078ec0ff */
[----:B------:R-:W-:Y:S02]  /*10300*/  SHF.R.U32.HI R3, RZ, 0x18, R2 ;  /* 0x00000018ff037819 */ /* 0x000fe40000011602 */
[----:B------:R-:W-:-:S02]  /*10310*/  SHF.R.U32.HI R2, RZ, 0x8, R0 ;  /* 0x00000008ff027819 */ /* 0x000fc40000011600 */
[----:B------:R-:W-:Y:S01]  /*10320*/  LOP3.LUT R0, R5, 0xff, RZ, 0xc0, !PT ;  /* 0x000000ff05007812 */ /* 0x000fe200078ec0ff */
[----:B------:R-:W-:Y:S01]  /*10330*/  FADD.FTZ R31, R40, R12 ;  /* 0x0000000c281f7221 */ /* 0x000fe20000010000 */
[----:B------:R-:W-:Y:S02]  /*10340*/  PRMT R12, R8, 0x5410, R2 ;  /* 0x00005410080c7816 */ /* 0x000fe40000000002 */
[----:B------:R-:W-:Y:S01]  /*10350*/  PRMT R11, R0, 0x5410, R3 ;  /* 0x00005410000b7816 */ /* 0x000fe20000000003 */
[----:B------:R-:W-:-:S05]  /*10360*/  IMAD.WIDE.U32 R2, R9, -0x2daee0ad, RZ ;  /* 0xd2511f5309027825 */ /* 0x000fca00078e00ff */
[----:B------:R-:W-:Y:S02]  /*10370*/  LOP3.LUT R0, R3, UR13, R10, 0x96, !PT ;  /* 0x0000000d03007c12 */ /* 0x000fe4000f8e960a */
[C---:B------:R-:W-:Y:S02]  /*10380*/  LOP3.LUT R3, R2.reuse, 0xffff, RZ, 0xc0, !PT ;  /* 0x0000ffff02037812 */ /* 0x040fe400078ec0ff */
[--C-:B------:R-:W-:Y:S02]  /*10390*/  SHF.R.U32.HI R9, RZ, 0x10, R2.reuse ;  /* 0x00000010ff097819 */ /* 0x100fe40000011602 */
[----:B------:R-:W-:Y:S02]  /*103a0*/  SHF.R.U32.HI R5, RZ, 0x8, R3 ;  /* 0x00000008ff057819 */ /* 0x000fe40000011603 */
[----:B------:R-:W-:Y:S02]  /*103b0*/  LOP3.LUT R3, R2, 0xff, RZ, 0xc0, !PT ;  /* 0x000000ff02037812 */ /* 0x000fe400078ec0ff */
[----:B------:R-:W-:-:S02]  /*103c0*/  SHF.R.U32.HI R8, RZ, 0x18, R2 ;  /* 0x00000018ff087819 */ /* 0x000fc40000011602 */
[C---:B------:R-:W-:Y:S02]  /*103d0*/  LOP3.LUT R2, R4.reuse, 0xffff, RZ, 0xc0, !PT ;  /* 0x0000ffff04027812 */ /* 0x040fe400078ec0ff */
[----:B------:R-:W-:Y:S02]  /*103e0*/  PRMT R5, R3, 0x5410, R5 ;  /* 0x0000541003057816 */ /* 0x000fe40000000005 */
[----:B------:R-:W-:Y:S02]  /*103f0*/  SHF.R.U32.HI R3, RZ, 0x8, R2 ;  /* 0x00000008ff037819 */ /* 0x000fe40000011602 */
[----:B------:R-:W-:Y:S01]  /*10400*/  LOP3.LUT R2, R4, 0xff, RZ, 0xc0, !PT ;  /* 0x000000ff04027812 */ /* 0x000fe200078ec0ff */
[----:B------:R1:W-:Y:S01]  /*10410*/  STG.E.U16 [R64.64+-0x70], R13 ;  /* 0xffff900d40007986 */ /* 0x0003e2000c101520 */
[----:B------:R-:W-:Y:S02]  /*10420*/  FADD.FTZ R232, R20, R46 ;  /* 0x0000002e14e87221 */ /* 0x000fe40000010000 */
[----:B------:R-:W-:Y:S01]  /*10430*/  IMAD.MOV.U32 R43, RZ, RZ, R89 ;  /* 0x000000ffff2b7224 */ /* 0x000fe200078e0059 */
[----:B-1----:R-:W-:-:S02]  /*10440*/  PRMT R13, R2, 0x5410, R3 ;  /* 0x00005410020d7816 */ /* 0x002fc40000000003 */
[--C-:B------:R-:W-:Y:S02]  /*10450*/  SHF.R.U32.HI R3, RZ, 0x10, R4.reuse ;  /* 0x00000010ff037819 */ /* 0x100fe40000011604 */
[----:B------:R-:W-:Y:S02]  /*10460*/  SHF.R.U32.HI R4, RZ, 0x18, R4 ;  /* 0x00000018ff047819 */ /* 0x000fe40000011604 */
[----:B------:R-:W-:Y:S02]  /*10470*/  LOP3.LUT R3, R3, 0xff, RZ, 0xc0, !PT ;  /* 0x000000ff03037812 */ /* 0x000fe400078ec0ff */
[----:B------:R-:W-:Y:S02]  /*10480*/  LOP3.LUT R2, R9, 0xff, RZ, 0xc0, !PT ;  /* 0x000000ff09027812 */ /* 0x000fe400078ec0ff */
[----:B------:R-:W-:Y:S02]  /*10490*/  PRMT R20, R3, 0x5410, R4 ;  /* 0x0000541003147816 */ /* 0x000fe40000000004 */
[----:B------:R-:W-:-:S02]  /*104a0*/  PRMT R4, R2, 0x5410, R8 ;  /* 0x0000541002047816 */ /* 0x000fc40000000008 */
[----:B------:R-:W-:-:S04]  /*104b0*/  LOP3.LUT R2, R0, 0xffff, RZ, 0xc0, !PT ;  /* 0x0000ffff00027812 */ /* 0x000fc800078ec0ff */
[----:B------:R-:W-:Y:S02]  /*104c0*/  SHF.R.U32.HI R3, RZ, 0x8, R2 ;  /* 0x00000008ff037819 */ /* 0x000fe40000011602 */
[----:B------:R-:W-:Y:S01]  /*104d0*/  LOP3.LUT R2, R0, 0xff, RZ, 0xc0, !PT ;  /* 0x000000ff00027812 */ /* 0x000fe200078ec0ff */
[----:B------:R-:W-:-:S03]  /*104e0*/  IMAD.MOV.U32 R89, RZ, RZ, R62 ;  /* 0x000000ffff597224 */ /* 0x000fc600078e003e */
[----:B------:R-:W-:Y:S02]  /*104f0*/  PRMT R25, R2, 0x5410, R3 ;  /* 0x0000541002197816 */ /* 0x000fe40000000003 */
[----:B------:R-:W-:Y:S01]  /*10500*/  SHF.R.U32.HI R3, RZ, 0x10, R0 ;  /* 0x00000010ff037819 */ /* 0x000fe20000011600 */
[----:B------:R-:W-:Y:S01]  /*10510*/  IMAD.MOV.U32 R62, RZ, RZ, R136 ;  /* 0x000000ffff3e7224 */ /* 0x000fe200078e0088 */
[----:B------:R-:W-:Y:S02]  /*10520*/  SHF.R.U32.HI R2, RZ, 0x18, R0 ;  /* 0x00000018ff027819 */ /* 0x000fe40000011600 */
[----:B------:R-:W-:Y:S02]  /*10530*/  LOP3.LUT R0, R3, 0xff, RZ, 0xc0, !PT ;  /* 0x000000ff03007812 */ /* 0x000fe400078ec0ff */
[----:B------:R-:W-:Y:S02]  /*10540*/  PRMT R136, R225, 0x7054, R225 ;  /* 0x00007054e1887816 */ /* 0x000fe400000000e1 */
[----:B------:R-:W-:-:S02]  /*10550*/  PRMT R24, R0, 0x5410, R2 ;  /* 0x0000541000187816 */ /* 0x000fc40000000002 */
[----:B--2---:R-:W-:Y:S01]  /*10560*/  IADD3 R3, R237, 0x1, RZ ;  /* 0x00000001ed037810 */ /* 0x004fe20007ffe0ff */
[----:B------:R-:W-:-:S03]  /*10570*/  HSET2.LE.AND R0, R12, R136, PT ;  /* 0x000000880c007233 */ /* 0x000fc60003803000 */
[----:B------:R-:W-:Y:S02]  /*10580*/  LOP3.LUT R3, R191, UR35, R3, 0x96, !PT ;  /* 0x00000023bf037c12 */ /* 0x000fe4000f8e9603 */
[----:B------:R-:W-:Y:S01]  /*10590*/  LOP3.LUT R10, R0, R90, RZ, 0xc0, !PT ;  /* 0x0000005a000a7212 */ /* 0x000fe200078ec0ff */
[----:B------:R-:W-:Y:S02]  /*105a0*/  IMAD.MOV.U32 R90, RZ, RZ, R43 ;  /* 0x000000ffff5a7224 */ /* 0x000fe400078e002b */
[----:B------:R-:W-:Y:S02]  /*105b0*/  IMAD.MOV.U32 R43, RZ, RZ, R27 ;  /* 0x000000ffff2b7224 */ /* 0x000fe400078e001b */
[----:B------:R-:W-:Y:S01]  /*105c0*/  IMAD.WIDE.U32 R26, R3, -0x326172a9, RZ ;  /* 0xcd9e8d57031a7825 */ /* 0x000fe200078e00ff */
[----:B------:R-:W-:-:S04]  /*105d0*/  HSET2.LE.AND R2, R11, R136, PT ;  /* 0x000000880b027233 */ /* 0x000fc80003803000 */
[----:B------:R-:W-:Y:S01]  /*105e0*/  LOP3.LUT R3, R27, UR17, R29, 0x96, !PT ;  /* 0x000000111b037c12 */ /* 0x000fe2000f8e961d */
[--C-:B------:R-:W-:Y:S01]  /*105f0*/  HSET2.LE.AND R0, R5, R136.reuse, PT ;  /* 0x0000008805007233 */ /* 0x100fe20003803000 */
[----:B------:R-:W-:Y:S01]  /*10600*/  LOP3.LUT R11, R2, R181, RZ, 0xc0, !PT ;  /* 0x000000b5020b7212 */ /* 0x000fe200078ec0ff */
[----:B------:R-:W-:Y:S01]  /*10610*/  HSET2.LE.AND R2, R4, R136, PT ;  /* 0x0000008804027233 */ /* 0x000fe20003803000 */
[----:B------:R-:W-:Y:S01]  /*10620*/  FADD.FTZ R233, R14, R15 ;  /* 0x0000000f0ee97221 */ /* 0x000fe20000010000 */
[----:B------:R1:W5:Y:S01]  /*10630*/  LDL.LU R181, [R1+0x1a4] ;  /* 0x0001a40001b57983 */ /* 0x0003620000300800 */
[----:B------:R-:W-:Y:S01]  /*10640*/  IMAD.WIDE.U32 R4, R3, -0x2daee0ad, RZ ;  /* 0xd2511f5303047825 */ /* 0x000fe200078e00ff */
[----:B------:R-:W-:Y:S02]  /*10650*/  LOP3.LUT R14, R0, R184, RZ, 0xc0, !PT ;  /* 0x000000b8000e7212 */ /* 0x000fe400078ec0ff */
[----:B------:R-:W-:Y:S01]  /*10660*/  LOP3.LUT R15, R2, R185, RZ, 0xc0, !PT ;  /* 0x000000b9020f7212 */ /* 0x000fe200078ec0ff */
[----:B------:R-:W-:Y:S01]  /*10670*/  IMAD.MOV.U32 R29, RZ, RZ, R61 ;  /* 0x000000ffff1d7224 */ /* 0x000fe200078e003d */
[----:B------:R-:W-:Y:S01]  /*10680*/  LOP3.LUT R0, R5, UR11, R244, 0x96, !PT ;  /* 0x0000000b05007c12 */ /* 0x000fe2000f8e96f4 */
[----:B------:R-:W-:Y:S01]  /*10690*/  IMAD.MOV.U32 R88, RZ, RZ, R22 ;  /* 0x000000ffff587224 */ /* 0x000fe200078e0016 */
[----:B------:R-:W-:Y:S01]  /*106a0*/  LOP3.LUT R2, R7, UR12, R26, 0x96, !PT ;  /* 0x0000000c07027c12 */ /* 0x000fe2000f8e961a */
[----:B------:R-:W-:Y:S01]  /*106b0*/  IMAD.MOV.U32 R92, RZ, RZ, R75 ;  /* 0x000000ffff5c7224 */ /* 0x000fe200078e004b */
[----:B------:R1:W5:Y:S01]  /*106c0*/  LDL.LU R184, [R1+0x1a0] ;  /* 0x0001a00001b87983 */ /* 0x0003620000300800 */
[----:B------:R-:W-:-:S03]  /*106d0*/  IMAD.WIDE.U32 R8, R0, -0x326172a9, RZ ;  /* 0xcd9e8d5700087825 */ /* 0x000fc600078e00ff */
[----:B------:R1:W5:Y:S01]  /*106e0*/  LDL.LU R185, [R1+0x19c] ;  /* 0x00019c0001b97983 */ /* 0x0003620000300800 */
[----:B------:R-:W-:Y:S01]  /*106f0*/  IMAD.WIDE.U32 R2, R2, -0x2daee0ad, RZ ;  /* 0xd2511f5302027825 */ /* 0x000fe200078e00ff */
[----:B------:R-:W-:-:S04]  /*10700*/  LOP3.LUT R0, R9, UR10, R6, 0x96, !PT ;  /* 0x0000000a09007c12 */ /* 0x000fc8000f8e9606 */
[----:B------:R-:W-:Y:S01]  /*10710*/  LOP3.LUT R3, R3, UR9, R4, 0x96, !PT ;  /* 0x0000000903037c12 */ /* 0x000fe2000f8e9604 */
[----:B------:R-:W-:-:S05]  /*10720*/  IMAD.WIDE.U32 R4, R0, -0x2daee0ad, RZ ;  /* 0xd2511f5300047825 */ /* 0x000fca00078e00ff */
[----:B------:R-:W-:Y:S01]  /*10730*/  LOP3.LUT R5, R5, UR7, R2, 0x96, !PT ;  /* 0x0000000705057c12 */ /* 0x000fe2000f8e9602 */
[----:B------:R-:W-:-:S05]  /*10740*/  IMAD.WIDE.U32 R2, R3, -0x326172a9, RZ ;  /* 0xcd9e8d5703027825 */ /* 0x000fca00078e00ff */
[----:B------:R-:W-:-:S05]  /*10750*/  LOP3.LUT R0, R3, UR8, R8, 0x96, !PT ;  /* 0x0000000803007c12 */ /* 0x000fca000f8e9608 */
[----:B------:R-:W-:-:S05]  /*10760*/  IMAD.WIDE.U32 R6, R0, -0x2daee0ad, RZ ;  /* 0xd2511f5300067825 */ /* 0x000fca00078e00ff */
[----:B------:R-:W-:Y:S01]  /*10770*/  LOP3.LUT R3, R7, UR5, R4, 0x96, !PT ;  /* 0x0000000507037c12 */ /* 0x000fe2000f8e9604 */
[----:B------:R-:W-:-:S05]  /*10780*/  IMAD.WIDE.U32 R4, R5, -0x326172a9, RZ ;  /* 0xcd9e8d5705047825 */ /* 0x000fca00078e00ff */
[----:B------:R-:W-:Y:S01]  /*10790*/  LOP3.LUT R5, R5, UR6, R2, 0x96, !PT ;  /* 0x0000000605057c12 */ /* 0x000fe2000f8e9602 */
[----:B------:R-:W-:-:S05]  /*107a0*/  IMAD.WIDE.U32 R2, R3, -0x326172a9, RZ ;  /* 0xcd9e8d5703027825 */ /* 0x000fca00078e00ff */
[----:B------:R-:W-:Y:S02]  /*107b0*/  LOP3.LUT R0, R3, UR14, R4, 0x96, !PT ;  /* 0x0000000e03007c12 */ /* 0x000fe4000f8e9604 */
[----:B------:R-:W-:-:S04]  /*107c0*/  LOP3.LUT R3, R2, 0xffff, RZ, 0xc0, !PT ;  /* 0x0000ffff02037812 */ /* 0x000fc800078ec0ff */
[----:B------:R-:W-:Y:S02]  /*107d0*/  SHF.R.U32.HI R4, RZ, 0x8, R3 ;  /* 0x00000008ff047819 */ /* 0x000fe40000011603 */
[----:B------:R-:W-:-:S04]  /*107e0*/  LOP3.LUT R3, R2, 0xff, RZ, 0xc0, !PT ;  /* 0x000000ff02037812 */ /* 0x000fc800078ec0ff */
[----:B------:R-:W-:Y:S02]  /*107f0*/  PRMT R12, R3, 0x5410, R4 ;  /* 0x00005410030c7816 */ /* 0x000fe40000000004 */
[--C-:B------:R-:W-:Y:S02]  /*10800*/  SHF.R.U32.HI R3, RZ, 0x10, R2.reuse ;  /* 0x00000010ff037819 */ /* 0x100fe40000011602 */
[----:B------:R-:W-:Y:S01]  /*10810*/  SHF.R.U32.HI R4, RZ, 0x18, R2 ;  /* 0x00000018ff047819 */ /* 0x000fe20000011602 */
[----:B------:R-:W-:Y:S01]  /*10820*/  HSET2.LE.AND R2, R13, R136, PT ;  /* 0x000000880d027233 */ /* 0x000fe20003803000 */
[----:B------:R-:W-:-:S04]  /*10830*/  LOP3.LUT R3, R3, 0xff, RZ, 0xc0, !PT ;  /* 0x000000ff03037812 */ /* 0x000fc800078ec0ff */
[----:B------:R-:W-:Y:S02]  /*10840*/  LOP3.LUT R8, R2, R29, RZ, 0xc0, !PT ;  /* 0x0000001d02087212 */ /* 0x000fe400078ec0ff */
[C---:B------:R-:W-:Y:S01]  /*10850*/  LOP3.LUT R2, R0.reuse, 0xffff, RZ, 0xc0, !PT ;  /* 0x0000ffff00027812 */ /* 0x040fe200078ec0ff */
[----:B------:R-:W-:Y:S01]  /*10860*/  IMAD.MOV.U32 R22, RZ, RZ, R102 ;  /* 0x000000ffff167224 */ /* 0x000fe200078e0066 */
[----:B------:R-:W-:Y:S02]  /*10870*/  PRMT R19, R3, 0x5410, R4 ;  /* 0x0000541003137816 */ /* 0x000fe40000000004 */
[----:B------:R-:W-:Y:S02]  /*10880*/  SHF.R.U32.HI R3, RZ, 0x8, R2 ;  /* 0x00000008ff037819 */ /* 0x000fe40000011602 */
[----:B------:R-:W-:Y:S01]  /*10890*/  LOP3.LUT R2, R0, 0xff, RZ, 0xc0, !PT ;  /* 0x000000ff00027812 */ /* 0x000fe200078ec0ff */
[----:B------:R-:W-:-:S03]  /*108a0*/  IMAD.MOV.U32 R75, RZ, RZ, R22 ;  /* 0x000000ffff4b7224 */ /* 0x000fc600078e0016 */
[----:B------:R-:W-:Y:S02]  /*108b0*/  PRMT R22, R2, 0x5410, R3 ;  /* 0x0000541002167816 */ /* 0x000fe40000000003 */
[--C-:B------:R-:W-:Y:S02]  /*108c0*/  SHF.R.U32.HI R3, RZ, 0x10, R0.reuse ;  /* 0x00000010ff037819 */ /* 0x100fe40000011600 */
[----:B------:R-:W-:Y:S02]  /*108d0*/  SHF.R.U32.HI R2, RZ, 0x18, R0 ;  /* 0x00000018ff027819 */ /* 0x000fe40000011600 */
[----:B------:R-:W-:-:S04]  /*108e0*/  LOP3.LUT R0, R3, 0xff, RZ, 0xc0, !PT ;  /* 0x000000ff03007812 */ /* 0x000fc800078ec0ff */
[----:B------:R-:W-:Y:S01]  /*108f0*/  PRMT R21, R0, 0x5410, R2 ;  /* 0x0000541000157816 */ /* 0x000fe20000000002 */
[----:B------:R-:W-:Y:S01]  /*10900*/  IMAD.WIDE.U32 R2, R5, -0x2daee0ad, RZ ;  /* 0xd2511f5305027825 */ /* 0x000fe200078e00ff */
[----:B------:R-:W-:-:S04]  /*10910*/  HSET2.LE.AND R4, R20, R136, PT ;  /* 0x0000008814047233 */ /* 0x000fc80003803000 */
[----:B------:R-:W-:Y:S02]  /*10920*/  LOP3.LUT R0, R3, UR13, R6, 0x96, !PT ;  /* 0x0000000d03007c12 */ /* 0x000fe4000f8e9606 */
[----:B------:R-:W-:Y:S02]  /*10930*/  LOP3.LUT R9, R4, R92, RZ, 0xc0, !PT ;  /* 0x0000005c04097212 */ /* 0x000fe400078ec0ff */
[----:B------:R-:W-:-:S04]  /*10940*/  LOP3.LUT R4, R0, 0xffff, RZ, 0xc0, !PT ;  /* 0x0000ffff00047812 */ /* 0x000fc800078ec0ff */
[----:B------:R-:W-:Y:S02]  /*10950*/  SHF.R.U32.HI R5, RZ, 0x8, R4 ;  /* 0x00000008ff057819 */ /* 0x000fe40000011604 */
[----:B------:R-:W-:-:S04]  /*10960*/  LOP3.LUT R4, R0, 0xff, RZ, 0xc0, !PT ;  /* 0x000000ff00047812 */ /* 0x000fc800078ec0ff */
[----:B------:R-:W-:Y:S02]  /*10970*/  PRMT R20, R4, 0x5410, R5 ;  /* 0x0000541004147816 */ /* 0x000fe40000000005 */
[--C-:B------:R-:W-:Y:S02]  /*10980*/  SHF.R.U32.HI R5, RZ, 0x10, R0.reuse ;  /* 0x00000010ff057819 */ /* 0x100fe40000011600 */
[----:B------:R-:W-:Y:S02]  /*10990*/  SHF.R.U32.HI R4, RZ, 0x18, R0 ;  /* 0x00000018ff047819 */ /* 0x000fe40000011600 */
[----:B------:R-:W-:-:S04]  /*109a0*/  LOP3.LUT R0, R5, 0xff, RZ, 0xc0, !PT ;  /* 0x000000ff05007812 */ /* 0x000fc800078ec0ff */
[----:B------:R-:W-:Y:S02]  /*109b0*/  PRMT R7, R0, 0x5410, R4 ;  /* 0x0000541000077816 */ /* 0x000fe40000000004 */
[----:B------:R-:W-:-:S04]  /*109c0*/  LOP3.LUT R0, R2, 0xffff, RZ, 0xc0, !PT ;  /* 0x0000ffff02007812 */ /* 0x000fc800078ec0ff */
[----:B------:R-:W-:Y:S02]  /*109d0*/  SHF.R.U32.HI R3, RZ, 0x8, R0 ;  /* 0x00000008ff037819 */ /* 0x000fe40000011600 */
[----:B------:R-:W-:-:S04]  /*109e0*/  LOP3.LUT R0, R2, 0xff, RZ, 0xc0, !PT ;  /* 0x000000ff02007812 */ /* 0x000fc800078ec0ff */
[----:B------:R-:W-:Y:S02]  /*109f0*/  PRMT R6, R0, 0x5410, R3 ;  /* 0x0000541000067816 */ /* 0x000fe40000000003 */
[----:B------:R-:W-:Y:S01]  /*10a00*/  SHF.R.U32.HI R0, RZ, 0x10, R2 ;  /* 0x00000010ff007819 */ /* 0x000fe20000011602 */
[----:B------:R-:W-:Y:S01]  /*10a10*/  IMAD.MOV.U32 R29, RZ, RZ, R90 ;  /* 0x000000ffff1d7224 */ /* 0x000fe200078e005a */
[----:B------:R-:W-:Y:S02]  /*10a20*/  SHF.R.U32.HI R2, RZ, 0x18, R2 ;  /* 0x00000018ff027819 */ /* 0x000fe40000011602 */
[----:B------:R-:W-:Y:S01]  /*10a30*/  LOP3.LUT R0, R0, 0xff, RZ, 0xc0, !PT ;  /* 0x000000ff00007812 */ /* 0x000fe200078ec0ff */
[----:B------:R-:W-:Y:S02]  /*10a40*/  IMAD.MOV.U32 R92, RZ, RZ, R23 ;  /* 0x000000ffff5c7224 */ /* 0x000fe400078e0017 */
[----:B------:R-:W-:Y:S01]  /*10a50*/  IMAD.MOV.U32 R93, RZ, RZ, R29 ;  /* 0x000000ffff5d7224 */ /* 0x000fe200078e001d */
[----:B------:R-:W-:Y:S01]  /*10a60*/  PRMT R23, R0, 0x5410, R2 ;  /* 0x0000541000177816 */ /* 0x000fe20000000002 */
[--C-:B------:R-:W-:Y:S01]  /*10a70*/  HSET2.LE.AND R0, R25, R136.reuse, PT ;  /* 0x0000008819007233 */ /* 0x100fe20003803000 */
[----:B------:R-:W-:Y:S01]  /*10a80*/  IMAD.MOV.U32 R29, RZ, RZ, R78 ;  /* 0x000000ffff1d7224 */ /* 0x000fe200078e004e */
[----:B------:R-:W-:Y:S01]  /*10a90*/  HSET2.LE.AND R3, R12, R136, PT ;  /* 0x000000880c037233 */ /* 0x000fe20003803000 */
[----:B------:R-:W-:-:S02]  /*10aa0*/  IMAD.MOV.U32 R90, RZ, RZ, R100 ;  /* 0x000000ffff5a7224 */ /* 0x000fc400078e0064 */
[----:B------:R-:W-:Y:S01]  /*10ab0*/  LOP3.LUT R12, R0, R93, RZ, 0xc0, !PT ;  /* 0x0000005d000c7212 */ /* 0x000fe200078ec0ff */
        /* <DEDUP_REMOVED lines=12> */
[----:B------:R-:W-:Y:S01]  /*10b80*/  HSET2.LE.AND R2, R24, R136, PT ;  /* 0x0000008818027233 */ /* 0x000fe20003803000 */
[----:B------:R-:W-:-:S02]  /*10b90*/  IMAD.MOV.U32 R85, RZ, RZ, R82 ;  /* 0x000000ffff557224 */ /* 0x000fc400078e0052 */
[----:B------:R-:W-:Y:S02]  /*10ba0*/  IMAD.MOV.U32 R61, RZ, RZ, R62 ;  /* 0x000000ffff3d7224 */ /* 0x000fe400078e003e */
        /* <DEDUP_REMOVED lines=8> */
[----:B------:R1:W5:Y:S01]  /*10c30*/  LDL.LU R183, [R1+0x194] ;  /* 0x0001940001b77983 */ /* 0x0003620000300800 */
[----:B------:R-:W-:Y:S01]  /*10c40*/  IMAD.MOV.U32 R78, RZ, RZ, R186 ;  /* 0x000000ffff4e7224 */ /* 0x000fe200078e00ba */
[----:B------:R-:W-:Y:S01]  /*10c50*/  LOP3.LUT R13, R2, R187, RZ, 0xc0, !PT ;  /* 0x000000bb020d7212 */ /* 0x000fe200078ec0ff */
[----:B------:R-:W-:Y:S01]  /*10c60*/  IMAD.MOV.U32 R51, RZ, RZ, R79 ;  /* 0x000000ffff337224 */ /* 0x000fe200078e004f */
[----:B------:R1:W5:Y:S01]  /*10c70*/  LDL.LU R186, [R1+0x190] ;  /* 0x0001900001ba7983 */ /* 0x0003620000300800 */
[----:B------:R-:W-:Y:S02]  /*10c80*/  IMAD.MOV.U32 R79, RZ, RZ, R74 ;  /* 0x000000ffff4f7224 */ /* 0x000fe400078e004a */
[----:B------:R-:W-:Y:S01]  /*10c90*/  IMAD.MOV.U32 R74, RZ, RZ, R165 ;  /* 0x000000ffff4a7224 */ /* 0x000fe200078e00a5 */
[----:B------:R1:W5:Y:S04]  /*10ca0*/  LDL.LU R187, [R1+0x18c] ;  /* 0x00018c0001bb7983 */ /* 0x0003680000300800 */
[----:B------:R-:W2:Y:S01]  /*10cb0*/  LDL.LU R165, [R1+0x188] ;  /* 0x0001880001a57983 */ /* 0x000ea20000300800 */
[----:B------:R-:W-:-:S05]  /*10cc0*/  IMAD.WIDE.U32 R4, R93, -0x326172a9, RZ ;  /* 0xcd9e8d575d047825 */ /* 0x000fca00078e00ff */
        /* <DEDUP_REMOVED lines=16> */
[----:B------:R-:W-:-:S04]  /*10dd0*/  IMAD.MOV.U32 R81, RZ, RZ, R80 ;  /* 0x000000ffff517224 */ /* 0x000fc800078e0050 */
[----:B------:R-:W-:Y:S02]  /*10de0*/  IMAD.MOV.U32 R59, RZ, RZ, R81 ;  /* 0x000000ffff3b7224 */ /* 0x000fe400078e0051 */
[----:B------:R-:W-:Y:S02]  /*10df0*/  IMAD.MOV.U32 R81, RZ, RZ, R168 ;  /* 0x000000ffff517224 */ /* 0x000fe400078e00a8 */
[----:B------:R-:W3:Y:S01]  /*10e00*/  LDL.LU R168, [R1+0x184] ;  /* 0x0001840001a87983 */ /* 0x000ee20000300800 */
[----:B------:R-:W-:Y:S02]  /*10e10*/  IMAD.MOV.U32 R52, RZ, RZ, R47 ;  /* 0x000000ffff347224 */ /* 0x000fe400078e002f */
[----:B------:R-:W-:Y:S02]  /*10e20*/  IMAD.MOV.U32 R47, RZ, RZ, R82 ;  /* 0x000000ffff2f7224 */ /* 0x000fe400078e0052 */
[----:B------:R-:W-:Y:S02]  /*10e30*/  IMAD.MOV.U32 R93, RZ, RZ, R83 ;  /* 0x000000ffff5d7224 */ /* 0x000fe400078e0053 */
[----:B------:R-:W-:-:S02]  /*10e40*/  IMAD.MOV.U32 R82, RZ, RZ, R166 ;  /* 0x000000ffff527224 */ /* 0x000fc400078e00a6 */
[----:B------:R-:W4:Y:S01]  /*10e50*/  LDL.LU R166, [R1+0x180] ;  /* 0x0001800001a67983 */ /* 0x000f220000300800 */
[----:B------:R-:W-:-:S03]  /*10e60*/  IMAD.MOV.U32 R83, RZ, RZ, R167 ;  /* 0x000000ffff537224 */ /* 0x000fc600078e00a7 */
[----:B------:R-:W3:Y:S01]  /*10e70*/  LDL.LU R167, [R1+0x17c] ;  /* 0x00017c0001a77983 */ /* 0x000ee20000300800 */
[----:B------:R-:W-:Y:S02]  /*10e80*/  IMAD.MOV.U32 R80, RZ, RZ, R51 ;  /* 0x000000ffff507224 */ /* 0x000fe400078e0033 */
[----:B------:R-:W-:Y:S01]  /*10e90*/  IMAD.MOV.U32 R51, RZ, RZ, R79 ;  /* 0x000000ffff337224 */ /* 0x000fe200078e004f */
[--C-:B------:R-:W-:Y:S01]  /*10ea0*/  HSET2.LE.AND R0, R19, R136.reuse, PT ;  /* 0x0000008813007233 */ /* 0x100fe20003803000 */
[----:B------:R-:W-:Y:S02]  /*10eb0*/  IMAD.MOV.U32 R79, RZ, RZ, R74 ;  /* 0x000000ffff4f7224 */ /* 0x000fe400078e004a */
[----:B------:R-:W-:Y:S02]  /*10ec0*/  IMAD.MOV.U32 R74, RZ, RZ, R34 ;  /* 0x000000ffff4a7224 */ /* 0x000fe400078e0022 */
[----:B------:R-:W-:Y:S01]  /*10ed0*/  IMAD.WIDE.U32 R34, R2, -0x2daee0ad, RZ ;  /* 0xd2511f5302227825 */ /* 0x000fe200078e00ff */
[----:B------:R-:W-:Y:S01]  /*10ee0*/  LOP3.LUT R19, R0, R63, RZ, 0xc0, !PT ;  /* 0x0000003f00137212 */ /* 0x000fe200078ec0ff */
[----:B------:R-:W-:-:S03]  /*10ef0*/  HSET2.LE.AND R2, R21, R136, PT ;  /* 0x0000008815027233 */ /* 0x000fc60003803000 */
[----:B------:R-:W-:Y:S01]  /*10f00*/  LOP3.LUT R0, R35, UR16, R190, 0x96, !PT ;  /* 0x0000001023007c12 */ /* 0x000fe2000f8e96be */
[----:B------:R1:W-:Y:S01]  /*10f10*/  STG.E.U16 [R64.64+-0x6e], R18 ;  /* 0xffff921240007986 */ /* 0x0003e2000c101520 */
[----:B------:R-:W-:-:S03]  /*10f20*/  LOP3.LUT R5, R17, UR17, R4, 0x96, !PT ;  /* 0x0000001111057c12 */ /* 0x000fc6000f8e9604 */
[----:B------:R-:W-:Y:S01]  /*10f30*/  IMAD.WIDE.U32 R32, R0, -0x326172a9, RZ ;  /* 0xcd9e8d5700207825 */ /* 0x000fe200078e00ff */
[----:B------:R-:W-:Y:S01]  /*10f40*/  LOP3.LUT R17, R2, R252, RZ, 0xc0, !PT ;  /* 0x000000fc02117212 */ /* 0x000fe200078ec0ff */
[--C-:B------:R-:W-:Y:S01]  /*10f50*/  HSET2.LE.AND R0, R22, R136.reuse, PT ;  /* 0x0000008816007233 */ /* 0x100fe20003803000 */
[----:B------:R-:W-:Y:S01]  /*10f60*/  LOP3.LUT R128, R27, UR17, R4, 0x96, !PT ;  /* 0x000000111b807c12 */ /* 0x000fe2000f8e9604 */
[--C-:B------:R-:W-:Y:S01]  /*10f70*/  HSET2.LE.AND R2, R7, R136.reuse, PT ;  /* 0x0000008807027233 */ /* 0x100fe20003803000 */
[----:B------:R-:W-:Y:S01]  /*10f80*/  LOP3.LUT R4, R33, UR12, R16, 0x96, !PT ;  /* 0x0000000c21047c12 */ /* 0x000fe2000f8e9610 */
[----:B------:R-:W-:Y:S02]  /*10f90*/  IMAD.MOV.U32 R55, RZ, RZ, R42 ;  /* 0x000000ffff377224 */ /* 0x000fe400078e002a */
[----:B------:R-:W-:Y:S02]  /*10fa0*/  IMAD.MOV.U32 R42, RZ, RZ, R80 ;  /* 0x000000ffff2a7224 */ /* 0x000fe400078e0050 */
[----:B------:R-:W-:Y:S01]  /*10fb0*/  IMAD.MOV.U32 R73, RZ, RZ, R78 ;  /* 0x000000ffff497224 */ /* 0x000fe200078e004e */
[----:B------:R-:W-:Y:S01]  /*10fc0*/  LOP3.LUT R16, R0, R92, RZ, 0xc0, !PT ;  /* 0x0000005c00107212 */ /* 0x000fe200078ec0ff */
[----:B------:R-:W-:Y:S01]  /*10fd0*/  IMAD.MOV.U32 R78, RZ, RZ, R101 ;  /* 0x000000ffff4e7224 */ /* 0x000fe200078e0065 */
[----:B------:R-:W-:Y:S01]  /*10fe0*/  LOP3.LUT R101, R2, R58, RZ, 0xc0, !PT ;  /* 0x0000003a02657212 */ /* 0x000fe200078ec0ff */
[----:B------:R-:W-:Y:S01]  /*10ff0*/  IMAD.MOV.U32 R80, RZ, RZ, R100 ;  /* 0x000000ffff507224 */ /* 0x000fe200078e0064 */
[--C-:B------:R-:W-:Y:S01]  /*11000*/  HSET2.LE.AND R0, R6, R136.reuse, PT ;  /* 0x0000008806007233 */ /* 0x100fe20003803000 */
[----:B------:R-:W-:Y:S01]  /*11010*/  IMAD.MOV.U32 R102, RZ, RZ, R137 ;  /* 0x000000ffff667224 */ /* 0x000fe200078e0089 */
[----:B-1----:R-:W-:Y:S01]  /*11020*/  LOP3.LUT R18, R3, R228, RZ, 0xc0, !PT ;  /* 0x000000e403127212 */ /* 0x002fe200078ec0ff */
[----:B------:R-:W-:Y:S01]  /*11030*/  HSET2.LE.AND R3, R20, R136, PT ;  /* 0x0000008814037233 */ /* 0x000fe20003803000 */
[----:B------:R-:W-:-:S04]  /*11040*/  IMAD.MOV.U32 R92, RZ, RZ, R79 ;  /* 0x000000ffff5c7224 */ /* 0x000fc800078e004f */
[----:B------:R-:W-:Y:S01]  /*11050*/  LOP3.LUT R100, R3, R60, RZ, 0xc0, !PT ;  /* 0x0000003c03647212 */ /* 0x000fe200078ec0ff */
[----:B------:R-:W-:-:S04]  /*11060*/  IMAD.WIDE.U32 R2, R5, -0x2daee0ad, RZ ;  /* 0xd2511f5305027825 */ /* 0x000fc800078e00ff */
[----:B------:R-:W-:Y:S01]  /*11070*/  IMAD.WIDE.U32 R4, R4, -0x2daee0ad, RZ ;  /* 0xd2511f5304047825 */ /* 0x000fe200078e00ff */
[----:B------:R-:W-:-:S03]  /*11080*/  LOP3.LUT R3, R3, UR11, R34, 0x96, !PT ;  /* 0x0000000b03037c12 */ /* 0x000fc6000f8e9622 */
[----:B------:R-:W-:Y:S01]  /*11090*/  IMAD.MOV.U32 R79, RZ, RZ, R102 ;  /* 0x000000ffff4f7224 */ /* 0x000fe200078e0066 */
[----:B------:R-:W-:Y:S02]  /*110a0*/  LOP3.LUT R102, R0, R48, RZ, 0xc0, !PT ;  /* 0x0000003000667212 */ /* 0x000fe400078ec0ff */
[----:B------:R-:W-:Y:S01]  /*110b0*/  LOP3.LUT R0, R5, UR9, R2, 0x96, !PT ;  /* 0x0000000905007c12 */ /* 0x000fe2000f8e9602 */
[----:B------:R-:W-:Y:S01]  /*110c0*/  @!P4 HADD2 R127, -R150.H0_H0, -RZ.H0_H0 ;  /* 0xa00000ff967fc230 */ /* 0x000fe20000000900 */
[----:B------:R-:W-:-:S04]  /*110d0*/  IMAD.WIDE.U32 R2, R3, -0x326172a9, RZ ;  /* 0xcd9e8d5703027825 */ /* 0x000fc800078e00ff */
[----:B------:R-:W-:Y:S01]  /*110e0*/  IMAD.WIDE.U32 R6, R0, -0x326172a9, RZ ;  /* 0xcd9e8d5700067825 */ /* 0x000fe200078e00ff */
[----:B------:R-:W-:Y:S02]  /*110f0*/  @!P4 PRMT R150, R127, 0x5410, RZ ;  /* 0x000054107f96c816 */ /* 0x000fe400000000ff */
[----:B------:R-:W-:Y:S01]  /*11100*/  LOP3.LUT R3, R3, UR10, R32, 0x96, !PT ;  /* 0x0000000a03037c12 */ /* 0x000fe2000f8e9620 */
[----:B------:R-:W-:Y:S01]  /*11110*/  IMAD.MOV.U32 R127, RZ, RZ, R29 ;  /* 0x000000ffff7f7224 */ /* 0x000fe200078e001d */
[----:B------:R-:W-:Y:S01]  /*11120*/  LOP3.LUT R0, R7, UR8, R2, 0x96, !PT ;  /* 0x0000000807007c12 */ /* 0x000fe2000f8e9602 */
[----:B------:R-:W-:Y:S02]  /*11130*/  IMAD.MOV.U32 R29, RZ, RZ, R84 ;  /* 0x000000ffff1d7224 */ /* 0x000fe400078e0054 */
[----:B------:R-:W-:Y:S02]  /*11140*/  IMAD.MOV.U32 R48, RZ, RZ, R73 ;  /* 0x000000ffff307224 */ /* 0x000fe400078e0049 */
[----:B------:R-:W-:-:S02]  /*11150*/  IMAD.MOV.U32 R73, RZ, RZ, R29 ;  /* 0x000000ffff497224 */ /* 0x000fc400078e001d */
[----:B------:R-:W-:-:S04]  /*11160*/  IMAD.WIDE.U32 R2, R3, -0x2daee0ad, RZ ;  /* 0xd2511f5303027825 */ /* 0x000fc800078e00ff */
[----:B------:R-:W-:Y:S01]  /*11170*/  IMAD.WIDE.U32 R28, R0, -0x2daee0ad, RZ ;  /* 0xd2511f53001c7825 */ /* 0x000fe200078e00ff */
[----:B------:R-:W-:-:S04]  /*11180*/  LOP3.LUT R3, R3, UR7, R4, 0x96, !PT ;  /* 0x0000000703037c12 */ /* 0x000fc8000f8e9604 */
[----:B------:R-:W-:Y:S01]  /*11190*/  LOP3.LUT R2, R29, UR5, R2, 0x96, !PT ;  /* 0x000000051d027c12 */ /* 0x000fe2000f8e9602 */
[----:B------:R-:W-:Y:S01]  /*111a0*/  IMAD.WIDE.U32 R4, R3, -0x326172a9, RZ ;  /* 0xcd9e8d5703047825 */ /* 0x000fe200078e00ff */
[----:B------:R-:W-:-:S03]  /*111b0*/  HSET2.LE.AND R0, R23, R136, PT ;  /* 0x0000008817007233 */ /* 0x000fc60003803000 */
[----:B------:R-:W-:Y:S01]  /*111c0*/  IMAD.WIDE.U32 R2, R2, -0x326172a9, RZ ;  /* 0xcd9e8d5702027825 */ /* 0x000fe200078e00ff */
[----:B------:R-:W-:-:S03]  /*111d0*/  LOP3.LUT R29, R5, UR6, R6, 0x96, !PT ;  /* 0x00000006051d7c12 */ /* 0x000fc6000f8e9606 */
[----:B------:R-:W-:Y:S01]  /*111e0*/  IMAD.MOV.U32 R40, RZ, RZ, R103 ;  /* 0x000000ffff287224 */ /* 0x000fe200078e0067 */
[----:B------:R-:W-:Y:S02]  /*111f0*/  SHF.R.U32.HI R5, RZ, 0x10, R2 ;  /* 0x00000010ff057819 */ /* 0x000fe40000011602 */
[----:B------:R-:W-:Y:S02]  /*11200*/  LOP3.LUT R103, R0, R56, RZ, 0xc0, !PT ;  /* 0x0000003800677212 */ /* 0x000fe400078ec0ff */
[----:B------:R-:W-:Y:S01]  /*11210*/  LOP3.LUT R0, R3, UR14, R4, 0x96, !PT ;  /* 0x0000000e03007c12 */ /* 0x000fe2000f8e9604 */
[----:B------:R-:W-:Y:S01]  /*11220*/  IMAD.MOV.U32 R97, RZ, RZ, R75 ;  /* 0x000000ffff617224 */ /* 0x000fe200078e004b */
[C---:B------:R-:W-:Y:S02]  /*11230*/  LOP3.LUT R3, R2.reuse, 0xffff, RZ, 0xc0, !PT ;  /* 0x0000ffff02037812 */ /* 0x040fe400078ec0ff */
[----:B------:R-:W-:Y:S02]  /*11240*/  LOP3.LUT R6, R2, 0xff, RZ, 0xc0, !PT ;  /* 0x000000ff02067812 */ /* 0x000fe400078ec0ff */
[----:B------:R-:W-:Y:S01]  /*11250*/  SHF.R.U32.HI R4, RZ, 0x18, R2 ;  /* 0x00000018ff047819 */ /* 0x000fe20000011602 */
[----:B------:R-:W-:Y:S01]  /*11260*/  IMAD.MOV.U32 R75, RZ, RZ, R51 ;  /* 0x000000ffff4b7224 */ /* 0x000fe200078e0033 */
[----:B------:R-:W-:Y:S01]  /*11270*/  LOP3.LUT R2, R5, 0xff, RZ, 0xc0, !PT ;  /* 0x000000ff05027812 */ /* 0x000fe200078ec0ff */
[----:B------:R-:W-:-:S02]  /*11280*/  IMAD.MOV.U32 R94, RZ, RZ, R50 ;  /* 0x000000ffff5e7224 */ /* 0x000fc400078e0032 */
[----:B------:R-:W-:Y:S02]  /*11290*/  IMAD.MOV.U32 R49, RZ, RZ, R57 ;  /* 0x000000ffff317224 */ /* 0x000fe400078e0039 */
[----:B------:R-:W-:Y:S01]  /*112a0*/  IMAD.MOV.U32 R51, RZ, RZ, R76 ;  /* 0x000000ffff337224 */ /* 0x000fe200078e004c */
[----:B------:R-:W-:Y:S01]  /*112b0*/  SHF.R.U32.HI R3, RZ, 0x8, R3 ;  /* 0x00000008ff037819 */ /* 0x000fe20000011603 */
[----:B------:R-:W-:Y:S01]  /*112c0*/  IMAD.MOV.U32 R50, RZ, RZ, R77 ;  /* 0x000000ffff327224 */ /* 0x000fe200078e004d */
[----:B------:R-:W-:Y:S01]  /*112d0*/  PRMT R5, R2, 0x5410, R4 ;  /* 0x0000541002057816 */ /* 0x000fe20000000004 */
[----:B------:R-:W-:Y:S02]  /*112e0*/  IMAD.MOV.U32 R76, RZ, RZ, R61 ;  /* 0x000000ffff4c7224 */ /* 0x000fe400078e003d */
[----:B------:R-:W-:Y:S01]  /*112f0*/  IMAD.MOV.U32 R57, RZ, RZ, R188 ;  /* 0x000000ffff397224 */ /* 0x000fe200078e00bc */
[----:B------:R-:W-:Y:S01]  /*11300*/  @!P5 HADD2 R99, -R146.H0_H0, -RZ.H0_H0 ;  /* 0xa00000ff9263d230 */ /* 0x000fe20000000900 */
[----:B------:R-:W-:Y:S01]  /*11310*/  IMAD.MOV.U32 R96, RZ, RZ, R43 ;  /* 0x000000ffff607224 */ /* 0x000fe200078e002b */
[----:B------:R1:W5:Y:S01]  /*11320*/  LDL.LU R188, [R1+0x178] ;  /* 0x0001780001bc7983 */ /* 0x0003620000300800 */
[----:B------:R-:W-:Y:S01]  /*11330*/  IMAD.MOV.U32 R77, RZ, RZ, R62 ;  /* 0x000000ffff4d7224 */ /* 0x000fe200078e003e */
[----:B------:R-:W-:Y:S01]  /*11340*/  LOP3.LUT R2, R0, 0xffff, RZ, 0xc0, !PT ;  /* 0x0000ffff00027812 */ /* 0x000fe200078ec0ff */
[----:B------:R-:W-:-:S02]  /*11350*/  IMAD.MOV.U32 R61, RZ, RZ, R179 ;  /* 0x000000ffff3d7224 */ /* 0x000fc400078e00b3 */
[----:B------:R-:W-:Y:S01]  /*11360*/  IMAD.MOV.U32 R43, RZ, RZ, R74 ;  /* 0x000000ffff2b7224 */ /* 0x000fe200078e004a */
[----:B------:R1:W5:Y:S01]  /*11370*/  LDL.LU R179, [R1+0x174] ;  /* 0x0001740001b37983 */ /* 0x0003620000300800 */
[----:B------:R-:W-:Y:S02]  /*11380*/  IMAD.MOV.U32 R62, RZ, RZ, R178 ;  /* 0x000000ffff3e7224 */ /* 0x000fe400078e00b2 */
[----:B------:R-:W-:Y:S01]  /*11390*/  IMAD.MOV.U32 R54, RZ, RZ, R86 ;  /* 0x000000ffff367224 */ /* 0x000fe200078e0056 */
[----:B------:R1:W5:Y:S01]  /*113a0*/  LDL.LU R178, [R1+0x170] ;  /* 0x0001700001b27983 */ /* 0x0003620000300800 */
[----:B------:R-:W-:Y:S01]  /*113b0*/  IMAD.MOV.U32 R74, RZ, RZ, R177 ;  /* 0x000000ffff4a7224 */ /* 0x000fe200078e00b1 */
[----:B------:R-:W-:Y:S01]  /*113c0*/  PRMT R6, R6, 0x5410, R3 ;  /* 0x0000541006067816 */ /* 0x000fe20000000003 */
[----:B------:R-:W-:Y:S01]  /*113d0*/  IMAD.MOV.U32 R86, RZ, RZ, R176 ;  /* 0x000000ffff567224 */ /* 0x000fe200078e00b0 */
[----:B------:R1:W5:Y:S01]  /*113e0*/  LDL.LU R177, [R1+0x16c] ;  /* 0x00016c0001b17983 */ /* 0x0003620000300800 */
[----:B------:R-:W-:Y:S01]  /*113f0*/  IMAD.MOV.U32 R95, RZ, RZ, R85 ;  /* 0x000000ffff5f7224 */ /* 0x000fe200078e0055 */
[----:B------:R-:W-:Y:S01]  /*11400*/  @!P2 PRMT R209, R98, 0x5410, RZ ;  /* 0x0000541062d1a816 */ /* 0x000fe200000000ff */
[----:B------:R-:W-:Y:S01]  /*11410*/  IMAD.MOV.U32 R84, RZ, RZ, R175 ;  /* 0x000000ffff547224 */ /* 0x000fe200078e00af */
[----:B------:R1:W5:Y:S01]  /*11420*/  LDL.LU R176, [R1+0x168] ;  /* 0x0001680001b07983 */ /* 0x0003620000300800 */
[----:B------:R-:W-:Y:S01]  /*11430*/  IMAD.MOV.U32 R53, RZ, RZ, R87 ;  /* 0x000000ffff357224 */ /* 0x000fe200078e0057 */
[----:B------:R-:W-:Y:S01]  /*11440*/  SHF.R.U32.HI R3, RZ, 0x8, R2 ;  /* 0x00000008ff037819 */ /* 0x000fe20000011602 */
[----:B------:R-:W-:Y:S01]  /*11450*/  IMAD.MOV.U32 R85, RZ, RZ, R174 ;  /* 0x000000ffff557224 */ /* 0x000fe200078e00ae */
[----:B------:R1:W5:Y:S01]  /*11460*/  LDL.LU R175, [R1+0x164] ;  /* 0x0001640001af7983 */ /* 0x0003620000300800 */
[----:B------:R-:W-:Y:S01]  /*11470*/  @!P5 PRMT R146, R99, 0x5410, RZ ;  /* 0x000054106392d816 */ /* 0x000fe200000000ff */
[----:B------:R-:W-:Y:S01]  /*11480*/  IMAD.MOV.U32 R98, RZ, RZ, R88 ;  /* 0x000000ffff627224 */ /* 0x000fe200078e0058 */
[----:B------:R-:W-:Y:S01]  /*11490*/  LOP3.LUT R2, R0, 0xff, RZ, 0xc0, !PT ;  /* 0x000000ff00027812 */ /* 0x000fe200078ec0ff */
        /* <DEDUP_REMOVED lines=12> */
[----:B------:R-:W-:Y:S01]  /*11560*/  SHF.R.U32.HI R3, RZ, 0x10, R0 ;  /* 0x00000010ff037819 */ /* 0x000fe20000011600 */
[----:B------:R-:W-:Y:S01]  /*11570*/  IMAD.MOV.U32 R91, RZ, RZ, R169 ;  /* 0x000000ffff5b7224 */ /* 0x000fe200078e00a9 */
[----:B------:R1:W5:Y:S01]  /*11580*/  LDL.LU R170, [R1+0x150] ;  /* 0x0001500001aa7983 */ /* 0x0003620000300800 */
[----:B------:R-:W-:-:S02]  /*11590*/  IMAD.MOV.U32 R72, RZ, RZ, R95 ;  /* 0x000000ffff487224 */ /* 0x000fc400078e005f */
[----:B------:R-:W-:Y:S01]  /*115a0*/  IMAD.MOV.U32 R95, RZ, RZ, R164 ;  /* 0x000000ffff5f7224 */ /* 0x000fe200078e00a4 */
[----:B------:R1:W5:Y:S01]  /*115b0*/  LDL.LU R169, [R1+0x14c] ;  /* 0x00014c0001a97983 */ /* 0x0003620000300800 */
[----:B------:R-:W-:-:S03]  /*115c0*/  SHF.R.U32.HI R2, RZ, 0x18, R0 ;  /* 0x00000018ff027819 */ /* 0x000fc60000011600 */
[----:B------:R1:W5:Y:S01]  /*115d0*/  LDL.LU R164, [R1+0x148] ;  /* 0x0001480001a47983 */ /* 0x0003620000300800 */
[----:B------:R-:W-:-:S04]  /*115e0*/  LOP3.LUT R0, R3, 0xff, RZ, 0xc0, !PT ;  /* 0x000000ff03007812 */ /* 0x000fc800078ec0ff */
[----:B------:R-:W-:Y:S01]  /*115f0*/  PRMT R24, R0, 0x5410, R2 ;  /* 0x0000541000187816 */ /* 0x000fe20000000002 */
[--C-:B------:R-:W-:Y:S02]  /*11600*/  HSET2.LE.AND R0, R6, R136.reuse, PT ;  /* 0x0000008806007233 */ /* 0x100fe40003803000 */
[--C-:B------:R-:W-:Y:S02]  /*11610*/  HSET2.LE.AND R2, R5, R136.reuse, PT ;  /* 0x0000008805027233 */ /* 0x100fe40003803000 */
[--C-:B------:R-:W-:Y:S01]  /*11620*/  HSET2.LE.AND R3, R4, R136.reuse, PT ;  /* 0x0000008804037233 */ /* 0x100fe20003803000 */
[----:B------:R-:W-:Y:S01]  /*11630*/  LOP3.LUT R6, R0, R36, RZ, 0xc0, !PT ;  /* 0x0000002400067212 */ /* 0x000fe200078ec0ff */
[----:B------:R-:W-:Y:S01]  /*11640*/  HSET2.LE.AND R0, R24, R136, PT ;  /* 0x0000008818007233 */ /* 0x000fe20003803000 */
[----:B------:R-:W-:Y:S02]  /*11650*/  LOP3.LUT R7, R2, R30, RZ, 0xc0, !PT ;  /* 0x0000001e02077212 */ /* 0x000fe400078ec0ff */
[----:B------:R-:W-:-:S02]  /*11660*/  LOP3.LUT R4, R3, R45, RZ, 0xc0, !PT ;  /* 0x0000002d03047212 */ /* 0x000fc400078ec0ff */
[----:B------:R-:W-:Y:S01]  /*11670*/  LOP3.LUT R5, R0, R41, RZ, 0xc0, !PT ;  /* 0x0000002900057212 */ /* 0x000fe200078ec0ff */
[----:B------:R-:W-:Y:S02]  /*11680*/  IMAD.MOV.U32 R36, RZ, RZ, R40 ;  /* 0x000000ffff247224 */ /* 0x000fe400078e0028 */
[----:B------:R-:W-:Y:S02]  /*11690*/  IMAD.MOV.U32 R39, RZ, RZ, R95 ;  /* 0x000000ffff277224 */ /* 0x000fe400078e005f */
[----:B------:R-:W-:Y:S02]  /*116a0*/  IMAD.MOV.U32 R44, RZ, RZ, R94 ;  /* 0x000000ffff2c7224 */ /* 0x000fe400078e005e */
[----:B------:R-:W-:Y:S02]  /*116b0*/  IMAD.MOV.U32 R46, RZ, RZ, R93 ;  /* 0x000000ffff2e7224 */ /* 0x000fe400078e005d */
[----:B------:R-:W-:Y:S01]  /*116c0*/  IMAD.MOV.U32 R40, RZ, RZ, R92 ;  /* 0x000000ffff287224 */ /* 0x000fe200078e005c */
[----:B--2---:R-:W2:Y:S02]  /*116d0*/  LDSM.16.MT88.4 R20, [R165+0x6000] ;  /* 0x00600000a514783b */ /* 0x004ea40000004200 */
[-C--:B--2---:R-:W-:Y:S08]  /*116e0*/  HMMA.16816.F32 R92, R8, R20.reuse, R88 ;  /* 0x00000014085c723c */ /* 0x084ff00000001858 */
[----:B------:R-:W-:Y:S07]  /*116f0*/  HMMA.16816.F32 R88, R4, R20, R108 ;  /* 0x000000140458723c */ /* 0x000fee000000186c */
[----:B------:R-:W-:Y:S01]  /*11700*/  IMAD.MOV.U32 R108, RZ, RZ, R87 ;  /* 0x000000ffff6c7224 */ /* 0x000fe200078e0057 */
[----:B------:R-:W-:Y:S01]  /*11710*/  HMMA.16816.F32 R80, R8, R22, R80 ;  /* 0x000000160850723c */ /* 0x000fe20000001850 */
[----:B------:R-:W-:-:S02]  /*11720*/  IMAD.MOV.U32 R109, RZ, RZ, R86 ;  /* 0x000000ffff6d7224 */ /* 0x000fc400078e0056 */
[----:B------:R-:W-:Y:S02]  /*11730*/  IMAD.MOV.U32 R110, RZ, RZ, R84 ;  /* 0x000000ffff6e7224 */ /* 0x000fe400078e0054 */
[----:B------:R-:W-:-:S03]  /*11740*/  IMAD.MOV.U32 R111, RZ, RZ, R85 ;  /* 0x000000ffff6f7224 */ /* 0x000fc600078e0055 */
[----:B------:R-:W-:Y:S01]  /*11750*/  HMMA.16816.F32 R84, R4, R22, R104 ;  /* 0x000000160454723c */ /* 0x000fe20000001868 */
[----:B---3--:R-:W2:Y:S01]  /*11760*/  LDSM.16.MT88.4 R20, [R168+0x6000] ;  /* 0x00600000a814783b */ /* 0x008ea20000004200 */
[----:B------:R-:W-:Y:S01]  /*11770*/  IMAD.MOV.U32 R41, RZ, RZ, R43 ;  /* 0x000000ffff297224 */ /* 0x000fe200078e002b */
[----:B------:R-:W-:Y:S01]  /*11780*/  LOP3.LUT R33, R33, UR12, R26, 0x96, !PT ;  /* 0x0000000c21217c12 */ /* 0x000fe2000f8e961a */
[----:B------:R-:W-:Y:S01]  /*11790*/  IMAD.MOV.U32 R37, RZ, RZ, R72 ;  /* 0x000000ffff257224 */ /* 0x000fe200078e0048 */
[----:B----4-:R-:W3:Y:S01]  /*117a0*/  LDSM.16.MT88.4 R24, [R166+0x6000] ;  /* 0x00600000a618783b */ /* 0x010ee20000004200 */
[----:B------:R-:W-:Y:S02]  /*117b0*/  IMAD.MOV.U32 R38, RZ, RZ, R73 ;  /* 0x000000ffff267224 */ /* 0x000fe400078e0049 */
[----:B------:R-:W-:Y:S02]  /*117c0*/  IMAD.MOV.U32 R45, RZ, RZ, R59 ;  /* 0x000000ffff2d7224 */ /* 0x000fe400078e003b */
[----:B------:R-:W-:-:S02]  /*117d0*/  IMAD.MOV.U32 R43, RZ, RZ, R75 ;  /* 0x000000ffff2b7224 */ /* 0x000fc400078e004b */
[----:B------:R-:W-:Y:S02]  /*117e0*/  IMAD.MOV.U32 R104, RZ, RZ, R74 ;  /* 0x000000ffff687224 */ /* 0x000fe400078e004a */
[----:B------:R-:W-:Y:S02]  /*117f0*/  IMAD.MOV.U32 R105, RZ, RZ, R57 ;  /* 0x000000ffff697224 */ /* 0x000fe400078e0039 */
[----:B------:R-:W-:Y:S02]  /*11800*/  IMAD.MOV.U32 R106, RZ, RZ, R61 ;  /* 0x000000ffff6a7224 */ /* 0x000fe400078e003d */
[----:B------:R-:W-:Y:S01]  /*11810*/  IMAD.MOV.U32 R107, RZ, RZ, R62 ;  /* 0x000000ffff6b7224 */ /* 0x000fe200078e003e */
[-C--:B--2---:R-:W-:Y:S08]  /*11820*/  HMMA.16816.F32 R76, R8, R20.reuse, R76 ;  /* 0x00000014084c723c */ /* 0x084ff0000000184c */
[C---:B------:R-:W-:Y:S08]  /*11830*/  HMMA.16816.F32 R72, R4.reuse, R20, R116 ;  /* 0x000000140448723c */ /* 0x040ff00000001874 */
[-C--:B------:R-:W-:Y:S08]  /*11840*/  HMMA.16816.F32 R60, R4, R22.reuse, R120 ;  /* 0x00000016043c723c */ /* 0x080ff00000001878 */
[----:B------:R-:W-:Y:S01]  /*11850*/  HMMA.16816.F32 R56, R8, R22, R48 ;  /* 0x000000160838723c */ /* 0x000fe20000001830 */
[----:B------:R-:W2:Y:S01]  /*11860*/  LDSM.16.MT88.4 R20, [R167+0x6000] ;  /* 0x00600000a714783b */ /* 0x000ea20000004200 */
[----:B------:R-:W-:-:S05]  /*11870*/  IMAD.WIDE.U32 R2, R29, -0x2daee0ad, RZ ;  /* 0xd2511f531d027825 */ /* 0x000fca00078e00ff */
[----:B------:R-:W-:Y:S01]  /*11880*/  LOP3.LUT R0, R3, UR13, R28, 0x96, !PT ;  /* 0x0000000d03007c12 */ /* 0x000fe2000f8e961c */
[----:B---3--:R-:W-:Y:S01]  /*11890*/  HMMA.16816.F32 R48, R4, R24, R240 ;  /* 0x000000180430723c */ /* 0x008fe200000018f0 */
[----:B------:R-:W-:-:S07]  /*118a0*/  LOP3.LUT R3, R2, 0xffff, RZ, 0xc0, !PT ;  /* 0x0000ffff02037812 */ /* 0x000fce00078ec0ff */
[----:B------:R-:W-:Y:S01]  /*118b0*/  HMMA.16816.F32 R44, R4, R26, R44 ;  /* 0x0000001a042c723c */ /* 0x000fe2000000182c */
[----:B------:R-:W-:-:S07]  /*118c0*/  SHF.R.U32.HI R3, RZ, 0x8, R3 ;  /* 0x00000008ff037819 */ /* 0x000fce0000011603 */
[C---:B------:R-:W-:Y:S08]  /*118d0*/  HMMA.16816.F32 R52, R8.reuse, R24, R52 ;  /* 0x000000180834723c */ /* 0x040ff00000001834 */
[----:B------:R-:W-:Y:S08]  /*118e0*/  HMMA.16816.F32 R96, R8, R26, R96 ;  /* 0x0000001a0860723c */ /* 0x000ff00000001860 */
[C---:B--2---:R-:W-:Y:S08]  /*118f0*/  HMMA.16816.F32 R40, R4.reuse, R20, R40 ;  /* 0x000000140428723c */ /* 0x044ff00000001828 */
[----:B------:R-:W-:Y:S08]  /*11900*/  HMMA.16816.F32 R36, R4, R22, R36 ;  /* 0x000000160424723c */ /* 0x000ff00000001824 */
[----:B------:R-:W-:Y:S01]  /*11910*/  HMMA.16816.F32 R104, R8, R20, R104 ;  /* 0x000000140868723c */ /* 0x000fe20000001868 */
[----:B------:R-:W-:-:S07]  /*11920*/  SHF.R.U32.HI R5, RZ, 0x10, R2 ;  /* 0x00000010ff057819 */ /* 0x000fce0000011602 */
[----:B------:R-:W-:Y:S01]  /*11930*/  HMMA.16816.F32 R108, R8, R22, R108 ;  /* 0x00000016086c723c */ /* 0x000fe2000000186c */
[----:B------:R-:W-:Y:S01]  /*11940*/  LOP3.LUT R6, R2, 0xff, RZ, 0xc0, !PT ;  /* 0x000000ff02067812 */ /* 0x000fe200078ec0ff */
[----:B------:R-:W-:Y:S01]  /*11950*/  IMAD.MOV.U32 R243, RZ, RZ, R31 ;  /* 0x000000fffff37224 */ /* 0x000fe200078e001f */
[----:B------:R-:W-:Y:S01]  /*11960*/  SHF.R.U32.HI R4, RZ, 0x18, R2 ;  /* 0x00000018ff047819 */ /* 0x000fe20000011602 */
[----:B------:R-:W2:Y:S01]  /*11970*/  LDSM.16.MT88.4 R20, [R165+0x6800] ;  /* 0x00680000a514783b */ /* 0x000ea20000004200 */
[----:B------:R-:W-:Y:S02]  /*11980*/  LOP3.LUT R2, R5, 0xff, RZ, 0xc0, !PT ;  /* 0x000000ff05027812 */ /* 0x000fe400078ec0ff */
[----:B------:R-:W-:Y:S01]  /*11990*/  PRMT R7, R6, 0x5410, R3 ;  /* 0x0000541006077816 */ /* 0x000fe20000000003 */
[----:B------:R-:W3:Y:S01]  /*119a0*/  LDSM.16.MT88.4 R24, [R166+0x6800] ;  /* 0x00680000a618783b */ /* 0x000ee20000004200 */
[----:B------:R-:W-:Y:S02]  /*119b0*/  PRMT R8, R2, 0x5410, R4 ;  /* 0x0000541002087816 */ /* 0x000fe40000000004 */
[----:B------:R-:W-:Y:S01]  /*119c0*/  LOP3.LUT R2, R0, 0xffff, RZ, 0xc0, !PT ;  /* 0x0000ffff00027812 */ /* 0x000fe200078ec0ff */
[----:B------:R-:W-:Y:S01]  /*119d0*/  LDSM.16.MT88.4 R28, [R167+0x6800] ;  /* 0x00680000a71c783b */ /* 0x000fe20000004200 */
[----:B------:R-:W-:-:S02]  /*119e0*/  SHF.R.U32.HI R3, RZ, 0x10, R0 ;  /* 0x00000010ff037819 */ /* 0x000fc40000011600 */
[----:B------:R-:W-:Y:S02]  /*119f0*/  LOP3.LUT R6, R0, 0xff, RZ, 0xc0, !PT ;  /* 0x000000ff00067812 */ /* 0x000fe400078ec0ff */
[----:B------:R-:W-:Y:S01]  /*11a00*/  SHF.R.U32.HI R5, RZ, 0x18, R0 ;  /* 0x00000018ff057819 */ /* 0x000fe20000011600 */
[----:B------:R-:W-:Y:S01]  /*11a10*/  HSET2.LE.AND R0, R7, R136, PT ;  /* 0x0000008807007233 */ /* 0x000fe20003803000 */
[----:B------:R-:W-:-:S04]  /*11a20*/  SHF.R.U32.HI R4, RZ, 0x8, R2 ;  /* 0x00000008ff047819 */ /* 0x000fc80000011602 */
[----:B------:R-:W-:Y:S02]  /*11a30*/  PRMT R4, R6, 0x5410, R4 ;  /* 0x0000541006047816 */ /* 0x000fe40000000004 */
[----:B------:R-:W-:Y:S01]  /*11a40*/  LOP3.LUT R6, R0, R113, RZ, 0xc0, !PT ;  /* 0x0000007100067212 */ /* 0x000fe200078ec0ff */
[----:B------:R-:W-:Y:S02]  /*11a50*/  HSET2.LE.AND R0, R8, R136, PT ;  /* 0x0000008808007233 */ /* 0x000fe40003803000 */
[----:B------:R-:W4:Y:S01]  /*11a60*/  LDSM.16.MT88.4 R8, [R168+0x6800] ;  /* 0x00680000a808783b */ /* 0x000f220000004200 */
[----:B------:R-:W-:-:S04]  /*11a70*/  LOP3.LUT R2, R3, 0xff, RZ, 0xc0, !PT ;  /* 0x000000ff03027812 */ /* 0x000fc800078ec0ff */
[----:B------:R-:W-:Y:S01]  /*11a80*/  PRMT R3, R2, 0x5410, R5 ;  /* 0x0000541002037816 */ /* 0x000fe20000000005 */
[----:B------:R-:W-:-:S04]  /*11a90*/  HSET2.LE.AND R2, R4, R136, PT ;  /* 0x0000008804027233 */ /* 0x000fc80003803000 */
[----:B------:R-:W-:Y:S01]  /*11aa0*/  HSET2.LE.AND R3, R3, R136, PT ;  /* 0x0000008803037233 */ /* 0x000fe20003803000 */
[----:B------:R-:W-:Y:S02]  /*11ab0*/  LOP3.LUT R7, R0, R112, RZ, 0xc0, !PT ;  /* 0x0000007000077212 */ /* 0x000fe400078ec0ff */
[----:B------:R-:W-:Y:S02]  /*11ac0*/  LOP3.LUT R4, R2, R115, RZ, 0xc0, !PT ;  /* 0x0000007302047212 */ /* 0x000fe400078ec0ff */
[----:B------:R-:W-:Y:S01]  /*11ad0*/  LOP3.LUT R5, R3, R114, RZ, 0xc0, !PT ;  /* 0x0000007203057212 */ /* 0x000fe200078ec0ff */
[----:B------:R-:W-:Y:S02]  /*11ae0*/  IMAD.MOV.U32 R236, RZ, RZ, R124 ;  /* 0x000000ffffec7224 */ /* 0x000fe400078e007c */
[----:B------:R-:W-:Y:S02]  /*11af0*/  IMAD.MOV.U32 R237, RZ, RZ, R125 ;  /* 0x000000ffffed7224 */ /* 0x000fe400078e007d */
[----:B------:R-:W-:-:S02]  /*11b00*/  IMAD.MOV.U32 R228, RZ, RZ, R126 ;  /* 0x000000ffffe47224 */ /* 0x000fc400078e007e */
[----:B------:R-:W-:Y:S01]  /*11b10*/  IMAD.MOV.U32 R252, RZ, RZ, R127 ;  /* 0x000000fffffc7224 */ /* 0x000fe200078e007f */
[----:B--2---:R-:W-:Y:S01]  /*11b20*/  HMMA.16816.F32 R112, R4, R20, R88 ;  /* 0x000000140470723c */ /* 0x004fe20000001858 */
[----:B------:R-:W-:-:S07]  /*11b30*/  IMAD.WIDE.U32 R2, R33, -0x2daee0ad, RZ ;  /* 0xd2511f5321027825 */ /* 0x000fce00078e00ff */
[C---:B------:R-:W-:Y:S08]  /*11b40*/  HMMA.16816.F32 R124, R4.reuse, R22, R84 ;  /* 0x00000016047c723c */ /* 0x040ff00000001854 */
[C---:B---3--:R-:W-:Y:S08]  /*11b50*/  HMMA.16816.F32 R88, R4.reuse, R24, R48 ;  /* 0x000000180458723c */ /* 0x048ff00000001830 */
[C---:B----4-:R-:W-:Y:S08]  /*11b60*/  HMMA.16816.F32 R120, R4.reuse, R8, R72 ;  /* 0x000000080478723c */ /* 0x050ff00000001848 */
[C---:B------:R-:W-:Y:S08]  /*11b70*/  HMMA.16816.F32 R116, R4.reuse, R10, R60 ;  /* 0x0000000a0474723c */ /* 0x040ff0000000183c */
[C---:B------:R-:W-:Y:S08]  /*11b80*/  HMMA.16816.F32 R84, R4.reuse, R26, R44 ;  /* 0x0000001a0454723c */ /* 0x040ff0000000182c */
[C---:B------:R-:W-:Y:S08]  /*11b90*/  HMMA.16816.F32 R72, R4.reuse, R28, R40 ;  /* 0x0000001c0448723c */ /* 0x040ff00000001828 */
[----:B------:R-:W-:Y:S07]  /*11ba0*/  HMMA.16816.F32 R60, R4, R30, R36 ;  /* 0x0000001e043c723c */ /* 0x000fee0000001824 */
[----:B------:R-:W-:-:S05]  /*11bb0*/  IMAD.WIDE.U32 R6, R128, -0x2daee0ad, RZ ;  /* 0xd2511f5380067825 */ /* 0x000fca00078e00ff */
[----:B------:R-:W-:Y:S02]  /*11bc0*/  LOP3.LUT R4, R7, UR11, R34, 0x96, !PT ;  /* 0x0000000b07047c12 */ /* 0x000fe4000f8e9622 */
[----:B------:R-:W-:-:S03]  /*11bd0*/  LOP3.LUT R0, R3, UR9, R6, 0x96, !PT ;  /* 0x0000000903007c12 */ /* 0x000fc6000f8e9606 */
[----:B------:R-:W-:-:S04]  /*11be0*/  IMAD.WIDE.U32 R4, R4, -0x326172a9, RZ ;  /* 0xcd9e8d5704047825 */ /* 0x000fc800078e00ff */
[----:B------:R-:W-:Y:S01]  /*11bf0*/  IMAD.WIDE.U32 R34, R0, -0x326172a9, RZ ;  /* 0xcd9e8d5700227825 */ /* 0x000fe200078e00ff */
[----:B------:R-:W-:-:S04]  /*11c00*/  LOP3.LUT R0, R5, UR10, R32, 0x96, !PT ;  /* 0x0000000a05007c12 */ /* 0x000fc8000f8e9620 */
[----:B------:R-:W-:Y:S01]  /*11c10*/  LOP3.LUT R3, R35, UR8, R4, 0x96, !PT ;  /* 0x0000000823037c12 */ /* 0x000fe2000f8e9604 */
[----:B------:R-:W-:-:S04]  /*11c20*/  IMAD.WIDE.U32 R4, R0, -0x2daee0ad, RZ ;  /* 0xd2511f5300047825 */ /* 0x000fc800078e00ff */
[----:B------:R-:W-:Y:S01]  /*11c30*/  IMAD.WIDE.U32 R32, R3, -0x2daee0ad, RZ ;  /* 0xd2511f5303207825 */ /* 0x000fe200078e00ff */
[----:B------:R-:W-:Y:S01]  /*11c40*/  LOP3.LUT R3, R5, UR7, R2, 0x96, !PT ;  /* 0x0000000705037c12 */ /* 0x000fe2000f8e9602 */
[----:B------:R-:W-:Y:S03]  /*11c50*/  HMMA.16816.F32 R40, R12, R28, R104 ;  /* 0x0000001c0c28723c */ /* 0x000fe60000001868 */
[----:B------:R-:W-:-:S04]  /*11c60*/  LOP3.LUT R2, R33, UR5, R4, 0x96, !PT ;  /* 0x0000000521027c12 */ /* 0x000fc8000f8e9604 */
[----:B------:R-:W-:-:S04]  /*11c70*/  IMAD.WIDE.U32 R28, R3, -0x326172a9, RZ ;  /* 0xcd9e8d57031c7825 */ /* 0x000fc800078e00ff */
[----:B------:R-:W-:Y:S01]  /*11c80*/  IMAD.WIDE.U32 R2, R2, -0x326172a9, RZ ;  /* 0xcd9e8d5702027825 */ /* 0x000fe200078e00ff */
[----:B------:R-:W-:Y:S04]  /*11c90*/  HMMA.16816.F32 R48, R12, R20, R92 ;  /* 0x000000140c30723c */ /* 0x000fe8000000185c */
[----:B------:R-:W-:-:S04]  /*11ca0*/  LOP3.LUT R0, R3, UR14, R28, 0x96, !PT ;  /* 0x0000000e03007c12 */ /* 0x000fc8000f8e961c */
[----:B------:R-:W-:Y:S01]  /*11cb0*/  HMMA.16816.F32 R80, R12, R22, R80 ;  /* 0x000000160c50723c */ /* 0x000fe20000001850 */
[----:B------:R-:W2:Y:S01]  /*11cc0*/  LDSM.16.MT88.4 R20, [R165+0x7000] ;  /* 0x00700000a514783b */ /* 0x000ea20000004200 */
[----:B------:R-:W-:Y:S02]  /*11cd0*/  LOP3.LUT R3, R2, 0xffff, RZ, 0xc0, !PT ;  /* 0x0000ffff02037812 */ /* 0x000fe400078ec0ff */
[----:B------:R-:W-:-:S04]  /*11ce0*/  LOP3.LUT R4, R0, 0xffff, RZ, 0xc0, !PT ;  /* 0x0000ffff00047812 */ /* 0x000fc800078ec0ff */
[----:B------:R-:W-:Y:S01]  /*11cf0*/  HMMA.16816.F32 R76, R12, R8, R76 ;  /* 0x000000080c4c723c */ /* 0x000fe2000000184c */
[----:B------:R-:W-:-:S07]  /*11d00*/  SHF.R.U32.HI R5, RZ, 0x8, R3 ;  /* 0x00000008ff057819 */ /* 0x000fce0000011603 */
[C---:B------:R-:W-:Y:S01]  /*11d10*/  HMMA.16816.F32 R56, R12.reuse, R10, R56 ;  /* 0x0000000a0c38723c */ /* 0x040fe20000001838 */
[----:B------:R-:W-:Y:S07]  /*11d20*/  LDSM.16.MT88.4 R8, [R166+0x7000] ;  /* 0x00700000a608783b */ /* 0x000fee0000004200 */
[C---:B------:R-:W-:Y:S08]  /*11d30*/  HMMA.16816.F32 R52, R12.reuse, R24, R52 ;  /* 0x000000180c34723c */ /* 0x040ff00000001834 */
[C---:B------:R-:W-:Y:S01]  /*11d40*/  HMMA.16816.F32 R44, R12.reuse, R26, R96 ;  /* 0x0000001a0c2c723c */ /* 0x040fe20000001860 */
[----:B------:R-:W-:Y:S07]  /*11d50*/  LDSM.16.MT88.4 R24, [R167+0x7000] ;  /* 0x00700000a718783b */ /* 0x000fee0000004200 */
[----:B------:R-:W-:Y:S01]  /*11d60*/  HMMA.16816.F32 R36, R12, R30, R108 ;  /* 0x0000001e0c24723c */ /* 0x000fe2000000186c */
[----:B------:R-:W3:Y:S01]  /*11d70*/  LDSM.16.MT88.4 R12, [R168+0x7000] ;  /* 0x00700000a80c783b */ /* 0x000ee20000004200 */
[----:B------:R-:W-:-:S02]  /*11d80*/  LOP3.LUT R6, R0, 0xff, RZ, 0xc0, !PT ;  /* 0x000000ff00067812 */ /* 0x000fc400078ec0ff */
[----:B------:R-:W-:Y:S02]  /*11d90*/  SHF.R.U32.HI R3, RZ, 0x8, R4 ;  /* 0x00000008ff037819 */ /* 0x000fe40000011604 */
[----:B------:R-:W-:Y:S02]  /*11da0*/  LOP3.LUT R7, R2, 0xff, RZ, 0xc0, !PT ;  /* 0x000000ff02077812 */ /* 0x000fe400078ec0ff */
[--C-:B------:R-:W-:Y:S02]  /*11db0*/  SHF.R.U32.HI R4, RZ, 0x10, R2.reuse ;  /* 0x00000010ff047819 */ /* 0x100fe40000011602 */
[----:B------:R-:W-:Y:S02]  /*11dc0*/  SHF.R.U32.HI R28, RZ, 0x18, R2 ;  /* 0x00000018ff1c7819 */ /* 0x000fe40000011602 */
[----:B------:R-:W-:Y:S02]  /*11dd0*/  SHF.R.U32.HI R2, RZ, 0x10, R0 ;  /* 0x00000010ff027819 */ /* 0x000fe40000011600 */
[----:B------:R-:W-:-:S02]  /*11de0*/  PRMT R3, R6, 0x5410, R3 ;  /* 0x0000541006037816 */ /* 0x000fc40000000003 */
[----:B------:R-:W-:Y:S02]  /*11df0*/  PRMT R7, R7, 0x5410, R5 ;  /* 0x0000541007077816 */ /* 0x000fe40000000005 */
[----:B------:R-:W-:Y:S02]  /*11e00*/  SHF.R.U32.HI R5, RZ, 0x18, R0 ;  /* 0x00000018ff057819 */ /* 0x000fe40000011600 */
[----:B------:R-:W-:Y:S01]  /*11e10*/  LOP3.LUT R2, R2, 0xff, RZ, 0xc0, !PT ;  /* 0x000000ff02027812 */ /* 0x000fe200078ec0ff */
[----:B------:R-:W-:Y:S01]  /*11e20*/  HSET2.LE.AND R0, R3, R136, PT ;  /* 0x0000008803007233 */ /* 0x000fe20003803000 */
[----:B------:R-:W-:Y:S02]  /*11e30*/  LOP3.LUT R4, R4, 0xff, RZ, 0xc0, !PT ;  /* 0x000000ff04047812 */ /* 0x000fe400078ec0ff */
[----:B------:R-:W-:Y:S02]  /*11e40*/  PRMT R2, R2, 0x5410, R5 ;  /* 0x0000541002027816 */ /* 0x000fe40000000005 */
[----:B------:R-:W-:-:S02]  /*11e50*/  PRMT R3, R4, 0x5410, R28 ;  /* 0x0000541004037816 */ /* 0x000fc4000000001c */
[----:B------:R-:W-:Y:S01]  /*11e60*/  LOP3.LUT R4, R0, R132, RZ, 0xc0, !PT ;  /* 0x0000008400047212 */ /* 0x000fe200078ec0ff */
[--C-:B------:R-:W-:Y:S02]  /*11e70*/  HSET2.LE.AND R0, R2, R136.reuse, PT ;  /* 0x0000008802007233 */ /* 0x100fe40003803000 */
[--C-:B------:R-:W-:Y:S02]  /*11e80*/  HSET2.LE.AND R2, R7, R136.reuse, PT ;  /* 0x0000008807027233 */ /* 0x100fe40003803000 */
[----:B------:R-:W-:-:S03]  /*11e90*/  HSET2.LE.AND R3, R3, R136, PT ;  /* 0x0000008803037233 */ /* 0x000fc60003803000 */
[----:B------:R-:W-:Y:S02]  /*11ea0*/  LOP3.LUT R6, R2, R131, RZ, 0xc0, !PT ;  /* 0x0000008302067212 */ /* 0x000fe400078ec0ff */
[----:B------:R-:W-:Y:S02]  /*11eb0*/  LOP3.LUT R2, R29, UR6, R34, 0x96, !PT ;  /* 0x000000061d027c12 */ /* 0x000fe4000f8e9622 */
[----:B------:R-:W-:Y:S02]  /*11ec0*/  LOP3.LUT R5, R0, R129, RZ, 0xc0, !PT ;  /* 0x0000008100057212 */ /* 0x000fe400078ec0ff */
[----:B------:R-:W-:Y:S01]  /*11ed0*/  LOP3.LUT R7, R3, R130, RZ, 0xc0, !PT ;  /* 0x0000008203077212 */ /* 0x000fe200078ec0ff */
[----:B------:R-:W-:Y:S01]  /*11ee0*/  IMAD.WIDE.U32 R2, R2, -0x2daee0ad, RZ ;  /* 0xd2511f5302027825 */ /* 0x000fe200078e00ff */
[----:B------:R-:W-:Y:S02]  /*11ef0*/  @!P1 HADD2 R135, -R143.H0_H0, -RZ.H0_H0 ;  /* 0xa00000ff8f879230 */ /* 0x000fe40000000900 */
[----:B------:R-:W-:Y:S01]  /*11f00*/  @!P0 HADD2 R134, -R142.H0_H0, -RZ.H0_H0 ;  /* 0xa00000ff8e868230 */ /* 0x000fe20000000900 */
[----:B------:R-:W-:-:S02]  /*11f10*/  PRMT R137, R143, 0x5410, R142 ;  /* 0x000054108f897816 */ /* 0x000fc4000000008e */
[----:B------:R-:W-:Y:S01]  /*11f20*/  LOP3.LUT R0, R2, 0xffff, RZ, 0xc0, !PT ;  /* 0x0000ffff02007812 */ /* 0x000fe200078ec0ff */
[----:B--2---:R-:W-:Y:S01]  /*11f30*/  HMMA.16816.F32 R104, R4, R22, R124 ;  /* 0x000000160468723c */ /* 0x004fe2000000187c */
[----:B------:R-:W-:Y:S01]  /*11f40*/  @!P1 PRMT R143, R135, 0x5410, RZ ;  /* 0x00005410878f9816 */ /* 0x000fe200000000ff */
[----:B------:R-:W-:Y:S01]  /*11f50*/  LDSM.16.MT88.4 R124, [R168+0x7800] ;  /* 0x00780000a87c783b */ /* 0x000fe20000004200 */
[----:B------:R-:W-:-:S03]  /*11f60*/  @!P0 PRMT R142, R134, 0x5410, RZ ;  /* 0x00005410868e8816 */ /* 0x000fc600000000ff */
[----:B------:R-:W2:Y:S02]  /*11f70*/  LDSM.16.MT88.4 R132, [R165+0x7800] ;  /* 0x00780000a584783b */ /* 0x000ea40000004200 */
[C---:B---3--:R-:W-:Y:S02]  /*11f80*/  HMMA.16816.F32 R92, R4.reuse, R14, R116 ;  /* 0x0000000e045c723c */ /* 0x048fe40000001874 */
[----:B------:R-:W3:Y:S04]  /*11f90*/  LDSM.16.MT88.4 R116, [R166+0x7800] ;  /* 0x00780000a674783b */ /* 0x000ee80000004200 */
[----:B------:R-:W-:Y:S02]  /*11fa0*/  STG.E.U16 [R70.64+-0x60], R220 ;  /* 0xffffa0dc46007986 */ /* 0x000fe4000c101520 */
[-C--:B------:R-:W-:Y:S02]  /*11fb0*/  HMMA.16816.F32 R96, R4, R12.reuse, R120 ;  /* 0x0000000c0460723c */ /* 0x080fe40000001878 */
[----:B------:R-:W-:Y:S06]  /*11fc0*/  STG.E.U16 [R70.64+-0x5e], R219 ;  /* 0xffffa2db46007986 */ /* 0x000fec000c101520 */
[C---:B------:R-:W-:Y:S01]  /*11fd0*/  HMMA.16816.F32 R128, R16.reuse, R12, R76 ;  /* 0x0000000c1080723c */ /* 0x040fe2000000184c */
[----:B------:R-:W-:Y:S04]  /*11fe0*/  STG.E.U16 [R68.64+-0x60], R217 ;  /* 0xffffa0d944007986 */ /* 0x000fe8000c101520 */
[----:B------:R-:W-:Y:S03]  /*11ff0*/  STG.E.U16 [R68.64+-0x5e], R218 ;  /* 0xffffa2da44007986 */ /* 0x000fe6000c101520 */
[----:B------:R-:W-:Y:S01]  /*12000*/  HMMA.16816.F32 R56, R16, R14, R56 ;  /* 0x0000000e1038723c */ /* 0x000fe20000001838 */
[----:B------:R-:W4:Y:S04]  /*12010*/  LDSM.16.MT88.4 R12, [R167+0x7800] ;  /* 0x00780000a70c783b */ /* 0x000f280000004200 */
[----:B------:R-:W-:Y:S03]  /*12020*/  STG.E.U16 [R66.64+-0x60], R189 ;  /* 0xffffa0bd42007986 */ /* 0x000fe6000c101520 */
[C---:B------:R-:W-:Y:S01]  /*12030*/  HMMA.16816.F32 R112, R4.reuse, R20, R112 ;  /* 0x000000140470723c */ /* 0x040fe20000001870 */
[----:B------:R-:W-:Y:S07]  /*12040*/  STG.E.U16 [R66.64+-0x5e], R163 ;  /* 0xffffa2a342007986 */ /* 0x000fee000c101520 */
[C---:B------:R-:W-:Y:S01]  /*12050*/  HMMA.16816.F32 R88, R4.reuse, R8, R88 ;  /* 0x000000080458723c */ /* 0x040fe20000001858 */
[----:B------:R-:W-:Y:S07]  /*12060*/  STG.E.U16 [R64.64+-0x60], R161 ;  /* 0xffffa0a140007986 */ /* 0x000fee000c101520 */
[C---:B------:R-:W-:Y:S01]  /*12070*/  HMMA.16816.F32 R84, R4.reuse, R10, R84 ;  /* 0x0000000a0454723c */ /* 0x040fe20000001854 */
[----:B------:R-:W-:Y:S07]  /*12080*/  STG.E.U16 [R64.64+-0x5e], R162 ;  /* 0xffffa2a240007986 */ /* 0x000fee000c101520 */
[C---:B------:R-:W-:Y:S01]  /*12090*/  HMMA.16816.F32 R72, R4.reuse, R24, R72 ;  /* 0x000000180448723c */ /* 0x040fe20000001848 */
[----:B------:R-:W-:Y:S07]  /*120a0*/  STG.E.U16 [R70.64+-0x50], R215 ;  /* 0xffffb0d746007986 */ /* 0x000fee000c101520 */
[----:B------:R-:W-:Y:S01]  /*120b0*/  HMMA.16816.F32 R60, R4, R26, R60 ;  /* 0x0000001a043c723c */ /* 0x000fe2000000183c */
[----:B------:R-:W-:Y:S06]  /*120c0*/  STG.E.U16 [R70.64+-0x4e], R214 ;  /* 0xffffb2d646007986 */ /* 0x000fec000c101520 */
[----:B------:R-:W-:-:S02]  /*120d0*/  SHF.R.U32.HI R4, RZ, 0x8, R0 ;  /* 0x00000008ff047819 */ /* 0x000fc40000011600 */
[----:B------:R-:W-:Y:S02]  /*120e0*/  LOP3.LUT R0, R3, UR13, R32, 0x96, !PT ;  /* 0x0000000d03007c12 */ /* 0x000fe4000f8e9620 */
[----:B------:R-:W-:Y:S01]  /*120f0*/  LOP3.LUT R5, R2, 0xff, RZ, 0xc0, !PT ;  /* 0x000000ff02057812 */ /* 0x000fe200078ec0ff */
[----:B------:R-:W-:Y:S01]  /*12100*/  STG.E.U16 [R68.64+-0x50], R212 ;  /* 0xffffb0d444007986 */ /* 0x000fe2000c101520 */
[--C-:B------:R-:W-:Y:S02]  /*12110*/  SHF.R.U32.HI R6, RZ, 0x10, R2.reuse ;  /* 0x00000010ff067819 */ /* 0x100fe40000011602 */
[----:B------:R-:W-:Y:S01]  /*12120*/  SHF.R.U32.HI R7, RZ, 0x18, R2 ;  /* 0x00000018ff077819 */ /* 0x000fe20000011602 */
[----:B------:R-:W-:Y:S01]  /*12130*/  STG.E.U16 [R68.64+-0x4e], R213 ;  /* 0xffffb2d544007986 */ /* 0x000fe2000c101520 */
[----:B------:R-:W-:Y:S01]  /*12140*/  LOP3.LUT R2, R0, 0xffff, RZ, 0xc0, !PT ;  /* 0x0000ffff00027812 */ /* 0x000fe200078ec0ff */
[----:B------:R-:W-:Y:S01]  /*12150*/  HMMA.16816.F32 R52, R16, R8, R52 ;  /* 0x000000081034723c */ /* 0x000fe20000001834 */
[----:B------:R-:W-:Y:S01]  /*12160*/  SHF.R.U32.HI R3, RZ, 0x10, R0 ;  /* 0x00000010ff037819 */ /* 0x000fe20000011600 */
[----:B------:R-:W-:Y:S04]  /*12170*/  STG.E.U16 [R66.64+-0x50], R160 ;  /* 0xffffb0a042007986 */ /* 0x000fe8000c101520 */
[----:B------:R-:W-:Y:S01]  /*12180*/  STG.E.U16 [R66.64+-0x4e], R159 ;  /* 0xffffb29f42007986 */ /* 0x000fe2000c101520 */
[----:B------:R-:W-:-:S02]  /*12190*/  PRMT R8, R5, 0x5410, R4 ;  /* 0x0000541005087816 */ /* 0x000fc40000000004 */
[----:B------:R-:W-:Y:S01]  /*121a0*/  LOP3.LUT R5, R0, 0xff, RZ, 0xc0, !PT ;  /* 0x000000ff00057812 */ /* 0x000fe200078ec0ff */
[----:B------:R-:W-:Y:S01]  /*121b0*/  STG.E.U16 [R64.64+-0x50], R158 ;  /* 0xffffb09e40007986 */ /* 0x000fe2000c101520 */
[----:B------:R-:W-:-:S03]  /*121c0*/  SHF.R.U32.HI R4, RZ, 0x18, R0 ;  /* 0x00000018ff047819 */ /* 0x000fc60000011600 */
[----:B------:R-:W-:Y:S01]  /*121d0*/  STG.E.U16 [R64.64+-0x4e], R157 ;  /* 0xffffb29d40007986 */ /* 0x000fe2000c101520 */
[----:B------:R-:W-:-:S03]  /*121e0*/  SHF.R.U32.HI R0, RZ, 0x8, R2 ;  /* 0x00000008ff007819 */ /* 0x000fc60000011602 */
[----:B------:R-:W-:Y:S01]  /*121f0*/  STG.E.U16 [R70.64+-0x40], R207 ;  /* 0xffffc0cf46007986 */ /* 0x000fe2000c101520 */
[----:B------:R-:W-:-:S03]  /*12200*/  LOP3.LUT R2, R3, 0xff, RZ, 0xc0, !PT ;  /* 0x000000ff03027812 */ /* 0x000fc600078ec0ff */
[----:B------:R-:W-:Y:S01]  /*12210*/  STG.E.U16 [R70.64+-0x3e], R206 ;  /* 0xffffc2ce46007986 */ /* 0x000fe2000c101520 */
[----:B------:R-:W-:-:S03]  /*12220*/  LOP3.LUT R6, R6, 0xff, RZ, 0xc0, !PT ;  /* 0x000000ff06067812 */ /* 0x000fc600078ec0ff */
[----:B------:R-:W-:Y:S04]  /*12230*/  STG.E.U16 [R68.64+-0x40], R204 ;  /* 0xffffc0cc44007986 */ /* 0x000fe8000c101520 */
[----:B------:R-:W-:Y:S04]  /*12240*/  STG.E.U16 [R68.64+-0x3e], R205 ;  /* 0xffffc2cd44007986 */ /* 0x000fe8000c101520 */
[----:B------:R-:W-:Y:S04]  /*12250*/  STG.E.U16 [R66.64+-0x40], R156 ;  /* 0xffffc09c42007986 */ /* 0x000fe8000c101520 */
[----:B------:R-:W-:Y:S01]  /*12260*/  STG.E.U16 [R66.64+-0x3e], R155 ;  /* 0xffffc29b42007986 */ /* 0x000fe2000c101520 */
[----:B------:R-:W-:Y:S03]  /*12270*/  HMMA.16816.F32 R48, R16, R20, R48 ;  /* 0x000000141030723c */ /* 0x000fe60000001830 */
[----:B------:R-:W-:Y:S01]  /*12280*/  STG.E.U16 [R64.64+-0x40], R145 ;  /* 0xffffc09140007986 */ /* 0x000fe2000c101520 */
[----:B------:R-:W-:-:S03]  /*12290*/  PRMT R2, R2, 0x5410, R4 ;  /* 0x0000541002027816 */ /* 0x000fc60000000004 */
        /* <DEDUP_REMOVED lines=8> */
[----:B------:R1:W-:Y:S01]  /*12320*/  STG.E.U16 [R68.64+-0x2e], R200 ;  /* 0xffffd2c844007986 */ /* 0x0003e2000c101520 */
[C---:B------:R-:W-:Y:S03]  /*12330*/  HMMA.16816.F32 R40, R16.reuse, R24, R40 ;  /* 0x000000181028723c */ /* 0x040fe60000001828 */
[----:B------:R-:W-:Y:S04]  /*12340*/  STG.E.U16 [R66.64+-0x30], R154 ;  /* 0xffffd09a42007986 */ /* 0x000fe8000c101520 */
[----:B------:R-:W-:Y:S01]  /*12350*/  STG.E.U16 [R66.64+-0x2e], R153 ;  /* 0xffffd29942007986 */ /* 0x000fe2000c101520 */
[----:B------:R-:W-:Y:S03]  /*12360*/  HMMA.16816.F32 R36, R16, R26, R36 ;  /* 0x0000001a1024723c */ /* 0x000fe60000001824 */
[----:B------:R-:W-:Y:S01]  /*12370*/  STG.E.U16 [R64.64+-0x30], R152 ;  /* 0xffffd09840007986 */ /* 0x000fe2000c101520 */
[----:B------:R-:W-:-:S03]  /*12380*/  HSET2.LE.AND R3, R8, R136, PT ;  /* 0x0000008808037233 */ /* 0x000fc60003803000 */
[----:B------:R-:W-:Y:S01]  /*12390*/  STG.E.U16 [R64.64+-0x2e], R151 ;  /* 0xffffd29740007986 */ /* 0x000fe2000c101520 */
[----:B------:R-:W-:-:S03]  /*123a0*/  HSET2.LE.AND R2, R2, R136, PT ;  /* 0x0000008802027233 */ /* 0x000fc60003803000 */
[----:B------:R1:W-:Y:S04]  /*123b0*/  STG.E.U16 [R70.64+-0x20], R199 ;  /* 0xffffe0c746007986 */ /* 0x0003e8000c101520 */
[----:B------:R-:W-:Y:S01]  /*123c0*/  STG.E.U16 [R70.64+-0x1e], R198 ;  /* 0xffffe2c646007986 */ /* 0x000fe2000c101520 */
[----:B------:R-:W-:-:S03]  /*123d0*/  HSET2.LE.AND R0, R0, R136, PT ;  /* 0x0000008800007233 */ /* 0x000fc60003803000 */
[----:B------:R-:W-:Y:S04]  /*123e0*/  STG.E.U16 [R68.64+-0x20], R197 ;  /* 0xffffe0c544007986 */ /* 0x000fe8000c101520 */
[----:B------:R-:W-:Y:S01]  /*123f0*/  STG.E.U16 [R68.64+-0x1e], R196 ;  /* 0xffffe2c444007986 */ /* 0x000fe2000c101520 */
[----:B------:R-:W-:-:S03]  /*12400*/  HSET2.LE.AND R4, R6, R136, PT ;  /* 0x0000008806047233 */ /* 0x000fc60003803000 */
[----:B------:R-:W-:Y:S04]  /*12410*/  STG.E.U16 [R66.64+-0x20], R150 ;  /* 0xffffe09642007986 */ /* 0x000fe8000c101520 */
[----:B------:R-:W-:Y:S04]  /*12420*/  STG.E.U16 [R66.64+-0x1e], R149 ;  /* 0xffffe29542007986 */ /* 0x000fe8000c101520 */
[----:B------:R-:W-:Y:S04]  /*12430*/  STG.E.U16 [R64.64+-0x20], R143 ;  /* 0xffffe08f40007986 */ /* 0x000fe8000c101520 */
[----:B------:R-:W-:Y:S01]  /*12440*/  STG.E.U16 [R64.64+-0x1e], R142 ;  /* 0xffffe28e40007986 */ /* 0x000fe2000c101520 */
[----:B------:R-:W-:-:S03]  /*12450*/  LOP3.LUT R78, R3, R139, RZ, 0xc0, !PT ;  /* 0x0000008b034e7212 */ /* 0x000fc600078ec0ff */
[----:B------:R-:W-:Y:S04]  /*12460*/  STG.E.U16 [R70.64+-0x10], R195 ;  /* 0xfffff0c346007986 */ /* 0x000fe8000c101520 */
[----:B------:R-:W-:Y:S01]  /*12470*/  STG.E.U16 [R70.64+-0xe], R194 ;  /* 0xfffff2c246007986 */ /* 0x000fe2000c101520 */
[----:B------:R-:W-:-:S03]  /*12480*/  LOP3.LUT R77, R2, R137, RZ, 0xc0, !PT ;  /* 0x00000089024d7212 */ /* 0x000fc600078ec0ff */
[----:B------:R-:W-:Y:S01]  /*12490*/  STG.E.U16 [R68.64+-0x10], R193 ;  /* 0xfffff0c144007986 */ /* 0x000fe2000c101520 */
[----:B------:R-:W-:-:S03]  /*124a0*/  FADD.FTZ R3, R252, R243 ;  /* 0x000000f3fc037221 */ /* 0x000fc60000010000 */
[----:B------:R1:W-:Y:S01]  /*124b0*/  STG.E.U16 [R68.64+-0xe], R192 ;  /* 0xfffff2c044007986 */ /* 0x0003e2000c101520 */
[----:B------:R-:W-:-:S03]  /*124c0*/  LOP3.LUT R76, R0, R230, RZ, 0xc0, !PT ;  /* 0x000000e6004c7212 */ /* 0x000fc600078ec0ff */
[----:B------:R1:W-:Y:S01]  /*124d0*/  STG.E.U16 [R66.64+-0x10], R148 ;  /* 0xfffff09442007986 */ /* 0x0003e2000c101520 */
[----:B------:R-:W-:-:S03]  /*124e0*/  FADD.FTZ R2, R228, R234 ;  /* 0x000000eae4027221 */ /* 0x000fc60000010000 */
[----:B------:R1:W-:Y:S01]  /*124f0*/  STG.E.U16 [R66.64+-0xe], R147 ;  /* 0xfffff29342007986 */ /* 0x0003e2000c101520 */
[----:B------:R-:W-:-:S03]  /*12500*/  LOP3.LUT R79, R4, R138, RZ, 0xc0, !PT ;  /* 0x0000008a044f7212 */ /* 0x000fc600078ec0ff */
[----:B------:R3:W-:Y:S01]  /*12510*/  STG.E.U16 [R64.64+-0x10], R209 ;  /* 0xfffff0d140007986 */ /* 0x0007e2000c101520 */
[----:B------:R-:W-:-:S03]  /*12520*/  FADD.FTZ R0, R224, R233 ;  /* 0x000000e9e0007221 */ /* 0x000fc60000010000 */
[----:B------:R3:W-:Y:S01]  /*12530*/  STG.E.U16 [R64.64+-0xe], R146 ;  /* 0xfffff29240007986 */ /* 0x0007e2000c101520 */
[----:B------:R-:W-:Y:S01]  /*12540*/  FADD.FTZ R4, R221, R232 ;  /* 0x000000e8dd047221 */ /* 0x000fe20000010000 */
[----:B------:R-:W-:Y:S01]  /*12550*/  ISETP.GT.AND P1, PT, R216, UR15, PT ;  /* 0x0000000fd8007c0c */ /* 0x000fe2000bf24270 */
        /* <DEDUP_REMOVED lines=8> */
[----:B--2---:R-:W-:Y:S01]  /*125e0*/  HMMA.16816.F32 R112, R76, R132, R112 ;  /* 0x000000844c70723c */ /* 0x004fe20000001870 */
[----:B------:R-:W-:Y:S01]  /*125f0*/  FADD.FTZ R230, R251, R230 ;  /* 0x000000e6fbe67221 */ /* 0x000fe20000010000 */
[----:B-1----:R-:W-:Y:S01]  /*12600*/  IADD3 R200, P0, R140, -0x100, RZ ;  /* 0xffffff008cc87810 */ /* 0x002fe20007f1e0ff */
[----:B------:R-:W-:Y:S02]  /*12610*/  FADD.FTZ R229, R231, R3 ;  /* 0x00000003e7e57221 */ /* 0x000fe40000010000 */
[----:B------:R-:W-:-:S02]  /*12620*/  FADD.FTZ R2, R211, R2 ;  /* 0x00000002d3027221 */ /* 0x000fc40000010000 */
[----:B------:R-:W-:Y:S01]  /*12630*/  FADD.FTZ R0, R223, R0 ;  /* 0x00000000df007221 */ /* 0x000fe20000010000 */
[----:B------:R-:W-:Y:S01]  /*12640*/  HMMA.16816.F32 R104, R76, R134, R104 ;  /* 0x000000864c68723c */ /* 0x000fe20000001868 */
[----:B------:R-:W-:Y:S01]  /*12650*/  FADD.FTZ R230, R250, R230 ;  /* 0x000000e6fae67221 */ /* 0x000fe20000010000 */
[----:B------:R-:W-:Y:S01]  /*12660*/  IADD3.X R199, R141, -0x1, RZ, P0, !PT ;  /* 0xffffffff8dc77810 */ /* 0x000fe200007fe4ff */
[----:B------:R-:W-:-:S05]  /*12670*/  FADD.FTZ R229, R235, R229 ;  /* 0x000000e5ebe57221 */ /* 0x000fca0000010000 */
[----:B------:R-:W-:Y:S01]  /*12680*/  HMMA.16816.F32 R96, R76, R124, R96 ;  /* 0x0000007c4c60723c */ /* 0x000fe20000001860 */
[----:B------:R-:W-:Y:S02]  /*12690*/  FADD.FTZ R224, R210, R2 ;  /* 0x00000002d2e07221 */ /* 0x000fe40000010000 */
[----:B------:R-:W-:-:S05]  /*126a0*/  FADD.FTZ R228, R226, R0 ;  /* 0x00000000e2e47221 */ /* 0x000fca0000010000 */
[----:B------:R-:W-:Y:S01]  /*126b0*/  HMMA.16816.F32 R92, R76, R126, R92 ;  /* 0x0000007e4c5c723c */ /* 0x000fe2000000185c */
[----:B------:R-:W-:Y:S02]  /*126c0*/  IMAD.MOV.U32 R69, RZ, RZ, R246 ;  /* 0x000000ffff457224 */ /* 0x000fe400078e00f6 */
[----:B------:R-:W-:-:S05]  /*126d0*/  IMAD.MOV.U32 R68, RZ, RZ, R247 ;  /* 0x000000ffff447224 */ /* 0x000fca00078e00f7 */
[----:B---3--:R-:W-:Y:S01]  /*126e0*/  HMMA.16816.F32 R88, R76, R116, R88 ;  /* 0x000000744c58723c */ /* 0x008fe20000001858 */
[----:B------:R-:W-:Y:S02]  /*126f0*/  IMAD.MOV.U32 R70, RZ, RZ, R248 ;  /* 0x000000ffff467224 */ /* 0x000fe400078e00f8 */
[----:B------:R-:W-:-:S05]  /*12700*/  IMAD.MOV.U32 R71, RZ, RZ, R249 ;  /* 0x000000ffff477224 */ /* 0x000fca00078e00f9 */
[----:B------:R-:W-:Y:S08]  /*12710*/  HMMA.16816.F32 R84, R76, R118, R84 ;  /* 0x000000764c54723c */ /* 0x000ff00000001854 */
[C---:B------:R-:W-:Y:S08]  /*12720*/  HMMA.16816.F32 R136, R100.reuse, R132, R48 ;  /* 0x000000846488723c */ /* 0x040ff00000001830 */
[C---:B------:R-:W-:Y:S08]  /*12730*/  HMMA.16816.F32 R128, R100.reuse, R124, R128 ;  /* 0x0000007c6480723c */ /* 0x040ff00000001880 */
[----:B------:R-:W-:Y:S08]  /*12740*/  HMMA.16816.F32 R120, R100, R116, R52 ;  /* 0x000000746478723c */ /* 0x000ff00000001834 */
[----:B----4-:R-:W-:Y:S08]  /*12750*/  HMMA.16816.F32 R80, R76, R12, R72 ;  /* 0x0000000c4c50723c */ /* 0x010ff00000001848 */
[----:B------:R-:W-:Y:S01]  /*12760*/  HMMA.16816.F32 R132, R100, R134, R20 ;  /* 0x000000866484723c */ /* 0x000fe20000001814 */
[----:B------:R-:W-:-:S07]  /*12770*/  IMAD.MOV.U32 R75, RZ, RZ, R216 ;  /* 0x000000ffff4b7224 */ /* 0x000fce00078e00d8 */
[C---:B------:R-:W-:Y:S08]  /*12780*/  HMMA.16816.F32 R124, R100.reuse, R126, R56 ;  /* 0x0000007e647c723c */ /* 0x040ff00000001838 */
[C---:B------:R-:W-:Y:S08]  /*12790*/  HMMA.16816.F32 R116, R100.reuse, R118, R44 ;  /* 0x000000766474723c */ /* 0x040ff0000000182c */
[----:B------:R-:W-:Y:S08]  /*127a0*/  HMMA.16816.F32 R108, R100, R12, R40 ;  /* 0x0000000c646c723c */ /* 0x000ff00000001828 */
[-C--:B------:R-:W-:Y:S08]  /*127b0*/  HMMA.16816.F32 R76, R76, R14.reuse, R60 ;  /* 0x0000000e4c4c723c */ /* 0x080ff0000000183c */
[----:B------:R-:W-:Y:S01]  /*127c0*/  HMMA.16816.F32 R100, R100, R14, R36 ;  /* 0x0000000e6464723c */ /* 0x000fe20000001824 */
[----:B------:R-:W-:Y:S07]  /*127d0*/  @!P1 BRA `(.L_x_1832) ;  /* 0x00007f3000009947 */ /* 0x000fee0003800000 */
[----:B------:R-:W2:Y:S04]  /*127e0*/  LDL R252, [R1+0x84] ;  /* 0x0000840001fc7983 */ /* 0x000ea80000100800 */
[----:B------:R-:W3:Y:S04]  /*127f0*/  LDL.64 R240, [R1+0x138] ;  /* 0x0001380001f07983 */ /* 0x000ee80000100a00 */
[----:B------:R-:W4:Y:S04]  /*12800*/  LDL.64 R242, [R1+0x110] ;  /* 0x0001100001f27983 */ /* 0x000f280000100a00 */
[----:B------:R-:W3:Y:S01]  /*12810*/  LDL R236, [R1+0x140] ;  /* 0x0001400001ec7983 */ /* 0x000ee20000100800 */
[----:B------:R-:W-:Y:S01]  /*12820*/  IMAD.MOV.U32 R237, RZ, RZ, c[0x0][0x1a0] ;  /* 0x00006800ffed7624 */ /* 0x000fe200078e00ff */
[----:B------:R-:W-:-:S04]  /*12830*/  DEPBAR.LE SB0, 0x0 ;  /* 0x000080000000791a */ /* 0x000fc80000000000 */
[----:B------:R-:W-:Y:S01]  /*12840*/  IMAD.SHL.U32 R237, R237, 0x10, RZ ;  /* 0x00000010eded7824 */ /* 0x000fe200078e00ff */
[----:B------:R-:W-:Y:S01]  /*12850*/  BAR.SYNC.DEFER_BLOCKING 0x0 ;  /* 0x0000000000007b1d */ /* 0x000fe20000010000 */
[----:B------:R-:W-:Y:S02]  /*12860*/  IMAD.MOV.U32 R12, RZ, RZ, c[0x0][0x1a0] ;  /* 0x00006800ff0c7624 */ /* 0x000fe400078e00ff */
[----:B------:R-:W-:-:S03]  /*12870*/  @!P3 IMAD.MOV.U32 R7, RZ, RZ, c[0x0][0x1a4] ;  /* 0x00006900ff07b624 */ /* 0x000fc600078e00ff */
[----:B-----5:R-:W-:Y:S01]  /*12880*/  @P3 STS.128 [R188+0x6000], RZ ;  /* 0x006000ffbc003388 */ /* 0x020fe20000000c00 */
[----:B--2---:R-:W-:-:S04]  /*12890*/  IADD3 R226, R252, -0x3, RZ ;  /* 0xfffffffdfce27810 */ /* 0x004fc80007ffe0ff */
[----:B------:R-:W-:Y:S01]  /*128a0*/  SHF.R.S32.HI R0, RZ, 0x1f, R226 ;  /* 0x0000001fff007819 */ /* 0x000fe200000114e2 */
[----:B------:R-:W-:-:S04]  /*128b0*/  IMAD.WIDE.U32 R4, R226, c[0x0][0x1a0], RZ ;  /* 0x00006800e2047a25 */ /* 0x000fc800078e00ff */
[----:B------:R-:W-:-:S04]  /*128c0*/  IMAD R0, R0, c[0x0][0x1a0], RZ ;  /* 0x0000680000007a24 */ /* 0x000fc800078e02ff */
[----:B------:R-:W-:Y:S01]  /*128d0*/  IMAD R0, R226, c[0x0][0x1a4], R0 ;  /* 0x00006900e2007a24 */ /* 0x000fe200078e0200 */
[----:B---3--:R-:W-:-:S03]  /*128e0*/  LEA R2, P0, R4, R240, 0x6 ;  /* 0x000000f004027211 */ /* 0x008fc600078030ff */
[----:B------:R-:W-:Y:S01]  /*128f0*/  IMAD.IADD R3, R5, 0x1, R0 ;  /* 0x0000000105037824 */ /* 0x000fe200078e0200 */
[----:B------:R-:W-:-:S04]  /*12900*/  @!P3 IADD3 R0, P1, R237, R2, RZ ;  /* 0x00000002ed00b210 */ /* 0x000fc80007f3e0ff */
[----:B----4-:R-:W-:Y:S02]  /*12910*/  LEA.HI.X R3, R4, R243, R3, 0x6, P0 ;  /* 0x000000f304037211 */ /* 0x010fe400000f3403 */
[----:B------:R-:W-:-:S03]  /*12920*/  @!P3 LEA R10, P0, R0, c[0x0][0x170], 0x1 ;  /* 0x00005c00000aba11 */ /* 0x000fc600078008ff */
[----:B------:R-:W-:Y:S01]  /*12930*/  @!P3 IMAD.X R5, R236, 0x1, R3, P1 ;  /* 0x00000001ec05b824 */ /* 0x000fe200008e0603 */
[----:B------:R-:W-:Y:S02]  /*12940*/  @!P3 LEA R4, P2, R12, R2, 0x5 ;  /* 0x000000020c04b211 */ /* 0x000fe400078428ff */
[----:B------:R-:W-:Y:S02]  /*12950*/  @!P3 LEA R8, P1, R2, c[0x0][0x170], 0x1 ;  /* 0x00005c000208ba11 */ /* 0x000fe400078208ff */
[----:B------:R-:W-:Y:S01]  /*12960*/  @!P3 LEA.HI.X R11, R0, c[0x0][0x174], R5, 0x1, P0 ;  /* 0x00005d00000bba11 */ /* 0x000fe200000f0c05 */
[----:B------:R-:W-:Y:S01]  /*12970*/  @!P3 IMAD.MOV.U32 R0, RZ, RZ, c[0x0][0x1a4] ;  /* 0x00006900ff00b624 */ /* 0x000fe200078e00ff */
[----:B------:R-:W-:Y:S02]  /*12980*/  @!P3 LEA.HI.X R7, R12, R3, R7, 0x5, P2 ;  /* 0x000000030c07b211 */ /* 0x000fe400010f2c07 */
[--C-:B------:R-:W-:Y:S01]  /*12990*/  @!P3 LEA.HI.X R9, R2, c[0x0][0x174], R3.reuse, 0x1, P1 ;  /* 0x00005d000209ba11 */ /* 0x100fe200008f0c03 */
[----:B------:R-:W-:Y:S01]  /*129a0*/  @!P3 IMAD.WIDE.U32 R2, R12, 0x30, R2 ;  /* 0x000000300c02b825 */ /* 0x000fe200078e0002 */
[----:B------:R-:W-:-:S03]  /*129b0*/  @!P3 LEA R6, P0, R4, c[0x0][0x170], 0x1 ;  /* 0x00005c000406ba11 */ /* 0x000fc600078008ff */
[----:B------:R-:W-:Y:S01]  /*129c0*/  @!P3 IMAD R0, R0, 0x30, RZ ;  /* 0x000000300000b824 */ /* 0x000fe200078e02ff */
[----:B------:R-:W-:Y:S01]  /*129d0*/  @!P3 LEA.HI.X R7, R4, c[0x0][0x174], R7, 0x1, P0 ;  /* 0x00005d000407ba11 */ /* 0x000fe200000f0c07 */
[----:B------:R-:W-:Y:S01]  /*129e0*/  @!PT LDS RZ, [RZ] ;  /* 0x00000000fffff984 */ /* 0x000fe20000000800 */
[----:B------:R-:W-:Y:S01]  /*129f0*/  @!PT LDS RZ, [RZ] ;  /* 0x00000000fffff984 */ /* 0x000fe20000000800 */
[----:B------:R-:W-:Y:S01]  /*12a00*/  @!PT LDS RZ, [RZ] ;  /* 0x00000000fffff984 */ /* 0x000fe20000000800 */
[----:B------:R1:W-:Y:S01]  /*12a10*/  @!P3 LDGSTS.E.BYPASS.LTC128B.128 [R188+0x6000], [R8.64] ;  /* 0x0600000008bcbfae */ /* 0x0003e2000b901d60 */
[----:B------:R-:W-:Y:S01]  /*12a20*/  @!P3 LEA R4, P0, R2, c[0x0][0x170], 0x1 ;  /* 0x00005c000204ba11 */ /* 0x000fe200078008ff */
[----:B------:R-:W-:Y:S02]  /*12a30*/  @!P3 IMAD.IADD R0, R0, 0x1, R3 ;  /* 0x000000010000b824 */ /* 0x000fe400078e0203 */
        /* <DEDUP_REMOVED lines=16> */
[----:B------:R-:W-:Y:S04]  /*12b40*/  LDSM.16.M88.4 R16, [R164+0x4800] ;  /* 0x00480000a410783b */ /* 0x000fe80000000200 */
[----:B------:R-:W-:Y:S04]  /*12b50*/  LDSM.16.M88.4 R20, [R164+0x5000] ;  /* 0x00500000a414783b */ /* 0x000fe80000000200 */
[----:B-1----:R-:W-:Y:S04]  /*12b60*/  LDSM.16.M88.4 R8, [R164+0x4000] ;  /* 0x00400000a408783b */ /* 0x002fe80000000200 */
[----:B------:R-:W-:Y:S04]  /*12b70*/  LDSM.16.M88.4 R36, [R164+0x5800] ;  /* 0x00580000a424783b */ /* 0x000fe80000000200 */
[----:B------:R-:W-:Y:S04]  /*12b80*/  LDSM.16.M88.4 R12, [R171] ;  /* 0x00000000ab0c783b */ /* 0x000fe80000000200 */
[----:B------:R-:W-:Y:S04]  /*12b90*/  LDSM.16.M88.4 R24, [R170+0x5000] ;  /* 0x00500000aa18783b */ /* 0x000fe80000000200 */
[----:B--2---:R-:W1:Y:S04]  /*12ba0*/  LDSM.16.M88.4 R4, [R171+0x2000] ;  /* 0x00200000ab04783b */ /* 0x004e680000000200 */
[----:B------:R-:W-:Y:S04]  /*12bb0*/  LDSM.16.M88.4 R28, [R170+0x4800] ;  /* 0x00480000aa1c783b */ /* 0x000fe80000000200 */
[----:B------:R-:W-:Y:S04]  /*12bc0*/  LDSM.16.M88.4 R40, [R177] ;  /* 0x00000000b128783b */ /* 0x000fe80000000200 */
[----:B------:R-:W-:Y:S04]  /*12bd0*/  LDSM.16.M88.4 R32, [R170+0x4000] ;  /* 0x00400000aa20783b */ /* 0x000fe80000000200 */
[----:B------:R-:W-:Y:S04]  /*12be0*/  LDSM.16.M88.4 R48, [R175] ;  /* 0x00000000af30783b */ /* 0x000fe80000000200 */
[----:B------:R-:W-:Y:S04]  /*12bf0*/  LDSM.16.M88.4 R44, [R178] ;  /* 0x00000000b22c783b */ /* 0x000fe80000000200 */
[----:B------:R-:W0:Y:S01]  /*12c00*/  LDGDEPBAR ;  /* 0x00000000000079af */ /* 0x000e220000000000 */
[C---:B-1----:R-:W-:Y:S08]  /*12c10*/  HMMA.16816.F32 R56, R4.reuse, R8, RZ ;  /* 0x000000080438723c */ /* 0x042ff000000018ff */
[C---:B------:R-:W-:Y:S08]  /*12c20*/  HMMA.16816.F32 R192, R4.reuse, R10, RZ ;  /* 0x0000000a04c0723c */ /* 0x040ff000000018ff */
[C---:B------:R-:W-:Y:S08]  /*12c30*/  HMMA.16816.F32 R52, R4.reuse, R16, RZ ;  /* 0x000000100434723c */ /* 0x040ff000000018ff */
[C---:B------:R-:W-:Y:S08]  /*12c40*/  HMMA.16816.F32 R64, R4.reuse, R20, RZ ;  /* 0x000000140440723c */ /* 0x040ff000000018ff */
[C---:B------:R-:W-:Y:S08]  /*12c50*/  HMMA.16816.F32 R68, R4.reuse, R36, RZ ;  /* 0x000000240444723c */ /* 0x040ff000000018ff */
[C---:B------:R-:W-:Y:S08]  /*12c60*/  HMMA.16816.F32 R200, R4.reuse, R18, RZ ;  /* 0x0000001204c8723c */ /* 0x040ff000000018ff */
[C---:B------:R-:W-:Y:S08]  /*12c70*/  HMMA.16816.F32 R196, R4.reuse, R22, RZ ;  /* 0x0000001604c4723c */ /* 0x040ff000000018ff */
[----:B------:R-:W-:Y:S01]  /*12c80*/  HMMA.16816.F32 R160, R4, R38, RZ ;  /* 0x0000002604a0723c */ /* 0x000fe200000018ff */
[----:B------:R-:W1:Y:S07]  /*12c90*/  LDSM.16.M88.4 R4, [R174+0x2000] ;  /* 0x00200000ae04783b */ /* 0x000e6e0000000200 */
[C---:B------:R-:W-:Y:S08]  /*12ca0*/  HMMA.16816.F32 R216, R12.reuse, R8, RZ ;  /* 0x000000080cd8723c */ /* 0x040ff000000018ff */
[C---:B------:R-:W-:Y:S01]  /*12cb0*/  HMMA.16816.F32 R204, R12.reuse, R10, RZ ;  /* 0x0000000a0ccc723c */ /* 0x040fe200000018ff */
[----:B------:R-:W2:Y:S07]  /*12cc0*/  LDSM.16.M88.4 R8, [R174] ;  /* 0x00000000ae08783b */ /* 0x000eae0000000200 */
[C---:B------:R-:W-:Y:S08]  /*12cd0*/  HMMA.16816.F32 R156, R12.reuse, R16, RZ ;  /* 0x000000100c9c723c */ /* 0x040ff000000018ff */
[C---:B------:R-:W-:Y:S01]  /*12ce0*/  HMMA.16816.F32 R152, R12.reuse, R18, RZ ;  /* 0x000000120c98723c */ /* 0x040fe200000018ff */
[----:B------:R-:W3:Y:S07]  /*12cf0*/  LDSM.16.M88.4 R16, [R172+0x2000] ;  /* 0x00200000ac10783b */ /* 0x000eee0000000200 */
[C---:B------:R-:W-:Y:S08]  /*12d00*/  HMMA.16816.F32 R148, R12.reuse, R20, RZ ;  /* 0x000000140c94723c */ /* 0x040ff000000018ff */
[C---:B------:R-:W-:Y:S01]  /*12d10*/  HMMA.16816.F32 R144, R12.reuse, R22, RZ ;  /* 0x000000160c90723c */ /* 0x040fe200000018ff */
[----:B------:R-:W4:Y:S07]  /*12d20*/  LDSM.16.M88.4 R20, [R170+0x5800] ;  /* 0x00580000aa14783b */ /* 0x000f2e0000000200 */
[C---:B------:R-:W-:Y:S08]  /*12d30*/  HMMA.16816.F32 R72, R12.reuse, R36, RZ ;  /* 0x000000240c48723c */ /* 0x040ff000000018ff */
[----:B------:R-:W-:Y:S01]  /*12d40*/  HMMA.16816.F32 R60, R12, R38, RZ ;  /* 0x000000260c3c723c */ /* 0x000fe200000018ff */
[----:B------:R-:W4:Y:S07]  /*12d50*/  LDSM.16.M88.4 R36, [R176] ;  /* 0x00000000b024783b */ /* 0x000f2e0000000200 */
[C---:B-1----:R-:W-:Y:S08]  /*12d60*/  HMMA.16816.F32 R12, R4.reuse, R24, R64 ;  /* 0x00000018040c723c */ /* 0x042ff00000001840 */
[----:B------:R-:W-:Y:S08]  /*12d70*/  HMMA.16816.F32 R208, R4, R26, R196 ;  /* 0x0000001a04d0723c */ /* 0x000ff000000018c4 */
[----:B--2---:R-:W-:Y:S08]  /*12d80*/  HMMA.16816.F32 R196, R8, R30, R152 ;  /* 0x0000001e08c4723c */ /* 0x004ff00000001898 */
[----:B---3--:R-:W-:Y:S01]  /*12d90*/  HMMA.16816.F32 R152, R16, R40, R12 ;  /* 0x000000281098723c */ /* 0x008fe2000000180c */
[----:B------:R-:W1:Y:S07]  /*12da0*/  LDSM.16.M88.4 R12, [R172] ;  /* 0x00000000ac0c783b */ /* 0x000e6e0000000200 */
[C---:B----4-:R-:W-:Y:S08]  /*12db0*/  HMMA.16816.F32 R64, R4.reuse, R20, R68 ;  /* 0x000000140440723c */ /* 0x050ff00000001844 */
        /* <DEDUP_REMOVED lines=9> */
[----:B------:R-:W2:Y:S07]  /*12e50*/  LDSM.16.M88.4 R28, [R169] ;  /* 0x00000000a91c783b */ /* 0x000eae0000000200 */
[C---:B------:R-:W-:Y:S08]  /*12e60*/  HMMA.16816.F32 R236, R8.reuse, R24, R148 ;  /* 0x0000001808ec723c */ /* 0x040ff00000001894 */
[C---:B------:R-:W-:Y:S08]  /*12e70*/  HMMA.16816.F32 R240, R8.reuse, R20, R72 ;  /* 0x0000001408f0723c */ /* 0x040ff00000001848 */
[C---:B------:R-:W-:Y:S01]  /*12e80*/  HMMA.16816.F32 R200, R8.reuse, R26, R144 ;  /* 0x0000001a08c8723c */ /* 0x040fe20000001890 */
[----:B------:R-:W-:Y:S07]  /*12e90*/  LDSM.16.M88.4 R24, [R169+0x800] ;  /* 0x00080000a918783b */ /* 0x000fee0000000200 */
[----:B------:R-:W-:Y:S01]  /*12ea0*/  HMMA.16816.F32 R192, R8, R22, R60 ;  /* 0x0000001608c0723c */ /* 0x000fe2000000183c */
[----:B------:R-:W3:Y:S04]  /*12eb0*/  LDSM.16.M88.4 R20, [R169+0x1000] ;  /* 0x00100000a914783b */ /* 0x000ee80000000200 */
[----:B------:R-:W-:Y:S03]  /*12ec0*/  LDSM.16.M88.4 R8, [R173] ;  /* 0x00000000ad08783b */ /* 0x000fe60000000200 */
        /* <DEDUP_REMOVED lines=8> */
[----:B------:R-:W-:Y:S01]  /*12f50*/  ISETP.GT.AND P0, PT, R226, UR15, PT ;  /* 0x0000000fe2007c0c */ /* 0x000fe2000bf04270 */
[----:B------:R-:W-:-:S05]  /*12f60*/  DEPBAR.LE SB0, 0x0 ;  /* 0x000080000000791a */ /* 0x000fca0000000000 */
        /* <DEDUP_REMOVED lines=10> */
[C---:B---3--:R-:W-:Y:S08]  /*13010*/  HMMA.16816.F32 R208, R4.reuse, R22, R68 ;  /* 0x0000001604d0723c */ /* 0x048ff00000001844 */
[C---:B----4-:R-:W-:Y:S08]  /*13020*/  HMMA.16816.F32 R216, R4.reuse, R16, R148 ;  /* 0x0000001004d8723c */ /* 0x050ff00000001894 */
[----:B------:R-:W-:Y:S08]  /*13030*/  HMMA.16816.F32 R220, R4, R18, R64 ;  /* 0x0000001204dc723c */ /* 0x000ff00000001840 */
[C---:B------:R-:W-:Y:S08]  /*13040*/  HMMA.16816.F32 R60, R8.reuse, R28, R60 ;  /* 0x0000001c083c723c */ /* 0x040ff0000000183c */
[----:B------:R-:W-:Y:S08]  /*13050*/  HMMA.16816.F32 R56, R8, R30, R56 ;  /* 0x0000001e0838723c */ /* 0x000ff00000001838 */
        /* <DEDUP_REMOVED lines=14> */
[----:B------:R-:W-:Y:S01]  /*13140*/  IMAD.MOV.U32 R12, RZ, RZ, c[0x0][0x198] ;  /* 0x00006600ff0c7624 */ /* 0x000fe200078e00ff */
[----:B------:R-:W-:Y:S01]  /*13150*/  BSSY B0, `(.L_x_1837) ;  /* 0x000002f000007945 */ /* 0x000fe20003800000 */
[----:B------:R-:W-:Y:S01]  /*13160*/  @!P3 IMAD.MOV.U32 R11, RZ, RZ, c[0x0][0x19c] ;  /* 0x00006700ff0bb624 */ /* 0x000fe200078e00ff */
[----:B------:R-:W-:Y:S01]  /*13170*/  SHF.R.S32.HI R2, RZ, 0x1f, R0 ;  /* 0x0000001fff027819 */ /* 0x000fe20000011400 */
[----:B------:R-:W-:Y:S01]  /*13180*/  IMAD.WIDE.U32 R4, R0, c[0x0][0x198], RZ ;  /* 0x0000660000047a25 */ /* 0x000fe200078e00ff */
[----:B------:R1:W-:Y:S03]  /*13190*/  @P3 STS.128 [R188+0x4000], RZ ;  /* 0x004000ffbc003388 */ /* 0x0003e60000000c00 */
[----:B------:R-:W-:-:S02]  /*131a0*/  IMAD R2, R2, c[0x0][0x198], RZ ;  /* 0x0000660002027a24 */ /* 0x000fc400078e02ff */
[----:B------:R-:W-:Y:S02]  /*131b0*/  @!P3 IMAD.MOV.U32 R7, RZ, RZ, c[0x0][0x19c] ;  /* 0x00006700ff07b624 */ /* 0x000fe400078e00ff */
[----:B------:R-:W-:-:S04]  /*131c0*/  IMAD R0, R0, c[0x0][0x19c], R2 ;  /* 0x0000670000007a24 */ /* 0x000fc800078e0202 */
[----:B------:R-:W-:Y:S01]  /*131d0*/  IMAD.IADD R0, R5, 0x1, R0 ;  /* 0x0000000105007824 */ /* 0x000fe200078e0200 */
[----:B--2---:R-:W-:-:S04]  /*131e0*/  LEA R2, P0, R4, R250, 0x6 ;  /* 0x000000fa04027211 */ /* 0x004fc800078030ff */
[-C--:B------:R-:W-:Y:S02]  /*131f0*/  @!P3 LEA R5, P5, R12, R2.reuse, 0x4 ;  /* 0x000000020c05b211 */ /* 0x080fe400078a20ff */
[----:B---3--:R-:W-:Y:S02]  /*13200*/  LEA.HI.X R3, R4, R143, R0, 0x6, P0 ;  /* 0x0000008f04037211 */ /* 0x008fe400000f3400 */
[----:B------:R-:W-:Y:S02]  /*13210*/  @!P3 LEA R0, P1, R12, R2, 0x5 ;  /* 0x000000020c00b211 */ /* 0x000fe400078228ff */
[----:B------:R-:W-:Y:S02]  /*13220*/  @!P3 LEA R8, P4, R2, c[0x0][0x168], 0x1 ;  /* 0x00005a000208ba11 */ /* 0x000fe400078808ff */
[----:B------:R-:W-:Y:S02]  /*13230*/  @!P3 LEA R6, P2, R5, c[0x0][0x168], 0x1 ;  /* 0x00005a000506ba11 */ /* 0x000fe400078408ff */
[----:B------:R-:W-:-:S02]  /*13240*/  @!P3 LEA.HI.X R11, R12, R3, R11, 0x4, P5 ;  /* 0x000000030c0bb211 */ /* 0x000fc400028f240b */
        /* <DEDUP_REMOVED lines=31> */
.L_x_1838:
[----:B------:R-:W-:Y:S05]  /*13440*/  BSYNC B0 ;  /* 0x0000000000007941 */ /* 0x000fea0003800000 */
.L_x_1837:
[----:B------:R-:W0:Y:S02]  /*13450*/  LDGDEPBAR ;  /* 0x00000000000079af */ /* 0x000e240000000000 */
.L_x_1836:
[----:B-1----:R-:W2:Y:S04]  /*13460*/  LDL R2, [R1+0xf8] ;  /* 0x0000f80001027983 */ /* 0x002ea80000100800 */
[----:B------:R-:W3:Y:S04]  /*13470*/  LDL R3, [R1+0xdc] ;  /* 0x0000dc0001037983 */ /* 0x000ee80000100800 */
[----:B------:R-:W-:Y:S04]  /*13480*/  STL [R1+0x170], R178 ;  /* 0x000170b201007387 */ /* 0x000fe80000100800 */
[----:B------:R-:W-:Y:S04]  /*13490*/  STL [R1+0x16c], R177 ;  /* 0x00016cb101007387 */ /* 0x000fe80000100800 */
[----:B------:R1:W-:Y:S04]  /*134a0*/  STL [R1+0x168], R176 ;  /* 0x000168b001007387 */ /* 0x0003e80000100800 */
        /* <DEDUP_REMOVED lines=8> */
[----:B------:R-:W1:Y:S04]  /*13530*/  LDL R9, [R1+0xe0] ;  /* 0x0000e00001097983 */ /* 0x000e680000100800 */
[----:B------:R-:W4:Y:S02]  /*13540*/  S2R R0, SR_TID.X ;  /* 0x0000000000007919 */ /* 0x000f240000002100 */
[----:B----4-:R-:W-:-:S05]  /*13550*/  IMAD.SHL.U32 R0, R0, 0x2, RZ ;  /* 0x0000000200007824 */ /* 0x010fca00078e00ff */
[----:B------:R-:W-:-:S05]  /*13560*/  LOP3.LUT R0, R0, 0x6, RZ, 0xc0, !PT ;  /* 0x0000000600007812 */ /* 0x000fca00078ec0ff */
[----:B------:R-:W-:-:S05]  /*13570*/  IMAD R0, R226, 0x40, R0 ;  /* 0x00000040e2007824 */ /* 0x000fca00078e0200 */
[----:B------:R-:W-:-:S04]  /*13580*/  ISETP.GE.AND P0, PT, R0, R187, PT ;  /* 0x000000bb0000720c */ /* 0x000fc80003f06270 */
[----:B------:R-:W-:-:S04]  /*13590*/  ISETP.LT.OR P4, PT, R0, R183, P0 ;  /* 0x000000b70000720c */ /* 0x000fc80000781670 */
[----:B------:R-:W-:Y:S01]  /*135a0*/  FSEL R14, R60, -INF , !P4 ;  /* 0xff8000003c0e7808 */ /* 0x000fe20006000000 */
[----:B------:R-:W-:Y:S02]  /*135b0*/  IMAD.SHL.U32 R239, R226, 0x2, RZ ;  /* 0x00000002e2ef7824 */ /* 0x000fe400078e00ff */
[----:B--2---:R-:W-:Y:S01]  /*135c0*/  IMAD.MOV.U32 R8, RZ, RZ, R2 ;  /* 0x000000ffff087224 */ /* 0x004fe200078e0002 */
[----:B------:R-:W-:-:S04]  /*135d0*/  IADD3 R2, R0, 0x1, RZ ;  /* 0x0000000100027810 */ /* 0x000fc80007ffe0ff */
[C---:B------:R-:W-:Y:S02]  /*135e0*/  ISETP.GE.AND P2, PT, R2.reuse, R186, PT ;  /* 0x000000ba0200720c */ /* 0x040fe40003f46270 */
[C---:B------:R-:W-:Y:S02]  /*135f0*/  ISETP.GE.AND P0, PT, R2.reuse, R184, PT ;  /* 0x000000b80200720c */ /* 0x040fe40003f06270 */
[C---:B------:R-:W-:Y:S02]  /*13600*/  ISETP.GE.AND P3, PT, R2.reuse, R187, PT ;  /* 0x000000bb0200720c */ /* 0x040fe40003f66270 */
[C---:B------:R-:W-:Y:S02]  /*13610*/  ISETP.GE.AND P1, PT, R2.reuse, R185, PT ;  /* 0x000000b90200720c */ /* 0x040fe40003f26270 */
[C---:B------:R-:W-:Y:S02]  /*13620*/  ISETP.LT.OR P6, PT, R2.reuse, R182, P2 ;  /* 0x000000b60200720c */ /* 0x040fe400017c1670 */
[----:B------:R-:W-:-:S02]  /*13630*/  ISETP.LT.OR P2, PT, R2, R180, P0 ;  /* 0x000000b40200720c */ /* 0x000fc40000741670 */
[C---:B------:R-:W-:Y:S01]  /*13640*/  ISETP.LT.OR P5, PT, R2.reuse, R183, P3 ;  /* 0x000000b70200720c */ /* 0x040fe20001fa1670 */
[----:B---3--:R-:W-:Y:S01]  /*13650*/  IMAD.MOV.U32 R7, RZ, RZ, R3 ;  /* 0x000000ffff077224 */ /* 0x008fe200078e0003 */
[----:B------:R-:W-:Y:S02]  /*13660*/  ISETP.LT.OR P3, PT, R2, R181, P1 ;  /* 0x000000b50200720c */ /* 0x000fe40000f61670 */
[C---:B------:R-:W-:Y:S02]  /*13670*/  ISETP.GE.AND P1, PT, R0.reuse, R186, PT ;  /* 0x000000ba0000720c */ /* 0x040fe40003f26270 */
[C---:B------:R-:W-:Y:S02]  /*13680*/  ISETP.GE.AND P0, PT, R0.reuse, R185, PT ;  /* 0x000000b90000720c */ /* 0x040fe40003f06270 */
[----:B------:R-:W-:Y:S02]  /*13690*/  P2R R3, PR, RZ, 0x4 ;  /* 0x00000004ff037803 */ /* 0x000fe40000000000 */
[----:B------:R-:W-:-:S02]  /*136a0*/  ISETP.GE.AND P2, PT, R0, R184, PT ;  /* 0x000000b80000720c */ /* 0x000fc40003f46270 */
[----:B------:R-:W-:Y:S02]  /*136b0*/  P2R R4, PR, RZ, 0x8 ;  /* 0x00000008ff047803 */ /* 0x000fe40000000000 */
[C---:B------:R-:W-:Y:S02]  /*136c0*/  IADD3 R2, R0.reuse, 0x8, RZ ;  /* 0x0000000800027810 */ /* 0x040fe40007ffe0ff */
[C---:B------:R-:W-:Y:S02]  /*136d0*/  ISETP.LT.OR P3, PT, R0.reuse, R182, P1 ;  /* 0x000000b60000720c */ /* 0x040fe40000f61670 */
[C---:B------:R-:W-:Y:S02]  /*136e0*/  ISETP.LT.OR P1, PT, R0.reuse, R181, P0 ;  /* 0x000000b50000720c */ /* 0x040fe40000721670 */
[----:B------:R-:W-:Y:S02]  /*136f0*/  ISETP.LT.OR P0, PT, R0, R180, P2 ;  /* 0x000000b40000720c */ /* 0x000fe40001701670 */
[----:B------:R-:W-:-:S02]  /*13700*/  ISETP.GE.AND P2, PT, R2, R186, PT ;  /* 0x000000ba0200720c */ /* 0x000fc40003f46270 */
[----:B------:R-:W-:Y:S02]  /*13710*/  P2R R5, PR, RZ, 0x40 ;  /* 0x00000040ff057803 */ /* 0x000fe40000000000 */
[----:B------:R-:W-:Y:S02]  /*13720*/  FSEL R19, R62, -INF , !P3 ;  /* 0xff8000003e137808 */ /* 0x000fe40005800000 */
[----:B------:R-:W-:Y:S02]  /*13730*/  ISETP.GE.AND P3, PT, R2, R187, PT ;  /* 0x000000bb0200720c */ /* 0x000fe40003f66270 */
[----:B------:R-:W-:Y:S02]  /*13740*/  FSEL R155, R160, -INF , !P1 ;  /* 0xff800000a09b7808 */ /* 0x000fe40004800000 */
[----:B------:R-:W-:Y:S02]  /*13750*/  FSEL R18, R61, -INF , !P5 ;  /* 0xff8000003d127808 */ /* 0x000fe40006800000 */
[----:B------:R-:W-:-:S02]  /*13760*/  ISETP.LT.OR P6, PT, R2, R182, P2 ;  /* 0x000000b60200720c */ /* 0x000fc400017c1670 */
[C---:B------:R-:W-:Y:S02]  /*13770*/  ISETP.GE.AND P1, PT, R2.reuse, R185, PT ;  /* 0x000000b90200720c */ /* 0x040fe40003f26270 */
[----:B------:R-:W-:Y:S02]  /*13780*/  ISETP.NE.AND P5, PT, R3, RZ, PT ;  /* 0x000000ff0300720c */ /* 0x000fe40003fa5270 */
[----:B------:R-:W-:Y:S02]  /*13790*/  ISETP.NE.AND P2, PT, R5, RZ, PT ;  /* 0x000000ff0500720c */ /* 0x000fe40003f45270 */
[----:B------:R-:W-:Y:S02]  /*137a0*/  ISETP.LT.OR P4, PT, R2, R183, P3 ;  /* 0x000000b70200720c */ /* 0x000fe40001f81670 */
[----:B------:R-:W-:Y:S02]  /*137b0*/  IADD3 R3, R0, 0x9, RZ ;  /* 0x0000000900037810 */ /* 0x000fe40007ffe0ff */
[----:B------:R-:W-:-:S02]  /*137c0*/  ISETP.NE.AND P3, PT, R4, RZ, PT ;  /* 0x000000ff0400720c */ /* 0x000fc40003f65270 */
[----:B------:R-:W-:Y:S02]  /*137d0*/  ISETP.LT.OR P1, PT, R2, R181, P1 ;  /* 0x000000b50200720c */ /* 0x000fe40000f21670 */
[----:B------:R-:W-:Y:S02]  /*137e0*/  FSEL R22, R63, -INF , !P2 ;  /* 0xff8000003f167808 */ /* 0x000fe40005000000 */
[----:B------:R-:W-:Y:S02]  /*137f0*/  ISETP.GE.AND P2, PT, R3, R186, PT ;  /* 0x000000ba0300720c */ /* 0x000fe40003f46270 */
[----:B------:R-:W-:Y:S02]  /*13800*/  FSEL R156, R161, -INF , !P3 ;  /* 0xff800000a19c7808 */ /* 0x000fe40005800000 */
[----:B------:R-:W-:Y:S02]  /*13810*/  FSEL R212, R162, -INF , !P0 ;  /* 0xff800000a2d47808 */ /* 0x000fe40004000000 */
[----:B------:R-:W-:-:S02]  /*13820*/  ISETP.GE.AND P3, PT, R3, R187, PT ;  /* 0x000000bb0300720c */ /* 0x000fc40003f66270 */
[----:B------:R-:W-:Y:S02]  /*13830*/  ISETP.GE.AND P0, PT, R2, R184, PT ;  /* 0x000000b80200720c */ /* 0x000fe40003f06270 */
[----:B------:R-:W-:Y:S02]  /*13840*/  P2R R4, PR, RZ, 0x2 ;  /* 0x00000002ff047803 */ /* 0x000fe40000000000 */
[----:B------:R-:W-:Y:S02]  /*13850*/  ISETP.LT.OR P2, PT, R3, R182, P2 ;  /* 0x000000b60300720c */ /* 0x000fe40001741670 */
[----:B------:R-:W-:Y:S02]  /*13860*/  FSEL R213, R163, -INF , !P5 ;  /* 0xff800000a3d57808 */ /* 0x000fe40006800000 */
[----:B------:R-:W-:Y:S02]  /*13870*/  ISETP.GE.AND P1, PT, R3, R185, PT ;  /* 0x000000b90300720c */ /* 0x000fe40003f26270 */
[----:B------:R-:W-:-:S02]  /*13880*/  P2R R5, PR, RZ, 0x40 ;  /* 0x00000040ff057803 */ /* 0x000fc40000000000 */
[C---:B------:R-:W-:Y:S02]  /*13890*/  ISETP.LT.OR P5, PT, R3.reuse, R183, P3 ;  /* 0x000000b70300720c */ /* 0x040fe40001fa1670 */
[----:B------:R-:W-:Y:S02]  /*138a0*/  ISETP.LT.OR P6, PT, R2, R180, P0 ;  /* 0x000000b40200720c */ /* 0x000fe400007c1670 */
[----:B------:R-:W-:Y:S02]  /*138b0*/  ISETP.NE.AND P3, PT, R4, RZ, PT ;  /* 0x000000ff0400720c */ /* 0x000fe40003f65270 */
[C---:B------:R-:W-:Y:S02]  /*138c0*/  ISETP.GE.AND P0, PT, R3.reuse, R184, PT ;  /* 0x000000b80300720c */ /* 0x040fe40003f06270 */
[----:B------:R-:W-:Y:S02]  /*138d0*/  P2R R4, PR, RZ, 0x4 ;  /* 0x00000004ff047803 */ /* 0x000fe40000000000 */
[----:B------:R-:W-:-:S02]  /*138e0*/  ISETP.LT.OR P2, PT, R3, R181, P1 ;  /* 0x000000b50300720c */ /* 0x000fc40000f41670 */
[----:B------:R-:W-:Y:S02]  /*138f0*/  IADD3 R2, R0, 0x10, RZ ;  /* 0x0000001000027810 */ /* 0x000fe40007ffe0ff */
[----:B------:R-:W-:Y:S02]  /*13900*/  ISETP.LT.OR P1, PT, R3, R180, P0 ;  /* 0x000000b40300720c */ /* 0x000fe40000721670 */
[----:B------:R-:W-:Y:S02]  /*13910*/  P2R R3, PR, RZ, 0x4 ;  /* 0x00000004ff037803 */ /* 0x000fe40000000000 */
[----:B------:R-:W-:Y:S02]  /*13920*/  FSEL R154, R192, -INF , !P3 ;  /* 0xff800000c09a7808 */ /* 0x000fe40005800000 */
[C---:B------:R-:W-:Y:S02]  /*13930*/  ISETP.GE.AND P3, PT, R2.reuse, R186, PT ;  /* 0x000000ba0200720c */ /* 0x040fe40003f66270 */
[----:B------:R-:W-:-:S02]  /*13940*/  ISETP.GE.AND P2, PT, R2, R185, PT ;  /* 0x000000b90200720c */ /* 0x000fc40003f46270 */
[----:B------:R-:W-:Y:S02]  /*13950*/  ISETP.GE.AND P0, PT, R2, R184, PT ;  /* 0x000000b80200720c */ /* 0x000fe40003f06270 */
[----:B------:R-:W-:Y:S02]  /*13960*/  FSEL R189, R194, -INF , !P6 ;  /* 0xff800000c2bd7808 */ /* 0x000fe40007000000 */
[----:B------:R-:W-:Y:S02]  /*13970*/  FSEL R26, R56, -INF , !P4 ;  /* 0xff800000381a7808 */ /* 0x000fe40006000000 */
[----:B------:R-:W-:Y:S02]  /*13980*/  ISETP.NE.AND P6, PT, R3, RZ, PT ;  /* 0x000000ff0300720c */ /* 0x000fe40003fc5270 */
[C---:B------:R-:W-:Y:S02]  /*13990*/  ISETP.LT.OR P3, PT, R2.reuse, R182, P3 ;  /* 0x000000b60200720c */ /* 0x040fe40001f61670 */
[----:B------:R-:W-:-:S02]  /*139a0*/  ISETP.LT.OR P2, PT, R2, R181, P2 ;  /* 0x000000b50200720c */ /* 0x000fc40001741670 */
[----:B------:R-:W-:Y:S02]  /*139b0*/  ISETP.NE.AND P4, PT, R5, RZ, PT ;  /* 0x000000ff0500720c */ /* 0x000fe40003f85270 */
[----:B------:R-:W-:Y:S02]  /*139c0*/  IADD3 R3, R0, 0x11, RZ ;  /* 0x0000001100037810 */ /* 0x000fe40007ffe0ff */
[----:B------:R-:W-:Y:S02]  /*139d0*/  ISETP.LT.OR P0, PT, R2, R180, P0 ;  /* 0x000000b40200720c */ /* 0x000fe40000701670 */
[----:B------:R-:W-:Y:S02]  /*139e0*/  FSEL R23, R57, -INF , !P5 ;  /* 0xff80000039177808 */ /* 0x000fe40006800000 */
[----:B------:R-:W-:Y:S02]  /*139f0*/  ISETP.NE.AND P5, PT, R4, RZ, PT ;  /* 0x000000ff0400720c */ /* 0x000fe40003fa5270 */
[----:B------:R-:W-:-:S02]  /*13a00*/  P2R R6, PR, RZ, 0x8 ;  /* 0x00000008ff067803 */ /* 0x000fc40000000000 */
[----:B------:R-:W-:Y:S02]  /*13a10*/  P2R R5, PR, RZ, 0x4 ;  /* 0x00000004ff057803 */ /* 0x000fe40000000000 */
[----:B------:R-:W-:Y:S02]  /*13a20*/  FSEL R38, R58, -INF , !P4 ;  /* 0xff8000003a267808 */ /* 0x000fe40006000000 */
[CC--:B------:R-:W-:Y:S02]  /*13a30*/  ISETP.GE.AND P3, PT, R3.reuse, R187.reuse, PT ;  /* 0x000000bb0300720c */ /* 0x0c0fe40003f66270 */
[----:B------:R-:W-:Y:S02]  /*13a40*/  ISETP.GE.AND P2, PT, R3, R186, PT ;  /* 0x000000ba0300720c */ /* 0x000fe40003f46270 */
[----:B------:R-:W-:Y:S02]  /*13a50*/  ISETP.GE.AND P4, PT, R2, R187, PT ;  /* 0x000000bb0200720c */ /* 0x000fe40003f86270 */
[----:B------:R-:W-:-:S02]  /*13a60*/  P2R R4, PR, RZ, 0x1 ;  /* 0x00000001ff047803 */ /* 0x000fc40000000000 */
[----:B------:R-:W-:Y:S02]  /*13a70*/  FSEL R37, R59, -INF , !P5 ;  /* 0xff8000003b257808 */ /* 0x000fe40006800000 */
[----:B------:R-:W-:Y:S02]  /*13a80*/  FSEL R153, R193, -INF , !P6 ;  /* 0xff800000c1997808 */ /* 0x000fe40007000000 */
[CC--:B------:R-:W-:Y:S02]  /*13a90*/  ISETP.LT.OR P6, PT, R3.reuse, R183.reuse, P3 ;  /* 0x000000b70300720c */ /* 0x0c0fe40001fc1670 */
[----:B------:R-:W-:Y:S02]  /*13aa0*/  ISETP.LT.OR P5, PT, R3, R182, P2 ;  /* 0x000000b60300720c */ /* 0x000fe400017a1670 */
[----:B------:R-:W-:Y:S02]  /*13ab0*/  ISETP.LT.OR P4, PT, R2, R183, P4 ;  /* 0x000000b70200720c */ /* 0x000fe40002781670 */
[----:B------:R-:W-:-:S02]  /*13ac0*/  FSEL R163, R195, -INF , !P1 ;  /* 0xff800000c3a37808 */ /* 0x000fc40004800000 */
[----:B------:R-:W-:Y:S02]  /*13ad0*/  ISETP.NE.AND P3, PT, R5, RZ, PT ;  /* 0x000000ff0500720c */ /* 0x000fe40003f65270 */
[----:B------:R-:W-:Y:S02]  /*13ae0*/  ISETP.NE.AND P2, PT, R4, RZ, PT ;  /* 0x000000ff0400720c */ /* 0x000fe40003f45270 */
[----:B------:R-:W-:Y:S02]  /*13af0*/  IADD3 R2, R0, 0x18, RZ ;  /* 0x0000001800027810 */ /* 0x000fe40007ffe0ff */
[C---:B------:R-:W-:Y:S02]  /*13b00*/  ISETP.GE.AND P1, PT, R3.reuse, R185, PT ;  /* 0x000000b90300720c */ /* 0x040fe40003f26270 */
[----:B------:R-:W-:Y:S02]  /*13b10*/  ISETP.GE.AND P0, PT, R3, R184, PT ;  /* 0x000000b80300720c */ /* 0x000fe40003f06270 */
[----:B------:R-:W-:-:S02]  /*13b20*/  P2R R4, PR, RZ, 0x20 ;  /* 0x00000020ff047803 */ /* 0x000fc40000000000 */
[----:B------:R-:W-:Y:S02]  /*13b30*/  FSEL R152, R196, -INF , !P3 ;  /* 0xff800000c4987808 */ /* 0x000fe40005800000 */
[----:B------:R-:W-:Y:S02]  /*13b40*/  FSEL R162, R198, -INF , !P2 ;  /* 0xff800000c6a27808 */ /* 0x000fe40005000000 */
[C---:B------:R-:W-:Y:S02]  /*13b50*/  ISETP.LT.OR P5, PT, R3.reuse, R181, P1 ;  /* 0x000000b50300720c */ /* 0x040fe40000fa1670 */
[C---:B------:R-:W-:Y:S02]  /*13b60*/  ISETP.GE.AND P3, PT, R2.reuse, R186, PT ;  /* 0x000000ba0200720c */ /* 0x040fe40003f66270 */
[----:B------:R-:W-:Y:S02]  /*13b70*/  ISETP.GE.AND P2, PT, R2, R185, PT ;  /* 0x000000b90200720c */ /* 0x000fe40003f46270 */
[----:B------:R-:W-:-:S02]  /*13b80*/  ISETP.LT.OR P1, PT, R3, R180, P0 ;  /* 0x000000b40300720c */ /* 0x000fc40000721670 */
[----:B------:R-:W-:Y:S02]  /*13b90*/  ISETP.GE.AND P0, PT, R2, R184, PT ;  /* 0x000000b80200720c */ /* 0x000fe40003f06270 */
[----:B------:R-:W-:Y:S02]  /*13ba0*/  FSEL R61, R52, -INF , !P4 ;  /* 0xff800000343d7808 */ /* 0x000fe40006000000 */
[----:B------:R-:W-:Y:S02]  /*13bb0*/  ISETP.NE.AND P4, PT, R6, RZ, PT ;  /* 0x000000ff0600720c */ /* 0x000fe40003f85270 */
[C---:B------:R-:W-:Y:S02]  /*13bc0*/  ISETP.LT.OR P3, PT, R2.reuse, R182, P3 ;  /* 0x000000b60200720c */ /* 0x040fe40001f61670 */
[----:B------:R-:W-:Y:S02]  /*13bd0*/  ISETP.LT.OR P2, PT, R2, R181, P2 ;  /* 0x000000b50200720c */ /* 0x000fe40001741670 */
[----:B------:R-:W-:-:S02]  /*13be0*/  IADD3 R3, R0, 0x19, RZ ;  /* 0x0000001900037810 */ /* 0x000fc40007ffe0ff */
[----:B------:R-:W-:Y:S02]  /*13bf0*/  ISETP.LT.OR P0, PT, R2, R180, P0 ;  /* 0x000000b40200720c */ /* 0x000fe40000701670 */
[----:B------:R-:W-:Y:S02]  /*13c00*/  FSEL R56, R53, -INF , !P6 ;  /* 0xff80000035387808 */ /* 0x000fe40007000000 */
[----:B------:R-:W-:Y:S02]  /*13c10*/  FSEL R60, R54, -INF , !P4 ;  /* 0xff800000363c7808 */ /* 0x000fe40006000000 */
[----:B------:R-:W-:Y:S02]  /*13c20*/  ISETP.NE.AND P6, PT, R4, RZ, PT ;  /* 0x000000ff0400720c */ /* 0x000fe40003fc5270 */
[----:B------:R-:W-:Y:S02]  /*13c30*/  P2R R6, PR, RZ, 0x8 ;  /* 0x00000008ff067803 */ /* 0x000fe40000000000 */
[----:B------:R-:W-:-:S02]  /*13c40*/  P2R R5, PR, RZ, 0x4 ;  /* 0x00000004ff057803 */ /* 0x000fc40000000000 */
[-C--:B------:R-:W-:Y:S02]  /*13c50*/  ISETP.GE.AND P4, PT, R2, R187.reuse, PT ;  /* 0x000000bb0200720c */ /* 0x080fe40003f86270 */
[C---:B------:R-:W-:Y:S02]  /*13c60*/  ISETP.GE.AND P3, PT, R3.reuse, R187, PT ;  /* 0x000000bb0300720c */ /* 0x040fe40003f66270 */
[----:B------:R-:W-:Y:S02]  /*13c70*/  ISETP.GE.AND P2, PT, R3, R186, PT ;  /* 0x000000ba0300720c */ /* 0x000fe40003f46270 */
[----:B------:R-:W-:Y:S02]  /*13c80*/  P2R R4, PR, RZ, 0x1 ;  /* 0x00000001ff047803 */ /* 0x000fe40000000000 */
[----:B------:R-:W-:Y:S02]  /*13c90*/  FSEL R59, R55, -INF , !P6 ;  /* 0xff800000373b7808 */ /* 0x000fe40007000000 */
[----:B------:R-:W-:-:S02]  /*13ca0*/  FSEL R143, R197, -INF , !P5 ;  /* 0xff800000c58f7808 */ /* 0x000fc40006800000 */
[-C--:B------:R-:W-:Y:S02]  /*13cb0*/  ISETP.LT.OR P4, PT, R2, R183.reuse, P4 ;  /* 0x000000b70200720c */ /* 0x080fe40002781670 */
[C---:B------:R-:W-:Y:S02]  /*13cc0*/  ISETP.LT.OR P6, PT, R3.reuse, R183, P3 ;  /* 0x000000b70300720c */ /* 0x040fe40001fc1670 */
[----:B------:R-:W-:Y:S02]  /*13cd0*/  ISETP.LT.OR P5, PT, R3, R182, P2 ;  /* 0x000000b60300720c */ /* 0x000fe400017a1670 */
[----:B------:R-:W-:Y:S02]  /*13ce0*/  ISETP.NE.AND P3, PT, R5, RZ, PT ;  /* 0x000000ff0500720c */ /* 0x000fe40003f65270 */
[----:B------:R-:W-:Y:S02]  /*13cf0*/  ISETP.NE.AND P2, PT, R4, RZ, PT ;  /* 0x000000ff0400720c */ /* 0x000fe40003f45270 */
[----:B------:R-:W-:-:S02]  /*13d00*/  FSEL R161, R199, -INF , !P1 ;  /* 0xff800000c7a17808 */ /* 0x000fc40004800000 */
[----:B------:R-:W-:Y:S02]  /*13d10*/  IADD3 R2, R0, 0x20, RZ ;  /* 0x0000002000027810 */ /* 0x000fe40007ffe0ff */
[C---:B------:R-:W-:Y:S02]  /*13d20*/  ISETP.GE.AND P1, PT, R3.reuse, R185, PT ;  /* 0x000000b90300720c */ /* 0x040fe40003f26270 */
[----:B------:R-:W-:Y:S02]  /*13d30*/  FSEL R51, R28, -INF , !P4 ;  /* 0xff8000001c337808 */ /* 0x000fe40006000000 */
[----:B------:R-:W-:Y:S02]  /*13d40*/  ISETP.GE.AND P0, PT, R3, R184, PT ;  /* 0x000000b80300720c */ /* 0x000fe40003f06270 */
[----:B------:R-:W-:Y:S02]  /*13d50*/  ISETP.NE.AND P4, PT, R6, RZ, PT ;  /* 0x000000ff0600720c */ /* 0x000fe40003f85270 */
[----:B------:R-:W-:-:S02]  /*13d60*/  FSEL R75, R200, -INF , !P3 ;  /* 0xff800000c84b7808 */ /* 0x000fc40005800000 */
[----:B------:R-:W-:Y:S02]  /*13d70*/  FSEL R160, R202, -INF , !P2 ;  /* 0xff800000caa07808 */ /* 0x000fe40005000000 */
[----:B------:R-:W-:Y:S02]  /*13d80*/  P2R R4, PR, RZ, 0x20 ;  /* 0x00000020ff047803 */ /* 0x000fe40000000000 */
[C---:B------:R-:W-:Y:S02]  /*13d90*/  ISETP.GE.AND P3, PT, R2.reuse, R186, PT ;  /* 0x000000ba0200720c */ /* 0x040fe40003f66270 */
[----:B------:R-:W-:Y:S02]  /*13da0*/  ISETP.GE.AND P2, PT, R2, R185, PT ;  /* 0x000000b90200720c */ /* 0x000fe40003f46270 */
[C---:B------:R-:W-:Y:S02]  /*13db0*/  ISETP.LT.OR P5, PT, R3.reuse, R181, P1 ;  /* 0x000000b50300720c */ /* 0x040fe40000fa1670 */
[----:B------:R-:W-:-:S02]  /*13dc0*/  ISETP.LT.OR P1, PT, R3, R180, P0 ;  /* 0x000000b40300720c */ /* 0x000fc40000721670 */
[----:B------:R-:W-:Y:S02]  /*13dd0*/  FSEL R54, R30, -INF , !P4 ;  /* 0xff8000001e367808 */ /* 0x000fe40006000000 */
[C---:B------:R-:W-:Y:S02]  /*13de0*/  ISETP.GE.AND P0, PT, R2.reuse, R184, PT ;  /* 0x000000b80200720c */ /* 0x040fe40003f06270 */
[C---:B------:R-:W-:Y:S02]  /*13df0*/  ISETP.GE.AND P4, PT, R2.reuse, R187, PT ;  /* 0x000000bb0200720c */ /* 0x040fe40003f86270 */
[C---:B------:R-:W-:Y:S02]  /*13e00*/  ISETP.LT.OR P3, PT, R2.reuse, R182, P3 ;  /* 0x000000b60200720c */ /* 0x040fe40001f61670 */
[----:B------:R-:W-:Y:S02]  /*13e10*/  ISETP.LT.OR P2, PT, R2, R181, P2 ;  /* 0x000000b50200720c */ /* 0x000fe40001741670 */
[----:B------:R-:W-:-:S02]  /*13e20*/  IADD3 R3, R0, 0x21, RZ ;  /* 0x0000002100037810 */ /* 0x000fc40007ffe0ff */
[----:B------:R-:W-:Y:S02]  /*13e30*/  FSEL R49, R29, -INF , !P6 ;  /* 0xff8000001d317808 */ /* 0x000fe40007000000 */
[----:B------:R-:W-:Y:S02]  /*13e40*/  ISETP.LT.OR P0, PT, R2, R180, P0 ;  /* 0x000000b40200720c */ /* 0x000fe40000701670 */
[----:B------:R-:W-:Y:S02]  /*13e50*/  ISETP.NE.AND P6, PT, R4, RZ, PT ;  /* 0x000000ff0400720c */ /* 0x000fe40003fc5270 */
[----:B------:R-:W-:Y:S02]  /*13e60*/  ISETP.LT.OR P4, PT, R2, R183, P4 ;  /* 0x000000b70200720c */ /* 0x000fe40002781670 */
[----:B------:R-:W-:Y:S02]  /*13e70*/  P2R R6, PR, RZ, 0x8 ;  /* 0x00000008ff067803 */ /* 0x000fe40000000000 */
[----:B------:R-:W-:-:S02]  /*13e80*/  P2R R5, PR, RZ, 0x4 ;  /* 0x00000004ff057803 */ /* 0x000fc40000000000 */
[C---:B------:R-:W-:Y:S02]  /*13e90*/  ISETP.GE.AND P3, PT, R3.reuse, R187, PT ;  /* 0x000000bb0300720c */ /* 0x040fe40003f66270 */
[----:B------:R-:W-:Y:S02]  /*13ea0*/  ISETP.GE.AND P2, PT, R3, R186, PT ;  /* 0x000000ba0300720c */ /* 0x000fe40003f46270 */
[----:B------:R-:W-:Y:S02]  /*13eb0*/  P2R R4, PR, RZ, 0x1 ;  /* 0x00000001ff047803 */ /* 0x000fe40000000000 */
[----:B------:R-:W-:Y:S02]  /*13ec0*/  FSEL R50, R31, -INF , !P6 ;  /* 0xff8000001f327808 */ /* 0x000fe40007000000 */
[----:B------:R-:W-:Y:S02]  /*13ed0*/  FSEL R73, R201, -INF , !P5 ;  /* 0xff800000c9497808 */ /* 0x000fe40006800000 */
[----:B------:R-:W-:-:S02]  /*13ee0*/  FSEL R47, R64, -INF , !P4 ;  /* 0xff800000402f7808 */ /* 0x000fc40006000000 */
[----:B------:R-:W-:Y:S02]  /*13ef0*/  FSEL R159, R203, -INF , !P1 ;  /* 0xff800000cb9f7808 */ /* 0x000fe40004800000 */
[----:B------:R-:W-:Y:S02]  /*13f00*/  ISETP.NE.AND P4, PT, R6, RZ, PT ;  /* 0x000000ff0600720c */ /* 0x000fe40003f85270 */
[C---:B------:R-:W-:Y:S02]  /*13f10*/  ISETP.LT.OR P6, PT, R3.reuse, R183, P3 ;  /* 0x000000b70300720c */ /* 0x040fe40001fc1670 */
[C---:B------:R-:W-:Y:S02]  /*13f20*/  ISETP.LT.OR P5, PT, R3.reuse, R182, P2 ;  /* 0x000000b60300720c */ /* 0x040fe400017a1670 */
[----:B------:R-:W-:Y:S02]  /*13f30*/  ISETP.GE.AND P1, PT, R3, R185, PT ;  /* 0x000000b90300720c */ /* 0x000fe40003f26270 */
[----:B------:R-:W-:-:S02]  /*13f40*/  ISETP.NE.AND P3, PT, R5, RZ, PT ;  /* 0x000000ff0500720c */ /* 0x000fc40003f65270 */
[----:B------:R-:W-:Y:S02]  /*13f50*/  IADD3 R2, R0, 0x28, RZ ;  /* 0x0000002800027810 */ /* 0x000fe40007ffe0ff */
[C---:B------:R-:W-:Y:S02]  /*13f60*/  ISETP.GE.AND P0, PT, R3.reuse, R184, PT ;  /* 0x000000b80300720c */ /* 0x040fe40003f06270 */
[----:B------:R-:W-:Y:S02]  /*13f70*/  ISETP.NE.AND P2, PT, R4, RZ, PT ;  /* 0x000000ff0400720c */ /* 0x000fe40003f45270 */
[----:B------:R-:W-:Y:S02]  /*13f80*/  P2R R4, PR, RZ, 0x20 ;  /* 0x00000020ff047803 */ /* 0x000fe40000000000 */
[----:B------:R-:W-:Y:S02]  /*13f90*/  FSEL R48, R66, -INF , !P4 ;  /* 0xff80000042307808 */ /* 0x000fe40006000000 */
[----:B------:R-:W-:-:S02]  /*13fa0*/  ISETP.LT.OR P5, PT, R3, R181, P1 ;  /* 0x000000b50300720c */ /* 0x000fc40000fa1670 */
[----:B------:R-:W-:Y:S02]  /*13fb0*/  FSEL R66, R204, -INF , !P3 ;  /* 0xff800000cc427808 */ /* 0x000fe40005800000 */
[----:B------:R-:W-:Y:S02]  /*13fc0*/  ISETP.LT.OR P1, PT, R3, R180, P0 ;  /* 0x000000b40300720c */ /* 0x000fe40000721670 */
[----:B------:R-:W-:Y:S02]  /*13fd0*/  ISETP.GE.AND P3, PT, R2, R186, PT ;  /* 0x000000ba0200720c */ /* 0x000fe40003f66270 */
[----:B------:R-:W-:Y:S02]  /*13fe0*/  FSEL R158, R206, -INF , !P2 ;  /* 0xff800000ce9e7808 */ /* 0x000fe40005000000 */
[C---:B------:R-:W-:Y:S02]  /*13ff0*/  ISETP.GE.AND P4, PT, R2.reuse, R187, PT ;  /* 0x000000bb0200720c */ /* 0x040fe40003f86270 */
[----:B------:R-:W-:-:S02]  /*14000*/  ISETP.GE.AND P2, PT, R2, R185, PT ;  /* 0x000000b90200720c */ /* 0x000fc40003f46270 */
[C---:B------:R-:W-:Y:S02]  /*14010*/  ISETP.GE.AND P0, PT, R2.reuse, R184, PT ;  /* 0x000000b80200720c */ /* 0x040fe40003f06270 */
[----:B------:R-:W-:Y:S02]  /*14020*/  FSEL R43, R65, -INF , !P6 ;  /* 0xff800000412b7808 */ /* 0x000fe40007000000 */
[C---:B------:R-:W-:Y:S02]  /*14030*/  ISETP.LT.OR P6, PT, R2.reuse, R182, P3 ;  /* 0x000000b60200720c */ /* 0x040fe40001fc1670 */
[----:B------:R-:W-:Y:S02]  /*14040*/  ISETP.LT.OR P4, PT, R2, R183, P4 ;  /* 0x000000b70200720c */ /* 0x000fe40002781670 */
[----:B------:R-:W-:Y:S02]  /*14050*/  ISETP.NE.AND P3, PT, R4, RZ, PT ;  /* 0x000000ff0400720c */ /* 0x000fe40003f65270 */
[----:B------:R-:W-:-:S02]  /*14060*/  ISETP.LT.OR P2, PT, R2, R181, P2 ;  /* 0x000000b50200720c */ /* 0x000fc40001741670 */
[----:B------:R-:W-:Y:S02]  /*14070*/  ISETP.LT.OR P0, PT, R2, R180, P0 ;  /* 0x000000b40200720c */ /* 0x000fe40000701670 */
[----:B------:R-:W-:Y:S02]  /*14080*/  IADD3 R2, R0, 0x29, RZ ;  /* 0x0000002900027810 */ /* 0x000fe40007ffe0ff */
[----:B------:R-:W-:Y:S02]  /*14090*/  P2R R3, PR, RZ, 0x4 ;  /* 0x00000004ff037803 */ /* 0x000fe40000000000 */
[----:B------:R-:W-:Y:S02]  /*140a0*/  FSEL R46, R67, -INF , !P3 ;  /* 0xff800000432e7808 */ /* 0x000fe40005800000 */
[----:B------:R-:W-:Y:S02]  /*140b0*/  P2R R4, PR, RZ, 0x1 ;  /* 0x00000001ff047803 */ /* 0x000fe40000000000 */
[----:B------:R-:W-:-:S02]  /*140c0*/  FSEL R157, R207, -INF , !P1 ;  /* 0xff800000cf9d7808 */ /* 0x000fc40004800000 */
[C---:B------:R-:W-:Y:S02]  /*140d0*/  ISETP.GE.AND P1, PT, R2.reuse, R187, PT ;  /* 0x000000bb0200720c */ /* 0x040fe40003f26270 */
[C---:B------:R-:W-:Y:S02]  /*140e0*/  ISETP.GE.AND P0, PT, R2.reuse, R186, PT ;  /* 0x000000ba0200720c */ /* 0x040fe40003f06270 */
[C---:B------:R-:W-:Y:S02]  /*140f0*/  ISETP.GE.AND P3, PT, R2.reuse, R185, PT ;  /* 0x000000b90200720c */ /* 0x040fe40003f66270 */
[C---:B------:R-:W-:Y:S02]  /*14100*/  ISETP.GE.AND P2, PT, R2.reuse, R184, PT ;  /* 0x000000b80200720c */ /* 0x040fe40003f46270 */
[----:B------:R-:W-:Y:S02]  /*14110*/  FSEL R63, R205, -INF , !P5 ;  /* 0xff800000cd3f7808 */ /* 0x000fe40006800000 */
[----:B------:R-:W-:-:S02]  /*14120*/  ISETP.LT.OR P1, PT, R2, R183, P1 ;  /* 0x000000b70200720c */ /* 0x000fc40000f21670 */
[C---:B------:R-:W-:Y:S02]  /*14130*/  ISETP.LT.OR P0, PT, R2.reuse, R182, P0 ;  /* 0x000000b60200720c */ /* 0x040fe40000701670 */
[C---:B------:R-:W-:Y:S02]  /*14140*/  ISETP.LT.OR P5, PT, R2.reuse, R181, P3 ;  /* 0x000000b50200720c */ /* 0x040fe40001fa1670 */
[----:B------:R-:W-:Y:S02]  /*14150*/  ISETP.LT.OR P2, PT, R2, R180, P2 ;  /* 0x000000b40200720c */ /* 0x000fe40001741670 */
[----:B------:R-:W-:Y:S02]  /*14160*/  IADD3 R2, R0, 0x30, RZ ;  /* 0x0000003000027810 */ /* 0x000fe40007ffe0ff */
[----:B------:R-:W-:Y:S02]  /*14170*/  FSEL R40, R68, -INF , !P4 ;  /* 0xff80000044287808 */ /* 0x000fe40006000000 */
[----:B------:R-:W-:-:S02]  /*14180*/  ISETP.NE.AND P4, PT, R3, RZ, PT ;  /* 0x000000ff0300720c */ /* 0x000fc40003f85270 */
[----:B------:R-:W-:Y:S02]  /*14190*/  FSEL R44, R70, -INF , !P6 ;  /* 0xff800000462c7808 */ /* 0x000fe40007000000 */
[----:B------:R-:W-:Y:S02]  /*141a0*/  P2R R6, PR, RZ, 0x4 ;  /* 0x00000004ff067803 */ /* 0x000fe40000000000 */
[----:B------:R-:W-:Y:S02]  /*141b0*/  FSEL R36, R69, -INF , !P1 ;  /* 0xff80000045247808 */ /* 0x000fe40004800000 */
[----:B------:R-:W-:Y:S02]  /*141c0*/  FSEL R42, R71, -INF , !P0 ;  /* 0xff800000472a7808 */ /* 0x000fe40004000000 */
[----:B------:R-:W-:Y:S02]  /*141d0*/  ISETP.NE.AND P6, PT, R4, RZ, PT ;  /* 0x000000ff0400720c */ /* 0x000fe40003fc5270 */
[----:B------:R-:W-:-:S02]  /*141e0*/  ISETP.GE.AND P1, PT, R2, R187, PT ;  /* 0x000000bb0200720c */ /* 0x000fc40003f26270 */
[C---:B------:R-:W-:Y:S02]  /*141f0*/  ISETP.GE.AND P0, PT, R2.reuse, R186, PT ;  /* 0x000000ba0200720c */ /* 0x040fe40003f06270 */
[C---:B------:R-:W-:Y:S02]  /*14200*/  ISETP.GE.AND P3, PT, R2.reuse, R185, PT ;  /* 0x000000b90200720c */ /* 0x040fe40003f66270 */
[----:B------:R-:W-:Y:S02]  /*14210*/  ISETP.GE.AND P2, PT, R2, R184, PT ;  /* 0x000000b80200720c */ /* 0x000fe40003f46270 */
[----:B------:R-:W-:Y:S02]  /*14220*/  FMNMX.FTZ R4, R247, R14, !PT ;  /* 0x0000000ef7047209 */ /* 0x000fe40007810000 */
[----:B------:R-:W-:Y:S02]  /*14230*/  FSEL R62, R208, -INF , !P4 ;  /* 0xff800000d03e7808 */ /* 0x000fe40006000000 */
[----:B------:R-:W-:-:S02]  /*14240*/  ISETP.LT.OR P1, PT, R2, R183, P1 ;  /* 0x000000b70200720c */ /* 0x000fc40000f21670 */
[C---:B------:R-:W-:Y:S02]  /*14250*/  ISETP.LT.OR P0, PT, R2.reuse, R182, P0 ;  /* 0x000000b60200720c */ /* 0x040fe40000701670 */
[C---:B------:R-:W-:Y:S02]  /*14260*/  ISETP.LT.OR P4, PT, R2.reuse, R181, P3 ;  /* 0x000000b50200720c */ /* 0x040fe40001f81670 */
[----:B------:R-:W-:Y:S02]  /*14270*/  ISETP.LT.OR P2, PT, R2, R180, P2 ;  /* 0x000000b40200720c */ /* 0x000fe40001741670 */
[----:B------:R-:W-:-:S04]  /*14280*/  FMNMX.FTZ R2, R18, R4, !PT ;  /* 0x0000000412027209 */ /* 0x000fc80007810000 */
[----:B------:R-:W-:-:S04]  /*14290*/  FMNMX.FTZ R4, R26, R2, !PT ;  /* 0x000000021a047209 */ /* 0x000fc80007810000 */
[----:B------:R-:W-:Y:S02]  /*142a0*/  FMNMX.FTZ R4, R23, R4, !PT ;  /* 0x0000000417047209 */ /* 0x000fe40007810000 */
[----:B------:R-:W-:Y:S02]  /*142b0*/  IADD3 R3, R0, 0x31, RZ ;  /* 0x0000003100037810 */ /* 0x000fe40007ffe0ff */
[----:B------:R-:W-:Y:S02]  /*142c0*/  FMNMX.FTZ R4, R61, R4, !PT ;  /* 0x000000043d047209 */ /* 0x000fe40007810000 */
[----:B------:R-:W-:Y:S02]  /*142d0*/  FSEL R35, R144, -INF , !P1 ;  /* 0xff80000090237808 */ /* 0x000fe40004800000 */
[----:B------:R-:W-:Y:S02]  /*142e0*/  ISETP.GE.AND P1, PT, R3, R187, PT ;  /* 0x000000bb0300720c */ /* 0x000fe40003f26270 */
[----:B------:R-:W-:-:S02]  /*142f0*/  FMNMX.FTZ R4, R56, R4, !PT ;  /* 0x0000000438047209 */ /* 0x000fc40007810000 */
[----:B------:R-:W-:Y:S02]  /*14300*/  ISETP.LT.OR P1, PT, R3, R183, P1 ;  /* 0x000000b70300720c */ /* 0x000fe40000f21670 */
[----:B------:R-:W-:Y:S02]  /*14310*/  IADD3 R2, R0, 0x38, RZ ;  /* 0x0000003800027810 */ /* 0x000fe40007ffe0ff */
[----:B------:R-:W-:Y:S02]  /*14320*/  FMNMX.FTZ R5, R51, R4, !PT ;  /* 0x0000000433057209 */ /* 0x000fe40007810000 */
[----:B------:R-:W-:Y:S02]  /*14330*/  FSEL R33, R145, -INF , !P1 ;  /* 0xff80000091217808 */ /* 0x000fe40004800000 */
[----:B------:R-:W-:Y:S02]  /*14340*/  FMNMX.FTZ R4, R246, R19, !PT ;  /* 0x00000013f6047209 */ /* 0x000fe40007810000 */
[----:B------:R-:W-:-:S02]  /*14350*/  ISETP.GE.AND P1, PT, R2, R187, PT ;  /* 0x000000bb0200720c */ /* 0x000fc40003f26270 */
[----:B------:R-:W-:Y:S02]  /*14360*/  FMNMX.FTZ R5, R49, R5, !PT ;  /* 0x0000000531057209 */ /* 0x000fe40007810000 */
[----:B------:R-:W-:Y:S02]  /*14370*/  IADD3 R0, R0, 0x39, RZ ;  /* 0x0000003900007810 */ /* 0x000fe40007ffe0ff */
[----:B------:R-:W-:Y:S02]  /*14380*/  FSEL R41, R146, -INF , !P0 ;  /* 0xff80000092297808 */ /* 0x000fe40004000000 */
[----:B------:R-:W-:Y:S02]  /*14390*/  FMNMX.FTZ R4, R22, R4, !PT ;  /* 0x0000000416047209 */ /* 0x000fe40007810000 */
[----:B------:R-:W-:Y:S02]  /*143a0*/  P2R R16, PR, RZ, 0x4 ;  /* 0x00000004ff107803 */ /* 0x000fe40000000000 */
[----:B------:R-:W-:-:S02]  /*143b0*/  ISETP.GE.AND P0, PT, R3, R186, PT ;  /* 0x000000ba0300720c */ /* 0x000fc40003f06270 */
[----:B------:R-:W-:Y:S02]  /*143c0*/  ISETP.LT.OR P1, PT, R2, R183, P1 ;  /* 0x000000b70200720c */ /* 0x000fe40000f21670 */
[----:B------:R-:W-:Y:S02]  /*143d0*/  FMNMX.FTZ R5, R47, R5, !PT ;  /* 0x000000052f057209 */ /* 0x000fe40007810000 */
[----:B------:R-:W-:Y:S02]  /*143e0*/  ISETP.GE.AND P2, PT, R0, R187, PT ;  /* 0x000000bb0000720c */ /* 0x000fe40003f46270 */
[----:B------:R-:W-:Y:S02]  /*143f0*/  FMNMX.FTZ R4, R38, R4, !PT ;  /* 0x0000000426047209 */ /* 0x000fe40007810000 */
[----:B------:R-:W-:Y:S02]  /*14400*/  ISETP.LT.OR P0, PT, R3, R182, P0 ;  /* 0x000000b60300720c */ /* 0x000fe40000701670 */
[----:B------:R-:W-:-:S02]  /*14410*/  FSEL R30, R148, -INF , !P1 ;  /* 0xff800000941e7808 */ /* 0x000fc40004800000 */
[----:B------:R-:W-:Y:S02]  /*14420*/  FMNMX.FTZ R5, R43, R5, !PT ;  /* 0x000000052b057209 */ /* 0x000fe40007810000 */
[----:B------:R-:W-:Y:S02]  /*14430*/  ISETP.LT.OR P1, PT, R0, R183, P2 ;  /* 0x000000b70000720c */ /* 0x000fe40001721670 */
[C---:B------:R-:W-:Y:S02]  /*14440*/  ISETP.GE.AND P3, PT, R3.reuse, R185, PT ;  /* 0x000000b90300720c */ /* 0x040fe40003f66270 */
[----:B------:R-:W-:Y:S02]  /*14450*/  ISETP.GE.AND P2, PT, R3, R184, PT ;  /* 0x000000b80300720c */ /* 0x000fe40003f46270 */
[----:B------:R-:W-:Y:S02]  /*14460*/  FMNMX.FTZ R4, R37, R4, !PT ;  /* 0x0000000425047209 */ /* 0x000fe40007810000 */
[----:B------:R-:W-:-:S02]  /*14470*/  FSEL R39, R147, -INF , !P0 ;  /* 0xff80000093277808 */ /* 0x000fc40004000000 */
[----:B------:R-:W-:Y:S02]  /*14480*/  FMNMX.FTZ R5, R40, R5, !PT ;  /* 0x0000000528057209 */ /* 0x000fe40007810000 */
[----:B------:R-:W-:Y:S02]  /*14490*/  FSEL R147, R210, -INF , !P6 ;  /* 0xff800000d2937808 */ /* 0x000fe40007000000 */
[----:B------:R-:W-:Y:S02]  /*144a0*/  FSEL R29, R149, -INF , !P1 ;  /* 0xff800000951d7808 */ /* 0x000fe40004800000 */
[C---:B------:R-:W-:Y:S02]  /*144b0*/  ISETP.LT.OR P1, PT, R3.reuse, R181, P3 ;  /* 0x000000b50300720c */ /* 0x040fe40001f21670 */
[----:B------:R-:W-:Y:S02]  /*144c0*/  ISETP.LT.OR P6, PT, R3, R180, P2 ;  /* 0x000000b40300720c */ /* 0x000fe400017c1670 */
[----:B------:R-:W-:-:S02]  /*144d0*/  FMNMX.FTZ R3, R60, R4, !PT ;  /* 0x000000043c037209 */ /* 0x000fc40007810000 */
[----:B------:R-:W-:Y:S02]  /*144e0*/  FMNMX.FTZ R4, R36, R5, !PT ;  /* 0x0000000524047209 */ /* 0x000fe40007810000 */
[C---:B------:R-:W-:Y:S02]  /*144f0*/  ISETP.GE.AND P0, PT, R2.reuse, R186, PT ;  /* 0x000000ba0200720c */ /* 0x040fe40003f06270 */
[----:B------:R-:W-:Y:S02]  /*14500*/  FMNMX.FTZ R3, R59, R3, !PT ;  /* 0x000000033b037209 */ /* 0x000fe40007810000 */
[----:B------:R-:W-:Y:S02]  /*14510*/  FMNMX.FTZ R4, R35, R4, !PT ;  /* 0x0000000423047209 */ /* 0x000fe40007810000 */
[----:B------:R-:W-:Y:S02]  /*14520*/  ISETP.LT.OR P0, PT, R2, R182, P0 ;  /* 0x000000b60200720c */ /* 0x000fe40000701670 */
[----:B------:R-:W-:-:S02]  /*14530*/  FMNMX.FTZ R3, R54, R3, !PT ;  /* 0x0000000336037209 */ /* 0x000fc40007810000 */
[----:B------:R-:W-:Y:S02]  /*14540*/  FMNMX.FTZ R4, R33, R4, !PT ;  /* 0x0000000421047209 */ /* 0x000fe40007810000 */
[----:B------:R-:W-:Y:S02]  /*14550*/  FSEL R32, R150, -INF , !P0 ;  /* 0xff80000096207808 */ /* 0x000fe40004000000 */
[----:B------:R-:W-:Y:S02]  /*14560*/  ISETP.NE.AND P3, PT, R6, RZ, PT ;  /* 0x000000ff0600720c */ /* 0x000fe40003f65270 */
[----:B------:R-:W-:Y:S02]  /*14570*/  LOP3.LUT R5, R191, UR35, R239, 0x96, !PT ;  /* 0x00000023bf057c12 */ /* 0x000fe4000f8e96ef */
[----:B------:R-:W-:Y:S02]  /*14580*/  ISETP.GE.AND P0, PT, R0, R186, PT ;  /* 0x000000ba0000720c */ /* 0x000fe40003f06270 */
[----:B------:R-:W-:-:S02]  /*14590*/  LOP3.LUT R6, R245, UR16, R190, 0x96, !PT ;  /* 0x00000010f5067c12 */ /* 0x000fc4000f8e96be */
[----:B------:R-:W-:Y:S02]  /*145a0*/  FMNMX.FTZ R3, R50, R3, !PT ;  /* 0x0000000332037209 */ /* 0x000fe40007810000 */
[----:B------:R-:W-:Y:S01]  /*145b0*/  FMNMX.FTZ R4, R30, R4, !PT ;  /* 0x000000041e047209 */ /* 0x000fe20007810000 */
[----:B-1----:R-:W-:Y:S01]  /*145c0*/  IMAD R176, R9, -0x326172a9, RZ ;  /* 0xcd9e8d5709b07824 */ /* 0x002fe200078e02ff */
[----:B------:R-:W-:Y:S01]  /*145d0*/  ISETP.LT.OR P0, PT, R0, R182, P0 ;  /* 0x000000b60000720c */ /* 0x000fe20000701670 */
[----:B------:R-:W-:Y:S02]  /*145e0*/  IMAD.MOV.U32 R240, RZ, RZ, R7 ;  /* 0x000000fffff07224 */ /* 0x000fe400078e0007 */
[----:B------:R-:W-:Y:S01]  /*145f0*/  IMAD.WIDE.U32 R24, R5, -0x326172a9, RZ ;  /* 0xcd9e8d5705187825 */ /* 0x000fe200078e00ff */
[----:B------:R-:W-:Y:S02]  /*14600*/  FMNMX.FTZ R5, R48, R3, !PT ;  /* 0x0000000330057209 */ /* 0x000fe40007810000 */
[----:B------:R-:W-:Y:S01]  /*14610*/  FMNMX.FTZ R10, R29, R4, !PT ;  /* 0x000000041d0a7209 */ /* 0x000fe20007810000 */
[----:B------:R-:W-:Y:S01]  /*14620*/  IMAD.WIDE.U32 R6, R6, -0x326172a9, RZ ;  /* 0xcd9e8d5706067825 */ /* 0x000fe200078e00ff */
[----:B------:R-:W-:-:S02]  /*14630*/  P2R R15, PR, RZ, 0x2 ;  /* 0x00000002ff0f7803 */ /* 0x000fc40000000000 */
[----:B------:R-:W-:Y:S02]  /*14640*/  FSEL R27, R151, -INF , !P0 ;  /* 0xff800000971b7808 */ /* 0x000fe40004000000 */
[C---:B------:R-:W-:Y:S02]  /*14650*/  ISETP.GE.AND P1, PT, R2.reuse, R185, PT ;  /* 0x000000b90200720c */ /* 0x040fe40003f26270 */
[----:B------:R-:W-:Y:S02]  /*14660*/  ISETP.GE.AND P0, PT, R2, R184, PT ;  /* 0x000000b80200720c */ /* 0x000fe40003f06270 */
[----:B------:R-:W-:Y:S01]  /*14670*/  LOP3.LUT R4, R25, UR17, R176, 0x96, !PT ;  /* 0x0000001119047c12 */ /* 0x000fe2000f8e96b0 */
[----:B------:R-:W1:Y:S01]  /*14680*/  SHFL.BFLY PT, R12, R10, 0x2, 0x1f ;  /* 0x0c401f000a0c7f89 */ /* 0x000e6200000e0000 */
[----:B------:R-:W-:Y:S02]  /*14690*/  LOP3.LUT R3, R7, UR12, R24, 0x96, !PT ;  /* 0x0000000c07037c12 */ /* 0x000fe4000f8e9618 */
[----:B------:R-:W-:-:S02]  /*146a0*/  FMNMX.FTZ R5, R46, R5, !PT ;  /* 0x000000052e057209 */ /* 0x000fc40007810000 */
[----:B------:R-:W-:Y:S01]  /*146b0*/  FSEL R34, R209, -INF , !P5 ;  /* 0xff800000d1227808 */ /* 0x000fe20006800000 */
[----:B------:R-:W-:Y:S01]  /*146c0*/  IMAD.WIDE.U32 R144, R4, -0x2daee0ad, RZ ;  /* 0xd2511f5304907825 */ /* 0x000fe200078e00ff */
[C---:B------:R-:W-:Y:S02]  /*146d0*/  ISETP.LT.OR P5, PT, R2.reuse, R181, P1 ;  /* 0x000000b50200720c */ /* 0x040fe40000fa1670 */
[----:B------:R-:W-:Y:S02]  /*146e0*/  ISETP.LT.OR P2, PT, R2, R180, P0 ;  /* 0x000000b40200720c */ /* 0x000fe40000741670 */
[----:B------:R-:W-:Y:S01]  /*146f0*/  FMNMX.FTZ R2, R44, R5, !PT ;  /* 0x000000052c027209 */ /* 0x000fe20007810000 */
[----:B------:R-:W-:-:S03]  /*14700*/  IMAD.WIDE.U32 R4, R3, -0x2daee0ad, RZ ;  /* 0xd2511f5303047825 */ /* 0x000fc600078e00ff */
[----:B------:R-:W-:Y:S02]  /*14710*/  FMNMX.FTZ R3, R42, R2, !PT ;  /* 0x000000022a037209 */ /* 0x000fe40007810000 */
[----:B------:R-:W-:Y:S02]  /*14720*/  LOP3.LUT R2, R145, UR11, R244, 0x96, !PT ;  /* 0x0000000b91027c12 */ /* 0x000fe4000f8e96f4 */
[----:B------:R-:W-:Y:S01]  /*14730*/  LOP3.LUT R5, R5, UR9, R144, 0x96, !PT ;  /* 0x0000000905057c12 */ /* 0x000fe2000f8e9690 */
[----:B------:R-:W-:Y:S01]  /*14740*/  IMAD.MOV.U32 R241, RZ, RZ, R8 ;  /* 0x000000fffff17224 */ /* 0x000fe200078e0008 */
[----:B------:R-:W-:Y:S01]  /*14750*/  FMNMX.FTZ R11, R41, R3, !PT ;  /* 0x00000003290b7209 */ /* 0x000fe20007810000 */
[----:B------:R-:W-:-:S04]  /*14760*/  IMAD.WIDE.U32 R2, R2, -0x326172a9, RZ ;  /* 0xcd9e8d5702027825 */ /* 0x000fc800078e00ff */
[----:B------:R-:W-:Y:S01]  /*14770*/  IMAD.WIDE.U32 R8, R5, -0x326172a9, RZ ;  /* 0xcd9e8d5705087825 */ /* 0x000fe200078e00ff */
[----:B------:R-:W-:Y:S02]  /*14780*/  FMNMX.FTZ R5, R39, R11, !PT ;  /* 0x0000000b27057209 */ /* 0x000fe40007810000 */
[----:B------:R-:W-:Y:S02]  /*14790*/  LOP3.LUT R3, R3, UR10, R6, 0x96, !PT ;  /* 0x0000000a03037c12 */ /* 0x000fe4000f8e9606 */
[----:B------:R-:W-:Y:S02]  /*147a0*/  LOP3.LUT R11, R9, UR8, R2, 0x96, !PT ;  /* 0x00000008090b7c12 */ /* 0x000fe4000f8e9602 */
[----:B------:R-:W-:Y:S02]  /*147b0*/  FMNMX.FTZ R2, R32, R5, !PT ;  /* 0x0000000520027209 */ /* 0x000fe40007810000 */
[----:B-1----:R-:W-:Y:S01]  /*147c0*/  FMNMX.FTZ R12, R10, R12, !PT ;  /* 0x0000000c0a0c7209 */ /* 0x002fe20007810000 */
[----:B------:R-:W-:Y:S01]  /*147d0*/  IMAD.WIDE.U32 R10, R11, -0x2daee0ad, RZ ;  /* 0xd2511f530b0a7825 */ /* 0x000fe200078e00ff */
[----:B------:R-:W-:-:S03]  /*147e0*/  FMNMX.FTZ R9, R27, R2, !PT ;  /* 0x000000021b097209 */ /* 0x000fc60007810000 */
[----:B------:R-:W-:-:S05]  /*147f0*/  IMAD.WIDE.U32 R2, R3, -0x2daee0ad, RZ ;  /* 0xd2511f5303027825 */ /* 0x000fca00078e00ff */
[----:B------:R-:W-:Y:S02]  /*14800*/  LOP3.LUT R2, R11, UR5, R2, 0x96, !PT ;  /* 0x000000050b027c12 */ /* 0x000fe4000f8e9602 */
[----:B------:R-:W1:Y:S04]  /*14810*/  SHFL.BFLY PT, R11, R9, 0x2, 0x1f ;  /* 0x0c401f00090b7f89 */ /* 0x000e6800000e0000 */
[----:B------:R-:W2:Y:S01]  /*14820*/  SHFL.BFLY PT, R13, R12, 0x1, 0x1f ;  /* 0x0c201f000c0d7f89 */ /* 0x000ea200000e0000 */
[----:B------:R-:W-:Y:S02]  /*14830*/  LOP3.LUT R3, R3, UR7, R4, 0x96, !PT ;  /* 0x0000000703037c12 */ /* 0x000fe4000f8e9604 */
[C---:B------:R-:W-:Y:S02]  /*14840*/  ISETP.GE.AND P0, PT, R0.reuse, R184, PT ;  /* 0x000000b80000720c */ /* 0x040fe40003f06270 */
[C---:B------:R-:W-:Y:S01]  /*14850*/  ISETP.GE.AND P1, PT, R0.reuse, R185, PT ;  /* 0x000000b90000720c */ /* 0x040fe20003f26270 */
[----:B------:R-:W-:Y:S01]  /*14860*/  IMAD.WIDE.U32 R4, R3, -0x326172a9, RZ ;  /* 0xcd9e8d5703047825 */ /* 0x000fe200078e00ff */
[----:B------:R-:W-:-:S02]  /*14870*/  ISETP.LT.OR P0, PT, R0, R180, P0 ;  /* 0x000000b40000720c */ /* 0x000fc40000701670 */
[----:B------:R-:W-:Y:S01]  /*14880*/  FSEL R146, R211, -INF , !P3 ;  /* 0xff800000d3927808 */ /* 0x000fe20005800000 */
[----:B------:R-:W-:Y:S01]  /*14890*/  IMAD.WIDE.U32 R2, R2, -0x326172a9, RZ ;  /* 0xcd9e8d5702027825 */ /* 0x000fe200078e00ff */
[----:B------:R-:W-:Y:S02]  /*148a0*/  ISETP.LT.OR P3, PT, R0, R181, P1 ;  /* 0x000000b50000720c */ /* 0x000fe40000f61670 */
[----:B------:R-:W-:Y:S02]  /*148b0*/  LOP3.LUT R28, R5, UR6, R8, 0x96, !PT ;  /* 0x00000006051c7c12 */ /* 0x000fe4000f8e9608 */
[----:B------:R-:W-:Y:S02]  /*148c0*/  LOP3.LUT R4, R3, UR14, R4, 0x96, !PT ;  /* 0x0000000e03047c12 */ /* 0x000fe4000f8e9604 */
[----:B-1----:R-:W-:Y:S02]  /*148d0*/  FMNMX.FTZ R0, R9, R11, !PT ;  /* 0x0000000b09007209 */ /* 0x002fe40007810000 */
[----:B------:R-:W-:-:S02]  /*148e0*/  LOP3.LUT R179, R179, 0xfffffffd, RZ, 0xc0, !PT ;  /* 0xfffffffdb3b37812 */ /* 0x000fc400078ec0ff */
[----:B--2---:R-:W-:Y:S01]  /*148f0*/  FMNMX.FTZ R68, R12, R13, !PT ;  /* 0x0000000d0c447209 */ /* 0x004fe20007810000 */
[----:B------:R-:W1:Y:S01]  /*14900*/  SHFL.BFLY PT, R8, R0, 0x1, 0x1f ;  /* 0x0c201f0000087f89 */ /* 0x000e6200000e0000 */
[----:B------:R-:W-:Y:S02]  /*14910*/  LOP3.LUT R31, R2, 0xffff, RZ, 0xc0, !PT ;  /* 0x0000ffff021f7812 */ /* 0x000fe400078ec0ff */
[----:B------:R-:W-:Y:S02]  /*14920*/  FSEL R20, R216, -INF , !P4 ;  /* 0xff800000d8147808 */ /* 0x000fe40006000000 */
[----:B------:R-:W-:Y:S02]  /*14930*/  LOP3.LUT R3, R4, 0xffff, RZ, 0xc0, !PT ;  /* 0x0000ffff04037812 */ /* 0x000fe400078ec0ff */
[----:B------:R-:W-:Y:S02]  /*14940*/  ISETP.NE.AND P4, PT, R16, RZ, PT ;  /* 0x000000ff1000720c */ /* 0x000fe40003f85270 */
[----:B------:R-:W-:-:S02]  /*14950*/  LOP3.LUT R5, R2, 0xff, RZ, 0xc0, !PT ;  /* 0x000000ff02057812 */ /* 0x000fc400078ec0ff */
[--C-:B------:R-:W-:Y:S02]  /*14960*/  SHF.R.U32.HI R21, RZ, 0x10, R2.reuse ;  /* 0x00000010ff157819 */ /* 0x100fe40000011602 */
[----:B------:R-:W-:Y:S01]  /*14970*/  SHF.R.U32.HI R16, RZ, 0x18, R2 ;  /* 0x00000018ff107819 */ /* 0x000fe20000011602 */
[C---:B------:R-:W-:Y:S01]  /*14980*/  FMUL.FTZ R2, R68.reuse, c[0x0][0x23c] ;  /* 0x00008f0044027a20 */ /* 0x040fe20000410000 */
[----:B------:R-:W-:Y:S02]  /*14990*/  @P0 LOP3.LUT R179, R179, 0x2, RZ, 0xfc, !PT ;  /* 0x00000002b3b30812 */ /* 0x000fe400078efcff */
[----:B------:R-:W-:Y:S02]  /*149a0*/  FSETP.NEU.FTZ.AND P0, PT, R68, -INF , PT ;  /* 0xff8000004400780b */ /* 0x000fe40003f1d000 */
[----:B------:R-:W-:Y:S02]  /*149b0*/  SHF.R.U32.HI R3, RZ, 0x8, R3 ;  /* 0x00000008ff037819 */ /* 0x000fe40000011603 */
[----:B------:R-:W-:-:S02]  /*149c0*/  ISETP.NE.AND P1, PT, R15, RZ, PT ;  /* 0x000000ff0f00720c */ /* 0x000fc40003f25270 */
[----:B------:R-:W-:Y:S02]  /*149d0*/  FSEL R2, R2, RZ, P0 ;  /* 0x000000ff02027208 */ /* 0x000fe40000000000 */
[----:B------:R-:W-:Y:S02]  /*149e0*/  LOP3.LUT R3, R3, 0xffff, RZ, 0xc0, !PT ;  /* 0x0000ffff03037812 */ /* 0x000fe400078ec0ff */
[----:B------:R-:W-:Y:S02]  /*149f0*/  FSEL R142, R218, -INF , !P4 ;  /* 0xff800000da8e7808 */ /* 0x000fe40006000000 */
[----:B------:R-:W-:Y:S02]  /*14a00*/  FSEL R17, R217, -INF , !P1 ;  /* 0xff800000d9117808 */ /* 0x000fe40004800000 */
[C---:B------:R-:W-:Y:S01]  /*14a10*/  ISETP.GE.U32.AND P4, PT, R225.reuse, R5, PT ;  /* 0x00000005e100720c */ /* 0x040fe20003f86070 */
[--C-:B------:R-:W-:Y:S01]  /*14a20*/  FFMA.FTZ R5, R14, c[0x0][0x23c], -R2.reuse ;  /* 0x00008f000e057a23 */ /* 0x100fe20000010802 */
[----:B------:R-:W-:Y:S01]  /*14a30*/  ISETP.GE.U32.AND P1, PT, R225, R3, PT ;  /* 0x00000003e100720c */ /* 0x000fe20003f26070 */
[----:B------:R-:W-:-:S02]  /*14a40*/  FFMA.FTZ R3, R18, c[0x0][0x23c], -R2 ;  /* 0x00008f0012037a23 */ /* 0x000fc40000010802 */
[----:B------:R-:W-:Y:S01]  /*14a50*/  MUFU.EX2 R15, R5 ;  /* 0x00000005000f7308 */ /* 0x000fe20000000800 */
[----:B-1----:R-:W-:-:S07]  /*14a60*/  FMNMX.FTZ R69, R0, R8, !PT ;  /* 0x0000000800457209 */ /* 0x002fce0007810000 */
[----:B------:R1:W2:Y:S01]  /*14a70*/  MUFU.EX2 R14, R3 ;  /* 0x00000003000e7308 */ /* 0x0002a20000000800 */
[----:B------:R-:W-:Y:S01]  /*14a80*/  FSEL R74, R219, -INF , !P6 ;  /* 0xff800000db4a7808 */ /* 0x000fe20007000000 */
[C---:B------:R-:W-:Y:S01]  /*14a90*/  FMUL.FTZ R0, R69.reuse, c[0x0][0x23c] ;  /* 0x00008f0045007a20 */ /* 0x040fe20000410000 */
[----:B------:R-:W-:-:S04]  /*14aa0*/  FSETP.NEU.FTZ.AND P6, PT, R69, -INF , PT ;  /* 0xff8000004500780b */ /* 0x000fc80003fdd000 */
[----:B------:R-:W-:Y:S02]  /*14ab0*/  FSEL R0, R0, RZ, P6 ;  /* 0x000000ff00007208 */ /* 0x000fe40003000000 */
[----:B-1----:R-:W-:-:S04]  /*14ac0*/  LOP3.LUT R3, R4, 0xff, RZ, 0xc0, !PT ;  /* 0x000000ff04037812 */ /* 0x002fc800078ec0ff */
[----:B------:R-:W-:Y:S02]  /*14ad0*/  ISETP.GE.U32.AND P0, PT, R225, R3, PT ;  /* 0x00000003e100720c */ /* 0x000fe40003f06070 */
[----:B--2---:R-:W-:Y:S01]  /*14ae0*/  F2FP.PACK_AB R3, R14, R15 ;  /* 0x0000000f0e03723e */ /* 0x004fe200000000ff */
[----:B------:R-:W-:-:S03]  /*14af0*/  FFMA.FTZ R5, R19, c[0x0][0x23c], -R0 ;  /* 0x00008f0013057a23 */ /* 0x000fc60000010800 */
[C---:B------:R-:W-:Y:S02]  /*14b00*/  PRMT R58, R3.reuse, 0x7610, R58 ;  /* 0x00007610033a7816 */ /* 0x040fe4000000003a */
[----:B------:R-:W-:Y:S01]  /*14b10*/  PRMT R57, R3, 0x7632, R57 ;  /* 0x0000763203397816 */ /* 0x000fe20000000039 */
[----:B------:R-:W-:Y:S01]  /*14b20*/  FFMA.FTZ R3, R22, c[0x0][0x23c], -R0 ;  /* 0x00008f0016037a23 */ /* 0x000fe20000010800 */
[----:B------:R-:W-:Y:S03]  /*14b30*/  MUFU.EX2 R12, R5 ;  /* 0x00000005000c7308 */ /* 0x000fe60000000800 */
[----:B------:R-:W-:Y:S01]  /*14b40*/  @!P0 HADD2 R45, -R58.H0_H0, -RZ.H0_H0 ;  /* 0xa00000ff3a2d8230 */ /* 0x000fe20000000900 */
[----:B------:R-:W-:-:S04]  /*14b50*/  PRMT R169, R58, 0x5410, R57 ;  /* 0x000054103aa97816 */ /* 0x000fc80000000039 */
[----:B------:R1:W2:Y:S01]  /*14b60*/  MUFU.EX2 R205, R3 ;  /* 0x0000000300cd7308 */ /* 0x0002a20000000800 */
[----:B------:R-:W-:Y:S01]  /*14b70*/  @!P0 PRMT R58, R45, 0x5410, RZ ;  /* 0x000054102d3a8816 */ /* 0x000fe200000000ff */
[----:B------:R-:W-:Y:S01]  /*14b80*/  @!P1 HADD2 R52, -R57.H0_H0, -RZ.H0_H0 ;  /* 0xa00000ff39349230 */ /* 0x000fe20000000900 */
[----:B-1----:R-:W-:-:S04]  /*14b90*/  SHF.R.U32.HI R3, RZ, 0x18, R4 ;  /* 0x00000018ff037819 */ /* 0x002fc80000011604 */
[----:B------:R-:W-:Y:S02]  /*14ba0*/  ISETP.GE.U32.AND P0, PT, R225, R3, PT ;  /* 0x00000003e100720c */ /* 0x000fe40003f06070 */
[----:B------:R-:W-:-:S04]  /*14bb0*/  SHF.R.U32.HI R3, RZ, 0x10, R4 ;  /* 0x00000010ff037819 */ /* 0x000fc80000011604 */
[----:B------:R-:W-:Y:S02]  /*14bc0*/  LOP3.LUT R3, R3, 0xff, RZ, 0xc0, !PT ;  /* 0x000000ff03037812 */ /* 0x000fe400078ec0ff */
[----:B------:R-:W-:Y:S02]  /*14bd0*/  @!P1 PRMT R57, R52, 0x5410, RZ ;  /* 0x0000541034399816 */ /* 0x000fe400000000ff */
[----:B------:R-:W-:Y:S01]  /*14be0*/  ISETP.GE.U32.AND P1, PT, R225, R3, PT ;  /* 0x00000003e100720c */ /* 0x000fe20003f26070 */
[----:B------:R-:W-:Y:S01]  /*14bf0*/  FFMA.FTZ R4, R26, c[0x0][0x23c], -R2 ;  /* 0x00008f001a047a23 */ /* 0x000fe20000010802 */
[----:B--2---:R-:W-:-:S03]  /*14c00*/  F2FP.PACK_AB R3, R205, R12 ;  /* 0x0000000ccd03723e */ /* 0x004fc600000000ff */
[----:B------:R1:W-:Y:S01]  /*14c10*/  MUFU.EX2 R9, R4 ;  /* 0x0000000400097308 */ /* 0x0003e20000000800 */
[C---:B------:R-:W-:Y:S02]  /*14c20*/  PRMT R53, R3.reuse, 0x7632, R53 ;  /* 0x0000763203357816 */ /* 0x040fe40000000035 */
[----:B------:R-:W-:-:S03]  /*14c30*/  PRMT R52, R3, 0x7610, R52 ;  /* 0x0000761003347816 */ /* 0x000fc60000000034 */
[----:B------:R-:W-:Y:S01]  /*14c40*/  @!P0 HADD2 R55, -R53.H0_H0, -RZ.H0_H0 ;  /* 0xa00000ff35378230 */ /* 0x000fe20000000900 */
[----:B------:R-:W-:Y:S02]  /*14c50*/  LOP3.LUT R3, R21, 0xff, RZ, 0xc0, !PT ;  /* 0x000000ff15037812 */ /* 0x000fe400078ec0ff */
[----:B------:R-:W-:Y:S01]  /*14c60*/  PRMT R172, R52, 0x5410, R53 ;  /* 0x0000541034ac7816 */ /* 0x000fe20000000035 */
[----:B-1----:R-:W-:-:S04]  /*14c70*/  FFMA.FTZ R4, R23, c[0x0][0x23c], -R2 ;  /* 0x00008f0017047a23 */ /* 0x002fc80000010802 */
[----:B------:R1:W2:Y:S01]  /*14c80*/  MUFU.EX2 R18, R4 ;  /* 0x0000000400127308 */ /* 0x0002a20000000800 */
[----:B------:R-:W-:Y:S02]  /*14c90*/  @!P0 PRMT R53, R55, 0x5410, RZ ;  /* 0x0000541037358816 */ /* 0x000fe400000000ff */
[----:B------:R-:W-:Y:S02]  /*14ca0*/  FSEL R72, R222, -INF , !P2 ;  /* 0xff800000de487808 */ /* 0x000fe40005000000 */
[C---:B------:R-:W-:Y:S02]  /*14cb0*/  ISETP.GE.U32.AND P0, PT, R225.reuse, R3, PT ;  /* 0x00000003e100720c */ /* 0x040fe40003f06070 */
[----:B------:R-:W-:Y:S01]  /*14cc0*/  ISETP.GE.U32.AND P2, PT, R225, R16, PT ;  /* 0x00000010e100720c */ /* 0x000fe20003f46070 */
[----:B-1----:R-:W-:Y:S01]  /*14cd0*/  IMAD.WIDE.U32 R4, R28, -0x2daee0ad, RZ ;  /* 0xd2511f531c047825 */ /* 0x002fe200078e00ff */
[----:B------:R-:W-:-:S04]  /*14ce0*/  @!P1 HADD2 R64, -R52.H0_H0, -RZ.H0_H0 ;  /* 0xa00000ff34409230 */ /* 0x000fc80000000900 */
[----:B------:R-:W-:Y:S02]  /*14cf0*/  LOP3.LUT R3, R5, UR13, R10, 0x96, !PT ;  /* 0x0000000d05037c12 */ /* 0x000fe4000f8e960a */
[C---:B------:R-:W-:Y:S02]  /*14d00*/  LOP3.LUT R10, R4.reuse, 0xff, RZ, 0xc0, !PT ;  /* 0x000000ff040a7812 */ /* 0x040fe400078ec0ff */
[----:B------:R-:W-:Y:S02]  /*14d10*/  LOP3.LUT R55, R4, 0xffff, RZ, 0xc0, !PT ;  /* 0x0000ffff04377812 */ /* 0x000fe400078ec0ff */
[--C-:B------:R-:W-:Y:S02]  /*14d20*/  SHF.R.U32.HI R45, RZ, 0x10, R4.reuse ;  /* 0x00000010ff2d7819 */ /* 0x100fe40000011604 */
[----:B------:R-:W-:Y:S02]  /*14d30*/  SHF.R.U32.HI R16, RZ, 0x18, R4 ;  /* 0x00000018ff107819 */ /* 0x000fe40000011604 */
[----:B------:R-:W-:-:S02]  /*14d40*/  SHF.R.U32.HI R4, RZ, 0x8, R31 ;  /* 0x00000008ff047819 */ /* 0x000fc4000001161f */
[----:B------:R-:W-:Y:S02]  /*14d50*/  FMNMX.FTZ R5, R249, R155, !PT ;  /* 0x0000009bf9057209 */ /* 0x000fe40007810000 */
[----:B------:R-:W-:Y:S02]  /*14d60*/  LOP3.LUT R4, R4, 0xffff, RZ, 0xc0, !PT ;  /* 0x0000ffff04047812 */ /* 0x000fe400078ec0ff */
[----:B------:R-:W-:Y:S02]  /*14d70*/  FMNMX.FTZ R5, R156, R5, !PT ;  /* 0x000000059c057209 */ /* 0x000fe40007810000 */
[----:B------:R-:W-:Y:S02]  /*14d80*/  @!P1 PRMT R52, R64, 0x5410, RZ ;  /* 0x0000541040349816 */ /* 0x000fe400000000ff */
[----:B------:R-:W-:Y:S02]  /*14d90*/  ISETP.GE.U32.AND P1, PT, R225, R4, PT ;  /* 0x00000004e100720c */ /* 0x000fe40003f26070 */
[----:B------:R-:W-:Y:S01]  /*14da0*/  FMNMX.FTZ R4, R154, R5, !PT ;  /* 0x000000059a047209 */ /* 0x000fe20007810000 */
[----:B------:R-:W-:-:S03]  /*14db0*/  FFMA.FTZ R5, R38, c[0x0][0x23c], -R0 ;  /* 0x00008f0026057a23 */ /* 0x000fc60000010800 */
[----:B------:R-:W-:Y:S01]  /*14dc0*/  FMNMX.FTZ R4, R153, R4, !PT ;  /* 0x0000000499047209 */ /* 0x000fe20007810000 */
[----:B------:R1:W-:Y:S03]  /*14dd0*/  MUFU.EX2 R198, R5 ;  /* 0x0000000500c67308 */ /* 0x0003e60000000800 */
[----:B------:R-:W-:-:S04]  /*14de0*/  FMNMX.FTZ R4, R152, R4, !PT ;  /* 0x0000000498047209 */ /* 0x000fc80007810000 */
[----:B-1----:R-:W-:Y:S01]  /*14df0*/  FMNMX.FTZ R5, R143, R4, !PT ;  /* 0x000000048f057209 */ /* 0x002fe20007810000 */
[----:B------:R-:W-:-:S03]  /*14e00*/  FFMA.FTZ R4, R37, c[0x0][0x23c], -R0 ;  /* 0x00008f0025047a23 */ /* 0x000fc60000010800 */
[----:B------:R-:W-:Y:S01]  /*14e10*/  FMNMX.FTZ R5, R75, R5, !PT ;  /* 0x000000054b057209 */ /* 0x000fe20007810000 */
[----:B------:R1:W3:Y:S03]  /*14e20*/  MUFU.EX2 R208, R4 ;  /* 0x0000000400d07308 */ /* 0x0002e60000000800 */
[----:B-1----:R-:W-:-:S04]  /*14e30*/  FMNMX.FTZ R4, R73, R5, !PT ;  /* 0x0000000549047209 */ /* 0x002fc80007810000 */
[----:B------:R-:W-:-:S04]  /*14e40*/  FMNMX.FTZ R4, R66, R4, !PT ;  /* 0x0000000442047209 */ /* 0x000fc80007810000 */
[----:B------:R-:W-:-:S04]  /*14e50*/  FMNMX.FTZ R4, R63, R4, !PT ;  /* 0x000000043f047209 */ /* 0x000fc80007810000 */
[----:B------:R-:W-:-:S04]  /*14e60*/  FMNMX.FTZ R4, R62, R4, !PT ;  /* 0x000000043e047209 */ /* 0x000fc80007810000 */
[----:B------:R-:W-:Y:S02]  /*14e70*/  FMNMX.FTZ R4, R34, R4, !PT ;  /* 0x0000000422047209 */ /* 0x000fe40007810000 */
[----:B--2---:R-:W-:Y:S02]  /*14e80*/  F2FP.PACK_AB R8, R18, R9 ;  /* 0x000000091208723e */ /* 0x004fe400000000ff */
[----:B------:R-:W-:Y:S02]  /*14e90*/  FMNMX.FTZ R71, R20, R4, !PT ;  /* 0x0000000414477209 */ /* 0x000fe40007810000 */
[----:B------:R-:W-:Y:S02]  /*14ea0*/  LOP3.LUT R4, R3, 0xffff, RZ, 0xc0, !PT ;  /* 0x0000ffff03047812 */ /* 0x000fe400078ec0ff */
[----:B------:R-:W-:Y:S02]  /*14eb0*/  FSEL R13, R220, -INF , !P5 ;  /* 0xff800000dc0d7808 */ /* 0x000fe40006800000 */
[----:B------:R-:W-:-:S02]  /*14ec0*/  PRMT R67, R8, 0x7610, R67 ;  /* 0x0000761008437816 */ /* 0x000fc40000000043 */
[----:B------:R-:W-:Y:S02]  /*14ed0*/  PRMT R64, R8, 0x7632, R64 ;  /* 0x0000763208407816 */ /* 0x000fe40000000040 */
[----:B------:R-:W-:Y:S02]  /*14ee0*/  FMNMX.FTZ R71, R17, R71, !PT ;  /* 0x0000004711477209 */ /* 0x000fe40007810000 */
[----:B------:R-:W-:Y:S01]  /*14ef0*/  SHF.R.U32.HI R4, RZ, 0x8, R4 ;  /* 0x00000008ff047819 */ /* 0x000fe20000011604 */
[----:B------:R-:W-:Y:S01]  /*14f00*/  @!P4 HADD2 R65, -R67.H0_H0, -RZ.H0_H0 ;  /* 0xa00000ff4341c230 */ /* 0x000fe20000000900 */
[----:B------:R-:W-:Y:S01]  /*14f10*/  FSEL R11, R221, -INF , !P3 ;  /* 0xff800000dd0b7808 */ /* 0x000fe20005800000 */
[----:B------:R-:W-:Y:S01]  /*14f20*/  @!P1 HADD2 R70, -R64.H0_H0, -RZ.H0_H0 ;  /* 0xa00000ff40469230 */ /* 0x000fe20000000900 */
[----:B------:R-:W-:Y:S02]  /*14f30*/  FMNMX.FTZ R71, R13, R71, !PT ;  /* 0x000000470d477209 */ /* 0x000fe40007810000 */
[----:B---3--:R-:W-:-:S02]  /*14f40*/  F2FP.PACK_AB R5, R208, R198 ;  /* 0x000000c6d005723e */ /* 0x008fc400000000ff */
[----:B------:R-:W-:Y:S02]  /*14f50*/  LOP3.LUT R4, R4, 0xffff, RZ, 0xc0, !PT ;  /* 0x0000ffff04047812 */ /* 0x000fe400078ec0ff */
[----:B------:R-:W-:Y:S02]  /*14f60*/  FMNMX.FTZ R71, R11, R71, !PT ;  /* 0x000000470b477209 */ /* 0x000fe40007810000 */
[----:B------:R-:W-:Y:S01]  /*14f70*/  PRMT R171, R67, 0x5410, R64 ;  /* 0x0000541043ab7816 */ /* 0x000fe20000000040 */
[--C-:B------:R-:W-:Y:S01]  /*14f80*/  FFMA.FTZ R31, R47, c[0x0][0x23c], -R2.reuse ;  /* 0x00008f002f1f7a23 */ /* 0x100fe20000010802 */
[----:B------:R-:W-:Y:S02]  /*14f90*/  @!P4 PRMT R67, R65, 0x5410, RZ ;  /* 0x000054104143c816 */ /* 0x000fe400000000ff */
[----:B------:R-:W-:Y:S01]  /*14fa0*/  @!P1 PRMT R64, R70, 0x5410, RZ ;  /* 0x0000541046409816 */ /* 0x000fe200000000ff */
[--C-:B------:R-:W-:Y:S01]  /*14fb0*/  FFMA.FTZ R23, R51, c[0x0][0x23c], -R2.reuse ;  /* 0x00008f0033177a23 */ /* 0x100fe20000010802 */
[----:B------:R-:W-:Y:S01]  /*14fc0*/  PRMT R65, R5, 0x7632, R65 ;  /* 0x0000763205417816 */ /* 0x000fe20000000041 */
[--C-:B------:R-:W-:Y:S01]  /*14fd0*/  FFMA.FTZ R26, R49, c[0x0][0x23c], -R2.reuse ;  /* 0x00008f00311a7a23 */ /* 0x100fe20000010802 */
[----:B------:R-:W-:Y:S01]  /*14fe0*/  PRMT R37, R5, 0x7610, R37 ;  /* 0x0000761005257816 */ /* 0x000fe20000000025 */
[--C-:B------:R-:W-:Y:S01]  /*14ff0*/  FFMA.FTZ R5, R61, c[0x0][0x23c], -R2.reuse ;  /* 0x00008f003d057a23 */ /* 0x100fe20000010802 */
[----:B------:R-:W-:Y:S01]  /*15000*/  ISETP.GE.U32.AND P1, PT, R225, R4, PT ;  /* 0x00000004e100720c */ /* 0x000fe20003f26070 */
        /* <DEDUP_REMOVED lines=8> */
[----:B------:R-:W1:Y:S01]  /*15090*/  SHFL.BFLY PT, R2, R71, 0x2, 0x1f ;  /* 0x0c401f0047027f89 */ /* 0x000e6200000e0000 */
[----:B------:R2:W-:Y:S01]  /*150a0*/  MUFU.EX2 R21, R4 ;  /* 0x0000000400157308 */ /* 0x0005e20000000800 */
[----:B------:R-:W-:-:S07]  /*150b0*/  ISETP.GE.U32.AND P4, PT, R225, R16, PT ;  /* 0x00000010e100720c */ /* 0x000fce0003f86070 */
[----:B------:R-:W3:Y:S01]  /*150c0*/  MUFU.EX2 R16, R5 ;  /* 0x0000000500107308 */ /* 0x000ee20000000800 */
[----:B-1----:R-:W-:-:S05]  /*150d0*/  FMNMX.FTZ R71, R71, R2, !PT ;  /* 0x0000000247477209 */ /* 0x002fca0007810000 */
[----:B--2---:R-:W1:Y:S01]  /*150e0*/  SHFL.BFLY PT, R4, R71, 0x1, 0x1f ;  /* 0x0c201f0047047f89 */ /* 0x004e6200000e0000 */
[----:B------:R-:W-:Y:S01]  /*150f0*/  ISETP.GE.U32.AND P5, PT, R225, R10, PT ;  /* 0x0000000ae100720c */ /* 0x000fe20003fa6070 */
[--C-:B------:R-:W-:Y:S01]  /*15100*/  FFMA.FTZ R29, R50, c[0x0][0x23c], -R0.reuse ;  /* 0x00008f00321d7a23 */ /* 0x100fe20000010800 */
[----:B------:R-:W-:Y:S01]  /*15110*/  @!P0 HADD2 R149, -R37.H0_H0, -RZ.H0_H0 ;  /* 0xa00000ff25958230 */ /* 0x000fe20000000900 */
        /* <DEDUP_REMOVED lines=11> */
[----:B------:R-:W-:Y:S02]  /*151d0*/  LOP3.LUT R0, R3, 0xff, RZ, 0xc0, !PT ;  /* 0x000000ff03007812 */ /* 0x000fe400078ec0ff */
[----:B------:R-:W-:Y:S01]  /*151e0*/  PRMT R170, R37, 0x5410, R65 ;  /* 0x0000541025aa7816 */ /* 0x000fe20000000041 */
[----:B------:R-:W-:Y:S01]  /*151f0*/  @!P2 HADD2 R148, -R65.H0_H0, -RZ.H0_H0 ;  /* 0xa00000ff4194a230 */ /* 0x000fe20000000900 */
[----:B------:R-:W-:Y:S02]  /*15200*/  @!P0 PRMT R37, R149, 0x5410, RZ ;  /* 0x0000541095258816 */ /* 0x000fe400000000ff */
[----:B------:R-:W-:Y:S02]  /*15210*/  ISETP.GE.U32.AND P0, PT, R225, R0, PT ;  /* 0x00000000e100720c */ /* 0x000fe40003f06070 */
[----:B------:R-:W-:Y:S02]  /*15220*/  SHF.R.U32.HI R0, RZ, 0x18, R3 ;  /* 0x00000018ff007819 */ /* 0x000fe40000011603 */
[----:B---3--:R-:W-:-:S02]  /*15230*/  F2FP.PACK_AB R2, R21, R16 ;  /* 0x000000101502723e */ /* 0x008fc400000000ff */
[----:B-1----:R-:W-:Y:S02]  /*15240*/  FMNMX.FTZ R71, R71, R4, !PT ;  /* 0x0000000447477209 */ /* 0x002fe40007810000 */
[----:B------:R-:W-:Y:S02]  /*15250*/  LOP3.LUT P3, RZ, R179, 0x2, RZ, 0xc0, !PT ;  /* 0x00000002b3ff7812 */ /* 0x000fe4000786c0ff */
[----:B------:R-:W-:Y:S02]  /*15260*/  @!P2 PRMT R65, R148, 0x5410, RZ ;  /* 0x000054109441a816 */ /* 0x000fe400000000ff */
[----:B------:R-:W-:Y:S02]  /*15270*/  ISETP.GE.U32.AND P2, PT, R225, R0, PT ;  /* 0x00000000e100720c */ /* 0x000fe40003f46070 */
[----:B------:R-:W-:Y:S02]  /*15280*/  SHF.R.U32.HI R0, RZ, 0x10, R3 ;  /* 0x00000010ff007819 */ /* 0x000fe40000011603 */
[----:B------:R-:W-:-:S02]  /*15290*/  PRMT R231, R2, 0x7610, R231 ;  /* 0x0000761002e77816 */ /* 0x000fc400000000e7 */
[----:B------:R-:W-:Y:S01]  /*152a0*/  PRMT R227, R2, 0x7632, R227 ;  /* 0x0000763202e37816 */ /* 0x000fe200000000e3 */
[----:B------:R-:W-:Y:S01]  /*152b0*/  FMUL.FTZ R2, R71, c[0x0][0x23c] ;  /* 0x00008f0047027a20 */ /* 0x000fe20000410000 */
[----:B------:R-:W-:Y:S02]  /*152c0*/  FSEL R19, R223, -INF , !P3 ;  /* 0xff800000df137808 */ /* 0x000fe40005800000 */
[----:B------:R-:W-:Y:S02]  /*152d0*/  FSEL R3, R69, RZ, P6 ;  /* 0x000000ff45037208 */ /* 0x000fe40003000000 */
[----:B------:R-:W-:Y:S02]  /*152e0*/  FSETP.NEU.FTZ.AND P3, PT, R68, -INF , PT ;  /* 0xff8000004400780b */ /* 0x000fe40003f7d000 */
[----:B------:R-:W-:Y:S01]  /*152f0*/  FSETP.NEU.FTZ.AND P6, PT, R71, -INF , PT ;  /* 0xff8000004700780b */ /* 0x000fe20003fdd000 */
[----:B------:R-:W-:Y:S01]  /*15300*/  @!P0 HADD2 R151, -R231.H0_H0, -RZ.H0_H0 ;  /* 0xa00000ffe7978230 */ /* 0x000fe20000000900 */
[----:B------:R-:W-:Y:S01]  /*15310*/  LOP3.LUT R0, R0, 0xff, RZ, 0xc0, !PT ;  /* 0x000000ff00007812 */ /* 0x000fe200078ec0ff */
[----:B------:R-:W-:Y:S01]  /*15320*/  @!P1 HADD2 R150, -R227.H0_H0, -RZ.H0_H0 ;  /* 0xa00000ffe3969230 */ /* 0x000fe20000000900 */
[----:B------:R-:W-:-:S02]  /*15330*/  FSEL R5, R68, RZ, P3 ;  /* 0x000000ff44057208 */ /* 0x000fc40001800000 */
[----:B------:R-:W-:Y:S02]  /*15340*/  FSEL R2, R2, RZ, P6 ;  /* 0x000000ff02027208 */ /* 0x000fe40003000000 */
[----:B------:R-:W-:Y:S01]  /*15350*/  ISETP.GE.U32.AND P3, PT, R225, R0, PT ;  /* 0x00000000e100720c */ /* 0x000fe20003f66070 */
[----:B------:R-:W-:Y:S01]  /*15360*/  FADD.FTZ R4, R247, -R5 ;  /* 0x80000005f7047221 */ /* 0x000fe20000010000 */
[----:B------:R-:W-:Y:S01]  /*15370*/  LOP3.LUT R0, R45, 0xff, RZ, 0xc0, !PT ;  /* 0x000000ff2d007812 */ /* 0x000fe200078ec0ff */
[----:B------:R-:W-:Y:S01]  /*15380*/  FADD.FTZ R3, R246, -R3 ;  /* 0x80000003f6037221 */ /* 0x000fe20000010000 */
[----:B------:R-:W-:Y:S01]  /*15390*/  PRMT R175, R231, 0x5410, R227 ;  /* 0x00005410e7af7816 */ /* 0x000fe200000000e3 */
[--C-:B------:R-:W-:Y:S01]  /*153a0*/  FFMA.FTZ R45, R73, c[0x0][0x23c], -R2.reuse ;  /* 0x00008f00492d7a23 */ /* 0x100fe20000010802 */
[----:B------:R-:W-:Y:S01]  /*153b0*/  @!P0 PRMT R231, R151, 0x5410, RZ ;  /* 0x0000541097e78816 */ /* 0x000fe200000000ff */
[--C-:B------:R-:W-:Y:S01]  /*153c0*/  FFMA.FTZ R155, R155, c[0x0][0x23c], -R2.reuse ;  /* 0x00008f009b9b7a23 */ /* 0x100fe20000010802 */
[----:B------:R-:W-:Y:S01]  /*153d0*/  @!P1 PRMT R227, R150, 0x5410, RZ ;  /* 0x0000541096e39816 */ /* 0x000fe200000000ff */
        /* <DEDUP_REMOVED lines=23> */
[----:B------:R-:W-:Y:S01]  /*15550*/  FMUL.FTZ R3, R3, c[0x0][0x23c] ;  /* 0x00008f0003037a20 */ /* 0x000fe20000410000 */
[----:B------:R-:W-:Y:S02]  /*15560*/  ISETP.GE.U32.AND P0, PT, R225, R0, PT ;  /* 0x00000000e100720c */ /* 0x000fe40003f06070 */
[----:B------:R-:W-:Y:S02]  /*15570*/  FMNMX.FTZ R2, R157, R2, !PT ;  /* 0x000000029d027209 */ /* 0x000fe40007810000 */
[----:B------:R-:W-:Y:S01]  /*15580*/  SHF.R.U32.HI R0, RZ, 0x8, R55 ;  /* 0x00000008ff007819 */ /* 0x000fe20000011637 */
[----:B------:R-:W1:Y:S01]  /*15590*/  MUFU.EX2 R8, R3 ;  /* 0x0000000300087308 */ /* 0x000e620000000800 */
[----:B------:R-:W-:Y:S02]  /*155a0*/  FMNMX.FTZ R2, R147, R2, !PT ;  /* 0x0000000293027209 */ /* 0x000fe40007810000 */
[----:B------:R-:W-:-:S02]  /*155b0*/  LOP3.LUT R0, R0, 0xffff, RZ, 0xc0, !PT ;  /* 0x0000ffff00007812 */ /* 0x000fc400078ec0ff */
[----:B------:R-:W-:Y:S02]  /*155c0*/  FMNMX.FTZ R2, R146, R2, !PT ;  /* 0x0000000292027209 */ /* 0x000fe40007810000 */
[----:B------:R-:W-:Y:S01]  /*155d0*/  ISETP.GE.U32.AND P1, PT, R225, R0, PT ;  /* 0x00000000e100720c */ /* 0x000fe20003f26070 */
[----:B------:R-:W-:Y:S01]  /*155e0*/  FMUL.FTZ R0, R4, c[0x0][0x23c] ;  /* 0x00008f0004007a20 */ /* 0x000fe20000410000 */
[----:B------:R-:W-:-:S04]  /*155f0*/  FMNMX.FTZ R2, R142, R2, !PT ;  /* 0x000000028e027209 */ /* 0x000fc80007810000 */
[----:B------:R-:W-:Y:S01]  /*15600*/  FMNMX.FTZ R2, R74, R2, !PT ;  /* 0x000000024a027209 */ /* 0x000fe20007810000 */
[----:B------:R-:W2:Y:S01]  /*15610*/  MUFU.EX2 R0, R0 ;  /* 0x0000000000007308 */ /* 0x000ea20000000800 */
[----:B-1----:R-:W-:Y:S02]  /*15620*/  FFMA.FTZ R229, R229, R8, R12 ;  /* 0x00000008e5e57223 */ /* 0x002fe4000001000c */
[----:B------:R-:W-:Y:S02]  /*15630*/  FMNMX.FTZ R2, R72, R2, !PT ;  /* 0x0000000248027209 */ /* 0x000fe40007810000 */
[----:B------:R-:W-:Y:S02]  /*15640*/  FADD.FTZ R229, R205, R229 ;  /* 0x000000e5cde57221 */ /* 0x000fe40000010000 */
[----:B------:R-:W-:Y:S01]  /*15650*/  FMNMX.FTZ R2, R19, R2, !PT ;  /* 0x0000000213027209 */ /* 0x000fe20007810000 */
[----:B------:R-:W-:Y:S01]  /*15660*/  MUFU.EX2 R34, R10 ;  /* 0x0000000a00227308 */ /* 0x000fe20000000800 */
[----:B------:R-:W-:-:S03]  /*15670*/  FADD.FTZ R229, R198, R229 ;  /* 0x000000e5c6e57221 */ /* 0x000fc60000010000 */
[----:B------:R-:W1:Y:S04]  /*15680*/  SHFL.BFLY PT, R5, R2, 0x2, 0x1f ;  /* 0x0c401f0002057f89 */ /* 0x000e6800000e0000 */
[----:B------:R-:W3:Y:S01]  /*15690*/  MUFU.EX2 R54, R22 ;  /* 0x0000001600367308 */ /* 0x000ee20000000800 */
[----:B--2---:R-:W-:-:S07]  /*156a0*/  FFMA.FTZ R3, R230, R0, R15 ;  /* 0x00000000e6037223 */ /* 0x004fce000001000f */
[----:B------:R-:W-:Y:S01]  /*156b0*/  MUFU.EX2 R55, R28 ;  /* 0x0000001c00377308 */ /* 0x000fe20000000800 */
[----:B------:R-:W-:-:S07]  /*156c0*/  FADD.FTZ R3, R14, R3 ;  /* 0x000000030e037221 */ /* 0x000fce0000010000 */
[----:B------:R-:W2:Y:S01]  /*156d0*/  MUFU.EX2 R198, R29 ;  /* 0x0000001d00c67308 */ /* 0x000ea20000000800 */
[----:B------:R-:W-:Y:S01]  /*156e0*/  FADD.FTZ R9, R9, R3 ;  /* 0x0000000309097221 */ /* 0x000fe20000010000 */
[----:B---3--:R-:W-:-:S04]  /*156f0*/  F2FP.PACK_AB R3, R54, R34 ;  /* 0x000000223603723e */ /* 0x008fc800000000ff */
[C---:B------:R-:W-:Y:S02]  /*15700*/  PRMT R223, R3.reuse, 0x7632, R223 ;  /* 0x0000763203df7816 */ /* 0x040fe400000000df */
[----:B------:R-:W-:Y:S01]  /*15710*/  PRMT R222, R3, 0x7610, R222 ;  /* 0x0000761003de7816 */ /* 0x000fe200000000de */
[----:B------:R-:W-:Y:S01]  /*15720*/  MUFU.EX2 R17, R23 ;  /* 0x0000001700117308 */ /* 0x000fe20000000800 */
[----:B--2---:R-:W-:-:S07]  /*15730*/  F2FP.PACK_AB R3, R198, R55 ;  /* 0x00000037c603723e */ /* 0x004fce00000000ff */
[----:B------:R-:W2:Y:S01]  /*15740*/  MUFU.EX2 R20, R26 ;  /* 0x0000001a00147308 */ /* 0x000ea20000000800 */
[C---:B------:R-:W-:Y:S02]  /*15750*/  PRMT R219, R3.reuse, 0x7610, R219 ;  /* 0x0000761003db7816 */ /* 0x040fe400000000db */
[----:B------:R-:W-:Y:S02]  /*15760*/  PRMT R218, R3, 0x7632, R218 ;  /* 0x0000763203da7816 */ /* 0x000fe400000000da */
[----:B------:R-:W-:Y:S02]  /*15770*/  LEA R3, R226, 0x1, 0x1 ;  /* 0x00000001e2037811 */ /* 0x000fe400078e08ff */
[----:B-1----:R-:W-:Y:S02]  /*15780*/  FMNMX.FTZ R2, R2, R5, !PT ;  /* 0x0000000502027209 */ /* 0x002fe40007810000 */
[----:B------:R-:W-:-:S03]  /*15790*/  LOP3.LUT R3, R3, UR35, RZ, 0x3c, !PT ;  /* 0x0000002303037c12 */ /* 0x000fc6000f8e3cff */
[----:B------:R-:W1:Y:S01]  /*157a0*/  SHFL.BFLY PT, R70, R2, 0x1, 0x1f ;  /* 0x0c201f0002467f89 */ /* 0x000e6200000e0000 */
[----:B------:R-:W-:Y:S02]  /*157b0*/  LOP3.LUT R3, R191, R3, RZ, 0x3c, !PT ;  /* 0x00000003bf037212 */ /* 0x000fe400078e3cff */
[----:B--2---:R-:W-:-:S03]  /*157c0*/  F2FP.PACK_AB R4, R20, R17 ;  /* 0x000000111404723e */ /* 0x004fc600000000ff */
[----:B------:R-:W-:Y:S01]  /*157d0*/  IMAD.WIDE.U32 R62, R3, -0x326172a9, RZ ;  /* 0xcd9e8d57033e7825 */ /* 0x000fe200078e00ff */
[C---:B------:R-:W-:Y:S02]  /*157e0*/  PRMT R221, R4.reuse, 0x7610, R221 ;  /* 0x0000761004dd7816 */ /* 0x040fe400000000dd */
[----:B------:R-:W-:Y:S02]  /*157f0*/  PRMT R220, R4, 0x7632, R220 ;  /* 0x0000763204dc7816 */ /* 0x000fe400000000dc */
[----:B------:R-:W-:-:S05]  /*15800*/  LOP3.LUT R4, R63, UR17, R176, 0x96, !PT ;  /* 0x000000113f047c12 */ /* 0x000fca000f8e96b0 */
[----:B------:R-:W-:-:S05]  /*15810*/  IMAD.WIDE.U32 R4, R4, -0x2daee0ad, RZ ;  /* 0xd2511f5304047825 */ /* 0x000fca00078e00ff */
[----:B------:R-:W-:Y:S02]  /*15820*/  LOP3.LUT R10, R5, UR11, R244, 0x96, !PT ;  /* 0x0000000b050a7c12 */ /* 0x000fe4000f8e96f4 */
[----:B-1----:R-:W-:Y:S02]  /*15830*/  FMNMX.FTZ R70, R2, R70, !PT ;  /* 0x0000004602467209 */ /* 0x002fe40007810000 */
[----:B------:R-:W-:Y:S01]  /*15840*/  LOP3.LUT R2, R7, UR12, R62, 0x96, !PT ;  /* 0x0000000c07027c12 */ /* 0x000fe2000f8e963e */
[----:B------:R-:W-:-:S04]  /*15850*/  IMAD.WIDE.U32 R10, R10, -0x326172a9, RZ ;  /* 0xcd9e8d570a0a7825 */ /* 0x000fc800078e00ff */
        /* <DEDUP_REMOVED lines=9> */
[----:B------:R-:W-:-:S04]  /*158f0*/  IMAD.WIDE.U32 R6, R6, -0x326172a9, RZ ;  /* 0xcd9e8d5706067825 */ /* 0x000fc800078e00ff */
[----:B------:R-:W-:Y:S01]  /*15900*/  IMAD.WIDE.U32 R4, R4, -0x326172a9, RZ ;  /* 0xcd9e8d5704047825 */ /* 0x000fe200078e00ff */
[----:B------:R-:W-:Y:S01]  /*15910*/  LOP3.LUT R12, R7, UR6, R2, 0x96, !PT ;  /* 0x00000006070c7c12 */ /* 0x000fe2000f8e9602 */
[----:B------:R-:W-:-:S03]  /*15920*/  @!P1 HADD2 R196, -R220.H0_H0, -RZ.H0_H0 ;  /* 0xa00000ffdcc49230 */ /* 0x000fc60000000900 */
[----:B------:R-:W-:Y:S02]  /*15930*/  LOP3.LUT R2, R5, UR14, R6, 0x96, !PT ;  /* 0x0000000e05027c12 */ /* 0x000fe4000f8e9606 */
[----:B------:R-:W-:Y:S02]  /*15940*/  PRMT R164, R221, 0x5410, R220 ;  /* 0x00005410dda47816 */ /* 0x000fe400000000dc */
[----:B------:R-:W-:Y:S02]  /*15950*/  LOP3.LUT R3, R2, 0xff, RZ, 0xc0, !PT ;  /* 0x000000ff02037812 */ /* 0x000fe400078ec0ff */
[----:B------:R-:W-:Y:S02]  /*15960*/  @!P1 PRMT R220, R196, 0x5410, RZ ;  /* 0x00005410c4dc9816 */ /* 0x000fe400000000ff */
        /* <DEDUP_REMOVED lines=8> */
[----:B------:R-:W-:Y:S01]  /*159f0*/  SHF.R.U32.HI R3, RZ, 0x10, R2 ;  /* 0x00000010ff037819 */ /* 0x000fe20000011602 */
[----:B------:R-:W-:-:S02]  /*15a00*/  @!P3 HADD2 R195, -R222.H0_H0, -RZ.H0_H0 ;  /* 0xa00000ffdec3b230 */ /* 0x000fc40000000900 */
[----:B------:R-:W-:Y:S01]  /*15a10*/  @!P4 HADD2 R193, -R218.H0_H0, -RZ.H0_H0 ;  /* 0xa00000ffdac1c230 */ /* 0x000fe20000000900 */
[----:B------:R-:W-:Y:S01]  /*15a20*/  MUFU.EX2 R31, R31 ;  /* 0x0000001f001f7308 */ /* 0x000fe20000000800 */
[----:B------:R-:W-:Y:S01]  /*15a30*/  @!P5 HADD2 R197, -R221.H0_H0, -RZ.H0_H0 ;  /* 0xa00000ffddc5d230 */ /* 0x000fe20000000900 */
[----:B------:R-:W-:Y:S02]  /*15a40*/  SHF.R.U32.HI R2, RZ, 0x18, R2 ;  /* 0x00000018ff027819 */ /* 0x000fe40000011602 */
[----:B------:R-:W-:Y:S01]  /*15a50*/  LOP3.LUT R3, R3, 0xff, RZ, 0xc0, !PT ;  /* 0x000000ff03037812 */ /* 0x000fe200078ec0ff */
[----:B------:R-:W-:Y:S01]  /*15a60*/  @!P2 HADD2 R192, -R223.H0_H0, -RZ.H0_H0 ;  /* 0xa00000ffdfc0a230 */ /* 0x000fe20000000900 */
[----:B------:R-:W-:Y:S02]  /*15a70*/  PRMT R75, R222, 0x5410, R223 ;  /* 0x00005410de4b7816 */ /* 0x000fe400000000df */
[----:B------:R-:W1:Y:S01]  /*15a80*/  MUFU.EX2 R32, R43 ;  /* 0x0000002b00207308 */ /* 0x000e620000000800 */
[----:B------:R-:W-:-:S02]  /*15a90*/  @!P3 PRMT R222, R195, 0x5410, RZ ;  /* 0x00005410c3deb816 */ /* 0x000fc400000000ff */
[----:B------:R-:W-:Y:S02]  /*15aa0*/  @!P4 PRMT R218, R193, 0x5410, RZ ;  /* 0x00005410c1dac816 */ /* 0x000fe400000000ff */
[C---:B------:R-:W-:Y:S02]  /*15ab0*/  ISETP.GE.U32.AND P3, PT, R225.reuse, R2, PT ;  /* 0x00000002e100720c */ /* 0x040fe40003f66070 */
[----:B------:R-:W-:Y:S01]  /*15ac0*/  ISETP.GE.U32.AND P4, PT, R225, R3, PT ;  /* 0x00000003e100720c */ /* 0x000fe20003f86070 */
[----:B------:R-:W-:Y:S01]  /*15ad0*/  FMUL.FTZ R3, R70, c[0x0][0x23c] ;  /* 0x00008f0046037a20 */ /* 0x000fe20000410000 */
[----:B------:R-:W-:Y:S02]  /*15ae0*/  @!P5 PRMT R221, R197, 0x5410, RZ ;  /* 0x00005410c5ddd816 */ /* 0x000fe400000000ff */
[----:B------:R-:W-:Y:S02]  /*15af0*/  LOP3.LUT R2, R4, 0xff, RZ, 0xc0, !PT ;  /* 0x000000ff04027812 */ /* 0x000fe400078ec0ff */
[----:B------:R-:W-:-:S02]  /*15b00*/  FSETP.NEU.FTZ.AND P5, PT, R70, -INF , PT ;  /* 0xff8000004600780b */ /* 0x000fc40003fbd000 */
[----:B------:R-:W-:Y:S01]  /*15b10*/  @!P2 PRMT R223, R192, 0x5410, RZ ;  /* 0x00005410c0dfa816 */ /* 0x000fe200000000ff */
[----:B------:R-:W-:Y:S01]  /*15b20*/  FADD.FTZ R9, R18, R9 ;  /* 0x0000000912097221 */ /* 0x000fe20000010000 */
[----:B------:R-:W-:Y:S02]  /*15b30*/  ISETP.GE.U32.AND P2, PT, R225, R2, PT ;  /* 0x00000002e100720c */ /* 0x000fe40003f46070 */
[----:B------:R-:W-:Y:S01]  /*15b40*/  FSEL R2, R3, RZ, P5 ;  /* 0x000000ff03027208 */ /* 0x000fe20002800000 */
[----:B------:R-:W-:Y:S01]  /*15b50*/  FADD.FTZ R6, R16, R9 ;  /* 0x0000000910067221 */ /* 0x000fe20000010000 */
[----:B------:R2:W-:Y:S03]  /*15b60*/  MUFU.EX2 R250, R30 ;  /* 0x0000001e00fa7308 */ /* 0x0005e60000000800 */
        /* <DEDUP_REMOVED lines=9> */
[--C-:B--2---:R-:W-:Y:S02]  /*15c00*/  FFMA.FTZ R30, R157, c[0x0][0x23c], -R2.reuse ;  /* 0x00008f009d1e7a23 */ /* 0x104fe40000010802 */
[--C-:B------:R-:W-:Y:S02]  /*15c10*/  FFMA.FTZ R43, R147, c[0x0][0x23c], -R2.reuse ;  /* 0x00008f00932b7a23 */ /* 0x100fe40000010802 */
[--C-:B------:R-:W-:Y:S02]  /*15c20*/  FFMA.FTZ R56, R146, c[0x0][0x23c], -R2.reuse ;  /* 0x00008f0092387a23 */ /* 0x100fe40000010802 */
[--C-:B------:R-:W-:Y:S02]  /*15c30*/  FFMA.FTZ R66, R142, c[0x0][0x23c], -R2.reuse ;  /* 0x00008f008e427a23 */ /* 0x100fe40000010802 */
[----:B------:R-:W-:-:S02]  /*15c40*/  FFMA.FTZ R61, R74, c[0x0][0x23c], -R2 ;  /* 0x00008f004a3d7a23 */ /* 0x000fc40000010802 */
[--C-:B------:R-:W-:Y:S02]  /*15c50*/  FFMA.FTZ R60, R72, c[0x0][0x23c], -R2.reuse ;  /* 0x00008f00483c7a23 */ /* 0x100fe40000010802 */
[----:B------:R-:W-:Y:S01]  /*15c60*/  FFMA.FTZ R59, R19, c[0x0][0x23c], -R2 ;  /* 0x00008f00133b7a23 */ /* 0x000fe20000010802 */
[----:B-1----:R-:W-:Y:S02]  /*15c70*/  F2FP.PACK_AB R2, R32, R31 ;  /* 0x0000001f2002723e */ /* 0x002fe400000000ff */
[--C-:B------:R-:W-:Y:S02]  /*15c80*/  SHF.R.U32.HI R15, RZ, 0x18, R4.reuse ;  /* 0x00000018ff0f7819 */ /* 0x100fe40000011604 */
[----:B------:R-:W-:Y:S02]  /*15c90*/  PRMT R217, R2, 0x7610, R217 ;  /* 0x0000761002d97816 */ /* 0x000fe400000000d9 */
[----:B------:R-:W-:Y:S02]  /*15ca0*/  LOP3.LUT R9, R4, 0xffff, RZ, 0xc0, !PT ;  /* 0x0000ffff04097812 */ /* 0x000fe400078ec0ff */
[----:B------:R-:W-:Y:S01]  /*15cb0*/  SHF.R.U32.HI R4, RZ, 0x10, R4 ;  /* 0x00000010ff047819 */ /* 0x000fe20000011604 */
[----:B------:R-:W-:Y:S01]  /*15cc0*/  @!P1 HADD2 R199, -R217.H0_H0, -RZ.H0_H0 ;  /* 0xa00000ffd9c79230 */ /* 0x000fe20000000900 */
[----:B------:R-:W-:-:S02]  /*15cd0*/  PRMT R216, R2, 0x7632, R216 ;  /* 0x0000763202d87816 */ /* 0x000fc400000000d8 */
[----:B------:R-:W-:Y:S02]  /*15ce0*/  LOP3.LUT R2, R4, 0xff, RZ, 0xc0, !PT ;  /* 0x000000ff04027812 */ /* 0x000fe400078ec0ff */
[----:B------:R-:W-:Y:S02]  /*15cf0*/  PRMT R173, R217, 0x5410, R216 ;  /* 0x00005410d9ad7816 */ /* 0x000fe400000000d8 */
[----:B------:R-:W-:Y:S02]  /*15d00*/  @!P1 PRMT R217, R199, 0x5410, RZ ;  /* 0x00005410c7d99816 */ /* 0x000fe400000000ff */
[----:B------:R-:W-:Y:S01]  /*15d10*/  ISETP.GE.U32.AND P1, PT, R225, R2, PT ;  /* 0x00000002e100720c */ /* 0x000fe20003f26070 */
[----:B------:R-:W-:-:S04]  /*15d20*/  IMAD.WIDE.U32 R2, R12, -0x2daee0ad, RZ ;  /* 0xd2511f530c027825 */ /* 0x000fc800078e00ff */
[----:B------:R-:W-:Y:S01]  /*15d30*/  FADD.FTZ R21, R21, R6 ;  /* 0x0000000615157221 */ /* 0x000fe20000010000 */
[----:B------:R-:W-:Y:S02]  /*15d40*/  LOP3.LUT R4, R3, UR13, R10, 0x96, !PT ;  /* 0x0000000d03047c12 */ /* 0x000fe4000f8e960a */
[C---:B------:R-:W-:Y:S02]  /*15d50*/  LOP3.LUT R18, R2.reuse, 0xff, RZ, 0xc0, !PT ;  /* 0x000000ff02127812 */ /* 0x040fe400078ec0ff */
[----:B------:R-:W-:Y:S02]  /*15d60*/  LOP3.LUT R12, R2, 0xffff, RZ, 0xc0, !PT ;  /* 0x0000ffff020c7812 */ /* 0x000fe400078ec0ff */
[--C-:B------:R-:W-:Y:S02]  /*15d70*/  SHF.R.U32.HI R10, RZ, 0x10, R2.reuse ;  /* 0x00000010ff0a7819 */ /* 0x100fe40000011602 */
[----:B------:R-:W-:Y:S02]  /*15d80*/  SHF.R.U32.HI R6, RZ, 0x18, R2 ;  /* 0x00000018ff067819 */ /* 0x000fe40000011602 */
[----:B------:R-:W-:Y:S01]  /*15d90*/  SHF.R.U32.HI R2, RZ, 0x8, R9 ;  /* 0x00000008ff027819 */ /* 0x000fe20000011609 */
[----:B------:R-:W-:Y:S01]  /*15da0*/  @!P0 HADD2 R200, -R216.H0_H0, -RZ.H0_H0 ;  /* 0xa00000ffd8c88230 */ /* 0x000fe20000000900 */
[----:B------:R-:W-:Y:S01]  /*15db0*/  FSEL R11, R71, RZ, P6 ;  /* 0x000000ff470b7208 */ /* 0x000fe20003000000 */
[----:B------:R-:W-:Y:S01]  /*15dc0*/  MUFU.EX2 R142, R48 ;  /* 0x00000030008e7308 */ /* 0x000fe20000000800 */
[----:B------:R-:W-:-:S02]  /*15dd0*/  LOP3.LUT R2, R2, 0xffff, RZ, 0xc0, !PT ;  /* 0x0000ffff02027812 */ /* 0x000fc400078ec0ff */
[----:B------:R-:W-:Y:S02]  /*15de0*/  @!P0 PRMT R216, R200, 0x5410, RZ ;  /* 0x00005410c8d88816 */ /* 0x000fe400000000ff */
[----:B------:R-:W-:-:S03]  /*15df0*/  ISETP.GE.U32.AND P0, PT, R225, R2, PT ;  /* 0x00000002e100720c */ /* 0x000fc60003f06070 */
[----:B------:R-:W1:Y:S01]  /*15e00*/  MUFU.EX2 R46, R46 ;  /* 0x0000002e002e7308 */ /* 0x000e620000000800 */
[----:B------:R-:W-:-:S07]  /*15e10*/  FADD.FTZ R2, R249, -R11 ;  /* 0x8000000bf9027221 */ /* 0x000fce0000010000 */
[----:B------:R-:W-:Y:S01]  /*15e20*/  MUFU.EX2 R36, R40 ;  /* 0x0000002800247308 */ /* 0x000fe20000000800 */
[----:B------:R-:W-:-:S07]  /*15e30*/  FMUL.FTZ R2, R2, c[0x0][0x23c] ;  /* 0x00008f0002027a20 */ /* 0x000fce0000410000 */
[----:B------:R-:W2:Y:S01]  /*15e40*/  MUFU.EX2 R40, R38 ;  /* 0x0000002600287308 */ /* 0x000ea20000000800 */
[----:B------:R-:W-:Y:S01]  /*15e50*/  ISETP.GE.U32.AND P6, PT, R225, R6, PT ;  /* 0x00000006e100720c */ /* 0x000fe20003fc6070 */
[----:B------:R-:W-:Y:S01]  /*15e60*/  FADD.FTZ R7, R208, R229 ;  /* 0x000000e5d0077221 */ /* 0x000fe20000010000 */
[----:B-1----:R-:W-:-:S05]  /*15e70*/  F2FP.PACK_AB R5, R46, R142 ;  /* 0x0000008e2e05723e */ /* 0x002fca00000000ff */
[----:B------:R-:W-:Y:S01]  /*15e80*/  MUFU.EX2 R3, R155 ;  /* 0x0000009b00037308 */ /* 0x000fe20000000800 */
[----:B------:R-:W-:-:S07]  /*15e90*/  PRMT R215, R5, 0x7632, R215 ;  /* 0x0000763205d77816 */ /* 0x000fce00000000d7 */
[----:B------:R-:W1:Y:S01]  /*15ea0*/  MUFU.EX2 R2, R2 ;  /* 0x0000000200027308 */ /* 0x000e620000000800 */
[----:B------:R-:W-:Y:S01]  /*15eb0*/  PRMT R214, R5, 0x7610, R214 ;  /* 0x0000761005d67816 */ /* 0x000fe200000000d6 */
[----:B------:R-:W-:-:S06]  /*15ec0*/  FADD.FTZ R7, R34, R7 ;  /* 0x0000000722077221 */ /* 0x000fcc0000010000 */
[----:B------:R-:W3:Y:S01]  /*15ed0*/  MUFU.EX2 R6, R156 ;  /* 0x0000009c00067308 */ /* 0x000ee20000000800 */
[----:B--2---:R-:W-:Y:S01]  /*15ee0*/  F2FP.PACK_AB R5, R40, R36 ;  /* 0x000000242805723e */ /* 0x004fe200000000ff */
[----:B------:R-:W-:-:S03]  /*15ef0*/  FADD.FTZ R7, R54, R7 ;  /* 0x0000000736077221 */ /* 0x000fc60000010000 */
[----:B------:R-:W-:-:S03]  /*15f00*/  PRMT R212, R5, 0x7632, R212 ;  /* 0x0000763205d47816 */ /* 0x000fc600000000d4 */
[----:B------:R-:W-:Y:S01]  /*15f10*/  MUFU.EX2 R178, R33 ;  /* 0x0000002100b27308 */ /* 0x000fe20000000800 */
[----:B------:R-:W-:Y:S01]  /*15f20*/  PRMT R213, R5, 0x7610, R213 ;  /* 0x0000761005d57816 */ /* 0x000fe200000000d5 */
[----:B------:R-:W-:Y:S01]  /*15f30*/  @!P0 HADD2 R203, -R212.H0_H0, -RZ.H0_H0 ;  /* 0xa00000ffd4cb8230 */ /* 0x000fe20000000900 */
[----:B-1----:R-:W-:-:S05]  /*15f40*/  FFMA.FTZ R224, R224, R2, R3 ;  /* 0x00000002e0e07223 */ /* 0x002fca0000010003 */
[----:B------:R-:W-:Y:S08]  /*15f50*/  MUFU.EX2 R33, R44 ;  /* 0x0000002c00217308 */ /* 0x000ff00000000800 */
[----:B------:R1:W2:Y:S01]  /*15f60*/  MUFU.EX2 R54, R42 ;  /* 0x0000002a00367308 */ /* 0x0002a20000000800 */
[----:B---3--:R-:W-:Y:S01]  /*15f70*/  FADD.FTZ R224, R6, R224 ;  /* 0x000000e006e07221 */ /* 0x008fe20000010000 */
[----:B------:R-:W-:-:S06]  /*15f80*/  @!P2 HADD2 R204, -R213.H0_H0, -RZ.H0_H0 ;  /* 0xa00000ffd5cca230 */ /* 0x000fcc0000000900 */
[----:B------:R3:W-:Y:S01]  /*15f90*/  MUFU.EX2 R177, R41 ;  /* 0x0000002900b17308 */ /* 0x0007e20000000800 */
[----:B------:R-:W-:Y:S02]  /*15fa0*/  SHF.R.U32.HI R5, RZ, 0x10, R4 ;  /* 0x00000010ff057819 */ /* 0x000fe40000011604 */
[----:B-1----:R-:W-:Y:S02]  /*15fb0*/  PRMT R42, R213, 0x5410, R212 ;  /* 0x00005410d52a7816 */ /* 0x002fe400000000d4 */
[----:B------:R-:W-:Y:S02]  /*15fc0*/  @!P0 PRMT R212, R203, 0x5410, RZ ;  /* 0x00005410cbd48816 */ /* 0x000fe400000000ff */
[----:B---3--:R-:W-:Y:S02]  /*15fd0*/  F2FP.PACK_AB R41, R6, R3 ;  /* 0x000000030629723e */ /* 0x008fe400000000ff */
[----:B------:R-:W-:Y:S02]  /*15fe0*/  LOP3.LUT R3, R4, 0xff, RZ, 0xc0, !PT ;  /* 0x000000ff04037812 */ /* 0x000fe400078ec0ff */
[----:B------:R-:W-:-:S02]  /*15ff0*/  FSEL R6, R70, RZ, P5 ;  /* 0x000000ff46067208 */ /* 0x000fc40002800000 */
[C---:B------:R-:W-:Y:S02]  /*16000*/  ISETP.GE.U32.AND P0, PT, R225.reuse, R3, PT ;  /* 0x00000003e100720c */ /* 0x040fe40003f06070 */
[----:B------:R-:W-:Y:S01]  /*16010*/  SHF.R.U32.HI R3, RZ, 0x18, R4 ;  /* 0x00000018ff037819 */ /* 0x000fe20000011604 */
[----:B------:R-:W-:Y:S01]  /*16020*/  FADD.FTZ R6, R248, -R6 ;  /* 0x80000006f8067221 */ /* 0x000fe20000010000 */
[----:B------:R-:W-:Y:S01]  /*16030*/  @!P2 PRMT R213, R204, 0x5410, RZ ;  /* 0x00005410ccd5a816 */ /* 0x000fe200000000ff */
[----:B------:R-:W-:Y:S01]  /*16040*/  @!P4 HADD2 R201, -R214.H0_H0, -RZ.H0_H0 ;  /* 0xa00000ffd6c9c230 */ /* 0x000fe20000000900 */
[----:B------:R-:W-:Y:S02]  /*16050*/  ISETP.GE.U32.AND P2, PT, R225, R3, PT ;  /* 0x00000003e100720c */ /* 0x000fe40003f46070 */
[----:B------:R-:W-:Y:S02]  /*16060*/  LOP3.LUT R5, R5, 0xff, RZ, 0xc0, !PT ;  /* 0x000000ff05057812 */ /* 0x000fe400078ec0ff */
[----:B--2---:R-:W-:Y:S01]  /*16070*/  F2FP.PACK_AB R3, R54, R33 ;  /* 0x000000213603723e */ /* 0x004fe200000000ff */
[----:B------:R-:W-:Y:S01]  /*16080*/  FMUL.FTZ R6, R6, c[0x0][0x23c] ;  /* 0x00008f0006067a20 */ /* 0x000fe20000410000 */
[----:B------:R-:W-:-:S02]  /*16090*/  PRMT R72, R214, 0x5410, R215 ;  /* 0x00005410d6487816 */ /* 0x000fc400000000d7 */
[----:B------:R-:W-:Y:S01]  /*160a0*/  @!P4 PRMT R214, R201, 0x5410, RZ ;  /* 0x00005410c9d6c816 */ /* 0x000fe200000000ff */
[----:B------:R-:W-:Y:S01]  /*160b0*/  @!P3 HADD2 R202, -R215.H0_H0, -RZ.H0_H0 ;  /* 0xa00000ffd7cab230 */ /* 0x000fe20000000900 */
[----:B------:R-:W-:Y:S02]  /*160c0*/  ISETP.GE.U32.AND P4, PT, R225, R5, PT ;  /* 0x00000005e100720c */ /* 0x000fe40003f86070 */
[C---:B------:R-:W-:Y:S01]  /*160d0*/  PRMT R211, R3.reuse, 0x7610, R211 ;  /* 0x0000761003d37816 */ /* 0x040fe200000000d3 */
[----:B------:R-:W-:Y:S01]  /*160e0*/  MUFU.EX2 R5, R13 ;  /* 0x0000000d00057308 */ /* 0x000fe20000000800 */
[----:B------:R-:W-:Y:S02]  /*160f0*/  PRMT R210, R3, 0x7632, R210 ;  /* 0x0000763203d27816 */ /* 0x000fe400000000d2 */
[----:B------:R-:W-:-:S05]  /*16100*/  @!P3 PRMT R215, R202, 0x5410, RZ ;  /* 0x00005410cad7b816 */ /* 0x000fca00000000ff */
[----:B------:R-:W1:Y:S01]  /*16110*/  MUFU.EX2 R3, R6 ;  /* 0x0000000600037308 */ /* 0x000e620000000800 */
[----:B------:R-:W-:-:S07]  /*16120*/  ISETP.GE.U32.AND P3, PT, R225, R15, PT ;  /* 0x0000000fe100720c */ /* 0x000fce0003f66070 */
[----:B------:R-:W2:Y:S08]  /*16130*/  MUFU.EX2 R14, R14 ;  /* 0x0000000e000e7308 */ /* 0x000eb00000000800 */
[----:B------:R-:W3:Y:S01]  /*16140*/  MUFU.EX2 R243, R35 ;  /* 0x0000002300f37308 */ /* 0x000ee20000000800 */
[----:B------:R-:W-:Y:S01]  /*16150*/  LOP3.LUT R4, R4, 0xffff, RZ, 0xc0, !PT ;  /* 0x0000ffff04047812 */ /* 0x000fe200078ec0ff */
[----:B-1----:R-:W-:Y:S01]  /*16160*/  FFMA.FTZ R228, R228, R3, R5 ;  /* 0x00000003e4e47223 */ /* 0x002fe20000010005 */
[----:B------:R-:W-:-:S02]  /*16170*/  @!P3 HADD2 R206, -R210.H0_H0, -RZ.H0_H0 ;  /* 0xa00000ffd2ceb230 */ /* 0x000fc40000000900 */
[----:B------:R-:W-:Y:S01]  /*16180*/  SHF.R.U32.HI R4, RZ, 0x8, R4 ;  /* 0x00000008ff047819 */ /* 0x000fe20000011604 */
[----:B------:R-:W-:Y:S02]  /*16190*/  IMAD.MOV.U32 R48, RZ, RZ, R178 ;  /* 0x000000ffff307224 */ /* 0x000fe400078e00b2 */
[----:B------:R1:W-:Y:S01]  /*161a0*/  MUFU.EX2 R44, R39 ;  /* 0x00000027002c7308 */ /* 0x0003e20000000800 */
[----:B--2---:R-:W-:Y:S01]  /*161b0*/  FADD.FTZ R9, R14, R228 ;  /* 0x000000e40e097221 */ /* 0x004fe20000010000 */
[----:B------:R-:W-:Y:S01]  /*161c0*/  LOP3.LUT R4, R4, 0xffff, RZ, 0xc0, !PT ;  /* 0x0000ffff04047812 */ /* 0x000fe200078ec0ff */
[----:B------:R-:W-:Y:S01]  /*161d0*/  IMAD.MOV.U32 R15, RZ, RZ, R177 ;  /* 0x000000ffff0f7224 */ /* 0x000fe200078e00b1 */
[----:B------:R-:W-:Y:S02]  /*161e0*/  PRMT R177, R211, 0x5410, R210 ;  /* 0x00005410d3b17816 */ /* 0x000fe400000000d2 */
[----:B------:R-:W-:Y:S02]  /*161f0*/  @!P3 PRMT R210, R206, 0x5410, RZ ;  /* 0x00005410ced2b816 */ /* 0x000fe400000000ff */
[----:B------:R-:W2:Y:S01]  /*16200*/  MUFU.EX2 R11, R154 ;  /* 0x0000009a000b7308 */ /* 0x000ea20000000800 */
[----:B------:R-:W-:Y:S01]  /*16210*/  ISETP.GE.U32.AND P3, PT, R225, R4, PT ;  /* 0x00000004e100720c */ /* 0x000fe20003f66070 */
[----:B------:R-:W-:Y:S01]  /*16220*/  FADD.FTZ R19, R55, R7 ;  /* 0x0000000737137221 */ /* 0x000fe20000010000 */
[----:B-1----:R-:W-:Y:S01]  /*16230*/  F2FP.PACK_AB R39, R14, R5 ;  /* 0x000000050e27723e */ /* 0x002fe200000000ff */
[----:B---3--:R-:W-:-:S04]  /*16240*/  IMAD.MOV.U32 R14, RZ, RZ, R243 ;  /* 0x000000ffff0e7224 */ /* 0x008fc800078e00f3 */
[----:B------:R-:W1:Y:S01]  /*16250*/  MUFU.EX2 R7, R153 ;  /* 0x0000009900077308 */ /* 0x000e620000000800 */
[----:B------:R-:W-:-:S07]  /*16260*/  F2FP.PACK_AB R4, R48, R14 ;  /* 0x0000000e3004723e */ /* 0x000fce00000000ff */
[----:B------:R-:W3:Y:S01]  /*16270*/  MUFU.EX2 R200, R49 ;  /* 0x0000003100c87308 */ /* 0x000ee20000000800 */
[C---:B------:R-:W-:Y:S02]  /*16280*/  PRMT R209, R4.reuse, 0x7610, R209 ;  /* 0x0000761004d17816 */ /* 0x040fe400000000d1 */
[----:B------:R-:W-:Y:S02]  /*16290*/  SHF.R.U32.HI R5, RZ, 0x8, R12 ;  /* 0x00000008ff057819 */ /* 0x000fe4000001160c */
[----:B------:R-:W-:Y:S01]  /*162a0*/  PRMT R208, R4, 0x7632, R208 ;  /* 0x0000763204d07816 */ /* 0x000fe200000000d0 */
[----:B------:R-:W-:Y:S01]  /*162b0*/  @!P0 HADD2 R230, -R209.H0_H0, -RZ.H0_H0 ;  /* 0xa00000ffd1e68230 */ /* 0x000fe20000000900 */
[----:B------:R-:W-:Y:S01]  /*162c0*/  LOP3.LUT R4, R5, 0xffff, RZ, 0xc0, !PT ;  /* 0x0000ffff05047812 */ /* 0x000fe200078ec0ff */
[----:B------:R4:W-:Y:S01]  /*162d0*/  MUFU.EX2 R242, R47 ;  /* 0x0000002f00f27308 */ /* 0x0009e20000000800 */
[----:B------:R-:W-:Y:S01]  /*162e0*/  @!P1 HADD2 R207, -R211.H0_H0, -RZ.H0_H0 ;  /* 0xa00000ffd3cf9230 */ /* 0x000fe20000000900 */
[----:B------:R-:W-:Y:S01]  /*162f0*/  LOP3.LUT R6, R10, 0xff, RZ, 0xc0, !PT ;  /* 0x000000ff0a067812 */ /* 0x000fe200078ec0ff */
[----:B--2---:R-:W-:-:S05]  /*16300*/  FADD.FTZ R10, R11, R224 ;  /* 0x000000e00b0a7221 */ /* 0x004fca0000010000 */
[----:B------:R-:W2:Y:S01]  /*16310*/  MUFU.EX2 R5, R16 ;  /* 0x0000001000057308 */ /* 0x000ea20000000800 */
[----:B------:R-:W-:Y:S01]  /*16320*/  @!P1 PRMT R211, R207, 0x5410, RZ ;  /* 0x00005410cfd39816 */ /* 0x000fe200000000ff */
[C---:B-1----:R-:W-:Y:S01]  /*16330*/  FADD.FTZ R10, R7.reuse, R10 ;  /* 0x0000000a070a7221 */ /* 0x042fe20000010000 */
[----:B------:R-:W-:Y:S02]  /*16340*/  F2FP.PACK_AB R38, R7, R11 ;  /* 0x0000000b0726723e */ /* 0x000fe400000000ff */
[----:B----4-:R-:W-:-:S03]  /*16350*/  PRMT R47, R209, 0x5410, R208 ;  /* 0x00005410d12f7816 */ /* 0x010fc600000000d0 */
[----:B------:R-:W1:Y:S01]  /*16360*/  MUFU.EX2 R13, R152 ;  /* 0x00000098000d7308 */ /* 0x000e620000000800 */
[----:B------:R-:W-:Y:S02]  /*16370*/  @!P0 PRMT R209, R230, 0x5410, RZ ;  /* 0x00005410e6d18816 */ /* 0x000fe400000000ff */
[C---:B------:R-:W-:Y:S02]  /*16380*/  ISETP.GE.U32.AND P0, PT, R225.reuse, R4, PT ;  /* 0x00000004e100720c */ /* 0x040fe40003f06070 */
[----:B------:R-:W-:-:S03]  /*16390*/  ISETP.GE.U32.AND P1, PT, R225, R6, PT ;  /* 0x00000006e100720c */ /* 0x000fc60003f26070 */
[----:B------:R-:W4:Y:S01]  /*163a0*/  MUFU.EX2 R4, R22 ;  /* 0x0000001600047308 */ /* 0x000f220000000800 */
[----:B---3--:R-:W-:-:S07]  /*163b0*/  F2FP.PACK_AB R7, R200, R15 ;  /* 0x0000000fc807723e */ /* 0x008fce00000000ff */
[----:B------:R3:W1:Y:S01]  /*163c0*/  MUFU.EX2 R6, R143 ;  /* 0x0000008f00067308 */ /* 0x0006620000000800 */
[C---:B------:R-:W-:Y:S02]  /*163d0*/  PRMT R207, R7.reuse, 0x7610, R207 ;  /* 0x0000761007cf7816 */ /* 0x040fe400000000cf */
[----:B------:R-:W-:-:S05]  /*163e0*/  PRMT R206, R7, 0x7632, R206 ;  /* 0x0000763207ce7816 */ /* 0x000fca00000000ce */
[----:B------:R-:W1:Y:S01]  /*163f0*/  MUFU.EX2 R26, R26 ;  /* 0x0000001a001a7308 */ /* 0x000e620000000800 */
[----:B--2---:R-:W-:-:S07]  /*16400*/  FADD.FTZ R9, R5, R9 ;  /* 0x0000000905097221 */ /* 0x004fce0000010000 */
[----:B------:R-:W2:Y:S01]  /*16410*/  MUFU.EX2 R178, R50 ;  /* 0x0000003200b27308 */ /* 0x000ea20000000800 */
[----:B------:R-:W-:Y:S02]  /*16420*/  IMAD.MOV.U32 R201, RZ, RZ, R250 ;  /* 0x000000ffffc97224 */ /* 0x000fe400078e00fa */
[----:B------:R-:W-:-:S05]  /*16430*/  IMAD.MOV.U32 R16, RZ, RZ, R242 ;  /* 0x000000ffff107224 */ /* 0x000fca00078e00f2 */
[----:B------:R-:W2:Y:S01]  /*16440*/  MUFU.EX2 R7, R23 ;  /* 0x0000001700077308 */ /* 0x000ea20000000800 */
[----:B-1----:R-:W-:Y:S01]  /*16450*/  FADD.FTZ R10, R13, R10 ;  /* 0x0000000a0d0a7221 */ /* 0x002fe20000010000 */
[C---:B----4-:R-:W-:Y:S01]  /*16460*/  F2FP.PACK_AB R35, R4.reuse, R5 ;  /* 0x000000050423723e */ /* 0x050fe200000000ff */
[----:B------:R-:W-:Y:S01]  /*16470*/  FADD.FTZ R9, R4, R9 ;  /* 0x0000000904097221 */ /* 0x000fe20000010000 */
[----:B------:R-:W-:Y:S01]  /*16480*/  F2FP.PACK_AB R4, R16, R201 ;  /* 0x000000c91004723e */ /* 0x000fe200000000ff */
[----:B---3--:R-:W-:Y:S01]  /*16490*/  IMAD.MOV.U32 R143, RZ, RZ, R44 ;  /* 0x000000ffff8f7224 */ /* 0x008fe200078e002c */
[C---:B------:R-:W-:Y:S02]  /*164a0*/  F2FP.PACK_AB R34, R6.reuse, R13 ;  /* 0x0000000d0622723e */ /* 0x040fe400000000ff */
[----:B------:R-:W1:Y:S01]  /*164b0*/  MUFU.EX2 R27, R27 ;  /* 0x0000001b001b7308 */ /* 0x000e620000000800 */
[----:B------:R-:W-:Y:S02]  /*164c0*/  FADD.FTZ R10, R6, R10 ;  /* 0x0000000a060a7221 */ /* 0x000fe40000010000 */
[----:B------:R-:W-:Y:S01]  /*164d0*/  FADD.FTZ R6, R26, R9 ;  /* 0x000000091a067221 */ /* 0x000fe20000010000 */
[----:B------:R-:W-:-:S02]  /*164e0*/  PRMT R205, R4, 0x7610, R205 ;  /* 0x0000761004cd7816 */ /* 0x000fc400000000cd */
[----:B------:R-:W-:Y:S02]  /*164f0*/  PRMT R204, R4, 0x7632, R204 ;  /* 0x0000763204cc7816 */ /* 0x000fe400000000cc */
[----:B------:R3:W4:Y:S01]  /*16500*/  MUFU.EX2 R5, R28 ;  /* 0x0000001c00057308 */ /* 0x0007220000000800 */
[----:B--2---:R-:W-:Y:S01]  /*16510*/  F2FP.PACK_AB R4, R178, R143 ;  /* 0x0000008fb204723e */ /* 0x004fe200000000ff */
[----:B------:R-:W-:-:S03]  /*16520*/  FADD.FTZ R6, R7, R6 ;  /* 0x0000000607067221 */ /* 0x000fc60000010000 */
[C---:B------:R-:W-:Y:S02]  /*16530*/  PRMT R203, R4.reuse, 0x7610, R203 ;  /* 0x0000761004cb7816 */ /* 0x040fe400000000cb */
[----:B------:R-:W-:Y:S02]  /*16540*/  PRMT R202, R4, 0x7632, R202 ;  /* 0x0000763204ca7816 */ /* 0x000fe400000000ca */
[----:B------:R-:W-:Y:S01]  /*16550*/  MUFU.EX2 R4, R30 ;  /* 0x0000001e00047308 */ /* 0x000fe20000000800 */
[----:B---3--:R-:W-:-:S07]  /*16560*/  F2FP.PACK_AB R28, R7, R26 ;  /* 0x0000001a071c723e */ /* 0x008fce00000000ff */
[----:B------:R-:W2:Y:S01]  /*16570*/  MUFU.EX2 R7, R29 ;  /* 0x0000001d00077308 */ /* 0x000ea20000000800 */
[----:B-1----:R-:W-:Y:S01]  /*16580*/  FADD.FTZ R6, R27, R6 ;  /* 0x000000061b067221 */ /* 0x002fe20000010000 */
[----:B------:R-:W-:-:S03]  /*16590*/  @!P4 HADD2 R233, -R207.H0_H0, -RZ.H0_H0 ;  /* 0xa00000ffcfe9c230 */ /* 0x000fc60000000900 */
[----:B----4-:R-:W-:Y:S01]  /*165a0*/  FADD.FTZ R6, R5, R6 ;  /* 0x0000000605067221 */ /* 0x010fe20000010000 */
[----:B------:R-:W-:Y:S01]  /*165b0*/  @!P6 HADD2 R237, -R202.H0_H0, -RZ.H0_H0 ;  /* 0xa00000ffcaede230 */ /* 0x000fe20000000900 */
[----:B------:R-:W-:Y:S01]  /*165c0*/  ISETP.GE.U32.AND P5, PT, R225, R18, PT ;  /* 0x00000012e100720c */ /* 0x000fe20003fa6070 */
[----:B------:R-:W-:Y:S01]  /*165d0*/  IMAD.MOV.U32 R228, RZ, RZ, R171 ;  /* 0x000000ffffe47224 */ /* 0x000fe200078e00ab */
[----:B------:R-:W-:Y:S01]  /*165e0*/  PRMT R50, R207, 0x5410, R206 ;  /* 0x00005410cf327816 */ /* 0x000fe200000000ce */
[----:B------:R-:W-:Y:S01]  /*165f0*/  FMUL.FTZ R12, R109, R0 ;  /* 0x000000006d0c7220 */ /* 0x000fe20000410000 */
[----:B------:R-:W-:Y:S01]  /*16600*/  @!P4 PRMT R207, R233, 0x5410, RZ ;  /* 0x00005410e9cfc816 */ /* 0x000fe200000000ff */
[----:B------:R-:W-:Y:S02]  /*16610*/  IMAD.MOV.U32 R49, RZ, RZ, R176 ;  /* 0x000000ffff317224 */ /* 0x000fe400078e00b0 */
[----:B--2---:R-:W-:Y:S01]  /*16620*/  FADD.FTZ R6, R7, R6 ;  /* 0x0000000607067221 */ /* 0x004fe20000010000 */
[----:B------:R-:W-:Y:S01]  /*16630*/  PRMT R55, R203, 0x5410, R202 ;  /* 0x00005410cb377816 */ /* 0x000fe200000000ca */
[----:B------:R-:W-:Y:S01]  /*16640*/  IMAD.MOV.U32 R233, RZ, RZ, R42 ;  /* 0x000000ffffe97224 */ /* 0x000fe200078e002a */
[C---:B------:R-:W-:Y:S01]  /*16650*/  F2FP.PACK_AB R30, R4.reuse, R7 ;  /* 0x00000007041e723e */ /* 0x040fe200000000ff */
[----:B------:R-:W-:Y:S01]  /*16660*/  FADD.FTZ R29, R4, R6 ;  /* 0x00000006041d7221 */ /* 0x000fe20000010000 */
[----:B------:R-:W-:Y:S01]  /*16670*/  @!P6 PRMT R202, R237, 0x5410, RZ ;  /* 0x00005410edcae816 */ /* 0x000fe200000000ff */
[-C--:B------:R-:W-:Y:S01]  /*16680*/  FMUL.FTZ R42, R102, R8.reuse ;  /* 0x00000008662a7220 */ /* 0x080fe20000410000 */
[----:B------:R1:W2:Y:S01]  /*16690*/  MUFU.EX2 R4, R51 ;  /* 0x0000003300047308 */ /* 0x0002a20000000800 */
[----:B------:R-:W-:-:S02]  /*166a0*/  FMUL.FTZ R229, R103, R8 ;  /* 0x0000000867e57220 */ /* 0x000fc40000410000 */
[----:B------:R-:W-:Y:S02]  /*166b0*/  IMAD.MOV.U32 R242, RZ, RZ, R241 ;  /* 0x000000fffff27224 */ /* 0x000fe400078e00f1 */
[----:B------:R-:W-:Y:S02]  /*166c0*/  IMAD.MOV.U32 R237, RZ, RZ, R240 ;  /* 0x000000ffffed7224 */ /* 0x000fe400078e00f0 */
[----:B------:R-:W-:Y:S02]  /*166d0*/  IMAD.MOV.U32 R102, RZ, RZ, R12 ;  /* 0x000000ffff667224 */ /* 0x000fe400078e000c */
[----:B------:R-:W-:Y:S02]  /*166e0*/  IMAD.MOV.U32 R103, RZ, RZ, R228 ;  /* 0x000000ffff677224 */ /* 0x000fe400078e00e4 */
[-C--:B------:R-:W-:Y:S02]  /*166f0*/  FMUL.FTZ R240, R124, R0.reuse ;  /* 0x000000007cf07220 */ /* 0x080fe40000410000 */
[----:B------:R-:W-:-:S02]  /*16700*/  FMUL.FTZ R241, R125, R0 ;  /* 0x000000007df17220 */ /* 0x000fc40000410000 */
[-C--:B------:R-:W-:Y:S02]  /*16710*/  FMUL.FTZ R248, R120, R0.reuse ;  /* 0x0000000078f87220 */ /* 0x080fe40000410000 */
[-C--:B------:R-:W-:Y:S02]  /*16720*/  FMUL.FTZ R249, R121, R0.reuse ;  /* 0x0000000079f97220 */ /* 0x080fe40000410000 */
[----:B------:R-:W-:Y:S02]  /*16730*/  FMUL.FTZ R176, R108, R0 ;  /* 0x000000006cb07220 */ /* 0x000fe40000410000 */
[----:B------:R-:W-:Y:S02]  /*16740*/  IMAD.MOV.U32 R228, RZ, RZ, R49 ;  /* 0x000000ffffe47224 */ /* 0x000fe400078e0031 */
[----:B------:R-:W-:Y:S02]  /*16750*/  IMAD.MOV.U32 R22, RZ, RZ, R48 ;  /* 0x000000ffff167224 */ /* 0x000fe400078e0030 */
[----:B------:R-:W-:-:S02]  /*16760*/  IMAD.MOV.U32 R230, RZ, RZ, R72 ;  /* 0x000000ffffe67224 */ /* 0x000fc400078e0048 */
[----:B------:R-:W-:Y:S01]  /*16770*/  IMAD.MOV.U32 R12, RZ, RZ, R73 ;  /* 0x000000ffff0c7224 */ /* 0x000fe200078e0049 */
[----:B------:R-:W-:Y:S01]  /*16780*/  @!P1 HADD2 R238, -R203.H0_H0, -RZ.H0_H0 ;  /* 0xa00000ffcbee9230 */ /* 0x000fe20000000900 */
        /* <DEDUP_REMOVED lines=15> */
[----:B------:R-:W-:Y:S02]  /*16880*/  FMUL.FTZ R125, R77, R2 ;  /* 0x000000024d7d7220 */ /* 0x000fe40000410000 */
[----:B------:R-:W3:Y:S01]  /*16890*/  MUFU.EX2 R2, R45 ;  /* 0x0000002d00027308 */ /* 0x000ee20000000800 */
[----:B------:R-:W-:Y:S01]  /*168a0*/  @!P2 HADD2 R232, -R206.H0_H0, -RZ.H0_H0 ;  /* 0xa00000ffcee8a230 */ /* 0x000fe20000000900 */
[----:B------:R-:W-:Y:S01]  /*168b0*/  @!P1 PRMT R203, R238, 0x5410, RZ ;  /* 0x00005410eecb9816 */ /* 0x000fe200000000ff */
[----:B------:R-:W-:Y:S01]  /*168c0*/  @!P5 HADD2 R236, -R205.H0_H0, -RZ.H0_H0 ;  /* 0xa00000ffcdecd230 */ /* 0x000fe20000000900 */
[----:B------:R-:W-:-:S02]  /*168d0*/  IMAD.MOV.U32 R74, RZ, RZ, R175 ;  /* 0x000000ffff4a7224 */ /* 0x000fc400078e00af */
        /* <DEDUP_REMOVED lines=9> */
[----:B------:R-:W-:Y:S01]  /*16970*/  FMUL.FTZ R175, R101, R0 ;  /* 0x0000000065af7220 */ /* 0x000fe20000410000 */
[----:B------:R-:W-:Y:S01]  /*16980*/  @!P2 PRMT R206, R232, 0x5410, RZ ;  /* 0x00005410e8cea816 */ /* 0x000fe200000000ff */
[----:B------:R-:W-:Y:S01]  /*16990*/  FADD.FTZ R0, R17, R21 ;  /* 0x0000001511007221 */ /* 0x000fe20000010000 */
[----:B------:R-:W-:Y:S01]  /*169a0*/  PRMT R232, R205, 0x5410, R204 ;  /* 0x00005410cde87816 */ /* 0x000fe200000000cc */
[----:B------:R-:W-:-:S02]  /*169b0*/  IMAD.MOV.U32 R101, RZ, RZ, R242 ;  /* 0x000000ffff657224 */ /* 0x000fc400078e00f2 */
[----:B-1----:R-:W-:Y:S01]  /*169c0*/  FMUL.FTZ R51, R107, R3 ;  /* 0x000000036b337220 */ /* 0x002fe20000410000 */
[----:B------:R-:W-:Y:S01]  /*169d0*/  @!P5 PRMT R205, R236, 0x5410, RZ ;  /* 0x00005410eccdd816 */ /* 0x000fe200000000ff */
[----:B------:R-:W-:Y:S02]  /*169e0*/  IMAD.MOV.U32 R107, RZ, RZ, R22 ;  /* 0x000000ffff6b7224 */ /* 0x000fe400078e0016 */
[----:B------:R-:W-:Y:S02]  /*169f0*/  FADD.FTZ R22, R198, R19 ;  /* 0x00000013c6167221 */ /* 0x000fe40000010000 */
[----:B------:R-:W-:Y:S02]  /*16a00*/  IMAD.MOV.U32 R236, RZ, RZ, R14 ;  /* 0x000000ffffec7224 */ /* 0x000fe400078e000e */
[----:B------:R-:W-:Y:S02]  /*16a10*/  FADD.FTZ R18, R20, R0 ;  /* 0x0000000014127221 */ /* 0x000fe40000010000 */
[----:B------:R-:W-:-:S02]  /*16a20*/  IMAD.MOV.U32 R19, RZ, RZ, R15 ;  /* 0x000000ffff137224 */ /* 0x000fc400078e000f */
[----:B--2---:R-:W-:Y:S02]  /*16a30*/  FADD.FTZ R0, R4, R10 ;  /* 0x0000000a04007221 */ /* 0x004fe40000010000 */
[----:B------:R-:W-:-:S04]  /*16a40*/  IMAD.WIDE.U32 R14, R101, -0x326172a9, RZ ;  /* 0xcd9e8d57650e7825 */ /* 0x000fc800078e00ff */
[C---:B---3--:R-:W-:Y:S01]  /*16a50*/  FADD.FTZ R26, R2.reuse, R0 ;  /* 0x00000000021a7221 */ /* 0x048fe20000010000 */
[----:B------:R-:W-:Y:S01]  /*16a60*/  LOP3.LUT R0, R15, R237, RZ, 0x3c, !PT ;  /* 0x000000ed0f007212 */ /* 0x000fe200078e3cff */
[----:B------:R-:W-:Y:S01]  /*16a70*/  @!P0 HADD2 R235, -R204.H0_H0, -RZ.H0_H0 ;  /* 0xa00000ffcceb8230 */ /* 0x000fe20000000900 */
[----:B------:R-:W-:-:S03]  /*16a80*/  F2FP.PACK_AB R23, R2, R4 ;  /* 0x000000040217723e */ /* 0x000fc600000000ff */
[----:B------:R-:W-:Y:S01]  /*16a90*/  IMAD.WIDE.U32 R6, R0, -0x2daee0ad, RZ ;  /* 0xd2511f5300067825 */ /* 0x000fe200078e00ff */
[----:B------:R-:W-:Y:S02]  /*16aa0*/  @!P0 PRMT R204, R235, 0x5410, RZ ;  /* 0x00005410ebcc8816 */ /* 0x000fe400000000ff */
[----:B------:R-:W-:Y:S01]  /*16ab0*/  F2FP.PACK_AB R27, R5, R27 ;  /* 0x0000001b051b723e */ /* 0x000fe200000000ff */
[----:B------:R-:W-:Y:S01]  /*16ac0*/  FMUL.FTZ R5, R110, R8 ;  /* 0x000000086e057220 */ /* 0x000fe20000410000 */
[----:B------:R-:W-:Y:S01]  /*16ad0*/  LOP3.LUT R2, R25, UR17, R14, 0x96, !PT ;  /* 0x0000001119027c12 */ /* 0x000fe2000f8e960e */
[----:B------:R-:W-:Y:S01]  /*16ae0*/  IMAD.MOV.U32 R45, RZ, RZ, R233 ;  /* 0x000000ffff2d7224 */ /* 0x000fe200078e00e9 */
[----:B------:R-:W-:Y:S01]  /*16af0*/  LOP3.LUT R0, R7, UR16, R190, 0x96, !PT ;  /* 0x0000001007007c12 */ /* 0x000fe2000f8e96be */
[----:B------:R-:W-:Y:S02]  /*16b00*/  IMAD.MOV.U32 R235, RZ, RZ, R50 ;  /* 0x000000ffffeb7224 */ /* 0x000fe400078e0032 */
[----:B------:R-:W-:-:S02]  /*16b10*/  FMUL.FTZ R50, R106, R3 ;  /* 0x000000036a327220 */ /* 0x000fc40000410000 */
[----:B------:R-:W-:Y:S02]  /*16b20*/  IMAD.MOV.U32 R233, RZ, RZ, R230 ;  /* 0x000000ffffe97224 */ /* 0x000fe400078e00e6 */
[-C--:B------:R-:W-:Y:S02]  /*16b30*/  FMUL.FTZ R242, R126, R8.reuse ;  /* 0x000000087ef27220 */ /* 0x080fe40000410000 */
[-C--:B------:R-:W-:Y:S02]  /*16b40*/  FMUL.FTZ R243, R127, R8.reuse ;  /* 0x000000087ff37220 */ /* 0x080fe40000410000 */
[-C--:B------:R-:W-:Y:S02]  /*16b50*/  FMUL.FTZ R250, R122, R8.reuse ;  /* 0x000000087afa7220 */ /* 0x080fe40000410000 */
[-C--:B------:R-:W-:Y:S02]  /*16b60*/  FMUL.FTZ R251, R123, R8.reuse ;  /* 0x000000087bfb7220 */ /* 0x080fe40000410000 */
[----:B------:R-:W-:-:S02]  /*16b70*/  FMUL.FTZ R171, R111, R8 ;  /* 0x000000086fab7220 */ /* 0x000fc40000410000 */
[----:B------:R-:W-:Y:S02]  /*16b80*/  IMAD.MOV.U32 R230, RZ, RZ, R74 ;  /* 0x000000ffffe67224 */ /* 0x000fe400078e004a */
[----:B------:R-:W-:Y:S02]  /*16b90*/  IMAD.MOV.U32 R106, RZ, RZ, R75 ;  /* 0x000000ffff6a7224 */ /* 0x000fe400078e004b */
        /* <DEDUP_REMOVED lines=14> */
[----:B------:R-:W-:Y:S02]  /*16c80*/  IMAD.MOV.U32 R20, RZ, RZ, R5 ;  /* 0x000000ffff147224 */ /* 0x000fe400078e0005 */
[----:B------:R-:W-:Y:S01]  /*16c90*/  IMAD.WIDE.U32 R2, R2, -0x2daee0ad, RZ ;  /* 0xd2511f5302027825 */ /* 0x000fe200078e00ff */
[----:B------:R-:W-:-:S03]  /*16ca0*/  @!P3 HADD2 R234, -R208.H0_H0, -RZ.H0_H0 ;  /* 0xa00000ffd0eab230 */ /* 0x000fc60000000900 */
[----:B------:R-:W-:Y:S01]  /*16cb0*/  IMAD.WIDE.U32 R4, R0, -0x326172a9, RZ ;  /* 0xcd9e8d5700047825 */ /* 0x000fe200078e00ff */
[----:B------:R-:W-:Y:S02]  /*16cc0*/  LOP3.LUT R0, R3, UR11, R6, 0x96, !PT ;  /* 0x0000000b03007c12 */ /* 0x000fe4000f8e9606 */
[----:B------:R-:W-:Y:S02]  /*16cd0*/  @!P3 PRMT R208, R234, 0x5410, RZ ;  /* 0x00005410ead0b816 */ /* 0x000fe400000000ff */
[----:B------:R-:W-:Y:S01]  /*16ce0*/  LOP3.LUT R3, R5, UR12, R24, 0x96, !PT ;  /* 0x0000000c05037c12 */ /* 0x000fe2000f8e9618 */
[----:B------:R-:W-:Y:S02]  /*16cf0*/  IMAD.MOV.U32 R11, RZ, RZ, R47 ;  /* 0x000000ffff0b7224 */ /* 0x000fe400078e002f */
        /* <DEDUP_REMOVED lines=8> */
[----:B------:R-:W-:Y:S02]  /*16d80*/  FMUL.FTZ R47, R119, R8 ;  /* 0x00000008772f7220 */ /* 0x000fe40000410000 */
[----:B------:R-:W-:Y:S02]  /*16d90*/  IMAD.MOV.U32 R17, RZ, RZ, R9 ;  /* 0x000000ffff117224 */ /* 0x000fe400078e0009 */
[----:B------:R-:W-:-:S04]  /*16da0*/  IMAD.WIDE.U32 R8, R3, -0x2daee0ad, RZ ;  /* 0xd2511f5303087825 */ /* 0x000fc800078e00ff */
[----:B------:R-:W-:Y:S02]  /*16db0*/  IMAD.MOV.U32 R21, RZ, RZ, R234 ;  /* 0x000000ffff157224 */ /* 0x000fe400078e00ea */
[----:B------:R-:W-:Y:S02]  /*16dc0*/  IMAD.MOV.U32 R234, RZ, RZ, R12 ;  /* 0x000000ffffea7224 */ /* 0x000fe400078e000c */
[----:B------:R-:W-:Y:S01]  /*16dd0*/  IMAD.WIDE.U32 R12, R0, -0x326172a9, RZ ;  /* 0xcd9e8d57000c7825 */ /* 0x000fe200078e00ff */
[----:B------:R-:W-:-:S03]  /*16de0*/  LOP3.LUT R0, R9, UR9, R2, 0x96, !PT ;  /* 0x0000000909007c12 */ /* 0x000fc6000f8e9602 */
        /* <DEDUP_REMOVED lines=10> */
[----:B------:R-:W-:-:S04]  /*16e90*/  LOP3.LUT R0, R3, UR14, R8, 0x96, !PT ;  /* 0x0000000e03007c12 */ /* 0x000fc8000f8e9608 */
[C---:B------:R-:W-:Y:S02]  /*16ea0*/  LOP3.LUT R7, R0.reuse, 0xff, RZ, 0xc0, !PT ;  /* 0x000000ff00077812 */ /* 0x040fe400078ec0ff */
[----:B------:R-:W-:Y:S02]  /*16eb0*/  LOP3.LUT R13, R9, UR6, R10, 0x96, !PT ;  /* 0x00000006090d7c12 */ /* 0x000fe4000f8e960a */
[----:B------:R-:W-:Y:S02]  /*16ec0*/  ISETP.GE.U32.AND P1, PT, R225, R7, PT ;  /* 0x00000007e100720c */ /* 0x000fe40003f26070 */
[----:B------:R-:W-:Y:S02]  /*16ed0*/  LOP3.LUT R10, R5, UR12, R62, 0x96, !PT ;  /* 0x0000000c050a7c12 */ /* 0x000fe4000f8e963e */
[----:B------:R-:W-:Y:S02]  /*16ee0*/  LOP3.LUT R7, R0, 0xffff, RZ, 0xc0, !PT ;  /* 0x0000ffff00077812 */ /* 0x000fe400078ec0ff */
[----:B------:R-:W-:-:S02]  /*16ef0*/  SHF.R.U32.HI R5, RZ, 0x10, R0 ;  /* 0x00000010ff057819 */ /* 0x000fc40000011600 */
[----:B------:R-:W-:Y:S02]  /*16f00*/  SHF.R.U32.HI R0, RZ, 0x18, R0 ;  /* 0x00000018ff007819 */ /* 0x000fe40000011600 */
[----:B------:R-:W-:Y:S02]  /*16f10*/  LOP3.LUT R8, R63, UR17, R14, 0x96, !PT ;  /* 0x000000113f087c12 */ /* 0x000fe4000f8e960e */
[C---:B------:R-:W-:Y:S02]  /*16f20*/  ISETP.GE.U32.AND P2, PT, R225.reuse, R0, PT ;  /* 0x00000000e100720c */ /* 0x040fe40003f46070 */
[----:B------:R-:W-:Y:S01]  /*16f30*/  LOP3.LUT R0, R2, 0xff, RZ, 0xc0, !PT ;  /* 0x000000ff02007812 */ /* 0x000fe200078ec0ff */
[----:B------:R-:W-:Y:S01]  /*16f40*/  IMAD.WIDE.U32 R8, R8, -0x2daee0ad, RZ ;  /* 0xd2511f5308087825 */ /* 0x000fe200078e00ff */
[----:B------:R-:W-:Y:S02]  /*16f50*/  SHF.R.U32.HI R7, RZ, 0x8, R7 ;  /* 0x00000008ff077819 */ /* 0x000fe40000011607 */
[----:B------:R-:W-:-:S02]  /*16f60*/  ISETP.GE.U32.AND P3, PT, R225, R0, PT ;  /* 0x00000000e100720c */ /* 0x000fc40003f66070 */
[--C-:B------:R-:W-:Y:S01]  /*16f70*/  SHF.R.U32.HI R0, RZ, 0x18, R2.reuse ;  /* 0x00000018ff007819 */ /* 0x100fe20000011602 */
[----:B------:R-:W-:Y:S01]  /*16f80*/  IMAD.MOV.U32 R63, RZ, RZ, R19 ;  /* 0x000000ffff3f7224 */ /* 0x000fe200078e0013 */
[----:B------:R-:W-:Y:S01]  /*16f90*/  LOP3.LUT R7, R7, 0xffff, RZ, 0xc0, !PT ;  /* 0x0000ffff07077812 */ /* 0x000fe200078ec0ff */
[----:B------:R-:W-:Y:S01]  /*16fa0*/  IMAD.MOV.U32 R14, RZ, RZ, R21 ;  /* 0x000000ffff0e7224 */ /* 0x000fe200078e0015 */
[----:B------:R-:W-:Y:S02]  /*16fb0*/  ISETP.GE.U32.AND P5, PT, R225, R0, PT ;  /* 0x00000000e100720c */ /* 0x000fe40003fa6070 */
[----:B------:R-:W-:Y:S02]  /*16fc0*/  LOP3.LUT R19, R2, 0xffff, RZ, 0xc0, !PT ;  /* 0x0000ffff02137812 */ /* 0x000fe400078ec0ff */
[----:B------:R-:W-:Y:S01]  /*16fd0*/  SHF.R.U32.HI R21, RZ, 0x10, R2 ;  /* 0x00000010ff157819 */ /* 0x000fe20000011602 */
[----:B------:R-:W-:Y:S01]  /*16fe0*/  IMAD.WIDE.U32 R2, R10, -0x2daee0ad, RZ ;  /* 0xd2511f530a027825 */ /* 0x000fe200078e00ff */
[----:B------:R-:W-:-:S02]  /*16ff0*/  LOP3.LUT R0, R9, UR11, R6, 0x96, !PT ;  /* 0x0000000b09007c12 */ /* 0x000fc4000f8e9606 */
[----:B------:R-:W-:Y:S02]  /*17000*/  ISETP.GE.U32.AND P0, PT, R225, R7, PT ;  /* 0x00000007e100720c */ /* 0x000fe40003f06070 */
[----:B------:R-:W-:Y:S01]  /*17010*/  LOP3.LUT R5, R5, 0xff, RZ, 0xc0, !PT ;  /* 0x000000ff05057812 */ /* 0x000fe200078ec0ff */
[----:B------:R-:W-:Y:S01]  /*17020*/  IMAD.WIDE.U32 R6, R0, -0x326172a9, RZ ;  /* 0xcd9e8d5700067825 */ /* 0x000fe200078e00ff */
[----:B------:R-:W-:Y:S02]  /*17030*/  LOP3.LUT R3, R3, UR9, R8, 0x96, !PT ;  /* 0x0000000903037c12 */ /* 0x000fe4000f8e9608 */
[----:B------:R-:W-:Y:S02]  /*17040*/  ISETP.GE.U32.AND P4, PT, R225, R5, PT ;  /* 0x00000005e100720c */ /* 0x000fe40003f86070 */
[----:B------:R-:W-:Y:S01]  /*17050*/  LOP3.LUT R0, R7, UR10, R4, 0x96, !PT ;  /* 0x0000000a07007c12 */ /* 0x000fe2000f8e9604 */
[----:B------:R-:W-:-:S05]  /*17060*/  IMAD.WIDE.U32 R4, R3, -0x326172a9, RZ ;  /* 0xcd9e8d5703047825 */ /* 0x000fca00078e00ff */
[----:B------:R-:W-:Y:S01]  /*17070*/  LOP3.LUT R3, R5, UR8, R6, 0x96, !PT ;  /* 0x0000000805037c12 */ /* 0x000fe2000f8e9606 */
[----:B------:R-:W-:-:S04]  /*17080*/  IMAD.WIDE.U32 R6, R0, -0x2daee0ad, RZ ;  /* 0xd2511f5300067825 */ /* 0x000fc800078e00ff */
[----:B------:R-:W-:Y:S01]  /*17090*/  IMAD.WIDE.U32 R10, R3, -0x2daee0ad, RZ ;  /* 0xd2511f53030a7825 */ /* 0x000fe200078e00ff */
[----:B------:R-:W-:-:S03]  /*170a0*/  LOP3.LUT R5, R7, UR7, R2, 0x96, !PT ;  /* 0x0000000707057c12 */ /* 0x000fc6000f8e9602 */
[----:B------:R-:W-:Y:S01]  /*170b0*/  IMAD.WIDE.U32 R2, R13, -0x2daee0ad, RZ ;  /* 0xd2511f530d027825 */ /* 0x000fe200078e00ff */
[----:B------:R-:W-:-:S03]  /*170c0*/  LOP3.LUT R6, R11, UR5, R6, 0x96, !PT ;  /* 0x000000050b067c12 */ /* 0x000fc6000f8e9606 */
[----:B------:R-:W-:Y:S01]  /*170d0*/  IMAD.MOV.U32 R13, RZ, RZ, R16 ;  /* 0x000000ffff0d7224 */ /* 0x000fe200078e0010 */
[----:B------:R-:W-:Y:S01]  /*170e0*/  LOP3.LUT R0, R3, UR13, R12, 0x96, !PT ;  /* 0x0000000d03007c12 */ /* 0x000fe2000f8e960c */
[----:B------:R-:W-:Y:S01]  /*170f0*/  IMAD.MOV.U32 R62, RZ, RZ, R20 ;  /* 0x000000ffff3e7224 */ /* 0x000fe200078e0014 */
[C---:B------:R-:W-:Y:S01]  /*17100*/  LOP3.LUT R15, R2.reuse, 0xffff, RZ, 0xc0, !PT ;  /* 0x0000ffff020f7812 */ /* 0x040fe200078ec0ff */
[----:B------:R-:W-:Y:S01]  /*17110*/  IMAD.MOV.U32 R9, RZ, RZ, R17 ;  /* 0x000000ffff097224 */ /* 0x000fe200078e0011 */
[----:B------:R-:W-:Y:S01]  /*17120*/  LOP3.LUT R17, R2, 0xff, RZ, 0xc0, !PT ;  /* 0x000000ff02117812 */ /* 0x000fe200078ec0ff */
[----:B------:R-:W-:Y:S01]  /*17130*/  FADD.FTZ R11, R31, R18 ;  /* 0x000000121f0b7221 */ /* 0x000fe20000010000 */
[--C-:B------:R-:W-:Y:S01]  /*17140*/  SHF.R.U32.HI R16, RZ, 0x10, R2.reuse ;  /* 0x00000010ff107819 */ /* 0x100fe20000011602 */
[----:B------:R-:W-:Y:S01]  /*17150*/  IMAD.MOV.U32 R31, RZ, RZ, R13 ;  /* 0x000000ffff1f7224 */ /* 0x000fe200078e000d */
[----:B------:R-:W-:Y:S01]  /*17160*/  SHF.R.U32.HI R20, RZ, 0x18, R2 ;  /* 0x00000018ff147819 */ /* 0x000fe20000011602 */
[----:B------:R-:W-:-:S04]  /*17170*/  IMAD.WIDE.U32 R12, R5, -0x326172a9, RZ ;  /* 0xcd9e8d57050c7825 */ /* 0x000fc800078e00ff */
[----:B------:R-:W-:Y:S01]  /*17180*/  IMAD.WIDE.U32 R2, R6, -0x326172a9, RZ ;  /* 0xcd9e8d5706027825 */ /* 0x000fe200078e00ff */
[C---:B------:R-:W-:Y:S02]  /*17190*/  PRMT R7, R41.reuse, 0x7632, R7 ;  /* 0x0000763229077816 */ /* 0x040fe40000000007 */
[----:B------:R-:W-:Y:S02]  /*171a0*/  PRMT R8, R41, 0x7610, R8 ;  /* 0x0000761029087816 */ /* 0x000fe40000000008 */
[----:B------:R-:W-:Y:S01]  /*171b0*/  LOP3.LUT R6, R3, UR14, R12, 0x96, !PT ;  /* 0x0000000e03067c12 */ /* 0x000fe2000f8e960c */
[----:B------:R-:W-:Y:S01]  /*171c0*/  IMAD.MOV.U32 R12, RZ, RZ, R14 ;  /* 0x000000ffff0c7224 */ /* 0x000fe200078e000e */
[C---:B------:R-:W-:Y:S01]  /*171d0*/  LOP3.LUT R18, R2.reuse, 0xffff, RZ, 0xc0, !PT ;  /* 0x0000ffff02127812 */ /* 0x040fe200078ec0ff */
[----:B------:R-:W-:Y:S01]  /*171e0*/  IMAD.MOV.U32 R41, RZ, RZ, R9 ;  /* 0x000000ffff297224 */ /* 0x000fe200078e0009 */
[----:B------:R-:W-:Y:S01]  /*171f0*/  LOP3.LUT R9, R2, 0xff, RZ, 0xc0, !PT ;  /* 0x000000ff02097812 */ /* 0x000fe200078ec0ff */
[----:B------:R-:W-:Y:S01]  /*17200*/  @!P0 HADD2 R76, -R7.H0_H0, -RZ.H0_H0 ;  /* 0xa00000ff074c8230 */ /* 0x000fe20000000900 */
[----:B------:R-:W-:-:S02]  /*17210*/  SHF.R.U32.HI R14, RZ, 0x10, R2 ;  /* 0x00000010ff0e7819 */ /* 0x000fc40000011602 */
[----:B------:R-:W-:Y:S01]  /*17220*/  SHF.R.U32.HI R3, RZ, 0x18, R2 ;  /* 0x00000018ff037819 */ /* 0x000fe20000011602 */
[----:B------:R-:W-:Y:S02]  /*17230*/  IMAD.MOV.U32 R2, RZ, RZ, R12 ;  /* 0x000000ffff027224 */ /* 0x000fe400078e000c */
[----:B------:R-:W-:Y:S02]  /*17240*/  FADD.FTZ R12, R142, R22 ;  /* 0x000000168e0c7221 */ /* 0x000fe40000010000 */
[----:B------:R-:W-:Y:S02]  /*17250*/  IMAD.MOV.U32 R22, RZ, RZ, R62 ;  /* 0x000000ffff167224 */ /* 0x000fe400078e003e */
[----:B------:R-:W-:Y:S01]  /*17260*/  IMAD.MOV.U32 R62, RZ, RZ, R42 ;  /* 0x000000ffff3e7224 */ /* 0x000fe200078e002a */
[----:B------:R-:W-:Y:S02]  /*17270*/  PRMT R42, R8, 0x5410, R7 ;  /* 0x00005410082a7816 */ /* 0x000fe40000000007 */
[----:B------:R-:W-:Y:S01]  /*17280*/  @!P0 PRMT R7, R76, 0x5410, RZ ;  /* 0x000054104c078816 */ /* 0x000fe200000000ff */
[----:B------:R-:W-:Y:S01]  /*17290*/  IMAD.MOV.U32 R76, RZ, RZ, R2 ;  /* 0x000000ffff4c7224 */ /* 0x000fe200078e0002 */
[----:B------:R-:W-:Y:S01]  /*172a0*/  SHF.R.U32.HI R2, RZ, 0x8, R19 ;  /* 0x00000008ff027819 */ /* 0x000fe20000011613 */
[----:B------:R-:W-:-:S03]  /*172b0*/  @!P1 HADD2 R77, -R8.H0_H0, -RZ.H0_H0 ;  /* 0xa00000ff084d9230 */ /* 0x000fc60000000900 */
[----:B------:R-:W-:Y:S02]  /*172c0*/  LOP3.LUT R2, R2, 0xffff, RZ, 0xc0, !PT ;  /* 0x0000ffff02027812 */ /* 0x000fe400078ec0ff */
[----:B------:R-:W-:Y:S02]  /*172d0*/  @!P1 PRMT R8, R77, 0x5410, RZ ;  /* 0x000054104d089816 */ /* 0x000fe400000000ff */
[----:B------:R-:W-:Y:S02]  /*172e0*/  PRMT R5, R39, 0x7610, R5 ;  /* 0x0000761027057816 */ /* 0x000fe40000000005 */
[----:B------:R-:W-:Y:S02]  /*172f0*/  ISETP.GE.U32.AND P1, PT, R225, R2, PT ;  /* 0x00000002e100720c */ /* 0x000fe40003f26070 */
[----:B------:R-:W-:Y:S01]  /*17300*/  LOP3.LUT R2, R21, 0xff, RZ, 0xc0, !PT ;  /* 0x000000ff15027812 */ /* 0x000fe200078ec0ff */
[----:B------:R-:W-:Y:S01]  /*17310*/  @!P4 HADD2 R78, -R5.H0_H0, -RZ.H0_H0 ;  /* 0xa00000ff054ec230 */ /* 0x000fe20000000900 */
[----:B------:R-:W-:-:S02]  /*17320*/  LOP3.LUT R13, R13, UR6, R4, 0x96, !PT ;  /* 0x000000060d0d7c12 */ /* 0x000fc4000f8e9604 */
[----:B------:R-:W-:Y:S02]  /*17330*/  PRMT R4, R39, 0x7632, R4 ;  /* 0x0000763227047816 */ /* 0x000fe40000000004 */
[----:B------:R-:W-:Y:S01]  /*17340*/  ISETP.GE.U32.AND P0, PT, R225, R2, PT ;  /* 0x00000002e100720c */ /* 0x000fe20003f06070 */
[----:B------:R-:W-:Y:S02]  /*17350*/  IMAD.MOV.U32 R2, RZ, RZ, R173 ;  /* 0x000000ffff027224 */ /* 0x000fe400078e00ad */
[----:B------:R-:W-:Y:S01]  /*17360*/  IMAD.MOV.U32 R21, RZ, RZ, R41 ;  /* 0x000000ffff157224 */ /* 0x000fe200078e0029 */
[----:B------:R-:W-:Y:S02]  /*17370*/  PRMT R41, R5, 0x5410, R4 ;  /* 0x0000541005297816 */ /* 0x000fe40000000004 */
[----:B------:R-:W-:Y:S01]  /*17380*/  @!P4 PRMT R5, R78, 0x5410, RZ ;  /* 0x000054104e05c816 */ /* 0x000fe200000000ff */
[----:B------:R-:W-:Y:S01]  /*17390*/  IMAD.MOV.U32 R78, RZ, RZ, R2 ;  /* 0x000000ffff4e7224 */ /* 0x000fe200078e0002 */
[----:B------:R-:W-:-:S02]  /*173a0*/  SHF.R.U32.HI R2, RZ, 0x10, R0 ;  /* 0x00000010ff027819 */ /* 0x000fc40000011600 */
[----:B------:R-:W-:Y:S01]  /*173b0*/  PRMT R199, R38, 0x7610, R199 ;  /* 0x0000761026c77816 */ /* 0x000fe200000000c7 */
[----:B------:R-:W-:Y:S01]  /*173c0*/  IMAD.MOV.U32 R19, RZ, RZ, R176 ;  /* 0x000000ffff137224 */ /* 0x000fe200078e00b0 */
[----:B------:R-:W-:Y:S02]  /*173d0*/  LOP3.LUT R2, R2, 0xff, RZ, 0xc0, !PT ;  /* 0x000000ff02027812 */ /* 0x000fe400078ec0ff */
[----:B------:R-:W-:Y:S01]  /*173e0*/  PRMT R198, R38, 0x7632, R198 ;  /* 0x0000763226c67816 */ /* 0x000fe200000000c6 */
[----:B------:R-:W-:Y:S01]  /*173f0*/  @!P3 HADD2 R80, -R199.H0_H0, -RZ.H0_H0 ;  /* 0xa00000ffc750b230 */ /* 0x000fe20000000900 */
[----:B------:R-:W-:Y:S01]  /*17400*/  ISETP.GE.U32.AND P4, PT, R225, R2, PT ;  /* 0x00000002e100720c */ /* 0x000fe20003f86070 */
[----:B------:R-:W-:Y:S02]  /*17410*/  IMAD.MOV.U32 R2, RZ, RZ, R19 ;  /* 0x000000ffff027224 */ /* 0x000fe400078e0013 */
[----:B------:R-:W-:Y:S02]  /*17420*/  FADD.FTZ R19, R32, R11 ;  /* 0x0000000b20137221 */ /* 0x000fe40000010000 */
[----:B------:R-:W-:Y:S01]  /*17430*/  IMAD.MOV.U32 R32, RZ, RZ, R22 ;  /* 0x000000ffff207224 */ /* 0x000fe200078e0016 */
[----:B------:R-:W-:-:S02]  /*17440*/  PRMT R22, R199, 0x5410, R198 ;  /* 0x00005410c7167816 */ /* 0x000fc400000000c6 */
[----:B------:R-:W-:Y:S01]  /*17450*/  @!P3 PRMT R199, R80, 0x5410, RZ ;  /* 0x0000541050c7b816 */ /* 0x000fe200000000ff */
[----:B------:R-:W-:Y:S01]  /*17460*/  IMAD.MOV.U32 R80, RZ, RZ, R2 ;  /* 0x000000ffff507224 */ /* 0x000fe200078e0002 */
[----:B------:R-:W-:Y:S01]  /*17470*/  LOP3.LUT R2, R0, 0xff, RZ, 0xc0, !PT ;  /* 0x000000ff00027812 */ /* 0x000fe200078ec0ff */
[----:B------:R-:W-:-:S03]  /*17480*/  @!P1 HADD2 R81, -R198.H0_H0, -RZ.H0_H0 ;  /* 0xa00000ffc6519230 */ /* 0x000fc60000000900 */
[----:B------:R-:W-:Y:S01]  /*17490*/  ISETP.GE.U32.AND P3, PT, R225, R2, PT ;  /* 0x00000002e100720c */ /* 0x000fe20003f66070 */
[----:B------:R-:W-:Y:S01]  /*174a0*/  IMAD.MOV.U32 R2, RZ, RZ, R171 ;  /* 0x000000ffff027224 */ /* 0x000fe200078e00ab */
[----:B------:R-:W-:Y:S01]  /*174b0*/  @!P2 HADD2 R79, -R4.H0_H0, -RZ.H0_H0 ;  /* 0xa00000ff044fa230 */ /* 0x000fe20000000900 */
[----:B------:R-:W-:Y:S02]  /*174c0*/  PRMT R197, R35, 0x7632, R197 ;  /* 0x0000763223c57816 */ /* 0x000fe400000000c5 */
[----:B------:R-:W-:Y:S01]  /*174d0*/  @!P1 PRMT R198, R81, 0x5410, RZ ;  /* 0x0000541051c69816 */ /* 0x000fe200000000ff */
[----:B------:R-:W-:Y:S01]  /*174e0*/  IMAD.MOV.U32 R81, RZ, RZ, R2 ;  /* 0x000000ffff517224 */ /* 0x000fe200078e0002 */
[----:B------:R-:W-:Y:S02]  /*174f0*/  SHF.R.U32.HI R2, RZ, 0x18, R0 ;  /* 0x00000018ff027819 */ /* 0x000fe40000011600 */
[----:B------:R-:W-:Y:S02]  /*17500*/  PRMT R196, R35, 0x7610, R196 ;  /* 0x0000761023c47816 */ /* 0x000fe400000000c4 */
[----:B------:R-:W-:Y:S01]  /*17510*/  LOP3.LUT R0, R0, 0xffff, RZ, 0xc0, !PT ;  /* 0x0000ffff00007812 */ /* 0x000fe200078ec0ff */
[----:B------:R-:W-:Y:S01]  /*17520*/  @!P5 HADD2 R82, -R197.H0_H0, -RZ.H0_H0 ;  /* 0xa00000ffc552d230 */ /* 0x000fe20000000900 */
[----:B------:R-:W-:-:S02]  /*17530*/  @!P2 PRMT R4, R79, 0x5410, RZ ;  /* 0x000054104f04a816 */ /* 0x000fc400000000ff */
[C---:B------:R-:W-:Y:S02]  /*17540*/  ISETP.GE.U32.AND P2, PT, R225.reuse, R2, PT ;  /* 0x00000002e100720c */ /* 0x040fe40003f46070 */
[----:B------:R-:W-:Y:S01]  /*17550*/  ISETP.GE.U32.AND P6, PT, R225, R3, PT ;  /* 0x00000003e100720c */ /* 0x000fe20003fc6070 */
[----:B------:R-:W-:Y:S01]  /*17560*/  IMAD.WIDE.U32 R2, R13, -0x2daee0ad, RZ ;  /* 0xd2511f530d027825 */ /* 0x000fe200078e00ff */
[----:B------:R-:W-:Y:S01]  /*17570*/  PRMT R195, R34, 0x7610, R195 ;  /* 0x0000761022c37816 */ /* 0x000fe200000000c3 */
[----:B------:R-:W-:Y:S01]  /*17580*/  @!P0 HADD2 R83, -R196.H0_H0, -RZ.H0_H0 ;  /* 0xa00000ffc4538230 */ /* 0x000fe20000000900 */
[----:B------:R-:W-:Y:S01]  /*17590*/  SHF.R.U32.HI R0, RZ, 0x8, R0 ;  /* 0x00000008ff007819 */ /* 0x000fe20000011600 */
[----:B------:R-:W-:Y:S01]  /*175a0*/  IMAD.MOV.U32 R35, RZ, RZ, R32 ;  /* 0x000000ffff237224 */ /* 0x000fe200078e0020 */
[----:B------:R-:W-:Y:S02]  /*175b0*/  PRMT R32, R196, 0x5410, R197 ;  /* 0x00005410c4207816 */ /* 0x000fe400000000c5 */
[----:B------:R-:W-:-:S02]  /*175c0*/  @!P5 PRMT R197, R82, 0x5410, RZ ;  /* 0x0000541052c5d816 */ /* 0x000fc400000000ff */
[----:B------:R-:W-:Y:S01]  /*175d0*/  PRMT R194, R34, 0x7632, R194 ;  /* 0x0000763222c27816 */ /* 0x000fe200000000c2 */
[----:B------:R-:W-:Y:S01]  /*175e0*/  IMAD.MOV.U32 R34, RZ, RZ, R21 ;  /* 0x000000ffff227224 */ /* 0x000fe200078e0015 */
[----:B------:R-:W-:Y:S01]  /*175f0*/  LOP3.LUT R0, R0, 0xffff, RZ, 0xc0, !PT ;  /* 0x0000ffff00007812 */ /* 0x000fe200078ec0ff */
[----:B------:R-:W-:Y:S01]  /*17600*/  @!P3 HADD2 R88, -R195.H0_H0, -RZ.H0_H0 ;  /* 0xa00000ffc358b230 */ /* 0x000fe20000000900 */
[----:B------:R-:W-:Y:S01]  /*17610*/  ISETP.GE.U32.AND P5, PT, R225, R9, PT ;  /* 0x00000009e100720c */ /* 0x000fe20003fa6070 */
[----:B------:R-:W-:Y:S01]  /*17620*/  IMAD.MOV.U32 R142, RZ, RZ, R178 ;  /* 0x000000ffff8e7224 */ /* 0x000fe200078e00b2 */
[C---:B------:R-:W-:Y:S02]  /*17630*/  LOP3.LUT R13, R2.reuse, 0xff, RZ, 0xc0, !PT ;  /* 0x000000ff020d7812 */ /* 0x040fe400078ec0ff */
[----:B------:R-:W-:Y:S01]  /*17640*/  LOP3.LUT R11, R2, 0xffff, RZ, 0xc0, !PT ;  /* 0x0000ffff020b7812 */ /* 0x000fe200078ec0ff */
[----:B------:R-:W-:Y:S01]  /*17650*/  IMAD.MOV.U32 R38, RZ, RZ, R172 ;  /* 0x000000ffff267224 */ /* 0x000fe200078e00ac */
[----:B------:R-:W-:-:S02]  /*17660*/  SHF.R.U32.HI R9, RZ, 0x10, R2 ;  /* 0x00000010ff097819 */ /* 0x000fc40000011602 */
[----:B------:R-:W-:Y:S02]  /*17670*/  @!P0 PRMT R196, R83, 0x5410, RZ ;  /* 0x0000541053c48816 */ /* 0x000fe400000000ff */
[----:B------:R-:W-:Y:S01]  /*17680*/  SHF.R.U32.HI R21, RZ, 0x18, R2 ;  /* 0x00000018ff157819 */ /* 0x000fe20000011602 */
[----:B------:R-:W-:Y:S01]  /*17690*/  IMAD.MOV.U32 R2, RZ, RZ, R31 ;  /* 0x000000ffff027224 */ /* 0x000fe200078e001f */
[----:B------:R-:W-:Y:S01]  /*176a0*/  ISETP.GE.U32.AND P0, PT, R225, R0, PT ;  /* 0x00000000e100720c */ /* 0x000fe20003f06070 */
[----:B------:R-:W-:Y:S01]  /*176b0*/  IMAD.MOV.U32 R83, RZ, RZ, R45 ;  /* 0x000000ffff537224 */ /* 0x000fe200078e002d */
[----:B------:R1:W-:Y:S01]  /*176c0*/  STG.E.U16 [R140.64+-0x100], R58 ;  /* 0xffff003a8c007986 */ /* 0x0003e2000c101520 */
[----:B------:R-:W-:Y:S01]  /*176d0*/  IMAD.MOV.U32 R31, RZ, RZ, c[0x0][0x228] ;  /* 0x00008a00ff1f7624 */ /* 0x000fe200078e00ff */
[----:B------:R-:W-:Y:S01]  /*176e0*/  LOP3.LUT R0, R3, UR13, R10, 0x96, !PT ;  /* 0x0000000d03007c12 */ /* 0x000fe2000f8e960a */
[----:B------:R-:W-:Y:S01]  /*176f0*/  IMAD.MOV.U32 R45, RZ, RZ, R103 ;  /* 0x000000ffff2d7224 */ /* 0x000fe200078e0067 */
[----:B------:R-:W-:Y:S01]  /*17700*/  PRMT R103, R195, 0x5410, R194 ;  /* 0x00005410c3677816 */ /* 0x000fe200000000c2 */
[----:B------:R-:W-:Y:S01]  /*17710*/  IMAD.MOV.U32 R10, RZ, RZ, R142 ;  /* 0x000000ffff0a7224 */ /* 0x000fe200078e008e */
[----:B------:R-:W-:Y:S01]  /*17720*/  @!P3 PRMT R195, R88, 0x5410, RZ ;  /* 0x0000541058c3b816 */ /* 0x000fe200000000ff */
[----:B------:R-:W-:Y:S01]  /*17730*/  IMAD.MOV.U32 R39, RZ, RZ, R175 ;  /* 0x000000ffff277224 */ /* 0x000fe200078e00af */
[----:B------:R2:W-:Y:S01]  /*17740*/  STG.E.U16 [R140.64+-0xfe], R57 ;  /* 0xffff02398c007986 */ /* 0x0005e2000c101520 */
[----:B------:R-:W-:-:S02]  /*17750*/  IMAD.MOV.U32 R88, RZ, RZ, R38 ;  /* 0x000000ffff587224 */ /* 0x000fc400078e0026 */
[----:B------:R-:W-:Y:S01]  /*17760*/  IMAD.SHL.U32 R142, R31, 0x8, RZ ;  /* 0x000000081f8e7824 */ /* 0x000fe200078e00ff */
[C---:B------:R-:W-:Y:S01]  /*17770*/  PRMT R193, R28.reuse, 0x7632, R193 ;  /* 0x000076321cc17816 */ /* 0x040fe200000000c1 */
[----:B------:R-:W-:Y:S01]  /*17780*/  IMAD.MOV.U32 R3, RZ, RZ, R143 ;  /* 0x000000ffff037224 */ /* 0x000fe200078e008f */
[----:B------:R-:W-:Y:S01]  /*17790*/  PRMT R162, R27, 0x7610, R162 ;  /* 0x000076101ba27816 */ /* 0x000fe200000000a2 */
[C---:B------:R-:W-:Y:S01]  /*177a0*/  IMAD.SHL.U32 R38, R31.reuse, 0x40, RZ ;  /* 0x000000401f267824 */ /* 0x040fe200078e00ff */
[----:B------:R-:W-:Y:S01]  /*177b0*/  PRMT R192, R28, 0x7610, R192 ;  /* 0x000076101cc07816 */ /* 0x000fe200000000c0 */
[----:B------:R-:W-:Y:S01]  /*177c0*/  IMAD R31, R31, 0x48, RZ ;  /* 0x000000481f1f7824 */ /* 0x000fe200078e02ff */
[----:B------:R-:W-:Y:S01]  /*177d0*/  PRMT R161, R27, 0x7632, R161 ;  /* 0x000076321ba17816 */ /* 0x000fe200000000a1 */
[----:B------:R-:W-:Y:S01]  /*177e0*/  IMAD.MOV.U32 R82, RZ, RZ, R35 ;  /* 0x000000ffff527224 */ /* 0x000fe200078e0023 */
[C---:B------:R-:W-:Y:S01]  /*177f0*/  PRMT R163, R23.reuse, 0x7632, R163 ;  /* 0x0000763217a37816 */ /* 0x040fe200000000a3 */
[----:B------:R-:W-:Y:S01]  /*17800*/  IMAD.MOV.U32 R35, RZ, RZ, R39 ;  /* 0x000000ffff237224 */ /* 0x000fe200078e0027 */
[----:B------:R-:W-:Y:S01]  /*17810*/  PRMT R189, R23, 0x7610, R189 ;  /* 0x0000761017bd7816 */ /* 0x000fe200000000bd */
[--C-:B------:R-:W-:Y:S01]  /*17820*/  IMAD.WIDE R142, R142, 0x2, R140.reuse ;  /* 0x000000028e8e7825 */ /* 0x100fe200078e028c */
[----:B------:R3:W5:Y:S03]  /*17830*/  LDL.LU R178, [R1+0x170] ;  /* 0x0001700001b27983 */ /* 0x0007660000300800 */
[----:B------:R-:W-:-:S04]  /*17840*/  IMAD.WIDE R38, R38, 0x2, R140 ;  /* 0x0000000226267825 */ /* 0x000fc800078e028c */
[----:B-1----:R-:W-:Y:S02]  /*17850*/  IMAD.MOV.U32 R58, RZ, RZ, R2 ;  /* 0x000000ffff3a7224 */ /* 0x002fe400078e0002 */
[----:B--2---:R-:W-:Y:S02]  /*17860*/  IMAD.MOV.U32 R57, RZ, RZ, R3 ;  /* 0x000000ffff397224 */ /* 0x004fe400078e0003 */
[----:B------:R-:W-:Y:S01]  /*17870*/  IMAD.WIDE R2, R31, 0x2, R140 ;  /* 0x000000021f027825 */ /* 0x000fe200078e028c */
[----:B------:R-:W-:Y:S04]  /*17880*/  STG.E.U16 [R142.64+-0x100], R52 ;  /* 0xffff00348e007986 */ /* 0x000fe8000c101520 */
[----:B------:R-:W-:Y:S04]  /*17890*/  STG.E.U16 [R142.64+-0xfe], R53 ;  /* 0xffff02358e007986 */ /* 0x000fe8000c101520 */
[----:B------:R-:W-:Y:S04]  /*178a0*/  STG.E.U16 [R38.64+-0x100], R8 ;  /* 0xffff000826007986 */ /* 0x000fe8000c101520 */
[----:B------:R-:W-:Y:S04]  /*178b0*/  STG.E.U16 [R38.64+-0xfe], R7 ;  /* 0xffff020726007986 */ /* 0x000fe8000c101520 */
[----:B------:R1:W-:Y:S01]  /*178c0*/  STG.E.U16 [R2.64+-0x100], R5 ;  /* 0xffff000502007986 */ /* 0x0003e2000c101520 */
[----:B------:R-:W-:-:S05]  /*178d0*/  @!P0 HADD2 R89, -R194.H0_H0, -RZ.H0_H0 ;  /* 0xa00000ffc2598230 */ /* 0x000fca0000000900 */
[----:B------:R-:W-:Y:S01]  /*178e0*/  @!P0 PRMT R194, R89, 0x5410, RZ ;  /* 0x0000541059c28816 */ /* 0x000fe200000000ff */
[----:B------:R-:W-:Y:S01]  /*178f0*/  IMAD.MOV.U32 R89, RZ, RZ, R10 ;  /* 0x000000ffff597224 */ /* 0x000fe200078e000a */
[----:B-1----:R-:W-:-:S04]  /*17900*/  SHF.R.U32.HI R2, RZ, 0x8, R15 ;  /* 0x00000008ff027819 */ /* 0x002fc8000001160f */
[----:B------:R-:W-:-:S04]  /*17910*/  LOP3.LUT R2, R2, 0xffff, RZ, 0xc0, !PT ;  /* 0x0000ffff02027812 */ /* 0x000fc800078ec0ff */
[----:B------:R-:W-:Y:S02]  /*17920*/  ISETP.GE.U32.AND P1, PT, R225, R2, PT ;  /* 0x00000002e100720c */ /* 0x000fe40003f26070 */
[----:B------:R-:W-:-:S04]  /*17930*/  LOP3.LUT R2, R16, 0xff, RZ, 0xc0, !PT ;  /* 0x000000ff10027812 */ /* 0x000fc800078ec0ff */
[----:B------:R-:W-:Y:S01]  /*17940*/  ISETP.GE.U32.AND P0, PT, R225, R2, PT ;  /* 0x00000002e100720c */ /* 0x000fe20003f06070 */
[----:B------:R-:W-:Y:S01]  /*17950*/  MUFU.EX2 R10, R149 ;  /* 0x00000095000a7308 */ /* 0x000fe20000000800 */
[----:B------:R-:W-:Y:S01]  /*17960*/  @!P2 HADD2 R91, -R193.H0_H0, -RZ.H0_H0 ;  /* 0xa00000ffc15ba230 */ /* 0x000fe20000000900 */
[----:B------:R-:W-:Y:S01]  /*17970*/  IMAD.MOV.U32 R52, RZ, RZ, R83 ;  /* 0x000000ffff347224 */ /* 0x000fe200078e0053 */
[----:B------:R-:W-:Y:S01]  /*17980*/  LOP3.LUT R2, R14, 0xff, RZ, 0xc0, !PT ;  /* 0x000000ff0e027812 */ /* 0x000fe200078ec0ff */
[----:B------:R-:W-:-:S04]  /*17990*/  IMAD.MOV.U32 R79, RZ, RZ, R174 ;  /* 0x000000ffff4f7224 */ /* 0x000fc800078e00ae */
[----:B------:R-:W1:Y:S01]  /*179a0*/  MUFU.EX2 R3, R148 ;  /* 0x0000009400037308 */ /* 0x000e620000000800 */
[----:B------:R-:W-:Y:S02]  /*179b0*/  IMAD.MOV.U32 R83, RZ, RZ, R81 ;  /* 0x000000ffff537224 */ /* 0x000fe400078e0051 */
[----:B------:R-:W-:Y:S01]  /*179c0*/  IMAD.MOV.U32 R81, RZ, RZ, R102 ;  /* 0x000000ffff517224 */ /* 0x000fe200078e0066 */
[----:B------:R-:W-:Y:S01]  /*179d0*/  PRMT R102, R192, 0x5410, R193 ;  /* 0x00005410c0667816 */ /* 0x000fe200000000c1 */
[----:B------:R-:W-:Y:S01]  /*179e0*/  @!P0 HADD2 R99, -R162.H0_H0, -RZ.H0_H0 ;  /* 0xa00000ffa2638230 */ /* 0x000fe20000000900 */
[----:B------:R-:W-:Y:S01]  /*179f0*/  @!P2 PRMT R193, R91, 0x5410, RZ ;  /* 0x000054105bc1a816 */ /* 0x000fe200000000ff */
[----:B------:R-:W-:Y:S01]  /*17a00*/  FADD.FTZ R8, R46, R12 ;  /* 0x0000000c2e087221 */ /* 0x000fe20000010000 */
[----:B------:R-:W-:Y:S01]  /*17a10*/  ISETP.GE.U32.AND P2, PT, R225, R2, PT ;  /* 0x00000002e100720c */ /* 0x000fe20003f46070 */
[----:B------:R-:W-:Y:S01]  /*17a20*/  IMAD.MOV.U32 R12, RZ, RZ, R79 ;  /* 0x000000ffff0c7224 */ /* 0x000fe200078e004f */
[C---:B------:R-:W-:Y:S01]  /*17a30*/  LOP3.LUT R5, R6.reuse, 0xff, RZ, 0xc0, !PT ;  /* 0x000000ff06057812 */ /* 0x040fe200078ec0ff */
[----:B------:R-:W-:Y:S01]  /*17a40*/  IMAD.MOV.U32 R79, RZ, RZ, R100 ;  /* 0x000000ffff4f7224 */ /* 0x000fe200078e0064 */
[----:B------:R-:W-:-:S02]  /*17a50*/  LOP3.LUT R2, R6, 0xffff, RZ, 0xc0, !PT ;  /* 0x0000ffff06027812 */ /* 0x000fc400078ec0ff */
[----:B------:R-:W-:Y:S02]  /*17a60*/  PRMT R100, R162, 0x5410, R161 ;  /* 0x00005410a2647816 */ /* 0x000fe400000000a1 */
[----:B------:R-:W-:Y:S02]  /*17a70*/  @!P0 PRMT R162, R99, 0x5410, RZ ;  /* 0x0000541063a28816 */ /* 0x000fe400000000ff */
[----:B------:R-:W-:Y:S02]  /*17a80*/  ISETP.GE.U32.AND P0, PT, R225, R5, PT ;  /* 0x00000005e100720c */ /* 0x000fe40003f06070 */
[----:B------:R-:W-:Y:S01]  /*17a90*/  SHF.R.U32.HI R2, RZ, 0x8, R2 ;  /* 0x00000008ff027819 */ /* 0x000fe20000011602 */
[----:B------:R-:W-:Y:S01]  /*17aa0*/  @!P1 HADD2 R96, -R163.H0_H0, -RZ.H0_H0 ;  /* 0xa00000ffa3609230 */ /* 0x000fe20000000900 */
[----:B-1----:R-:W-:Y:S01]  /*17ab0*/  F2FP.PACK_AB R5, R3, R10 ;  /* 0x0000000a0305723e */ /* 0x002fe200000000ff */
[----:B------:R-:W-:Y:S01]  /*17ac0*/  IMAD.MOV.U32 R91, RZ, RZ, R58 ;  /* 0x000000ffff5b7224 */ /* 0x000fe200078e003a */
[----:B------:R-:W-:Y:S01]  /*17ad0*/  LOP3.LUT R2, R2, 0xffff, RZ, 0xc0, !PT ;  /* 0x0000ffff02027812 */ /* 0x000fe200078ec0ff */
[----:B------:R-:W-:Y:S01]  /*17ae0*/  IMAD.MOV.U32 R58, RZ, RZ, R101 ;  /* 0x000000ffff3a7224 */ /* 0x000fe200078e0065 */
[----:B------:R-:W-:-:S02]  /*17af0*/  PRMT R101, R189, 0x5410, R163 ;  /* 0x00005410bd657816 */ /* 0x000fc400000000a3 */
[----:B------:R-:W-:Y:S02]  /*17b00*/  @!P1 PRMT R163, R96, 0x5410, RZ ;  /* 0x0000541060a39816 */ /* 0x000fe400000000ff */
[----:B------:R-:W-:Y:S02]  /*17b10*/  PRMT R160, R5, 0x7610, R160 ;  /* 0x0000761005a07816 */ /* 0x000fe400000000a0 */
[----:B------:R-:W-:Y:S02]  /*17b20*/  ISETP.GE.U32.AND P1, PT, R225, R2, PT ;  /* 0x00000002e100720c */ /* 0x000fe40003f26070 */
[----:B------:R-:W-:Y:S01]  /*17b30*/  SHF.R.U32.HI R2, RZ, 0x8, R18 ;  /* 0x00000008ff027819 */ /* 0x000fe20000011612 */
[----:B------:R-:W-:Y:S01]  /*17b40*/  IMAD.MOV.U32 R28, RZ, RZ, R78 ;  /* 0x000000ffff1c7224 */ /* 0x000fe200078e004e */
[----:B------:R-:W-:Y:S01]  /*17b50*/  @!P0 HADD2 R104, -R160.H0_H0, -RZ.H0_H0 ;  /* 0xa00000ffa0688230 */ /* 0x000fe20000000900 */
[----:B------:R-:W-:Y:S01]  /*17b60*/  PRMT R159, R5, 0x7632, R159 ;  /* 0x00007632059f7816 */ /* 0x000fe2000000009f */
[----:B------:R-:W-:Y:S01]  /*17b70*/  IMAD.MOV.U32 R78, RZ, RZ, R236 ;  /* 0x000000ffff4e7224 */ /* 0x000fe200078e00ec */
[----:B------:R-:W-:Y:S01]  /*17b80*/  LOP3.LUT R2, R2, 0xffff, RZ, 0xc0, !PT ;  /* 0x0000ffff02027812 */ /* 0x000fe200078ec0ff */
[----:B------:R-:W-:Y:S01]  /*17b90*/  FADD.FTZ R7, R10, R26 ;  /* 0x0000001a0a077221 */ /* 0x000fe20000010000 */
[----:B------:R-:W-:Y:S01]  /*17ba0*/  MUFU.EX2 R236, R151 ;  /* 0x0000009700ec7308 */ /* 0x000fe20000000800 */
[----:B------:R-:W-:Y:S01]  /*17bb0*/  IMAD.MOV.U32 R16, RZ, RZ, R107 ;  /* 0x000000ffff107224 */ /* 0x000fe200078e006b */
[----:B------:R-:W-:-:S02]  /*17bc0*/  PRMT R107, R160, 0x5410, R159 ;  /* 0x00005410a06b7816 */ /* 0x000fc4000000009f */
[----:B------:R-:W-:-:S04]  /*17bd0*/  @!P0 PRMT R160, R104, 0x5410, RZ ;  /* 0x0000541068a08816 */ /* 0x000fc800000000ff */
[----:B------:R-:W1:Y:S01]  /*17be0*/  MUFU.EX2 R10, R150 ;  /* 0x00000096000a7308 */ /* 0x000e620000000800 */
[----:B------:R-:W-:-:S07]  /*17bf0*/  ISETP.GE.U32.AND P0, PT, R225, R2, PT ;  /* 0x00000002e100720c */ /* 0x000fce0003f06070 */
[----:B------:R-:W-:Y:S08]  /*17c00*/  MUFU.EX2 R2, R43 ;  /* 0x0000002b00027308 */ /* 0x000ff00000000800 */
[----:B------:R-:W2:Y:S01]  /*17c10*/  MUFU.EX2 R53, R56 ;  /* 0x0000003800357308 */ /* 0x000ea20000000800 */
[----:B------:R-:W-:Y:S01]  /*17c20*/  FADD.FTZ R7, R3, R7 ;  /* 0x0000000703077221 */ /* 0x000fe20000010000 */
[----:B-1----:R-:W-:-:S04]  /*17c30*/  F2FP.PACK_AB R3, R236, R10 ;  /* 0x0000000aec03723e */ /* 0x002fc800000000ff */
[C---:B------:R-:W-:Y:S02]  /*17c40*/  PRMT R158, R3.reuse, 0x7610, R158 ;  /* 0x00007610039e7816 */ /* 0x040fe4000000009e */
[----:B------:R-:W-:Y:S01]  /*17c50*/  PRMT R157, R3, 0x7632, R157 ;  /* 0x00007632039d7816 */ /* 0x000fe2000000009d */
[----:B------:R-:W-:Y:S01]  /*17c60*/  IMAD.MOV.U32 R77, RZ, RZ, R177 ;  /* 0x000000ffff4d7224 */ /* 0x000fe200078e00b1 */
[----:B------:R-:W-:Y:S01]  /*17c70*/  @!P1 HADD2 R105, -R159.H0_H0, -RZ.H0_H0 ;  /* 0xa00000ff9f699230 */ /* 0x000fe20000000900 */
[----:B------:R3:W5:Y:S04]  /*17c80*/  LDL.LU R177, [R1+0x16c] ;  /* 0x00016c0001b17983 */ /* 0x0007680000300800 */
[----:B------:R3:W5:Y:S01]  /*17c90*/  LDL.LU R176, [R1+0x168] ;  /* 0x0001680001b07983 */ /* 0x0007620000300800 */
[----:B--2---:R-:W-:-:S03]  /*17ca0*/  F2FP.PACK_AB R3, R53, R2 ;  /* 0x000000023503723e */ /* 0x004fc600000000ff */
[----:B------:R3:W5:Y:S01]  /*17cb0*/  LDL.LU R175, [R1+0x164] ;  /* 0x0001640001af7983 */ /* 0x0007620000300800 */
[C---:B------:R-:W-:Y:S02]  /*17cc0*/  PRMT R156, R3.reuse, 0x7610, R156 ;  /* 0x00007610039c7816 */ /* 0x040fe4000000009c */
[----:B------:R-:W-:Y:S01]  /*17cd0*/  PRMT R155, R3, 0x7632, R155 ;  /* 0x00007632039b7816 */ /* 0x000fe2000000009b */
[----:B------:R3:W5:Y:S01]  /*17ce0*/  LDL.LU R174, [R1+0x160] ;  /* 0x0001600001ae7983 */ /* 0x0007620000300800 */
[----:B------:R-:W-:Y:S02]  /*17cf0*/  LOP3.LUT R3, R0, 0xff, RZ, 0xc0, !PT ;  /* 0x000000ff00037812 */ /* 0x000fe400078ec0ff */
[----:B------:R-:W-:Y:S01]  /*17d00*/  @!P1 PRMT R159, R105, 0x5410, RZ ;  /* 0x00005410699f9816 */ /* 0x000fe200000000ff */
[----:B------:R3:W5:Y:S01]  /*17d10*/  LDL.LU R173, [R1+0x15c] ;  /* 0x00015c0001ad7983 */ /* 0x0007620000300800 */
[----:B------:R-:W-:-:S03]  /*17d20*/  ISETP.GE.U32.AND P1, PT, R225, R3, PT ;  /* 0x00000003e100720c */ /* 0x000fc60003f26070 */
[----:B------:R3:W5:Y:S04]  /*17d30*/  LDL.LU R172, [R1+0x158] ;  /* 0x0001580001ac7983 */ /* 0x0007680000300800 */
[----:B------:R3:W5:Y:S04]  /*17d40*/  LDL.LU R171, [R1+0x154] ;  /* 0x0001540001ab7983 */ /* 0x0007680000300800 */
[----:B------:R3:W2:Y:S01]  /*17d50*/  LDL.LU.S16 R3, [R1+0x34] ;  /* 0x0000340001037983 */ /* 0x0006a20000300600 */
[----:B------:R-:W-:Y:S01]  /*17d60*/  @!P4 HADD2 R90, -R192.H0_H0, -RZ.H0_H0 ;  /* 0xa00000ffc05ac230 */ /* 0x000fe20000000900 */
[----:B------:R-:W-:Y:S01]  /*17d70*/  IMAD.MOV.U32 R15, RZ, RZ, R57 ;  /* 0x000000ffff0f7224 */ /* 0x000fe200078e0039 */
[----:B------:R-:W-:Y:S01]  /*17d80*/  @!P5 HADD2 R116, -R158.H0_H0, -RZ.H0_H0 ;  /* 0xa00000ff9e74d230 */ /* 0x000fe20000000900 */
[----:B------:R-:W-:Y:S01]  /*17d90*/  FADD.FTZ R57, R2, R29 ;  /* 0x0000001d02397221 */ /* 0x000fe20000010000 */
[----:B------:R-:W-:-:S02]  /*17da0*/  SHF.R.U32.HI R2, RZ, 0x18, R6 ;  /* 0x00000018ff027819 */ /* 0x000fc40000011606 */
[----:B------:R-:W-:Y:S01]  /*17db0*/  @!P4 PRMT R192, R90, 0x5410, RZ ;  /* 0x000054105ac0c816 */ /* 0x000fe200000000ff */
[----:B------:R-:W-:Y:S01]  /*17dc0*/  IMAD.MOV.U32 R90, RZ, RZ, R106 ;  /* 0x000000ffff5a7224 */ /* 0x000fe200078e006a */
[----:B------:R-:W-:Y:S02]  /*17dd0*/  PRMT R106, R158, 0x5410, R157 ;  /* 0x000054109e6a7816 */ /* 0x000fe4000000009d */
[----:B------:R-:W-:Y:S02]  /*17de0*/  @!P5 PRMT R158, R116, 0x5410, RZ ;  /* 0x00005410749ed816 */ /* 0x000fe400000000ff */
[C---:B------:R-:W-:Y:S02]  /*17df0*/  ISETP.GE.U32.AND P5, PT, R225.reuse, R2, PT ;  /* 0x00000002e100720c */ /* 0x040fe40003fa6070 */
[----:B------:R-:W-:Y:S01]  /*17e00*/  SHF.R.U32.HI R2, RZ, 0x10, R6 ;  /* 0x00000010ff027819 */ /* 0x000fe20000011606 */
[----:B------:R-:W-:Y:S01]  /*17e10*/  IMAD.MOV.U32 R23, RZ, RZ, R52 ;  /* 0x000000ffff177224 */ /* 0x000fe200078e0034 */
[----:B------:R-:W-:Y:S01]  /*17e20*/  ISETP.GE.U32.AND P3, PT, R225, R17, PT ;  /* 0x00000011e100720c */ /* 0x000fe20003f66070 */
[----:B------:R-:W-:Y:S01]  /*17e30*/  IMAD.MOV.U32 R17, RZ, RZ, R77 ;  /* 0x000000ffff117224 */ /* 0x000fe200078e004d */
[----:B------:R-:W-:Y:S01]  /*17e40*/  LOP3.LUT R2, R2, 0xff, RZ, 0xc0, !PT ;  /* 0x000000ff02027812 */ /* 0x000fe200078ec0ff */
[----:B------:R-:W-:-:S02]  /*17e50*/  IMAD.MOV.U32 R77, RZ, RZ, R232 ;  /* 0x000000ffff4d7224 */ /* 0x000fc400078e00e8 */
[----:B------:R-:W-:Y:S01]  /*17e60*/  IMAD.MOV.U32 R52, RZ, RZ, R233 ;  /* 0x000000ffff347224 */ /* 0x000fe200078e00e9 */
[----:B------:R-:W-:Y:S01]  /*17e70*/  MUFU.EX2 R232, R246 ;  /* 0x000000f600e87308 */ /* 0x000fe20000000800 */
[----:B------:R-:W-:Y:S02]  /*17e80*/  ISETP.GE.U32.AND P4, PT, R225, R2, PT ;  /* 0x00000002e100720c */ /* 0x000fe40003f86070 */
[----:B------:R-:W-:-:S05]  /*17e90*/  LOP3.LUT R2, R0, 0xffff, RZ, 0xc0, !PT ;  /* 0x0000ffff00027812 */ /* 0x000fca00078ec0ff */
[----:B------:R-:W1:Y:S01]  /*17ea0*/  MUFU.EX2 R233, R247 ;  /* 0x000000f700e97308 */ /* 0x000e620000000800 */
[----:B------:R-:W-:Y:S01]  /*17eb0*/  SHF.R.U32.HI R2, RZ, 0x8, R2 ;  /* 0x00000008ff027819 */ /* 0x000fe20000011602 */
[----:B------:R-:W-:-:S03]  /*17ec0*/  @!P0 HADD2 R117, -R157.H0_H0, -RZ.H0_H0 ;  /* 0xa00000ff9d758230 */ /* 0x000fc60000000900 */
[----:B------:R-:W-:Y:S02]  /*17ed0*/  LOP3.LUT R2, R2, 0xffff, RZ, 0xc0, !PT ;  /* 0x0000ffff02027812 */ /* 0x000fe400078ec0ff */
[----:B------:R-:W-:Y:S02]  /*17ee0*/  @!P0 PRMT R157, R117, 0x5410, RZ ;  /* 0x00005410759d8816 */ /* 0x000fe400000000ff */
[----:B------:R-:W-:Y:S02]  /*17ef0*/  ISETP.GE.U32.AND P0, PT, R225, R2, PT ;  /* 0x00000002e100720c */ /* 0x000fe40003f06070 */
[----:B-1----:R-:W-:-:S04]  /*17f00*/  F2FP.PACK_AB R2, R233, R232 ;  /* 0x000000e8e902723e */ /* 0x002fc800000000ff */
[----:B------:R-:W-:-:S05]  /*17f10*/  PRMT R154, R2, 0x7610, R154 ;  /* 0x00007610029a7816 */ /* 0x000fca000000009a */
[----:B--2---:R-:W-:-:S05]  /*17f20*/  @!P1 HADD2 R3, -R154.H0_H0, -RZ.H0_H0 ;  /* 0xa00000ff9a039230 */ /* 0x004fca0000000900 */
[----:B------:R-:W-:Y:S02]  /*17f30*/  PRMT R18, R3, 0x7610, R18 ;  /* 0x0000761003127816 */ /* 0x000fe40000000012 */
[----:B------:R-:W-:Y:S02]  /*17f40*/  SHF.R.U32.HI R3, RZ, 0x8, R11 ;  /* 0x00000008ff037819 */ /* 0x000fe4000001160b */
[----:B------:R3:W2:Y:S01]  /*17f50*/  LDL.LU.S16 R11, [R1+0x38] ;  /* 0x00003800010b7983 */ /* 0x0006a20000300600 */
[----:B------:R-:W-:Y:S02]  /*17f60*/  PRMT R153, R2, 0x7632, R153 ;  /* 0x0000763202997816 */ /* 0x000fe40000000099 */
[----:B------:R-:W-:Y:S02]  /*17f70*/  LOP3.LUT R5, R9, 0xff, RZ, 0xc0, !PT ;  /* 0x000000ff09057812 */ /* 0x000fe400078ec0ff */
[----:B------:R-:W-:Y:S01]  /*17f80*/  PRMT R247, R154, 0x5410, R153 ;  /* 0x000054109af77816 */ /* 0x000fe20000000099 */
[----:B------:R-:W-:-:S02]  /*17f90*/  IMAD.MOV.U32 R14, RZ, RZ, R76 ;  /* 0x000000ffff0e7224 */ /* 0x000fc400078e004c */
[----:B------:R-:W-:Y:S02]  /*17fa0*/  IMAD.MOV.U32 R76, RZ, RZ, R235 ;  /* 0x000000ffff4c7224 */ /* 0x000fe400078e00eb */
[----:B------:R-:W-:Y:S02]  /*17fb0*/  IMAD.MOV.U32 R235, RZ, RZ, R234 ;  /* 0x000000ffffeb7224 */ /* 0x000fe400078e00ea */
[----:B------:R-:W-:Y:S01]  /*17fc0*/  MUFU.EX2 R234, R252 ;  /* 0x000000fc00ea7308 */ /* 0x000fe20000000800 */
[----:B--2---:R-:W-:-:S05]  /*17fd0*/  @!P0 HADD2 R11, -R153.H0_H0, -RZ.H0_H0 ;  /* 0xa00000ff990b8230 */ /* 0x004fca0000000900 */
[----:B------:R-:W-:-:S04]  /*17fe0*/  PRMT R9, R11, 0x7610, R9 ;  /* 0x000076100b097816 */ /* 0x000fc80000000009 */
[----:B------:R-:W-:Y:S02]  /*17ff0*/  @!P0 PRMT R153, R9, 0x5410, RZ ;  /* 0x0000541009998816 */ /* 0x000fe400000000ff */
[----:B------:R3:W2:Y:S01]  /*18000*/  LDL.LU.S16 R9, [R1+0x3c] ;  /* 0x00003c0001097983 */ /* 0x0006a20000300600 */
[----:B------:R-:W1:Y:S01]  /*18010*/  MUFU.EX2 R235, R235 ;  /* 0x000000eb00eb7308 */ /* 0x000e620000000800 */
[----:B------:R-:W-:Y:S01]  /*18020*/  @!P6 HADD2 R118, -R155.H0_H0, -RZ.H0_H0 ;  /* 0xa00000ff9b76e230 */ /* 0x000fe20000000900 */
[----:B------:R-:W-:-:S04]  /*18030*/  PRMT R105, R156, 0x5410, R155 ;  /* 0x000054109c697816 */ /* 0x000fc8000000009b */
[----:B------:R-:W-:Y:S02]  /*18040*/  @!P6 PRMT R155, R118, 0x5410, RZ ;  /* 0x00005410769be816 */ /* 0x000fe400000000ff */
[----:B------:R-:W-:Y:S02]  /*18050*/  ISETP.GE.U32.AND P6, PT, R225, R13, PT ;  /* 0x0000000de100720c */ /* 0x000fe40003fc6070 */
[----:B------:R-:W-:Y:S01]  /*18060*/  LOP3.LUT R2, R3, 0xffff, RZ, 0xc0, !PT ;  /* 0x0000ffff03027812 */ /* 0x000fe200078ec0ff */
[----:B------:R-:W-:Y:S01]  /*18070*/  @!P3 HADD2 R97, -R189.H0_H0, -RZ.H0_H0 ;  /* 0xa00000ffbd61b230 */ /* 0x000fe20000000900 */
[----:B-1----:R-:W-:Y:S01]  /*18080*/  F2FP.PACK_AB R3, R235, R234 ;  /* 0x000000eaeb03723e */ /* 0x002fe200000000ff */
[----:B------:R-:W-:-:S03]  /*18090*/  IMAD.MOV.U32 R46, RZ, RZ, R12 ;  /* 0x000000ffff2e7224 */ /* 0x000fc600078e000c */
[----:B------:R-:W-:Y:S01]  /*180a0*/  PRMT R152, R3, 0x7610, R152 ;  /* 0x0000761003987816 */ /* 0x000fe20000000098 */
[----:B------:R-:W-:Y:S01]  /*180b0*/  IMAD.MOV.U32 R12, RZ, RZ, R230 ;  /* 0x000000ffff0c7224 */ /* 0x000fe200078e00e6 */
[----:B------:R-:W-:-:S03]  /*180c0*/  @!P3 PRMT R189, R97, 0x5410, RZ ;  /* 0x0000541061bdb816 */ /* 0x000fc600000000ff */
[----:B------:R-:W-:Y:S02]  /*180d0*/  IMAD.MOV.U32 R97, RZ, RZ, R12 ;  /* 0x000000ffff617224 */ /* 0x000fe400078e000c */
[----:B------:R-:W-:Y:S01]  /*180e0*/  IMAD.MOV.U32 R12, RZ, RZ, R52 ;  /* 0x000000ffff0c7224 */ /* 0x000fe200078e0034 */
[----:B------:R-:W-:Y:S01]  /*180f0*/  PRMT R151, R3, 0x7632, R151 ;  /* 0x0000763203977816 */ /* 0x000fe20000000097 */
[----:B------:R-:W-:-:S03]  /*18100*/  FADD.FTZ R52, R33, R8 ;  /* 0x0000000821347221 */ /* 0x000fc60000010000 */
[----:B------:R-:W-:Y:S01]  /*18110*/  PRMT R252, R152, 0x5410, R151 ;  /* 0x0000541098fc7816 */ /* 0x000fe20000000097 */
[----:B--2---:R-:W-:-:S05]  /*18120*/  @!P6 HADD2 R9, -R152.H0_H0, -RZ.H0_H0 ;  /* 0xa00000ff9809e230 */ /* 0x004fca0000000900 */
[----:B------:R-:W-:-:S04]  /*18130*/  PRMT R8, R9, 0x7610, R8 ;  /* 0x0000761009087816 */ /* 0x000fc80000000008 */
[----:B------:R-:W-:Y:S02]  /*18140*/  @!P6 PRMT R152, R8, 0x5410, RZ ;  /* 0x000054100898e816 */ /* 0x000fe400000000ff */
[----:B------:R3:W2:Y:S01]  /*18150*/  LDL.LU.S16 R8, [R1+0x40] ;  /* 0x0000400001087983 */ /* 0x0006a20000300600 */
[----:B------:R-:W-:Y:S01]  /*18160*/  ISETP.GE.U32.AND P3, PT, R225, R20, PT ;  /* 0x00000014e100720c */ /* 0x000fe20003f66070 */
[----:B------:R-:W-:Y:S01]  /*18170*/  @!P2 HADD2 R119, -R156.H0_H0, -RZ.H0_H0 ;  /* 0xa00000ff9c77a230 */ /* 0x000fe20000000900 */
[----:B------:R-:W-:Y:S08]  /*18180*/  MUFU.EX2 R230, R60 ;  /* 0x0000003c00e67308 */ /* 0x000ff00000000800 */
[----:B------:R-:W1:Y:S01]  /*18190*/  MUFU.EX2 R27, R59 ;  /* 0x0000003b001b7308 */ /* 0x000e620000000800 */
[----:B------:R-:W-:Y:S01]  /*181a0*/  @!P2 PRMT R156, R119, 0x5410, RZ ;  /* 0x00005410779ca816 */ /* 0x000fe200000000ff */
[----:B------:R-:W-:Y:S01]  /*181b0*/  FADD.FTZ R43, R10, R7 ;  /* 0x000000070a2b7221 */ /* 0x000fe20000010000 */
[----:B------:R-:W-:Y:S01]  /*181c0*/  @!P3 HADD2 R98, -R161.H0_H0, -RZ.H0_H0 ;  /* 0xa00000ffa162b230 */ /* 0x000fe20000000900 */
[----:B------:R-:W-:Y:S01]  /*181d0*/  ISETP.GE.U32.AND P2, PT, R225, R2, PT ;  /* 0x00000002e100720c */ /* 0x000fe20003f46070 */
[----:B------:R3:W4:Y:S01]  /*181e0*/  LDL.LU.S16 R9, [R1+0x44] ;  /* 0x0000440001097983 */ /* 0x0007220000300600 */
[----:B------:R-:W-:-:S02]  /*181f0*/  SHF.R.U32.HI R2, RZ, 0x18, R0 ;  /* 0x00000018ff027819 */ /* 0x000fc40000011600 */
[----:B------:R-:W-:Y:S02]  /*18200*/  @!P3 PRMT R161, R98, 0x5410, RZ ;  /* 0x0000541062a1b816 */ /* 0x000fe400000000ff */
[----:B------:R-:W-:Y:S02]  /*18210*/  SHF.R.U32.HI R0, RZ, 0x10, R0 ;  /* 0x00000010ff007819 */ /* 0x000fe40000011600 */
[C---:B------:R-:W-:Y:S02]  /*18220*/  ISETP.GE.U32.AND P3, PT, R225.reuse, R5, PT ;  /* 0x00000005e100720c */ /* 0x040fe40003f66070 */
[----:B------:R-:W-:Y:S02]  /*18230*/  LOP3.LUT R0, R0, 0xff, RZ, 0xc0, !PT ;  /* 0x000000ff00007812 */ /* 0x000fe400078ec0ff */
[----:B------:R-:W-:Y:S02]  /*18240*/  @!P1 PRMT R154, R18, 0x5410, RZ ;  /* 0x00005410129a9816 */ /* 0x000fe400000000ff */
[----:B------:R-:W-:-:S02]  /*18250*/  ISETP.GE.U32.AND P1, PT, R225, R0, PT ;  /* 0x00000000e100720c */ /* 0x000fc40003f26070 */
[----:B-1----:R-:W-:-:S05]  /*18260*/  F2FP.PACK_AB R0, R27, R230 ;  /* 0x000000e61b00723e */ /* 0x002fca00000000ff */
[----:B--2---:R-:W-:-:S05]  /*18270*/  @!P3 HADD2 R8, -R0.H0_H0, -RZ.H0_H0 ;  /* 0xa00000ff0008b230 */ /* 0x004fca0000000900 */
[----:B------:R-:W-:Y:S02]  /*18280*/  PRMT R7, R8, 0x7610, R7 ;  /* 0x0000761008077816 */ /* 0x000fe40000000007 */
[----:B------:R3:W2:Y:S01]  /*18290*/  LDL.LU.S16 R8, [R1+0x48] ;  /* 0x0000480001087983 */ /* 0x0006a20000300600 */
[C---:B------:R-:W-:Y:S02]  /*182a0*/  ISETP.GE.U32.AND P6, PT, R225.reuse, R21, PT ;  /* 0x00000015e100720c */ /* 0x040fe40003fc6070 */
[C---:B------:R-:W-:Y:S02]  /*182b0*/  PRMT R150, R0.reuse, 0x7632, R150 ;  /* 0x0000763200967816 */ /* 0x040fe40000000096 */
[----:B------:R-:W-:Y:S02]  /*182c0*/  ISETP.GE.U32.AND P0, PT, R225, R2, PT ;  /* 0x00000002e100720c */ /* 0x000fe40003f06070 */
[----:B------:R-:W-:-:S07]  /*182d0*/  PRMT R246, R0, 0x5410, R150 ;  /* 0x0000541000f67816 */ /* 0x000fce0000000096 */
[----:B--2---:R-:W-:-:S05]  /*182e0*/  @!P6 HADD2 R8, -R150.H0_H0, -RZ.H0_H0 ;  /* 0xa00000ff9608e230 */ /* 0x004fca0000000900 */
[----:B------:R-:W-:-:S04]  /*182f0*/  PRMT R2, R8, 0x7610, R2 ;  /* 0x0000761008027816 */ /* 0x000fc80000000002 */
[----:B------:R-:W-:Y:S02]  /*18300*/  @!P6 PRMT R150, R2, 0x5410, RZ ;  /* 0x000054100296e816 */ /* 0x000fe400000000ff */
[----:B------:R3:W2:Y:S01]  /*18310*/  LDL.LU.S16 R2, [R1+0x50] ;  /* 0x0000500001027983 */ /* 0x0006a20000300600 */
[----:B------:R-:W-:-:S05]  /*18320*/  PRMT R149, R30, 0x7610, R149 ;  /* 0x000076101e957816 */ /* 0x000fca0000000095 */
[----:B--2---:R-:W-:-:S05]  /*18330*/  @!P4 HADD2 R2, -R149.H0_H0, -RZ.H0_H0 ;  /* 0xa00000ff9502c230 */ /* 0x004fca0000000900 */
[----:B------:R-:W-:Y:S02]  /*18340*/  PRMT R6, R2, 0x7610, R6 ;  /* 0x0000761002067816 */ /* 0x000fe40000000006 */
[----:B------:R3:W2:Y:S01]  /*18350*/  LDL.LU.S16 R2, [R1+0x4c] ;  /* 0x00004c0001027983 */ /* 0x0006a20000300600 */
[----:B----4-:R-:W-:Y:S01]  /*18360*/  @!P2 HADD2 R9, -R151.H0_H0, -RZ.H0_H0 ;  /* 0xa00000ff9709a230 */ /* 0x010fe20000000900 */
[----:B------:R-:W-:Y:S01]  /*18370*/  PRMT R148, R30, 0x7632, R148 ;  /* 0x000076321e947816 */ /* 0x000fe20000000094 */
[----:B------:R-:W-:-:S03]  /*18380*/  FADD.FTZ R5, R36, R19 ;  /* 0x0000001324057221 */ /* 0x000fc60000010000 */
[----:B------:R-:W-:Y:S01]  /*18390*/  PRMT R3, R9, 0x7610, R3 ;  /* 0x0000761009037816 */ /* 0x000fe20000000003 */
[----:B------:R-:W-:Y:S02]  /*183a0*/  IMAD.MOV.U32 R96, RZ, RZ, R97 ;  /* 0x000000ffff607224 */ /* 0x000fe400078e0061 */
[----:B------:R-:W-:Y:S01]  /*183b0*/  FADD.FTZ R26, R40, R5 ;  /* 0x00000005281a7221 */ /* 0x000fe20000010000 */
[----:B------:R-:W-:Y:S01]  /*183c0*/  @!P2 PRMT R151, R3, 0x5410, RZ ;  /* 0x000054100397a816 */ /* 0x000fe200000000ff */
[----:B------:R-:W-:Y:S01]  /*183d0*/  IMAD.MOV.U32 R3, RZ, RZ, R141 ;  /* 0x000000ffff037224 */ /* 0x000fe200078e008d */
[----:B------:R-:W-:Y:S01]  /*183e0*/  @P3 PRMT R224, R0, 0x7610, R224 ;  /* 0x0000761000e03816 */ /* 0x000fe200000000e0 */
[----:B------:R-:W-:Y:S01]  /*183f0*/  IMAD.MOV.U32 R98, RZ, RZ, R96 ;  /* 0x000000ffff627224 */ /* 0x000fe200078e0060 */
[----:B------:R-:W-:Y:S01]  /*18400*/  @!P3 PRMT R224, R7, 0x5410, RZ ;  /* 0x0000541007e0b816 */ /* 0x000fe200000000ff */
[----:B------:R-:W-:Y:S01]  /*18410*/  IMAD.MOV.U32 R99, RZ, RZ, R17 ;  /* 0x000000ffff637224 */ /* 0x000fe200078e0011 */
[----:B------:R3:W4:Y:S01]  /*18420*/  LDL.LU.S16 R7, [R1+0x58] ;  /* 0x0000580001077983 */ /* 0x0007220000300600 */
[----:B------:R-:W-:-:S02]  /*18430*/  IMAD.MOV.U32 R96, RZ, RZ, R16 ;  /* 0x000000ffff607224 */ /* 0x000fc400078e0010 */
[----:B------:R-:W-:Y:S02]  /*18440*/  IMAD.MOV.U32 R97, RZ, RZ, R14 ;  /* 0x000000ffff617224 */ /* 0x000fe400078e000e */
[----:B------:R-:W-:Y:S01]  /*18450*/  IMAD.MOV.U32 R14, RZ, RZ, R90 ;  /* 0x000000ffff0e7224 */ /* 0x000fe200078e005a */
[----:B--2---:R-:W-:-:S05]  /*18460*/  @!P5 HADD2 R2, -R148.H0_H0, -RZ.H0_H0 ;  /* 0xa00000ff9402d230 */ /* 0x004fca0000000900 */
[----:B------:R-:W-:Y:S01]  /*18470*/  PRMT R5, R2, 0x7610, R5 ;  /* 0x0000761002057816 */ /* 0x000fe20000000005 */
[----:B------:R-:W-:-:S04]  /*18480*/  IMAD.MOV.U32 R2, RZ, RZ, R140 ;  /* 0x000000ffff027224 */ /* 0x000fc800078e008c */
[----:B------:R-:W-:Y:S02]  /*18490*/  IMAD.WIDE R16, R31, 0x2, R2 ;  /* 0x000000021f107825 */ /* 0x000fe400078e0202 */
[----:B------:R3:W2:Y:S02]  /*184a0*/  LDL.LU.S16 R3, [R1+0x54] ;  /* 0x0000540001037983 */ /* 0x0006a40000300600 */
[----:B------:R-:W-:Y:S02]  /*184b0*/  IMAD.MOV.U32 R20, RZ, RZ, R14 ;  /* 0x000000ffff147224 */ /* 0x000fe400078e000e */
[----:B------:R-:W-:Y:S02]  /*184c0*/  IMAD.MOV.U32 R14, RZ, RZ, R88 ;  /* 0x000000ffff0e7224 */ /* 0x000fe400078e0058 */
[----:B------:R-:W-:Y:S02]  /*184d0*/  IMAD.MOV.U32 R88, RZ, RZ, R34 ;  /* 0x000000ffff587224 */ /* 0x000fe400078e0022 */
[----:B------:R-:W-:-:S02]  /*184e0*/  IMAD.MOV.U32 R34, RZ, RZ, R35 ;  /* 0x000000ffff227224 */ /* 0x000fc400078e0023 */
[----:B------:R-:W-:Y:S02]  /*184f0*/  IMAD.MOV.U32 R35, RZ, RZ, R62 ;  /* 0x000000ffff237224 */ /* 0x000fe400078e003e */
[----:B------:R-:W-:Y:S02]  /*18500*/  IMAD.MOV.U32 R90, RZ, RZ, R228 ;  /* 0x000000ffff5a7224 */ /* 0x000fe400078e00e4 */
[----:B------:R-:W-:Y:S01]  /*18510*/  IMAD.MOV.U32 R62, RZ, RZ, R229 ;  /* 0x000000ffff3e7224 */ /* 0x000fe200078e00e5 */
[----:B------:R-:W-:Y:S08]  /*18520*/  MUFU.EX2 R228, R66 ;  /* 0x0000004200e47308 */ /* 0x000ff00000000800 */
[----:B------:R-:W1:Y:S01]  /*18530*/  MUFU.EX2 R229, R61 ;  /* 0x0000003d00e57308 */ /* 0x000e620000000800 */
[----:B------:R-:W-:-:S02]  /*18540*/  IMAD.MOV.U32 R18, RZ, RZ, R98 ;  /* 0x000000ffff127224 */ /* 0x000fc400078e0062 */
[----:B------:R-:W-:Y:S01]  /*18550*/  IMAD.MOV.U32 R98, RZ, RZ, R20 ;  /* 0x000000ffff627224 */ /* 0x000fe200078e0014 */
[----:B-1----:R-:W-:-:S04]  /*18560*/  F2FP.PACK_AB R0, R229, R228 ;  /* 0x000000e4e500723e */ /* 0x002fc800000000ff */
[C---:B------:R-:W-:Y:S01]  /*18570*/  PRMT R146, R0.reuse, 0x7632, R146 ;  /* 0x0000763200927816 */ /* 0x040fe20000000092 */
[----:B------:R-:W-:Y:S01]  /*18580*/  IMAD.MOV.U32 R20, RZ, RZ, R97 ;  /* 0x000000ffff147224 */ /* 0x000fe200078e0061 */
[----:B------:R-:W-:Y:S01]  /*18590*/  PRMT R147, R0, 0x7610, R147 ;  /* 0x0000761000937816 */ /* 0x000fe20000000093 */
[----:B------:R-:W-:Y:S02]  /*185a0*/  IMAD.MOV.U32 R97, RZ, RZ, R46 ;  /* 0x000000ffff617224 */ /* 0x000fe400078e002e */
[----:B------:R-:W-:Y:S02]  /*185b0*/  IMAD.MOV.U32 R46, RZ, RZ, R12 ;  /* 0x000000ffff2e7224 */ /* 0x000fe400078e000c */
[----:B------:R-:W-:Y:S02]  /*185c0*/  IMAD.MOV.U32 R12, RZ, RZ, R58 ;  /* 0x000000ffff0c7224 */ /* 0x000fe400078e003a */
[----:B------:R-:W-:Y:S01]  /*185d0*/  IMAD.MOV.U32 R58, RZ, RZ, R237 ;  /* 0x000000ffff3a7224 */ /* 0x000fe200078e00ed */
[----:B------:R-:W-:Y:S01]  /*185e0*/  PRMT R237, R147, 0x5410, R146 ;  /* 0x0000541093ed7816 */ /* 0x000fe20000000092 */
[----:B----4-:R-:W-:Y:S01]  /*185f0*/  @!P1 HADD2 R7, -R147.H0_H0, -RZ.H0_H0 ;  /* 0xa00000ff93079230 */ /* 0x010fe20000000900 */
[----:B------:R-:W-:Y:S01]  /*18600*/  PRMT R104, R149, 0x5410, R148 ;  /* 0x0000541095687816 */ /* 0x000fe20000000094 */
[----:B------:R1:W-:Y:S01]  /*18610*/  STG.E.U16 [R16.64+-0xfe], R4 ;  /* 0xffff020410007986 */ /* 0x0003e2000c101520 */
[----:B------:R-:W-:-:S02]  /*18620*/  @!P5 PRMT R148, R5, 0x5410, RZ ;  /* 0x000054100594d816 */ /* 0x000fc400000000ff */
[----:B------:R-:W-:Y:S02]  /*18630*/  PRMT R2, R7, 0x7610, R2 ;  /* 0x0000761007027816 */ /* 0x000fe40000000002 */
[----:B------:R-:W-:Y:S02]  /*18640*/  @!P4 PRMT R149, R6, 0x5410, RZ ;  /* 0x000054100695c816 */ /* 0x000fe400000000ff */
[----:B------:R-:W-:Y:S01]  /*18650*/  @!P1 PRMT R147, R2, 0x5410, RZ ;  /* 0x0000541002939816 */ /* 0x000fe200000000ff */
[----:B------:R-:W-:Y:S02]  /*18660*/  IMAD.MOV.U32 R56, RZ, RZ, R18 ;  /* 0x000000ffff387224 */ /* 0x000fe400078e0012 */
[----:B------:R-:W-:Y:S02]  /*18670*/  IMAD.MOV.U32 R18, RZ, RZ, R98 ;  /* 0x000000ffff127224 */ /* 0x000fe400078e0062 */
[----:B------:R-:W-:Y:S02]  /*18680*/  IMAD.MOV.U32 R98, RZ, RZ, R20 ;  /* 0x000000ffff627224 */ /* 0x000fe400078e0014 */
[----:B------:R-:W-:-:S02]  /*18690*/  IMAD.MOV.U32 R20, RZ, RZ, R97 ;  /* 0x000000ffff147224 */ /* 0x000fc400078e0061 */
[----:B------:R-:W-:Y:S02]  /*186a0*/  IMAD.MOV.U32 R97, RZ, RZ, R46 ;  /* 0x000000ffff617224 */ /* 0x000fe400078e002e */
[----:B------:R-:W-:Y:S02]  /*186b0*/  IMAD.MOV.U32 R46, RZ, RZ, R12 ;  /* 0x000000ffff2e7224 */ /* 0x000fe400078e000c */
[----:B------:R-:W-:Y:S02]  /*186c0*/  IMAD.MOV.U32 R29, RZ, RZ, R45 ;  /* 0x000000ffff1d7224 */ /* 0x000fe400078e002d */
[----:B------:R-:W-:Y:S01]  /*186d0*/  IMAD.MOV.U32 R45, RZ, RZ, R238 ;  /* 0x000000ffff2d7224 */ /* 0x000fe200078e00ee */
[----:B------:R-:W-:Y:S01]  /*186e0*/  PRMT R238, R225, 0x7054, R225 ;  /* 0x00007054e1ee7816 */ /* 0x000fe200000000e1 */
[----:B------:R-:W-:Y:S02]  /*186f0*/  IMAD.MOV.U32 R116, RZ, RZ, R90 ;  /* 0x000000ffff747224 */ /* 0x000fe400078e005a */
[----:B------:R-:W-:-:S02]  /*18700*/  IMAD.MOV.U32 R90, RZ, RZ, R15 ;  /* 0x000000ffff5a7224 */ /* 0x000fc400078e000f */
[----:B------:R-:W-:Y:S02]  /*18710*/  IMAD.MOV.U32 R117, RZ, RZ, R170 ;  /* 0x000000ffff757224 */ /* 0x000fe400078e00aa */
[----:B------:R-:W-:Y:S01]  /*18720*/  IMAD.MOV.U32 R119, RZ, RZ, R116 ;  /* 0x000000ffff777224 */ /* 0x000fe200078e0074 */
[----:B------:R-:W-:Y:S01]  /*18730*/  STG.E.U16 [R140.64+-0xf0], R67 ;  /* 0xffff10438c007986 */ /* 0x000fe2000c101520 */
[----:B------:R-:W-:Y:S02]  /*18740*/  IMAD.MOV.U32 R116, RZ, RZ, R56 ;  /* 0x000000ffff747224 */ /* 0x000fe400078e0038 */
[----:B------:R-:W-:Y:S01]  /*18750*/  IMAD.MOV.U32 R56, RZ, RZ, R98 ;  /* 0x000000ffff387224 */ /* 0x000fe200078e0062 */
[----:B------:R-:W-:Y:S01]  /*18760*/  STG.E.U16 [R140.64+-0xee], R64 ;  /* 0xffff12408c007986 */ /* 0x000fe2000c101520 */
[----:B------:R-:W-:Y:S02]  /*18770*/  IMAD.MOV.U32 R98, RZ, RZ, R20 ;  /* 0x000000ffff627224 */ /* 0x000fe400078e0014 */
[----:B------:R-:W-:Y:S01]  /*18780*/  IMAD.MOV.U32 R20, RZ, RZ, R97 ;  /* 0x000000ffff147224 */ /* 0x000fe200078e0061 */
[----:B------:R3:W5:Y:S01]  /*18790*/  LDL.LU R170, [R1+0x150] ;  /* 0x0001500001aa7983 */ /* 0x0007620000300800 */
[----:B------:R-:W-:-:S02]  /*187a0*/  IMAD.MOV.U32 R97, RZ, RZ, R46 ;  /* 0x000000ffff617224 */ /* 0x000fc400078e002e */
[----:B------:R-:W-:Y:S01]  /*187b0*/  IMAD.MOV.U32 R46, RZ, RZ, R58 ;  /* 0x000000ffff2e7224 */ /* 0x000fe200078e003a */
[----:B------:R4:W-:Y:S01]  /*187c0*/  STG.E.U16 [R142.64+-0xf0], R37 ;  /* 0xffff10258e007986 */ /* 0x0009e2000c101520 */
[----:B--2---:R-:W-:-:S05]  /*187d0*/  @!P0 HADD2 R3, -R146.H0_H0, -RZ.H0_H0 ;  /* 0xa00000ff92038230 */ /* 0x004fca0000000900 */
[----:B------:R-:W-:-:S04]  /*187e0*/  PRMT R0, R3, 0x7610, R0 ;  /* 0x0000761003007816 */ /* 0x000fc80000000000 */
[----:B------:R-:W-:Y:S02]  /*187f0*/  @!P0 PRMT R146, R0, 0x5410, RZ ;  /* 0x0000541000928816 */ /* 0x000fe400000000ff */
[----:B------:R-:W-:-:S05]  /*18800*/  LOP3.LUT R0, R245, UR16, R190, 0x96, !PT ;  /* 0x00000010f5007c12 */ /* 0x000fca000f8e96be */
[----:B-1----:R-:W-:Y:S01]  /*18810*/  IMAD.WIDE.U32 R4, R0, -0x326172a9, RZ ;  /* 0xcd9e8d5700047825 */ /* 0x002fe200078e00ff */
[----:B------:R-:W-:-:S04]  /*18820*/  LOP3.LUT R0, R145, UR11, R244, 0x96, !PT ;  /* 0x0000000b91007c12 */ /* 0x000fc8000f8e96f4 */
        /* <DEDUP_REMOVED lines=12> */
[----:B------:R-:W-:-:S05]  /*188f0*/  IMAD.WIDE.U32 R2, R2, -0x326172a9, RZ ;  /* 0xcd9e8d5702027825 */ /* 0x000fca00078e00ff */
[----:B------:R-:W-:Y:S02]  /*18900*/  LOP3.LUT R0, R3, UR14, R6, 0x96, !PT ;  /* 0x0000000e03007c12 */ /* 0x000fe4000f8e9606 */
[----:B------:R-:W-:-:S04]  /*18910*/  LOP3.LUT R3, R2, 0xffff, RZ, 0xc0, !PT ;  /* 0x0000ffff02037812 */ /* 0x000fc800078ec0ff */
[----:B------:R-:W-:Y:S02]  /*18920*/  SHF.R.U32.HI R6, RZ, 0x8, R3 ;  /* 0x00000008ff067819 */ /* 0x000fe40000011603 */
[----:B------:R-:W-:-:S04]  /*18930*/  LOP3.LUT R3, R2, 0xff, RZ, 0xc0, !PT ;  /* 0x000000ff02037812 */ /* 0x000fc800078ec0ff */
[----:B------:R-:W-:Y:S02]  /*18940*/  PRMT R3, R3, 0x5410, R6 ;  /* 0x0000541003037816 */ /* 0x000fe40000000006 */
[----:B------:R-:W-:-:S03]  /*18950*/  SHF.R.U32.HI R6, RZ, 0x10, R2 ;  /* 0x00000010ff067819 */ /* 0x000fc60000011602 */
[----:B------:R-:W-:-:S05]  /*18960*/  HSET2.LE.AND R3, R3, R238, PT ;  /* 0x000000ee03037233 */ /* 0x000fca0003803000 */
[----:B------:R-:W-:Y:S02]  /*18970*/  LOP3.LUT R10, R3, R29, RZ, 0xc0, !PT ;  /* 0x0000001d030a7212 */ /* 0x000fe400078ec0ff */
[----:B------:R-:W-:Y:S02]  /*18980*/  SHF.R.U32.HI R3, RZ, 0x18, R2 ;  /* 0x00000018ff037819 */ /* 0x000fe40000011602 */
[----:B------:R-:W-:-:S04]  /*18990*/  LOP3.LUT R2, R6, 0xff, RZ, 0xc0, !PT ;  /* 0x000000ff06027812 */ /* 0x000fc800078ec0ff */
[----:B------:R-:W-:Y:S02]  /*189a0*/  PRMT R11, R2, 0x5410, R3 ;  /* 0x00005410020b7816 */ /* 0x000fe40000000003 */
[C---:B------:R-:W-:Y:S02]  /*189b0*/  LOP3.LUT R2, R0.reuse, 0xffff, RZ, 0xc0, !PT ;  /* 0x0000ffff00027812 */ /* 0x040fe400078ec0ff */
[----:B------:R-:W-:Y:S02]  /*189c0*/  LOP3.LUT R7, R7, UR6, R8, 0x96, !PT ;  /* 0x0000000607077c12 */ /* 0x000fe4000f8e9608 */
[----:B------:R-:W-:Y:S02]  /*189d0*/  SHF.R.U32.HI R3, RZ, 0x8, R2 ;  /* 0x00000008ff037819 */ /* 0x000fe40000011602 */
[----:B------:R-:W-:Y:S02]  /*189e0*/  LOP3.LUT R2, R0, 0xff, RZ, 0xc0, !PT ;  /* 0x000000ff00027812 */ /* 0x000fe400078ec0ff */
[----:B------:R-:W-:-:S02]  /*189f0*/  SHF.R.U32.HI R6, RZ, 0x10, R0 ;  /* 0x00000010ff067819 */ /* 0x000fc40000011600 */
[----:B------:R-:W-:Y:S01]  /*18a00*/  PRMT R8, R2, 0x5410, R3 ;  /* 0x0000541002087816 */ /* 0x000fe20000000003 */
[----:B------:R-:W-:Y:S01]  /*18a10*/  IMAD.WIDE.U32 R2, R7, -0x2daee0ad, RZ ;  /* 0xd2511f5307027825 */ /* 0x000fe200078e00ff */
[----:B------:R-:W-:Y:S02]  /*18a20*/  SHF.R.U32.HI R7, RZ, 0x18, R0 ;  /* 0x00000018ff077819 */ /* 0x000fe40000011600 */
[----:B------:R-:W-:Y:S02]  /*18a30*/  LOP3.LUT R6, R6, 0xff, RZ, 0xc0, !PT ;  /* 0x000000ff06067812 */ /* 0x000fe400078ec0ff */
[----:B------:R-:W-:Y:S02]  /*18a40*/  LOP3.LUT R0, R3, UR13, R12, 0x96, !PT ;  /* 0x0000000d03007c12 */ /* 0x000fe4000f8e960c */
[----:B------:R-:W-:Y:S02]  /*18a50*/  PRMT R12, R6, 0x5410, R7 ;  /* 0x00005410060c7816 */ /* 0x000fe40000000007 */
        /* <DEDUP_REMOVED lines=10> */
[----:B------:R-:W-:Y:S01]  /*18b00*/  LOP3.LUT R0, R2, 0xff, RZ, 0xc0, !PT ;  /* 0x000000ff02007812 */ /* 0x000fe200078ec0ff */
[----:B------:R-:W-:-:S03]  /*18b10*/  IMAD.MOV.U32 R29, RZ, RZ, R14 ;  /* 0x000000ffff1d7224 */ /* 0x000fc600078e000e */
[----:B------:R-:W-:Y:S02]  /*18b20*/  PRMT R14, R0, 0x5410, R3 ;  /* 0x00005410000e7816 */ /* 0x000fe40000000003 */
[--C-:B------:R-:W-:Y:S02]  /*18b30*/  SHF.R.U32.HI R0, RZ, 0x10, R2.reuse ;  /* 0x00000010ff007819 */ /* 0x100fe40000011602 */
[----:B------:R-:W-:Y:S02]  /*18b40*/  SHF.R.U32.HI R2, RZ, 0x18, R2 ;  /* 0x00000018ff027819 */ /* 0x000fe40000011602 */
[----:B------:R-:W-:Y:S02]  /*18b50*/  LOP3.LUT R0, R0, 0xff, RZ, 0xc0, !PT ;  /* 0x000000ff00007812 */ /* 0x000fe400078ec0ff */
[----:B------:R-:W-:Y:S02]  /*18b60*/  IADD3 R3, R239, 0x1, RZ ;  /* 0x00000001ef037810 */ /* 0x000fe40007ffe0ff */
[----:B------:R-:W-:Y:S01]  /*18b70*/  PRMT R13, R0, 0x5410, R2 ;  /* 0x00005410000d7816 */ /* 0x000fe20000000002 */
[--C-:B------:R-:W-:Y:S01]  /*18b80*/  HSET2.LE.AND R0, R11, R238.reuse, PT ;  /* 0x000000ee0b007233 */ /* 0x100fe20003803000 */
[----:B------:R-:W-:Y:S01]  /*18b90*/  LOP3.LUT R3, R191, UR35, R3, 0x96, !PT ;  /* 0x00000023bf037c12 */ /* 0x000fe2000f8e9603 */
[----:B------:R-:W-:-:S03]  /*18ba0*/  HSET2.LE.AND R2, R8, R238, PT ;  /* 0x000000ee08027233 */ /* 0x000fc60003803000 */
[----:B------:R-:W-:Y:S01]  /*18bb0*/  LOP3.LUT R11, R0, R117, RZ, 0xc0, !PT ;  /* 0x00000075000b7212 */ /* 0x000fe200078ec0ff */
[----:B------:R-:W-:Y:S01]  /*18bc0*/  IMAD.MOV.U32 R117, RZ, RZ, R29 ;  /* 0x000000ffff757224 */ /* 0x000fe200078e001d */
[----:B------:R-:W-:Y:S01]  /*18bd0*/  LOP3.LUT R8, R2, R169, RZ, 0xc0, !PT ;  /* 0x000000a902087212 */ /* 0x000fe200078ec0ff */
[----:B------:R-:W-:Y:S01]  /*18be0*/  IMAD.MOV.U32 R29, RZ, RZ, R18 ;  /* 0x000000ffff1d7224 */ /* 0x000fe200078e0012 */
[--C-:B------:R-:W-:Y:S01]  /*18bf0*/  HSET2.LE.AND R2, R9, R238.reuse, PT ;  /* 0x000000ee09027233 */ /* 0x100fe20003803000 */
[----:B------:R-:W-:Y:S01]  /*18c00*/  IMAD.WIDE.U32 R18, R3, -0x326172a9, RZ ;  /* 0xcd9e8d5703127825 */ /* 0x000fe200078e00ff */
[----:B------:R-:W-:Y:S01]  /*18c10*/  HSET2.LE.AND R0, R12, R238, PT ;  /* 0x000000ee0c007233 */ /* 0x000fe20003803000 */
[----:B------:R-:W-:Y:S02]  /*18c20*/  STG.E.U16 [R142.64+-0xee], R65 ;  /* 0xffff12418e007986 */ /* 0x000fe4000c101520 */
[----:B------:R-:W-:Y:S02]  /*18c30*/  LOP3.LUT R12, R2, R116, RZ, 0xc0, !PT ;  /* 0x00000074020c7212 */ /* 0x000fe400078ec0ff */
[----:B------:R-:W-:Y:S01]  /*18c40*/  LOP3.LUT R3, R19, UR17, R119, 0x96, !PT ;  /* 0x0000001113037c12 */ /* 0x000fe2000f8e9677 */
[----:B------:R-:W-:Y:S01]  /*18c50*/  IMAD.MOV.U32 R58, RZ, RZ, R164 ;  /* 0x000000ffff3a7224 */ /* 0x000fe200078e00a4 */
[----:B------:R-:W-:Y:S01]  /*18c60*/  LOP3.LUT R2, R5, UR12, R18, 0x96, !PT ;  /* 0x0000000c05027c12 */ /* 0x000fe2000f8e9612 */
[----:B------:R-:W-:Y:S01]  /*18c70*/  IMAD.MOV.U32 R33, RZ, RZ, R34 ;  /* 0x000000ffff217224 */ /* 0x000fe200078e0022 */
[----:B------:R3:W5:Y:S01]  /*18c80*/  LDL.LU R169, [R1+0x14c] ;  /* 0x00014c0001a97983 */ /* 0x0007620000300800 */
[----:B------:R-:W-:Y:S01]  /*18c90*/  IMAD.WIDE.U32 R6, R3, -0x2daee0ad, RZ ;  /* 0xd2511f5303067825 */ /* 0x000fe200078e00ff */
[----:B------:R-:W-:-:S02]  /*18ca0*/  LOP3.LUT R9, R0, R117, RZ, 0xc0, !PT ;  /* 0x0000007500097212 */ /* 0x000fc400078ec0ff */
[----:B------:R3:W5:Y:S01]  /*18cb0*/  LDL.LU R164, [R1+0x148] ;  /* 0x0001480001a47983 */ /* 0x0007620000300800 */
        /* <DEDUP_REMOVED lines=8> */
[----:B------:R-:W-:Y:S02]  /*18d40*/  IMAD.MOV.U32 R116, RZ, RZ, R56 ;  /* 0x000000ffff747224 */ /* 0x000fe400078e0038 */
[----:B------:R-:W-:Y:S02]  /*18d50*/  IMAD.MOV.U32 R29, RZ, RZ, R98 ;  /* 0x000000ffff1d7224 */ /* 0x000fe400078e0062 */
[----:B------:R-:W-:Y:S02]  /*18d60*/  IMAD.MOV.U32 R56, RZ, RZ, R97 ;  /* 0x000000ffff387224 */ /* 0x000fe400078e0061 */
[----:B------:R-:W-:Y:S02]  /*18d70*/  IMAD.MOV.U32 R98, RZ, RZ, R46 ;  /* 0x000000ffff627224 */ /* 0x000fe400078e002e */
[----:B------:R-:W-:-:S04]  /*18d80*/  IMAD.WIDE.U32 R4, R0, -0x2daee0ad, RZ ;  /* 0xd2511f5300047825 */ /* 0x000fc800078e00ff */
[----:B------:R-:W-:Y:S02]  /*18d90*/  IMAD.MOV.U32 R46, RZ, RZ, R201 ;  /* 0x000000ffff2e7224 */ /* 0x000fe400078e00c9 */
[----:B------:R-:W-:Y:S02]  /*18da0*/  IMAD.MOV.U32 R97, RZ, RZ, R200 ;  /* 0x000000ffff617224 */ /* 0x000fe400078e00c8 */
[----:B------:R-:W-:Y:S01]  /*18db0*/  IMAD.WIDE.U32 R200, R3, -0x2daee0ad, RZ ;  /* 0xd2511f5303c87825 */ /* 0x000fe200078e00ff */
[----:B------:R-:W-:Y:S01]  /*18dc0*/  LOP3.LUT R5, R5, UR7, R2, 0x96, !PT ;  /* 0x0000000705057c12 */ /* 0x000fe2000f8e9602 */
[--C-:B------:R-:W-:Y:S02]  /*18dd0*/  HSET2.LE.AND R2, R14, R238.reuse, PT ;  /* 0x000000ee0e027233 */ /* 0x100fe40003803000 */
[--C-:B------:R-:W-:Y:S01]  /*18de0*/  HSET2.LE.AND R3, R13, R238.reuse, PT ;  /* 0x000000ee0d037233 */ /* 0x100fe20003803000 */
[----:B------:R-:W-:Y:S01]  /*18df0*/  LOP3.LUT R4, R201, UR5, R4, 0x96, !PT ;  /* 0x00000005c9047c12 */ /* 0x000fe2000f8e9604 */
[----:B------:R-:W-:Y:S01]  /*18e00*/  HSET2.LE.AND R0, R15, R238, PT ;  /* 0x000000ee0f007233 */ /* 0x000fe20003803000 */
[----:B------:R-:W-:Y:S01]  /*18e10*/  LOP3.LUT R14, R2, R116, RZ, 0xc0, !PT ;  /* 0x00000074020e7212 */ /* 0x000fe200078ec0ff */
[----:B----4-:R-:W-:Y:S01]  /*18e20*/  IMAD.WIDE.U32 R36, R5, -0x326172a9, RZ ;  /* 0xcd9e8d5705247825 */ /* 0x010fe200078e00ff */
[----:B------:R-:W-:-:S03]  /*18e30*/  LOP3.LUT R15, R3, R29, RZ, 0xc0, !PT ;  /* 0x0000001d030f7212 */ /* 0x000fc600078ec0ff */
[----:B------:R-:W-:-:S04]  /*18e40*/  IMAD.WIDE.U32 R2, R4, -0x326172a9, RZ ;  /* 0xcd9e8d5704027825 */ /* 0x000fc800078e00ff */
[----:B------:R-:W-:Y:S01]  /*18e50*/  IMAD.WIDE.U32 R4, R56, -0x326172a9, RZ ;  /* 0xcd9e8d5738047825 */ /* 0x000fe200078e00ff */
[----:B------:R-:W-:-:S04]  /*18e60*/  LOP3.LUT R13, R0, R117, RZ, 0xc0, !PT ;  /* 0x00000075000d7212 */ /* 0x000fc800078ec0ff */
[----:B------:R-:W-:-:S05]  /*18e70*/  LOP3.LUT R0, R5, R98, RZ, 0x3c, !PT ;  /* 0x0000006205007212 */ /* 0x000fca00078e3cff */
[----:B------:R-:W-:Y:S01]  /*18e80*/  IMAD.WIDE.U32 R30, R0, -0x2daee0ad, RZ ;  /* 0xd2511f53001e7825 */ /* 0x000fe200078e00ff */
[C---:B------:R-:W-:Y:S02]  /*18e90*/  LOP3.LUT R116, R2.reuse, 0xffff, RZ, 0xc0, !PT ;  /* 0x0000ffff02747812 */ /* 0x040fe400078ec0ff */
[----:B------:R-:W-:Y:S02]  /*18ea0*/  LOP3.LUT R119, R2, 0xff, RZ, 0xc0, !PT ;  /* 0x000000ff02777812 */ /* 0x000fe400078ec0ff */
[--C-:B------:R-:W-:Y:S02]  /*18eb0*/  SHF.R.U32.HI R118, RZ, 0x10, R2.reuse ;  /* 0x00000010ff767819 */ /* 0x100fe40000011602 */
[----:B------:R-:W-:Y:S02]  /*18ec0*/  SHF.R.U32.HI R117, RZ, 0x18, R2 ;  /* 0x00000018ff757819 */ /* 0x000fe40000011602 */
[----:B------:R-:W-:Y:S02]  /*18ed0*/  LOP3.LUT R0, R31, UR16, R190, 0x96, !PT ;  /* 0x000000101f007c12 */ /* 0x000fe4000f8e96be */
[----:B------:R-:W-:Y:S01]  /*18ee0*/  LOP3.LUT R2, R25, UR17, R4, 0x96, !PT ;  /* 0x0000001119027c12 */ /* 0x000fe2000f8e9604 */
[----:B------:R-:W-:Y:S01]  /*18ef0*/  IMAD.MOV.U32 R98, RZ, RZ, R28 ;  /* 0x000000ffff627224 */ /* 0x000fe200078e001c */
[----:B------:R-:W-:Y:S01]  /*18f00*/  LOP3.LUT R36, R3, UR14, R36, 0x96, !PT ;  /* 0x0000000e03247c12 */ /* 0x000fe2000f8e9624 */
[----:B------:R-:W-:-:S04]  /*18f10*/  IMAD.WIDE.U32 R28, R0, -0x326172a9, RZ ;  /* 0xcd9e8d57001c7825 */ /* 0x000fc800078e00ff */
[----:B------:R-:W-:Y:S01]  /*18f20*/  IMAD.WIDE.U32 R2, R2, -0x2daee0ad, RZ ;  /* 0xd2511f5302027825 */ /* 0x000fe200078e00ff */
[----:B------:R-:W-:-:S04]  /*18f30*/  LOP3.LUT R0, R29, UR12, R24, 0x96, !PT ;  /* 0x0000000c1d007c12 */ /* 0x000fc8000f8e9618 */
[----:B------:R-:W-:Y:S01]  /*18f40*/  LOP3.LUT R3, R3, UR11, R30, 0x96, !PT ;  /* 0x0000000b03037c12 */ /* 0x000fe2000f8e961e */
[----:B------:R-:W-:Y:S01]  /*18f50*/  IMAD.WIDE.U32 R6, R0, -0x2daee0ad, RZ ;  /* 0xd2511f5300067825 */ /* 0x000fe200078e00ff */
[----:B------:R-:W-:-:S03]  /*18f60*/  LOP3.LUT R31, R19, UR17, R4, 0x96, !PT ;  /* 0x00000011131f7c12 */ /* 0x000fc6000f8e9604 */
[----:B------:R-:W-:Y:S01]  /*18f70*/  IMAD.WIDE.U32 R4, R3, -0x326172a9, RZ ;  /* 0xcd9e8d5703047825 */ /* 0x000fe200078e00ff */
[----:B------:R-:W-:-:S04]  /*18f80*/  LOP3.LUT R0, R7, UR9, R2, 0x96, !PT ;  /* 0x0000000907007c12 */ /* 0x000fc8000f8e9602 */
[----:B------:R-:W-:-:S05]  /*18f90*/  LOP3.LUT R2, R5, UR10, R28, 0x96, !PT ;  /* 0x0000000a05027c12 */ /* 0x000fca000f8e961c */
[----:B------:R-:W-:-:S05]  /*18fa0*/  IMAD.WIDE.U32 R2, R2, -0x2daee0ad, RZ ;  /* 0xd2511f5302027825 */ /* 0x000fca00078e00ff */
[----:B------:R-:W-:Y:S01]  /*18fb0*/  LOP3.LUT R3, R3, UR7, R6, 0x96, !PT ;  /* 0x0000000703037c12 */ /* 0x000fe2000f8e9606 */
[----:B------:R-:W-:Y:S01]  /*18fc0*/  IMAD.WIDE.U32 R6, R0, -0x326172a9, RZ ;  /* 0xcd9e8d5700067825 */ /* 0x000fe200078e00ff */
[----:B------:R-:W-:-:S04]  /*18fd0*/  LOP3.LUT R29, R29, UR12, R18, 0x96, !PT ;  /* 0x0000000c1d1d7c12 */ /* 0x000fc8000f8e9612 */
        /* <DEDUP_REMOVED lines=11> */
[----:B------:R-:W-:Y:S01]  /*19090*/  HSET2.LE.AND R3, R3, R238, PT ;  /* 0x000000ee03037233 */ /* 0x000fe20003803000 */
[----:B------:R-:W-:-:S04]  /*190a0*/  LOP3.LUT R19, R5, UR6, R6, 0x96, !PT ;  /* 0x0000000605137c12 */ /* 0x000fc8000f8e9606 */
[----:B------:R-:W-:Y:S02]  /*190b0*/  LOP3.LUT R6, R3, R22, RZ, 0xc0, !PT ;  /* 0x0000001603067212 */ /* 0x000fe400078ec0ff */
[----:B------:R-:W-:Y:S02]  /*190c0*/  SHF.R.U32.HI R3, RZ, 0x18, R2 ;  /* 0x00000018ff037819 */ /* 0x000fe40000011602 */
[----:B------:R-:W-:-:S04]  /*190d0*/  LOP3.LUT R2, R4, 0xff, RZ, 0xc0, !PT ;  /* 0x000000ff04027812 */ /* 0x000fc800078ec0ff */
[----:B------:R-:W-:-:S05]  /*190e0*/  PRMT R2, R2, 0x5410, R3 ;  /* 0x0000541002027816 */ /* 0x000fca0000000003 */
[----:B------:R-:W-:-:S05]  /*190f0*/  HSET2.LE.AND R2, R2, R238, PT ;  /* 0x000000ee02027233 */ /* 0x000fca0003803000 */
[----:B------:R-:W-:Y:S02]  /*19100*/  LOP3.LUT R7, R2, R32, RZ, 0xc0, !PT ;  /* 0x0000002002077212 */ /* 0x000fe400078ec0ff */
        /* <DEDUP_REMOVED lines=9> */
[----:B------:R-:W-:-:S05]  /*191a0*/  PRMT R0, R0, 0x5410, R2 ;  /* 0x0000541000007816 */ /* 0x000fca0000000002 */
[----:B------:R-:W-:Y:S01]  /*191b0*/  HSET2.LE.AND R0, R0, R238, PT ;  /* 0x000000ee00007233 */ /* 0x000fe20003803000 */
[----:B------:R-:W-:-:S04]  /*191c0*/  IMAD.MOV.U32 R2, RZ, RZ, R20 ;  /* 0x000000ffff027224 */ /* 0x000fc800078e0014 */
[----:B------:R-:W-:Y:S01]  /*191d0*/  LOP3.LUT R5, R0, R41, RZ, 0xc0, !PT ;  /* 0x0000002900057212 */ /* 0x000fe200078ec0ff */
[----:B------:R-:W-:Y:S02]  /*191e0*/  IMAD.MOV.U32 R0, RZ, RZ, R23 ;  /* 0x000000ffff007224 */ /* 0x000fe400078e0017 */
[----:B------:R-:W1:Y:S01]  /*191f0*/  LDSM.16.MT88.4 R20, [R165+0x6000] ;  /* 0x00600000a514783b */ /* 0x000e620000004200 */
[----:B------:R-:W-:Y:S02]  /*19200*/  IMAD.MOV.U32 R34, RZ, RZ, R35 ;  /* 0x000000ffff227224 */ /* 0x000fe400078e0023 */
[----:B------:R-:W-:Y:S02]  /*19210*/  IMAD.MOV.U32 R35, RZ, RZ, R62 ;  /* 0x000000ffff237224 */ /* 0x000fe400078e003e */
[----:B------:R-:W-:Y:S02]  /*19220*/  IMAD.MOV.U32 R190, RZ, RZ, R46 ;  /* 0x000000ffffbe7224 */ /* 0x000fe400078e002e */
[----:B------:R-:W-:-:S02]  /*19230*/  IMAD.MOV.U32 R46, RZ, RZ, R58 ;  /* 0x000000ffff2e7224 */ /* 0x000fc400078e003a */
[----:B------:R-:W-:Y:S01]  /*19240*/  IMAD.MOV.U32 R239, RZ, RZ, R27 ;  /* 0x000000ffffef7224 */ /* 0x000fe200078e001b */
[-C--:B-1----:R-:W-:Y:S07]  /*19250*/  HMMA.16816.F32 R64, R8, R20.reuse, R136 ;  /* 0x000000140840723c */ /* 0x082fee0000001888 */
[----:B------:R-:W-:Y:S02]  /*19260*/  IMAD.MOV.U32 R136, RZ, RZ, R63 ;  /* 0x000000ffff887224 */ /* 0x000fe400078e003f */
[----:B------:R-:W-:Y:S07]  /*19270*/  HMMA.16816.F32 R60, R4, R20, R112 ;  /* 0x00000014043c723c */ /* 0x000fee0000001870 */
[----:B------:R-:W-:-:S02]  /*19280*/  IMAD.MOV.U32 R112, RZ, RZ, R57 ;  /* 0x000000ffff707224 */ /* 0x000fc400078e0039 */
[----:B------:R-:W-:Y:S01]  /*19290*/  IMAD.MOV.U32 R114, RZ, RZ, R26 ;  /* 0x000000ffff727224 */ /* 0x000fe200078e001a */
[-C--:B------:R-:W-:Y:S08]  /*192a0*/  HMMA.16816.F32 R56, R4, R22.reuse, R48 ;  /* 0x000000160438723c */ /* 0x080ff00000001830 */
[----:B------:R-:W-:Y:S01]  /*192b0*/  HMMA.16816.F32 R24, R8, R22, R132 ;  /* 0x000000160818723c */ /* 0x000fe20000001884 */
[----:B------:R-:W1:Y:S01]  /*192c0*/  LDSM.16.MT88.4 R20, [R168+0x6000] ;  /* 0x00600000a814783b */ /* 0x000e620000004200 */
[----:B------:R-:W-:-:S02]  /*192d0*/  IMAD.MOV.U32 R115, RZ, RZ, R78 ;  /* 0x000000ffff737224 */ /* 0x000fc400078e004e */
[----:B------:R-:W-:-:S03]  /*192e0*/  IMAD.MOV.U32 R3, RZ, RZ, R98 ;  /* 0x000000ffff037224 */ /* 0x000fc600078e0062 */
[----:B------:R-:W-:Y:S02]  /*192f0*/  IMAD.MOV.U32 R135, RZ, RZ, R79 ;  /* 0x000000ffff877224 */ /* 0x000fe400078e004f */
[----:B------:R-:W-:Y:S02]  /*19300*/  IMAD.MOV.U32 R134, RZ, RZ, R76 ;  /* 0x000000ffff867224 */ /* 0x000fe400078e004c */
[----:B------:R-:W-:Y:S02]  /*19310*/  IMAD.MOV.U32 R133, RZ, RZ, R77 ;  /* 0x000000ffff857224 */ /* 0x000fe400078e004d */
[----:B------:R-:W-:Y:S02]  /*19320*/  IMAD.MOV.U32 R139, RZ, RZ, R99 ;  /* 0x000000ffff8b7224 */ /* 0x000fe400078e0063 */
[----:B------:R-:W-:Y:S02]  /*19330*/  IMAD.MOV.U32 R138, RZ, RZ, R96 ;  /* 0x000000ffff8a7224 */ /* 0x000fe400078e0060 */
[----:B------:R-:W-:Y:S01]  /*19340*/  IMAD.MOV.U32 R137, RZ, RZ, R97 ;  /* 0x000000ffff897224 */ /* 0x000fe200078e0061 */
[C---:B-1----:R-:W-:Y:S08]  /*19350*/  HMMA.16816.F32 R76, R4.reuse, R20, R72 ;  /* 0x00000014044c723c */ /* 0x042ff00000001848 */
[----:B------:R-:W-:Y:S08]  /*19360*/  HMMA.16816.F32 R72, R4, R22, R92 ;  /* 0x000000160448723c */ /* 0x000ff0000000185c */
[C---:B------:R-:W-:Y:S08]  /*19370*/  HMMA.16816.F32 R96, R8.reuse, R20, R128 ;  /* 0x000000140860723c */ /* 0x040ff00000001880 */
[----:B------:R-:W-:Y:S01]  /*19380*/  HMMA.16816.F32 R92, R8, R22, R240 ;  /* 0x00000016085c723c */ /* 0x000fe200000018f0 */
[----:B------:R-:W1:Y:S01]  /*19390*/  LDSM.16.MT88.4 R20, [R166+0x6000] ;  /* 0x00600000a614783b */ /* 0x000e620000004200 */
        /* <DEDUP_REMOVED lines=8> */
[----:B-1----:R-:W-:Y:S08]  /*19420*/  HMMA.16816.F32 R48, R4, R22, R84 ;  /* 0x000000160430723c */ /* 0x002ff00000001854 */
[-C--:B------:R-:W-:Y:S08]  /*19430*/  HMMA.16816.F32 R88, R8, R20.reuse, R248 ;  /* 0x000000140858723c */ /* 0x080ff000000018f8 */
[----:B------:R-:W-:Y:S08]  /*19440*/  HMMA.16816.F32 R52, R4, R20, R108 ;  /* 0x000000140434723c */ /* 0x000ff0000000186c */
[----:B------:R-:W-:Y:S01]  /*19450*/  HMMA.16816.F32 R84, R8, R22, R44 ;  /* 0x000000160854723c */ /* 0x000fe2000000182c */
[----:B------:R-:W1:Y:S01]  /*19460*/  LDSM.16.MT88.4 R20, [R167+0x6000] ;  /* 0x00600000a714783b */ /* 0x000e620000004200 */
[----:B------:R-:W-:-:S06]  /*19470*/  IMAD.MOV.U32 R131, RZ, RZ, R43 ;  /* 0x000000ffff837224 */ /* 0x000fcc00078e002b */
[----:B-1----:R-:W-:Y:S07]  /*19480*/  HMMA.16816.F32 R40, R4, R22, R124 ;  /* 0x000000160428723c */ /* 0x002fee000000187c */
[----:B------:R-:W-:Y:S02]  /*19490*/  IMAD.MOV.U32 R127, RZ, RZ, R2 ;  /* 0x000000ffff7f7224 */ /* 0x000fe400078e0002 */
[----:B------:R-:W-:Y:S01]  /*194a0*/  IMAD.MOV.U32 R126, RZ, RZ, R3 ;  /* 0x000000ffff7e7224 */ /* 0x000fe200078e0003 */
[----:B------:R-:W-:Y:S01]  /*194b0*/  HMMA.16816.F32 R80, R8, R20, R80 ;  /* 0x000000140850723c */ /* 0x000fe20000001850 */
[----:B------:R-:W-:-:S07]  /*194c0*/  IMAD.WIDE.U32 R2, R19, -0x2daee0ad, RZ ;  /* 0xd2511f5313027825 */ /* 0x000fce00078e00ff */
[----:B------:R-:W-:Y:S01]  /*194d0*/  HMMA.16816.F32 R32, R8, R22, R32 ;  /* 0x000000160820723c */ /* 0x000fe20000001820 */
[----:B------:R-:W1:Y:S07]  /*194e0*/  LDSM.16.MT88.4 R8, [R165+0x6800] ;  /* 0x00680000a508783b */ /* 0x000e6e0000004200 */
[----:B------:R-:W-:Y:S01]  /*194f0*/  HMMA.16816.F32 R44, R4, R20, R120 ;  /* 0x00000014042c723c */ /* 0x000fe20000001878 */
[----:B------:R-:W-:Y:S01]  /*19500*/  IMAD.MOV.U32 R241, RZ, RZ, R136 ;  /* 0x000000fffff17224 */ /* 0x000fe200078e0088 */
[----:B------:R-:W2:Y:S05]  /*19510*/  LDSM.16.MT88.4 R20, [R166+0x6800] ;  /* 0x00680000a614783b */ /* 0x000eaa0000004200 */
[----:B------:R-:W-:Y:S01]  /*19520*/  IMAD.MOV.U32 R120, RZ, RZ, R0 ;  /* 0x000000ffff787224 */ /* 0x000fe200078e0000 */
[----:B------:R-:W-:-:S02]  /*19530*/  LOP3.LUT R0, R3, UR13, R18, 0x96, !PT ;  /* 0x0000000d03007c12 */ /* 0x000fc4000f8e9612 */
[C---:B------:R-:W-:Y:S02]  /*19540*/  LOP3.LUT R3, R2.reuse, 0xffff, RZ, 0xc0, !PT ;  /* 0x0000ffff02037812 */ /* 0x040fe400078ec0ff */
[----:B------:R-:W-:Y:S02]  /*19550*/  LOP3.LUT R4, R2, 0xff, RZ, 0xc0, !PT ;  /* 0x000000ff02047812 */ /* 0x000fe400078ec0ff */
[----:B------:R-:W-:Y:S02]  /*19560*/  SHF.R.U32.HI R5, RZ, 0x8, R3 ;  /* 0x00000008ff057819 */ /* 0x000fe40000011603 */
[----:B------:R-:W-:Y:S02]  /*19570*/  SHF.R.U32.HI R3, RZ, 0x10, R2 ;  /* 0x00000010ff037819 */ /* 0x000fe40000011602 */
[----:B------:R-:W-:Y:S02]  /*19580*/  PRMT R18, R4, 0x5410, R5 ;  /* 0x0000541004127816 */ /* 0x000fe40000000005 */
[----:B------:R-:W-:-:S02]  /*19590*/  SHF.R.U32.HI R4, RZ, 0x10, R0 ;  /* 0x00000010ff047819 */ /* 0x000fc40000011600 */
[----:B------:R-:W-:Y:S02]  /*195a0*/  SHF.R.U32.HI R7, RZ, 0x18, R2 ;  /* 0x00000018ff077819 */ /* 0x000fe40000011602 */
[----:B------:R-:W-:Y:S02]  /*195b0*/  LOP3.LUT R5, R3, 0xff, RZ, 0xc0, !PT ;  /* 0x000000ff03057812 */ /* 0x000fe400078ec0ff */
[C---:B------:R-:W-:Y:S02]  /*195c0*/  LOP3.LUT R2, R0.reuse, 0xffff, RZ, 0xc0, !PT ;  /* 0x0000ffff00027812 */ /* 0x040fe400078ec0ff */
[----:B------:R-:W-:Y:S02]  /*195d0*/  LOP3.LUT R6, R0, 0xff, RZ, 0xc0, !PT ;  /* 0x000000ff00067812 */ /* 0x000fe400078ec0ff */
[----:B------:R-:W-:Y:S02]  /*195e0*/  SHF.R.U32.HI R3, RZ, 0x18, R0 ;  /* 0x00000018ff037819 */ /* 0x000fe40000011600 */
[----:B------:R-:W-:-:S02]  /*195f0*/  LOP3.LUT R0, R4, 0xff, RZ, 0xc0, !PT ;  /* 0x000000ff04007812 */ /* 0x000fc400078ec0ff */
[----:B------:R-:W-:Y:S02]  /*19600*/  SHF.R.U32.HI R2, RZ, 0x8, R2 ;  /* 0x00000008ff027819 */ /* 0x000fe40000011602 */
[----:B------:R-:W-:Y:S01]  /*19610*/  PRMT R3, R0, 0x5410, R3 ;  /* 0x0000541000037816 */ /* 0x000fe20000000003 */
[--C-:B------:R-:W-:Y:S01]  /*19620*/  HSET2.LE.AND R0, R18, R238.reuse, PT ;  /* 0x000000ee12007233 */ /* 0x100fe20003803000 */
[----:B------:R-:W-:Y:S02]  /*19630*/  PRMT R5, R5, 0x5410, R7 ;  /* 0x0000541005057816 */ /* 0x000fe40000000007 */
[----:B------:R-:W-:Y:S01]  /*19640*/  PRMT R2, R6, 0x5410, R2 ;  /* 0x0000541006027816 */ /* 0x000fe20000000002 */
[--C-:B------:R-:W-:Y:S01]  /*19650*/  HSET2.LE.AND R3, R3, R238.reuse, PT ;  /* 0x000000ee03037233 */ /* 0x100fe20003803000 */
[----:B------:R-:W-:Y:S01]  /*19660*/  LOP3.LUT R6, R0, R101, RZ, 0xc0, !PT ;  /* 0x0000006500067212 */ /* 0x000fe200078ec0ff */
[--C-:B------:R-:W-:Y:S02]  /*19670*/  HSET2.LE.AND R0, R5, R238.reuse, PT ;  /* 0x000000ee05007233 */ /* 0x100fe40003803000 */
[----:B------:R-:W-:Y:S01]  /*19680*/  HSET2.LE.AND R2, R2, R238, PT ;  /* 0x000000ee02027233 */ /* 0x000fe20003803000 */
[----:B------:R-:W-:-:S02]  /*19690*/  LOP3.LUT R5, R3, R102, RZ, 0xc0, !PT ;  /* 0x0000006603057212 */ /* 0x000fc400078ec0ff */
[----:B------:R-:W-:Y:S02]  /*196a0*/  LOP3.LUT R7, R0, R100, RZ, 0xc0, !PT ;  /* 0x0000006400077212 */ /* 0x000fe400078ec0ff */
[----:B------:R-:W-:Y:S01]  /*196b0*/  LOP3.LUT R4, R2, R103, RZ, 0xc0, !PT ;  /* 0x0000006702047212 */ /* 0x000fe200078ec0ff */
[----:B------:R-:W-:Y:S01]  /*196c0*/  IMAD.MOV.U32 R243, RZ, RZ, R137 ;  /* 0x000000fffff37224 */ /* 0x000fe200078e0089 */
[----:B-1----:R-:W-:Y:S01]  /*196d0*/  HMMA.16816.F32 R108, R12, R10, R24 ;  /* 0x0000000a0c6c723c */ /* 0x002fe20000001818 */
[----:B------:R-:W-:Y:S01]  /*196e0*/  IMAD.MOV.U32 R242, RZ, RZ, R138 ;  /* 0x000000fffff27224 */ /* 0x000fe200078e008a */
[----:B------:R-:W1:Y:S01]  /*196f0*/  LDSM.16.MT88.4 R24, [R168+0x6800] ;  /* 0x00680000a818783b */ /* 0x000e620000004200 */
[----:B------:R-:W-:-:S05]  /*19700*/  IMAD.MOV.U32 R121, RZ, RZ, R139 ;  /* 0x000000ffff797224 */ /* 0x000fca00078e008b */
[-C--:B------:R-:W-:Y:S08]  /*19710*/  HMMA.16816.F32 R136, R12, R8.reuse, R64 ;  /* 0x000000080c88723c */ /* 0x080ff00000001840 */
[C---:B------:R-:W-:Y:S08]  /*19720*/  HMMA.16816.F32 R60, R4.reuse, R8, R60 ;  /* 0x00000008043c723c */ /* 0x040ff0000000183c */
[----:B------:R-:W-:Y:S01]  /*19730*/  HMMA.16816.F32 R56, R4, R10, R56 ;  /* 0x0000000a0438723c */ /* 0x000fe20000001838 */
[----:B------:R-:W4:Y:S01]  /*19740*/  LDSM.16.MT88.4 R8, [R167+0x6800] ;  /* 0x00680000a708783b */ /* 0x000f220000004200 */
[----:B------:R-:W-:-:S06]  /*19750*/  IMAD.WIDE.U32 R2, R29, -0x2daee0ad, RZ ;  /* 0xd2511f531d027825 */ /* 0x000fcc00078e00ff */
[C---:B--2---:R-:W-:Y:S08]  /*19760*/  HMMA.16816.F32 R52, R4.reuse, R20, R52 ;  /* 0x000000140434723c */ /* 0x044ff00000001834 */
[C---:B------:R-:W-:Y:S08]  /*19770*/  HMMA.16816.F32 R48, R4.reuse, R22, R48 ;  /* 0x000000160430723c */ /* 0x040ff00000001830 */
[C---:B-1----:R-:W-:Y:S08]  /*19780*/  HMMA.16816.F32 R76, R4.reuse, R24, R76 ;  /* 0x00000018044c723c */ /* 0x042ff0000000184c */
[C---:B------:R-:W-:Y:S08]  /*19790*/  HMMA.16816.F32 R72, R4.reuse, R26, R72 ;  /* 0x0000001a0448723c */ /* 0x040ff00000001848 */
[C---:B----4-:R-:W-:Y:S08]  /*197a0*/  HMMA.16816.F32 R44, R4.reuse, R8, R44 ;  /* 0x00000008042c723c */ /* 0x050ff0000000182c */
        /* <DEDUP_REMOVED lines=10> */
[----:B------:R-:W-:-:S04]  /*19850*/  LOP3.LUT R5, R5, UR7, R2, 0x96, !PT ;  /* 0x0000000705057c12 */ /* 0x000fc8000f8e9602 */
[----:B------:R-:W-:-:S05]  /*19860*/  LOP3.LUT R2, R19, UR5, R4, 0x96, !PT ;  /* 0x0000000513027c12 */ /* 0x000fca000f8e9604 */
[----:B------:R-:W-:-:S04]  /*19870*/  IMAD.WIDE.U32 R2, R2, -0x326172a9, RZ ;  /* 0xcd9e8d5702027825 */ /* 0x000fc800078e00ff */
[----:B------:R-:W-:Y:S01]  /*19880*/  IMAD.WIDE.U32 R28, R5, -0x326172a9, RZ ;  /* 0xcd9e8d57051c7825 */ /* 0x000fe200078e00ff */
[----:B------:R-:W-:-:S04]  /*19890*/  LOP3.LUT R0, R2, 0xffff, RZ, 0xc0, !PT ;  /* 0x0000ffff02007812 */ /* 0x000fc800078ec0ff */
[----:B------:R-:W-:Y:S02]  /*198a0*/  SHF.R.U32.HI R5, RZ, 0x8, R0 ;  /* 0x00000008ff057819 */ /* 0x000fe40000011600 */
[----:B------:R-:W-:Y:S02]  /*198b0*/  LOP3.LUT R0, R3, UR14, R28, 0x96, !PT ;  /* 0x0000000e03007c12 */ /* 0x000fe4000f8e961c */
[----:B------:R-:W-:Y:S02]  /*198c0*/  LOP3.LUT R4, R2, 0xff, RZ, 0xc0, !PT ;  /* 0x000000ff02047812 */ /* 0x000fe400078ec0ff */
[--C-:B------:R-:W-:Y:S02]  /*198d0*/  SHF.R.U32.HI R6, RZ, 0x10, R2.reuse ;  /* 0x00000010ff067819 */ /* 0x100fe40000011602 */
[----:B------:R-:W-:Y:S02]  /*198e0*/  SHF.R.U32.HI R7, RZ, 0x18, R2 ;  /* 0x00000018ff077819 */ /* 0x000fe40000011602 */
[----:B------:R-:W-:-:S04]  /*198f0*/  LOP3.LUT R2, R0, 0xffff, RZ, 0xc0, !PT ;  /* 0x0000ffff00027812 */ /* 0x000fc800078ec0ff */
[----:B------:R-:W-:Y:S02]  /*19900*/  SHF.R.U32.HI R3, RZ, 0x8, R2 ;  /* 0x00000008ff037819 */ /* 0x000fe40000011602 */
[----:B------:R-:W-:Y:S01]  /*19910*/  LOP3.LUT R2, R0, 0xff, RZ, 0xc0, !PT ;  /* 0x000000ff00027812 */ /* 0x000fe200078ec0ff */
[----:B------:R-:W-:Y:S03]  /*19920*/  HMMA.16816.F32 R80, R12, R8, R80 ;  /* 0x000000080c50723c */ /* 0x000fe60000001850 */
[----:B------:R-:W-:Y:S02]  /*19930*/  PRMT R3, R2, 0x5410, R3 ;  /* 0x0000541002037816 */ /* 0x000fe40000000003 */
[----:B------:R-:W-:Y:S02]  /*19940*/  SHF.R.U32.HI R2, RZ, 0x10, R0 ;  /* 0x00000010ff027819 */ /* 0x000fe40000011600 */
[----:B------:R-:W-:-:S02]  /*19950*/  PRMT R8, R4, 0x5410, R5 ;  /* 0x0000541004087816 */ /* 0x000fc40000000005 */
[----:B------:R-:W-:Y:S02]  /*19960*/  SHF.R.U32.HI R5, RZ, 0x18, R0 ;  /* 0x00000018ff057819 */ /* 0x000fe40000011600 */
[----:B------:R-:W-:Y:S01]  /*19970*/  LOP3.LUT R2, R2, 0xff, RZ, 0xc0, !PT ;  /* 0x000000ff02027812 */ /* 0x000fe200078ec0ff */
[--C-:B------:R-:W-:Y:S01]  /*19980*/  HSET2.LE.AND R0, R3, R238.reuse, PT ;  /* 0x000000ee03007233 */ /* 0x100fe20003803000 */
[----:B------:R-:W-:Y:S02]  /*19990*/  LOP3.LUT R4, R6, 0xff, RZ, 0xc0, !PT ;  /* 0x000000ff06047812 */ /* 0x000fe400078ec0ff */
[----:B------:R-:W-:Y:S02]  /*199a0*/  PRMT R2, R2, 0x5410, R5 ;  /* 0x0000541002027816 */ /* 0x000fe40000000005 */
[----:B------:R-:W-:Y:S01]  /*199b0*/  PRMT R3, R4, 0x5410, R7 ;  /* 0x0000541004037816 */ /* 0x000fe20000000007 */
[----:B------:R-:W-:Y:S01]  /*199c0*/  IMAD.MOV.U32 R123, RZ, RZ, R129 ;  /* 0x000000ffff7b7224 */ /* 0x000fe200078e0081 */
[----:B------:R-:W-:Y:S01]  /*199d0*/  LOP3.LUT R4, R0, R107, RZ, 0xc0, !PT ;  /* 0x0000006b00047212 */ /* 0x000fe200078ec0ff */
[----:B------:R-:W-:Y:S01]  /*199e0*/  IMAD.MOV.U32 R122, RZ, RZ, R130 ;  /* 0x000000ffff7a7224 */ /* 0x000fe200078e0082 */
[--C-:B------:R-:W-:Y:S01]  /*199f0*/  HSET2.LE.AND R0, R2, R238.reuse, PT ;  /* 0x000000ee02007233 */ /* 0x100fe20003803000 */
[----:B------:R-:W-:Y:S01]  /*19a00*/  IMAD.MOV.U32 R248, RZ, RZ, R131 ;  /* 0x000000fffff87224 */ /* 0x000fe200078e0083 */
[----:B------:R-:W-:Y:S01]  /*19a10*/  HMMA.16816.F32 R64, R12, R26, R92 ;  /* 0x0000001a0c40723c */ /* 0x000fe2000000185c */
[----:B------:R-:W-:-:S07]  /*19a20*/  HSET2.LE.AND R2, R8, R238, PT ;  /* 0x000000ee08027233 */ /* 0x000fce0003803000 */
[C---:B------:R-:W-:Y:S01]  /*19a30*/  HMMA.16816.F32 R128, R12.reuse, R24, R96 ;  /* 0x000000180c80723c */ /* 0x040fe20000001860 */
[----:B------:R-:W1:Y:S07]  /*19a40*/  LDSM.16.MT88.4 R24, [R167+0x7000] ;  /* 0x00700000a718783b */ /* 0x000e6e0000004200 */
[C---:B------:R-:W-:Y:S08]  /*19a50*/  HMMA.16816.F32 R88, R12.reuse, R20, R88 ;  /* 0x000000140c58723c */ /* 0x040ff00000001858 */
[C---:B------:R-:W-:Y:S01]  /*19a60*/  HMMA.16816.F32 R84, R12.reuse, R22, R84 ;  /* 0x000000160c54723c */ /* 0x040fe20000001854 */
[----:B------:R-:W2:Y:S07]  /*19a70*/  LDSM.16.MT88.4 R20, [R166+0x7000] ;  /* 0x00700000a614783b */ /* 0x000eae0000004200 */
[----:B------:R-:W-:Y:S01]  /*19a80*/  HMMA.16816.F32 R100, R12, R10, R32 ;  /* 0x0000000a0c64723c */ /* 0x000fe20000001820 */
[----:B------:R-:W4:Y:S04]  /*19a90*/  LDSM.16.MT88.4 R8, [R165+0x7000] ;  /* 0x00700000a508783b */ /* 0x000f280000004200 */
[----:B------:R-:W3:Y:S01]  /*19aa0*/  LDSM.16.MT88.4 R12, [R168+0x7000] ;  /* 0x00700000a80c783b */ /* 0x000ee20000004200 */
[----:B------:R-:W-:Y:S01]  /*19ab0*/  HSET2.LE.AND R3, R3, R238, PT ;  /* 0x000000ee03037233 */ /* 0x000fe20003803000 */
[----:B------:R-:W-:-:S02]  /*19ac0*/  LOP3.LUT R5, R0, R104, RZ, 0xc0, !PT ;  /* 0x0000006800057212 */ /* 0x000fc400078ec0ff */
[----:B------:R-:W-:Y:S02]  /*19ad0*/  LOP3.LUT R6, R2, R106, RZ, 0xc0, !PT ;  /* 0x0000006a02067212 */ /* 0x000fe400078ec0ff */
[----:B------:R-:W-:Y:S02]  /*19ae0*/  LOP3.LUT R7, R3, R105, RZ, 0xc0, !PT ;  /* 0x0000006903077212 */ /* 0x000fe400078ec0ff */
[----:B------:R-:W-:Y:S01]  /*19af0*/  LOP3.LUT R0, R118, 0xff, RZ, 0xc0, !PT ;  /* 0x000000ff76007812 */ /* 0x000fe200078ec0ff */
[----:B------:R-:W-:Y:S02]  /*19b00*/  IMAD.MOV.U32 R249, RZ, RZ, R112 ;  /* 0x000000fffff97224 */ /* 0x000fe400078e0070 */
[----:B------:R-:W-:Y:S02]  /*19b10*/  IMAD.MOV.U32 R250, RZ, RZ, R113 ;  /* 0x000000fffffa7224 */ /* 0x000fe400078e0071 */
[----:B------:R-:W-:Y:S01]  /*19b20*/  IMAD.MOV.U32 R251, RZ, RZ, R114 ;  /* 0x000000fffffb7224 */ /* 0x000fe200078e0072 */
[----:B-1----:R-:W-:Y:S01]  /*19b30*/  HMMA.16816.F32 R44, R4, R24, R44 ;  /* 0x00000018042c723c */ /* 0x002fe2000000182c */
[----:B------:R-:W-:Y:S01]  /*19b40*/  IMAD.MOV.U32 R240, RZ, RZ, R115 ;  /* 0x000000fffff07224 */ /* 0x000fe200078e0073 */
[----:B------:R-:W-:-:S06]  /*19b50*/  SHF.R.U32.HI R2, RZ, 0x8, R116 ;  /* 0x00000008ff027819 */ /* 0x000fcc0000011674 */
[C---:B------:R-:W-:Y:S08]  /*19b60*/  HMMA.16816.F32 R40, R4.reuse, R26, R40 ;  /* 0x0000001a0428723c */ /* 0x040ff00000001828 */
[C---:B--2---:R-:W-:Y:S08]  /*19b70*/  HMMA.16816.F32 R52, R4.reuse, R20, R52 ;  /* 0x000000140434723c */ /* 0x044ff00000001834 */
[C---:B----4-:R-:W-:Y:S08]  /*19b80*/  HMMA.16816.F32 R112, R4.reuse, R8, R60 ;  /* 0x000000080470723c */ /* 0x050ff0000000183c */
[C---:B------:R-:W-:Y:S08]  /*19b90*/  HMMA.16816.F32 R104, R4.reuse, R10, R56 ;  /* 0x0000000a0468723c */ /* 0x040ff00000001838 */
[C---:B---3--:R-:W-:Y:S08]  /*19ba0*/  HMMA.16816.F32 R96, R4.reuse, R12, R76 ;  /* 0x0000000c0460723c */ /* 0x048ff0000000184c */
[C---:B------:R-:W-:Y:S08]  /*19bb0*/  HMMA.16816.F32 R92, R4.reuse, R14, R72 ;  /* 0x0000000e045c723c */ /* 0x040ff00000001848 */
[----:B------:R-:W-:Y:S07]  /*19bc0*/  HMMA.16816.F32 R48, R4, R22, R48 ;  /* 0x000000160430723c */ /* 0x000fee0000001830 */
[----:B------:R-:W-:-:S02]  /*19bd0*/  PRMT R7, R0, 0x5410, R117 ;  /* 0x0000541000077816 */ /* 0x000fc40000000075 */
[C---:B------:R-:W-:Y:S02]  /*19be0*/  LOP3.LUT R0, R36.reuse, 0xffff, RZ, 0xc0, !PT ;  /* 0x0000ffff24007812 */ /* 0x040fe400078ec0ff */
[----:B------:R-:W-:Y:S02]  /*19bf0*/  PRMT R6, R119, 0x5410, R2 ;  /* 0x0000541077067816 */ /* 0x000fe40000000002 */
[----:B------:R-:W-:Y:S01]  /*19c00*/  SHF.R.U32.HI R2, RZ, 0x8, R0 ;  /* 0x00000008ff027819 */ /* 0x000fe20000011600 */
[----:B------:R-:W-:Y:S01]  /*19c10*/  IMAD.MOV.U32 R61, RZ, RZ, R132 ;  /* 0x000000ffff3d7224 */ /* 0x000fe200078e0084 */
[----:B------:R-:W-:Y:S01]  /*19c20*/  LOP3.LUT R0, R36, 0xff, RZ, 0xc0, !PT ;  /* 0x000000ff24007812 */ /* 0x000fe200078ec0ff */
[----:B------:R-:W-:Y:S01]  /*19c30*/  IMAD.MOV.U32 R60, RZ, RZ, R133 ;  /* 0x000000ffff3c7224 */ /* 0x000fe200078e0085 */
[----:B------:R-:W-:Y:S02]  /*19c40*/  LDSM.16.MT88.4 R116, [R166+0x7800] ;  /* 0x00780000a674783b */ /* 0x000fe40000004200 */
[----:B------:R-:W-:-:S02]  /*19c50*/  PRMT R3, R0, 0x5410, R2 ;  /* 0x0000541000037816 */ /* 0x000fc40000000002 */
[--C-:B------:R-:W-:Y:S02]  /*19c60*/  SHF.R.U32.HI R0, RZ, 0x10, R36.reuse ;  /* 0x00000010ff007819 */ /* 0x100fe40000011624 */
[----:B------:R-:W-:Y:S02]  /*19c70*/  SHF.R.U32.HI R2, RZ, 0x18, R36 ;  /* 0x00000018ff027819 */ /* 0x000fe40000011624 */
[----:B------:R-:W-:-:S04]  /*19c80*/  LOP3.LUT R0, R0, 0xff, RZ, 0xc0, !PT ;  /* 0x000000ff00007812 */ /* 0x000fc800078ec0ff */
[----:B------:R-:W-:Y:S01]  /*19c90*/  PRMT R2, R0, 0x5410, R2 ;  /* 0x0000541000027816 */ /* 0x000fe20000000002 */
[----:B------:R-:W-:-:S05]  /*19ca0*/  HSET2.LE.AND R0, R3, R238, PT ;  /* 0x000000ee03007233 */ /* 0x000fca0003803000 */
[----:B------:R-:W-:Y:S01]  /*19cb0*/  LOP3.LUT R4, R0, R126, RZ, 0xc0, !PT ;  /* 0x0000007e00047212 */ /* 0x000fe200078ec0ff */
[----:B------:R-:W-:-:S05]  /*19cc0*/  HSET2.LE.AND R0, R2, R238, PT ;  /* 0x000000ee02007233 */ /* 0x000fca0003803000 */
[----:B------:R-:W-:Y:S01]  /*19cd0*/  LOP3.LUT R5, R0, R127, RZ, 0xc0, !PT ;  /* 0x0000007f00057212 */ /* 0x000fe200078ec0ff */
[--C-:B------:R-:W-:Y:S01]  /*19ce0*/  HSET2.LE.AND R0, R6, R238.reuse, PT ;  /* 0x000000ee06007233 */ /* 0x100fe20003803000 */
[----:B------:R-:W-:Y:S01]  /*19cf0*/  LOP3.LUT R2, R29, UR6, R30, 0x96, !PT ;  /* 0x000000061d027c12 */ /* 0x000fe2000f8e961e */
[----:B------:R-:W-:Y:S01]  /*19d00*/  IMAD.MOV.U32 R59, RZ, RZ, R134 ;  /* 0x000000ffff3b7224 */ /* 0x000fe200078e0086 */
[----:B------:R-:W-:Y:S02]  /*19d10*/  LDSM.16.MT88.4 R124, [R168+0x7800] ;  /* 0x00780000a87c783b */ /* 0x000fe40000004200 */
[----:B------:R-:W-:Y:S01]  /*19d20*/  LOP3.LUT R6, R0, R120, RZ, 0xc0, !PT ;  /* 0x0000007800067212 */ /* 0x000fe200078ec0ff */
[----:B------:R-:W-:Y:S01]  /*19d30*/  HSET2.LE.AND R0, R7, R238, PT ;  /* 0x000000ee07007233 */ /* 0x000fe20003803000 */
[----:B------:R-:W-:-:S04]  /*19d40*/  IMAD.WIDE.U32 R2, R2, -0x2daee0ad, RZ ;  /* 0xd2511f5302027825 */ /* 0x000fc800078e00ff */
[----:B------:R-:W-:Y:S02]  /*19d50*/  LOP3.LUT R7, R0, R121, RZ, 0xc0, !PT ;  /* 0x0000007900077212 */ /* 0x000fe400078ec0ff */
[----:B------:R-:W-:-:S05]  /*19d60*/  LOP3.LUT R0, R3, UR13, R18, 0x96, !PT ;  /* 0x0000000d03007c12 */ /* 0x000fca000f8e9612 */
[C---:B------:R-:W-:Y:S07]  /*19d70*/  HMMA.16816.F32 R32, R4.reuse, R10, R108 ;  /* 0x0000000a0420723c */ /* 0x040fee000000186c */
[C---:B------:R-:W-:Y:S01]  /*19d80*/  LOP3.LUT R10, R2.reuse, 0xffff, RZ, 0xc0, !PT ;  /* 0x0000ffff020a7812 */ /* 0x040fe200078ec0ff */
[----:B------:R-:W-:Y:S01]  /*19d90*/  HMMA.16816.F32 R128, R4, R12, R128 ;  /* 0x0000000c0480723c */ /* 0x000fe20000001880 */
[----:B------:R-:W-:Y:S02]  /*19da0*/  LOP3.LUT R11, R2, 0xff, RZ, 0xc0, !PT ;  /* 0x000000ff020b7812 */ /* 0x000fe400078ec0ff */
[----:B------:R-:W-:-:S04]  /*19db0*/  SHF.R.U32.HI R3, RZ, 0x10, R0 ;  /* 0x00000010ff037819 */ /* 0x000fc80000011600 */
[--C-:B------:R-:W-:Y:S02]  /*19dc0*/  SHF.R.U32.HI R12, RZ, 0x10, R2.reuse ;  /* 0x00000010ff0c7819 */ /* 0x100fe40000011602 */
[----:B------:R-:W-:Y:S02]  /*19dd0*/  SHF.R.U32.HI R13, RZ, 0x18, R2 ;  /* 0x00000018ff0d7819 */ /* 0x000fe40000011602 */
[C---:B------:R-:W-:Y:S01]  /*19de0*/  LOP3.LUT R2, R0.reuse, 0xffff, RZ, 0xc0, !PT ;  /* 0x0000ffff00027812 */ /* 0x040fe200078ec0ff */
[----:B------:R-:W-:Y:S07]  /*19df0*/  HMMA.16816.F32 R136, R4, R8, R136 ;  /* 0x000000080488723c */ /* 0x000fee0000001888 */
[----:B------:R-:W-:-:S02]  /*19e00*/  LOP3.LUT R9, R0, 0xff, RZ, 0xc0, !PT ;  /* 0x000000ff00097812 */ /* 0x000fc400078ec0ff */
[----:B------:R-:W-:Y:S02]  /*19e10*/  SHF.R.U32.HI R8, RZ, 0x18, R0 ;  /* 0x00000018ff087819 */ /* 0x000fe40000011600 */
[----:B------:R-:W-:Y:S02]  /*19e20*/  SHF.R.U32.HI R0, RZ, 0x8, R2 ;  /* 0x00000008ff007819 */ /* 0x000fe40000011602 */
[----:B------:R-:W-:Y:S02]  /*19e30*/  LOP3.LUT R2, R3, 0xff, RZ, 0xc0, !PT ;  /* 0x000000ff03027812 */ /* 0x000fe400078ec0ff */
[----:B------:R-:W-:Y:S02]  /*19e40*/  LOP3.LUT R3, R12, 0xff, RZ, 0xc0, !PT ;  /* 0x000000ff0c037812 */ /* 0x000fe400078ec0ff */
[----:B------:R-:W-:Y:S02]  /*19e50*/  PRMT R2, R2, 0x5410, R8 ;  /* 0x0000541002027816 */ /* 0x000fe40000000008 */
[----:B------:R-:W-:-:S03]  /*19e60*/  PRMT R3, R3, 0x5410, R13 ;  /* 0x0000541003037816 */ /* 0x000fc6000000000d */
[--C-:B------:R-:W-:Y:S01]  /*19e70*/  HSET2.LE.AND R2, R2, R238.reuse, PT ;  /* 0x000000ee02027233 */ /* 0x100fe20003803000 */
[----:B------:R-:W-:Y:S02]  /*19e80*/  PRMT R0, R9, 0x5410, R0 ;  /* 0x0000541009007816 */ /* 0x000fe40000000000 */
[----:B------:R-:W-:Y:S02]  /*19e90*/  SHF.R.U32.HI R10, RZ, 0x8, R10 ;  /* 0x00000008ff0a7819 */ /* 0x000fe4000001160a */
[----:B------:R-:W-:Y:S01]  /*19ea0*/  LOP3.LUT R77, R2, R237, RZ, 0xc0, !PT ;  /* 0x000000ed024d7212 */ /* 0x000fe200078ec0ff */
[--C-:B------:R-:W-:Y:S01]  /*19eb0*/  HSET2.LE.AND R2, R3, R238.reuse, PT ;  /* 0x000000ee03027233 */ /* 0x100fe20003803000 */
[----:B------:R-:W-:Y:S01]  /*19ec0*/  PRMT R10, R11, 0x5410, R10 ;  /* 0x000054100b0a7816 */ /* 0x000fe2000000000a */
[----:B------:R-:W-:-:S03]  /*19ed0*/  HSET2.LE.AND R0, R0, R238, PT ;  /* 0x000000ee00007233 */ /* 0x000fc60003803000 */
[----:B------:R-:W-:Y:S02]  /*19ee0*/  LOP3.LUT R79, R2, R246, RZ, 0xc0, !PT ;  /* 0x000000f6024f7212 */ /* 0x000fe400078ec0ff */
[----:B------:R-:W-:Y:S02]  /*19ef0*/  LOP3.LUT R2, R37, UR6, R144, 0x96, !PT ;  /* 0x0000000625027c12 */ /* 0x000fe4000f8e9690 */
[----:B------:R-:W-:Y:S01]  /*19f00*/  LOP3.LUT R76, R0, R247, RZ, 0xc0, !PT ;  /* 0x000000f7004c7212 */ /* 0x000fe200078ec0ff */
[----:B------:R-:W-:Y:S02]  /*19f10*/  HSET2.LE.AND R0, R10, R238, PT ;  /* 0x000000ee0a007233 */ /* 0x000fe40003803000 */
[----:B------:R-:W-:Y:S01]  /*19f20*/  IMAD.WIDE.U32 R2, R2, -0x2daee0ad, RZ ;  /* 0xd2511f5302027825 */ /* 0x000fe200078e00ff */
[----:B------:R-:W-:Y:S02]  /*19f30*/  LDSM.16.MT88.4 R8, [R167+0x7800] ;  /* 0x00780000a708783b */ /* 0x000fe40000004200 */
[----:B------:R-:W-:Y:S01]  /*19f40*/  LOP3.LUT R78, R0, R252, RZ, 0xc0, !PT ;  /* 0x000000fc004e7212 */ /* 0x000fe200078ec0ff */
[----:B------:R-:W-:Y:S01]  /*19f50*/  IMAD.MOV.U32 R58, RZ, RZ, R135 ;  /* 0x000000ffff3a7224 */ /* 0x000fe200078e0087 */
[----:B------:R-:W-:Y:S01]  /*19f60*/  LOP3.LUT R0, R2, 0xffff, RZ, 0xc0, !PT ;  /* 0x0000ffff02007812 */ /* 0x000fe200078ec0ff */
[----:B------:R-:W1:Y:S01]  /*19f70*/  LDSM.16.MT88.4 R132, [R165+0x7800] ;  /* 0x00780000a584783b */ /* 0x000e620000004200 */
[----:B------:R-:W-:Y:S01]  /*19f80*/  IMAD.MOV.U32 R63, RZ, RZ, R122 ;  /* 0x000000ffff3f7224 */ /* 0x000fe200078e007a */
[----:B------:R-:W-:Y:S01]  /*19f90*/  HMMA.16816.F32 R108, R4, R24, R80 ;  /* 0x00000018046c723c */ /* 0x000fe20000001850 */
[----:B------:R-:W-:Y:S01]  /*19fa0*/  IMAD.MOV.U32 R62, RZ, RZ, R123 ;  /* 0x000000ffff3e7224 */ /* 0x000fe200078e007b */
[----:B------:R-:W-:-:S06]  /*19fb0*/  SHF.R.U32.HI R12, RZ, 0x18, R2 ;  /* 0x00000018ff0c7819 */ /* 0x000fcc0000011602 */
[C---:B------:R-:W-:Y:S08]  /*19fc0*/  HMMA.16816.F32 R120, R4.reuse, R20, R88 ;  /* 0x000000140478723c */ /* 0x040ff00000001858 */
[C---:B------:R-:W-:Y:S08]  /*19fd0*/  HMMA.16816.F32 R28, R4.reuse, R14, R64 ;  /* 0x0000000e041c723c */ /* 0x040ff00000001840 */
[C---:B------:R-:W-:Y:S08]  /*19fe0*/  HMMA.16816.F32 R20, R4.reuse, R22, R84 ;  /* 0x000000160414723c */ /* 0x040ff00000001854 */
[----:B------:R-:W-:Y:S07]  /*19ff0*/  HMMA.16816.F32 R24, R4, R26, R100 ;  /* 0x0000001a0418723c */ /* 0x000fee0000001864 */
[----:B------:R-:W-:-:S02]  /*1a000*/  SHF.R.U32.HI R4, RZ, 0x8, R0 ;  /* 0x00000008ff047819 */ /* 0x000fc40000011600 */
[----:B------:R-:W-:Y:S02]  /*1a010*/  LOP3.LUT R0, R3, UR13, R200, 0x96, !PT ;  /* 0x0000000d03007c12 */ /* 0x000fe4000f8e96c8 */
[----:B------:R-:W-:Y:S02]  /*1a020*/  LOP3.LUT R5, R2, 0xff, RZ, 0xc0, !PT ;  /* 0x000000ff02057812 */ /* 0x000fe400078ec0ff */
[----:B------:R-:W-:Y:S02]  /*1a030*/  SHF.R.U32.HI R3, RZ, 0x10, R2 ;  /* 0x00000010ff037819 */ /* 0x000fe40000011602 */
[C---:B------:R-:W-:Y:S02]  /*1a040*/  LOP3.LUT R2, R0.reuse, 0xffff, RZ, 0xc0, !PT ;  /* 0x0000ffff00027812 */ /* 0x040fe400078ec0ff */
[----:B------:R-:W-:Y:S02]  /*1a050*/  PRMT R13, R5, 0x5410, R4 ;  /* 0x00005410050d7816 */ /* 0x000fe40000000004 */
[----:B------:R-:W-:-:S02]  /*1a060*/  LOP3.LUT R6, R0, 0xff, RZ, 0xc0, !PT ;  /* 0x000000ff00067812 */ /* 0x000fc400078ec0ff */
[----:B------:R-:W-:Y:S01]  /*1a070*/  SHF.R.U32.HI R4, RZ, 0x8, R2 ;  /* 0x00000008ff047819 */ /* 0x000fe20000011602 */
[----:B------:R2:W-:Y:S01]  /*1a080*/  STG.E.U16 [R38.64+-0xf0], R199 ;  /* 0xffff10c726007986 */ /* 0x0005e2000c101520 */
[----:B------:R-:W-:Y:S02]  /*1a090*/  LOP3.LUT R7, R3, 0xff, RZ, 0xc0, !PT ;  /* 0x000000ff03077812 */ /* 0x000fe400078ec0ff */
[--C-:B------:R-:W-:Y:S01]  /*1a0a0*/  SHF.R.U32.HI R3, RZ, 0x10, R0.reuse ;  /* 0x00000010ff037819 */ /* 0x100fe20000011600 */
[----:B------:R-:W-:Y:S01]  /*1a0b0*/  STG.E.U16 [R38.64+-0xee], R198 ;  /* 0xffff12c626007986 */ /* 0x000fe2000c101520 */
[----:B------:R-:W-:Y:S02]  /*1a0c0*/  SHF.R.U32.HI R5, RZ, 0x18, R0 ;  /* 0x00000018ff057819 */ /* 0x000fe40000011600 */
[----:B------:R-:W-:Y:S01]  /*1a0d0*/  PRMT R0, R6, 0x5410, R4 ;  /* 0x0000541006007816 */ /* 0x000fe20000000004 */
[----:B------:R-:W-:Y:S01]  /*1a0e0*/  STG.E.U16 [R16.64+-0xf0], R196 ;  /* 0xffff10c410007986 */ /* 0x000fe2000c101520 */
[----:B------:R-:W-:-:S03]  /*1a0f0*/  LOP3.LUT R2, R3, 0xff, RZ, 0xc0, !PT ;  /* 0x000000ff03027812 */ /* 0x000fc600078ec0ff */
[----:B------:R-:W-:Y:S04]  /*1a100*/  STG.E.U16 [R16.64+-0xee], R197 ;  /* 0xffff12c510007986 */ /* 0x000fe8000c101520 */
[----:B------:R-:W-:Y:S04]  /*1a110*/  STG.E.U16 [R140.64+-0xe0], R231 ;  /* 0xffff20e78c007986 */ /* 0x000fe8000c101520 */
[----:B------:R-:W-:Y:S04]  /*1a120*/  STG.E.U16 [R140.64+-0xde], R227 ;  /* 0xffff22e38c007986 */ /* 0x000fe8000c101520 */
[----:B------:R-:W-:Y:S04]  /*1a130*/  STG.E.U16 [R142.64+-0xe0], R222 ;  /* 0xffff20de8e007986 */ /* 0x000fe8000c101520 */
[----:B------:R-:W-:Y:S01]  /*1a140*/  STG.E.U16 [R142.64+-0xde], R223 ;  /* 0xffff22df8e007986 */ /* 0x000fe2000c101520 */
[----:B------:R-:W-:-:S03]  /*1a150*/  HSET2.LE.AND R0, R0, R238, PT ;  /* 0x000000ee00007233 */ /* 0x000fc60003803000 */
[----:B------:R-:W-:Y:S04]  /*1a160*/  STG.E.U16 [R38.64+-0xe0], R195 ;  /* 0xffff20c326007986 */ /* 0x000fe8000c101520 */
[----:B------:R-:W-:Y:S01]  /*1a170*/  STG.E.U16 [R38.64+-0xde], R194 ;  /* 0xffff22c226007986 */ /* 0x000fe2000c101520 */
[----:B------:R-:W-:-:S03]  /*1a180*/  PRMT R7, R7, 0x5410, R12 ;  /* 0x0000541007077816 */ /* 0x000fc6000000000c */
[----:B------:R-:W-:Y:S01]  /*1a190*/  STG.E.U16 [R16.64+-0xe0], R192 ;  /* 0xffff20c010007986 */ /* 0x000fe2000c101520 */
[----:B------:R-:W-:-:S03]  /*1a1a0*/  PRMT R2, R2, 0x5410, R5 ;  /* 0x0000541002027816 */ /* 0x000fc60000000005 */
[----:B------:R-:W-:Y:S04]  /*1a1b0*/  STG.E.U16 [R16.64+-0xde], R193 ;  /* 0xffff22c110007986 */ /* 0x000fe8000c101520 */
[----:B------:R-:W-:Y:S04]  /*1a1c0*/  STG.E.U16 [R140.64+-0xd0], R221 ;  /* 0xffff30dd8c007986 */ /* 0x000fe8000c101520 */
[----:B------:R-:W-:Y:S04]  /*1a1d0*/  STG.E.U16 [R140.64+-0xce], R220 ;  /* 0xffff32dc8c007986 */ /* 0x000fe8000c101520 */
[----:B------:R-:W-:Y:S04]  /*1a1e0*/  STG.E.U16 [R142.64+-0xd0], R219 ;  /* 0xffff30db8e007986 */ /* 0x000fe8000c101520 */
[----:B------:R-:W-:Y:S04]  /*1a1f0*/  STG.E.U16 [R142.64+-0xce], R218 ;  /* 0xffff32da8e007986 */ /* 0x000fe8000c101520 */
[----:B------:R-:W-:Y:S04]  /*1a200*/  STG.E.U16 [R38.64+-0xd0], R189 ;  /* 0xffff30bd26007986 */ /* 0x000fe8000c101520 */
[----:B------:R-:W-:Y:S01]  /*1a210*/  STG.E.U16 [R38.64+-0xce], R163 ;  /* 0xffff32a326007986 */ /* 0x000fe2000c101520 */
[----:B------:R-:W-:-:S03]  /*1a220*/  LOP3.LUT R100, R0, R58, RZ, 0xc0, !PT ;  /* 0x0000003a00647212 */ /* 0x000fc600078ec0ff */
[----:B------:R-:W-:Y:S04]  /*1a230*/  STG.E.U16 [R16.64+-0xd0], R162 ;  /* 0xffff30a210007986 */ /* 0x000fe8000c101520 */
[----:B------:R-:W-:Y:S01]  /*1a240*/  STG.E.U16 [R16.64+-0xce], R161 ;  /* 0xffff32a110007986 */ /* 0x000fe2000c101520 */
[----:B------:R-:W-:-:S03]  /*1a250*/  HSET2.LE.AND R2, R2, R238, PT ;  /* 0x000000ee02027233 */ /* 0x000fc60003803000 */
[----:B------:R-:W-:Y:S01]  /*1a260*/  STG.E.U16 [R140.64+-0xc0], R217 ;  /* 0xffff40d98c007986 */ /* 0x000fe2000c101520 */
[----:B------:R-:W-:-:S03]  /*1a270*/  HSET2.LE.AND R3, R13, R238, PT ;  /* 0x000000ee0d037233 */ /* 0x000fc60003803000 */
[----:B------:R-:W-:Y:S01]  /*1a280*/  STG.E.U16 [R140.64+-0xbe], R216 ;  /* 0xffff42d88c007986 */ /* 0x000fe2000c101520 */
[----:B------:R-:W-:-:S03]  /*1a290*/  HSET2.LE.AND R0, R7, R238, PT ;  /* 0x000000ee07007233 */ /* 0x000fc60003803000 */
[----:B------:R-:W-:Y:S04]  /*1a2a0*/  STG.E.U16 [R142.64+-0xc0], R214 ;  /* 0xffff40d68e007986 */ /* 0x000fe8000c101520 */
        /* <DEDUP_REMOVED lines=8> */
[----:B------:R-:W-:Y:S01]  /*1a330*/  STG.E.U16 [R142.64+-0xb0], R211 ;  /* 0xffff50d38e007986 */ /* 0x000fe2000c101520 */
[----:B------:R-:W-:-:S03]  /*1a340*/  LOP3.LUT R102, R3, R60, RZ, 0xc0, !PT ;  /* 0x0000003c03667212 */ /* 0x000fc600078ec0ff */
[----:B------:R-:W-:Y:S01]  /*1a350*/  STG.E.U16 [R142.64+-0xae], R210 ;  /* 0xffff52d28e007986 */ /* 0x000fe2000c101520 */
[----:B------:R-:W-:-:S03]  /*1a360*/  LOP3.LUT R103, R0, R61, RZ, 0xc0, !PT ;  /* 0x0000003d00677212 */ /* 0x000fc600078ec0ff */
[----:B------:R-:W-:Y:S04]  /*1a370*/  STG.E.U16 [R38.64+-0xb0], R158 ;  /* 0xffff509e26007986 */ /* 0x000fe8000c101520 */
        /* <DEDUP_REMOVED lines=11> */
[C---:B-1----:R-:W-:Y:S03]  /*1a430*/  HMMA.16816.F32 R112, R76.reuse, R132, R112 ;  /* 0x000000844c70723c */ /* 0x042fe60000001870 */
[----:B------:R-:W-:Y:S04]  /*1a440*/  STG.E.U16 [R140.64+-0x90], R205 ;  /* 0xffff70cd8c007986 */ /* 0x000fe8000c101520 */
[----:B------:R-:W-:Y:S01]  /*1a450*/  STG.E.U16 [R140.64+-0x8e], R204 ;  /* 0xffff72cc8c007986 */ /* 0x000fe2000c101520 */
[C---:B------:R-:W-:Y:S03]  /*1a460*/  HMMA.16816.F32 R104, R76.reuse, R134, R104 ;  /* 0x000000864c68723c */ /* 0x040fe60000001868 */
[----:B------:R-:W-:Y:S04]  /*1a470*/  STG.E.U16 [R142.64+-0x90], R203 ;  /* 0xffff70cb8e007986 */ /* 0x000fe8000c101520 */
[----:B------:R-:W-:Y:S01]  /*1a480*/  STG.E.U16 [R142.64+-0x8e], R202 ;  /* 0xffff72ca8e007986 */ /* 0x000fe2000c101520 */
[C---:B------:R-:W-:Y:S03]  /*1a490*/  HMMA.16816.F32 R96, R76.reuse, R124, R96 ;  /* 0x0000007c4c60723c */ /* 0x040fe60000001860 */
[----:B------:R-:W-:Y:S04]  /*1a4a0*/  STG.E.U16 [R38.64+-0x90], R152 ;  /* 0xffff709826007986 */ /* 0x000fe8000c101520 */
[----:B------:R-:W-:Y:S01]  /*1a4b0*/  STG.E.U16 [R38.64+-0x8e], R151 ;  /* 0xffff729726007986 */ /* 0x000fe2000c101520 */
[----:B------:R-:W-:Y:S03]  /*1a4c0*/  HMMA.16816.F32 R92, R76, R126, R92 ;  /* 0x0000007e4c5c723c */ /* 0x000fe6000000185c */
[----:B------:R-:W-:Y:S01]  /*1a4d0*/  STG.E.U16 [R16.64+-0x8e], R150 ;  /* 0xffff729610007986 */ /* 0x000fe2000c101520 */
[----:B------:R-:W-:-:S04]  /*1a4e0*/  FADD.FTZ R0, R63, R62 ;  /* 0x0000003e3f007221 */ /* 0x000fc80000010000 */
[----:B------:R-:W-:Y:S01]  /*1a4f0*/  HMMA.16816.F32 R88, R76, R116, R52 ;  /* 0x000000744c58723c */ /* 0x000fe20000001834 */
[----:B------:R-:W-:Y:S02]  /*1a500*/  FADD.FTZ R2, R236, R248 ;  /* 0x000000f8ec027221 */ /* 0x000fe40000010000 */
[----:B------:R-:W-:-:S05]  /*1a510*/  FADD.FTZ R3, R250, R249 ;  /* 0x000000f9fa037221 */ /* 0x000fca0000010000 */
[----:B------:R-:W-:Y:S01]  /*1a520*/  HMMA.16816.F32 R84, R76, R118, R48 ;  /* 0x000000764c54723c */ /* 0x000fe20000001830 */
[----:B------:R-:W-:-:S07]  /*1a530*/  FADD.FTZ R5, R241, R0 ;  /* 0x00000000f1057221 */ /* 0x000fce0000010000 */
[C---:B------:R-:W-:Y:S08]  /*1a540*/  HMMA.16816.F32 R136, R100.reuse, R132, R136 ;  /* 0x000000846488723c */ /* 0x040ff00000001888 */
[C---:B------:R-:W-:Y:S08]  /*1a550*/  HMMA.16816.F32 R128, R100.reuse, R124, R128 ;  /* 0x0000007c6480723c */ /* 0x040ff00000001880 */
        /* <DEDUP_REMOVED lines=8> */
[----:B------:R-:W-:Y:S08]  /*1a5e0*/  HMMA.16816.F32 R108, R100, R8, R108 ;  /* 0x00000008646c723c */ /* 0x000ff0000000186c */
[-C--:B------:R-:W-:Y:S08]  /*1a5f0*/  HMMA.16816.F32 R76, R76, R10.reuse, R40 ;  /* 0x0000000a4c4c723c */ /* 0x080ff00000001828 */
[----:B------:R-:W-:Y:S01]  /*1a600*/  HMMA.16816.F32 R100, R100, R10, R24 ;  /* 0x0000000a6464723c */ /* 0x000fe20000001818 */
[----:B------:R-:W-:-:S02]  /*1a610*/  FADD.FTZ R4, R242, R4 ;  /* 0x00000004f2047221 */ /* 0x000fc40000010000 */
[----:B------:R-:W-:Y:S02]  /*1a620*/  FADD.FTZ R3, R243, R5 ;  /* 0x00000005f3037221 */ /* 0x000fe40000010000 */
[----:B------:R-:W-:Y:S02]  /*1a630*/  FADD.FTZ R2, R233, R2 ;  /* 0x00000002e9027221 */ /* 0x000fe40000010000 */
[----:B------:R-:W-:Y:S01]  /*1a640*/  FADD.FTZ R0, R229, R0 ;  /* 0x00000000e5007221 */ /* 0x000fe20000010000 */
[----:B------:R-:W-:Y:S01]  /*1a650*/  IADD3 R200, P0, R140, -0x180, RZ ;  /* 0xfffffe808cc87810 */ /* 0x000fe20007f1e0ff */
[----:B------:R-:W-:Y:S02]  /*1a660*/  FADD.FTZ R4, R190, R4 ;  /* 0x00000004be047221 */ /* 0x000fe40000010000 */
[----:B------:R-:W-:Y:S02]  /*1a670*/  FADD.FTZ R3, R191, R3 ;  /* 0x00000003bf037221 */ /* 0x000fe40000010000 */
[----:B------:R-:W-:-:S02]  /*1a680*/  FADD.FTZ R2, R234, R2 ;  /* 0x00000002ea027221 */ /* 0x000fc40000010000 */
[----:B------:R-:W-:Y:S01]  /*1a690*/  FADD.FTZ R0, R230, R0 ;  /* 0x00000000e6007221 */ /* 0x000fe20000010000 */
[----:B------:R1:W-:Y:S01]  /*1a6a0*/  STG.E.U16 [R16.64+-0x90], R224 ;  /* 0xffff70e010007986 */ /* 0x0003e2000c101520 */
[----:B------:R-:W-:Y:S01]  /*1a6b0*/  FADD.FTZ R230, R244, R4 ;  /* 0x00000004f4e67221 */ /* 0x000fe20000010000 */
[----:B--2---:R-:W-:Y:S01]  /*1a6c0*/  IADD3.X R199, R141, -0x1, RZ, P0, !PT ;  /* 0xffffffff8dc77810 */ /* 0x004fe200007fe4ff */
[----:B------:R-:W-:Y:S02]  /*1a6d0*/  FADD.FTZ R229, R245, R3 ;  /* 0x00000003f5e57221 */ /* 0x000fe40000010000 */
[----:B------:R-:W-:Y:S02]  /*1a6e0*/  FADD.FTZ R228, R239, R0 ;  /* 0x00000000efe47221 */ /* 0x000fe40000010000 */
[----:B------:R-:W-:Y:S02]  /*1a6f0*/  IMAD.MOV.U32 R75, RZ, RZ, R226 ;  /* 0x000000ffff4b7224 */ /* 0x000fe400078e00e2 */
[----:B-1----:R-:W-:-:S03]  /*1a700*/  FADD.FTZ R224, R235, R2 ;  /* 0x00000002ebe07221 */ /* 0x002fc60000010000 */
.L_x_1832:
[----:B------:R-:W-:-:S13]  /*1a710*/  ISETP.GT.AND P0, PT, R75, UR15, PT ;  /* 0x0000000f4b007c0c */ /* 0x000fda000bf04270 */
[----:B------:R-:W-:Y:S05]  /*1a720*/  @!P0 BRA `(.L_x_1839) ;  /* 0x0000796000008947 */ /* 0x000fea0003800000 */
[----:B------:R-:W2:Y:S01]  /*1a730*/  LDL.LU R8, [R1+0xf8] ;  /* 0x0000f80001087983 */ /* 0x000ea20000300800 */
[----:B------:R-:W-:Y:S01]  /*1a740*/  ULDC.64 UR4, c[0x0][0x1a0] ;  /* 0x0000680000047ab9 */ /* 0x000fe20000000a00 */
[----:B------:R-:W-:Y:S01]  /*1a750*/  IMAD.MOV.U32 R74, RZ, RZ, R69 ;  /* 0x000000ffff4a7224 */ /* 0x000fe200078e0045 */
[----:B------:R-:W-:Y:S01]  /*1a760*/  USHF.L.U64.HI UR16, UR4, 0x5, UR5 ;  /* 0x0000000504107899 */ /* 0x000fe20008010205 */
[----:B------:R-:W3:Y:S01]  /*1a770*/  LDL.64 R10, [R1+0x118] ;  /* 0x00011800010a7983 */ /* 0x000ee20000100a00 */
[----:B------:R-:W-:Y:S01]  /*1a780*/  USHF.L.U32 UR17, UR4, 0x5, URZ ;  /* 0x0000000504117899 */ /* 0x000fe2000800063f */
[----:B------:R-:W-:Y:S01]  /*1a790*/  MOV R73, R68 ;  /* 0x0000004400497202 */ /* 0x000fe20000000f00 */
[----:B------:R-:W-:Y:S01]  /*1a7a0*/  UIMAD.WIDE.U32 UR30, UR4, 0x30, URZ ;  /* 0x00000030041e78a5 */ /* 0x000fe2000f8e003f */
[----:B------:R-:W4:Y:S01]  /*1a7b0*/  LDL.LU R3, [R1+0xdc] ;  /* 0x0000dc0001037983 */ /* 0x000f220000300800 */
[----:B------:R-:W-:Y:S01]  /*1a7c0*/  UIMAD UR18, UR5, 0x30, URZ ;  /* 0x00000030051278a4 */ /* 0x000fe2000f8e023f */
[----:B------:R-:W-:Y:S01]  /*1a7d0*/  IMAD.MOV.U32 R72, RZ, RZ, R70 ;  /* 0x000000ffff487224 */ /* 0x000fe200078e0046 */
[----:B------:R-:W-:Y:S01]  /*1a7e0*/  MOV R2, R71 ;  /* 0x0000004700027202 */ /* 0x000fe20000000f00 */
[----:B------:R-:W2:Y:S01]  /*1a7f0*/  LDL R0, [R1+0x108] ;  /* 0x0001080001007983 */ /* 0x000ea20000100800 */
[----:B------:R-:W-:-:S02]  /*1a800*/  ULDC.64 UR4, c[0x0][0x198] ;  /* 0x0000660000047ab9 */ /* 0x000fc40000000a00 */
[----:B------:R-:W-:Y:S01]  /*1a810*/  USHF.L.U64.HI UR19, UR4, 0x5, UR5 ;  /* 0x0000000504137899 */ /* 0x000fe20008010205 */
[----:B------:R-:W2:Y:S01]  /*1a820*/  LDL.LU.64 R6, [R1+0x110] ;  /* 0x0001100001067983 */ /* 0x000ea20000300a00 */
[----:B------:R-:W-:Y:S02]  /*1a830*/  USHF.L.U32 UR20, UR4, 0x5, URZ ;  /* 0x0000000504147899 */ /* 0x000fe4000800063f */
[----:B------:R-:W-:Y:S01]  /*1a840*/  UIMAD.WIDE.U32 UR36, UR4, 0x30, URZ ;  /* 0x00000030042478a5 */ /* 0x000fe2000f8e003f */
[----:B------:R-:W2:Y:S01]  /*1a850*/  LDL.LU.64 R4, [R1+0x138] ;  /* 0x0001380001047983 */ /* 0x000ea20000300a00 */
[----:B-----5:R-:W-:Y:S01]  /*1a860*/  LOP3.LUT R179, R179, 0xfffffffd, RZ, 0xc0, !PT ;  /* 0xfffffffdb3b37812 */ /* 0x020fe200078ec0ff */
[----:B------:R-:W-:Y:S02]  /*1a870*/  ULDC UR4, c[0x0][0x228] ;  /* 0x00008a0000047ab9 */ /* 0x000fe40000000800 */
[----:B------:R-:W4:Y:S01]  /*1a880*/  LDL.LU R9, [R1+0xe0] ;  /* 0x0000e00001097983 */ /* 0x000f220000300800 */
[----:B------:R-:W-:-:S02]  /*1a890*/  USHF.L.U32 UR22, UR4, 0x3, URZ ;  /* 0x0000000304167899 */ /* 0x000fc4000800063f */
[----:B------:R-:W-:Y:S02]  /*1a8a0*/  UIMAD UR27, UR4, 0x48, URZ ;  /* 0x00000048041b78a4 */ /* 0x000fe4000f8e023f */
[----:B------:R-:W-:Y:S02]  /*1a8b0*/  USHF.R.S32.HI UR24, URZ, 0x1f, UR4 ;  /* 0x0000001f3f187899 */ /* 0x000fe40008011404 */
[----:B------:R-:W-:Y:S02]  /*1a8c0*/  UIMAD.WIDE.U32 UR38, UR4, 0x70, URZ ;  /* 0x00000070042678a5 */ /* 0x000fe4000f8e003f */
[----:B------:R-:W-:Y:S02]  /*1a8d0*/  UIMAD UR4, UR4, 0x38, UR22 ;  /* 0x00000038040478a4 */ /* 0x000fe4000f8e0216 */
[----:B------:R-:W-:Y:S02]  /*1a8e0*/  UIMAD UR21, UR5, 0x30, URZ ;  /* 0x00000030051578a4 */ /* 0x000fe4000f8e023f */
[----:B------:R-:W-:-:S02]  /*1a8f0*/  UIADD3 UR4, UR4, 0x1, URZ ;  /* 0x0000000104047890 */ /* 0x000fc4000fffe03f */
[----:B------:R-:W-:Y:S02]  /*1a900*/  USHF.R.S32.HI UR5, URZ, 0x1f, UR27 ;  /* 0x0000001f3f057899 */ /* 0x000fe4000801141b */
[----:B------:R-:W-:Y:S02]  /*1a910*/  USHF.R.S32.HI UR6, URZ, 0x1f, UR22 ;  /* 0x0000001f3f067899 */ /* 0x000fe40008011416 */
[----:B------:R-:W-:Y:S02]  /*1a920*/  UIMAD UR24, UR24, 0x70, URZ ;  /* 0x00000070181878a4 */ /* 0x000fe4000f8e023f */
[----:B------:R-:W-:Y:S02]  /*1a930*/  USHF.R.S32.HI UR25, URZ, 0x1f, UR4 ;  /* 0x0000001f3f197899 */ /* 0x000fe40008011404 */
[----:B------:R-:W-:Y:S02]  /*1a940*/  USHF.L.U32 UR23, UR22, 0x1, URZ ;  /* 0x0000000116177899 */ /* 0x000fe4000800063f */
[----:B------:R-:W-:-:S02]  /*1a950*/  USHF.L.U32 UR28, UR27, 0x1, URZ ;  /* 0x000000011b1c7899 */ /* 0x000fc4000800063f */
[----:B------:R-:W-:Y:S02]  /*1a960*/  UIADD3 UR18, UR18, UR31, URZ ;  /* 0x0000001f12127290 */ /* 0x000fe4000fffe03f */
[----:B------:R-:W-:Y:S02]  /*1a970*/  UIADD3 UR21, UR21, UR37, URZ ;  /* 0x0000002515157290 */ /* 0x000fe4000fffe03f */
[----:B------:R-:W-:Y:S02]  /*1a980*/  USHF.L.U64.HI UR22, UR22, 0x1, UR6 ;  /* 0x0000000116167899 */ /* 0x000fe40008010206 */
[----:B------:R-:W-:Y:S02]  /*1a990*/  UIADD3 UR24, UR39, UR24, URZ ;  /* 0x0000001827187290 */ /* 0x000fe4000fffe03f */
[----:B------:R-:W-:Y:S02]  /*1a9a0*/  USHF.L.U64.HI UR27, UR27, 0x1, UR5 ;  /* 0x000000011b1b7899 */ /* 0x000fe40008010205 */
[----:B------:R-:W-:-:S02]  /*1a9b0*/  USHF.L.U32 UR26, UR4, 0x1, URZ ;  /* 0x00000001041a7899 */ /* 0x000fc4000800063f */
[----:B------:R-:W-:Y:S01]  /*1a9c0*/  USHF.L.U64.HI UR25, UR4, 0x1, UR25 ;  /* 0x0000000104197899 */ /* 0x000fe20008010219 */
[----:B---3--:R-:W-:Y:S01]  /*1a9d0*/  IMAD.MOV.U32 R12, RZ, RZ, R10 ;  /* 0x000000ffff0c7224 */ /* 0x008fe200078e000a */
[----:B------:R-:W-:Y:S01]  /*1a9e0*/  MOV R13, R11 ;  /* 0x0000000b000d7202 */ /* 0x000fe20000000f00 */
[----:B--2---:R-:W-:Y:S02]  /*1a9f0*/  IMAD.MOV.U32 R5, RZ, RZ, R7 ;  /* 0x000000ffff057224 */ /* 0x004fe400078e0007 */
[----:B----4-:R-:W-:-:S04]  /*1aa00*/  IMAD.WIDE.U32 R10, R9, -0x326172a9, RZ ;  /* 0xcd9e8d57090a7825 */ /* 0x010fc800078e00ff */
[----:B------:R-:W-:Y:S01]  /*1aa10*/  IMAD.WIDE.U32 R8, R8, -0x326172a9, RZ ;  /* 0xcd9e8d5708087825 */ /* 0x000fe200078e00ff */
[----:B------:R1:W-:Y:S04]  /*1aa20*/  STL.64 [R1+0x100], R10 ;  /* 0x0001000a01007387 */ /* 0x0003e80000100a00 */
[----:B------:R1:W-:Y:S04]  /*1aa30*/  STL.64 [R1+0xf8], R8 ;  /* 0x0000f80801007387 */ /* 0x0003e80000100a00 */
[----:B------:R1:W-:Y:S01]  /*1aa40*/  STL.64 [R1+0x110], R4 ;  /* 0x0001100401007387 */ /* 0x0003e20000100a00 */
[----:B------:R-:W-:-:S02]  /*1aa50*/  ISETP.GE.AND P0, PT, R12, c[0x0][0x220], PT ;  /* 0x000088000c007a0c */ /* 0x000fc40003f06270 */
[-C--:B------:R-:W-:Y:S02]  /*1aa60*/  LOP3.LUT R248, R11, R3.reuse, RZ, 0x3c, !PT ;  /* 0x000000030bf87212 */ /* 0x080fe400078e3cff */
[----:B------:R-:W-:Y:S01]  /*1aa70*/  LOP3.LUT R250, R9, R3, RZ, 0x3c, !PT ;  /* 0x0000000309fa7212 */ /* 0x000fe200078e3cff */
[----:B------:R-:W-:Y:S01]  /*1aa80*/  IMAD.WIDE.U32 R232, R0, -0x2daee0ad, RZ ;  /* 0xd2511f5300e87825 */ /* 0x000fe200078e00ff */
[----:B------:R-:W-:-:S03]  /*1aa90*/  PRMT R0, R225, 0x7054, R225 ;  /* 0x00007054e1007816 */ /* 0x000fc600000000e1 */
[----:B------:R-:W-:-:S04]  /*1aaa0*/  IMAD.WIDE.U32 R248, R248, -0x2daee0ad, RZ ;  /* 0xd2511f53f8f87825 */ /* 0x000fc800078e00ff */
[----:B------:R-:W-:Y:S01]  /*1aab0*/  @P0 LOP3.LUT R179, R179, 0x2, RZ, 0xfc, !PT ;  /* 0x00000002b3b30812 */ /* 0x000fe200078efcff */
[----:B------:R-:W-:Y:S01]  /*1aac0*/  IMAD.WIDE.U32 R250, R250, -0x2daee0ad, RZ ;  /* 0xd2511f53fafa7825 */ /* 0x000fe200078e00ff */
[----:B------:R-:W-:Y:S05]  /*1aad0*/  BRA `(.L_x_1840) ;  /* 0x0000030000007947 */ /* 0x000fea0003800000 */
.L_x_1842:
[----:B------:R-:W2:Y:S01]  /*1aae0*/  LDL.64 R194, [R1+0x128] ;  /* 0x0001280001c27983 */ /* 0x000ea20000100a00 */
[----:B------:R-:W-:Y:S01]  /*1aaf0*/  @!P6 IMAD.MOV.U32 R68, RZ, RZ, c[0x0][0x198] ;  /* 0x00006600ff44e624 */ /* 0x000fe200078e00ff */
[----:B------:R-:W-:Y:S01]  /*1ab00*/  IADD3 R0, R75, -0x2, RZ ;  /* 0xfffffffe4b007810 */ /* 0x000fe20007ffe0ff */
[----:B------:R-:W-:Y:S01]  /*1ab10*/  @!P6 IMAD.MOV.U32 R140, RZ, RZ, c[0x0][0x19c] ;  /* 0x00006700ff8ce624 */ /* 0x000fe200078e00ff */
[----:B------:R-:W3:Y:S02]  /*1ab20*/  LDL.64 R190, [R1+0x120] ;  /* 0x0001200001be7983 */ /* 0x000ee40000100a00 */
[----:B------:R-:W-:Y:S01]  /*1ab30*/  SHF.R.S32.HI R3, RZ, 0x1f, R0 ;  /* 0x0000001fff037819 */ /* 0x000fe20000011400 */
[C---:B------:R-:W-:Y:S01]  /*1ab40*/  IMAD.WIDE.U32 R70, R0.reuse, c[0x0][0x198], RZ ;  /* 0x0000660000467a25 */ /* 0x040fe200078e00ff */
[----:B------:R1:W-:Y:S03]  /*1ab50*/  @P6 STS.128 [R188+0x4000], RZ ;  /* 0x004000ffbc006388 */ /* 0x0003e60000000c00 */
[----:B------:R-:W-:Y:S04]  /*1ab60*/  IMAD R3, R3, c[0x0][0x198], RZ ;  /* 0x0000660003037a24 */ /* 0x000fe800078e02ff */
[----:B------:R-:W-:Y:S04]  /*1ab70*/  IMAD R3, R0, c[0x0][0x19c], R3 ;  /* 0x0000670000037a24 */ /* 0x000fe800078e0203 */
[----:B------:R-:W-:Y:S01]  /*1ab80*/  IMAD.IADD R3, R71, 0x1, R3 ;  /* 0x0000000147037824 */ /* 0x000fe200078e0203 */
[----:B--2---:R-:W-:Y:S04]  /*1ab90*/  LEA R0, P1, R70, R194, 0x6 ;  /* 0x000000c246007211 */ /* 0x004fe800078230ff */
[----:B------:R-:W-:Y:S02]  /*1aba0*/  @!P6 LEA R142, P3, R0, c[0x0][0x168], 0x1 ;  /* 0x00005a00008eea11 */ /* 0x000fe400078608ff */
[----:B---3--:R-:W-:Y:S02]  /*1abb0*/  LEA.HI.X R3, R70, R191, R3, 0x6, P1 ;  /* 0x000000bf46037211 */ /* 0x008fe400008f3403 */
[----:B------:R-:W-:Y:S02]  /*1abc0*/  @!P6 LEA R71, P0, R68, R0, 0x4 ;  /* 0x000000004447e211 */ /* 0x000fe400078020ff */
[----:B------:R-:W-:Y:S02]  /*1abd0*/  @!P6 LEA.HI.X R143, R0, c[0x0][0x16c], R3, 0x1, P3 ;  /* 0x00005b00008fea11 */ /* 0x000fe400018f0c03 */
[----:B------:R-:W-:Y:S02]  /*1abe0*/  @!P6 LEA.HI.X R141, R68, R3, R140, 0x4, P0 ;  /* 0x00000003448de211 */ /* 0x000fe400000f248c */
[C---:B------:R-:W-:Y:S01]  /*1abf0*/  @!P6 LEA R140, P2, R71.reuse, c[0x0][0x168], 0x1 ;  /* 0x00005a00478cea11 */ /* 0x040fe200078408ff */
[----:B------:R-:W-:Y:S01]  /*1ac00*/  @!PT LDS RZ, [RZ] ;  /* 0x00000000fffff984 */ /* 0x000fe20000000800 */
[----:B------:R-:W-:Y:S01]  /*1ac10*/  @!PT LDS RZ, [RZ] ;  /* 0x00000000fffff984 */ /* 0x000fe20000000800 */
[----:B------:R-:W-:Y:S01]  /*1ac20*/  @!PT LDS RZ, [RZ] ;  /* 0x00000000fffff984 */ /* 0x000fe20000000800 */
[----:B------:R1:W-:Y:S01]  /*1ac30*/  @!P6 LDGSTS.E.BYPASS.LTC128B.128 [R188+0x4000], [R142.64] ;  /* 0x040000008ebcefae */ /* 0x0003e2000b901d60 */
[C---:B------:R-:W-:Y:S02]  /*1ac40*/  @!P6 IADD3 R69, P5, R0.reuse, UR20, RZ ;  /* 0x000000140045ec10 */ /* 0x040fe4000ffbe0ff */
[----:B------:R-:W-:Y:S01]  /*1ac50*/  @!P6 LEA.HI.X R141, R71, c[0x0][0x16c], R141, 0x1, P2 ;  /* 0x00005b00478dea11 */ /* 0x000fe200010f0c8d */
[----:B------:R1:W-:Y:S01]  /*1ac60*/  @P6 STS.128 [R188+0x4800], RZ ;  /* 0x004800ffbc006388 */ /* 0x0003e20000000c00 */
[----:B------:R-:W-:Y:S02]  /*1ac70*/  @!P6 LEA R70, P1, R69, c[0x0][0x168], 0x1 ;  /* 0x00005a004546ea11 */ /* 0x000fe400078208ff */
[----:B------:R-:W-:Y:S01]  /*1ac80*/  @!P6 IADD3.X R144, R3, UR19, RZ, P5, !PT ;  /* 0x000000130390ec10 */ /* 0x000fe2000affe4ff */
[----:B------:R-:W-:Y:S01]  /*1ac90*/  @!PT LDS RZ, [RZ] ;  /* 0x00000000fffff984 */ /* 0x000fe20000000800 */
[----:B------:R-:W-:Y:S01]  /*1aca0*/  @!PT LDS RZ, [RZ] ;  /* 0x00000000fffff984 */ /* 0x000fe20000000800 */
[----:B------:R-:W-:Y:S01]  /*1acb0*/  @!PT LDS RZ, [RZ] ;  /* 0x00000000fffff984 */ /* 0x000fe20000000800 */
[----:B------:R1:W-:Y:S01]  /*1acc0*/  @!P6 LDGSTS.E.BYPASS.LTC128B.128 [R188+0x4800], [R140.64] ;  /* 0x048000008cbcefae */ /* 0x0003e2000b901d60 */
[----:B------:R-:W-:Y:S02]  /*1acd0*/  @!P6 IADD3 R75, P4, R0, UR36, RZ ;  /* 0x00000024004bec10 */ /* 0x000fe4000ff9e0ff */
[----:B------:R-:W-:Y:S01]  /*1ace0*/  @!P6 LEA.HI.X R71, R69, c[0x0][0x16c], R144, 0x1, P1 ;  /* 0x00005b004547ea11 */ /* 0x000fe200008f0c90 */
        /* <DEDUP_REMOVED lines=15> */
.L_x_1840:
[----:B-1----:R-:W2:Y:S01]  /*1ade0*/  LDL.64 R4, [R1+0x110] ;  /* 0x0001100001047983 */ /* 0x002ea20000100a00 */
[----:B------:R-:W-:Y:S04]  /*1adf0*/  DEPBAR.LE SB0, 0x0 ;  /* 0x000080000000791a */ /* 0x000fe80000000000 */
[----:B------:R-:W-:Y:S01]  /*1ae00*/  IMAD.MOV.U32 R8, RZ, RZ, 0x6 ;  /* 0x00000006ff087424 */ /* 0x000fe200078e00ff */
[----:B------:R-:W-:Y:S01]  /*1ae10*/  BAR.SYNC.DEFER_BLOCKING 0x0 ;  /* 0x0000000000007b1d */ /* 0x000fe20000010000 */
[----:B------:R-:W-:Y:S01]  /*1ae20*/  IMAD.MOV.U32 R0, RZ, RZ, c[0x0][0x1a0] ;  /* 0x00006800ff007624 */ /* 0x000fe200078e00ff */
[----:B------:R-:W-:Y:S01]  /*1ae30*/  IADD3 R193, R75, -0x1, RZ ;  /* 0xffffffff4bc17810 */ /* 0x000fe20007ffe0ff */
[----:B------:R-:W-:Y:S01]  /*1ae40*/  IMAD.MOV.U32 R7, RZ, RZ, c[0x0][0x1a0] ;  /* 0x00006800ff077624 */ /* 0x000fe200078e00ff */
[----:B------:R-:W-:Y:S01]  /*1ae50*/  LOP3.LUT P6, RZ, R179, 0x2, RZ, 0xc0, !PT ;  /* 0x00000002b3ff7812 */ /* 0x000fe200078cc0ff */
[----:B------:R-:W-:Y:S01]  /*1ae60*/  IMAD.MOV.U32 R6, RZ, RZ, c[0x0][0x1a0] ;  /* 0x00006800ff067624 */ /* 0x000fe200078e00ff */
[----:B------:R-:W-:Y:S01]  /*1ae70*/  SHF.L.U64.HI R0, R0, R8, c[0x0][0x1a4] ;  /* 0x0000690000007619 */ /* 0x000fe20000010208 */
[----:B------:R-:W-:Y:S01]  /*1ae80*/  IMAD.SHL.U32 R7, R7, 0x40, RZ ;  /* 0x0000004007077824 */ /* 0x000fe200078e00ff */
[----:B------:R-:W-:Y:S01]  /*1ae90*/  SHF.R.S32.HI R3, RZ, 0x1f, R193 ;  /* 0x0000001fff037819 */ /* 0x000fe200000114c1 */
[----:B------:R-:W-:Y:S02]  /*1aea0*/  IMAD.SHL.U32 R6, R6, 0x10, RZ ;  /* 0x0000001006067824 */ /* 0x000fe400078e00ff */
[----:B------:R-:W-:Y:S02]  /*1aeb0*/  IMAD R0, R0, R193, RZ ;  /* 0x000000c100007224 */ /* 0x000fe400078e02ff */
[----:B------:R-:W-:Y:S02]  /*1aec0*/  IMAD.MOV.U32 R15, RZ, RZ, 0x4 ;  /* 0x00000004ff0f7424 */ /* 0x000fe400078e00ff */
[-C--:B------:R-:W-:Y:S02]  /*1aed0*/  IMAD R0, R3, R7.reuse, R0 ;  /* 0x0000000703007224 */ /* 0x080fe400078e0200 */
        /* <DEDUP_REMOVED lines=16> */
[----:B------:R-:W-:Y:S01]  /*1afe0*/  @!P6 LEA R8, P2, R7, c[0x0][0x170], 0x1 ;  /* 0x00005c000708ea11 */ /* 0x000fe200078408ff */
        /* <DEDUP_REMOVED lines=72> */
[----:B------:R-:W5:Y:S06]  /*1b470*/  LDSM.16.M88.4 R140, [R176] ;  /* 0x00000000b08c783b */ /* 0x000f6c0000000200 */
[----:B------:R-:W-:Y:S01]  /*1b480*/  LDSM.16.M88.4 R160, [R169+0x1000] ;  /* 0x00100000a9a0783b */ /* 0x000fe20000000200 */
[-C--:B--2---:R-:W-:Y:S08]  /*1b490*/  HMMA.16816.F32 R4, R68, R144.reuse, R4 ;  /* 0x000000904404723c */ /* 0x084ff00000001804 */
[C---:B---3--:R-:W-:Y:S08]  /*1b4a0*/  HMMA.16816.F32 R8, R152.reuse, R144, R8 ;  /* 0x000000909808723c */ /* 0x048ff00000001808 */
[-C--:B------:R-:W-:Y:S08]  /*1b4b0*/  HMMA.16816.F32 R12, R152, R146.reuse, R12 ;  /* 0x00000092980c723c */ /* 0x080ff0000000180c */
[C---:B------:R-:W-:Y:S01]  /*1b4c0*/  HMMA.16816.F32 R16, R68.reuse, R146, R16 ;  /* 0x000000924410723c */ /* 0x040fe20000001810 */
[----:B------:R-:W-:Y:S07]  /*1b4d0*/  LDSM.16.M88.4 R144, [R173] ;  /* 0x00000000ad90783b */ /* 0x000fee0000000200 */
[-C--:B-1----:R-:W-:Y:S08]  /*1b4e0*/  HMMA.16816.F32 R20, R68, R156.reuse, R20 ;  /* 0x0000009c4414723c */ /* 0x082ff00000001814 */
[C---:B------:R-:W-:Y:S08]  /*1b4f0*/  HMMA.16816.F32 R24, R152.reuse, R156, R24 ;  /* 0x0000009c9818723c */ /* 0x040ff00000001818 */
[-C--:B------:R-:W-:Y:S08]  /*1b500*/  HMMA.16816.F32 R28, R152, R158.reuse, R28 ;  /* 0x0000009e981c723c */ /* 0x080ff0000000181c */
[C---:B------:R-:W-:Y:S01]  /*1b510*/  HMMA.16816.F32 R32, R68.reuse, R158, R32 ;  /* 0x0000009e4420723c */ /* 0x040fe20000001820 */
[----:B------:R-:W-:Y:S07]  /*1b520*/  LDSM.16.M88.4 R156, [R173+0x2000] ;  /* 0x00200000ad9c783b */ /* 0x000fee0000000200 */
[-C--:B----4-:R-:W-:Y:S08]  /*1b530*/  HMMA.16816.F32 R36, R68, R148.reuse, R36 ;  /* 0x000000944424723c */ /* 0x090ff00000001824 */
[C---:B------:R-:W-:Y:S08]  /*1b540*/  HMMA.16816.F32 R40, R152.reuse, R148, R40 ;  /* 0x000000949828723c */ /* 0x040ff00000001828 */
[-C--:B------:R-:W-:Y:S08]  /*1b550*/  HMMA.16816.F32 R44, R152, R150.reuse, R44 ;  /* 0x00000096982c723c */ /* 0x080ff0000000182c */
[C---:B------:R-:W-:Y:S01]  /*1b560*/  HMMA.16816.F32 R48, R68.reuse, R150, R48 ;  /* 0x000000964430723c */ /* 0x040fe20000001830 */
[----:B------:R-:W1:Y:S07]  /*1b570*/  LDSM.16.M88.4 R148, [R169] ;  /* 0x00000000a994783b */ /* 0x000e6e0000000200 */
[-C--:B-----5:R-:W-:Y:S08]  /*1b580*/  HMMA.16816.F32 R52, R68, R140.reuse, R52 ;  /* 0x0000008c4434723c */ /* 0x0a0ff00000001834 */
[C---:B------:R-:W-:Y:S08]  /*1b590*/  HMMA.16816.F32 R56, R152.reuse, R140, R56 ;  /* 0x0000008c9838723c */ /* 0x040ff00000001838 */
[-C--:B------:R-:W-:Y:S01]  /*1b5a0*/  HMMA.16816.F32 R60, R152, R142.reuse, R60 ;  /* 0x0000008e983c723c */ /* 0x080fe2000000183c */
[----:B------:R-:W2:Y:S07]  /*1b5b0*/  LDSM.16.M88.4 R152, [R169+0x800] ;  /* 0x00080000a998783b */ /* 0x000eae0000000200 */
[----:B------:R-:W-:Y:S01]  /*1b5c0*/  HMMA.16816.F32 R64, R68, R142, R64 ;  /* 0x0000008e4440723c */ /* 0x000fe20000001840 */
[----:B------:R-:W3:Y:S01]  /*1b5d0*/  LDSM.16.M88.4 R68, [R169+0x1800] ;  /* 0x00180000a944783b */ /* 0x000ee20000000200 */
[----:B------:R-:W-:Y:S05]  /*1b5e0*/  DEPBAR.LE SB0, 0x0 ;  /* 0x000080000000791a */ /* 0x000fea0000000000 */
[----:B------:R-:W-:Y:S01]  /*1b5f0*/  BAR.SYNC.DEFER_BLOCKING 0x0 ;  /* 0x0000000000007b1d */ /* 0x000fe20000010000 */
[-C--:B-1----:R-:W-:Y:S08]  /*1b600*/  HMMA.16816.F32 R4, R144, R148.reuse, R4 ;  /* 0x000000949004723c */ /* 0x082ff00000001804 */
[C---:B------:R-:W-:Y:S07]  /*1b610*/  HMMA.16816.F32 R8, R156.reuse, R148, R8 ;  /* 0x000000949c08723c */ /* 0x040fee0000001808 */
[----:B------:R-:W-:Y:S01]  /*1b620*/  IMAD.MOV.U32 R148, RZ, RZ, R200 ;  /* 0x000000ffff947224 */ /* 0x000fe200078e00c8 */
[-C--:B------:R-:W-:Y:S04]  /*1b630*/  HMMA.16816.F32 R12, R156, R150.reuse, R12 ;  /* 0x000000969c0c723c */ /* 0x080fe8000000180c */
[----:B------:R-:W-:Y:S04]  /*1b640*/  IMAD.MOV.U32 R149, RZ, RZ, R199 ;  /* 0x000000ffff957224 */ /* 0x000fe800078e00c7 */
        /* <DEDUP_REMOVED lines=14> */
.L_x_1841:
[----:B------:R-:W-:Y:S01]  /*1b730*/  LOP3.LUT R179, R179, 0xffffbfff, RZ, 0xc0, !PT ;  /* 0xffffbfffb3b37812 */ /* 0x000fe200078ec0ff */
[----:B------:R-:W2:Y:S01]  /*1b740*/  LDL.64 R204, [R1+0x100] ;  /* 0x0001000001cc7983 */ /* 0x000ea20000100a00 */
[C---:B------:R-:W-:Y:S01]  /*1b750*/  IMAD.SHL.U32 R206, R193.reuse, 0x2, RZ ;  /* 0x00000002c1ce7824 */ /* 0x040fe200078e00ff */
[----:B------:R-:W-:Y:S02]  /*1b760*/  UIADD3 UR5, UR35, -0x4498517b, URZ ;  /* 0xbb67ae8523057890 */ /* 0x000fe4000fffe03f */
[----:B------:R-:W-:Y:S02]  /*1b770*/  UIADD3 UR10, UR34, 0x3c6ef372, URZ ;  /* 0x3c6ef372220a7890 */ /* 0x000fe4000fffe03f */
[----:B------:R-:W3:Y:S01]  /*1b780*/  LDL.64 R214, [R1+0xf8] ;  /* 0x0000f80001d67983 */ /* 0x000ee20000100a00 */
[----:B------:R-:W-:Y:S02]  /*1b790*/  UIADD3 UR11, UR34, -0x61c88647, URZ ;  /* 0x9e3779b9220b7890 */ /* 0x000fe4000fffe03f */
[----:B------:R-:W-:Y:S02]  /*1b7a0*/  UIADD3 UR4, UR35, 0x76cf5d0a, URZ ;  /* 0x76cf5d0a23047890 */ /* 0x000fe4000fffe03f */
[----:B------:R-:W-:Y:S01]  /*1b7b0*/  UIADD3 UR8, UR35, 0x32370b8f, URZ ;  /* 0x32370b8f23087890 */ /* 0x000fe2000fffe03f */
[----:B------:R-:W4:Y:S01]  /*1b7c0*/  S2R R0, SR_TID.X ;  /* 0x0000000000007919 */ /* 0x000f220000002100 */
[----:B------:R-:W-:Y:S02]  /*1b7d0*/  UIADD3 UR7, UR34, 0x78dde6e4, URZ ;  /* 0x78dde6e422077890 */ /* 0x000fe4000fffe03f */
[----:B------:R-:W-:Y:S02]  /*1b7e0*/  UIADD3 UR9, UR34, -0x255992d5, URZ ;  /* 0xdaa66d2b22097890 */ /* 0x000fe4000fffe03f */
[----:B------:R-:W-:Y:S02]  /*1b7f0*/  UIADD3 UR12, UR35, -0x56f99767, URZ ;  /* 0xa9066899230c7890 */ /* 0x000fe4000fffe03f */
[----:B------:R-:W-:Y:S01]  /*1b800*/  UIADD3 UR6, UR35, -0x126145ec, URZ ;  /* 0xed9eba1423067890 */ /* 0x000fe2000fffe03f */
[----:B----4-:R-:W-:Y:S05]  /*1b810*/  IMAD.SHL.U32 R0, R0, 0x2, RZ ;  /* 0x0000000200007824 */ /* 0x010fea00078e00ff */
[----:B------:R-:W-:Y:S05]  /*1b820*/  LOP3.LUT R0, R0, 0x6, RZ, 0xc0, !PT ;  /* 0x0000000600007812 */ /* 0x000fea00078ec0ff */
[----:B------:R-:W-:Y:S05]  /*1b830*/  IMAD R0, R193, 0x40, R0 ;  /* 0x00000040c1007824 */ /* 0x000fea00078e0200 */
[C---:B------:R-:W-:Y:S02]  /*1b840*/  ISETP.GE.AND P3, PT, R0.reuse, R181, PT ;  /* 0x000000b50000720c */ /* 0x040fe40003f66270 */
[C---:B------:R-:W-:Y:S02]  /*1b850*/  IADD3 R3, R0.reuse, 0x1, RZ ;  /* 0x0000000100037810 */ /* 0x040fe40007ffe0ff */
[C---:B------:R-:W-:Y:S02]  /*1b860*/  ISETP.GE.OR P6, PT, R0.reuse, R185, !P3 ;  /* 0x000000b90000720c */ /* 0x040fe40005fc6670 */
[CC--:B------:R-:W-:Y:S02]  /*1b870*/  ISETP.GE.AND P1, PT, R0.reuse, R180.reuse, PT ;  /* 0x000000b40000720c */ /* 0x0c0fe40003f26270 */
[C---:B------:R-:W-:Y:S02]  /*1b880*/  ISETP.GE.AND P2, PT, R3.reuse, R181, PT ;  /* 0x000000b50300720c */ /* 0x040fe40003f46270 */
[C---:B------:R-:W-:Y:S02]  /*1b890*/  ISETP.GE.AND P0, PT, R3.reuse, R180, PT ;  /* 0x000000b40300720c */ /* 0x040fe40003f06270 */
[----:B-1----:R-:W-:Y:S02]  /*1b8a0*/  P2R R68, PR, RZ, 0x40 ;  /* 0x00000040ff447803 */ /* 0x002fe40000000000 */
[-C--:B------:R-:W-:Y:S02]  /*1b8b0*/  ISETP.GE.OR P3, PT, R0, R184.reuse, !P1 ;  /* 0x000000b80000720c */ /* 0x080fe40004f66670 */
[C---:B------:R-:W-:Y:S02]  /*1b8c0*/  ISETP.GE.OR P6, PT, R3.reuse, R185, !P2 ;  /* 0x000000b90300720c */ /* 0x040fe400057c6670 */
[----:B------:R-:W-:Y:S02]  /*1b8d0*/  ISETP.NE.AND P2, PT, R68, RZ, PT ;  /* 0x000000ff4400720c */ /* 0x000fe40003f45270 */
[C---:B------:R-:W-:Y:S02]  /*1b8e0*/  ISETP.GE.OR P1, PT, R3.reuse, R184, !P0 ;  /* 0x000000b80300720c */ /* 0x040fe40004726670 */
[-C--:B------:R-:W-:Y:S02]  /*1b8f0*/  ISETP.GE.AND P0, PT, R0, R183.reuse, PT ;  /* 0x000000b70000720c */ /* 0x080fe40003f06270 */
[C---:B------:R-:W-:Y:S02]  /*1b900*/  ISETP.GE.AND P5, PT, R3.reuse, R183, PT ;  /* 0x000000b70300720c */ /* 0x040fe40003fa6270 */
[-C--:B------:R-:W-:Y:S02]  /*1b910*/  ISETP.GE.AND P4, PT, R3, R182.reuse, PT ;  /* 0x000000b60300720c */ /* 0x080fe40003f86270 */
[----:B------:R-:W-:Y:S02]  /*1b920*/  FSEL R75, R8, -INF , !P2 ;  /* 0xff800000084b7808 */ /* 0x000fe40005000000 */
[C---:B------:R-:W-:Y:S02]  /*1b930*/  ISETP.GE.AND P2, PT, R0.reuse, R182, PT ;  /* 0x000000b60000720c */ /* 0x040fe40003f46270 */
[----:B------:R-:W-:Y:S02]  /*1b940*/  FSEL R156, R11, -INF , !P1 ;  /* 0xff8000000b9c7808 */ /* 0x000fe40004800000 */
[CC--:B------:R-:W-:Y:S02]  /*1b950*/  ISETP.GE.OR P1, PT, R0.reuse, R187.reuse, !P0 ;  /* 0x000000bb0000720c */ /* 0x0c0fe40004726670 */
[C---:B------:R-:W-:Y:S02]  /*1b960*/  IADD3 R8, R0.reuse, 0x8, RZ ;  /* 0x0000000800087810 */ /* 0x040fe40007ffe0ff */
[C---:B------:R-:W-:Y:S02]  /*1b970*/  ISETP.GE.OR P5, PT, R3.reuse, R187, !P5 ;  /* 0x000000bb0300720c */ /* 0x040fe40006fa6670 */
[-C--:B------:R-:W-:Y:S02]  /*1b980*/  ISETP.GE.OR P4, PT, R3, R186.reuse, !P4 ;  /* 0x000000ba0300720c */ /* 0x080fe40006786670 */
[C---:B------:R-:W-:Y:S02]  /*1b990*/  ISETP.GE.OR P0, PT, R0.reuse, R186, !P2 ;  /* 0x000000ba0000720c */ /* 0x040fe40005706670 */
[----:B------:R-:W-:Y:S02]  /*1b9a0*/  IADD3 R3, R0, 0x9, RZ ;  /* 0x0000000900037810 */ /* 0x000fe40007ffe0ff */
[----:B------:R-:W-:Y:S02]  /*1b9b0*/  FSEL R143, R4, -INF , !P1 ;  /* 0xff800000048f7808 */ /* 0x000fe40004800000 */
[-C--:B------:R-:W-:Y:S02]  /*1b9c0*/  ISETP.GE.AND P1, PT, R8, R181.reuse, PT ;  /* 0x000000b50800720c */ /* 0x080fe40003f26270 */
[----:B------:R-:W-:Y:S02]  /*1b9d0*/  FSEL R146, R6, -INF , !P0 ;  /* 0xff80000006927808 */ /* 0x000fe40004000000 */
[C---:B------:R-:W-:Y:S02]  /*1b9e0*/  ISETP.GE.AND P0, PT, R3.reuse, R181, PT ;  /* 0x000000b50300720c */ /* 0x040fe40003f06270 */
[-C--:B------:R-:W-:Y:S02]  /*1b9f0*/  ISETP.GE.OR P1, PT, R8, R185.reuse, !P1 ;  /* 0x000000b90800720c */ /* 0x080fe40004f26670 */
[C---:B------:R-:W-:Y:S02]  /*1ba00*/  ISETP.GE.OR P0, PT, R3.reuse, R185, !P0 ;  /* 0x000000b90300720c */ /* 0x040fe40004706670 */
[C---:B------:R-:W-:Y:S02]  /*1ba10*/  ISETP.GE.AND P2, PT, R3.reuse, R180, PT ;  /* 0x000000b40300720c */ /* 0x040fe40003f46270 */
[----:B------:R-:W-:Y:S02]  /*1ba20*/  FSEL R152, R12, -INF , !P1 ;  /* 0xff8000000c987808 */ /* 0x000fe40004800000 */
[----:B------:R-:W-:Y:S02]  /*1ba30*/  ISETP.GE.AND P1, PT, R3, R183, PT ;  /* 0x000000b70300720c */ /* 0x000fe40003f26270 */
[----:B------:R-:W-:Y:S02]  /*1ba40*/  FSEL R151, R13, -INF , !P0 ;  /* 0xff8000000d977808 */ /* 0x000fe40004000000 */
[C---:B------:R-:W-:Y:S02]  /*1ba50*/  ISETP.GE.AND P0, PT, R3.reuse, R182, PT ;  /* 0x000000b60300720c */ /* 0x040fe40003f06270 */
[C---:B------:R-:W-:Y:S02]  /*1ba60*/  ISETP.GE.OR P2, PT, R3.reuse, R184, !P2 ;  /* 0x000000b80300720c */ /* 0x040fe40005746670 */
[----:B------:R-:W-:Y:S02]  /*1ba70*/  ISETP.GE.OR P1, PT, R3, R187, !P1 ;  /* 0x000000bb0300720c */ /* 0x000fe40004f26670 */
[----:B------:R-:W-:Y:S02]  /*1ba80*/  IADD3 R4, R0, 0x10, RZ ;  /* 0x0000001000047810 */ /* 0x000fe40007ffe0ff */
[----:B------:R-:W-:Y:S02]  /*1ba90*/  FSEL R142, R10, -INF , !P3 ;  /* 0xff8000000a8e7808 */ /* 0x000fe40005800000 */
[----:B------:R-:W-:Y:S02]  /*1baa0*/  FSEL R147, R5, -INF , !P5 ;  /* 0xff80000005937808 */ /* 0x000fe40006800000 */
[----:B------:R-:W-:Y:S02]  /*1bab0*/  FSEL R150, R7, -INF , !P4 ;  /* 0xff80000007967808 */ /* 0x000fe40006000000 */
[C---:B------:R-:W-:Y:S02]  /*1bac0*/  ISETP.GE.AND P4, PT, R8.reuse, R180, PT ;  /* 0x000000b40800720c */ /* 0x040fe40003f86270 */
[C---:B------:R-:W-:Y:S02]  /*1bad0*/  ISETP.GE.AND P5, PT, R8.reuse, R183, PT ;  /* 0x000000b70800720c */ /* 0x040fe40003fa6270 */
[----:B------:R-:W-:Y:S02]  /*1bae0*/  ISETP.GE.AND P3, PT, R8, R182, PT ;  /* 0x000000b60800720c */ /* 0x000fe40003f66270 */
[----:B------:R-:W-:Y:S02]  /*1baf0*/  ISETP.GE.OR P0, PT, R3, R186, !P0 ;  /* 0x000000ba0300720c */ /* 0x000fe40004706670 */
[----:B------:R-:W-:Y:S02]  /*1bb00*/  FSEL R153, R15, -INF , !P2 ;  /* 0xff8000000f997808 */ /* 0x000fe40005000000 */
[----:B------:R-:W-:Y:S02]  /*1bb10*/  IADD3 R3, R0, 0x11, RZ ;  /* 0x0000001100037810 */ /* 0x000fe40007ffe0ff */
[----:B------:R-:W-:Y:S02]  /*1bb20*/  FSEL R15, R17, -INF , !P1 ;  /* 0xff800000110f7808 */ /* 0x000fe40004800000 */
[----:B------:R-:W-:Y:S02]  /*1bb30*/  ISETP.GE.AND P1, PT, R4, R181, PT ;  /* 0x000000b50400720c */ /* 0x000fe40003f26270 */
[----:B------:R-:W-:Y:S02]  /*1bb40*/  FSEL R155, R9, -INF , !P6 ;  /* 0xff800000099b7808 */ /* 0x000fe40007000000 */
[C---:B------:R-:W-:Y:S02]  /*1bb50*/  ISETP.GE.OR P6, PT, R8.reuse, R184, !P4 ;  /* 0x000000b80800720c */ /* 0x040fe400067c6670 */
[C---:B------:R-:W-:Y:S02]  /*1bb60*/  ISETP.GE.OR P4, PT, R8.reuse, R187, !P5 ;  /* 0x000000bb0800720c */ /* 0x040fe40006f86670 */
[----:B------:R-:W-:Y:S02]  /*1bb70*/  ISETP.GE.OR P3, PT, R8, R186, !P3 ;  /* 0x000000ba0800720c */ /* 0x000fe40005f66670 */
[----:B------:R-:W-:Y:S02]  /*1bb80*/  FSEL R19, R19, -INF , !P0 ;  /* 0xff80000013137808 */ /* 0x000fe40004000000 */
[C---:B------:R-:W-:Y:S02]  /*1bb90*/  ISETP.GE.AND P0, PT, R3.reuse, R181, PT ;  /* 0x000000b50300720c */ /* 0x040fe40003f06270 */
[----:B------:R-:W-:Y:S02]  /*1bba0*/  ISETP.GE.OR P1, PT, R4, R185, !P1 ;  /* 0x000000b90400720c */ /* 0x000fe40004f26670 */
[----:B------:R-:W-:Y:S02]  /*1bbb0*/  FSEL R16, R16, -INF , !P4 ;  /* 0xff80000010107808 */ /* 0x000fe40006000000 */
[----:B------:R-:W-:Y:S02]  /*1bbc0*/  FSEL R18, R18, -INF , !P3 ;  /* 0xff80000012127808 */ /* 0x000fe40005800000 */
[C---:B------:R-:W-:Y:S02]  /*1bbd0*/  ISETP.GE.AND P4, PT, R4.reuse, R180, PT ;  /* 0x000000b40400720c */ /* 0x040fe40003f86270 */
[C---:B------:R-:W-:Y:S02]  /*1bbe0*/  ISETP.GE.AND P5, PT, R4.reuse, R183, PT ;  /* 0x000000b70400720c */ /* 0x040fe40003fa6270 */
[----:B------:R-:W-:Y:S02]  /*1bbf0*/  ISETP.GE.AND P3, PT, R4, R182, PT ;  /* 0x000000b60400720c */ /* 0x000fe40003f66270 */
[C---:B------:R-:W-:Y:S02]  /*1bc00*/  ISETP.GE.OR P0, PT, R3.reuse, R185, !P0 ;  /* 0x000000b90300720c */ /* 0x040fe40004706670 */
[----:B------:R-:W-:Y:S02]  /*1bc10*/  FSEL R24, R24, -INF , !P1 ;  /* 0xff80000018187808 */ /* 0x000fe40004800000 */
[C---:B------:R-:W-:Y:S02]  /*1bc20*/  ISETP.GE.AND P1, PT, R3.reuse, R183, PT ;  /* 0x000000b70300720c */ /* 0x040fe40003f26270 */
[----:B------:R-:W-:Y:S02]  /*1bc30*/  FSEL R154, R14, -INF , !P6 ;  /* 0xff8000000e9a7808 */ /* 0x000fe40007000000 */
[----:B------:R-:W-:Y:S02]  /*1bc40*/  ISETP.GE.AND P2, PT, R3, R180, PT ;  /* 0x000000b40300720c */ /* 0x000fe40003f46270 */
[----:B------:R-:W-:Y:S02]  /*1bc50*/  FSEL R25, R25, -INF , !P0 ;  /* 0xff80000019197808 */ /* 0x000fe40004000000 */
[C---:B------:R-:W-:Y:S02]  /*1bc60*/  ISETP.GE.AND P0, PT, R3.reuse, R182, PT ;  /* 0x000000b60300720c */ /* 0x040fe40003f06270 */
[C---:B------:R-:W-:Y:S02]  /*1bc70*/  ISETP.GE.OR P6, PT, R4.reuse, R184, !P4 ;  /* 0x000000b80400720c */ /* 0x040fe400067c6670 */
[CC--:B------:R-:W-:Y:S02]  /*1bc80*/  ISETP.GE.OR P4, PT, R4.reuse, R187.reuse, !P5 ;  /* 0x000000bb0400720c */ /* 0x0c0fe40006f86670 */
[----:B------:R-:W-:Y:S02]  /*1bc90*/  ISETP.GE.OR P3, PT, R4, R186, !P3 ;  /* 0x000000ba0400720c */ /* 0x000fe40005f66670 */
[C---:B------:R-:W-:Y:S02]  /*1bca0*/  ISETP.GE.OR P1, PT, R3.reuse, R187, !P1 ;  /* 0x000000bb0300720c */ /* 0x040fe40004f26670 */
[C---:B------:R-:W-:Y:S02]  /*1bcb0*/  IADD3 R4, R0.reuse, 0x18, RZ ;  /* 0x0000001800047810 */ /* 0x040fe40007ffe0ff */
[C---:B------:R-:W-:Y:S02]  /*1bcc0*/  ISETP.GE.OR P2, PT, R3.reuse, R184, !P2 ;  /* 0x000000b80300720c */ /* 0x040fe40005746670 */
[----:B------:R-:W-:Y:S02]  /*1bcd0*/  ISETP.GE.OR P0, PT, R3, R186, !P0 ;  /* 0x000000ba0300720c */ /* 0x000fe40004706670 */
[----:B------:R-:W-:Y:S02]  /*1bce0*/  IADD3 R3, R0, 0x19, RZ ;  /* 0x0000001900037810 */ /* 0x000fe40007ffe0ff */
[----:B------:R-:W-:Y:S02]  /*1bcf0*/  FSEL R21, R21, -INF , !P1 ;  /* 0xff80000015157808 */ /* 0x000fe40004800000 */
[CC--:B------:R-:W-:Y:S02]  /*1bd00*/  ISETP.GE.AND P1, PT, R4.reuse, R181.reuse, PT ;  /* 0x000000b50400720c */ /* 0x0c0fe40003f26270 */
        /* <DEDUP_REMOVED lines=10> */
[----:B------:R-:W-:Y:S02]  /*1bdb0*/  ISETP.GE.AND P1, PT, R3, R183, PT ;  /* 0x000000b70300720c */ /* 0x000fe40003f26270 */
[----:B------:R-:W-:Y:S02]  /*1bdc0*/  FSEL R26, R26, -INF , !P6 ;  /* 0xff8000001a1a7808 */ /* 0x000fe40007000000 */
        /* <DEDUP_REMOVED lines=39> */
[-C--:B------:R-:W-:Y:S02]  /*1c040*/  ISETP.GE.AND P1, PT, R4, R181.reuse, PT ;  /* 0x000000b50400720c */ /* 0x080fe40003f26270 */
[----:B------:R-:W-:Y:S02]  /*1c050*/  FSEL R42, R42, -INF , !P6 ;  /* 0xff8000002a2a7808 */ /* 0x000fe40007000000 */
[----:B------:R-:W-:Y:S02]  /*1c060*/  FSEL R39, R39, -INF , !P0 ;  /* 0xff80000027277808 */ /* 0x000fe40004000000 */
[----:B------:R-:W-:Y:S02]  /*1c070*/  ISETP.GE.AND P0, PT, R3, R181, PT ;  /* 0x000000b50300720c */ /* 0x000fe40003f06270 */
[C---:B------:R-:W-:Y:S02]  /*1c080*/  ISETP.GE.AND P6, PT, R4.reuse, R183, PT ;  /* 0x000000b70400720c */ /* 0x040fe40003fc6270 */
[CC--:B------:R-:W-:Y:S02]  /*1c090*/  ISETP.GE.OR P1, PT, R4.reuse, R185.reuse, !P1 ;  /* 0x000000b90400720c */ /* 0x0c0fe40004f26670 */
[----:B------:R-:W-:Y:S02]  /*1c0a0*/  FSEL R43, R43, -INF , !P2 ;  /* 0xff8000002b2b7808 */ /* 0x000fe40005000000 */
[C---:B------:R-:W-:Y:S02]  /*1c0b0*/  ISETP.GE.AND P2, PT, R4.reuse, R180, PT ;  /* 0x000000b40400720c */ /* 0x040fe40003f46270 */
[----:B------:R-:W-:Y:S02]  /*1c0c0*/  ISETP.GE.AND P5, PT, R4, R182, PT ;  /* 0x000000b60400720c */ /* 0x000fe40003fa6270 */
[C---:B------:R-:W-:Y:S02]  /*1c0d0*/  ISETP.GE.OR P0, PT, R3.reuse, R185, !P0 ;  /* 0x000000b90300720c */ /* 0x040fe40004706670 */
[----:B------:R-:W-:Y:S02]  /*1c0e0*/  FSEL R44, R44, -INF , !P1 ;  /* 0xff8000002c2c7808 */ /* 0x000fe40004800000 */
[----:B------:R-:W-:Y:S02]  /*1c0f0*/  ISETP.GE.OR P1, PT, R4, R187, !P6 ;  /* 0x000000bb0400720c */ /* 0x000fe40007726670 */
[----:B------:R-:W-:Y:S02]  /*1c100*/  FSEL R36, R36, -INF , !P4 ;  /* 0xff80000024247808 */ /* 0x000fe40006000000 */
[----:B------:R-:W-:Y:S02]  /*1c110*/  FSEL R38, R38, -INF , !P3 ;  /* 0xff80000026267808 */ /* 0x000fe40005800000 */
[C---:B------:R-:W-:Y:S02]  /*1c120*/  ISETP.GE.AND P3, PT, R3.reuse, R180, PT ;  /* 0x000000b40300720c */ /* 0x040fe40003f66270 */
[----:B------:R-:W-:Y:S02]  /*1c130*/  ISETP.GE.AND P4, PT, R3, R183, PT ;  /* 0x000000b70300720c */ /* 0x000fe40003f86270 */
[----:B------:R-:W-:Y:S02]  /*1c140*/  FSEL R45, R45, -INF , !P0 ;  /* 0xff8000002d2d7808 */ /* 0x000fe40004000000 */
[C---:B------:R-:W-:Y:S02]  /*1c150*/  ISETP.GE.AND P0, PT, R3.reuse, R182, PT ;  /* 0x000000b60300720c */ /* 0x040fe40003f06270 */
[C---:B------:R-:W-:Y:S02]  /*1c160*/  ISETP.GE.OR P2, PT, R4.reuse, R184, !P2 ;  /* 0x000000b80400720c */ /* 0x040fe40005746670 */
[----:B------:R-:W-:Y:S02]  /*1c170*/  ISETP.GE.OR P6, PT, R4, R186, !P5 ;  /* 0x000000ba0400720c */ /* 0x000fe40006fc6670 */
[----:B------:R-:W-:Y:S02]  /*1c180*/  P2R R4, PR, RZ, 0x2 ;  /* 0x00000002ff047803 */ /* 0x000fe40000000000 */
[C---:B------:R-:W-:Y:S02]  /*1c190*/  ISETP.GE.OR P1, PT, R3.reuse, R184, !P3 ;  /* 0x000000b80300720c */ /* 0x040fe40005f26670 */
[----:B------:R-:W-:Y:S02]  /*1c1a0*/  ISETP.NE.AND P3, PT, R4, RZ, PT ;  /* 0x000000ff0400720c */ /* 0x000fe40003f65270 */
[C---:B------:R-:W-:Y:S02]  /*1c1b0*/  ISETP.GE.OR P5, PT, R3.reuse, R187, !P4 ;  /* 0x000000bb0300720c */ /* 0x040fe400067a6670 */
[----:B------:R-:W-:Y:S02]  /*1c1c0*/  ISETP.GE.OR P0, PT, R3, R186, !P0 ;  /* 0x000000ba0300720c */ /* 0x000fe40004706670 */
[----:B------:R-:W-:Y:S02]  /*1c1d0*/  IADD3 R3, R0, 0x30, RZ ;  /* 0x0000003000037810 */ /* 0x000fe40007ffe0ff */
[----:B------:R-:W-:Y:S02]  /*1c1e0*/  P2R R5, PR, RZ, 0x1 ;  /* 0x00000001ff057803 */ /* 0x000fe40000000000 */
[C---:B------:R-:W-:Y:S02]  /*1c1f0*/  ISETP.GE.AND P0, PT, R3.reuse, R180, PT ;  /* 0x000000b40300720c */ /* 0x040fe40003f06270 */
[----:B------:R-:W-:Y:S02]  /*1c200*/  FSEL R48, R48, -INF , !P3 ;  /* 0xff80000030307808 */ /* 0x000fe40005800000 */
[C---:B------:R-:W-:Y:S02]  /*1c210*/  ISETP.GE.AND P4, PT, R3.reuse, R183, PT ;  /* 0x000000b70300720c */ /* 0x040fe40003f86270 */
[C---:B------:R-:W-:Y:S02]  /*1c220*/  ISETP.GE.AND P3, PT, R3.reuse, R182, PT ;  /* 0x000000b60300720c */ /* 0x040fe40003f66270 */
[----:B------:R-:W-:Y:S02]  /*1c230*/  FSEL R46, R46, -INF , !P2 ;  /* 0xff8000002e2e7808 */ /* 0x000fe40005000000 */
[----:B------:R-:W-:Y:S02]  /*1c240*/  IADD3 R4, R0, 0x31, RZ ;  /* 0x0000003100047810 */ /* 0x000fe40007ffe0ff */
[C---:B------:R-:W-:Y:S02]  /*1c250*/  ISETP.GE.AND P2, PT, R3.reuse, R181, PT ;  /* 0x000000b50300720c */ /* 0x040fe40003f46270 */
[----:B------:R-:W-:Y:S02]  /*1c260*/  FSEL R50, R50, -INF , !P6 ;  /* 0xff80000032327808 */ /* 0x000fe40007000000 */
[C---:B------:R-:W-:Y:S02]  /*1c270*/  ISETP.GE.OR P6, PT, R3.reuse, R184, !P0 ;  /* 0x000000b80300720c */ /* 0x040fe400047c6670 */
[C---:B------:R-:W-:Y:S02]  /*1c280*/  ISETP.GE.OR P4, PT, R3.reuse, R187, !P4 ;  /* 0x000000bb0300720c */ /* 0x040fe40006786670 */
[----:B------:R-:W-:Y:S02]  /*1c290*/  ISETP.GE.OR P0, PT, R3, R186, !P3 ;  /* 0x000000ba0300720c */ /* 0x000fe40005f06670 */
[----:B------:R-:W-:Y:S02]  /*1c2a0*/  FSEL R47, R47, -INF , !P1 ;  /* 0xff8000002f2f7808 */ /* 0x000fe40004800000 */
[----:B------:R-:W-:Y:S02]  /*1c2b0*/  FSEL R49, R49, -INF , !P5 ;  /* 0xff80000031317808 */ /* 0x000fe40006800000 */
[----:B------:R-:W-:Y:S02]  /*1c2c0*/  ISETP.NE.AND P5, PT, R5, RZ, PT ;  /* 0x000000ff0500720c */ /* 0x000fe40003fa5270 */
[C---:B------:R-:W-:Y:S02]  /*1c2d0*/  ISETP.GE.AND P1, PT, R4.reuse, R181, PT ;  /* 0x000000b50400720c */ /* 0x040fe40003f26270 */
[-C--:B------:R-:W-:Y:S02]  /*1c2e0*/  ISETP.GE.OR P2, PT, R3, R185.reuse, !P2 ;  /* 0x000000b90300720c */ /* 0x080fe40005746670 */
[----:B------:R-:W-:Y:S02]  /*1c2f0*/  P2R R3, PR, RZ, 0x10 ;  /* 0x00000010ff037803 */ /* 0x000fe40000000000 */
[----:B------:R-:W-:Y:S02]  /*1c300*/  P2R R5, PR, RZ, 0x1 ;  /* 0x00000001ff057803 */ /* 0x000fe40000000000 */
[C---:B------:R-:W-:Y:S02]  /*1c310*/  ISETP.GE.AND P0, PT, R4.reuse, R180, PT ;  /* 0x000000b40400720c */ /* 0x040fe40003f06270 */
[----:B------:R-:W-:Y:S02]  /*1c320*/  ISETP.NE.AND P3, PT, R3, RZ, PT ;  /* 0x000000ff0300720c */ /* 0x000fe40003f65270 */
[----:B------:R-:W-:Y:S02]  /*1c330*/  ISETP.GE.OR P1, PT, R4, R185, !P1 ;  /* 0x000000b90400720c */ /* 0x000fe40004f26670 */
[----:B------:R-:W-:Y:S02]  /*1c340*/  FSEL R56, R56, -INF , !P2 ;  /* 0xff80000038387808 */ /* 0x000fe40005000000 */
[----:B------:R-:W-:Y:S02]  /*1c350*/  ISETP.GE.AND P2, PT, R4, R183, PT ;  /* 0x000000b70400720c */ /* 0x000fe40003f46270 */
[----:B------:R-:W-:Y:S02]  /*1c360*/  IADD3 R3, R0, 0x38, RZ ;  /* 0x0000003800037810 */ /* 0x000fe40007ffe0ff */
[C---:B------:R-:W-:Y:S02]  /*1c370*/  ISETP.GE.OR P0, PT, R4.reuse, R184, !P0 ;  /* 0x000000b80400720c */ /* 0x040fe40004706670 */
[----:B------:R-:W-:Y:S02]  /*1c380*/  FSEL R51, R51, -INF , !P5 ;  /* 0xff80000033337808 */ /* 0x000fe40006800000 */
[----:B------:R-:W-:Y:S02]  /*1c390*/  FSEL R57, R57, -INF , !P1 ;  /* 0xff80000039397808 */ /* 0x000fe40004800000 */
[C---:B------:R-:W-:Y:S02]  /*1c3a0*/  ISETP.GE.AND P1, PT, R4.reuse, R182, PT ;  /* 0x000000b60400720c */ /* 0x040fe40003f26270 */
[C---:B------:R-:W-:Y:S02]  /*1c3b0*/  ISETP.GE.OR P5, PT, R4.reuse, R187, !P2 ;  /* 0x000000bb0400720c */ /* 0x040fe400057a6670 */
[----:B------:R-:W-:Y:S02]  /*1c3c0*/  ISETP.NE.AND P2, PT, R5, RZ, PT ;  /* 0x000000ff0500720c */ /* 0x000fe40003f45270 */
[----:B------:R-:W-:Y:S02]  /*1c3d0*/  FSEL R59, R59, -INF , !P0 ;  /* 0xff8000003b3b7808 */ /* 0x000fe40004000000 */
[C---:B------:R-:W-:Y:S02]  /*1c3e0*/  ISETP.GE.AND P0, PT, R3.reuse, R180, PT ;  /* 0x000000b40300720c */ /* 0x040fe40003f06270 */
[----:B------:R-:W-:Y:S02]  /*1c3f0*/  ISETP.GE.OR P4, PT, R4, R186, !P1 ;  /* 0x000000ba0400720c */ /* 0x000fe40004f86670 */
[C---:B------:R-:W-:Y:S02]  /*1c400*/  ISETP.GE.AND P1, PT, R3.reuse, R181, PT ;  /* 0x000000b50300720c */ /* 0x040fe40003f26270 */
[----:B------:R-:W-:Y:S02]  /*1c410*/  FSEL R52, R52, -INF , !P3 ;  /* 0xff80000034347808 */ /* 0x000fe40005800000 */
[C---:B------:R-:W-:Y:S02]  /*1c420*/  ISETP.GE.AND P3, PT, R3.reuse, R183, PT ;  /* 0x000000b70300720c */ /* 0x040fe40003f66270 */
[----:B------:R-:W-:Y:S02]  /*1c430*/  FSEL R54, R54, -INF , !P2 ;  /* 0xff80000036367808 */ /* 0x000fe40005000000 */
[C---:B------:R-:W-:Y:S02]  /*1c440*/  ISETP.GE.AND P2, PT, R3.reuse, R182, PT ;  /* 0x000000b60300720c */ /* 0x040fe40003f46270 */
[C---:B------:R-:W-:Y:S02]  /*1c450*/  ISETP.GE.OR P0, PT, R3.reuse, R184, !P0 ;  /* 0x000000b80300720c */ /* 0x040fe40004706670 */
[----:B------:R-:W-:Y:S02]  /*1c460*/  FSEL R58, R58, -INF , !P6 ;  /* 0xff8000003a3a7808 */ /* 0x000fe40007000000 */
[C---:B------:R-:W-:Y:S02]  /*1c470*/  ISETP.GE.OR P1, PT, R3.reuse, R185, !P1 ;  /* 0x000000b90300720c */ /* 0x040fe40004f26670 */
[C---:B------:R-:W-:Y:S02]  /*1c480*/  ISETP.GE.OR P6, PT, R3.reuse, R187, !P3 ;  /* 0x000000bb0300720c */ /* 0x040fe40005fc6670 */
[----:B------:R-:W-:Y:S02]  /*1c490*/  ISETP.GE.OR P3, PT, R3, R186, !P2 ;  /* 0x000000ba0300720c */ /* 0x000fe40005766670 */
[----:B------:R-:W-:Y:S02]  /*1c4a0*/  P2R R3, PR, RZ, 0x1 ;  /* 0x00000001ff037803 */ /* 0x000fe40000000000 */
[----:B------:R-:W-:Y:S02]  /*1c4b0*/  FSEL R53, R53, -INF , !P5 ;  /* 0xff80000035357808 */ /* 0x000fe40006800000 */
[----:B------:R-:W-:Y:S02]  /*1c4c0*/  ISETP.NE.AND P5, PT, R3, RZ, PT ;  /* 0x000000ff0300720c */ /* 0x000fe40003fa5270 */
[----:B------:R-:W-:Y:S02]  /*1c4d0*/  LOP3.LUT R3, R206, UR35, RZ, 0x3c, !PT ;  /* 0x00000023ce037c12 */ /* 0x000fe4000f8e3cff */
[----:B------:R-:W-:Y:S02]  /*1c4e0*/  LOP3.LUT R4, R249, UR5, R232, 0x96, !PT ;  /* 0x00000005f9047c12 */ /* 0x000fe4000f8e96e8 */
[----:B------:R-:W-:Y:S02]  /*1c4f0*/  LOP3.LUT R3, R233, R3, RZ, 0x3c, !PT ;  /* 0x00000003e9037212 */ /* 0x000fe400078e3cff */
[----:B------:R-:W-:Y:S01]  /*1c500*/  IADD3 R0, R0, 0x39, RZ ;  /* 0x0000003900007810 */ /* 0x000fe20007ffe0ff */
[----:B------:R-:W-:Y:S01]  /*1c510*/  IMAD.WIDE.U32 R144, R4, -0x326172a9, RZ ;  /* 0xcd9e8d5704907825 */ /* 0x000fe200078e00ff */
[----:B------:R-:W-:Y:S02]  /*1c520*/  FSEL R60, R60, -INF , !P1 ;  /* 0xff8000003c3c7808 */ /* 0x000fe40004800000 */
[C---:B------:R-:W-:Y:S01]  /*1c530*/  ISETP.GE.AND P0, PT, R0.reuse, R181, PT ;  /* 0x000000b50000720c */ /* 0x040fe20003f06270 */
[----:B------:R-:W-:Y:S01]  /*1c540*/  IMAD.WIDE.U32 R12, R3, -0x326172a9, RZ ;  /* 0xcd9e8d57030c7825 */ /* 0x000fe200078e00ff */
[C---:B------:R-:W-:Y:S02]  /*1c550*/  ISETP.GE.AND P2, PT, R0.reuse, R180, PT ;  /* 0x000000b40000720c */ /* 0x040fe40003f46270 */
[C---:B------:R-:W-:Y:S02]  /*1c560*/  ISETP.GE.OR P0, PT, R0.reuse, R185, !P0 ;  /* 0x000000b90000720c */ /* 0x040fe40004706670 */
[----:B------:R-:W-:Y:S02]  /*1c570*/  LOP3.LUT R3, R145, UR10, R12, 0x96, !PT ;  /* 0x0000000a91037c12 */ /* 0x000fe4000f8e960c */
[----:B--2---:R-:W-:Y:S02]  /*1c580*/  LOP3.LUT R4, R13, UR11, R204, 0x96, !PT ;  /* 0x0000000b0d047c12 */ /* 0x004fe4000f8e96cc */
[----:B------:R-:W-:Y:S01]  /*1c590*/  ISETP.GE.AND P1, PT, R0, R183, PT ;  /* 0x000000b70000720c */ /* 0x000fe20003f26270 */
[----:B------:R-:W-:Y:S01]  /*1c5a0*/  IMAD.WIDE.U32 R8, R3, -0x2daee0ad, RZ ;  /* 0xd2511f5303087825 */ /* 0x000fe200078e00ff */
[----:B------:R-:W-:Y:S02]  /*1c5b0*/  FMNMX.FTZ R3, R75, R2, !PT ;  /* 0x000000024b037209 */ /* 0x000fe40007810000 */
[----:B------:R-:W-:Y:S01]  /*1c5c0*/  FSEL R61, R61, -INF , !P0 ;  /* 0xff8000003d3d7808 */ /* 0x000fe20004000000 */
[----:B------:R-:W-:Y:S01]  /*1c5d0*/  IMAD.WIDE.U32 R4, R4, -0x2daee0ad, RZ ;  /* 0xd2511f5304047825 */ /* 0x000fe200078e00ff */
[C---:B------:R-:W-:Y:S02]  /*1c5e0*/  ISETP.GE.AND P0, PT, R0.reuse, R182, PT ;  /* 0x000000b60000720c */ /* 0x040fe40003f06270 */
[----:B------:R-:W-:Y:S02]  /*1c5f0*/  FMNMX.FTZ R3, R155, R3, !PT ;  /* 0x000000039b037209 */ /* 0x000fe40007810000 */
[C---:B------:R-:W-:Y:S02]  /*1c600*/  ISETP.GE.OR P2, PT, R0.reuse, R184, !P2 ;  /* 0x000000b80000720c */ /* 0x040fe40005746670 */
[C---:B------:R-:W-:Y:S02]  /*1c610*/  ISETP.GE.OR P1, PT, R0.reuse, R187, !P1 ;  /* 0x000000bb0000720c */ /* 0x040fe40004f26670 */
[----:B------:R-:W-:Y:S02]  /*1c620*/  ISETP.GE.OR P0, PT, R0, R186, !P0 ;  /* 0x000000ba0000720c */ /* 0x000fe40004706670 */
[----:B------:R-:W-:Y:S02]  /*1c630*/  LOP3.LUT R5, R5, UR4, R248, 0x96, !PT ;  /* 0x0000000405057c12 */ /* 0x000fe4000f8e96f8 */
[----:B------:R-:W-:Y:S02]  /*1c640*/  LOP3.LUT R0, R9, UR8, R4, 0x96, !PT ;  /* 0x0000000809007c12 */ /* 0x000fe4000f8e9604 */
[----:B------:R-:W-:Y:S01]  /*1c650*/  FMNMX.FTZ R3, R152, R3, !PT ;  /* 0x0000000398037209 */ /* 0x000fe20007810000 */
[----:B------:R-:W-:Y:S01]  /*1c660*/  IMAD.WIDE.U32 R4, R5, -0x326172a9, RZ ;  /* 0xcd9e8d5705047825 */ /* 0x000fe200078e00ff */
[----:B------:R-:W-:Y:S02]  /*1c670*/  FMNMX.FTZ R6, R143, R73, !PT ;  /* 0x000000498f067209 */ /* 0x000fe40007810000 */
[----:B------:R-:W-:Y:S01]  /*1c680*/  FMNMX.FTZ R3, R151, R3, !PT ;  /* 0x0000000397037209 */ /* 0x000fe20007810000 */
[----:B------:R-:W-:Y:S01]  /*1c690*/  IMAD.WIDE.U32 R10, R0, -0x326172a9, RZ ;  /* 0xcd9e8d57000a7825 */ /* 0x000fe200078e00ff */
[----:B------:R-:W-:Y:S02]  /*1c6a0*/  FMNMX.FTZ R0, R142, R72, !PT ;  /* 0x000000488e007209 */ /* 0x000fe40007810000 */
[----:B------:R-:W-:Y:S02]  /*1c6b0*/  LOP3.LUT R7, R5, UR9, R144, 0x96, !PT ;  /* 0x0000000905077c12 */ /* 0x000fe4000f8e9690 */
[----:B------:R-:W-:Y:S02]  /*1c6c0*/  FMNMX.FTZ R0, R156, R0, !PT ;  /* 0x000000009c007209 */ /* 0x000fe40007810000 */
        /* <DEDUP_REMOVED lines=50> */
[----:B------:R-:W-:Y:S02]  /*1c9f0*/  FSEL R62, R62, -INF , !P5 ;  /* 0xff8000003e3e7808 */ /* 0x000fe40006800000 */
[----:B------:R-:W-:Y:S02]  /*1ca00*/  FMNMX.FTZ R3, R59, R3, !PT ;  /* 0x000000033b037209 */ /* 0x000fe40007810000 */
[----:B------:R-:W-:Y:S02]  /*1ca10*/  FSEL R55, R55, -INF , !P4 ;  /* 0xff80000037377808 */ /* 0x000fe40006000000 */
[----:B------:R-:W-:Y:S02]  /*1ca20*/  FMNMX.FTZ R6, R54, R4, !PT ;  /* 0x0000000436067209 */ /* 0x000fe40007810000 */
[----:B------:R-:W-:Y:S02]  /*1ca30*/  FSEL R64, R64, -INF , !P6 ;  /* 0xff80000040407808 */ /* 0x000fe40007000000 */
[----:B------:R-:W-:Y:S01]  /*1ca40*/  FMNMX.FTZ R68, R53, R5, !PT ;  /* 0x0000000535447209 */ /* 0x000fe20007810000 */
[----:B------:R-:W-:Y:S01]  /*1ca50*/  IMAD.WIDE.U32 R4, R7, -0x2daee0ad, RZ ;  /* 0xd2511f5307047825 */ /* 0x000fe200078e00ff */
[----:B------:R-:W-:Y:S02]  /*1ca60*/  FSEL R63, R63, -INF , !P2 ;  /* 0xff8000003f3f7808 */ /* 0x000fe40005000000 */
[----:B------:R-:W-:Y:S02]  /*1ca70*/  FMNMX.FTZ R70, R62, R3, !PT ;  /* 0x000000033e467209 */ /* 0x000fe40007810000 */
[----:B------:R-:W-:Y:S02]  /*1ca80*/  FSEL R66, R66, -INF , !P3 ;  /* 0xff80000042427808 */ /* 0x000fe40005800000 */
[----:B------:R-:W-:Y:S02]  /*1ca90*/  FMNMX.FTZ R6, R55, R6, !PT ;  /* 0x0000000637067209 */ /* 0x000fe40007810000 */
[----:B------:R-:W-:Y:S02]  /*1caa0*/  FSEL R65, R65, -INF , !P1 ;  /* 0xff80000041417808 */ /* 0x000fe40004800000 */
[----:B------:R-:W-:Y:S02]  /*1cab0*/  FMNMX.FTZ R68, R64, R68, !PT ;  /* 0x0000004440447209 */ /* 0x000fe40007810000 */
[----:B------:R-:W-:Y:S02]  /*1cac0*/  FMNMX.FTZ R70, R63, R70, !PT ;  /* 0x000000463f467209 */ /* 0x000fe40007810000 */
[----:B------:R-:W-:Y:S02]  /*1cad0*/  FSEL R67, R67, -INF , !P0 ;  /* 0xff80000043437808 */ /* 0x000fe40004000000 */
[----:B------:R-:W-:Y:S01]  /*1cae0*/  FMNMX.FTZ R6, R66, R6, !PT ;  /* 0x0000000642067209 */ /* 0x000fe20007810000 */
[----:B------:R-:W2:Y:S01]  /*1caf0*/  SHFL.BFLY PT, R9, R70, 0x2, 0x1f ;  /* 0x0c401f0046097f89 */ /* 0x000ea200000e0000 */
[----:B------:R-:W-:Y:S02]  /*1cb00*/  FMNMX.FTZ R68, R65, R68, !PT ;  /* 0x0000004441447209 */ /* 0x000fe40007810000 */
[----:B------:R-:W-:Y:S02]  /*1cb10*/  FMNMX.FTZ R69, R67, R6, !PT ;  /* 0x0000000643457209 */ /* 0x000fe40007810000 */
[----:B------:R-:W-:Y:S02]  /*1cb20*/  LOP3.LUT R5, R5, UR6, R8, 0x96, !PT ;  /* 0x0000000605057c12 */ /* 0x000fe4000f8e9608 */
[----:B------:R-:W-:Y:S01]  /*1cb30*/  LOP3.LUT R140, R161, UR12, R4, 0x96, !PT ;  /* 0x0000000ca18c7c12 */ /* 0x000fe2000f8e9604 */
[----:B------:R-:W4:Y:S01]  /*1cb40*/  SHFL.BFLY PT, R11, R68, 0x2, 0x1f ;  /* 0x0c401f00440b7f89 */ /* 0x000f2200000e0000 */
[----:B------:R-:W-:Y:S01]  /*1cb50*/  LOP3.LUT R3, R251, UR5, R232, 0x96, !PT ;  /* 0x00000005fb037c12 */ /* 0x000fe2000f8e96e8 */
[----:B------:R-:W-:Y:S01]  /*1cb60*/  IMAD.WIDE.U32 R158, R5, -0x326172a9, RZ ;  /* 0xcd9e8d57059e7825 */ /* 0x000fe200078e00ff */
[----:B-1----:R-:W-:Y:S01]  /*1cb70*/  FMNMX.FTZ R71, R0, R71, !PT ;  /* 0x0000004700477209 */ /* 0x002fe20007810000 */
[----:B------:R-:W-:Y:S01]  /*1cb80*/  UIADD3 UR5, UR34, 0x1715609d, URZ ;  /* 0x1715609d22057890 */ /* 0x000fe2000fffe03f */
[----:B---3--:R-:W-:Y:S01]  /*1cb90*/  LOP3.LUT R4, R13, UR11, R214, 0x96, !PT ;  /* 0x0000000b0d047c12 */ /* 0x008fe2000f8e96d6 */
[----:B------:R-:W-:Y:S02]  /*1cba0*/  IMAD.WIDE.U32 R140, R140, -0x326172a9, RZ ;  /* 0xcd9e8d578c8c7825 */ /* 0x000fe400078e00ff */
[----:B------:R-:W1:Y:S02]  /*1cbb0*/  SHFL.BFLY PT, R14, R69, 0x2, 0x1f ;  /* 0x0c401f00450e7f89 */ /* 0x000e6400000e0000 */
[----:B------:R-:W-:Y:S01]  /*1cbc0*/  LOP3.LUT R213, R159, UR5, R10, 0x96, !PT ;  /* 0x000000059fd57c12 */ /* 0x000fe2000f8e960a */
[----:B------:R-:W-:Y:S01]  /*1cbd0*/  IMAD.WIDE.U32 R226, R3, -0x326172a9, RZ ;  /* 0xcd9e8d5703e27825 */ /* 0x000fe200078e00ff */
[----:B------:R-:W-:Y:S03]  /*1cbe0*/  LOP3.LUT R0, R141, UR14, R158, 0x96, !PT ;  /* 0x0000000e8d007c12 */ /* 0x000fe6000f8e969e */
[----:B------:R-:W-:Y:S01]  /*1cbf0*/  IMAD.WIDE.U32 R4, R4, -0x2daee0ad, RZ ;  /* 0xd2511f5304047825 */ /* 0x000fe200078e00ff */
[----:B------:R-:W-:Y:S01]  /*1cc00*/  LOP3.LUT R6, R227, UR10, R12, 0x96, !PT ;  /* 0x0000000ae3067c12 */ /* 0x000fe2000f8e960c */
[----:B------:R-:W3:Y:S01]  /*1cc10*/  SHFL.BFLY PT, R13, R71, 0x1, 0x1f ;  /* 0x0c201f00470d7f89 */ /* 0x000ee200000e0000 */
[--C-:B------:R-:W-:Y:S02]  /*1cc20*/  SHF.R.U32.HI R3, RZ, 0x18, R0.reuse ;  /* 0x00000018ff037819 */ /* 0x100fe40000011600 */
[----:B--2---:R-:W-:Y:S01]  /*1cc30*/  FMNMX.FTZ R70, R70, R9, !PT ;  /* 0x0000000946467209 */ /* 0x004fe20007810000 */
[----:B------:R-:W-:Y:S01]  /*1cc40*/  IMAD.WIDE.U32 R6, R6, -0x2daee0ad, RZ ;  /* 0xd2511f5306067825 */ /* 0x000fe200078e00ff */
[----:B------:R-:W-:Y:S02]  /*1cc50*/  ISETP.GE.U32.AND P5, PT, R225, R3, PT ;  /* 0x00000003e100720c */ /* 0x000fe40003fa6070 */
[----:B------:R-:W-:Y:S02]  /*1cc60*/  SHF.R.U32.HI R3, RZ, 0x10, R0 ;  /* 0x00000010ff037819 */ /* 0x000fe40000011600 */
[----:B----4-:R-:W-:Y:S02]  /*1cc70*/  FMNMX.FTZ R68, R68, R11, !PT ;  /* 0x0000000b44447209 */ /* 0x010fe40007810000 */
[----:B------:R-:W-:Y:S02]  /*1cc80*/  LOP3.LUT R3, R3, 0xff, RZ, 0xc0, !PT ;  /* 0x000000ff03037812 */ /* 0x000fe400078ec0ff */
[----:B------:R-:W-:Y:S02]  /*1cc90*/  LOP3.LUT R12, R7, UR8, R4, 0x96, !PT ;  /* 0x00000008070c7c12 */ /* 0x000fe4000f8e9604 */
[----:B------:R-:W-:Y:S01]  /*1cca0*/  LOP3.LUT R8, R0, 0xff, RZ, 0xc0, !PT ;  /* 0x000000ff00087812 */ /* 0x000fe200078ec0ff */
[----:B------:R-:W2:Y:S01]  /*1ccb0*/  SHFL.BFLY PT, R7, R70, 0x1, 0x1f ;  /* 0x0c201f0046077f89 */ /* 0x000ea200000e0000 */
[----:B------:R-:W-:Y:S02]  /*1ccc0*/  LOP3.LUT R5, R5, UR4, R250, 0x96, !PT ;  /* 0x0000000405057c12 */ /* 0x000fe4000f8e96fa */
[----:B-1----:R-:W-:Y:S02]  /*1ccd0*/  FMNMX.FTZ R69, R69, R14, !PT ;  /* 0x0000000e45457209 */ /* 0x002fe40007810000 */
[----:B------:R-:W-:Y:S01]  /*1cce0*/  ISETP.GE.U32.AND P2, PT, R225, R3, PT ;  /* 0x00000003e100720c */ /* 0x000fe20003f46070 */
[----:B------:R-:W-:Y:S01]  /*1ccf0*/  IMAD.WIDE.U32 R4, R5, -0x326172a9, RZ ;  /* 0xcd9e8d5705047825 */ /* 0x000fe200078e00ff */
[----:B------:R-:W-:Y:S01]  /*1cd00*/  ISETP.GE.U32.AND P4, PT, R225, R8, PT ;  /* 0x00000008e100720c */ /* 0x000fe20003f86070 */
[----:B------:R-:W1:Y:S01]  /*1cd10*/  SHFL.BFLY PT, R3, R68, 0x1, 0x1f ;  /* 0x0c201f0044037f89 */ /* 0x000e6200000e0000 */
[----:B---3--:R-:W-:Y:S01]  /*1cd20*/  FMNMX.FTZ R71, R71, R13, !PT ;  /* 0x0000000d47477209 */ /* 0x008fe20007810000 */
[----:B------:R-:W-:Y:S01]  /*1cd30*/  IMAD.WIDE.U32 R12, R12, -0x326172a9, RZ ;  /* 0xcd9e8d570c0c7825 */ /* 0x000fe200078e00ff */
[----:B------:R-:W-:Y:S02]  /*1cd40*/  LOP3.LUT R10, R5, UR9, R226, 0x96, !PT ;  /* 0x00000009050a7c12 */ /* 0x000fe4000f8e96e2 */
[----:B------:R-:W-:Y:S02]  /*1cd50*/  LOP3.LUT R0, R0, 0xffff, RZ, 0xc0, !PT ;  /* 0x0000ffff00007812 */ /* 0x000fe400078ec0ff */
[----:B------:R-:W-:Y:S01]  /*1cd60*/  FSETP.NEU.FTZ.AND P1, PT, R71, -INF , PT ;  /* 0xff8000004700780b */ /* 0x000fe20003f3d000 */
[----:B------:R-:W3:Y:S01]  /*1cd70*/  SHFL.BFLY PT, R8, R69, 0x1, 0x1f ;  /* 0x0c201f0045087f89 */ /* 0x000ee200000e0000 */
[----:B------:R-:W-:Y:S01]  /*1cd80*/  SHF.R.U32.HI R0, RZ, 0x8, R0 ;  /* 0x00000008ff007819 */ /* 0x000fe20000011600 */
[----:B------:R-:W-:Y:S01]  /*1cd90*/  IMAD.WIDE.U32 R10, R10, -0x2daee0ad, RZ ;  /* 0xd2511f530a0a7825 */ /* 0x000fe200078e00ff */
[----:B------:R-:W-:Y:S02]  /*1cda0*/  LOP3.LUT R5, R13, UR7, R4, 0x96, !PT ;  /* 0x000000070d057c12 */ /* 0x000fe4000f8e9604 */
[----:B------:R-:W-:Y:S02]  /*1cdb0*/  LOP3.LUT R0, R0, 0xffff, RZ, 0xc0, !PT ;  /* 0x0000ffff00007812 */ /* 0x000fe400078ec0ff */
[----:B------:R-:W-:Y:S01]  /*1cdc0*/  LOP3.LUT R11, R11, UR6, R6, 0x96, !PT ;  /* 0x000000060b0b7c12 */ /* 0x000fe2000f8e9606 */
[----:B------:R-:W-:Y:S01]  /*1cdd0*/  FMUL.FTZ R6, R71, c[0x0][0x23c] ;  /* 0x00008f0047067a20 */ /* 0x000fe20000410000 */
[----:B--2---:R-:W-:Y:S01]  /*1cde0*/  FMNMX.FTZ R70, R70, R7, !PT ;  /* 0x0000000746467209 */ /* 0x004fe20007810000 */
[----:B------:R-:W-:Y:S01]  /*1cdf0*/  IMAD.WIDE.U32 R194, R5, -0x2daee0ad, RZ ;  /* 0xd2511f5305c27825 */ /* 0x000fe200078e00ff */
[----:B------:R-:W-:Y:S02]  /*1ce00*/  ISETP.GE.U32.AND P3, PT, R225, R0, PT ;  /* 0x00000000e100720c */ /* 0x000fe40003f66070 */
[----:B------:R-:W-:Y:S01]  /*1ce10*/  FSEL R6, R6, RZ, P1 ;  /* 0x000000ff06067208 */ /* 0x000fe20000800000 */
[----:B------:R-:W-:Y:S01]  /*1ce20*/  IMAD.WIDE.U32 R162, R11, -0x326172a9, RZ ;  /* 0xcd9e8d570ba27825 */ /* 0x000fe200078e00ff */
[----:B------:R-:W-:Y:S02]  /*1ce30*/  FSEL R0, R71, RZ, P1 ;  /* 0x000000ff47007208 */ /* 0x000fe40000800000 */
[----:B-1----:R-:W-:Y:S01]  /*1ce40*/  FMNMX.FTZ R68, R68, R3, !PT ;  /* 0x0000000344447209 */ /* 0x002fe20007810000 */
[--C-:B------:R-:W-:Y:S01]  /*1ce50*/  FFMA.FTZ R200, R29, c[0x0][0x23c], -R6.reuse ;  /* 0x00008f001dc87a23 */ /* 0x100fe20000010806 */
[----:B------:R-:W-:Y:S01]  /*1ce60*/  FSETP.NEU.FTZ.AND P0, PT, R70, -INF , PT ;  /* 0xff8000004600780b */ /* 0x000fe20003f1d000 */
[--C-:B------:R-:W-:Y:S01]  /*1ce70*/  FFMA.FTZ R197, R28, c[0x0][0x23c], -R6.reuse ;  /* 0x00008f001cc57a23 */ /* 0x100fe20000010806 */
[----:B------:R-:W-:Y:S01]  /*1ce80*/  FSETP.NEU.FTZ.AND P1, PT, R68, -INF , PT ;  /* 0xff8000004400780b */ /* 0x000fe20003f3d000 */
[----:B------:R-:W-:Y:S01]  /*1ce90*/  FFMA.FTZ R216, R44, c[0x0][0x23c], -R6 ;  /* 0x00008f002cd87a23 */ /* 0x000fe20000010806 */
[----:B------:R-:W-:Y:S01]  /*1cea0*/  LOP3.LUT R208, R163, UR5, R12, 0x96, !PT ;  /* 0x00000005a3d07c12 */ /* 0x000fe2000f8e960c */
[----:B------:R-:W-:Y:S01]  /*1ceb0*/  FFMA.FTZ R4, R75, c[0x0][0x23c], -R6 ;  /* 0x00008f004b047a23 */ /* 0x000fe20000010806 */
[----:B---3--:R-:W-:Y:S01]  /*1cec0*/  FMNMX.FTZ R69, R69, R8, !PT ;  /* 0x0000000845457209 */ /* 0x008fe20007810000 */
[----:B------:R-:W-:Y:S01]  /*1ced0*/  FMUL.FTZ R8, R70, c[0x0][0x23c] ;  /* 0x00008f0046087a20 */ /* 0x000fe20000410000 */
[----:B------:R-:W-:Y:S01]  /*1cee0*/  FSEL R3, R68, RZ, P1 ;  /* 0x000000ff44037208 */ /* 0x000fe20000800000 */
[----:B------:R1:W-:Y:S01]  /*1cef0*/  MUFU.EX2 R157, R4 ;  /* 0x00000004009d7308 */ /* 0x0003e20000000800 */
[----:B------:R-:W-:Y:S01]  /*1cf00*/  FADD.FTZ R2, -R0, R2 ;  /* 0x0000000200027221 */ /* 0x000fe20000010100 */
[----:B------:R-:W-:Y:S01]  /*1cf10*/  FSEL R0, R70, RZ, P0 ;  /* 0x000000ff46007208 */ /* 0x000fe20000000000 */
[----:B------:R-:W-:Y:S01]  /*1cf20*/  FMUL.FTZ R9, R68, c[0x0][0x23c] ;  /* 0x00008f0044097a20 */ /* 0x000fe20000410000 */
[----:B------:R-:W-:Y:S01]  /*1cf30*/  FSEL R8, R8, RZ, P0 ;  /* 0x000000ff08087208 */ /* 0x000fe20000000000 */
[----:B------:R-:W-:Y:S01]  /*1cf40*/  FADD.FTZ R5, -R3, R73 ;  /* 0x0000004903057221 */ /* 0x000fe20000010100 */
[----:B------:R-:W-:Y:S01]  /*1cf50*/  FSETP.NEU.FTZ.AND P0, PT, R69, -INF , PT ;  /* 0xff8000004500780b */ /* 0x000fe20003f1d000 */
[----:B------:R-:W-:Y:S02]  /*1cf60*/  FFMA.FTZ R211, R41, c[0x0][0x23c], -R6 ;  /* 0x00008f0029d37a23 */ /* 0x000fe40000010806 */
[--C-:B------:R-:W-:Y:S02]  /*1cf70*/  FFMA.FTZ R3, R142, c[0x0][0x23c], -R8.reuse ;  /* 0x00008f008e037a23 */ /* 0x100fe40000010808 */
[--C-:B------:R-:W-:Y:S02]  /*1cf80*/  FFMA.FTZ R198, R31, c[0x0][0x23c], -R8.reuse ;  /* 0x00008f001fc67a23 */ /* 0x100fe40000010808 */
[----:B------:R2:W-:Y:S01]  /*1cf90*/  MUFU.EX2 R73, R3 ;  /* 0x0000000300497308 */ /* 0x0005e20000000800 */
[--C-:B------:R-:W-:Y:S02]  /*1cfa0*/  FFMA.FTZ R203, R42, c[0x0][0x23c], -R8.reuse ;  /* 0x00008f002acb7a23 */ /* 0x100fe40000010808 */
[--C-:B------:R-:W-:Y:S02]  /*1cfb0*/  FFMA.FTZ R236, R58, c[0x0][0x23c], -R8.reuse ;  /* 0x00008f003aec7a23 */ /* 0x100fe40000010808 */
[--C-:B------:R-:W-:Y:S02]  /*1cfc0*/  FFMA.FTZ R238, R59, c[0x0][0x23c], -R8.reuse ;  /* 0x00008f003bee7a23 */ /* 0x100fe40000010808 */
[--C-:B------:R-:W-:Y:S02]  /*1cfd0*/  FFMA.FTZ R244, R62, c[0x0][0x23c], -R8.reuse ;  /* 0x00008f003ef47a23 */ /* 0x100fe40000010808 */
[----:B------:R-:W-:Y:S02]  /*1cfe0*/  FFMA.FTZ R246, R63, c[0x0][0x23c], -R8 ;  /* 0x00008f003ff67a23 */ /* 0x000fe40000010808 */
[----:B-1----:R-:W-:Y:S01]  /*1cff0*/  FADD.FTZ R4, -R0, R72 ;  /* 0x0000004800047221 */ /* 0x002fe20000010100 */
[----:B------:R-:W-:Y:S01]  /*1d000*/  FSEL R0, R69, RZ, P0 ;  /* 0x000000ff45007208 */ /* 0x000fe20000000000 */
[----:B------:R-:W-:Y:S01]  /*1d010*/  FFMA.FTZ R217, R45, c[0x0][0x23c], -R6 ;  /* 0x00008f002dd97a23 */ /* 0x000fe20000010806 */
[----:B------:R-:W-:Y:S01]  /*1d020*/  LOP3.LUT R72, R195, UR12, R10, 0x96, !PT ;  /* 0x0000000cc3487c12 */ /* 0x000fe2000f8e960a */
[----:B------:R-:W-:Y:S02]  /*1d030*/  FFMA.FTZ R195, R30, c[0x0][0x23c], -R8 ;  /* 0x00008f001ec37a23 */ /* 0x000fe40000010808 */
[----:B------:R-:W-:Y:S02]  /*1d040*/  FADD.FTZ R7, -R0, R74 ;  /* 0x0000004a00077221 */ /* 0x000fe40000010100 */
[----:B------:R-:W-:Y:S02]  /*1d050*/  FMUL.FTZ R0, R69, c[0x0][0x23c] ;  /* 0x00008f0045007a20 */ /* 0x000fe40000410000 */
[--C-:B------:R-:W-:Y:S02]  /*1d060*/  FFMA.FTZ R74, R155, c[0x0][0x23c], -R6.reuse ;  /* 0x00008f009b4a7a23 */ /* 0x100fe40000010806 */
[--C-:B------:R-:W-:Y:S01]  /*1d070*/  FFMA.FTZ R155, R25, c[0x0][0x23c], -R6.reuse ;  /* 0x00008f00199b7a23 */ /* 0x100fe20000010806 */
[----:B--2---:R-:W-:Y:S01]  /*1d080*/  FSEL R3, R9, RZ, P1 ;  /* 0x000000ff09037208 */ /* 0x004fe20000800000 */
[--C-:B------:R-:W-:Y:S01]  /*1d090*/  FFMA.FTZ R235, R56, c[0x0][0x23c], -R6.reuse ;  /* 0x00008f0038eb7a23 */ /* 0x100fe20000010806 */
[----:B------:R-:W-:Y:S01]  /*1d0a0*/  FSEL R0, R0, RZ, P0 ;  /* 0x000000ff00007208 */ /* 0x000fe20000000000 */
        /* <DEDUP_REMOVED lines=28> */
[----:B------:R-:W-:Y:S02]  /*1d270*/  FFMA.FTZ R241, R65, c[0x0][0x23c], -R3 ;  /* 0x00008f0041f17a23 */ /* 0x000fe40000010803 */
[--C-:B------:R-:W-:Y:S01]  /*1d280*/  FFMA.FTZ R3, R150, c[0x0][0x23c], -R0.reuse ;  /* 0x00008f0096037a23 */ /* 0x100fe20000010800 */
[----:B------:R-:W-:Y:S01]  /*1d290*/  IADD3 R150, P0, R148, UR23, RZ ;  /* 0x0000001794967c10 */ /* 0x000fe2000ff1e0ff */
[--C-:B------:R-:W-:Y:S02]  /*1d2a0*/  FFMA.FTZ R159, R18, c[0x0][0x23c], -R0.reuse ;  /* 0x00008f00129f7a23 */ /* 0x100fe40000010800 */
[--C-:B------:R-:W-:Y:S01]  /*1d2b0*/  FFMA.FTZ R161, R23, c[0x0][0x23c], -R0.reuse ;  /* 0x00008f0017a17a23 */ /* 0x100fe20000010800 */
[----:B------:R-:W-:Y:S01]  /*1d2c0*/  MUFU.EX2 R75, R3 ;  /* 0x00000003004b7308 */ /* 0x000fe20000000800 */
[--C-:B------:R-:W-:Y:S02]  /*1d2d0*/  FFMA.FTZ R207, R38, c[0x0][0x23c], -R0.reuse ;  /* 0x00008f0026cf7a23 */ /* 0x100fe40000010800 */
[--C-:B------:R-:W-:Y:S02]  /*1d2e0*/  FFMA.FTZ R218, R50, c[0x0][0x23c], -R0.reuse ;  /* 0x00008f0032da7a23 */ /* 0x100fe40000010800 */
[--C-:B------:R-:W-:Y:S02]  /*1d2f0*/  FFMA.FTZ R231, R54, c[0x0][0x23c], -R0.reuse ;  /* 0x00008f0036e77a23 */ /* 0x100fe40000010800 */
[--C-:B------:R-:W-:Y:S02]  /*1d300*/  FFMA.FTZ R243, R67, c[0x0][0x23c], -R0.reuse ;  /* 0x00008f0043f37a23 */ /* 0x100fe40000010800 */
[----:B------:R-:W-:Y:S02]  /*1d310*/  FFMA.FTZ R234, R55, c[0x0][0x23c], -R0 ;  /* 0x00008f0037ea7a23 */ /* 0x000fe40000010800 */
[----:B------:R-:W-:Y:S02]  /*1d320*/  FMUL.FTZ R0, R2, c[0x0][0x23c] ;  /* 0x00008f0002007a20 */ /* 0x000fe40000410000 */
[--C-:B------:R-:W-:Y:S02]  /*1d330*/  FFMA.FTZ R22, R156, c[0x0][0x23c], -R8.reuse ;  /* 0x00008f009c167a23 */ /* 0x100fe40000010808 */
[----:B------:R-:W1:Y:S01]  /*1d340*/  MUFU.EX2 R2, R0 ;  /* 0x0000000000027308 */ /* 0x000e620000000800 */
[--C-:B------:R-:W-:Y:S01]  /*1d350*/  FFMA.FTZ R34, R153, c[0x0][0x23c], -R8.reuse ;  /* 0x00008f0099227a23 */ /* 0x100fe20000010808 */
[----:B------:R2:W3:Y:S01]  /*1d360*/  LDL.S16 R156, [R1+0x70] ;  /* 0x00007000019c7983 */ /* 0x0004e20000100600 */
[----:B------:R-:W-:Y:S02]  /*1d370*/  FFMA.FTZ R146, R26, c[0x0][0x23c], -R8 ;  /* 0x00008f001a927a23 */ /* 0x000fe40000010808 */
[----:B------:R-:W-:Y:S01]  /*1d380*/  IMAD.MOV.U32 R54, RZ, RZ, R204 ;  /* 0x000000ffff367224 */ /* 0x000fe200078e00cc */
[----:B------:R2:W4:Y:S01]  /*1d390*/  LDL.S16 R153, [R1+0x50] ;  /* 0x0000500001997983 */ /* 0x0005220000100600 */
[--C-:B------:R-:W-:Y:S02]  /*1d3a0*/  FFMA.FTZ R23, R154, c[0x0][0x23c], -R8.reuse ;  /* 0x00008f009a177a23 */ /* 0x100fe40000010808 */
[--C-:B------:R-:W-:Y:S02]  /*1d3b0*/  FFMA.FTZ R154, R27, c[0x0][0x23c], -R8.reuse ;  /* 0x00008f001b9a7a23 */ /* 0x100fe40000010808 */
[----:B------:R-:W-:Y:S02]  /*1d3c0*/  FFMA.FTZ R204, R43, c[0x0][0x23c], -R8 ;  /* 0x00008f002bcc7a23 */ /* 0x000fe40000010808 */
[----:B------:R-:W-:Y:S02]  /*1d3d0*/  IMAD.MOV.U32 R50, RZ, RZ, R214 ;  /* 0x000000ffff327224 */ /* 0x000fe400078e00d6 */
[--C-:B------:R-:W-:Y:S02]  /*1d3e0*/  FFMA.FTZ R214, R46, c[0x0][0x23c], -R8.reuse ;  /* 0x00008f002ed67a23 */ /* 0x100fe40000010808 */
[----:B------:R-:W-:Y:S02]  /*1d3f0*/  IMAD.MOV.U32 R51, RZ, RZ, R215 ;  /* 0x000000ffff337224 */ /* 0x000fe400078e00d7 */
[----:B------:R-:W-:Y:S02]  /*1d400*/  FFMA.FTZ R215, R47, c[0x0][0x23c], -R8 ;  /* 0x00008f002fd77a23 */ /* 0x000fe40000010808 */
[--C-:B------:R-:W-:Y:S02]  /*1d410*/  FFMA.FTZ R35, R152, c[0x0][0x23c], -R6.reuse ;  /* 0x00008f0098237a23 */ /* 0x100fe40000010806 */
[--C-:B------:R-:W-:Y:S01]  /*1d420*/  FFMA.FTZ R38, R151, c[0x0][0x23c], -R6.reuse ;  /* 0x00008f0097267a23 */ /* 0x100fe20000010806 */
[----:B------:R-:W-:Y:S01]  /*1d430*/  IADD3.X R151, R149, UR22, RZ, P0, !PT ;  /* 0x0000001695977c10 */ /* 0x000fe200087fe4ff */
[C---:B-1----:R-:W-:Y:S01]  /*1d440*/  FMUL.FTZ R8, R2.reuse, R112 ;  /* 0x0000007002087220 */ /* 0x042fe20000410000 */
[----:B------:R2:W5:Y:S01]  /*1d450*/  LDL.S16 R152, [R1+0x60] ;  /* 0x0000600001987983 */ /* 0x0005620000100600 */
[----:B------:R-:W-:Y:S02]  /*1d460*/  FFMA.FTZ R143, R2, R224, R157 ;  /* 0x000000e0028f7223 */ /* 0x000fe4000001009d */
[----:B------:R-:W-:Y:S01]  /*1d470*/  FMUL.FTZ R0, R4, c[0x0][0x23c] ;  /* 0x00008f0004007a20 */ /* 0x000fe20000410000 */
[----:B------:R2:W2:Y:S01]  /*1d480*/  LDL.S16 R112, [R1+0x58] ;  /* 0x0000580001707983 */ /* 0x0004a20000100600 */
[--C-:B------:R-:W-:Y:S02]  /*1d490*/  FFMA.FTZ R39, R24, c[0x0][0x23c], -R6.reuse ;  /* 0x00008f0018277a23 */ /* 0x100fe40000010806 */
[----:B------:R1:W1:Y:S01]  /*1d4a0*/  MUFU.EX2 R3, R0 ;  /* 0x0000000000037308 */ /* 0x0002620000000800 */
[----:B------:R1:W5:Y:S01]  /*1d4b0*/  LDL.S16 R224, [R1+0x54] ;  /* 0x0000540001e07983 */ /* 0x0003620000100600 */
[----:B------:R-:W-:Y:S02]  /*1d4c0*/  IMAD.MOV.U32 R55, RZ, RZ, R205 ;  /* 0x000000ffff377224 */ /* 0x000fe400078e00cd */
[--C-:B------:R-:W-:Y:S02]  /*1d4d0*/  FFMA.FTZ R205, R40, c[0x0][0x23c], -R6.reuse ;  /* 0x00008f0028cd7a23 */ /* 0x100fe40000010806 */
[--C-:B------:R-:W-:Y:S02]  /*1d4e0*/  FFMA.FTZ R242, R60, c[0x0][0x23c], -R6.reuse ;  /* 0x00008f003cf27a23 */ /* 0x100fe40000010806 */
[----:B------:R-:W-:Y:S02]  /*1d4f0*/  FFMA.FTZ R245, R61, c[0x0][0x23c], -R6 ;  /* 0x00008f003df57a23 */ /* 0x000fe40000010806 */
[C---:B------:R-:W-:Y:S02]  /*1d500*/  FMUL.FTZ R28, R2.reuse, R92 ;  /* 0x0000005c021c7220 */ /* 0x040fe40000410000 */
[C---:B------:R-:W-:Y:S02]  /*1d510*/  FMUL.FTZ R9, R2.reuse, R113 ;  /* 0x0000007102097220 */ /* 0x040fe40000410000 */
[C---:B------:R-:W-:Y:S02]  /*1d520*/  FMUL.FTZ R29, R2.reuse, R93 ;  /* 0x0000005d021d7220 */ /* 0x040fe40000410000 */
[C---:B------:R-:W-:Y:S02]  /*1d530*/  FMUL.FTZ R40, R2.reuse, R88 ;  /* 0x0000005802287220 */ /* 0x040fe40000410000 */
[C---:B------:R-:W-:Y:S02]  /*1d540*/  FMUL.FTZ R12, R2.reuse, R104 ;  /* 0x00000068020c7220 */ /* 0x040fe40000410000 */
[C---:B------:R-:W-:Y:S02]  /*1d550*/  FMUL.FTZ R13, R2.reuse, R105 ;  /* 0x00000069020d7220 */ /* 0x040fe40000410000 */
[----:B------:R-:W-:Y:S02]  /*1d560*/  FMUL.FTZ R24, R2, R96 ;  /* 0x0000006002187220 */ /* 0x000fe40000410000 */
[----:B-1----:R-:W-:Y:S02]  /*1d570*/  FMUL.FTZ R0, R5, c[0x0][0x23c] ;  /* 0x00008f0005007a20 */ /* 0x002fe40000410000 */
[C---:B------:R-:W-:Y:S02]  /*1d580*/  FMUL.FTZ R31, R3.reuse, R95 ;  /* 0x0000005f031f7220 */ /* 0x040fe40000410000 */
[----:B------:R1:W1:Y:S01]  /*1d590*/  MUFU.EX2 R6, R0 ;  /* 0x0000000000067308 */ /* 0x0002620000000800 */
[C---:B------:R-:W-:Y:S02]  /*1d5a0*/  FMUL.FTZ R42, R3.reuse, R90 ;  /* 0x0000005a032a7220 */ /* 0x040fe40000410000 */
[C---:B------:R-:W-:Y:S02]  /*1d5b0*/  FMUL.FTZ R46, R3.reuse, R86 ;  /* 0x00000056032e7220 */ /* 0x040fe40000410000 */
[C---:B------:R-:W-:Y:S02]  /*1d5c0*/  FFMA.FTZ R92, R3.reuse, R228, R73 ;  /* 0x000000e4035c7223 */ /* 0x040fe40000010049 */
[C---:B------:R-:W-:Y:S02]  /*1d5d0*/  FMUL.FTZ R10, R3.reuse, R114 ;  /* 0x00000072030a7220 */ /* 0x040fe40000410000 */
[C---:B------:R-:W-:Y:S02]  /*1d5e0*/  FMUL.FTZ R11, R3.reuse, R115 ;  /* 0x00000073030b7220 */ /* 0x040fe40000410000 */
[C---:B------:R-:W-:Y:S01]  /*1d5f0*/  FMUL.FTZ R14, R3.reuse, R106 ;  /* 0x0000006a030e7220 */ /* 0x040fe20000410000 */
[----:B------:R-:W-:Y:S01]  /*1d600*/  SHF.R.U32.HI R106, RZ, 0x18, R140 ;  /* 0x00000018ff6a7819 */ /* 0x000fe2000001168c */
[C---:B------:R-:W-:Y:S02]  /*1d610*/  FMUL.FTZ R15, R3.reuse, R107 ;  /* 0x0000006b030f7220 */ /* 0x040fe40000410000 */
[C---:B------:R-:W-:Y:S02]  /*1d620*/  FMUL.FTZ R26, R3.reuse, R98 ;  /* 0x00000062031a7220 */ /* 0x040fe40000410000 */
[C---:B------:R-:W-:Y:S01]  /*1d630*/  FMUL.FTZ R27, R3.reuse, R99 ;  /* 0x00000063031b7220 */ /* 0x040fe20000410000 */
[----:B------:R-:W-:Y:S01]  /*1d640*/  MUFU.EX2 R98, R161 ;  /* 0x000000a100627308 */ /* 0x000fe20000000800 */
[C---:B------:R-:W-:Y:S02]  /*1d650*/  FMUL.FTZ R30, R3.reuse, R94 ;  /* 0x0000005e031e7220 */ /* 0x040fe40000410000 */
[C---:B------:R-:W-:Y:S02]  /*1d660*/  FMUL.FTZ R43, R3.reuse, R91 ;  /* 0x0000005b032b7220 */ /* 0x040fe40000410000 */
[----:B------:R-:W-:Y:S02]  /*1d670*/  FMUL.FTZ R47, R3, R87 ;  /* 0x00000057032f7220 */ /* 0x000fe40000410000 */
[----:B-1----:R-:W-:Y:S01]  /*1d680*/  FMUL.FTZ R0, R7, c[0x0][0x23c] ;  /* 0x00008f0007007a20 */ /* 0x002fe20000410000 */
[----:B------:R-:W-:Y:S01]  /*1d690*/  F2FP.PACK_AB R7, R75, R16 ;  /* 0x000000104b07723e */ /* 0x000fe200000000ff */
[C---:B------:R-:W-:Y:S01]  /*1d6a0*/  FMUL.FTZ R58, R3.reuse, R82 ;  /* 0x00000052033a7220 */ /* 0x040fe20000410000 */
[----:B------:R-:W-:Y:S01]  /*1d6b0*/  MUFU.EX2 R94, R192 ;  /* 0x000000c0005e7308 */ /* 0x000fe20000000800 */
[C---:B------:R-:W-:Y:S02]  /*1d6c0*/  FMUL.FTZ R59, R3.reuse, R83 ;  /* 0x00000053033b7220 */ /* 0x040fe40000410000 */
[C---:B------:R-:W-:Y:S02]  /*1d6d0*/  FMUL.FTZ R62, R3.reuse, R78 ;  /* 0x0000004e033e7220 */ /* 0x040fe40000410000 */
[----:B------:R-:W-:Y:S01]  /*1d6e0*/  FMUL.FTZ R63, R3, R79 ;  /* 0x0000004f033f7220 */ /* 0x000fe20000410000 */
[----:B------:R-:W-:Y:S01]  /*1d6f0*/  F2FP.PACK_AB R3, R142, R17 ;  /* 0x000000118e03723e */ /* 0x000fe200000000ff */
        /* <DEDUP_REMOVED lines=9> */
[----:B------:R-:W-:Y:S01]  /*1d790*/  FMUL.FTZ R57, R2, R81 ;  /* 0x0000005102397220 */ /* 0x000fe20000410000 */
[C---:B------:R-:W-:Y:S01]  /*1d7a0*/  PRMT R2, R3.reuse, 0x7632, R2 ;  /* 0x0000763203027816 */ /* 0x040fe20000000002 */
[C---:B------:R-:W-:Y:S02]  /*1d7b0*/  FMUL.FTZ R33, R6.reuse, R125 ;  /* 0x0000007d06217220 */ /* 0x040fe40000410000 */
[C---:B------:R-:W-:Y:S01]  /*1d7c0*/  FMUL.FTZ R52, R6.reuse, R108 ;  /* 0x0000006c06347220 */ /* 0x040fe20000410000 */
[----:B------:R-:W-:Y:S01]  /*1d7d0*/  PRMT R97, R3, 0x5410, R2 ;  /* 0x0000541003617816 */ /* 0x000fe20000000002 */
[C---:B------:R-:W-:Y:S02]  /*1d7e0*/  FFMA.FTZ R87, R6.reuse, R230, R17 ;  /* 0x000000e606577223 */ /* 0x040fe40000010011 */
        /* <DEDUP_REMOVED lines=13> */
[----:B------:R1:W-:Y:S01]  /*1d8c0*/  MUFU.EX2 R85, R35 ;  /* 0x0000002300557308 */ /* 0x0003e20000000800 */
[C---:B------:R-:W-:Y:S02]  /*1d8d0*/  FMUL.FTZ R64, R6.reuse, R100 ;  /* 0x0000006406407220 */ /* 0x040fe40000410000 */
[----:B------:R-:W-:Y:S02]  /*1d8e0*/  FMUL.FTZ R65, R6, R101 ;  /* 0x0000006506417220 */ /* 0x000fe40000410000 */
[----:B-1----:R-:W-:Y:S02]  /*1d8f0*/  FFMA.FTZ R89, R0, R229, R16 ;  /* 0x000000e500597223 */ /* 0x002fe40000010010 */
[----:B------:R-:W-:Y:S01]  /*1d900*/  FMUL.FTZ R16, R6, R132 ;  /* 0x0000008406107220 */ /* 0x000fe20000410000 */
[C---:B------:R-:W-:Y:S01]  /*1d910*/  PRMT R6, R7.reuse, 0x7610, R6 ;  /* 0x0000761007067816 */ /* 0x040fe20000000006 */
[----:B------:R-:W-:Y:S01]  /*1d920*/  FADD.FTZ R96, R74, R143 ;  /* 0x0000008f4a607221 */ /* 0x000fe20000010000 */
[----:B------:R-:W-:Y:S01]  /*1d930*/  PRMT R7, R7, 0x7632, R7 ;  /* 0x0000763207077816 */ /* 0x000fe20000000007 */
[----:B------:R-:W-:Y:S01]  /*1d940*/  FADD.FTZ R87, R142, R87 ;  /* 0x000000578e577221 */ /* 0x000fe20000010000 */
[----:B------:R-:W-:Y:S01]  /*1d950*/  MUFU.EX2 R129, R219 ;  /* 0x000000db00817308 */ /* 0x000fe20000000800 */
[----:B------:R-:W-:Y:S01]  /*1d960*/  IMAD.WIDE.U32 R120, R72, -0x326172a9, RZ ;  /* 0xcd9e8d5748787825 */ /* 0x000fe200078e00ff */
[----:B------:R-:W-:Y:S03]  /*1d970*/  PRMT R109, R6, 0x5410, R7 ;  /* 0x00005410066d7816 */ /* 0x000fe60000000007 */
[----:B------:R-:W-:Y:S02]  /*1d980*/  FADD.FTZ R89, R75, R89 ;  /* 0x000000594b597221 */ /* 0x000fe40000010000 */
[----:B------:R-:W-:Y:S02]  /*1d990*/  IMAD.MOV.U32 R104, RZ, RZ, R54 ;  /* 0x000000ffff687224 */ /* 0x000fe400078e0036 */
[C---:B------:R-:W-:Y:S01]  /*1d9a0*/  FMUL.FTZ R54, R0.reuse, R110 ;  /* 0x0000006e00367220 */ /* 0x040fe20000410000 */
[----:B------:R1:W-:Y:S01]  /*1d9b0*/  MUFU.EX2 R101, R39 ;  /* 0x0000002700657308 */ /* 0x0003e20000000800 */
[----:B------:R-:W-:Y:S02]  /*1d9c0*/  IMAD.MOV.U32 R105, RZ, RZ, R55 ;  /* 0x000000ffff697224 */ /* 0x000fe400078e0037 */
[C---:B------:R-:W-:Y:S02]  /*1d9d0*/  FMUL.FTZ R35, R0.reuse, R127 ;  /* 0x0000007f00237220 */ /* 0x040fe40000410000 */
[C---:B------:R-:W-:Y:S02]  /*1d9e0*/  FMUL.FTZ R55, R0.reuse, R111 ;  /* 0x0000006f00377220 */ /* 0x040fe40000410000 */
[----:B------:R-:W-:Y:S02]  /*1d9f0*/  IMAD.MOV.U32 R228, RZ, RZ, R50 ;  /* 0x000000ffffe47224 */ /* 0x000fe400078e0032 */
[C---:B------:R-:W-:Y:S01]  /*1da00*/  FMUL.FTZ R50, R0.reuse, R118 ;  /* 0x0000007600327220 */ /* 0x040fe20000410000 */
[----:B------:R1:W-:Y:S01]  /*1da10*/  MUFU.EX2 R82, R23 ;  /* 0x0000001700527308 */ /* 0x0003e20000000800 */
[----:B------:R-:W-:Y:S02]  /*1da20*/  IMAD.MOV.U32 R229, RZ, RZ, R51 ;  /* 0x000000ffffe57224 */ /* 0x000fe400078e0033 */
[----:B------:R-:W-:Y:S02]  /*1da30*/  FMUL.FTZ R51, R0, R119 ;  /* 0x0000007700337220 */ /* 0x000fe40000410000 */
[----:B------:R-:W-:Y:S02]  /*1da40*/  IMAD.MOV.U32 R136, RZ, RZ, R104 ;  /* 0x000000ffff887224 */ /* 0x000fe400078e0068 */
[----:B------:R-:W-:Y:S02]  /*1da50*/  IMAD.MOV.U32 R137, RZ, RZ, R105 ;  /* 0x000000ffff897224 */ /* 0x000fe400078e0069 */
[----:B------:R-:W-:Y:S01]  /*1da60*/  IMAD.WIDE.U32 R118, R208, -0x2daee0ad, RZ ;  /* 0xd2511f53d0767825 */ /* 0x000fe200078e00ff */
[----:B------:R1:W-:Y:S03]  /*1da70*/  MUFU.EX2 R84, R38 ;  /* 0x0000002600547308 */ /* 0x0003e60000000800 */
[----:B------:R-:W-:Y:S02]  /*1da80*/  IMAD.MOV.U32 R132, RZ, RZ, R136 ;  /* 0x000000ffff847224 */ /* 0x000fe400078e0088 */
[C---:B-1----:R-:W-:Y:S02]  /*1da90*/  FMUL.FTZ R39, R0.reuse, R123 ;  /* 0x0000007b00277220 */ /* 0x042fe40000410000 */
[----:B------:R-:W-:Y:S03]  /*1daa0*/  IMAD.MOV.U32 R133, RZ, RZ, R137 ;  /* 0x000000ffff857224 */ /* 0x000fe600078e0089 */
[----:B------:R1:W-:Y:S01]  /*1dab0*/  MUFU.EX2 R80, R34 ;  /* 0x0000002200507308 */ /* 0x0003e20000000800 */
[C---:B------:R-:W-:Y:S09]  /*1dac0*/  FMUL.FTZ R23, R0.reuse, R131 ;  /* 0x0000008300177220 */ /* 0x040ff20000410000 */
[----:B------:R-:W-:Y:S01]  /*1dad0*/  MUFU.EX2 R91, R191 ;  /* 0x000000bf005b7308 */ /* 0x000fe20000000800 */
[C---:B------:R-:W-:Y:S09]  /*1dae0*/  FMUL.FTZ R38, R0.reuse, R122 ;  /* 0x0000007a00267220 */ /* 0x040ff20000410000 */
[----:B------:R-:W-:Y:S01]  /*1daf0*/  MUFU.EX2 R100, R163 ;  /* 0x000000a300647308 */ /* 0x000fe20000000800 */
[----:B-1----:R-:W-:Y:S09]  /*1db00*/  FMUL.FTZ R34, R0, R126 ;  /* 0x0000007e00227220 */ /* 0x002ff20000410000 */
[----:B------:R-:W-:Y:S01]  /*1db10*/  MUFU.EX2 R81, R155 ;  /* 0x0000009b00517308 */ /* 0x000fe20000000800 */
[----:B---3--:R-:W-:Y:S02]  /*1db20*/  @!P5 HADD2 R156, -R7.H0_H0, -RZ.H0_H0 ;  /* 0xa00000ff079cd230 */ /* 0x008fe40000000900 */
[----:B----4-:R-:W-:Y:S03]  /*1db30*/  @!P2 HADD2 R153, -R6.H0_H0, -RZ.H0_H0 ;  /* 0xa00000ff0699a230 */ /* 0x010fe60000000900 */
[----:B------:R-:W-:Y:S02]  /*1db40*/  PRMT R67, R156, 0x7610, R67 ;  /* 0x000076109c437816 */ /* 0x000fe40000000043 */
[----:B------:R-:W-:Y:S02]  /*1db50*/  PRMT R18, R153, 0x7610, R18 ;  /* 0x0000761099127816 */ /* 0x000fe40000000012 */
[----:B------:R-:W-:Y:S01]  /*1db60*/  @!P5 PRMT R7, R67, 0x5410, RZ ;  /* 0x000054104307d816 */ /* 0x000fe200000000ff */
[----:B------:R-:W-:Y:S01]  /*1db70*/  FMUL.FTZ R67, R0, R103 ;  /* 0x0000006700437220 */ /* 0x000fe20000410000 */
[----:B------:R-:W-:Y:S02]  /*1db80*/  @!P2 PRMT R6, R18, 0x5410, RZ ;  /* 0x000054101206a816 */ /* 0x000fe400000000ff */
[----:B------:R-:W-:Y:S01]  /*1db90*/  IADD3 R18, P1, R150, UR38, RZ ;  /* 0x0000002696127c10 */ /* 0x000fe2000ff3e0ff */
[----:B--2---:R-:W-:Y:S02]  /*1dba0*/  @!P4 HADD2 R112, -R3.H0_H0, -RZ.H0_H0 ;  /* 0xa00000ff0370c230 */ /* 0x004fe40000000900 */
[----:B-----5:R-:W-:Y:S03]  /*1dbb0*/  @!P3 HADD2 R224, -R2.H0_H0, -RZ.H0_H0 ;  /* 0xa00000ff02e0b230 */ /* 0x020fe60000000900 */
[----:B------:R-:W-:Y:S01]  /*1dbc0*/  PRMT R66, R112, 0x7610, R66 ;  /* 0x0000761070427816 */ /* 0x000fe20000000042 */
[----:B------:R-:W-:Y:S03]  /*1dbd0*/  @!P4 STL.S16 [R1+0x58], R112 ;  /* 0x000058700100c387 */ /* 0x000fe60000100600 */
[----:B------:R-:W-:Y:S01]  /*1dbe0*/  @!P4 PRMT R3, R66, 0x5410, RZ ;  /* 0x000054104203c816 */ /* 0x000fe200000000ff */
[----:B------:R-:W-:Y:S01]  /*1dbf0*/  @!P3 STL.S16 [R1+0x54], R224 ;  /* 0x000054e00100b387 */ /* 0x000fe20000100600 */
[----:B------:R-:W-:Y:S03]  /*1dc00*/  PRMT R19, R224, 0x7610, R19 ;  /* 0x00007610e0137816 */ /* 0x000fe60000000013 */
[----:B------:R-:W-:Y:S01]  /*1dc10*/  @!P2 STL.S16 [R1+0x50], R153 ;  /* 0x000050990100a387 */ /* 0x000fe20000100600 */
[----:B------:R-:W-:Y:S02]  /*1dc20*/  @!P3 PRMT R2, R19, 0x5410, RZ ;  /* 0x000054101302b816 */ /* 0x000fe400000000ff */
[----:B------:R-:W-:Y:S01]  /*1dc30*/  IADD3.X R19, R151, UR24, RZ, P1, !PT ;  /* 0x0000001897137c10 */ /* 0x000fe20008ffe4ff */
[----:B------:R1:W2:Y:S04]  /*1dc40*/  LDL.S16 R66, [R1+0x5c] ;  /* 0x00005c0001427983 */ /* 0x0002a80000100600 */
[----:B------:R3:W-:Y:S04]  /*1dc50*/  STG.E.U16 [R148.64], R3 ;  /* 0x0000000394007986 */ /* 0x0007e8000c101520 */
[----:B------:R4:W-:Y:S04]  /*1dc60*/  STG.E.U16 [R148.64+0x2], R2 ;  /* 0x0000020294007986 */ /* 0x0009e8000c101520 */
[----:B------:R-:W-:Y:S04]  /*1dc70*/  STG.E.U16 [R150.64], R6 ;  /* 0x0000000696007986 */ /* 0x000fe8000c101520 */
[----:B------:R5:W-:Y:S04]  /*1dc80*/  STG.E.U16 [R150.64+0x2], R7 ;  /* 0x0000020796007986 */ /* 0x000be8000c101520 */
[----:B------:R1:W-:Y:S01]  /*1dc90*/  @!P5 STL.S16 [R1+0x70], R156 ;  /* 0x0000709c0100d387 */ /* 0x0003e20000100600 */
[----:B---3--:R-:W-:Y:S04]  /*1dca0*/  LOP3.LUT R3, R121, UR14, R162, 0x96, !PT ;  /* 0x0000000e79037c12 */ /* 0x008fe8000f8e96a2 */
[----:B----4-:R-:W-:Y:S04]  /*1dcb0*/  LOP3.LUT R2, R3, 0xff, RZ, 0xc0, !PT ;  /* 0x000000ff03027812 */ /* 0x010fe800078ec0ff */
[C---:B------:R-:W-:Y:S02]  /*1dcc0*/  ISETP.GE.U32.AND P0, PT, R225.reuse, R2, PT ;  /* 0x00000002e100720c */ /* 0x040fe40003f06070 */
[----:B------:R-:W-:Y:S01]  /*1dcd0*/  F2FP.PACK_AB R2, R74, R157 ;  /* 0x0000009d4a02723e */ /* 0x000fe200000000ff */
[----:B-----5:R-:W-:Y:S03]  /*1dce0*/  FMUL.FTZ R7, R0, R139 ;  /* 0x0000008b00077220 */ /* 0x020fe60000410000 */
[C---:B------:R-:W-:Y:S04]  /*1dcf0*/  PRMT R79, R2.reuse, 0x7632, R79 ;  /* 0x00007632024f7816 */ /* 0x040fe8000000004f */
[----:B------:R-:W-:Y:S03]  /*1dd00*/  PRMT R112, R2, 0x5410, R79 ;  /* 0x0000541002707816 */ /* 0x000fe6000000004f */
[----:B------:R-:W-:Y:S05]  /*1dd10*/  @!P0 HADD2 R152, -R2.H0_H0, -RZ.H0_H0 ;  /* 0xa00000ff02988230 */ /* 0x000fea0000000900 */
[----:B------:R-:W-:Y:S01]  /*1dd20*/  PRMT R6, R152, 0x7610, R6 ;  /* 0x0000761098067816 */ /* 0x000fe20000000006 */
[----:B------:R3:W-:Y:S03]  /*1dd30*/  @!P0 STL.S16 [R1+0x60], R152 ;  /* 0x0000609801008387 */ /* 0x0007e60000100600 */
[----:B------:R-:W-:Y:S02]  /*1dd40*/  @!P0 PRMT R2, R6, 0x5410, RZ ;  /* 0x0000541006028816 */ /* 0x000fe400000000ff */
[----:B------:R-:W-:Y:S02]  /*1dd50*/  LOP3.LUT R6, R140, 0xff, RZ, 0xc0, !PT ;  /* 0x000000ff8c067812 */ /* 0x000fe400078ec0ff */
[C---:B-1----:R-:W-:Y:S01]  /*1dd60*/  IADD3 R156, P0, R148.reuse, UR26, RZ ;  /* 0x0000001a949c7c10 */ /* 0x042fe2000ff1e0ff */
[----:B------:R1:W-:Y:S01]  /*1dd70*/  STG.E.U16 [R18.64], R2 ;  /* 0x0000000212007986 */ /* 0x0003e2000c101520 */
[----:B------:R-:W-:Y:S02]  /*1dd80*/  ISETP.GE.U32.AND P5, PT, R225, R6, PT ;  /* 0x00000006e100720c */ /* 0x000fe40003fa6070 */
[--C-:B------:R-:W-:Y:S02]  /*1dd90*/  SHF.R.U32.HI R6, RZ, 0x18, R3.reuse ;  /* 0x00000018ff067819 */ /* 0x100fe40000011603 */
[----:B------:R-:W-:Y:S02]  /*1dda0*/  IADD3.X R157, R149, UR25, RZ, P0, !PT ;  /* 0x00000019959d7c10 */ /* 0x000fe400087fe4ff */
[----:B------:R-:W-:Y:S02]  /*1ddb0*/  ISETP.GE.U32.AND P3, PT, R225, R6, PT ;  /* 0x00000006e100720c */ /* 0x000fe40003f66070 */
[----:B---3--:R-:W-:Y:S04]  /*1ddc0*/  IADD3 R152, P1, R148, UR28, RZ ;  /* 0x0000001c94987c10 */ /* 0x008fe8000ff3e0ff */
[----:B------:R-:W-:Y:S02]  /*1ddd0*/  IADD3.X R153, R149, UR27, RZ, P1, !PT ;  /* 0x0000001b95997c10 */ /* 0x000fe40008ffe4ff */
[----:B-1----:R-:W-:Y:S01]  /*1dde0*/  LOP3.LUT R2, R3, 0xffff, RZ, 0xc0, !PT ;  /* 0x0000ffff03027812 */ /* 0x002fe200078ec0ff */
[C---:B------:R-:W-:Y:S01]  /*1ddf0*/  FMUL.FTZ R19, R0.reuse, R135 ;  /* 0x0000008700137220 */ /* 0x040fe20000410000 */
[----:B------:R-:W-:Y:S01]  /*1de00*/  SHF.R.U32.HI R3, RZ, 0x10, R3 ;  /* 0x00000010ff037819 */ /* 0x000fe20000011603 */
[----:B------:R-:W-:Y:S01]  /*1de10*/  FMUL.FTZ R18, R0, R134 ;  /* 0x0000008600127220 */ /* 0x000fe20000410000 */
[----:B------:R-:W-:Y:S02]  /*1de20*/  SHF.R.U32.HI R2, RZ, 0x8, R2 ;  /* 0x00000008ff027819 */ /* 0x000fe40000011602 */
[----:B------:R-:W-:Y:S02]  /*1de30*/  LOP3.LUT R3, R3, 0xff, RZ, 0xc0, !PT ;  /* 0x000000ff03037812 */ /* 0x000fe400078ec0ff */
[----:B------:R-:W-:Y:S02]  /*1de40*/  LOP3.LUT R2, R2, 0xffff, RZ, 0xc0, !PT ;  /* 0x0000ffff02027812 */ /* 0x000fe400078ec0ff */
[C---:B------:R-:W-:Y:S02]  /*1de50*/  ISETP.GE.U32.AND P0, PT, R225.reuse, R3, PT ;  /* 0x00000003e100720c */ /* 0x040fe40003f06070 */
[C---:B------:R-:W-:Y:S02]  /*1de60*/  ISETP.GE.U32.AND P2, PT, R225.reuse, R2, PT ;  /* 0x00000002e100720c */ /* 0x040fe40003f46070 */
[----:B------:R-:W-:Y:S04]  /*1de70*/  SHF.R.U32.HI R2, RZ, 0x10, R140 ;  /* 0x00000010ff027819 */ /* 0x000fe8000001168c */
[----:B------:R-:W-:Y:S02]  /*1de80*/  LOP3.LUT R6, R2, 0xff, RZ, 0xc0, !PT ;  /* 0x000000ff02067812 */ /* 0x000fe400078ec0ff */
[----:B------:R-:W-:Y:S02]  /*1de90*/  LOP3.LUT R2, R140, 0xffff, RZ, 0xc0, !PT ;  /* 0x0000ffff8c027812 */ /* 0x000fe400078ec0ff */
[C---:B------:R-:W-:Y:S01]  /*1dea0*/  ISETP.GE.U32.AND P6, PT, R225.reuse, R6, PT ;  /* 0x00000006e100720c */ /* 0x040fe20003fc6070 */
[----:B------:R-:W-:Y:S01]  /*1deb0*/  FMUL.FTZ R6, R0, R138 ;  /* 0x0000008a00067220 */ /* 0x000fe20000410000 */
[----:B------:R-:W-:Y:S04]  /*1dec0*/  SHF.R.U32.HI R2, RZ, 0x8, R2 ;  /* 0x00000008ff027819 */ /* 0x000fe80000011602 */
[----:B------:R-:W-:Y:S04]  /*1ded0*/  LOP3.LUT R2, R2, 0xffff, RZ, 0xc0, !PT ;  /* 0x0000ffff02027812 */ /* 0x000fe800078ec0ff */
[----:B------:R-:W-:Y:S02]  /*1dee0*/  ISETP.GE.U32.AND P4, PT, R225, R2, PT ;  /* 0x00000002e100720c */ /* 0x000fe40003f86070 */
[----:B------:R-:W1:Y:S02]  /*1def0*/  MUFU.EX2 R2, R22 ;  /* 0x0000001600027308 */ /* 0x000e640000000800 */
[----:B-1----:R-:W-:Y:S01]  /*1df00*/  F2FP.PACK_AB R73, R2, R73 ;  /* 0x000000490249723e */ /* 0x002fe200000000ff */
[----:B------:R-:W-:Y:S02]  /*1df10*/  FMUL.FTZ R22, R0, R130 ;  /* 0x0000008200167220 */ /* 0x000fe40000410000 */
[----:B------:R-:W-:Y:S01]  /*1df20*/  FADD.FTZ R92, R2, R92 ;  /* 0x0000005c025c7221 */ /* 0x000fe20000010000 */
[----:B------:R-:W-:Y:S01]  /*1df30*/  PRMT R72, R73, 0x7632, R72 ;  /* 0x0000763249487816 */ /* 0x000fe20000000048 */
[----:B--2---:R-:W-:Y:S05]  /*1df40*/  @!P2 HADD2 R66, -R79.H0_H0, -RZ.H0_H0 ;  /* 0xa00000ff4f42a230 */ /* 0x004fea0000000900 */
[----:B------:R-:W-:Y:S01]  /*1df50*/  PRMT R3, R66, 0x7610, R3 ;  /* 0x0000761042037816 */ /* 0x000fe20000000003 */
[----:B------:R1:W-:Y:S03]  /*1df60*/  @!P2 STL.S16 [R1+0x5c], R66 ;  /* 0x00005c420100a387 */ /* 0x0003e60000100600 */
[----:B------:R-:W-:Y:S01]  /*1df70*/  @!P2 PRMT R79, R3, 0x5410, RZ ;  /* 0x00005410034fa816 */ /* 0x000fe200000000ff */
[----:B------:R2:W3:Y:S01]  /*1df80*/  LDL.S16 R90, [R1+0x78] ;  /* 0x00007800015a7983 */ /* 0x0004e20000100600 */
[----:B------:R-:W4:Y:S03]  /*1df90*/  MUFU.EX2 R3, R190 ;  /* 0x000000be00037308 */ /* 0x000f260000000800 */
[----:B------:R2:W5:Y:S04]  /*1dfa0*/  LDL.S16 R86, [R1+0x74] ;  /* 0x0000740001567983 */ /* 0x0005680000100600 */
[----:B------:R2:W2:Y:S04]  /*1dfb0*/  LDL.S16 R88, [R1+0x6c] ;  /* 0x00006c0001587983 */ /* 0x0004a80000100600 */
[----:B------:R2:W2:Y:S04]  /*1dfc0*/  LDL.S16 R95, [R1+0x68] ;  /* 0x00006800015f7983 */ /* 0x0004a80000100600 */
[----:B------:R-:W-:Y:S01]  /*1dfd0*/  STG.E.U16 [R156.64], R79 ;  /* 0x0000004f9c007986 */ /* 0x000fe2000c101520 */
[----:B-1----:R-:W-:Y:S01]  /*1dfe0*/  FMUL.FTZ R66, R0, R102 ;  /* 0x0000006600427220 */ /* 0x002fe20000410000 */
[----:B------:R-:W-:Y:S02]  /*1dff0*/  LOP3.LUT R0, R120, 0xff, RZ, 0xc0, !PT ;  /* 0x000000ff78007812 */ /* 0x000fe400078ec0ff */
[----:B----4-:R-:W-:Y:S01]  /*1e000*/  F2FP.PACK_AB R75, R76, R3 ;  /* 0x000000034c4b723e */ /* 0x010fe200000000ff */
[----:B------:R-:W-:Y:S01]  /*1e010*/  FADD.FTZ R3, R3, R87 ;  /* 0x0000005703037221 */ /* 0x000fe20000010000 */
[----:B------:R-:W-:Y:S01]  /*1e020*/  ISETP.GE.U32.AND P2, PT, R225, R0, PT ;  /* 0x00000000e100720c */ /* 0x000fe20003f46070 */
[----:B------:R1:W-:Y:S01]  /*1e030*/  MUFU.EX2 R87, R202 ;  /* 0x000000ca00577308 */ /* 0x0003e20000000800 */
[----:B------:R-:W-:Y:S02]  /*1e040*/  PRMT R74, R75, 0x7632, R74 ;  /* 0x000076324b4a7816 */ /* 0x000fe4000000004a */
[----:B------:R-:W-:Y:S04]  /*1e050*/  LOP3.LUT R0, R120, 0xffff, RZ, 0xc0, !PT ;  /* 0x0000ffff78007812 */ /* 0x000fe800078ec0ff */
[----:B------:R-:W-:Y:S04]  /*1e060*/  SHF.R.U32.HI R0, RZ, 0x8, R0 ;  /* 0x00000008ff007819 */ /* 0x000fe80000011600 */
[----:B------:R-:W-:Y:S04]  /*1e070*/  LOP3.LUT R0, R0, 0xffff, RZ, 0xc0, !PT ;  /* 0x0000ffff00007812 */ /* 0x000fe800078ec0ff */
[C---:B------:R-:W-:Y:S02]  /*1e080*/  ISETP.GE.U32.AND P1, PT, R225.reuse, R0, PT ;  /* 0x00000000e100720c */ /* 0x040fe40003f26070 */
[----:B------:R-:W-:Y:S04]  /*1e090*/  SHF.R.U32.HI R0, RZ, 0x10, R120 ;  /* 0x00000010ff007819 */ /* 0x000fe80000011678 */
[----:B------:R-:W-:Y:S02]  /*1e0a0*/  LOP3.LUT R0, R0, 0xff, RZ, 0xc0, !PT ;  /* 0x000000ff00007812 */ /* 0x000fe400078ec0ff */
[----:B-1----:R-:W-:Y:S01]  /*1e0b0*/  PRMT R202, R225, 0x7054, R225 ;  /* 0x00007054e1ca7816 */ /* 0x002fe200000000e1 */
[----:B---3--:R-:W-:Y:S02]  /*1e0c0*/  @!P0 HADD2 R90, -R73.H0_H0, -RZ.H0_H0 ;  /* 0xa00000ff495a8230 */ /* 0x008fe40000000900 */
[----:B-----5:R-:W-:Y:S03]  /*1e0d0*/  @!P3 HADD2 R86, -R72.H0_H0, -RZ.H0_H0 ;  /* 0xa00000ff4856b230 */ /* 0x020fe60000000900 */
[----:B------:R-:W-:Y:S01]  /*1e0e0*/  PRMT R83, R90, 0x7610, R83 ;  /* 0x000076105a537816 */ /* 0x000fe20000000053 */
[----:B------:R1:W-:Y:S01]  /*1e0f0*/  @!P0 STL.S16 [R1+0x78], R90 ;  /* 0x0000785a01008387 */ /* 0x0003e20000100600 */
[----:B--2---:R-:W-:Y:S01]  /*1e100*/  @!P5 HADD2 R88, -R75.H0_H0, -RZ.H0_H0 ;  /* 0xa00000ff4b58d230 */ /* 0x004fe20000000900 */
[----:B------:R-:W-:Y:S02]  /*1e110*/  PRMT R99, R86, 0x7610, R99 ;  /* 0x0000761056637816 */ /* 0x000fe40000000063 */
[----:B------:R2:W3:Y:S01]  /*1e120*/  LDL.S16 R93, [R1+0x64] ;  /* 0x00006400015d7983 */ /* 0x0004e20000100600 */
[----:B------:R-:W-:Y:S01]  /*1e130*/  @!P4 HADD2 R95, -R74.H0_H0, -RZ.H0_H0 ;  /* 0xa00000ff4a5fc230 */ /* 0x000fe20000000900 */
[----:B------:R-:W-:Y:S02]  /*1e140*/  PRMT R2, R88, 0x7610, R2 ;  /* 0x0000761058027816 */ /* 0x000fe40000000002 */
[----:B------:R-:W-:Y:S02]  /*1e150*/  @!P3 STL.S16 [R1+0x74], R86 ;  /* 0x000074560100b387 */ /* 0x000fe40000100600 */
[----:B------:R-:W-:Y:S02]  /*1e160*/  PRMT R102, R95, 0x7610, R102 ;  /* 0x000076105f667816 */ /* 0x000fe40000000066 */
[----:B------:R4:W-:Y:S04]  /*1e170*/  @!P5 STL.S16 [R1+0x6c], R88 ;  /* 0x00006c580100d387 */ /* 0x0009e80000100600 */
[----:B------:R2:W5:Y:S04]  /*1e180*/  LDL.S16 R108, [R1+0x80] ;  /* 0x00008000016c7983 */ /* 0x0005680000100600 */
[----:B------:R2:W-:Y:S04]  /*1e190*/  @!P4 STL.S16 [R1+0x68], R95 ;  /* 0x0000685f0100c387 */ /* 0x0005e80000100600 */
[----:B------:R3:W5:Y:S01]  /*1e1a0*/  LDL.S16 R110, [R1+0x7c] ;  /* 0x00007c00016e7983 */ /* 0x0007620000100600 */
[----:B-1----:R-:W-:Y:S02]  /*1e1b0*/  PRMT R90, R73, 0x5410, R72 ;  /* 0x00005410495a7816 */ /* 0x002fe40000000048 */
[----:B------:R-:W-:Y:S01]  /*1e1c0*/  @!P3 PRMT R72, R99, 0x5410, RZ ;  /* 0x000054106348b816 */ /* 0x000fe200000000ff */
[----:B------:R1:W5:Y:S01]  /*1e1d0*/  LDL.S16 R113, [R1+0x88] ;  /* 0x0000880001717983 */ /* 0x0003620000100600 */
[----:B------:R-:W-:Y:S01]  /*1e1e0*/  ISETP.GE.U32.AND P3, PT, R225, R106, PT ;  /* 0x0000006ae100720c */ /* 0x000fe20003f66070 */
[----:B------:R-:W-:Y:S01]  /*1e1f0*/  MUFU.EX2 R99, R199 ;  /* 0x000000c700637308 */ /* 0x000fe20000000800 */
[----:B------:R-:W-:Y:S01]  /*1e200*/  @!P0 PRMT R73, R83, 0x5410, RZ ;  /* 0x0000541053498816 */ /* 0x000fe200000000ff */
[----:B------:R1:W-:Y:S01]  /*1e210*/  STG.E.U16 [R152.64+0x2], R72 ;  /* 0x0000024898007986 */ /* 0x0003e2000c101520 */
[----:B------:R-:W-:Y:S02]  /*1e220*/  ISETP.GE.U32.AND P0, PT, R225, R0, PT ;  /* 0x00000000e100720c */ /* 0x000fe40003f06070 */
[----:B------:R-:W-:Y:S01]  /*1e230*/  SHF.R.U32.HI R0, RZ, 0x18, R120 ;  /* 0x00000018ff007819 */ /* 0x000fe20000011678 */
[----:B------:R-:W-:Y:S01]  /*1e240*/  STG.E.U16 [R152.64], R73 ;  /* 0x0000004998007986 */ /* 0x000fe2000c101520 */
[----:B----4-:R-:W-:Y:S02]  /*1e250*/  PRMT R88, R75, 0x5410, R74 ;  /* 0x000054104b587816 */ /* 0x010fe4000000004a */
[----:B------:R-:W-:Y:S01]  /*1e260*/  @!P5 PRMT R75, R2, 0x5410, RZ ;  /* 0x00005410024bd816 */ /* 0x000fe200000000ff */
[----:B------:R-:W-:Y:S01]  /*1e270*/  FADD.FTZ R2, R77, R89 ;  /* 0x000000594d027221 */ /* 0x000fe20000010000 */
[----:B------:R-:W-:Y:S01]  /*1e280*/  F2FP.PACK_AB R77, R78, R77 ;  /* 0x0000004d4e4d723e */ /* 0x000fe200000000ff */
[----:B------:R-:W4:Y:S01]  /*1e290*/  MUFU.EX2 R83, R146 ;  /* 0x0000009200537308 */ /* 0x000f220000000800 */
[----:B------:R-:W-:Y:S01]  /*1e2a0*/  @!P4 PRMT R74, R102, 0x5410, RZ ;  /* 0x00005410664ac816 */ /* 0x000fe200000000ff */
[----:B------:R-:W-:Y:S01]  /*1e2b0*/  FADD.FTZ R104, R78, R2 ;  /* 0x000000024e687221 */ /* 0x000fe20000010000 */
[----:B------:R-:W-:Y:S01]  /*1e2c0*/  F2FP.PACK_AB R2, R84, R85 ;  /* 0x000000555402723e */ /* 0x000fe200000000ff */
[----:B--2---:R-:W-:Y:S01]  /*1e2d0*/  FADD.FTZ R95, R76, R3 ;  /* 0x000000034c5f7221 */ /* 0x004fe20000010000 */
[----:B------:R-:W-:Y:S01]  /*1e2e0*/  PRMT R76, R77, 0x7632, R76 ;  /* 0x000076324d4c7816 */ /* 0x000fe2000000004c */
[----:B------:R-:W-:Y:S01]  /*1e2f0*/  STG.E.U16 [R148.64+0x12], R74 ;  /* 0x0000124a94007986 */ /* 0x000fe2000c101520 */
[----:B------:R-:W-:Y:S01]  /*1e300*/  ISETP.GE.U32.AND P4, PT, R225, R0, PT ;  /* 0x00000000e100720c */ /* 0x000fe20003f86070 */
[----:B------:R-:W-:Y:S01]  /*1e310*/  IMAD.WIDE.U32 R102, R213, -0x2daee0ad, RZ ;  /* 0xd2511f53d5667825 */ /* 0x000fe200078e00ff */
[----:B------:R-:W-:Y:S01]  /*1e320*/  PRMT R89, R77, 0x5410, R76 ;  /* 0x000054104d597816 */ /* 0x000fe2000000004c */
[----:B------:R-:W-:Y:S01]  /*1e330*/  STG.E.U16 [R148.64+0x10], R75 ;  /* 0x0000104b94007986 */ /* 0x000fe2000c101520 */
[----:B------:R-:W2:Y:S01]  /*1e340*/  MUFU.EX2 R86, R154 ;  /* 0x0000009a00567308 */ /* 0x000ea20000000800 */
[----:B------:R-:W-:Y:S01]  /*1e350*/  FADD.FTZ R0, R82, R92 ;  /* 0x0000005c52007221 */ /* 0x000fe20000010000 */
[----:B------:R-:W-:Y:S01]  /*1e360*/  LOP3.LUT R78, R103, UR13, R160, 0x96, !PT ;  /* 0x0000000d674e7c12 */ /* 0x000fe2000f8e96a0 */
[----:B------:R-:W-:Y:S01]  /*1e370*/  FADD.FTZ R3, R85, R96 ;  /* 0x0000006055037221 */ /* 0x000fe20000010000 */
[----:B------:R-:W-:Y:S01]  /*1e380*/  LOP3.LUT R139, R102, 0xff, RZ, 0xc0, !PT ;  /* 0x000000ff668b7812 */ /* 0x000fe200078ec0ff */
[----:B------:R-:W-:Y:S01]  /*1e390*/  FADD.FTZ R107, R80, R0 ;  /* 0x00000000506b7221 */ /* 0x000fe20000010000 */
[----:B------:R-:W-:Y:S01]  /*1e3a0*/  LOP3.LUT R0, R78, 0xffff, RZ, 0xc0, !PT ;  /* 0x0000ffff4e007812 */ /* 0x000fe200078ec0ff */
[----:B------:R-:W-:Y:S01]  /*1e3b0*/  FADD.FTZ R105, R84, R3 ;  /* 0x0000000354697221 */ /* 0x000fe20000010000 */
[----:B------:R-:W-:Y:S01]  /*1e3c0*/  F2FP.PACK_AB R3, R80, R82 ;  /* 0x000000525003723e */ /* 0x000fe200000000ff */
[----:B------:R-:W-:Y:S01]  /*1e3d0*/  FADD.FTZ R82, R94, R95 ;  /* 0x0000005f5e527221 */ /* 0x000fe20000010000 */
[----:B------:R-:W-:Y:S01]  /*1e3e0*/  SHF.R.U32.HI R0, RZ, 0x8, R0 ;  /* 0x00000008ff007819 */ /* 0x000fe20000011600 */
[----:B------:R-:W-:Y:S01]  /*1e3f0*/  MUFU.EX2 R95, R200 ;  /* 0x000000c8005f7308 */ /* 0x000fe20000000800 */
[----:B------:R-:W-:Y:S02]  /*1e400*/  F2FP.PACK_AB R80, R91, R94 ;  /* 0x0000005e5b50723e */ /* 0x000fe400000000ff */
[----:B------:R-:W-:Y:S02]  /*1e410*/  LOP3.LUT R0, R0, 0xffff, RZ, 0xc0, !PT ;  /* 0x0000ffff00007812 */ /* 0x000fe400078ec0ff */
[----:B------:R-:W-:Y:S02]  /*1e420*/  LOP3.LUT R111, R78, 0xff, RZ, 0xc0, !PT ;  /* 0x000000ff4e6f7812 */ /* 0x000fe400078ec0ff */
[--C-:B------:R-:W-:Y:S02]  /*1e430*/  SHF.R.U32.HI R85, RZ, 0x18, R78.reuse ;  /* 0x00000018ff557819 */ /* 0x100fe4000001164e */
[----:B------:R-:W-:Y:S01]  /*1e440*/  SHF.R.U32.HI R78, RZ, 0x10, R78 ;  /* 0x00000010ff4e7819 */ /* 0x000fe2000001164e */
[----:B------:R-:W-:Y:S01]  /*1e450*/  MUFU.EX2 R92, R201 ;  /* 0x000000c9005c7308 */ /* 0x000fe20000000800 */
[----:B------:R-:W-:Y:S02]  /*1e460*/  ISETP.GE.U32.AND P5, PT, R225, R85, PT ;  /* 0x00000055e100720c */ /* 0x000fe40003fa6070 */
[----:B------:R-:W-:Y:S02]  /*1e470*/  LOP3.LUT R78, R78, 0xff, RZ, 0xc0, !PT ;  /* 0x000000ff4e4e7812 */ /* 0x000fe400078ec0ff */
[----:B------:R-:W-:Y:S02]  /*1e480*/  F2FP.PACK_AB R85, R81, R101 ;  /* 0x000000655155723e */ /* 0x000fe400000000ff */
[----:B-1----:R-:W-:Y:S03]  /*1e490*/  IADD3 R72, R206, 0x1, RZ ;  /* 0x00000001ce487810 */ /* 0x002fe60007ffe0ff */
[----:B------:R-:W-:Y:S01]  /*1e4a0*/  MUFU.EX2 R96, R197 ;  /* 0x000000c500607308 */ /* 0x000fe20000000800 */
[----:B------:R-:W-:Y:S01]  /*1e4b0*/  LOP3.LUT R72, R72, UR35, RZ, 0x3c, !PT ;  /* 0x0000002348487c12 */ /* 0x000fe2000f8e3cff */
[----:B---3--:R-:W-:Y:S05]  /*1e4c0*/  @!P6 HADD2 R93, -R77.H0_H0, -RZ.H0_H0 ;  /* 0xa00000ff4d5de230 */ /* 0x008fea0000000900 */
[----:B------:R-:W-:Y:S01]  /*1e4d0*/  PRMT R114, R93, 0x7610, R114 ;  /* 0x000076105d727816 */ /* 0x000fe20000000072 */
[----:B------:R1:W-:Y:S03]  /*1e4e0*/  @!P6 STL.S16 [R1+0x64], R93 ;  /* 0x0000645d0100e387 */ /* 0x0003e60000100600 */
[----:B------:R-:W-:Y:S02]  /*1e4f0*/  @!P6 PRMT R77, R114, 0x5410, RZ ;  /* 0x00005410724de816 */ /* 0x000fe400000000ff */
[C---:B------:R-:W-:Y:S01]  /*1e500*/  ISETP.GE.U32.AND P6, PT, R225.reuse, R0, PT ;  /* 0x00000000e100720c */ /* 0x040fe20003fc6070 */
[----:B-----5:R-:W-:Y:S01]  /*1e510*/  @!P3 HADD2 R108, -R76.H0_H0, -RZ.H0_H0 ;  /* 0xa00000ff4c6cb230 */ /* 0x020fe20000000900 */
[----:B------:R-:W-:Y:S01]  /*1e520*/  PRMT R0, R2, 0x7632, R0 ;  /* 0x0000763202007816 */ /* 0x000fe20000000000 */
[----:B------:R3:W5:Y:S03]  /*1e530*/  LDL.S16 R114, [R1+0x84] ;  /* 0x0000840001727983 */ /* 0x0007660000100600 */
[----:B------:R-:W-:Y:S01]  /*1e540*/  PRMT R84, R108, 0x7610, R84 ;  /* 0x000076106c547816 */ /* 0x000fe20000000054 */
[----:B------:R3:W-:Y:S01]  /*1e550*/  @!P3 STL.S16 [R1+0x80], R108 ;  /* 0x0000806c0100b387 */ /* 0x0007e20000100600 */
[----:B------:R-:W-:Y:S02]  /*1e560*/  @!P2 HADD2 R110, -R2.H0_H0, -RZ.H0_H0 ;  /* 0xa00000ff026ea230 */ /* 0x000fe40000000900 */
[----:B------:R-:W-:Y:S01]  /*1e570*/  @!P3 PRMT R76, R84, 0x5410, RZ ;  /* 0x00005410544cb816 */ /* 0x000fe200000000ff */
[----:B------:R-:W-:Y:S01]  /*1e580*/  STG.E.U16 [R150.64+0x10], R77 ;  /* 0x0000104d96007986 */ /* 0x000fe2000c101520 */
[----:B------:R-:W-:Y:S01]  /*1e590*/  ISETP.GE.U32.AND P3, PT, R225, R78, PT ;  /* 0x0000004ee100720c */ /* 0x000fe20003f66070 */
[----:B------:R-:W-:Y:S01]  /*1e5a0*/  @!P1 HADD2 R113, -R0.H0_H0, -RZ.H0_H0 ;  /* 0xa00000ff00719230 */ /* 0x000fe20000000900 */
[----:B------:R-:W-:Y:S01]  /*1e5b0*/  PRMT R94, R110, 0x7610, R94 ;  /* 0x000076106e5e7816 */ /* 0x000fe2000000005e */
[----:B------:R3:W-:Y:S01]  /*1e5c0*/  @!P2 STL.S16 [R1+0x7c], R110 ;  /* 0x00007c6e0100a387 */ /* 0x0007e20000100600 */
[----:B------:R-:W-:Y:S01]  /*1e5d0*/  PRMT R78, R3, 0x7632, R78 ;  /* 0x00007632034e7816 */ /* 0x000fe2000000004e */
[----:B------:R-:W-:Y:S02]  /*1e5e0*/  FADD.FTZ R84, R100, R104 ;  /* 0x0000006864547221 */ /* 0x000fe40000010000 */
[----:B------:R-:W-:Y:S01]  /*1e5f0*/  STG.E.U16 [R150.64+0x12], R76 ;  /* 0x0000124c96007986 */ /* 0x000fe2000c101520 */
[----:B-1----:R-:W1:Y:S01]  /*1e600*/  MUFU.EX2 R93, R196 ;  /* 0x000000c4005d7308 */ /* 0x002e620000000800 */
[----:B------:R-:W-:Y:S02]  /*1e610*/  FADD.FTZ R104, R98, R84 ;  /* 0x0000005462687221 */ /* 0x000fe40000010000 */
[----:B------:R-:W-:Y:S04]  /*1e620*/  FADD.FTZ R84, R101, R105 ;  /* 0x0000006965547221 */ /* 0x000fe80000010000 */
[----:B------:R-:W-:Y:S01]  /*1e630*/  FADD.FTZ R106, R81, R84 ;  /* 0x00000054516a7221 */ /* 0x000fe20000010000 */
[----:B------:R-:W-:Y:S01]  /*1e640*/  LOP3.LUT R84, R119, UR13, R194, 0x96, !PT ;  /* 0x0000000d77547c12 */ /* 0x000fe2000f8e96c2 */
[----:B----4-:R-:W-:Y:S01]  /*1e650*/  FADD.FTZ R81, R83, R107 ;  /* 0x0000006b53517221 */ /* 0x010fe20000010000 */
[----:B--2---:R-:W-:Y:S02]  /*1e660*/  F2FP.PACK_AB R83, R86, R83 ;  /* 0x000000535653723e */ /* 0x004fe400000000ff */
[----:B------:R-:W-:Y:S01]  /*1e670*/  LOP3.LUT R79, R84, 0xffff, RZ, 0xc0, !PT ;  /* 0x0000ffff544f7812 */ /* 0x000fe200078ec0ff */
[----:B---3--:R-:W-:Y:S01]  /*1e680*/  FADD.FTZ R108, R91, R82 ;  /* 0x000000525b6c7221 */ /* 0x008fe20000010000 */
[----:B------:R-:W-:Y:S01]  /*1e690*/  PRMT R91, R113, 0x7610, R91 ;  /* 0x00007610715b7816 */ /* 0x000fe2000000005b */
[----:B------:R-:W-:Y:S01]  /*1e6a0*/  FADD.FTZ R105, R86, R81 ;  /* 0x0000005156697221 */ /* 0x000fe20000010000 */
[----:B------:R-:W-:Y:S02]  /*1e6b0*/  F2FP.PACK_AB R82, R98, R100 ;  /* 0x000000646252723e */ /* 0x000fe400000000ff */
[----:B------:R-:W-:Y:S01]  /*1e6c0*/  PRMT R98, R2, 0x5410, R0 ;  /* 0x0000541002627816 */ /* 0x000fe20000000000 */
[----:B------:R-:W-:Y:S01]  /*1e6d0*/  MUFU.EX2 R100, R195 ;  /* 0x000000c300647308 */ /* 0x000fe20000000800 */
[----:B------:R-:W-:Y:S01]  /*1e6e0*/  @!P1 PRMT R0, R91, 0x5410, RZ ;  /* 0x000054105b009816 */ /* 0x000fe200000000ff */
[----:B------:R2:W3:Y:S01]  /*1e6f0*/  LDL.S16 R110, [R1+0x94] ;  /* 0x00009400016e7983 */ /* 0x0004e20000100600 */
[----:B------:R-:W-:Y:S02]  /*1e700*/  PRMT R91, R3, 0x5410, R78 ;  /* 0x00005410035b7816 */ /* 0x000fe4000000004e */
[----:B------:R-:W-:Y:S01]  /*1e710*/  LOP3.LUT R81, R84, 0xff, RZ, 0xc0, !PT ;  /* 0x000000ff54517812 */ /* 0x000fe200078ec0ff */
[----:B------:R4:W-:Y:S01]  /*1e720*/  @!P1 STL.S16 [R1+0x88], R113 ;  /* 0x0000887101009387 */ /* 0x0009e20000100600 */
[----:B------:R-:W-:Y:S02]  /*1e730*/  @!P2 PRMT R2, R94, 0x5410, RZ ;  /* 0x000054105e02a816 */ /* 0x000fe400000000ff */
[----:B------:R-:W-:Y:S01]  /*1e740*/  ISETP.GE.U32.AND P2, PT, R225, R81, PT ;  /* 0x00000051e100720c */ /* 0x000fe20003f46070 */
[----:B------:R2:W2:Y:S01]  /*1e750*/  LDL.S16 R125, [R1+0x90] ;  /* 0x00009000017d7983 */ /* 0x0004a20000100600 */
[----:B------:R-:W-:Y:S01]  /*1e760*/  SHF.R.U32.HI R79, RZ, 0x8, R79 ;  /* 0x00000008ff4f7819 */ /* 0x000fe2000001164f */
[----:B------:R-:W-:Y:S01]  /*1e770*/  FADD.FTZ R81, R99, R108 ;  /* 0x0000006c63517221 */ /* 0x000fe20000010000 */
[----:B------:R-:W-:Y:S01]  /*1e780*/  F2FP.PACK_AB R86, R87, R99 ;  /* 0x000000635756723e */ /* 0x000fe200000000ff */
[----:B------:R1:W-:Y:S01]  /*1e790*/  STG.E.U16 [R156.64+0xe], R2 ;  /* 0x00000e029c007986 */ /* 0x0003e2000c101520 */
[--C-:B------:R-:W-:Y:S01]  /*1e7a0*/  SHF.R.U32.HI R138, RZ, 0x18, R84.reuse ;  /* 0x00000018ff8a7819 */ /* 0x100fe20000011654 */
[----:B------:R-:W-:Y:S01]  /*1e7b0*/  MUFU.EX2 R99, R212 ;  /* 0x000000d400637308 */ /* 0x000fe20000000800 */
[----:B------:R-:W-:Y:S01]  /*1e7c0*/  SHF.R.U32.HI R84, RZ, 0x10, R84 ;  /* 0x00000010ff547819 */ /* 0x000fe20000011654 */
[----:B------:R5:W-:Y:S03]  /*1e7d0*/  STG.E.U16 [R156.64+0x10], R0 ;  /* 0x000010009c007986 */ /* 0x000be6000c101520 */
[----:B------:R-:W-:Y:S02]  /*1e7e0*/  LOP3.LUT R73, R84, 0xff, RZ, 0xc0, !PT ;  /* 0x000000ff54497812 */ /* 0x000fe400078ec0ff */
[----:B------:R-:W-:Y:S03]  /*1e7f0*/  PRMT R84, R85, 0x7632, R84 ;  /* 0x0000763255547816 */ /* 0x000fe60000000054 */
[----:B------:R-:W-:Y:S01]  /*1e800*/  MUFU.EX2 R94, R198 ;  /* 0x000000c6005e7308 */ /* 0x000fe20000000800 */
[----:B----4-:R2:W2:Y:S01]  /*1e810*/  LDL.S16 R113, [R1+0x8c] ;  /* 0x00008c0001717983 */ /* 0x0104a20000100600 */
[----:B-1----:R-:W-:Y:S01]  /*1e820*/  PRMT R2, R86, 0x7632, R2 ;  /* 0x0000763256027816 */ /* 0x002fe20000000002 */
[----:B-----5:R-:W-:Y:S05]  /*1e830*/  @!P0 HADD2 R114, -R3.H0_H0, -RZ.H0_H0 ;  /* 0xa00000ff03728230 */ /* 0x020fea0000000900 */
[----:B------:R-:W-:Y:S01]  /*1e840*/  PRMT R101, R114, 0x7610, R101 ;  /* 0x0000761072657816 */ /* 0x000fe20000000065 */
[----:B------:R1:W-:Y:S03]  /*1e850*/  @!P0 STL.S16 [R1+0x84], R114 ;  /* 0x0000847201008387 */ /* 0x0003e60000100600 */
[----:B------:R-:W-:Y:S02]  /*1e860*/  @!P0 PRMT R3, R101, 0x5410, RZ ;  /* 0x0000541065038816 */ /* 0x000fe400000000ff */
[----:B------:R-:W-:Y:S01]  /*1e870*/  ISETP.GE.U32.AND P0, PT, R225, R111, PT ;  /* 0x0000006fe100720c */ /* 0x000fe20003f06070 */
[----:B------:R-:W5:Y:S01]  /*1e880*/  MUFU.EX2 R101, R209 ;  /* 0x000000d100657308 */ /* 0x000f620000000800 */
[----:B------:R-:W-:Y:S01]  /*1e890*/  F2FP.PACK_AB R111, R92, R93 ;  /* 0x0000005d5c6f723e */ /* 0x000fe200000000ff */
[----:B------:R3:W-:Y:S03]  /*1e8a0*/  STG.E.U16 [R152.64+0x10], R3 ;  /* 0x0000100398007986 */ /* 0x0007e6000c101520 */
[----:B------:R-:W-:Y:S01]  /*1e8b0*/  PRMT R0, R111, 0x7610, R0 ;  /* 0x000076106f007816 */ /* 0x000fe20000000000 */
[----:B-1----:R1:W4:Y:S01]  /*1e8c0*/  LDL.S16 R114, [R1+0x9c] ;  /* 0x00009c0001727983 */ /* 0x0023220000100600 */
[----:B-----5:R-:W-:Y:S01]  /*1e8d0*/  F2FP.PACK_AB R131, R99, R101 ;  /* 0x000000656383723e */ /* 0x020fe200000000ff */
[----:B---3--:R-:W-:Y:S01]  /*1e8e0*/  @!P4 HADD2 R110, -R78.H0_H0, -RZ.H0_H0 ;  /* 0xa00000ff4e6ec230 */ /* 0x008fe20000000900 */
[----:B------:R-:W-:Y:S04]  /*1e8f0*/  SHF.R.U32.HI R3, RZ, 0x18, R118 ;  /* 0x00000018ff037819 */ /* 0x000fe80000011676 */
[----:B------:R-:W-:Y:S01]  /*1e900*/  PRMT R107, R110, 0x7610, R107 ;  /* 0x000076106e6b7816 */ /* 0x000fe2000000006b */
[----:B------:R3:W-:Y:S01]  /*1e910*/  @!P4 STL.S16 [R1+0x94], R110 ;  /* 0x0000946e0100c387 */ /* 0x0007e20000100600 */
[----:B--2---:R-:W-:Y:S02]  /*1e920*/  @!P0 HADD2 R125, -R80.H0_H0, -RZ.H0_H0 ;  /* 0xa00000ff507d8230 */ /* 0x004fe40000000900 */
[----:B------:R-:W-:Y:S01]  /*1e930*/  @!P4 PRMT R78, R107, 0x5410, RZ ;  /* 0x000054106b4ec816 */ /* 0x000fe200000000ff */
[----:B------:R1:W2:Y:S02]  /*1e940*/  LDL.S16 R123, [R1+0x98] ;  /* 0x00009800017b7983 */ /* 0x0002a40000100600 */
[----:B------:R-:W-:Y:S02]  /*1e950*/  PRMT R122, R125, 0x7610, R122 ;  /* 0x000076107d7a7816 */ /* 0x000fe4000000007a */
[----:B------:R1:W5:Y:S04]  /*1e960*/  LDL.S16 R107, [R1+0xa8] ;  /* 0x0000a800016b7983 */ /* 0x0003680000100600 */
[----:B------:R-:W-:Y:S04]  /*1e970*/  @!P0 STL.S16 [R1+0x90], R125 ;  /* 0x0000907d01008387 */ /* 0x000fe80000100600 */
[----:B------:R-:W-:Y:S01]  /*1e980*/  STG.E.U16 [R152.64+0x12], R78 ;  /* 0x0000124e98007986 */ /* 0x000fe2000c101520 */
[----:B---3--:R-:W-:Y:S01]  /*1e990*/  FADD.FTZ R110, R87, R81 ;  /* 0x00000051576e7221 */ /* 0x008fe20000010000 */
[----:B------:R-:W-:Y:S02]  /*1e9a0*/  LOP3.LUT R81, R79, 0xffff, RZ, 0xc0, !PT ;  /* 0x0000ffff4f517812 */ /* 0x000fe400078ec0ff */
[----:B------:R-:W-:Y:S02]  /*1e9b0*/  PRMT R79, R80, 0x7632, R79 ;  /* 0x00007632504f7816 */ /* 0x000fe4000000004f */
[----:B------:R-:W-:Y:S01]  /*1e9c0*/  ISETP.GE.U32.AND P1, PT, R225, R81, PT ;  /* 0x00000051e100720c */ /* 0x000fe20003f26070 */
[----:B------:R-:W-:Y:S02]  /*1e9d0*/  FADD.FTZ R81, R93, R104 ;  /* 0x000000685d517221 */ /* 0x000fe40000010000 */
[----:B------:R-:W-:Y:S01]  /*1e9e0*/  @!P6 HADD2 R113, -R79.H0_H0, -RZ.H0_H0 ;  /* 0xa00000ff4f71e230 */ /* 0x000fe20000000900 */
[----:B------:R-:W3:Y:S01]  /*1e9f0*/  MUFU.EX2 R104, R207 ;  /* 0x000000cf00687308 */ /* 0x000ee20000000800 */
[----:B------:R-:W-:Y:S01]  /*1ea00*/  FADD.FTZ R108, R92, R81 ;  /* 0x000000515c6c7221 */ /* 0x000fe20000010000 */
[----:B------:R-:W-:Y:S01]  /*1ea10*/  F2FP.PACK_AB R92, R95, R96 ;  /* 0x000000605f5c723e */ /* 0x000fe200000000ff */
[----:B------:R-:W-:Y:S01]  /*1ea20*/  FADD.FTZ R81, R96, R106 ;  /* 0x0000006a60517221 */ /* 0x000fe20000010000 */
[----:B------:R-:W-:Y:S01]  /*1ea30*/  PRMT R87, R113, 0x7610, R87 ;  /* 0x0000761071577816 */ /* 0x000fe20000000057 */
[----:B------:R1:W-:Y:S02]  /*1ea40*/  @!P6 STL.S16 [R1+0x8c], R113 ;  /* 0x00008c710100e387 */ /* 0x0003e40000100600 */
[--C-:B------:R-:W-:Y:S01]  /*1ea50*/  FADD.FTZ R106, R95, R81.reuse ;  /* 0x000000515f6a7221 */ /* 0x100fe20000010000 */
[----:B------:R-:W-:Y:S01]  /*1ea60*/  PRMT R81, R82, 0x7632, R81 ;  /* 0x0000763252517816 */ /* 0x000fe20000000051 */
[----:B------:R2:W5:Y:S01]  /*1ea70*/  LDL.S16 R93, [R1+0xa0] ;  /* 0x0000a000015d7983 */ /* 0x0005620000100600 */
[----:B------:R-:W1:Y:S01]  /*1ea80*/  MUFU.EX2 R95, R210 ;  /* 0x000000d2005f7308 */ /* 0x000e620000000800 */
[----:B---3--:R-:W-:Y:S01]  /*1ea90*/  FADD.FTZ R74, R104, R108 ;  /* 0x0000006c684a7221 */ /* 0x008fe20000010000 */
[----:B------:R-:W-:Y:S02]  /*1eaa0*/  SHF.R.U32.HI R108, RZ, 0x10, R140 ;  /* 0x00000010ff6c7819 */ /* 0x000fe4000001168c */
[----:B-1----:R-:W-:Y:S02]  /*1eab0*/  PRMT R113, R80, 0x5410, R79 ;  /* 0x0000541050717816 */ /* 0x002fe4000000004f */
[----:B------:R-:W-:Y:S02]  /*1eac0*/  @!P0 PRMT R80, R122, 0x5410, RZ ;  /* 0x000054107a508816 */ /* 0x000fe400000000ff */
[----:B------:R-:W-:Y:S01]  /*1ead0*/  ISETP.GE.U32.AND P0, PT, R225, R73, PT ;  /* 0x00000049e100720c */ /* 0x000fe20003f06070 */
[----:B------:R1:W3:Y:S01]  /*1eae0*/  LDL.S16 R122, [R1+0xa4] ;  /* 0x0000a400017a7983 */ /* 0x0002e20000100600 */
[----:B------:R-:W-:Y:S01]  /*1eaf0*/  LOP3.LUT R73, R102, 0xffff, RZ, 0xc0, !PT ;  /* 0x0000ffff66497812 */ /* 0x000fe200078ec0ff */
[----:B------:R-:W-:Y:S01]  /*1eb00*/  FADD.FTZ R128, R95, R74 ;  /* 0x0000004a5f807221 */ /* 0x000fe20000010000 */
[----:B------:R-:W-:Y:S01]  /*1eb10*/  @!P6 PRMT R79, R87, 0x5410, RZ ;  /* 0x00005410574fe816 */ /* 0x000fe200000000ff */
[----:B------:R-:W-:Y:S01]  /*1eb20*/  FADD.FTZ R87, R100, R105 ;  /* 0x0000006964577221 */ /* 0x000fe20000010000 */
[----:B------:R-:W-:Y:S01]  /*1eb30*/  SHF.R.U32.HI R73, RZ, 0x8, R73 ;  /* 0x00000008ff497819 */ /* 0x000fe20000011649 */
[----:B------:R-:W-:Y:S01]  /*1eb40*/  STG.E.U16 [R148.64+0x20], R80 ;  /* 0x0000205094007986 */ /* 0x000fe2000c101520 */
[C---:B------:R-:W-:Y:S01]  /*1eb50*/  F2FP.PACK_AB R100, R94.reuse, R100 ;  /* 0x000000645e64723e */ /* 0x040fe200000000ff */
[----:B------:R-:W-:Y:S01]  /*1eb60*/  FADD.FTZ R96, R94, R87 ;  /* 0x000000575e607221 */ /* 0x000fe20000010000 */
[----:B------:R-:W-:Y:S01]  /*1eb70*/  LOP3.LUT R134, R73, 0xffff, RZ, 0xc0, !PT ;  /* 0x0000ffff49867812 */ /* 0x000fe200078ec0ff */
[----:B------:R-:W-:Y:S01]  /*1eb80*/  STG.E.U16 [R148.64+0x22], R79 ;  /* 0x0000224f94007986 */ /* 0x000fe2000c101520 */
[--C-:B------:R-:W-:Y:S01]  /*1eb90*/  SHF.R.U32.HI R73, RZ, 0x18, R102.reuse ;  /* 0x00000018ff497819 */ /* 0x100fe20000011666 */
[----:B------:R-:W1:Y:S01]  /*1eba0*/  MUFU.EX2 R105, R205 ;  /* 0x000000cd00697308 */ /* 0x000e620000000800 */
[----:B------:R-:W-:Y:S02]  /*1ebb0*/  F2FP.PACK_AB R104, R95, R104 ;  /* 0x000000685f68723e */ /* 0x000fe400000000ff */
[----:B------:R-:W-:Y:S02]  /*1ebc0*/  ISETP.GE.U32.AND P6, PT, R225, R73, PT ;  /* 0x00000049e100720c */ /* 0x000fe40003fc6070 */
[----:B------:R-:W-:Y:S02]  /*1ebd0*/  LOP3.LUT R73, R233, R72, RZ, 0x3c, !PT ;  /* 0x00000048e9497212 */ /* 0x000fe400078e3cff */
[----:B------:R-:W-:Y:S02]  /*1ebe0*/  LOP3.LUT R72, R118, 0xff, RZ, 0xc0, !PT ;  /* 0x000000ff76487812 */ /* 0x000fe400078ec0ff */
[----:B------:R-:W-:Y:S04]  /*1ebf0*/  SHF.R.U32.HI R87, RZ, 0x10, R102 ;  /* 0x00000010ff577819 */ /* 0x000fe80000011666 */
[----:B------:R-:W-:Y:S02]  /*1ec00*/  LOP3.LUT R136, R87, 0xff, RZ, 0xc0, !PT ;  /* 0x000000ff57887812 */ /* 0x000fe400078ec0ff */
[----:B------:R-:W-:Y:S02]  /*1ec10*/  PRMT R87, R83, 0x7632, R87 ;  /* 0x0000763253577816 */ /* 0x000fe40000000057 */
[----:B------:R-:W-:Y:S02]  /*1ec20*/  ISETP.GE.U32.AND P4, PT, R225, R136, PT ;  /* 0x00000088e100720c */ /* 0x000fe40003f86070 */
[----:B------:R-:W-:Y:S04]  /*1ec30*/  @P6 LOP3.LUT R179, R179, 0x4000, RZ, 0xfc, !PT ;  /* 0x00004000b3b36812 */ /* 0x000fe800078efcff */
[----:B------:R-:W-:Y:S01]  /*1ec40*/  LOP3.LUT R179, R179, 0xffff7fff, RZ, 0xc0, !PT ;  /* 0xffff7fffb3b37812 */ /* 0x000fe200078ec0ff */
[----:B-1----:R-:W-:Y:S01]  /*1ec50*/  FADD.FTZ R74, R105, R106 ;  /* 0x0000006a694a7221 */ /* 0x002fe20000010000 */
[----:B----4-:R-:W-:Y:S05]  /*1ec60*/  @!P3 HADD2 R114, -R82.H0_H0, -RZ.H0_H0 ;  /* 0xa00000ff5272b230 */ /* 0x010fea0000000900 */
[----:B------:R-:W-:Y:S01]  /*1ec70*/  PRMT R124, R114, 0x7610, R124 ;  /* 0x00007610727c7816 */ /* 0x000fe2000000007c */
[----:B------:R1:W-:Y:S01]  /*1ec80*/  @!P3 STL.S16 [R1+0x9c], R114 ;  /* 0x00009c720100b387 */ /* 0x0003e20000100600 */
[----:B--2---:R-:W-:Y:S02]  /*1ec90*/  @!P5 HADD2 R123, -R81.H0_H0, -RZ.H0_H0 ;  /* 0xa00000ff517bd230 */ /* 0x004fe40000000900 */
[----:B-----5:R-:W-:Y:S03]  /*1eca0*/  @!P2 HADD2 R107, -R85.H0_H0, -RZ.H0_H0 ;  /* 0xa00000ff556ba230 */ /* 0x020fe60000000900 */
[----:B------:R-:W-:Y:S01]  /*1ecb0*/  PRMT R115, R123, 0x7610, R115 ;  /* 0x000076107b737816 */ /* 0x000fe20000000073 */
[----:B------:R-:W-:Y:S01]  /*1ecc0*/  @!P5 STL.S16 [R1+0x98], R123 ;  /* 0x0000987b0100d387 */ /* 0x000fe20000100600 */
[----:B------:R-:W-:Y:S03]  /*1ecd0*/  PRMT R94, R107, 0x7610, R94 ;  /* 0x000076106b5e7816 */ /* 0x000fe6000000005e */
[----:B------:R2:W-:Y:S01]  /*1ece0*/  @!P2 STL.S16 [R1+0xa8], R107 ;  /* 0x0000a86b0100a387 */ /* 0x0005e20000100600 */
[----:B-1----:R-:W-:Y:S02]  /*1ecf0*/  PRMT R114, R82, 0x5410, R81 ;  /* 0x0000541052727816 */ /* 0x002fe40000000051 */
[----:B------:R-:W-:Y:S02]  /*1ed00*/  @!P5 PRMT R81, R115, 0x5410, RZ ;  /* 0x000054107351d816 */ /* 0x000fe400000000ff */
[----:B------:R-:W-:Y:S02]  /*1ed10*/  PRMT R115, R85, 0x5410, R84 ;  /* 0x0000541055737816 */ /* 0x000fe40000000054 */
[----:B------:R-:W-:Y:S01]  /*1ed20*/  @!P2 PRMT R85, R94, 0x5410, RZ ;  /* 0x000054105e55a816 */ /* 0x000fe200000000ff */
[----:B------:R-:W-:Y:S01]  /*1ed30*/  STG.E.U16 [R150.64+0x22], R81 ;  /* 0x0000225196007986 */ /* 0x000fe2000c101520 */
[----:B------:R-:W-:Y:S01]  /*1ed40*/  @!P3 PRMT R82, R124, 0x5410, RZ ;  /* 0x000054107c52b816 */ /* 0x000fe200000000ff */
[----:B------:R-:W1:Y:S01]  /*1ed50*/  MUFU.EX2 R94, R211 ;  /* 0x000000d3005e7308 */ /* 0x000e620000000800 */
[----:B------:R-:W-:Y:S01]  /*1ed60*/  ISETP.GE.U32.AND P3, PT, R225, R72, PT ;  /* 0x00000048e100720c */ /* 0x000fe20003f66070 */
[----:B------:R-:W-:Y:S01]  /*1ed70*/  IMAD.WIDE.U32 R124, R73, -0x326172a9, RZ ;  /* 0xcd9e8d57497c7825 */ /* 0x000fe200078e00ff */
[C---:B------:R-:W-:Y:S01]  /*1ed80*/  ISETP.GE.U32.AND P2, PT, R225.reuse, R138, PT ;  /* 0x0000008ae100720c */ /* 0x040fe20003f46070 */
[----:B------:R-:W-:Y:S01]  /*1ed90*/  STG.E.U16 [R150.64+0x20], R82 ;  /* 0x0000205296007986 */ /* 0x000fe2000c101520 */
[----:B------:R-:W-:Y:S01]  /*1eda0*/  ISETP.GE.U32.AND P5, PT, R225, R134, PT ;  /* 0x00000086e100720c */ /* 0x000fe20003fa6070 */
[----:B------:R-:W-:Y:S01]  /*1edb0*/  FADD.FTZ R72, R101, R110 ;  /* 0x0000006e65487221 */ /* 0x000fe20000010000 */
[----:B------:R-:W-:Y:S01]  /*1edc0*/  LOP3.LUT R73, R125, UR11, R132, 0x96, !PT ;  /* 0x0000000b7d497c12 */ /* 0x000fe2000f8e9684 */
[----:B------:R-:W-:Y:S02]  /*1edd0*/  STG.E.U16 [R156.64+0x1e], R85 ;  /* 0x00001e559c007986 */ /* 0x000fe4000c101520 */
[----:B------:R-:W-:Y:S01]  /*1ede0*/  FADD.FTZ R110, R99, R72 ;  /* 0x00000048636e7221 */ /* 0x000fe20000010000 */
[----:B------:R-:W-:Y:S01]  /*1edf0*/  MUFU.EX2 R101, R214 ;  /* 0x000000d600657308 */ /* 0x000fe20000000800 */
[----:B------:R-:W-:Y:S02]  /*1ee00*/  IMAD.WIDE.U32 R72, R73, -0x2daee0ad, RZ ;  /* 0xd2511f5349487825 */ /* 0x000fe400078e00ff */
[----:B------:R-:W-:Y:S01]  /*1ee10*/  @P3 LOP3.LUT R179, R179, 0x8000, RZ, 0xfc, !PT ;  /* 0x00008000b3b33812 */ /* 0x000fe200078efcff */
[----:B------:R-:W-:Y:S02]  /*1ee20*/  @!P0 HADD2 R93, -R83.H0_H0, -RZ.H0_H0 ;  /* 0xa00000ff535d8230 */ /* 0x000fe40000000900 */
[----:B------:R-:W-:Y:S02]  /*1ee30*/  LOP3.LUT R95, R73, UR4, R248, 0x96, !PT ;  /* 0x00000004495f7c12 */ /* 0x000fe4000f8e96f8 */
[----:B------:R-:W-:Y:S02]  /*1ee40*/  LOP3.LUT R179, R179, 0xfffeffff, RZ, 0xc0, !PT ;  /* 0xfffeffffb3b37812 */ /* 0x000fe400078ec0ff */
[----:B------:R-:W-:Y:S01]  /*1ee50*/  PRMT R117, R93, 0x7610, R117 ;  /* 0x000076105d757816 */ /* 0x000fe20000000075 */
[----:B--2---:R-:W2:Y:S01]  /*1ee60*/  MUFU.EX2 R107, R203 ;  /* 0x000000cb006b7308 */ /* 0x004ea20000000800 */
[C---:B-1----:R-:W-:Y:S01]  /*1ee70*/  F2FP.PACK_AB R105, R94.reuse, R105 ;  /* 0x000000695e69723e */ /* 0x042fe200000000ff */
[----:B------:R-:W-:Y:S01]  /*1ee80*/  FADD.FTZ R99, R94, R74 ;  /* 0x0000004a5e637221 */ /* 0x000fe20000010000 */
[----:B------:R-:W-:Y:S01]  /*1ee90*/  LOP3.LUT R74, R145, UR10, R124, 0x96, !PT ;  /* 0x0000000a914a7c12 */ /* 0x000fe2000f8e967c */
[----:B------:R-:W-:Y:S04]  /*1eea0*/  IMAD.WIDE.U32 R94, R95, -0x326172a9, RZ ;  /* 0xcd9e8d575f5e7825 */ /* 0x000fe800078e00ff */
[----:B------:R-:W-:Y:S05]  /*1eeb0*/  IMAD.WIDE.U32 R74, R74, -0x2daee0ad, RZ ;  /* 0xd2511f534a4a7825 */ /* 0x000fea00078e00ff */
[----:B------:R-:W-:Y:S01]  /*1eec0*/  LOP3.LUT R75, R75, UR8, R72, 0x96, !PT ;  /* 0x000000084b4b7c12 */ /* 0x000fe2000f8e9648 */
[----:B---3--:R-:W-:Y:S01]  /*1eed0*/  @!P1 HADD2 R122, -R84.H0_H0, -RZ.H0_H0 ;  /* 0xa00000ff547a9230 */ /* 0x008fe20000000900 */
[----:B--2---:R-:W-:Y:S04]  /*1eee0*/  FADD.FTZ R73, R107, R96 ;  /* 0x000000606b497221 */ /* 0x004fe80000010000 */
[----:B------:R-:W-:Y:S01]  /*1eef0*/  PRMT R116, R122, 0x7610, R116 ;  /* 0x000076107a747816 */ /* 0x000fe20000000074 */
[----:B------:R-:W-:Y:S01]  /*1ef00*/  @!P1 STL.S16 [R1+0xa4], R122 ;  /* 0x0000a47a01009387 */ /* 0x000fe20000100600 */
[----:B------:R-:W-:Y:S02]  /*1ef10*/  MUFU.EX2 R96, R220 ;  /* 0x000000dc00607308 */ /* 0x000fe40000000800 */
[----:B------:R-:W-:Y:S01]  /*1ef20*/  @!P1 PRMT R84, R116, 0x5410, RZ ;  /* 0x0000541074549816 */ /* 0x000fe200000000ff */
[----:B------:R1:W-:Y:S01]  /*1ef30*/  @!P0 STL.S16 [R1+0xa0], R93 ;  /* 0x0000a05d01008387 */ /* 0x0003e20000100600 */
[----:B------:R-:W-:Y:S02]  /*1ef40*/  PRMT R116, R83, 0x5410, R87 ;  /* 0x0000541053747816 */ /* 0x000fe40000000057 */
[----:B------:R-:W-:Y:S01]  /*1ef50*/  @!P0 PRMT R83, R117, 0x5410, RZ ;  /* 0x0000541075538816 */ /* 0x000fe200000000ff */
[----:B------:R2:W3:Y:S01]  /*1ef60*/  LDL.S16 R146, [R1+0xc4] ;  /* 0x0000c40001927983 */ /* 0x0004e20000100600 */
[----:B------:R-:W-:Y:S02]  /*1ef70*/  ISETP.GE.U32.AND P0, PT, R225, R3, PT ;  /* 0x00000003e100720c */ /* 0x000fe40003f06070 */
[----:B------:R-:W-:Y:S01]  /*1ef80*/  PRMT R3, R131, 0x7610, R3 ;  /* 0x0000761083037816 */ /* 0x000fe20000000003 */
[----:B------:R2:W4:Y:S04]  /*1ef90*/  LDL.S16 R143, [R1+0xc0] ;  /* 0x0000c000018f7983 */ /* 0x0005280000100600 */
[----:B------:R2:W5:Y:S04]  /*1efa0*/  LDL.S16 R142, [R1+0xbc] ;  /* 0x0000bc00018e7983 */ /* 0x0005680000100600 */
[----:B------:R2:W2:Y:S04]  /*1efb0*/  LDL.S16 R137, [R1+0xb8] ;  /* 0x0000b80001897983 */ /* 0x0004a80000100600 */
[----:B------:R2:W3:Y:S04]  /*1efc0*/  LDL.S16 R135, [R1+0xb0] ;  /* 0x0000b00001877983 */ /* 0x0004e80000100600 */
[----:B------:R-:W-:Y:S01]  /*1efd0*/  STG.E.U16 [R156.64+0x20], R84 ;  /* 0x000020549c007986 */ /* 0x000fe2000c101520 */
[----:B-1----:R-:W1:Y:S03]  /*1efe0*/  MUFU.EX2 R93, R204 ;  /* 0x000000cc005d7308 */ /* 0x002e660000000800 */
[----:B------:R-:W-:Y:S01]  /*1eff0*/  STG.E.U16 [R152.64+0x20], R83 ;  /* 0x0000205398007986 */ /* 0x000fe2000c101520 */
[C---:B-1----:R-:W-:Y:S01]  /*1f000*/  F2FP.PACK_AB R107, R93.reuse, R107 ;  /* 0x0000006b5d6b723e */ /* 0x042fe200000000ff */
[----:B------:R-:W-:Y:S01]  /*1f010*/  FADD.FTZ R127, R93, R73 ;  /* 0x000000495d7f7221 */ /* 0x000fe20000010000 */
[----:B------:R-:W-:Y:S04]  /*1f020*/  LOP3.LUT R73, R95, UR9, R144, 0x96, !PT ;  /* 0x000000095f497c12 */ /* 0x000fe8000f8e9690 */
[----:B------:R-:W-:Y:S01]  /*1f030*/  MUFU.EX2 R93, R216 ;  /* 0x000000d8005d7308 */ /* 0x000fe20000000800 */
[----:B------:R-:W-:Y:S05]  /*1f040*/  IMAD.WIDE.U32 R72, R73, -0x2daee0ad, RZ ;  /* 0xd2511f5349487825 */ /* 0x000fea00078e00ff */
[----:B------:R-:W-:Y:S01]  /*1f050*/  LOP3.LUT R122, R73, UR6, R74, 0x96, !PT ;  /* 0x00000006497a7c12 */ /* 0x000fe2000f8e964a */
[----:B------:R-:W-:Y:S03]  /*1f060*/  IMAD.WIDE.U32 R74, R75, -0x326172a9, RZ ;  /* 0xcd9e8d574b4a7825 */ /* 0x000fe600078e00ff */
[----:B------:R-:W1:Y:S01]  /*1f070*/  MUFU.EX2 R95, R221 ;  /* 0x000000dd005f7308 */ /* 0x000e620000000800 */
[----:B------:R-:W-:Y:S01]  /*1f080*/  IMAD.WIDE.U32 R122, R122, -0x326172a9, RZ ;  /* 0xcd9e8d577a7a7825 */ /* 0x000fe200078e00ff */
[----:B------:R-:W-:Y:S04]  /*1f090*/  LOP3.LUT R94, R75, UR7, R94, 0x96, !PT ;  /* 0x000000074b5e7c12 */ /* 0x000fe8000f8e965e */
[----:B------:R-:W-:Y:S01]  /*1f0a0*/  LOP3.LUT R161, R123, UR5, R74, 0x96, !PT ;  /* 0x000000057ba17c12 */ /* 0x000fe2000f8e964a */
[----:B------:R-:W-:Y:S01]  /*1f0b0*/  IMAD.WIDE.U32 R132, R94, -0x2daee0ad, RZ ;  /* 0xd2511f535e847825 */ /* 0x000fe200078e00ff */
[----:B------:R-:W-:Y:S02]  /*1f0c0*/  LOP3.LUT R74, R227, UR10, R124, 0x96, !PT ;  /* 0x0000000ae34a7c12 */ /* 0x000fe4000f8e967c */
[----:B------:R-:W-:Y:S02]  /*1f0d0*/  LOP3.LUT R94, R140, 0xff, RZ, 0xc0, !PT ;  /* 0x000000ff8c5e7812 */ /* 0x000fe400078ec0ff */
[----:B------:R-:W-:Y:S01]  /*1f0e0*/  LOP3.LUT R106, R133, UR12, R72, 0x96, !PT ;  /* 0x0000000c856a7c12 */ /* 0x000fe2000f8e9648 */
[----:B------:R-:W-:Y:S01]  /*1f0f0*/  IMAD.WIDE.U32 R76, R74, -0x2daee0ad, RZ ;  /* 0xd2511f534a4c7825 */ /* 0x000fe200078e00ff */
[----:B------:R-:W-:Y:S01]  /*1f100*/  LOP3.LUT R72, R125, UR11, R228, 0x96, !PT ;  /* 0x0000000b7d487c12 */ /* 0x000fe2000f8e96e4 */
[----:B------:R1:W3:Y:S01]  /*1f110*/  LDL.S16 R133, [R1+0xac] ;  /* 0x0000ac0001857983 */ /* 0x0002e20000100600 */
[----:B------:R-:W-:Y:S03]  /*1f120*/  LOP3.LUT R123, R103, UR13, R160, 0x96, !PT ;  /* 0x0000000d677b7c12 */ /* 0x000fe6000f8e96a0 */
[----:B------:R-:W-:Y:S05]  /*1f130*/  IMAD.WIDE.U32 R72, R72, -0x2daee0ad, RZ ;  /* 0xd2511f5348487825 */ /* 0x000fea00078e00ff */
[----:B------:R-:W-:Y:S02]  /*1f140*/  LOP3.LUT R74, R73, UR4, R250, 0x96, !PT ;  /* 0x00000004494a7c12 */ /* 0x000fe4000f8e96fa */
[----:B------:R-:W-:Y:S03]  /*1f150*/  LOP3.LUT R77, R77, UR8, R72, 0x96, !PT ;  /* 0x000000084d4d7c12 */ /* 0x000fe6000f8e9648 */
[----:B------:R-:W-:Y:S05]  /*1f160*/  IMAD.WIDE.U32 R74, R74, -0x326172a9, RZ ;  /* 0xcd9e8d574a4a7825 */ /* 0x000fea00078e00ff */
[----:B------:R-:W-:Y:S02]  /*1f170*/  LOP3.LUT R72, R75, UR9, R226, 0x96, !PT ;  /* 0x000000094b487c12 */ /* 0x000fe4000f8e96e2 */
[----:B------:R-:W1:Y:S03]  /*1f180*/  MUFU.EX2 R75, R218 ;  /* 0x000000da004b7308 */ /* 0x000e660000000800 */
[----:B------:R-:W-:Y:S05]  /*1f190*/  IMAD.WIDE.U32 R72, R72, -0x2daee0ad, RZ ;  /* 0xd2511f5348487825 */ /* 0x000fea00078e00ff */
[----:B------:R-:W-:Y:S01]  /*1f1a0*/  LOP3.LUT R124, R73, UR6, R76, 0x96, !PT ;  /* 0x00000006497c7c12 */ /* 0x000fe2000f8e964c */
[----:B------:R-:W-:Y:S01]  /*1f1b0*/  IMAD.WIDE.U32 R76, R77, -0x326172a9, RZ ;  /* 0xcd9e8d574d4c7825 */ /* 0x000fe200078e00ff */
[----:B------:R-:W-:Y:S02]  /*1f1c0*/  LOP3.LUT R73, R140, 0xffff, RZ, 0xc0, !PT ;  /* 0x0000ffff8c497812 */ /* 0x000fe400078ec0ff */
[----:B------:R-:W-:Y:S01]  /*1f1d0*/  SHF.R.U32.HI R140, RZ, 0x18, R140 ;  /* 0x00000018ff8c7819 */ /* 0x000fe2000001168c */
[----:B------:R-:W-:Y:S01]  /*1f1e0*/  IMAD.WIDE.U32 R124, R124, -0x326172a9, RZ ;  /* 0xcd9e8d577c7c7825 */ /* 0x000fe200078e00ff */
[----:B------:R-:W-:Y:S02]  /*1f1f0*/  LOP3.LUT R74, R77, UR7, R74, 0x96, !PT ;  /* 0x000000074d4a7c12 */ /* 0x000fe4000f8e964a */
[----:B------:R-:W-:Y:S02]  /*1f200*/  SHF.R.U32.HI R73, RZ, 0x8, R73 ;  /* 0x00000008ff497819 */ /* 0x000fe40000011649 */
[----:B------:R-:W-:Y:S01]  /*1f210*/  LOP3.LUT R163, R125, UR5, R76, 0x96, !PT ;  /* 0x000000057da37c12 */ /* 0x000fe2000f8e964c */
[----:B------:R-:W-:Y:S01]  /*1f220*/  IMAD.WIDE.U32 R144, R74, -0x2daee0ad, RZ ;  /* 0xd2511f534a907825 */ /* 0x000fe200078e00ff */
[----:B------:R-:W-:Y:S01]  /*1f230*/  PRMT R130, R94, 0x5410, R73 ;  /* 0x000054105e827816 */ /* 0x000fe20000000049 */
[----:B------:R-:W1:Y:S01]  /*1f240*/  MUFU.EX2 R74, R217 ;  /* 0x000000d9004a7308 */ /* 0x000e620000000800 */
[----:B------:R-:W-:Y:S02]  /*1f250*/  PRMT R94, R111, 0x7632, R94 ;  /* 0x000076326f5e7816 */ /* 0x000fe4000000005e */
[----:B------:R-:W-:Y:S02]  /*1f260*/  LOP3.LUT R126, R145, UR12, R72, 0x96, !PT ;  /* 0x0000000c917e7c12 */ /* 0x000fe4000f8e9648 */
[----:B------:R-:W-:Y:S02]  /*1f270*/  LOP3.LUT R72, R141, UR14, R158, 0x96, !PT ;  /* 0x0000000e8d487c12 */ /* 0x000fe4000f8e969e */
[----:B------:R-:W-:Y:S02]  /*1f280*/  LOP3.LUT R141, R102, 0xffff, RZ, 0xc0, !PT ;  /* 0x0000ffff668d7812 */ /* 0x000fe400078ec0ff */
[C---:B------:R-:W-:Y:S01]  /*1f290*/  LOP3.LUT R76, R72.reuse, 0xffff, RZ, 0xc0, !PT ;  /* 0x0000ffff484c7812 */ /* 0x040fe200078ec0ff */
[----:B------:R-:W1:Y:S01]  /*1f2a0*/  MUFU.EX2 R73, R215 ;  /* 0x000000d700497308 */ /* 0x000e620000000800 */
[----:B------:R-:W-:Y:S02]  /*1f2b0*/  LOP3.LUT R77, R72, 0xff, RZ, 0xc0, !PT ;  /* 0x000000ff484d7812 */ /* 0x000fe400078ec0ff */
[----:B------:R-:W-:Y:S02]  /*1f2c0*/  SHF.R.U32.HI R76, RZ, 0x8, R76 ;  /* 0x00000008ff4c7819 */ /* 0x000fe4000001164c */
[----:B------:R-:W-:Y:S02]  /*1f2d0*/  SHF.R.U32.HI R145, RZ, 0x10, R102 ;  /* 0x00000010ff917819 */ /* 0x000fe40000011666 */
[----:B------:R-:W-:Y:S01]  /*1f2e0*/  PRMT R117, R77, 0x5410, R76 ;  /* 0x000054104d757816 */ /* 0x000fe2000000004c */
[----:B------:R-:W-:Y:S01]  /*1f2f0*/  FADD.FTZ R76, R96, R110 ;  /* 0x0000006e604c7221 */ /* 0x000fe20000010000 */
[C---:B-1----:R-:W-:Y:S02]  /*1f300*/  F2FP.PACK_AB R110, R95.reuse, R96 ;  /* 0x000000605f6e723e */ /* 0x042fe400000000ff */
[----:B------:R-:W-:Y:S01]  /*1f310*/  PRMT R96, R92, 0x7632, R96 ;  /* 0x000076325c607816 */ /* 0x000fe20000000060 */
[----:B------:R-:W-:Y:S01]  /*1f320*/  FADD.FTZ R111, R95, R76 ;  /* 0x0000004c5f6f7221 */ /* 0x000fe20000010000 */
[----:B------:R-:W-:Y:S01]  /*1f330*/  F2FP.PACK_AB R95, R129, R75 ;  /* 0x0000004b815f723e */ /* 0x000fe200000000ff */
[----:B------:R-:W-:Y:S01]  /*1f340*/  FADD.FTZ R76, R75, R128 ;  /* 0x000000804b4c7221 */ /* 0x000fe20000010000 */
[----:B------:R-:W-:Y:S01]  /*1f350*/  PRMT R103, R104, 0x7632, R103 ;  /* 0x0000763268677816 */ /* 0x000fe20000000067 */
[--C-:B------:R-:W-:Y:S01]  /*1f360*/  FADD.FTZ R75, R93, R99.reuse ;  /* 0x000000635d4b7221 */ /* 0x100fe20000010000 */
[----:B------:R-:W-:Y:S01]  /*1f370*/  F2FP.PACK_AB R93, R74, R93 ;  /* 0x0000005d4a5d723e */ /* 0x000fe200000000ff */
[----:B------:R-:W-:Y:S01]  /*1f380*/  FADD.FTZ R196, R129, R76 ;  /* 0x0000004c81c47221 */ /* 0x000fe20000010000 */
[----:B------:R-:W-:Y:S01]  /*1f390*/  PRMT R99, R100, 0x7632, R99 ;  /* 0x0000763264637816 */ /* 0x000fe20000000063 */
[----:B------:R-:W-:Y:S01]  /*1f3a0*/  FADD.FTZ R192, R74, R75 ;  /* 0x0000004b4ac07221 */ /* 0x000fe20000010000 */
[----:B------:R-:W-:Y:S01]  /*1f3b0*/  LOP3.LUT R74, R118, 0xffff, RZ, 0xc0, !PT ;  /* 0x0000ffff764a7812 */ /* 0x000fe200078ec0ff */
[----:B------:R-:W-:Y:S01]  /*1f3c0*/  FADD.FTZ R75, R101, R127 ;  /* 0x0000007f654b7221 */ /* 0x000fe20000010000 */
[C---:B------:R-:W-:Y:S02]  /*1f3d0*/  F2FP.PACK_AB R101, R73.reuse, R101 ;  /* 0x000000654965723e */ /* 0x040fe400000000ff */
[----:B------:R-:W-:Y:S01]  /*1f3e0*/  SHF.R.U32.HI R74, RZ, 0x8, R74 ;  /* 0x00000008ff4a7819 */ /* 0x000fe2000001164a */
[----:B------:R-:W-:Y:S01]  /*1f3f0*/  FADD.FTZ R197, R73, R75 ;  /* 0x0000004b49c57221 */ /* 0x000fe20000010000 */
[----:B------:R-:W-:Y:S02]  /*1f400*/  SHF.R.U32.HI R73, RZ, 0x10, R118 ;  /* 0x00000010ff497819 */ /* 0x000fe40000011676 */
[----:B------:R-:W-:Y:S01]  /*1f410*/  LOP3.LUT R76, R74, 0xffff, RZ, 0xc0, !PT ;  /* 0x0000ffff4a4c7812 */ /* 0x000fe200078ec0ff */
[----:B------:R-:W-:Y:S01]  /*1f420*/  IMAD.WIDE.U32 R74, R106, -0x326172a9, RZ ;  /* 0xcd9e8d576a4a7825 */ /* 0x000fe200078e00ff */
[----:B------:R-:W-:Y:S04]  /*1f430*/  LOP3.LUT R73, R73, 0xff, RZ, 0xc0, !PT ;  /* 0x000000ff49497812 */ /* 0x000fe800078ec0ff */
[----:B------:R-:W-:Y:S02]  /*1f440*/  ISETP.GE.U32.AND P1, PT, R225, R73, PT ;  /* 0x00000049e100720c */ /* 0x000fe40003f26070 */
[----:B------:R-:W-:Y:S02]  /*1f450*/  LOP3.LUT R106, R75, UR14, R122, 0x96, !PT ;  /* 0x0000000e4b6a7c12 */ /* 0x000fe4000f8e967a */
[----:B------:R-:W-:Y:S02]  /*1f460*/  SHF.R.U32.HI R73, RZ, 0x10, R72 ;  /* 0x00000010ff497819 */ /* 0x000fe40000011648 */
[C---:B------:R-:W-:Y:S02]  /*1f470*/  LOP3.LUT R155, R74.reuse, 0xffff, RZ, 0xc0, !PT ;  /* 0x0000ffff4a9b7812 */ /* 0x040fe400078ec0ff */
[----:B------:R-:W-:Y:S02]  /*1f480*/  LOP3.LUT R73, R73, 0xff, RZ, 0xc0, !PT ;  /* 0x000000ff49497812 */ /* 0x000fe400078ec0ff */
[--C-:B------:R-:W-:Y:S02]  /*1f490*/  SHF.R.U32.HI R158, RZ, 0x10, R74.reuse ;  /* 0x00000010ff9e7819 */ /* 0x100fe4000001164a */
[----:B------:R-:W-:Y:S02]  /*1f4a0*/  LOP3.LUT R160, R74, 0xff, RZ, 0xc0, !PT ;  /* 0x000000ff4aa07812 */ /* 0x000fe400078ec0ff */
[----:B------:R-:W-:Y:S02]  /*1f4b0*/  SHF.R.U32.HI R159, RZ, 0x18, R74 ;  /* 0x00000018ff9f7819 */ /* 0x000fe4000001164a */
[----:B------:R-:W-:Y:S01]  /*1f4c0*/  LOP3.LUT R122, R75, UR14, R122, 0x96, !PT ;  /* 0x0000000e4b7a7c12 */ /* 0x000fe2000f8e967a */
[----:B----4-:R-:W-:Y:S02]  /*1f4d0*/  @!P5 HADD2 R143, -R2.H0_H0, -RZ.H0_H0 ;  /* 0xa00000ff028fd230 */ /* 0x010fe40000000900 */
[----:B-----5:R-:W-:Y:S03]  /*1f4e0*/  @!P4 HADD2 R142, -R0.H0_H0, -RZ.H0_H0 ;  /* 0xa00000ff008ec230 */ /* 0x020fe60000000900 */
[----:B------:R-:W-:Y:S01]  /*1f4f0*/  PRMT R214, R143, 0x7610, R214 ;  /* 0x000076108fd67816 */ /* 0x000fe200000000d6 */
[----:B--2---:R-:W-:Y:S01]  /*1f500*/  @!P6 HADD2 R137, -R94.H0_H0, -RZ.H0_H0 ;  /* 0xa00000ff5e89e230 */ /* 0x004fe20000000900 */
[----:B------:R-:W-:Y:S01]  /*1f510*/  PRMT R213, R142, 0x7610, R213 ;  /* 0x000076108ed57816 */ /* 0x000fe200000000d5 */
[----:B---3--:R-:W-:Y:S03]  /*1f520*/  @!P3 HADD2 R135, -R92.H0_H0, -RZ.H0_H0 ;  /* 0xa00000ff5c87b230 */ /* 0x008fe60000000900 */
[----:B------:R-:W-:Y:S02]  /*1f530*/  PRMT R212, R137, 0x7610, R212 ;  /* 0x0000761089d47816 */ /* 0x000fe400000000d4 */
[----:B------:R-:W-:Y:S01]  /*1f540*/  PRMT R211, R135, 0x7610, R211 ;  /* 0x0000761087d37816 */ /* 0x000fe200000000d3 */
[----:B------:R-:W-:Y:S05]  /*1f550*/  @!P2 HADD2 R133, -R87.H0_H0, -RZ.H0_H0 ;  /* 0xa00000ff5785a230 */ /* 0x000fea0000000900 */
[----:B------:R-:W-:Y:S01]  /*1f560*/  PRMT R216, R133, 0x7610, R216 ;  /* 0x0000761085d87816 */ /* 0x000fe200000000d8 */
[----:B------:R1:W-:Y:S01]  /*1f570*/  @!P2 STL.S16 [R1+0xac], R133 ;  /* 0x0000ac850100a387 */ /* 0x0003e20000100600 */
[C---:B------:R-:W-:Y:S11]  /*1f580*/  ISETP.GE.U32.AND P2, PT, R225.reuse, R139, PT ;  /* 0x0000008be100720c */ /* 0x040ff60003f46070 */
[----:B------:R-:W-:Y:S02]  /*1f590*/  @!UPT UIADD3 URZ, URZ, URZ, URZ ;  /* 0x0000003f3f3ff290 */ /* 0x000fe4000fffe03f */
[----:B------:R-:W-:Y:S05]  /*1f5a0*/  @!P2 HADD2 R146, -R86.H0_H0, -RZ.H0_H0 ;  /* 0xa00000ff5692a230 */ /* 0x000fea0000000900 */
[----:B------:R-:W-:Y:S01]  /*1f5b0*/  PRMT R215, R146, 0x7610, R215 ;  /* 0x0000761092d77816 */ /* 0x000fe200000000d7 */
[----:B-1----:R1:W2:Y:S04]  /*1f5c0*/  LDL.S16 R133, [R1+0xd0] ;  /* 0x0000d00001857983 */ /* 0x0022a80000100600 */
[----:B------:R-:W-:Y:S01]  /*1f5d0*/  @!P2 STL.S16 [R1+0xc4], R146 ;  /* 0x0000c4920100a387 */ /* 0x000fe20000100600 */
[C---:B------:R-:W-:Y:S02]  /*1f5e0*/  ISETP.GE.U32.AND P2, PT, R225.reuse, R76, PT ;  /* 0x0000004ce100720c */ /* 0x040fe40003f46070 */
[C---:B------:R-:W-:Y:S01]  /*1f5f0*/  LOP3.LUT R76, R106.reuse, 0xff, RZ, 0xc0, !PT ;  /* 0x000000ff6a4c7812 */ /* 0x040fe200078ec0ff */
[----:B------:R3:W-:Y:S03]  /*1f600*/  @!P5 STL.S16 [R1+0xc0], R143 ;  /* 0x0000c08f0100d387 */ /* 0x0007e60000100600 */
[----:B------:R-:W-:Y:S01]  /*1f610*/  ISETP.GE.U32.AND P5, PT, R225, R76, PT ;  /* 0x0000004ce100720c */ /* 0x000fe20003fa6070 */
[----:B------:R1:W4:Y:S01]  /*1f620*/  LDL.S16 R129, [R1+0xcc] ;  /* 0x0000cc0001817983 */ /* 0x0003220000100600 */
[----:B------:R-:W-:Y:S02]  /*1f630*/  SHF.R.U32.HI R76, RZ, 0x18, R72 ;  /* 0x00000018ff4c7819 */ /* 0x000fe40000011648 */
[----:B------:R-:W-:Y:S01]  /*1f640*/  LOP3.LUT R72, R106, 0xffff, RZ, 0xc0, !PT ;  /* 0x0000ffff6a487812 */ /* 0x000fe200078ec0ff */
[----:B------:R5:W-:Y:S02]  /*1f650*/  @!P4 STL.S16 [R1+0xbc], R142 ;  /* 0x0000bc8e0100c387 */ /* 0x000be40000100600 */
[----:B------:R-:W-:Y:S02]  /*1f660*/  @P2 LOP3.LUT R179, R179, 0x10000, RZ, 0xfc, !PT ;  /* 0x00010000b3b32812 */ /* 0x000fe400078efcff */
[----:B------:R-:W-:Y:S01]  /*1f670*/  SHF.R.U32.HI R72, RZ, 0x8, R72 ;  /* 0x00000008ff487819 */ /* 0x000fe20000011648 */
[----:B------:R1:W-:Y:S01]  /*1f680*/  @!P6 STL.S16 [R1+0xb8], R137 ;  /* 0x0000b8890100e387 */ /* 0x0003e20000100600 */
[----:B------:R-:W-:Y:S03]  /*1f690*/  LOP3.LUT R179, R179, 0xfffdffff, RZ, 0xc0, !PT ;  /* 0xfffdffffb3b37812 */ /* 0x000fe600078ec0ff */
[----:B------:R2:W4:Y:S01]  /*1f6a0*/  LDL.S16 R77, [R1+0xc8] ;  /* 0x0000c800014d7983 */ /* 0x0005220000100600 */
[----:B------:R-:W-:Y:S03]  /*1f6b0*/  @P1 LOP3.LUT R179, R179, 0x20000, RZ, 0xfc, !PT ;  /* 0x00020000b3b31812 */ /* 0x000fe600078efcff */
[----:B------:R1:W-:Y:S01]  /*1f6c0*/  @!P3 STL.S16 [R1+0xb0], R135 ;  /* 0x0000b0870100b387 */ /* 0x0003e20000100600 */
[----:B------:R-:W-:Y:S02]  /*1f6d0*/  LOP3.LUT R179, R179, 0xfffbffff, RZ, 0xc0, !PT ;  /* 0xfffbffffb3b37812 */ /* 0x000fe400078ec0ff */
[--C-:B---3--:R-:W-:Y:S01]  /*1f6e0*/  SHF.R.U32.HI R143, RZ, 0x18, R102.reuse ;  /* 0x00000018ff8f7819 */ /* 0x108fe20000011666 */
[----:B------:R3:W3:Y:S01]  /*1f6f0*/  LDL.S16 R128, [R1+0xd4] ;  /* 0x0000d40001807983 */ /* 0x0006e20000100600 */
[----:B------:R-:W-:Y:S04]  /*1f700*/  @P0 LOP3.LUT R179, R179, 0x40000, RZ, 0xfc, !PT ;  /* 0x00040000b3b30812 */ /* 0x000fe800078efcff */
[----:B------:R-:W-:Y:S02]  /*1f710*/  LOP3.LUT R179, R179, 0xfff7ffff, RZ, 0xc0, !PT ;  /* 0xfff7ffffb3b37812 */ /* 0x000fe400078ec0ff */
[----:B-----5:R-:W-:Y:S02]  /*1f720*/  LOP3.LUT R142, R102, 0xff, RZ, 0xc0, !PT ;  /* 0x000000ff668e7812 */ /* 0x020fe400078ec0ff */
[----:B------:R-:W-:Y:S02]  /*1f730*/  PRMT R102, R131, 0x7632, R102 ;  /* 0x0000763283667816 */ /* 0x000fe40000000066 */
[----:B------:R-:W-:Y:S02]  /*1f740*/  @P5 LOP3.LUT R179, R179, 0x80000, RZ, 0xfc, !PT ;  /* 0x00080000b3b35812 */ /* 0x000fe400078efcff */
[--C-:B-1----:R-:W-:Y:S02]  /*1f750*/  SHF.R.U32.HI R137, RZ, 0x10, R74.reuse ;  /* 0x00000010ff897819 */ /* 0x102fe4000001164a */
[----:B------:R-:W-:Y:S01]  /*1f760*/  SHF.R.U32.HI R135, RZ, 0x18, R74 ;  /* 0x00000018ff877819 */ /* 0x000fe2000001164a */
[----:B--2---:R-:W-:Y:S05]  /*1f770*/  @!P2 HADD2 R133, -R96.H0_H0, -RZ.H0_H0 ;  /* 0xa00000ff6085a230 */ /* 0x004fea0000000900 */
[----:B------:R-:W-:Y:S01]  /*1f780*/  PRMT R210, R133, 0x7610, R210 ;  /* 0x0000761085d27816 */ /* 0x000fe200000000d2 */
[----:B------:R-:W-:Y:S01]  /*1f790*/  @!P2 STL.S16 [R1+0xd0], R133 ;  /* 0x0000d0850100a387 */ /* 0x000fe20000100600 */
[----:B----4-:R-:W-:Y:S05]  /*1f7a0*/  @!P1 HADD2 R129, -R100.H0_H0, -RZ.H0_H0 ;  /* 0xa00000ff64819230 */ /* 0x010fea0000000900 */
[----:B------:R-:W-:Y:S01]  /*1f7b0*/  PRMT R209, R129, 0x7610, R209 ;  /* 0x0000761081d17816 */ /* 0x000fe200000000d1 */
[----:B------:R1:W-:Y:S04]  /*1f7c0*/  @!P1 STL.S16 [R1+0xcc], R129 ;  /* 0x0000cc8101009387 */ /* 0x0003e80000100600 */
[----:B------:R2:W4:Y:S01]  /*1f7d0*/  LDL.S16 R127, [R1+0xb4] ;  /* 0x0000b400017f7983 */ /* 0x0005220000100600 */
[----:B------:R-:W-:Y:S05]  /*1f7e0*/  @!P0 HADD2 R77, -R99.H0_H0, -RZ.H0_H0 ;  /* 0xa00000ff634d8230 */ /* 0x000fea0000000900 */
[----:B------:R-:W-:Y:S01]  /*1f7f0*/  PRMT R208, R77, 0x7610, R208 ;  /* 0x000076104dd07816 */ /* 0x000fe200000000d0 */
[----:B------:R5:W-:Y:S01]  /*1f800*/  @!P0 STL.S16 [R1+0xc8], R77 ;  /* 0x0000c84d01008387 */ /* 0x000be20000100600 */
[----:B---3--:R-:W-:Y:S05]  /*1f810*/  @!P5 HADD2 R128, -R3.H0_H0, -RZ.H0_H0 ;  /* 0xa00000ff0380d230 */ /* 0x008fea0000000900 */
[----:B------:R-:W-:Y:S01]  /*1f820*/  PRMT R207, R128, 0x7610, R207 ;  /* 0x0000761080cf7816 */ /* 0x000fe200000000cf */
[----:B------:R3:W-:Y:S01]  /*1f830*/  @!P5 STL.S16 [R1+0xd4], R128 ;  /* 0x0000d4800100d387 */ /* 0x0007e20000100600 */
[----:B-1----:R-:W-:Y:S02]  /*1f840*/  PRMT R129, R73, 0x5410, R76 ;  /* 0x0000541049817816 */ /* 0x002fe4000000004c */
[----:B------:R-:W-:Y:S01]  /*1f850*/  LOP3.LUT R76, R72, 0xffff, RZ, 0xc0, !PT ;  /* 0x0000ffff484c7812 */ /* 0x000fe200078ec0ff */
[--C-:B------:R-:W-:Y:S01]  /*1f860*/  HSET2.LE.AND R72, R117, R202.reuse, PT ;  /* 0x000000ca75487233 */ /* 0x100fe20003803000 */
[----:B------:R-:W-:Y:S02]  /*1f870*/  MUFU.EX2 R73, R223 ;  /* 0x000000df00497308 */ /* 0x000fe40000000800 */
[----:B------:R-:W-:Y:S02]  /*1f880*/  ISETP.GE.U32.AND P4, PT, R225, R76, PT ;  /* 0x0000004ce100720c */ /* 0x000fe40003f86070 */
[----:B------:R-:W-:Y:S02]  /*1f890*/  LOP3.LUT R72, R72, R97, RZ, 0xc0, !PT ;  /* 0x0000006148487212 */ /* 0x000fe400078ec0ff */
[----:B-----5:R-:W-:Y:S04]  /*1f8a0*/  LOP3.LUT R77, R108, 0xff, RZ, 0xc0, !PT ;  /* 0x000000ff6c4d7812 */ /* 0x020fe800078ec0ff */
[----:B------:R-:W1:Y:S01]  /*1f8b0*/  MUFU.EX2 R108, R222 ;  /* 0x000000de006c7308 */ /* 0x000e620000000800 */
[----:B------:R-:W-:Y:S01]  /*1f8c0*/  PRMT R140, R77, 0x5410, R140 ;  /* 0x000054104d8c7816 */ /* 0x000fe2000000008c */
[----:B------:R-:W-:Y:S01]  /*1f8d0*/  IMAD.WIDE.U32 R76, R126, -0x326172a9, RZ ;  /* 0xcd9e8d577e4c7825 */ /* 0x000fe200078e00ff */
[----:B---3--:R-:W-:Y:S04]  /*1f8e0*/  LOP3.LUT R128, R74, 0xff, RZ, 0xc0, !PT ;  /* 0x000000ff4a807812 */ /* 0x008fe800078ec0ff */
[----:B------:R-:W-:Y:S02]  /*1f8f0*/  LOP3.LUT R85, R76, 0xff, RZ, 0xc0, !PT ;  /* 0x000000ff4c557812 */ /* 0x000fe400078ec0ff */
[----:B-1----:R-:W-:Y:S01]  /*1f900*/  F2FP.PACK_AB R97, R73, R108 ;  /* 0x0000006c4961723e */ /* 0x002fe200000000ff */
[----:B------:R-:W-:Y:S01]  /*1f910*/  FADD.FTZ R78, R108, R111 ;  /* 0x0000006f6c4e7221 */ /* 0x000fe20000010000 */
[----:B------:R-:W-:Y:S02]  /*1f920*/  LOP3.LUT R111, R74, 0xffff, RZ, 0xc0, !PT ;  /* 0x0000ffff4a6f7812 */ /* 0x000fe400078ec0ff */
[----:B------:R-:W-:Y:S01]  /*1f930*/  PRMT R108, R107, 0x7632, R108 ;  /* 0x000076326b6c7816 */ /* 0x000fe2000000006c */
[----:B------:R-:W-:Y:S01]  /*1f940*/  FADD.FTZ R198, R73, R78 ;  /* 0x0000004e49c67221 */ /* 0x000fe20000010000 */
[----:B------:R-:W-:Y:S02]  /*1f950*/  LOP3.LUT R73, R121, UR14, R162, 0x96, !PT ;  /* 0x0000000e79497c12 */ /* 0x000fe4000f8e96a2 */
[----:B------:R-:W-:Y:S02]  /*1f960*/  LOP3.LUT R78, R77, UR14, R124, 0x96, !PT ;  /* 0x0000000e4d4e7c12 */ /* 0x000fe4000f8e967c */
[C---:B------:R-:W-:Y:S02]  /*1f970*/  LOP3.LUT R74, R73.reuse, 0xffff, RZ, 0xc0, !PT ;  /* 0x0000ffff494a7812 */ /* 0x040fe400078ec0ff */
[----:B------:R-:W-:Y:S02]  /*1f980*/  LOP3.LUT R75, R73, 0xff, RZ, 0xc0, !PT ;  /* 0x000000ff494b7812 */ /* 0x000fe400078ec0ff */
[----:B------:R-:W-:Y:S02]  /*1f990*/  SHF.R.U32.HI R74, RZ, 0x8, R74 ;  /* 0x00000008ff4a7819 */ /* 0x000fe4000001164a */
[C---:B------:R-:W-:Y:S02]  /*1f9a0*/  LOP3.LUT R125, R78.reuse, 0xffff, RZ, 0xc0, !PT ;  /* 0x0000ffff4e7d7812 */ /* 0x040fe400078ec0ff */
[----:B------:R-:W-:Y:S02]  /*1f9b0*/  PRMT R80, R75, 0x5410, R74 ;  /* 0x000054104b507816 */ /* 0x000fe4000000004a */
[--C-:B------:R-:W-:Y:S02]  /*1f9c0*/  SHF.R.U32.HI R75, RZ, 0x10, R73.reuse ;  /* 0x00000010ff4b7819 */ /* 0x100fe40000011649 */
[----:B------:R-:W-:Y:S01]  /*1f9d0*/  LOP3.LUT R126, R78, 0xff, RZ, 0xc0, !PT ;  /* 0x000000ff4e7e7812 */ /* 0x000fe200078ec0ff */
[--C-:B------:R-:W-:Y:S01]  /*1f9e0*/  HSET2.LE.AND R80, R80, R202.reuse, PT ;  /* 0x000000ca50507233 */ /* 0x100fe20003803000 */
[----:B------:R-:W-:Y:S02]  /*1f9f0*/  SHF.R.U32.HI R74, RZ, 0x18, R73 ;  /* 0x00000018ff4a7819 */ /* 0x000fe40000011649 */
[----:B------:R-:W-:Y:S01]  /*1fa00*/  LOP3.LUT R73, R75, 0xff, RZ, 0xc0, !PT ;  /* 0x000000ff4b497812 */ /* 0x000fe200078ec0ff */
[--C-:B------:R-:W-:Y:S01]  /*1fa10*/  HSET2.LE.AND R75, R140, R202.reuse, PT ;  /* 0x000000ca8c4b7233 */ /* 0x100fe20003803000 */
[----:B------:R-:W-:Y:S02]  /*1fa20*/  SHF.R.U32.HI R125, RZ, 0x8, R125 ;  /* 0x00000008ff7d7819 */ /* 0x000fe4000001167d */
[----:B------:R-:W-:Y:S02]  /*1fa30*/  ISETP.GE.U32.AND P1, PT, R225, R126, PT ;  /* 0x0000007ee100720c */ /* 0x000fe40003f26070 */
[----:B------:R-:W-:Y:S02]  /*1fa40*/  PRMT R81, R73, 0x5410, R74 ;  /* 0x0000541049517816 */ /* 0x000fe4000000004a */
[C---:B------:R-:W-:Y:S02]  /*1fa50*/  LOP3.LUT R73, R120.reuse, 0xffff, RZ, 0xc0, !PT ;  /* 0x0000ffff78497812 */ /* 0x040fe400078ec0ff */
[----:B------:R-:W-:Y:S01]  /*1fa60*/  SHF.R.U32.HI R121, RZ, 0x10, R78 ;  /* 0x00000010ff797819 */ /* 0x000fe2000001164e */
[--C-:B------:R-:W-:Y:S01]  /*1fa70*/  HSET2.LE.AND R81, R81, R202.reuse, PT ;  /* 0x000000ca51517233 */ /* 0x100fe20003803000 */
[----:B------:R-:W-:Y:S02]  /*1fa80*/  LOP3.LUT R125, R125, 0xffff, RZ, 0xc0, !PT ;  /* 0x0000ffff7d7d7812 */ /* 0x000fe400078ec0ff */
[----:B------:R-:W-:Y:S02]  /*1fa90*/  LOP3.LUT R121, R121, 0xff, RZ, 0xc0, !PT ;  /* 0x000000ff79797812 */ /* 0x000fe400078ec0ff */
[C---:B------:R-:W-:Y:S02]  /*1faa0*/  ISETP.GE.U32.AND P2, PT, R225.reuse, R125, PT ;  /* 0x0000007de100720c */ /* 0x040fe40003f46070 */
[----:B------:R-:W-:Y:S02]  /*1fab0*/  LOP3.LUT R74, R120, 0xff, RZ, 0xc0, !PT ;  /* 0x000000ff784a7812 */ /* 0x000fe400078ec0ff */
[----:B------:R-:W-:Y:S02]  /*1fac0*/  SHF.R.U32.HI R73, RZ, 0x8, R73 ;  /* 0x00000008ff497819 */ /* 0x000fe40000011649 */
[----:B------:R-:W-:Y:S02]  /*1fad0*/  ISETP.GE.U32.AND P3, PT, R225, R121, PT ;  /* 0x00000079e100720c */ /* 0x000fe40003f66070 */
[----:B------:R-:W-:Y:S01]  /*1fae0*/  PRMT R82, R74, 0x5410, R73 ;  /* 0x000054104a527816 */ /* 0x000fe20000000049 */
[--C-:B------:R-:W-:Y:S01]  /*1faf0*/  HSET2.LE.AND R74, R130, R202.reuse, PT ;  /* 0x000000ca824a7233 */ /* 0x100fe20003803000 */
[--C-:B------:R-:W-:Y:S02]  /*1fb00*/  SHF.R.U32.HI R73, RZ, 0x10, R120.reuse ;  /* 0x00000010ff497819 */ /* 0x100fe40000011678 */
[----:B------:R-:W-:Y:S01]  /*1fb10*/  SHF.R.U32.HI R120, RZ, 0x18, R120 ;  /* 0x00000018ff787819 */ /* 0x000fe20000011678 */
[--C-:B------:R-:W-:Y:S01]  /*1fb20*/  HSET2.LE.AND R82, R82, R202.reuse, PT ;  /* 0x000000ca52527233 */ /* 0x100fe20003803000 */
[----:B------:R-:W-:Y:S02]  /*1fb30*/  LOP3.LUT R73, R73, 0xff, RZ, 0xc0, !PT ;  /* 0x000000ff49497812 */ /* 0x000fe400078ec0ff */
[----:B------:R-:W-:Y:S02]  /*1fb40*/  SHF.R.U32.HI R84, RZ, 0x8, R111 ;  /* 0x00000008ff547819 */ /* 0x000fe4000001166f */
[----:B------:R-:W-:Y:S01]  /*1fb50*/  PRMT R79, R73, 0x5410, R120 ;  /* 0x00005410494f7816 */ /* 0x000fe20000000078 */
[--C-:B------:R-:W-:Y:S01]  /*1fb60*/  HSET2.LE.AND R73, R129, R202.reuse, PT ;  /* 0x000000ca81497233 */ /* 0x100fe20003803000 */
[----:B------:R-:W-:Y:S02]  /*1fb70*/  SHF.R.U32.HI R120, RZ, 0x18, R78 ;  /* 0x00000018ff787819 */ /* 0x000fe4000001164e */
[----:B------:R-:W-:Y:S01]  /*1fb80*/  LOP3.LUT R84, R84, 0xffff, RZ, 0xc0, !PT ;  /* 0x0000ffff54547812 */ /* 0x000fe200078ec0ff */
[--C-:B------:R-:W-:Y:S01]  /*1fb90*/  HSET2.LE.AND R83, R79, R202.reuse, PT ;  /* 0x000000ca4f537233 */ /* 0x100fe20003803000 */
[----:B------:R-:W-:Y:S02]  /*1fba0*/  ISETP.GE.U32.AND P6, PT, R225, R120, PT ;  /* 0x00000078e100720c */ /* 0x000fe40003fc6070 */
[----:B------:R-:W-:Y:S02]  /*1fbb0*/  LOP3.LUT R73, R73, R109, RZ, 0xc0, !PT ;  /* 0x0000006d49497212 */ /* 0x000fe400078ec0ff */
[----:B------:R-:W-:Y:S02]  /*1fbc0*/  PRMT R109, R110, 0x7632, R109 ;  /* 0x000076326e6d7816 */ /* 0x000fe4000000006d */
[----:B------:R-:W-:Y:S02]  /*1fbd0*/  LOP3.LUT R82, R82, R98, RZ, 0xc0, !PT ;  /* 0x0000006252527212 */ /* 0x000fe400078ec0ff */
[----:B------:R-:W-:Y:S02]  /*1fbe0*/  PRMT R98, R86, 0x5410, R2 ;  /* 0x0000541056627816 */ /* 0x000fe40000000002 */
[----:B------:R-:W-:Y:S02]  /*1fbf0*/  LOP3.LUT R124, R77, UR14, R124, 0x96, !PT ;  /* 0x0000000e4d7c7c12 */ /* 0x000fe4000f8e967c */
[----:B------:R-:W-:Y:S02]  /*1fc00*/  SHF.R.U32.HI R129, RZ, 0x10, R76 ;  /* 0x00000010ff817819 */ /* 0x000fe4000001164c */
[C---:B------:R-:W-:Y:S02]  /*1fc10*/  LOP3.LUT R130, R76.reuse, 0xffff, RZ, 0xc0, !PT ;  /* 0x0000ffff4c827812 */ /* 0x040fe400078ec0ff */
[----:B------:R-:W-:Y:S02]  /*1fc20*/  LOP3.LUT R140, R76, 0xffff, RZ, 0xc0, !PT ;  /* 0x0000ffff4c8c7812 */ /* 0x000fe400078ec0ff */
[----:B------:R-:W-:Y:S02]  /*1fc30*/  LOP3.LUT R74, R74, R88, RZ, 0xc0, !PT ;  /* 0x000000584a4a7212 */ /* 0x000fe400078ec0ff */
[----:B------:R-:W-:Y:S02]  /*1fc40*/  LOP3.LUT R75, R75, R89, RZ, 0xc0, !PT ;  /* 0x000000594b4b7212 */ /* 0x000fe400078ec0ff */
[----:B------:R-:W-:Y:S02]  /*1fc50*/  LOP3.LUT R80, R80, R112, RZ, 0xc0, !PT ;  /* 0x0000007050507212 */ /* 0x000fe400078ec0ff */
[----:B------:R-:W-:Y:S02]  /*1fc60*/  LOP3.LUT R81, R81, R90, RZ, 0xc0, !PT ;  /* 0x0000005a51517212 */ /* 0x000fe400078ec0ff */
[----:B------:R-:W-:Y:S02]  /*1fc70*/  LOP3.LUT R83, R83, R91, RZ, 0xc0, !PT ;  /* 0x0000005b53537212 */ /* 0x000fe400078ec0ff */
[----:B------:R-:W-:Y:S02]  /*1fc80*/  PRMT R111, R0, 0x5410, R94 ;  /* 0x00005410006f7816 */ /* 0x000fe4000000005e */
[----:B------:R-:W-:Y:S02]  /*1fc90*/  PRMT R112, R3, 0x5410, R102 ;  /* 0x0000541003707816 */ /* 0x000fe40000000066 */
[----:B------:R-:W-:Y:S02]  /*1fca0*/  LOP3.LUT R88, R119, UR13, R194, 0x96, !PT ;  /* 0x0000000d77587c12 */ /* 0x000fe4000f8e96c2 */
[C---:B------:R-:W-:Y:S02]  /*1fcb0*/  LOP3.LUT R89, R118.reuse, 0xffff, RZ, 0xc0, !PT ;  /* 0x0000ffff76597812 */ /* 0x040fe400078ec0ff */
[----:B------:R-:W-:Y:S02]  /*1fcc0*/  LOP3.LUT R90, R118, 0xff, RZ, 0xc0, !PT ;  /* 0x000000ff765a7812 */ /* 0x000fe400078ec0ff */
[----:B------:R-:W-:Y:S01]  /*1fcd0*/  SHF.R.U32.HI R91, RZ, 0x18, R118 ;  /* 0x00000018ff5b7819 */ /* 0x000fe20000011676 */
[----:B----4-:R-:W-:Y:S05]  /*1fce0*/  @!P4 HADD2 R127, -R102.H0_H0, -RZ.H0_H0 ;  /* 0xa00000ff667fc230 */ /* 0x010fea0000000900 */
[----:B------:R-:W-:Y:S01]  /*1fcf0*/  PRMT R206, R127, 0x7610, R206 ;  /* 0x000076107fce7816 */ /* 0x000fe200000000ce */
[----:B------:R1:W-:Y:S03]  /*1fd00*/  @!P4 STL.S16 [R1+0xb4], R127 ;  /* 0x0000b47f0100c387 */ /* 0x0003e60000100600 */
[----:B------:R-:W-:Y:S01]  /*1fd10*/  @!P4 PRMT R102, R206, 0x5410, RZ ;  /* 0x00005410ce66c816 */ /* 0x000fe200000000ff */
[----:B------:R2:W3:Y:S04]  /*1fd20*/  LDL.S16 R200, [R1+0xf4] ;  /* 0x0000f40001c87983 */ /* 0x0004e80000100600 */
[----:B------:R2:W4:Y:S04]  /*1fd30*/  LDL.S16 R199, [R1+0xf0] ;  /* 0x0000f00001c77983 */ /* 0x0005280000100600 */
[----:B------:R2:W5:Y:S04]  /*1fd40*/  LDL.S16 R154, [R1+0xe8] ;  /* 0x0000e800019a7983 */ /* 0x0005680000100600 */
[----:B------:R2:W2:Y:S04]  /*1fd50*/  LDL.S16 R147, [R1+0xe4] ;  /* 0x0000e40001937983 */ /* 0x0004a80000100600 */
[----:B------:R2:W2:Y:S04]  /*1fd60*/  LDL.S16 R146, [R1+0xe0] ;  /* 0x0000e00001927983 */ /* 0x0004a80000100600 */
[----:B------:R2:W2:Y:S01]  /*1fd70*/  LDL.S16 R133, [R1+0xdc] ;  /* 0x0000dc0001857983 */ /* 0x0004a20000100600 */
[--C-:B-1----:R-:W-:Y:S02]  /*1fd80*/  SHF.R.U32.HI R127, RZ, 0x18, R106.reuse ;  /* 0x00000018ff7f7819 */ /* 0x102fe4000001166a */
[----:B------:R-:W-:Y:S01]  /*1fd90*/  SHF.R.U32.HI R106, RZ, 0x10, R106 ;  /* 0x00000010ff6a7819 */ /* 0x000fe2000001166a */
[----:B------:R1:W2:Y:S01]  /*1fda0*/  LDL.S16 R131, [R1+0xec] ;  /* 0x0000ec0001837983 */ /* 0x0002a20000100600 */
[----:B------:R-:W-:Y:S02]  /*1fdb0*/  ISETP.GE.U32.AND P0, PT, R225, R127, PT ;  /* 0x0000007fe100720c */ /* 0x000fe40003f06070 */
[----:B------:R-:W-:Y:S02]  /*1fdc0*/  LOP3.LUT R117, R106, 0xff, RZ, 0xc0, !PT ;  /* 0x000000ff6a757812 */ /* 0x000fe400078ec0ff */
[----:B------:R-:W-:Y:S02]  /*1fdd0*/  PRMT R106, R105, 0x7632, R106 ;  /* 0x00007632696a7816 */ /* 0x000fe4000000006a */
[----:B------:R-:W-:Y:S02]  /*1fde0*/  ISETP.GE.U32.AND P5, PT, R225, R117, PT ;  /* 0x00000075e100720c */ /* 0x000fe40003fa6070 */
[----:B------:R-:W-:Y:S11]  /*1fdf0*/  PRMT R119, R105, 0x5410, R106 ;  /* 0x0000541069777816 */ /* 0x000ff6000000006a */
[----:B---3--:R-:W-:Y:S02]  /*1fe00*/  @!P5 HADD2 R200, -R104.H0_H0, -RZ.H0_H0 ;  /* 0xa00000ff68c8d230 */ /* 0x008fe40000000900 */
[----:B----4-:R-:W-:Y:S03]  /*1fe10*/  @!P0 HADD2 R199, -R103.H0_H0, -RZ.H0_H0 ;  /* 0xa00000ff67c78230 */ /* 0x010fe60000000900 */
[----:B------:R-:W-:Y:S01]  /*1fe20*/  PRMT R205, R200, 0x7610, R205 ;  /* 0x00007610c8cd7816 */ /* 0x000fe200000000cd */
[----:B------:R-:W-:Y:S01]  /*1fe30*/  @!P5 STL.S16 [R1+0xf4], R200 ;  /* 0x0000f4c80100d387 */ /* 0x000fe20000100600 */
[----:B------:R-:W-:Y:S01]  /*1fe40*/  LOP3.LUT P5, RZ, R179, 0x80000, RZ, 0xc0, !PT ;  /* 0x00080000b3ff7812 */ /* 0x000fe200078ac0ff */
[----:B-----5:R-:W-:Y:S01]  /*1fe50*/  @!P1 HADD2 R154, -R105.H0_H0, -RZ.H0_H0 ;  /* 0xa00000ff699a9230 */ /* 0x020fe20000000900 */
[----:B------:R-:W-:Y:S01]  /*1fe60*/  PRMT R204, R199, 0x7610, R204 ;  /* 0x00007610c7cc7816 */ /* 0x000fe200000000cc */
[----:B------:R-:W-:Y:S01]  /*1fe70*/  @!P0 STL.S16 [R1+0xf0], R199 ;  /* 0x0000f0c701008387 */ /* 0x000fe20000100600 */
[C---:B------:R-:W-:Y:S01]  /*1fe80*/  LOP3.LUT P0, RZ, R179.reuse, 0x40000, RZ, 0xc0, !PT ;  /* 0x00040000b3ff7812 */ /* 0x040fe2000780c0ff */
[----:B--2---:R-:W-:Y:S01]  /*1fe90*/  @!P2 HADD2 R147, -R106.H0_H0, -RZ.H0_H0 ;  /* 0xa00000ff6a93a230 */ /* 0x004fe20000000900 */
[----:B------:R-:W-:Y:S01]  /*1fea0*/  PRMT R203, R154, 0x7610, R203 ;  /* 0x000076109acb7816 */ /* 0x000fe200000000cb */
[----:B------:R2:W-:Y:S01]  /*1feb0*/  @!P1 STL.S16 [R1+0xe8], R154 ;  /* 0x0000e89a01009387 */ /* 0x0005e20000100600 */
[----:B------:R-:W-:Y:S01]  /*1fec0*/  LOP3.LUT P1, RZ, R179, 0x20000, RZ, 0xc0, !PT ;  /* 0x00020000b3ff7812 */ /* 0x000fe2000782c0ff */
[----:B------:R-:W-:Y:S01]  /*1fed0*/  @!P3 HADD2 R146, -R107.H0_H0, -RZ.H0_H0 ;  /* 0xa00000ff6b92b230 */ /* 0x000fe20000000900 */
[----:B------:R-:W-:Y:S01]  /*1fee0*/  PRMT R201, R147, 0x7610, R201 ;  /* 0x0000761093c97816 */ /* 0x000fe200000000c9 */
[----:B------:R-:W-:Y:S01]  /*1fef0*/  @!P2 STL.S16 [R1+0xe4], R147 ;  /* 0x0000e4930100a387 */ /* 0x000fe20000100600 */
[----:B------:R-:W-:Y:S01]  /*1ff00*/  LOP3.LUT P2, RZ, R179, 0x10000, RZ, 0xc0, !PT ;  /* 0x00010000b3ff7812 */ /* 0x000fe2000784c0ff */
[----:B------:R-:W-:Y:S01]  /*1ff10*/  @!P6 HADD2 R133, -R108.H0_H0, -RZ.H0_H0 ;  /* 0xa00000ff6c85e230 */ /* 0x000fe20000000900 */
[----:B------:R-:W-:Y:S01]  /*1ff20*/  PRMT R191, R146, 0x7610, R191 ;  /* 0x0000761092bf7816 */ /* 0x000fe200000000bf */
[----:B------:R3:W-:Y:S01]  /*1ff30*/  @!P3 STL.S16 [R1+0xe0], R146 ;  /* 0x0000e0920100b387 */ /* 0x0007e20000100600 */
[----:B------:R-:W-:Y:S02]  /*1ff40*/  ISETP.GE.U32.AND P3, PT, R225, R128, PT ;  /* 0x00000080e100720c */ /* 0x000fe40003f66070 */
[----:B------:R-:W-:Y:S01]  /*1ff50*/  PRMT R190, R133, 0x7610, R190 ;  /* 0x0000761085be7816 */ /* 0x000fe200000000be */
[----:B------:R4:W-:Y:S01]  /*1ff60*/  @!P6 STL.S16 [R1+0xdc], R133 ;  /* 0x0000dc850100e387 */ /* 0x0009e20000100600 */
[----:B------:R-:W-:Y:S02]  /*1ff70*/  ISETP.GE.U32.AND P6, PT, R225, R138, PT ;  /* 0x0000008ae100720c */ /* 0x000fe40003fc6070 */
[----:B------:R-:W-:Y:S02]  /*1ff80*/  @!P5 PRMT R3, R207, 0x5410, RZ ;  /* 0x00005410cf03d816 */ /* 0x000fe400000000ff */
[C---:B------:R-:W-:Y:S05]  /*1ff90*/  ISETP.GE.U32.AND P5, PT, R225.reuse, R128, PT ;  /* 0x00000080e100720c */ /* 0x040fea0003fa6070 */
[----:B------:R-:W-:Y:S01]  /*1ffa0*/  @!P3 HADD2 R131, -R110.H0_H0, -RZ.H0_H0 ;  /* 0xa00000ff6e83b230 */ /* 0x000fe20000000900 */
[----:B--2---:R-:W-:Y:S03]  /*1ffb0*/  LOP3.LUT R154, R76, 0xff, RZ, 0xc0, !PT ;  /* 0x000000ff4c9a7812 */ /* 0x004fe600078ec0ff */
[----:B------:R-:W-:Y:S01]  /*1ffc0*/  @!P6 PRMT R87, R216, 0x5410, RZ ;  /* 0x00005410d857e816 */ /* 0x000fe200000000ff */
[----:B------:R2:W-:Y:S01]  /*1ffd0*/  @!P3 STL.S16 [R1+0xec], R131 ;  /* 0x0000ec830100b387 */ /* 0x0005e20000100600 */
[C---:B------:R-:W-:Y:S02]  /*1ffe0*/  ISETP.GE.U32.AND P3, PT, R225.reuse, R84, PT ;  /* 0x00000054e100720c */ /* 0x040fe40003f66070 */
[----:B------:R-:W-:Y:S01]  /*1fff0*/  ISETP.GE.U32.AND P6, PT, R225, R139, PT ;  /* 0x0000008be100720c */ /* 0x000fe20003fc6070 */
[----:B------:R1:W5:Y:S01]  /*20000*/  LDL.S16 R199, [R1+0xd8] ;  /* 0x0000d80001c77983 */ /* 0x0003620000100600 */
[----:B------:R-:W-:Y:S02]  /*20010*/  PRMT R189, R131, 0x7610, R189 ;  /* 0x0000761083bd7816 */ /* 0x000fe400000000bd */
[--C-:B---3--:R-:W-:Y:S01]  /*20020*/  SHF.R.U32.HI R146, RZ, 0x10, R76.reuse ;  /* 0x00000010ff927819 */ /* 0x108fe2000001164c */
[----:B------:R-:W-:Y:S01]  /*20030*/  STG.E.U16 [R152.64+0x22], R87 ;  /* 0x0000225798007986 */ /* 0x000fe2000c101520 */
[----:B------:R-:W-:Y:S02]  /*20040*/  SHF.R.U32.HI R147, RZ, 0x18, R76 ;  /* 0x00000018ff937819 */ /* 0x000fe4000001164c */
[----:B----4-:R-:W-:Y:S02]  /*20050*/  SHF.R.U32.HI R133, RZ, 0x10, R118 ;  /* 0x00000010ff857819 */ /* 0x010fe40000011676 */
[----:B------:R-:W-:Y:S02]  /*20060*/  PRMT R118, R110, 0x5410, R109 ;  /* 0x000054106e767816 */ /* 0x000fe4000000006d */
[----:B------:R-:W-:Y:S02]  /*20070*/  @!P5 PRMT R110, R189, 0x5410, RZ ;  /* 0x00005410bd6ed816 */ /* 0x000fe400000000ff */
[----:B------:R-:W-:Y:S01]  /*20080*/  @!P6 PRMT R86, R215, 0x5410, RZ ;  /* 0x00005410d756e816 */ /* 0x000fe200000000ff */
[----:B------:R-:W-:Y:S01]  /*20090*/  MUFU.EX2 R189, R238 ;  /* 0x000000ee00bd7308 */ /* 0x000fe20000000800 */
[C---:B------:R-:W-:Y:S03]  /*200a0*/  ISETP.GE.U32.AND P6, PT, R225.reuse, R136, PT ;  /* 0x00000088e100720c */ /* 0x040fe60003fc6070 */
[----:B------:R-:W-:Y:S01]  /*200b0*/  STG.E.U16 [R148.64+0x30], R86 ;  /* 0x0000305694007986 */ /* 0x000fe2000c101520 */
[----:B--2---:R-:W-:Y:S03]  /*200c0*/  SHF.R.U32.HI R131, RZ, 0x18, R76 ;  /* 0x00000018ff837819 */ /* 0x004fe6000001164c */
[----:B------:R-:W2:Y:S01]  /*200d0*/  LDSM.16.MT88.4 R76, [R165+0x6000] ;  /* 0x00600000a54c783b */ /* 0x000ea20000004200 */
[----:B------:R-:W-:Y:S05]  /*200e0*/  ISETP.GE.U32.AND P5, PT, R225, R131, PT ;  /* 0x00000083e100720c */ /* 0x000fea0003fa6070 */
[----:B------:R-:W-:Y:S02]  /*200f0*/  @!P6 PRMT R0, R213, 0x5410, RZ ;  /* 0x00005410d500e816 */ /* 0x000fe400000000ff */
[----:B------:R-:W-:Y:S11]  /*20100*/  LOP3.LUT P6, RZ, R179, 0x4000, RZ, 0xc0, !PT ;  /* 0x00004000b3ff7812 */ /* 0x000ff600078cc0ff */
[----:B------:R-:W-:Y:S02]  /*20110*/  @!UPT UIADD3 URZ, URZ, URZ, URZ ;  /* 0x0000003f3f3ff290 */ /* 0x000fe4000fffe03f */
[----:B------:R-:W-:Y:S02]  /*20120*/  @!P6 PRMT R94, R212, 0x5410, RZ ;  /* 0x00005410d45ee816 */ /* 0x000fe400000000ff */
[----:B------:R-:W-:Y:S01]  /*20130*/  ISETP.GE.U32.AND P6, PT, R225, R127, PT ;  /* 0x0000007fe100720c */ /* 0x000fe20003fc6070 */
[-C--:B--2---:R-:W-:Y:S08]  /*20140*/  HMMA.16816.F32 R4, R72, R76.reuse, R4 ;  /* 0x0000004c4804723c */ /* 0x084ff00000001804 */
[C---:B------:R-:W-:Y:S08]  /*20150*/  HMMA.16816.F32 R8, R80.reuse, R76, R8 ;  /* 0x0000004c5008723c */ /* 0x040ff00000001808 */
[-C--:B------:R-:W-:Y:S08]  /*20160*/  HMMA.16816.F32 R12, R80, R78.reuse, R12 ;  /* 0x0000004e500c723c */ /* 0x080ff0000000180c */
[C---:B------:R-:W-:Y:S01]  /*20170*/  HMMA.16816.F32 R16, R72.reuse, R78, R16 ;  /* 0x0000004e4810723c */ /* 0x040fe20000001810 */
[----:B------:R-:W2:Y:S07]  /*20180*/  LDSM.16.MT88.4 R76, [R168+0x6000] ;  /* 0x00600000a84c783b */ /* 0x000eae0000004200 */
[-C--:B--2---:R-:W-:Y:S08]  /*20190*/  HMMA.16816.F32 R20, R72, R76.reuse, R20 ;  /* 0x0000004c4814723c */ /* 0x084ff00000001814 */
[C---:B------:R-:W-:Y:S07]  /*201a0*/  HMMA.16816.F32 R24, R80.reuse, R76, R24 ;  /* 0x0000004c5018723c */ /* 0x040fee0000001818 */
[----:B------:R-:W-:Y:S01]  /*201b0*/  LOP3.LUT R76, R137, 0xff, RZ, 0xc0, !PT ;  /* 0x000000ff894c7812 */ /* 0x000fe200078ec0ff */
[-C--:B------:R-:W-:Y:S08]  /*201c0*/  HMMA.16816.F32 R28, R80, R78.reuse, R28 ;  /* 0x0000004e501c723c */ /* 0x080ff0000000181c */
[C---:B------:R-:W-:Y:S04]  /*201d0*/  HMMA.16816.F32 R32, R72.reuse, R78, R32 ;  /* 0x0000004e4820723c */ /* 0x040fe80000001820 */
[----:B-----5:R-:W-:Y:S05]  /*201e0*/  @!P3 HADD2 R199, -R109.H0_H0, -RZ.H0_H0 ;  /* 0xa00000ff6dc7b230 */ /* 0x020fea0000000900 */
[----:B------:R-:W-:Y:S01]  /*201f0*/  PRMT R162, R199, 0x7610, R162 ;  /* 0x00007610c7a27816 */ /* 0x000fe200000000a2 */
[----:B------:R2:W-:Y:S02]  /*20200*/  @!P3 STL.S16 [R1+0xd8], R199 ;  /* 0x0000d8c70100b387 */ /* 0x0005e40000100600 */
[----:B------:R-:W-:Y:S02]  /*20210*/  IADD3 R200, P3, R148, -0x80, RZ ;  /* 0xffffff8094c87810 */ /* 0x000fe40007f7e0ff */
[----:B------:R1:W3:Y:S02]  /*20220*/  LDL.S16 R136, [R1+0x38] ;  /* 0x0000380001887983 */ /* 0x0002e40000100600 */
[----:B--2---:R-:W-:Y:S02]  /*20230*/  IADD3.X R199, R149, -0x1, RZ, P3, !PT ;  /* 0xffffffff95c77810 */ /* 0x004fe40001ffe4ff */
[----:B------:R-:W-:Y:S02]  /*20240*/  ISETP.GE.U32.AND P3, PT, R225, R134, PT ;  /* 0x00000086e100720c */ /* 0x000fe40003f66070 */
[----:B------:R1:W2:Y:S11]  /*20250*/  LDL.S16 R134, [R1+0x48] ;  /* 0x0000480001867983 */ /* 0x0002b60000100600 */
[----:B------:R-:W-:Y:S02]  /*20260*/  @!P3 PRMT R2, R214, 0x5410, RZ ;  /* 0x00005410d602b816 */ /* 0x000fe400000000ff */
[----:B------:R-:W-:Y:S03]  /*20270*/  LOP3.LUT P3, RZ, R179, 0x8000, RZ, 0xc0, !PT ;  /* 0x00008000b3ff7812 */ /* 0x000fe6000786c0ff */
[----:B------:R4:W-:Y:S04]  /*20280*/  STG.E.U16 [R148.64+0x32], R2 ;  /* 0x0000320294007986 */ /* 0x0009e8000c101520 */
[----:B------:R-:W-:Y:S04]  /*20290*/  STG.E.U16 [R150.64+0x32], R94 ;  /* 0x0000325e96007986 */ /* 0x000fe8000c101520 */
[----:B------:R5:W-:Y:S01]  /*202a0*/  STG.E.U16 [R150.64+0x30], R0 ;  /* 0x0000300096007986 */ /* 0x000be2000c101520 */
[----:B----4-:R-:W-:Y:S02]  /*202b0*/  PRMT R2, R92, 0x5410, R96 ;  /* 0x000054105c027816 */ /* 0x010fe40000000060 */
[----:B------:R-:W-:Y:S02]  /*202c0*/  @!P3 PRMT R92, R211, 0x5410, RZ ;  /* 0x00005410d35cb816 */ /* 0x000fe400000000ff */
[C---:B------:R-:W-:Y:S02]  /*202d0*/  ISETP.GE.U32.AND P3, PT, R225.reuse, R117, PT ;  /* 0x00000075e100720c */ /* 0x040fe40003f66070 */
[----:B------:R-:W-:Y:S01]  /*202e0*/  @!P2 PRMT R96, R210, 0x5410, RZ ;  /* 0x00005410d260a816 */ /* 0x000fe200000000ff */
[----:B------:R-:W-:Y:S01]  /*202f0*/  STG.E.U16 [R156.64+0x2e], R92 ;  /* 0x00002e5c9c007986 */ /* 0x000fe2000c101520 */
[C---:B------:R-:W-:Y:S02]  /*20300*/  ISETP.GE.U32.AND P2, PT, R225.reuse, R135, PT ;  /* 0x00000087e100720c */ /* 0x040fe40003f46070 */
[----:B------:R-:W-:Y:S01]  /*20310*/  PRMT R117, R104, 0x5410, R103 ;  /* 0x0000541068757816 */ /* 0x000fe20000000067 */
[----:B------:R1:W4:Y:S01]  /*20320*/  LDL.S16 R135, [R1+0x34] ;  /* 0x0000340001877983 */ /* 0x0003220000100600 */
[----:B-----5:R-:W-:Y:S02]  /*20330*/  PRMT R0, R100, 0x5410, R99 ;  /* 0x0000541064007816 */ /* 0x020fe40000000063 */
[----:B------:R-:W-:Y:S01]  /*20340*/  @!P0 PRMT R99, R208, 0x5410, RZ ;  /* 0x00005410d0638816 */ /* 0x000fe200000000ff */
[----:B------:R-:W-:Y:S01]  /*20350*/  STG.E.U16 [R156.64+0x30], R96 ;  /* 0x000030609c007986 */ /* 0x000fe2000c101520 */
[----:B------:R-:W-:Y:S02]  /*20360*/  ISETP.GE.U32.AND P0, PT, R225, R126, PT ;  /* 0x0000007ee100720c */ /* 0x000fe40003f06070 */
[----:B------:R-:W-:Y:S01]  /*20370*/  @!P3 PRMT R104, R205, 0x5410, RZ ;  /* 0x00005410cd68b816 */ /* 0x000fe200000000ff */
[----:B------:R5:W-:Y:S01]  /*20380*/  STG.E.U16 [R152.64+0x32], R99 ;  /* 0x0000326398007986 */ /* 0x000be2000c101520 */
[----:B------:R-:W-:Y:S02]  /*20390*/  ISETP.GE.U32.AND P3, PT, R225, R76, PT ;  /* 0x0000004ce100720c */ /* 0x000fe40003f66070 */
[----:B------:R-:W-:Y:S02]  /*203a0*/  LOP3.LUT R76, R129, 0xff, RZ, 0xc0, !PT ;  /* 0x000000ff814c7812 */ /* 0x000fe400078ec0ff */
[----:B------:R-:W-:Y:S02]  /*203b0*/  @!P6 PRMT R103, R204, 0x5410, RZ ;  /* 0x00005410cc67e816 */ /* 0x000fe400000000ff */
[C---:B------:R-:W-:Y:S02]  /*203c0*/  ISETP.GE.U32.AND P4, PT, R225.reuse, R76, PT ;  /* 0x0000004ce100720c */ /* 0x040fe40003f86070 */
[----:B------:R-:W-:Y:S02]  /*203d0*/  SHF.R.U32.HI R76, RZ, 0x8, R130 ;  /* 0x00000008ff4c7819 */ /* 0x000fe40000011682 */
[----:B------:R-:W-:Y:S01]  /*203e0*/  ISETP.GE.U32.AND P6, PT, R225, R125, PT ;  /* 0x0000007de100720c */ /* 0x000fe20003fc6070 */
[----:B------:R1:W4:Y:S01]  /*203f0*/  LDL.S16 R130, [R1+0x44] ;  /* 0x0000440001827983 */ /* 0x0003220000100600 */
[----:B------:R-:W-:Y:S02]  /*20400*/  @!P0 PRMT R105, R203, 0x5410, RZ ;  /* 0x00005410cb698816 */ /* 0x000fe400000000ff */
[----:B------:R-:W-:Y:S02]  /*20410*/  ISETP.GE.U32.AND P0, PT, R225, R121, PT ;  /* 0x00000079e100720c */ /* 0x000fe40003f06070 */
[----:B------:R-:W-:Y:S02]  /*20420*/  LOP3.LUT R76, R76, 0xffff, RZ, 0xc0, !PT ;  /* 0x0000ffff4c4c7812 */ /* 0x000fe400078ec0ff */
[----:B------:R-:W-:Y:S02]  /*20430*/  @!P1 PRMT R100, R209, 0x5410, RZ ;  /* 0x00005410d1649816 */ /* 0x000fe400000000ff */
[----:B------:R-:W-:Y:S02]  /*20440*/  ISETP.GE.U32.AND P1, PT, R225, R85, PT ;  /* 0x00000055e100720c */ /* 0x000fe40003f26070 */
[----:B------:R-:W-:Y:S01]  /*20450*/  LOP3.LUT R85, R145, 0xff, RZ, 0xc0, !PT ;  /* 0x000000ff91557812 */ /* 0x000fe200078ec0ff */
[----:B------:R1:W-:Y:S01]  /*20460*/  STG.E.U16 [R152.64+0x30], R100 ;  /* 0x0000306498007986 */ /* 0x0003e2000c101520 */
[----:B------:R-:W-:Y:S02]  /*20470*/  @!P6 PRMT R106, R201, 0x5410, RZ ;  /* 0x00005410c96ae816 */ /* 0x000fe400000000ff */
[----:B------:R-:W-:Y:S01]  /*20480*/  ISETP.GE.U32.AND P6, PT, R225, R120, PT ;  /* 0x00000078e100720c */ /* 0x000fe20003fc6070 */
[----:B------:R-:W-:Y:S01]  /*20490*/  STG.E.U16 [R148.64+0x42], R102 ;  /* 0x0000426694007986 */ /* 0x000fe2000c101520 */
[----:B------:R-:W-:Y:S02]  /*204a0*/  PRMT R120, R107, 0x5410, R108 ;  /* 0x000054106b787816 */ /* 0x000fe4000000006c */
[----:B------:R-:W-:Y:S01]  /*204b0*/  @!P0 PRMT R107, R191, 0x5410, RZ ;  /* 0x00005410bf6b8816 */ /* 0x000fe200000000ff */
[----:B------:R-:W-:Y:S01]  /*204c0*/  STG.E.U16 [R148.64+0x40], R3 ;  /* 0x0000400394007986 */ /* 0x000fe2000c101520 */
[----:B------:R-:W-:Y:S01]  /*204d0*/  ISETP.GE.U32.AND P0, PT, R225, R76, PT ;  /* 0x0000004ce100720c */ /* 0x000fe20003f06070 */
[----:B------:R-:W-:Y:S01]  /*204e0*/  MUFU.EX2 R191, R234 ;  /* 0x000000ea00bf7308 */ /* 0x000fe20000000800 */
[----:B------:R-:W-:Y:S01]  /*204f0*/  SHF.R.U32.HI R76, RZ, 0x8, R141 ;  /* 0x00000008ff4c7819 */ /* 0x000fe2000001168d */
[----:B------:R-:W-:Y:S01]  /*20500*/  STG.E.U16 [R150.64+0x40], R104 ;  /* 0x0000406896007986 */ /* 0x000fe2000c101520 */
[----:B------:R-:W-:Y:S02]  /*20510*/  PRMT R127, R85, 0x5410, R143 ;  /* 0x00005410557f7816 */ /* 0x000fe4000000008f */
[----:B------:R-:W-:Y:S01]  /*20520*/  PRMT R129, R142, 0x5410, R76 ;  /* 0x000054108e817816 */ /* 0x000fe2000000004c */
[----:B------:R-:W-:Y:S01]  /*20530*/  STG.E.U16 [R150.64+0x42], R103 ;  /* 0x0000426796007986 */ /* 0x000fe2000c101520 */
[----:B------:R-:W-:Y:S02]  /*20540*/  @!P6 PRMT R108, R190, 0x5410, RZ ;  /* 0x00005410be6ce816 */ /* 0x000fe400000000ff */
[----:B------:R-:W-:Y:S01]  /*20550*/  ISETP.GE.U32.AND P6, PT, R225, R84, PT ;  /* 0x00000054e100720c */ /* 0x000fe20003fc6070 */
[----:B------:R-:W1:Y:S01]  /*20560*/  LDSM.16.MT88.4 R76, [R166+0x6000] ;  /* 0x00600000a64c783b */ /* 0x000e620000004200 */
[----:B------:R-:W-:Y:S01]  /*20570*/  SHF.R.U32.HI R84, RZ, 0x8, R89 ;  /* 0x00000008ff547819 */ /* 0x000fe20000011659 */
[----:B------:R-:W-:Y:S01]  /*20580*/  MUFU.EX2 R190, R237 ;  /* 0x000000ed00be7308 */ /* 0x000fe20000000800 */
[----:B------:R-:W-:Y:S02]  /*20590*/  LOP3.LUT R89, R123, 0xffff, RZ, 0xc0, !PT ;  /* 0x0000ffff7b597812 */ /* 0x000fe400078ec0ff */
[----:B------:R-:W-:Y:S02]  /*205a0*/  PRMT R128, R90, 0x5410, R84 ;  /* 0x000054105a807816 */ /* 0x000fe40000000054 */
[----:B-----5:R-:W-:Y:S01]  /*205b0*/  PRMT R99, R93, 0x7632, R99 ;  /* 0x000076325d637816 */ /* 0x020fe20000000063 */
[----:B------:R-:W5:Y:S01]  /*205c0*/  LDSM.16.MT88.4 R84, [R167+0x6000] ;  /* 0x00600000a754783b */ /* 0x000f620000004200 */
[----:B-1----:R-:W-:Y:S02]  /*205d0*/  PRMT R100, R101, 0x7632, R100 ;  /* 0x0000763265647816 */ /* 0x002fe40000000064 */
[C---:B------:R-:W-:Y:S02]  /*205e0*/  PRMT R96, R97.reuse, 0x7632, R96 ;  /* 0x0000763261607816 */ /* 0x040fe40000000060 */
[----:B------:R-:W-:Y:S02]  /*205f0*/  @!P6 PRMT R109, R162, 0x5410, RZ ;  /* 0x00005410a26de816 */ /* 0x000fe400000000ff */
[----:B------:R-:W-:Y:S01]  /*20600*/  MUFU.EX2 R162, R241 ;  /* 0x000000f100a27308 */ /* 0x000fe20000000800 */
[----:B------:R-:W-:Y:S04]  /*20610*/  STG.E.U16 [R156.64+0x3e], R105 ;  /* 0x00003e699c007986 */ /* 0x000fe8000c101520 */
[----:B------:R1:W-:Y:S04]  /*20620*/  STG.E.U16 [R156.64+0x40], R106 ;  /* 0x0000406a9c007986 */ /* 0x0003e8000c101520 */
[----:B------:R-:W-:Y:S04]  /*20630*/  STG.E.U16 [R152.64+0x40], R107 ;  /* 0x0000406b98007986 */ /* 0x000fe8000c101520 */
[----:B------:R5:W-:Y:S04]  /*20640*/  STG.E.U16 [R152.64+0x42], R108 ;  /* 0x0000426c98007986 */ /* 0x000be8000c101520 */
[----:B------:R5:W-:Y:S04]  /*20650*/  STG.E.U16 [R148.64+0x50], R110 ;  /* 0x0000506e94007986 */ /* 0x000be8000c101520 */
[----:B------:R-:W-:Y:S01]  /*20660*/  STG.E.U16 [R148.64+0x52], R109 ;  /* 0x0000526d94007986 */ /* 0x000fe2000c101520 */
[-C--:B------:R-:W-:Y:S03]  /*20670*/  HMMA.16816.F32 R36, R72, R76.reuse, R36 ;  /* 0x0000004c4824723c */ /* 0x080fe60000001824 */
[----:B-1----:R-:W-:Y:S05]  /*20680*/  PRMT R106, R97, 0x5410, R96 ;  /* 0x00005410616a7816 */ /* 0x002fea0000000060 */
[C---:B------:R-:W-:Y:S07]  /*20690*/  HMMA.16816.F32 R40, R80.reuse, R76, R40 ;  /* 0x0000004c5028723c */ /* 0x040fee0000001828 */
[----:B------:R-:W-:Y:S01]  /*206a0*/  LOP3.LUT R76, R133, 0xff, RZ, 0xc0, !PT ;  /* 0x000000ff854c7812 */ /* 0x000fe200078ec0ff */
[-C--:B------:R-:W-:Y:S01]  /*206b0*/  HMMA.16816.F32 R44, R80, R78.reuse, R44 ;  /* 0x0000004e502c723c */ /* 0x080fe2000000182c */
[----:B-----5:R-:W-:Y:S03]  /*206c0*/  MUFU.EX2 R108, R236 ;  /* 0x000000ec006c7308 */ /* 0x020fe60000000800 */
[----:B------:R-:W-:Y:S02]  /*206d0*/  PRMT R126, R76, 0x5410, R91 ;  /* 0x000054104c7e7816 */ /* 0x000fe4000000005b */
[----:B------:R-:W-:Y:S02]  /*206e0*/  LOP3.LUT R76, R123, 0xff, RZ, 0xc0, !PT ;  /* 0x000000ff7b4c7812 */ /* 0x000fe400078ec0ff */
[C---:B------:R-:W-:Y:S04]  /*206f0*/  HMMA.16816.F32 R48, R72.reuse, R78, R48 ;  /* 0x0000004e4830723c */ /* 0x040fe80000001830 */
[--C-:B------:R-:W-:Y:S02]  /*20700*/  SHF.R.U32.HI R77, RZ, 0x10, R123.reuse ;  /* 0x00000010ff4d7819 */ /* 0x100fe4000001167b */
[----:B------:R-:W-:Y:S01]  /*20710*/  SHF.R.U32.HI R123, RZ, 0x18, R123 ;  /* 0x00000018ff7b7819 */ /* 0x000fe2000001167b */
[--C-:B------:R-:W-:Y:S01]  /*20720*/  HSET2.LE.AND R79, R127, R202.reuse, PT ;  /* 0x000000ca7f4f7233 */ /* 0x100fe20003803000 */
[-C--:B------:R-:W-:Y:S04]  /*20730*/  HMMA.16816.F32 R52, R72, R84.reuse, R52 ;  /* 0x000000544834723c */ /* 0x080fe80000001834 */
[----:B------:R-:W-:Y:S02]  /*20740*/  SHF.R.U32.HI R78, RZ, 0x8, R89 ;  /* 0x00000008ff4e7819 */ /* 0x000fe40000011659 */
[----:B------:R-:W-:Y:S02]  /*20750*/  LOP3.LUT R77, R77, 0xff, RZ, 0xc0, !PT ;  /* 0x000000ff4d4d7812 */ /* 0x000fe400078ec0ff */
[----:B------:R-:W-:Y:S01]  /*20760*/  PRMT R78, R76, 0x5410, R78 ;  /* 0x000054104c4e7816 */ /* 0x000fe2000000004e */
[C---:B------:R-:W-:Y:S04]  /*20770*/  HMMA.16816.F32 R56, R80.reuse, R84, R56 ;  /* 0x000000545038723c */ /* 0x040fe80000001838 */
[C---:B------:R-:W-:Y:S02]  /*20780*/  LOP3.LUT R76, R88.reuse, 0xffff, RZ, 0xc0, !PT ;  /* 0x0000ffff584c7812 */ /* 0x040fe400078ec0ff */
[----:B------:R-:W-:Y:S02]  /*20790*/  PRMT R123, R77, 0x5410, R123 ;  /* 0x000054104d7b7816 */ /* 0x000fe4000000007b */
[----:B------:R-:W-:Y:S01]  /*207a0*/  LOP3.LUT R77, R88, 0xff, RZ, 0xc0, !PT ;  /* 0x000000ff584d7812 */ /* 0x000fe200078ec0ff */
[-C--:B------:R-:W-:Y:S03]  /*207b0*/  HMMA.16816.F32 R60, R80, R86.reuse, R60 ;  /* 0x00000056503c723c */ /* 0x080fe6000000183c */
[----:B------:R-:W-:Y:S02]  /*207c0*/  SHF.R.U32.HI R76, RZ, 0x8, R76 ;  /* 0x00000008ff4c7819 */ /* 0x000fe4000001164c */
[----:B------:R-:W-:Y:S02]  /*207d0*/  LOP3.LUT R79, R79, R111, RZ, 0xc0, !PT ;  /* 0x0000006f4f4f7212 */ /* 0x000fe400078ec0ff */
[----:B------:R-:W-:Y:S01]  /*207e0*/  PRMT R125, R77, 0x5410, R76 ;  /* 0x000054104d7d7816 */ /* 0x000fe2000000004c */
[----:B------:R-:W-:Y:S01]  /*207f0*/  HMMA.16816.F32 R64, R72, R86, R64 ;  /* 0x000000564840723c */ /* 0x000fe20000001840 */
[----:B------:R-:W-:Y:S03]  /*20800*/  LDSM.16.MT88.4 R72, [R168+0x6800] ;  /* 0x00680000a848783b */ /* 0x000fe60000004200 */
[--C-:B------:R-:W-:Y:S01]  /*20810*/  SHF.R.U32.HI R77, RZ, 0x10, R88.reuse ;  /* 0x00000010ff4d7819 */ /* 0x100fe20000011658 */
[--C-:B------:R-:W-:Y:S01]  /*20820*/  HSET2.LE.AND R82, R128, R202.reuse, PT ;  /* 0x000000ca80527233 */ /* 0x100fe20003803000 */
[----:B------:R-:W-:Y:S01]  /*20830*/  SHF.R.U32.HI R88, RZ, 0x18, R88 ;  /* 0x00000018ff587819 */ /* 0x000fe20000011658 */
[--C-:B------:R-:W-:Y:S01]  /*20840*/  HSET2.LE.AND R76, R78, R202.reuse, PT ;  /* 0x000000ca4e4c7233 */ /* 0x100fe20003803000 */
[----:B------:R-:W-:Y:S01]  /*20850*/  LOP3.LUT R77, R77, 0xff, RZ, 0xc0, !PT ;  /* 0x000000ff4d4d7812 */ /* 0x000fe200078ec0ff */
[--C-:B------:R-:W-:Y:S03]  /*20860*/  HSET2.LE.AND R78, R129, R202.reuse, PT ;  /* 0x000000ca814e7233 */ /* 0x100fe60003803000 */
[----:B------:R-:W-:Y:S01]  /*20870*/  PRMT R121, R77, 0x5410, R88 ;  /* 0x000054104d797816 */ /* 0x000fe20000000058 */
[--C-:B------:R-:W-:Y:S01]  /*20880*/  HSET2.LE.AND R77, R123, R202.reuse, PT ;  /* 0x000000ca7b4d7233 */ /* 0x100fe20003803000 */
[----:B------:R-:W-:Y:S01]  /*20890*/  LOP3.LUT R76, R76, R113, RZ, 0xc0, !PT ;  /* 0x000000714c4c7212 */ /* 0x000fe200078ec0ff */
[----:B------:R-:W1:Y:S01]  /*208a0*/  LDSM.16.MT88.4 R88, [R165+0x6800] ;  /* 0x00680000a558783b */ /* 0x000e620000004200 */
[----:B------:R-:W-:Y:S01]  /*208b0*/  LOP3.LUT R78, R78, R98, RZ, 0xc0, !PT ;  /* 0x000000624e4e7212 */ /* 0x000fe200078ec0ff */
[--C-:B------:R-:W-:Y:S01]  /*208c0*/  HSET2.LE.AND R81, R121, R202.reuse, PT ;  /* 0x000000ca79517233 */ /* 0x100fe20003803000 */
[----:B------:R-:W-:Y:S01]  /*208d0*/  LOP3.LUT R77, R77, R114, RZ, 0xc0, !PT ;  /* 0x000000724d4d7212 */ /* 0x000fe200078ec0ff */
[--C-:B------:R-:W-:Y:S01]  /*208e0*/  HSET2.LE.AND R80, R125, R202.reuse, PT ;  /* 0x000000ca7d507233 */ /* 0x100fe20003803000 */
[----:B------:R-:W-:Y:S01]  /*208f0*/  PRMT R98, R95, 0x7632, R98 ;  /* 0x000076325f627816 */ /* 0x000fe20000000062 */
[--C-:B------:R-:W-:Y:S01]  /*20900*/  HSET2.LE.AND R83, R126, R202.reuse, PT ;  /* 0x000000ca7e537233 */ /* 0x100fe20003803000 */
[----:B------:R-:W-:Y:S02]  /*20910*/  LOP3.LUT R81, R81, R116, RZ, 0xc0, !PT ;  /* 0x0000007451517212 */ /* 0x000fe400078ec0ff */
[----:B------:R-:W-:Y:S01]  /*20920*/  LOP3.LUT R80, R80, R115, RZ, 0xc0, !PT ;  /* 0x0000007350507212 */ /* 0x000fe200078ec0ff */
[----:B------:R-:W-:Y:S01]  /*20930*/  IMAD.WIDE.U32 R114, R161, -0x2daee0ad, RZ ;  /* 0xd2511f53a1727825 */ /* 0x000fe200078e00ff */
[----:B------:R-:W-:Y:S01]  /*20940*/  LOP3.LUT R83, R83, R0, RZ, 0xc0, !PT ;  /* 0x0000000053537212 */ /* 0x000fe200078ec0ff */
[----:B------:R-:W-:Y:S01]  /*20950*/  MUFU.EX2 R161, R240 ;  /* 0x000000f000a17308 */ /* 0x000fe20000000800 */
[----:B------:R-:W-:Y:S02]  /*20960*/  LOP3.LUT R82, R82, R2, RZ, 0xc0, !PT ;  /* 0x0000000252527212 */ /* 0x000fe400078ec0ff */
[----:B------:R-:W-:Y:S02]  /*20970*/  LOP3.LUT R111, R115, UR13, R132, 0x96, !PT ;  /* 0x0000000d736f7c12 */ /* 0x000fe4000f8e9684 */
[----:B------:R-:W-:Y:S02]  /*20980*/  SHF.R.U32.HI R2, RZ, 0x8, R140 ;  /* 0x00000008ff027819 */ /* 0x000fe4000001168c */
[----:B------:R-:W-:Y:S02]  /*20990*/  LOP3.LUT R0, R146, 0xff, RZ, 0xc0, !PT ;  /* 0x000000ff92007812 */ /* 0x000fe400078ec0ff */
[----:B------:R-:W-:Y:S02]  /*209a0*/  PRMT R126, R154, 0x5410, R2 ;  /* 0x000054109a7e7816 */ /* 0x000fe40000000002 */
[----:B------:R-:W-:Y:S02]  /*209b0*/  PRMT R127, R0, 0x5410, R147 ;  /* 0x00005410007f7816 */ /* 0x000fe40000000093 */
[----:B------:R-:W-:Y:S01]  /*209c0*/  SHF.R.U32.HI R85, RZ, 0x8, R155 ;  /* 0x00000008ff557819 */ /* 0x000fe2000001169b */
[----:B------:R-:W-:Y:S01]  /*209d0*/  IMAD.WIDE.U32 R154, R163, -0x2daee0ad, RZ ;  /* 0xd2511f53a39a7825 */ /* 0x000fe200078e00ff */
[----:B------:R-:W-:Y:S01]  /*209e0*/  SHF.R.U32.HI R2, RZ, 0x10, R122 ;  /* 0x00000010ff027819 */ /* 0x000fe2000001167a */
[----:B------:R-:W5:Y:S01]  /*209f0*/  MUFU.EX2 R163, R239 ;  /* 0x000000ef00a37308 */ /* 0x000f620000000800 */
[----:B------:R-:W-:Y:S02]  /*20a00*/  PRMT R125, R160, 0x5410, R85 ;  /* 0x00005410a07d7816 */ /* 0x000fe40000000055 */
[----:B------:R-:W-:Y:S02]  /*20a10*/  LOP3.LUT R85, R122, 0xff, RZ, 0xc0, !PT ;  /* 0x000000ff7a557812 */ /* 0x000fe400078ec0ff */
[----:B------:R-:W-:Y:S02]  /*20a20*/  SHF.R.U32.HI R110, RZ, 0x10, R114 ;  /* 0x00000010ff6e7819 */ /* 0x000fe40000011672 */
[----:B------:R-:W-:Y:S02]  /*20a30*/  LOP3.LUT R84, R158, 0xff, RZ, 0xc0, !PT ;  /* 0x000000ff9e547812 */ /* 0x000fe400078ec0ff */
[----:B------:R-:W-:Y:S01]  /*20a40*/  LOP3.LUT R0, R122, 0xffff, RZ, 0xc0, !PT ;  /* 0x0000ffff7a007812 */ /* 0x000fe200078ec0ff */
[----:B------:R-:W2:Y:S01]  /*20a50*/  MUFU.EX2 R160, R243 ;  /* 0x000000f300a07308 */ /* 0x000ea20000000800 */
[----:B------:R-:W-:Y:S01]  /*20a60*/  SHF.R.U32.HI R122, RZ, 0x18, R122 ;  /* 0x00000018ff7a7819 */ /* 0x000fe2000001167a */
[-C--:B-1----:R-:W-:Y:S05]  /*20a70*/  HMMA.16816.F32 R4, R76, R88.reuse, R4 ;  /* 0x000000584c04723c */ /* 0x082fea0000001804 */
[----:B------:R-:W-:Y:S02]  /*20a80*/  PRMT R123, R84, 0x5410, R159 ;  /* 0x00005410547b7816 */ /* 0x000fe4000000009f */
[----:B------:R-:W-:Y:S01]  /*20a90*/  SHF.R.U32.HI R84, RZ, 0x8, R0 ;  /* 0x00000008ff547819 */ /* 0x000fe20000011600 */
[C---:B------:R-:W-:Y:S01]  /*20aa0*/  HMMA.16816.F32 R8, R80.reuse, R88, R8 ;  /* 0x000000585008723c */ /* 0x040fe20000001808 */
[----:B------:R-:W-:Y:S03]  /*20ab0*/  MUFU.EX2 R159, R242 ;  /* 0x000000f2009f7308 */ /* 0x000fe60000000800 */
[----:B------:R-:W-:Y:S02]  /*20ac0*/  PRMT R116, R85, 0x5410, R84 ;  /* 0x0000541055747816 */ /* 0x000fe40000000054 */
[----:B------:R-:W-:Y:S02]  /*20ad0*/  LOP3.LUT R0, R2, 0xff, RZ, 0xc0, !PT ;  /* 0x000000ff02007812 */ /* 0x000fe400078ec0ff */
[-C--:B------:R-:W-:Y:S03]  /*20ae0*/  HMMA.16816.F32 R12, R80, R90.reuse, R12 ;  /* 0x0000005a500c723c */ /* 0x080fe6000000180c */
[----:B------:R-:W1:Y:S01]  /*20af0*/  MUFU.EX2 R158, R245 ;  /* 0x000000f5009e7308 */ /* 0x000e620000000800 */
[----:B---3--:R-:W-:Y:S01]  /*20b00*/  @!P3 HADD2 R136, -R95.H0_H0, -RZ.H0_H0 ;  /* 0xa00000ff5f88b230 */ /* 0x008fe20000000900 */
[----:B------:R-:W-:Y:S02]  /*20b10*/  LOP3.LUT R88, R124, 0xffff, RZ, 0xc0, !PT ;  /* 0x0000ffff7c587812 */ /* 0x000fe400078ec0ff */
[----:B------:R-:W-:Y:S01]  /*20b20*/  LOP3.LUT R2, R115, UR13, R132, 0x96, !PT ;  /* 0x0000000d73027c12 */ /* 0x000fe2000f8e9684 */
[C---:B------:R-:W-:Y:S01]  /*20b30*/  HMMA.16816.F32 R16, R76.reuse, R90, R16 ;  /* 0x0000005a4c10723c */ /* 0x040fe20000001810 */
[----:B------:R-:W-:Y:S03]  /*20b40*/  @!P3 STL.S16 [R1+0x38], R136 ;  /* 0x000038880100b387 */ /* 0x000fe60000100600 */
[----:B------:R-:W-:Y:S01]  /*20b50*/  SHF.R.U32.HI R88, RZ, 0x8, R88 ;  /* 0x00000008ff587819 */ /* 0x000fe20000011658 */
[----:B------:R3:W3:Y:S01]  /*20b60*/  LDL.S16 R94, [R1+0x2c] ;  /* 0x00002c00015e7983 */ /* 0x0006e20000100600 */
[----:B------:R-:W-:Y:S01]  /*20b70*/  PRMT R85, R136, 0x7610, R85 ;  /* 0x0000761088557816 */ /* 0x000fe20000000055 */
[----:B------:R-:W-:Y:S01]  /*20b80*/  MUFU.EX2 R147, R246 ;  /* 0x000000f600937308 */ /* 0x000fe20000000800 */
[-C--:B------:R-:W-:Y:S04]  /*20b90*/  HMMA.16816.F32 R20, R76, R72.reuse, R20 ;  /* 0x000000484c14723c */ /* 0x080fe80000001814 */
[----:B------:R-:W-:Y:S02]  /*20ba0*/  LOP3.LUT R90, R124, 0xff, RZ, 0xc0, !PT ;  /* 0x000000ff7c5a7812 */ /* 0x000fe400078ec0ff */
[----:B------:R-:W-:Y:S02]  /*20bb0*/  LOP3.LUT R84, R2, 0xff, RZ, 0xc0, !PT ;  /* 0x000000ff02547812 */ /* 0x000fe400078ec0ff */
[C---:B------:R-:W-:Y:S04]  /*20bc0*/  HMMA.16816.F32 R24, R80.reuse, R72, R24 ;  /* 0x000000485018723c */ /* 0x040fe80000001818 */
[----:B--2---:R-:W-:Y:S01]  /*20bd0*/  @!P1 HADD2 R134, -R93.H0_H0, -RZ.H0_H0 ;  /* 0xa00000ff5d869230 */ /* 0x004fe20000000900 */
[----:B------:R-:W-:Y:S02]  /*20be0*/  PRMT R113, R90, 0x5410, R88 ;  /* 0x000054105a717816 */ /* 0x000fe40000000058 */
[----:B------:R-:W-:Y:S01]  /*20bf0*/  PRMT R122, R0, 0x5410, R122 ;  /* 0x00005410007a7816 */ /* 0x000fe2000000007a */
[-C--:B------:R-:W-:Y:S03]  /*20c00*/  HMMA.16816.F32 R28, R80, R74.reuse, R28 ;  /* 0x0000004a501c723c */ /* 0x080fe6000000181c */
[----:B------:R-:W-:Y:S02]  /*20c10*/  ISETP.GE.U32.AND P6, PT, R225, R84, PT ;  /* 0x00000054e100720c */ /* 0x000fe40003fc6070 */
[----:B------:R-:W-:Y:S02]  /*20c20*/  PRMT R0, R95, 0x5410, R98 ;  /* 0x000054105f007816 */ /* 0x000fe40000000062 */
[----:B------:R-:W-:Y:S01]  /*20c30*/  @!P3 PRMT R95, R85, 0x5410, RZ ;  /* 0x00005410555fb816 */ /* 0x000fe200000000ff */
[C---:B------:R-:W-:Y:S01]  /*20c40*/  HMMA.16816.F32 R32, R76.reuse, R74, R32 ;  /* 0x0000004a4c20723c */ /* 0x040fe20000001820 */
[----:B------:R-:W2:Y:S03]  /*20c50*/  LDSM.16.MT88.4 R84, [R166+0x6800] ;  /* 0x00680000a654783b */ /* 0x000ea60000004200 */
[----:B------:R-:W-:Y:S02]  /*20c60*/  LOP3.LUT R89, R2, 0xffff, RZ, 0xc0, !PT ;  /* 0x0000ffff02597812 */ /* 0x000fe400078ec0ff */
[--C-:B------:R-:W-:Y:S02]  /*20c70*/  SHF.R.U32.HI R3, RZ, 0x18, R2.reuse ;  /* 0x00000018ff037819 */ /* 0x100fe40000011602 */
[----:B------:R-:W-:Y:S01]  /*20c80*/  SHF.R.U32.HI R89, RZ, 0x8, R89 ;  /* 0x00000008ff597819 */ /* 0x000fe20000011659 */
[----:B------:R-:W4:Y:S01]  /*20c90*/  LDSM.16.MT88.4 R72, [R167+0x6800] ;  /* 0x00680000a748783b */ /* 0x000f220000004200 */
[----:B------:R-:W-:Y:S02]  /*20ca0*/  ISETP.GE.U32.AND P3, PT, R225, R3, PT ;  /* 0x00000003e100720c */ /* 0x000fe40003f66070 */
[----:B------:R-:W-:Y:S02]  /*20cb0*/  LOP3.LUT R91, R89, 0xffff, RZ, 0xc0, !PT ;  /* 0x0000ffff595b7812 */ /* 0x000fe400078ec0ff */
[----:B------:R-:W-:Y:S02]  /*20cc0*/  SHF.R.U32.HI R2, RZ, 0x10, R2 ;  /* 0x00000010ff027819 */ /* 0x000fe40000011602 */
[----:B------:R-:W-:Y:S01]  /*20cd0*/  PRMT R3, R101, 0x5410, R100 ;  /* 0x0000541065037816 */ /* 0x000fe20000000064 */
[----:B------:R-:W-:Y:S01]  /*20ce0*/  STG.E.U16 [R150.64+0x50], R95 ;  /* 0x0000505f96007986 */ /* 0x000fe2000c101520 */
[----:B------:R-:W-:Y:S02]  /*20cf0*/  LOP3.LUT R2, R2, 0xff, RZ, 0xc0, !PT ;  /* 0x000000ff02027812 */ /* 0x000fe400078ec0ff */
[----:B------:R-:W-:Y:S02]  /*20d00*/  PRMT R90, R134, 0x7610, R90 ;  /* 0x00007610865a7816 */ /* 0x000fe4000000005a */
[----:B-----5:R-:W-:Y:S02]  /*20d10*/  F2FP.PACK_AB R145, R162, R163 ;  /* 0x000000a3a291723e */ /* 0x020fe400000000ff */
[----:B------:R-:W-:Y:S02]  /*20d20*/  F2FP.PACK_AB R141, R160, R161 ;  /* 0x000000a1a08d723e */ /* 0x000fe400000000ff */
[----:B-1----:R-:W-:Y:S02]  /*20d30*/  F2FP.PACK_AB R143, R158, R159 ;  /* 0x0000009f9e8f723e */ /* 0x002fe400000000ff */
[----:B------:R-:W-:Y:S02]  /*20d40*/  PRMT R140, R141, 0x7632, R140 ;  /* 0x000076328d8c7816 */ /* 0x000fe4000000008c */
[----:B------:R-:W-:Y:S02]  /*20d50*/  PRMT R142, R143, 0x7632, R142 ;  /* 0x000076328f8e7816 */ /* 0x000fe4000000008e */
[----:B------:R-:W-:Y:S01]  /*20d60*/  LOP3.LUT R107, R114, 0xff, RZ, 0xc0, !PT ;  /* 0x000000ff726b7812 */ /* 0x000fe200078ec0ff */
[----:B----4-:R-:W-:Y:S01]  /*20d70*/  @!P2 HADD2 R135, -R98.H0_H0, -RZ.H0_H0 ;  /* 0xa00000ff6287a230 */ /* 0x010fe20000000900 */
[-C--:B--2---:R-:W-:Y:S04]  /*20d80*/  HMMA.16816.F32 R36, R76, R84.reuse, R36 ;  /* 0x000000544c24723c */ /* 0x084fe80000001824 */
[----:B------:R-:W-:Y:S01]  /*20d90*/  @!P2 STL.S16 [R1+0x34], R135 ;  /* 0x000034870100a387 */ /* 0x000fe20000100600 */
[----:B------:R-:W-:Y:S03]  /*20da0*/  PRMT R92, R135, 0x7610, R92 ;  /* 0x00007610875c7816 */ /* 0x000fe6000000005c */
[----:B------:R-:W-:Y:S01]  /*20db0*/  @!P1 STL.S16 [R1+0x48], R134 ;  /* 0x0000488601009387 */ /* 0x000fe20000100600 */
[C---:B------:R-:W-:Y:S03]  /*20dc0*/  HMMA.16816.F32 R40, R80.reuse, R84, R40 ;  /* 0x000000545028723c */ /* 0x040fe60000001828 */
[----:B------:R-:W-:Y:S01]  /*20dd0*/  LDSM.16.MT88.4 R132, [R165+0x7800] ;  /* 0x00780000a584783b */ /* 0x000fe20000004200 */
[----:B------:R-:W-:Y:S02]  /*20de0*/  @!P2 PRMT R98, R92, 0x5410, RZ ;  /* 0x000054105c62a816 */ /* 0x000fe400000000ff */
[----:B------:R-:W-:Y:S02]  /*20df0*/  PRMT R92, R93, 0x5410, R99 ;  /* 0x000054105d5c7816 */ /* 0x000fe40000000063 */
[-C--:B------:R-:W-:Y:S03]  /*20e00*/  HMMA.16816.F32 R44, R80, R86.reuse, R44 ;  /* 0x00000056502c723c */ /* 0x080fe6000000182c */
[----:B------:R-:W-:Y:S01]  /*20e10*/  STG.E.U16 [R150.64+0x52], R98 ;  /* 0x0000526296007986 */ /* 0x000fe2000c101520 */
[----:B------:R-:W-:Y:S01]  /*20e20*/  @!P0 HADD2 R130, -R99.H0_H0, -RZ.H0_H0 ;  /* 0xa00000ff63828230 */ /* 0x000fe20000000900 */
[----:B------:R-:W-:Y:S02]  /*20e30*/  @!P1 PRMT R93, R90, 0x5410, RZ ;  /* 0x000054105a5d9816 */ /* 0x000fe400000000ff */
[----:B------:R-:W-:Y:S01]  /*20e40*/  SHF.R.U32.HI R90, RZ, 0x18, R124 ;  /* 0x00000018ff5a7819 */ /* 0x000fe2000001167c */
[C---:B------:R-:W-:Y:S01]  /*20e50*/  HMMA.16816.F32 R48, R76.reuse, R86, R48 ;  /* 0x000000564c30723c */ /* 0x040fe20000001830 */
[----:B------:R1:W-:Y:S03]  /*20e60*/  @!P0 STL.S16 [R1+0x44], R130 ;  /* 0x0000448201008387 */ /* 0x0003e60000100600 */
[----:B------:R-:W-:Y:S01]  /*20e70*/  PRMT R88, R130, 0x7610, R88 ;  /* 0x0000761082587816 */ /* 0x000fe20000000058 */
[----:B------:R2:W4:Y:S02]  /*20e80*/  LDL.S16 R129, [R1+0x30] ;  /* 0x0000300001817983 */ /* 0x0005240000100600 */
[--C-:B------:R-:W-:Y:S01]  /*20e90*/  HSET2.LE.AND R87, R123, R202.reuse, PT ;  /* 0x000000ca7b577233 */ /* 0x100fe20003803000 */
[-C--:B------:R-:W-:Y:S01]  /*20ea0*/  HMMA.16816.F32 R52, R76, R72.reuse, R52 ;  /* 0x000000484c34723c */ /* 0x080fe20000001834 */
[----:B------:R2:W5:Y:S03]  /*20eb0*/  LDL.S16 R121, [R1+0x28] ;  /* 0x0000280001797983 */ /* 0x0005660000100600 */
[----:B------:R-:W-:Y:S01]  /*20ec0*/  @!P0 PRMT R99, R88, 0x5410, RZ ;  /* 0x0000541058638816 */ /* 0x000fe200000000ff */
[----:B------:R2:W-:Y:S01]  /*20ed0*/  STG.E.U16 [R156.64+0x4e], R93 ;  /* 0x00004e5d9c007986 */ /* 0x0005e2000c101520 */
[----:B------:R-:W-:Y:S02]  /*20ee0*/  ISETP.GE.U32.AND P0, PT, R225, R2, PT ;  /* 0x00000002e100720c */ /* 0x000fe40003f06070 */
[C---:B------:R-:W-:Y:S01]  /*20ef0*/  HMMA.16816.F32 R56, R80.reuse, R72, R56 ;  /* 0x000000485038723c */ /* 0x040fe20000001838 */
[----:B------:R-:W-:Y:S03]  /*20f00*/  STG.E.U16 [R156.64+0x50], R99 ;  /* 0x000050639c007986 */ /* 0x000fe6000c101520 */
[----:B------:R-:W-:Y:S02]  /*20f10*/  LOP3.LUT R2, R155, UR13, R144, 0x96, !PT ;  /* 0x0000000d9b027c12 */ /* 0x000fe4000f8e9690 */
[----:B------:R-:W-:Y:S01]  /*20f20*/  LOP3.LUT R87, R87, R0, RZ, 0xc0, !PT ;  /* 0x0000000057577212 */ /* 0x000fe200078ec0ff */
[--C-:B------:R-:W-:Y:S01]  /*20f30*/  HSET2.LE.AND R0, R126, R202.reuse, PT ;  /* 0x000000ca7e007233 */ /* 0x100fe20003803000 */
[-C--:B------:R-:W-:Y:S01]  /*20f40*/  HMMA.16816.F32 R60, R80, R74.reuse, R60 ;  /* 0x0000004a503c723c */ /* 0x080fe2000000183c */
[----:B-1----:R1:W5:Y:S03]  /*20f50*/  LDL.S16 R130, [R1+0x4c] ;  /* 0x00004c0001827983 */ /* 0x0023660000100600 */
[C---:B------:R-:W-:Y:S01]  /*20f60*/  LOP3.LUT R88, R2.reuse, 0xff, RZ, 0xc0, !PT ;  /* 0x000000ff02587812 */ /* 0x040fe200078ec0ff */
[--C-:B------:R-:W-:Y:S02]  /*20f70*/  HSET2.LE.AND R72, R113, R202.reuse, PT ;  /* 0x000000ca71487233 */ /* 0x100fe40003803000 */
[----:B------:R-:W-:Y:S01]  /*20f80*/  SHF.R.U32.HI R80, RZ, 0x18, R114 ;  /* 0x00000018ff507819 */ /* 0x000fe20000011672 */
[----:B------:R-:W-:Y:S01]  /*20f90*/  HMMA.16816.F32 R64, R76, R74, R64 ;  /* 0x0000004a4c40723c */ /* 0x000fe20000001840 */
[----:B------:R-:W-:Y:S03]  /*20fa0*/  LDSM.16.MT88.4 R76, [R168+0x7000] ;  /* 0x00700000a84c783b */ /* 0x000fe60000004200 */
[----:B------:R-:W-:Y:S02]  /*20fb0*/  ISETP.GE.U32.AND P2, PT, R225, R88, PT ;  /* 0x00000058e100720c */ /* 0x000fe40003f46070 */
[----:B------:R-:W-:Y:S02]  /*20fc0*/  LOP3.LUT R88, R2, 0xffff, RZ, 0xc0, !PT ;  /* 0x0000ffff02587812 */ /* 0x000fe400078ec0ff */
[----:B------:R-:W-:Y:S04]  /*20fd0*/  LOP3.LUT R72, R72, R119, RZ, 0xc0, !PT ;  /* 0x0000007748487212 */ /* 0x000fe800078ec0ff */
[----:B------:R-:W-:Y:S02]  /*20fe0*/  SHF.R.U32.HI R88, RZ, 0x8, R88 ;  /* 0x00000008ff587819 */ /* 0x000fe40000011658 */
[----:B------:R-:W-:Y:S02]  /*20ff0*/  LOP3.LUT R74, R0, R92, RZ, 0xc0, !PT ;  /* 0x0000005c004a7212 */ /* 0x000fe400078ec0ff */
[----:B------:R-:W-:Y:S02]  /*21000*/  LOP3.LUT R84, R88, 0xffff, RZ, 0xc0, !PT ;  /* 0x0000ffff58547812 */ /* 0x000fe400078ec0ff */
[----:B------:R-:W-:Y:S02]  /*21010*/  LOP3.LUT R0, R155, UR13, R144, 0x96, !PT ;  /* 0x0000000d9b007c12 */ /* 0x000fe4000f8e9690 */
[----:B------:R-:W-:Y:S02]  /*21020*/  ISETP.GE.U32.AND P1, PT, R225, R84, PT ;  /* 0x00000054e100720c */ /* 0x000fe40003f26070 */
[--C-:B------:R-:W-:Y:S02]  /*21030*/  SHF.R.U32.HI R84, RZ, 0x18, R2.reuse ;  /* 0x00000018ff547819 */ /* 0x100fe40000011602 */
[----:B------:R-:W-:Y:S02]  /*21040*/  SHF.R.U32.HI R2, RZ, 0x10, R2 ;  /* 0x00000010ff027819 */ /* 0x000fe40000011602 */
[----:B------:R-:W-:Y:S02]  /*21050*/  PRMT R144, R145, 0x7632, R144 ;  /* 0x0000763291907816 */ /* 0x000fe40000000090 */
[----:B------:R-:W-:Y:S02]  /*21060*/  LOP3.LUT R2, R2, 0xff, RZ, 0xc0, !PT ;  /* 0x000000ff02027812 */ /* 0x000fe400078ec0ff */
[----:B--2---:R-:W-:Y:S01]  /*21070*/  LOP3.LUT R93, R154, 0xff, RZ, 0xc0, !PT ;  /* 0x000000ff9a5d7812 */ /* 0x004fe200078ec0ff */
[----:B---3--:R-:W-:Y:S05]  /*21080*/  @!P4 HADD2 R94, -R101.H0_H0, -RZ.H0_H0 ;  /* 0xa00000ff655ec230 */ /* 0x008fea0000000900 */
[----:B------:R2:W-:Y:S01]  /*21090*/  @!P4 STL.S16 [R1+0x2c], R94 ;  /* 0x00002c5e0100c387 */ /* 0x0005e20000100600 */
[----:B------:R-:W-:Y:S03]  /*210a0*/  PRMT R89, R94, 0x7610, R89 ;  /* 0x000076105e597816 */ /* 0x000fe60000000059 */
[----:B------:R1:W3:Y:S01]  /*210b0*/  LDL.S16 R102, [R1+0x40] ;  /* 0x0000400001667983 */ /* 0x0002e20000100600 */
[----:B------:R-:W-:Y:S02]  /*210c0*/  @!P4 PRMT R101, R89, 0x5410, RZ ;  /* 0x000054105965c816 */ /* 0x000fe400000000ff */
[----:B------:R-:W-:Y:S01]  /*210d0*/  ISETP.GE.U32.AND P4, PT, R225, R91, PT ;  /* 0x0000005be100720c */ /* 0x000fe20003f86070 */
[----:B------:R1:W3:Y:S01]  /*210e0*/  LDL.S16 R128, [R1+0x3c] ;  /* 0x00003c0001807983 */ /* 0x0002e20000100600 */
[----:B------:R-:W-:Y:S03]  /*210f0*/  SHF.R.U32.HI R89, RZ, 0x10, R124 ;  /* 0x00000010ff597819 */ /* 0x000fe6000001167c */
[----:B------:R-:W-:Y:S01]  /*21100*/  STG.E.U16 [R152.64+0x50], R101 ;  /* 0x0000506598007986 */ /* 0x000fe2000c101520 */
[----:B------:R-:W-:Y:S04]  /*21110*/  LOP3.LUT R89, R89, 0xff, RZ, 0xc0, !PT ;  /* 0x000000ff59597812 */ /* 0x000fe800078ec0ff */
[----:B------:R-:W-:Y:S05]  /*21120*/  PRMT R105, R89, 0x5410, R90 ;  /* 0x0000541059697816 */ /* 0x000fea000000005a */
[--C-:B------:R-:W-:Y:S01]  /*21130*/  HSET2.LE.AND R73, R105, R202.reuse, PT ;  /* 0x000000ca69497233 */ /* 0x100fe20003803000 */
[----:B--2---:R-:W2:Y:S04]  /*21140*/  MUFU.EX2 R94, R231 ;  /* 0x000000e7005e7308 */ /* 0x004ea80000000800 */
[----:B------:R-:W-:Y:S01]  /*21150*/  LOP3.LUT R73, R73, R120, RZ, 0xc0, !PT ;  /* 0x0000007849497212 */ /* 0x000fe200078ec0ff */
[----:B--2---:R-:W-:Y:S01]  /*21160*/  FADD.FTZ R196, R94, R196 ;  /* 0x000000c45ec47221 */ /* 0x004fe20000010000 */
[----:B------:R-:W-:Y:S04]  /*21170*/  F2FP.PACK_AB R94, R191, R94 ;  /* 0x0000005ebf5e723e */ /* 0x000fe800000000ff */
[----:B------:R-:W-:Y:S01]  /*21180*/  PRMT R104, R94, 0x7632, R104 ;  /* 0x000076325e687816 */ /* 0x000fe20000000068 */
[----:B----4-:R-:W-:Y:S02]  /*21190*/  @!P6 HADD2 R129, -R97.H0_H0, -RZ.H0_H0 ;  /* 0xa00000ff6181e230 */ /* 0x010fe40000000900 */
[----:B-----5:R-:W-:Y:S03]  /*211a0*/  @!P4 HADD2 R121, -R96.H0_H0, -RZ.H0_H0 ;  /* 0xa00000ff6079c230 */ /* 0x020fe60000000900 */
[----:B------:R-:W-:Y:S04]  /*211b0*/  PRMT R88, R129, 0x7610, R88 ;  /* 0x0000761081587816 */ /* 0x000fe80000000058 */
[----:B------:R-:W-:Y:S02]  /*211c0*/  @!P6 PRMT R97, R88, 0x5410, RZ ;  /* 0x000054105861e816 */ /* 0x000fe400000000ff */
[----:B------:R-:W2:Y:S01]  /*211d0*/  LDSM.16.MT88.4 R88, [R165+0x7000] ;  /* 0x00700000a558783b */ /* 0x000ea20000004200 */
[----:B------:R-:W-:Y:S07]  /*211e0*/  @!P5 HADD2 R130, -R100.H0_H0, -RZ.H0_H0 ;  /* 0xa00000ff6482d230 */ /* 0x000fee0000000900 */
[----:B------:R-:W-:Y:S01]  /*211f0*/  @!P5 STL.S16 [R1+0x4c], R130 ;  /* 0x00004c820100d387 */ /* 0x000fe20000100600 */
[----:B------:R-:W-:Y:S03]  /*21200*/  PRMT R103, R130, 0x7610, R103 ;  /* 0x0000761082677816 */ /* 0x000fe60000000067 */
[----:B------:R-:W-:Y:S01]  /*21210*/  @!P6 STL.S16 [R1+0x30], R129 ;  /* 0x000030810100e387 */ /* 0x000fe20000100600 */
[----:B------:R-:W-:Y:S02]  /*21220*/  ISETP.GE.U32.AND P6, PT, R225, R84, PT ;  /* 0x00000054e100720c */ /* 0x000fe40003fc6070 */
[----:B------:R-:W-:Y:S01]  /*21230*/  PRMT R84, R121, 0x7610, R84 ;  /* 0x0000761079547816 */ /* 0x000fe20000000054 */
[----:B------:R4:W-:Y:S01]  /*21240*/  @!P4 STL.S16 [R1+0x28], R121 ;  /* 0x000028790100c387 */ /* 0x0009e20000100600 */
[----:B------:R-:W-:Y:S02]  /*21250*/  @!P5 PRMT R100, R103, 0x5410, RZ ;  /* 0x000054106764d816 */ /* 0x000fe400000000ff */
[----:B------:R-:W-:Y:S02]  /*21260*/  @!P4 PRMT R96, R84, 0x5410, RZ ;  /* 0x000054105460c816 */ /* 0x000fe400000000ff */
[----:B------:R-:W-:Y:S01]  /*21270*/  SHF.R.U32.HI R84, RZ, 0x10, R114 ;  /* 0x00000010ff547819 */ /* 0x000fe20000011672 */
[----:B------:R-:W-:Y:S01]  /*21280*/  STG.E.U16 [R152.64+0x52], R100 ;  /* 0x0000526498007986 */ /* 0x000fe2000c101520 */
[----:B------:R-:W-:Y:S02]  /*21290*/  PRMT R103, R94, 0x5410, R104 ;  /* 0x000054105e677816 */ /* 0x000fe40000000068 */
[----:B------:R-:W-:Y:S01]  /*212a0*/  LOP3.LUT R195, R84, 0xff, RZ, 0xc0, !PT ;  /* 0x000000ff54c37812 */ /* 0x000fe200078ec0ff */
[--C-:B------:R-:W-:Y:S01]  /*212b0*/  HSET2.LE.AND R84, R116, R202.reuse, PT ;  /* 0x000000ca74547233 */ /* 0x100fe20003803000 */
[----:B------:R-:W-:Y:S01]  /*212c0*/  ISETP.GE.U32.AND P4, PT, R225, R80, PT ;  /* 0x00000050e100720c */ /* 0x000fe20003f86070 */
[----:B------:R-:W-:Y:S03]  /*212d0*/  STG.E.U16 [R148.64+0x60], R97 ;  /* 0x0000606194007986 */ /* 0x000fe6000c101520 */
[----:B------:R-:W-:Y:S01]  /*212e0*/  LOP3.LUT R84, R84, R112, RZ, 0xc0, !PT ;  /* 0x0000007054547212 */ /* 0x000fe200078ec0ff */
[----:B------:R-:W-:Y:S01]  /*212f0*/  STG.E.U16 [R148.64+0x62], R96 ;  /* 0x0000626094007986 */ /* 0x000fe2000c101520 */
[----:B----4-:R-:W-:Y:S01]  /*21300*/  LOP3.LUT R121, R114, 0xff, RZ, 0xc0, !PT ;  /* 0x000000ff72797812 */ /* 0x010fe200078ec0ff */
[----:B---3--:R-:W-:Y:S02]  /*21310*/  @!P0 HADD2 R102, -R94.H0_H0, -RZ.H0_H0 ;  /* 0xa00000ff5e668230 */ /* 0x008fe40000000900 */
[----:B------:R-:W-:Y:S03]  /*21320*/  @!P3 HADD2 R128, -R104.H0_H0, -RZ.H0_H0 ;  /* 0xa00000ff6880b230 */ /* 0x000fe60000000900 */
[----:B------:R3:W-:Y:S01]  /*21330*/  @!P0 STL.S16 [R1+0x40], R102 ;  /* 0x0000406601008387 */ /* 0x0007e20000100600 */
[----:B------:R-:W-:Y:S03]  /*21340*/  PRMT R85, R102, 0x7610, R85 ;  /* 0x0000761066557816 */ /* 0x000fe60000000055 */
[----:B------:R4:W-:Y:S01]  /*21350*/  @!P3 STL.S16 [R1+0x3c], R128 ;  /* 0x00003c800100b387 */ /* 0x0009e20000100600 */
[----:B------:R-:W-:Y:S02]  /*21360*/  PRMT R86, R128, 0x7610, R86 ;  /* 0x0000761080567816 */ /* 0x000fe40000000056 */
[----:B------:R-:W-:Y:S01]  /*21370*/  @!P0 PRMT R94, R85, 0x5410, RZ ;  /* 0x00005410555e8816 */ /* 0x000fe200000000ff */
[----:B------:R1:W5:Y:S01]  /*21380*/  LDL.S16 R124, [R1+0x18] ;  /* 0x00001800017c7983 */ /* 0x0003620000100600 */
[--C-:B------:R-:W-:Y:S01]  /*21390*/  HSET2.LE.AND R85, R122, R202.reuse, PT ;  /* 0x000000ca7a557233 */ /* 0x100fe20003803000 */
[----:B------:R-:W-:Y:S01]  /*213a0*/  @!P3 PRMT R104, R86, 0x5410, RZ ;  /* 0x000054105668b816 */ /* 0x000fe200000000ff */
[--C-:B------:R-:W-:Y:S01]  /*213b0*/  HSET2.LE.AND R86, R125, R202.reuse, PT ;  /* 0x000000ca7d567233 */ /* 0x100fe20003803000 */
[----:B------:R-:W-:Y:S01]  /*213c0*/  ISETP.GE.U32.AND P0, PT, R225, R2, PT ;  /* 0x00000002e100720c */ /* 0x000fe20003f06070 */
[--C-:B------:R-:W-:Y:S01]  /*213d0*/  HSET2.LE.AND R2, R127, R202.reuse, PT ;  /* 0x000000ca7f027233 */ /* 0x100fe20003803000 */
[----:B------:R-:W-:Y:S01]  /*213e0*/  LOP3.LUT R85, R85, R117, RZ, 0xc0, !PT ;  /* 0x0000007555557212 */ /* 0x000fe200078ec0ff */
[----:B------:R1:W5:Y:S01]  /*213f0*/  LDL.S16 R122, [R1+0x24] ;  /* 0x00002400017a7983 */ /* 0x0003620000100600 */
[----:B------:R-:W-:Y:S02]  /*21400*/  LOP3.LUT R86, R86, R118, RZ, 0xc0, !PT ;  /* 0x0000007656567212 */ /* 0x000fe400078ec0ff */
[----:B------:R-:W-:Y:S01]  /*21410*/  LOP3.LUT R75, R2, R3, RZ, 0xc0, !PT ;  /* 0x00000003024b7212 */ /* 0x000fe200078ec0ff */
[----:B------:R1:W5:Y:S01]  /*21420*/  LDL.S16 R116, [R1+0x20] ;  /* 0x0000200001747983 */ /* 0x0003620000100600 */
[----:B------:R-:W-:Y:S03]  /*21430*/  LOP3.LUT R2, R114, 0xffff, RZ, 0xc0, !PT ;  /* 0x0000ffff72027812 */ /* 0x000fe600078ec0ff */
[-C--:B--2---:R-:W-:Y:S01]  /*21440*/  HMMA.16816.F32 R4, R84, R88.reuse, R4 ;  /* 0x000000585404723c */ /* 0x084fe20000001804 */
[----:B------:R-:W-:Y:S01]  /*21450*/  STG.E.U16 [R150.64+0x60], R94 ;  /* 0x0000605e96007986 */ /* 0x000fe2000c101520 */
[----:B---3--:R-:W2:Y:S03]  /*21460*/  MUFU.EX2 R102, R235 ;  /* 0x000000eb00667308 */ /* 0x008ea60000000800 */
[----:B------:R-:W-:Y:S01]  /*21470*/  STG.E.U16 [R150.64+0x62], R104 ;  /* 0x0000626896007986 */ /* 0x000fe2000c101520 */
[----:B------:R-:W-:Y:S02]  /*21480*/  SHF.R.U32.HI R2, RZ, 0x8, R2 ;  /* 0x00000008ff027819 */ /* 0x000fe40000011602 */
[C---:B------:R-:W-:Y:S01]  /*21490*/  HMMA.16816.F32 R8, R72.reuse, R88, R8 ;  /* 0x000000584808723c */ /* 0x040fe20000001808 */
[----:B----4-:R1:W3:Y:S03]  /*214a0*/  LDL.S16 R128, [R1+0x1c] ;  /* 0x00001c0001807983 */ /* 0x0102e60000100600 */
[----:B------:R-:W-:Y:S03]  /*214b0*/  LOP3.LUT R2, R2, 0xffff, RZ, 0xc0, !PT ;  /* 0x0000ffff02027812 */ /* 0x000fe600078ec0ff */
[----:B------:R-:W-:Y:S01]  /*214c0*/  LOP3.LUT R88, R154, 0xff, RZ, 0xc0, !PT ;  /* 0x000000ff9a587812 */ /* 0x000fe200078ec0ff */
[-C--:B------:R-:W-:Y:S03]  /*214d0*/  HMMA.16816.F32 R12, R72, R90.reuse, R12 ;  /* 0x0000005a480c723c */ /* 0x080fe6000000180c */
[C---:B------:R-:W-:Y:S02]  /*214e0*/  ISETP.GE.U32.AND P3, PT, R225.reuse, R88, PT ;  /* 0x00000058e100720c */ /* 0x040fe40003f66070 */
[----:B------:R-:W-:Y:S03]  /*214f0*/  ISETP.GE.U32.AND P5, PT, R225, R2, PT ;  /* 0x00000002e100720c */ /* 0x000fe60003fa6070 */
[C---:B------:R-:W-:Y:S04]  /*21500*/  HMMA.16816.F32 R16, R84.reuse, R90, R16 ;  /* 0x0000005a5410723c */ /* 0x040fe80000001810 */
[----:B--2---:R-:W-:Y:S01]  /*21510*/  F2FP.PACK_AB R92, R190, R102 ;  /* 0x00000066be5c723e */ /* 0x004fe200000000ff */
[----:B------:R-:W-:Y:S01]  /*21520*/  FADD.FTZ R194, R102, R192 ;  /* 0x000000c066c27221 */ /* 0x000fe20000010000 */
[----:B------:R-:W-:Y:S01]  /*21530*/  LOP3.LUT R102, R114, 0xffff, RZ, 0xc0, !PT ;  /* 0x0000ffff72667812 */ /* 0x000fe200078ec0ff */
[----:B------:R-:W-:Y:S01]  /*21540*/  FADD.FTZ R192, R108, R197 ;  /* 0x000000c56cc07221 */ /* 0x000fe20000010000 */
[-C--:B------:R-:W-:Y:S04]  /*21550*/  HMMA.16816.F32 R20, R84, R76.reuse, R20 ;  /* 0x0000004c5414723c */ /* 0x080fe80000001814 */
[C---:B------:R-:W-:Y:S02]  /*21560*/  PRMT R3, R92.reuse, 0x7632, R3 ;  /* 0x000076325c037816 */ /* 0x040fe40000000003 */
[----:B------:R-:W-:Y:S02]  /*21570*/  SHF.R.U32.HI R114, RZ, 0x18, R114 ;  /* 0x00000018ff727819 */ /* 0x000fe40000011672 */
[C---:B------:R-:W-:Y:S04]  /*21580*/  HMMA.16816.F32 R24, R72.reuse, R76, R24 ;  /* 0x0000004c4818723c */ /* 0x040fe80000001818 */
[----:B------:R-:W-:Y:S02]  /*21590*/  PRMT R105, R92, 0x5410, R3 ;  /* 0x000054105c697816 */ /* 0x000fe40000000003 */
[----:B------:R-:W-:Y:S02]  /*215a0*/  F2FP.PACK_AB R108, R189, R108 ;  /* 0x0000006cbd6c723e */ /* 0x000fe400000000ff */
[-C--:B------:R-:W-:Y:S04]  /*215b0*/  HMMA.16816.F32 R28, R72, R78.reuse, R28 ;  /* 0x0000004e481c723c */ /* 0x080fe8000000181c */
[----:B------:R-:W-:Y:S02]  /*215c0*/  LOP3.LUT R76, R110, 0xff, RZ, 0xc0, !PT ;  /* 0x000000ff6e4c7812 */ /* 0x000fe400078ec0ff */
[----:B------:R-:W-:Y:S02]  /*215d0*/  PRMT R146, R108, 0x7632, R146 ;  /* 0x000076326c927816 */ /* 0x000fe40000000092 */
[C---:B------:R-:W-:Y:S04]  /*215e0*/  HMMA.16816.F32 R32, R84.reuse, R78, R32 ;  /* 0x0000004e5420723c */ /* 0x040fe80000001820 */
[----:B------:R-:W-:Y:S02]  /*215f0*/  PRMT R114, R76, 0x5410, R114 ;  /* 0x000054104c727816 */ /* 0x000fe40000000072 */
[----:B------:R-:W-:Y:S01]  /*21600*/  LDSM.16.MT88.4 R76, [R167+0x7000] ;  /* 0x00700000a74c783b */ /* 0x000fe20000004200 */
[----:B------:R-:W-:Y:S02]  /*21610*/  PRMT R89, R108, 0x5410, R146 ;  /* 0x000054106c597816 */ /* 0x000fe40000000092 */
[----:B------:R-:W-:Y:S04]  /*21620*/  SHF.R.U32.HI R2, RZ, 0x8, R102 ;  /* 0x00000008ff027819 */ /* 0x000fe80000011666 */
[----:B------:R-:W-:Y:S02]  /*21630*/  PRMT R102, R107, 0x5410, R2 ;  /* 0x000054106b667816 */ /* 0x000fe40000000002 */
[----:B------:R-:W-:Y:S03]  /*21640*/  LOP3.LUT R2, R154, 0xffff, RZ, 0xc0, !PT ;  /* 0x0000ffff9a027812 */ /* 0x000fe600078ec0ff */
[--C-:B------:R-:W-:Y:S01]  /*21650*/  HSET2.LE.AND R102, R102, R202.reuse, PT ;  /* 0x000000ca66667233 */ /* 0x100fe20003803000 */
[----:B------:R-:W-:Y:S04]  /*21660*/  SHF.R.U32.HI R2, RZ, 0x8, R2 ;  /* 0x00000008ff027819 */ /* 0x000fe80000011602 */
[----:B------:R-:W-:Y:S01]  /*21670*/  LOP3.LUT R2, R2, 0xffff, RZ, 0xc0, !PT ;  /* 0x0000ffff02027812 */ /* 0x000fe200078ec0ff */
[----:B-----5:R-:W-:Y:S05]  /*21680*/  @!P1 HADD2 R124, -R3.H0_H0, -RZ.H0_H0 ;  /* 0xa00000ff037c9230 */ /* 0x020fea0000000900 */
[----:B------:R-:W-:Y:S01]  /*21690*/  PRMT R81, R124, 0x7610, R81 ;  /* 0x000076107c517816 */ /* 0x000fe20000000051 */
[----:B------:R-:W-:Y:S03]  /*216a0*/  @!P0 HADD2 R122, -R108.H0_H0, -RZ.H0_H0 ;  /* 0xa00000ff6c7a8230 */ /* 0x000fe60000000900 */
[----:B------:R-:W-:Y:S01]  /*216b0*/  @!P1 PRMT R3, R81, 0x5410, RZ ;  /* 0x0000541051039816 */ /* 0x000fe200000000ff */
[----:B------:R-:W-:Y:S01]  /*216c0*/  @!P6 HADD2 R116, -R146.H0_H0, -RZ.H0_H0 ;  /* 0xa00000ff9274e230 */ /* 0x000fe20000000900 */
[----:B------:R-:W-:Y:S03]  /*216d0*/  PRMT R91, R122, 0x7610, R91 ;  /* 0x000076107a5b7816 */ /* 0x000fe6000000005b */
[----:B------:R-:W-:Y:S01]  /*216e0*/  STG.E.U16 [R156.64+0x60], R3 ;  /* 0x000060039c007986 */ /* 0x000fe2000c101520 */
[----:B------:R-:W-:Y:S02]  /*216f0*/  PRMT R88, R116, 0x7610, R88 ;  /* 0x0000761074587816 */ /* 0x000fe40000000058 */
[----:B------:R-:W-:Y:S02]  /*21700*/  @!P0 PRMT R108, R91, 0x5410, RZ ;  /* 0x000054105b6c8816 */ /* 0x000fe400000000ff */
[----:B------:R-:W-:Y:S02]  /*21710*/  @!P6 PRMT R146, R88, 0x5410, RZ ;  /* 0x000054105892e816 */ /* 0x000fe400000000ff */
[--C-:B------:R-:W-:Y:S01]  /*21720*/  SHF.R.U32.HI R88, RZ, 0x10, R154.reuse ;  /* 0x00000010ff587819 */ /* 0x100fe2000001169a */
[----:B---3--:R-:W-:Y:S01]  /*21730*/  @!P2 HADD2 R128, -R92.H0_H0, -RZ.H0_H0 ;  /* 0xa00000ff5c80a230 */ /* 0x008fe20000000900 */
[----:B------:R-:W-:Y:S02]  /*21740*/  SHF.R.U32.HI R91, RZ, 0x18, R154 ;  /* 0x00000018ff5b7819 */ /* 0x000fe4000001169a */
[----:B------:R-:W-:Y:S02]  /*21750*/  LOP3.LUT R88, R88, 0xff, RZ, 0xc0, !PT ;  /* 0x000000ff58587812 */ /* 0x000fe400078ec0ff */
[----:B------:R-:W-:Y:S01]  /*21760*/  @!P2 STL.S16 [R1+0x1c], R128 ;  /* 0x00001c800100a387 */ /* 0x000fe20000100600 */
[----:B------:R-:W-:Y:S02]  /*21770*/  PRMT R82, R128, 0x7610, R82 ;  /* 0x0000761080527816 */ /* 0x000fe40000000052 */
[----:B------:R-:W-:Y:S01]  /*21780*/  PRMT R98, R88, 0x5410, R91 ;  /* 0x0000541058627816 */ /* 0x000fe2000000005b */
[----:B------:R-:W-:Y:S01]  /*21790*/  @!P1 STL.S16 [R1+0x18], R124 ;  /* 0x0000187c01009387 */ /* 0x000fe20000100600 */
[----:B------:R-:W-:Y:S02]  /*217a0*/  @!P2 PRMT R92, R82, 0x5410, RZ ;  /* 0x00005410525ca816 */ /* 0x000fe400000000ff */
[----:B------:R-:W-:Y:S01]  /*217b0*/  ISETP.GE.U32.AND P1, PT, R225, R121, PT ;  /* 0x00000079e100720c */ /* 0x000fe20003f26070 */
[----:B------:R1:W2:Y:S01]  /*217c0*/  LDL.S16 R90, [R1+0x14] ;  /* 0x00001400015a7983 */ /* 0x0002a20000100600 */
[----:B------:R-:W-:Y:S02]  /*217d0*/  PRMT R88, R145, 0x5410, R144 ;  /* 0x0000541091587816 */ /* 0x000fe40000000090 */
[C---:B------:R-:W-:Y:S01]  /*217e0*/  ISETP.GE.U32.AND P2, PT, R225.reuse, R2, PT ;  /* 0x00000002e100720c */ /* 0x040fe20003f46070 */
[----:B------:R-:W3:Y:S01]  /*217f0*/  LDSM.16.MT88.4 R80, [R166+0x7000] ;  /* 0x00700000a650783b */ /* 0x000ee20000004200 */
[----:B------:R-:W-:Y:S02]  /*21800*/  LOP3.LUT R2, R154, 0xffff, RZ, 0xc0, !PT ;  /* 0x0000ffff9a027812 */ /* 0x000fe400078ec0ff */
[----:B------:R-:W4:Y:S01]  /*21810*/  MUFU.EX2 R155, R244 ;  /* 0x000000f4009b7308 */ /* 0x000f220000000800 */
[----:B------:R-:W-:Y:S04]  /*21820*/  LOP3.LUT R102, R102, R88, RZ, 0xc0, !PT ;  /* 0x0000005866667212 */ /* 0x000fe800078ec0ff */
[----:B------:R-:W5:Y:S08]  /*21830*/  LDSM.16.MT88.4 R124, [R168+0x7800] ;  /* 0x00780000a87c783b */ /* 0x000f700000004200 */
[----:B------:R-:W-:Y:S04]  /*21840*/  STG.E.U16 [R156.64+0x5e], R92 ;  /* 0x00005e5c9c007986 */ /* 0x000fe8000c101520 */
[----:B------:R-:W-:Y:S04]  /*21850*/  @!P0 STL.S16 [R1+0x24], R122 ;  /* 0x0000247a01008387 */ /* 0x000fe80000100600 */
[----:B------:R-:W-:Y:S04]  /*21860*/  STG.E.U16 [R152.64+0x60], R108 ;  /* 0x0000606c98007986 */ /* 0x000fe8000c101520 */
[----:B------:R-:W-:Y:S01]  /*21870*/  @!P6 STL.S16 [R1+0x20], R116 ;  /* 0x000020740100e387 */ /* 0x000fe20000100600 */
[----:B------:R-:W-:Y:S03]  /*21880*/  ISETP.GE.U32.AND P6, PT, R225, R195, PT ;  /* 0x000000c3e100720c */ /* 0x000fe60003fc6070 */
[----:B------:R-:W1:Y:S01]  /*21890*/  LDSM.16.MT88.4 R116, [R166+0x7800] ;  /* 0x00780000a674783b */ /* 0x000e620000004200 */
[-C--:B---3--:R-:W-:Y:S07]  /*218a0*/  HMMA.16816.F32 R36, R84, R80.reuse, R36 ;  /* 0x000000505424723c */ /* 0x088fee0000001824 */
[----:B------:R-:W-:Y:S01]  /*218b0*/  STG.E.U16 [R152.64+0x62], R146 ;  /* 0x0000629298007986 */ /* 0x000fe2000c101520 */
[C---:B------:R-:W-:Y:S07]  /*218c0*/  HMMA.16816.F32 R40, R72.reuse, R80, R40 ;  /* 0x000000504828723c */ /* 0x040fee0000001828 */
[----:B------:R-:W-:Y:S01]  /*218d0*/  LOP3.LUT R81, R0, 0xffff, RZ, 0xc0, !PT ;  /* 0x0000ffff00517812 */ /* 0x000fe200078ec0ff */
[-C--:B------:R-:W-:Y:S04]  /*218e0*/  HMMA.16816.F32 R44, R72, R82.reuse, R44 ;  /* 0x00000052482c723c */ /* 0x080fe8000000182c */
[----:B------:R-:W-:Y:S02]  /*218f0*/  SHF.R.U32.HI R81, RZ, 0x8, R81 ;  /* 0x00000008ff517819 */ /* 0x000fe40000011651 */
[----:B------:R-:W-:Y:S02]  /*21900*/  SHF.R.U32.HI R80, RZ, 0x10, R111 ;  /* 0x00000010ff507819 */ /* 0x000fe4000001166f */
[C---:B------:R-:W-:Y:S08]  /*21910*/  HMMA.16816.F32 R48, R84.reuse, R82, R48 ;  /* 0x000000525430723c */ /* 0x040ff00000001830 */
[-C--:B------:R-:W-:Y:S08]  /*21920*/  HMMA.16816.F32 R52, R84, R76.reuse, R52 ;  /* 0x0000004c5434723c */ /* 0x080ff00000001834 */
[C---:B------:R-:W-:Y:S08]  /*21930*/  HMMA.16816.F32 R56, R72.reuse, R76, R56 ;  /* 0x0000004c4838723c */ /* 0x040ff00000001838 */
[-C--:B------:R-:W-:Y:S07]  /*21940*/  HMMA.16816.F32 R60, R72, R78.reuse, R60 ;  /* 0x0000004e483c723c */ /* 0x080fee000000183c */
[----:B------:R-:W-:Y:S01]  /*21950*/  PRMT R72, R141, 0x5410, R140 ;  /* 0x000054108d487816 */ /* 0x000fe2000000008c */
[----:B------:R-:W-:Y:S07]  /*21960*/  HMMA.16816.F32 R64, R84, R78, R64 ;  /* 0x0000004e5440723c */ /* 0x000fee0000001840 */
[--C-:B------:R-:W-:Y:S02]  /*21970*/  HSET2.LE.AND R79, R98, R202.reuse, PT ;  /* 0x000000ca624f7233 */ /* 0x100fe40003803000 */
[----:B--2---:R-:W-:Y:S05]  /*21980*/  @!P1 HADD2 R90, -R145.H0_H0, -RZ.H0_H0 ;  /* 0xa00000ff915a9230 */ /* 0x004fea0000000900 */
[----:B------:R2:W-:Y:S01]  /*21990*/  @!P1 STL.S16 [R1+0x14], R90 ;  /* 0x0000145a01009387 */ /* 0x0005e20000100600 */
[----:B------:R-:W-:Y:S03]  /*219a0*/  PRMT R95, R90, 0x7610, R95 ;  /* 0x000076105a5f7816 */ /* 0x000fe6000000005f */
[----:B------:R3:W3:Y:S01]  /*219b0*/  LDL.S16 R109, [R1+0x10] ;  /* 0x00001000016d7983 */ /* 0x0006e20000100600 */
[----:B------:R-:W-:Y:S02]  /*219c0*/  @!P1 PRMT R145, R95, 0x5410, RZ ;  /* 0x000054105f919816 */ /* 0x000fe400000000ff */
[----:B------:R-:W-:Y:S01]  /*219d0*/  LOP3.LUT R95, R0, 0xff, RZ, 0xc0, !PT ;  /* 0x000000ff005f7812 */ /* 0x000fe200078ec0ff */
[----:B------:R1:W3:Y:S03]  /*219e0*/  LDL.S16 R201, [R1+0xc] ;  /* 0x00000c0001c97983 */ /* 0x0002e60000100600 */
[----:B------:R-:W-:Y:S01]  /*219f0*/  PRMT R81, R95, 0x5410, R81 ;  /* 0x000054105f517816 */ /* 0x000fe20000000051 */
[----:B------:R1:W3:Y:S04]  /*21a00*/  LDL.S16 R197, [R1+0x8] ;  /* 0x0000080001c57983 */ /* 0x0002e80000100600 */
[----:B------:R1:W3:Y:S01]  /*21a10*/  LDL.S16 R82, [R1+0x4] ;  /* 0x0000040001527983 */ /* 0x0002e20000100600 */
[--C-:B------:R-:W-:Y:S03]  /*21a20*/  HSET2.LE.AND R76, R81, R202.reuse, PT ;  /* 0x000000ca514c7233 */ /* 0x100fe60003803000 */
[----:B------:R1:W3:Y:S02]  /*21a30*/  LDL.S16 R81, [R1] ;  /* 0x0000000001517983 */ /* 0x0002e40000100600 */
[----:B------:R-:W-:Y:S02]  /*21a40*/  LOP3.LUT R76, R76, R105, RZ, 0xc0, !PT ;  /* 0x000000694c4c7212 */ /* 0x000fe400078ec0ff */
[----:B------:R-:W-:Y:S01]  /*21a50*/  STG.E.U16 [R148.64+0x70], R145 ;  /* 0x0000709194007986 */ /* 0x000fe2000c101520 */
[----:B--2---:R-:W-:Y:S02]  /*21a60*/  SHF.R.U32.HI R90, RZ, 0x8, R2 ;  /* 0x00000008ff5a7819 */ /* 0x004fe40000011602 */
[----:B------:R-:W-:Y:S02]  /*21a70*/  SHF.R.U32.HI R2, RZ, 0x10, R154 ;  /* 0x00000010ff027819 */ /* 0x000fe4000001169a */
[----:B------:R-:W-:Y:S02]  /*21a80*/  PRMT R107, R93, 0x5410, R90 ;  /* 0x000054105d6b7816 */ /* 0x000fe4000000005a */
[----:B------:R-:W-:Y:S02]  /*21a90*/  LOP3.LUT R2, R2, 0xff, RZ, 0xc0, !PT ;  /* 0x000000ff02027812 */ /* 0x000fe400078ec0ff */
[----:B------:R-:W-:Y:S01]  /*21aa0*/  LOP3.LUT R93, R111, 0xff, RZ, 0xc0, !PT ;  /* 0x000000ff6f5d7812 */ /* 0x000fe200078ec0ff */
[--C-:B------:R-:W-:Y:S01]  /*21ab0*/  HSET2.LE.AND R78, R107, R202.reuse, PT ;  /* 0x000000ca6b4e7233 */ /* 0x100fe20003803000 */
[----:B------:R-:W-:Y:S02]  /*21ac0*/  ISETP.GE.U32.AND P1, PT, R225, R2, PT ;  /* 0x00000002e100720c */ /* 0x000fe40003f26070 */
[----:B------:R-:W-:Y:S02]  /*21ad0*/  LOP3.LUT R2, R111, 0xffff, RZ, 0xc0, !PT ;  /* 0x0000ffff6f027812 */ /* 0x000fe400078ec0ff */
[----:B------:R-:W-:Y:S02]  /*21ae0*/  SHF.R.U32.HI R111, RZ, 0x18, R111 ;  /* 0x00000018ff6f7819 */ /* 0x000fe4000001166f */
[----:B------:R-:W-:Y:S02]  /*21af0*/  SHF.R.U32.HI R91, RZ, 0x8, R2 ;  /* 0x00000008ff5b7819 */ /* 0x000fe40000011602 */
[----:B------:R-:W-:Y:S02]  /*21b00*/  LOP3.LUT R2, R80, 0xff, RZ, 0xc0, !PT ;  /* 0x000000ff50027812 */ /* 0x000fe400078ec0ff */
[--C-:B------:R-:W-:Y:S02]  /*21b10*/  SHF.R.U32.HI R90, RZ, 0x10, R0.reuse ;  /* 0x00000010ff5a7819 */ /* 0x100fe40000011600 */
[----:B------:R-:W-:Y:S02]  /*21b20*/  PRMT R111, R2, 0x5410, R111 ;  /* 0x00005410026f7816 */ /* 0x000fe4000000006f */
[----:B------:R-:W-:Y:S02]  /*21b30*/  PRMT R91, R93, 0x5410, R91 ;  /* 0x000054105d5b7816 */ /* 0x000fe4000000005b */
[----:B------:R-:W-:Y:S01]  /*21b40*/  SHF.R.U32.HI R80, RZ, 0x18, R0 ;  /* 0x00000018ff507819 */ /* 0x000fe20000011600 */
[--C-:B------:R-:W-:Y:S01]  /*21b50*/  HSET2.LE.AND R101, R111, R202.reuse, PT ;  /* 0x000000ca6f657233 */ /* 0x100fe20003803000 */
[----:B------:R-:W-:Y:S01]  /*21b60*/  LOP3.LUT R0, R90, 0xff, RZ, 0xc0, !PT ;  /* 0x000000ff5a007812 */ /* 0x000fe200078ec0ff */
[--C-:B------:R-:W-:Y:S01]  /*21b70*/  HSET2.LE.AND R100, R91, R202.reuse, PT ;  /* 0x000000ca5b647233 */ /* 0x100fe20003803000 */
[----:B----4-:R-:W-:Y:S02]  /*21b80*/  F2FP.PACK_AB R2, R147, R155 ;  /* 0x0000009b9302723e */ /* 0x010fe400000000ff */
[----:B------:R-:W-:Y:S01]  /*21b90*/  LOP3.LUT R101, R101, R103, RZ, 0xc0, !PT ;  /* 0x0000006765657212 */ /* 0x000fe200078ec0ff */
[--C-:B------:R-:W-:Y:S01]  /*21ba0*/  HSET2.LE.AND R103, R114, R202.reuse, PT ;  /* 0x000000ca72677233 */ /* 0x100fe20003803000 */
[----:B------:R-:W-:Y:S01]  /*21bb0*/  PRMT R80, R0, 0x5410, R80 ;  /* 0x0000541000507816 */ /* 0x000fe20000000050 */
[----:B------:R-:W-:Y:S01]  /*21bc0*/  @!P1 HADD2 R252, -R2.H0_H0, -RZ.H0_H0 ;  /* 0xa00000ff02fc9230 */ /* 0x000fe20000000900 */
[----:B------:R-:W-:Y:S02]  /*21bd0*/  PRMT R0, R2, 0x7632, R0 ;  /* 0x0000763202007816 */ /* 0x000fe40000000000 */
[----:B------:R-:W-:Y:S01]  /*21be0*/  LOP3.LUT R103, R103, R72, RZ, 0xc0, !PT ;  /* 0x0000004867677212 */ /* 0x000fe200078ec0ff */
[----:B------:R-:W-:Y:S01]  /*21bf0*/  HSET2.LE.AND R77, R80, R202, PT ;  /* 0x000000ca504d7233 */ /* 0x000fe20003803000 */
[----:B------:R-:W-:Y:S01]  /*21c00*/  LOP3.LUT R100, R100, R106, RZ, 0xc0, !PT ;  /* 0x0000006a64647212 */ /* 0x000fe200078ec0ff */
[----:B------:R-:W2:Y:S01]  /*21c10*/  LDSM.16.MT88.4 R72, [R167+0x7800] ;  /* 0x00780000a748783b */ /* 0x000ea20000004200 */
[----:B------:R-:W-:Y:S02]  /*21c20*/  PRMT R80, R143, 0x5410, R142 ;  /* 0x000054108f507816 */ /* 0x000fe4000000008e */
[----:B------:R-:W-:Y:S02]  /*21c30*/  PRMT R3, R2, 0x5410, R0 ;  /* 0x0000541002037816 */ /* 0x000fe40000000000 */
[----:B------:R-:W-:Y:S01]  /*21c40*/  @!P1 PRMT R2, R252, 0x5410, RZ ;  /* 0x00005410fc029816 */ /* 0x000fe200000000ff */
[-C--:B------:R-:W-:Y:S05]  /*21c50*/  HMMA.16816.F32 R136, R100, R132.reuse, R4 ;  /* 0x000000846488723c */ /* 0x080fea0000001804 */
[----:B------:R-:W-:Y:S02]  /*21c60*/  LOP3.LUT R79, R79, R3, RZ, 0xc0, !PT ;  /* 0x000000034f4f7212 */ /* 0x000fe400078ec0ff */
[----:B------:R-:W-:Y:S02]  /*21c70*/  LOP3.LUT R77, R77, R89, RZ, 0xc0, !PT ;  /* 0x000000594d4d7212 */ /* 0x000fe400078ec0ff */
[----:B------:R-:W-:Y:S03]  /*21c80*/  LOP3.LUT R78, R78, R80, RZ, 0xc0, !PT ;  /* 0x000000504e4e7212 */ /* 0x000fe600078ec0ff */
[----:B------:R-:W-:Y:S04]  /*21c90*/  SHF.R.U32.HI R154, RZ, 0x18, R154 ;  /* 0x00000018ff9a7819 */ /* 0x000fe8000001169a */
[C---:B------:R-:W-:Y:S04]  /*21ca0*/  HMMA.16816.F32 R112, R76.reuse, R132, R8 ;  /* 0x000000844c70723c */ /* 0x040fe80000001808 */
[----:B------:R-:W-:Y:S04]  /*21cb0*/  ISETP.GE.U32.AND P0, PT, R225, R154, PT ;  /* 0x0000009ae100720c */ /* 0x000fe80003f06070 */
[-C--:B------:R-:W-:Y:S08]  /*21cc0*/  HMMA.16816.F32 R104, R76, R134.reuse, R12 ;  /* 0x000000864c68723c */ /* 0x080ff0000000180c */
[C---:B------:R-:W-:Y:S04]  /*21cd0*/  HMMA.16816.F32 R132, R100.reuse, R134, R16 ;  /* 0x000000866484723c */ /* 0x040fe80000001810 */
[----:B------:R-:W-:Y:S04]  /*21ce0*/  @!P0 HADD2 R247, -R0.H0_H0, -RZ.H0_H0 ;  /* 0xa00000ff00f78230 */ /* 0x000fe80000000900 */
[-C--:B-----5:R-:W-:Y:S04]  /*21cf0*/  HMMA.16816.F32 R128, R100, R124.reuse, R20 ;  /* 0x0000007c6480723c */ /* 0x0a0fe80000001814 */
[----:B------:R-:W-:Y:S02]  /*21d00*/  @!P0 PRMT R0, R247, 0x5410, RZ ;  /* 0x00005410f7008816 */ /* 0x000fe400000000ff */
[----:B------:R-:W-:Y:S02]  /*21d10*/  ISETP.GT.AND P0, PT, R193, UR15, PT ;  /* 0x0000000fc1007c0c */ /* 0x000fe4000bf04270 */
[C---:B------:R-:W-:Y:S08]  /*21d20*/  HMMA.16816.F32 R96, R76.reuse, R124, R24 ;  /* 0x0000007c4c60723c */ /* 0x040ff00000001818 */
[-C--:B------:R-:W-:Y:S08]  /*21d30*/  HMMA.16816.F32 R92, R76, R126.reuse, R28 ;  /* 0x0000007e4c5c723c */ /* 0x080ff0000000181c */
[C---:B------:R-:W-:Y:S08]  /*21d40*/  HMMA.16816.F32 R124, R100.reuse, R126, R32 ;  /* 0x0000007e647c723c */ /* 0x040ff00000001820 */
[-C--:B-1----:R-:W-:Y:S08]  /*21d50*/  HMMA.16816.F32 R120, R100, R116.reuse, R36 ;  /* 0x000000746478723c */ /* 0x082ff00000001824 */
[C---:B------:R-:W-:Y:S08]  /*21d60*/  HMMA.16816.F32 R88, R76.reuse, R116, R40 ;  /* 0x000000744c58723c */ /* 0x040ff00000001828 */
[-C--:B------:R-:W-:Y:S08]  /*21d70*/  HMMA.16816.F32 R84, R76, R118.reuse, R44 ;  /* 0x000000764c54723c */ /* 0x080ff0000000182c */
[C---:B------:R-:W-:Y:S04]  /*21d80*/  HMMA.16816.F32 R116, R100.reuse, R118, R48 ;  /* 0x000000766474723c */ /* 0x040fe80000001830 */
[----:B---3--:R-:W-:Y:S02]  /*21d90*/  @!P5 HADD2 R109, -R144.H0_H0, -RZ.H0_H0 ;  /* 0xa00000ff906dd230 */ /* 0x008fe40000000900 */
[----:B------:R-:W-:Y:S03]  /*21da0*/  @!P6 HADD2 R201, -R141.H0_H0, -RZ.H0_H0 ;  /* 0xa00000ff8dc9e230 */ /* 0x000fe60000000900 */
[----:B------:R2:W-:Y:S03]  /*21db0*/  @!P5 STL.S16 [R1+0x10], R109 ;  /* 0x0000106d0100d387 */ /* 0x0005e60000100600 */
[----:B------:R-:W-:Y:S01]  /*21dc0*/  PRMT R7, R109, 0x7610, R7 ;  /* 0x000076106d077816 */ /* 0x000fe20000000007 */
[----:B------:R-:W-:Y:S01]  /*21dd0*/  @!P4 HADD2 R197, -R140.H0_H0, -RZ.H0_H0 ;  /* 0xa00000ff8cc5c230 */ /* 0x000fe20000000900 */
[----:B------:R-:W-:Y:S02]  /*21de0*/  @!P6 STL.S16 [R1+0xc], R201 ;  /* 0x00000cc90100e387 */ /* 0x000fe40000100600 */
[----:B------:R-:W-:Y:S01]  /*21df0*/  @!P5 PRMT R144, R7, 0x5410, RZ ;  /* 0x000054100790d816 */ /* 0x000fe200000000ff */
[----:B------:R-:W-:Y:S01]  /*21e00*/  @!P3 HADD2 R82, -R143.H0_H0, -RZ.H0_H0 ;  /* 0xa00000ff8f52b230 */ /* 0x000fe20000000900 */
[----:B------:R-:W-:Y:S01]  /*21e10*/  @!P4 STL.S16 [R1+0x8], R197 ;  /* 0x000008c50100c387 */ /* 0x000fe20000100600 */
[----:B------:R-:W-:Y:S01]  /*21e20*/  PRMT R6, R201, 0x7610, R6 ;  /* 0x00007610c9067816 */ /* 0x000fe20000000006 */
[----:B------:R-:W-:Y:S02]  /*21e30*/  @!P2 HADD2 R81, -R142.H0_H0, -RZ.H0_H0 ;  /* 0xa00000ff8e51a230 */ /* 0x000fe40000000900 */
[----:B------:R-:W-:Y:S01]  /*21e40*/  @!P3 STL.S16 [R1+0x4], R82 ;  /* 0x000004520100b387 */ /* 0x000fe20000100600 */
[----:B------:R-:W-:Y:S02]  /*21e50*/  PRMT R5, R197, 0x7610, R5 ;  /* 0x00007610c5057816 */ /* 0x000fe40000000005 */
[----:B------:R-:W-:Y:S01]  /*21e60*/  @!P6 PRMT R141, R6, 0x5410, RZ ;  /* 0x00005410068de816 */ /* 0x000fe200000000ff */
[----:B------:R1:W-:Y:S01]  /*21e70*/  @!P2 STL.S16 [R1], R81 ;  /* 0x000000510100a387 */ /* 0x0003e20000100600 */
[----:B------:R-:W-:Y:S01]  /*21e80*/  @!P4 PRMT R140, R5, 0x5410, RZ ;  /* 0x00005410058cc816 */ /* 0x000fe200000000ff */
[----:B------:R-:W-:Y:S01]  /*21e90*/  FADD.FTZ R5, R163, R198 ;  /* 0x000000c6a3057221 */ /* 0x000fe20000010000 */
[----:B------:R-:W-:Y:S01]  /*21ea0*/  PRMT R4, R82, 0x7610, R4 ;  /* 0x0000761052047816 */ /* 0x000fe20000000004 */
[----:B------:R-:W-:Y:S01]  /*21eb0*/  STG.E.U16 [R148.64+0x72], R144 ;  /* 0x0000729094007986 */ /* 0x000fe2000c101520 */
[----:B------:R-:W-:Y:S01]  /*21ec0*/  PRMT R3, R81, 0x7610, R3 ;  /* 0x0000761051037816 */ /* 0x000fe20000000003 */
[----:B------:R-:W-:Y:S01]  /*21ed0*/  FADD.FTZ R230, R162, R5 ;  /* 0x00000005a2e67221 */ /* 0x000fe20000010000 */
[----:B------:R-:W-:Y:S01]  /*21ee0*/  @!P3 PRMT R143, R4, 0x5410, RZ ;  /* 0x00005410048fb816 */ /* 0x000fe200000000ff */
[----:B------:R-:W-:Y:S01]  /*21ef0*/  STG.E.U16 [R150.64+0x70], R141 ;  /* 0x0000708d96007986 */ /* 0x000fe2000c101520 */
[-C--:B--2---:R-:W-:Y:S03]  /*21f00*/  HMMA.16816.F32 R108, R100, R72.reuse, R52 ;  /* 0x00000048646c723c */ /* 0x084fe60000001834 */
[----:B------:R-:W-:Y:S01]  /*21f10*/  @!P2 PRMT R142, R3, 0x5410, RZ ;  /* 0x00005410038ea816 */ /* 0x000fe200000000ff */
[----:B------:R-:W-:Y:S01]  /*21f20*/  FADD.FTZ R3, R189, R192 ;  /* 0x000000c0bd037221 */ /* 0x000fe20000010000 */
[----:B------:R-:W-:Y:S04]  /*21f30*/  STG.E.U16 [R150.64+0x72], R140 ;  /* 0x0000728c96007986 */ /* 0x000fe8000c101520 */
[----:B------:R-:W-:Y:S04]  /*21f40*/  STG.E.U16 [R156.64+0x6e], R143 ;  /* 0x00006e8f9c007986 */ /* 0x000fe8000c101520 */
[----:B------:R-:W-:Y:S01]  /*21f50*/  STG.E.U16 [R156.64+0x70], R142 ;  /* 0x0000708e9c007986 */ /* 0x000fe2000c101520 */
[C---:B-1----:R-:W-:Y:S03]  /*21f60*/  HMMA.16816.F32 R80, R76.reuse, R72, R56 ;  /* 0x000000484c50723c */ /* 0x042fe60000001838 */
[----:B------:R1:W-:Y:S04]  /*21f70*/  STG.E.U16 [R152.64+0x70], R2 ;  /* 0x0000700298007986 */ /* 0x0003e8000c101520 */
[----:B------:R2:W-:Y:S01]  /*21f80*/  STG.E.U16 [R152.64+0x72], R0 ;  /* 0x0000720098007986 */ /* 0x0005e2000c101520 */
[----:B------:R-:W-:Y:S01]  /*21f90*/  IMAD.MOV.U32 R73, RZ, RZ, R68 ;  /* 0x000000ffff497224 */ /* 0x000fe200078e0044 */
[-C--:B------:R-:W-:Y:S03]  /*21fa0*/  HMMA.16816.F32 R76, R76, R74.reuse, R60 ;  /* 0x0000004a4c4c723c */ /* 0x080fe6000000183c */
[----:B------:R-:W-:Y:S05]  /*21fb0*/  IMAD.MOV.U32 R72, RZ, RZ, R70 ;  /* 0x000000ffff487224 */ /* 0x000fea00078e0046 */
[----:B------:R-:W-:Y:S07]  /*21fc0*/  HMMA.16816.F32 R100, R100, R74, R64 ;  /* 0x0000004a6464723c */ /* 0x000fee0000001840 */
[----:B------:R-:W-:Y:S02]  /*21fd0*/  IMAD.MOV.U32 R75, RZ, RZ, R193 ;  /* 0x000000ffff4b7224 */ /* 0x000fe400078e00c1 */
[----:B------:R-:W-:Y:S03]  /*21fe0*/  IMAD.MOV.U32 R74, RZ, RZ, R69 ;  /* 0x000000ffff4a7224 */ /* 0x000fe600078e0045 */
[----:B-1----:R-:W-:Y:S02]  /*21ff0*/  FADD.FTZ R2, R191, R196 ;  /* 0x000000c4bf027221 */ /* 0x002fe40000010000 */
[----:B--2---:R-:W-:Y:S02]  /*22000*/  FADD.FTZ R0, R190, R194 ;  /* 0x000000c2be007221 */ /* 0x004fe40000010000 */
[----:B------:R-:W-:Y:S02]  /*22010*/  FADD.FTZ R4, R161, R2 ;  /* 0x00000002a1047221 */ /* 0x000fe40000010000 */
[----:B------:R-:W-:Y:S02]  /*22020*/  FADD.FTZ R2, R159, R0 ;  /* 0x000000009f027221 */ /* 0x000fe40000010000 */
[----:B------:R-:W-:Y:S02]  /*22030*/  FADD.FTZ R0, R155, R3 ;  /* 0x000000039b007221 */ /* 0x000fe40000010000 */
[----:B------:R-:W-:Y:S02]  /*22040*/  FADD.FTZ R229, R160, R4 ;  /* 0x00000004a0e57221 */ /* 0x000fe40000010000 */
[----:B------:R-:W-:Y:S02]  /*22050*/  FADD.FTZ R224, R158, R2 ;  /* 0x000000029ee07221 */ /* 0x000fe40000010000 */
[----:B------:R-:W-:Y:S02]  /*22060*/  FADD.FTZ R228, R147, R0 ;  /* 0x0000000093e47221 */ /* 0x000fe40000010000 */
[----:B------:R-:W-:Y:S01]  /*22070*/  IMAD.MOV.U32 R2, RZ, RZ, R71 ;  /* 0x000000ffff027224 */ /* 0x000fe200078e0047 */
[----:B------:R-:W-:-:S05]  /*22080*/  @P0 BRA `(.L_x_1840) ;  /* 0xffff8d5000000947 */ /* 0x000fca000383ffff */
.L_x_1839:
[----:B------:R-:W2:Y:S01]  /*22090*/  LDL.LU R58, [R1+0x10c] ;  /* 0x00010c00013a7983 */ /* 0x000ea20000300800 */
[----:B------:R-:W1:Y:S01]  /*220a0*/  LDC.U8 R40, c[0x0][0x329] ;  /* 0x0000ca40ff287b82 */ /* 0x000e620000000000 */
[----:B------:R-:W-:Y:S02]  /*220b0*/  BSSY B0, `(.L_x_1843) ;  /* 0x0000137000007945 */ /* 0x000fe40003800000 */
[----:B------:R-:W3:Y:S04]  /*220c0*/  SHFL.BFLY PT, R4, R228, 0x2, 0x1f ;  /* 0x0c401f00e4047f89 */ /* 0x000ee800000e0000 */
[----:B------:R-:W4:Y:S04]  /*220d0*/  SHFL.BFLY PT, R0, R230, 0x2, 0x1f ;  /* 0x0c401f00e6007f89 */ /* 0x000f2800000e0000 */
[----:B------:R-:W1:Y:S04]  /*220e0*/  SHFL.BFLY PT, R5, R224, 0x2, 0x1f ;  /* 0x0c401f00e0057f89 */ /* 0x000e6800000e0000 */
[----:B------:R-:W1:Y:S04]  /*220f0*/  SHFL.BFLY PT, R2, R229, 0x2, 0x1f ;  /* 0x0c401f00e5027f89 */ /* 0x000e6800000e0000 */
[----:B------:R-:W1:Y:S04]  /*22100*/  S2R R55, SR_TID.X ;  /* 0x0000000000377919 */ /* 0x000e680000002100 */
[----:B------:R-:W2:Y:S01]  /*22110*/  S2R R57, SR_CTAID.Y ;  /* 0x0000000000397919 */ /* 0x000ea20000002600 */
[----:B---3--:R-:W-:-:S02]  /*22120*/  FADD.FTZ R4, R4, R228 ;  /* 0x000000e404047221 */ /* 0x008fc40000010000 */
[----:B----4-:R-:W-:-:S03]  /*22130*/  FADD.FTZ R0, R0, R230 ;  /* 0x000000e600007221 */ /* 0x010fc60000010000 */
[----:B------:R-:W3:Y:S01]  /*22140*/  SHFL.BFLY PT, R6, R4, 0x1, 0x1f ;  /* 0x0c201f0004067f89 */ /* 0x000ee200000e0000 */
[----:B-1----:R-:W-:-:S03]  /*22150*/  FADD.FTZ R5, R5, R224 ;  /* 0x000000e005057221 */ /* 0x002fc60000010000 */
[----:B------:R-:W1:Y:S01]  /*22160*/  SHFL.BFLY PT, R3, R0, 0x1, 0x1f ;  /* 0x0c201f0000037f89 */ /* 0x000e6200000e0000 */
[----:B------:R-:W-:-:S03]  /*22170*/  FADD.FTZ R229, R2, R229 ;  /* 0x000000e502e57221 */ /* 0x000fc60000010000 */
[----:B------:R-:W4:Y:S01]  /*22180*/  SHFL.BFLY PT, R7, R5, 0x1, 0x1f ;  /* 0x0c201f0005077f89 */ /* 0x000f2200000e0000 */
[----:B------:R-:W-:-:S03]  /*22190*/  SHF.R.S32.HI R56, RZ, 0x1f, R55 ;  /* 0x0000001fff387819 */ /* 0x000fc60000011437 */
[----:B------:R-:W4:Y:S01]  /*221a0*/  SHFL.BFLY PT, R8, R229, 0x1, 0x1f ;  /* 0x0c201f00e5087f89 */ /* 0x000f2200000e0000 */
[-C--:B------:R-:W-:Y:S01]  /*221b0*/  LEA.HI R54, R56, R55.reuse, RZ, 0x5 ;  /* 0x0000003738367211 */ /* 0x080fe200078f28ff */
[----:B---3--:R-:W-:Y:S01]  /*221c0*/  FADD.FTZ R39, R4, R6 ;  /* 0x0000000604277221 */ /* 0x008fe20000010000 */
[----:B------:R-:W-:Y:S01]  /*221d0*/  LEA.HI R4, R56, R55, RZ, 0x2 ;  /* 0x0000003738047211 */ /* 0x000fe200078f10ff */
[----:B-1----:R-:W-:-:S03]  /*221e0*/  FADD.FTZ R37, R0, R3 ;  /* 0x0000000300257221 */ /* 0x002fc60000010000 */
[--C-:B------:R-:W-:Y:S02]  /*221f0*/  SHF.R.S32.HI R0, RZ, 0x2, R4.reuse ;  /* 0x00000002ff007819 */ /* 0x100fe40000011404 */
[----:B------:R-:W-:Y:S01]  /*22200*/  FSETP.NE.FTZ.AND P4, PT, R39, RZ, PT ;  /* 0x000000ff2700720b */ /* 0x000fe20003f95000 */
[----:B----4-:R-:W-:Y:S01]  /*22210*/  FADD.FTZ R38, R5, R7 ;  /* 0x0000000705267221 */ /* 0x010fe20000010000 */
[----:B------:R-:W-:Y:S02]  /*22220*/  SHF.R.S32.HI R5, RZ, 0x1f, R4 ;  /* 0x0000001fff057819 */ /* 0x000fe40000011404 */
[----:B------:R-:W-:Y:S01]  /*22230*/  LOP3.LUT R4, R4, 0x3ffffffc, RZ, 0xc0, !PT ;  /* 0x3ffffffc04047812 */ /* 0x000fe200078ec0ff */
[----:B------:R-:W-:Y:S01]  /*22240*/  FADD.FTZ R229, R229, R8 ;  /* 0x00000008e5e57221 */ /* 0x000fe20000010000 */
[----:B------:R-:W-:Y:S02]  /*22250*/  FSETP.NE.FTZ.AND P3, PT, R37, RZ, PT ;  /* 0x000000ff2500720b */ /* 0x000fe40003f75000 */
[----:B------:R-:W-:-:S02]  /*22260*/  FSETP.NE.FTZ.AND P5, PT, R38, RZ, PT ;  /* 0x000000ff2600720b */ /* 0x000fc40003fb5000 */
[----:B------:R-:W-:Y:S02]  /*22270*/  SHF.R.S32.HI R7, RZ, 0x5, R54 ;  /* 0x00000005ff077819 */ /* 0x000fe40000011436 */
[----:B------:R-:W-:Y:S02]  /*22280*/  IADD3 R4, -R4, R55, RZ ;  /* 0x0000003704047210 */ /* 0x000fe40007ffe1ff */
[----:B------:R-:W-:Y:S02]  /*22290*/  LEA.HI R5, R5, R0, RZ, 0x3 ;  /* 0x0000000005057211 */ /* 0x000fe400078f18ff */
[----:B------:R-:W-:Y:S02]  /*222a0*/  LEA R33, R7, R4, 0x9 ;  /* 0x0000000407217211 */ /* 0x000fe400078e48ff */
[----:B------:R-:W-:Y:S02]  /*222b0*/  MOV R4, 0x3f800000 ;  /* 0x3f80000000047802 */ /* 0x000fe40000000f00 */
[----:B------:R-:W-:-:S02]  /*222c0*/  FSETP.NE.FTZ.AND P6, PT, R229, RZ, PT ;  /* 0x000000ffe500720b */ /* 0x000fc40003fd5000 */
[----:B------:R-:W-:Y:S02]  /*222d0*/  LOP3.LUT R16, R5, 0xfffffff8, RZ, 0xc0, !PT ;  /* 0xfffffff805107812 */ /* 0x000fe400078ec0ff */
[----:B------:R-:W-:Y:S01]  /*222e0*/  @P5 MUFU.RCP R4, R38 ;  /* 0x0000002600045308 */ /* 0x000fe20000001000 */
[----:B------:R-:W-:Y:S02]  /*222f0*/  MOV R5, 0x3f800000 ;  /* 0x3f80000000057802 */ /* 0x000fe40000000f00 */
[----:B------:R-:W-:-:S05]  /*22300*/  IMAD.IADD R16, R0, 0x1, -R16 ;  /* 0x0000000100107824 */ /* 0x000fca00078e0a10 */
[----:B------:R-:W-:Y:S01]  /*22310*/  @P4 MUFU.RCP R5, R39 ;  /* 0x0000002700054308 */ /* 0x000fe20000001000 */
[----:B--2---:R-:W-:-:S13]  /*22320*/  ISETP.NE.AND P0, PT, R58, -0x1, PT ;  /* 0xffffffff3a00780c */ /* 0x004fda0003f05270 */
[----:B------:R-:W-:Y:S01]  /*22330*/  @P0 IMAD.WIDE.U32 R2, R58, c[0x0][0x1e8], RZ ;  /* 0x00007a003a020a25 */ /* 0x000fe200078e00ff */
[----:B------:R-:W-:-:S03]  /*22340*/  @!P0 SHF.R.S32.HI R6, RZ, 0x1f, R57 ;  /* 0x0000001fff068819 */ /* 0x000fc60000011439 */
[----:B------:R-:W-:Y:S01]  /*22350*/  @P0 IMAD R53, R58, c[0x0][0x1ec], R3 ;  /* 0x00007b003a350a24 */ /* 0x000fe200078e0203 */
[----:B------:R-:W-:Y:S01]  /*22360*/  @P0 MOV R52, R2 ;  /* 0x0000000200340202 */ /* 0x000fe20000000f00 */
[----:B------:R-:W-:Y:S01]  /*22370*/  @!P0 IMAD R6, R6, c[0x0][0x1e0], RZ ;  /* 0x0000780006068a24 */ /* 0x000fe200078e02ff */
[----:B------:R-:W-:Y:S01]  /*22380*/  MOV R2, 0x3f800000 ;  /* 0x3f80000000027802 */ /* 0x000fe20000000f00 */
[----:B------:R-:W-:Y:S01]  /*22390*/  @!P0 IMAD.WIDE.U32 R8, R57, c[0x0][0x1e0], RZ ;  /* 0x0000780039088a25 */ /* 0x000fe200078e00ff */
[----:B------:R-:W-:-:S03]  /*223a0*/  MOV R3, 0x3f800000 ;  /* 0x3f80000000037802 */ /* 0x000fc60000000f00 */
[----:B------:R-:W-:Y:S01]  /*223b0*/  @!P0 IMAD R6, R57, c[0x0][0x1e4], R6 ;  /* 0x0000790039068a24 */ /* 0x000fe200078e0206 */
[----:B------:R-:W1:Y:S01]  /*223c0*/  @P3 MUFU.RCP R2, R37 ;  /* 0x0000002500023308 */ /* 0x000e620000001000 */
[----:B------:R-:W-:-:S03]  /*223d0*/  @!P0 MOV R52, R8 ;  /* 0x0000000800348202 */ /* 0x000fc60000000f00 */
[----:B------:R-:W-:Y:S02]  /*223e0*/  @!P0 IADD3 R53, R9, R6, RZ ;  /* 0x0000000609358210 */ /* 0x000fe40007ffe0ff */
[----:B------:R-:W-:Y:S02]  /*223f0*/  MOV R6, 0xfffffff0 ;  /* 0xfffffff000067802 */ /* 0x000fe40000000f00 */
[----:B------:R-:W2:Y:S01]  /*22400*/  @P6 MUFU.RCP R3, R229 ;  /* 0x000000e500036308 */ /* 0x000ea20000001000 */
[----:B-1----:R-:W-:Y:S02]  /*22410*/  FMUL.FTZ R0, R2, c[0x0][0x2dc] ;  /* 0x0000b70002007a20 */ /* 0x002fe40000410000 */
[----:B------:R-:W-:Y:S02]  /*22420*/  FMUL.FTZ R2, R4, c[0x0][0x2dc] ;  /* 0x0000b70004027a20 */ /* 0x000fe40000410000 */
[----:B------:R-:W-:Y:S02]  /*22430*/  FMUL.FTZ R136, R0, R136 ;  /* 0x0000008800887220 */ /* 0x000fe40000410000 */
[----:B------:R-:W-:-:S02]  /*22440*/  FMUL.FTZ R112, R2, R112 ;  /* 0x0000007002707220 */ /* 0x000fc40000410000 */
        /* <DEDUP_REMOVED lines=22> */
[----:B--2---:R-:W-:Y:S01]  /*225b0*/  FMUL.FTZ R3, R3, c[0x0][0x2dc] ;  /* 0x0000b70003037a20 */ /* 0x004fe20000410000 */
[----:B------:R-:W-:Y:S01]  /*225c0*/  F2FP.PACK_AB R24, R24, R80 ;  /* 0x000000501818723e */ /* 0x000fe200000000ff */
[----:B------:R-:W-:Y:S01]  /*225d0*/  FMUL.FTZ R137, R0, R137 ;  /* 0x0000008900897220 */ /* 0x000fe20000410000 */
[----:B------:R-:W-:Y:S01]  /*225e0*/  ISETP.NE.U32.AND P0, PT, R2, 0x1, PT ;  /* 0x000000010200780c */ /* 0x000fe20003f05070 */
[C---:B------:R-:W-:Y:S01]  /*225f0*/  FMUL.FTZ R138, R3.reuse, R138 ;  /* 0x0000008a038a7220 */ /* 0x040fe20000410000 */
[C---:B------:R-:W-:Y:S01]  /*22600*/  SHF.L.U32 R2, R16.reuse, 0x6, RZ ;  /* 0x0000000610027819 */ /* 0x040fe200000006ff */
[C---:B------:R-:W-:Y:S01]  /*22610*/  FMUL.FTZ R139, R3.reuse, R139 ;  /* 0x0000008b038b7220 */ /* 0x040fe20000410000 */
[----:B------:R-:W-:Y:S01]  /*22620*/  R2P PR, R16, 0x6 ;  /* 0x0000000610007804 */ /* 0x000fe20000000000 */
[C---:B------:R-:W-:Y:S01]  /*22630*/  FMUL.FTZ R134, R3.reuse, R134 ;  /* 0x0000008603867220 */ /* 0x040fe20000410000 */
[----:B------:R-:W-:Y:S01]  /*22640*/  LOP3.LUT R2, R2, 0x1c0, RZ, 0xc0, !PT ;  /* 0x000001c002027812 */ /* 0x000fe200078ec0ff */
[C---:B------:R-:W-:Y:S01]  /*22650*/  FMUL.FTZ R7, R3.reuse, R135 ;  /* 0x0000008703077220 */ /* 0x040fe20000410000 */
[----:B------:R-:W-:Y:S01]  /*22660*/  SEL R6, R6, 0x10, !P0 ;  /* 0x0000001006067807 */ /* 0x000fe20004000000 */
[C---:B------:R-:W-:Y:S01]  /*22670*/  FMUL.FTZ R130, R3.reuse, R130 ;  /* 0x0000008203827220 */ /* 0x040fe20000410000 */
[----:B------:R-:W-:Y:S01]  /*22680*/  LEA.HI R2, R2, R2, RZ, 0x1d ;  /* 0x0000000202027211 */ /* 0x000fe200078fe8ff */
[----:B------:R-:W-:Y:S01]  /*22690*/  FMUL.FTZ R13, R3, R131 ;  /* 0x00000083030d7220 */ /* 0x000fe20000410000 */
[----:B------:R-:W-:Y:S01]  /*226a0*/  F2FP.PACK_AB R4, R139, R138 ;  /* 0x0000008a8b04723e */ /* 0x000fe200000000ff */
[----:B------:R-:W-:Y:S01]  /*226b0*/  FMUL.FTZ R126, R3, R126 ;  /* 0x0000007e037e7220 */ /* 0x000fe20000410000 */
[----:B------:R-:W-:Y:S01]  /*226c0*/  LEA R2, R33, R2, 0x1 ;  /* 0x0000000221027211 */ /* 0x000fe200078e08ff */
[C---:B------:R-:W-:Y:S01]  /*226d0*/  FMUL.FTZ R8, R3.reuse, R127 ;  /* 0x0000007f03087220 */ /* 0x040fe20000410000 */
[----:B------:R-:W-:Y:S01]  /*226e0*/  MOV R33, 0x20 ;  /* 0x0000002000217802 */ /* 0x000fe20000000f00 */
[----:B------:R-:W-:Y:S01]  /*226f0*/  FMUL.FTZ R122, R3, R122 ;  /* 0x0000007a037a7220 */ /* 0x000fe20000410000 */
[----:B------:R-:W-:Y:S01]  /*22700*/  F2FP.PACK_AB R7, R7, R134 ;  /* 0x000000860707723e */ /* 0x000fe200000000ff */
[----:B------:R-:W-:Y:S01]  /*22710*/  FMUL.FTZ R30, R3, R123 ;  /* 0x0000007b031e7220 */ /* 0x000fe20000410000 */
[----:B------:R-:W-:Y:S01]  /*22720*/  SEL R33, R33, 0xffffffe0, !P1 ;  /* 0xffffffe021217807 */ /* 0x000fe20004800000 */
        /* <DEDUP_REMOVED lines=13> */
[----:B------:R-:W-:Y:S01]  /*22800*/  ISETP.NE.AND P1, PT, R40, RZ, PT ;  /* 0x000000ff2800720c */ /* 0x000fe20003f25270 */
        /* <DEDUP_REMOVED lines=18> */
[----:B------:R-:W-:Y:S01]  /*22930*/  FMUL.FTZ R0, R5, c[0x0][0x2dc] ;  /* 0x0000b70005007a20 */ /* 0x000fe20000410000 */
[----:B------:R-:W-:Y:S01]  /*22940*/  F2FP.PACK_AB R5, R137, R136 ;  /* 0x000000888905723e */ /* 0x000fe200000000ff */
[----:B------:R-:W-:Y:S01]  /*22950*/  IMAD.SHL.U32 R2, R2, 0x2, RZ ;  /* 0x0000000202027824 */ /* 0x000fe200078e00ff */
[----:B------:R-:W-:Y:S01]  /*22960*/  F2FP.PACK_AB R16, R3, R102 ;  /* 0x000000660310723e */ /* 0x000fe200000000ff */
[C---:B------:R-:W-:Y:S01]  /*22970*/  FMUL.FTZ R114, R0.reuse, R114 ;  /* 0x0000007200727220 */ /* 0x040fe20000410000 */
[----:B------:R-:W-:Y:S01]  /*22980*/  F2FP.PACK_AB R17, R17, R100 ;  /* 0x000000641111723e */ /* 0x000fe200000000ff */
[----:B------:R-:W-:Y:S01]  /*22990*/  FMUL.FTZ R9, R0, R115 ;  /* 0x0000007300097220 */ /* 0x000fe20000410000 */
[----:B------:R-:W-:Y:S01]  /*229a0*/  IADD3 R3, R2, R6, RZ ;  /* 0x0000000602037210 */ /* 0x000fe20007ffe0ff */
[C---:B------:R-:W-:Y:S01]  /*229b0*/  FMUL.FTZ R106, R0.reuse, R106 ;  /* 0x0000006a006a7220 */ /* 0x040fe20000410000 */
[----:B------:R1:W-:Y:S01]  /*229c0*/  STS [R2], R5 ;  /* 0x0000000502007388 */ /* 0x0003e20000000800 */
[C---:B------:R-:W-:Y:S01]  /*229d0*/  FMUL.FTZ R15, R0.reuse, R107 ;  /* 0x0000006b000f7220 */ /* 0x040fe20000410000 */
[----:B------:R-:W-:Y:S01]  /*229e0*/  F2FP.PACK_AB R9, R9, R114 ;  /* 0x000000720909723e */ /* 0x000fe200000000ff */
[C---:B------:R-:W-:Y:S01]  /*229f0*/  FMUL.FTZ R98, R0.reuse, R98 ;  /* 0x0000006200627220 */ /* 0x040fe20000410000 */
[----:B------:R2:W-:Y:S01]  /*22a00*/  STS [R2+0x400], R4 ;  /* 0x0004000402007388 */ /* 0x0005e20000000800 */
[C---:B------:R-:W-:Y:S01]  /*22a10*/  FMUL.FTZ R21, R0.reuse, R99 ;  /* 0x0000006300157220 */ /* 0x040fe20000410000 */
[----:B------:R-:W-:Y:S01]  /*22a20*/  F2FP.PACK_AB R15, R15, R106 ;  /* 0x0000006a0f0f723e */ /* 0x000fe200000000ff */
[C---:B------:R-:W-:Y:S01]  /*22a30*/  FMUL.FTZ R94, R0.reuse, R94 ;  /* 0x0000005e005e7220 */ /* 0x040fe20000410000 */
[----:B------:R3:W-:Y:S01]  /*22a40*/  STS [R3+0x400], R7 ;  /* 0x0004000703007388 */ /* 0x0007e20000000800 */
        /* <DEDUP_REMOVED lines=13> */
[----:B------:R-:W-:Y:S02]  /*22b20*/  F2FP.PACK_AB R0, R133, R132 ;  /* 0x000000848500723e */ /* 0x000fe400000000ff */
[-C--:B-1----:R-:W-:Y:S02]  /*22b30*/  IADD3 R5, R2, R33.reuse, RZ ;  /* 0x0000002102057210 */ /* 0x082fe40007ffe0ff */
[----:B--2---:R-:W-:Y:S01]  /*22b40*/  IADD3 R4, R3, R33, RZ ;  /* 0x0000002103047210 */ /* 0x004fe20007ffe0ff */
[----:B------:R1:W-:Y:S01]  /*22b50*/  STS [R3], R0 ;  /* 0x0000000003007388 */ /* 0x0003e20000000800 */
[----:B------:R-:W-:Y:S01]  /*22b60*/  F2FP.PACK_AB R23, R23, R82 ;  /* 0x000000521717723e */ /* 0x000fe200000000ff */
[----:B---3--:R-:W2:Y:S01]  /*22b70*/  LDC.U8 R7, c[0x0][0x328] ;  /* 0x0000ca00ff077b82 */ /* 0x008ea20000000000 */
[----:B------:R-:W-:Y:S01]  /*22b80*/  F2FP.PACK_AB R34, R34, R78 ;  /* 0x0000004e2222723e */ /* 0x000fe200000000ff */
[----:B------:R-:W-:Y:S04]  /*22b90*/  STS [R2+0x2000], R36 ;  /* 0x0020002402007388 */ /* 0x000fe80000000800 */
[----:B------:R3:W-:Y:S04]  /*22ba0*/  STS [R2+0x2400], R9 ;  /* 0x0024000902007388 */ /* 0x0007e80000000800 */
[----:B------:R-:W-:Y:S04]  /*22bb0*/  STS [R3+0x2000], R35 ;  /* 0x0020002303007388 */ /* 0x000fe80000000800 */
[----:B------:R4:W-:Y:S04]  /*22bc0*/  STS [R3+0x2400], R15 ;  /* 0x0024000f03007388 */ /* 0x0009e80000000800 */
[----:B------:R4:W-:Y:S04]  /*22bd0*/  STS [R5], R14 ;  /* 0x0000000e05007388 */ /* 0x0009e80000000800 */
[----:B------:R-:W-:Y:S01]  /*22be0*/  STS [R5+0x400], R13 ;  /* 0x0004000d05007388 */ /* 0x000fe20000000800 */
[----:B-1----:R-:W-:-:S02]  /*22bf0*/  IADD3 R0, R2, 0x40, RZ ;  /* 0x0000004002007810 */ /* 0x002fc40007ffe0ff */
[----:B------:R-:W-:Y:S01]  /*22c00*/  @P2 IADD3 R0, R2, -0x40, RZ ;  /* 0xffffffc002002810 */ /* 0x000fe20007ffe0ff */
[----:B------:R1:W-:Y:S01]  /*22c10*/  STS [R4], R11 ;  /* 0x0000000b04007388 */ /* 0x0003e20000000800 */
[----:B--2---:R-:W-:Y:S02]  /*22c20*/  ISETP.NE.AND P2, PT, R7, RZ, PT ;  /* 0x000000ff0700720c */ /* 0x004fe40003f45270 */
[----:B------:R-:W-:Y:S01]  /*22c30*/  @P1 MOV R7, c[0x0][0x210] ;  /* 0x0000840000071a02 */ /* 0x000fe20000000f00 */
[----:B------:R2:W-:Y:S01]  /*22c40*/  STS [R4+0x400], R8 ;  /* 0x0004000804007388 */ /* 0x0005e20000000800 */
[----:B---3--:R-:W-:Y:S01]  /*22c50*/  IADD3 R2, R33, 0x400, R0 ;  /* 0x0000040021027810 */ /* 0x008fe20007ffe000 */
[----:B------:R-:W-:Y:S01]  /*22c60*/  @P4 MUFU.LG2 R9, R39 ;  /* 0x0000002700094308 */ /* 0x000fe20000000c00 */
[----:B------:R-:W-:Y:S01]  /*22c70*/  ISETP.NE.OR P0, PT, R40, RZ, !P2 ;  /* 0x000000ff2800720c */ /* 0x000fe20005705670 */
[----:B------:R-:W-:Y:S01]  /*22c80*/  STS [R5+0x2000], R12 ;  /* 0x0020000c05007388 */ /* 0x000fe20000000800 */
[----:B------:R-:W-:-:S03]  /*22c90*/  @!P1 MOV R7, 0x1 ;  /* 0x0000000100079802 */ /* 0x000fc60000000f00 */
[----:B------:R3:W-:Y:S01]  /*22ca0*/  STS [R5+0x2400], R21 ;  /* 0x0024001505007388 */ /* 0x0007e20000000800 */
[----:B----4-:R-:W-:Y:S01]  /*22cb0*/  IMAD.IADD R3, R33, 0x1, R0 ;  /* 0x0000000121037824 */ /* 0x010fe200078e0200 */
[----:B------:R-:W-:Y:S02]  /*22cc0*/  MOV R15, 0x7f800000 ;  /* 0x7f800000000f7802 */ /* 0x000fe40000000f00 */
[----:B------:R4:W-:Y:S01]  /*22cd0*/  STS [R4+0x2000], R10 ;  /* 0x0020000a04007388 */ /* 0x0009e20000000800 */
[----:B------:R-:W-:-:S03]  /*22ce0*/  MOV R14, 0x7f800000 ;  /* 0x7f800000000e7802 */ /* 0x000fc60000000f00 */
[----:B------:R4:W-:Y:S04]  /*22cf0*/  STS [R4+0x2400], R32 ;  /* 0x0024002004007388 */ /* 0x0009e80000000800 */
[----:B------:R-:W-:Y:S01]  /*22d00*/  STS [R0], R31 ;  /* 0x0000001f00007388 */ /* 0x000fe20000000800 */
[----:B-1----:R-:W-:Y:S03]  /*22d10*/  @P6 MUFU.LG2 R11, R229 ;  /* 0x000000e5000b6308 */ /* 0x002fe60000000c00 */
[----:B------:R-:W-:Y:S05]  /*22d20*/  STS [R0+0x400], R30 ;  /* 0x0004001e00007388 */ /* 0x000fea0000000800 */
[----:B--2---:R-:W1:Y:S01]  /*22d30*/  @P3 MUFU.LG2 R8, R37 ;  /* 0x0000002500083308 */ /* 0x004e620000000c00 */
[----:B---3--:R-:W-:-:S02]  /*22d40*/  IADD3 R5, R6, R2, RZ ;  /* 0x0000000206057210 */ /* 0x008fc40007ffe0ff */
[----:B------:R-:W-:-:S05]  /*22d50*/  IADD3 R2, R6, R0, RZ ;  /* 0x0000000006027210 */ /* 0x000fca0007ffe0ff */
[----:B----4-:R-:W2:Y:S01]  /*22d60*/  @P5 MUFU.LG2 R10, R38 ;  /* 0x00000026000a5308 */ /* 0x010ea20000000c00 */
[----:B------:R-:W-:Y:S01]  /*22d70*/  STS [R2], R20 ;  /* 0x0000001402007388 */ /* 0x000fe20000000800 */
[----:B------:R-:W-:-:S03]  /*22d80*/  LOP3.LUT R4, R54, 0xffffffe0, RZ, 0xc0, !PT ;  /* 0xffffffe036047812 */ /* 0x000fc600078ec0ff */
[----:B------:R3:W-:Y:S02]  /*22d90*/  STS [R2+0x400], R19 ;  /* 0x0004001302007388 */ /* 0x0007e40000000800 */
[----:B------:R-:W-:Y:S02]  /*22da0*/  IMAD.IADD R4, R55, 0x1, -R4 ;  /* 0x0000000137047824 */ /* 0x000fe400078e0a04 */
[----:B------:R-:W-:Y:S04]  /*22db0*/  STS [R0+0x2000], R29 ;  /* 0x0020001d00007388 */ /* 0x000fe80000000800 */
[----:B------:R4:W-:Y:S04]  /*22dc0*/  STS [R0+0x2400], R28 ;  /* 0x0024001c00007388 */ /* 0x0009e80000000800 */
[----:B------:R-:W-:Y:S04]  /*22dd0*/  STS [R2+0x2000], R27 ;  /* 0x0020001b02007388 */ /* 0x000fe80000000800 */
[----:B------:R1:W-:Y:S04]  /*22de0*/  STS [R2+0x2400], R26 ;  /* 0x0024001a02007388 */ /* 0x0003e80000000800 */
[----:B------:R-:W-:Y:S04]  /*22df0*/  STS [R3], R25 ;  /* 0x0000001903007388 */ /* 0x000fe80000000800 */
[----:B------:R-:W-:Y:S04]  /*22e00*/  STS [R3+0x400], R18 ;  /* 0x0004001203007388 */ /* 0x000fe80000000800 */
[----:B---3--:R-:W3:Y:S01]  /*22e10*/  S2R R19, SR_CTAID.X ;  /* 0x0000000000137919 */ /* 0x008ee20000002500 */
[----:B----4-:R-:W-:-:S05]  /*22e20*/  IADD3 R0, R33, R2, RZ ;  /* 0x0000000221007210 */ /* 0x010fca0007ffe0ff */
[----:B------:R4:W-:Y:S01]  /*22e30*/  STS [R0], R17 ;  /* 0x0000001100007388 */ /* 0x0009e20000000800 */
[----:B-1----:R-:W-:-:S03]  /*22e40*/  @P1 MOV R2, c[0x0][0x210] ;  /* 0x0000840000021a02 */ /* 0x002fc60000000f00 */
[----:B------:R1:W-:Y:S04]  /*22e50*/  STS [R5], R16 ;  /* 0x0000001005007388 */ /* 0x0003e80000000800 */
[----:B------:R-:W-:Y:S04]  /*22e60*/  STS [R3+0x2000], R24 ;  /* 0x0020001803007388 */ /* 0x000fe80000000800 */
[----:B------:R-:W-:Y:S04]  /*22e70*/  STS [R3+0x2400], R23 ;  /* 0x0024001703007388 */ /* 0x000fe80000000800 */
[----:B------:R2:W-:Y:S04]  /*22e80*/  STS [R0+0x2000], R22 ;  /* 0x0020001600007388 */ /* 0x0005e80000000800 */
[----:B------:R3:W-:Y:S04]  /*22e90*/  STS [R5+0x2000], R34 ;  /* 0x0020002205007388 */ /* 0x0007e80000000800 */
[----:B------:R-:W-:Y:S01]  /*22ea0*/  BAR.SYNC.DEFER_BLOCKING 0x0 ;  /* 0x0000000000007b1d */ /* 0x000fe20000010000 */
[----:B----4-:R-:W-:-:S02]  /*22eb0*/  MOV R17, 0x7f800000 ;  /* 0x7f80000000117802 */ /* 0x010fc40000000f00 */
[----:B-1----:R-:W-:-:S03]  /*22ec0*/  MOV R16, 0x7f800000 ;  /* 0x7f80000000107802 */ /* 0x002fc60000000f00 */
[----:B------:R-:W1:Y:S01]  /*22ed0*/  S2R R18, SR_CTAID.Z ;  /* 0x0000000000127919 */ /* 0x000e620000002700 */
[----:B--2---:R-:W-:Y:S01]  /*22ee0*/  @P1 IMAD R0, R2, c[0x0][0x214], RZ ;  /* 0x0000850002001a24 */ /* 0x004fe200078e02ff */
[----:B------:R-:W-:Y:S01]  /*22ef0*/  @!P1 MOV R2, c[0x0][0x214] ;  /* 0x0000850000029a02 */ /* 0x000fe20000000f00 */
[----:B---3--:R-:W-:-:S03]  /*22f00*/  @P3 FMUL.FTZ R5, R8, 0.69314718246459960938 ;  /* 0x3f31721808053820 */ /* 0x008fc60000410000 */
[----:B------:R-:W-:Y:S01]  /*22f10*/  @!P1 SEL R0, R2, c[0x0][0x234], !P2 ;  /* 0x00008d0002009a07 */ /* 0x000fe20005000000 */
[----:B------:R-:W-:Y:S01]  /*22f20*/  @P6 FMUL.FTZ R8, R11, 0.69314718246459960938 ;  /* 0x3f3172180b086820 */ /* 0x000fe20000410000 */
[----:B-----5:R2:W3:Y:S01]  /*22f30*/  LDS.128 R20, [R188] ;  /* 0x00000000bc147984 */ /* 0x0204e20000000c00 */
[----:B------:R-:W-:Y:S01]  /*22f40*/  ISETP.NE.OR P2, PT, R58, -0x1, P0 ;  /* 0xffffffff3a00780c */ /* 0x000fe20000745670 */
[----:B------:R-:W-:Y:S01]  /*22f50*/  @P3 FFMA.FTZ R17, R68, c[0x0][0x238], R5 ;  /* 0x00008e0044113a23 */ /* 0x000fe20000010005 */
[----:B------:R-:W-:Y:S01]  /*22f60*/  @P1 MOV R2, 0x1 ;  /* 0x0000000100021802 */ /* 0x000fe20000000f00 */
[----:B------:R2:W4:Y:S01]  /*22f70*/  LDS.128 R24, [R188+0x800] ;  /* 0x00080000bc187984 */ /* 0x0005220000000c00 */
[----:B------:R-:W-:Y:S02]  /*22f80*/  @!P1 IMAD R2, R0, c[0x0][0x1c0], RZ ;  /* 0x0000700000029a24 */ /* 0x000fe400078e02ff */
[----:B------:R-:W-:Y:S01]  /*22f90*/  IMAD R5, R19, R7, RZ ;  /* 0x0000000713057224 */ /* 0x000fe200078e02ff */
[----:B------:R2:W2:Y:S01]  /*22fa0*/  LDS.128 R28, [R188+0x1000] ;  /* 0x00100000bc1c7984 */ /* 0x0004a20000000c00 */
[----:B------:R-:W-:-:S02]  /*22fb0*/  IMAD R6, R57, R2, RZ ;  /* 0x0000000239067224 */ /* 0x000fc400078e02ff */
[----:B------:R-:W-:Y:S01]  /*22fc0*/  CS2R R2, SRZ ;  /* 0x0000000000027805 */ /* 0x000fe2000001ff00 */
[----:B------:R2:W2:Y:S01]  /*22fd0*/  LDS.128 R32, [R188+0x1800] ;  /* 0x00180000bc207984 */ /* 0x0004a20000000c00 */
[----:B------:R-:W-:Y:S01]  /*22fe0*/  @P6 FFMA.FTZ R16, R69, c[0x0][0x238], R8 ;  /* 0x00008e0045106a23 */ /* 0x000fe20000010008 */
[----:B------:R-:W-:Y:S01]  /*22ff0*/  SEL R6, R6, RZ, P0 ;  /* 0x000000ff06067207 */ /* 0x000fe20000000000 */
[----:B------:R-:W-:Y:S01]  /*23000*/  @!P2 IMAD R58, R57, c[0x0][0x214], RZ ;  /* 0x00008500393aaa24 */ /* 0x000fe200078e02ff */
[----:B------:R2:W2:Y:S04]  /*23010*/  LDS.128 R40, [R188+0x2000] ;  /* 0x00200000bc287984 */ /* 0x0004a80000000c00 */
[----:B------:R2:W2:Y:S01]  /*23020*/  LDS.128 R44, [R188+0x2800] ;  /* 0x00280000bc2c7984 */ /* 0x0004a20000000c00 */
[----:B------:R-:W-:-:S02]  /*23030*/  @!P0 MOV R2, R58 ;  /* 0x0000003a00028202 */ /* 0x000fc40000000f00 */
[----:B------:R-:W-:Y:S01]  /*23040*/  @!P0 SHF.R.S32.HI R3, RZ, 0x1f, R58 ;  /* 0x0000001fff038819 */ /* 0x000fe2000001143a */
[----:B------:R2:W2:Y:S04]  /*23050*/  LDS.128 R48, [R188+0x3000] ;  /* 0x00300000bc307984 */ /* 0x0004a80000000c00 */
[----:B------:R-:W2:Y:S04]  /*23060*/  LDS.128 R188, [R188+0x3800] ;  /* 0x00380000bcbc7984 */ /* 0x000ea80000000c00 */
[----:B------:R2:W-:Y:S01]  /*23070*/  @!P2 STL [R1+0x10c], R58 ;  /* 0x00010c3a0100a387 */ /* 0x0005e20000100800 */
[----:B------:R-:W-:Y:S01]  /*23080*/  LOP3.LUT P2, RZ, R4, 0x3, RZ, 0xc0, !PT ;  /* 0x0000000304ff7812 */ /* 0x000fe2000784c0ff */
[----:B-1----:R-:W-:Y:S01]  /*23090*/  IMAD R4, R18, R0, R6 ;  /* 0x0000000012047224 */ /* 0x002fe200078e0206 */
[----:B------:R-:W-:Y:S01]  /*230a0*/  SHF.L.U32 R0, R5, 0x7, RZ ;  /* 0x0000000705007819 */ /* 0x000fe200000006ff */
[----:B------:R-:W-:-:S02]  /*230b0*/  @P5 FMUL.FTZ R6, R10, 0.69314718246459960938 ;  /* 0x3f3172180a065820 */ /* 0x000fc40000410000 */
[----:B------:R-:W-:Y:S01]  /*230c0*/  @P4 FMUL.FTZ R5, R9, 0.69314718246459960938 ;  /* 0x3f31721809054820 */ /* 0x000fe20000410000 */
[----:B------:R-:W-:Y:S01]  /*230d0*/  IADD3 R10, P1, P0, R0, R2, R4 ;  /* 0x00000002000a7210 */ /* 0x000fe2000783e004 */
[----:B------:R-:W-:Y:S01]  /*230e0*/  @P5 FFMA.FTZ R14, R71, c[0x0][0x238], R6 ;  /* 0x00008e00470e5a23 */ /* 0x000fe20000010006 */
[----:B------:R-:W-:Y:S01]  /*230f0*/  SHF.R.S32.HI R2, RZ, 0x1f, R0 ;  /* 0x0000001fff027819 */ /* 0x000fe20000011400 */
[----:B------:R-:W-:Y:S01]  /*23100*/  @P4 FFMA.FTZ R15, R70, c[0x0][0x238], R5 ;  /* 0x00008e00460f4a23 */ /* 0x000fe20000010005 */
[----:B------:R-:W-:-:S04]  /*23110*/  SHF.R.S32.HI R0, RZ, 0x1f, R4 ;  /* 0x0000001fff007819 */ /* 0x000fc80000011404 */
[----:B------:R-:W-:Y:S01]  /*23120*/  IADD3.X R12, R2, R3, R0, P1, P0 ;  /* 0x00000003020c7210 */ /* 0x000fe20000fe0400 */
[----:B------:R-:W-:Y:S05]  /*23130*/  @P2 BRA `(.L_x_1844) ;  /* 0x000002e000002947 */ /* 0x000fea0003800000 */
[----:B---34-:R-:W3:Y:S04]  /*23140*/  LDL.LU R13, [R1+0x130] ;  /* 0x00013000010d7983 */ /* 0x018ee80000300800 */
[----:B------:R-:W1:Y:S02]  /*23150*/  S2R R4, SR_TID.X ;  /* 0x0000000000047919 */ /* 0x000e640000002100 */
[----:B-1----:R-:W-:-:S04]  /*23160*/  SHF.R.S32.HI R2, RZ, 0x1f, R4 ;  /* 0x0000001fff027819 */ /* 0x002fc80000011404 */
[----:B------:R-:W-:-:S04]  /*23170*/  LEA.HI R2, R2, R4, RZ, 0x5 ;  /* 0x0000000402027211 */ /* 0x000fc800078f28ff */
[----:B------:R-:W-:Y:S02]  /*23180*/  LOP3.LUT R0, R2, 0xffffffe0, RZ, 0xc0, !PT ;  /* 0xffffffe002007812 */ /* 0x000fe400078ec0ff */
[--C-:B------:R-:W-:Y:S02]  /*23190*/  SHF.R.S32.HI R3, RZ, 0x5, R2.reuse ;  /* 0x00000005ff037819 */ /* 0x100fe40000011402 */
[----:B------:R-:W-:Y:S01]  /*231a0*/  SHF.R.S32.HI R2, RZ, 0x1f, R2 ;  /* 0x0000001fff027819 */ /* 0x000fe20000011402 */
[----:B------:R-:W-:-:S03]  /*231b0*/  IMAD.IADD R0, R4, 0x1, -R0 ;  /* 0x0000000104007824 */ /* 0x000fc600078e0a00 */
[----:B------:R-:W-:Y:S02]  /*231c0*/  LEA.HI R2, R2, R3, RZ, 0x2 ;  /* 0x0000000302027211 */ /* 0x000fe400078f10ff */
[----:B------:R-:W-:Y:S02]  /*231d0*/  SHF.R.S32.HI R4, RZ, 0x1f, R0 ;  /* 0x0000001fff047819 */ /* 0x000fe40000011400 */
[----:B------:R-:W-:Y:S02]  /*231e0*/  LOP3.LUT R2, R2, 0xffffffc, RZ, 0xc0, !PT ;  /* 0x0ffffffc02027812 */ /* 0x000fe400078ec0ff */
[----:B------:R-:W-:-:S03]  /*231f0*/  LEA.HI R0, R4, R0, RZ, 0x2 ;  /* 0x0000000004007211 */ /* 0x000fc600078f10ff */
[----:B------:R-:W-:Y:S01]  /*23200*/  IMAD.IADD R2, R3, 0x1, -R2 ;  /* 0x0000000103027824 */ /* 0x000fe200078e0a02 */
[----:B------:R-:W-:-:S05]  /*23210*/  SHF.R.S32.HI R0, RZ, 0x2, R0 ;  /* 0x00000002ff007819 */ /* 0x000fca0000011400 */
[----:B------:R-:W-:-:S05]  /*23220*/  IMAD R0, R2, 0x10, R0 ;  /* 0x0000001002007824 */ /* 0x000fca00078e0200 */
[C---:B------:R-:W-:Y:S02]  /*23230*/  IADD3 R3, R0.reuse, 0x8, RZ ;  /* 0x0000000800037810 */ /* 0x040fe40007ffe0ff */
[C---:B------:R-:W-:Y:S02]  /*23240*/  IADD3 R2, R0.reuse, 0x40, RZ ;  /* 0x0000004000027810 */ /* 0x040fe40007ffe0ff */
[C---:B------:R-:W-:Y:S02]  /*23250*/  IADD3 R4, R0.reuse, 0x48, RZ ;  /* 0x0000004800047810 */ /* 0x040fe40007ffe0ff */
[-C--:B---3--:R-:W-:Y:S02]  /*23260*/  ISETP.GE.AND P3, PT, R0, R13.reuse, PT ;  /* 0x0000000d0000720c */ /* 0x088fe40003f66270 */
[-C--:B------:R-:W-:Y:S02]  /*23270*/  ISETP.GE.AND P2, PT, R3, R13.reuse, PT ;  /* 0x0000000d0300720c */ /* 0x080fe40003f46270 */
[----:B------:R-:W-:-:S02]  /*23280*/  ISETP.GE.AND P1, PT, R2, R13, PT ;  /* 0x0000000d0200720c */ /* 0x000fc40003f26270 */
[----:B------:R-:W-:-:S07]  /*23290*/  ISETP.GE.AND P0, PT, R4, R13, PT ;  /* 0x0000000d0400720c */ /* 0x000fce0003f06270 */
[-C--:B------:R-:W-:Y:S02]  /*232a0*/  @!P3 IMAD R0, R0, R7.reuse, RZ ;  /* 0x000000070000b224 */ /* 0x080fe400078e02ff */
[-C--:B------:R-:W-:Y:S02]  /*232b0*/  @!P2 IMAD R3, R3, R7.reuse, RZ ;  /* 0x000000070303a224 */ /* 0x080fe400078e02ff */
[-C--:B------:R-:W-:Y:S01]  /*232c0*/  @!P1 IMAD R11, R2, R7.reuse, RZ ;  /* 0x00000007020b9224 */ /* 0x080fe200078e02ff */
[----:B------:R-:W-:Y:S01]  /*232d0*/  @!P3 IADD3 R5, P4, R0, R10, RZ ;  /* 0x0000000a0005b210 */ /* 0x000fe20007f9e0ff */
[----:B------:R-:W-:-:S03]  /*232e0*/  @!P0 IMAD R2, R4, R7, RZ ;  /* 0x0000000704028224 */ /* 0x000fc600078e02ff */
[----:B------:R-:W-:Y:S02]  /*232f0*/  @!P3 LEA.HI.X.SX32 R6, R0, R12, 0x1, P4 ;  /* 0x0000000c0006b211 */ /* 0x000fe400020f0eff */
[----:B------:R-:W-:Y:S02]  /*23300*/  @!P3 LEA R8, P4, R5, c[0x0][0x200], 0x2 ;  /* 0x000080000508ba11 */ /* 0x000fe400078810ff */
        /* <DEDUP_REMOVED lines=17> */
.L_x_1844:
[----:B---34-:R-:W-:Y:S05]  /*23420*/  BSYNC B0 ;  /* 0x0000000000007941 */ /* 0x018fea0003800000 */
.L_x_1843:
[----:B-1----:R-:W3:Y:S04]  /*23430*/  LDL.LU R9, [R1+0x134] ;  /* 0x0001340001097983 */ /* 0x002ee80000300800 */
[----:B------:R-:W4:Y:S01]  /*23440*/  LDL.LU.64 R6, [R1+0x118] ;  /* 0x0001180001067983 */ /* 0x000f220000300a00 */
[----:B------:R-:W-:Y:S01]  /*23450*/  LEA.HI R12, R56, R55, RZ, 0x3 ;  /* 0x00000037380c7211 */ /* 0x000fe200078f18ff */
[----:B------:R-:W-:Y:S02]  /*23460*/  BSSY B0, `(.L_x_1845) ;  /* 0x0000020000007945 */ /* 0x000fe40003800000 */
[----:B------:R-:W1:Y:S02]  /*23470*/  S2R R3, SR_TID.X ;  /* 0x0000000000037919 */ /* 0x000e640000002100 */
[----:B-1----:R-:W-:-:S04]  /*23480*/  SHF.R.S32.HI R2, RZ, 0x1f, R3 ;  /* 0x0000001fff027819 */ /* 0x002fc80000011403 */
[----:B------:R-:W-:-:S04]  /*23490*/  LEA.HI R2, R2, R3, RZ, 0x3 ;  /* 0x0000000302027211 */ /* 0x000fc800078f18ff */
[----:B------:R-:W-:Y:S02]  /*234a0*/  LOP3.LUT R0, R2, 0xfffffff8, RZ, 0xc0, !PT ;  /* 0xfffffff802007812 */ /* 0x000fe400078ec0ff */
[----:B------:R-:W-:-:S03]  /*234b0*/  SHF.R.S32.HI R2, RZ, 0x3, R2 ;  /* 0x00000003ff027819 */ /* 0x000fc60000011402 */
[----:B------:R-:W-:Y:S01]  /*234c0*/  IMAD.IADD R0, R3, 0x1, -R0 ;  /* 0x0000000103007824 */ /* 0x000fe200078e0a00 */
[----:B------:R-:W-:-:S03]  /*234d0*/  SHF.R.S32.HI R3, RZ, 0x1f, R18 ;  /* 0x0000001fff037819 */ /* 0x000fc60000011412 */
[----:B------:R-:W-:Y:S02]  /*234e0*/  IMAD.SHL.U32 R0, R0, 0x8, RZ ;  /* 0x0000000800007824 */ /* 0x000fe400078e00ff */
[----:B------:R-:W-:-:S03]  /*234f0*/  IMAD R3, R3, c[0x0][0x1f0], RZ ;  /* 0x00007c0003037a24 */ /* 0x000fc600078e02ff */
[----:B------:R-:W-:Y:S01]  /*23500*/  SHF.R.S32.HI R0, RZ, 0x1f, R0 ;  /* 0x0000001fff007819 */ /* 0x000fe20000011400 */
[----:B---3--:R-:W-:Y:S01]  /*23510*/  IMAD R13, R19, -0x80, R9 ;  /* 0xffffff80130d7824 */ /* 0x008fe200078e0209 */
[C---:B----4-:R-:W-:Y:S02]  /*23520*/  IADD3 R4, P0, R6.reuse, R52, RZ ;  /* 0x0000003406047210 */ /* 0x050fe40007f1e0ff */
[----:B------:R-:W-:Y:S02]  /*23530*/  ISETP.GE.AND P1, PT, R6, c[0x0][0x220], PT ;  /* 0x0000880006007a0c */ /* 0x000fe40003f26270 */
[----:B------:R-:W1:Y:S01]  /*23540*/  S2R R6, SR_CTAID.X ;  /* 0x0000000000067919 */ /* 0x000e620000002500 */
[----:B------:R-:W-:Y:S01]  /*23550*/  IMAD.X R5, R0, 0x1, R53, P0 ;  /* 0x0000000100057824 */ /* 0x000fe200000e0635 */
[----:B------:R-:W-:-:S03]  /*23560*/  SHF.R.S32.HI R0, RZ, 0x3, R12 ;  /* 0x00000003ff007819 */ /* 0x000fc6000001140c */
[----:B------:R-:W-:Y:S01]  /*23570*/  IMAD.WIDE.U32 R10, R18, c[0x0][0x1f0], R4 ;  /* 0x00007c00120a7a25 */ /* 0x000fe200078e0004 */
[----:B------:R-:W-:-:S03]  /*23580*/  ISETP.GE.OR P0, PT, R0, R13, P1 ;  /* 0x0000000d0000720c */ /* 0x000fc60000f06670 */
[----:B------:R-:W-:Y:S01]  /*23590*/  IMAD R0, R18, c[0x0][0x1f4], R3 ;  /* 0x00007d0012007a24 */ /* 0x000fe200078e0203 */
[----:B------:R-:W-:-:S03]  /*235a0*/  SHF.R.S32.HI R3, RZ, 0x1f, R2 ;  /* 0x0000001fff037819 */ /* 0x000fc60000011402 */
[----:B------:R-:W-:Y:S02]  /*235b0*/  IMAD.IADD R9, R0, 0x1, R11 ;  /* 0x0000000100097824 */ /* 0x000fe400078e020b */
[----:B-1----:R-:W-:-:S04]  /*235c0*/  IMAD.WIDE R6, R6, 0x80, R2 ;  /* 0x0000008006067825 */ /* 0x002fc800078e0202 */
        /* <DEDUP_REMOVED lines=9> */
.L_x_1846:
[----:B------:R-:W-:Y:S05]  /*23660*/  BSYNC B0 ;  /* 0x0000000000007941 */ /* 0x000fea0003800000 */
.L_x_1845:
[----:B------:R-:W-:Y:S01]  /*23670*/  LEA.HI.SX32 R0, R12, 0x10, 0x1d ;  /* 0x000000100c007811 */ /* 0x000fe200078feaff */
        /* <DEDUP_REMOVED lines=14> */
.L_x_1848:
[----:B------:R-:W-:Y:S05]  /*23760*/  BSYNC B0 ;  /* 0x0000000000007941 */ /* 0x000fea0003800000 */
.L_x_1847:
        /* <DEDUP_REMOVED lines=15> */
.L_x_1850:
[----:B------:R-:W-:Y:S05]  /*23860*/  BSYNC B0 ;  /* 0x0000000000007941 */ /* 0x000fea0003800000 */
.L_x_1849:
        /* <DEDUP_REMOVED lines=15> */
.L_x_1852:
[----:B------:R-:W-:Y:S05]  /*23960*/  BSYNC B0 ;  /* 0x0000000000007941 */ /* 0x000fea0003800000 */
.L_x_1851:
        /* <DEDUP_REMOVED lines=15> */
.L_x_1854:
[----:B------:R-:W-:Y:S05]  /*23a60*/  BSYNC B0 ;  /* 0x0000000000007941 */ /* 0x000fea0003800000 */
.L_x_1853:
        /* <DEDUP_REMOVED lines=15> */
.L_x_1856:
[----:B------:R-:W-:Y:S05]  /*23b60*/  BSYNC B0 ;  /* 0x0000000000007941 */ /* 0x000fea0003800000 */
.L_x_1855:
        /* <DEDUP_REMOVED lines=15> */
.L_x_1858:
[----:B------:R-:W-:Y:S05]  /*23c60*/  BSYNC B0 ;  /* 0x0000000000007941 */ /* 0x000fea0003800000 */
.L_x_1857:
[----:B------:R-:W-:-:S04]  /*23c70*/  LEA.HI.SX32 R0, R12, 0x70, 0x1d ;  /* 0x000000700c007811 */ /* 0x000fc800078feaff */
[----:B------:R-:W-:-:S13]  /*23c80*/  ISETP.GE.OR P0, PT, R0, R13, P1 ;  /* 0x0000000d0000720c */ /* 0x000fda0000f06670 */
        /* <DEDUP_REMOVED lines=11> */
[----:B--2---:R-:W-:Y:S01]  /*23d40*/  STG.E.128 [R2.64], R188 ;  /* 0x000000bc02007986 */ /* 0x004fe2000c101d20 */
[----:B------:R-:W-:Y:S05]  /*23d50*/  EXIT ;  /* 0x000000000000794d */ /* 0x000fea0003800000 */
.L_x_1859:
        /* <DEDUP_REMOVED lines=10> */
.L_x_2140:


//--------------------- .text._ZN5flash16flash_fwd_kernelI23Flash_fwd_kernel_traitsILi64ELi128ELi64ELi4ELb0ELb0EN7cutlass6half_tE19Flash_kernel_traitsILi64ELi128ELi64ELi4ES3_EELb0ELb0ELb1ELb0ELb0ELb0ELb1ELb0EEEvNS_16Flash_fwd_paramsE --------------------------
	.section	.text._ZN5flash16flash_fwd_kernelI23Flash_fwd_kernel_traitsILi64ELi128ELi64ELi4ELb0ELb0EN7cutlass6half_tE19Flash_kernel_traitsILi64ELi128ELi64ELi4ES3_EELb0ELb0ELb1ELb0ELb0ELb0ELb1ELb0EEEvNS_16Flash_fwd_paramsE,"ax",@progbits
	.sectioninfo	@"SHI_REGISTERS=255"
	.align	128
        .global         _ZN5flash16flash_fwd_kernelI23Flash_fwd_kernel_traitsILi64ELi128ELi64ELi4ELb0ELb0EN7cutlass6half_tE19Flash_kernel_traitsILi64ELi128ELi64ELi4ES3_EELb0ELb0ELb1ELb0ELb0ELb0ELb1ELb0EEEvNS_16Flash_fwd_paramsE
        .type           _ZN5flash16flash_fwd_kernelI23Flash_fwd_kernel_traitsILi64ELi128ELi64ELi4ELb0ELb0EN7cutlass6half_tE19Flash_kernel_traitsILi64ELi128ELi64ELi4ES3_EELb0ELb0ELb1ELb0ELb0ELb0ELb1ELb0EEEvNS_16Flash_fwd_paramsE,@function
        .size           _ZN5flash16flash_fwd_kernelI23Flash_fwd_kernel_traitsILi64ELi128ELi64ELi4ELb0ELb0EN7cutlass6half_tE19Flash_kernel_traitsILi64ELi128ELi64ELi4ES3_EELb0ELb0ELb1ELb0ELb0ELb0ELb1ELb0EEEvNS_16Flash_fwd_paramsE,(.L_x_2141 - _ZN5flash16flash_fwd_kernelI23Flash_fwd_kernel_traitsILi64ELi128ELi64ELi4ELb0ELb0EN7cutlass6half_tE19Flash_kernel_traitsILi64ELi128ELi64ELi4ES3_EELb0ELb0ELb1ELb0ELb0ELb0ELb1ELb0EEEvNS_16Flash_fwd_paramsE)
        .other          _ZN5flash16flash_fwd_kernelI23Flash_fwd_kernel_traitsILi64ELi128ELi64ELi4ELb0ELb0EN7cutlass6half_tE19Flash_kernel_traitsILi64ELi128ELi64ELi4ES3_EELb0ELb0ELb1ELb0ELb0ELb0ELb1ELb0EEEvNS_16Flash_fwd_paramsE,@"STO_CUDA_ENTRY STV_DEFAULT"
_ZN5flash16flash_fwd_kernelI23Flash_fwd_kernel_traitsILi64ELi128ELi64ELi4ELb0ELb0EN7cutlass6half_tE19Flash_kernel_traitsILi64ELi128ELi64ELi4ES3_EELb0ELb0ELb1ELb0ELb0ELb0ELb1ELb0EEEvNS_16Flash_fwd_paramsE:
.text._ZN5flash16flash_fwd_kernelI23Flash_fwd_kernel_traitsILi64ELi128ELi64ELi4ELb0ELb0EN7cutlass6half_tE19Flash_kernel_traitsILi64ELi128ELi64ELi4ES3_EELb0ELb0ELb1ELb0ELb0ELb0ELb1ELb0EEEvNS_16Flash_fwd_paramsE:
[----:B------:R-:W-:Y:S02]  /*0000*/  MOV R1, c[0x0][0x28] ;  /* 0x00000a0000017a02 */ /* 0x000fe40000000f00 */
[----:B------:R-:W1:Y:S01]  /*0010*/  S2R R16, SR_CTAID.Y ;  /* 0x0000000000107919 */ /* 0x000e620000002600 */
[----:B------:R-:W2:Y:S01]  /*0020*/  LDC.U8 R0, c[0x0][0x312] ;  /* 0x0000c480ff007b82 */ /* 0x000ea20000000000 */
[----:B------:R-:W-:Y:S01]  /*0030*/  ISETP.NE.U32.AND P0, PT, RZ, c[0x0][0x240], PT ;  /* 0x00009000ff007a0c */ /* 0x000fe20003f05070 */
[----:B------:R-:W-:Y:S01]  /*0040*/  IMAD.MOV.U32 R20, RZ, RZ, 0x4 ;  /* 0x00000004ff147424 */ /* 0x000fe200078e00ff */
[----:B------:R-:W-:Y:S01]  /*0050*/  ISETP.NE.U32.AND P3, PT, RZ, c[0x0][0x250], PT ;  /* 0x00009400ff007a0c */ /* 0x000fe20003f65070 */
[----:B------:R-:W-:Y:S01]  /*0060*/  IMAD.MOV.U32 R252, RZ, RZ, -0x1 ;  /* 0xfffffffffffc7424 */ /* 0x000fe200078e00ff */
[----:B------:R-:W-:Y:S01]  /*0070*/  ISETP.NE.AND.EX P0, PT, RZ, c[0x0][0x244], PT, P0 ;  /* 0x00009100ff007a0c */ /* 0x000fe20003f05300 */
[----:B------:R-:W-:Y:S01]  /*0080*/  ULDC.64 UR6, c[0x0][0x118] ;  /* 0x0000460000067ab9 */ /* 0x000fe20000000a00 */
[----:B------:R-:W-:Y:S01]  /*0090*/  ISETP.NE.AND.EX P3, PT, RZ, c[0x0][0x254], PT, P3 ;  /* 0x00009500ff007a0c */ /* 0x000fe20003f65330 */
[----:B------:R-:W-:Y:S01]  /*00a0*/  IMAD.MOV.U32 R7, RZ, RZ, RZ ;  /* 0x000000ffff077224 */ /* 0x000fe200078e00ff */
[----:B------:R-:W-:-:S02]  /*00b0*/  ISETP.EQ.U32.AND P2, PT, RZ, c[0x0][0x248], PT ;  /* 0x00009200ff007a0c */ /* 0x000fc40003f42070 */
[----:B------:R-:W-:Y:S01]  /*00c0*/  IADD3 R1, R1, -0x48, RZ ;  /* 0xffffffb801017810 */ /* 0x000fe20007ffe0ff */
[----:B-1----:R-:W-:Y:S01]  /*00d0*/  IMAD.WIDE R2, R16, R20, c[0x0][0x240] ;  /* 0x0000900010027625 */ /* 0x002fe200078e0214 */
[----:B--2---:R-:W-:-:S05]  /*00e0*/  ISETP.NE.AND P1, PT, R0, RZ, PT ;  /* 0x000000ff0000720c */ /* 0x004fca0003f25270 */
[----:B------:R1:W2:Y:S01]  /*00f0*/  @P0 LDG.E R252, [R2.64] ;  /* 0x0000000602fc0981 */ /* 0x0002a2000c1e1900 */
[----:B------:R-:W-:-:S03]  /*0100*/  ISETP.EQ.OR.EX P2, PT, RZ, c[0x0][0x24c], !P1, P2 ;  /* 0x00009300ff007a0c */ /* 0x000fc60004f42720 */
[----:B------:R1:W2:Y:S02]  /*0110*/  @P0 LDG.E R0, [R2.64+0x4] ;  /* 0x0000040602000981 */ /* 0x0002a4000c1e1900 */
[----:B-1----:R-:W-:-:S05]  /*0120*/  @P3 IMAD.WIDE R2, R16, R20, c[0x0][0x250] ;  /* 0x0000940010023625 */ /* 0x002fca00078e0214 */
[----:B------:R1:W5:Y:S01]  /*0130*/  @P3 LDG.E R7, [R2.64] ;  /* 0x0000000602073981 */ /* 0x000362000c1e1900 */
[----:B------:R-:W-:Y:S02]  /*0140*/  IMAD.MOV.U32 R8, RZ, RZ, -0x1 ;  /* 0xffffffffff087424 */ /* 0x000fe400078e00ff */
[----:B------:R-:W-:Y:S01]  /*0150*/  IMAD.WIDE R4, R16, R20, c[0x0][0x248] ;  /* 0x0000920010047625 */ /* 0x000fe200078e0214 */
[----:B------:R-:W3:Y:S04]  /*0160*/  S2R R248, SR_CTAID.X ;  /* 0x0000000000f87919 */ /* 0x000ee80000002500 */
[----:B------:R1:W5:Y:S01]  /*0170*/  @!P2 LDG.E R8, [R4.64] ;  /* 0x000000060408a981 */ /* 0x000362000c1e1900 */
[----:B------:R-:W-:-:S03]  /*0180*/  ISETP.NE.U32.AND P2, PT, RZ, c[0x0][0x248], PT ;  /* 0x00009200ff007a0c */ /* 0x000fc60003f45070 */
[----:B------:R-:W4:Y:S01]  /*0190*/  S2R R18, SR_CTAID.Z ;  /* 0x0000000000127919 */ /* 0x000f220000002700 */
[----:B------:R-:W-:Y:S01]  /*01a0*/  ISETP.NE.AND.EX P2, PT, RZ, c[0x0][0x24c], PT, P2 ;  /* 0x00009300ff007a0c */ /* 0x000fe20003f45320 */
[----:B--2---:R-:W-:Y:S02]  /*01b0*/  @P0 IMAD.IADD R42, R0, 0x1, -R252 ;  /* 0x00000001002a0824 */ /* 0x004fe400078e0afc */
[----:B------:R-:W-:-:S10]  /*01c0*/  @!P0 IMAD.MOV.U32 R42, RZ, RZ, c[0x0][0x214] ;  /* 0x00008500ff2a8624 */ /* 0x000fd400078e00ff */
[----:B------:R-:W-:Y:S05]  /*01d0*/  @!P2 BRA `(.L_x_1860) ;  /* 0x000000400000a947 */ /* 0x000fea0003800000 */
[----:B-1-34-:R-:W2:Y:S02]  /*01e0*/  @P1 LDG.E R0, [R4.64+0x4] ;  /* 0x0000040604001981 */ /* 0x01aea4000c1e1900 */
[----:B--2--5:R-:W-:-:S06]  /*01f0*/  @P1 IADD3 R0, R0, -R8, RZ ;  /* 0x8000000800001210 */ /* 0x024fcc0007ffe0ff */
[----:B------:R1:W5:Y:S01]  /*0200*/  @!P1 LDG.E R0, [R4.64] ;  /* 0x0000000604009981 */ /* 0x000362000c1e1900 */
[----:B------:R-:W-:Y:S05]  /*0210*/  BRA `(.L_x_1861) ;  /* 0x0000001000007947 */ /* 0x000fea0003800000 */
.L_x_1860:
[----:B-1-34-:R-:W-:Y:S02]  /*0220*/  MOV R0, c[0x0][0x218] ;  /* 0x0000860000007a02 */ /* 0x01afe40000000f00 */
.L_x_1861:
        /* <DEDUP_REMOVED lines=12> */
[----:B------:R-:W-:Y:S01]  /*02f0*/  IADD3 R0, -R42, 0xbf, R154 ;  /* 0x000000bf2a007810 */ /* 0x000fe20007ffe19a */
[----:B------:R-:W2:Y:S01]  /*0300*/  S2R R19, SR_TID.X ;  /* 0x0000000000137919 */ /* 0x000ea20000002100 */
[C---:B------:R-:W-:Y:S02]  /*0310*/  IADD3 R3, R41.reuse, R154, -R42 ;  /* 0x0000009a29037210 */ /* 0x040fe40007ffe82a */
[----:B------:R-:W-:Y:S02]  /*0320*/  IADD3 R2, R41, 0x3f, RZ ;  /* 0x0000003f29027810 */ /* 0x000fe40007ffe0ff */
[----:B------:R-:W-:Y:S02]  /*0330*/  IADD3 R0, R0, c[0x0][0x2e8], R41 ;  /* 0x0000ba0000007a10 */ /* 0x000fe40007ffe029 */
[----:B------:R-:W-:Y:S02]  /*0340*/  IADD3 R3, R3, -c[0x0][0x2e4], RZ ;  /* 0x8000b90003037a10 */ /* 0x000fe40007ffe0ff */
[----:B-1----:R-:W-:-:S02]  /*0350*/  SHF.R.S32.HI R5, RZ, 0x1f, R2 ;  /* 0x0000001fff057819 */ /* 0x002fc40000011402 */
[----:B------:R-:W-:Y:S02]  /*0360*/  SHF.R.S32.HI R4, RZ, 0x1f, R0 ;  /* 0x0000001fff047819 */ /* 0x000fe40000011400 */
[----:B------:R-:W-:Y:S02]  /*0370*/  SHF.R.S32.HI R6, RZ, 0x1f, R3 ;  /* 0x0000001fff067819 */ /* 0x000fe40000011403 */
[----:B------:R-:W-:Y:S02]  /*0380*/  LEA.HI R5, R5, R2, RZ, 0x6 ;  /* 0x0000000205057211 */ /* 0x000fe400078f30ff */
[----:B------:R-:W-:Y:S02]  /*0390*/  LEA.HI R0, R4, R0, RZ, 0x6 ;  /* 0x0000000004007211 */ /* 0x000fe400078f30ff */
[----:B------:R-:W-:Y:S02]  /*03a0*/  LEA.HI R2, R6, R3, RZ, 0x6 ;  /* 0x0000000306027211 */ /* 0x000fe400078f30ff */
[----:B------:R-:W-:-:S02]  /*03b0*/  SHF.R.S32.HI R3, RZ, 0x6, R5 ;  /* 0x00000006ff037819 */ /* 0x000fc40000011405 */
[----:B------:R-:W-:Y:S02]  /*03c0*/  SHF.R.S32.HI R0, RZ, 0x6, R0 ;  /* 0x00000006ff007819 */ /* 0x000fe40000011400 */
[----:B------:R-:W-:Y:S02]  /*03d0*/  SHF.R.S32.HI R2, RZ, 0x6, R2 ;  /* 0x00000006ff027819 */ /* 0x000fe40000011402 */
[----:B------:R-:W-:Y:S02]  /*03e0*/  IMNMX R230, R3, R0, PT ;  /* 0x0000000003e67217 */ /* 0x000fe40003800200 */
[----:B------:R-:W-:-:S04]  /*03f0*/  IMNMX R246, RZ, R2, !PT ;  /* 0x00000002fff67217 */ /* 0x000fc80007800200 */
[----:B------:R-:W-:-:S13]  /*0400*/  ISETP.GT.AND P0, PT, R230, R246, PT ;  /* 0x000000f6e600720c */ /* 0x000fda0003f04270 */
[----:B------:R-:W-:Y:S05]  /*0410*/  @P0 BRA `(.L_x_1862) ;  /* 0x0000103000000947 */ /* 0x000fea0003800000 */
[----:B--2---:R-:W1:Y:S01]  /*0420*/  LDC.U8 R0, c[0x0][0x329] ;  /* 0x0000ca40ff007b82 */ /* 0x004e620000000000 */
[----:B------:R-:W-:Y:S01]  /*0430*/  ISETP.NE.AND P0, PT, R252, -0x1, PT ;  /* 0xfffffffffc00780c */ /* 0x000fe20003f05270 */
[----:B------:R-:W-:Y:S01]  /*0440*/  BSSY B0, `(.L_x_1863) ;  /* 0x0000040000007945 */ /* 0x000fe20003800000 */
[----:B------:R-:W-:Y:S02]  /*0450*/  SHF.R.S32.HI R10, RZ, 0x1f, R19 ;  /* 0x0000001fff0a7819 */ /* 0x000fe40000011413 */
[----:B------:R-:W-:Y:S02]  /*0460*/  IADD3 R14, -R154, R42, RZ ;  /* 0x0000002a9a0e7210 */ /* 0x000fe40007ffe1ff */
[----:B------:R-:W-:Y:S01]  /*0470*/  LEA.HI R10, R10, R19, RZ, 0x3 ;  /* 0x000000130a0a7211 */ /* 0x000fe200078f18ff */
[----:B------:R-:W2:Y:S01]  /*0480*/  LDC.U8 R2, c[0x0][0x328] ;  /* 0x0000ca00ff027b82 */ /* 0x000ea20000000000 */
[----:B------:R-:W-:-:S05]  /*0490*/  SHF.R.S32.HI R9, RZ, 0x1f, R18 ;  /* 0x0000001fff097819 */ /* 0x000fca0000011412 */
[----:B------:R-:W-:-:S04]  /*04a0*/  IMAD R9, R9, c[0x0][0x1f0], RZ ;  /* 0x00007c0009097a24 */ /* 0x000fc800078e02ff */
[----:B------:R-:W-:Y:S01]  /*04b0*/  IMAD R9, R18, c[0x0][0x1f4], R9 ;  /* 0x00007d0012097a24 */ /* 0x000fe200078e0209 */
[----:B-1----:R-:W-:Y:S02]  /*04c0*/  ISETP.NE.AND P2, PT, R0, RZ, PT ;  /* 0x000000ff0000720c */ /* 0x002fe40003f45270 */
[----:B--2---:R-:W-:Y:S01]  /*04d0*/  ISETP.NE.AND P3, PT, R2, RZ, PT ;  /* 0x000000ff0200720c */ /* 0x004fe20003f65270 */
[----:B------:R-:W-:-:S03]  /*04e0*/  @P0 IMAD.WIDE.U32 R2, R252, c[0x0][0x1e8], RZ ;  /* 0x00007a00fc020a25 */ /* 0x000fc600078e00ff */
[----:B------:R-:W-:Y:S01]  /*04f0*/  ISETP.NE.OR P1, PT, R0, RZ, !P3 ;  /* 0x000000ff0000720c */ /* 0x000fe20005f25670 */
[----:B------:R-:W-:Y:S01]  /*0500*/  @P0 IMAD R5, R252, c[0x0][0x1ec], R3 ;  /* 0x00007b00fc050a24 */ /* 0x000fe200078e0203 */
[----:B------:R-:W-:-:S05]  /*0510*/  @!P0 SHF.R.S32.HI R0, RZ, 0x1f, R16 ;  /* 0x0000001fff008819 */ /* 0x000fca0000011410 */
[----:B------:R-:W-:Y:S01]  /*0520*/  @P2 IMAD.MOV.U32 R8, RZ, RZ, c[0x0][0x210] ;  /* 0x00008400ff082624 */ /* 0x000fe200078e00ff */
[----:B------:R-:W-:Y:S01]  /*0530*/  LOP3.LUT R3, R10, 0xfffffff8, RZ, 0xc0, !PT ;  /* 0xfffffff80a037812 */ /* 0x000fe200078ec0ff */
[----:B------:R-:W-:Y:S01]  /*0540*/  @!P2 IMAD.MOV.U32 R6, RZ, RZ, c[0x0][0x214] ;  /* 0x00008500ff06a624 */ /* 0x000fe200078e00ff */
[----:B------:R-:W-:Y:S01]  /*0550*/  SHF.R.S32.HI R10, RZ, 0x3, R10 ;  /* 0x00000003ff0a7819 */ /* 0x000fe2000001140a */
[----:B------:R-:W-:Y:S01]  /*0560*/  @!P0 IMAD R0, R0, c[0x0][0x1e0], RZ ;  /* 0x0000780000008a24 */ /* 0x000fe200078e02ff */
[----:B------:R-:W-:Y:S01]  /*0570*/  @P2 MOV R15, c[0x0][0x210] ;  /* 0x00008400000f2a02 */ /* 0x000fe20000000f00 */
[----:B------:R-:W-:Y:S01]  /*0580*/  @P0 IMAD.MOV.U32 R4, RZ, RZ, R2 ;  /* 0x000000ffff040224 */ /* 0x000fe200078e0002 */
[----:B------:R-:W-:Y:S01]  /*0590*/  SHF.R.S32.HI R11, RZ, 0x1f, R10 ;  /* 0x0000001fff0b7819 */ /* 0x000fe2000001140a */
[----:B------:R-:W-:Y:S02]  /*05a0*/  IMAD.IADD R19, R19, 0x1, -R3 ;  /* 0x0000000113137824 */ /* 0x000fe400078e0a03 */
[----:B------:R-:W-:-:S04]  /*05b0*/  @!P0 IMAD.WIDE.U32 R2, R16, c[0x0][0x1e0], RZ ;  /* 0x0000780010028a25 */ /* 0x000fc800078e00ff */
[----:B------:R-:W-:Y:S01]  /*05c0*/  @!P0 IMAD R0, R16, c[0x0][0x1e4], R0 ;  /* 0x0000790010008a24 */ /* 0x000fe200078e0200 */
[----:B------:R-:W-:Y:S01]  /*05d0*/  @!P0 MOV R4, R2 ;  /* 0x0000000200048202 */ /* 0x000fe20000000f00 */
[----:B------:R-:W-:Y:S01]  /*05e0*/  @P2 IMAD R8, R8, c[0x0][0x214], RZ ;  /* 0x0000850008082a24 */ /* 0x000fe200078e02ff */
[----:B------:R-:W-:Y:S01]  /*05f0*/  @!P2 SEL R8, R6, c[0x0][0x234], !P3 ;  /* 0x00008d000608aa07 */ /* 0x000fe20005800000 */
[----:B------:R-:W-:Y:S02]  /*0600*/  @!P1 IMAD R7, R16, c[0x0][0x214], RZ ;  /* 0x0000850010079a24 */ /* 0x000fe400078e02ff */
[----:B------:R-:W-:Y:S02]  /*0610*/  @!P0 IMAD.IADD R5, R3, 0x1, R0 ;  /* 0x0000000103058824 */ /* 0x000fe400078e0200 */
[----:B------:R-:W-:Y:S01]  /*0620*/  IMAD.SHL.U32 R0, R19, 0x8, RZ ;  /* 0x0000000813007824 */ /* 0x000fe200078e00ff */
[----:B------:R-:W-:Y:S01]  /*0630*/  @!P1 SEL R7, R7, R252, !P0 ;  /* 0x000000fc07079207 */ /* 0x000fe20004000000 */
[----:B------:R-:W-:Y:S01]  /*0640*/  @P2 IMAD.MOV.U32 R6, RZ, RZ, 0x1 ;  /* 0x00000001ff062424 */ /* 0x000fe200078e00ff */
[----:B------:R-:W-:Y:S01]  /*0650*/  CS2R R2, SRZ ;  /* 0x0000000000027805 */ /* 0x000fe2000001ff00 */
[----:B------:R-:W-:Y:S01]  /*0660*/  @!P2 IMAD R6, R8, c[0x0][0x1c0], RZ ;  /* 0x000070000806aa24 */ /* 0x000fe200078e02ff */
[C---:B------:R-:W-:Y:S01]  /*0670*/  IADD3 R4, P0, R0.reuse, R4, RZ ;  /* 0x0000000400047210 */ /* 0x040fe20007f1e0ff */
[----:B------:R-:W-:Y:S01]  /*0680*/  @!P2 IMAD.MOV.U32 R15, RZ, RZ, 0x1 ;  /* 0x00000001ff0fa424 */ /* 0x000fe200078e00ff */
[----:B------:R-:W-:Y:S01]  /*0690*/  ISETP.GE.AND P3, PT, R0, c[0x0][0x220], PT ;  /* 0x0000880000007a0c */ /* 0x000fe20003f66270 */
[----:B------:R-:W-:Y:S01]  /*06a0*/  IMAD R6, R16, R6, RZ ;  /* 0x0000000610067224 */ /* 0x000fe200078e02ff */
[----:B------:R-:W-:Y:S01]  /*06b0*/  LEA.HI.X.SX32 R5, R0, R5, 0x1, P0 ;  /* 0x0000000500057211 */ /* 0x000fe200000f0eff */
[----:B------:R-:W-:Y:S01]  /*06c0*/  @!P1 IMAD.MOV.U32 R2, RZ, RZ, R7 ;  /* 0x000000ffff029224 */ /* 0x000fe200078e0007 */
[----:B------:R-:W-:-:S02]  /*06d0*/  ISETP.GE.OR P2, PT, R10, R14, P3 ;  /* 0x0000000e0a00720c */ /* 0x000fc40001f46670 */
[----:B------:R-:W-:Y:S01]  /*06e0*/  SEL R0, R6, RZ, P1 ;  /* 0x000000ff06007207 */ /* 0x000fe20000800000 */
[----:B------:R-:W-:Y:S01]  /*06f0*/  IMAD R6, R154, R15, RZ ;  /* 0x0000000f9a067224 */ /* 0x000fe200078e02ff */
[----:B------:R-:W-:Y:S01]  /*0700*/  ISETP.GE.AND P0, PT, R10, R14, PT ;  /* 0x0000000e0a00720c */ /* 0x000fe20003f06270 */
[C---:B------:R-:W-:Y:S01]  /*0710*/  IMAD.WIDE.U32 R12, R18.reuse, c[0x0][0x1f0], R4 ;  /* 0x00007c00120c7a25 */ /* 0x040fe200078e0004 */
[----:B------:R-:W-:Y:S02]  /*0720*/  @!P1 SHF.R.S32.HI R3, RZ, 0x1f, R7 ;  /* 0x0000001fff039819 */ /* 0x000fe40000011407 */
[----:B------:R-:W-:Y:S01]  /*0730*/  P2R R29, PR, RZ, 0x1 ;  /* 0x00000001ff1d7803 */ /* 0x000fe20000000000 */
[----:B------:R-:W-:Y:S01]  /*0740*/  IMAD R0, R18, R8, R0 ;  /* 0x0000000812007224 */ /* 0x000fe200078e0200 */
[----:B------:R-:W-:Y:S01]  /*0750*/  SHF.R.S32.HI R4, RZ, 0x1f, R6 ;  /* 0x0000001fff047819 */ /* 0x000fe20000011406 */
        /* <DEDUP_REMOVED lines=14> */
.L_x_1864:
[----:B------:R-:W-:Y:S05]  /*0840*/  BSYNC B0 ;  /* 0x0000000000007941 */ /* 0x000fea0003800000 */
.L_x_1863:
        /* <DEDUP_REMOVED lines=16> */
.L_x_1866:
[----:B------:R-:W-:Y:S05]  /*0950*/  BSYNC B0 ;  /* 0x0000000000007941 */ /* 0x000fea0003800000 */
.L_x_1865:
        /* <DEDUP_REMOVED lines=16> */
.L_x_1868:
[----:B------:R-:W-:Y:S05]  /*0a60*/  BSYNC B0 ;  /* 0x0000000000007941 */ /* 0x000fea0003800000 */
.L_x_1867:
        /* <DEDUP_REMOVED lines=17> */
.L_x_1870:
[----:B------:R-:W-:Y:S05]  /*0b80*/  BSYNC B0 ;  /* 0x0000000000007941 */ /* 0x000fea0003800000 */
.L_x_1869:
        /* <DEDUP_REMOVED lines=17> */
.L_x_1872:
[----:B------:R-:W-:Y:S05]  /*0ca0*/  BSYNC B0 ;  /* 0x0000000000007941 */ /* 0x000fea0003800000 */
.L_x_1871:
        /* <DEDUP_REMOVED lines=17> */
.L_x_1874:
[----:B------:R-:W-:Y:S05]  /*0dc0*/  BSYNC B0 ;  /* 0x0000000000007941 */ /* 0x000fea0003800000 */
.L_x_1873:
        /* <DEDUP_REMOVED lines=16> */
.L_x_1876:
[----:B------:R-:W-:Y:S05]  /*0ed0*/  BSYNC B0 ;  /* 0x0000000000007941 */ /* 0x000fea0003800000 */
.L_x_1875:
        /* <DEDUP_REMOVED lines=16> */
.L_x_1878:
[----:B------:R-:W-:Y:S05]  /*0fe0*/  BSYNC B0 ;  /* 0x0000000000007941 */ /* 0x000fea0003800000 */
.L_x_1877:
        /* <DEDUP_REMOVED lines=70> */
.L_x_1862:
        /* <DEDUP_REMOVED lines=27> */
.L_x_1879:
        /* <DEDUP_REMOVED lines=42> */
.L_x_1880:
[----:B------:R-:W-:Y:S01]  /*18a0*/  SHF.R.S32.HI R15, RZ, 0x1f, R19 ;  /* 0x0000001fff0f7819 */ /* 0x000fe20000011413 */
[----:B------:R-:W-:Y:S01]  /*18b0*/  IMAD.IADD R247, R42, 0x1, -R154 ;  /* 0x000000012af77824 */ /* 0x000fe200078e0a9a */
[----:B------:R-:W-:Y:S01]  /*18c0*/  BSSY B0, `(.L_x_1881) ;  /* 0x000002c000007945 */ /* 0x000fe20003800000 */
[----:B------:R-:W-:Y:S01]  /*18d0*/  IMAD R5, R5, c[0x0][0x1a8], RZ ;  /* 0x00006a0005057a24 */ /* 0x000fe200078e02ff */
[CC--:B------:R-:W-:Y:S02]  /*18e0*/  LEA.HI R0, R15.reuse, R19.reuse, RZ, 0x3 ;  /* 0x000000130f007211 */ /* 0x0c0fe400078f18ff */
[----:B------:R-:W-:Y:S02]  /*18f0*/  LEA.HI R4, R15, R19, RZ, 0x6 ;  /* 0x000000130f047211 */ /* 0x000fe400078f30ff */
[----:B------:R-:W-:-:S02]  /*1900*/  SHF.R.S32.HI R22, RZ, 0x3, R0 ;  /* 0x00000003ff167819 */ /* 0x000fc40000011400 */
[----:B------:R-:W-:Y:S01]  /*1910*/  LOP3.LUT R0, R0, 0xfffffff8, RZ, 0xc0, !PT ;  /* 0xfffffff800007812 */ /* 0x000fe200078ec0ff */
[----:B------:R-:W-:Y:S01]  /*1920*/  IMAD.SHL.U32 R4, R4, 0x8, RZ ;  /* 0x0000000804047824 */ /* 0x000fe200078e00ff */
[----:B------:R-:W-:Y:S01]  /*1930*/  SHF.R.S32.HI R23, RZ, 0x1f, R22 ;  /* 0x0000001fff177819 */ /* 0x000fe20000011416 */
[----:B------:R-:W-:Y:S02]  /*1940*/  IMAD.SHL.U32 R2, R22, 0x40, RZ ;  /* 0x0000004016027824 */ /* 0x000fe400078e00ff */
[----:B------:R-:W-:Y:S02]  /*1950*/  IMAD.IADD R16, R19, 0x1, -R0 ;  /* 0x0000000113107824 */ /* 0x000fe400078e0a00 */
[----:B------:R1:W-:Y:S01]  /*1960*/  STL.64 [R1+0x8], R22 ;  /* 0x0000081601007387 */ /* 0x0003e20000100a00 */
[----:B------:R-:W-:Y:S01]  /*1970*/  LOP3.LUT R0, R2, 0x1c0, RZ, 0xc0, !PT ;  /* 0x000001c002007812 */ /* 0x000fe200078ec0ff */
[----:B------:R-:W-:Y:S02]  /*1980*/  IMAD.SHL.U32 R250, R16, 0x8, RZ ;  /* 0x0000000810fa7824 */ /* 0x000fe400078e00ff */
[----:B------:R-:W-:-:S03]  /*1990*/  IMAD.WIDE R248, R248, 0x80, R22 ;  /* 0x00000080f8f87825 */ /* 0x000fc600078e0216 */
        /* <DEDUP_REMOVED lines=10> */
[----:B------:R-:W-:Y:S01]  /*1a40*/  IMAD.WIDE.U32 R8, R18, c[0x0][0x1a8], R2 ;  /* 0x00006a0012087a25 */ /* 0x000fe200078e0002 */
[----:B------:R-:W-:-:S03]  /*1a50*/  LEA.HI R18, R15, R19, RZ, 0x5 ;  /* 0x000000130f127211 */ /* 0x000fc600078f28ff */
[----:B------:R-:W-:Y:S01]  /*1a60*/  IMAD.SHL.U32 R211, R4, 0x2, RZ ;  /* 0x0000000204d37824 */ /* 0x000fe200078e00ff */
[----:B------:R-:W-:Y:S01]  /*1a70*/  SHF.R.S32.HI R43, RZ, 0x5, R18 ;  /* 0x00000005ff2b7819 */ /* 0x000fe20000011412 */
[----:B------:R-:W-:Y:S02]  /*1a80*/  IMAD.IADD R7, R9, 0x1, R0 ;  /* 0x0000000109077824 */ /* 0x000fe400078e0200 */
[----:B------:R-:W-:Y:S05]  /*1a90*/  @P0 BRA `(.L_x_1882) ;  /* 0x000000e000000947 */ /* 0x000fea0003800000 */
[----:B-1----:R-:W-:-:S13]  /*1aa0*/  ISETP.GE.AND P0, PT, R250, c[0x0][0x220], PT ;  /* 0x00008800fa007a0c */ /* 0x002fda0003f06270 */
        /* <DEDUP_REMOVED lines=13> */
.L_x_1882:
[----:B-1----:R-:W-:Y:S05]  /*1b80*/  BSYNC B0 ;  /* 0x0000000000007941 */ /* 0x002fea0003800000 */
.L_x_1881:
        /* <DEDUP_REMOVED lines=22> */
.L_x_1884:
[----:B------:R-:W-:Y:S05]  /*1cf0*/  BSYNC B0 ;  /* 0x0000000000007941 */ /* 0x000fea0003800000 */
.L_x_1883:
        /* <DEDUP_REMOVED lines=22> */
.L_x_1886:
[----:B------:R-:W-:Y:S05]  /*1e60*/  BSYNC B0 ;  /* 0x0000000000007941 */ /* 0x000fea0003800000 */
.L_x_1885:
        /* <DEDUP_REMOVED lines=22> */
.L_x_1888:
[----:B------:R-:W-:Y:S05]  /*1fd0*/  BSYNC B0 ;  /* 0x0000000000007941 */ /* 0x000fea0003800000 */
.L_x_1887:
        /* <DEDUP_REMOVED lines=22> */
.L_x_1890:
[----:B------:R-:W-:Y:S05]  /*2140*/  BSYNC B0 ;  /* 0x0000000000007941 */ /* 0x000fea0003800000 */
.L_x_1889:
        /* <DEDUP_REMOVED lines=22> */
.L_x_1892:
[----:B------:R-:W-:Y:S05]  /*22b0*/  BSYNC B0 ;  /* 0x0000000000007941 */ /* 0x000fea0003800000 */
.L_x_1891:
        /* <DEDUP_REMOVED lines=22> */
.L_x_1894:
[----:B------:R-:W-:Y:S05]  /*2420*/  BSYNC B0 ;  /* 0x0000000000007941 */ /* 0x000fea0003800000 */
.L_x_1893:
        /* <DEDUP_REMOVED lines=26> */
.L_x_1896:
[----:B------:R-:W-:Y:S05]  /*25d0*/  BSYNC B0 ;  /* 0x0000000000007941 */ /* 0x000fea0003800000 */
.L_x_1895:
[----:B-1----:R-:W-:Y:S01]  /*25e0*/  IMAD R0, R23, c[0x0][0x198], RZ ;  /* 0x0000660017007a24 */ /* 0x002fe200078e02ff */
[----:B------:R-:W-:Y:S01]  /*25f0*/  LEA.HI R15, R15, R19, RZ, 0x4 ;  /* 0x000000130f0f7211 */ /* 0x000fe200078f20ff */
[----:B--2---:R-:W-:Y:S01]  /*2600*/  IMAD.WIDE.U32 R4, R22, c[0x0][0x198], R250 ;  /* 0x0000660016047a25 */ /* 0x004fe200078e00fa */
[----:B------:R-:W-:Y:S01]  /*2610*/  IADD3 R40, R230, -0x1, RZ ;  /* 0xffffffffe6287810 */ /* 0x000fe20007ffe0ff */
[----:B------:R-:W-:Y:S01]  /*2620*/  BSSY B0, `(.L_x_1897) ;  /* 0x0000037000007945 */ /* 0x000fe20003800000 */
[----:B------:R-:W-:Y:S01]  /*2630*/  MOV R223, 0x20 ;  /* 0x0000002000df7802 */ /* 0x000fe20000000f00 */
[----:B------:R-:W-:Y:S01]  /*2640*/  IMAD R6, R22, c[0x0][0x19c], R0 ;  /* 0x0000670016067a24 */ /* 0x000fe200078e0200 */
[----:B------:R-:W-:Y:S01]  /*2650*/  LOP3.LUT R0, R15, 0xfffffff0, RZ, 0xc0, !PT ;  /* 0xfffffff00f007812 */ /* 0x000fe200078ec0ff */
[----:B------:R-:W-:Y:S01]  /*2660*/  IMAD R7, R23, c[0x0][0x1a0], RZ ;  /* 0x0000680017077a24 */ /* 0x000fe200078e02ff */
[----:B------:R-:W-:Y:S01]  /*2670*/  IADD3 R4, P0, R14, R4, RZ ;  /* 0x000000040e047210 */ /* 0x000fe20007f1e0ff */
[----:B------:R-:W-:Y:S01]  /*2680*/  IMAD.WIDE.U32 R2, R22, c[0x0][0x1a0], R250 ;  /* 0x0000680016027a25 */ /* 0x000fe200078e00fa */
[----:B------:R-:W-:-:S02]  /*2690*/  MOV R213, R40 ;  /* 0x0000002800d57202 */ /* 0x000fc40000000f00 */
[----:B------:R-:W-:Y:S01]  /*26a0*/  IADD3.X R5, R17, R5, R6, P0, !PT ;  /* 0x0000000511057210 */ /* 0x000fe200007fe406 */
        /* <DEDUP_REMOVED lines=8> */
[----:B------:R-:W-:Y:S01]  /*2730*/  LEA.HI R6, R9, R0, RZ, 0x3 ;  /* 0x0000000009067211 */ /* 0x000fe200078f18ff */
[C---:B------:R-:W-:Y:S01]  /*2740*/  IMAD R9, R10.reuse, c[0x0][0x1bc], R7 ;  /* 0x00006f000a097a24 */ /* 0x040fe200078e0207 */
[----:B------:R-:W-:Y:S01]  /*2750*/  SHF.R.S32.HI R13, RZ, 0x1f, R40 ;  /* 0x0000001fff0d7819 */ /* 0x000fe20000011428 */
[----:B------:R-:W-:Y:S01]  /*2760*/  IMAD.WIDE.U32 R236, R10, c[0x0][0x1b0], R4 ;  /* 0x00006c000aec7a25 */ /* 0x000fe200078e0004 */
[----:B------:R-:W-:-:S03]  /*2770*/  LOP3.LUT R7, R6, 0xfffffff8, RZ, 0xc0, !PT ;  /* 0xfffffff806077812 */ /* 0x000fc600078ec0ff */
[----:B------:R-:W-:Y:S01]  /*2780*/  IMAD.WIDE.U32 R28, R10, c[0x0][0x1b8], R2 ;  /* 0x00006e000a1c7a25 */ /* 0x000fe200078e0002 */
[----:B------:R1:W-:Y:S01]  /*2790*/  STL.64 [R1+0x10], R236 ;  /* 0x000010ec01007387 */ /* 0x0003e20000100a00 */
[----:B------:R-:W-:Y:S02]  /*27a0*/  IADD3 R14, R0, -R7, RZ ;  /* 0x80000007000e7210 */ /* 0x000fe40007ffe0ff */
[----:B------:R-:W-:Y:S01]  /*27b0*/  IMAD.IADD R235, R237, 0x1, R8 ;  /* 0x00000001edeb7824 */ /* 0x000fe200078e0208 */
[----:B------:R-:W-:Y:S01]  /*27c0*/  IADD3 R31, R29, R9, RZ ;  /* 0x000000091d1f7210 */ /* 0x000fe20007ffe0ff */
[----:B------:R-:W-:Y:S01]  /*27d0*/  IMAD.MOV.U32 R234, RZ, RZ, R236 ;  /* 0x000000ffffea7224 */ /* 0x000fe200078e00ec */
[----:B------:R1:W-:Y:S01]  /*27e0*/  STL.64 [R1+0x20], R28 ;  /* 0x0000201c01007387 */ /* 0x0003e20000100a00 */
[----:B------:R-:W-:Y:S01]  /*27f0*/  IMAD R3, R40, -0x40, R41 ;  /* 0xffffffc028037824 */ /* 0x000fe200078e0229 */
[----:B------:R-:W-:Y:S01]  /*2800*/  LOP3.LUT R2, R18, 0xffffffe0, RZ, 0xc0, !PT ;  /* 0xffffffe012027812 */ /* 0x000fe200078ec0ff */
[----:B------:R-:W-:Y:S01]  /*2810*/  IMAD R0, R153, R40, RZ ;  /* 0x0000002899007224 */ /* 0x000fe200078e02ff */
[----:B------:R1:W-:Y:S01]  /*2820*/  STL.64 [R1], R234 ;  /* 0x000000ea01007387 */ /* 0x0003e20000100a00 */
[----:B------:R-:W-:Y:S01]  /*2830*/  IMAD.MOV.U32 R4, RZ, RZ, 0x10 ;  /* 0x00000010ff047424 */ /* 0x000fe200078e00ff */
[----:B------:R-:W-:Y:S01]  /*2840*/  ISETP.GE.AND P0, PT, R22, R3, PT ;  /* 0x000000031600720c */ /* 0x000fe20003f06270 */
[-C--:B------:R-:W-:Y:S01]  /*2850*/  IMAD R8, R13, R155.reuse, R0 ;  /* 0x0000009b0d087224 */ /* 0x080fe200078e0200 */
[----:B------:R1:W-:Y:S01]  /*2860*/  STL [R1+0x1c], R31 ;  /* 0x00001c1f01007387 */ /* 0x0003e20000100800 */
[----:B------:R-:W-:Y:S01]  /*2870*/  SHF.L.U32 R0, R6, 0x6, RZ ;  /* 0x0000000606007819 */ /* 0x000fe200000006ff */
[----:B------:R-:W-:Y:S01]  /*2880*/  IMAD.WIDE.U32 R6, R40, R155, R234 ;  /* 0x0000009b28067225 */ /* 0x000fe200078e00ea */
[----:B------:R-:W-:-:S02]  /*2890*/  R2P PR, R14, 0x6 ;  /* 0x000000060e007804 */ /* 0x000fc40000000000 */
[----:B------:R-:W-:Y:S01]  /*28a0*/  LOP3.LUT R141, R0, 0xfffffe00, RZ, 0xc0, !PT ;  /* 0xfffffe00008d7812 */ /* 0x000fe200078ec0ff */
[----:B------:R-:W-:Y:S02]  /*28b0*/  IMAD.IADD R12, R19, 0x1, -R2 ;  /* 0x00000001130c7824 */ /* 0x000fe400078e0a02 */
[----:B------:R-:W-:Y:S01]  /*28c0*/  SEL R2, R4, 0xfffffff0, !P1 ;  /* 0xfffffff004027807 */ /* 0x000fe20004800000 */
        /* <DEDUP_REMOVED lines=12> */
.L_x_1898:
[----:B------:R-:W-:Y:S05]  /*2990*/  BSYNC B0 ;  /* 0x0000000000007941 */ /* 0x000fea0003800000 */
.L_x_1897:
        /* <DEDUP_REMOVED lines=16> */
.L_x_1900:
[----:B------:R-:W-:Y:S05]  /*2aa0*/  BSYNC B0 ;  /* 0x0000000000007941 */ /* 0x000fea0003800000 */
.L_x_1899:
        /* <DEDUP_REMOVED lines=15> */
.L_x_1902:
[----:B------:R-:W-:Y:S05]  /*2ba0*/  BSYNC B0 ;  /* 0x0000000000007941 */ /* 0x000fea0003800000 */
.L_x_1901:
[----:B------:R-:W-:Y:S01]  /*2bb0*/  ISETP.GE.AND P0, PT, R24, R3, PT ;  /* 0x000000031800720c */ /* 0x000fe20003f06270 */
[----:B------:R-:W-:Y:S01]  /*2bc0*/  IMAD.MOV.U32 R17, RZ, RZ, c[0x0][0x1a0] ;  /* 0x00006800ff117624 */ /* 0x000fe200078e00ff */
[----:B------:R-:W-:Y:S03]  /*2bd0*/  BSSY B0, `(.L_x_1903) ;  /* 0x0000012000007945 */ /* 0x000fe60003800000 */
[C---:B------:R-:W-:Y:S01]  /*2be0*/  IMAD.SHL.U32 R226, R17.reuse, 0x40, RZ ;  /* 0x0000004011e27824 */ /* 0x040fe200078e00ff */
[----:B------:R-:W-:-:S07]  /*2bf0*/  SHF.L.U64.HI R227, R17, R21, c[0x0][0x1a4] ;  /* 0x0000690011e37619 */ /* 0x000fce0000010215 */
        /* <DEDUP_REMOVED lines=15> */
.L_x_1904:
[----:B------:R-:W-:Y:S05]  /*2cf0*/  BSYNC B0 ;  /* 0x0000000000007941 */ /* 0x000fea0003800000 */
.L_x_1903:
[----:B------:R-:W0:Y:S01]  /*2d00*/  LDGDEPBAR ;  /* 0x00000000000079af */ /* 0x000e220000000000 */
[----:B------:R-:W-:Y:S01]  /*2d10*/  ISETP.GE.AND P0, PT, R22, R3, PT ;  /* 0x000000031600720c */ /* 0x000fe20003f06270 */
[----:B------:R-:W-:Y:S01]  /*2d20*/  IMAD.MOV.U32 R228, RZ, RZ, R30 ;  /* 0x000000ffffe47224 */ /* 0x000fe200078e001e */
[----:B------:R-:W-:Y:S01]  /*2d30*/  SHF.R.S32.HI R5, RZ, 0x1f, R12 ;  /* 0x0000001fff057819 */ /* 0x000fe2000001140c */
[----:B------:R-:W-:Y:S01]  /*2d40*/  IMAD R0, R227, R40, RZ ;  /* 0x00000028e3007224 */ /* 0x000fe200078e02ff */
[----:B------:R-:W-:Y:S01]  /*2d50*/  MOV R229, R31 ;  /* 0x0000001f00e57202 */ /* 0x000fe20000000f00 */
[----:B------:R-:W-:Y:S01]  /*2d60*/  IMAD.SHL.U32 R19, R19, 0x2, RZ ;  /* 0x0000000213137824 */ /* 0x000fe200078e00ff */
[----:B------:R-:W-:Y:S01]  /*2d70*/  LEA.HI R5, R5, R12, RZ, 0x2 ;  /* 0x0000000c05057211 */ /* 0x000fe200078f10ff */
[----:B------:R-:W-:Y:S01]  /*2d80*/  IMAD R0, R13, R226, R0 ;  /* 0x000000e20d007224 */ /* 0x000fe200078e0200 */
[----:B------:R-:W-:Y:S01]  /*2d90*/  MOV R228, R28 ;  /* 0x0000001c00e47202 */ /* 0x000fe20000000f00 */
[----:B------:R-:W-:Y:S01]  /*2da0*/  BSSY B0, `(.L_x_1905) ;  /* 0x0000014000007945 */ /* 0x000fe20003800000 */
[----:B------:R-:W-:-:S02]  /*2db0*/  SHF.R.S32.HI R156, RZ, 0x2, R5 ;  /* 0x00000002ff9c7819 */ /* 0x000fc40000011405 */
[----:B------:R-:W-:Y:S01]  /*2dc0*/  LOP3.LUT R238, R19, 0x6, RZ, 0xc0, !PT ;  /* 0x0000000613ee7812 */ /* 0x000fe200078ec0ff */
[----:B------:R1:W-:Y:S02]  /*2dd0*/  STL.64 [R1+0x18], R228 ;  /* 0x000018e401007387 */ /* 0x0003e40000100a00 */
[----:B-1----:R-:W-:Y:S02]  /*2de0*/  IMAD.WIDE.U32 R6, R40, R226, R228 ;  /* 0x000000e228067225 */ /* 0x002fe400078e00e4 */
[----:B------:R1:W-:Y:S02]  /*2df0*/  STL [R1+0x34], R156 ;  /* 0x0000349c01007387 */ /* 0x0003e40000100800 */
[----:B------:R-:W-:Y:S01]  /*2e00*/  IMAD.IADD R9, R7, 0x1, R0 ;  /* 0x0000000107097824 */ /* 0x000fe200078e0200 */
        /* <DEDUP_REMOVED lines=13> */
.L_x_1906:
[----:B------:R-:W-:Y:S05]  /*2ee0*/  BSYNC B0 ;  /* 0x0000000000007941 */ /* 0x000fea0003800000 */
.L_x_1905:
[----:B------:R-:W-:Y:S01]  /*2ef0*/  ISETP.GE.AND P0, PT, R26, R3, PT ;  /* 0x000000031a00720c */ /* 0x000fe20003f06270 */
[----:B------:R-:W-:Y:S01]  /*2f00*/  BSSY B0, `(.L_x_1907) ;  /* 0x0000010000007945 */ /* 0x000fe20003800000 */
[C---:B------:R-:W-:Y:S01]  /*2f10*/  SHF.L.U64.HI R224, R17.reuse, R20, c[0x0][0x1a4] ;  /* 0x0000690011e07619 */ /* 0x040fe20000010214 */
[----:B------:R-:W-:-:S10]  /*2f20*/  IMAD.SHL.U32 R225, R17, 0x10, RZ ;  /* 0x0000001011e17824 */ /* 0x000fd400078e00ff */
        /* <DEDUP_REMOVED lines=13> */
.L_x_1908:
[----:B------:R-:W-:Y:S05]  /*3000*/  BSYNC B0 ;  /* 0x0000000000007941 */ /* 0x000fea0003800000 */
.L_x_1907:
        /* <DEDUP_REMOVED lines=16> */
.L_x_1910:
[----:B------:R-:W-:Y:S05]  /*3110*/  BSYNC B0 ;  /* 0x0000000000007941 */ /* 0x000fea0003800000 */
.L_x_1909:
[----:B------:R-:W-:Y:S01]  /*3120*/  ISETP.GE.AND P0, PT, R24, R3, PT ;  /* 0x000000031800720c */ /* 0x000fe20003f06270 */
[----:B------:R-:W-:-:S12]  /*3130*/  BSSY B0, `(.L_x_1911) ;  /* 0x0000011000007945 */ /* 0x000fd80003800000 */
        /* <DEDUP_REMOVED lines=16> */
.L_x_1912:
[----:B------:R-:W-:Y:S05]  /*3240*/  BSYNC B0 ;  /* 0x0000000000007941 */ /* 0x000fea0003800000 */
.L_x_1911:
        /* <DEDUP_REMOVED lines=18> */
[----:B------:R-:W-:-:S02]  /*3370*/  LOP3.LUT R140, R8, R7, RZ, 0x3c, !PT ;  /* 0x00000007088c7212 */ /* 0x000fc400078e3cff */
[----:B------:R-:W-:Y:S01]  /*3380*/  IADD3 R5, R41, 0x1, -R42 ;  /* 0x0000000129057810 */ /* 0x000fe20007ffe82a */
        /* <DEDUP_REMOVED lines=9> */
[----:B----4-:R-:W1:Y:S01]  /*3420*/  LDSM.16.M88.4 R24, [R195] ;  /* 0x00000000c318783b */ /* 0x010e620000000200 */
[----:B------:R-:W-:Y:S01]  /*3430*/  IADD3 R199, R188, 0x4040, RZ ;  /* 0x00004040bcc77810 */ /* 0x000fe20007ffe0ff */
[----:B------:R-:W-:Y:S01]  /*3440*/  IMAD R196, R4, 0x2, R195 ;  /* 0x0000000204c47824 */ /* 0x000fe200078e02c3 */
[----:B------:R-:W-:Y:S01]  /*3450*/  @P2 IADD3 R199, R3, -0x40, RZ ;  /* 0xffffffc003c72810 */ /* 0x000fe20007ffe0ff */
[----:B------:R-:W4:Y:S01]  /*3460*/  LDSM.16.M88.4 R32, [R188+0x4800] ;  /* 0x00480000bc20783b */ /* 0x000f220000000200 */
[----:B------:R-:W-:Y:S02]  /*3470*/  IMAD R3, R43, 0x10, R154 ;  /* 0x000000102b037824 */ /* 0x000fe400078e029a */
[----:B------:R-:W-:Y:S01]  /*3480*/  IMAD R197, R2, 0x2, R196 ;  /* 0x0000000202c57824 */ /* 0x000fe200078e02c4 */
[----:B------:R-:W5:Y:S01]  /*3490*/  LDSM.16.M88.4 R20, [R195+0x2000] ;  /* 0x00200000c314783b */ /* 0x000f620000000200 */
[----:B------:R-:W-:Y:S01]  /*34a0*/  IMAD.IADD R193, R0, 0x1, R199 ;  /* 0x0000000100c17824 */ /* 0x000fe200078e02c7 */
[----:B------:R-:W-:-:S02]  /*34b0*/  IADD3 R202, R199, 0x800, RZ ;  /* 0x00000800c7ca7810 */ /* 0x000fc40007ffe0ff */
[----:B------:R-:W-:Y:S01]  /*34c0*/  LDSM.16.M88.4 R64, [R194+0x4000] ;  /* 0x00400000c240783b */ /* 0x000fe20000000200 */
[C---:B------:R-:W-:Y:S02]  /*34d0*/  IADD3 R201, R199.reuse, 0x1000, RZ ;  /* 0x00001000c7c97810 */ /* 0x040fe40007ffe0ff */
[----:B------:R-:W-:Y:S01]  /*34e0*/  IADD3 R200, R199, 0x1800, RZ ;  /* 0x00001800c7c87810 */ /* 0x000fe20007ffe0ff */
[----:B------:R-:W2:Y:S04]  /*34f0*/  LDSM.16.M88.4 R16, [R198] ;  /* 0x00000000c610783b */ /* 0x000ea80000000200 */
[----:B------:R-:W3:Y:S04]  /*3500*/  LDSM.16.M88.4 R72, [R194+0x4800] ;  /* 0x00480000c248783b */ /* 0x000ee80000000200 */
[----:B------:R-:W-:Y:S04]  /*3510*/  LDSM.16.M88.4 R80, [R199] ;  /* 0x00000000c750783b */ /* 0x000fe80000000200 */
[----:B------:R-:W2:Y:S04]  /*3520*/  LDSM.16.M88.4 R12, [R196] ;  /* 0x00000000c40c783b */ /* 0x000ea80000000200 */
[----:B------:R-:W2:Y:S04]  /*3530*/  LDSM.16.M88.4 R84, [R199+0x800] ;  /* 0x00080000c754783b */ /* 0x000ea80000000200 */
[----:B------:R-:W-:Y:S01]  /*3540*/  LDSM.16.M88.4 R88, [R193] ;  /* 0x00000000c158783b */ /* 0x000fe20000000200 */
[C---:B-1----:R-:W-:Y:S03]  /*3550*/  HMMA.16816.F32 R28, R24.reuse, R8, RZ ;  /* 0x00000008181c723c */ /* 0x042fe600000018ff */
[----:B------:R-:W-:Y:S04]  /*3560*/  LDSM.16.M88.4 R36, [R188+0x5800] ;  /* 0x00580000bc24783b */ /* 0x000fe80000000200 */
[----:B------:R-:W-:Y:S01]  /*3570*/  LDSM.16.M88.4 R44, [R188+0x5000] ;  /* 0x00500000bc2c783b */ /* 0x000fe20000000200 */
[C---:B------:R-:W-:Y:S03]  /*3580*/  HMMA.16816.F32 R52, R24.reuse, R10, RZ ;  /* 0x0000000a1834723c */ /* 0x040fe600000018ff */
[----:B------:R-:W-:Y:S05]  /*3590*/  LDSM.16.M88.4 R92, [R193+0x800] ;  /* 0x00080000c15c783b */ /* 0x000fea0000000200 */
[----:B----4-:R-:W-:Y:S08]  /*35a0*/  HMMA.16816.F32 R48, R24, R32, RZ ;  /* 0x000000201830723c */ /* 0x010ff000000018ff */
[C---:B-----5:R-:W-:Y:S08]  /*35b0*/  HMMA.16816.F32 R68, R20.reuse, R8, RZ ;  /* 0x000000081444723c */ /* 0x060ff000000018ff */
[----:B------:R-:W-:Y:S08]  /*35c0*/  HMMA.16816.F32 R100, R20, R10, RZ ;  /* 0x0000000a1464723c */ /* 0x000ff000000018ff */
[----:B--2---:R-:W-:Y:S01]  /*35d0*/  HMMA.16816.F32 R8, R16, R64, R28 ;  /* 0x000000401008723c */ /* 0x004fe2000000181c */
[----:B------:R-:W1:Y:S07]  /*35e0*/  LDSM.16.M88.4 R28, [R197] ;  /* 0x00000000c51c783b */ /* 0x000e6e0000000200 */
[----:B------:R-:W-:Y:S08]  /*35f0*/  HMMA.16816.F32 R60, R24, R34, RZ ;  /* 0x00000022183c723c */ /* 0x000ff000000018ff */
[C---:B------:R-:W-:Y:S08]  /*3600*/  HMMA.16816.F32 R52, R16.reuse, R66, R52 ;  /* 0x000000421034723c */ /* 0x040ff00000001834 */
[----:B---3--:R-:W-:Y:S08]  /*3610*/  HMMA.16816.F32 R56, R16, R72, R48 ;  /* 0x000000481038723c */ /* 0x008ff00000001830 */
[C---:B------:R-:W-:Y:S08]  /*3620*/  HMMA.16816.F32 R112, R20.reuse, R32, RZ ;  /* 0x000000201470723c */ /* 0x040ff000000018ff */
[----:B------:R-:W-:Y:S08]  /*3630*/  HMMA.16816.F32 R108, R20, R34, RZ ;  /* 0x00000022146c723c */ /* 0x000ff000000018ff */
[----:B------:R-:W-:Y:S01]  /*3640*/  HMMA.16816.F32 R32, R12, R80, R8 ;  /* 0x000000500c20723c */ /* 0x000fe20000001808 */
[----:B------:R-:W2:Y:S07]  /*3650*/  LDSM.16.M88.4 R8, [R198+0x2000] ;  /* 0x00200000c608783b */ /* 0x000eae0000000200 */
[----:B------:R-:W-:Y:S08]  /*3660*/  HMMA.16816.F32 R48, R16, R74, R60 ;  /* 0x0000004a1030723c */ /* 0x000ff0000000183c */
[C---:B------:R-:W-:Y:S08]  /*3670*/  HMMA.16816.F32 R52, R12.reuse, R82, R52 ;  /* 0x000000520c34723c */ /* 0x040ff00000001834 */
[----:B------:R-:W-:Y:S08]  /*3680*/  HMMA.16816.F32 R56, R12, R84, R56 ;  /* 0x000000540c38723c */ /* 0x000ff00000001838 */
[----:B-1----:R-:W-:Y:S01]  /*3690*/  HMMA.16816.F32 R76, R28, R88, R32 ;  /* 0x000000581c4c723c */ /* 0x002fe20000001820 */
[----:B------:R-:W-:Y:S07]  /*36a0*/  LDSM.16.M88.4 R32, [R194+0x5800] ;  /* 0x00580000c220783b */ /* 0x000fee0000000200 */
[C---:B------:R-:W-:Y:S08]  /*36b0*/  HMMA.16816.F32 R116, R20.reuse, R36, RZ ;  /* 0x000000241474723c */ /* 0x040ff000000018ff */
[C---:B------:R-:W-:Y:S08]  /*36c0*/  HMMA.16816.F32 R120, R20.reuse, R44, RZ ;  /* 0x0000002c1478723c */ /* 0x040ff000000018ff */
[----:B------:R-:W-:Y:S01]  /*36d0*/  HMMA.16816.F32 R104, R20, R46, RZ ;  /* 0x0000002e1468723c */ /* 0x000fe200000018ff */
[----:B------:R-:W-:-:S04]  /*36e0*/  FMUL.FTZ R0, R76, c[0x0][0x2ec] ;  /* 0x0000bb004c007a20 */ /* 0x000fc80000410000 */
[----:B------:R1:W3:Y:S03]  /*36f0*/  MUFU.TANH R152, R0 ;  /* 0x0000000000987308 */ /* 0x0002e60000002400 */
[----:B------:R-:W-:Y:S08]  /*3700*/  HMMA.16816.F32 R96, R20, R38, RZ ;  /* 0x000000261460723c */ /* 0x000ff000000018ff */
[----:B------:R-:W-:Y:S01]  /*3710*/  HMMA.16816.F32 R20, R12, R86, R48 ;  /* 0x000000560c14723c */ /* 0x000fe20000001830 */
[----:B-1----:R-:W-:-:S07]  /*3720*/  FMUL.FTZ R0, R77, c[0x0][0x2ec] ;  /* 0x0000bb004d007a20 */ /* 0x002fce0000410000 */
[----:B------:R-:W-:Y:S01]  /*3730*/  HMMA.16816.F32 R48, R28, R90, R52 ;  /* 0x0000005a1c30723c */ /* 0x000fe20000001834 */
[----:B------:R1:W-:Y:S07]  /*3740*/  MUFU.TANH R151, R0 ;  /* 0x0000000000977308 */ /* 0x0003ee0000002400 */
[C---:B------:R-:W-:Y:S08]  /*3750*/  HMMA.16816.F32 R124, R24.reuse, R36, RZ ;  /* 0x00000024187c723c */ /* 0x040ff000000018ff */
[C---:B------:R-:W-:Y:S08]  /*3760*/  HMMA.16816.F32 R128, R24.reuse, R44, RZ ;  /* 0x0000002c1880723c */ /* 0x040ff000000018ff */
[----:B------:R-:W-:Y:S01]  /*3770*/  HMMA.16816.F32 R136, R24, R46, RZ ;  /* 0x0000002e1888723c */ /* 0x000fe200000018ff */
[----:B-1----:R-:W-:-:S04]  /*3780*/  FMUL.FTZ R0, R48, c[0x0][0x2ec] ;  /* 0x0000bb0030007a20 */ /* 0x002fc80000410000 */
[----:B------:R1:W4:Y:S03]  /*3790*/  MUFU.TANH R150, R0 ;  /* 0x0000000000967308 */ /* 0x0003260000002400 */
[----:B------:R-:W-:Y:S01]  /*37a0*/  HMMA.16816.F32 R132, R24, R38, RZ ;  /* 0x000000261884723c */ /* 0x000fe200000018ff */
[----:B------:R-:W5:Y:S04]  /*37b0*/  LDSM.16.M88.4 R24, [R196+0x2000] ;  /* 0x00200000c418783b */ /* 0x000f680000000200 */
[----:B------:R-:W3:Y:S03]  /*37c0*/  LDSM.16.M88.4 R36, [R194+0x5000] ;  /* 0x00500000c224783b */ /* 0x000ee60000000200 */
[----:B------:R-:W-:Y:S01]  /*37d0*/  HMMA.16816.F32 R60, R28, R92, R56 ;  /* 0x0000005c1c3c723c */ /* 0x000fe20000001838 */
[----:B-1----:R-:W-:-:S07]  /*37e0*/  FMUL.FTZ R0, R49, c[0x0][0x2ec] ;  /* 0x0000bb0031007a20 */ /* 0x002fce0000410000 */
[----:B--2---:R-:W-:Y:S01]  /*37f0*/  HMMA.16816.F32 R44, R8, R64, R68 ;  /* 0x00000040082c723c */ /* 0x004fe20000001844 */
[----:B------:R1:W2:Y:S07]  /*3800*/  MUFU.TANH R149, R0 ;  /* 0x0000000000957308 */ /* 0x0002ae0000002400 */
[----:B------:R-:W-:Y:S01]  /*3810*/  HMMA.16816.F32 R68, R28, R94, R20 ;  /* 0x0000005e1c44723c */ /* 0x000fe20000001814 */
[----:B------:R-:W2:Y:S07]  /*3820*/  LDSM.16.M88.4 R20, [R197+0x2000] ;  /* 0x00200000c514783b */ /* 0x000eae0000000200 */
[----:B------:R-:W-:Y:S01]  /*3830*/  HMMA.16816.F32 R56, R8, R66, R100 ;  /* 0x000000420838723c */ /* 0x000fe20000001864 */
[----:B-1----:R-:W-:-:S04]  /*3840*/  FMUL.FTZ R0, R60, c[0x0][0x2ec] ;  /* 0x0000bb003c007a20 */ /* 0x002fc80000410000 */
[----:B------:R1:W1:Y:S03]  /*3850*/  MUFU.TANH R148, R0 ;  /* 0x0000000000947308 */ /* 0x0002660000002400 */
[----:B------:R-:W-:Y:S08]  /*3860*/  HMMA.16816.F32 R52, R8, R72, R112 ;  /* 0x000000480834723c */ /* 0x000ff00000001870 */
[----:B-----5:R-:W-:Y:S01]  /*3870*/  HMMA.16816.F32 R44, R24, R80, R44 ;  /* 0x00000050182c723c */ /* 0x020fe2000000182c */
[----:B-1----:R-:W-:-:S07]  /*3880*/  FMUL.FTZ R0, R61, c[0x0][0x2ec] ;  /* 0x0000bb003d007a20 */ /* 0x002fce0000410000 */
[C---:B------:R-:W-:Y:S01]  /*3890*/  HMMA.16816.F32 R64, R8.reuse, R74, R108 ;  /* 0x0000004a0840723c */ /* 0x040fe2000000186c */
[----:B------:R1:W5:Y:S07]  /*38a0*/  MUFU.TANH R147, R0 ;  /* 0x0000000000937308 */ /* 0x00036e0000002400 */
[C---:B------:R-:W-:Y:S08]  /*38b0*/  HMMA.16816.F32 R116, R8.reuse, R32, R116 ;  /* 0x000000200874723c */ /* 0x040ff00000001874 */
[----:B---3--:R-:W-:Y:S01]  /*38c0*/  HMMA.16816.F32 R100, R8, R36, R120 ;  /* 0x000000240864723c */ /* 0x008fe20000001878 */
[----:B-1----:R-:W-:-:S04]  /*38d0*/  FMUL.FTZ R0, R68, c[0x0][0x2ec] ;  /* 0x0000bb0044007a20 */ /* 0x002fc80000410000 */
[----:B------:R1:W3:Y:S03]  /*38e0*/  MUFU.TANH R146, R0 ;  /* 0x0000000000927308 */ /* 0x0002e60000002400 */
[C---:B------:R-:W-:Y:S08]  /*38f0*/  HMMA.16816.F32 R104, R8.reuse, R38, R104 ;  /* 0x000000260868723c */ /* 0x040ff00000001868 */
[----:B------:R-:W-:Y:S01]  /*3900*/  HMMA.16816.F32 R108, R8, R34, R96 ;  /* 0x00000022086c723c */ /* 0x000fe20000001860 */
[----:B-1----:R-:W-:-:S07]  /*3910*/  FMUL.FTZ R0, R69, c[0x0][0x2ec] ;  /* 0x0000bb0045007a20 */ /* 0x002fce0000410000 */
[C---:B------:R-:W-:Y:S01]  /*3920*/  HMMA.16816.F32 R8, R24.reuse, R82, R56 ;  /* 0x000000521808723c */ /* 0x040fe20000001838 */
[----:B------:R1:W1:Y:S07]  /*3930*/  MUFU.TANH R144, R0 ;  /* 0x0000000000907308 */ /* 0x00026e0000002400 */
[----:B------:R-:W-:Y:S08]  /*3940*/  HMMA.16816.F32 R52, R24, R84, R52 ;  /* 0x000000541834723c */ /* 0x000ff00000001834 */
[----:B--2---:R-:W-:Y:S01]  /*3950*/  HMMA.16816.F32 R72, R20, R88, R44 ;  /* 0x000000581448723c */ /* 0x004fe2000000182c */
[----:B-1----:R-:W-:-:S04]  /*3960*/  FMUL.FTZ R0, R78, c[0x0][0x2ec] ;  /* 0x0000bb004e007a20 */ /* 0x002fc80000410000 */
[----:B------:R1:W2:Y:S03]  /*3970*/  MUFU.TANH R145, R0 ;  /* 0x0000000000917308 */ /* 0x0002a60000002400 */
[----:B------:R-:W-:Y:S08]  /*3980*/  HMMA.16816.F32 R44, R24, R86, R64 ;  /* 0x00000056182c723c */ /* 0x000ff00000001840 */
[----:B------:R-:W-:Y:S01]  /*3990*/  HMMA.16816.F32 R64, R20, R92, R52 ;  /* 0x0000005c1440723c */ /* 0x000fe20000001834 */
[----:B-1----:R-:W-:-:S02]  /*39a0*/  FMUL.FTZ R0, R79, c[0x0][0x2ec] ;  /* 0x0000bb004f007a20 */ /* 0x002fc40000410000 */
[----:B------:R-:W1:Y:S05]  /*39b0*/  LDSM.16.M88.4 R76, [R199+0x1800] ;  /* 0x00180000c74c783b */ /* 0x000e6a0000000200 */
[----:B------:R-:W-:Y:S01]  /*39c0*/  HMMA.16816.F32 R56, R16, R32, R124 ;  /* 0x000000201038723c */ /* 0x000fe2000000187c */
[----:B------:R2:W-:Y:S02]  /*39d0*/  MUFU.TANH R143, R0 ;  /* 0x00000000008f7308 */ /* 0x0005e40000002400 */
[----:B--2---:R-:W-:-:S06]  /*39e0*/  FMUL.FTZ R0, R50, c[0x0][0x2ec] ;  /* 0x0000bb0032007a20 */ /* 0x004fcc0000410000 */
[----:B------:R2:W-:Y:S02]  /*39f0*/  MUFU.TANH R142, R0 ;  /* 0x00000000008e7308 */ /* 0x0005e40000002400 */
[----:B--2---:R-:W-:Y:S02]  /*3a00*/  FMUL.FTZ R0, R51, c[0x0][0x2ec] ;  /* 0x0000bb0033007a20 */ /* 0x004fe40000410000 */
[C---:B------:R-:W-:Y:S04]  /*3a10*/  HMMA.16816.F32 R48, R16.reuse, R36, R128 ;  /* 0x000000241030723c */ /* 0x040fe80000001880 */
[----:B------:R2:W1:Y:S04]  /*3a20*/  MUFU.TANH R123, R0 ;  /* 0x00000000007b7308 */ /* 0x0004680000002400 */
[C---:B------:R-:W-:Y:S08]  /*3a30*/  HMMA.16816.F32 R36, R16.reuse, R38, R136 ;  /* 0x000000261024723c */ /* 0x040ff00000001888 */
[----:B------:R-:W-:Y:S01]  /*3a40*/  HMMA.16816.F32 R16, R16, R34, R132 ;  /* 0x000000221010723c */ /* 0x000fe20000001884 */
[----:B------:R-:W-:Y:S01]  /*3a50*/  LDSM.16.M88.4 R32, [R193+0x1000] ;  /* 0x00100000c120783b */ /* 0x000fe20000000200 */
[----:B--2---:R-:W-:-:S04]  /*3a60*/  FMUL.FTZ R0, R62, c[0x0][0x2ec] ;  /* 0x0000bb003e007a20 */ /* 0x004fc80000410000 */
[----:B------:R2:W2:Y:S02]  /*3a70*/  MUFU.TANH R122, R0 ;  /* 0x00000000007a7308 */ /* 0x0004a40000002400 */
[----:B-1----:R-:W-:Y:S01]  /*3a80*/  HMMA.16816.F32 R80, R12, R76, R56 ;  /* 0x0000004c0c50723c */ /* 0x002fe20000001838 */
[----:B--2---:R-:W-:-:S07]  /*3a90*/  FMUL.FTZ R0, R63, c[0x0][0x2ec] ;  /* 0x0000bb003f007a20 */ /* 0x004fce0000410000 */
[----:B------:R-:W-:Y:S01]  /*3aa0*/  HMMA.16816.F32 R60, R20, R90, R8 ;  /* 0x0000005a143c723c */ /* 0x000fe20000001808 */
[----:B------:R-:W1:Y:S01]  /*3ab0*/  LDSM.16.M88.4 R8, [R199+0x1000] ;  /* 0x00100000c708783b */ /* 0x000e620000000200 */
[----:B------:R2:W1:Y:S06]  /*3ac0*/  MUFU.TANH R121, R0 ;  /* 0x0000000000797308 */ /* 0x00046c0000002400 */
[----:B------:R-:W-:Y:S01]  /*3ad0*/  HMMA.16816.F32 R56, R12, R78, R16 ;  /* 0x0000004e0c38723c */ /* 0x000fe20000001810 */
[----:B--2---:R-:W-:-:S04]  /*3ae0*/  FMUL.FTZ R0, R70, c[0x0][0x2ec] ;  /* 0x0000bb0046007a20 */ /* 0x004fc80000410000 */
[----:B------:R2:W1:Y:S11]  /*3af0*/  MUFU.TANH R120, R0 ;  /* 0x0000000000787308 */ /* 0x0004760000002400 */
[----:B------:R-:W-:-:S04]  /*3b00*/  FMUL.FTZ R7, R62, c[0x0][0x2ec] ;  /* 0x0000bb003e077a20 */ /* 0x000fc80000410000 */
[----:B------:R-:W-:Y:S01]  /*3b10*/  MUFU.TANH R93, R7 ;  /* 0x00000007005d7308 */ /* 0x000fe20000002400 */
[----:B--2---:R-:W-:Y:S02]  /*3b20*/  FMUL.FTZ R0, R71, c[0x0][0x2ec] ;  /* 0x0000bb0047007a20 */ /* 0x004fe40000410000 */
[----:B------:R-:W-:Y:S05]  /*3b30*/  HMMA.16816.F32 R68, R20, R94, R44 ;  /* 0x0000005e1444723c */ /* 0x000fea000000182c */
[----:B------:R2:W2:Y:S03]  /*3b40*/  MUFU.TANH R115, R0 ;  /* 0x0000000000737308 */ /* 0x0004a60000002400 */
[C---:B-1----:R-:W-:Y:S08]  /*3b50*/  HMMA.16816.F32 R48, R12.reuse, R8, R48 ;  /* 0x000000080c30723c */ /* 0x042ff00000001830 */
[----:B------:R-:W-:Y:S01]  /*3b60*/  HMMA.16816.F32 R52, R12, R10, R36 ;  /* 0x0000000a0c34723c */ /* 0x000fe20000001824 */
[----:B--2---:R-:W-:-:S04]  /*3b70*/  FMUL.FTZ R0, R72, c[0x0][0x2ec] ;  /* 0x0000bb0048007a20 */ /* 0x004fc80000410000 */
[----:B------:R1:W2:Y:S02]  /*3b80*/  MUFU.TANH R114, R0 ;  /* 0x0000000000727308 */ /* 0x0002a40000002400 */
[----:B------:R-:W-:Y:S01]  /*3b90*/  IADD3 R14, R5, c[0x0][0x2e8], RZ ;  /* 0x0000ba00050e7a10 */ /* 0x000fe20007ffe0ff */
[----:B------:R-:W-:Y:S07]  /*3ba0*/  HMMA.16816.F32 R16, R24, R8, R100 ;  /* 0x000000081810723c */ /* 0x000fee0000001864 */
[----:B------:R-:W-:Y:S01]  /*3bb0*/  FMUL.FTZ R8, R63, c[0x0][0x2ec] ;  /* 0x0000bb003f087a20 */ /* 0x000fe20000410000 */
[----:B------:R-:W-:Y:S03]  /*3bc0*/  HMMA.16816.F32 R36, R28, R32, R48 ;  /* 0x000000201c24723c */ /* 0x000fe60000001830 */
[----:B------:R-:W-:Y:S01]  /*3bd0*/  MUFU.TANH R91, R8 ;  /* 0x00000008005b7308 */ /* 0x000fe20000002400 */
[----:B-1----:R-:W-:-:S04]  /*3be0*/  FMUL.FTZ R0, R73, c[0x0][0x2ec] ;  /* 0x0000bb0049007a20 */ /* 0x002fc80000410000 */
[----:B------:R-:W-:Y:S03]  /*3bf0*/  HMMA.16816.F32 R44, R24, R10, R104 ;  /* 0x0000000a182c723c */ /* 0x000fe60000001868 */
[----:B------:R1:W-:Y:S05]  /*3c00*/  MUFU.TANH R112, R0 ;  /* 0x0000000000707308 */ /* 0x0003ea0000002400 */
[----:B------:R-:W-:Y:S08]  /*3c10*/  HMMA.16816.F32 R16, R20, R32, R16 ;  /* 0x000000201410723c */ /* 0x000ff00000001810 */
[----:B------:R-:W-:-:S02]  /*3c20*/  FMUL.FTZ R11, R37, c[0x0][0x2ec] ;  /* 0x0000bb00250b7a20 */ /* 0x000fc40000410000 */
[----:B------:R-:W-:Y:S02]  /*3c30*/  FMUL.FTZ R33, R38, c[0x0][0x2ec] ;  /* 0x0000bb0026217a20 */ /* 0x000fe40000410000 */
[----:B-1----:R-:W-:Y:S01]  /*3c40*/  FMUL.FTZ R0, R60, c[0x0][0x2ec] ;  /* 0x0000bb003c007a20 */ /* 0x002fe20000410000 */
[----:B------:R-:W-:Y:S01]  /*3c50*/  MUFU.TANH R86, R11 ;  /* 0x0000000b00567308 */ /* 0x000fe20000002400 */
[----:B------:R-:W-:-:S07]  /*3c60*/  FMUL.FTZ R32, R39, c[0x0][0x2ec] ;  /* 0x0000bb0027207a20 */ /* 0x000fce0000410000 */
[----:B------:R1:W-:Y:S08]  /*3c70*/  MUFU.TANH R113, R0 ;  /* 0x0000000000717308 */ /* 0x0003f00000002400 */
[----:B------:R-:W-:Y:S01]  /*3c80*/  MUFU.TANH R89, R33 ;  /* 0x0000002100597308 */ /* 0x000fe20000002400 */
[----:B-1----:R-:W-:-:S07]  /*3c90*/  FMUL.FTZ R0, R61, c[0x0][0x2ec] ;  /* 0x0000bb003d007a20 */ /* 0x002fce0000410000 */
[----:B------:R-:W-:Y:S08]  /*3ca0*/  MUFU.TANH R88, R32 ;  /* 0x0000002000587308 */ /* 0x000ff00000002400 */
[----:B------:R1:W-:Y:S02]  /*3cb0*/  MUFU.TANH R99, R0 ;  /* 0x0000000000637308 */ /* 0x0003e40000002400 */
        /* <DEDUP_REMOVED lines=12> */
[----:B-1----:R-:W-:Y:S01]  /*3d80*/  IMAD.IADD R0, R156, 0x1, R3 ;  /* 0x000000019c007824 */ /* 0x002fe200078e0203 */
[----:B------:R-:W-:-:S03]  /*3d90*/  IADD3 R3, R41, -c[0x0][0x2e4], -R42 ;  /* 0x8000b90029037a10 */ /* 0x000fc60007ffe82a */
[C---:B------:R-:W-:Y:S01]  /*3da0*/  IMAD.IADD R7, R0.reuse, 0x1, R14 ;  /* 0x0000000100077824 */ /* 0x040fe200078e020e */
[C---:B------:R-:W-:Y:S01]  /*3db0*/  IADD3 R6, R0.reuse, 0x8, RZ ;  /* 0x0000000800067810 */ /* 0x040fe20007ffe0ff */
[C---:B------:R-:W-:Y:S01]  /*3dc0*/  IMAD.IADD R13, R0.reuse, 0x1, R3 ;  /* 0x00000001000d7824 */ /* 0x040fe200078e0203 */
[C---:B------:R-:W-:Y:S02]  /*3dd0*/  IADD3 R5, R0.reuse, 0x40, RZ ;  /* 0x0000004000057810 */ /* 0x040fe40007ffe0ff */
[----:B------:R-:W-:Y:S01]  /*3de0*/  IADD3 R0, R0, 0x48, RZ ;  /* 0x0000004800007810 */ /* 0x000fe20007ffe0ff */
[----:B------:R-:W-:Y:S01]  /*3df0*/  IMAD.IADD R12, R3, 0x1, R6 ;  /* 0x00000001030c7824 */ /* 0x000fe200078e0206 */
[----:B------:R-:W-:Y:S01]  /*3e00*/  IMNMX R210, R7, R41, PT ;  /* 0x0000002907d27217 */ /* 0x000fe20003800200 */
[C-C-:B------:R-:W-:Y:S01]  /*3e10*/  IMAD.IADD R9, R3.reuse, 0x1, R5.reuse ;  /* 0x0000000103097824 */ /* 0x140fe200078e0205 */
[----:B------:R-:W-:Y:S01]  /*3e20*/  IMNMX R206, RZ, R13, !PT ;  /* 0x0000000dffce7217 */ /* 0x000fe20007800200 */
[--C-:B------:R-:W-:Y:S01]  /*3e30*/  IMAD.IADD R8, R3, 0x1, R0.reuse ;  /* 0x0000000103087824 */ /* 0x100fe200078e0200 */
[----:B------:R-:W-:Y:S01]  /*3e40*/  IMNMX R205, RZ, R12, !PT ;  /* 0x0000000cffcd7217 */ /* 0x000fe20007800200 */
[----:B------:R-:W-:Y:S01]  /*3e50*/  IMAD.IADD R0, R14, 0x1, R0 ;  /* 0x000000010e007824 */ /* 0x000fe200078e0200 */
[----:B------:R-:W-:Y:S01]  /*3e60*/  IMNMX R204, RZ, R9, !PT ;  /* 0x00000009ffcc7217 */ /* 0x000fe20007800200 */
[----:B------:R-:W-:Y:S01]  /*3e70*/  FMUL.FTZ R3, R66, c[0x0][0x2ec] ;  /* 0x0000bb0042037a20 */ /* 0x000fe20000410000 */
[----:B------:R-:W-:Y:S01]  /*3e80*/  IMNMX R203, RZ, R8, !PT ;  /* 0x00000008ffcb7217 */ /* 0x000fe20007800200 */
[----:B------:R-:W-:Y:S01]  /*3e90*/  IMAD.IADD R5, R14, 0x1, R5 ;  /* 0x000000010e057824 */ /* 0x000fe200078e0205 */
[----:B------:R-:W-:Y:S01]  /*3ea0*/  IMNMX R207, R0, R41, PT ;  /* 0x0000002900cf7217 */ /* 0x000fe20003800200 */
[----:B------:R1:W1:Y:S01]  /*3eb0*/  MUFU.TANH R69, R3 ;  /* 0x0000000300457308 */ /* 0x0002620000002400 */
[----:B------:R-:W-:-:S02]  /*3ec0*/  IMAD R0, R40, 0x40, R238 ;  /* 0x0000004028007824 */ /* 0x000fc400078e02ee */
[----:B------:R-:W-:Y:S01]  /*3ed0*/  IMAD.IADD R6, R14, 0x1, R6 ;  /* 0x000000010e067824 */ /* 0x000fe200078e0206 */
[-C--:B------:R-:W-:Y:S01]  /*3ee0*/  IMNMX R208, R5, R41.reuse, PT ;  /* 0x0000002905d07217 */ /* 0x080fe20003800200 */
[----:B------:R-:W-:Y:S01]  /*3ef0*/  FMUL.FTZ R5, R70, c[0x0][0x2ec] ;  /* 0x0000bb0046057a20 */ /* 0x000fe20000410000 */
[----:B------:R-:W-:Y:S01]  /*3f00*/  IADD3 R8, R0, 0x8, RZ ;  /* 0x0000000800087810 */ /* 0x000fe20007ffe0ff */
[----:B------:R-:W-:Y:S01]  /*3f10*/  HMMA.16816.F32 R12, R28, R34, R52 ;  /* 0x000000221c0c723c */ /* 0x000fe20000001834 */
[----:B------:R-:W-:Y:S01]  /*3f20*/  IMNMX R209, R6, R41, PT ;  /* 0x0000002906d17217 */ /* 0x000fe20003800200 */
[----:B------:R-:W-:Y:S01]  /*3f30*/  FMUL.FTZ R6, R71, c[0x0][0x2ec] ;  /* 0x0000bb0047067a20 */ /* 0x000fe20000410000 */
[C---:B------:R-:W-:Y:S01]  /*3f40*/  IADD3 R7, R0.reuse, 0x9, RZ ;  /* 0x0000000900077810 */ /* 0x040fe20007ffe0ff */
[----:B------:R2:W-:Y:S01]  /*3f50*/  MUFU.TANH R75, R5 ;  /* 0x00000005004b7308 */ /* 0x0005e20000002400 */
[----:B------:R-:W-:-:S03]  /*3f60*/  IADD3 R9, R0, 0x19, RZ ;  /* 0x0000001900097810 */ /* 0x000fc60007ffe0ff */
[----:B------:R-:W-:Y:S01]  /*3f70*/  HMMA.16816.F32 R32, R20, R34, R44 ;  /* 0x000000221420723c */ /* 0x000fe2000000182c */
[----:B-1----:R-:W-:-:S03]  /*3f80*/  FMUL.FTZ R3, R67, c[0x0][0x2ec] ;  /* 0x0000bb0043037a20 */ /* 0x002fc60000410000 */
[----:B------:R1:W-:Y:S08]  /*3f90*/  MUFU.TANH R90, R6 ;  /* 0x00000006005a7308 */ /* 0x0003f00000002400 */
[----:B------:R3:W-:Y:S01]  /*3fa0*/  MUFU.TANH R68, R3 ;  /* 0x0000000300447308 */ /* 0x0007e20000002400 */
[----:B--2---:R-:W-:-:S03]  /*3fb0*/  IADD3 R5, R0, 0x11, RZ ;  /* 0x0000001100057810 */ /* 0x004fc60007ffe0ff */
[----:B------:R-:W-:Y:S01]  /*3fc0*/  FMUL.FTZ R11, R12, c[0x0][0x2ec] ;  /* 0x0000bb000c0b7a20 */ /* 0x000fe20000410000 */
[----:B------:R-:W-:Y:S01]  /*3fd0*/  ISETP.GE.AND P4, PT, R5, R210, PT ;  /* 0x000000d20500720c */ /* 0x000fe20003f86270 */
[----:B------:R-:W-:Y:S01]  /*3fe0*/  FMUL.FTZ R14, R14, c[0x0][0x2ec] ;  /* 0x0000bb000e0e7a20 */ /* 0x000fe20000410000 */
[C---:B-1----:R-:W-:Y:S01]  /*3ff0*/  IADD3 R6, R0.reuse, 0x10, RZ ;  /* 0x0000001000067810 */ /* 0x042fe20007ffe0ff */
[----:B------:R1:W-:Y:S01]  /*4000*/  MUFU.TANH R70, R11 ;  /* 0x0000000b00467308 */ /* 0x0003e20000002400 */
[----:B---3--:R-:W-:-:S07]  /*4010*/  IADD3 R3, R0, 0x1, RZ ;  /* 0x0000000100037810 */ /* 0x008fce0007ffe0ff */
[----:B------:R-:W-:Y:S01]  /*4020*/  MUFU.TANH R66, R14 ;  /* 0x0000000e00427308 */ /* 0x000fe20000002400 */
[C---:B------:R-:W-:Y:S02]  /*4030*/  ISETP.GE.AND P0, PT, R3.reuse, R207, PT ;  /* 0x000000cf0300720c */ /* 0x040fe40003f06270 */
[C---:B------:R-:W-:Y:S02]  /*4040*/  ISETP.GE.AND P1, PT, R3.reuse, R208, PT ;  /* 0x000000d00300720c */ /* 0x040fe40003f26270 */
[----:B------:R-:W-:Y:S01]  /*4050*/  ISETP.LT.OR P0, PT, R3, R203, P0 ;  /* 0x000000cb0300720c */ /* 0x000fe20000701670 */
[----:B-1----:R-:W-:Y:S01]  /*4060*/  FMUL.FTZ R11, R13, c[0x0][0x2ec] ;  /* 0x0000bb000d0b7a20 */ /* 0x002fe20000410000 */
[C---:B------:R-:W-:Y:S02]  /*4070*/  ISETP.GE.AND P3, PT, R3.reuse, R210, PT ;  /* 0x000000d20300720c */ /* 0x040fe40003f66270 */
[----:B------:R-:W-:Y:S01]  /*4080*/  P2R R10, PR, RZ, 0x1 ;  /* 0x00000001ff0a7803 */ /* 0x000fe20000000000 */
[----:B------:R1:W-:Y:S01]  /*4090*/  MUFU.TANH R67, R11 ;  /* 0x0000000b00437308 */ /* 0x0003e20000002400 */
[----:B------:R-:W-:-:S02]  /*40a0*/  ISETP.GE.AND P2, PT, R3, R209, PT ;  /* 0x000000d10300720c */ /* 0x000fc40003f46270 */
[----:B------:R-:W-:Y:S02]  /*40b0*/  ISETP.GE.AND P0, PT, R0, R210, PT ;  /* 0x000000d20000720c */ /* 0x000fe40003f06270 */
[C---:B------:R-:W-:Y:S02]  /*40c0*/  ISETP.LT.OR P6, PT, R3.reuse, R204, P1 ;  /* 0x000000cc0300720c */ /* 0x040fe40000fc1670 */
[CC--:B------:R-:W-:Y:S02]  /*40d0*/  ISETP.LT.OR P3, PT, R3.reuse, R206.reuse, P3 ;  /* 0x000000ce0300720c */ /* 0x0c0fe40001f61670 */
[----:B------:R-:W-:Y:S01]  /*40e0*/  ISETP.LT.OR P5, PT, R3, R205, P2 ;  /* 0x000000cd0300720c */ /* 0x000fe200017a1670 */
[----:B------:R-:W-:Y:S01]  /*40f0*/  FMUL.FTZ R3, R36, c[0x0][0x2ec] ;  /* 0x0000bb0024037a20 */ /* 0x000fe20000410000 */
[----:B------:R-:W-:Y:S01]  /*4100*/  ISETP.LT.OR P1, PT, R0, R206, P0 ;  /* 0x000000ce0000720c */ /* 0x000fe20000721670 */
[C---:B------:R-:W-:Y:S01]  /*4110*/  HMMA.16816.F32 R36, R24.reuse, R76, R116 ;  /* 0x0000004c1824723c */ /* 0x040fe20000001874 */
[-C--:B------:R-:W-:Y:S01]  /*4120*/  ISETP.GE.AND P0, PT, R8, R210.reuse, PT ;  /* 0x000000d20800720c */ /* 0x080fe20003f06270 */
[----:B------:R2:W3:Y:S01]  /*4130*/  MUFU.TANH R72, R3 ;  /* 0x0000000300487308 */ /* 0x0004e20000002400 */
[----:B------:R-:W-:Y:S01]  /*4140*/  ISETP.GE.AND P2, PT, R7, R210, PT ;  /* 0x000000d20700720c */ /* 0x000fe20003f46270 */
[----:B-1----:R-:W-:Y:S01]  /*4150*/  FMUL.FTZ R11, R15, c[0x0][0x2ec] ;  /* 0x0000bb000f0b7a20 */ /* 0x002fe20000410000 */
[----:B------:R-:W-:Y:S01]  /*4160*/  FSEL R48, R152, -INF , !P1 ;  /* 0xff80000098307808 */ /* 0x000fe20004800000 */
[----:B------:R-:W1:Y:S01]  /*4170*/  LDSM.16.M88.4 R12, [R193+0x1800] ;  /* 0x00180000c10c783b */ /* 0x000e620000000200 */
[----:B------:R-:W-:Y:S01]  /*4180*/  ISETP.LT.OR P0, PT, R8, R206, P0 ;  /* 0x000000ce0800720c */ /* 0x000fe20000701670 */
[----:B------:R-:W-:Y:S01]  /*4190*/  HMMA.16816.F32 R24, R24, R78, R108 ;  /* 0x0000004e1818723c */ /* 0x000fe2000000186c */
[----:B------:R-:W-:Y:S01]  /*41a0*/  ISETP.GE.AND P1, PT, R6, R210, PT ;  /* 0x000000d20600720c */ /* 0x000fe20003f26270 */
[----:B------:R3:W1:Y:S01]  /*41b0*/  MUFU.TANH R87, R11 ;  /* 0x0000000b00577308 */ /* 0x0006620000002400 */
[----:B------:R-:W-:Y:S01]  /*41c0*/  ISETP.LT.OR P2, PT, R7, R206, P2 ;  /* 0x000000ce0700720c */ /* 0x000fe20001741670 */
[----:B------:R-:W-:-:S04]  /*41d0*/  DEPBAR.LE SB0, 0x0 ;  /* 0x000080000000791a */ /* 0x000fc80000000000 */
[----:B----4-:R-:W-:Y:S02]  /*41e0*/  FSEL R50, R150, -INF , !P0 ;  /* 0xff80000096327808 */ /* 0x010fe40004000000 */
[----:B--2---:R-:W-:Y:S02]  /*41f0*/  IADD3 R3, R0, 0x18, RZ ;  /* 0x0000001800037810 */ /* 0x004fe40007ffe0ff */
[----:B------:R-:W-:Y:S01]  /*4200*/  FSEL R49, R151, -INF , !P3 ;  /* 0xff80000097317808 */ /* 0x000fe20005800000 */
[----:B------:R-:W-:Y:S01]  /*4210*/  BAR.SYNC.DEFER_BLOCKING 0x0 ;  /* 0x0000000000007b1d */ /* 0x000fe20000010000 */
[----:B------:R-:W-:Y:S02]  /*4220*/  ISETP.GE.AND P0, PT, R3, R210, PT ;  /* 0x000000d20300720c */ /* 0x000fe40003f06270 */
[----:B------:R-:W-:Y:S02]  /*4230*/  ISETP.LT.OR P1, PT, R6, R206, P1 ;  /* 0x000000ce0600720c */ /* 0x000fe40000f21670 */
[----:B------:R-:W-:Y:S01]  /*4240*/  ISETP.GE.AND P3, PT, R9, R210, PT ;  /* 0x000000d20900720c */ /* 0x000fe20003f66270 */
[----:B---3--:R-:W-:Y:S01]  /*4250*/  FMUL.FTZ R11, R16, c[0x0][0x2ec] ;  /* 0x0000bb00100b7a20 */ /* 0x008fe20000410000 */
[----:B------:R-:W-:-:S02]  /*4260*/  FSEL R53, R149, -INF , !P2 ;  /* 0xff80000095357808 */ /* 0x000fc40005000000 */
[-C--:B------:R-:W-:Y:S01]  /*4270*/  ISETP.LT.OR P2, PT, R5, R206.reuse, P4 ;  /* 0x000000ce0500720c */ /* 0x080fe20002741670 */
[----:B------:R2:W-:Y:S01]  /*4280*/  MUFU.TANH R73, R11 ;  /* 0x0000000b00497308 */ /* 0x0005e20000002400 */
[----:B------:R-:W-:Y:S02]  /*4290*/  FSEL R54, R148, -INF , !P1 ;  /* 0xff80000094367808 */ /* 0x000fe40004800000 */
[-C--:B------:R-:W-:Y:S02]  /*42a0*/  ISETP.LT.OR P0, PT, R3, R206.reuse, P0 ;  /* 0x000000ce0300720c */ /* 0x080fe40000701670 */
[----:B------:R-:W-:Y:S02]  /*42b0*/  ISETP.LT.OR P1, PT, R9, R206, P3 ;  /* 0x000000ce0900720c */ /* 0x000fe40001f21670 */
[----:B------:R-:W-:Y:S02]  /*42c0*/  ISETP.GE.AND P4, PT, R8, R209, PT ;  /* 0x000000d10800720c */ /* 0x000fe40003f86270 */
[----:B-----5:R-:W-:-:S02]  /*42d0*/  FSEL R60, R147, -INF , !P2 ;  /* 0xff800000933c7808 */ /* 0x020fc40005000000 */
[----:B------:R-:W-:Y:S02]  /*42e0*/  ISETP.GE.AND P2, PT, R8, R208, PT ;  /* 0x000000d00800720c */ /* 0x000fe40003f46270 */
[----:B------:R-:W-:Y:S02]  /*42f0*/  FSEL R97, R146, -INF , !P0 ;  /* 0xff80000092617808 */ /* 0x000fe40004000000 */
[----:B------:R-:W-:Y:S01]  /*4300*/  ISETP.GE.AND P0, PT, R8, R207, PT ;  /* 0x000000cf0800720c */ /* 0x000fe20003f06270 */
[----:B--2---:R-:W-:Y:S01]  /*4310*/  FMUL.FTZ R11, R17, c[0x0][0x2ec] ;  /* 0x0000bb00110b7a20 */ /* 0x004fe20000410000 */
[----:B------:R-:W-:Y:S02]  /*4320*/  FSEL R98, R144, -INF , !P1 ;  /* 0xff80000090627808 */ /* 0x000fe40004800000 */
[----:B------:R-:W-:Y:S01]  /*4330*/  ISETP.GE.AND P1, PT, R0, R209, PT ;  /* 0x000000d10000720c */ /* 0x000fe20003f26270 */
[----:B------:R2:W-:Y:S01]  /*4340*/  MUFU.TANH R71, R11 ;  /* 0x0000000b00477308 */ /* 0x0005e20000002400 */
[----:B------:R-:W-:-:S02]  /*4350*/  ISETP.LT.OR P3, PT, R8, R205, P4 ;  /* 0x000000cd0800720c */ /* 0x000fc40002761670 */
[C---:B------:R-:W-:Y:S02]  /*4360*/  ISETP.LT.OR P4, PT, R8.reuse, R204, P2 ;  /* 0x000000cc0800720c */ /* 0x040fe40001781670 */
[----:B------:R-:W-:Y:S02]  /*4370*/  ISETP.LT.OR P2, PT, R8, R203, P0 ;  /* 0x000000cb0800720c */ /* 0x000fe40000741670 */
[----:B------:R-:W-:Y:S02]  /*4380*/  ISETP.LT.OR P0, PT, R0, R205, P1 ;  /* 0x000000cd0000720c */ /* 0x000fe40000f01670 */
[----:B------:R-:W-:Y:S02]  /*4390*/  P2R R8, PR, RZ, 0x4 ;  /* 0x00000004ff087803 */ /* 0x000fe40000000000 */
[----:B------:R-:W-:Y:S02]  /*43a0*/  FSEL R47, R145, -INF , !P0 ;  /* 0xff800000912f7808 */ /* 0x000fe40004000000 */
[----:B------:R-:W-:-:S02]  /*43b0*/  ISETP.GE.AND P0, PT, R7, R209, PT ;  /* 0x000000d10700720c */ /* 0x000fc40003f06270 */
[----:B------:R-:W-:Y:S01]  /*43c0*/  ISETP.GE.AND P1, PT, R6, R209, PT ;  /* 0x000000d10600720c */ /* 0x000fe20003f26270 */
[----:B--2---:R-:W-:Y:S01]  /*43d0*/  FMUL.FTZ R11, R32, c[0x0][0x2ec] ;  /* 0x0000bb00200b7a20 */ /* 0x004fe20000410000 */
[----:B------:R-:W-:Y:S02]  /*43e0*/  ISETP.LT.OR P2, PT, R7, R205, P0 ;  /* 0x000000cd0700720c */ /* 0x000fe40000741670 */
[C---:B------:R-:W-:Y:S01]  /*43f0*/  ISETP.GE.AND P0, PT, R5.reuse, R209, PT ;  /* 0x000000d10500720c */ /* 0x040fe20003f06270 */
[----:B------:R-:W-:Y:S01]  /*4400*/  MUFU.TANH R65, R11 ;  /* 0x0000000b00417308 */ /* 0x000fe20000002400 */
[-C--:B------:R-:W-:Y:S02]  /*4410*/  ISETP.LT.OR P1, PT, R6, R205.reuse, P1 ;  /* 0x000000cd0600720c */ /* 0x080fe40000f21670 */
[----:B------:R-:W-:Y:S02]  /*4420*/  ISETP.LT.OR P0, PT, R5, R205, P0 ;  /* 0x000000cd0500720c */ /* 0x000fe40000701670 */
[----:B------:R-:W-:-:S02]  /*4430*/  FSEL R62, R123, -INF , !P2 ;  /* 0xff8000007b3e7808 */ /* 0x000fc40005000000 */
[-C--:B------:R-:W-:Y:S02]  /*4440*/  ISETP.GE.AND P2, PT, R3, R209.reuse, PT ;  /* 0x000000d10300720c */ /* 0x080fe40003f46270 */
[----:B------:R-:W-:Y:S02]  /*4450*/  FSEL R128, R122, -INF , !P1 ;  /* 0xff8000007a807808 */ /* 0x000fe40004800000 */
[----:B------:R-:W-:Y:S02]  /*4460*/  FSEL R129, R121, -INF , !P0 ;  /* 0xff80000079817808 */ /* 0x000fe40004000000 */
[----:B------:R-:W-:Y:S02]  /*4470*/  ISETP.GE.AND P1, PT, R9, R209, PT ;  /* 0x000000d10900720c */ /* 0x000fe40003f26270 */
[----:B------:R-:W-:Y:S02]  /*4480*/  ISETP.GE.AND P0, PT, R0, R208, PT ;  /* 0x000000d00000720c */ /* 0x000fe40003f06270 */
[----:B------:R-:W-:-:S02]  /*4490*/  ISETP.LT.OR P2, PT, R3, R205, P2 ;  /* 0x000000cd0300720c */ /* 0x000fc40001741670 */
[----:B------:R-:W-:Y:S02]  /*44a0*/  ISETP.LT.OR P1, PT, R9, R205, P1 ;  /* 0x000000cd0900720c */ /* 0x000fe40000f21670 */
[----:B------:R-:W-:Y:S02]  /*44b0*/  ISETP.LT.OR P0, PT, R0, R204, P0 ;  /* 0x000000cc0000720c */ /* 0x000fe40000701670 */
[----:B------:R-:W-:Y:S02]  /*44c0*/  FSEL R130, R120, -INF , !P2 ;  /* 0xff80000078827808 */ /* 0x000fe40005000000 */
[----:B------:R-:W-:Y:S02]  /*44d0*/  FSEL R131, R115, -INF , !P1 ;  /* 0xff80000073837808 */ /* 0x000fe40004800000 */
[----:B------:R-:W-:Y:S02]  /*44e0*/  ISETP.GE.AND P2, PT, R7, R207, PT ;  /* 0x000000cf0700720c */ /* 0x000fe40003f46270 */
[----:B------:R-:W-:-:S02]  /*44f0*/  FSEL R41, R114, -INF , !P0 ;  /* 0xff80000072297808 */ /* 0x000fc40004000000 */
[CC--:B------:R-:W-:Y:S02]  /*4500*/  ISETP.GE.AND P1, PT, R6.reuse, R208.reuse, PT ;  /* 0x000000d00600720c */ /* 0x0c0fe40003f26270 */
[----:B------:R-:W-:Y:S02]  /*4510*/  ISETP.GE.AND P0, PT, R6, R207, PT ;  /* 0x000000cf0600720c */ /* 0x000fe40003f06270 */
[----:B------:R-:W-:Y:S02]  /*4520*/  FSEL R52, R143, -INF , !P5 ;  /* 0xff8000008f347808 */ /* 0x000fe40006800000 */
[----:B------:R-:W-:Y:S02]  /*4530*/  FSEL R61, R142, -INF , !P3 ;  /* 0xff8000008e3d7808 */ /* 0x000fe40005800000 */
[C---:B------:R-:W-:Y:S02]  /*4540*/  ISETP.GE.AND P3, PT, R7.reuse, R208, PT ;  /* 0x000000d00700720c */ /* 0x040fe40003f66270 */
[----:B------:R-:W-:-:S02]  /*4550*/  ISETP.LT.OR P5, PT, R7, R203, P2 ;  /* 0x000000cb0700720c */ /* 0x000fc400017a1670 */
[C---:B------:R-:W-:Y:S02]  /*4560*/  ISETP.LT.OR P2, PT, R6.reuse, R204, P1 ;  /* 0x000000cc0600720c */ /* 0x040fe40000f41670 */
[----:B------:R-:W-:Y:S02]  /*4570*/  ISETP.LT.OR P0, PT, R6, R203, P0 ;  /* 0x000000cb0600720c */ /* 0x000fe40000701670 */
[----:B------:R-:W-:Y:S02]  /*4580*/  ISETP.GE.AND P1, PT, R5, R208, PT ;  /* 0x000000d00500720c */ /* 0x000fe40003f26270 */
[----:B------:R-:W-:Y:S02]  /*4590*/  ISETP.LT.OR P3, PT, R7, R204, P3 ;  /* 0x000000cc0700720c */ /* 0x000fe40001f61670 */
[----:B------:R-:W-:Y:S02]  /*45a0*/  P2R R7, PR, RZ, 0x1 ;  /* 0x00000001ff077803 */ /* 0x000fe40000000000 */
[----:B------:R-:W-:-:S02]  /*45b0*/  ISETP.GE.AND P0, PT, R3, R208, PT ;  /* 0x000000d00300720c */ /* 0x000fc40003f06270 */
[-C--:B------:R-:W-:Y:S02]  /*45c0*/  ISETP.LT.OR P1, PT, R5, R204.reuse, P1 ;  /* 0x000000cc0500720c */ /* 0x080fe40000f21670 */
[----:B------:R-:W-:Y:S02]  /*45d0*/  ISETP.LT.OR P0, PT, R3, R204, P0 ;  /* 0x000000cc0300720c */ /* 0x000fe40000701670 */
[----:B------:R-:W-:Y:S02]  /*45e0*/  FSEL R74, R95, -INF , !P1 ;  /* 0xff8000005f4a7808 */ /* 0x000fe40004800000 */
[----:B------:R-:W-:Y:S02]  /*45f0*/  ISETP.GE.AND P1, PT, R9, R208, PT ;  /* 0x000000d00900720c */ /* 0x000fe40003f26270 */
[----:B------:R-:W-:Y:S02]  /*4600*/  P2R R6, PR, RZ, 0x20 ;  /* 0x00000020ff067803 */ /* 0x000fe40000000000 */
[----:B------:R-:W-:-:S02]  /*4610*/  FSEL R85, R85, -INF , !P0 ;  /* 0xff80000055557808 */ /* 0x000fc40004000000 */
[----:B------:R-:W-:Y:S01]  /*4620*/  ISETP.NE.AND P5, PT, R10, RZ, PT ;  /* 0x000000ff0a00720c */ /* 0x000fe20003fa5270 */
[----:B------:R-:W-:Y:S01]  /*4630*/  FMUL.FTZ R10, R33, c[0x0][0x2ec] ;  /* 0x0000bb00210a7a20 */ /* 0x000fe20000410000 */
[----:B------:R-:W-:Y:S02]  /*4640*/  FSEL R55, R96, -INF , !P2 ;  /* 0xff80000060377808 */ /* 0x000fe40005000000 */
[-C--:B------:R-:W-:Y:S01]  /*4650*/  ISETP.GE.AND P0, PT, R0, R207.reuse, PT ;  /* 0x000000cf0000720c */ /* 0x080fe20003f06270 */
[----:B------:R2:W3:Y:S01]  /*4660*/  MUFU.TANH R64, R10 ;  /* 0x0000000a00407308 */ /* 0x0004e20000002400 */
[----:B------:R-:W-:Y:S02]  /*4670*/  ISETP.LT.OR P1, PT, R9, R204, P1 ;  /* 0x000000cc0900720c */ /* 0x000fe40000f21670 */
[----:B------:R-:W-:Y:S02]  /*4680*/  ISETP.GE.AND P2, PT, R5, R207, PT ;  /* 0x000000cf0500720c */ /* 0x000fe40003f46270 */
[----:B------:R-:W-:-:S02]  /*4690*/  FSEL R42, R112, -INF , !P6 ;  /* 0xff800000702a7808 */ /* 0x000fc40007000000 */
[-C--:B------:R-:W-:Y:S02]  /*46a0*/  ISETP.LT.OR P0, PT, R0, R203.reuse, P0 ;  /* 0x000000cb0000720c */ /* 0x080fe40000701670 */
[----:B------:R-:W-:Y:S02]  /*46b0*/  FSEL R84, R84, -INF , !P1 ;  /* 0xff80000054547808 */ /* 0x000fe40004800000 */
[----:B------:R-:W-:Y:S01]  /*46c0*/  ISETP.LT.OR P6, PT, R5, R203, P2 ;  /* 0x000000cb0500720c */ /* 0x000fe200017c1670 */
[----:B------:R-:W-:Y:S01]  /*46d0*/  FMUL.FTZ R5, R19, c[0x0][0x2ec] ;  /* 0x0000bb0013057a20 */ /* 0x000fe20000410000 */
[-C--:B------:R-:W-:Y:S02]  /*46e0*/  ISETP.GE.AND P1, PT, R3, R207.reuse, PT ;  /* 0x000000cf0300720c */ /* 0x080fe40003f26270 */
[----:B------:R-:W-:Y:S01]  /*46f0*/  FSEL R43, R113, -INF , !P4 ;  /* 0xff800000712b7808 */ /* 0x000fe20006000000 */
[----:B--2---:R-:W-:Y:S01]  /*4700*/  FMUL.FTZ R10, R18, c[0x0][0x2ec] ;  /* 0x0000bb00120a7a20 */ /* 0x004fe20000410000 */
[----:B------:R-:W-:Y:S01]  /*4710*/  FSEL R40, R94, -INF , !P0 ;  /* 0xff8000005e287808 */ /* 0x000fe20004000000 */
[----:B-1----:R-:W-:Y:S01]  /*4720*/  HMMA.16816.F32 R16, R28, R12, R80 ;  /* 0x0000000c1c10723c */ /* 0x002fe20000001850 */
[----:B------:R-:W-:Y:S01]  /*4730*/  ISETP.GE.AND P0, PT, R9, R207, PT ;  /* 0x000000cf0900720c */ /* 0x000fe20003f06270 */
[----:B------:R1:W-:Y:S01]  /*4740*/  MUFU.TANH R63, R5 ;  /* 0x00000005003f7308 */ /* 0x0003e20000002400 */
[----:B------:R-:W-:-:S02]  /*4750*/  ISETP.LT.OR P4, PT, R3, R203, P1 ;  /* 0x000000cb0300720c */ /* 0x000fc40000f81670 */
[----:B------:R-:W-:Y:S02]  /*4760*/  IADD3 R3, R0, 0x20, RZ ;  /* 0x0000002000037810 */ /* 0x000fe40007ffe0ff */
[----:B------:R-:W-:Y:S01]  /*4770*/  FSEL R44, R99, -INF , !P3 ;  /* 0xff800000632c7808 */ /* 0x000fe20005800000 */
[----:B------:R-:W-:Y:S01]  /*4780*/  HMMA.16816.F32 R28, R28, R14, R56 ;  /* 0x0000000e1c1c723c */ /* 0x000fe20000001838 */
[----:B------:R-:W-:Y:S01]  /*4790*/  ISETP.LT.OR P3, PT, R9, R203, P0 ;  /* 0x000000cb0900720c */ /* 0x000fe20000761670 */
[----:B------:R-:W2:Y:S01]  /*47a0*/  MUFU.TANH R51, R10 ;  /* 0x0000000a00337308 */ /* 0x000ea20000002400 */
[C---:B------:R-:W-:Y:S02]  /*47b0*/  ISETP.GE.AND P0, PT, R3.reuse, R210, PT ;  /* 0x000000d20300720c */ /* 0x040fe40003f06270 */
[----:B------:R-:W-:Y:S02]  /*47c0*/  FSEL R33, R92, -INF , !P5 ;  /* 0xff8000005c217808 */ /* 0x000fe40006800000 */
[----:B------:R-:W-:-:S02]  /*47d0*/  ISETP.LT.OR P5, PT, R3, R206, P0 ;  /* 0x000000ce0300720c */ /* 0x000fc400007a1670 */
[----:B------:R-:W-:Y:S01]  /*47e0*/  ISETP.NE.AND P2, PT, R8, RZ, PT ;  /* 0x000000ff0800720c */ /* 0x000fe20003f45270 */
[----:B-1----:R-:W-:Y:S01]  /*47f0*/  FMUL.FTZ R5, R34, c[0x0][0x2ec] ;  /* 0x0000bb0022057a20 */ /* 0x002fe20000410000 */
[----:B------:R-:W-:Y:S02]  /*4800*/  ISETP.NE.AND P1, PT, R6, RZ, PT ;  /* 0x000000ff0600720c */ /* 0x000fe40003f25270 */
[----:B------:R-:W-:Y:S01]  /*4810*/  ISETP.NE.AND P0, PT, R7, RZ, PT ;  /* 0x000000ff0700720c */ /* 0x000fe20003f05270 */
[----:B------:R1:W-:Y:S01]  /*4820*/  MUFU.TANH R46, R5 ;  /* 0x00000005002e7308 */ /* 0x0003e20000002400 */
[----:B------:R-:W-:Y:S01]  /*4830*/  FSEL R34, R93, -INF , !P2 ;  /* 0xff8000005d227808 */ /* 0x000fe20005000000 */
[----:B------:R-:W-:Y:S01]  /*4840*/  FMUL.FTZ R6, R16, c[0x0][0x2ec] ;  /* 0x0000bb0010067a20 */ /* 0x000fe20000410000 */
[----:B------:R-:W-:Y:S01]  /*4850*/  FSEL R69, R69, -INF , !P0 ;  /* 0xff80000045457808 */ /* 0x000fe20004000000 */
[----:B------:R-:W-:Y:S01]  /*4860*/  FMUL.FTZ R17, R17, c[0x0][0x2ec] ;  /* 0x0000bb0011117a20 */ /* 0x000fe20000410000 */
[C---:B------:R-:W-:Y:S01]  /*4870*/  ISETP.GE.AND P2, PT, R3.reuse, R209, PT ;  /* 0x000000d10300720c */ /* 0x040fe20003f46270 */
[----:B------:R-:W-:Y:S01]  /*4880*/  FMUL.FTZ R18, R18, c[0x0][0x2ec] ;  /* 0x0000bb0012127a20 */ /* 0x000fe20000410000 */
[C---:B------:R-:W-:Y:S01]  /*4890*/  ISETP.GE.AND P0, PT, R3.reuse, R207, PT ;  /* 0x000000cf0300720c */ /* 0x040fe20003f06270 */
[----:B------:R4:W-:Y:S01]  /*48a0*/  MUFU.TANH R32, R6 ;  /* 0x0000000600207308 */ /* 0x0009e20000002400 */
[C---:B------:R-:W-:Y:S01]  /*48b0*/  ISETP.LT.OR P2, PT, R3.reuse, R205, P2 ;  /* 0x000000cd0300720c */ /* 0x040fe20001741670 */
[----:B------:R-:W-:Y:S01]  /*48c0*/  FMUL.FTZ R28, R28, c[0x0][0x2ec] ;  /* 0x0000bb001c1c7a20 */ /* 0x000fe20000410000 */
[----:B------:R-:W-:Y:S01]  /*48d0*/  ISETP.LT.OR P0, PT, R3, R203, P0 ;  /* 0x000000cb0300720c */ /* 0x000fe20000701670 */
[----:B------:R-:W-:Y:S01]  /*48e0*/  FMUL.FTZ R29, R29, c[0x0][0x2ec] ;  /* 0x0000bb001d1d7a20 */ /* 0x000fe20000410000 */
[----:B------:R-:W-:Y:S01]  /*48f0*/  P2R R8, PR, RZ, 0x4 ;  /* 0x00000004ff087803 */ /* 0x000fe20000000000 */
[----:B------:R-:W-:Y:S01]  /*4900*/  FMUL.FTZ R19, R19, c[0x0][0x2ec] ;  /* 0x0000bb0013137a20 */ /* 0x000fe20000410000 */
[----:B------:R-:W-:Y:S01]  /*4910*/  P2R R16, PR, RZ, 0x1 ;  /* 0x00000001ff107803 */ /* 0x000fe20000000000 */
[----:B-1----:R-:W-:Y:S01]  /*4920*/  FMUL.FTZ R5, R35, c[0x0][0x2ec] ;  /* 0x0000bb0023057a20 */ /* 0x002fe20000410000 */
[----:B------:R-:W-:Y:S01]  /*4930*/  FSEL R35, R91, -INF , !P1 ;  /* 0xff8000005b237808 */ /* 0x000fe20004800000 */
[----:B------:R-:W1:Y:S01]  /*4940*/  MUFU.TANH R28, R28 ;  /* 0x0000001c001c7308 */ /* 0x000e620000002400 */
[----:B------:R-:W-:Y:S01]  /*4950*/  ISETP.GE.AND P1, PT, R3, R208, PT ;  /* 0x000000d00300720c */ /* 0x000fe20003f26270 */
[----:B------:R-:W-:Y:S01]  /*4960*/  FMUL.FTZ R30, R30, c[0x0][0x2ec] ;  /* 0x0000bb001e1e7a20 */ /* 0x000fe20000410000 */
[----:B------:R-:W-:Y:S01]  /*4970*/  FSEL R104, R72, -INF , !P5 ;  /* 0xff80000048687808 */ /* 0x000fe20006800000 */
[----:B------:R-:W-:Y:S01]  /*4980*/  FMUL.FTZ R31, R31, c[0x0][0x2ec] ;  /* 0x0000bb001f1f7a20 */ /* 0x000fe20000410000 */
[----:B------:R-:W-:-:S02]  /*4990*/  ISETP.LT.OR P1, PT, R3, R204, P1 ;  /* 0x000000cc0300720c */ /* 0x000fc40000f21670 */
[C---:B------:R-:W-:Y:S01]  /*49a0*/  IADD3 R3, R0.reuse, 0x28, RZ ;  /* 0x0000002800037810 */ /* 0x040fe20007ffe0ff */
[----:B------:R5:W1:Y:S01]  /*49b0*/  MUFU.TANH R45, R5 ;  /* 0x00000005002d7308 */ /* 0x000a620000002400 */
[----:B------:R-:W-:Y:S02]  /*49c0*/  P2R R7, PR, RZ, 0x2 ;  /* 0x00000002ff077803 */ /* 0x000fe40000000000 */
[C---:B------:R-:W-:Y:S02]  /*49d0*/  ISETP.GE.AND P0, PT, R3.reuse, R210, PT ;  /* 0x000000d20300720c */ /* 0x040fe40003f06270 */
[----:B----4-:R-:W-:Y:S02]  /*49e0*/  IADD3 R6, R0, 0x29, RZ ;  /* 0x0000002900067810 */ /* 0x010fe40007ffe0ff */
[----:B------:R-:W-:Y:S01]  /*49f0*/  ISETP.LT.OR P0, PT, R3, R206, P0 ;  /* 0x000000ce0300720c */ /* 0x000fe20000701670 */
[----:B------:R-:W4:Y:S01]  /*4a00*/  MUFU.TANH R17, R17 ;  /* 0x0000001100117308 */ /* 0x000f220000002400 */
[----:B------:R-:W-:-:S02]  /*4a10*/  FSEL R75, R75, -INF , !P4 ;  /* 0xff8000004b4b7808 */ /* 0x000fc40006000000 */
[----:B------:R-:W-:Y:S02]  /*4a20*/  FSEL R123, R70, -INF , !P0 ;  /* 0xff800000467b7808 */ /* 0x000fe40004000000 */
[----:B------:R-:W-:Y:S02]  /*4a30*/  FSEL R68, R68, -INF , !P6 ;  /* 0xff80000044447808 */ /* 0x000fe40007000000 */
[----:B------:R-:W-:Y:S01]  /*4a40*/  ISETP.GE.AND P4, PT, R6, R210, PT ;  /* 0x000000d20600720c */ /* 0x000fe20003f86270 */
[----:B------:R-:W1:Y:S01]  /*4a50*/  MUFU.TANH R29, R29 ;  /* 0x0000001d001d7308 */ /* 0x000e620000002400 */
[----:B-----5:R-:W-:Y:S02]  /*4a60*/  IADD3 R5, R0, 0x21, RZ ;  /* 0x0000002100057810 */ /* 0x020fe40007ffe0ff */
[----:B------:R-:W-:Y:S02]  /*4a70*/  ISETP.NE.AND P6, PT, R8, RZ, PT ;  /* 0x000000ff0800720c */ /* 0x000fe40003fc5270 */
[C---:B------:R-:W-:Y:S01]  /*4a80*/  ISETP.GE.AND P2, PT, R5.reuse, R208, PT ;  /* 0x000000d00500720c */ /* 0x040fe20003f46270 */
[----:B------:R-:W-:Y:S01]  /*4a90*/  HMMA.16816.F32 R8, R20, R12, R36 ;  /* 0x0000000c1408723c */ /* 0x000fe20000001824 */
[C---:B------:R-:W-:Y:S01]  /*4aa0*/  ISETP.GE.AND P0, PT, R5.reuse, R207, PT ;  /* 0x000000cf0500720c */ /* 0x040fe20003f06270 */
[----:B------:R-:W-:Y:S01]  /*4ab0*/  MUFU.TANH R18, R18 ;  /* 0x0000001200127308 */ /* 0x000fe20000002400 */
[----:B------:R-:W-:-:S02]  /*4ac0*/  ISETP.LT.OR P5, PT, R5, R204, P2 ;  /* 0x000000cc0500720c */ /* 0x000fc400017a1670 */
[----:B------:R-:W-:Y:S02]  /*4ad0*/  ISETP.LT.OR P2, PT, R5, R203, P0 ;  /* 0x000000cb0500720c */ /* 0x000fe40000741670 */
[----:B------:R-:W-:Y:S01]  /*4ae0*/  ISETP.GE.AND P0, PT, R3, R209, PT ;  /* 0x000000d10300720c */ /* 0x000fe20003f06270 */
[----:B------:R-:W-:Y:S01]  /*4af0*/  HMMA.16816.F32 R20, R20, R14, R24 ;  /* 0x0000000e1414723c */ /* 0x000fe20000001818 */
[----:B------:R-:W-:Y:S01]  /*4b00*/  ISETP.GE.AND P1, PT, R5, R210, PT ;  /* 0x000000d20500720c */ /* 0x000fe20003f26270 */
[----:B------:R-:W-:Y:S01]  /*4b10*/  MUFU.TANH R19, R19 ;  /* 0x0000001300137308 */ /* 0x000fe20000002400 */
[----:B------:R-:W-:Y:S02]  /*4b20*/  ISETP.LT.OR P0, PT, R3, R205, P0 ;  /* 0x000000cd0300720c */ /* 0x000fe40000701670 */
[----:B------:R-:W-:Y:S02]  /*4b30*/  ISETP.LT.OR P1, PT, R5, R206, P1 ;  /* 0x000000ce0500720c */ /* 0x000fe40000f21670 */
[----:B------:R-:W-:-:S02]  /*4b40*/  FSEL R145, R66, -INF , !P0 ;  /* 0xff80000042917808 */ /* 0x000fc40004000000 */
[-C--:B------:R-:W-:Y:S01]  /*4b50*/  ISETP.GE.AND P0, PT, R6, R209.reuse, PT ;  /* 0x000000d10600720c */ /* 0x080fe20003f06270 */
[----:B------:R-:W-:Y:S01]  /*4b60*/  MUFU.TANH R30, R30 ;  /* 0x0000001e001e7308 */ /* 0x000fe20000002400 */
[----:B------:R-:W-:Y:S02]  /*4b70*/  FSEL R96, R90, -INF , !P3 ;  /* 0xff8000005a607808 */ /* 0x000fe40005800000 */
[----:B------:R-:W-:Y:S02]  /*4b80*/  ISETP.GE.AND P3, PT, R5, R209, PT ;  /* 0x000000d10500720c */ /* 0x000fe40003f66270 */
[----:B------:R-:W-:Y:S01]  /*4b90*/  FSEL R105, R86, -INF , !P1 ;  /* 0xff80000056697808 */ /* 0x000fe20004800000 */
[----:B------:R-:W-:Y:S01]  /*4ba0*/  FMUL.FTZ R8, R8, c[0x0][0x2ec] ;  /* 0x0000bb0008087a20 */ /* 0x000fe20000410000 */
[C---:B------:R-:W-:Y:S01]  /*4bb0*/  ISETP.LT.OR P1, PT, R6.reuse, R206, P4 ;  /* 0x000000ce0600720c */ /* 0x040fe20002721670 */
[----:B------:R-:W-:Y:S01]  /*4bc0*/  FMUL.FTZ R9, R9, c[0x0][0x2ec] ;  /* 0x0000bb0009097a20 */ /* 0x000fe20000410000 */
[-C--:B------:R-:W-:Y:S01]  /*4bd0*/  ISETP.LT.OR P0, PT, R6, R205.reuse, P0 ;  /* 0x000000cd0600720c */ /* 0x080fe20000701670 */
[----:B------:R5:W1:Y:S01]  /*4be0*/  MUFU.TANH R12, R8 ;  /* 0x00000008000c7308 */ /* 0x000a620000002400 */
[----:B------:R-:W-:Y:S01]  /*4bf0*/  ISETP.LT.OR P3, PT, R5, R205, P3 ;  /* 0x000000cd0500720c */ /* 0x000fe20001f61670 */
[----:B------:R-:W-:Y:S01]  /*4c00*/  FMUL.FTZ R10, R10, c[0x0][0x2ec] ;  /* 0x0000bb000a0a7a20 */ /* 0x000fe20000410000 */
[----:B------:R-:W-:Y:S01]  /*4c10*/  FSEL R139, R67, -INF , !P1 ;  /* 0xff800000438b7808 */ /* 0x000fe20004800000 */
[----:B------:R-:W-:Y:S01]  /*4c20*/  FMUL.FTZ R20, R20, c[0x0][0x2ec] ;  /* 0x0000bb0014147a20 */ /* 0x000fe20000410000 */
[----:B------:R-:W-:Y:S01]  /*4c30*/  P2R R5, PR, RZ, 0x4 ;  /* 0x00000004ff057803 */ /* 0x000fe20000000000 */
[----:B------:R-:W-:Y:S01]  /*4c40*/  FMUL.FTZ R21, R21, c[0x0][0x2ec] ;  /* 0x0000bb0015157a20 */ /* 0x000fe20000410000 */
[----:B------:R-:W-:Y:S01]  /*4c50*/  FSEL R142, R87, -INF , !P0 ;  /* 0xff800000578e7808 */ /* 0x000fe20004000000 */
[----:B------:R-:W1:Y:S01]  /*4c60*/  MUFU.TANH R31, R31 ;  /* 0x0000001f001f7308 */ /* 0x000e620000002400 */
[-C--:B------:R-:W-:Y:S01]  /*4c70*/  ISETP.GE.AND P2, PT, R3, R208.reuse, PT ;  /* 0x000000d00300720c */ /* 0x080fe20003f46270 */
[----:B------:R-:W-:Y:S01]  /*4c80*/  FMUL.FTZ R11, R11, c[0x0][0x2ec] ;  /* 0x0000bb000b0b7a20 */ /* 0x000fe20000410000 */
[----:B------:R-:W-:Y:S01]  /*4c90*/  ISETP.GE.AND P1, PT, R3, R207, PT ;  /* 0x000000cf0300720c */ /* 0x000fe20003f26270 */
[----:B------:R-:W-:Y:S01]  /*4ca0*/  FMUL.FTZ R22, R22, c[0x0][0x2ec] ;  /* 0x0000bb0016167a20 */ /* 0x000fe20000410000 */
[----:B------:R-:W-:Y:S01]  /*4cb0*/  ISETP.GE.AND P0, PT, R6, R208, PT ;  /* 0x000000d00600720c */ /* 0x000fe20003f06270 */
[----:B------:R-:W-:Y:S01]  /*4cc0*/  FMUL.FTZ R23, R23, c[0x0][0x2ec] ;  /* 0x0000bb0017177a20 */ /* 0x000fe20000410000 */
[----:B------:R-:W-:Y:S01]  /*4cd0*/  FSEL R143, R89, -INF , !P6 ;  /* 0xff800000598f7808 */ /* 0x000fe20007000000 */
[----:B------:R-:W1:Y:S01]  /*4ce0*/  MUFU.TANH R9, R9 ;  /* 0x0000000900097308 */ /* 0x000e620000002400 */
[----:B------:R-:W-:-:S02]  /*4cf0*/  ISETP.LT.OR P4, PT, R3, R204, P2 ;  /* 0x000000cc0300720c */ /* 0x000fc40001781670 */
[----:B------:R-:W-:Y:S02]  /*4d00*/  ISETP.LT.OR P6, PT, R3, R203, P1 ;  /* 0x000000cb0300720c */ /* 0x000fe40000fc1670 */
[----:B------:R-:W-:Y:S02]  /*4d10*/  ISETP.LT.OR P0, PT, R6, R204, P0 ;  /* 0x000000cc0600720c */ /* 0x000fe40000701670 */
[----:B------:R-:W-:Y:S01]  /*4d20*/  IADD3 R3, R0, 0x30, RZ ;  /* 0x0000003000037810 */ /* 0x000fe20007ffe0ff */
[----:B------:R-:W1:Y:S01]  /*4d30*/  MUFU.TANH R20, R20 ;  /* 0x0000001400147308 */ /* 0x000e620000002400 */
[----:B------:R-:W-:Y:S02]  /*4d40*/  FSEL R144, R88, -INF , !P3 ;  /* 0xff80000058907808 */ /* 0x000fe40005800000 */
[----:B------:R-:W-:Y:S02]  /*4d50*/  ISETP.NE.AND P3, PT, R7, RZ, PT ;  /* 0x000000ff0700720c */ /* 0x000fe40003f65270 */
[----:B---3--:R-:W-:-:S02]  /*4d60*/  FSEL R119, R64, -INF , !P0 ;  /* 0xff80000040777808 */ /* 0x008fc40004000000 */
[----:B------:R-:W-:Y:S01]  /*4d70*/  ISETP.GE.AND P1, PT, R6, R207, PT ;  /* 0x000000cf0600720c */ /* 0x000fe20003f26270 */
[----:B------:R-:W3:Y:S01]  /*4d80*/  MUFU.TANH R21, R21 ;  /* 0x0000001500157308 */ /* 0x000ee20000002400 */
[----:B------:R-:W-:Y:S02]  /*4d90*/  ISETP.GE.AND P2, PT, R3, R210, PT ;  /* 0x000000d20300720c */ /* 0x000fe40003f46270 */
[----:B------:R-:W-:Y:S02]  /*4da0*/  ISETP.NE.AND P0, PT, R16, RZ, PT ;  /* 0x000000ff1000720c */ /* 0x000fe40003f05270 */
[----:B------:R-:W-:Y:S02]  /*4db0*/  FSEL R116, R73, -INF , !P3 ;  /* 0xff80000049747808 */ /* 0x000fe40005800000 */
[----:B------:R-:W-:Y:S01]  /*4dc0*/  FSEL R117, R71, -INF , !P5 ;  /* 0xff80000047757808 */ /* 0x000fe20006800000 */
[----:B------:R-:W1:Y:S01]  /*4dd0*/  MUFU.TANH R10, R10 ;  /* 0x0000000a000a7308 */ /* 0x000e620000002400 */
[----:B------:R-:W-:-:S02]  /*4de0*/  ISETP.LT.OR P3, PT, R6, R203, P1 ;  /* 0x000000cb0600720c */ /* 0x000fc40000f61670 */
[----:B------:R-:W-:Y:S02]  /*4df0*/  ISETP.LT.OR P5, PT, R3, R206, P2 ;  /* 0x000000ce0300720c */ /* 0x000fe400017a1670 */
[----:B--2---:R-:W-:Y:S02]  /*4e00*/  FSEL R121, R51, -INF , !P0 ;  /* 0xff80000033797808 */ /* 0x004fe40004000000 */
[C---:B------:R-:W-:Y:S01]  /*4e10*/  ISETP.GE.AND P2, PT, R3.reuse, R209, PT ;  /* 0x000000d10300720c */ /* 0x040fe20003f46270 */
[----:B------:R-:W2:Y:S01]  /*4e20*/  MUFU.TANH R11, R11 ;  /* 0x0000000b000b7308 */ /* 0x000ea20000002400 */
[C---:B------:R-:W-:Y:S02]  /*4e30*/  ISETP.GE.AND P1, PT, R3.reuse, R208, PT ;  /* 0x000000d00300720c */ /* 0x040fe40003f26270 */
[C---:B------:R-:W-:Y:S02]  /*4e40*/  ISETP.GE.AND P0, PT, R3.reuse, R207, PT ;  /* 0x000000cf0300720c */ /* 0x040fe40003f06270 */
[----:B------:R-:W-:-:S02]  /*4e50*/  ISETP.LT.OR P2, PT, R3, R205, P2 ;  /* 0x000000cd0300720c */ /* 0x000fc40001741670 */
[C---:B------:R-:W-:Y:S01]  /*4e60*/  ISETP.LT.OR P1, PT, R3.reuse, R204, P1 ;  /* 0x000000cc0300720c */ /* 0x040fe20000f21670 */
[----:B------:R-:W1:Y:S01]  /*4e70*/  MUFU.TANH R22, R22 ;  /* 0x0000001600167308 */ /* 0x000e620000002400 */
[----:B------:R-:W-:Y:S02]  /*4e80*/  ISETP.LT.OR P0, PT, R3, R203, P0 ;  /* 0x000000cb0300720c */ /* 0x000fe40000701670 */
[----:B------:R-:W-:Y:S02]  /*4e90*/  IADD3 R3, R0, 0x38, RZ ;  /* 0x0000003800037810 */ /* 0x000fe40007ffe0ff */
[----:B------:R-:W-:Y:S02]  /*4ea0*/  FSEL R118, R65, -INF , !P4 ;  /* 0xff80000041767808 */ /* 0x000fe40006000000 */
[----:B-----5:R-:W-:Y:S01]  /*4eb0*/  P2R R8, PR, RZ, 0x1 ;  /* 0x00000001ff087803 */ /* 0x020fe20000000000 */
[----:B------:R-:W5:Y:S01]  /*4ec0*/  MUFU.TANH R23, R23 ;  /* 0x0000001700177308 */ /* 0x000f620000002400 */
[----:B------:R-:W-:-:S02]  /*4ed0*/  ISETP.NE.AND P4, PT, R5, RZ, PT ;  /* 0x000000ff0500720c */ /* 0x000fc40003f85270 */
[C---:B------:R-:W-:Y:S02]  /*4ee0*/  ISETP.GE.AND P0, PT, R3.reuse, R210, PT ;  /* 0x000000d20300720c */ /* 0x040fe40003f06270 */
[C---:B------:R-:W-:Y:S02]  /*4ef0*/  IADD3 R5, R0.reuse, 0x31, RZ ;  /* 0x0000003100057810 */ /* 0x040fe40007ffe0ff */
[----:B------:R-:W-:Y:S02]  /*4f00*/  P2R R6, PR, RZ, 0x2 ;  /* 0x00000002ff067803 */ /* 0x000fe40000000000 */
[----:B------:R-:W-:Y:S02]  /*4f10*/  ISETP.LT.OR P0, PT, R3, R206, P0 ;  /* 0x000000ce0300720c */ /* 0x000fe40000701670 */
[----:B------:R-:W-:Y:S02]  /*4f20*/  ISETP.GE.AND P1, PT, R5, R210, PT ;  /* 0x000000d20500720c */ /* 0x000fe40003f26270 */
[----:B------:R-:W-:-:S02]  /*4f30*/  IADD3 R0, R0, 0x39, RZ ;  /* 0x0000003900007810 */ /* 0x000fc40007ffe0ff */
[----:B-1----:R-:W-:Y:S02]  /*4f40*/  FSEL R127, R28, -INF , !P0 ;  /* 0xff8000001c7f7808 */ /* 0x002fe40004000000 */
[----:B------:R-:W-:Y:S02]  /*4f50*/  FSEL R124, R45, -INF , !P3 ;  /* 0xff8000002d7c7808 */ /* 0x000fe40005800000 */
[C---:B------:R-:W-:Y:S02]  /*4f60*/  ISETP.LT.OR P1, PT, R5.reuse, R206, P1 ;  /* 0x000000ce0500720c */ /* 0x040fe40000f21670 */
[----:B------:R-:W-:Y:S02]  /*4f70*/  ISETP.GE.AND P0, PT, R5, R207, PT ;  /* 0x000000cf0500720c */ /* 0x000fe40003f06270 */
[----:B------:R-:W-:Y:S02]  /*4f80*/  ISETP.GE.AND P3, PT, R0, R210, PT ;  /* 0x000000d20000720c */ /* 0x000fe40003f66270 */
[----:B------:R-:W-:-:S02]  /*4f90*/  FSEL R120, R63, -INF , !P4 ;  /* 0xff8000003f787808 */ /* 0x000fc40006000000 */
[----:B----4-:R-:W-:Y:S02]  /*4fa0*/  FSEL R126, R17, -INF , !P1 ;  /* 0xff800000117e7808 */ /* 0x010fe40004800000 */
[C---:B------:R-:W-:Y:S02]  /*4fb0*/  ISETP.LT.OR P4, PT, R5.reuse, R203, P0 ;  /* 0x000000cb0500720c */ /* 0x040fe40000781670 */
[----:B------:R-:W-:Y:S02]  /*4fc0*/  ISETP.GE.AND P1, PT, R5, R208, PT ;  /* 0x000000d00500720c */ /* 0x000fe40003f26270 */
[----:B------:R-:W-:Y:S02]  /*4fd0*/  ISETP.LT.OR P0, PT, R0, R206, P3 ;  /* 0x000000ce0000720c */ /* 0x000fe40001f01670 */
[----:B------:R-:W-:Y:S02]  /*4fe0*/  FSEL R122, R46, -INF , !P6 ;  /* 0xff8000002e7a7808 */ /* 0x000fe40007000000 */
[----:B------:R-:W-:-:S02]  /*4ff0*/  ISETP.NE.AND P6, PT, R6, RZ, PT ;  /* 0x000000ff0600720c */ /* 0x000fc40003fc5270 */
[----:B------:R-:W-:Y:S02]  /*5000*/  FSEL R125, R32, -INF , !P5 ;  /* 0xff800000207d7808 */ /* 0x000fe40006800000 */
[----:B------:R-:W-:Y:S02]  /*5010*/  P2R R7, PR, RZ, 0x4 ;  /* 0x00000004ff077803 */ /* 0x000fe40000000000 */
[----:B------:R-:W-:Y:S02]  /*5020*/  ISETP.LT.OR P5, PT, R5, R204, P1 ;  /* 0x000000cc0500720c */ /* 0x000fe40000fa1670 */
[----:B------:R-:W-:Y:S02]  /*5030*/  FSEL R133, R29, -INF , !P0 ;  /* 0xff8000001d857808 */ /* 0x000fe40004000000 */
[-C--:B------:R-:W-:Y:S02]  /*5040*/  ISETP.GE.AND P2, PT, R5, R209.reuse, PT ;  /* 0x000000d10500720c */ /* 0x080fe40003f46270 */
[----:B------:R-:W-:-:S02]  /*5050*/  ISETP.GE.AND P1, PT, R3, R209, PT ;  /* 0x000000d10300720c */ /* 0x000fc40003f26270 */
[----:B------:R-:W-:Y:S02]  /*5060*/  ISETP.GE.AND P0, PT, R0, R209, PT ;  /* 0x000000d10000720c */ /* 0x000fe40003f06270 */
[----:B------:R-:W-:Y:S02]  /*5070*/  FSEL R132, R12, -INF , !P6 ;  /* 0xff8000000c847808 */ /* 0x000fe40007000000 */
[----:B------:R-:W-:Y:S02]  /*5080*/  ISETP.GT.AND P6, PT, R213, R246, PT ;  /* 0x000000f6d500720c */ /* 0x000fe40003fc4270 */
[-C--:B------:R-:W-:Y:S02]  /*5090*/  ISETP.LT.OR P2, PT, R5, R205.reuse, P2 ;  /* 0x000000cd0500720c */ /* 0x080fe40001741670 */
[----:B------:R-:W-:Y:S02]  /*50a0*/  ISETP.NE.AND P3, PT, R7, RZ, PT ;  /* 0x000000ff0700720c */ /* 0x000fe40003f65270 */
[----:B------:R-:W-:-:S02]  /*50b0*/  ISETP.LT.OR P1, PT, R3, R205, P1 ;  /* 0x000000cd0300720c */ /* 0x000fc40000f21670 */
[----:B------:R-:W-:Y:S02]  /*50c0*/  ISETP.LT.OR P0, PT, R0, R205, P0 ;  /* 0x000000cd0000720c */ /* 0x000fe40000701670 */
        /* <DEDUP_REMOVED lines=9> */
[C---:B------:R-:W-:Y:S02]  /*5160*/  ISETP.LT.OR P3, PT, R3.reuse, R204, P3 ;  /* 0x000000cc0300720c */ /* 0x040fe40001f61670 */
[----:B------:R-:W-:-:S02]  /*5170*/  ISETP.LT.OR P2, PT, R3, R203, P2 ;  /* 0x000000cb0300720c */ /* 0x000fc40001741670 */
[C---:B------:R-:W-:Y:S02]  /*5180*/  ISETP.LT.OR P1, PT, R0.reuse, R204, P1 ;  /* 0x000000cc0000720c */ /* 0x040fe40000f21670 */
[----:B------:R-:W-:Y:S01]  /*5190*/  ISETP.LT.OR P0, PT, R0, R203, P0 ;  /* 0x000000cb0000720c */ /* 0x000fe20000701670 */
[----:B------:R-:W-:Y:S01]  /*51a0*/  IMAD.IADD R0, R141, 0x1, R140 ;  /* 0x000000018d007824 */ /* 0x000fe200078e028c */
[----:B------:R-:W-:Y:S02]  /*51b0*/  ISETP.NE.AND P5, PT, R8, RZ, PT ;  /* 0x000000ff0800720c */ /* 0x000fe40003fa5270 */
[----:B------:R-:W-:Y:S02]  /*51c0*/  FSEL R135, R20, -INF , !P3 ;  /* 0xff80000014877808 */ /* 0x000fe40005800000 */
[----:B---3--:R-:W-:Y:S02]  /*51d0*/  FSEL R136, R21, -INF , !P1 ;  /* 0xff80000015887808 */ /* 0x008fe40004800000 */
[----:B------:R-:W-:-:S02]  /*51e0*/  FSEL R137, R10, -INF , !P5 ;  /* 0xff8000000a897808 */ /* 0x000fc40006800000 */
[----:B--2---:R-:W-:Y:S02]  /*51f0*/  FSEL R138, R11, -INF , !P4 ;  /* 0xff8000000b8a7808 */ /* 0x004fe40006000000 */
[----:B------:R-:W-:Y:S02]  /*5200*/  FSEL R140, R22, -INF , !P2 ;  /* 0xff800000168c7808 */ /* 0x000fe40005000000 */
[----:B-----5:R-:W-:Y:S01]  /*5210*/  FSEL R141, R23, -INF , !P0 ;  /* 0xff800000178d7808 */ /* 0x020fe20004000000 */
        /* <DEDUP_REMOVED lines=48> */
.L_x_1915:
[----:B------:R-:W-:Y:S05]  /*5520*/  BSYNC B0 ;  /* 0x0000000000007941 */ /* 0x000fea0003800000 */
.L_x_1914:
[----:B------:R-:W0:Y:S02]  /*5530*/  LDGDEPBAR ;  /* 0x00000000000079af */ /* 0x000e240000000000 */
.L_x_1913:
        /* <DEDUP_REMOVED lines=12> */
[----:B------:R-:W-:Y:S01]  /*5600*/  FMNMX.FTZ R3, R41, R42, !PT ;  /* 0x0000002a29037209 */ /* 0x000fe20007810000 */
[----:B------:R-:W-:Y:S01]  /*5610*/  LDSM.16.MT88.4 R28, [R190+0x6800] ;  /* 0x00680000be1c783b */ /* 0x000fe20000004200 */
[----:B------:R-:W-:Y:S02]  /*5620*/  FMNMX.FTZ R5, R97, R5, !PT ;  /* 0x0000000561057209 */ /* 0x000fe40007810000 */
[----:B------:R-:W-:Y:S01]  /*5630*/  FMNMX.FTZ R3, R43, R3, !PT ;  /* 0x000000032b037209 */ /* 0x000fe20007810000 */
[----:B------:R-:W-:Y:S01]  /*5640*/  LDSM.16.MT88.4 R36, [R191+0x6800] ;  /* 0x00680000bf24783b */ /* 0x000fe20000004200 */
        /* <DEDUP_REMOVED lines=35> */
[----:B------:R-:W3:Y:S01]  /*5880*/  SHFL.BFLY PT, R71, R3, 0x2, 0x1f ;  /* 0x0c401f0003477f89 */ /* 0x000ee200000e0000 */
[----:B------:R-:W-:Y:S02]  /*5890*/  FMNMX.FTZ R5, R137, R5, !PT ;  /* 0x0000000589057209 */ /* 0x000fe40007810000 */
[----:B--2---:R-:W-:Y:S02]  /*58a0*/  FMNMX.FTZ R73, R73, R7, !PT ;  /* 0x0000000749497209 */ /* 0x004fe40007810000 */
[----:B------:R-:W-:-:S02]  /*58b0*/  FMNMX.FTZ R70, R138, R5, !PT ;  /* 0x000000058a467209 */ /* 0x000fc40007810000 */
[----:B------:R-:W-:Y:S01]  /*58c0*/  FMNMX.FTZ R5, R61, R6, !PT ;  /* 0x000000063d057209 */ /* 0x000fe20007810000 */
[----:B------:R-:W2:Y:S01]  /*58d0*/  SHFL.BFLY PT, R7, R73, 0x1, 0x1f ;  /* 0x0c201f0049077f89 */ /* 0x000ea200000e0000 */
[----:B------:R-:W-:Y:S02]  /*58e0*/  FMNMX.FTZ R70, R140, R70, !PT ;  /* 0x000000468c467209 */ /* 0x000fe40007810000 */
[----:B------:R-:W-:Y:S02]  /*58f0*/  FMNMX.FTZ R5, R62, R5, !PT ;  /* 0x000000053e057209 */ /* 0x000fe40007810000 */
[----:B------:R-:W-:Y:S02]  /*5900*/  FMNMX.FTZ R70, R141, R70, !PT ;  /* 0x000000468d467209 */ /* 0x000fe40007810000 */
[----:B------:R-:W-:-:S03]  /*5910*/  FMNMX.FTZ R5, R128, R5, !PT ;  /* 0x0000000580057209 */ /* 0x000fc60007810000 */
[----:B------:R-:W4:Y:S01]  /*5920*/  SHFL.BFLY PT, R6, R70, 0x2, 0x1f ;  /* 0x0c401f0046067f89 */ /* 0x000f2200000e0000 */
[----:B---3--:R-:W-:Y:S02]  /*5930*/  FMNMX.FTZ R71, R3, R71, !PT ;  /* 0x0000004703477209 */ /* 0x008fe40007810000 */
[----:B------:R-:W-:-:S03]  /*5940*/  FMNMX.FTZ R3, R129, R5, !PT ;  /* 0x0000000581037209 */ /* 0x000fc60007810000 */
[----:B------:R-:W3:Y:S01]  /*5950*/  SHFL.BFLY PT, R8, R71, 0x1, 0x1f ;  /* 0x0c201f0047087f89 */ /* 0x000ee200000e0000 */
[----:B------:R-:W-:Y:S02]  /*5960*/  FMNMX.FTZ R3, R130, R3, !PT ;  /* 0x0000000382037209 */ /* 0x000fe40007810000 */
[----:B--2---:R-:W-:Y:S02]  /*5970*/  FMNMX.FTZ R73, R73, R7, !PT ;  /* 0x0000000749497209 */ /* 0x004fe40007810000 */
[----:B------:R-:W-:Y:S02]  /*5980*/  FMNMX.FTZ R3, R131, R3, !PT ;  /* 0x0000000383037209 */ /* 0x000fe40007810000 */
[----:B------:R-:W-:Y:S02]  /*5990*/  FSETP.NEU.FTZ.AND P0, PT, R73, -INF , PT ;  /* 0xff8000004900780b */ /* 0x000fe40003f1d000 */
[----:B------:R-:W-:Y:S01]  /*59a0*/  FMNMX.FTZ R5, R143, R3, !PT ;  /* 0x000000038f057209 */ /* 0x000fe20007810000 */
[----:B------:R-:W-:-:S03]  /*59b0*/  FMUL.FTZ R3, R73, c[0x0][0x23c] ;  /* 0x00008f0049037a20 */ /* 0x000fc60000410000 */
[----:B------:R-:W-:Y:S02]  /*59c0*/  FMNMX.FTZ R5, R144, R5, !PT ;  /* 0x0000000590057209 */ /* 0x000fe40007810000 */
[----:B------:R-:W-:Y:S02]  /*59d0*/  FSEL R3, R3, RZ, P0 ;  /* 0x000000ff03037208 */ /* 0x000fe40000000000 */
[----:B----4-:R-:W-:Y:S02]  /*59e0*/  FMNMX.FTZ R70, R70, R6, !PT ;  /* 0x0000000646467209 */ /* 0x010fe40007810000 */
[----:B------:R-:W-:Y:S01]  /*59f0*/  FMNMX.FTZ R6, R145, R5, !PT ;  /* 0x0000000591067209 */ /* 0x000fe20007810000 */
[----:B------:R-:W-:Y:S02]  /*5a00*/  FFMA.FTZ R5, R48, c[0x0][0x23c], -R3 ;  /* 0x00008f0030057a23 */ /* 0x000fe40000010803 */
[----:B------:R-:W2:Y:S01]  /*5a10*/  SHFL.BFLY PT, R9, R70, 0x1, 0x1f ;  /* 0x0c201f0046097f89 */ /* 0x000ea200000e0000 */
[----:B------:R-:W-:Y:S01]  /*5a20*/  FMNMX.FTZ R6, R142, R6, !PT ;  /* 0x000000068e067209 */ /* 0x000fe20007810000 */
[----:B------:R4:W-:Y:S01]  /*5a30*/  MUFU.EX2 R222, R5 ;  /* 0x0000000500de7308 */ /* 0x0009e20000000800 */
[----:B---3--:R-:W-:-:S04]  /*5a40*/  FMNMX.FTZ R71, R71, R8, !PT ;  /* 0x0000000847477209 */ /* 0x008fc80007810000 */
[C---:B------:R-:W-:Y:S01]  /*5a50*/  FSETP.NEU.FTZ.AND P0, PT, R71.reuse, -INF , PT ;  /* 0xff8000004700780b */ /* 0x040fe20003f1d000 */
[----:B-1----:R-:W-:-:S05]  /*5a60*/  FMUL.FTZ R13, R71, c[0x0][0x23c] ;  /* 0x00008f00470d7a20 */ /* 0x002fca0000410000 */
[----:B------:R-:W-:Y:S02]  /*5a70*/  FSEL R13, R13, RZ, P0 ;  /* 0x000000ff0d0d7208 */ /* 0x000fe40000000000 */
[----:B----4-:R-:W-:Y:S01]  /*5a80*/  FMNMX.FTZ R5, R147, R6, !PT ;  /* 0x0000000693057209 */ /* 0x010fe20007810000 */
[----:B------:R-:W-:-:S03]  /*5a90*/  FFMA.FTZ R6, R49, c[0x0][0x23c], -R3 ;  /* 0x00008f0031067a23 */ /* 0x000fc60000010803 */
[----:B------:R-:W-:Y:S01]  /*5aa0*/  FMNMX.FTZ R5, R146, R5, !PT ;  /* 0x0000000592057209 */ /* 0x000fe20007810000 */
[----:B------:R1:W3:Y:S01]  /*5ab0*/  MUFU.EX2 R219, R6 ;  /* 0x0000000600db7308 */ /* 0x0002e20000000800 */
[----:B--2---:R-:W-:-:S04]  /*5ac0*/  FMNMX.FTZ R70, R70, R9, !PT ;  /* 0x0000000946467209 */ /* 0x004fc80007810000 */
[C---:B------:R-:W-:Y:S01]  /*5ad0*/  FSETP.NEU.FTZ.AND P0, PT, R70.reuse, -INF , PT ;  /* 0xff8000004600780b */ /* 0x040fe20003f1d000 */
[----:B------:R-:W-:-:S05]  /*5ae0*/  FMUL.FTZ R12, R70, c[0x0][0x23c] ;  /* 0x00008f00460c7a20 */ /* 0x000fca0000410000 */
[----:B------:R-:W-:Y:S02]  /*5af0*/  FSEL R12, R12, RZ, P0 ;  /* 0x000000ff0c0c7208 */ /* 0x000fe40000000000 */
[----:B-1----:R-:W-:Y:S01]  /*5b00*/  FMNMX.FTZ R6, R148, R5, !PT ;  /* 0x0000000594067209 */ /* 0x002fe20007810000 */
[----:B------:R-:W-:Y:S01]  /*5b10*/  FFMA.FTZ R5, R50, c[0x0][0x23c], -R3 ;  /* 0x00008f0032057a23 */ /* 0x000fe20000010803 */
[----:B---3--:R-:W-:Y:S01]  /*5b20*/  F2FP.PACK_AB R8, R219, R222 ;  /* 0x000000dedb08723e */ /* 0x008fe200000000ff */
[----:B------:R-:W-:Y:S02]  /*5b30*/  FFMA.FTZ R0, R33, c[0x0][0x23c], -R12 ;  /* 0x00008f0021007a23 */ /* 0x000fe4000001080c */
[----:B------:R1:W-:Y:S08]  /*5b40*/  MUFU.EX2 R221, R5 ;  /* 0x0000000500dd7308 */ /* 0x0003f00000000800 */
[----:B------:R2:W-:Y:S01]  /*5b50*/  MUFU.EX2 R185, R0 ;  /* 0x0000000000b97308 */ /* 0x0005e20000000800 */
[----:B-1----:R-:W-:Y:S01]  /*5b60*/  FMNMX.FTZ R5, R149, R6, !PT ;  /* 0x0000000695057209 */ /* 0x002fe20007810000 */
[----:B------:R-:W-:-:S04]  /*5b70*/  FFMA.FTZ R6, R41, c[0x0][0x23c], -R13 ;  /* 0x00008f0029067a23 */ /* 0x000fc8000001080d */
[----:B------:R-:W1:Y:S02]  /*5b80*/  SHFL.BFLY PT, R7, R5, 0x2, 0x1f ;  /* 0x0c401f0005077f89 */ /* 0x000e6400000e0000 */
[----:B------:R3:W-:Y:S01]  /*5b90*/  MUFU.EX2 R218, R6 ;  /* 0x0000000600da7308 */ /* 0x0007e20000000800 */
[----:B--2---:R-:W-:-:S07]  /*5ba0*/  FFMA.FTZ R0, R34, c[0x0][0x23c], -R12 ;  /* 0x00008f0022007a23 */ /* 0x004fce000001080c */
[----:B------:R2:W-:Y:S01]  /*5bb0*/  MUFU.EX2 R186, R0 ;  /* 0x0000000000ba7308 */ /* 0x0005e20000000800 */
[----:B---3--:R-:W-:-:S07]  /*5bc0*/  FFMA.FTZ R6, R42, c[0x0][0x23c], -R13 ;  /* 0x00008f002a067a23 */ /* 0x008fce000001080d */
[----:B------:R3:W4:Y:S01]  /*5bd0*/  MUFU.EX2 R216, R6 ;  /* 0x0000000600d87308 */ /* 0x0007220000000800 */
[----:B-1----:R-:W-:Y:S01]  /*5be0*/  FMNMX.FTZ R5, R5, R7, !PT ;  /* 0x0000000705057209 */ /* 0x002fe20007810000 */
[----:B--2---:R-:W-:Y:S02]  /*5bf0*/  FFMA.FTZ R0, R35, c[0x0][0x23c], -R12 ;  /* 0x00008f0023007a23 */ /* 0x004fe4000001080c */
[----:B------:R-:W-:Y:S04]  /*5c00*/  LDSM.16.MT88.4 R32, [R192+0x6800] ;  /* 0x00680000c020783b */ /* 0x000fe80000004200 */
[----:B------:R1:W2:Y:S01]  /*5c10*/  MUFU.EX2 R214, R0 ;  /* 0x0000000000d67308 */ /* 0x0002a20000000800 */
[----:B---3--:R-:W-:Y:S01]  /*5c20*/  FFMA.FTZ R6, R43, c[0x0][0x23c], -R13 ;  /* 0x00008f002b067a23 */ /* 0x008fe2000001080d */
[----:B----4-:R-:W-:-:S06]  /*5c30*/  F2FP.PACK_AB R4, R216, R218 ;  /* 0x000000dad804723e */ /* 0x010fcc00000000ff */
[----:B------:R3:W-:Y:S01]  /*5c40*/  MUFU.EX2 R217, R6 ;  /* 0x0000000600d97308 */ /* 0x0007e20000000800 */
[----:B-1----:R-:W-:Y:S01]  /*5c50*/  FFMA.FTZ R0, R53, c[0x0][0x23c], -R3 ;  /* 0x00008f0035007a23 */ /* 0x002fe20000010803 */
[----:B--2---:R-:W-:-:S06]  /*5c60*/  F2FP.PACK_AB R7, R214, R186 ;  /* 0x000000bad607723e */ /* 0x004fcc00000000ff */
[----:B------:R1:W2:Y:S01]  /*5c70*/  MUFU.EX2 R184, R0 ;  /* 0x0000000000b87308 */ /* 0x0002a20000000800 */
[----:B---3--:R-:W-:-:S07]  /*5c80*/  FFMA.FTZ R6, R44, c[0x0][0x23c], -R13 ;  /* 0x00008f002c067a23 */ /* 0x008fce000001080d */
[----:B------:R3:W4:Y:S01]  /*5c90*/  MUFU.EX2 R220, R6 ;  /* 0x0000000600dc7308 */ /* 0x0007220000000800 */
[----:B-1----:R-:W-:Y:S01]  /*5ca0*/  FFMA.FTZ R0, R54, c[0x0][0x23c], -R3 ;  /* 0x00008f0036007a23 */ /* 0x002fe20000010803 */
[----:B--2---:R-:W-:-:S06]  /*5cb0*/  F2FP.PACK_AB R10, R184, R221 ;  /* 0x000000ddb80a723e */ /* 0x004fcc00000000ff */
[----:B------:R-:W-:Y:S01]  /*5cc0*/  MUFU.EX2 R187, R0 ;  /* 0x0000000000bb7308 */ /* 0x000fe20000000800 */
[----:B---3--:R-:W-:Y:S02]  /*5cd0*/  FFMA.FTZ R6, R40, c[0x0][0x23c], -R12 ;  /* 0x00008f0028067a23 */ /* 0x008fe4000001080c */
[----:B------:R-:W-:Y:S05]  /*5ce0*/  LDSM.16.MT88.4 R40, [R191+0x6000] ;  /* 0x00600000bf28783b */ /* 0x000fea0000004200 */
[----:B------:R1:W2:Y:S02]  /*5cf0*/  MUFU.EX2 R212, R6 ;  /* 0x0000000600d47308 */ /* 0x0002a40000000800 */
[----:B-1----:R-:W1:Y:S02]  /*5d00*/  SHFL.BFLY PT, R6, R5, 0x1, 0x1f ;  /* 0x0c201f0005067f89 */ /* 0x002e6400000e0000 */
[----:B-1----:R-:W-:-:S02]  /*5d10*/  FMNMX.FTZ R72, R5, R6, !PT ;  /* 0x0000000605487209 */ /* 0x002fc40007810000 */
[----:B----4-:R-:W-:Y:S02]  /*5d20*/  F2FP.PACK_AB R6, R220, R217 ;  /* 0x000000d9dc06723e */ /* 0x010fe400000000ff */
[C---:B------:R-:W-:Y:S01]  /*5d30*/  FSETP.NEU.FTZ.AND P0, PT, R72.reuse, -INF , PT ;  /* 0xff8000004800780b */ /* 0x040fe20003f1d000 */
[----:B------:R-:W-:Y:S01]  /*5d40*/  FMUL.FTZ R2, R72, c[0x0][0x23c] ;  /* 0x00008f0048027a20 */ /* 0x000fe20000410000 */
[----:B--2---:R-:W-:-:S04]  /*5d50*/  F2FP.PACK_AB R5, R185, R212 ;  /* 0x000000d4b905723e */ /* 0x004fc800000000ff */
[----:B------:R-:W-:Y:S01]  /*5d60*/  FSEL R0, R2, RZ, P0 ;  /* 0x000000ff02007208 */ /* 0x000fe20000000000 */
[----:B------:R-:W-:Y:S02]  /*5d70*/  FFMA.FTZ R2, R60, c[0x0][0x23c], -R3 ;  /* 0x00008f003c027a23 */ /* 0x000fe40000010803 */
[C---:B------:R-:W-:Y:S02]  /*5d80*/  HMMA.16816.F32 R80, R4.reuse, R24, RZ ;  /* 0x000000180450723c */ /* 0x040fe400000018ff */
[----:B------:R1:W-:Y:S06]  /*5d90*/  MUFU.EX2 R215, R2 ;  /* 0x0000000200d77308 */ /* 0x0003ec0000000800 */
[C---:B------:R-:W-:Y:S08]  /*5da0*/  HMMA.16816.F32 R76, R4.reuse, R26, RZ ;  /* 0x0000001a044c723c */ /* 0x040ff000000018ff */
[----:B------:R-:W-:Y:S01]  /*5db0*/  HMMA.16816.F32 R64, R4, R20, RZ ;  /* 0x000000140440723c */ /* 0x000fe200000018ff */
[----:B-1----:R-:W-:-:S04]  /*5dc0*/  FFMA.FTZ R2, R47, c[0x0][0x23c], -R0 ;  /* 0x00008f002f027a23 */ /* 0x002fc80000010800 */
[----:B------:R1:W-:Y:S03]  /*5dd0*/  MUFU.EX2 R177, R2 ;  /* 0x0000000200b17308 */ /* 0x0003e60000000800 */
[C---:B------:R-:W-:Y:S08]  /*5de0*/  HMMA.16816.F32 R56, R4.reuse, R16, RZ ;  /* 0x000000100438723c */ /* 0x040ff000000018ff */
[----:B------:R-:W-:Y:S01]  /*5df0*/  HMMA.16816.F32 R48, R4, R40, RZ ;  /* 0x000000280430723c */ /* 0x000fe200000018ff */
[----:B-1----:R-:W-:-:S07]  /*5e00*/  FFMA.FTZ R2, R52, c[0x0][0x23c], -R0 ;  /* 0x00008f0034027a23 */ /* 0x002fce0000010800 */
[----:B------:R-:W-:Y:S01]  /*5e10*/  HMMA.16816.F32 R44, R4, R42, RZ ;  /* 0x0000002a042c723c */ /* 0x000fe200000018ff */
[----:B------:R1:W2:Y:S02]  /*5e20*/  MUFU.EX2 R173, R2 ;  /* 0x0000000200ad7308 */ /* 0x0002a40000000800 */
[----:B-1----:R-:W-:Y:S01]  /*5e30*/  FFMA.FTZ R2, R61, c[0x0][0x23c], -R0 ;  /* 0x00008f003d027a23 */ /* 0x002fe20000010800 */
[----:B--2---:R-:W-:-:S05]  /*5e40*/  F2FP.PACK_AB R9, R173, R177 ;  /* 0x000000b1ad09723e */ /* 0x004fca00000000ff */
[----:B------:R1:W-:Y:S02]  /*5e50*/  MUFU.EX2 R178, R2 ;  /* 0x0000000200b27308 */ /* 0x0003e40000000800 */
[----:B-1----:R-:W-:Y:S02]  /*5e60*/  FFMA.FTZ R2, R62, c[0x0][0x23c], -R0 ;  /* 0x00008f003e027a23 */ /* 0x002fe40000010800 */
[C---:B------:R-:W-:Y:S04]  /*5e70*/  HMMA.16816.F32 R60, R4.reuse, R22, RZ ;  /* 0x00000016043c723c */ /* 0x040fe800000018ff */
        /* <DEDUP_REMOVED lines=16> */
[C---:B------:R-:W-:Y:S04]  /*5f80*/  HMMA.16816.F32 R84, R8.reuse, R20, RZ ;  /* 0x000000140854723c */ /* 0x040fe800000018ff */
[----:B------:R1:W3:Y:S04]  /*5f90*/  MUFU.EX2 R181, R2 ;  /* 0x0000000200b57308 */ /* 0x0002e80000000800 */
[C---:B------:R-:W-:Y:S08]  /*5fa0*/  HMMA.16816.F32 R20, R8.reuse, R16, RZ ;  /* 0x000000100814723c */ /* 0x040ff000000018ff */
[----:B------:R-:W-:Y:S01]  /*5fb0*/  HMMA.16816.F32 R16, R8, R40, RZ ;  /* 0x000000280810723c */ /* 0x000fe200000018ff */
        /* <DEDUP_REMOVED lines=22> */
[----:B------:R-:W-:Y:S08]  /*6120*/  HMMA.16816.F32 R44, R4, R38, R44 ;  /* 0x00000026042c723c */ /* 0x000ff0000000182c */
        /* <DEDUP_REMOVED lines=8> */
[----:B--2---:R-:W-:Y:S01]  /*61b0*/  F2FP.PACK_AB R6, R170, R171 ;  /* 0x000000abaa06723e */ /* 0x004fe200000000ff */
        /* <DEDUP_REMOVED lines=16> */
[C---:B------:R-:W-:Y:S01]  /*62c0*/  HMMA.16816.F32 R40, R4.reuse, R26, R92 ;  /* 0x0000001a0428723c */ /* 0x040fe2000000185c */
[----:B------:R-:W-:Y:S04]  /*62d0*/  LDSM.16.MT88.4 R24, [R191+0x7000] ;  /* 0x00700000bf18783b */ /* 0x000fe80000004200 */
[----:B------:R-:W-:Y:S03]  /*62e0*/  LDSM.16.MT88.4 R92, [R189+0x7800] ;  /* 0x00780000bd5c783b */ /* 0x000fe60000004200 */
[----:B------:R-:W-:Y:S01]  /*62f0*/  HMMA.16816.F32 R48, R4, R32, R84 ;  /* 0x000000200430723c */ /* 0x000fe20000001854 */
[----:B-1----:R-:W-:-:S07]  /*6300*/  FFMA.FTZ R2, R117, c[0x0][0x23c], -R13 ;  /* 0x00008f0075027a23 */ /* 0x002fce000001080d */
[C---:B------:R-:W-:Y:S01]  /*6310*/  HMMA.16816.F32 R32, R4.reuse, R34, R100 ;  /* 0x000000220420723c */ /* 0x040fe20000001864 */
[----:B------:R1:W3:Y:S07]  /*6320*/  MUFU.EX2 R162, R2 ;  /* 0x0000000200a27308 */ /* 0x0002ee0000000800 */
[----:B------:R-:W-:Y:S01]  /*6330*/  HMMA.16816.F32 R36, R4, R38, R96 ;  /* 0x000000260424723c */ /* 0x000fe20000001860 */
[----:B-1----:R-:W-:-:S04]  /*6340*/  FFMA.FTZ R2, R118, c[0x0][0x23c], -R13 ;  /* 0x00008f0076027a23 */ /* 0x002fc8000001080d */
[----:B------:R1:W-:Y:S02]  /*6350*/  MUFU.EX2 R160, R2 ;  /* 0x0000000200a07308 */ /* 0x0003e40000000800 */
[----:B-1----:R-:W-:Y:S02]  /*6360*/  FFMA.FTZ R2, R119, c[0x0][0x23c], -R13 ;  /* 0x00008f0077027a23 */ /* 0x002fe4000001080d */
[C---:B------:R-:W-:Y:S01]  /*6370*/  HMMA.16816.F32 R116, R4.reuse, R28, R20 ;  /* 0x0000001c0474723c */ /* 0x040fe20000001814 */
[----:B------:R-:W1:Y:S03]  /*6380*/  LDSM.16.MT88.4 R20, [R190+0x7000] ;  /* 0x00700000be14783b */ /* 0x000e660000004200 */
[----:B------:R4:W5:Y:S04]  /*6390*/  MUFU.EX2 R159, R2 ;  /* 0x00000002009f7308 */ /* 0x0009680000000800 */
[----:B------:R-:W-:Y:S07]  /*63a0*/  HMMA.16816.F32 R28, R4, R30, R112 ;  /* 0x0000001e041c723c */ /* 0x000fee0000001870 */
[----:B---3--:R-:W-:Y:S01]  /*63b0*/  F2FP.PACK_AB R4, R162, R161 ;  /* 0x000000a1a204723e */ /* 0x008fe200000000ff */
[----:B----4-:R-:W-:Y:S01]  /*63c0*/  FFMA.FTZ R2, R121, c[0x0][0x23c], -R12 ;  /* 0x00008f0079027a23 */ /* 0x010fe2000001080c */
[----:B-----5:R-:W-:-:S03]  /*63d0*/  F2FP.PACK_AB R6, R159, R160 ;  /* 0x000000a09f06723e */ /* 0x020fc600000000ff */
[----:B------:R3:W-:Y:S02]  /*63e0*/  MUFU.EX2 R158, R2 ;  /* 0x00000002009e7308 */ /* 0x0007e40000000800 */
[----:B---3--:R-:W-:-:S06]  /*63f0*/  FFMA.FTZ R2, R120, c[0x0][0x23c], -R12 ;  /* 0x00008f0078027a23 */ /* 0x008fcc000001080c */
[----:B------:R3:W4:Y:S02]  /*6400*/  MUFU.EX2 R157, R2 ;  /* 0x00000002009d7308 */ /* 0x0007240000000800 */
[----:B---3--:R-:W-:Y:S01]  /*6410*/  FFMA.FTZ R2, R122, c[0x0][0x23c], -R12 ;  /* 0x00008f007a027a23 */ /* 0x008fe2000001080c */
[----:B----4-:R-:W-:-:S05]  /*6420*/  F2FP.PACK_AB R5, R157, R158 ;  /* 0x0000009e9d05723e */ /* 0x010fca00000000ff */
[----:B------:R3:W-:Y:S02]  /*6430*/  MUFU.EX2 R156, R2 ;  /* 0x00000002009c7308 */ /* 0x0007e40000000800 */
[----:B---3--:R-:W-:-:S06]  /*6440*/  FFMA.FTZ R2, R124, c[0x0][0x23c], -R12 ;  /* 0x00008f007c027a23 */ /* 0x008fcc000001080c */
[----:B------:R3:W4:Y:S02]  /*6450*/  MUFU.EX2 R155, R2 ;  /* 0x00000002009b7308 */ /* 0x0007240000000800 */
[----:B---3--:R-:W-:Y:S01]  /*6460*/  FFMA.FTZ R2, R139, c[0x0][0x23c], -R3 ;  /* 0x00008f008b027a23 */ /* 0x008fe20000010803 */
[----:B----4-:R-:W-:-:S05]  /*6470*/  F2FP.PACK_AB R7, R155, R156 ;  /* 0x0000009c9b07723e */ /* 0x010fca00000000ff */
[----:B------:R3:W4:Y:S02]  /*6480*/  MUFU.EX2 R154, R2 ;  /* 0x00000002009a7308 */ /* 0x0007240000000800 */
[C---:B--2---:R-:W-:Y:S01]  /*6490*/  HMMA.16816.F32 R84, R4.reuse, R16, R108 ;  /* 0x000000100454723c */ /* 0x044fe2000000186c */
[----:B------:R-:W2:Y:S07]  /*64a0*/  LDSM.16.MT88.4 R108, [R192+0x7800] ;  /* 0x00780000c06c783b */ /* 0x000eae0000004200 */
[----:B------:R-:W-:Y:S01]  /*64b0*/  HMMA.16816.F32 R104, R4, R8, R104 ;  /* 0x000000080468723c */ /* 0x000fe20000001868 */
[----:B---3--:R-:W-:-:S04]  /*64c0*/  FFMA.FTZ R2, R125, c[0x0][0x23c], -R3 ;  /* 0x00008f007d027a23 */ /* 0x008fc80000010803 */
[----:B------:R3:W-:Y:S03]  /*64d0*/  MUFU.EX2 R153, R2 ;  /* 0x0000000200997308 */ /* 0x0007e60000000800 */
[C---:B-1----:R-:W-:Y:S08]  /*64e0*/  HMMA.16816.F32 R80, R4.reuse, R20, R80 ;  /* 0x000000140450723c */ /* 0x042ff00000001850 */
[----:B------:R-:W-:Y:S01]  /*64f0*/  HMMA.16816.F32 R64, R4, R24, R64 ;  /* 0x000000180440723c */ /* 0x000fe20000001840 */
[----:B---3--:R-:W-:-:S07]  /*6500*/  FFMA.FTZ R2, R126, c[0x0][0x23c], -R3 ;  /* 0x00008f007e027a23 */ /* 0x008fce0000010803 */
[C---:B------:R-:W-:Y:S01]  /*6510*/  HMMA.16816.F32 R88, R4.reuse, R18, R76 ;  /* 0x000000120458723c */ /* 0x040fe2000000184c */
[----:B------:R1:W-:Y:S07]  /*6520*/  MUFU.EX2 R152, R2 ;  /* 0x0000000200987308 */ /* 0x0003ee0000000800 */
[C---:B------:R-:W-:Y:S08]  /*6530*/  HMMA.16816.F32 R60, R4.reuse, R10, R60 ;  /* 0x0000000a043c723c */ /* 0x040ff0000000183c */
[----:B------:R-:W-:Y:S01]  /*6540*/  HMMA.16816.F32 R56, R4, R22, R56 ;  /* 0x000000160438723c */ /* 0x000fe20000001838 */
[----:B-1----:R-:W-:-:S02]  /*6550*/  FFMA.FTZ R2, R127, c[0x0][0x23c], -R3 ;  /* 0x00008f007f027a23 */ /* 0x002fc40000010803 */
[----:B------:R-:W-:Y:S01]  /*6560*/  FFMA.FTZ R3, R133, c[0x0][0x23c], -R3 ;  /* 0x00008f0085037a23 */ /* 0x000fe20000010803 */
[----:B------:R-:W1:Y:S01]  /*6570*/  LDSM.16.MT88.4 R124, [R190+0x7800] ;  /* 0x00780000be7c783b */ /* 0x000e620000004200 */
[----:B------:R3:W-:Y:S03]  /*6580*/  MUFU.EX2 R151, R2 ;  /* 0x0000000200977308 */ /* 0x0007e60000000800 */
[----:B------:R-:W-:Y:S07]  /*6590*/  HMMA.16816.F32 R44, R4, R26, R44 ;  /* 0x0000001a042c723c */ /* 0x000fee000000182c */
[----:B------:R-:W-:Y:S01]  /*65a0*/  F2FP.PACK_AB R4, R168, R169 ;  /* 0x000000a9a804723e */ /* 0x000fe200000000ff */
[----:B------:R5:W-:Y:S01]  /*65b0*/  MUFU.EX2 R240, R3 ;  /* 0x0000000300f07308 */ /* 0x000be20000000800 */
[----:B----4-:R-:W-:Y:S01]  /*65c0*/  F2FP.PACK_AB R6, R154, R167 ;  /* 0x000000a79a06723e */ /* 0x010fe200000000ff */
[----:B---3--:R-:W-:-:S06]  /*65d0*/  FFMA.FTZ R2, R143, c[0x0][0x23c], -R0 ;  /* 0x00008f008f027a23 */ /* 0x008fcc0000010800 */
[----:B------:R3:W-:Y:S01]  /*65e0*/  MUFU.EX2 R150, R2 ;  /* 0x0000000200967308 */ /* 0x0007e20000000800 */
[----:B-----5:R-:W-:-:S04]  /*65f0*/  FADD.FTZ R3, R222, R219 ;  /* 0x000000dbde037221 */ /* 0x020fc80000010000 */
[----:B------:R-:W-:-:S04]  /*6600*/  FADD.FTZ R3, R221, R3 ;  /* 0x00000003dd037221 */ /* 0x000fc80000010000 */
[----:B------:R-:W-:Y:S02]  /*6610*/  FADD.FTZ R3, R184, R3 ;  /* 0x00000003b8037221 */ /* 0x000fe40000010000 */
[--C-:B---3--:R-:W-:Y:S02]  /*6620*/  FFMA.FTZ R2, R144, c[0x0][0x23c], -R0.reuse ;  /* 0x00008f0090027a23 */ /* 0x108fe40000010800 */
[----:B------:R-:W-:Y:S02]  /*6630*/  FADD.FTZ R3, R187, R3 ;  /* 0x00000003bb037221 */ /* 0x000fe40000010000 */
[----:B------:R3:W4:Y:S02]  /*6640*/  MUFU.EX2 R144, R2 ;  /* 0x0000000200907308 */ /* 0x0007240000000800 */
[----:B------:R-:W-:Y:S02]  /*6650*/  FADD.FTZ R3, R215, R3 ;  /* 0x00000003d7037221 */ /* 0x000fe40000010000 */
[----:B---3--:R-:W-:Y:S01]  /*6660*/  FFMA.FTZ R2, R145, c[0x0][0x23c], -R0 ;  /* 0x00008f0091027a23 */ /* 0x008fe20000010800 */
[----:B----4-:R-:W-:-:S03]  /*6670*/  F2FP.PACK_AB R5, R144, R150 ;  /* 0x000000969005723e */ /* 0x010fc600000000ff */
[----:B------:R3:W-:Y:S02]  /*6680*/  MUFU.EX2 R75, R2 ;  /* 0x00000002004b7308 */ /* 0x0007e40000000800 */
[----:B---3--:R-:W-:Y:S01]  /*6690*/  FFMA.FTZ R2, R142, c[0x0][0x23c], -R0 ;  /* 0x00008f008e027a23 */ /* 0x008fe20000010800 */
[----:B------:R-:W-:-:S05]  /*66a0*/  F2FP.PACK_AB R142, R240, R151 ;  /* 0x00000097f08e723e */ /* 0x000fca00000000ff */
[----:B------:R3:W4:Y:S02]  /*66b0*/  MUFU.EX2 R74, R2 ;  /* 0x00000002004a7308 */ /* 0x0007240000000800 */
[----:B---3--:R-:W-:Y:S01]  /*66c0*/  FFMA.FTZ R2, R132, c[0x0][0x23c], -R13 ;  /* 0x00008f0084027a23 */ /* 0x008fe2000001080d */
[----:B----4-:R-:W-:-:S05]  /*66d0*/  F2FP.PACK_AB R7, R74, R75 ;  /* 0x0000004b4a07723e */ /* 0x010fca00000000ff */
[----:B------:R3:W-:Y:S02]  /*66e0*/  MUFU.EX2 R68, R2 ;  /* 0x0000000200447308 */ /* 0x0007e40000000800 */
[C---:B------:R-:W-:Y:S08]  /*66f0*/  HMMA.16816.F32 R52, R4.reuse, R16, R52 ;  /* 0x000000100434723c */ /* 0x040ff00000001834 */
[----:B------:R-:W-:Y:S01]  /*6700*/  HMMA.16816.F32 R40, R4, R18, R40 ;  /* 0x000000120428723c */ /* 0x000fe20000001828 */
[----:B---3--:R-:W-:-:S04]  /*6710*/  FFMA.FTZ R2, R134, c[0x0][0x23c], -R13 ;  /* 0x00008f0086027a23 */ /* 0x008fc8000001080d */
[----:B------:R3:W4:Y:S03]  /*6720*/  MUFU.EX2 R69, R2 ;  /* 0x0000000200457308 */ /* 0x0007260000000800 */
[C---:B------:R-:W-:Y:S08]  /*6730*/  HMMA.16816.F32 R48, R4.reuse, R8, R48 ;  /* 0x000000080430723c */ /* 0x040ff00000001830 */
[----:B------:R-:W-:Y:S01]  /*6740*/  HMMA.16816.F32 R32, R4, R10, R32 ;  /* 0x0000000a0420723c */ /* 0x000fe20000001820 */
[----:B------:R-:W5:Y:S01]  /*6750*/  LDSM.16.MT88.4 R8, [R191+0x7800] ;  /* 0x00780000bf08783b */ /* 0x000f620000004200 */
[----:B---3--:R-:W-:-:S06]  /*6760*/  FFMA.FTZ R2, R135, c[0x0][0x23c], -R13 ;  /* 0x00008f0087027a23 */ /* 0x008fcc000001080d */
[C---:B------:R-:W-:Y:S01]  /*6770*/  HMMA.16816.F32 R112, R4.reuse, R20, R116 ;  /* 0x000000140470723c */ /* 0x040fe20000001874 */
[----:B------:R3:W-:Y:S07]  /*6780*/  MUFU.EX2 R16, R2 ;  /* 0x0000000200107308 */ /* 0x0007ee0000000800 */
[C---:B------:R-:W-:Y:S08]  /*6790*/  HMMA.16816.F32 R28, R4.reuse, R22, R28 ;  /* 0x00000016041c723c */ /* 0x040ff0000000181c */
[----:B------:R-:W-:Y:S01]  /*67a0*/  HMMA.16816.F32 R128, R4, R24, R128 ;  /* 0x000000180480723c */ /* 0x000fe20000001880 */
[----:B---3--:R-:W-:Y:S01]  /*67b0*/  FFMA.FTZ R2, R136, c[0x0][0x23c], -R13 ;  /* 0x00008f0088027a23 */ /* 0x008fe2000001080d */
[----:B----4-:R-:W-:-:S03]  /*67c0*/  F2FP.PACK_AB R136, R69, R68 ;  /* 0x000000444588723e */ /* 0x010fc600000000ff */
[----:B------:R3:W4:Y:S03]  /*67d0*/  MUFU.EX2 R243, R2 ;  /* 0x0000000200f37308 */ /* 0x0007260000000800 */
[----:B------:R-:W-:Y:S07]  /*67e0*/  HMMA.16816.F32 R36, R4, R26, R36 ;  /* 0x0000001a0424723c */ /* 0x000fee0000001824 */
[----:B------:R-:W-:-:S02]  /*67f0*/  FADD.FTZ R4, R212, R185 ;  /* 0x000000b9d4047221 */ /* 0x000fc40000010000 */
[----:B------:R-:W-:Y:S02]  /*6800*/  FADD.FTZ R5, R171, R3 ;  /* 0x00000003ab057221 */ /* 0x000fe40000010000 */
[----:B------:R-:W-:Y:S02]  /*6810*/  FADD.FTZ R4, R186, R4 ;  /* 0x00000004ba047221 */ /* 0x000fe40000010000 */
[----:B---3--:R-:W-:Y:S02]  /*6820*/  FFMA.FTZ R2, R137, c[0x0][0x23c], -R12 ;  /* 0x00008f0089027a23 */ /* 0x008fe4000001080c */
[----:B------:R-:W-:Y:S02]  /*6830*/  FADD.FTZ R4, R214, R4 ;  /* 0x00000004d6047221 */ /* 0x000fe40000010000 */
[----:B------:R3:W-:Y:S02]  /*6840*/  MUFU.EX2 R15, R2 ;  /* 0x00000002000f7308 */ /* 0x0007e40000000800 */
[----:B------:R-:W-:-:S04]  /*6850*/  FADD.FTZ R4, R172, R4 ;  /* 0x00000004ac047221 */ /* 0x000fc80000010000 */
[----:B------:R-:W-:Y:S02]  /*6860*/  FADD.FTZ R4, R176, R4 ;  /* 0x00000004b0047221 */ /* 0x000fe40000010000 */
[----:B---3--:R-:W-:Y:S01]  /*6870*/  FFMA.FTZ R2, R138, c[0x0][0x23c], -R12 ;  /* 0x00008f008a027a23 */ /* 0x008fe2000001080c */
[----:B----4-:R-:W-:-:S03]  /*6880*/  F2FP.PACK_AB R138, R243, R16 ;  /* 0x00000010f38a723e */ /* 0x010fc600000000ff */
[----:B------:R3:W4:Y:S02]  /*6890*/  MUFU.EX2 R14, R2 ;  /* 0x00000002000e7308 */ /* 0x0007240000000800 */
[----:B---3--:R-:W-:Y:S01]  /*68a0*/  FFMA.FTZ R2, R140, c[0x0][0x23c], -R12 ;  /* 0x00008f008c027a23 */ /* 0x008fe2000001080c */
[----:B----4-:R-:W-:Y:S02]  /*68b0*/  F2FP.PACK_AB R137, R14, R15 ;  /* 0x0000000f0e89723e */ /* 0x010fe400000000ff */
[----:B------:R-:W-:-:S03]  /*68c0*/  F2FP.PACK_AB R140, R152, R153 ;  /* 0x00000099988c723e */ /* 0x000fc600000000ff */
[----:B------:R3:W-:Y:S02]  /*68d0*/  MUFU.EX2 R13, R2 ;  /* 0x00000002000d7308 */ /* 0x0007e40000000800 */
[----:B---3--:R-:W-:-:S06]  /*68e0*/  FFMA.FTZ R2, R141, c[0x0][0x23c], -R12 ;  /* 0x00008f008d027a23 */ /* 0x008fcc000001080c */
[----:B------:R3:W4:Y:S02]  /*68f0*/  MUFU.EX2 R242, R2 ;  /* 0x0000000200f27308 */ /* 0x0007240000000800 */
[----:B---3--:R-:W-:Y:S01]  /*6900*/  FFMA.FTZ R2, R147, c[0x0][0x23c], -R0 ;  /* 0x00008f0093027a23 */ /* 0x008fe20000010800 */
[----:B----4-:R-:W-:-:S05]  /*6910*/  F2FP.PACK_AB R139, R242, R13 ;  /* 0x0000000df28b723e */ /* 0x010fca00000000ff */
[----:B------:R3:W-:Y:S02]  /*6920*/  MUFU.EX2 R12, R2 ;  /* 0x00000002000c7308 */ /* 0x0007e40000000800 */
[C---:B--2---:R-:W-:Y:S08]  /*6930*/  HMMA.16816.F32 R100, R136.reuse, R108, R104 ;  /* 0x0000006c8864723c */ /* 0x044ff00000001868 */
[----:B-1----:R-:W-:Y:S01]  /*6940*/  HMMA.16816.F32 R116, R136, R124, R80 ;  /* 0x0000007c8874723c */ /* 0x002fe20000001850 */
[----:B---3--:R-:W-:-:S04]  /*6950*/  FFMA.FTZ R2, R146, c[0x0][0x23c], -R0 ;  /* 0x00008f0092027a23 */ /* 0x008fc80000010800 */
        /* <DEDUP_REMOVED lines=10> */
[----:B-----5:R-:W-:Y:S01]  /*6a00*/  HMMA.16816.F32 R132, R136, R8, R64 ;  /* 0x000000088884723c */ /* 0x020fe20000001840 */
        /* <DEDUP_REMOVED lines=62> */
[----:B------:R-:W-:Y:S01]  /*6df0*/  BAR.SYNC.DEFER_BLOCKING 0x0 ;  /* 0x0000000000007b1d */ /* 0x000fe20000010000 */
[----:B------:R-:W-:Y:S01]  /*6e00*/  ISETP.GE.AND P0, PT, R250, c[0x0][0x220], PT ;  /* 0x00008800fa007a0c */ /* 0x000fe20003f06270 */
[----:B------:R-:W-:Y:S01]  /*6e10*/  IMAD R0, R227, R184, RZ ;  /* 0x000000b8e3007224 */ /* 0x000fe200078e02ff */
[----:B------:R-:W-:Y:S01]  /*6e20*/  SHF.R.S32.HI R4, RZ, 0x1f, R184 ;  /* 0x0000001fff047819 */ /* 0x000fe200000114b8 */
[----:B------:R-:W-:Y:S01]  /*6e30*/  IMAD.WIDE.U32 R2, R184, R226, R228 ;  /* 0x000000e2b8027225 */ /* 0x000fe200078e00e4 */
[----:B------:R-:W-:-:S03]  /*6e40*/  P2R R229, PR, RZ, 0x1 ;  /* 0x00000001ffe57803 */ /* 0x000fc60000000000 */
[----:B------:R-:W-:Y:S02]  /*6e50*/  IMAD R0, R4, R226, R0 ;  /* 0x000000e204007224 */ /* 0x000fe400078e0200 */
[----:B------:R-:W-:-:S04]  /*6e60*/  IMAD.WIDE.U32 R12, R223, c[0x0][0x1a0], RZ ;  /* 0x00006800df0c7a25 */ /* 0x000fc800078e00ff */
[----:B------:R-:W-:Y:S01]  /*6e70*/  IMAD.IADD R3, R3, 0x1, R0 ;  /* 0x0000000103037824 */ /* 0x000fe200078e0200 */
[----:B------:R-:W-:Y:S01]  /*6e80*/  @!P0 IADD3 R0, P3, R225, R2, RZ ;  /* 0x00000002e1008210 */ /* 0x000fe20007f7e0ff */
[----:B------:R-:W-:Y:S01]  /*6e90*/  IMAD.MOV.U32 R14, RZ, RZ, c[0x0][0x1a4] ;  /* 0x00006900ff0e7624 */ /* 0x000fe200078e00ff */
[C---:B------:R-:W-:Y:S01]  /*6ea0*/  @!P0 IADD3 R4, P1, R2.reuse, R12, RZ ;  /* 0x0000000c02048210 */ /* 0x040fe20007f3e0ff */
[----:B------:R-:W-:Y:S01]  /*6eb0*/  @!P0 IMAD.MOV.U32 R5, RZ, RZ, 0x30 ;  /* 0x00000030ff058424 */ /* 0x000fe200078e00ff */
[----:B------:R-:W-:Y:S01]  /*6ec0*/  @!P0 LEA R10, P4, R2, c[0x0][0x170], 0x1 ;  /* 0x00005c00020a8a11 */ /* 0x000fe200078808ff */
[----:B------:R-:W-:Y:S01]  /*6ed0*/  IMAD.SHL.U32 R6, R14, 0x20, RZ ;  /* 0x000000200e067824 */ /* 0x000fe200078e00ff */
[----:B------:R-:W-:Y:S01]  /*6ee0*/  @!P0 LEA R8, P2, R0, c[0x0][0x170], 0x1 ;  /* 0x00005c0000088a11 */ /* 0x000fe200078408ff */
[--C-:B------:R-:W-:Y:S01]  /*6ef0*/  @!P0 IMAD.X R7, R224, 0x1, R3.reuse, P3 ;  /* 0x00000001e0078824 */ /* 0x100fe200018e0603 */
[--C-:B------:R-:W-:Y:S01]  /*6f00*/  @!P0 LEA.HI.X R11, R2, c[0x0][0x174], R3.reuse, 0x1, P4 ;  /* 0x00005d00020b8a11 */ /* 0x100fe200020f0c03 */
[----:B------:R-:W-:Y:S01]  /*6f10*/  @P0 STS.128 [R211+0x6000], RZ ;  /* 0x006000ffd3000388 */ /* 0x000fe20000000c00 */
[----:B------:R-:W-:Y:S01]  /*6f20*/  @!P0 IADD3.X R12, R3, R13, R6, P1, !PT ;  /* 0x0000000d030c8210 */ /* 0x000fe20000ffe406 */
[----:B------:R-:W-:Y:S01]  /*6f30*/  @!P0 IMAD.WIDE.U32 R2, R5, c[0x0][0x1a0], R2 ;  /* 0x0000680005028a25 */ /* 0x000fe200078e0002 */
[----:B------:R-:W-:Y:S01]  /*6f40*/  @!P0 LEA.HI.X R9, R0, c[0x0][0x174], R7, 0x1, P2 ;  /* 0x00005d0000098a11 */ /* 0x000fe200010f0c07 */
[----:B------:R-:W-:Y:S01]  /*6f50*/  @!PT LDS RZ, [RZ] ;  /* 0x00000000fffff984 */ /* 0x000fe20000000800 */
[----:B------:R-:W-:Y:S01]  /*6f60*/  @!PT LDS RZ, [RZ] ;  /* 0x00000000fffff984 */ /* 0x000fe20000000800 */
[----:B------:R-:W-:Y:S01]  /*6f70*/  @!PT LDS RZ, [RZ] ;  /* 0x00000000fffff984 */ /* 0x000fe20000000800 */
[----:B------:R1:W-:Y:S01]  /*6f80*/  @!P0 LDGSTS.E.BYPASS.LTC128B.128 [R211+0x6000], [R10.64] ;  /* 0x060000000ad38fae */ /* 0x0003e2000b901d46 */
[----:B------:R-:W-:Y:S01]  /*6f90*/  @!P0 LEA R6, P1, R4, c[0x0][0x170], 0x1 ;  /* 0x00005c0004068a11 */ /* 0x000fe200078208ff */
[----:B------:R-:W-:-:S02]  /*6fa0*/  @!P0 IMAD R0, R14, 0x30, RZ ;  /* 0x000000300e008824 */ /* 0x000fc400078e02ff */
[----:B------:R-:W-:Y:S01]  /*6fb0*/  @P0 STS.128 [R211+0x6800], RZ ;  /* 0x006800ffd3000388 */ /* 0x000fe20000000c00 */
[----:B------:R-:W-:Y:S01]  /*6fc0*/  @!P0 LEA.HI.X R7, R4, c[0x0][0x174], R12, 0x1, P1 ;  /* 0x00005d0004078a11 */ /* 0x000fe200008f0c0c */
[----:B------:R-:W-:Y:S01]  /*6fd0*/  @!P0 IMAD.IADD R0, R0, 0x1, R3 ;  /* 0x0000000100008824 */ /* 0x000fe200078e0203 */
[C---:B------:R-:W-:Y:S01]  /*6fe0*/  @!P0 LEA R4, P1, R2.reuse, c[0x0][0x170], 0x1 ;  /* 0x00005c0002048a11 */ /* 0x040fe200078208ff */
[----:B------:R-:W-:Y:S01]  /*6ff0*/  @!PT LDS RZ, [RZ] ;  /* 0x00000000fffff984 */ /* 0x000fe20000000800 */
[----:B------:R-:W-:Y:S01]  /*7000*/  @!PT LDS RZ, [RZ] ;  /* 0x00000000fffff984 */ /* 0x000fe20000000800 */
[----:B------:R-:W-:Y:S01]  /*7010*/  @!PT LDS RZ, [RZ] ;  /* 0x00000000fffff984 */ /* 0x000fe20000000800 */
[----:B------:R1:W-:Y:S03]  /*7020*/  @!P0 LDGSTS.E.BYPASS.LTC128B.128 [R211+0x6800], [R8.64] ;  /* 0x0680000008d38fae */ /* 0x0003e6000b901d46 */
[----:B------:R-:W-:Y:S01]  /*7030*/  @!P0 LEA.HI.X R5, R2, c[0x0][0x174], R0, 0x1, P1 ;  /* 0x00005d0002058a11 */ /* 0x000fe200008f0c00 */
        /* <DEDUP_REMOVED lines=12> */
[----:B------:R-:W4:Y:S04]  /*7100*/  LDSM.16.M88.4 R12, [R195+0x2000] ;  /* 0x00200000c30c783b */ /* 0x000f280000000200 */
[----:B-1----:R-:W-:Y:S04]  /*7110*/  LDSM.16.M88.4 R8, [R198] ;  /* 0x00000000c608783b */ /* 0x002fe80000000200 */
[----:B------:R-:W1:Y:S04]  /*7120*/  LDSM.16.M88.4 R40, [R194+0x4000] ;  /* 0x00400000c228783b */ /* 0x000e680000000200 */
[----:B------:R-:W-:Y:S04]  /*7130*/  LDSM.16.M88.4 R52, [R199] ;  /* 0x00000000c734783b */ /* 0x000fe80000000200 */
[----:B--2---:R-:W2:Y:S04]  /*7140*/  LDSM.16.M88.4 R4, [R198+0x2000] ;  /* 0x00200000c604783b */ /* 0x004ea80000000200 */
[----:B------:R-:W5:Y:S04]  /*7150*/  LDSM.16.M88.4 R32, [R196] ;  /* 0x00000000c420783b */ /* 0x000f680000000200 */
[----:B------:R-:W2:Y:S04]  /*7160*/  LDSM.16.M88.4 R56, [R188+0x4800] ;  /* 0x00480000bc38783b */ /* 0x000ea80000000200 */
[----:B------:R-:W2:Y:S04]  /*7170*/  LDSM.16.M88.4 R48, [R188+0x5000] ;  /* 0x00500000bc30783b */ /* 0x000ea80000000200 */
[----:B------:R-:W-:Y:S01]  /*7180*/  LDSM.16.M88.4 R28, [R196+0x2000] ;  /* 0x00200000c41c783b */ /* 0x000fe20000000200 */
[-C--:B---3--:R-:W-:Y:S03]  /*7190*/  HMMA.16816.F32 R24, R16, R20.reuse, RZ ;  /* 0x000000141018723c */ /* 0x088fe600000018ff */
[----:B------:R-:W-:Y:S04]  /*71a0*/  LDSM.16.M88.4 R44, [R188+0x5800] ;  /* 0x00580000bc2c783b */ /* 0x000fe80000000200 */
[----:B------:R-:W-:Y:S01]  /*71b0*/  LDSM.16.M88.4 R60, [R193] ;  /* 0x00000000c13c783b */ /* 0x000fe20000000200 */
[C---:B----4-:R-:W-:Y:S03]  /*71c0*/  HMMA.16816.F32 R36, R12.reuse, R20, RZ ;  /* 0x000000140c24723c */ /* 0x050fe600000018ff */
[----:B------:R-:W0:Y:S05]  /*71d0*/  LDGDEPBAR ;  /* 0x00000000000079af */ /* 0x000e2a0000000000 */
[----:B------:R-:W-:Y:S08]  /*71e0*/  HMMA.16816.F32 R148, R12, R22, RZ ;  /* 0x000000160c94723c */ /* 0x000ff000000018ff */
[----:B-1----:R-:W-:Y:S01]  /*71f0*/  HMMA.16816.F32 R64, R8, R40, R24 ;  /* 0x000000280840723c */ /* 0x002fe20000001818 */
[----:B------:R-:W-:Y:S07]  /*7200*/  LDSM.16.M88.4 R24, [R197] ;  /* 0x00000000c518783b */ /* 0x000fee0000000200 */
[----:B------:R-:W-:Y:S01]  /*7210*/  HMMA.16816.F32 R76, R16, R22, RZ ;  /* 0x00000016104c723c */ /* 0x000fe200000018ff */
[----:B------:R-:W-:Y:S07]  /*7220*/  LDSM.16.M88.4 R20, [R197+0x2000] ;  /* 0x00200000c514783b */ /* 0x000fee0000000200 */
[----:B--2---:R-:W-:Y:S01]  /*7230*/  HMMA.16816.F32 R144, R4, R40, R36 ;  /* 0x000000280490723c */ /* 0x004fe20000001824 */
[----:B------:R-:W1:Y:S07]  /*7240*/  LDSM.16.M88.4 R36, [R194+0x4800] ;  /* 0x00480000c224783b */ /* 0x000e6e0000000200 */
[----:B-----5:R-:W-:Y:S08]  /*7250*/  HMMA.16816.F32 R152, R32, R52, R64 ;  /* 0x000000342098723c */ /* 0x020ff00000001840 */
[-C--:B------:R-:W-:Y:S08]  /*7260*/  HMMA.16816.F32 R156, R4, R42.reuse, R148 ;  /* 0x0000002a049c723c */ /* 0x080ff00000001894 */
[----:B------:R-:W-:Y:S08]  /*7270*/  HMMA.16816.F32 R76, R8, R42, R76 ;  /* 0x0000002a084c723c */ /* 0x000ff0000000184c */
[-C--:B------:R-:W-:Y:S08]  /*7280*/  HMMA.16816.F32 R64, R16, R56.reuse, RZ ;  /* 0x000000381040723c */ /* 0x080ff000000018ff */
[C---:B------:R-:W-:Y:S08]  /*7290*/  HMMA.16816.F32 R40, R12.reuse, R56, RZ ;  /* 0x000000380c28723c */ /* 0x040ff000000018ff */
[C---:B------:R-:W-:Y:S08]  /*72a0*/  HMMA.16816.F32 R160, R12.reuse, R48, RZ ;  /* 0x000000300ca0723c */ /* 0x040ff000000018ff */
[----:B------:R-:W-:Y:S08]  /*72b0*/  HMMA.16816.F32 R172, R12, R50, RZ ;  /* 0x000000320cac723c */ /* 0x000ff000000018ff */
[C---:B------:R-:W-:Y:S08]  /*72c0*/  HMMA.16816.F32 R180, R16.reuse, R48, RZ ;  /* 0x0000003010b4723c */ /* 0x040ff000000018ff */
[----:B------:R-:W-:Y:S08]  /*72d0*/  HMMA.16816.F32 R216, R16, R50, RZ ;  /* 0x0000003210d8723c */ /* 0x000ff000000018ff */
[-C--:B-1----:R-:W-:Y:S08]  /*72e0*/  HMMA.16816.F32 R48, R8, R36.reuse, R64 ;  /* 0x000000240830723c */ /* 0x082ff00000001840 */
[----:B------:R-:W-:Y:S08]  /*72f0*/  HMMA.16816.F32 R64, R4, R36, R40 ;  /* 0x000000240440723c */ /* 0x000ff00000001828 */
[C---:B------:R-:W-:Y:S08]  /*7300*/  HMMA.16816.F32 R144, R28.reuse, R52, R144 ;  /* 0x000000341c90723c */ /* 0x040ff00000001890 */
[-C--:B------:R-:W-:Y:S08]  /*7310*/  HMMA.16816.F32 R40, R28, R54.reuse, R156 ;  /* 0x000000361c28723c */ /* 0x080ff0000000189c */
[----:B------:R-:W-:Y:S08]  /*7320*/  HMMA.16816.F32 R52, R32, R54, R76 ;  /* 0x000000362034723c */ /* 0x000ff0000000184c */
[C---:B------:R-:W-:Y:S08]  /*7330*/  HMMA.16816.F32 R168, R12.reuse, R44, RZ ;  /* 0x0000002c0ca8723c */ /* 0x040ff000000018ff */
[----:B------:R-:W-:Y:S08]  /*7340*/  HMMA.16816.F32 R164, R12, R46, RZ ;  /* 0x0000002e0ca4723c */ /* 0x000ff000000018ff */
[C---:B------:R-:W-:Y:S08]  /*7350*/  HMMA.16816.F32 R176, R16.reuse, R44, RZ ;  /* 0x0000002c10b0723c */ /* 0x040ff000000018ff */
[----:B------:R-:W-:Y:S01]  /*7360*/  HMMA.16816.F32 R212, R16, R46, RZ ;  /* 0x0000002e10d4723c */ /* 0x000fe200000018ff */
[----:B------:R-:W1:Y:S07]  /*7370*/  LDSM.16.M88.4 R44, [R202] ;  /* 0x00000000ca2c783b */ /* 0x000e6e0000000200 */
[-C--:B------:R-:W-:Y:S08]  /*7380*/  HMMA.16816.F32 R148, R12, R58.reuse, RZ ;  /* 0x0000003a0c94723c */ /* 0x080ff000000018ff */
[----:B------:R-:W-:Y:S01]  /*7390*/  HMMA.16816.F32 R56, R16, R58, RZ ;  /* 0x0000003a1038723c */ /* 0x000fe200000018ff */
[----:B------:R-:W2:Y:S07]  /*73a0*/  LDSM.16.M88.4 R16, [R194+0x5800] ;  /* 0x00580000c210783b */ /* 0x000eae0000000200 */
[-C--:B------:R-:W-:Y:S08]  /*73b0*/  HMMA.16816.F32 R152, R24, R60.reuse, R152 ;  /* 0x0000003c1898723c */ /* 0x080ff00000001898 */
[----:B------:R-:W-:Y:S08]  /*73c0*/  HMMA.16816.F32 R12, R20, R60, R144 ;  /* 0x0000003c140c723c */ /* 0x000ff00000001890 */
[-C--:B------:R-:W-:Y:S08]  /*73d0*/  HMMA.16816.F32 R52, R24, R62.reuse, R52 ;  /* 0x0000003e1834723c */ /* 0x080ff00000001834 */
[----:B------:R-:W-:Y:S01]  /*73e0*/  HMMA.16816.F32 R60, R20, R62, R40 ;  /* 0x0000003e143c723c */ /* 0x000fe20000001828 */
[----:B------:R-:W3:Y:S01]  /*73f0*/  LDSM.16.M88.4 R40, [R193+0x800] ;  /* 0x00080000c128783b */ /* 0x000ee20000000200 */
[----:B------:R-:W-:-:S02]  /*7400*/  FMUL.FTZ R152, R152, c[0x0][0x2ec] ;  /* 0x0000bb0098987a20 */ /* 0x000fc40000410000 */
[----:B------:R-:W-:Y:S02]  /*7410*/  FMUL.FTZ R153, R153, c[0x0][0x2ec] ;  /* 0x0000bb0099997a20 */ /* 0x000fe40000410000 */
[----:B------:R-:W-:Y:S01]  /*7420*/  FMUL.FTZ R154, R154, c[0x0][0x2ec] ;  /* 0x0000bb009a9a7a20 */ /* 0x000fe20000410000 */
[----:B------:R-:W4:Y:S01]  /*7430*/  MUFU.TANH R227, R152 ;  /* 0x0000009800e37308 */ /* 0x000f220000002400 */
[-C--:B------:R-:W-:Y:S01]  /*7440*/  HMMA.16816.F32 R148, R4, R38.reuse, R148 ;  /* 0x000000260494723c */ /* 0x080fe20000001894 */
[----:B------:R-:W-:Y:S02]  /*7450*/  FMUL.FTZ R12, R12, c[0x0][0x2ec] ;  /* 0x0000bb000c0c7a20 */ /* 0x000fe40000410000 */
[----:B------:R-:W-:Y:S02]  /*7460*/  FMUL.FTZ R13, R13, c[0x0][0x2ec] ;  /* 0x0000bb000d0d7a20 */ /* 0x000fe40000410000 */
[----:B------:R-:W-:Y:S02]  /*7470*/  FMUL.FTZ R14, R14, c[0x0][0x2ec] ;  /* 0x0000bb000e0e7a20 */ /* 0x000fe40000410000 */
[----:B------:R-:W-:Y:S01]  /*7480*/  FMUL.FTZ R15, R15, c[0x0][0x2ec] ;  /* 0x0000bb000f0f7a20 */ /* 0x000fe20000410000 */
[----:B------:R-:W-:Y:S01]  /*7490*/  HMMA.16816.F32 R56, R8, R38, R56 ;  /* 0x000000260838723c */ /* 0x000fe20000001838 */
[----:B------:R-:W5:Y:S01]  /*74a0*/  LDSM.16.M88.4 R36, [R194+0x5000] ;  /* 0x00500000c224783b */ /* 0x000f620000000200 */
[----:B------:R-:W-:Y:S01]  /*74b0*/  MUFU.TANH R187, R12 ;  /* 0x0000000c00bb7308 */ /* 0x000fe20000002400 */
[----:B------:R-:W-:-:S02]  /*74c0*/  FMUL.FTZ R52, R52, c[0x0][0x2ec] ;  /* 0x0000bb0034347a20 */ /* 0x000fc40000410000 */
[----:B------:R-:W-:Y:S02]  /*74d0*/  FMUL.FTZ R53, R53, c[0x0][0x2ec] ;  /* 0x0000bb0035357a20 */ /* 0x000fe40000410000 */
[----:B------:R-:W-:Y:S01]  /*74e0*/  FMUL.FTZ R54, R54, c[0x0][0x2ec] ;  /* 0x0000bb0036367a20 */ /* 0x000fe20000410000 */
[----:B-1----:R-:W-:Y:S01]  /*74f0*/  HMMA.16816.F32 R48, R32, R44, R48 ;  /* 0x0000002c2030723c */ /* 0x002fe20000001830 */
[----:B------:R-:W-:Y:S01]  /*7500*/  FMUL.FTZ R55, R55, c[0x0][0x2ec] ;  /* 0x0000bb0037377a20 */ /* 0x000fe20000410000 */
[----:B------:R-:W-:Y:S01]  /*7510*/  MUFU.TANH R224, R13 ;  /* 0x0000000d00e07308 */ /* 0x000fe20000002400 */
[----:B------:R-:W-:Y:S02]  /*7520*/  FMUL.FTZ R155, R155, c[0x0][0x2ec] ;  /* 0x0000bb009b9b7a20 */ /* 0x000fe40000410000 */
[----:B------:R-:W-:Y:S02]  /*7530*/  FMUL.FTZ R60, R60, c[0x0][0x2ec] ;  /* 0x0000bb003c3c7a20 */ /* 0x000fe40000410000 */
[----:B------:R-:W-:Y:S01]  /*7540*/  FMUL.FTZ R61, R61, c[0x0][0x2ec] ;  /* 0x0000bb003d3d7a20 */ /* 0x000fe20000410000 */
[----:B--2---:R-:W-:Y:S01]  /*7550*/  HMMA.16816.F32 R168, R4, R16, R168 ;  /* 0x0000001004a8723c */ /* 0x004fe200000018a8 */
[----:B------:R-:W-:Y:S01]  /*7560*/  FMUL.FTZ R62, R62, c[0x0][0x2ec] ;  /* 0x0000bb003e3e7a20 */ /* 0x000fe20000410000 */
[----:B------:R-:W-:Y:S01]  /*7570*/  MUFU.TANH R185, R14 ;  /* 0x0000000e00b97308 */ /* 0x000fe20000002400 */
[----:B------:R-:W-:-:S05]  /*7580*/  FMUL.FTZ R63, R63, c[0x0][0x2ec] ;  /* 0x0000bb003f3f7a20 */ /* 0x000fca0000410000 */
[----:B------:R-:W-:Y:S02]  /*7590*/  HMMA.16816.F32 R144, R4, R18, R164 ;  /* 0x000000120490723c */ /* 0x000fe400000018a4 */
[----:B------:R1:W-:Y:S06]  /*75a0*/  MUFU.TANH R221, R15 ;  /* 0x0000000f00dd7308 */ /* 0x0003ec0000002400 */
[----:B---3--:R-:W-:Y:S02]  /*75b0*/  HMMA.16816.F32 R48, R24, R40, R48 ;  /* 0x000000281830723c */ /* 0x008fe40000001830 */
[----:B------:R-:W-:Y:S06]  /*75c0*/  MUFU.TANH R220, R52 ;  /* 0x0000003400dc7308 */ /* 0x000fec0000002400 */
[----:B-----5:R-:W-:Y:S02]  /*75d0*/  HMMA.16816.F32 R76, R4, R36, R160 ;  /* 0x00000024044c723c */ /* 0x020fe400000018a0 */
[----:B------:R-:W-:Y:S06]  /*75e0*/  MUFU.TANH R226, R53 ;  /* 0x0000003500e27308 */ /* 0x000fec0000002400 */
[----:B-1----:R-:W-:Y:S02]  /*75f0*/  HMMA.16816.F32 R12, R28, R44, R64 ;  /* 0x0000002c1c0c723c */ /* 0x002fe40000001840 */
[----:B------:R-:W-:Y:S06]  /*7600*/  MUFU.TANH R161, R54 ;  /* 0x0000003600a17308 */ /* 0x000fec0000002400 */
[----:B------:R-:W-:Y:S01]  /*7610*/  FMUL.FTZ R0, R49, c[0x0][0x2ec] ;  /* 0x0000bb0031007a20 */ /* 0x000fe20000410000 */
[----:B------:R-:W-:Y:S01]  /*7620*/  HMMA.16816.F32 R64, R4, R38, R172 ;  /* 0x000000260440723c */ /* 0x000fe200000018ac */
[----:B------:R1:W-:Y:S01]  /*7630*/  MUFU.TANH R222, R55 ;  /* 0x0000003700de7308 */ /* 0x0003e20000002400 */
[----:B------:R-:W-:-:S06]  /*7640*/  FMUL.FTZ R48, R48, c[0x0][0x2ec] ;  /* 0x0000bb0030307a20 */ /* 0x000fcc0000410000 */
[----:B------:R-:W-:Y:S01]  /*7650*/  HMMA.16816.F32 R4, R32, R46, R56 ;  /* 0x0000002e2004723c */ /* 0x000fe20000001838 */
[----:B------:R2:W-:Y:S07]  /*7660*/  MUFU.TANH R163, R0 ;  /* 0x0000000000a37308 */ /* 0x0005ee0000002400 */
[----:B------:R-:W-:Y:S01]  /*7670*/  HMMA.16816.F32 R56, R8, R36, R180 ;  /* 0x000000240838723c */ /* 0x000fe200000018b4 */
[----:B------:R-:W-:Y:S07]  /*7680*/  MUFU.TANH R159, R48 ;  /* 0x00000030009f7308 */ /* 0x000fee0000002400 */
[----:B-1----:R-:W-:Y:S01]  /*7690*/  HMMA.16816.F32 R52, R20, R40, R12 ;  /* 0x000000281434723c */ /* 0x002fe2000000180c */
[----:B------:R-:W1:Y:S01]  /*76a0*/  LDSM.16.M88.4 R12, [R201] ;  /* 0x00000000c90c783b */ /* 0x000e620000000200 */
[----:B--2---:R-:W-:Y:S01]  /*76b0*/  FMUL.FTZ R0, R50, c[0x0][0x2ec] ;  /* 0x0000bb0032007a20 */ /* 0x004fe20000410000 */
[----:B------:R-:W-:Y:S05]  /*76c0*/  MUFU.TANH R228, R153 ;  /* 0x0000009900e47308 */ /* 0x000fea0000002400 */
[----:B------:R-:W-:Y:S03]  /*76d0*/  HMMA.16816.F32 R44, R28, R46, R148 ;  /* 0x0000002e1c2c723c */ /* 0x000fe60000001894 */
[----:B------:R2:W-:Y:S05]  /*76e0*/  MUFU.TANH R175, R0 ;  /* 0x0000000000af7308 */ /* 0x0005ea0000002400 */
[----:B------:R-:W-:Y:S03]  /*76f0*/  HMMA.16816.F32 R36, R8, R38, R216 ;  /* 0x000000260824723c */ /* 0x000fe600000018d8 */
[----:B------:R-:W3:Y:S01]  /*7700*/  MUFU.TANH R223, R154 ;  /* 0x0000009a00df7308 */ /* 0x000ee20000002400 */
[----:B--2---:R-:W-:-:S07]  /*7710*/  FMUL.FTZ R0, R51, c[0x0][0x2ec] ;  /* 0x0000bb0033007a20 */ /* 0x004fce0000410000 */
[----:B------:R2:W5:Y:S01]  /*7720*/  MUFU.TANH R225, R155 ;  /* 0x0000009b00e17308 */ /* 0x0005620000002400 */
[-C--:B------:R-:W-:Y:S01]  /*7730*/  HMMA.16816.F32 R48, R24, R42.reuse, R4 ;  /* 0x0000002a1830723c */ /* 0x080fe20000001804 */
[----:B------:R-:W3:Y:S06]  /*7740*/  LDSM.16.M88.4 R4, [R193+0x1000] ;  /* 0x00100000c104783b */ /* 0x000eec0000000200 */
[----:B------:R1:W-:Y:S01]  /*7750*/  MUFU.TANH R174, R0 ;  /* 0x0000000000ae7308 */ /* 0x0003e20000002400 */
[----:B------:R-:W-:Y:S07]  /*7760*/  HMMA.16816.F32 R40, R20, R42, R44 ;  /* 0x0000002a1428723c */ /* 0x000fee000000182c */
[----:B------:R-:W3:Y:S01]  /*7770*/  MUFU.TANH R186, R60 ;  /* 0x0000003c00ba7308 */ /* 0x000ee20000002400 */
[----:B--2---:R-:W-:Y:S01]  /*7780*/  HMMA.16816.F32 R152, R8, R16, R176 ;  /* 0x000000100898723c */ /* 0x004fe200000018b0 */
[----:B-1----:R-:W-:-:S06]  /*7790*/  FMUL.FTZ R0, R52, c[0x0][0x2ec] ;  /* 0x0000bb0034007a20 */ /* 0x002fcc0000410000 */
[----:B------:R-:W-:Y:S01]  /*77a0*/  MUFU.TANH R172, R61 ;  /* 0x0000003d00ac7308 */ /* 0x000fe20000002400 */
[----:B------:R-:W-:Y:S07]  /*77b0*/  HMMA.16816.F32 R44, R32, R14, R36 ;  /* 0x0000000e202c723c */ /* 0x000fee0000001824 */
[----:B------:R1:W-:Y:S01]  /*77c0*/  MUFU.TANH R157, R0 ;  /* 0x00000000009d7308 */ /* 0x0003e20000002400 */
[----:B------:R-:W-:Y:S02]  /*77d0*/  FMUL.FTZ R2, R40, c[0x0][0x2ec] ;  /* 0x0000bb0028027a20 */ /* 0x000fe40000410000 */
[----:B------:R-:W-:-:S05]  /*77e0*/  FMUL.FTZ R3, R41, c[0x0][0x2ec] ;  /* 0x0000bb0029037a20 */ /* 0x000fca0000410000 */
[----:B------:R-:W2:Y:S01]  /*77f0*/  MUFU.TANH R74, R62 ;  /* 0x0000003e004a7308 */ /* 0x000ea20000002400 */
[----:B-1----:R-:W-:-:S07]  /*7800*/  FMUL.FTZ R0, R53, c[0x0][0x2ec] ;  /* 0x0000bb0035007a20 */ /* 0x002fce0000410000 */
[----:B------:R1:W1:Y:S08]  /*7810*/  MUFU.TANH R160, R63 ;  /* 0x0000003f00a07308 */ /* 0x0002700000002400 */
[----:B------:R2:W-:Y:S01]  /*7820*/  MUFU.TANH R75, R0 ;  /* 0x00000000004b7308 */ /* 0x0005e20000002400 */
[----:B-1----:R-:W-:Y:S07]  /*7830*/  HMMA.16816.F32 R60, R8, R18, R212 ;  /* 0x00000012083c723c */ /* 0x002fee00000018d4 */
[----:B------:R-:W-:Y:S01]  /*7840*/  MUFU.TANH R69, R2 ;  /* 0x0000000200457308 */ /* 0x000fe20000002400 */
[----:B--2---:R-:W-:Y:S01]  /*7850*/  FMUL.FTZ R0, R54, c[0x0][0x2ec] ;  /* 0x0000bb0036007a20 */ /* 0x004fe20000410000 */
[-C--:B------:R-:W-:Y:S06]  /*7860*/  HMMA.16816.F32 R8, R32, R12.reuse, R56 ;  /* 0x0000000c2008723c */ /* 0x080fec0000001838 */
[----:B------:R1:W2:Y:S02]  /*7870*/  MUFU.TANH R148, R0 ;  /* 0x0000000000947308 */ /* 0x0002a40000002400 */
[----:B------:R-:W-:Y:S06]  /*7880*/  HMMA.16816.F32 R16, R28, R12, R76 ;  /* 0x0000000c1c10723c */ /* 0x000fec000000184c */
[----:B------:R2:W-:Y:S01]  /*7890*/  MUFU.TANH R77, R3 ;  /* 0x00000003004d7308 */ /* 0x0005e20000002400 */
[----:B-1----:R-:W-:-:S02]  /*78a0*/  FMUL.FTZ R0, R55, c[0x0][0x2ec] ;  /* 0x0000bb0037007a20 */ /* 0x002fc40000410000 */
[----:B------:R-:W-:Y:S05]  /*78b0*/  HMMA.16816.F32 R52, R28, R14, R64 ;  /* 0x0000000e1c34723c */ /* 0x000fea0000001840 */
[----:B------:R1:W1:Y:S01]  /*78c0*/  MUFU.TANH R150, R0 ;  /* 0x0000000000967308 */ /* 0x0002620000002400 */
[----:B--2---:R-:W-:Y:S02]  /*78d0*/  FMUL.FTZ R3, R42, c[0x0][0x2ec] ;  /* 0x0000bb002a037a20 */ /* 0x004fe40000410000 */
[-C--:B---3--:R-:W-:Y:S01]  /*78e0*/  HMMA.16816.F32 R36, R24, R4.reuse, R8 ;  /* 0x000000041824723c */ /* 0x088fe20000001808 */
[----:B------:R-:W2:Y:S04]  /*78f0*/  LDSM.16.M88.4 R8, [R200] ;  /* 0x00000000c808783b */ /* 0x000ea80000000200 */
[----:B------:R-:W-:Y:S03]  /*7900*/  MUFU.TANH R67, R3 ;  /* 0x0000000300437308 */ /* 0x000fe60000002400 */
[----:B------:R-:W-:Y:S01]  /*7910*/  HMMA.16816.F32 R16, R20, R4, R16 ;  /* 0x000000041410723c */ /* 0x000fe20000001810 */
[----:B-1----:R-:W-:-:S04]  /*7920*/  FMUL.FTZ R0, R48, c[0x0][0x2ec] ;  /* 0x0000bb0030007a20 */ /* 0x002fc80000410000 */
[----:B------:R1:W3:Y:S11]  /*7930*/  MUFU.TANH R158, R0 ;  /* 0x00000000009e7308 */ /* 0x0002f60000002400 */
[----:B------:R-:W-:-:S04]  /*7940*/  FMUL.FTZ R4, R36, c[0x0][0x2ec] ;  /* 0x0000bb0024047a20 */ /* 0x000fc80000410000 */
[----:B------:R2:W-:Y:S01]  /*7950*/  MUFU.TANH R149, R4 ;  /* 0x0000000400957308 */ /* 0x0005e20000002400 */
[----:B-1----:R-:W-:-:S03]  /*7960*/  FMUL.FTZ R0, R49, c[0x0][0x2ec] ;  /* 0x0000bb0031007a20 */ /* 0x002fc60000410000 */
[----:B------:R-:W-:Y:S02]  /*7970*/  FMUL.FTZ R16, R16, c[0x0][0x2ec] ;  /* 0x0000bb0010107a20 */ /* 0x000fe40000410000 */
[----:B------:R-:W-:Y:S02]  /*7980*/  FMUL.FTZ R17, R17, c[0x0][0x2ec] ;  /* 0x0000bb0011117a20 */ /* 0x000fe40000410000 */
[----:B------:R1:W-:Y:S01]  /*7990*/  MUFU.TANH R156, R0 ;  /* 0x00000000009c7308 */ /* 0x0003e20000002400 */
[----:B------:R-:W-:Y:S02]  /*79a0*/  FMUL.FTZ R18, R18, c[0x0][0x2ec] ;  /* 0x0000bb0012127a20 */ /* 0x000fe40000410000 */
[----:B------:R-:W-:Y:S02]  /*79b0*/  FMUL.FTZ R5, R19, c[0x0][0x2ec] ;  /* 0x0000bb0013057a20 */ /* 0x000fe40000410000 */
[----:B--2---:R-:W-:-:S03]  /*79c0*/  FMUL.FTZ R4, R37, c[0x0][0x2ec] ;  /* 0x0000bb0025047a20 */ /* 0x004fc60000410000 */
[----:B------:R-:W-:Y:S01]  /*79d0*/  MUFU.TANH R162, R16 ;  /* 0x0000001000a27308 */ /* 0x000fe20000002400 */
[----:B-1----:R-:W-:-:S07]  /*79e0*/  FMUL.FTZ R0, R50, c[0x0][0x2ec] ;  /* 0x0000bb0032007a20 */ /* 0x002fce0000410000 */
[----:B------:R1:W-:Y:S08]  /*79f0*/  MUFU.TANH R78, R4 ;  /* 0x00000004004e7308 */ /* 0x0003f00000002400 */
[----:B------:R2:W2:Y:S01]  /*7a00*/  MUFU.TANH R76, R0 ;  /* 0x00000000004c7308 */ /* 0x0004a20000002400 */
[----:B-1----:R-:W-:-:S07]  /*7a10*/  FMUL.FTZ R4, R38, c[0x0][0x2ec] ;  /* 0x0000bb0026047a20 */ /* 0x002fce0000410000 */
[----:B------:R1:W-:Y:S01]  /*7a20*/  MUFU.TANH R66, R4 ;  /* 0x0000000400427308 */ /* 0x0003e20000002400 */
[----:B--2---:R-:W-:-:S07]  /*7a30*/  FMUL.FTZ R0, R51, c[0x0][0x2ec] ;  /* 0x0000bb0033007a20 */ /* 0x004fce0000410000 */
[----:B------:R2:W2:Y:S01]  /*7a40*/  MUFU.TANH R166, R0 ;  /* 0x0000000000a67308 */ /* 0x0004a20000002400 */
[----:B-1----:R-:W-:Y:S02]  /*7a50*/  FMUL.FTZ R4, R39, c[0x0][0x2ec] ;  /* 0x0000bb0027047a20 */ /* 0x002fe40000410000 */
[----:B------:R-:W-:Y:S01]  /*7a60*/  HMMA.16816.F32 R36, R24, R6, R44 ;  /* 0x000000061824723c */ /* 0x000fe2000000182c */
[----:B--2---:R-:W-:-:S05]  /*7a70*/  IMAD R0, R184, 0x40, R238 ;  /* 0x00000040b8007824 */ /* 0x004fca00078e02ee */
[C---:B------:R-:W-:Y:S02]  /*7a80*/  IADD3 R2, R0.reuse, 0x1, RZ ;  /* 0x0000000100027810 */ /* 0x040fe40007ffe0ff */
[----:B------:R-:W-:Y:S02]  /*7a90*/  ISETP.GE.AND P5, PT, R0, R210, PT ;  /* 0x000000d20000720c */ /* 0x000fe40003fa6270 */
[C---:B------:R-:W-:Y:S02]  /*7aa0*/  ISETP.GE.AND P3, PT, R2.reuse, R209, PT ;  /* 0x000000d10200720c */ /* 0x040fe40003f66270 */
[C---:B------:R-:W-:Y:S02]  /*7ab0*/  ISETP.GE.AND P2, PT, R2.reuse, R208, PT ;  /* 0x000000d00200720c */ /* 0x040fe40003f46270 */
[C---:B------:R-:W-:Y:S02]  /*7ac0*/  ISETP.GE.AND P1, PT, R2.reuse, R207, PT ;  /* 0x000000cf0200720c */ /* 0x040fe40003f26270 */
[----:B------:R-:W-:-:S02]  /*7ad0*/  ISETP.LT.OR P6, PT, R2, R205, P3 ;  /* 0x000000cd0200720c */ /* 0x000fc40001fc1670 */
[----:B------:R-:W-:-:S06]  /*7ae0*/  ISETP.LT.OR P3, PT, R2, R204, P2 ;  /* 0x000000cc0200720c */ /* 0x000fcc0001761670 */
[----:B------:R-:W-:Y:S01]  /*7af0*/  FMUL.FTZ R38, R38, c[0x0][0x2ec] ;  /* 0x0000bb0026267a20 */ /* 0x000fe20000410000 */
[----:B------:R-:W-:Y:S01]  /*7b00*/  ISETP.LT.OR P2, PT, R2, R203, P1 ;  /* 0x000000cb0200720c */ /* 0x000fe20000f41670 */
[----:B------:R-:W-:Y:S01]  /*7b10*/  FMUL.FTZ R37, R37, c[0x0][0x2ec] ;  /* 0x0000bb0025257a20 */ /* 0x000fe20000410000 */
[----:B------:R-:W-:Y:S01]  /*7b20*/  ISETP.GE.AND P1, PT, R0, R209, PT ;  /* 0x000000d10000720c */ /* 0x000fe20003f26270 */
[----:B------:R-:W-:Y:S01]  /*7b30*/  FMUL.FTZ R39, R39, c[0x0][0x2ec] ;  /* 0x0000bb0027277a20 */ /* 0x000fe20000410000 */
[----:B------:R-:W-:Y:S01]  /*7b40*/  ISETP.GE.AND P4, PT, R2, R210, PT ;  /* 0x000000d20200720c */ /* 0x000fe20003f86270 */
[----:B------:R-:W-:Y:S01]  /*7b50*/  MUFU.TANH R38, R38 ;  /* 0x0000002600267308 */ /* 0x000fe20000002400 */
[----:B------:R-:W-:Y:S02]  /*7b60*/  P2R R3, PR, RZ, 0x4 ;  /* 0x00000004ff037803 */ /* 0x000fe40000000000 */
[C---:B------:R-:W-:Y:S02]  /*7b70*/  ISETP.LT.OR P2, PT, R0.reuse, R206, P5 ;  /* 0x000000ce0000720c */ /* 0x040fe40002f41670 */
[----:B------:R-:W-:-:S02]  /*7b80*/  ISETP.LT.OR P1, PT, R0, R205, P1 ;  /* 0x000000cd0000720c */ /* 0x000fc40000f21670 */
[----:B------:R-:W-:Y:S01]  /*7b90*/  ISETP.LT.OR P0, PT, R2, R206, P4 ;  /* 0x000000ce0200720c */ /* 0x000fe20002701670 */
[----:B------:R-:W-:Y:S01]  /*7ba0*/  FMUL.FTZ R2, R43, c[0x0][0x2ec] ;  /* 0x0000bb002b027a20 */ /* 0x000fe20000410000 */
[----:B----4-:R-:W-:Y:S01]  /*7bb0*/  FSEL R48, R227, -INF , !P2 ;  /* 0xff800000e3307808 */ /* 0x010fe20005000000 */
[C---:B------:R-:W-:Y:S01]  /*7bc0*/  HMMA.16816.F32 R40, R28.reuse, R8, R168 ;  /* 0x000000081c28723c */ /* 0x040fe200000018a8 */
[----:B------:R-:W-:Y:S01]  /*7bd0*/  FSEL R59, R223, -INF , !P1 ;  /* 0xff800000df3b7808 */ /* 0x000fe20004800000 */
[----:B------:R1:W2:Y:S01]  /*7be0*/  MUFU.TANH R68, R2 ;  /* 0x0000000200447308 */ /* 0x0002a20000002400 */
[C---:B------:R-:W-:Y:S02]  /*7bf0*/  ISETP.GE.AND P2, PT, R0.reuse, R208, PT ;  /* 0x000000d00000720c */ /* 0x040fe40003f46270 */
[C---:B------:R-:W-:Y:S02]  /*7c00*/  ISETP.GE.AND P1, PT, R0.reuse, R207, PT ;  /* 0x000000cf0000720c */ /* 0x040fe40003f26270 */
[C---:B------:R-:W-:Y:S01]  /*7c10*/  ISETP.LT.OR P2, PT, R0.reuse, R204, P2 ;  /* 0x000000cc0000720c */ /* 0x040fe20001741670 */
[----:B------:R-:W-:Y:S01]  /*7c20*/  HMMA.16816.F32 R28, R28, R10, R144 ;  /* 0x0000000a1c1c723c */ /* 0x000fe20000001890 */
[----:B------:R-:W-:Y:S01]  /*7c30*/  ISETP.LT.OR P1, PT, R0, R203, P1 ;  /* 0x000000cb0000720c */ /* 0x000fe20000f21670 */
[----:B------:R-:W4:Y:S01]  /*7c40*/  MUFU.TANH R170, R18 ;  /* 0x0000001200aa7308 */ /* 0x000f220000002400 */
[----:B------:R-:W-:-:S02]  /*7c50*/  P2R R12, PR, RZ, 0x8 ;  /* 0x00000008ff0c7803 */ /* 0x000fc40000000000 */
[----:B------:R-:W-:Y:S02]  /*7c60*/  FSEL R49, R187, -INF , !P2 ;  /* 0xff800000bb317808 */ /* 0x000fe40005000000 */
[----:B------:R-:W-:Y:S02]  /*7c70*/  FSEL R51, R185, -INF , !P1 ;  /* 0xff800000b9337808 */ /* 0x000fe40004800000 */
[----:B-----5:R-:W-:Y:S01]  /*7c80*/  FSEL R65, R225, -INF , !P6 ;  /* 0xff800000e1417808 */ /* 0x020fe20007000000 */
[----:B------:R-:W5:Y:S01]  /*7c90*/  MUFU.TANH R187, R4 ;  /* 0x0000000400bb7308 */ /* 0x000f620000002400 */
[----:B-1----:R-:W-:Y:S02]  /*7ca0*/  IADD3 R2, R0, 0x8, RZ ;  /* 0x0000000800027810 */ /* 0x002fe40007ffe0ff */
[----:B------:R-:W-:Y:S02]  /*7cb0*/  FSEL R57, R228, -INF , !P0 ;  /* 0xff800000e4397808 */ /* 0x000fe40004000000 */
[----:B------:R-:W-:-:S02]  /*7cc0*/  ISETP.GE.AND P4, PT, R2, R210, PT ;  /* 0x000000d20200720c */ /* 0x000fc40003f86270 */
[C---:B------:R-:W-:Y:S01]  /*7cd0*/  ISETP.GE.AND P3, PT, R2.reuse, R209, PT ;  /* 0x000000d10200720c */ /* 0x040fe20003f66270 */
[----:B------:R-:W-:Y:S01]  /*7ce0*/  MUFU.TANH R169, R5 ;  /* 0x0000000500a97308 */ /* 0x000fe20000002400 */
[C---:B------:R-:W-:Y:S02]  /*7cf0*/  ISETP.GE.AND P2, PT, R2.reuse, R208, PT ;  /* 0x000000d00200720c */ /* 0x040fe40003f46270 */
[C---:B------:R-:W-:Y:S02]  /*7d00*/  ISETP.GE.AND P1, PT, R2.reuse, R207, PT ;  /* 0x000000cf0200720c */ /* 0x040fe40003f26270 */
[----:B------:R-:W-:Y:S02]  /*7d10*/  ISETP.LT.OR P6, PT, R2, R206, P4 ;  /* 0x000000ce0200720c */ /* 0x000fe400027c1670 */
[----:B------:R-:W-:Y:S01]  /*7d20*/  ISETP.NE.AND P4, PT, R12, RZ, PT ;  /* 0x000000ff0c00720c */ /* 0x000fe20003f85270 */
[----:B------:R-:W-:Y:S01]  /*7d30*/  FMUL.FTZ R12, R36, c[0x0][0x2ec] ;  /* 0x0000bb00240c7a20 */ /* 0x000fe20000410000 */
[C---:B------:R-:W-:Y:S01]  /*7d40*/  ISETP.LT.OR P5, PT, R2.reuse, R205, P3 ;  /* 0x000000cd0200720c */ /* 0x040fe20001fa1670 */
[----:B------:R-:W-:Y:S01]  /*7d50*/  MUFU.TANH R37, R37 ;  /* 0x0000002500257308 */ /* 0x000fe20000002400 */
[----:B------:R-:W-:-:S02]  /*7d60*/  ISETP.LT.OR P2, PT, R2, R204, P2 ;  /* 0x000000cc0200720c */ /* 0x000fc40001741670 */
[----:B------:R-:W-:Y:S02]  /*7d70*/  ISETP.LT.OR P0, PT, R2, R203, P1 ;  /* 0x000000cb0200720c */ /* 0x000fe40000f01670 */
[----:B------:R-:W-:Y:S02]  /*7d80*/  ISETP.NE.AND P3, PT, R3, RZ, PT ;  /* 0x000000ff0300720c */ /* 0x000fe40003f65270 */
[----:B------:R-:W-:Y:S01]  /*7d90*/  IADD3 R2, R0, 0x9, RZ ;  /* 0x0000000900027810 */ /* 0x000fe20007ffe0ff */
[----:B------:R1:W-:Y:S01]  /*7da0*/  MUFU.TANH R151, R12 ;  /* 0x0000000c00977308 */ /* 0x0003e20000002400 */
[----:B------:R-:W-:Y:S02]  /*7db0*/  FSEL R50, R224, -INF , !P4 ;  /* 0xff800000e0327808 */ /* 0x000fe40006000000 */
[----:B------:R-:W-:Y:S02]  /*7dc0*/  P2R R3, PR, RZ, 0x4 ;  /* 0x00000004ff037803 */ /* 0x000fe40000000000 */
[----:B------:R-:W-:-:S02]  /*7dd0*/  ISETP.GE.AND P4, PT, R2, R210, PT ;  /* 0x000000d20200720c */ /* 0x000fc40003f86270 */
[----:B------:R-:W-:Y:S01]  /*7de0*/  FSEL R56, R221, -INF , !P3 ;  /* 0xff800000dd387808 */ /* 0x000fe20005800000 */
[----:B------:R-:W-:Y:S01]  /*7df0*/  MUFU.TANH R39, R39 ;  /* 0x0000002700277308 */ /* 0x000fe20000002400 */
[C---:B------:R-:W-:Y:S02]  /*7e00*/  ISETP.GE.AND P3, PT, R2.reuse, R209, PT ;  /* 0x000000d10200720c */ /* 0x040fe40003f66270 */
[C---:B------:R-:W-:Y:S02]  /*7e10*/  ISETP.GE.AND P2, PT, R2.reuse, R208, PT ;  /* 0x000000d00200720c */ /* 0x040fe40003f46270 */
[----:B------:R-:W-:Y:S02]  /*7e20*/  ISETP.GE.AND P1, PT, R2, R207, PT ;  /* 0x000000cf0200720c */ /* 0x000fe40003f26270 */
[----:B------:R-:W-:Y:S01]  /*7e30*/  FSEL R58, R220, -INF , !P6 ;  /* 0xff800000dc3a7808 */ /* 0x000fe20007000000 */
[----:B-1----:R-:W-:Y:S01]  /*7e40*/  HMMA.16816.F32 R12, R32, R8, R152 ;  /* 0x00000008200c723c */ /* 0x002fe20000001898 */
[----:B------:R-:W-:-:S02]  /*7e50*/  FSEL R64, R161, -INF , !P5 ;  /* 0xff800000a1407808 */ /* 0x000fc40006800000 */
[C---:B------:R-:W-:Y:S01]  /*7e60*/  ISETP.LT.OR P6, PT, R2.reuse, R206, P4 ;  /* 0x000000ce0200720c */ /* 0x040fe200027c1670 */
[----:B------:R1:W1:Y:S01]  /*7e70*/  MUFU.TANH R161, R17 ;  /* 0x0000001100a17308 */ /* 0x0002620000002400 */
[----:B------:R-:W-:Y:S02]  /*7e80*/  ISETP.NE.AND P4, PT, R3, RZ, PT ;  /* 0x000000ff0300720c */ /* 0x000fe40003f85270 */
[C---:B------:R-:W-:Y:S01]  /*7e90*/  ISETP.LT.OR P5, PT, R2.reuse, R205, P3 ;  /* 0x000000cd0200720c */ /* 0x040fe20001fa1670 */
[----:B------:R-:W-:Y:S01]  /*7ea0*/  HMMA.16816.F32 R32, R32, R10, R60 ;  /* 0x0000000a2020723c */ /* 0x000fe2000000183c */
[C---:B------:R-:W-:Y:S02]  /*7eb0*/  ISETP.LT.OR P2, PT, R2.reuse, R204, P2 ;  /* 0x000000cc0200720c */ /* 0x040fe40001741670 */
[----:B------:R-:W-:Y:S02]  /*7ec0*/  ISETP.LT.OR P1, PT, R2, R203, P1 ;  /* 0x000000cb0200720c */ /* 0x000fe40000f21670 */
[----:B------:R-:W-:-:S02]  /*7ed0*/  IADD3 R2, R0, 0x10, RZ ;  /* 0x0000001000027810 */ /* 0x000fc40007ffe0ff */
[----:B------:R-:W-:Y:S02]  /*7ee0*/  FSEL R45, R186, -INF , !P4 ;  /* 0xff800000ba2d7808 */ /* 0x000fe40006000000 */
[----:B------:R-:W-:Y:S02]  /*7ef0*/  P2R R4, PR, RZ, 0x4 ;  /* 0x00000004ff047803 */ /* 0x000fe40000000000 */
[----:B------:R-:W-:Y:S01]  /*7f00*/  P2R R3, PR, RZ, 0x2 ;  /* 0x00000002ff037803 */ /* 0x000fe20000000000 */
[----:B-1----:R-:W-:Y:S01]  /*7f10*/  HMMA.16816.F32 R16, R20, R6, R52 ;  /* 0x000000061410723c */ /* 0x002fe20000001834 */
[C---:B------:R-:W-:Y:S02]  /*7f20*/  ISETP.GE.AND P4, PT, R2.reuse, R210, PT ;  /* 0x000000d20200720c */ /* 0x040fe40003f86270 */
[C---:B------:R-:W-:Y:S02]  /*7f30*/  ISETP.GE.AND P3, PT, R2.reuse, R209, PT ;  /* 0x000000d10200720c */ /* 0x040fe40003f66270 */
[----:B------:R-:W-:-:S02]  /*7f40*/  ISETP.GE.AND P2, PT, R2, R208, PT ;  /* 0x000000d00200720c */ /* 0x000fc40003f46270 */
[----:B------:R-:W-:Y:S02]  /*7f50*/  ISETP.GE.AND P1, PT, R2, R207, PT ;  /* 0x000000cf0200720c */ /* 0x000fe40003f26270 */
[----:B------:R-:W-:Y:S02]  /*7f60*/  FSEL R46, R74, -INF , !P0 ;  /* 0xff8000004a2e7808 */ /* 0x000fe40004000000 */
[----:B------:R-:W-:Y:S02]  /*7f70*/  FSEL R47, R226, -INF , !P6 ;  /* 0xff800000e22f7808 */ /* 0x000fe40007000000 */
[----:B------:R-:W-:Y:S02]  /*7f80*/  FSEL R74, R222, -INF , !P5 ;  /* 0xff800000de4a7808 */ /* 0x000fe40006800000 */
[----:B------:R-:W-:Y:S02]  /*7f90*/  ISETP.LT.OR P6, PT, R2, R206, P4 ;  /* 0x000000ce0200720c */ /* 0x000fe400027c1670 */
[----:B------:R-:W-:-:S02]  /*7fa0*/  ISETP.NE.AND P4, PT, R4, RZ, PT ;  /* 0x000000ff0400720c */ /* 0x000fc40003f85270 */
[C---:B------:R-:W-:Y:S01]  /*7fb0*/  ISETP.LT.OR P5, PT, R2.reuse, R205, P3 ;  /* 0x000000cd0200720c */ /* 0x040fe20001fa1670 */
[----:B------:R-:W1:Y:S01]  /*7fc0*/  LDSM.16.M88.4 R4, [R193+0x1800] ;  /* 0x00180000c104783b */ /* 0x000e620000000200 */
[----:B------:R-:W-:Y:S01]  /*7fd0*/  ISETP.LT.OR P2, PT, R2, R204, P2 ;  /* 0x000000cc0200720c */ /* 0x000fe20001741670 */
[----:B------:R-:W-:-:S04]  /*7fe0*/  DEPBAR.LE SB0, 0x0 ;  /* 0x000080000000791a */ /* 0x000fc80000000000 */
[----:B------:R-:W-:Y:S01]  /*7ff0*/  ISETP.LT.OR P0, PT, R2, R203, P1 ;  /* 0x000000cb0200720c */ /* 0x000fe20000f01670 */
[----:B------:R-:W-:Y:S01]  /*8000*/  FMUL.FTZ R16, R16, c[0x0][0x2ec] ;  /* 0x0000bb0010107a20 */ /* 0x000fe20000410000 */
[----:B------:R-:W-:Y:S01]  /*8010*/  IADD3 R2, R0, 0x11, RZ ;  /* 0x0000001100027810 */ /* 0x000fe20007ffe0ff */
[----:B------:R-:W-:Y:S01]  /*8020*/  FMUL.FTZ R18, R18, c[0x0][0x2ec] ;  /* 0x0000bb0012127a20 */ /* 0x000fe20000410000 */
[----:B------:R-:W-:Y:S01]  /*8030*/  FSEL R36, R172, -INF , !P4 ;  /* 0xff800000ac247808 */ /* 0x000fe20006000000 */
[----:B------:R-:W-:Y:S01]  /*8040*/  FMUL.FTZ R17, R17, c[0x0][0x2ec] ;  /* 0x0000bb0011117a20 */ /* 0x000fe20000410000 */
[----:B------:R-:W-:Y:S01]  /*8050*/  ISETP.NE.AND P3, PT, R3, RZ, PT ;  /* 0x000000ff0300720c */ /* 0x000fe20003f65270 */
[----:B------:R-:W-:Y:S01]  /*8060*/  FMUL.FTZ R19, R19, c[0x0][0x2ec] ;  /* 0x0000bb0013137a20 */ /* 0x000fe20000410000 */
[----:B------:R-:W-:Y:S02]  /*8070*/  ISETP.GE.AND P4, PT, R2, R210, PT ;  /* 0x000000d20200720c */ /* 0x000fe40003f86270 */
[----:B------:R-:W-:-:S02]  /*8080*/  P2R R3, PR, RZ, 0x4 ;  /* 0x00000004ff037803 */ /* 0x000fc40000000000 */
[----:B------:R-:W-:Y:S01]  /*8090*/  FSEL R146, R159, -INF , !P6 ;  /* 0xff8000009f927808 */ /* 0x000fe20007000000 */
[----:B------:R-:W-:Y:S01]  /*80a0*/  MUFU.TANH R19, R19 ;  /* 0x0000001300137308 */ /* 0x000fe20000002400 */
[----:B------:R-:W-:Y:S01]  /*80b0*/  BAR.SYNC.DEFER_BLOCKING 0x0 ;  /* 0x0000000000007b1d */ /* 0x000fe20000010000 */
[C---:B------:R-:W-:Y:S02]  /*80c0*/  ISETP.GE.AND P2, PT, R2.reuse, R208, PT ;  /* 0x000000d00200720c */ /* 0x040fe40003f46270 */
[C---:B------:R-:W-:Y:S02]  /*80d0*/  ISETP.GE.AND P1, PT, R2.reuse, R207, PT ;  /* 0x000000cf0200720c */ /* 0x040fe40003f26270 */
[----:B------:R-:W-:Y:S02]  /*80e0*/  ISETP.LT.OR P6, PT, R2, R206, P4 ;  /* 0x000000ce0200720c */ /* 0x000fe400027c1670 */
[----:B------:R-:W-:Y:S02]  /*80f0*/  FSEL R44, R160, -INF , !P3 ;  /* 0xff800000a02c7808 */ /* 0x000fe40005800000 */
[----:B------:R-:W-:-:S02]  /*8100*/  ISETP.NE.AND P4, PT, R3, RZ, PT ;  /* 0x000000ff0300720c */ /* 0x000fc40003f85270 */
[----:B------:R-:W-:Y:S02]  /*8110*/  ISETP.GE.AND P3, PT, R2, R209, PT ;  /* 0x000000d10200720c */ /* 0x000fe40003f66270 */
[----:B------:R-:W-:Y:S02]  /*8120*/  IADD3 R3, R0, 0x18, RZ ;  /* 0x0000001800037810 */ /* 0x000fe40007ffe0ff */
[C---:B------:R-:W-:Y:S02]  /*8130*/  ISETP.LT.OR P2, PT, R2.reuse, R204, P2 ;  /* 0x000000cc0200720c */ /* 0x040fe40001741670 */
[----:B------:R-:W-:Y:S02]  /*8140*/  ISETP.LT.OR P1, PT, R2, R203, P1 ;  /* 0x000000cb0200720c */ /* 0x000fe40000f21670 */
[----:B------:R-:W-:Y:S01]  /*8150*/  FSEL R175, R175, -INF , !P5 ;  /* 0xff800000afaf7808 */ /* 0x000fe20006800000 */
[----:B-1----:R-:W-:Y:S01]  /*8160*/  HMMA.16816.F32 R12, R24, R4, R12 ;  /* 0x00000004180c723c */ /* 0x002fe2000000180c */
[----:B------:R-:W-:-:S02]  /*8170*/  FSEL R79, R157, -INF , !P4 ;  /* 0xff8000009d4f7808 */ /* 0x000fc40006000000 */
[----:B------:R-:W-:Y:S01]  /*8180*/  ISETP.LT.OR P5, PT, R2, R205, P3 ;  /* 0x000000cd0200720c */ /* 0x000fe20001fa1670 */
[----:B------:R-:W1:Y:S01]  /*8190*/  MUFU.TANH R157, R16 ;  /* 0x00000010009d7308 */ /* 0x000e620000002400 */
[C---:B------:R-:W-:Y:S02]  /*81a0*/  ISETP.GE.AND P4, PT, R3.reuse, R210, PT ;  /* 0x000000d20300720c */ /* 0x040fe40003f86270 */
[----:B------:R-:W-:Y:S01]  /*81b0*/  P2R R9, PR, RZ, 0x4 ;  /* 0x00000004ff097803 */ /* 0x000fe20000000000 */
[----:B------:R-:W-:Y:S01]  /*81c0*/  HMMA.16816.F32 R24, R24, R6, R32 ;  /* 0x000000061818723c */ /* 0x000fe20000001820 */
[C---:B------:R-:W-:Y:S02]  /*81d0*/  ISETP.GE.AND P3, PT, R3.reuse, R209, PT ;  /* 0x000000d10300720c */ /* 0x040fe40003f66270 */
[----:B------:R-:W-:Y:S01]  /*81e0*/  P2R R8, PR, RZ, 0x2 ;  /* 0x00000002ff087803 */ /* 0x000fe20000000000 */
[----:B------:R1:W-:Y:S01]  /*81f0*/  MUFU.TANH R16, R18 ;  /* 0x0000001200107308 */ /* 0x0003e20000002400 */
[----:B------:R-:W-:-:S02]  /*8200*/  ISETP.GE.AND P2, PT, R3, R208, PT ;  /* 0x000000d00300720c */ /* 0x000fc40003f46270 */
[----:B------:R-:W-:Y:S02]  /*8210*/  FSEL R160, R163, -INF , !P6 ;  /* 0xff800000a3a07808 */ /* 0x000fe40007000000 */
[----:B------:R-:W-:Y:S02]  /*8220*/  FSEL R174, R174, -INF , !P5 ;  /* 0xff800000aeae7808 */ /* 0x000fe40006800000 */
[C---:B------:R-:W-:Y:S02]  /*8230*/  ISETP.LT.OR P6, PT, R3.reuse, R206, P4 ;  /* 0x000000ce0300720c */ /* 0x040fe400027c1670 */
[----:B------:R-:W-:Y:S02]  /*8240*/  ISETP.GE.AND P1, PT, R3, R207, PT ;  /* 0x000000cf0300720c */ /* 0x000fe40003f26270 */
[----:B------:R-:W-:Y:S01]  /*8250*/  ISETP.NE.AND P4, PT, R9, RZ, PT ;  /* 0x000000ff0900720c */ /* 0x000fe20003f85270 */
[----:B------:R-:W-:Y:S01]  /*8260*/  FMUL.FTZ R12, R12, c[0x0][0x2ec] ;  /* 0x0000bb000c0c7a20 */ /* 0x000fe20000410000 */
[----:B------:R-:W-:Y:S01]  /*8270*/  ISETP.LT.OR P5, PT, R3, R205, P3 ;  /* 0x000000cd0300720c */ /* 0x000fe20001fa1670 */
[----:B------:R-:W-:Y:S01]  /*8280*/  FMUL.FTZ R14, R14, c[0x0][0x2ec] ;  /* 0x0000bb000e0e7a20 */ /* 0x000fe20000410000 */
[----:B------:R-:W-:Y:S01]  /*8290*/  IADD3 R2, R0, 0x19, RZ ;  /* 0x0000001900027810 */ /* 0x000fe20007ffe0ff */
[----:B------:R-:W-:Y:S01]  /*82a0*/  FMUL.FTZ R13, R13, c[0x0][0x2ec] ;  /* 0x0000bb000d0d7a20 */ /* 0x000fe20000410000 */
[----:B------:R-:W-:Y:S01]  /*82b0*/  ISETP.NE.AND P3, PT, R8, RZ, PT ;  /* 0x000000ff0800720c */ /* 0x000fe20003f65270 */
[----:B------:R-:W-:Y:S01]  /*82c0*/  MUFU.TANH R12, R12 ;  /* 0x0000000c000c7308 */ /* 0x000fe20000002400 */
[----:B------:R-:W-:Y:S01]  /*82d0*/  ISETP.LT.OR P2, PT, R3, R204, P2 ;  /* 0x000000cc0300720c */ /* 0x000fe20001741670 */
[----:B------:R-:W-:Y:S01]  /*82e0*/  FMUL.FTZ R15, R15, c[0x0][0x2ec] ;  /* 0x0000bb000f0f7a20 */ /* 0x000fe20000410000 */
[----:B------:R-:W-:Y:S01]  /*82f0*/  FSEL R148, R148, -INF , !P0 ;  /* 0xff80000094947808 */ /* 0x000fe20004000000 */
[----:B------:R-:W-:Y:S01]  /*8300*/  FMUL.FTZ R26, R26, c[0x0][0x2ec] ;  /* 0x0000bb001a1a7a20 */ /* 0x000fe20000410000 */
[----:B------:R-:W-:Y:S01]  /*8310*/  ISETP.LT.OR P0, PT, R3, R203, P1 ;  /* 0x000000cb0300720c */ /* 0x000fe20000f01670 */
[----:B------:R-:W-:Y:S01]  /*8320*/  FMUL.FTZ R24, R24, c[0x0][0x2ec] ;  /* 0x0000bb0018187a20 */ /* 0x000fe20000410000 */
[----:B------:R-:W-:Y:S01]  /*8330*/  FSEL R75, R75, -INF , !P4 ;  /* 0xff8000004b4b7808 */ /* 0x000fe20006000000 */
[----:B------:R-:W-:Y:S01]  /*8340*/  MUFU.TANH R14, R14 ;  /* 0x0000000e000e7308 */ /* 0x000fe20000002400 */
[----:B------:R-:W-:Y:S01]  /*8350*/  P2R R3, PR, RZ, 0x4 ;  /* 0x00000004ff037803 */ /* 0x000fe20000000000 */
[----:B------:R-:W-:Y:S01]  /*8360*/  FMUL.FTZ R25, R25, c[0x0][0x2ec] ;  /* 0x0000bb0019197a20 */ /* 0x000fe20000410000 */
[----:B------:R-:W-:Y:S01]  /*8370*/  ISETP.GE.AND P4, PT, R2, R210, PT ;  /* 0x000000d20200720c */ /* 0x000fe20003f86270 */
[----:B------:R-:W-:Y:S01]  /*8380*/  FMUL.FTZ R27, R27, c[0x0][0x2ec] ;  /* 0x0000bb001b1b7a20 */ /* 0x000fe20000410000 */
[----:B------:R-:W-:-:S02]  /*8390*/  FSEL R147, R150, -INF , !P3 ;  /* 0xff80000096937808 */ /* 0x000fc40005800000 */
[C---:B------:R-:W-:Y:S01]  /*83a0*/  ISETP.GE.AND P3, PT, R2.reuse, R209, PT ;  /* 0x000000d10200720c */ /* 0x040fe20003f66270 */
[----:B------:R1:W1:Y:S01]  /*83b0*/  MUFU.TANH R150, R17 ;  /* 0x0000001100967308 */ /* 0x0002620000002400 */
[C---:B------:R-:W-:Y:S02]  /*83c0*/  ISETP.GE.AND P2, PT, R2.reuse, R208, PT ;  /* 0x000000d00200720c */ /* 0x040fe40003f46270 */
[----:B------:R-:W-:Y:S02]  /*83d0*/  ISETP.GE.AND P1, PT, R2, R207, PT ;  /* 0x000000cf0200720c */ /* 0x000fe40003f26270 */
[----:B---3--:R-:W-:Y:S02]  /*83e0*/  FSEL R158, R158, -INF , !P6 ;  /* 0xff8000009e9e7808 */ /* 0x008fe40007000000 */
[----:B------:R-:W-:Y:S01]  /*83f0*/  FSEL R171, R76, -INF , !P5 ;  /* 0xff8000004cab7808 */ /* 0x000fe20006800000 */
[----:B------:R-:W-:Y:S01]  /*8400*/  MUFU.TANH R13, R13 ;  /* 0x0000000d000d7308 */ /* 0x000fe20000002400 */
[----:B------:R-:W-:-:S02]  /*8410*/  ISETP.LT.OR P6, PT, R2, R206, P4 ;  /* 0x000000ce0200720c */ /* 0x000fc400027c1670 */
[----:B------:R-:W-:Y:S02]  /*8420*/  ISETP.NE.AND P4, PT, R3, RZ, PT ;  /* 0x000000ff0300720c */ /* 0x000fe40003f85270 */
[C---:B------:R-:W-:Y:S02]  /*8430*/  ISETP.LT.OR P5, PT, R2.reuse, R205, P3 ;  /* 0x000000cd0200720c */ /* 0x040fe40001fa1670 */
[C---:B------:R-:W-:Y:S01]  /*8440*/  ISETP.LT.OR P2, PT, R2.reuse, R204, P2 ;  /* 0x000000cc0200720c */ /* 0x040fe20001741670 */
[----:B------:R-:W-:Y:S01]  /*8450*/  MUFU.TANH R15, R15 ;  /* 0x0000000f000f7308 */ /* 0x000fe20000002400 */
[----:B------:R-:W-:Y:S02]  /*8460*/  ISETP.LT.OR P1, PT, R2, R203, P1 ;  /* 0x000000cb0200720c */ /* 0x000fe40000f21670 */
[----:B------:R-:W-:Y:S02]  /*8470*/  IADD3 R2, R0, 0x20, RZ ;  /* 0x0000002000027810 */ /* 0x000fe40007ffe0ff */
[----:B-1----:R-:W-:-:S02]  /*8480*/  FSEL R18, R69, -INF , !P4 ;  /* 0xff80000045127808 */ /* 0x002fc40006000000 */
[----:B------:R-:W-:Y:S01]  /*8490*/  P2R R8, PR, RZ, 0x4 ;  /* 0x00000004ff087803 */ /* 0x000fe20000000000 */
[----:B------:R-:W-:Y:S01]  /*84a0*/  MUFU.TANH R26, R26 ;  /* 0x0000001a001a7308 */ /* 0x000fe20000002400 */
[----:B------:R-:W-:Y:S02]  /*84b0*/  P2R R3, PR, RZ, 0x2 ;  /* 0x00000002ff037803 */ /* 0x000fe40000000000 */
[C---:B------:R-:W-:Y:S02]  /*84c0*/  ISETP.GE.AND P4, PT, R2.reuse, R210, PT ;  /* 0x000000d20200720c */ /* 0x040fe40003f86270 */
[C---:B------:R-:W-:Y:S02]  /*84d0*/  ISETP.GE.AND P3, PT, R2.reuse, R209, PT ;  /* 0x000000d10200720c */ /* 0x040fe40003f66270 */
[C---:B------:R-:W-:Y:S01]  /*84e0*/  ISETP.GE.AND P2, PT, R2.reuse, R208, PT ;  /* 0x000000d00200720c */ /* 0x040fe20003f46270 */
[----:B------:R-:W-:Y:S01]  /*84f0*/  MUFU.TANH R24, R24 ;  /* 0x0000001800187308 */ /* 0x000fe20000002400 */
[----:B------:R-:W-:-:S02]  /*8500*/  ISETP.GE.AND P1, PT, R2, R207, PT ;  /* 0x000000cf0200720c */ /* 0x000fc40003f26270 */
[----:B------:R-:W-:Y:S02]  /*8510*/  FSEL R154, R156, -INF , !P6 ;  /* 0xff8000009c9a7808 */ /* 0x000fe40007000000 */
[----:B------:R-:W-:Y:S02]  /*8520*/  FSEL R145, R67, -INF , !P0 ;  /* 0xff80000043917808 */ /* 0x000fe40004000000 */
[----:B------:R-:W-:Y:S01]  /*8530*/  FSEL R166, R166, -INF , !P5 ;  /* 0xff800000a6a67808 */ /* 0x000fe20006800000 */
[----:B------:R-:W-:Y:S01]  /*8540*/  MUFU.TANH R25, R25 ;  /* 0x0000001900197308 */ /* 0x000fe20000002400 */
[----:B------:R-:W-:Y:S02]  /*8550*/  ISETP.LT.OR P6, PT, R2, R206, P4 ;  /* 0x000000ce0200720c */ /* 0x000fe400027c1670 */
[----:B------:R-:W-:Y:S02]  /*8560*/  ISETP.NE.AND P4, PT, R8, RZ, PT ;  /* 0x000000ff0800720c */ /* 0x000fe40003f85270 */
[C---:B------:R-:W-:Y:S01]  /*8570*/  ISETP.LT.OR P5, PT, R2.reuse, R205, P3 ;  /* 0x000000cd0200720c */ /* 0x040fe20001fa1670 */
[----:B------:R-:W-:Y:S01]  /*8580*/  HMMA.16816.F32 R8, R20, R4, R40 ;  /* 0x000000041408723c */ /* 0x000fe20000001828 */
[C---:B------:R-:W-:Y:S01]  /*8590*/  ISETP.LT.OR P2, PT, R2.reuse, R204, P2 ;  /* 0x000000cc0200720c */ /* 0x040fe20001741670 */
[----:B------:R-:W-:Y:S01]  /*85a0*/  MUFU.TANH R27, R27 ;  /* 0x0000001b001b7308 */ /* 0x000fe20000002400 */
[----:B------:R-:W-:-:S02]  /*85b0*/  ISETP.LT.OR P0, PT, R2, R203, P1 ;  /* 0x000000cb0200720c */ /* 0x000fc40000f01670 */
[----:B------:R-:W-:Y:S02]  /*85c0*/  ISETP.NE.AND P3, PT, R3, RZ, PT ;  /* 0x000000ff0300720c */ /* 0x000fe40003f65270 */
[----:B------:R-:W-:Y:S01]  /*85d0*/  IADD3 R2, R0, 0x21, RZ ;  /* 0x0000002100027810 */ /* 0x000fe20007ffe0ff */
[----:B------:R-:W-:Y:S01]  /*85e0*/  HMMA.16816.F32 R20, R20, R6, R28 ;  /* 0x000000061414723c */ /* 0x000fe2000000181c */
[----:B------:R-:W-:Y:S02]  /*85f0*/  FSEL R17, R77, -INF , !P4 ;  /* 0xff8000004d117808 */ /* 0x000fe40006000000 */
[----:B------:R-:W-:Y:S02]  /*8600*/  P2R R3, PR, RZ, 0x4 ;  /* 0x00000004ff037803 */ /* 0x000fe40000000000 */
[----:B------:R-:W-:Y:S02]  /*8610*/  ISETP.GE.AND P4, PT, R2, R210, PT ;  /* 0x000000d20200720c */ /* 0x000fe40003f86270 */
[----:B--2---:R-:W-:-:S02]  /*8620*/  FSEL R144, R68, -INF , !P3 ;  /* 0xff80000044907808 */ /* 0x004fc40005800000 */
[C---:B------:R-:W-:Y:S02]  /*8630*/  ISETP.GE.AND P3, PT, R2.reuse, R209, PT ;  /* 0x000000d10200720c */ /* 0x040fe40003f66270 */
[C---:B------:R-:W-:Y:S02]  /*8640*/  ISETP.GE.AND P2, PT, R2.reuse, R208, PT ;  /* 0x000000d00200720c */ /* 0x040fe40003f46270 */
[----:B------:R-:W-:Y:S02]  /*8650*/  ISETP.GE.AND P1, PT, R2, R207, PT ;  /* 0x000000cf0200720c */ /* 0x000fe40003f26270 */
[----:B------:R-:W-:Y:S01]  /*8660*/  FSEL R149, R149, -INF , !P6 ;  /* 0xff80000095957808 */ /* 0x000fe20007000000 */
[----:B------:R-:W-:Y:S01]  /*8670*/  FMUL.FTZ R8, R8, c[0x0][0x2ec] ;  /* 0x0000bb0008087a20 */ /* 0x000fe20000410000 */
[----:B------:R-:W-:Y:S01]  /*8680*/  FSEL R212, R66, -INF , !P5 ;  /* 0xff80000042d47808 */ /* 0x000fe20006800000 */
[----:B------:R-:W-:Y:S01]  /*8690*/  FMUL.FTZ R10, R10, c[0x0][0x2ec] ;  /* 0x0000bb000a0a7a20 */ /* 0x000fe20000410000 */
[C---:B------:R-:W-:Y:S01]  /*86a0*/  ISETP.LT.OR P6, PT, R2.reuse, R206, P4 ;  /* 0x000000ce0200720c */ /* 0x040fe200027c1670 */
[----:B------:R-:W-:Y:S01]  /*86b0*/  FMUL.FTZ R9, R9, c[0x0][0x2ec] ;  /* 0x0000bb0009097a20 */ /* 0x000fe20000410000 */
[----:B------:R-:W-:Y:S01]  /*86c0*/  ISETP.NE.AND P4, PT, R3, RZ, PT ;  /* 0x000000ff0300720c */ /* 0x000fe20003f85270 */
[----:B------:R-:W1:Y:S01]  /*86d0*/  MUFU.TANH R8, R8 ;  /* 0x0000000800087308 */ /* 0x000e620000002400 */
[----:B------:R-:W-:Y:S01]  /*86e0*/  ISETP.LT.OR P5, PT, R2, R205, P3 ;  /* 0x000000cd0200720c */ /* 0x000fe20001fa1670 */
[----:B------:R-:W-:Y:S01]  /*86f0*/  FMUL.FTZ R20, R20, c[0x0][0x2ec] ;  /* 0x0000bb0014147a20 */ /* 0x000fe20000410000 */
[C---:B------:R-:W-:Y:S01]  /*8700*/  ISETP.LT.OR P2, PT, R2.reuse, R204, P2 ;  /* 0x000000cc0200720c */ /* 0x040fe20001741670 */
[----:B------:R-:W-:Y:S01]  /*8710*/  FMUL.FTZ R11, R11, c[0x0][0x2ec] ;  /* 0x0000bb000b0b7a20 */ /* 0x000fe20000410000 */
[----:B------:R-:W-:Y:S01]  /*8720*/  ISETP.LT.OR P1, PT, R2, R203, P1 ;  /* 0x000000cb0200720c */ /* 0x000fe20000f21670 */
[----:B------:R-:W-:Y:S01]  /*8730*/  FMUL.FTZ R21, R21, c[0x0][0x2ec] ;  /* 0x0000bb0015157a20 */ /* 0x000fe20000410000 */
[----:B------:R-:W-:Y:S01]  /*8740*/  IADD3 R2, R0, 0x28, RZ ;  /* 0x0000002800027810 */ /* 0x000fe20007ffe0ff */
[----:B------:R-:W2:Y:S01]  /*8750*/  MUFU.TANH R10, R10 ;  /* 0x0000000a000a7308 */ /* 0x000ea20000002400 */
[----:B------:R-:W-:-:S02]  /*8760*/  FSEL R162, R162, -INF , !P4 ;  /* 0xff800000a2a27808 */ /* 0x000fc40006000000 */
[----:B------:R-:W-:Y:S02]  /*8770*/  P2R R4, PR, RZ, 0x4 ;  /* 0x00000004ff047803 */ /* 0x000fe40000000000 */
[----:B------:R-:W-:Y:S02]  /*8780*/  P2R R3, PR, RZ, 0x2 ;  /* 0x00000002ff037803 */ /* 0x000fe40000000000 */
[C---:B------:R-:W-:Y:S01]  /*8790*/  ISETP.GE.AND P4, PT, R2.reuse, R210, PT ;  /* 0x000000d20200720c */ /* 0x040fe20003f86270 */
[----:B------:R-:W3:Y:S01]  /*87a0*/  MUFU.TANH R20, R20 ;  /* 0x0000001400147308 */ /* 0x000ee20000002400 */
[C---:B------:R-:W-:Y:S02]  /*87b0*/  ISETP.GE.AND P3, PT, R2.reuse, R209, PT ;  /* 0x000000d10200720c */ /* 0x040fe40003f66270 */
[C---:B------:R-:W-:Y:S02]  /*87c0*/  ISETP.GE.AND P2, PT, R2.reuse, R208, PT ;  /* 0x000000d00200720c */ /* 0x040fe40003f46270 */
[----:B------:R-:W-:-:S02]  /*87d0*/  ISETP.GE.AND P1, PT, R2, R207, PT ;  /* 0x000000cf0200720c */ /* 0x000fc40003f26270 */
[----:B------:R-:W-:Y:S01]  /*87e0*/  FSEL R155, R78, -INF , !P6 ;  /* 0xff8000004e9b7808 */ /* 0x000fe20007000000 */
[----:B------:R-:W1:Y:S01]  /*87f0*/  MUFU.TANH R9, R9 ;  /* 0x0000000900097308 */ /* 0x000e620000002400 */
[----:B----4-:R-:W-:Y:S02]  /*8800*/  FSEL R170, R170, -INF , !P0 ;  /* 0xff800000aaaa7808 */ /* 0x010fe40004000000 */
[----:B-----5:R-:W-:Y:S02]  /*8810*/  FSEL R187, R187, -INF , !P5 ;  /* 0xff800000bbbb7808 */ /* 0x020fe40006800000 */
[----:B------:R-:W-:Y:S02]  /*8820*/  ISETP.LT.OR P6, PT, R2, R206, P4 ;  /* 0x000000ce0200720c */ /* 0x000fe400027c1670 */
[----:B------:R-:W-:Y:S01]  /*8830*/  ISETP.NE.AND P4, PT, R4, RZ, PT ;  /* 0x000000ff0400720c */ /* 0x000fe20003f85270 */
[----:B------:R-:W4:Y:S01]  /*8840*/  MUFU.TANH R11, R11 ;  /* 0x0000000b000b7308 */ /* 0x000f220000002400 */
[----:B------:R-:W-:-:S02]  /*8850*/  ISETP.LT.OR P5, PT, R2, R205, P3 ;  /* 0x000000cd0200720c */ /* 0x000fc40001fa1670 */
[C---:B------:R-:W-:Y:S02]  /*8860*/  ISETP.LT.OR P2, PT, R2.reuse, R204, P2 ;  /* 0x000000cc0200720c */ /* 0x040fe40001741670 */
[----:B------:R-:W-:Y:S02]  /*8870*/  ISETP.LT.OR P0, PT, R2, R203, P1 ;  /* 0x000000cb0200720c */ /* 0x000fe40000f01670 */
[----:B------:R-:W-:Y:S02]  /*8880*/  ISETP.NE.AND P3, PT, R3, RZ, PT ;  /* 0x000000ff0300720c */ /* 0x000fe40003f65270 */
[----:B------:R-:W-:Y:S02]  /*8890*/  IADD3 R2, R0, 0x29, RZ ;  /* 0x0000002900027810 */ /* 0x000fe40007ffe0ff */
[----:B------:R-:W-:Y:S02]  /*88a0*/  FSEL R161, R161, -INF , !P4 ;  /* 0xff800000a1a17808 */ /* 0x000fe40006000000 */
[----:B------:R-:W-:-:S02]  /*88b0*/  P2R R3, PR, RZ, 0x4 ;  /* 0x00000004ff037803 */ /* 0x000fc40000000000 */
[C---:B------:R-:W-:Y:S02]  /*88c0*/  ISETP.GE.AND P4, PT, R2.reuse, R210, PT ;  /* 0x000000d20200720c */ /* 0x040fe40003f86270 */
[----:B------:R-:W-:Y:S02]  /*88d0*/  FSEL R169, R169, -INF , !P3 ;  /* 0xff800000a9a97808 */ /* 0x000fe40005800000 */
[C---:B------:R-:W-:Y:S02]  /*88e0*/  ISETP.GE.AND P3, PT, R2.reuse, R209, PT ;  /* 0x000000d10200720c */ /* 0x040fe40003f66270 */
[C---:B------:R-:W-:Y:S02]  /*88f0*/  ISETP.GE.AND P2, PT, R2.reuse, R208, PT ;  /* 0x000000d00200720c */ /* 0x040fe40003f46270 */
[----:B------:R-:W-:Y:S02]  /*8900*/  ISETP.GE.AND P1, PT, R2, R207, PT ;  /* 0x000000cf0200720c */ /* 0x000fe40003f26270 */
[----:B------:R-:W-:-:S02]  /*8910*/  FSEL R151, R151, -INF , !P6 ;  /* 0xff80000097977808 */ /* 0x000fc40007000000 */
[----:B------:R-:W-:Y:S02]  /*8920*/  FSEL R185, R38, -INF , !P5 ;  /* 0xff80000026b97808 */ /* 0x000fe40006800000 */
[C---:B------:R-:W-:Y:S02]  /*8930*/  ISETP.LT.OR P6, PT, R2.reuse, R206, P4 ;  /* 0x000000ce0200720c */ /* 0x040fe400027c1670 */
[----:B------:R-:W-:Y:S02]  /*8940*/  ISETP.NE.AND P4, PT, R3, RZ, PT ;  /* 0x000000ff0300720c */ /* 0x000fe40003f85270 */
[C---:B------:R-:W-:Y:S02]  /*8950*/  ISETP.LT.OR P5, PT, R2.reuse, R205, P3 ;  /* 0x000000cd0200720c */ /* 0x040fe40001fa1670 */
[C---:B------:R-:W-:Y:S02]  /*8960*/  ISETP.LT.OR P2, PT, R2.reuse, R204, P2 ;  /* 0x000000cc0200720c */ /* 0x040fe40001741670 */
[----:B------:R-:W-:-:S02]  /*8970*/  ISETP.LT.OR P1, PT, R2, R203, P1 ;  /* 0x000000cb0200720c */ /* 0x000fc40000f21670 */
[----:B------:R-:W-:Y:S02]  /*8980*/  IADD3 R2, R0, 0x30, RZ ;  /* 0x0000003000027810 */ /* 0x000fe40007ffe0ff */
[----:B------:R-:W-:Y:S02]  /*8990*/  FSEL R157, R157, -INF , !P4 ;  /* 0xff8000009d9d7808 */ /* 0x000fe40006000000 */
[----:B------:R-:W-:Y:S02]  /*89a0*/  P2R R4, PR, RZ, 0x4 ;  /* 0x00000004ff047803 */ /* 0x000fe40000000000 */
[C---:B------:R-:W-:Y:S02]  /*89b0*/  ISETP.GE.AND P4, PT, R2.reuse, R210, PT ;  /* 0x000000d20200720c */ /* 0x040fe40003f86270 */
[----:B------:R-:W-:Y:S02]  /*89c0*/  ISETP.GE.AND P3, PT, R2, R209, PT ;  /* 0x000000d10200720c */ /* 0x000fe40003f66270 */
[----:B------:R-:W-:-:S02]  /*89d0*/  P2R R3, PR, RZ, 0x2 ;  /* 0x00000002ff037803 */ /* 0x000fc40000000000 */
[C---:B------:R-:W-:Y:S02]  /*89e0*/  ISETP.GE.AND P2, PT, R2.reuse, R208, PT ;  /* 0x000000d00200720c */ /* 0x040fe40003f46270 */
[----:B------:R-:W-:Y:S02]  /*89f0*/  FSEL R172, R37, -INF , !P6 ;  /* 0xff80000025ac7808 */ /* 0x000fe40007000000 */
[----:B------:R-:W-:Y:S02]  /*8a00*/  FSEL R180, R39, -INF , !P5 ;  /* 0xff80000027b47808 */ /* 0x000fe40006800000 */
[C---:B------:R-:W-:Y:S02]  /*8a10*/  ISETP.LT.OR P6, PT, R2.reuse, R206, P4 ;  /* 0x000000ce0200720c */ /* 0x040fe400027c1670 */
[----:B------:R-:W-:Y:S02]  /*8a20*/  ISETP.LT.OR P5, PT, R2, R205, P3 ;  /* 0x000000cd0200720c */ /* 0x000fe40001fa1670 */
[----:B------:R-:W-:-:S02]  /*8a30*/  ISETP.NE.AND P4, PT, R4, RZ, PT ;  /* 0x000000ff0400720c */ /* 0x000fc40003f85270 */
[----:B------:R-:W-:Y:S02]  /*8a40*/  ISETP.NE.AND P3, PT, R3, RZ, PT ;  /* 0x000000ff0300720c */ /* 0x000fe40003f65270 */
[----:B------:R-:W-:Y:S02]  /*8a50*/  ISETP.LT.OR P2, PT, R2, R204, P2 ;  /* 0x000000cc0200720c */ /* 0x000fe40001741670 */
[----:B------:R-:W-:Y:S02]  /*8a60*/  IADD3 R3, R0, 0x31, RZ ;  /* 0x0000003100037810 */ /* 0x000fe40007ffe0ff */
[----:B------:R-:W-:Y:S02]  /*8a70*/  ISETP.GE.AND P1, PT, R2, R207, PT ;  /* 0x000000cf0200720c */ /* 0x000fe40003f26270 */
[----:B------:R-:W-:Y:S02]  /*8a80*/  P2R R4, PR, RZ, 0x4 ;  /* 0x00000004ff047803 */ /* 0x000fe40000000000 */
[----:B------:R-:W-:-:S02]  /*8a90*/  FSEL R150, R150, -INF , !P4 ;  /* 0xff80000096967808 */ /* 0x000fc40006000000 */
[----:B------:R-:W-:Y:S02]  /*8aa0*/  FSEL R164, R16, -INF , !P0 ;  /* 0xff80000010a47808 */ /* 0x000fe40004000000 */
[C---:B------:R-:W-:Y:S02]  /*8ab0*/  ISETP.GE.AND P4, PT, R3.reuse, R210, PT ;  /* 0x000000d20300720c */ /* 0x040fe40003f86270 */
[C---:B------:R-:W-:Y:S02]  /*8ac0*/  ISETP.GE.AND P2, PT, R3.reuse, R208, PT ;  /* 0x000000d00300720c */ /* 0x040fe40003f46270 */
[----:B------:R-:W-:Y:S02]  /*8ad0*/  ISETP.LT.OR P0, PT, R2, R203, P1 ;  /* 0x000000cb0200720c */ /* 0x000fe40000f01670 */
[----:B------:R-:W-:Y:S02]  /*8ae0*/  ISETP.GE.AND P1, PT, R3, R207, PT ;  /* 0x000000cf0300720c */ /* 0x000fe40003f26270 */
[----:B------:R-:W-:-:S02]  /*8af0*/  FSEL R167, R12, -INF , !P6 ;  /* 0xff8000000ca77808 */ /* 0x000fc40007000000 */
[----:B------:R-:W-:Y:S02]  /*8b00*/  FSEL R163, R19, -INF , !P3 ;  /* 0xff80000013a37808 */ /* 0x000fe40005800000 */
[C---:B------:R-:W-:Y:S02]  /*8b10*/  ISETP.LT.OR P6, PT, R3.reuse, R206, P4 ;  /* 0x000000ce0300720c */ /* 0x040fe400027c1670 */
[C---:B------:R-:W-:Y:S02]  /*8b20*/  ISETP.LT.OR P2, PT, R3.reuse, R204, P2 ;  /* 0x000000cc0300720c */ /* 0x040fe40001741670 */
[----:B------:R-:W-:Y:S02]  /*8b30*/  IADD3 R2, R0, 0x38, RZ ;  /* 0x0000003800027810 */ /* 0x000fe40007ffe0ff */
[----:B------:R-:W-:Y:S02]  /*8b40*/  ISETP.GE.AND P3, PT, R3, R209, PT ;  /* 0x000000d10300720c */ /* 0x000fe40003f66270 */
[----:B------:R-:W-:-:S02]  /*8b50*/  ISETP.NE.AND P4, PT, R4, RZ, PT ;  /* 0x000000ff0400720c */ /* 0x000fc40003f85270 */
[C---:B------:R-:W-:Y:S02]  /*8b60*/  ISETP.LT.OR P1, PT, R3.reuse, R203, P1 ;  /* 0x000000cb0300720c */ /* 0x040fe40000f21670 */
[----:B------:R-:W-:Y:S02]  /*8b70*/  FSEL R216, R14, -INF , !P5 ;  /* 0xff8000000ed87808 */ /* 0x000fe40006800000 */
[----:B------:R-:W-:Y:S02]  /*8b80*/  P2R R4, PR, RZ, 0x4 ;  /* 0x00000004ff047803 */ /* 0x000fe40000000000 */
[----:B------:R-:W-:Y:S02]  /*8b90*/  ISETP.LT.OR P5, PT, R3, R205, P3 ;  /* 0x000000cd0300720c */ /* 0x000fe40001fa1670 */
[----:B-1----:R-:W-:Y:S02]  /*8ba0*/  FSEL R179, R8, -INF , !P4 ;  /* 0xff80000008b37808 */ /* 0x002fe40006000000 */
[----:B------:R-:W-:-:S02]  /*8bb0*/  ISETP.GE.AND P2, PT, R2, R208, PT ;  /* 0x000000d00200720c */ /* 0x000fc40003f46270 */
[C---:B------:R-:W-:Y:S02]  /*8bc0*/  ISETP.GE.AND P4, PT, R2.reuse, R210, PT ;  /* 0x000000d20200720c */ /* 0x040fe40003f86270 */
[----:B------:R-:W-:Y:S02]  /*8bd0*/  P2R R3, PR, RZ, 0x2 ;  /* 0x00000002ff037803 */ /* 0x000fe40000000000 */
[C---:B------:R-:W-:Y:S02]  /*8be0*/  ISETP.GE.AND P3, PT, R2.reuse, R209, PT ;  /* 0x000000d10200720c */ /* 0x040fe40003f66270 */
[----:B------:R-:W-:Y:S02]  /*8bf0*/  ISETP.GE.AND P1, PT, R2, R207, PT ;  /* 0x000000cf0200720c */ /* 0x000fe40003f26270 */
[----:B------:R-:W-:Y:S02]  /*8c00*/  FSEL R168, R13, -INF , !P6 ;  /* 0xff8000000da87808 */ /* 0x000fe40007000000 */
[----:B------:R-:W-:-:S02]  /*8c10*/  FSEL R215, R15, -INF , !P5 ;  /* 0xff8000000fd77808 */ /* 0x000fc40006800000 */
[----:B------:R-:W-:Y:S02]  /*8c20*/  ISETP.LT.OR P6, PT, R2, R204, P2 ;  /* 0x000000cc0200720c */ /* 0x000fe400017c1670 */
[----:B--2---:R-:W-:Y:S02]  /*8c30*/  FSEL R186, R10, -INF , !P0 ;  /* 0xff8000000aba7808 */ /* 0x004fe40004000000 */
[----:B------:R-:W-:Y:S02]  /*8c40*/  ISETP.LT.OR P5, PT, R2, R206, P4 ;  /* 0x000000ce0200720c */ /* 0x000fe400027a1670 */
[----:B------:R-:W-:Y:S01]  /*8c50*/  ISETP.NE.AND P2, PT, R3, RZ, PT ;  /* 0x000000ff0300720c */ /* 0x000fe20003f45270 */
[----:B------:R-:W-:Y:S01]  /*8c60*/  FMUL.FTZ R3, R22, c[0x0][0x2ec] ;  /* 0x0000bb0016037a20 */ /* 0x000fe20000410000 */
[C---:B------:R-:W-:Y:S02]  /*8c70*/  ISETP.LT.OR P4, PT, R2.reuse, R205, P3 ;  /* 0x000000cd0200720c */ /* 0x040fe40001f81670 */
[----:B------:R-:W-:Y:S01]  /*8c80*/  ISETP.LT.OR P0, PT, R2, R203, P1 ;  /* 0x000000cb0200720c */ /* 0x000fe20000f01670 */
[----:B------:R-:W-:Y:S01]  /*8c90*/  FMUL.FTZ R2, R23, c[0x0][0x2ec] ;  /* 0x0000bb0017027a20 */ /* 0x000fe20000410000 */
[----:B------:R-:W-:Y:S01]  /*8ca0*/  ISETP.NE.AND P3, PT, R4, RZ, PT ;  /* 0x000000ff0400720c */ /* 0x000fe20003f65270 */
[----:B------:R-:W1:Y:S01]  /*8cb0*/  MUFU.TANH R3, R3 ;  /* 0x0000000300037308 */ /* 0x000e620000002400 */
[----:B---3--:R-:W-:-:S02]  /*8cc0*/  FSEL R176, R20, -INF , !P6 ;  /* 0xff80000014b07808 */ /* 0x008fc40007000000 */
[----:B------:R-:W-:Y:S02]  /*8cd0*/  IADD3 R0, R0, 0x39, RZ ;  /* 0x0000003900007810 */ /* 0x000fe40007ffe0ff */
[----:B------:R-:W-:Y:S02]  /*8ce0*/  ISETP.GT.AND P6, PT, R184, R246, PT ;  /* 0x000000f6b800720c */ /* 0x000fe40003fc4270 */
[----:B------:R-:W-:Y:S01]  /*8cf0*/  FSEL R178, R9, -INF , !P3 ;  /* 0xff80000009b27808 */ /* 0x000fe20005800000 */
[----:B------:R-:W2:Y:S01]  /*8d00*/  MUFU.TANH R4, R21 ;  /* 0x0000001500047308 */ /* 0x000ea20000002400 */
[C---:B------:R-:W-:Y:S02]  /*8d10*/  ISETP.GE.AND P3, PT, R0.reuse, R210, PT ;  /* 0x000000d20000720c */ /* 0x040fe40003f66270 */
[----:B----4-:R-:W-:Y:S02]  /*8d20*/  FSEL R183, R11, -INF , !P2 ;  /* 0xff8000000bb77808 */ /* 0x010fe40005000000 */
[----:B------:R-:W-:-:S02]  /*8d30*/  ISETP.GE.AND P2, PT, R0, R209, PT ;  /* 0x000000d10000720c */ /* 0x000fc40003f46270 */
[----:B------:R-:W-:Y:S01]  /*8d40*/  ISETP.GE.AND P1, PT, R0, R208, PT ;  /* 0x000000d00000720c */ /* 0x000fe20003f26270 */
[----:B------:R-:W3:Y:S01]  /*8d50*/  MUFU.TANH R2, R2 ;  /* 0x0000000200027308 */ /* 0x000ee20000002400 */
[----:B------:R-:W-:Y:S02]  /*8d60*/  FSEL R214, R26, -INF , !P4 ;  /* 0xff8000001ad67808 */ /* 0x000fe40006000000 */
[----:B------:R-:W-:Y:S02]  /*8d70*/  FSEL R165, R24, -INF , !P5 ;  /* 0xff80000018a57808 */ /* 0x000fe40006800000 */
[C---:B------:R-:W-:Y:S02]  /*8d80*/  ISETP.GE.AND P4, PT, R0.reuse, R207, PT ;  /* 0x000000cf0000720c */ /* 0x040fe40003f86270 */
[C---:B------:R-:W-:Y:S02]  /*8d90*/  ISETP.LT.OR P5, PT, R0.reuse, R206, P3 ;  /* 0x000000ce0000720c */ /* 0x040fe40001fa1670 */
[----:B------:R-:W-:-:S02]  /*8da0*/  ISETP.LT.OR P3, PT, R0, R205, P2 ;  /* 0x000000cd0000720c */ /* 0x000fc40001761670 */
[C---:B------:R-:W-:Y:S02]  /*8db0*/  ISETP.LT.OR P2, PT, R0.reuse, R204, P1 ;  /* 0x000000cc0000720c */ /* 0x040fe40000f41670 */
[----:B------:R-:W-:Y:S02]  /*8dc0*/  ISETP.LT.OR P1, PT, R0, R203, P4 ;  /* 0x000000cb0000720c */ /* 0x000fe40002721670 */
[----:B-1----:R-:W-:Y:S02]  /*8dd0*/  FSEL R181, R3, -INF , !P0 ;  /* 0xff80000003b57808 */ /* 0x002fe40004000000 */
[----:B------:R-:W-:Y:S02]  /*8de0*/  ISETP.NE.AND P0, PT, R229, RZ, PT ;  /* 0x000000ffe500720c */ /* 0x000fe40003f05270 */
[----:B------:R-:W-:Y:S02]  /*8df0*/  FSEL R173, R25, -INF , !P5 ;  /* 0xff80000019ad7808 */ /* 0x000fe40006800000 */
[----:B------:R-:W-:-:S02]  /*8e00*/  FSEL R213, R27, -INF , !P3 ;  /* 0xff8000001bd57808 */ /* 0x000fc40005800000 */
[----:B--2---:R-:W-:Y:S02]  /*8e10*/  FSEL R177, R4, -INF , !P2 ;  /* 0xff80000004b17808 */ /* 0x004fe40005000000 */
[----:B---3--:R-:W-:Y:S01]  /*8e20*/  FSEL R182, R2, -INF , !P1 ;  /* 0xff80000002b67808 */ /* 0x008fe20004800000 */
[----:B------:R-:W-:Y:S05]  /*8e30*/  @!P6 BRA `(.L_x_1917) ;  /* 0x000003100000e947 */ /* 0x000fea0003800000 */
[----:B------:R-:W-:Y:S01]  /*8e40*/  IADD3 R0, R230, -0x3, RZ ;  /* 0xfffffffde6007810 */ /* 0x000fe20007ffe0ff */
[----:B------:R-:W-:Y:S01]  /*8e50*/  @!P0 IMAD.MOV.U32 R7, RZ, RZ, c[0x0][0x19c] ;  /* 0x00006700ff078624 */ /* 0x000fe200078e00ff */
[----:B------:R1:W-:Y:S01]  /*8e60*/  @P0 STS.128 [R211+0x4000], RZ ;  /* 0x004000ffd3000388 */ /* 0x0003e20000000c00 */
[----:B------:R-:W-:Y:S01]  /*8e70*/  BSSY B0, `(.L_x_1918) ;  /* 0x000002c000007945 */ /* 0x000fe20003800000 */
[----:B------:R-:W-:Y:S01]  /*8e80*/  SHF.R.S32.HI R2, RZ, 0x1f, R0 ;  /* 0x0000001fff027819 */ /* 0x000fe20000011400 */
[----:B------:R-:W-:-:S04]  /*8e90*/  IMAD.WIDE.U32 R4, R0, c[0x0][0x198], RZ ;  /* 0x0000660000047a25 */ /* 0x000fc800078e00ff */
[----:B------:R-:W-:-:S04]  /*8ea0*/  IMAD R2, R2, c[0x0][0x198], RZ ;  /* 0x0000660002027a24 */ /* 0x000fc800078e02ff */
[----:B------:R-:W-:Y:S01]  /*8eb0*/  IMAD R0, R0, c[0x0][0x19c], R2 ;  /* 0x0000670000007a24 */ /* 0x000fe200078e0202 */
[----:B------:R-:W-:-:S03]  /*8ec0*/  LEA R2, P1, R4, R236, 0x6 ;  /* 0x000000ec04027211 */ /* 0x000fc600078230ff */
[----:B------:R-:W-:Y:S01]  /*8ed0*/  IMAD.IADD R3, R5, 0x1, R0 ;  /* 0x0000000105037824 */ /* 0x000fe200078e0200 */
[-C--:B------:R-:W-:Y:S02]  /*8ee0*/  @!P0 IADD3 R0, P5, R233, R2.reuse, RZ ;  /* 0x00000002e9008210 */ /* 0x080fe40007fbe0ff */
[----:B------:R-:W-:Y:S02]  /*8ef0*/  @!P0 LEA R5, P4, R231, R2, 0x5 ;  /* 0x00000002e7058211 */ /* 0x000fe400078828ff */
[----:B------:R-:W-:Y:S02]  /*8f00*/  LEA.HI.X R3, R4, R235, R3, 0x6, P1 ;  /* 0x000000eb04037211 */ /* 0x000fe400008f3403 */
[----:B------:R-:W-:Y:S02]  /*8f10*/  @!P0 LEA R8, P3, R2, c[0x0][0x168], 0x1 ;  /* 0x00005a0002088a11 */ /* 0x000fe400078608ff */
[----:B------:R-:W-:Y:S01]  /*8f20*/  @!P0 LEA R6, P2, R0, c[0x0][0x168], 0x1 ;  /* 0x00005a0000068a11 */ /* 0x000fe200078408ff */
[----:B------:R-:W-:Y:S01]  /*8f30*/  @!P0 IMAD.X R11, R232, 0x1, R3, P5 ;  /* 0x00000001e80b8824 */ /* 0x000fe200028e0603 */
        /* <DEDUP_REMOVED lines=31> */
.L_x_1919:
[----:B------:R-:W-:Y:S05]  /*9130*/  BSYNC B0 ;  /* 0x0000000000007941 */ /* 0x000fea0003800000 */
.L_x_1918:
[----:B------:R-:W0:Y:S02]  /*9140*/  LDGDEPBAR ;  /* 0x00000000000079af */ /* 0x000e240000000000 */
.L_x_1917:
[----:B------:R-:W-:Y:S01]  /*9150*/  FMNMX.FTZ R0, R73, R48, !PT ;  /* 0x0000003049007209 */ /* 0x000fe20007810000 */
[----:B------:R-:W-:Y:S03]  /*9160*/  LDSM.16.MT88.4 R12, [R189+0x6000] ;  /* 0x00600000bd0c783b */ /* 0x000fe60000004200 */
[----:B-1----:R-:W-:Y:S01]  /*9170*/  FMNMX.FTZ R2, R57, R0, !PT ;  /* 0x0000000039027209 */ /* 0x002fe20007810000 */
        /* <DEDUP_REMOVED lines=46> */
[----:B------:R-:W-:Y:S01]  /*9460*/  FMNMX.FTZ R2, R72, R59, !PT ;  /* 0x0000003b48027209 */ /* 0x000fe20007810000 */
[----:B------:R-:W2:Y:S01]  /*9470*/  SHFL.BFLY PT, R7, R3, 0x2, 0x1f ;  /* 0x0c401f0003077f89 */ /* 0x000ea200000e0000 */
[----:B------:R-:W-:Y:S02]  /*9480*/  FMNMX.FTZ R4, R186, R4, !PT ;  /* 0x00000004ba047209 */ /* 0x000fe40007810000 */
[----:B------:R-:W-:-:S02]  /*9490*/  FMNMX.FTZ R2, R65, R2, !PT ;  /* 0x0000000241027209 */ /* 0x000fc40007810000 */
[----:B------:R-:W-:Y:S02]  /*94a0*/  FMNMX.FTZ R4, R183, R4, !PT ;  /* 0x00000004b7047209 */ /* 0x000fe40007810000 */
[----:B------:R-:W-:Y:S02]  /*94b0*/  FMNMX.FTZ R5, R64, R2, !PT ;  /* 0x0000000240057209 */ /* 0x000fe40007810000 */
[----:B------:R-:W-:Y:S02]  /*94c0*/  FMNMX.FTZ R4, R181, R4, !PT ;  /* 0x00000004b5047209 */ /* 0x000fe40007810000 */
[----:B------:R-:W-:Y:S02]  /*94d0*/  FMNMX.FTZ R5, R74, R5, !PT ;  /* 0x000000054a057209 */ /* 0x000fe40007810000 */
[----:B------:R-:W-:Y:S02]  /*94e0*/  FMNMX.FTZ R4, R182, R4, !PT ;  /* 0x00000004b6047209 */ /* 0x000fe40007810000 */
        /* <DEDUP_REMOVED lines=39> */
[----:B--2---:R-:W-:-:S07]  /*9760*/  FFMA.FTZ R5, R36, c[0x0][0x23c], -R3 ;  /* 0x00008f0024057a23 */ /* 0x004fce0000010803 */
        /* <DEDUP_REMOVED lines=32> */
[-C--:B------:R-:W-:Y:S01]  /*9970*/  FMUL.FTZ R120, R120, R78.reuse ;  /* 0x0000004e78787220 */ /* 0x080fe20000410000 */
        /* <DEDUP_REMOVED lines=68> */
[----:B------:R-:W-:-:S02]  /*9dc0*/  FMUL.FTZ R92, R92, R76 ;  /* 0x0000004c5c5c7220 */ /* 0x000fc40000410000 */
[----:B------:R-:W-:Y:S02]  /*9dd0*/  FMUL.FTZ R93, R93, R76 ;  /* 0x0000004c5d5d7220 */ /* 0x000fe40000410000 */
[----:B--2---:R-:W-:Y:S02]  /*9de0*/  FFMA.FTZ R9, R146, c[0x0][0x23c], -R0 ;  /* 0x00008f0092097a23 */ /* 0x004fe40000010800 */
[-C--:B---3--:R-:W-:Y:S01]  /*9df0*/  FMUL.FTZ R82, R82, R11.reuse ;  /* 0x0000000b52527220 */ /* 0x088fe20000410000 */
[----:B------:R-:W-:Y:S01]  /*9e00*/  HMMA.16816.F32 R52, R4, R26, R120 ;  /* 0x0000001a0434723c */ /* 0x000fe20000001878 */
[----:B------:R1:W-:Y:S01]  /*9e10*/  MUFU.EX2 R236, R9 ;  /* 0x0000000900ec7308 */ /* 0x0003e20000000800 */
[-C--:B------:R-:W-:Y:S02]  /*9e20*/  FMUL.FTZ R83, R83, R11.reuse ;  /* 0x0000000b53537220 */ /* 0x080fe40000410000 */
[-C--:B------:R-:W-:Y:S02]  /*9e30*/  FMUL.FTZ R94, R94, R11.reuse ;  /* 0x0000000b5e5e7220 */ /* 0x080fe40000410000 */
[----:B------:R-:W-:-:S02]  /*9e40*/  FMUL.FTZ R95, R95, R11 ;  /* 0x0000000b5f5f7220 */ /* 0x000fc40000410000 */
[C---:B------:R-:W-:Y:S01]  /*9e50*/  HMMA.16816.F32 R48, R4.reuse, R28, R132 ;  /* 0x0000001c0430723c */ /* 0x040fe20000001884 */
[-C--:B------:R-:W-:Y:S02]  /*9e60*/  FMUL.FTZ R96, R96, R76.reuse ;  /* 0x0000004c60607220 */ /* 0x080fe40000410000 */
[-C--:B------:R-:W-:Y:S02]  /*9e70*/  FMUL.FTZ R97, R97, R76.reuse ;  /* 0x0000004c61617220 */ /* 0x080fe40000410000 */
[-C--:B------:R-:W-:Y:S02]  /*9e80*/  FMUL.FTZ R98, R98, R11.reuse ;  /* 0x0000000b62627220 */ /* 0x080fe40000410000 */
[----:B------:R-:W-:Y:S01]  /*9e90*/  FMUL.FTZ R99, R99, R11 ;  /* 0x0000000b63637220 */ /* 0x000fe20000410000 */
[----:B------:R-:W-:Y:S01]  /*9ea0*/  HMMA.16816.F32 R40, R4, R30, R136 ;  /* 0x0000001e0428723c */ /* 0x000fe20000001888 */
[----:B-1----:R-:W-:Y:S02]  /*9eb0*/  FFMA.FTZ R9, R75, c[0x0][0x23c], -R3 ;  /* 0x00008f004b097a23 */ /* 0x002fe40000010803 */
[----:B------:R-:W-:-:S02]  /*9ec0*/  FMUL.FTZ R108, R108, R76 ;  /* 0x0000004c6c6c7220 */ /* 0x000fc40000410000 */
[----:B------:R1:W-:Y:S01]  /*9ed0*/  MUFU.EX2 R234, R9 ;  /* 0x0000000900ea7308 */ /* 0x0003e20000000800 */
[-C--:B------:R-:W-:Y:S01]  /*9ee0*/  FMUL.FTZ R109, R109, R76.reuse ;  /* 0x0000004c6d6d7220 */ /* 0x080fe20000410000 */
[----:B------:R-:W-:Y:S01]  /*9ef0*/  F2FP.PACK_AB R4, R88, R91 ;  /* 0x0000005b5804723e */ /* 0x000fe200000000ff */
[----:B------:R-:W-:Y:S01]  /*9f00*/  FMUL.FTZ R110, R110, R11 ;  /* 0x0000000b6e6e7220 */ /* 0x000fe20000410000 */
[----:B------:R-:W-:Y:S01]  /*9f10*/  F2FP.PACK_AB R5, R244, R245 ;  /* 0x000000f5f405723e */ /* 0x000fe200000000ff */
[----:B------:R-:W-:Y:S01]  /*9f20*/  FMUL.FTZ R111, R111, R11 ;  /* 0x0000000b6f6f7220 */ /* 0x000fe20000410000 */
[----:B------:R-:W-:Y:S01]  /*9f30*/  F2FP.PACK_AB R6, R106, R101 ;  /* 0x000000656a06723e */ /* 0x000fe200000000ff */
[-C--:B------:R-:W-:Y:S01]  /*9f40*/  FMUL.FTZ R112, R112, R76.reuse ;  /* 0x0000004c70707220 */ /* 0x080fe20000410000 */
[----:B------:R-:W-:Y:S01]  /*9f50*/  F2FP.PACK_AB R7, R238, R239 ;  /* 0x000000efee07723e */ /* 0x000fe200000000ff */
[----:B------:R-:W-:Y:S02]  /*9f60*/  FMUL.FTZ R113, R113, R76 ;  /* 0x0000004c71717220 */ /* 0x000fe40000410000 */
[----:B------:R-:W-:-:S02]  /*9f70*/  FMUL.FTZ R114, R114, R11 ;  /* 0x0000000b72727220 */ /* 0x000fc40000410000 */
[-C--:B------:R-:W-:Y:S02]  /*9f80*/  FMUL.FTZ R115, R115, R11.reuse ;  /* 0x0000000b73737220 */ /* 0x080fe40000410000 */
[-C--:B------:R-:W-:Y:S01]  /*9f90*/  FMUL.FTZ R124, R124, R76.reuse ;  /* 0x0000004c7c7c7220 */ /* 0x080fe20000410000 */
[C---:B------:R-:W-:Y:S01]  /*9fa0*/  HMMA.16816.F32 R44, R4.reuse, R12, R80 ;  /* 0x0000000c042c723c */ /* 0x040fe20000001850 */
[--C-:B-1----:R-:W-:Y:S02]  /*9fb0*/  FFMA.FTZ R9, R17, c[0x0][0x23c], -R3.reuse ;  /* 0x00008f0011097a23 */ /* 0x102fe40000010803 */
[-C--:B------:R-:W-:Y:S02]  /*9fc0*/  FMUL.FTZ R125, R125, R76.reuse ;  /* 0x0000004c7d7d7220 */ /* 0x080fe40000410000 */
[----:B------:R1:W-:Y:S01]  /*9fd0*/  MUFU.EX2 R233, R9 ;  /* 0x0000000900e97308 */ /* 0x0003e20000000800 */
[-C--:B------:R-:W-:Y:S02]  /*9fe0*/  FMUL.FTZ R126, R126, R11.reuse ;  /* 0x0000000b7e7e7220 */ /* 0x080fe40000410000 */
[----:B------:R-:W-:Y:S01]  /*9ff0*/  FMUL.FTZ R127, R127, R11 ;  /* 0x0000000b7f7f7220 */ /* 0x000fe20000410000 */
[----:B------:R-:W-:Y:S01]  /*a000*/  HMMA.16816.F32 R36, R4, R14, R92 ;  /* 0x0000000e0424723c */ /* 0x000fe2000000185c */
[----:B------:R-:W-:Y:S01]  /*a010*/  FFMA.FTZ R10, R79, c[0x0][0x23c], -R3 ;  /* 0x00008f004f0a7a23 */ /* 0x000fe20000010803 */
[----:B------:R-:W-:Y:S01]  /*a020*/  LDSM.16.MT88.4 R12, [R191+0x6800] ;  /* 0x00680000bf0c783b */ /* 0x000fe20000004200 */
[----:B------:R-:W-:-:S02]  /*a030*/  FMUL.FTZ R128, R128, R76 ;  /* 0x0000004c80807220 */ /* 0x000fc40000410000 */
[----:B------:R2:W3:Y:S01]  /*a040*/  MUFU.EX2 R237, R10 ;  /* 0x0000000a00ed7308 */ /* 0x0004e20000000800 */
[-C--:B------:R-:W-:Y:S01]  /*a050*/  FMUL.FTZ R129, R129, R76.reuse ;  /* 0x0000004c81817220 */ /* 0x080fe20000410000 */
[----:B------:R-:W-:Y:S01]  /*a060*/  LDSM.16.MT88.4 R92, [R189+0x7800] ;  /* 0x00780000bd5c783b */ /* 0x000fe20000004200 */
[C---:B------:R-:W-:Y:S01]  /*a070*/  HMMA.16816.F32 R32, R4.reuse, R20, R96 ;  /* 0x000000140420723c */ /* 0x040fe20000001860 */
[-C--:B------:R-:W-:Y:S02]  /*a080*/  FMUL.FTZ R130, R130, R11.reuse ;  /* 0x0000000b82827220 */ /* 0x080fe40000410000 */
[----:B------:R-:W-:Y:S02]  /*a090*/  FMUL.FTZ R131, R131, R11 ;  /* 0x0000000b83837220 */ /* 0x000fe40000410000 */
[----:B-1----:R-:W-:Y:S02]  /*a0a0*/  FFMA.FTZ R9, R147, c[0x0][0x23c], -R2 ;  /* 0x00008f0093097a23 */ /* 0x002fe40000010802 */
[-C--:B------:R-:W-:Y:S01]  /*a0b0*/  FMUL.FTZ R140, R140, R76.reuse ;  /* 0x0000004c8c8c7220 */ /* 0x080fe20000410000 */
[----:B------:R-:W-:Y:S01]  /*a0c0*/  HMMA.16816.F32 R108, R4, R22, R108 ;  /* 0x00000016046c723c */ /* 0x000fe2000000186c */
[----:B------:R1:W-:Y:S01]  /*a0d0*/  MUFU.EX2 R229, R9 ;  /* 0x0000000900e57308 */ /* 0x0003e20000000800 */
[----:B------:R-:W-:Y:S01]  /*a0e0*/  LDSM.16.MT88.4 R20, [R190+0x6800] ;  /* 0x00680000be14783b */ /* 0x000fe20000004200 */
[----:B------:R-:W-:-:S02]  /*a0f0*/  FMUL.FTZ R141, R141, R76 ;  /* 0x0000004c8d8d7220 */ /* 0x000fc40000410000 */
[----:B--2---:R-:W-:Y:S02]  /*a100*/  FFMA.FTZ R10, R18, c[0x0][0x23c], -R3 ;  /* 0x00008f00120a7a23 */ /* 0x004fe40000010803 */
[----:B------:R-:W-:Y:S01]  /*a110*/  LDSM.16.MT88.4 R16, [R192+0x6800] ;  /* 0x00680000c010783b */ /* 0x000fe20000004200 */
[----:B------:R-:W-:Y:S01]  /*a120*/  HMMA.16816.F32 R112, R4, R24, R112 ;  /* 0x000000180470723c */ /* 0x000fe20000001870 */
[----:B------:R2:W4:Y:S01]  /*a130*/  MUFU.EX2 R235, R10 ;  /* 0x0000000a00eb7308 */ /* 0x0005220000000800 */
[-C--:B------:R-:W-:Y:S02]  /*a140*/  FMUL.FTZ R142, R142, R11.reuse ;  /* 0x0000000b8e8e7220 */ /* 0x080fe40000410000 */
[----:B------:R-:W-:-:S04]  /*a150*/  FMUL.FTZ R143, R143, R11 ;  /* 0x0000000b8f8f7220 */ /* 0x000fc80000410000 */
        /* <DEDUP_REMOVED lines=97> */
[C---:B-----5:R-:W-:Y:S01]  /*a770*/  HMMA.16816.F32 R48, R4.reuse, R12, R48 ;  /* 0x0000000c0430723c */ /* 0x060fe20000001830 */
[--C-:B-1----:R-:W-:Y:S01]  /*a780*/  FFMA.FTZ R9, R165, c[0x0][0x23c], -R0.reuse ;  /* 0x00008f00a5097a23 */ /* 0x102fe20000010800 */
[----:B------:R-:W-:Y:S01]  /*a790*/  MOV R165, R102 ;  /* 0x0000006600a57202 */ /* 0x000fe20000000f00 */
[----:B------:R-:W-:Y:S01]  /*a7a0*/  FFMA.FTZ R0, R173, c[0x0][0x23c], -R0 ;  /* 0x00008f00ad007a23 */ /* 0x000fe20000010800 */
[----:B------:R-:W-:Y:S01]  /*a7b0*/  MOV R173, R91 ;  /* 0x0000005b00ad7202 */ /* 0x000fe20000000f00 */
        /* <DEDUP_REMOVED lines=81> */
[----:B-1----:R-:W-:Y:S01]  /*acd0*/  FFMA.FTZ R0, R213, c[0x0][0x23c], -R8 ;  /* 0x00008f00d5007a23 */ /* 0x002fe20000010808 */
[----:B------:R-:W-:-:S03]  /*ace0*/  MOV R213, R184 ;  /* 0x000000b800d57202 */ /* 0x000fc60000000f00 */
        /* <DEDUP_REMOVED lines=69> */
[----:B------:R-:W-:Y:S01]  /*b140*/  IMAD.WIDE.U32 R6, R161, c[0x0][0x1a0], RZ ;  /* 0x00006800a1067a25 */ /* 0x000fe200078e00ff */
[----:B------:R-:W-:Y:S01]  /*b150*/  MOV R169, c[0x0][0x1a0] ;  /* 0x0000680000a97a02 */ /* 0x000fe20000000f00 */
[----:B------:R-:W-:Y:S01]  /*b160*/  BAR.SYNC.DEFER_BLOCKING 0x0 ;  /* 0x0000000000007b1d */ /* 0x000fe20000010000 */
[----:B------:R-:W-:Y:S01]  /*b170*/  MOV R163, 0x4 ;  /* 0x0000000400a37802 */ /* 0x000fe20000000f00 */
[----:B------:R-:W-:Y:S01]  /*b180*/  IMAD R0, R0, c[0x0][0x1a0], RZ ;  /* 0x0000680000007a24 */ /* 0x000fe200078e02ff */
[----:B------:R-:W-:-:S03]  /*b190*/  SHF.L.U32 R164, R169, 0x4, RZ ;  /* 0x00000004a9a47819 */ /* 0x000fc600000006ff */
[----:B------:R-:W-:-:S05]  /*b1a0*/  IMAD R0, R161, c[0x0][0x1a4], R0 ;  /* 0x00006900a1007a24 */ /* 0x000fca00078e0200 */
[----:B------:R-:W-:Y:S01]  /*b1b0*/  IADD3 R3, R7, R0, RZ ;  /* 0x0000000007037210 */ /* 0x000fe20007ffe0ff */
[----:B------:R-:W-:Y:S01]  /*b1c0*/  @P0 STS.128 [R211+0x6000], RZ ;  /* 0x006000ffd3000388 */ /* 0x000fe20000000c00 */
[----:B--2---:R-:W-:-:S04]  /*b1d0*/  LEA R2, P1, R6, R178, 0x6 ;  /* 0x000000b206027211 */ /* 0x004fc800078230ff */
[-C--:B------:R-:W-:Y:S02]  /*b1e0*/  @!P0 IADD3 R0, P4, R164, R2.reuse, RZ ;  /* 0x00000002a4008210 */ /* 0x080fe40007f9e0ff */
[----:B------:R-:W-:Y:S02]  /*b1f0*/  MOV R164, c[0x0][0x1a0] ;  /* 0x0000680000a47a02 */ /* 0x000fe40000000f00 */
[----:B------:R-:W-:Y:S02]  /*b200*/  @!P0 LEA R4, P2, R169, R2, 0x5 ;  /* 0x00000002a9048211 */ /* 0x000fe400078428ff */
[----:B------:R-:W-:Y:S02]  /*b210*/  SHF.L.U64.HI R163, R164, R163, c[0x0][0x1a4] ;  /* 0x00006900a4a37619 */ /* 0x000fe400000102a3 */
[----:B---3--:R-:W-:Y:S02]  /*b220*/  LEA.HI.X R3, R6, R173, R3, 0x6, P1 ;  /* 0x000000ad06037211 */ /* 0x008fe400008f3403 */
[----:B------:R-:W-:-:S02]  /*b230*/  MOV R164, c[0x0][0x1a4] ;  /* 0x0000690000a47a02 */ /* 0x000fc40000000f00 */
[----:B------:R-:W-:Y:S02]  /*b240*/  @!P0 LEA R8, P3, R0, c[0x0][0x170], 0x1 ;  /* 0x00005c0000088a11 */ /* 0x000fe400078608ff */
[-C--:B------:R-:W-:Y:S02]  /*b250*/  @!P0 LEA.HI.X R7, R169, R3.reuse, R164, 0x5, P2 ;  /* 0x00000003a9078211 */ /* 0x080fe400010f2ca4 */
[----:B------:R-:W-:Y:S02]  /*b260*/  @!P0 IADD3.X R5, R163, R3, RZ, P4, !PT ;  /* 0x00000003a3058210 */ /* 0x000fe400027fe4ff */
[----:B------:R-:W-:Y:S02]  /*b270*/  @!P0 LEA R10, P2, R2, c[0x0][0x170], 0x1 ;  /* 0x00005c00020a8a11 */ /* 0x000fe400078408ff */
[----:B------:R-:W-:Y:S01]  /*b280*/  @!P0 LEA.HI.X R9, R0, c[0x0][0x174], R5, 0x1, P3 ;  /* 0x00005d0000098a11 */ /* 0x000fe200018f0c05 */
[----:B------:R-:W-:Y:S01]  /*b290*/  @!P0 IMAD R0, R164, 0x30, RZ ;  /* 0x00000030a4008824 */ /* 0x000fe200078e02ff */
[--C-:B------:R-:W-:Y:S01]  /*b2a0*/  @!P0 LEA.HI.X R11, R2, c[0x0][0x174], R3.reuse, 0x1, P2 ;  /* 0x00005d00020b8a11 */ /* 0x100fe200010f0c03 */
[----:B------:R-:W-:Y:S01]  /*b2b0*/  @!P0 IMAD.WIDE.U32 R2, R169, 0x30, R2 ;  /* 0x00000030a9028825 */ /* 0x000fe200078e0002 */
[----:B------:R-:W-:-:S03]  /*b2c0*/  @!P0 LEA R6, P1, R4, c[0x0][0x170], 0x1 ;  /* 0x00005c0004068a11 */ /* 0x000fc600078208ff */
[----:B------:R-:W-:Y:S01]  /*b2d0*/  @!PT LDS RZ, [RZ] ;  /* 0x00000000fffff984 */ /* 0x000fe20000000800 */
[----:B------:R-:W-:Y:S01]  /*b2e0*/  @!PT LDS RZ, [RZ] ;  /* 0x00000000fffff984 */ /* 0x000fe20000000800 */
[----:B------:R-:W-:Y:S01]  /*b2f0*/  @!PT LDS RZ, [RZ] ;  /* 0x00000000fffff984 */ /* 0x000fe20000000800 */
[----:B------:R1:W-:Y:S01]  /*b300*/  @!P0 LDGSTS.E.BYPASS.LTC128B.128 [R211+0x6000], [R10.64] ;  /* 0x060000000ad38fae */ /* 0x0003e2000b901d46 */
[----:B------:R-:W-:Y:S02]  /*b310*/  @!P0 LEA.HI.X R7, R4, c[0x0][0x174], R7, 0x1, P1 ;  /* 0x00005d0004078a11 */ /* 0x000fe400008f0c07 */
[----:B------:R-:W-:Y:S01]  /*b320*/  @!P0 IADD3 R0, R0, R3, RZ ;  /* 0x0000000300008210 */ /* 0x000fe20007ffe0ff */
[----:B------:R-:W-:Y:S01]  /*b330*/  @P0 STS.128 [R211+0x6800], RZ ;  /* 0x006800ffd3000388 */ /* 0x000fe20000000c00 */
[----:B------:R-:W-:-:S03]  /*b340*/  @!P0 LEA R4, P1, R2, c[0x0][0x170], 0x1 ;  /* 0x00005c0002048a11 */ /* 0x000fc600078208ff */
[----:B------:R-:W-:Y:S01]  /*b350*/  @!PT LDS RZ, [RZ] ;  /* 0x00000000fffff984 */ /* 0x000fe20000000800 */
[----:B------:R-:W-:Y:S01]  /*b360*/  @!PT LDS RZ, [RZ] ;  /* 0x00000000fffff984 */ /* 0x000fe20000000800 */
[----:B------:R-:W-:Y:S01]  /*b370*/  @!PT LDS RZ, [RZ] ;  /* 0x00000000fffff984 */ /* 0x000fe20000000800 */
[----:B------:R1:W-:Y:S01]  /*b380*/  @!P0 LDGSTS.E.BYPASS.LTC128B.128 [R211+0x6800], [R8.64] ;  /* 0x0680000008d38fae */ /* 0x0003e2000b901d46 */
[----:B------:R-:W-:Y:S02]  /*b390*/  @!P0 LEA.HI.X R5, R2, c[0x0][0x174], R0, 0x1, P1 ;  /* 0x00005d0002058a11 */ /* 0x000fe400008f0c00 */
[----:B------:R-:W-:Y:S01]  /*b3a0*/  ISETP.GT.AND P1, PT, R161, R246, PT ;  /* 0x000000f6a100720c */ /* 0x000fe20003f24270 */
        /* <DEDUP_REMOVED lines=11> */
[----:B------:R-:W2:Y:S04]  /*b460*/  LDSM.16.M88.4 R36, [R188+0x4000] ;  /* 0x00400000bc24783b */ /* 0x000ea80000000200 */
[----:B------:R-:W3:Y:S04]  /*b470*/  LDSM.16.M88.4 R28, [R195+0x2000] ;  /* 0x00200000c31c783b */ /* 0x000ee80000000200 */
[----:B------:R-:W-:Y:S04]  /*b480*/  LDSM.16.M88.4 R24, [R198] ;  /* 0x00000000c618783b */ /* 0x000fe80000000200 */
[----:B------:R-:W4:Y:S04]  /*b490*/  LDSM.16.M88.4 R40, [R194+0x4000] ;  /* 0x00400000c228783b */ /* 0x000f280000000200 */
[----:B------:R-:W5:Y:S04]  /*b4a0*/  LDSM.16.M88.4 R20, [R198+0x2000] ;  /* 0x00200000c614783b */ /* 0x000f680000000200 */
[----:B------:R-:W-:Y:S04]  /*b4b0*/  LDSM.16.M88.4 R44, [R199] ;  /* 0x00000000c72c783b */ /* 0x000fe80000000200 */
[----:B------:R-:W4:Y:S04]  /*b4c0*/  LDSM.16.M88.4 R16, [R196] ;  /* 0x00000000c410783b */ /* 0x000f280000000200 */
[----:B------:R-:W5:Y:S04]  /*b4d0*/  LDSM.16.M88.4 R12, [R196+0x2000] ;  /* 0x00200000c40c783b */ /* 0x000f680000000200 */
[----:B------:R-:W-:Y:S04]  /*b4e0*/  LDSM.16.M88.4 R48, [R193] ;  /* 0x00000000c130783b */ /* 0x000fe80000000200 */
[----:B-1----:R-:W1:Y:S01]  /*b4f0*/  LDSM.16.M88.4 R8, [R197] ;  /* 0x00000000c508783b */ /* 0x002e620000000200 */
[-C--:B--2---:R-:W-:Y:S03]  /*b500*/  HMMA.16816.F32 R4, R32, R36.reuse, RZ ;  /* 0x000000242004723c */ /* 0x084fe600000018ff */
[----:B------:R-:W0:Y:S05]  /*b510*/  LDGDEPBAR ;  /* 0x00000000000079af */ /* 0x000e2a0000000000 */
[----:B---3--:R-:W-:Y:S08]  /*b520*/  HMMA.16816.F32 R52, R28, R36, RZ ;  /* 0x000000241c34723c */ /* 0x008ff000000018ff */
[----:B------:R-:W-:Y:S08]  /*b530*/  HMMA.16816.F32 R60, R32, R38, RZ ;  /* 0x00000026203c723c */ /* 0x000ff000000018ff */
[-C--:B----4-:R-:W-:Y:S01]  /*b540*/  HMMA.16816.F32 R56, R24, R40.reuse, R4 ;  /* 0x000000281838723c */ /* 0x090fe20000001804 */
[----:B------:R-:W-:Y:S07]  /*b550*/  LDSM.16.M88.4 R4, [R197+0x2000] ;  /* 0x00200000c504783b */ /* 0x000fee0000000200 */
[----:B-----5:R-:W-:Y:S08]  /*b560*/  HMMA.16816.F32 R52, R20, R40, R52 ;  /* 0x000000281434723c */ /* 0x020ff00000001834 */
[----:B------:R-:W-:Y:S01]  /*b570*/  HMMA.16816.F32 R68, R28, R38, RZ ;  /* 0x000000261c44723c */ /* 0x000fe200000018ff */
[----:B------:R-:W-:Y:S07]  /*b580*/  LDSM.16.M88.4 R36, [R194+0x4800] ;  /* 0x00480000c224783b */ /* 0x000fee0000000200 */
[----:B------:R-:W-:Y:S01]  /*b590*/  HMMA.16816.F32 R64, R16, R44, R56 ;  /* 0x0000002c1040723c */ /* 0x000fe20000001838 */
[----:B------:R-:W2:Y:S07]  /*b5a0*/  LDSM.16.M88.4 R56, [R188+0x4800] ;  /* 0x00480000bc38783b */ /* 0x000eae0000000200 */
[----:B------:R-:W-:Y:S08]  /*b5b0*/  HMMA.16816.F32 R60, R24, R42, R60 ;  /* 0x0000002a183c723c */ /* 0x000ff0000000183c */
[----:B------:R-:W-:Y:S08]  /*b5c0*/  HMMA.16816.F32 R52, R12, R44, R52 ;  /* 0x0000002c0c34723c */ /* 0x000ff00000001834 */
[----:B------:R-:W-:Y:S08]  /*b5d0*/  HMMA.16816.F32 R68, R20, R42, R68 ;  /* 0x0000002a1444723c */ /* 0x000ff00000001844 */
[----:B-1----:R-:W-:Y:S08]  /*b5e0*/  HMMA.16816.F32 R72, R8, R48, R64 ;  /* 0x000000300848723c */ /* 0x002ff00000001840 */
[----:B------:R-:W-:Y:S08]  /*b5f0*/  HMMA.16816.F32 R60, R16, R46, R60 ;  /* 0x0000002e103c723c */ /* 0x000ff0000000183c */
[-C--:B--2---:R-:W-:Y:S08]  /*b600*/  HMMA.16816.F32 R64, R32, R56.reuse, RZ ;  /* 0x000000382040723c */ /* 0x084ff000000018ff */
        /* <DEDUP_REMOVED lines=142> */
[----:B------:R-:W1:Y:S01]  /*bef0*/  MUFU.TANH R60, R60 ;  /* 0x0000003c003c7308 */ /* 0x000e620000002400 */
[----:B------:R-:W-:Y:S02]  /*bf00*/  FMUL.FTZ R69, R69, c[0x0][0x2ec] ;  /* 0x0000bb0045457a20 */ /* 0x000fe40000410000 */
[----:B------:R-:W-:-:S02]  /*bf10*/  FMUL.FTZ R70, R70, c[0x0][0x2ec] ;  /* 0x0000bb0046467a20 */ /* 0x000fc40000410000 */
[----:B------:R-:W-:Y:S01]  /*bf20*/  FMUL.FTZ R71, R71, c[0x0][0x2ec] ;  /* 0x0000bb0047477a20 */ /* 0x000fe20000410000 */
[----:B------:R-:W-:Y:S02]  /*bf30*/  HMMA.16816.F32 R12, R12, R46, R40 ;  /* 0x0000002e0c0c723c */ /* 0x000fe40000001828 */
[----:B------:R-:W1:Y:S06]  /*bf40*/  MUFU.TANH R61, R61 ;  /* 0x0000003d003d7308 */ /* 0x000e6c0000002400 */
[-C--:B--2---:R-:W-:Y:S02]  /*bf50*/  HMMA.16816.F32 R32, R8, R36.reuse, R52 ;  /* 0x000000240820723c */ /* 0x084fe40000001834 */
[----:B------:R-:W2:Y:S06]  /*bf60*/  MUFU.TANH R62, R62 ;  /* 0x0000003e003e7308 */ /* 0x000eac0000002400 */
[----:B------:R-:W-:Y:S02]  /*bf70*/  HMMA.16816.F32 R20, R4, R36, R28 ;  /* 0x000000240414723c */ /* 0x000fe4000000181c */
[----:B------:R-:W1:Y:S06]  /*bf80*/  MUFU.TANH R63, R63 ;  /* 0x0000003f003f7308 */ /* 0x000e6c0000002400 */
        /* <DEDUP_REMOVED lines=40> */
[----:B--234-:R-:W2:Y:S04]  /*c210*/  LDL.64 R180, [R1+0x10] ;  /* 0x0000100001b47983 */ /* 0x01cea80000100a00 */
[----:B------:R-:W3:Y:S01]  /*c220*/  LDL.64 R214, [R1] ;  /* 0x0000000001d67983 */ /* 0x000ee20000100a00 */
[----:B------:R-:W-:Y:S01]  /*c230*/  IADD3 R0, R230, -0x4, RZ ;  /* 0xfffffffce6007810 */ /* 0x000fe20007ffe0ff */
[----:B------:R-:W-:Y:S01]  /*c240*/  IMAD.MOV.U32 R187, RZ, RZ, c[0x0][0x198] ;  /* 0x00006600ffbb7624 */ /* 0x000fe200078e00ff */
[----:B------:R-:W-:Y:S01]  /*c250*/  BSSY B0, `(.L_x_1921) ;  /* 0x0000032000007945 */ /* 0x000fe20003800000 */
[----:B-1----:R-:W-:Y:S01]  /*c260*/  @!P0 IMAD.MOV.U32 R7, RZ, RZ, c[0x0][0x19c] ;  /* 0x00006700ff078624 */ /* 0x002fe200078e00ff */
[----:B------:R-:W-:Y:S01]  /*c270*/  SHF.R.S32.HI R2, RZ, 0x1f, R0 ;  /* 0x0000001fff027819 */ /* 0x000fe20000011400 */
[----:B------:R-:W-:Y:S01]  /*c280*/  IMAD.WIDE.U32 R4, R0, c[0x0][0x198], RZ ;  /* 0x0000660000047a25 */ /* 0x000fe200078e00ff */
[----:B------:R1:W-:Y:S03]  /*c290*/  @P0 STS.128 [R211+0x4000], RZ ;  /* 0x004000ffd3000388 */ /* 0x0003e60000000c00 */
[----:B------:R-:W-:-:S02]  /*c2a0*/  IMAD R2, R2, c[0x0][0x198], RZ ;  /* 0x0000660002027a24 */ /* 0x000fc400078e02ff */
[----:B------:R-:W-:Y:S02]  /*c2b0*/  IMAD.SHL.U32 R185, R187, 0x10, RZ ;  /* 0x00000010bbb97824 */ /* 0x000fe400078e00ff */
[----:B------:R-:W-:-:S04]  /*c2c0*/  IMAD R0, R0, c[0x0][0x19c], R2 ;  /* 0x0000670000007a24 */ /* 0x000fc800078e0202 */
[----:B------:R-:W-:Y:S01]  /*c2d0*/  IMAD.IADD R3, R5, 0x1, R0 ;  /* 0x0000000105037824 */ /* 0x000fe200078e0200 */
[----:B--2---:R-:W-:Y:S01]  /*c2e0*/  LEA R2, P1, R4, R180, 0x6 ;  /* 0x000000b404027211 */ /* 0x004fe200078230ff */
[----:B------:R-:W-:-:S03]  /*c2f0*/  IMAD.MOV.U32 R180, RZ, RZ, c[0x0][0x198] ;  /* 0x00006600ffb47624 */ /* 0x000fc600078e00ff */
[-C--:B------:R-:W-:Y:S01]  /*c300*/  @!P0 IADD3 R0, P5, R185, R2.reuse, RZ ;  /* 0x00000002b9008210 */ /* 0x080fe20007fbe0ff */
[----:B------:R-:W-:Y:S01]  /*c310*/  IMAD.MOV.U32 R185, RZ, RZ, 0x4 ;  /* 0x00000004ffb97424 */ /* 0x000fe200078e00ff */
[----:B---3--:R-:W-:Y:S02]  /*c320*/  LEA.HI.X R3, R4, R215, R3, 0x6, P1 ;  /* 0x000000d704037211 */ /* 0x008fe400008f3403 */
[----:B------:R-:W-:Y:S02]  /*c330*/  @!P0 LEA R5, P4, R187, R2, 0x5 ;  /* 0x00000002bb058211 */ /* 0x000fe400078828ff */
[----:B------:R-:W-:Y:S02]  /*c340*/  SHF.L.U64.HI R185, R180, R185, c[0x0][0x19c] ;  /* 0x00006700b4b97619 */ /* 0x000fe400000102b9 */
        /* <DEDUP_REMOVED lines=34> */
.L_x_1922:
[----:B------:R-:W-:Y:S05]  /*c570*/  BSYNC B0 ;  /* 0x0000000000007941 */ /* 0x000fea0003800000 */
.L_x_1921:
[----:B------:R-:W0:Y:S02]  /*c580*/  LDGDEPBAR ;  /* 0x00000000000079af */ /* 0x000e240000000000 */
.L_x_1920:
[----:B--234-:R-:W2:Y:S02]  /*c590*/  S2R R0, SR_TID.X ;  /* 0x0000000000007919 */ /* 0x01cea40000002100 */
[----:B--2---:R-:W-:-:S05]  /*c5a0*/  IMAD.SHL.U32 R0, R0, 0x2, RZ ;  /* 0x0000000200007824 */ /* 0x004fca00078e00ff */
[----:B------:R-:W-:-:S05]  /*c5b0*/  LOP3.LUT R0, R0, 0x6, RZ, 0xc0, !PT ;  /* 0x0000000600007812 */ /* 0x000fca00078ec0ff */
[----:B------:R-:W-:-:S05]  /*c5c0*/  IMAD R0, R161, 0x40, R0 ;  /* 0x00000040a1007824 */ /* 0x000fca00078e0200 */
[C---:B------:R-:W-:Y:S02]  /*c5d0*/  ISETP.GE.AND P0, PT, R0.reuse, R210, PT ;  /* 0x000000d20000720c */ /* 0x040fe40003f06270 */
[C---:B-1----:R-:W-:Y:S02]  /*c5e0*/  IADD3 R2, R0.reuse, 0x1, RZ ;  /* 0x0000000100027810 */ /* 0x042fe40007ffe0ff */
[----:B------:R-:W-:Y:S02]  /*c5f0*/  ISETP.LT.OR P4, PT, R0, R206, P0 ;  /* 0x000000ce0000720c */ /* 0x000fe40000781670 */
        /* <DEDUP_REMOVED lines=8> */
[----:B------:R-:W-:-:S02]  /*c680*/  ISETP.GE.AND P1, PT, R0, R209, PT ;  /* 0x000000d10000720c */ /* 0x000fc40003f26270 */
[C---:B------:R-:W-:Y:S02]  /*c690*/  ISETP.GE.AND P0, PT, R0.reuse, R208, PT ;  /* 0x000000d00000720c */ /* 0x040fe40003f06270 */
[----:B------:R-:W-:Y:S02]  /*c6a0*/  P2R R4, PR, RZ, 0x8 ;  /* 0x00000008ff047803 */ /* 0x000fe40000000000 */
[----:B------:R-:W-:Y:S02]  /*c6b0*/  P2R R6, PR, RZ, 0x4 ;  /* 0x00000004ff067803 */ /* 0x000fe40000000000 */
[C---:B------:R-:W-:Y:S02]  /*c6c0*/  ISETP.GE.AND P2, PT, R0.reuse, R207, PT ;  /* 0x000000cf0000720c */ /* 0x040fe40003f46270 */
[C---:B------:R-:W-:Y:S02]  /*c6d0*/  ISETP.LT.OR P3, PT, R0.reuse, R205, P1 ;  /* 0x000000cd0000720c */ /* 0x040fe40000f61670 */
[----:B------:R-:W-:-:S02]  /*c6e0*/  IADD3 R2, R0, 0x8, RZ ;  /* 0x0000000800027810 */ /* 0x000fc40007ffe0ff */
[C---:B------:R-:W-:Y:S02]  /*c6f0*/  ISETP.LT.OR P1, PT, R0.reuse, R204, P0 ;  /* 0x000000cc0000720c */ /* 0x040fe40000721670 */
[----:B------:R-:W-:Y:S02]  /*c700*/  ISETP.LT.OR P0, PT, R0, R203, P2 ;  /* 0x000000cb0000720c */ /* 0x000fe40001701670 */
[----:B------:R-:W-:Y:S02]  /*c710*/  FSEL R14, R173, -INF , !P1 ;  /* 0xff800000ad0e7808 */ /* 0x000fe40004800000 */
[C---:B------:R-:W-:Y:S02]  /*c720*/  ISETP.GE.AND P2, PT, R2.reuse, R209, PT ;  /* 0x000000d10200720c */ /* 0x040fe40003f46270 */
[----:B------:R-:W-:Y:S02]  /*c730*/  ISETP.GE.AND P1, PT, R2, R208, PT ;  /* 0x000000d00200720c */ /* 0x000fe40003f26270 */
[----:B------:R-:W-:-:S02]  /*c740*/  FSEL R32, R176, -INF , !P3 ;  /* 0xff800000b0207808 */ /* 0x000fc40005800000 */
[----:B------:R-:W-:Y:S02]  /*c750*/  FSEL R22, R178, -INF , !P5 ;  /* 0xff800000b2167808 */ /* 0x000fe40006800000 */
[----:B------:R-:W-:Y:S02]  /*c760*/  P2R R5, PR, RZ, 0x40 ;  /* 0x00000040ff057803 */ /* 0x000fe40000000000 */
[C---:B------:R-:W-:Y:S02]  /*c770*/  ISETP.GE.AND P3, PT, R2.reuse, R210, PT ;  /* 0x000000d20200720c */ /* 0x040fe40003f66270 */
[----:B------:R-:W-:Y:S02]  /*c780*/  ISETP.LT.OR P5, PT, R2, R205, P2 ;  /* 0x000000cd0200720c */ /* 0x000fe400017a1670 */
[----:B------:R-:W-:Y:S02]  /*c790*/  ISETP.NE.AND P2, PT, R4, RZ, PT ;  /* 0x000000ff0400720c */ /* 0x000fe40003f45270 */
[----:B------:R-:W-:-:S02]  /*c7a0*/  ISETP.LT.OR P6, PT, R2, R204, P1 ;  /* 0x000000cc0200720c */ /* 0x000fc40000fc1670 */
[----:B------:R-:W-:Y:S02]  /*c7b0*/  IADD3 R3, R0, 0x9, RZ ;  /* 0x0000000900037810 */ /* 0x000fe40007ffe0ff */
[----:B------:R-:W-:Y:S02]  /*c7c0*/  ISETP.NE.AND P1, PT, R6, RZ, PT ;  /* 0x000000ff0600720c */ /* 0x000fe40003f25270 */
[----:B------:R-:W-:Y:S02]  /*c7d0*/  FSEL R13, R177, -INF , !P4 ;  /* 0xff800000b10d7808 */ /* 0x000fe40006000000 */
[----:B------:R-:W-:Y:S02]  /*c7e0*/  ISETP.LT.OR P4, PT, R2, R206, P3 ;  /* 0x000000ce0200720c */ /* 0x000fe40001f81670 */
[----:B------:R-:W-:Y:S02]  /*c7f0*/  FSEL R18, R168, -INF , !P0 ;  /* 0xff800000a8127808 */ /* 0x000fe40004000000 */
[----:B------:R-:W-:-:S02]  /*c800*/  ISETP.NE.AND P3, PT, R5, RZ, PT ;  /* 0x000000ff0500720c */ /* 0x000fc40003f65270 */
[----:B------:R-:W-:Y:S02]  /*c810*/  FSEL R17, R172, -INF , !P2 ;  /* 0xff800000ac117808 */ /* 0x000fe40005000000 */
[----:B------:R-:W-:Y:S02]  /*c820*/  ISETP.GE.AND P0, PT, R2, R207, PT ;  /* 0x000000cf0200720c */ /* 0x000fe40003f06270 */
[C---:B------:R-:W-:Y:S02]  /*c830*/  ISETP.GE.AND P2, PT, R3.reuse, R209, PT ;  /* 0x000000d10300720c */ /* 0x040fe40003f46270 */
[----:B------:R-:W-:Y:S02]  /*c840*/  FSEL R21, R170, -INF , !P1 ;  /* 0xff800000aa157808 */ /* 0x000fe40004800000 */
[----:B------:R-:W-:Y:S02]  /*c850*/  ISETP.GE.AND P1, PT, R3, R208, PT ;  /* 0x000000d00300720c */ /* 0x000fe40003f26270 */
[----:B------:R-:W-:-:S02]  /*c860*/  P2R R4, PR, RZ, 0x20 ;  /* 0x00000020ff047803 */ /* 0x000fc40000000000 */
[----:B------:R-:W-:Y:S02]  /*c870*/  FSEL R33, R175, -INF , !P3 ;  /* 0xff800000af217808 */ /* 0x000fe40005800000 */
[----:B------:R-:W-:Y:S02]  /*c880*/  ISETP.LT.OR P5, PT, R2, R203, P0 ;  /* 0x000000cb0200720c */ /* 0x000fe400007a1670 */
[C---:B------:R-:W-:Y:S02]  /*c890*/  ISETP.GE.AND P3, PT, R3.reuse, R210, PT ;  /* 0x000000d20300720c */ /* 0x040fe40003f66270 */
[C---:B------:R-:W-:Y:S02]  /*c8a0*/  ISETP.LT.OR P2, PT, R3.reuse, R205, P2 ;  /* 0x000000cd0300720c */ /* 0x040fe40001741670 */
[----:B------:R-:W-:Y:S02]  /*c8b0*/  IADD3 R2, R0, 0x10, RZ ;  /* 0x0000001000027810 */ /* 0x000fe40007ffe0ff */
[----:B------:R-:W-:-:S02]  /*c8c0*/  ISETP.LT.OR P1, PT, R3, R204, P1 ;  /* 0x000000cc0300720c */ /* 0x000fc40000f21670 */
[----:B------:R-:W-:Y:S02]  /*c8d0*/  ISETP.GE.AND P0, PT, R3, R207, PT ;  /* 0x000000cf0300720c */ /* 0x000fe40003f06270 */
[----:B------:R-:W-:Y:S02]  /*c8e0*/  FSEL R23, R167, -INF , !P4 ;  /* 0xff800000a7177808 */ /* 0x000fe40006000000 */
[----:B------:R-:W-:Y:S02]  /*c8f0*/  ISETP.LT.OR P4, PT, R3, R206, P3 ;  /* 0x000000ce0300720c */ /* 0x000fe40001f81670 */
[----:B------:R-:W-:Y:S02]  /*c900*/  P2R R6, PR, RZ, 0x4 ;  /* 0x00000004ff067803 */ /* 0x000fe40000000000 */
[----:B------:R-:W-:Y:S02]  /*c910*/  ISETP.NE.AND P3, PT, R4, RZ, PT ;  /* 0x000000ff0400720c */ /* 0x000fe40003f65270 */
[----:B------:R-:W-:-:S02]  /*c920*/  P2R R5, PR, RZ, 0x2 ;  /* 0x00000002ff057803 */ /* 0x000fc40000000000 */
[C---:B------:R-:W-:Y:S02]  /*c930*/  ISETP.GE.AND P2, PT, R2.reuse, R209, PT ;  /* 0x000000d10200720c */ /* 0x040fe40003f46270 */
[----:B------:R-:W-:Y:S02]  /*c940*/  ISETP.LT.OR P0, PT, R3, R203, P0 ;  /* 0x000000cb0300720c */ /* 0x000fe40000701670 */
[----:B------:R-:W-:Y:S02]  /*c950*/  ISETP.GE.AND P1, PT, R2, R208, PT ;  /* 0x000000d00200720c */ /* 0x000fe40003f26270 */
[----:B------:R-:W-:Y:S02]  /*c960*/  FSEL R20, R158, -INF , !P5 ;  /* 0xff8000009e147808 */ /* 0x000fe40006800000 */
[----:B------:R-:W-:Y:S02]  /*c970*/  FSEL R34, R165, -INF , !P3 ;  /* 0xff800000a5227808 */ /* 0x000fe40005800000 */
[----:B------:R-:W-:-:S02]  /*c980*/  FSEL R16, R164, -INF , !P6 ;  /* 0xff800000a4107808 */ /* 0x000fc40007000000 */
[C---:B------:R-:W-:Y:S02]  /*c990*/  ISETP.LT.OR P5, PT, R2.reuse, R205, P2 ;  /* 0x000000cd0200720c */ /* 0x040fe400017a1670 */
[----:B------:R-:W-:Y:S02]  /*c9a0*/  P2R R3, PR, RZ, 0x1 ;  /* 0x00000001ff037803 */ /* 0x000fe40000000000 */
[----:B------:R-:W-:Y:S02]  /*c9b0*/  ISETP.GE.AND P3, PT, R2, R210, PT ;  /* 0x000000d20200720c */ /* 0x000fe40003f66270 */
[----:B------:R-:W-:Y:S02]  /*c9c0*/  ISETP.NE.AND P2, PT, R6, RZ, PT ;  /* 0x000000ff0600720c */ /* 0x000fe40003f45270 */
[----:B------:R-:W-:Y:S02]  /*c9d0*/  ISETP.LT.OR P6, PT, R2, R204, P1 ;  /* 0x000000cc0200720c */ /* 0x000fe40000fc1670 */
[----:B------:R-:W-:-:S02]  /*c9e0*/  IADD3 R4, R0, 0x11, RZ ;  /* 0x0000001100047810 */ /* 0x000fc40007ffe0ff */
[----:B------:R-:W-:Y:S02]  /*c9f0*/  ISETP.NE.AND P1, PT, R5, RZ, PT ;  /* 0x000000ff0500720c */ /* 0x000fe40003f25270 */
[C---:B------:R-:W-:Y:S02]  /*ca00*/  ISETP.GE.AND P0, PT, R2.reuse, R207, PT ;  /* 0x000000cf0200720c */ /* 0x040fe40003f06270 */
[----:B------:R-:W-:Y:S02]  /*ca10*/  FSEL R28, R169, -INF , !P4 ;  /* 0xff800000a91c7808 */ /* 0x000fe40006000000 */
[----:B------:R-:W-:Y:S02]  /*ca20*/  ISETP.NE.AND P4, PT, R3, RZ, PT ;  /* 0x000000ff0300720c */ /* 0x000fe40003f85270 */
[----:B------:R-:W-:Y:S02]  /*ca30*/  ISETP.LT.OR P3, PT, R2, R206, P3 ;  /* 0x000000ce0200720c */ /* 0x000fe40001f61670 */
[----:B------:R-:W-:-:S02]  /*ca40*/  FSEL R35, R166, -INF , !P2 ;  /* 0xff800000a6237808 */ /* 0x000fc40005000000 */
[----:B------:R-:W-:Y:S02]  /*ca50*/  P2R R25, PR, RZ, 0x20 ;  /* 0x00000020ff197803 */ /* 0x000fe40000000000 */
[----:B------:R-:W-:Y:S02]  /*ca60*/  ISETP.GE.AND P2, PT, R4, R210, PT ;  /* 0x000000d20400720c */ /* 0x000fe40003f46270 */
[----:B------:R-:W-:Y:S02]  /*ca70*/  FSEL R15, R163, -INF , !P1 ;  /* 0xff800000a30f7808 */ /* 0x000fe40004800000 */
[----:B------:R-:W-:Y:S02]  /*ca80*/  ISETP.LT.OR P5, PT, R2, R203, P0 ;  /* 0x000000cb0200720c */ /* 0x000fe400007a1670 */
[C---:B------:R-:W-:Y:S02]  /*ca90*/  ISETP.GE.AND P1, PT, R4.reuse, R209, PT ;  /* 0x000000d10400720c */ /* 0x040fe40003f26270 */
[----:B------:R-:W-:-:S02]  /*caa0*/  ISETP.GE.AND P0, PT, R4, R208, PT ;  /* 0x000000d00400720c */ /* 0x000fc40003f06270 */
[----:B------:R-:W-:Y:S02]  /*cab0*/  FSEL R19, R162, -INF , !P4 ;  /* 0xff800000a2137808 */ /* 0x000fe40006000000 */
[----:B------:R-:W-:Y:S02]  /*cac0*/  FSEL R40, R157, -INF , !P3 ;  /* 0xff8000009d287808 */ /* 0x000fe40005800000 */
[C---:B------:R-:W-:Y:S02]  /*cad0*/  ISETP.GE.AND P3, PT, R4.reuse, R207, PT ;  /* 0x000000cf0400720c */ /* 0x040fe40003f66270 */
[C---:B------:R-:W-:Y:S02]  /*cae0*/  ISETP.LT.OR P4, PT, R4.reuse, R206, P2 ;  /* 0x000000ce0400720c */ /* 0x040fe40001781670 */
[----:B------:R-:W-:Y:S02]  /*caf0*/  ISETP.LT.OR P2, PT, R4, R205, P1 ;  /* 0x000000cd0400720c */ /* 0x000fe40000f41670 */
[----:B------:R-:W-:-:S02]  /*cb00*/  IADD3 R3, R0, 0x18, RZ ;  /* 0x0000001800037810 */ /* 0x000fc40007ffe0ff */
[C---:B------:R-:W-:Y:S02]  /*cb10*/  ISETP.LT.OR P0, PT, R4.reuse, R204, P0 ;  /* 0x000000cc0400720c */ /* 0x040fe40000701670 */
[----:B------:R-:W-:Y:S02]  /*cb20*/  ISETP.LT.OR P1, PT, R4, R203, P3 ;  /* 0x000000cb0400720c */ /* 0x000fe40001f21670 */
[----:B------:R-:W-:Y:S02]  /*cb30*/  P2R R9, PR, RZ, 0x4 ;  /* 0x00000004ff097803 */ /* 0x000fe40000000000 */
[C---:B------:R-:W-:Y:S02]  /*cb40*/  ISETP.GE.AND P2, PT, R3.reuse, R209, PT ;  /* 0x000000d10300720c */ /* 0x040fe40003f46270 */
[----:B------:R-:W-:Y:S02]  /*cb50*/  FSEL R42, R154, -INF , !P0 ;  /* 0xff8000009a2a7808 */ /* 0x000fe40004000000 */
[----:B------:R-:W-:-:S02]  /*cb60*/  ISETP.GE.AND P0, PT, R3, R207, PT ;  /* 0x000000cf0300720c */ /* 0x000fc40003f06270 */
[----:B------:R-:W-:Y:S02]  /*cb70*/  P2R R4, PR, RZ, 0x2 ;  /* 0x00000002ff047803 */ /* 0x000fe40000000000 */
[C---:B------:R-:W-:Y:S02]  /*cb80*/  ISETP.GE.AND P3, PT, R3.reuse, R210, PT ;  /* 0x000000d20300720c */ /* 0x040fe40003f66270 */
[C---:B------:R-:W-:Y:S02]  /*cb90*/  ISETP.GE.AND P1, PT, R3.reuse, R208, PT ;  /* 0x000000d00300720c */ /* 0x040fe40003f26270 */
[----:B------:R-:W-:Y:S02]  /*cba0*/  IADD3 R2, R0, 0x19, RZ ;  /* 0x0000001900027810 */ /* 0x000fe40007ffe0ff */
[C---:B------:R-:W-:Y:S02]  /*cbb0*/  ISETP.LT.OR P2, PT, R3.reuse, R205, P2 ;  /* 0x000000cd0300720c */ /* 0x040fe40001741670 */
[----:B------:R-:W-:-:S02]  /*cbc0*/  ISETP.LT.OR P0, PT, R3, R203, P0 ;  /* 0x000000cb0300720c */ /* 0x000fc40000701670 */
[----:B------:R-:W-:Y:S02]  /*cbd0*/  FSEL R65, R160, -INF , !P4 ;  /* 0xff800000a0417808 */ /* 0x000fe40006000000 */
[C---:B------:R-:W-:Y:S02]  /*cbe0*/  ISETP.LT.OR P4, PT, R3.reuse, R206, P3 ;  /* 0x000000ce0300720c */ /* 0x040fe40001f81670 */
[----:B------:R-:W-:Y:S02]  /*cbf0*/  ISETP.LT.OR P1, PT, R3, R204, P1 ;  /* 0x000000cc0300720c */ /* 0x000fe40000f21670 */
[----:B------:R-:W-:Y:S02]  /*cc00*/  P2R R3, PR, RZ, 0x4 ;  /* 0x00000004ff037803 */ /* 0x000fe40000000000 */
[C---:B------:R-:W-:Y:S02]  /*cc10*/  ISETP.GE.AND P3, PT, R2.reuse, R210, PT ;  /* 0x000000d20200720c */ /* 0x040fe40003f66270 */
[----:B------:R-:W-:-:S02]  /*cc20*/  ISETP.GE.AND P2, PT, R2, R208, PT ;  /* 0x000000d00200720c */ /* 0x000fc40003f46270 */
[----:B------:R-:W-:Y:S02]  /*cc30*/  FSEL R55, R150, -INF , !P0 ;  /* 0xff80000096377808 */ /* 0x000fe40004000000 */
[----:B------:R-:W-:Y:S02]  /*cc40*/  ISETP.GE.AND P0, PT, R2, R207, PT ;  /* 0x000000cf0200720c */ /* 0x000fe40003f06270 */
[----:B------:R-:W-:Y:S02]  /*cc50*/  IADD3 R8, R0, 0x20, RZ ;  /* 0x0000002000087810 */ /* 0x000fe40007ffe0ff */
[----:B------:R-:W-:Y:S02]  /*cc60*/  FSEL R43, R148, -INF , !P1 ;  /* 0xff800000942b7808 */ /* 0x000fe40004800000 */
[C---:B------:R-:W-:Y:S02]  /*cc70*/  ISETP.LT.OR P1, PT, R2.reuse, R206, P3 ;  /* 0x000000ce0200720c */ /* 0x040fe40001f21670 */
[----:B------:R-:W-:-:S02]  /*cc80*/  ISETP.LT.OR P3, PT, R2, R204, P2 ;  /* 0x000000cc0200720c */ /* 0x000fc40001761670 */
[----:B------:R-:W-:Y:S02]  /*cc90*/  ISETP.LT.OR P2, PT, R2, R203, P0 ;  /* 0x000000cb0200720c */ /* 0x000fe40000741670 */
[----:B------:R-:W-:Y:S02]  /*cca0*/  ISETP.GE.AND P0, PT, R8, R210, PT ;  /* 0x000000d20800720c */ /* 0x000fe40003f06270 */
[----:B------:R-:W-:Y:S02]  /*ccb0*/  FSEL R67, R144, -INF , !P1 ;  /* 0xff80000090437808 */ /* 0x000fe40004800000 */
[----:B------:R-:W-:Y:S02]  /*ccc0*/  IADD3 R7, R0, 0x21, RZ ;  /* 0x0000002100077810 */ /* 0x000fe40007ffe0ff */
[C---:B------:R-:W-:Y:S02]  /*ccd0*/  ISETP.LT.OR P1, PT, R8.reuse, R206, P0 ;  /* 0x000000ce0800720c */ /* 0x040fe40000721670 */
[----:B------:R-:W-:-:S02]  /*cce0*/  ISETP.GE.AND P0, PT, R8, R208, PT ;  /* 0x000000d00800720c */ /* 0x000fc40003f06270 */
[----:B------:R-:W-:Y:S02]  /*ccf0*/  FSEL R64, R151, -INF , !P2 ;  /* 0xff80000097407808 */ /* 0x000fe40005000000 */
[----:B------:R-:W-:Y:S02]  /*cd00*/  FSEL R49, R149, -INF , !P3 ;  /* 0xff80000095317808 */ /* 0x000fe40005800000 */
[----:B------:R-:W-:Y:S02]  /*cd10*/  ISETP.GE.AND P2, PT, R8, R207, PT ;  /* 0x000000cf0800720c */ /* 0x000fe40003f46270 */
[----:B------:R-:W-:Y:S02]  /*cd20*/  ISETP.GE.AND P3, PT, R7, R210, PT ;  /* 0x000000d20700720c */ /* 0x000fe40003f66270 */
[----:B------:R-:W-:Y:S02]  /*cd30*/  FSEL R144, R72, -INF , !P1 ;  /* 0xff80000048907808 */ /* 0x000fe40004800000 */
[----:B------:R-:W-:-:S02]  /*cd40*/  ISETP.LT.OR P1, PT, R8, R204, P0 ;  /* 0x000000cc0800720c */ /* 0x000fc40000721670 */
[----:B------:R-:W-:Y:S02]  /*cd50*/  ISETP.LT.OR P0, PT, R8, R203, P2 ;  /* 0x000000cb0800720c */ /* 0x000fe40001701670 */
[----:B------:R-:W-:Y:S02]  /*cd60*/  ISETP.LT.OR P2, PT, R7, R206, P3 ;  /* 0x000000ce0700720c */ /* 0x000fe40001f41670 */
[----:B------:R-:W-:Y:S02]  /*cd70*/  IADD3 R6, R0, 0x28, RZ ;  /* 0x0000002800067810 */ /* 0x000fe40007ffe0ff */
[----:B------:R-:W-:Y:S02]  /*cd80*/  FSEL R66, R145, -INF , !P4 ;  /* 0xff80000091427808 */ /* 0x000fe40006000000 */
[----:B------:R-:W-:Y:S02]  /*cd90*/  FSEL R145, R73, -INF , !P2 ;  /* 0xff80000049917808 */ /* 0x000fe40005000000 */
[----:B------:R-:W-:-:S02]  /*cda0*/  ISETP.GE.AND P2, PT, R6, R210, PT ;  /* 0x000000d20600720c */ /* 0x000fc40003f46270 */
[----:B------:R-:W-:Y:S02]  /*cdb0*/  IADD3 R5, R0, 0x29, RZ ;  /* 0x0000002900057810 */ /* 0x000fe40007ffe0ff */
[----:B------:R-:W-:Y:S02]  /*cdc0*/  ISETP.LT.OR P2, PT, R6, R206, P2 ;  /* 0x000000ce0600720c */ /* 0x000fe40001741670 */
[----:B------:R-:W-:Y:S02]  /*cdd0*/  FSEL R179, R78, -INF , !P0 ;  /* 0xff8000004eb37808 */ /* 0x000fe40004000000 */
[----:B------:R-:W-:Y:S02]  /*cde0*/  FSEL R53, R146, -INF , !P5 ;  /* 0xff80000092357808 */ /* 0x000fe40006800000 */
[----:B------:R-:W-:Y:S02]  /*cdf0*/  ISETP.GE.AND P0, PT, R7, R207, PT ;  /* 0x000000cf0700720c */ /* 0x000fe40003f06270 */
[----:B------:R-:W-:-:S02]  /*ce00*/  FSEL R146, R60, -INF , !P2 ;  /* 0xff8000003c927808 */ /* 0x000fc40005000000 */
[----:B------:R-:W-:Y:S02]  /*ce10*/  ISETP.GE.AND P2, PT, R5, R210, PT ;  /* 0x000000d20500720c */ /* 0x000fe40003f46270 */
[----:B------:R-:W-:Y:S02]  /*ce20*/  ISETP.LT.OR P0, PT, R7, R203, P0 ;  /* 0x000000cb0700720c */ /* 0x000fe40000701670 */
[----:B------:R-:W-:Y:S02]  /*ce30*/  FSEL R41, R155, -INF , !P6 ;  /* 0xff8000009b297808 */ /* 0x000fe40007000000 */
[----:B------:R-:W-:Y:S02]  /*ce40*/  ISETP.NE.AND P6, PT, R4, RZ, PT ;  /* 0x000000ff0400720c */ /* 0x000fe40003fc5270 */
[----:B------:R-:W-:Y:S02]  /*ce50*/  ISETP.LT.OR P2, PT, R5, R206, P2 ;  /* 0x000000ce0500720c */ /* 0x000fe40001741670 */
[----:B------:R-:W-:-:S02]  /*ce60*/  IADD3 R4, R0, 0x30, RZ ;  /* 0x0000003000047810 */ /* 0x000fc40007ffe0ff */
[----:B------:R-:W-:Y:S02]  /*ce70*/  FSEL R181, R79, -INF , !P0 ;  /* 0xff8000004fb57808 */ /* 0x000fe40004000000 */
[----:B------:R-:W-:Y:S02]  /*ce80*/  ISETP.GE.AND P0, PT, R6, R207, PT ;  /* 0x000000cf0600720c */ /* 0x000fe40003f06270 */
[----:B------:R-:W-:Y:S02]  /*ce90*/  FSEL R185, R61, -INF , !P2 ;  /* 0xff8000003db97808 */ /* 0x000fe40005000000 */
[----:B------:R-:W-:Y:S02]  /*cea0*/  ISETP.GE.AND P2, PT, R4, R210, PT ;  /* 0x000000d20400720c */ /* 0x000fe40003f46270 */
[----:B------:R-:W-:Y:S02]  /*ceb0*/  ISETP.LT.OR P0, PT, R6, R203, P0 ;  /* 0x000000cb0600720c */ /* 0x000fe40000701670 */
[----:B------:R-:W-:-:S02]  /*cec0*/  ISETP.LT.OR P2, PT, R4, R206, P2 ;  /* 0x000000ce0400720c */ /* 0x000fc40001741670 */
[----:B------:R-:W-:Y:S02]  /*ced0*/  FSEL R180, R70, -INF , !P0 ;  /* 0xff80000046b47808 */ /* 0x000fe40004000000 */
[----:B------:R-:W-:Y:S02]  /*cee0*/  ISETP.GE.AND P0, PT, R5, R207, PT ;  /* 0x000000cf0500720c */ /* 0x000fe40003f06270 */
[----:B------:R-:W-:Y:S02]  /*cef0*/  FSEL R184, R44, -INF , !P2 ;  /* 0xff8000002cb87808 */ /* 0x000fe40005000000 */
[----:B------:R-:W-:Y:S02]  /*cf00*/  FMNMX.FTZ R10, R159, R13, !PT ;  /* 0x0000000d9f0a7209 */ /* 0x000fe40007810000 */
[----:B------:R-:W-:Y:S02]  /*cf10*/  FSEL R54, R147, -INF , !P6 ;  /* 0xff80000093367808 */ /* 0x000fe40007000000 */
[----:B------:R-:W-:-:S02]  /*cf20*/  ISETP.NE.AND P2, PT, R9, RZ, PT ;  /* 0x000000ff0900720c */ /* 0x000fc40003f45270 */
[----:B------:R-:W-:Y:S02]  /*cf30*/  FSEL R147, R76, -INF , !P1 ;  /* 0xff8000004c937808 */ /* 0x000fe40004800000 */
[----:B------:R-:W-:Y:S02]  /*cf40*/  FMNMX.FTZ R9, R153, R14, !PT ;  /* 0x0000000e99097209 */ /* 0x000fe40007810000 */
[----:B------:R-:W-:Y:S02]  /*cf50*/  ISETP.GE.AND P1, PT, R7, R208, PT ;  /* 0x000000d00700720c */ /* 0x000fe40003f26270 */
[----:B------:R-:W-:Y:S02]  /*cf60*/  ISETP.LT.OR P0, PT, R5, R203, P0 ;  /* 0x000000cb0500720c */ /* 0x000fe40000701670 */
[----:B------:R-:W-:Y:S02]  /*cf70*/  FMNMX.FTZ R10, R22, R10, !PT ;  /* 0x0000000a160a7209 */ /* 0x000fe40007810000 */
[----:B------:R-:W-:-:S02]  /*cf80*/  FMNMX.FTZ R9, R17, R9, !PT ;  /* 0x0000000911097209 */ /* 0x000fc40007810000 */
[----:B------:R-:W-:Y:S02]  /*cf90*/  ISETP.GE.AND P4, PT, R2, R209, PT ;  /* 0x000000d10200720c */ /* 0x000fe40003f86270 */
[----:B------:R-:W-:Y:S02]  /*cfa0*/  ISETP.LT.OR P1, PT, R7, R204, P1 ;  /* 0x000000cc0700720c */ /* 0x000fe40000f21670 */
[----:B------:R-:W-:Y:S02]  /*cfb0*/  FSEL R182, R71, -INF , !P0 ;  /* 0xff80000047b67808 */ /* 0x000fe40004000000 */
[----:B------:R-:W-:Y:S02]  /*cfc0*/  ISETP.GE.AND P0, PT, R4, R208, PT ;  /* 0x000000d00400720c */ /* 0x000fe40003f06270 */
[----:B------:R-:W-:Y:S02]  /*cfd0*/  FMNMX.FTZ R10, R23, R10, !PT ;  /* 0x0000000a170a7209 */ /* 0x000fe40007810000 */
[----:B------:R-:W-:-:S02]  /*cfe0*/  FMNMX.FTZ R11, R16, R9, !PT ;  /* 0x00000009100b7209 */ /* 0x000fc40007810000 */
[----:B------:R-:W-:Y:S02]  /*cff0*/  ISETP.LT.OR P5, PT, R2, R205, P4 ;  /* 0x000000cd0200720c */ /* 0x000fe400027a1670 */
[----:B------:R-:W-:Y:S02]  /*d000*/  FSEL R148, R77, -INF , !P1 ;  /* 0xff8000004d947808 */ /* 0x000fe40004800000 */
[----:B------:R-:W-:Y:S02]  /*d010*/  ISETP.NE.AND P4, PT, R3, RZ, PT ;  /* 0x000000ff0300720c */ /* 0x000fe40003f85270 */
[----:B------:R-:W-:Y:S02]  /*d020*/  ISETP.GE.AND P1, PT, R6, R208, PT ;  /* 0x000000d00600720c */ /* 0x000fe40003f26270 */
[----:B------:R-:W-:Y:S02]  /*d030*/  ISETP.LT.OR P0, PT, R4, R204, P0 ;  /* 0x000000cc0400720c */ /* 0x000fe40000701670 */
[----:B------:R-:W-:-:S02]  /*d040*/  FMNMX.FTZ R9, R28, R10, !PT ;  /* 0x0000000a1c097209 */ /* 0x000fc40007810000 */
[----:B------:R-:W-:Y:S02]  /*d050*/  IADD3 R3, R0, 0x31, RZ ;  /* 0x0000003100037810 */ /* 0x000fe40007ffe0ff */
        /* <DEDUP_REMOVED lines=10> */
[----:B------:R-:W-:-:S02]  /*d100*/  IADD3 R2, R0, 0x38, RZ ;  /* 0x0000003800027810 */ /* 0x000fc40007ffe0ff */
[----:B------:R-:W-:Y:S02]  /*d110*/  FMNMX.FTZ R9, R42, R11, !PT ;  /* 0x0000000b2a097209 */ /* 0x000fe40007810000 */
[----:B------:R-:W-:Y:S02]  /*d120*/  FMNMX.FTZ R11, R66, R10, !PT ;  /* 0x0000000a420b7209 */ /* 0x000fe40007810000 */
[----:B------:R-:W-:Y:S02]  /*d130*/  ISETP.LT.OR P1, PT, R5, R204, P1 ;  /* 0x000000cc0500720c */ /* 0x000fe40000f21670 */
[----:B------:R-:W-:Y:S02]  /*d140*/  FSEL R232, R30, -INF , !P0 ;  /* 0xff8000001ee87808 */ /* 0x000fe40004000000 */
[----:B------:R-:W-:Y:S02]  /*d150*/  ISETP.GE.AND P0, PT, R2, R208, PT ;  /* 0x000000d00200720c */ /* 0x000fe40003f06270 */
[----:B------:R-:W-:-:S02]  /*d160*/  FMNMX.FTZ R10, R43, R9, !PT ;  /* 0x000000092b0a7209 */ /* 0x000fc40007810000 */
[----:B------:R-:W-:Y:S02]  /*d170*/  FMNMX.FTZ R9, R152, R18, !PT ;  /* 0x0000001298097209 */ /* 0x000fe40007810000 */
[----:B------:R-:W-:Y:S02]  /*d180*/  FMNMX.FTZ R11, R67, R11, !PT ;  /* 0x0000000b430b7209 */ /* 0x000fe40007810000 */
[----:B------:R-:W-:Y:S02]  /*d190*/  FSEL R150, R69, -INF , !P1 ;  /* 0xff80000045967808 */ /* 0x000fe40004800000 */
[----:B------:R-:W-:Y:S02]  /*d1a0*/  ISETP.GE.AND P1, PT, R3, R210, PT ;  /* 0x000000d20300720c */ /* 0x000fe40003f26270 */
[----:B------:R-:W-:Y:S02]  /*d1b0*/  FMNMX.FTZ R10, R49, R10, !PT ;  /* 0x0000000a310a7209 */ /* 0x000fe40007810000 */
[----:B------:R-:W-:-:S02]  /*d1c0*/  ISETP.LT.OR P0, PT, R2, R204, P0 ;  /* 0x000000cc0200720c */ /* 0x000fc40000701670 */
[----:B------:R-:W-:Y:S02]  /*d1d0*/  FMNMX.FTZ R9, R21, R9, !PT ;  /* 0x0000000915097209 */ /* 0x000fe40007810000 */
[----:B------:R-:W-:Y:S02]  /*d1e0*/  FMNMX.FTZ R11, R144, R11, !PT ;  /* 0x0000000b900b7209 */ /* 0x000fe40007810000 */
[----:B------:R-:W-:Y:S02]  /*d1f0*/  ISETP.LT.OR P1, PT, R3, R206, P1 ;  /* 0x000000ce0300720c */ /* 0x000fe40000f21670 */
[----:B------:R-:W-:Y:S02]  /*d200*/  FMNMX.FTZ R10, R147, R10, !PT ;  /* 0x0000000a930a7209 */ /* 0x000fe40007810000 */
[----:B------:R-:W-:Y:S02]  /*d210*/  FSEL R230, R12, -INF , !P0 ;  /* 0xff8000000ce67808 */ /* 0x000fe40004000000 */
[----:B------:R-:W-:-:S02]  /*d220*/  FMNMX.FTZ R12, R20, R9, !PT ;  /* 0x00000009140c7209 */ /* 0x000fc40007810000 */
[----:B------:R-:W-:Y:S02]  /*d230*/  FMNMX.FTZ R11, R145, R11, !PT ;  /* 0x0000000b910b7209 */ /* 0x000fe40007810000 */
[----:B------:R-:W-:Y:S02]  /*d240*/  FSEL R187, R45, -INF , !P1 ;  /* 0xff8000002dbb7808 */ /* 0x000fe40004800000 */
[----:B------:R-:W-:Y:S02]  /*d250*/  FMNMX.FTZ R9, R148, R10, !PT ;  /* 0x0000000a94097209 */ /* 0x000fe40007810000 */
[----:B------:R-:W-:Y:S02]  /*d260*/  ISETP.GE.AND P1, PT, R2, R210, PT ;  /* 0x000000d20200720c */ /* 0x000fe40003f26270 */
[----:B------:R-:W-:Y:S02]  /*d270*/  FMNMX.FTZ R12, R19, R12, !PT ;  /* 0x0000000c130c7209 */ /* 0x000fe40007810000 */
[----:B------:R-:W-:-:S02]  /*d280*/  FMNMX.FTZ R10, R146, R11, !PT ;  /* 0x0000000b920a7209 */ /* 0x000fc40007810000 */
[----:B------:R-:W-:Y:S02]  /*d290*/  FMNMX.FTZ R9, R149, R9, !PT ;  /* 0x0000000995097209 */ /* 0x000fe40007810000 */
[----:B------:R-:W-:Y:S02]  /*d2a0*/  ISETP.LT.OR P1, PT, R2, R206, P1 ;  /* 0x000000ce0200720c */ /* 0x000fe40000f21670 */
[----:B------:R-:W-:Y:S02]  /*d2b0*/  FMNMX.FTZ R12, R53, R12, !PT ;  /* 0x0000000c350c7209 */ /* 0x000fe40007810000 */
[----:B------:R-:W-:Y:S02]  /*d2c0*/  IADD3 R0, R0, 0x39, RZ ;  /* 0x0000003900007810 */ /* 0x000fe40007ffe0ff */
[----:B------:R-:W-:Y:S02]  /*d2d0*/  FMNMX.FTZ R11, R185, R10, !PT ;  /* 0x0000000ab90b7209 */ /* 0x000fe40007810000 */
[----:B------:R-:W-:-:S02]  /*d2e0*/  FMNMX.FTZ R10, R150, R9, !PT ;  /* 0x00000009960a7209 */ /* 0x000fc40007810000 */
[----:B------:R-:W-:Y:S02]  /*d2f0*/  FSEL R186, R26, -INF , !P1 ;  /* 0xff8000001aba7808 */ /* 0x000fe40004800000 */
[----:B------:R-:W-:Y:S02]  /*d300*/  FMNMX.FTZ R9, R54, R12, !PT ;  /* 0x0000000c36097209 */ /* 0x000fe40007810000 */
[----:B------:R-:W-:Y:S02]  /*d310*/  ISETP.GE.AND P1, PT, R0, R210, PT ;  /* 0x000000d20000720c */ /* 0x000fe40003f26270 */
[----:B------:R-:W-:Y:S02]  /*d320*/  FMNMX.FTZ R11, R184, R11, !PT ;  /* 0x0000000bb80b7209 */ /* 0x000fe40007810000 */
[----:B------:R-:W-:Y:S02]  /*d330*/  FMNMX.FTZ R9, R55, R9, !PT ;  /* 0x0000000937097209 */ /* 0x000fe40007810000 */
[----:B------:R-:W-:-:S02]  /*d340*/  ISETP.LT.OR P1, PT, R0, R206, P1 ;  /* 0x000000ce0000720c */ /* 0x000fc40000f21670 */
[----:B------:R-:W-:Y:S02]  /*d350*/  FMNMX.FTZ R73, R187, R11, !PT ;  /* 0x0000000bbb497209 */ /* 0x000fe40007810000 */
[----:B------:R-:W-:Y:S02]  /*d360*/  ISETP.GE.AND P0, PT, R0, R208, PT ;  /* 0x000000d00000720c */ /* 0x000fe40003f06270 */
[----:B------:R-:W-:Y:S02]  /*d370*/  FMNMX.FTZ R9, R64, R9, !PT ;  /* 0x0000000940097209 */ /* 0x000fe40007810000 */
[----:B------:R-:W-:Y:S02]  /*d380*/  FSEL R215, R31, -INF , !P1 ;  /* 0xff8000001fd77808 */ /* 0x000fe40004800000 */
[----:B------:R-:W-:Y:S02]  /*d390*/  FMNMX.FTZ R73, R186, R73, !PT ;  /* 0x00000049ba497209 */ /* 0x000fe40007810000 */
[----:B------:R-:W-:-:S02]  /*d3a0*/  ISETP.LT.OR P0, PT, R0, R204, P0 ;  /* 0x000000cc0000720c */ /* 0x000fc40000701670 */
[----:B------:R-:W-:Y:S02]  /*d3b0*/  FMNMX.FTZ R9, R179, R9, !PT ;  /* 0x00000009b3097209 */ /* 0x000fe40007810000 */
[----:B------:R-:W-:Y:S02]  /*d3c0*/  FMNMX.FTZ R73, R215, R73, !PT ;  /* 0x00000049d7497209 */ /* 0x000fe40007810000 */
[----:B------:R-:W-:Y:S02]  /*d3d0*/  FSEL R221, R29, -INF , !P0 ;  /* 0xff8000001ddd7808 */ /* 0x000fe40004000000 */
[----:B------:R-:W-:Y:S02]  /*d3e0*/  ISETP.GE.AND P0, PT, R3, R207, PT ;  /* 0x000000cf0300720c */ /* 0x000fe40003f06270 */
[----:B------:R-:W-:Y:S02]  /*d3f0*/  FMNMX.FTZ R70, R181, R9, !PT ;  /* 0x00000009b5467209 */ /* 0x000fe40007810000 */
[----:B------:R-:W1:Y:S01]  /*d400*/  SHFL.BFLY PT, R9, R73, 0x2, 0x1f ;  /* 0x0c401f0049097f89 */ /* 0x000e6200000e0000 */
[----:B------:R-:W-:-:S02]  /*d410*/  ISETP.GE.AND P1, PT, R4, R207, PT ;  /* 0x000000cf0400720c */ /* 0x000fc40003f26270 */
[-C--:B------:R-:W-:Y:S02]  /*d420*/  ISETP.LT.OR P0, PT, R3, R203.reuse, P0 ;  /* 0x000000cb0300720c */ /* 0x080fe40000701670 */
[----:B------:R-:W-:Y:S02]  /*d430*/  ISETP.LT.OR P1, PT, R4, R203, P1 ;  /* 0x000000cb0400720c */ /* 0x000fe40000f21670 */
[----:B------:R-:W-:Y:S02]  /*d440*/  FSEL R227, R46, -INF , !P0 ;  /* 0xff8000002ee37808 */ /* 0x000fe40004000000 */
[----:B------:R-:W-:Y:S02]  /*d450*/  ISETP.GE.AND P0, PT, R0, R207, PT ;  /* 0x000000cf0000720c */ /* 0x000fe40003f06270 */
[----:B------:R-:W-:Y:S02]  /*d460*/  FSEL R220, R47, -INF , !P1 ;  /* 0xff8000002fdc7808 */ /* 0x000fe40004800000 */
[----:B------:R-:W-:-:S02]  /*d470*/  ISETP.GE.AND P3, PT, R8, R209, PT ;  /* 0x000000d10800720c */ /* 0x000fc40003f66270 */
[----:B------:R-:W-:Y:S02]  /*d480*/  ISETP.GE.AND P1, PT, R2, R207, PT ;  /* 0x000000cf0200720c */ /* 0x000fe40003f26270 */
[-C--:B------:R-:W-:Y:S02]  /*d490*/  ISETP.LT.OR P0, PT, R0, R203.reuse, P0 ;  /* 0x000000cb0000720c */ /* 0x080fe40000701670 */
[----:B------:R-:W-:Y:S02]  /*d4a0*/  P2R R24, PR, RZ, 0x20 ;  /* 0x00000020ff187803 */ /* 0x000fe40000000000 */
[----:B------:R-:W-:Y:S02]  /*d4b0*/  ISETP.LT.OR P1, PT, R2, R203, P1 ;  /* 0x000000cb0200720c */ /* 0x000fe40000f21670 */
[----:B------:R-:W-:Y:S02]  /*d4c0*/  ISETP.LT.OR P5, PT, R8, R205, P3 ;  /* 0x000000cd0800720c */ /* 0x000fe40001fa1670 */
[----:B------:R-:W-:-:S02]  /*d4d0*/  FSEL R229, R36, -INF , !P0 ;  /* 0xff80000024e57808 */ /* 0x000fc40004000000 */
[-C--:B------:R-:W-:Y:S02]  /*d4e0*/  ISETP.GE.AND P0, PT, R6, R209.reuse, PT ;  /* 0x000000d10600720c */ /* 0x080fe40003f06270 */
[----:B------:R-:W-:Y:S02]  /*d4f0*/  FMNMX.FTZ R8, R156, R32, !PT ;  /* 0x000000209c087209 */ /* 0x000fe40007810000 */
[----:B------:R-:W-:Y:S02]  /*d500*/  P2R R11, PR, RZ, 0x20 ;  /* 0x00000020ff0b7803 */ /* 0x000fe40000000000 */
[----:B------:R-:W-:Y:S02]  /*d510*/  FSEL R228, R37, -INF , !P1 ;  /* 0xff80000025e47808 */ /* 0x000fe40004800000 */
[----:B------:R-:W-:Y:S02]  /*d520*/  ISETP.GE.AND P1, PT, R7, R209, PT ;  /* 0x000000d10700720c */ /* 0x000fe40003f26270 */
[----:B------:R-:W-:-:S02]  /*d530*/  ISETP.LT.OR P5, PT, R6, R205, P0 ;  /* 0x000000cd0600720c */ /* 0x000fc400007a1670 */
[----:B------:R-:W-:Y:S02]  /*d540*/  FMNMX.FTZ R6, R33, R8, !PT ;  /* 0x0000000821067209 */ /* 0x000fe40007810000 */
[----:B------:R-:W-:Y:S02]  /*d550*/  ISETP.LT.OR P6, PT, R7, R205, P1 ;  /* 0x000000cd0700720c */ /* 0x000fe40000fc1670 */
[----:B-1----:R-:W-:Y:S02]  /*d560*/  FMNMX.FTZ R73, R73, R9, !PT ;  /* 0x0000000949497209 */ /* 0x002fe40007810000 */
[----:B------:R-:W-:Y:S02]  /*d570*/  ISETP.NE.AND P1, PT, R25, RZ, PT ;  /* 0x000000ff1900720c */ /* 0x000fe40003f25270 */
[----:B------:R-:W-:Y:S01]  /*d580*/  FMNMX.FTZ R6, R34, R6, !PT ;  /* 0x0000000622067209 */ /* 0x000fe20007810000 */
[----:B------:R-:W1:Y:S01]  /*d590*/  SHFL.BFLY PT, R8, R73, 0x1, 0x1f ;  /* 0x0c201f0049087f89 */ /* 0x000e6200000e0000 */
[----:B------:R-:W-:-:S02]  /*d5a0*/  FSEL R48, R212, -INF , !P1 ;  /* 0xff800000d4307808 */ /* 0x000fc40004800000 */
[----:B------:R-:W-:Y:S02]  /*d5b0*/  FMNMX.FTZ R6, R35, R6, !PT ;  /* 0x0000000623067209 */ /* 0x000fe40007810000 */
[----:B------:R-:W-:Y:S02]  /*d5c0*/  ISETP.GE.AND P0, PT, R5, R209, PT ;  /* 0x000000d10500720c */ /* 0x000fe40003f06270 */
[----:B------:R-:W-:Y:S02]  /*d5d0*/  FSEL R50, R183, -INF , !P2 ;  /* 0xff800000b7327808 */ /* 0x000fe40005000000 */
[----:B------:R-:W-:Y:S02]  /*d5e0*/  FMNMX.FTZ R6, R48, R6, !PT ;  /* 0x0000000630067209 */ /* 0x000fe40007810000 */
[----:B------:R-:W-:Y:S02]  /*d5f0*/  ISETP.NE.AND P3, PT, R24, RZ, PT ;  /* 0x000000ff1800720c */ /* 0x000fe40003f65270 */
[----:B------:R-:W-:Y:S01]  /*d600*/  ISETP.LT.OR P2, PT, R5, R205, P0 ;  /* 0x000000cd0500720c */ /* 0x000fe20000741670 */
[----:B------:R-:W-:Y:S01]  /*d610*/  LDSM.16.MT88.4 R24, [R190+0x6000] ;  /* 0x00600000be18783b */ /* 0x000fe20000004200 */
[----:B------:R-:W-:-:S02]  /*d620*/  ISETP.GE.AND P1, PT, R4, R209, PT ;  /* 0x000000d10400720c */ /* 0x000fc40003f26270 */
[----:B------:R-:W-:Y:S02]  /*d630*/  ISETP.GE.AND P0, PT, R3, R209, PT ;  /* 0x000000d10300720c */ /* 0x000fe40003f06270 */
[----:B------:R-:W-:Y:S02]  /*d640*/  FSEL R51, R174, -INF , !P4 ;  /* 0xff800000ae337808 */ /* 0x000fe40006000000 */
[----:B------:R-:W-:Y:S02]  /*d650*/  FMNMX.FTZ R5, R50, R6, !PT ;  /* 0x0000000632057209 */ /* 0x000fe40007810000 */
[----:B------:R-:W-:Y:S02]  /*d660*/  FSEL R52, R171, -INF , !P3 ;  /* 0xff800000ab347808 */ /* 0x000fe40005800000 */
[-C--:B------:R-:W-:Y:S02]  /*d670*/  ISETP.LT.OR P4, PT, R4, R205.reuse, P1 ;  /* 0x000000cd0400720c */ /* 0x080fe40000f81670 */
[----:B------:R-:W-:-:S02]  /*d680*/  ISETP.LT.OR P3, PT, R3, R205, P0 ;  /* 0x000000cd0300720c */ /* 0x000fc40000761670 */
[----:B------:R-:W-:Y:S02]  /*d690*/  FMNMX.FTZ R10, R231, R10, !PT ;  /* 0x0000000ae70a7209 */ /* 0x000fe40007810000 */
[----:B------:R-:W-:Y:S02]  /*d6a0*/  FMNMX.FTZ R4, R51, R5, !PT ;  /* 0x0000000533047209 */ /* 0x000fe40007810000 */
[----:B------:R-:W-:Y:S02]  /*d6b0*/  ISETP.NE.AND P0, PT, R11, RZ, PT ;  /* 0x000000ff0b00720c */ /* 0x000fe40003f05270 */
[----:B------:R-:W-:Y:S02]  /*d6c0*/  ISETP.GE.AND P1, PT, R2, R209, PT ;  /* 0x000000d10200720c */ /* 0x000fe40003f26270 */
[----:B------:R-:W-:Y:S02]  /*d6d0*/  FMNMX.FTZ R10, R232, R10, !PT ;  /* 0x0000000ae80a7209 */ /* 0x000fe40007810000 */
[----:B------:R-:W-:-:S02]  /*d6e0*/  FSEL R174, R74, -INF , !P0 ;  /* 0xff8000004aae7808 */ /* 0x000fc40004000000 */
[----:B------:R-:W-:Y:S02]  /*d6f0*/  FMNMX.FTZ R3, R52, R4, !PT ;  /* 0x0000000434037209 */ /* 0x000fe40007810000 */
[----:B------:R-:W-:Y:S02]  /*d700*/  ISETP.LT.OR P1, PT, R2, R205, P1 ;  /* 0x000000cd0200720c */ /* 0x000fe40000f21670 */
[----:B------:R-:W-:Y:S02]  /*d710*/  FMNMX.FTZ R10, R230, R10, !PT ;  /* 0x0000000ae60a7209 */ /* 0x000fe40007810000 */
[----:B------:R-:W-:Y:S02]  /*d720*/  FSEL R176, R75, -INF , !P6 ;  /* 0xff8000004bb07808 */ /* 0x000fe40007000000 */
[----:B------:R-:W-:Y:S02]  /*d730*/  FMNMX.FTZ R2, R174, R3, !PT ;  /* 0x00000003ae027209 */ /* 0x000fe40007810000 */
[----:B------:R-:W-:-:S02]  /*d740*/  FMNMX.FTZ R71, R221, R10, !PT ;  /* 0x0000000add477209 */ /* 0x000fc40007810000 */
[----:B------:R-:W-:Y:S02]  /*d750*/  FMNMX.FTZ R70, R180, R70, !PT ;  /* 0x00000046b4467209 */ /* 0x000fe40007810000 */
[----:B------:R-:W-:Y:S01]  /*d760*/  ISETP.GE.AND P0, PT, R0, R209, PT ;  /* 0x000000d10000720c */ /* 0x000fe20003f06270 */
[----:B------:R-:W2:Y:S01]  /*d770*/  SHFL.BFLY PT, R10, R71, 0x2, 0x1f ;  /* 0x0c401f00470a7f89 */ /* 0x000ea200000e0000 */
        /* <DEDUP_REMOVED lines=14> */
[----:B------:R-:W-:Y:S01]  /*d860*/  FSEL R218, R56, -INF , !P3 ;  /* 0xff80000038da7808 */ /* 0x000fe20005800000 */
[----:B------:R-:W-:Y:S01]  /*d870*/  FFMA.FTZ R4, R13, c[0x0][0x23c], -R0 ;  /* 0x00008f000d047a23 */ /* 0x000fe20000010800 */
[----:B------:R-:W-:Y:S02]  /*d880*/  FMNMX.FTZ R2, R219, R2, !PT ;  /* 0x00000002db027209 */ /* 0x000fe40007810000 */
[----:B------:R-:W-:Y:S01]  /*d890*/  FMNMX.FTZ R70, R228, R70, !PT ;  /* 0x00000046e4467209 */ /* 0x000fe20007810000 */
[----:B------:R1:W-:Y:S01]  /*d8a0*/  MUFU.EX2 R226, R4 ;  /* 0x0000000400e27308 */ /* 0x0003e20000000800 */
[----:B------:R-:W-:-:S02]  /*d8b0*/  FSEL R224, R38, -INF , !P1 ;  /* 0xff80000026e07808 */ /* 0x000fc40004800000 */
[----:B------:R-:W-:Y:S02]  /*d8c0*/  FMNMX.FTZ R2, R218, R2, !PT ;  /* 0x00000002da027209 */ /* 0x000fe40007810000 */
[----:B------:R-:W-:Y:S02]  /*d8d0*/  FMNMX.FTZ R70, R229, R70, !PT ;  /* 0x00000046e5467209 */ /* 0x000fe40007810000 */
[----:B------:R-:W-:Y:S02]  /*d8e0*/  FSEL R222, R39, -INF , !P0 ;  /* 0xff80000027de7808 */ /* 0x000fe40004000000 */
[----:B--2---:R-:W-:Y:S01]  /*d8f0*/  FMNMX.FTZ R71, R71, R10, !PT ;  /* 0x0000000a47477209 */ /* 0x004fe20007810000 */
[----:B------:R-:W2:Y:S01]  /*d900*/  SHFL.BFLY PT, R7, R70, 0x2, 0x1f ;  /* 0x0c401f0046077f89 */ /* 0x000ea200000e0000 */
[----:B------:R-:W-:-:S03]  /*d910*/  FSEL R10, R73, RZ, P2 ;  /* 0x000000ff490a7208 */ /* 0x000fc60001000000 */
[----:B------:R-:W3:Y:S01]  /*d920*/  SHFL.BFLY PT, R9, R71, 0x1, 0x1f ;  /* 0x0c201f0047097f89 */ /* 0x000ee200000e0000 */
[----:B-1----:R-:W-:-:S04]  /*d930*/  FMNMX.FTZ R4, R224, R2, !PT ;  /* 0x00000002e0047209 */ /* 0x002fc80007810000 */
[----:B------:R-:W-:-:S05]  /*d940*/  FMNMX.FTZ R4, R222, R4, !PT ;  /* 0x00000004de047209 */ /* 0x000fca0007810000 */
[----:B------:R-:W1:Y:S01]  /*d950*/  SHFL.BFLY PT, R6, R4, 0x2, 0x1f ;  /* 0x0c401f0004067f89 */ /* 0x000e6200000e0000 */
[----:B--2---:R-:W-:Y:S02]  /*d960*/  FMNMX.FTZ R70, R70, R7, !PT ;  /* 0x0000000746467209 */ /* 0x004fe40007810000 */
[----:B---3--:R-:W-:-:S03]  /*d970*/  FMNMX.FTZ R71, R71, R9, !PT ;  /* 0x0000000947477209 */ /* 0x008fc60007810000 */
[----:B------:R-:W2:Y:S01]  /*d980*/  SHFL.BFLY PT, R5, R70, 0x1, 0x1f ;  /* 0x0c201f0046057f89 */ /* 0x000ea200000e0000 */
[----:B------:R-:W-:Y:S01]  /*d990*/  FFMA.FTZ R9, R28, c[0x0][0x23c], -R0 ;  /* 0x00008f001c097a23 */ /* 0x000fe20000010800 */
[C---:B------:R-:W-:Y:S01]  /*d9a0*/  FSETP.NEU.FTZ.AND P1, PT, R71.reuse, -INF , PT ;  /* 0xff8000004700780b */ /* 0x040fe20003f3d000 */
[----:B------:R-:W-:Y:S02]  /*d9b0*/  FMUL.FTZ R3, R71, c[0x0][0x23c] ;  /* 0x00008f0047037a20 */ /* 0x000fe40000410000 */
[----:B------:R-:W-:Y:S01]  /*d9c0*/  MUFU.EX2 R214, R9 ;  /* 0x0000000900d67308 */ /* 0x000fe20000000800 */
[----:B------:R-:W-:Y:S02]  /*d9d0*/  LDSM.16.MT88.4 R28, [R191+0x6000] ;  /* 0x00600000bf1c783b */ /* 0x000fe40000004200 */
[----:B------:R-:W-:Y:S02]  /*d9e0*/  FSEL R3, R3, RZ, P1 ;  /* 0x000000ff03037208 */ /* 0x000fe40000800000 */
[----:B-1----:R-:W-:-:S02]  /*d9f0*/  FMNMX.FTZ R4, R4, R6, !PT ;  /* 0x0000000604047209 */ /* 0x002fc40007810000 */
[----:B------:R-:W-:Y:S01]  /*da00*/  FSEL R6, R71, RZ, P1 ;  /* 0x000000ff47067208 */ /* 0x000fe20000800000 */
[----:B------:R-:W-:Y:S02]  /*da10*/  FFMA.FTZ R2, R14, c[0x0][0x23c], -R3 ;  /* 0x00008f000e027a23 */ /* 0x000fe40000010803 */
[----:B------:R-:W1:Y:S02]  /*da20*/  SHFL.BFLY PT, R72, R4, 0x1, 0x1f ;  /* 0x0c201f0004487f89 */ /* 0x000e6400000e0000 */
[----:B------:R3:W-:Y:S01]  /*da30*/  MUFU.EX2 R223, R2 ;  /* 0x0000000200df7308 */ /* 0x0007e20000000800 */
[----:B------:R-:W-:-:S04]  /*da40*/  FADD.FTZ R7, R153, -R6 ;  /* 0x8000000699077221 */ /* 0x000fc80000010000 */
[----:B------:R-:W-:Y:S01]  /*da50*/  FMUL.FTZ R7, R7, c[0x0][0x23c] ;  /* 0x00008f0007077a20 */ /* 0x000fe20000410000 */
[----:B--2---:R-:W-:Y:S01]  /*da60*/  FMNMX.FTZ R70, R70, R5, !PT ;  /* 0x0000000546467209 */ /* 0x004fe20007810000 */
[----:B------:R-:W-:Y:S02]  /*da70*/  FFMA.FTZ R5, R16, c[0x0][0x23c], -R3 ;  /* 0x00008f0010057a23 */ /* 0x000fe40000010803 */
[----:B------:R-:W2:Y:S01]  /*da80*/  MUFU.EX2 R75, R7 ;  /* 0x00000007004b7308 */ /* 0x000ea20000000800 */
[----:B------:R-:W-:-:S04]  /*da90*/  FSETP.NEU.FTZ.AND P0, PT, R70, -INF , PT ;  /* 0xff8000004600780b */ /* 0x000fc80003f1d000 */
[----:B------:R-:W-:Y:S01]  /*daa0*/  FSEL R6, R70, RZ, P0 ;  /* 0x000000ff46067208 */ /* 0x000fe20000000000 */
[----:B---3--:R-:W-:Y:S02]  /*dab0*/  FFMA.FTZ R2, R17, c[0x0][0x23c], -R3 ;  /* 0x00008f0011027a23 */ /* 0x008fe40000010803 */
[----:B------:R3:W-:Y:S01]  /*dac0*/  MUFU.EX2 R225, R5 ;  /* 0x0000000500e17308 */ /* 0x0007e20000000800 */
[----:B-1----:R-:W-:Y:S01]  /*dad0*/  FMNMX.FTZ R72, R4, R72, !PT ;  /* 0x0000004804487209 */ /* 0x002fe20007810000 */
[----:B------:R-:W-:-:S06]  /*dae0*/  FFMA.FTZ R4, R22, c[0x0][0x23c], -R0 ;  /* 0x00008f0016047a23 */ /* 0x000fcc0000010800 */
[----:B------:R1:W4:Y:S01]  /*daf0*/  MUFU.EX2 R238, R2 ;  /* 0x0000000200ee7308 */ /* 0x0003220000000800 */
[-C--:B--2---:R-:W-:Y:S02]  /*db00*/  FMUL.FTZ R84, R84, R75.reuse ;  /* 0x0000004b54547220 */ /* 0x084fe40000410000 */
[-C--:B------:R-:W-:Y:S02]  /*db10*/  FMUL.FTZ R85, R85, R75.reuse ;  /* 0x0000004b55557220 */ /* 0x080fe40000410000 */
[-C--:B------:R-:W-:Y:S02]  /*db20*/  FMUL.FTZ R88, R88, R75.reuse ;  /* 0x0000004b58587220 */ /* 0x080fe40000410000 */
[-C--:B------:R-:W-:Y:S01]  /*db30*/  FMUL.FTZ R89, R89, R75.reuse ;  /* 0x0000004b59597220 */ /* 0x080fe20000410000 */
[----:B------:R2:W-:Y:S01]  /*db40*/  MUFU.EX2 R213, R4 ;  /* 0x0000000400d57308 */ /* 0x0005e20000000800 */
[----:B---3--:R-:W-:Y:S02]  /*db50*/  FFMA.FTZ R5, R15, c[0x0][0x23c], -R3 ;  /* 0x00008f000f057a23 */ /* 0x008fe40000010803 */
[----:B------:R-:W3:Y:S01]  /*db60*/  LDSM.16.MT88.4 R12, [R189+0x6000] ;  /* 0x00600000bd0c783b */ /* 0x000ee20000004200 */
[----:B------:R-:W-:-:S02]  /*db70*/  FMUL.FTZ R100, R100, R75 ;  /* 0x0000004b64647220 */ /* 0x000fc40000410000 */
[-C--:B------:R-:W-:Y:S02]  /*db80*/  FMUL.FTZ R101, R101, R75.reuse ;  /* 0x0000004b65657220 */ /* 0x080fe40000410000 */
[----:B-1----:R-:W-:Y:S01]  /*db90*/  FMUL.FTZ R2, R70, c[0x0][0x23c] ;  /* 0x00008f0046027a20 */ /* 0x002fe20000410000 */
[----:B------:R1:W-:Y:S01]  /*dba0*/  MUFU.EX2 R239, R5 ;  /* 0x0000000500ef7308 */ /* 0x0003e20000000800 */
[-C--:B------:R-:W-:Y:S02]  /*dbb0*/  FMUL.FTZ R104, R104, R75.reuse ;  /* 0x0000004b68687220 */ /* 0x080fe40000410000 */
[-C--:B------:R-:W-:Y:S01]  /*dbc0*/  FMUL.FTZ R105, R105, R75.reuse ;  /* 0x0000004b69697220 */ /* 0x080fe20000410000 */
[----:B------:R-:W-:Y:S01]  /*dbd0*/  FSEL R2, R2, RZ, P0 ;  /* 0x000000ff02027208 */ /* 0x000fe20000000000 */
[----:B------:R-:W-:Y:S01]  /*dbe0*/  FMUL.FTZ R116, R116, R75 ;  /* 0x0000004b74747220 */ /* 0x000fe20000410000 */
[C---:B------:R-:W-:Y:S01]  /*dbf0*/  FSETP.NEU.FTZ.AND P0, PT, R72.reuse, -INF , PT ;  /* 0xff8000004800780b */ /* 0x040fe20003f1d000 */
[----:B--2---:R-:W-:-:S02]  /*dc00*/  FMUL.FTZ R4, R72, c[0x0][0x23c] ;  /* 0x00008f0048047a20 */ /* 0x004fc40000410000 */
[-C--:B------:R-:W-:Y:S02]  /*dc10*/  FMUL.FTZ R117, R117, R75.reuse ;  /* 0x0000004b75757220 */ /* 0x080fe40000410000 */
[-C--:B------:R-:W-:Y:S01]  /*dc20*/  FMUL.FTZ R120, R120, R75.reuse ;  /* 0x0000004b78787220 */ /* 0x080fe20000410000 */
[----:B------:R-:W-:Y:S01]  /*dc30*/  FSEL R8, R4, RZ, P0 ;  /* 0x000000ff04087208 */ /* 0x000fe20000000000 */
[----:B------:R-:W-:Y:S01]  /*dc40*/  FMUL.FTZ R121, R121, R75 ;  /* 0x0000004b79797220 */ /* 0x000fe20000410000 */
[----:B----4-:R-:W-:Y:S01]  /*dc50*/  F2FP.PACK_AB R4, R238, R223 ;  /* 0x000000dfee04723e */ /* 0x010fe200000000ff */
[----:B------:R-:W-:Y:S02]  /*dc60*/  FMUL.FTZ R132, R132, R75 ;  /* 0x0000004b84847220 */ /* 0x000fe40000410000 */
[----:B------:R-:W-:Y:S02]  /*dc70*/  FFMA.FTZ R9, R33, c[0x0][0x23c], -R8 ;  /* 0x00008f0021097a23 */ /* 0x000fe40000010808 */
[----:B-1----:R-:W-:-:S02]  /*dc80*/  FFMA.FTZ R5, R18, c[0x0][0x23c], -R2 ;  /* 0x00008f0012057a23 */ /* 0x002fc40000010802 */
[----:B------:R1:W-:Y:S01]  /*dc90*/  MUFU.EX2 R235, R9 ;  /* 0x0000000900eb7308 */ /* 0x0003e20000000800 */
[----:B------:R-:W-:Y:S02]  /*dca0*/  FFMA.FTZ R11, R32, c[0x0][0x23c], -R8 ;  /* 0x00008f00200b7a23 */ /* 0x000fe40000010808 */
[-C--:B------:R-:W-:Y:S02]  /*dcb0*/  FMUL.FTZ R133, R133, R75.reuse ;  /* 0x0000004b85857220 */ /* 0x080fe40000410000 */
[-C--:B------:R-:W-:Y:S02]  /*dcc0*/  FMUL.FTZ R136, R136, R75.reuse ;  /* 0x0000004b88887220 */ /* 0x080fe40000410000 */
[----:B------:R-:W-:Y:S01]  /*dcd0*/  FMUL.FTZ R137, R137, R75 ;  /* 0x0000004b89897220 */ /* 0x000fe20000410000 */
[----:B------:R2:W-:Y:S01]  /*dce0*/  MUFU.EX2 R216, R5 ;  /* 0x0000000500d87308 */ /* 0x0005e20000000800 */
[----:B-1----:R-:W-:-:S07]  /*dcf0*/  FSEL R9, R72, RZ, P0 ;  /* 0x000000ff48097208 */ /* 0x002fce0000000000 */
[----:B------:R1:W-:Y:S01]  /*dd00*/  MUFU.EX2 R183, R11 ;  /* 0x0000000b00b77308 */ /* 0x0003e20000000800 */
[----:B------:R-:W-:Y:S02]  /*dd10*/  FADD.FTZ R9, R156, -R9 ;  /* 0x800000099c097221 */ /* 0x000fe40000010000 */
[----:B--2---:R-:W-:Y:S02]  /*dd20*/  FFMA.FTZ R5, R21, c[0x0][0x23c], -R2 ;  /* 0x00008f0015057a23 */ /* 0x004fe40000010802 */
[----:B------:R-:W-:-:S03]  /*dd30*/  FMUL.FTZ R9, R9, c[0x0][0x23c] ;  /* 0x00008f0009097a20 */ /* 0x000fc60000410000 */
[----:B------:R2:W-:Y:S01]  /*dd40*/  MUFU.EX2 R236, R5 ;  /* 0x0000000500ec7308 */ /* 0x0005e20000000800 */
[----:B-1----:R-:W-:-:S07]  /*dd50*/  FFMA.FTZ R11, R34, c[0x0][0x23c], -R8 ;  /* 0x00008f00220b7a23 */ /* 0x002fce0000010808 */
[----:B------:R1:W4:Y:S01]  /*dd60*/  MUFU.EX2 R68, R9 ;  /* 0x0000000900447308 */ /* 0x0003220000000800 */
[----:B--2---:R-:W-:-:S07]  /*dd70*/  FFMA.FTZ R5, R20, c[0x0][0x23c], -R2 ;  /* 0x00008f0014057a23 */ /* 0x004fce0000010802 */
[----:B------:R2:W-:Y:S01]  /*dd80*/  MUFU.EX2 R234, R11 ;  /* 0x0000000b00ea7308 */ /* 0x0005e20000000800 */
[----:B------:R-:W-:Y:S02]  /*dd90*/  FADD.FTZ R20, R159, -R10 ;  /* 0x8000000a9f147221 */ /* 0x000fe40000010000 */
[----:B------:R-:W-:Y:S02]  /*dda0*/  FFMA.FTZ R10, R35, c[0x0][0x23c], -R8 ;  /* 0x00008f00230a7a23 */ /* 0x000fe40000010808 */
[----:B-1----:R-:W-:-:S03]  /*ddb0*/  FFMA.FTZ R9, R40, c[0x0][0x23c], -R0 ;  /* 0x00008f0028097a23 */ /* 0x002fc60000010800 */
[----:B------:R1:W-:Y:S01]  /*ddc0*/  MUFU.EX2 R217, R5 ;  /* 0x0000000500d97308 */ /* 0x0003e20000000800 */
[-C--:B----4-:R-:W-:Y:S02]  /*ddd0*/  FMUL.FTZ R82, R82, R68.reuse ;  /* 0x0000004452527220 */ /* 0x090fe40000410000 */
[-C--:B------:R-:W-:Y:S02]  /*dde0*/  FMUL.FTZ R83, R83, R68.reuse ;  /* 0x0000004453537220 */ /* 0x080fe40000410000 */
[-C--:B------:R-:W-:Y:S02]  /*ddf0*/  FMUL.FTZ R94, R94, R68.reuse ;  /* 0x000000445e5e7220 */ /* 0x080fe40000410000 */
[-C--:B------:R-:W-:Y:S01]  /*de00*/  FMUL.FTZ R95, R95, R68.reuse ;  /* 0x000000445f5f7220 */ /* 0x080fe20000410000 */
[----:B------:R4:W-:Y:S01]  /*de10*/  MUFU.EX2 R173, R9 ;  /* 0x0000000900ad7308 */ /* 0x0009e20000000800 */
[----:B--2---:R-:W-:Y:S02]  /*de20*/  FMUL.FTZ R11, R20, c[0x0][0x23c] ;  /* 0x00008f00140b7a20 */ /* 0x004fe40000410000 */
[----:B------:R-:W-:-:S02]  /*de30*/  FMUL.FTZ R98, R98, R68 ;  /* 0x0000004462627220 */ /* 0x000fc40000410000 */
[-C--:B------:R-:W-:Y:S02]  /*de40*/  FMUL.FTZ R99, R99, R68.reuse ;  /* 0x0000004463637220 */ /* 0x080fe40000410000 */
[-C--:B------:R-:W-:Y:S01]  /*de50*/  FMUL.FTZ R110, R110, R68.reuse ;  /* 0x000000446e6e7220 */ /* 0x080fe20000410000 */
[----:B------:R2:W-:Y:S01]  /*de60*/  MUFU.EX2 R233, R10 ;  /* 0x0000000a00e97308 */ /* 0x0005e20000000800 */
[----:B-1----:R-:W-:Y:S02]  /*de70*/  FFMA.FTZ R5, R19, c[0x0][0x23c], -R2 ;  /* 0x00008f0013057a23 */ /* 0x002fe40000010802 */
[----:B------:R-:W1:Y:S01]  /*de80*/  LDSM.16.MT88.4 R16, [R192+0x6000] ;  /* 0x00600000c010783b */ /* 0x000e620000004200 */
[-C--:B------:R-:W-:Y:S02]  /*de90*/  FMUL.FTZ R111, R111, R68.reuse ;  /* 0x000000446f6f7220 */ /* 0x080fe40000410000 */
[-C--:B------:R-:W-:Y:S02]  /*dea0*/  FMUL.FTZ R114, R114, R68.reuse ;  /* 0x0000004472727220 */ /* 0x080fe40000410000 */
[----:B----4-:R-:W-:Y:S01]  /*deb0*/  FFMA.FTZ R9, R42, c[0x0][0x23c], -R3 ;  /* 0x00008f002a097a23 */ /* 0x010fe20000010803 */
[----:B------:R4:W5:Y:S01]  /*dec0*/  MUFU.EX2 R237, R5 ;  /* 0x0000000500ed7308 */ /* 0x0009620000000800 */
[----:B------:R-:W-:-:S02]  /*ded0*/  FMUL.FTZ R115, R115, R68 ;  /* 0x0000004473737220 */ /* 0x000fc40000410000 */
[-C--:B------:R-:W-:Y:S02]  /*dee0*/  FMUL.FTZ R126, R126, R68.reuse ;  /* 0x000000447e7e7220 */ /* 0x080fe40000410000 */
[-C--:B------:R-:W-:Y:S02]  /*def0*/  FMUL.FTZ R127, R127, R68.reuse ;  /* 0x000000447f7f7220 */ /* 0x080fe40000410000 */
[----:B--2---:R-:W-:Y:S01]  /*df00*/  FFMA.FTZ R10, R41, c[0x0][0x23c], -R3 ;  /* 0x00008f00290a7a23 */ /* 0x004fe20000010803 */
[----:B------:R2:W-:Y:S01]  /*df10*/  MUFU.EX2 R171, R9 ;  /* 0x0000000900ab7308 */ /* 0x0005e20000000800 */
[-C--:B------:R-:W-:Y:S02]  /*df20*/  FMUL.FTZ R130, R130, R68.reuse ;  /* 0x0000004482827220 */ /* 0x080fe40000410000 */
[-C--:B------:R-:W-:Y:S02]  /*df30*/  FMUL.FTZ R131, R131, R68.reuse ;  /* 0x0000004483837220 */ /* 0x080fe40000410000 */
[----:B------:R-:W-:-:S02]  /*df40*/  FMUL.FTZ R142, R142, R68 ;  /* 0x000000448e8e7220 */ /* 0x000fc40000410000 */
[----:B------:R-:W-:Y:S01]  /*df50*/  FMUL.FTZ R143, R143, R68 ;  /* 0x000000448f8f7220 */ /* 0x000fe20000410000 */
[----:B------:R-:W3:Y:S01]  /*df60*/  MUFU.EX2 R69, R11 ;  /* 0x0000000b00457308 */ /* 0x000ee20000000800 */
[----:B----4-:R-:W-:Y:S01]  /*df70*/  FADD.FTZ R5, R152, -R6 ;  /* 0x8000000698057221 */ /* 0x010fe20000010000 */
[----:B------:R-:W-:Y:S02]  /*df80*/  F2FP.PACK_AB R6, R239, R225 ;  /* 0x000000e1ef06723e */ /* 0x000fe400000000ff */
[----:B-----5:R-:W-:Y:S01]  /*df90*/  F2FP.PACK_AB R7, R237, R217 ;  /* 0x000000d9ed07723e */ /* 0x020fe200000000ff */
[----:B------:R-:W-:Y:S02]  /*dfa0*/  FMUL.FTZ R5, R5, c[0x0][0x23c] ;  /* 0x00008f0005057a20 */ /* 0x000fe40000410000 */
[----:B--2---:R-:W-:Y:S02]  /*dfb0*/  FFMA.FTZ R9, R49, c[0x0][0x23c], -R3 ;  /* 0x00008f0031097a23 */ /* 0x004fe40000010803 */
[----:B------:R2:W4:Y:S01]  /*dfc0*/  MUFU.EX2 R74, R5 ;  /* 0x00000005004a7308 */ /* 0x0005220000000800 */
[----:B---3--:R-:W-:-:S07]  /*dfd0*/  FMUL.FTZ R80, R80, R69 ;  /* 0x0000004550507220 */ /* 0x008fce0000410000 */
[----:B------:R3:W-:Y:S01]  /*dfe0*/  MUFU.EX2 R170, R9 ;  /* 0x0000000900aa7308 */ /* 0x0007e20000000800 */
[-C--:B------:R-:W-:Y:S02]  /*dff0*/  FMUL.FTZ R81, R81, R69.reuse ;  /* 0x0000004551517220 */ /* 0x080fe40000410000 */
[-C--:B------:R-:W-:Y:S02]  /*e000*/  FMUL.FTZ R92, R92, R69.reuse ;  /* 0x000000455c5c7220 */ /* 0x080fe40000410000 */
[-C--:B------:R-:W-:Y:S02]  /*e010*/  FMUL.FTZ R93, R93, R69.reuse ;  /* 0x000000455d5d7220 */ /* 0x080fe40000410000 */
[----:B------:R-:W-:Y:S01]  /*e020*/  FMUL.FTZ R96, R96, R69 ;  /* 0x0000004560607220 */ /* 0x000fe20000410000 */
[----:B------:R-:W-:Y:S01]  /*e030*/  MUFU.EX2 R175, R10 ;  /* 0x0000000a00af7308 */ /* 0x000fe20000000800 */
[----:B--2---:R-:W-:Y:S02]  /*e040*/  FFMA.FTZ R5, R23, c[0x0][0x23c], -R0 ;  /* 0x00008f0017057a23 */ /* 0x004fe40000010800 */
[-C--:B----4-:R-:W-:Y:S01]  /*e050*/  FMUL.FTZ R86, R86, R74.reuse ;  /* 0x0000004a56567220 */ /* 0x090fe20000410000 */
[----:B------:R-:W-:Y:S01]  /*e060*/  LDSM.16.MT88.4 R20, [R190+0x6800] ;  /* 0x00680000be14783b */ /* 0x000fe20000004200 */
[----:B------:R-:W-:-:S02]  /*e070*/  FMUL.FTZ R87, R87, R74 ;  /* 0x0000004a57577220 */ /* 0x000fc40000410000 */
[-C--:B------:R-:W-:Y:S01]  /*e080*/  FMUL.FTZ R90, R90, R74.reuse ;  /* 0x0000004a5a5a7220 */ /* 0x080fe20000410000 */
[----:B------:R2:W4:Y:S01]  /*e090*/  MUFU.EX2 R212, R5 ;  /* 0x0000000500d47308 */ /* 0x0005220000000800 */
[----:B---3--:R-:W-:Y:S02]  /*e0a0*/  FFMA.FTZ R9, R54, c[0x0][0x23c], -R2 ;  /* 0x00008f0036097a23 */ /* 0x008fe40000010802 */
[-C--:B------:R-:W-:Y:S02]  /*e0b0*/  FMUL.FTZ R91, R91, R74.reuse ;  /* 0x0000004a5b5b7220 */ /* 0x080fe40000410000 */
[-C--:B------:R-:W-:Y:S02]  /*e0c0*/  FMUL.FTZ R102, R102, R74.reuse ;  /* 0x0000004a66667220 */ /* 0x080fe40000410000 */
[-C--:B------:R-:W-:Y:S01]  /*e0d0*/  FMUL.FTZ R103, R103, R74.reuse ;  /* 0x0000004a67677220 */ /* 0x080fe20000410000 */
[----:B------:R3:W-:Y:S01]  /*e0e0*/  MUFU.EX2 R167, R9 ;  /* 0x0000000900a77308 */ /* 0x0007e20000000800 */
[----:B------:R-:W-:-:S02]  /*e0f0*/  FMUL.FTZ R106, R106, R74 ;  /* 0x0000004a6a6a7220 */ /* 0x000fc40000410000 */
[-C--:B------:R-:W-:Y:S02]  /*e100*/  FMUL.FTZ R107, R107, R74.reuse ;  /* 0x0000004a6b6b7220 */ /* 0x080fe40000410000 */
[-C--:B------:R-:W-:Y:S02]  /*e110*/  FMUL.FTZ R118, R118, R74.reuse ;  /* 0x0000004a76767220 */ /* 0x080fe40000410000 */
[----:B------:R-:W-:Y:S01]  /*e120*/  FMUL.FTZ R119, R119, R74 ;  /* 0x0000004a77777220 */ /* 0x000fe20000410000 */
[----:B--2---:R-:W-:Y:S01]  /*e130*/  F2FP.PACK_AB R5, R236, R216 ;  /* 0x000000d8ec05723e */ /* 0x004fe200000000ff */
[-C--:B------:R-:W-:Y:S02]  /*e140*/  FMUL.FTZ R122, R122, R74.reuse ;  /* 0x0000004a7a7a7220 */ /* 0x080fe40000410000 */
[-C--:B------:R-:W-:Y:S02]  /*e150*/  FMUL.FTZ R123, R123, R74.reuse ;  /* 0x0000004a7b7b7220 */ /* 0x080fe40000410000 */
[----:B------:R-:W-:-:S02]  /*e160*/  FMUL.FTZ R134, R134, R74 ;  /* 0x0000004a86867220 */ /* 0x000fc40000410000 */
[-C--:B------:R-:W-:Y:S01]  /*e170*/  FMUL.FTZ R135, R135, R74.reuse ;  /* 0x0000004a87877220 */ /* 0x080fe20000410000 */
[C---:B------:R-:W-:Y:S01]  /*e180*/  HMMA.16816.F32 R84, R4.reuse, R12, R84 ;  /* 0x0000000c0454723c */ /* 0x040fe20000001854 */
[----:B---3--:R-:W-:Y:S02]  /*e190*/  FFMA.FTZ R9, R55, c[0x0][0x23c], -R2 ;  /* 0x00008f0037097a23 */ /* 0x008fe40000010802 */
[-C--:B------:R-:W-:Y:S02]  /*e1a0*/  FMUL.FTZ R138, R138, R74.reuse ;  /* 0x0000004a8a8a7220 */ /* 0x080fe40000410000 */
[----:B------:R2:W-:Y:S01]  /*e1b0*/  MUFU.EX2 R168, R9 ;  /* 0x0000000900a87308 */ /* 0x0005e20000000800 */
[----:B------:R-:W-:Y:S02]  /*e1c0*/  FMUL.FTZ R139, R139, R74 ;  /* 0x0000004a8b8b7220 */ /* 0x000fe40000410000 */
[----:B------:R-:W-:Y:S01]  /*e1d0*/  HMMA.16816.F32 R76, R4, R14, R88 ;  /* 0x0000000e044c723c */ /* 0x000fe20000001858 */
[----:B------:R-:W-:-:S02]  /*e1e0*/  FMUL.FTZ R97, R97, R69 ;  /* 0x0000004561617220 */ /* 0x000fc40000410000 */
[-C--:B------:R-:W-:Y:S02]  /*e1f0*/  FMUL.FTZ R108, R108, R69.reuse ;  /* 0x000000456c6c7220 */ /* 0x080fe40000410000 */
[-C--:B------:R-:W-:Y:S02]  /*e200*/  FMUL.FTZ R109, R109, R69.reuse ;  /* 0x000000456d6d7220 */ /* 0x080fe40000410000 */
[-C--:B------:R-:W-:Y:S01]  /*e210*/  FMUL.FTZ R112, R112, R69.reuse ;  /* 0x0000004570707220 */ /* 0x080fe20000410000 */
[----:B-1----:R-:W-:Y:S01]  /*e220*/  HMMA.16816.F32 R100, R4, R16, R100 ;  /* 0x000000100464723c */ /* 0x002fe20000001864 */
[-C--:B------:R-:W-:Y:S02]  /*e230*/  FMUL.FTZ R113, R113, R69.reuse ;  /* 0x0000004571717220 */ /* 0x080fe40000410000 */
[----:B------:R-:W-:Y:S02]  /*e240*/  FMUL.FTZ R124, R124, R69 ;  /* 0x000000457c7c7220 */ /* 0x000fe40000410000 */
[----:B--2---:R-:W-:-:S02]  /*e250*/  FFMA.FTZ R9, R64, c[0x0][0x23c], -R2 ;  /* 0x00008f0040097a23 */ /* 0x004fc40000010802 */
[-C--:B------:R-:W-:Y:S01]  /*e260*/  FMUL.FTZ R125, R125, R69.reuse ;  /* 0x000000457d7d7220 */ /* 0x080fe20000410000 */
[C---:B------:R-:W-:Y:S01]  /*e270*/  HMMA.16816.F32 R60, R4.reuse, R18, R104 ;  /* 0x00000012043c723c */ /* 0x040fe20000001868 */
[----:B------:R1:W-:Y:S01]  /*e280*/  MUFU.EX2 R166, R9 ;  /* 0x0000000900a67308 */ /* 0x0003e20000000800 */
[----:B------:R-:W-:Y:S02]  /*e290*/  FFMA.FTZ R10, R43, c[0x0][0x23c], -R3 ;  /* 0x00008f002b0a7a23 */ /* 0x000fe40000010803 */
[-C--:B------:R-:W-:Y:S02]  /*e2a0*/  FMUL.FTZ R128, R128, R69.reuse ;  /* 0x0000004580807220 */ /* 0x080fe40000410000 */
[-C--:B------:R-:W-:Y:S02]  /*e2b0*/  FMUL.FTZ R129, R129, R69.reuse ;  /* 0x0000004581817220 */ /* 0x080fe40000410000 */
[----:B------:R-:W-:Y:S01]  /*e2c0*/  HMMA.16816.F32 R56, R4, R24, R116 ;  /* 0x000000180438723c */ /* 0x000fe20000001874 */
[----:B------:R2:W3:Y:S01]  /*e2d0*/  MUFU.EX2 R172, R10 ;  /* 0x0000000a00ac7308 */ /* 0x0004e20000000800 */
[----:B------:R-:W-:-:S02]  /*e2e0*/  FMUL.FTZ R140, R140, R69 ;  /* 0x000000458c8c7220 */ /* 0x000fc40000410000 */
[----:B------:R-:W-:-:S04]  /*e2f0*/  FMUL.FTZ R141, R141, R69 ;  /* 0x000000458d8d7220 */ /* 0x000fc80000410000 */
[----:B------:R-:W-:Y:S01]  /*e300*/  HMMA.16816.F32 R120, R4, R26, R120 ;  /* 0x0000001a0478723c */ /* 0x000fe20000001878 */
[----:B-1----:R-:W-:-:S04]  /*e310*/  FFMA.FTZ R9, R66, c[0x0][0x23c], -R0 ;  /* 0x00008f0042097a23 */ /* 0x002fc80000010800 */
[----:B------:R1:W-:Y:S03]  /*e320*/  MUFU.EX2 R164, R9 ;  /* 0x0000000900a47308 */ /* 0x0003e60000000800 */
[----:B------:R-:W-:Y:S01]  /*e330*/  HMMA.16816.F32 R132, R4, R28, R132 ;  /* 0x0000001c0484723c */ /* 0x000fe20000001884 */
[----:B--2---:R-:W-:-:S04]  /*e340*/  FFMA.FTZ R10, R53, c[0x0][0x23c], -R2 ;  /* 0x00008f00350a7a23 */ /* 0x004fc80000010802 */
[----:B------:R2:W5:Y:S03]  /*e350*/  MUFU.EX2 R169, R10 ;  /* 0x0000000a00a97308 */ /* 0x0005660000000800 */
[----:B------:R-:W-:Y:S01]  /*e360*/  HMMA.16816.F32 R136, R4, R30, R136 ;  /* 0x0000001e0488723c */ /* 0x000fe20000001888 */
[----:B-1----:R-:W-:-:S06]  /*e370*/  FFMA.FTZ R9, R67, c[0x0][0x23c], -R0 ;  /* 0x00008f0043097a23 */ /* 0x002fcc0000010800 */
[----:B------:R-:W-:Y:S01]  /*e380*/  F2FP.PACK_AB R4, R213, R226 ;  /* 0x000000e2d504723e */ /* 0x000fe200000000ff */
[----:B------:R1:W-:Y:S01]  /*e390*/  MUFU.EX2 R163, R9 ;  /* 0x0000000900a37308 */ /* 0x0003e20000000800 */
[----:B------:R-:W-:Y:S02]  /*e3a0*/  F2FP.PACK_AB R5, R235, R183 ;  /* 0x000000b7eb05723e */ /* 0x000fe400000000ff */
[----:B----4-:R-:W-:Y:S01]  /*e3b0*/  F2FP.PACK_AB R6, R214, R212 ;  /* 0x000000d4d606723e */ /* 0x010fe200000000ff */
[----:B--2---:R-:W-:Y:S01]  /*e3c0*/  FFMA.FTZ R10, R65, c[0x0][0x23c], -R0 ;  /* 0x00008f00410a7a23 */ /* 0x004fe20000010800 */
[----:B------:R-:W-:-:S03]  /*e3d0*/  F2FP.PACK_AB R7, R233, R234 ;  /* 0x000000eae907723e */ /* 0x000fc600000000ff */
[----:B------:R-:W2:Y:S04]  /*e3e0*/  MUFU.EX2 R165, R10 ;  /* 0x0000000a00a57308 */ /* 0x000ea80000000800 */
[----:B------:R-:W-:Y:S01]  /*e3f0*/  HMMA.16816.F32 R44, R4, R12, R80 ;  /* 0x0000000c042c723c */ /* 0x000fe20000001850 */
[----:B-1----:R-:W-:-:S04]  /*e400*/  FFMA.FTZ R9, R144, c[0x0][0x23c], -R0 ;  /* 0x00008f0090097a23 */ /* 0x002fc80000010800 */
[----:B------:R1:W-:Y:S03]  /*e410*/  MUFU.EX2 R162, R9 ;  /* 0x0000000900a27308 */ /* 0x0003e60000000800 */
[C---:B------:R-:W-:Y:S01]  /*e420*/  HMMA.16816.F32 R36, R4.reuse, R14, R92 ;  /* 0x0000000e0424723c */ /* 0x040fe2000000185c */
[----:B------:R-:W-:Y:S04]  /*e430*/  LDSM.16.MT88.4 R12, [R191+0x6800] ;  /* 0x00680000bf0c783b */ /* 0x000fe80000004200 */
[----:B------:R-:W-:Y:S03]  /*e440*/  LDSM.16.MT88.4 R92, [R189+0x7800] ;  /* 0x00780000bd5c783b */ /* 0x000fe60000004200 */
[----:B------:R-:W-:Y:S01]  /*e450*/  HMMA.16816.F32 R32, R4, R16, R96 ;  /* 0x000000100420723c */ /* 0x000fe20000001860 */
[----:B-1----:R-:W-:-:S07]  /*e460*/  FFMA.FTZ R9, R48, c[0x0][0x23c], -R8 ;  /* 0x00008f0030097a23 */ /* 0x002fce0000010808 */
[C---:B------:R-:W-:Y:S01]  /*e470*/  HMMA.16816.F32 R108, R4.reuse, R18, R108 ;  /* 0x00000012046c723c */ /* 0x040fe2000000186c */
[----:B------:R-:W1:Y:S01]  /*e480*/  LDSM.16.MT88.4 R16, [R192+0x6800] ;  /* 0x00680000c010783b */ /* 0x000e620000004200 */
[----:B------:R4:W-:Y:S06]  /*e490*/  MUFU.EX2 R160, R9 ;  /* 0x0000000900a07308 */ /* 0x0009ec0000000800 */
[C---:B------:R-:W-:Y:S08]  /*e4a0*/  HMMA.16816.F32 R112, R4.reuse, R24, R112 ;  /* 0x000000180470723c */ /* 0x040ff00000001870 */
[----:B------:R-:W-:Y:S01]  /*e4b0*/  HMMA.16816.F32 R124, R4, R26, R124 ;  /* 0x0000001a047c723c */ /* 0x000fe2000000187c */
[----:B------:R-:W2:Y:S01]  /*e4c0*/  LDSM.16.MT88.4 R24, [R189+0x6800] ;  /* 0x00680000bd18783b */ /* 0x000ea20000004200 */
[----:B----4-:R-:W-:-:S04]  /*e4d0*/  FFMA.FTZ R9, R50, c[0x0][0x23c], -R8 ;  /* 0x00008f0032097a23 */ /* 0x010fc80000010808 */
[----:B------:R4:W1:Y:S02]  /*e4e0*/  MUFU.EX2 R159, R9 ;  /* 0x00000009009f7308 */ /* 0x0008640000000800 */
[C---:B------:R-:W-:Y:S08]  /*e4f0*/  HMMA.16816.F32 R128, R4.reuse, R28, R128 ;  /* 0x0000001c0480723c */ /* 0x040ff00000001880 */
[----:B------:R-:W-:Y:S01]  /*e500*/  HMMA.16816.F32 R140, R4, R30, R140 ;  /* 0x0000001e048c723c */ /* 0x000fe2000000188c */
[----:B----4-:R-:W-:-:S06]  /*e510*/  FFMA.FTZ R9, R51, c[0x0][0x23c], -R8 ;  /* 0x00008f0033097a23 */ /* 0x010fcc0000010808 */
[----:B------:R-:W-:Y:S02]  /*e520*/  F2FP.PACK_AB R4, R171, R175 ;  /* 0x000000afab04723e */ /* 0x000fe400000000ff */
[----:B---3--:R-:W-:Y:S01]  /*e530*/  F2FP.PACK_AB R6, R170, R172 ;  /* 0x000000acaa06723e */ /* 0x008fe200000000ff */
[----:B------:R3:W-:Y:S01]  /*e540*/  MUFU.EX2 R157, R9 ;  /* 0x00000009009d7308 */ /* 0x0007e20000000800 */
[----:B-----5:R-:W-:Y:S02]  /*e550*/  F2FP.PACK_AB R5, R167, R169 ;  /* 0x000000a9a705723e */ /* 0x020fe400000000ff */
[----:B------:R-:W-:-:S07]  /*e560*/  F2FP.PACK_AB R7, R166, R168 ;  /* 0x000000a8a607723e */ /* 0x000fce00000000ff */
[----:B-1----:R-:W-:Y:S01]  /*e570*/  HMMA.16816.F32 R64, R4, R16, R100 ;  /* 0x000000100440723c */ /* 0x002fe20000001864 */
[----:B---3--:R-:W-:-:S07]  /*e580*/  FFMA.FTZ R9, R52, c[0x0][0x23c], -R8 ;  /* 0x00008f0034097a23 */ /* 0x008fce0000010808 */
[C---:B--2---:R-:W-:Y:S01]  /*e590*/  HMMA.16816.F32 R80, R4.reuse, R24, R84 ;  /* 0x000000180450723c */ /* 0x044fe20000001854 */
[----:B------:R1:W2:Y:S07]  /*e5a0*/  MUFU.EX2 R156, R9 ;  /* 0x00000009009c7308 */ /* 0x0002ae0000000800 */
[C---:B------:R-:W-:Y:S08]  /*e5b0*/  HMMA.16816.F32 R76, R4.reuse, R26, R76 ;  /* 0x0000001a044c723c */ /* 0x040ff0000000184c */
[----:B------:R-:W-:Y:S01]  /*e5c0*/  HMMA.16816.F32 R60, R4, R18, R60 ;  /* 0x00000012043c723c */ /* 0x000fe2000000183c */
[----:B-1----:R-:W-:-:S04]  /*e5d0*/  FFMA.FTZ R9, R145, c[0x0][0x23c], -R0 ;  /* 0x00008f0091097a23 */ /* 0x002fc80000010800 */
[----:B------:R1:W-:Y:S03]  /*e5e0*/  MUFU.EX2 R158, R9 ;  /* 0x00000009009e7308 */ /* 0x0003e60000000800 */
[C---:B------:R-:W-:Y:S08]  /*e5f0*/  HMMA.16816.F32 R56, R4.reuse, R20, R56 ;  /* 0x000000140438723c */ /* 0x040ff00000001838 */
[----:B------:R-:W-:Y:S01]  /*e600*/  HMMA.16816.F32 R52, R4, R22, R120 ;  /* 0x000000160434723c */ /* 0x000fe20000001878 */
[----:B-1----:R-:W-:-:S07]  /*e610*/  FFMA.FTZ R9, R146, c[0x0][0x23c], -R0 ;  /* 0x00008f0092097a23 */ /* 0x002fce0000010800 */
[C---:B------:R-:W-:Y:S01]  /*e620*/  HMMA.16816.F32 R48, R4.reuse, R12, R132 ;  /* 0x0000000c0430723c */ /* 0x040fe20000001884 */
[----:B------:R1:W-:Y:S07]  /*e630*/  MUFU.EX2 R155, R9 ;  /* 0x00000009009b7308 */ /* 0x0003ee0000000800 */
[----:B------:R-:W-:Y:S07]  /*e640*/  HMMA.16816.F32 R40, R4, R14, R136 ;  /* 0x0000000e0428723c */ /* 0x000fee0000001888 */
[----:B------:R-:W-:-:S02]  /*e650*/  F2FP.PACK_AB R4, R165, R173 ;  /* 0x000000ada504723e */ /* 0x000fc400000000ff */
[----:B------:R-:W-:Y:S01]  /*e660*/  F2FP.PACK_AB R5, R159, R160 ;  /* 0x000000a09f05723e */ /* 0x000fe200000000ff */
[--C-:B-1----:R-:W-:Y:S01]  /*e670*/  FFMA.FTZ R9, R147, c[0x0][0x23c], -R3.reuse ;  /* 0x00008f0093097a23 */ /* 0x102fe20000010803 */
[----:B------:R-:W-:Y:S02]  /*e680*/  F2FP.PACK_AB R6, R163, R164 ;  /* 0x000000a4a306723e */ /* 0x000fe400000000ff */
[----:B--2---:R-:W-:Y:S01]  /*e690*/  F2FP.PACK_AB R7, R156, R157 ;  /* 0x0000009d9c07723e */ /* 0x004fe200000000ff */
        /* <DEDUP_REMOVED lines=8> */
[----:B------:R-:W4:Y:S01]  /*e720*/  LDSM.16.MT88.4 R20, [R192+0x7000] ;  /* 0x00700000c014783b */ /* 0x000f220000004200 */
[----:B-1----:R-:W-:-:S06]  /*e730*/  FFMA.FTZ R9, R149, c[0x0][0x23c], -R3 ;  /* 0x00008f0095097a23 */ /* 0x002fcc0000010803 */
[C---:B------:R-:W-:Y:S01]  /*e740*/  HMMA.16816.F32 R32, R4.reuse, R16, R32 ;  /* 0x000000100420723c */ /* 0x040fe20000001820 */
[----:B------:R1:W-:Y:S07]  /*e750*/  MUFU.EX2 R152, R9 ;  /* 0x0000000900987308 */ /* 0x0003ee0000000800 */
[C---:B------:R-:W-:Y:S01]  /*e760*/  HMMA.16816.F32 R28, R4.reuse, R18, R108 ;  /* 0x00000012041c723c */ /* 0x040fe2000000186c */
[----:B------:R-:W5:Y:S04]  /*e770*/  LDSM.16.MT88.4 R16, [R190+0x7000] ;  /* 0x00700000be10783b */ /* 0x000f680000004200 */
[----:B------:R-:W-:Y:S03]  /*e780*/  LDSM.16.MT88.4 R108, [R192+0x7800] ;  /* 0x00780000c06c783b */ /* 0x000fe60000004200 */
[----:B------:R-:W-:Y:S01]  /*e790*/  HMMA.16816.F32 R128, R4, R12, R128 ;  /* 0x0000000c0480723c */ /* 0x000fe20000001880 */
[----:B-1----:R-:W-:-:S04]  /*e7a0*/  FFMA.FTZ R9, R150, c[0x0][0x23c], -R3 ;  /* 0x00008f0096097a23 */ /* 0x002fc80000010803 */
[----:B------:R1:W1:Y:S03]  /*e7b0*/  MUFU.EX2 R151, R9 ;  /* 0x0000000900977308 */ /* 0x0002660000000800 */
[----:B------:R-:W-:Y:S01]  /*e7c0*/  HMMA.16816.F32 R140, R4, R14, R140 ;  /* 0x0000000e048c723c */ /* 0x000fe2000000188c */
[----:B------:R-:W2:Y:S06]  /*e7d0*/  LDSM.16.MT88.4 R12, [R191+0x7000] ;  /* 0x00700000bf0c783b */ /* 0x000eac0000004200 */
[----:B---3--:R-:W-:Y:S01]  /*e7e0*/  F2FP.PACK_AB R4, R153, R154 ;  /* 0x0000009a9904723e */ /* 0x008fe200000000ff */
[----:B-1----:R-:W-:Y:S01]  /*e7f0*/  FFMA.FTZ R9, R179, c[0x0][0x23c], -R2 ;  /* 0x00008f00b3097a23 */ /* 0x002fe20000010802 */
[----:B------:R-:W-:-:S03]  /*e800*/  F2FP.PACK_AB R6, R151, R152 ;  /* 0x000000989706723e */ /* 0x000fc600000000ff */
        /* <DEDUP_REMOVED lines=28> */
[----:B---3--:R-:W-:Y:S01]  /*e9d0*/  F2FP.PACK_AB R6, R146, R155 ;  /* 0x0000009b9206723e */ /* 0x008fe200000000ff */
[----:B-1----:R-:W-:-:S04]  /*e9e0*/  FFMA.FTZ R9, R174, c[0x0][0x23c], -R8 ;  /* 0x00008f00ae097a23 */ /* 0x002fc80000010808 */
[----:B------:R1:W-:Y:S01]  /*e9f0*/  MUFU.EX2 R64, R9 ;  /* 0x0000000900407308 */ /* 0x0003e20000000800 */
[----:B--2---:R-:W-:-:S07]  /*ea00*/  FFMA.FTZ R0, R231, c[0x0][0x23c], -R3 ;  /* 0x00008f00e7007a23 */ /* 0x004fce0000010803 */
        /* <DEDUP_REMOVED lines=24> */
[----:B------:R-:W-:Y:S02]  /*eb90*/  FADD.FTZ R3, R213, R3 ;  /* 0x00000003d5037221 */ /* 0x000fe40000010000 */
[----:B------:R-:W-:Y:S01]  /*eba0*/  IMAD.MOV.U32 R213, RZ, RZ, R161 ;  /* 0x000000ffffd57224 */ /* 0x000fe200078e00a1 */
[----:B------:R-:W-:Y:S01]  /*ebb0*/  HMMA.16816.F32 R28, R4, R22, R28 ;  /* 0x00000016041c723c */ /* 0x000fe2000000181c */
[----:B------:R-:W-:Y:S02]  /*ebc0*/  FADD.FTZ R3, R212, R3 ;  /* 0x00000003d4037221 */ /* 0x000fe40000010000 */
[----:B-1----:R-:W-:Y:S02]  /*ebd0*/  FFMA.FTZ R0, R227, c[0x0][0x23c], -R2 ;  /* 0x00008f00e3007a23 */ /* 0x002fe40000010802 */
[----:B------:R-:W-:-:S03]  /*ebe0*/  FADD.FTZ R3, R214, R3 ;  /* 0x00000003d6037221 */ /* 0x000fc60000010000 */
[----:B------:R-:W-:Y:S01]  /*ebf0*/  HMMA.16816.F32 R112, R4, R16, R112 ;  /* 0x000000100470723c */ /* 0x000fe20000001870 */
[----:B------:R1:W2:Y:S01]  /*ec00*/  MUFU.EX2 R20, R0 ;  /* 0x0000000000147308 */ /* 0x0002a20000000800 */
[----:B------:R-:W-:-:S06]  /*ec10*/  FADD.FTZ R3, R173, R3 ;  /* 0x00000003ad037221 */ /* 0x000fcc0000010000 */
        /* <DEDUP_REMOVED lines=9> */
[----:B------:R-:W-:Y:S02]  /*ecb0*/  F2FP.PACK_AB R140, R144, R145 ;  /* 0x00000091908c723e */ /* 0x000fe400000000ff */
[----:B------:R-:W-:Y:S01]  /*ecc0*/  F2FP.PACK_AB R142, R50, R76 ;  /* 0x0000004c328e723e */ /* 0x000fe200000000ff */
[----:B------:R-:W-:Y:S02]  /*ecd0*/  FADD.FTZ R4, R235, R4 ;  /* 0x00000004eb047221 */ /* 0x000fe40000010000 */
[----:B------:R2:W5:Y:S02]  /*ece0*/  MUFU.EX2 R11, R2 ;  /* 0x00000002000b7308 */ /* 0x0005640000000800 */
[----:B------:R-:W-:-:S04]  /*ecf0*/  FADD.FTZ R4, R234, R4 ;  /* 0x00000004ea047221 */ /* 0x000fc80000010000 */
[----:B------:R-:W-:Y:S02]  /*ed00*/  FADD.FTZ R10, R233, R4 ;  /* 0x00000004e90a7221 */ /* 0x000fe40000010000 */
[----:B-1----:R-:W-:-:S04]  /*ed10*/  FFMA.FTZ R0, R219, c[0x0][0x23c], -R8 ;  /* 0x00008f00db007a23 */ /* 0x002fc80000010808 */
[----:B------:R1:W-:Y:S01]  /*ed20*/  MUFU.EX2 R9, R0 ;  /* 0x0000000000097308 */ /* 0x0003e20000000800 */
[----:B--2---:R-:W-:Y:S01]  /*ed30*/  FFMA.FTZ R2, R243, R75, R223 ;  /* 0x0000004bf3027223 */ /* 0x004fe200000100df */
[----:B-----5:R-:W-:-:S03]  /*ed40*/  F2FP.PACK_AB R139, R11, R21 ;  /* 0x000000150b8b723e */ /* 0x020fc600000000ff */
[----:B------:R-:W-:-:S04]  /*ed50*/  FADD.FTZ R2, R238, R2 ;  /* 0x00000002ee027221 */ /* 0x000fc80000010000 */
[----:B------:R-:W-:Y:S01]  /*ed60*/  FADD.FTZ R2, R225, R2 ;  /* 0x00000002e1027221 */ /* 0x000fe20000010000 */
[C---:B------:R-:W-:Y:S01]  /*ed70*/  HMMA.16816.F32 R84, R136.reuse, R92, R84 ;  /* 0x0000005c8854723c */ /* 0x040fe20000001854 */
[----:B-1----:R-:W-:Y:S02]  /*ed80*/  FFMA.FTZ R0, R218, c[0x0][0x23c], -R8 ;  /* 0x00008f00da007a23 */ /* 0x002fe40000010808 */
[----:B------:R-:W-:Y:S02]  /*ed90*/  FADD.FTZ R5, R239, R2 ;  /* 0x00000002ef057221 */ /* 0x000fe40000010000 */
[----:B------:R1:W2:Y:S01]  /*eda0*/  MUFU.EX2 R6, R0 ;  /* 0x0000000000067308 */ /* 0x0002a20000000800 */
[----:B------:R-:W-:Y:S02]  /*edb0*/  FADD.FTZ R2, R160, R10 ;  /* 0x0000000aa0027221 */ /* 0x000fe40000010000 */
[C---:B------:R-:W-:Y:S08]  /*edc0*/  HMMA.16816.F32 R88, R136.reuse, R94, R88 ;  /* 0x0000005e8858723c */ /* 0x040ff00000001858 */
[----:B------:R-:W-:Y:S01]  /*edd0*/  HMMA.16816.F32 R100, R136, R108, R100 ;  /* 0x0000006c8864723c */ /* 0x000fe20000001864 */
[----:B-1----:R-:W-:Y:S01]  /*ede0*/  FFMA.FTZ R0, R224, c[0x0][0x23c], -R8 ;  /* 0x00008f00e0007a23 */ /* 0x002fe20000010808 */
[----:B--2---:R-:W-:-:S06]  /*edf0*/  F2FP.PACK_AB R141, R6, R9 ;  /* 0x00000009068d723e */ /* 0x004fcc00000000ff */
[C---:B------:R-:W-:Y:S01]  /*ee00*/  HMMA.16816.F32 R104, R136.reuse, R110, R104 ;  /* 0x0000006e8868723c */ /* 0x040fe20000001868 */
[----:B------:R1:W-:Y:S07]  /*ee10*/  MUFU.EX2 R7, R0 ;  /* 0x0000000000077308 */ /* 0x0003ee0000000800 */
[C---:B---3--:R-:W-:Y:S08]  /*ee20*/  HMMA.16816.F32 R116, R136.reuse, R124, R116 ;  /* 0x0000007c8874723c */ /* 0x048ff00000001874 */
[----:B------:R-:W-:Y:S01]  /*ee30*/  HMMA.16816.F32 R120, R136, R126, R120 ;  /* 0x0000007e8878723c */ /* 0x000fe20000001878 */
[----:B-1----:R-:W-:-:S04]  /*ee40*/  FFMA.FTZ R0, R222, c[0x0][0x23c], -R8 ;  /* 0x00008f00de007a23 */ /* 0x002fc80000010808 */
[----:B------:R1:W2:Y:S03]  /*ee50*/  MUFU.EX2 R8, R0 ;  /* 0x0000000000087308 */ /* 0x0002a60000000800 */
[C---:B----4-:R-:W-:Y:S08]  /*ee60*/  HMMA.16816.F32 R132, R136.reuse, R16, R132 ;  /* 0x000000108884723c */ /* 0x050ff00000001884 */
        /* <DEDUP_REMOVED lines=60> */
.L_x_1916:
[----:B------:R-:W-:-:S13]  /*f230*/  ISETP.GT.AND P0, PT, R213, R246, PT ;  /* 0x000000f6d500720c */ /* 0x000fda0003f04270 */
[----:B------:R-:W-:Y:S05]  /*f240*/  @!P0 BRA `(.L_x_1923) ;  /* 0x000042c000008947 */ /* 0x000fea0003800000 */
[----:B------:R-:W-:Y:S01]  /*f250*/  MOV R4, c[0x0][0x1a0] ;  /* 0x0000680000047a02 */ /* 0x000fe20000000f00 */
[----:B------:R-:W-:Y:S01]  /*f260*/  IMAD.MOV.U32 R5, RZ, RZ, c[0x0][0x198] ;  /* 0x00006600ff057624 */ /* 0x000fe200078e00ff */
[----:B------:R-:W-:Y:S01]  /*f270*/  MOV R0, c[0x0][0x1a4] ;  /* 0x0000690000007a02 */ /* 0x000fe20000000f00 */
[----:B------:R-:W-:Y:S01]  /*f280*/  IMAD.MOV.U32 R2, RZ, RZ, c[0x0][0x19c] ;  /* 0x00006700ff027624 */ /* 0x000fe200078e00ff */
[----:B------:R-:W-:Y:S01]  /*f290*/  MOV R68, R72 ;  /* 0x0000004800447202 */ /* 0x000fe20000000f00 */
[C---:B------:R-:W-:Y:S01]  /*f2a0*/  IMAD.WIDE.U32 R8, R4.reuse, 0x30, RZ ;  /* 0x0000003004087825 */ /* 0x040fe200078e00ff */
[----:B------:R-:W-:Y:S02]  /*f2b0*/  SHF.L.U64.HI R10, R4, 0x5, R0 ;  /* 0x00000005040a7819 */ /* 0x000fe40000010200 */
[----:B------:R-:W-:Y:S01]  /*f2c0*/  MOV R75, R70 ;  /* 0x00000046004b7202 */ /* 0x000fe20000000f00 */
[----:B------:R-:W-:Y:S02]  /*f2d0*/  IMAD R0, R0, 0x30, RZ ;  /* 0x0000003000007824 */ /* 0x000fe400078e02ff */
[C---:B------:R-:W-:Y:S01]  /*f2e0*/  IMAD.WIDE.U32 R6, R5.reuse, 0x30, RZ ;  /* 0x0000003005067825 */ /* 0x040fe200078e00ff */
[----:B------:R-:W-:-:S03]  /*f2f0*/  SHF.L.U64.HI R5, R5, 0x5, R2 ;  /* 0x0000000505057819 */ /* 0x000fc60000010202 */
[----:B------:R-:W-:Y:S01]  /*f300*/  IMAD R4, R2, 0x30, RZ ;  /* 0x0000003002047824 */ /* 0x000fe200078e02ff */
[----:B------:R-:W-:Y:S01]  /*f310*/  IADD3 R2, R0, R9, RZ ;  /* 0x0000000900027210 */ /* 0x000fe20007ffe0ff */
[----:B------:R-:W-:Y:S01]  /*f320*/  IMAD.MOV.U32 R3, RZ, RZ, R73 ;  /* 0x000000ffff037224 */ /* 0x000fe200078e0049 */
[----:B------:R-:W2:Y:S01]  /*f330*/  LDL.LU.64 R8, [R1+0x18] ;  /* 0x0000180001087983 */ /* 0x000ea20000300a00 */
[----:B------:R-:W-:Y:S02]  /*f340*/  IMAD.IADD R0, R4, 0x1, R7 ;  /* 0x0000000104007824 */ /* 0x000fe400078e0207 */
[----:B------:R-:W-:Y:S01]  /*f350*/  IMAD.MOV.U32 R74, RZ, RZ, R71 ;  /* 0x000000ffff4a7224 */ /* 0x000fe200078e0047 */
[----:B------:R-:W3:Y:S01]  /*f360*/  LDL.LU.64 R6, [R1+0x20] ;  /* 0x0000200001067983 */ /* 0x000ee20000300a00 */
[----:B------:R-:W-:Y:S02]  /*f370*/  ISETP.GE.AND P5, PT, R250, c[0x0][0x220], PT ;  /* 0x00008800fa007a0c */ /* 0x000fe40003fa6270 */
[----:B--2---:R-:W-:-:S02]  /*f380*/  MOV R245, R9 ;  /* 0x0000000900f57202 */ /* 0x004fc40000000f00 */
[----:B---3--:R-:W-:Y:S01]  /*f390*/  MOV R244, R6 ;  /* 0x0000000600f47202 */ /* 0x008fe20000000f00 */
[----:B------:R-:W-:Y:S05]  /*f3a0*/  BRA `(.L_x_1924) ;  /* 0x000003d000007947 */ /* 0x000fea0003800000 */
.L_x_1926:
[----:B------:R-:W2:Y:S01]  /*f3b0*/  LDL.64 R220, [R1+0x10] ;  /* 0x0000100001dc7983 */ /* 0x000ea20000100a00 */
[----:B------:R-:W-:Y:S01]  /*f3c0*/  IADD3 R0, R213, -0x2, RZ ;  /* 0xfffffffed5007810 */ /* 0x000fe20007ffe0ff */
[----:B------:R-:W-:Y:S02]  /*f3d0*/  IMAD.MOV.U32 R216, RZ, RZ, c[0x0][0x198] ;  /* 0x00006600ffd87624 */ /* 0x000fe400078e00ff */
[----:B------:R-:W3:Y:S01]  /*f3e0*/  LDL.64 R214, [R1] ;  /* 0x0000000001d67983 */ /* 0x000ee20000100a00 */
[----:B------:R-:W-:Y:S01]  /*f3f0*/  IMAD.MOV.U32 R218, RZ, RZ, c[0x0][0x198] ;  /* 0x00006600ffda7624 */ /* 0x000fe200078e00ff */
[----:B------:R-:W-:Y:S01]  /*f400*/  SHF.R.S32.HI R2, RZ, 0x1f, R0 ;  /* 0x0000001fff027819 */ /* 0x000fe20000011400 */
[----:B------:R-:W-:Y:S01]  /*f410*/  IMAD.WIDE.U32 R4, R0, c[0x0][0x198], RZ ;  /* 0x0000660000047a25 */ /* 0x000fe200078e00ff */
[----:B------:R1:W-:Y:S03]  /*f420*/  @P5 STS.128 [R211+0x4000], RZ ;  /* 0x004000ffd3005388 */ /* 0x0003e60000000c00 */
[----:B------:R-:W-:Y:S02]  /*f430*/  IMAD R2, R2, c[0x0][0x198], RZ ;  /* 0x0000660002027a24 */ /* 0x000fe400078e02ff */
[----:B------:R-:W-:Y:S02]  /*f440*/  IMAD.SHL.U32 R219, R216, 0x20, RZ ;  /* 0x00000020d8db7824 */ /* 0x000fe400078e00ff */
[----:B------:R-:W-:Y:S04]  /*f450*/  IMAD R2, R0, c[0x0][0x19c], R2 ;  /* 0x0000670000027a24 */ /* 0x000fe800078e0202 */
[----:B------:R-:W-:Y:S01]  /*f460*/  IMAD.IADD R2, R5, 0x1, R2 ;  /* 0x0000000105027824 */ /* 0x000fe200078e0202 */
[----:B--2---:R-:W-:Y:S01]  /*f470*/  LEA R0, P0, R4, R220, 0x6 ;  /* 0x000000dc04007211 */ /* 0x004fe200078030ff */
[----:B------:R-:W-:Y:S02]  /*f480*/  IMAD.SHL.U32 R220, R216, 0x10, RZ ;  /* 0x00000010d8dc7824 */ /* 0x000fe400078e00ff */
[----:B------:R-:W-:Y:S01]  /*f490*/  IMAD.WIDE.U32 R216, R218, 0x30, RZ ;  /* 0x00000030dad87825 */ /* 0x000fe200078e00ff */
[----:B------:R-:W-:Y:S02]  /*f4a0*/  @!P5 IADD3 R12, P2, R0, R219, RZ ;  /* 0x000000db000cd210 */ /* 0x000fe40007f5e0ff */
[----:B---3--:R-:W-:Y:S01]  /*f4b0*/  LEA.HI.X R2, R4, R215, R2, 0x6, P0 ;  /* 0x000000d704027211 */ /* 0x008fe200000f3402 */
[----:B------:R-:W-:Y:S01]  /*f4c0*/  IMAD.MOV.U32 R215, RZ, RZ, c[0x0][0x198] ;  /* 0x00006600ffd77624 */ /* 0x000fe200078e00ff */
[----:B------:R-:W-:Y:S01]  /*f4d0*/  @!P5 LEA R10, P6, R0, c[0x0][0x168], 0x1 ;  /* 0x00005a00000ada11 */ /* 0x000fe200078c08ff */
[----:B------:R-:W-:Y:S01]  /*f4e0*/  IMAD.MOV.U32 R214, RZ, RZ, 0x4 ;  /* 0x00000004ffd67424 */ /* 0x000fe200078e00ff */
[----:B------:R-:W-:Y:S02]  /*f4f0*/  @!P5 IADD3 R7, P4, R220, R0, RZ ;  /* 0x00000000dc07d210 */ /* 0x000fe40007f9e0ff */
[--C-:B------:R-:W-:Y:S02]  /*f500*/  @!P5 LEA.HI.X R11, R0, c[0x0][0x16c], R2.reuse, 0x1, P6 ;  /* 0x00005b00000bda11 */ /* 0x100fe400030f0c02 */
[----:B------:R-:W-:Y:S01]  /*f510*/  SHF.L.U64.HI R214, R215, R214, c[0x0][0x19c] ;  /* 0x00006700d7d67619 */ /* 0x000fe200000102d6 */
[----:B------:R-:W-:Y:S01]  /*f520*/  IMAD.MOV.U32 R215, RZ, RZ, c[0x0][0x19c] ;  /* 0x00006700ffd77624 */ /* 0x000fe200078e00ff */
[C---:B------:R-:W-:Y:S01]  /*f530*/  @!P5 LEA R8, P3, R7.reuse, c[0x0][0x168], 0x1 ;  /* 0x00005a000708da11 */ /* 0x040fe200078608ff */
[----:B------:R-:W-:Y:S01]  /*f540*/  @!PT LDS RZ, [RZ] ;  /* 0x00000000fffff984 */ /* 0x000fe20000000800 */
[----:B------:R-:W-:Y:S01]  /*f550*/  @!PT LDS RZ, [RZ] ;  /* 0x00000000fffff984 */ /* 0x000fe20000000800 */
[----:B------:R-:W-:Y:S01]  /*f560*/  @!PT LDS RZ, [RZ] ;  /* 0x00000000fffff984 */ /* 0x000fe20000000800 */
[----:B------:R1:W-:Y:S01]  /*f570*/  @!P5 LDGSTS.E.BYPASS.LTC128B.128 [R211+0x4000], [R10.64] ;  /* 0x040000000ad3dfae */ /* 0x0003e2000b901d46 */
[----:B------:R-:W-:Y:S01]  /*f580*/  P2R R4, PR, RZ, 0x4 ;  /* 0x00000004ff047803 */ /* 0x000fe20000000000 */
[----:B------:R-:W-:Y:S01]  /*f590*/  @!P5 IMAD.X R9, R214, 0x1, R2, P4 ;  /* 0x00000001d609d824 */ /* 0x000fe200020e0602 */
[----:B------:R-:W-:Y:S01]  /*f5a0*/  SHF.L.U64.HI R215, R218, 0x5, R215 ;  /* 0x00000005dad77819 */ /* 0x000fe200000102d7 */
[----:B------:R1:W-:Y:S01]  /*f5b0*/  @P5 STS.128 [R211+0x4800], RZ ;  /* 0x004800ffd3005388 */ /* 0x0003e20000000c00 */
[----:B------:R-:W-:Y:S01]  /*f5c0*/  ISETP.NE.AND P4, PT, R4, RZ, PT ;  /* 0x000000ff0400720c */ /* 0x000fe20003f85270 */
[----:B------:R-:W-:Y:S01]  /*f5d0*/  IMAD.MOV.U32 R214, RZ, RZ, c[0x0][0x19c] ;  /* 0x00006700ffd67624 */ /* 0x000fe200078e00ff */
[----:B------:R-:W-:Y:S02]  /*f5e0*/  @!P5 LEA.HI.X R9, R7, c[0x0][0x16c], R9, 0x1, P3 ;  /* 0x00005b000709da11 */ /* 0x000fe400018f0c09 */
[----:B------:R-:W-:Y:S01]  /*f5f0*/  @!P5 LEA R6, P2, R12, c[0x0][0x168], 0x1 ;  /* 0x00005a000c06da11 */ /* 0x000fe200078408ff */
[----:B------:R-:W-:Y:S01]  /*f600*/  @!P5 IMAD.X R13, R2, 0x1, R215, P4 ;  /* 0x00000001020dd824 */ /* 0x000fe200020e06d7 */
[----:B------:R-:W-:Y:S01]  /*f610*/  @!P5 IADD3 R5, P1, R0, R216, RZ ;  /* 0x000000d80005d210 */ /* 0x000fe20007f3e0ff */
[----:B------:R-:W-:Y:S01]  /*f620*/  @!PT LDS RZ, [RZ] ;  /* 0x00000000fffff984 */ /* 0x000fe20000000800 */
[----:B------:R-:W-:Y:S01]  /*f630*/  @!PT LDS RZ, [RZ] ;  /* 0x00000000fffff984 */ /* 0x000fe20000000800 */
[----:B------:R-:W-:Y:S01]  /*f640*/  @!PT LDS RZ, [RZ] ;  /* 0x00000000fffff984 */ /* 0x000fe20000000800 */
[----:B------:R1:W-:Y:S01]  /*f650*/  @!P5 LDGSTS.E.BYPASS.LTC128B.128 [R211+0x4800], [R8.64] ;  /* 0x0480000008d3dfae */ /* 0x0003e2000b901d46 */
[----:B------:R-:W-:Y:S02]  /*f660*/  IMAD R214, R214, 0x30, RZ ;  /* 0x00000030d6d67824 */ /* 0x000fe400078e02ff */
[----:B------:R-:W-:Y:S01]  /*f670*/  @!P5 LEA.HI.X R7, R12, c[0x0][0x16c], R13, 0x1, P2 ;  /* 0x00005b000c07da11 */ /* 0x000fe200010f0c0d */
[----:B------:R1:W-:Y:S01]  /*f680*/  @P5 STS.128 [R211+0x5000], RZ ;  /* 0x005000ffd3005388 */ /* 0x0003e20000000c00 */
[----:B------:R-:W-:Y:S01]  /*f690*/  IMAD.IADD R214, R214, 0x1, R217 ;  /* 0x00000001d6d67824 */ /* 0x000fe200078e02d9 */
[C---:B------:R-:W-:Y:S02]  /*f6a0*/  @!P5 LEA R4, P0, R5.reuse, c[0x0][0x168], 0x1 ;  /* 0x00005a000504da11 */ /* 0x040fe400078008ff */
[----:B------:R-:W-:Y:S01]  /*f6b0*/  @!PT LDS RZ, [RZ] ;  /* 0x00000000fffff984 */ /* 0x000fe20000000800 */
[----:B------:R-:W-:Y:S01]  /*f6c0*/  @!PT LDS RZ, [RZ] ;  /* 0x00000000fffff984 */ /* 0x000fe20000000800 */
[----:B------:R-:W-:Y:S01]  /*f6d0*/  @!PT LDS RZ, [RZ] ;  /* 0x00000000fffff984 */ /* 0x000fe20000000800 */
[----:B------:R1:W-:Y:S01]  /*f6e0*/  @!P5 LDGSTS.E.BYPASS.LTC128B.128 [R211+0x5000], [R6.64] ;  /* 0x0500000006d3dfae */ /* 0x0003e2000b901d46 */
[----:B------:R-:W-:Y:S03]  /*f6f0*/  @!P5 IMAD.X R14, R2, 0x1, R214, P1 ;  /* 0x00000001020ed824 */ /* 0x000fe600008e06d6 */
[----:B------:R1:W-:Y:S02]  /*f700*/  @P5 STS.128 [R211+0x5800], RZ ;  /* 0x005800ffd3005388 */ /* 0x0003e40000000c00 */
[----:B------:R-:W-:Y:S05]  /*f710*/  @!P5 LEA.HI.X R5, R5, c[0x0][0x16c], R14, 0x1, P0 ;  /* 0x00005b000505da11 */ /* 0x000fea00000f0c0e */
[----:B------:R-:W-:Y:S01]  /*f720*/  @!PT LDS RZ, [RZ] ;  /* 0x00000000fffff984 */ /* 0x000fe20000000800 */
[----:B------:R-:W-:Y:S01]  /*f730*/  @!PT LDS RZ, [RZ] ;  /* 0x00000000fffff984 */ /* 0x000fe20000000800 */
[----:B------:R-:W-:Y:S01]  /*f740*/  @!PT LDS RZ, [RZ] ;  /* 0x00000000fffff984 */ /* 0x000fe20000000800 */
[----:B------:R1:W-:Y:S04]  /*f750*/  @!P5 LDGSTS.E.BYPASS.LTC128B.128 [R211+0x5800], [R4.64] ;  /* 0x0580000004d3dfae */ /* 0x0003e8000b901d46 */
[----:B------:R-:W0:Y:S01]  /*f760*/  LDGDEPBAR ;  /* 0x00000000000079af */ /* 0x000e220000000000 */
[----:B------:R-:W-:-:S05]  /*f770*/  BRA `(.L_x_1925) ;  /* 0x0000117000007947 */ /* 0x000fca0003800000 */
.L_x_1924:
[----:B------:R-:W-:Y:S04]  /*f780*/  DEPBAR.LE SB0, 0x0 ;  /* 0x000080000000791a */ /* 0x000fe80000000000 */
[----:B------:R-:W-:Y:S01]  /*f790*/  BAR.SYNC.DEFER_BLOCKING 0x0 ;  /* 0x0000000000007b1d */ /* 0x000fe20000010000 */
[----:B------:R-:W-:Y:S02]  /*f7a0*/  MOV R2, c[0x0][0x1a0] ;  /* 0x0000680000027a02 */ /* 0x000fe40000000f00 */
[----:B------:R-:W-:Y:S02]  /*f7b0*/  MOV R0, 0x6 ;  /* 0x0000000600007802 */ /* 0x000fe40000000f00 */
[----:B------:R-:W-:Y:S02]  /*f7c0*/  MOV R6, c[0x0][0x1a0] ;  /* 0x0000680000067a02 */ /* 0x000fe40000000f00 */
[----:B------:R-:W-:Y:S02]  /*f7d0*/  IADD3 R212, R213, -0x1, RZ ;  /* 0xffffffffd5d47810 */ /* 0x000fe40007ffe0ff */
[----:B------:R-:W-:Y:S02]  /*f7e0*/  SHF.L.U64.HI R0, R2, R0, c[0x0][0x1a4] ;  /* 0x0000690002007619 */ /* 0x000fe40000010200 */
[----:B------:R-:W-:Y:S02]  /*f7f0*/  SHF.L.U32 R8, R6, 0x6, RZ ;  /* 0x0000000606087819 */ /* 0x000fe400000006ff */
[----:B------:R-:W-:Y:S01]  /*f800*/  SHF.R.S32.HI R2, RZ, 0x1f, R212 ;  /* 0x0000001fff027819 */ /* 0x000fe200000114d4 */
[----:B------:R-:W-:Y:S01]  /*f810*/  IMAD R0, R0, R212, RZ ;  /* 0x000000d400007224 */ /* 0x000fe200078e02ff */
[----:B------:R-:W-:Y:S01]  /*f820*/  SHF.L.U32 R7, R6, 0x4, RZ ;  /* 0x0000000406077819 */ /* 0x000fe200000006ff */
[-C--:B------:R-:W-:Y:S01]  /*f830*/  IMAD.WIDE.U32 R4, R212, R8.reuse, R244 ;  /* 0x00000008d4047225 */ /* 0x080fe200078e00f4 */
[----:B------:R-:W-:Y:S02]  /*f840*/  SHF.L.U32 R6, R6, 0x5, RZ ;  /* 0x0000000506067819 */ /* 0x000fe400000006ff */
[----:B------:R-:W-:Y:S01]  /*f850*/  MOV R17, c[0x0][0x1a0] ;  /* 0x0000680000117a02 */ /* 0x000fe20000000f00 */
[----:B------:R-:W-:Y:S01]  /*f860*/  IMAD R0, R2, R8, R0 ;  /* 0x0000000802007224 */ /* 0x000fe200078e0200 */
[----:B------:R-:W-:Y:S02]  /*f870*/  @!P5 LEA R12, P6, R4, c[0x0][0x170], 0x1 ;  /* 0x00005c00040cda11 */ /* 0x000fe400078c08ff */
[----:B------:R-:W-:Y:S01]  /*f880*/  @!P5 IADD3 R2, P0, R7, R4, RZ ;  /* 0x000000040702d210 */ /* 0x000fe20007f1e0ff */
[----:B------:R-:W-:Y:S01]  /*f890*/  @P5 STS.128 [R211+0x6000], RZ ;  /* 0x006000ffd3005388 */ /* 0x000fe20000000c00 */
[----:B------:R-:W-:Y:S01]  /*f8a0*/  IADD3 R0, R5, R0, RZ ;  /* 0x0000000005007210 */ /* 0x000fe20007ffe0ff */
[C---:B------:R-:W-:Y:S01]  /*f8b0*/  IMAD.WIDE.U32 R18, R17.reuse, 0x30, RZ ;  /* 0x0000003011127825 */ /* 0x040fe200078e00ff */
[----:B------:R-:W-:Y:S02]  /*f8c0*/  @!P5 IADD3 R7, P3, R6, R4, RZ ;  /* 0x000000040607d210 */ /* 0x000fe40007f7e0ff */
[----:B------:R-:W-:Y:S02]  /*f8d0*/  @!P5 LEA.HI.X R13, R4, c[0x0][0x174], R0, 0x1, P6 ;  /* 0x00005d00040dda11 */ /* 0x000fe400030f0c00 */
[----:B------:R-:W-:Y:S02]  /*f8e0*/  MOV R6, 0x4 ;  /* 0x0000000400067802 */ /* 0x000fe40000000f00 */
[----:B------:R-:W-:Y:S01]  /*f8f0*/  @!P5 LEA R10, P4, R2, c[0x0][0x170], 0x1 ;  /* 0x00005c00020ada11 */ /* 0x000fe200078808ff */
[----:B------:R-:W-:Y:S01]  /*f900*/  @!PT LDS RZ, [RZ] ;  /* 0x00000000fffff984 */ /* 0x000fe20000000800 */
[----:B------:R-:W-:Y:S01]  /*f910*/  @!PT LDS RZ, [RZ] ;  /* 0x00000000fffff984 */ /* 0x000fe20000000800 */
[----:B------:R-:W-:Y:S01]  /*f920*/  @!PT LDS RZ, [RZ] ;  /* 0x00000000fffff984 */ /* 0x000fe20000000800 */
[----:B------:R1:W-:Y:S01]  /*f930*/  @!P5 LDGSTS.E.BYPASS.LTC128B.128 [R211+0x6000], [R12.64] ;  /* 0x060000000cd3dfae */ /* 0x0003e2000b901d46 */
[C---:B------:R-:W-:Y:S02]  /*f940*/  SHF.L.U64.HI R6, R17.reuse, R6, c[0x0][0x1a4] ;  /* 0x0000690011067619 */ /* 0x040fe40000010206 */
[----:B------:R-:W-:Y:S02]  /*f950*/  MOV R16, c[0x0][0x1a4] ;  /* 0x0000690000107a02 */ /* 0x000fe40000000f00 */
[----:B------:R-:W-:Y:S02]  /*f960*/  @!P5 IADD3.X R5, R6, R0, RZ, P0, !PT ;  /* 0x000000000605d210 */ /* 0x000fe400007fe4ff */
[----:B------:R-:W-:Y:S01]  /*f970*/  SHF.L.U64.HI R16, R17, 0x5, R16 ;  /* 0x0000000511107819 */ /* 0x000fe20000010210 */
[----:B------:R-:W-:Y:S01]  /*f980*/  @P5 STS.128 [R211+0x6800], RZ ;  /* 0x006800ffd3005388 */ /* 0x000fe20000000c00 */
[----:B------:R-:W-:Y:S02]  /*f990*/  @!P5 LEA.HI.X R11, R2, c[0x0][0x174], R5, 0x1, P4 ;  /* 0x00005d00020bda11 */ /* 0x000fe400020f0c05 */
[----:B------:R-:W-:Y:S02]  /*f9a0*/  @!P5 IADD3.X R9, R0, R16, RZ, P3, !PT ;  /* 0x000000100009d210 */ /* 0x000fe40001ffe4ff */
[C---:B------:R-:W-:Y:S02]  /*f9b0*/  @!P5 LEA R8, P2, R7.reuse, c[0x0][0x170], 0x1 ;  /* 0x00005c000708da11 */ /* 0x040fe400078408ff */
[----:B------:R-:W-:Y:S01]  /*f9c0*/  MOV R15, c[0x0][0x1a4] ;  /* 0x00006900000f7a02 */ /* 0x000fe20000000f00 */
[----:B------:R-:W-:Y:S01]  /*f9d0*/  @!PT LDS RZ, [RZ] ;  /* 0x00000000fffff984 */ /* 0x000fe20000000800 */
[----:B------:R-:W-:Y:S01]  /*f9e0*/  @!PT LDS RZ, [RZ] ;  /* 0x00000000fffff984 */ /* 0x000fe20000000800 */
[----:B------:R-:W-:Y:S01]  /*f9f0*/  @!PT LDS RZ, [RZ] ;  /* 0x00000000fffff984 */ /* 0x000fe20000000800 */
[----:B------:R2:W-:Y:S01]  /*fa00*/  @!P5 LDGSTS.E.BYPASS.LTC128B.128 [R211+0x6800], [R10.64] ;  /* 0x068000000ad3dfae */ /* 0x0005e2000b901d46 */
[----:B------:R-:W-:Y:S02]  /*fa10*/  @!P5 LEA.HI.X R9, R7, c[0x0][0x174], R9, 0x1, P2 ;  /* 0x00005d000709da11 */ /* 0x000fe400010f0c09 */
[----:B------:R-:W-:Y:S01]  /*fa20*/  @!P5 IADD3 R14, P1, R18, R4, RZ ;  /* 0x00000004120ed210 */ /* 0x000fe20007f3e0ff */
[----:B------:R-:W-:Y:S03]  /*fa30*/  IMAD R15, R15, 0x30, RZ ;  /* 0x000000300f0f7824 */ /* 0x000fe600078e02ff */
[----:B------:R-:W-:Y:S01]  /*fa40*/  @!P5 LEA R6, P0, R14, c[0x0][0x170], 0x1 ;  /* 0x00005c000e06da11 */ /* 0x000fe200078008ff */
[----:B------:R-:W-:Y:S01]  /*fa50*/  @P5 STS.128 [R211+0x7000], RZ ;  /* 0x007000ffd3005388 */ /* 0x000fe20000000c00 */
[----:B------:R-:W-:Y:S04]  /*fa60*/  IADD3 R15, R15, R19, RZ ;  /* 0x000000130f0f7210 */ /* 0x000fe80007ffe0ff */
[----:B------:R-:W-:Y:S03]  /*fa70*/  @!P5 IADD3.X R15, R0, R15, RZ, P1, !PT ;  /* 0x0000000f000fd210 */ /* 0x000fe60000ffe4ff */
[----:B------:R-:W-:Y:S01]  /*fa80*/  @!PT LDS RZ, [RZ] ;  /* 0x00000000fffff984 */ /* 0x000fe20000000800 */
[----:B------:R-:W-:Y:S01]  /*fa90*/  @!PT LDS RZ, [RZ] ;  /* 0x00000000fffff984 */ /* 0x000fe20000000800 */
[----:B------:R-:W-:Y:S01]  /*faa0*/  @!PT LDS RZ, [RZ] ;  /* 0x00000000fffff984 */ /* 0x000fe20000000800 */
[----:B------:R2:W-:Y:S01]  /*fab0*/  @!P5 LDGSTS.E.BYPASS.LTC128B.128 [R211+0x7000], [R8.64] ;  /* 0x0700000008d3dfae */ /* 0x0005e2000b901d46 */
[----:B------:R-:W-:Y:S02]  /*fac0*/  @!P5 LEA.HI.X R7, R14, c[0x0][0x174], R15, 0x1, P0 ;  /* 0x00005d000e07da11 */ /* 0x000fe400000f0c0f */
[----:B------:R-:W-:Y:S05]  /*fad0*/  ISETP.GT.AND P0, PT, R212, R246, PT ;  /* 0x000000f6d400720c */ /* 0x000fea0003f04270 */
        /* <DEDUP_REMOVED lines=138> */
[----:B------:R-:W1:Y:S01]  /*10380*/  MUFU.TANH R173, R31 ;  /* 0x0000001f00ad7308 */ /* 0x000e620000002400 */
        /* <DEDUP_REMOVED lines=9> */
[----:B------:R2:W2:Y:S01]  /*10420*/  MUFU.TANH R69, R39 ;  /* 0x0000002700457308 */ /* 0x0004a20000002400 */
[----:B------:R-:W-:Y:S04]  /*10430*/  HMMA.16816.F32 R64, R156, R6, R64 ;  /* 0x000000069c40723c */ /* 0x000fe80000001840 */
[----:B------:R-:W-:Y:S02]  /*10440*/  FMUL.FTZ R50, R50, c[0x0][0x2ec] ;  /* 0x0000bb0032327a20 */ /* 0x000fe40000410000 */
[----:B------:R-:W-:Y:S02]  /*10450*/  FMUL.FTZ R51, R51, c[0x0][0x2ec] ;  /* 0x0000bb0033337a20 */ /* 0x000fe40000410000 */
[----:B------:R-:W-:Y:S01]  /*10460*/  FMUL.FTZ R52, R52, c[0x0][0x2ec] ;  /* 0x0000bb0034347a20 */ /* 0x000fe20000410000 */
[----:B------:R3:W3:Y:S03]  /*10470*/  MUFU.TANH R155, R18 ;  /* 0x00000012009b7308 */ /* 0x0006e60000002400 */
[----:B-----5:R-:W-:Y:S02]  /*10480*/  FMUL.FTZ R28, R53, c[0x0][0x2ec] ;  /* 0x0000bb00351c7a20 */ /* 0x020fe40000410000 */
[----:B-1----:R-:W-:Y:S02]  /*10490*/  FMUL.FTZ R38, R55, c[0x0][0x2ec] ;  /* 0x0000bb0037267a20 */ /* 0x002fe40000410000 */
[----:B------:R-:W-:Y:S02]  /*104a0*/  FMUL.FTZ R56, R56, c[0x0][0x2ec] ;  /* 0x0000bb0038387a20 */ /* 0x000fe40000410000 */
[----:B------:R-:W-:Y:S01]  /*104b0*/  FMUL.FTZ R57, R57, c[0x0][0x2ec] ;  /* 0x0000bb0039397a20 */ /* 0x000fe20000410000 */
[----:B------:R1:W1:Y:S01]  /*104c0*/  MUFU.TANH R154, R19 ;  /* 0x00000013009a7308 */ /* 0x0002620000002400 */
[----:B------:R-:W-:Y:S02]  /*104d0*/  FMUL.FTZ R60, R60, c[0x0][0x2ec] ;  /* 0x0000bb003c3c7a20 */ /* 0x000fe40000410000 */
[----:B------:R-:W-:Y:S02]  /*104e0*/  FMUL.FTZ R61, R61, c[0x0][0x2ec] ;  /* 0x0000bb003d3d7a20 */ /* 0x000fe40000410000 */
[----:B--2---:R-:W-:Y:S02]  /*104f0*/  FMUL.FTZ R39, R54, c[0x0][0x2ec] ;  /* 0x0000bb0036277a20 */ /* 0x004fe40000410000 */
        /* <DEDUP_REMOVED lines=63> */
.L_x_1925:
[----:B------:R-:W2:Y:S01]  /*108f0*/  S2R R0, SR_TID.X ;  /* 0x0000000000007919 */ /* 0x000ea20000002100 */
[----:B------:R-:W-:Y:S01]  /*10900*/  P2R R42, PR, RZ, 0x20 ;  /* 0x00000020ff2a7803 */ /* 0x000fe20000000000 */
[----:B--2---:R-:W-:Y:S05]  /*10910*/  IMAD.SHL.U32 R0, R0, 0x2, RZ ;  /* 0x0000000200007824 */ /* 0x004fea00078e00ff */
[----:B------:R-:W-:Y:S05]  /*10920*/  LOP3.LUT R0, R0, 0x6, RZ, 0xc0, !PT ;  /* 0x0000000600007812 */ /* 0x000fea00078ec0ff */
[----:B------:R-:W-:Y:S05]  /*10930*/  IMAD R0, R212, 0x40, R0 ;  /* 0x00000040d4007824 */ /* 0x000fea00078e0200 */
[C---:B------:R-:W-:Y:S02]  /*10940*/  IADD3 R2, R0.reuse, 0x1, RZ ;  /* 0x0000000100027810 */ /* 0x040fe40007ffe0ff */
[CC--:B------:R-:W-:Y:S02]  /*10950*/  ISETP.GE.AND P1, PT, R0.reuse, R206.reuse, PT ;  /* 0x000000ce0000720c */ /* 0x0c0fe40003f26270 */
[----:B------:R-:W-:Y:S02]  /*10960*/  ISETP.GE.AND P0, PT, R0, R205, PT ;  /* 0x000000cd0000720c */ /* 0x000fe40003f06270 */
[----:B------:R-:W-:Y:S02]  /*10970*/  ISETP.GE.AND P5, PT, R2, R206, PT ;  /* 0x000000ce0200720c */ /* 0x000fe40003fa6270 */
[CC--:B------:R-:W-:Y:S02]  /*10980*/  ISETP.GE.OR P2, PT, R0.reuse, R210.reuse, !P1 ;  /* 0x000000d20000720c */ /* 0x0c0fe40004f46670 */
[----:B------:R-:W-:Y:S02]  /*10990*/  ISETP.GE.OR P1, PT, R0, R209, !P0 ;  /* 0x000000d10000720c */ /* 0x000fe40004726670 */
[----:B------:R-:W-:Y:S02]  /*109a0*/  ISETP.GE.OR P0, PT, R2, R210, !P5 ;  /* 0x000000d20200720c */ /* 0x000fe40006f06670 */
[----:B------:R-:W-:Y:S02]  /*109b0*/  FSEL R20, R160, -INF , !P1 ;  /* 0xff800000a0147808 */ /* 0x000fe40004800000 */
[----:B-1----:R-:W-:Y:S02]  /*109c0*/  P2R R4, PR, RZ, 0x1 ;  /* 0x00000001ff047803 */ /* 0x002fe40000000000 */
[C---:B------:R-:W-:Y:S02]  /*109d0*/  ISETP.GE.AND P0, PT, R0.reuse, R204, PT ;  /* 0x000000cc0000720c */ /* 0x040fe40003f06270 */
[C---:B------:R-:W-:Y:S02]  /*109e0*/  IADD3 R14, R0.reuse, 0x8, RZ ;  /* 0x00000008000e7810 */ /* 0x040fe40007ffe0ff */
[C---:B------:R-:W-:Y:S02]  /*109f0*/  ISETP.GE.OR P0, PT, R0.reuse, R208, !P0 ;  /* 0x000000d00000720c */ /* 0x040fe40004706670 */
[C---:B------:R-:W-:Y:S02]  /*10a00*/  ISETP.GE.AND P1, PT, R0.reuse, R203, PT ;  /* 0x000000cb0000720c */ /* 0x040fe40003f26270 */
[C---:B------:R-:W-:Y:S02]  /*10a10*/  IADD3 R13, R0.reuse, 0x9, RZ ;  /* 0x00000009000d7810 */ /* 0x040fe40007ffe0ff */
[----:B------:R-:W-:Y:S02]  /*10a20*/  IADD3 R12, R0, 0x10, RZ ;  /* 0x00000010000c7810 */ /* 0x000fe40007ffe0ff */
[----:B------:R-:W-:Y:S02]  /*10a30*/  FSEL R25, R168, -INF , !P0 ;  /* 0xff800000a8197808 */ /* 0x000fe40004000000 */
[----:B------:R-:W-:Y:S02]  /*10a40*/  ISETP.GE.AND P0, PT, R14, R206, PT ;  /* 0x000000ce0e00720c */ /* 0x000fe40003f06270 */
[----:B------:R-:W-:Y:S02]  /*10a50*/  ISETP.GE.OR P1, PT, R0, R207, !P1 ;  /* 0x000000cf0000720c */ /* 0x000fe40004f26670 */
[----:B------:R-:W-:Y:S02]  /*10a60*/  ISETP.GE.AND P3, PT, R2, R203, PT ;  /* 0x000000cb0200720c */ /* 0x000fe40003f66270 */
[----:B------:R-:W-:Y:S02]  /*10a70*/  FSEL R18, R165, -INF , !P2 ;  /* 0xff800000a5127808 */ /* 0x000fe40005000000 */
[----:B------:R-:W-:Y:S02]  /*10a80*/  IADD3 R11, R0, 0x11, RZ ;  /* 0x00000011000b7810 */ /* 0x000fe40007ffe0ff */
[----:B------:R-:W-:Y:S02]  /*10a90*/  ISETP.GE.OR P2, PT, R14, R210, !P0 ;  /* 0x000000d20e00720c */ /* 0x000fe40004746670 */
[-C--:B------:R-:W-:Y:S02]  /*10aa0*/  ISETP.GE.AND P0, PT, R12, R206.reuse, PT ;  /* 0x000000ce0c00720c */ /* 0x080fe40003f06270 */
[----:B------:R-:W-:Y:S02]  /*10ab0*/  IADD3 R10, R0, 0x18, RZ ;  /* 0x00000018000a7810 */ /* 0x000fe40007ffe0ff */
[----:B------:R-:W-:Y:S02]  /*10ac0*/  FSEL R29, R164, -INF , !P1 ;  /* 0xff800000a41d7808 */ /* 0x000fe40004800000 */
[-C--:B------:R-:W-:Y:S02]  /*10ad0*/  ISETP.GE.AND P1, PT, R13, R206.reuse, PT ;  /* 0x000000ce0d00720c */ /* 0x080fe40003f26270 */
[----:B------:R-:W-:Y:S02]  /*10ae0*/  ISETP.GE.OR P3, PT, R2, R207, !P3 ;  /* 0x000000cf0200720c */ /* 0x000fe40005f66670 */
[----:B------:R-:W-:Y:S02]  /*10af0*/  FSEL R22, R15, -INF , !P2 ;  /* 0xff8000000f167808 */ /* 0x000fe40005000000 */
[----:B------:R-:W-:Y:S02]  /*10b00*/  ISETP.GE.AND P2, PT, R11, R206, PT ;  /* 0x000000ce0b00720c */ /* 0x000fe40003f46270 */
[-C--:B------:R-:W-:Y:S02]  /*10b10*/  ISETP.GE.OR P1, PT, R13, R210.reuse, !P1 ;  /* 0x000000d20d00720c */ /* 0x080fe40004f26670 */
[----:B------:R-:W-:Y:S02]  /*10b20*/  ISETP.GE.OR P0, PT, R12, R210, !P0 ;  /* 0x000000d20c00720c */ /* 0x000fe40004706670 */
[----:B------:R-:W-:Y:S02]  /*10b30*/  P2R R16, PR, RZ, 0x8 ;  /* 0x00000008ff107803 */ /* 0x000fe40000000000 */
[----:B------:R-:W-:Y:S02]  /*10b40*/  IADD3 R9, R0, 0x19, RZ ;  /* 0x0000001900097810 */ /* 0x000fe40007ffe0ff */
[----:B------:R-:W-:Y:S02]  /*10b50*/  ISETP.GE.AND P3, PT, R10, R206, PT ;  /* 0x000000ce0a00720c */ /* 0x000fe40003f66270 */
[----:B------:R-:W-:Y:S02]  /*10b60*/  IADD3 R8, R0, 0x20, RZ ;  /* 0x0000002000087810 */ /* 0x000fe40007ffe0ff */
[----:B------:R-:W-:Y:S02]  /*10b70*/  FSEL R23, R150, -INF , !P1 ;  /* 0xff80000096177808 */ /* 0x000fe40004800000 */
[-C--:B------:R-:W-:Y:S02]  /*10b80*/  ISETP.GE.OR P2, PT, R11, R210.reuse, !P2 ;  /* 0x000000d20b00720c */ /* 0x080fe40005746670 */
[----:B------:R-:W-:Y:S02]  /*10b90*/  FSEL R32, R147, -INF , !P0 ;  /* 0xff80000093207808 */ /* 0x000fe40004000000 */
[----:B------:R-:W-:Y:S02]  /*10ba0*/  ISETP.GE.OR P3, PT, R10, R210, !P3 ;  /* 0x000000d20a00720c */ /* 0x000fe40005f66670 */
[----:B------:R-:W-:Y:S02]  /*10bb0*/  IADD3 R7, R0, 0x21, RZ ;  /* 0x0000002100077810 */ /* 0x000fe40007ffe0ff */
[-C--:B------:R-:W-:Y:S02]  /*10bc0*/  ISETP.GE.AND P1, PT, R9, R206.reuse, PT ;  /* 0x000000ce0900720c */ /* 0x080fe40003f26270 */
[C---:B------:R-:W-:Y:S02]  /*10bd0*/  ISETP.GE.AND P0, PT, R8.reuse, R206, PT ;  /* 0x000000ce0800720c */ /* 0x040fe40003f06270 */
[----:B------:R-:W-:Y:S02]  /*10be0*/  FSEL R36, R27, -INF , !P3 ;  /* 0xff8000001b247808 */ /* 0x000fe40005800000 */
[----:B------:R-:W-:Y:S02]  /*10bf0*/  FSEL R34, R73, -INF , !P2 ;  /* 0xff80000049227808 */ /* 0x000fe40005000000 */
[-C--:B------:R-:W-:Y:S02]  /*10c00*/  ISETP.GE.OR P2, PT, R9, R210.reuse, !P1 ;  /* 0x000000d20900720c */ /* 0x080fe40004f46670 */
[----:B------:R-:W-:Y:S02]  /*10c10*/  ISETP.GE.OR P1, PT, R8, R210, !P0 ;  /* 0x000000d20800720c */ /* 0x000fe40004726670 */
[-C--:B------:R-:W-:Y:S02]  /*10c20*/  ISETP.GE.AND P3, PT, R7, R206.reuse, PT ;  /* 0x000000ce0700720c */ /* 0x080fe40003f66270 */
[-C--:B------:R-:W-:Y:S02]  /*10c30*/  ISETP.GE.AND P0, PT, R14, R205.reuse, PT ;  /* 0x000000cd0e00720c */ /* 0x080fe40003f06270 */
[----:B------:R-:W-:Y:S02]  /*10c40*/  IADD3 R6, R0, 0x28, RZ ;  /* 0x0000002800067810 */ /* 0x000fe40007ffe0ff */
[----:B------:R-:W-:Y:S02]  /*10c50*/  FSEL R37, R33, -INF , !P2 ;  /* 0xff80000021257808 */ /* 0x000fe40005000000 */
[----:B------:R-:W-:Y:S02]  /*10c60*/  FSEL R58, R21, -INF , !P1 ;  /* 0xff800000153a7808 */ /* 0x000fe40004800000 */
[----:B------:R-:W-:Y:S02]  /*10c70*/  ISETP.GE.AND P1, PT, R6, R206, PT ;  /* 0x000000ce0600720c */ /* 0x000fe40003f26270 */
[----:B------:R-:W-:Y:S02]  /*10c80*/  ISETP.GE.OR P2, PT, R7, R210, !P3 ;  /* 0x000000d20700720c */ /* 0x000fe40005f46670 */
[----:B------:R-:W-:Y:S02]  /*10c90*/  ISETP.GE.AND P3, PT, R13, R205, PT ;  /* 0x000000cd0d00720c */ /* 0x000fe40003f66270 */
[----:B------:R-:W-:Y:S02]  /*10ca0*/  ISETP.GE.OR P0, PT, R14, R209, !P0 ;  /* 0x000000d10e00720c */ /* 0x000fe40004706670 */
[----:B------:R-:W-:Y:S02]  /*10cb0*/  ISETP.GE.AND P4, PT, R2, R204, PT ;  /* 0x000000cc0200720c */ /* 0x000fe40003f86270 */
[----:B------:R-:W-:Y:S02]  /*10cc0*/  FSEL R59, R24, -INF , !P2 ;  /* 0xff800000183b7808 */ /* 0x000fe40005000000 */
[----:B------:R-:W-:Y:S02]  /*10cd0*/  FSEL R24, R155, -INF , !P0 ;  /* 0xff8000009b187808 */ /* 0x000fe40004000000 */
[----:B------:R-:W-:Y:S02]  /*10ce0*/  ISETP.GE.AND P0, PT, R12, R205, PT ;  /* 0x000000cd0c00720c */ /* 0x000fe40003f06270 */
[----:B------:R-:W-:Y:S02]  /*10cf0*/  ISETP.GE.OR P5, PT, R2, R208, !P4 ;  /* 0x000000d00200720c */ /* 0x000fe400067a6670 */
[----:B------:R-:W-:Y:S02]  /*10d00*/  ISETP.NE.AND P4, PT, R4, RZ, PT ;  /* 0x000000ff0400720c */ /* 0x000fe40003f85270 */
[----:B------:R-:W-:Y:S02]  /*10d10*/  ISETP.GE.OR P2, PT, R6, R210, !P1 ;  /* 0x000000d20600720c */ /* 0x000fe40004f46670 */
[----:B------:R-:W-:Y:S02]  /*10d20*/  ISETP.GE.OR P1, PT, R13, R209, !P3 ;  /* 0x000000d10d00720c */ /* 0x000fe40005f26670 */
[----:B------:R-:W-:Y:S02]  /*10d30*/  IADD3 R5, R0, 0x29, RZ ;  /* 0x0000002900057810 */ /* 0x000fe40007ffe0ff */
[----:B------:R-:W-:Y:S02]  /*10d40*/  FSEL R19, R171, -INF , !P4 ;  /* 0xff800000ab137808 */ /* 0x000fe40006000000 */
[----:B------:R-:W-:Y:S02]  /*10d50*/  FSEL R27, R154, -INF , !P1 ;  /* 0xff8000009a1b7808 */ /* 0x000fe40004800000 */
[----:B------:R-:W-:Y:S02]  /*10d60*/  ISETP.GE.AND P1, PT, R11, R205, PT ;  /* 0x000000cd0b00720c */ /* 0x000fe40003f26270 */
[----:B------:R-:W-:Y:S02]  /*10d70*/  ISETP.GE.OR P0, PT, R12, R209, !P0 ;  /* 0x000000d10c00720c */ /* 0x000fe40004706670 */
[----:B------:R-:W-:Y:S02]  /*10d80*/  ISETP.GE.AND P6, PT, R2, R205, PT ;  /* 0x000000cd0200720c */ /* 0x000fe40003fc6270 */
[----:B------:R-:W-:Y:S02]  /*10d90*/  IADD3 R4, R0, 0x30, RZ ;  /* 0x0000003000047810 */ /* 0x000fe40007ffe0ff */
[-C--:B------:R-:W-:Y:S02]  /*10da0*/  ISETP.GE.AND P4, PT, R5, R206.reuse, PT ;  /* 0x000000ce0500720c */ /* 0x080fe40003f86270 */
[-C--:B------:R-:W-:Y:S02]  /*10db0*/  ISETP.GE.OR P6, PT, R2, R209.reuse, !P6 ;  /* 0x000000d10200720c */ /* 0x080fe400077c6670 */
[----:B------:R-:W-:Y:S02]  /*10dc0*/  FSEL R33, R149, -INF , !P0 ;  /* 0xff80000095217808 */ /* 0x000fe40004000000 */
[----:B------:R-:W-:Y:S02]  /*10dd0*/  ISETP.GE.OR P1, PT, R11, R209, !P1 ;  /* 0x000000d10b00720c */ /* 0x000fe40004f26670 */
[----:B------:R-:W-:Y:S02]  /*10de0*/  IADD3 R2, R0, 0x31, RZ ;  /* 0x0000003100027810 */ /* 0x000fe40007ffe0ff */
[----:B------:R-:W-:Y:S02]  /*10df0*/  FSEL R158, R48, -INF , !P2 ;  /* 0xff800000309e7808 */ /* 0x000fe40005000000 */
[----:B------:R-:W-:Y:S02]  /*10e00*/  ISETP.GE.AND P2, PT, R4, R206, PT ;  /* 0x000000ce0400720c */ /* 0x000fe40003f46270 */
[-C--:B------:R-:W-:Y:S02]  /*10e10*/  ISETP.GE.OR P3, PT, R5, R210.reuse, !P4 ;  /* 0x000000d20500720c */ /* 0x080fe40006766670 */
[----:B------:R-:W-:Y:S02]  /*10e20*/  ISETP.GE.AND P0, PT, R10, R205, PT ;  /* 0x000000cd0a00720c */ /* 0x000fe40003f06270 */
[----:B------:R-:W-:Y:S02]  /*10e30*/  FSEL R159, R49, -INF , !P3 ;  /* 0xff800000319f7808 */ /* 0x000fe40005800000 */
[----:B------:R-:W-:Y:S02]  /*10e40*/  ISETP.GE.OR P2, PT, R4, R210, !P2 ;  /* 0x000000d20400720c */ /* 0x000fe40005746670 */
[----:B------:R-:W-:Y:S02]  /*10e50*/  FSEL R35, R148, -INF , !P1 ;  /* 0xff80000094237808 */ /* 0x000fe40004800000 */
[----:B------:R-:W-:Y:S02]  /*10e60*/  IADD3 R15, R0, 0x38, RZ ;  /* 0x00000038000f7810 */ /* 0x000fe40007ffe0ff */
[----:B------:R-:W-:Y:S02]  /*10e70*/  ISETP.GE.OR P0, PT, R10, R209, !P0 ;  /* 0x000000d10a00720c */ /* 0x000fe40004706670 */
[-C--:B------:R-:W-:Y:S02]  /*10e80*/  ISETP.GE.AND P3, PT, R2, R206.reuse, PT ;  /* 0x000000ce0200720c */ /* 0x080fe40003f66270 */
[-C--:B------:R-:W-:Y:S02]  /*10e90*/  ISETP.GE.AND P1, PT, R9, R205.reuse, PT ;  /* 0x000000cd0900720c */ /* 0x080fe40003f26270 */
[----:B------:R-:W-:Y:S02]  /*10ea0*/  FSEL R219, R52, -INF , !P2 ;  /* 0xff80000034db7808 */ /* 0x000fe40005000000 */
[----:B------:R-:W-:Y:S02]  /*10eb0*/  ISETP.GE.AND P2, PT, R15, R206, PT ;  /* 0x000000ce0f00720c */ /* 0x000fe40003f46270 */
[----:B------:R-:W-:Y:S02]  /*10ec0*/  IADD3 R0, R0, 0x39, RZ ;  /* 0x0000003900007810 */ /* 0x000fe40007ffe0ff */
[-C--:B------:R-:W-:Y:S02]  /*10ed0*/  ISETP.GE.OR P3, PT, R2, R210.reuse, !P3 ;  /* 0x000000d20200720c */ /* 0x080fe40005f66670 */
[----:B------:R-:W-:Y:S02]  /*10ee0*/  FSEL R40, R72, -INF , !P0 ;  /* 0xff80000048287808 */ /* 0x000fe40004000000 */
[----:B------:R-:W-:Y:S02]  /*10ef0*/  ISETP.GE.AND P0, PT, R8, R205, PT ;  /* 0x000000cd0800720c */ /* 0x000fe40003f06270 */
[-C--:B------:R-:W-:Y:S02]  /*10f00*/  ISETP.GE.OR P1, PT, R9, R209.reuse, !P1 ;  /* 0x000000d10900720c */ /* 0x080fe40004f26670 */
[----:B------:R-:W-:Y:S02]  /*10f10*/  ISETP.GE.OR P2, PT, R15, R210, !P2 ;  /* 0x000000d20f00720c */ /* 0x000fe40005746670 */
[----:B------:R-:W-:Y:S02]  /*10f20*/  FSEL R41, R71, -INF , !P1 ;  /* 0xff80000047297808 */ /* 0x000fe40004800000 */
[----:B------:R-:W-:Y:S02]  /*10f30*/  FSEL R222, R28, -INF , !P3 ;  /* 0xff8000001cde7808 */ /* 0x000fe40005800000 */
[----:B------:R-:W-:Y:S02]  /*10f40*/  ISETP.GE.AND P3, PT, R0, R206, PT ;  /* 0x000000ce0000720c */ /* 0x000fe40003f66270 */
[----:B------:R-:W-:Y:S02]  /*10f50*/  ISETP.GE.OR P1, PT, R8, R209, !P0 ;  /* 0x000000d10800720c */ /* 0x000fe40004726670 */
[-C--:B------:R-:W-:Y:S02]  /*10f60*/  ISETP.GE.AND P0, PT, R5, R205.reuse, PT ;  /* 0x000000cd0500720c */ /* 0x080fe40003f06270 */
[----:B------:R-:W-:Y:S02]  /*10f70*/  FSEL R232, R26, -INF , !P2 ;  /* 0xff8000001ae87808 */ /* 0x000fe40005000000 */
[----:B------:R-:W-:Y:S02]  /*10f80*/  ISETP.GE.AND P4, PT, R7, R205, PT ;  /* 0x000000cd0700720c */ /* 0x000fe40003f86270 */
[----:B------:R-:W-:Y:S02]  /*10f90*/  ISETP.GE.OR P0, PT, R5, R209, !P0 ;  /* 0x000000d10500720c */ /* 0x000fe40004706670 */
[----:B------:R-:W-:Y:S02]  /*10fa0*/  ISETP.GE.OR P3, PT, R0, R210, !P3 ;  /* 0x000000d20000720c */ /* 0x000fe40005f66670 */
[----:B------:R-:W-:Y:S02]  /*10fb0*/  ISETP.GE.AND P2, PT, R6, R205, PT ;  /* 0x000000cd0600720c */ /* 0x000fe40003f46270 */
[----:B------:R-:W-:Y:S02]  /*10fc0*/  FSEL R165, R51, -INF , !P0 ;  /* 0xff80000033a57808 */ /* 0x000fe40004000000 */
[----:B------:R-:W-:Y:S02]  /*10fd0*/  FSEL R234, R17, -INF , !P3 ;  /* 0xff80000011ea7808 */ /* 0x000fe40005800000 */
[----:B------:R-:W-:Y:S02]  /*10fe0*/  ISETP.GE.OR P3, PT, R7, R209, !P4 ;  /* 0x000000d10700720c */ /* 0x000fe40006766670 */
[----:B------:R-:W-:Y:S02]  /*10ff0*/  ISETP.GE.AND P4, PT, R4, R205, PT ;  /* 0x000000cd0400720c */ /* 0x000fe40003f86270 */
[----:B------:R-:W-:Y:S02]  /*11000*/  ISETP.GE.AND P0, PT, R14, R203, PT ;  /* 0x000000cb0e00720c */ /* 0x000fe40003f06270 */
[----:B------:R-:W-:Y:S02]  /*11010*/  FSEL R149, R70, -INF , !P1 ;  /* 0xff80000046957808 */ /* 0x000fe40004800000 */
[-C--:B------:R-:W-:Y:S02]  /*11020*/  ISETP.GE.OR P1, PT, R6, R209.reuse, !P2 ;  /* 0x000000d10600720c */ /* 0x080fe40005726670 */
[----:B------:R-:W-:Y:S02]  /*11030*/  ISETP.GE.AND P2, PT, R14, R204, PT ;  /* 0x000000cc0e00720c */ /* 0x000fe40003f46270 */
[----:B------:R-:W-:Y:S02]  /*11040*/  FSEL R160, R50, -INF , !P1 ;  /* 0xff80000032a07808 */ /* 0x000fe40004800000 */
[----:B------:R-:W-:Y:S02]  /*11050*/  ISETP.GE.OR P1, PT, R4, R209, !P4 ;  /* 0x000000d10400720c */ /* 0x000fe40006726670 */
[C---:B------:R-:W-:Y:S02]  /*11060*/  ISETP.GE.OR P4, PT, R14.reuse, R208, !P2 ;  /* 0x000000d00e00720c */ /* 0x040fe40005786670 */
[----:B------:R-:W-:Y:S02]  /*11070*/  ISETP.GE.OR P2, PT, R14, R207, !P0 ;  /* 0x000000cf0e00720c */ /* 0x000fe40004746670 */
[----:B------:R-:W-:Y:S02]  /*11080*/  FMNMX.FTZ R14, R18, R3, !PT ;  /* 0x00000003120e7209 */ /* 0x000fe40007810000 */
[----:B------:R-:W-:Y:S02]  /*11090*/  FSEL R150, R69, -INF , !P3 ;  /* 0xff80000045967808 */ /* 0x000fe40005800000 */
[----:B------:R-:W-:Y:S02]  /*110a0*/  FMNMX.FTZ R14, R19, R14, !PT ;  /* 0x0000000e130e7209 */ /* 0x000fe40007810000 */
[----:B------:R-:W-:Y:S02]  /*110b0*/  ISETP.GE.AND P3, PT, R2, R205, PT ;  /* 0x000000cd0200720c */ /* 0x000fe40003f66270 */
[----:B------:R-:W-:Y:S02]  /*110c0*/  FSEL R218, R39, -INF , !P1 ;  /* 0xff80000027da7808 */ /* 0x000fe40004800000 */
[----:B------:R-:W-:Y:S02]  /*110d0*/  FMNMX.FTZ R14, R22, R14, !PT ;  /* 0x0000000e160e7209 */ /* 0x000fe40007810000 */
[----:B------:R-:W-:Y:S02]  /*110e0*/  ISETP.GE.OR P3, PT, R2, R209, !P3 ;  /* 0x000000d10200720c */ /* 0x000fe40005f66670 */
[----:B------:R-:W-:Y:S02]  /*110f0*/  P2R R17, PR, RZ, 0x4 ;  /* 0x00000004ff117803 */ /* 0x000fe40000000000 */
[C---:B------:R-:W-:Y:S02]  /*11100*/  ISETP.GE.AND P2, PT, R13.reuse, R204, PT ;  /* 0x000000cc0d00720c */ /* 0x040fe40003f46270 */
[C---:B------:R-:W-:Y:S02]  /*11110*/  ISETP.GE.AND P1, PT, R13.reuse, R203, PT ;  /* 0x000000cb0d00720c */ /* 0x040fe40003f26270 */
[----:B------:R-:W-:Y:S02]  /*11120*/  FSEL R224, R38, -INF , !P3 ;  /* 0xff80000026e07808 */ /* 0x000fe40005800000 */
[----:B------:R-:W-:Y:S02]  /*11130*/  ISETP.GE.OR P3, PT, R13, R208, !P2 ;  /* 0x000000d00d00720c */ /* 0x000fe40005766670 */
[----:B------:R-:W-:Y:S02]  /*11140*/  FSEL R28, R177, -INF , !P5 ;  /* 0xff800000b11c7808 */ /* 0x000fe40006800000 */
[----:B------:R-:W-:Y:S02]  /*11150*/  ISETP.GE.OR P5, PT, R13, R207, !P1 ;  /* 0x000000cf0d00720c */ /* 0x000fe40004fa6670 */
[----:B------:R-:W-:Y:S02]  /*11160*/  FMNMX.FTZ R13, R23, R14, !PT ;  /* 0x0000000e170d7209 */ /* 0x000fe40007810000 */
[C---:B------:R-:W-:Y:S02]  /*11170*/  ISETP.GE.AND P0, PT, R15.reuse, R205, PT ;  /* 0x000000cd0f00720c */ /* 0x040fe40003f06270 */
        /* <DEDUP_REMOVED lines=8> */
[C---:B------:R-:W-:Y:S02]  /*11200*/  ISETP.GE.AND P0, PT, R12.reuse, R204, PT ;  /* 0x000000cc0c00720c */ /* 0x040fe40003f06270 */
[----:B------:R-:W-:Y:S02]  /*11210*/  FSEL R236, R31, -INF , !P1 ;  /* 0xff8000001fec7808 */ /* 0x000fe40004800000 */
[----:B------:R-:W-:Y:S02]  /*11220*/  ISETP.GE.AND P1, PT, R12, R203, PT ;  /* 0x000000cb0c00720c */ /* 0x000fe40003f26270 */
[----:B------:R-:W-:Y:S02]  /*11230*/  FMNMX.FTZ R13, R58, R13, !PT ;  /* 0x0000000d3a0d7209 */ /* 0x000fe40007810000 */
[----:B------:R-:W-:Y:S02]  /*11240*/  ISETP.GE.OR P0, PT, R12, R208, !P0 ;  /* 0x000000d00c00720c */ /* 0x000fe40004706670 */
[----:B------:R-:W-:Y:S02]  /*11250*/  FSEL R21, R176, -INF , !P6 ;  /* 0xff800000b0157808 */ /* 0x000fe40007000000 */
[----:B------:R-:W-:Y:S02]  /*11260*/  FSEL R26, R174, -INF , !P4 ;  /* 0xff800000ae1a7808 */ /* 0x000fe40006000000 */
[C---:B------:R-:W-:Y:S02]  /*11270*/  ISETP.GE.AND P2, PT, R11.reuse, R204, PT ;  /* 0x000000cc0b00720c */ /* 0x040fe40003f46270 */
[----:B------:R-:W-:Y:S02]  /*11280*/  ISETP.GE.OR P4, PT, R12, R207, !P1 ;  /* 0x000000cf0c00720c */ /* 0x000fe40004f86670 */
[----:B------:R-:W-:Y:S02]  /*11290*/  FMNMX.FTZ R12, R20, R68, !PT ;  /* 0x00000044140c7209 */ /* 0x000fe40007810000 */
[----:B------:R-:W-:Y:S02]  /*112a0*/  ISETP.GE.AND P1, PT, R11, R203, PT ;  /* 0x000000cb0b00720c */ /* 0x000fe40003f26270 */
[----:B------:R-:W-:Y:S02]  /*112b0*/  FMNMX.FTZ R73, R59, R13, !PT ;  /* 0x0000000d3b497209 */ /* 0x000fe40007810000 */
[----:B------:R-:W-:Y:S02]  /*112c0*/  FSEL R30, R162, -INF , !P0 ;  /* 0xff800000a21e7808 */ /* 0x000fe40004000000 */
[----:B------:R-:W-:Y:S02]  /*112d0*/  ISETP.GE.AND P0, PT, R10, R204, PT ;  /* 0x000000cc0a00720c */ /* 0x000fe40003f06270 */
[----:B------:R-:W-:Y:S02]  /*112e0*/  ISETP.GE.OR P2, PT, R11, R208, !P2 ;  /* 0x000000d00b00720c */ /* 0x000fe40005746670 */
[----:B------:R-:W-:Y:S02]  /*112f0*/  ISETP.NE.AND P6, PT, R16, RZ, PT ;  /* 0x000000ff1000720c */ /* 0x000fe40003fc5270 */
[----:B------:R-:W-:Y:S02]  /*11300*/  FSEL R16, R175, -INF , !P3 ;  /* 0xff800000af107808 */ /* 0x000fe40005800000 */
[----:B------:R-:W-:Y:S02]  /*11310*/  ISETP.GE.OR P3, PT, R11, R207, !P1 ;  /* 0x000000cf0b00720c */ /* 0x000fe40004f66670 */
[----:B------:R-:W-:Y:S02]  /*11320*/  FMNMX.FTZ R11, R21, R12, !PT ;  /* 0x0000000c150b7209 */ /* 0x000fe40007810000 */
[----:B------:R-:W-:Y:S02]  /*11330*/  FMNMX.FTZ R73, R158, R73, !PT ;  /* 0x000000499e497209 */ /* 0x000fe40007810000 */
[----:B------:R-:W-:Y:S02]  /*11340*/  ISETP.GE.OR P0, PT, R10, R208, !P0 ;  /* 0x000000d00a00720c */ /* 0x000fe40004706670 */
[----:B------:R-:W-:Y:S02]  /*11350*/  FMNMX.FTZ R11, R24, R11, !PT ;  /* 0x0000000b180b7209 */ /* 0x000fe40007810000 */
[----:B------:R-:W-:Y:S02]  /*11360*/  FMNMX.FTZ R73, R159, R73, !PT ;  /* 0x000000499f497209 */ /* 0x000fe40007810000 */
[----:B------:R-:W-:Y:S02]  /*11370*/  FSEL R46, R151, -INF , !P0 ;  /* 0xff800000972e7808 */ /* 0x000fe40004000000 */
[----:B------:R-:W-:Y:S02]  /*11380*/  ISETP.GE.AND P0, PT, R9, R204, PT ;  /* 0x000000cc0900720c */ /* 0x000fe40003f06270 */
[----:B------:R-:W-:Y:S02]  /*11390*/  FMNMX.FTZ R11, R27, R11, !PT ;  /* 0x0000000b1b0b7209 */ /* 0x000fe40007810000 */
[C---:B------:R-:W-:Y:S02]  /*113a0*/  ISETP.GE.AND P1, PT, R10.reuse, R203, PT ;  /* 0x000000cb0a00720c */ /* 0x040fe40003f26270 */
[----:B------:R-:W-:Y:S02]  /*113b0*/  FMNMX.FTZ R73, R219, R73, !PT ;  /* 0x00000049db497209 */ /* 0x000fe40007810000 */
[----:B------:R-:W-:Y:S02]  /*113c0*/  ISETP.GE.OR P0, PT, R9, R208, !P0 ;  /* 0x000000d00900720c */ /* 0x000fe40004706670 */
[----:B------:R-:W-:Y:S02]  /*113d0*/  FSEL R14, R179, -INF , !P6 ;  /* 0xff800000b30e7808 */ /* 0x000fe40007000000 */
[----:B------:R-:W-:Y:S02]  /*113e0*/  ISETP.GE.OR P6, PT, R10, R207, !P1 ;  /* 0x000000cf0a00720c */ /* 0x000fe40004fc6670 */
[----:B------:R-:W-:Y:S02]  /*113f0*/  FMNMX.FTZ R10, R33, R11, !PT ;  /* 0x0000000b210a7209 */ /* 0x000fe40007810000 */
[----:B------:R-:W-:Y:S02]  /*11400*/  FMNMX.FTZ R73, R222, R73, !PT ;  /* 0x00000049de497209 */ /* 0x000fe40007810000 */
[----:B------:R-:W-:Y:S02]  /*11410*/  FSEL R45, R152, -INF , !P0 ;  /* 0xff800000982d7808 */ /* 0x000fe40004000000 */
[----:B------:R-:W-:Y:S02]  /*11420*/  ISETP.GE.AND P0, PT, R8, R204, PT ;  /* 0x000000cc0800720c */ /* 0x000fe40003f06270 */
[----:B------:R-:W-:Y:S02]  /*11430*/  FMNMX.FTZ R10, R35, R10, !PT ;  /* 0x0000000a230a7209 */ /* 0x000fe40007810000 */
[----:B------:R-:W-:Y:S02]  /*11440*/  FMNMX.FTZ R73, R232, R73, !PT ;  /* 0x00000049e8497209 */ /* 0x000fe40007810000 */
[----:B------:R-:W-:Y:S02]  /*11450*/  ISETP.GE.OR P0, PT, R8, R208, !P0 ;  /* 0x000000d00800720c */ /* 0x000fe40004706670 */
[----:B------:R-:W-:Y:S02]  /*11460*/  FMNMX.FTZ R73, R234, R73, !PT ;  /* 0x00000049ea497209 */ /* 0x000fe40007810000 */
[----:B------:R-:W-:Y:S02]  /*11470*/  FMNMX.FTZ R10, R40, R10, !PT ;  /* 0x0000000a280a7209 */ /* 0x000fe40007810000 */
[----:B------:R-:W-:Y:S01]  /*11480*/  ISETP.GE.AND P1, PT, R9, R203, PT ;  /* 0x000000cb0900720c */ /* 0x000fe20003f26270 */
[----:B------:R-:W1:Y:S01]  /*11490*/  SHFL.BFLY PT, R11, R73, 0x2, 0x1f ;  /* 0x0c401f00490b7f89 */ /* 0x000e6200000e0000 */
[----:B------:R-:W-:Y:S02]  /*114a0*/  FSEL R157, R145, -INF , !P0 ;  /* 0xff800000919d7808 */ /* 0x000fe40004000000 */
[----:B------:R-:W-:Y:S02]  /*114b0*/  ISETP.GE.AND P0, PT, R7, R204, PT ;  /* 0x000000cc0700720c */ /* 0x000fe40003f06270 */
[----:B------:R-:W-:Y:S02]  /*114c0*/  ISETP.GE.OR P1, PT, R9, R207, !P1 ;  /* 0x000000cf0900720c */ /* 0x000fe40004f26670 */
[----:B------:R-:W-:Y:S02]  /*114d0*/  FMNMX.FTZ R9, R41, R10, !PT ;  /* 0x0000000a29097209 */ /* 0x000fe40007810000 */
[----:B------:R-:W-:Y:S02]  /*114e0*/  ISETP.GE.OR P0, PT, R7, R208, !P0 ;  /* 0x000000d00700720c */ /* 0x000fe40004706670 */
[----:B------:R-:W-:Y:S02]  /*114f0*/  FMNMX.FTZ R9, R149, R9, !PT ;  /* 0x0000000995097209 */ /* 0x000fe40007810000 */
[----:B------:R-:W-:Y:S02]  /*11500*/  FSEL R156, R146, -INF , !P0 ;  /* 0xff800000929c7808 */ /* 0x000fe40004000000 */
[----:B------:R-:W-:Y:S02]  /*11510*/  ISETP.GE.AND P0, PT, R7, R203, PT ;  /* 0x000000cb0700720c */ /* 0x000fe40003f06270 */
[----:B------:R-:W-:Y:S02]  /*11520*/  FMNMX.FTZ R9, R150, R9, !PT ;  /* 0x0000000996097209 */ /* 0x000fe40007810000 */
[----:B------:R-:W-:Y:S02]  /*11530*/  FSEL R31, R153, -INF , !P2 ;  /* 0xff800000991f7808 */ /* 0x000fe40005000000 */
[----:B------:R-:W-:Y:S02]  /*11540*/  ISETP.NE.AND P2, PT, R17, RZ, PT ;  /* 0x000000ff1100720c */ /* 0x000fe40003f45270 */
[----:B------:R-:W-:Y:S02]  /*11550*/  P2R R10, PR, RZ, 0x2 ;  /* 0x00000002ff0a7803 */ /* 0x000fe40000000000 */
[----:B------:R-:W-:Y:S02]  /*11560*/  FSEL R12, R180, -INF , !P5 ;  /* 0xff800000b40c7808 */ /* 0x000fe40006800000 */
[----:B------:R-:W-:Y:S02]  /*11570*/  ISETP.GE.OR P5, PT, R7, R207, !P0 ;  /* 0x000000cf0700720c */ /* 0x000fe400047a6670 */
[----:B------:R-:W-:Y:S02]  /*11580*/  ISETP.GE.AND P1, PT, R8, R203, PT ;  /* 0x000000cb0800720c */ /* 0x000fe40003f26270 */
[CC--:B------:R-:W-:Y:S02]  /*11590*/  ISETP.GE.AND P0, PT, R5.reuse, R204.reuse, PT ;  /* 0x000000cc0500720c */ /* 0x0c0fe40003f06270 */
[----:B------:R-:W-:Y:S02]  /*115a0*/  FMNMX.FTZ R9, R160, R9, !PT ;  /* 0x00000009a0097209 */ /* 0x000fe40007810000 */
[----:B------:R-:W-:Y:S02]  /*115b0*/  FSEL R13, R178, -INF , !P2 ;  /* 0xff800000b20d7808 */ /* 0x000fe40005000000 */
[----:B------:R-:W-:Y:S02]  /*115c0*/  ISETP.GE.OR P1, PT, R8, R207, !P1 ;  /* 0x000000cf0800720c */ /* 0x000fe40004f26670 */
[C---:B------:R-:W-:Y:S02]  /*115d0*/  ISETP.GE.AND P2, PT, R6.reuse, R204, PT ;  /* 0x000000cc0600720c */ /* 0x040fe40003f46270 */
[-C--:B------:R-:W-:Y:S02]  /*115e0*/  ISETP.GE.OR P0, PT, R5, R208.reuse, !P0 ;  /* 0x000000d00500720c */ /* 0x080fe40004706670 */
[----:B------:R-:W-:Y:S02]  /*115f0*/  FMNMX.FTZ R7, R165, R9, !PT ;  /* 0x00000009a5077209 */ /* 0x000fe40007810000 */
[----:B------:R-:W-:Y:S02]  /*11600*/  FSEL R44, R169, -INF , !P4 ;  /* 0xff800000a92c7808 */ /* 0x000fe40006000000 */
[----:B------:R-:W-:Y:S02]  /*11610*/  ISETP.GE.OR P2, PT, R6, R208, !P2 ;  /* 0x000000d00600720c */ /* 0x000fe40005746670 */
[----:B------:R-:W-:Y:S02]  /*11620*/  ISETP.NE.AND P4, PT, R10, RZ, PT ;  /* 0x000000ff0a00720c */ /* 0x000fe40003f85270 */
[----:B------:R-:W-:Y:S02]  /*11630*/  P2R R10, PR, RZ, 0x2 ;  /* 0x00000002ff0a7803 */ /* 0x000fe40000000000 */
[----:B------:R-:W-:Y:S02]  /*11640*/  ISETP.GE.AND P1, PT, R6, R203, PT ;  /* 0x000000cb0600720c */ /* 0x000fe40003f26270 */
[----:B------:R-:W-:Y:S02]  /*11650*/  FSEL R164, R144, -INF , !P0 ;  /* 0xff80000090a47808 */ /* 0x000fe40004000000 */
[----:B------:R-:W-:Y:S02]  /*11660*/  ISETP.GE.AND P0, PT, R4, R204, PT ;  /* 0x000000cc0400720c */ /* 0x000fe40003f06270 */
[----:B------:R-:W-:Y:S02]  /*11670*/  FMNMX.FTZ R8, R218, R7, !PT ;  /* 0x00000007da087209 */ /* 0x000fe40007810000 */
[----:B------:R-:W-:Y:S02]  /*11680*/  FSEL R155, R43, -INF , !P2 ;  /* 0xff8000002b9b7808 */ /* 0x000fe40005000000 */
[----:B------:R-:W-:Y:S02]  /*11690*/  FSEL R43, R172, -INF , !P3 ;  /* 0xff800000ac2b7808 */ /* 0x000fe40005800000 */
[----:B------:R-:W-:Y:S02]  /*116a0*/  ISETP.GE.OR P3, PT, R6, R207, !P1 ;  /* 0x000000cf0600720c */ /* 0x000fe40004f66670 */
[----:B------:R-:W-:Y:S02]  /*116b0*/  ISETP.GE.OR P0, PT, R4, R208, !P0 ;  /* 0x000000d00400720c */ /* 0x000fe40004706670 */
[----:B------:R-:W-:Y:S02]  /*116c0*/  ISETP.GE.AND P1, PT, R5, R203, PT ;  /* 0x000000cb0500720c */ /* 0x000fe40003f26270 */
[----:B------:R-:W-:Y:S02]  /*116d0*/  FMNMX.FTZ R8, R224, R8, !PT ;  /* 0x00000008e0087209 */ /* 0x000fe40007810000 */
[----:B-1----:R-:W-:Y:S02]  /*116e0*/  FMNMX.FTZ R73, R73, R11, !PT ;  /* 0x0000000b49497209 */ /* 0x002fe40007810000 */
[----:B------:R-:W-:Y:S02]  /*116f0*/  FSEL R47, R170, -INF , !P6 ;  /* 0xff800000aa2f7808 */ /* 0x000fe40007000000 */
[----:B------:R-:W-:Y:S02]  /*11700*/  FSEL R184, R56, -INF , !P0 ;  /* 0xff80000038b87808 */ /* 0x000fe40004000000 */
[----:B------:R-:W-:Y:S02]  /*11710*/  ISETP.GE.AND P0, PT, R2, R204, PT ;  /* 0x000000cc0200720c */ /* 0x000fe40003f06270 */
[----:B------:R-:W-:Y:S02]  /*11720*/  ISETP.GE.OR P6, PT, R5, R207, !P1 ;  /* 0x000000cf0500720c */ /* 0x000fe40004fc6670 */
[----:B------:R-:W-:Y:S02]  /*11730*/  FMNMX.FTZ R5, R29, R75, !PT ;  /* 0x0000004b1d057209 */ /* 0x000fe40007810000 */
[----:B------:R-:W-:Y:S02]  /*11740*/  FMNMX.FTZ R72, R235, R8, !PT ;  /* 0x00000008eb487209 */ /* 0x000fe40007810000 */
[----:B------:R-:W-:Y:S01]  /*11750*/  ISETP.GE.AND P1, PT, R4, R203, PT ;  /* 0x000000cb0400720c */ /* 0x000fe20003f26270 */
[----:B------:R-:W1:Y:S01]  /*11760*/  SHFL.BFLY PT, R8, R73, 0x1, 0x1f ;  /* 0x0c201f0049087f89 */ /* 0x000e6200000e0000 */
[----:B------:R-:W-:Y:S02]  /*11770*/  FMNMX.FTZ R5, R14, R5, !PT ;  /* 0x000000050e057209 */ /* 0x000fe40007810000 */
[----:B------:R-:W-:Y:S02]  /*11780*/  ISETP.GE.OR P0, PT, R2, R208, !P0 ;  /* 0x000000d00200720c */ /* 0x000fe40004706670 */
[----:B------:R-:W-:Y:S02]  /*11790*/  FSEL R48, R173, -INF , !P4 ;  /* 0xff800000ad307808 */ /* 0x000fe40006000000 */
[----:B------:R-:W-:Y:S02]  /*117a0*/  ISETP.GE.OR P4, PT, R4, R207, !P1 ;  /* 0x000000cf0400720c */ /* 0x000fe40004f86670 */
[----:B------:R-:W-:Y:S02]  /*117b0*/  FMNMX.FTZ R4, R13, R5, !PT ;  /* 0x000000050d047209 */ /* 0x000fe40007810000 */
[----:B------:R-:W-:Y:S02]  /*117c0*/  FSEL R213, R57, -INF , !P0 ;  /* 0xff80000039d57808 */ /* 0x000fe40004000000 */
[----:B------:R-:W-:Y:S02]  /*117d0*/  ISETP.GE.AND P0, PT, R2, R203, PT ;  /* 0x000000cb0200720c */ /* 0x000fe40003f06270 */
[----:B------:R-:W-:Y:S02]  /*117e0*/  ISETP.NE.AND P1, PT, R10, RZ, PT ;  /* 0x000000ff0a00720c */ /* 0x000fe40003f25270 */
        /* <DEDUP_REMOVED lines=8> */
[----:B-1----:R-:W-:Y:S02]  /*11870*/  FMNMX.FTZ R73, R73, R8, !PT ;  /* 0x0000000849497209 */ /* 0x002fe40007810000 */
[----:B------:R-:W-:Y:S02]  /*11880*/  FMNMX.FTZ R2, R48, R2, !PT ;  /* 0x0000000230027209 */ /* 0x000fe40007810000 */
[----:B------:R-:W-:Y:S01]  /*11890*/  FSEL R181, R60, -INF , !P0 ;  /* 0xff8000003cb57808 */ /* 0x000fe20004000000 */
[----:B------:R-:W-:Y:S01]  /*118a0*/  FMUL.FTZ R77, R73, c[0x0][0x23c] ;  /* 0x00008f00494d7a20 */ /* 0x000fe20000410000 */
[----:B------:R-:W-:Y:S02]  /*118b0*/  ISETP.GE.AND P0, PT, R0, R204, PT ;  /* 0x000000cc0000720c */ /* 0x000fe40003f06270 */
[----:B------:R-:W-:Y:S02]  /*118c0*/  FSEL R152, R167, -INF , !P5 ;  /* 0xff800000a7987808 */ /* 0x000fe40006800000 */
[----:B------:R-:W-:Y:S02]  /*118d0*/  FMNMX.FTZ R2, R154, R2, !PT ;  /* 0x000000029a027209 */ /* 0x000fe40007810000 */
[----:B------:R-:W-:Y:S02]  /*118e0*/  FSEL R151, R163, -INF , !P3 ;  /* 0xff800000a3977808 */ /* 0x000fe40005800000 */
[----:B------:R-:W-:Y:S02]  /*118f0*/  FSETP.NEU.FTZ.AND P3, PT, R73, -INF , PT ;  /* 0xff8000004900780b */ /* 0x000fe40003f7d000 */
[----:B------:R-:W-:Y:S02]  /*11900*/  ISETP.GE.OR P0, PT, R0, R208, !P0 ;  /* 0x000000d00000720c */ /* 0x000fe40004706670 */
        /* <DEDUP_REMOVED lines=11> */
[----:B------:R-:W-:Y:S01]  /*119c0*/  FSEL R178, R53, -INF , !P4 ;  /* 0xff80000035b27808 */ /* 0x000fe20006000000 */
[----:B------:R1:W-:Y:S01]  /*119d0*/  MUFU.EX2 R233, R2 ;  /* 0x0000000200e97308 */ /* 0x0003e20000000800 */
[----:B------:R-:W-:Y:S02]  /*119e0*/  FMNMX.FTZ R6, R26, R6, !PT ;  /* 0x000000061a067209 */ /* 0x000fe40007810000 */
[----:B------:R-:W-:Y:S02]  /*119f0*/  FMNMX.FTZ R72, R236, R72, !PT ;  /* 0x00000048ec487209 */ /* 0x000fe40007810000 */
[----:B------:R-:W-:Y:S02]  /*11a00*/  FMNMX.FTZ R6, R16, R6, !PT ;  /* 0x0000000610067209 */ /* 0x000fe40007810000 */
[----:B------:R-:W-:Y:S01]  /*11a10*/  ISETP.GE.AND P1, PT, R15, R203, PT ;  /* 0x000000cb0f00720c */ /* 0x000fe20003f26270 */
[----:B------:R-:W2:Y:S01]  /*11a20*/  SHFL.BFLY PT, R7, R72, 0x2, 0x1f ;  /* 0x0c401f0048077f89 */ /* 0x000ea200000e0000 */
[----:B------:R-:W-:Y:S02]  /*11a30*/  FMNMX.FTZ R6, R30, R6, !PT ;  /* 0x000000061e067209 */ /* 0x000fe40007810000 */
[----:B------:R-:W-:Y:S02]  /*11a40*/  FSEL R179, R54, -INF , !P2 ;  /* 0xff80000036b37808 */ /* 0x000fe40005000000 */
[----:B------:R-:W-:Y:S02]  /*11a50*/  FMNMX.FTZ R6, R31, R6, !PT ;  /* 0x000000061f067209 */ /* 0x000fe40007810000 */
[----:B------:R-:W-:Y:S01]  /*11a60*/  ISETP.GE.OR P1, PT, R15, R207, !P1 ;  /* 0x000000cf0f00720c */ /* 0x000fe20004f26670 */
[----:B------:R-:W-:Y:S01]  /*11a70*/  LDSM.16.MT88.4 R52, [R190+0x6000] ;  /* 0x00600000be34783b */ /* 0x000fe20000004200 */
[----:B------:R-:W-:Y:S02]  /*11a80*/  FMNMX.FTZ R6, R46, R6, !PT ;  /* 0x000000062e067209 */ /* 0x000fe40007810000 */
[----:B------:R-:W-:Y:S02]  /*11a90*/  FMNMX.FTZ R0, R178, R0, !PT ;  /* 0x00000000b2007209 */ /* 0x000fe40007810000 */
[----:B------:R-:W-:Y:S02]  /*11aa0*/  FMNMX.FTZ R71, R45, R6, !PT ;  /* 0x000000062d477209 */ /* 0x000fe40007810000 */
[----:B------:R-:W-:Y:S01]  /*11ab0*/  FSEL R183, R62, -INF , !P1 ;  /* 0xff8000003eb77808 */ /* 0x000fe20004800000 */
[--C-:B-1----:R-:W-:Y:S01]  /*11ac0*/  FFMA.FTZ R2, R19, c[0x0][0x23c], -R77.reuse ;  /* 0x00008f0013027a23 */ /* 0x102fe2000001084d */
[----:B------:R-:W-:Y:S02]  /*11ad0*/  FMNMX.FTZ R71, R157, R71, !PT ;  /* 0x000000479d477209 */ /* 0x000fe40007810000 */
[----:B------:R-:W-:Y:S01]  /*11ae0*/  FSEL R76, R63, -INF , !P0 ;  /* 0xff8000003f4c7808 */ /* 0x000fe20004000000 */
[----:B------:R1:W3:Y:S01]  /*11af0*/  MUFU.EX2 R239, R2 ;  /* 0x0000000200ef7308 */ /* 0x0002e20000000800 */
[----:B------:R-:W-:Y:S02]  /*11b00*/  FMNMX.FTZ R71, R156, R71, !PT ;  /* 0x000000479c477209 */ /* 0x000fe40007810000 */
[----:B------:R-:W-:Y:S02]  /*11b10*/  FMNMX.FTZ R0, R179, R0, !PT ;  /* 0x00000000b3007209 */ /* 0x000fe40007810000 */
[----:B--2---:R-:W-:Y:S02]  /*11b20*/  FMNMX.FTZ R72, R72, R7, !PT ;  /* 0x0000000748487209 */ /* 0x004fe40007810000 */
[----:B------:R-:W-:Y:S02]  /*11b30*/  FMNMX.FTZ R71, R155, R71, !PT ;  /* 0x000000479b477209 */ /* 0x000fe40007810000 */
[----:B------:R-:W-:Y:S01]  /*11b40*/  FMNMX.FTZ R0, R183, R0, !PT ;  /* 0x00000000b7007209 */ /* 0x000fe20007810000 */
[----:B------:R-:W2:Y:S01]  /*11b50*/  SHFL.BFLY PT, R4, R72, 0x1, 0x1f ;  /* 0x0c201f0048047f89 */ /* 0x000ea200000e0000 */
[----:B------:R-:W-:Y:S02]  /*11b60*/  FMNMX.FTZ R71, R164, R71, !PT ;  /* 0x00000047a4477209 */ /* 0x000fe40007810000 */
[----:B------:R-:W-:Y:S02]  /*11b70*/  FMNMX.FTZ R0, R76, R0, !PT ;  /* 0x000000004c007209 */ /* 0x000fe40007810000 */
[----:B------:R-:W-:Y:S02]  /*11b80*/  FMNMX.FTZ R71, R184, R71, !PT ;  /* 0x00000047b8477209 */ /* 0x000fe40007810000 */
[----:B------:R-:W-:Y:S02]  /*11b90*/  ISETP.NE.AND P5, PT, R42, RZ, PT ;  /* 0x000000ff2a00720c */ /* 0x000fe40003fa5270 */
[----:B------:R-:W-:Y:S04]  /*11ba0*/  FMNMX.FTZ R71, R213, R71, !PT ;  /* 0x00000047d5477209 */ /* 0x000fe80007810000 */
[----:B------:R-:W-:Y:S01]  /*11bb0*/  FMNMX.FTZ R71, R181, R71, !PT ;  /* 0x00000047b5477209 */ /* 0x000fe20007810000 */
[----:B-1----:R-:W1:Y:S01]  /*11bc0*/  SHFL.BFLY PT, R2, R0, 0x2, 0x1f ;  /* 0x0c401f0000027f89 */ /* 0x002e6200000e0000 */
[----:B---3--:R-:W-:Y:S02]  /*11bd0*/  F2FP.PACK_AB R144, R239, R233 ;  /* 0x000000e9ef90723e */ /* 0x008fe400000000ff */
[----:B------:R-:W-:Y:S05]  /*11be0*/  FMNMX.FTZ R71, R180, R71, !PT ;  /* 0x00000047b4477209 */ /* 0x000fea0007810000 */
[----:B------:R-:W3:Y:S01]  /*11bf0*/  SHFL.BFLY PT, R5, R71, 0x2, 0x1f ;  /* 0x0c401f0047057f89 */ /* 0x000ee200000e0000 */
[----:B--2---:R-:W-:Y:S04]  /*11c00*/  FMNMX.FTZ R72, R72, R4, !PT ;  /* 0x0000000448487209 */ /* 0x004fe80007810000 */
[C---:B------:R-:W-:Y:S01]  /*11c10*/  FSETP.NEU.FTZ.AND P2, PT, R72.reuse, -INF , PT ;  /* 0xff8000004800780b */ /* 0x040fe20003f5d000 */
[----:B------:R-:W-:Y:S05]  /*11c20*/  FMUL.FTZ R78, R72, c[0x0][0x23c] ;  /* 0x00008f00484e7a20 */ /* 0x000fea0000410000 */
[----:B------:R-:W-:Y:S02]  /*11c30*/  FSEL R78, R78, RZ, P2 ;  /* 0x000000ff4e4e7208 */ /* 0x000fe40001000000 */
[----:B-1----:R-:W-:Y:S03]  /*11c40*/  FMNMX.FTZ R0, R0, R2, !PT ;  /* 0x0000000200007209 */ /* 0x002fe60007810000 */
[--C-:B------:R-:W-:Y:S02]  /*11c50*/  FFMA.FTZ R2, R24, c[0x0][0x23c], -R78.reuse ;  /* 0x00008f0018027a23 */ /* 0x100fe4000001084e */
[--C-:B------:R-:W-:Y:S02]  /*11c60*/  FFMA.FTZ R4, R20, c[0x0][0x23c], -R78.reuse ;  /* 0x00008f0014047a23 */ /* 0x100fe4000001084e */
[----:B------:R1:W-:Y:S01]  /*11c70*/  MUFU.EX2 R226, R2 ;  /* 0x0000000200e27308 */ /* 0x0003e20000000800 */
[----:B---3--:R-:W-:Y:S05]  /*11c80*/  FMNMX.FTZ R71, R71, R5, !PT ;  /* 0x0000000547477209 */ /* 0x008fea0007810000 */
[----:B------:R-:W2:Y:S04]  /*11c90*/  SHFL.BFLY PT, R5, R71, 0x1, 0x1f ;  /* 0x0c201f0047057f89 */ /* 0x000ea800000e0000 */
[----:B------:R3:W-:Y:S04]  /*11ca0*/  MUFU.EX2 R228, R4 ;  /* 0x0000000400e47308 */ /* 0x0007e80000000800 */
[----:B-1----:R-:W1:Y:S01]  /*11cb0*/  SHFL.BFLY PT, R2, R0, 0x1, 0x1f ;  /* 0x0c201f0000027f89 */ /* 0x002e6200000e0000 */
[----:B--2---:R-:W-:Y:S01]  /*11cc0*/  FMNMX.FTZ R71, R71, R5, !PT ;  /* 0x0000000547477209 */ /* 0x004fe20007810000 */
[----:B------:R-:W-:Y:S02]  /*11cd0*/  FFMA.FTZ R5, R34, c[0x0][0x23c], -R77 ;  /* 0x00008f0022057a23 */ /* 0x000fe4000001084d */
[----:B---3--:R-:W-:Y:S01]  /*11ce0*/  FFMA.FTZ R4, R21, c[0x0][0x23c], -R78 ;  /* 0x00008f0015047a23 */ /* 0x008fe2000001084e */
[C---:B------:R-:W-:Y:S01]  /*11cf0*/  FSETP.NEU.FTZ.AND P1, PT, R71.reuse, -INF , PT ;  /* 0xff8000004700780b */ /* 0x040fe20003f3d000 */
[----:B------:R-:W-:Y:S01]  /*11d00*/  MUFU.EX2 R220, R5 ;  /* 0x0000000500dc7308 */ /* 0x000fe20000000800 */
[----:B------:R-:W-:Y:S05]  /*11d10*/  FMUL.FTZ R79, R71, c[0x0][0x23c] ;  /* 0x00008f00474f7a20 */ /* 0x000fea0000410000 */
[----:B------:R-:W-:Y:S04]  /*11d20*/  FSEL R79, R79, RZ, P1 ;  /* 0x000000ff4f4f7208 */ /* 0x000fe80000800000 */
[----:B------:R2:W3:Y:S01]  /*11d30*/  MUFU.EX2 R229, R4 ;  /* 0x0000000400e57308 */ /* 0x0004e20000000800 */
        /* <DEDUP_REMOVED lines=8> */
[----:B--2---:R-:W-:Y:S01]  /*11dc0*/  FFMA.FTZ R4, R22, c[0x0][0x23c], -R77 ;  /* 0x00008f0016047a23 */ /* 0x004fe2000001084d */
[----:B---3--:R-:W-:Y:S08]  /*11dd0*/  F2FP.PACK_AB R145, R229, R228 ;  /* 0x000000e4e591723e */ /* 0x008ff000000000ff */
[----:B------:R2:W-:Y:S01]  /*11de0*/  MUFU.EX2 R230, R4 ;  /* 0x0000000400e67308 */ /* 0x0005e20000000800 */
[----:B-1----:R-:W-:Y:S09]  /*11df0*/  FFMA.FTZ R0, R16, c[0x0][0x23c], -R79 ;  /* 0x00008f0010007a23 */ /* 0x002ff2000001084f */
[----:B------:R1:W3:Y:S01]  /*11e00*/  MUFU.EX2 R225, R0 ;  /* 0x0000000000e17308 */ /* 0x0002e20000000800 */
[--C-:B----4-:R-:W-:Y:S09]  /*11e10*/  FFMA.FTZ R2, R36, c[0x0][0x23c], -R77.reuse ;  /* 0x00008f0024027a23 */ /* 0x110ff2000001084d */
[----:B------:R4:W-:Y:S01]  /*11e20*/  MUFU.EX2 R216, R2 ;  /* 0x0000000200d87308 */ /* 0x0009e20000000800 */
[----:B--2---:R-:W-:Y:S02]  /*11e30*/  FFMA.FTZ R4, R23, c[0x0][0x23c], -R77 ;  /* 0x00008f0017047a23 */ /* 0x004fe4000001084d */
[----:B------:R-:W2:Y:S07]  /*11e40*/  LDSM.16.MT88.4 R20, [R189+0x6000] ;  /* 0x00600000bd14783b */ /* 0x000eae0000004200 */
[----:B------:R5:W5:Y:S01]  /*11e50*/  MUFU.EX2 R231, R4 ;  /* 0x0000000400e77308 */ /* 0x000b620000000800 */
[----:B-1----:R-:W-:Y:S01]  /*11e60*/  FFMA.FTZ R0, R29, c[0x0][0x23c], -R148 ;  /* 0x00008f001d007a23 */ /* 0x002fe20000010894 */
[----:B---3--:R-:W-:Y:S08]  /*11e70*/  F2FP.PACK_AB R66, R225, R223 ;  /* 0x000000dfe142723e */ /* 0x008ff000000000ff */
[----:B------:R1:W-:Y:S01]  /*11e80*/  MUFU.EX2 R185, R0 ;  /* 0x0000000000b97308 */ /* 0x0003e20000000800 */
[----:B----4-:R-:W-:Y:S01]  /*11e90*/  FSEL R2, R72, RZ, P2 ;  /* 0x000000ff48027208 */ /* 0x010fe20001000000 */
[----:B-----5:R-:W-:Y:S01]  /*11ea0*/  FFMA.FTZ R4, R27, c[0x0][0x23c], -R78 ;  /* 0x00008f001b047a23 */ /* 0x020fe2000001084e */
[----:B------:R-:W-:Y:S07]  /*11eb0*/  F2FP.PACK_AB R146, R231, R230 ;  /* 0x000000e6e792723e */ /* 0x000fee00000000ff */
[----:B------:R3:W4:Y:S01]  /*11ec0*/  MUFU.EX2 R227, R4 ;  /* 0x0000000400e37308 */ /* 0x0007220000000800 */
[--C-:B-1----:R-:W-:Y:S09]  /*11ed0*/  FFMA.FTZ R0, R14, c[0x0][0x23c], -R148.reuse ;  /* 0x00008f000e007a23 */ /* 0x102ff20000010894 */
[----:B------:R1:W5:Y:S01]  /*11ee0*/  MUFU.EX2 R186, R0 ;  /* 0x0000000000ba7308 */ /* 0x0003620000000800 */
[--C-:B---3--:R-:W-:Y:S01]  /*11ef0*/  FFMA.FTZ R4, R25, c[0x0][0x23c], -R79.reuse ;  /* 0x00008f0019047a23 */ /* 0x108fe2000001084f */
[----:B----4-:R-:W-:Y:S08]  /*11f00*/  F2FP.PACK_AB R147, R227, R226 ;  /* 0x000000e2e393723e */ /* 0x010ff000000000ff */
[----:B------:R3:W-:Y:S01]  /*11f10*/  MUFU.EX2 R221, R4 ;  /* 0x0000000400dd7308 */ /* 0x0007e20000000800 */
[--C-:B-1----:R-:W-:Y:S01]  /*11f20*/  FFMA.FTZ R0, R13, c[0x0][0x23c], -R148.reuse ;  /* 0x00008f000d007a23 */ /* 0x102fe20000010894 */
[----:B-----5:R-:W-:Y:S08]  /*11f30*/  F2FP.PACK_AB R65, R186, R185 ;  /* 0x000000b9ba41723e */ /* 0x020ff000000000ff */
[----:B------:R1:W-:Y:S01]  /*11f40*/  MUFU.EX2 R214, R0 ;  /* 0x0000000000d67308 */ /* 0x0003e20000000800 */
[----:B---3--:R-:W-:Y:S09]  /*11f50*/  FFMA.FTZ R4, R28, c[0x0][0x23c], -R79 ;  /* 0x00008f001c047a23 */ /* 0x008ff2000001084f */
[----:B------:R3:W4:Y:S01]  /*11f60*/  MUFU.EX2 R238, R4 ;  /* 0x0000000400ee7308 */ /* 0x0007220000000800 */
[----:B-1----:R-:W-:Y:S09]  /*11f70*/  FFMA.FTZ R0, R12, c[0x0][0x23c], -R148 ;  /* 0x00008f000c007a23 */ /* 0x002ff20000010894 */
[----:B------:R1:W5:Y:S01]  /*11f80*/  MUFU.EX2 R237, R0 ;  /* 0x0000000000ed7308 */ /* 0x0003620000000800 */
[--C-:B---3--:R-:W-:Y:S01]  /*11f90*/  FFMA.FTZ R4, R33, c[0x0][0x23c], -R78.reuse ;  /* 0x00008f0021047a23 */ /* 0x108fe2000001084e */
[----:B----4-:R-:W-:Y:S08]  /*11fa0*/  F2FP.PACK_AB R64, R238, R221 ;  /* 0x000000ddee40723e */ /* 0x010ff000000000ff */
[----:B------:R-:W-:Y:S01]  /*11fb0*/  MUFU.EX2 R187, R4 ;  /* 0x0000000400bb7308 */ /* 0x000fe20000000800 */
[----:B-1----:R-:W-:Y:S01]  /*11fc0*/  FFMA.FTZ R0, R35, c[0x0][0x23c], -R78 ;  /* 0x00008f0023007a23 */ /* 0x002fe2000001084e */
[----:B-----5:R-:W-:Y:S08]  /*11fd0*/  F2FP.PACK_AB R67, R237, R214 ;  /* 0x000000d6ed43723e */ /* 0x020ff000000000ff */
        /* <DEDUP_REMOVED lines=19> */
[----:B------:R-:W-:Y:S01]  /*12110*/  ISETP.GT.AND P0, PT, R212, R246, PT ;  /* 0x000000f6d400720c */ /* 0x000fe20003f04270 */
[----:B------:R-:W-:Y:S02]  /*12120*/  FMUL.FTZ R0, R0, c[0x0][0x23c] ;  /* 0x00008f0000007a20 */ /* 0x000fe40000410000 */
[C---:B------:R-:W-:Y:S02]  /*12130*/  FMUL.FTZ R7, R68.reuse, R83 ;  /* 0x0000005344077220 */ /* 0x040fe40000410000 */
[----:B------:R1:W3:Y:S01]  /*12140*/  MUFU.EX2 R3, R0 ;  /* 0x0000000000037308 */ /* 0x0002e20000000800 */
[----:B------:R-:W-:Y:S01]  /*12150*/  LDSM.16.MT88.4 R80, [R191+0x6000] ;  /* 0x00600000bf50783b */ /* 0x000fe20000004200 */
[C---:B------:R-:W-:Y:S02]  /*12160*/  FMUL.FTZ R18, R68.reuse, R94 ;  /* 0x0000005e44127220 */ /* 0x040fe40000410000 */
[----:B------:R-:W-:Y:S01]  /*12170*/  FMUL.FTZ R19, R68, R95 ;  /* 0x0000005f44137220 */ /* 0x000fe20000410000 */
[-C--:B--2---:R-:W-:Y:S01]  /*12180*/  HMMA.16816.F32 R4, R144, R20.reuse, R4 ;  /* 0x000000149004723c */ /* 0x084fe20000001804 */
[----:B------:R-:W-:Y:S02]  /*12190*/  FFMA.FTZ R74, R164, c[0x0][0x23c], -R79 ;  /* 0x00008f00a44a7a23 */ /* 0x000fe4000001084f */
[C---:B------:R-:W-:Y:S01]  /*121a0*/  FMUL.FTZ R34, R68.reuse, R110 ;  /* 0x0000006e44227220 */ /* 0x040fe20000410000 */
[----:B------:R-:W-:Y:S01]  /*121b0*/  LDSM.16.MT88.4 R92, [R192+0x6800] ;  /* 0x00680000c05c783b */ /* 0x000fe20000004200 */
[C---:B------:R-:W-:Y:S02]  /*121c0*/  FMUL.FTZ R35, R68.reuse, R111 ;  /* 0x0000006f44237220 */ /* 0x040fe40000410000 */
[C---:B------:R-:W-:Y:S02]  /*121d0*/  FMUL.FTZ R50, R68.reuse, R126 ;  /* 0x0000007e44327220 */ /* 0x040fe40000410000 */
[----:B------:R-:W-:Y:S03]  /*121e0*/  FMUL.FTZ R51, R68, R127 ;  /* 0x0000007f44337220 */ /* 0x000fe60000410000 */
[----:B------:R-:W-:Y:S01]  /*121f0*/  LDSM.16.MT88.4 R108, [R192+0x7800] ;  /* 0x00780000c06c783b */ /* 0x000fe20000004200 */
[----:B-1----:R-:W-:Y:S02]  /*12200*/  FADD.FTZ R0, -R2, R75 ;  /* 0x0000004b02007221 */ /* 0x002fe40000010100 */
[----:B------:R-:W-:Y:S02]  /*12210*/  FFMA.FTZ R2, R37, c[0x0][0x23c], -R77 ;  /* 0x00008f0025027a23 */ /* 0x000fe4000001084d */
[----:B------:R-:W-:Y:S03]  /*12220*/  FMUL.FTZ R0, R0, c[0x0][0x23c] ;  /* 0x00008f0000007a20 */ /* 0x000fe60000410000 */
[----:B------:R-:W1:Y:S01]  /*12230*/  LDSM.16.MT88.4 R36, [R192+0x6000] ;  /* 0x00600000c024783b */ /* 0x000e620000004200 */
[----:B------:R2:W-:Y:S01]  /*12240*/  MUFU.EX2 R182, R2 ;  /* 0x0000000200b67308 */ /* 0x0005e20000000800 */
[C---:B---3--:R-:W-:Y:S02]  /*12250*/  FMUL.FTZ R57, R3.reuse, R133 ;  /* 0x0000008503397220 */ /* 0x048fe40000410000 */
[C---:B------:R-:W-:Y:S02]  /*12260*/  FMUL.FTZ R56, R3.reuse, R132 ;  /* 0x0000008403387220 */ /* 0x040fe40000410000 */
[C---:B------:R-:W-:Y:S02]  /*12270*/  FMUL.FTZ R8, R3.reuse, R84 ;  /* 0x0000005403087220 */ /* 0x040fe40000410000 */
[C---:B------:R-:W-:Y:S02]  /*12280*/  FMUL.FTZ R9, R3.reuse, R85 ;  /* 0x0000005503097220 */ /* 0x040fe40000410000 */
[C---:B------:R-:W-:Y:S01]  /*12290*/  FMUL.FTZ R12, R3.reuse, R88 ;  /* 0x00000058030c7220 */ /* 0x040fe20000410000 */
[----:B------:R-:W3:Y:S01]  /*122a0*/  MUFU.EX2 R0, R0 ;  /* 0x0000000000007308 */ /* 0x000ee20000000800 */
[C---:B------:R-:W-:Y:S02]  /*122b0*/  FMUL.FTZ R13, R3.reuse, R89 ;  /* 0x00000059030d7220 */ /* 0x040fe40000410000 */
[C---:B------:R-:W-:Y:S02]  /*122c0*/  FMUL.FTZ R24, R3.reuse, R100 ;  /* 0x0000006403187220 */ /* 0x040fe40000410000 */
[C---:B------:R-:W-:Y:S02]  /*122d0*/  FMUL.FTZ R25, R3.reuse, R101 ;  /* 0x0000006503197220 */ /* 0x040fe40000410000 */
[C---:B------:R-:W-:Y:S02]  /*122e0*/  FMUL.FTZ R28, R3.reuse, R104 ;  /* 0x00000068031c7220 */ /* 0x040fe40000410000 */
[C---:B------:R-:W-:Y:S02]  /*122f0*/  FMUL.FTZ R29, R3.reuse, R105 ;  /* 0x00000069031d7220 */ /* 0x040fe40000410000 */
[C---:B------:R-:W-:Y:S02]  /*12300*/  FMUL.FTZ R60, R3.reuse, R136 ;  /* 0x00000088033c7220 */ /* 0x040fe40000410000 */
[C---:B------:R-:W-:Y:S02]  /*12310*/  FMUL.FTZ R61, R3.reuse, R137 ;  /* 0x00000089033d7220 */ /* 0x040fe40000410000 */
[--C-:B--2---:R-:W-:Y:S02]  /*12320*/  FFMA.FTZ R2, R40, c[0x0][0x23c], -R78.reuse ;  /* 0x00008f0028027a23 */ /* 0x104fe4000001084e */
[----:B------:R-:W-:Y:S02]  /*12330*/  FMUL.FTZ R40, R3, R116 ;  /* 0x0000007403287220 */ /* 0x000fe40000410000 */
[----:B------:R2:W-:Y:S01]  /*12340*/  MUFU.EX2 R177, R2 ;  /* 0x0000000200b17308 */ /* 0x0005e20000000800 */
[C---:B---3--:R-:W-:Y:S02]  /*12350*/  FMUL.FTZ R10, R0.reuse, R86 ;  /* 0x00000056000a7220 */ /* 0x048fe40000410000 */
[C---:B------:R-:W-:Y:S02]  /*12360*/  FMUL.FTZ R11, R0.reuse, R87 ;  /* 0x00000057000b7220 */ /* 0x040fe40000410000 */
[----:B------:R-:W3:Y:S01]  /*12370*/  LDSM.16.MT88.4 R84, [R189+0x6800] ;  /* 0x00680000bd54783b */ /* 0x000ee20000004200 */
[C---:B------:R-:W-:Y:S02]  /*12380*/  FMUL.FTZ R26, R0.reuse, R102 ;  /* 0x00000066001a7220 */ /* 0x040fe40000410000 */
[C---:B------:R-:W-:Y:S02]  /*12390*/  FMUL.FTZ R27, R0.reuse, R103 ;  /* 0x00000067001b7220 */ /* 0x040fe40000410000 */
[C---:B------:R-:W-:Y:S01]  /*123a0*/  HMMA.16816.F32 R8, R64.reuse, R20, R8 ;  /* 0x000000144008723c */ /* 0x040fe20000001808 */
[C---:B------:R-:W-:Y:S02]  /*123b0*/  FMUL.FTZ R14, R0.reuse, R90 ;  /* 0x0000005a000e7220 */ /* 0x040fe40000410000 */
[C---:B------:R-:W-:Y:S01]  /*123c0*/  FMUL.FTZ R15, R0.reuse, R91 ;  /* 0x0000005b000f7220 */ /* 0x040fe20000410000 */
[----:B------:R-:W-:Y:S01]  /*123d0*/  LDSM.16.MT88.4 R100, [R189+0x7800] ;  /* 0x00780000bd64783b */ /* 0x000fe20000004200 */
[C---:B------:R-:W-:Y:S02]  /*123e0*/  FMUL.FTZ R42, R0.reuse, R118 ;  /* 0x00000076002a7220 */ /* 0x040fe40000410000 */
[C---:B------:R-:W-:Y:S02]  /*123f0*/  FMUL.FTZ R20, R69.reuse, R96 ;  /* 0x0000006045147220 */ /* 0x040fe40000410000 */
[----:B------:R-:W-:Y:S01]  /*12400*/  FMUL.FTZ R21, R69, R97 ;  /* 0x0000006145157220 */ /* 0x000fe20000410000 */
[-C--:B------:R-:W-:Y:S02]  /*12410*/  HMMA.16816.F32 R12, R64, R22.reuse, R12 ;  /* 0x00000016400c723c */ /* 0x080fe4000000180c */
[----:B--2---:R-:W-:Y:S02]  /*12420*/  FFMA.FTZ R2, R41, c[0x0][0x23c], -R78 ;  /* 0x00008f0029027a23 */ /* 0x004fe4000001084e */
[----:B------:R-:W-:Y:S02]  /*12430*/  FMUL.FTZ R41, R3, R117 ;  /* 0x0000007503297220 */ /* 0x000fe40000410000 */
[----:B------:R2:W-:Y:S01]  /*12440*/  MUFU.EX2 R176, R2 ;  /* 0x0000000200b07308 */ /* 0x0005e20000000800 */
[C---:B------:R-:W-:Y:S01]  /*12450*/  FMUL.FTZ R62, R0.reuse, R138 ;  /* 0x0000008a003e7220 */ /* 0x040fe20000410000 */
[C---:B------:R-:W-:Y:S01]  /*12460*/  HMMA.16816.F32 R16, R144.reuse, R22, R16 ;  /* 0x000000169010723c */ /* 0x040fe20000001810 */
[----:B------:R-:W-:Y:S06]  /*12470*/  FMUL.FTZ R63, R0, R139 ;  /* 0x0000008b003f7220 */ /* 0x000fec0000410000 */
[C---:B------:R-:W-:Y:S02]  /*12480*/  FMUL.FTZ R22, R68.reuse, R98 ;  /* 0x0000006244167220 */ /* 0x040fe40000410000 */
[----:B------:R-:W-:Y:S02]  /*12490*/  FMUL.FTZ R23, R68, R99 ;  /* 0x0000006344177220 */ /* 0x000fe40000410000 */
[----:B------:R-:W4:Y:S05]  /*124a0*/  LDSM.16.MT88.4 R96, [R190+0x6800] ;  /* 0x00680000be60783b */ /* 0x000f2a0000004200 */
[-C--:B-1----:R-:W-:Y:S01]  /*124b0*/  HMMA.16816.F32 R20, R144, R36.reuse, R20 ;  /* 0x000000249014723c */ /* 0x082fe20000001814 */
[--C-:B--2---:R-:W-:Y:S07]  /*124c0*/  FFMA.FTZ R2, R30, c[0x0][0x23c], -R79.reuse ;  /* 0x00008f001e027a23 */ /* 0x104fee000001084f */
[C---:B------:R-:W-:Y:S01]  /*124d0*/  HMMA.16816.F32 R24, R64.reuse, R36, R24 ;  /* 0x000000244018723c */ /* 0x040fe20000001818 */
[C---:B------:R-:W-:Y:S01]  /*124e0*/  FMUL.FTZ R30, R0.reuse, R106 ;  /* 0x0000006a001e7220 */ /* 0x040fe20000410000 */
[----:B------:R1:W-:Y:S05]  /*124f0*/  MUFU.EX2 R175, R2 ;  /* 0x0000000200af7308 */ /* 0x0003ea0000000800 */
[C---:B------:R-:W-:Y:S02]  /*12500*/  FMUL.FTZ R36, R69.reuse, R112 ;  /* 0x0000007045247220 */ /* 0x040fe40000410000 */
[----:B------:R-:W-:Y:S03]  /*12510*/  FMUL.FTZ R37, R69, R113 ;  /* 0x0000007145257220 */ /* 0x000fe60000410000 */
[--C-:B-1----:R-:W-:Y:S02]  /*12520*/  FFMA.FTZ R2, R31, c[0x0][0x23c], -R79.reuse ;  /* 0x00008f001f027a23 */ /* 0x102fe4000001084f */
[----:B------:R-:W-:Y:S02]  /*12530*/  FMUL.FTZ R31, R0, R107 ;  /* 0x0000006b001f7220 */ /* 0x000fe40000410000 */
[----:B------:R1:W2:Y:S05]  /*12540*/  MUFU.EX2 R174, R2 ;  /* 0x0000000200ae7308 */ /* 0x0002aa0000000800 */
[-C--:B------:R-:W-:Y:S08]  /*12550*/  HMMA.16816.F32 R28, R64, R38.reuse, R28 ;  /* 0x00000026401c723c */ /* 0x080ff0000000181c */
[C---:B------:R-:W-:Y:S07]  /*12560*/  HMMA.16816.F32 R32, R144.reuse, R38, R32 ;  /* 0x000000269020723c */ /* 0x040fee0000001820 */
[C---:B------:R-:W-:Y:S02]  /*12570*/  FMUL.FTZ R38, R68.reuse, R114 ;  /* 0x0000007244267220 */ /* 0x040fe40000410000 */
[----:B------:R-:W-:Y:S03]  /*12580*/  FMUL.FTZ R39, R68, R115 ;  /* 0x0000007344277220 */ /* 0x000fe60000410000 */
[--C-:B-1----:R-:W-:Y:S01]  /*12590*/  FFMA.FTZ R2, R46, c[0x0][0x23c], -R79.reuse ;  /* 0x00008f002e027a23 */ /* 0x102fe2000001084f */
[----:B--2---:R-:W-:Y:S01]  /*125a0*/  F2FP.PACK_AB R88, R174, R175 ;  /* 0x000000afae58723e */ /* 0x004fe200000000ff */
[----:B------:R-:W-:Y:S02]  /*125b0*/  FMUL.FTZ R46, R0, R122 ;  /* 0x0000007a002e7220 */ /* 0x000fe40000410000 */
[-C--:B------:R-:W-:Y:S01]  /*125c0*/  HMMA.16816.F32 R36, R144, R52.reuse, R36 ;  /* 0x000000349024723c */ /* 0x080fe20000001824 */
[----:B------:R1:W-:Y:S02]  /*125d0*/  MUFU.EX2 R173, R2 ;  /* 0x0000000200ad7308 */ /* 0x0003e40000000800 */
[----:B-1----:R-:W-:Y:S02]  /*125e0*/  FFMA.FTZ R2, R45, c[0x0][0x23c], -R79 ;  /* 0x00008f002d027a23 */ /* 0x002fe4000001084f */
[C---:B------:R-:W-:Y:S06]  /*125f0*/  FMUL.FTZ R45, R3.reuse, R121 ;  /* 0x00000079032d7220 */ /* 0x040fec0000410000 */
[----:B------:R1:W2:Y:S02]  /*12600*/  MUFU.EX2 R172, R2 ;  /* 0x0000000200ac7308 */ /* 0x0002a40000000800 */
[--C-:B-1----:R-:W-:Y:S01]  /*12610*/  FFMA.FTZ R2, R44, c[0x0][0x23c], -R148.reuse ;  /* 0x00008f002c027a23 */ /* 0x102fe20000010894 */
[----:B--2---:R-:W-:Y:S01]  /*12620*/  F2FP.PACK_AB R90, R172, R173 ;  /* 0x000000adac5a723e */ /* 0x004fe200000000ff */
[----:B------:R-:W-:Y:S06]  /*12630*/  FMUL.FTZ R44, R3, R120 ;  /* 0x00000078032c7220 */ /* 0x000fec0000410000 */
[----:B------:R1:W-:Y:S02]  /*12640*/  MUFU.EX2 R171, R2 ;  /* 0x0000000200ab7308 */ /* 0x0003e40000000800 */
[--C-:B-1----:R-:W-:Y:S02]  /*12650*/  FFMA.FTZ R2, R43, c[0x0][0x23c], -R148.reuse ;  /* 0x00008f002b027a23 */ /* 0x102fe40000010894 */
[----:B------:R-:W-:Y:S06]  /*12660*/  FMUL.FTZ R43, R0, R119 ;  /* 0x00000077002b7220 */ /* 0x000fec0000410000 */
[----:B------:R1:W2:Y:S01]  /*12670*/  MUFU.EX2 R170, R2 ;  /* 0x0000000200aa7308 */ /* 0x0002a20000000800 */
[C---:B------:R-:W-:Y:S07]  /*12680*/  HMMA.16816.F32 R40, R64.reuse, R52, R40 ;  /* 0x000000344028723c */ /* 0x040fee0000001828 */
[C---:B------:R-:W-:Y:S02]  /*12690*/  FMUL.FTZ R52, R69.reuse, R128 ;  /* 0x0000008045347220 */ /* 0x040fe40000410000 */
[----:B------:R-:W-:Y:S03]  /*126a0*/  FMUL.FTZ R53, R69, R129 ;  /* 0x0000008145357220 */ /* 0x000fe60000410000 */
[--C-:B-1----:R-:W-:Y:S01]  /*126b0*/  FFMA.FTZ R2, R47, c[0x0][0x23c], -R148.reuse ;  /* 0x00008f002f027a23 */ /* 0x102fe20000010894 */
[----:B--2---:R-:W-:Y:S01]  /*126c0*/  F2FP.PACK_AB R89, R170, R171 ;  /* 0x000000abaa59723e */ /* 0x004fe200000000ff */
[----:B------:R-:W-:Y:S02]  /*126d0*/  FMUL.FTZ R47, R0, R123 ;  /* 0x0000007b002f7220 */ /* 0x000fe40000410000 */
[----:B------:R1:W-:Y:S05]  /*126e0*/  MUFU.EX2 R169, R2 ;  /* 0x0000000200a97308 */ /* 0x0003ea0000000800 */
[-C--:B------:R-:W-:Y:S01]  /*126f0*/  HMMA.16816.F32 R44, R64, R54.reuse, R44 ;  /* 0x00000036402c723c */ /* 0x080fe2000000182c */
[----:B-1----:R-:W-:Y:S02]  /*12700*/  FFMA.FTZ R2, R48, c[0x0][0x23c], -R148 ;  /* 0x00008f0030027a23 */ /* 0x002fe40000010894 */
[----:B------:R-:W-:Y:S02]  /*12710*/  FMUL.FTZ R48, R69, R124 ;  /* 0x0000007c45307220 */ /* 0x000fe40000410000 */
[----:B------:R1:W2:Y:S01]  /*12720*/  MUFU.EX2 R168, R2 ;  /* 0x0000000200a87308 */ /* 0x0002a20000000800 */
[----:B------:R-:W-:Y:S04]  /*12730*/  LDSM.16.MT88.4 R124, [R190+0x7800] ;  /* 0x00780000be7c783b */ /* 0x000fe80000004200 */
[C---:B------:R-:W-:Y:S07]  /*12740*/  HMMA.16816.F32 R48, R144.reuse, R54, R48 ;  /* 0x000000369030723c */ /* 0x040fee0000001830 */
[C---:B------:R-:W-:Y:S02]  /*12750*/  FMUL.FTZ R54, R68.reuse, R130 ;  /* 0x0000008244367220 */ /* 0x040fe40000410000 */
[----:B------:R-:W-:Y:S07]  /*12760*/  FMUL.FTZ R55, R68, R131 ;  /* 0x0000008344377220 */ /* 0x000fee0000410000 */
[-C--:B------:R-:W-:Y:S01]  /*12770*/  HMMA.16816.F32 R52, R144, R80.reuse, R52 ;  /* 0x000000509034723c */ /* 0x080fe20000001834 */
[--C-:B-1----:R-:W-:Y:S01]  /*12780*/  FFMA.FTZ R2, R58, c[0x0][0x23c], -R77.reuse ;  /* 0x00008f003a027a23 */ /* 0x102fe2000001084d */
[----:B--2---:R-:W-:Y:S01]  /*12790*/  F2FP.PACK_AB R91, R168, R169 ;  /* 0x000000a9a85b723e */ /* 0x004fe200000000ff */
[C---:B------:R-:W-:Y:S02]  /*127a0*/  FMUL.FTZ R58, R0.reuse, R134 ;  /* 0x00000086003a7220 */ /* 0x040fe40000410000 */
[----:B------:R1:W-:Y:S02]  /*127b0*/  MUFU.EX2 R167, R2 ;  /* 0x0000000200a77308 */ /* 0x0003e40000000800 */
[----:B-1----:R-:W-:Y:S02]  /*127c0*/  FFMA.FTZ R2, R59, c[0x0][0x23c], -R77 ;  /* 0x00008f003b027a23 */ /* 0x002fe4000001084d */
[C---:B------:R-:W-:Y:S06]  /*127d0*/  FMUL.FTZ R59, R0.reuse, R135 ;  /* 0x00000087003b7220 */ /* 0x040fec0000410000 */
[----:B------:R1:W2:Y:S01]  /*127e0*/  MUFU.EX2 R166, R2 ;  /* 0x0000000200a67308 */ /* 0x0002a20000000800 */
        /* <DEDUP_REMOVED lines=8> */
[----:B-1----:R-:W-:Y:S02]  /*12870*/  FFMA.FTZ R2, R149, c[0x0][0x23c], -R78 ;  /* 0x00008f0095027a23 */ /* 0x002fe4000001084e */
        /* <DEDUP_REMOVED lines=8> */
[-C--:B---3--:R-:W-:Y:S01]  /*12900*/  HMMA.16816.F32 R4, R80, R84.reuse, R4 ;  /* 0x000000545004723c */ /* 0x088fe20000001804 */
[--C-:B-1----:R-:W-:Y:S04]  /*12910*/  FFMA.FTZ R2, R150, c[0x0][0x23c], -R78.reuse ;  /* 0x00008f0096027a23 */ /* 0x102fe8000001084e */
[----:B------:R1:W3:Y:S03]  /*12920*/  MUFU.EX2 R135, R2 ;  /* 0x0000000200877308 */ /* 0x0002e60000000800 */
        /* <DEDUP_REMOVED lines=13> */
[-C--:B----4-:R-:W-:Y:S08]  /*12a00*/  HMMA.16816.F32 R36, R80, R96.reuse, R36 ;  /* 0x000000605024723c */ /* 0x090ff00000001824 */
        /* <DEDUP_REMOVED lines=13> */
[----:B------:R-:W-:Y:S02]  /*12ae0*/  F2FP.PACK_AB R80, R166, R167 ;  /* 0x000000a7a650723e */ /* 0x000fe400000000ff */
[----:B---3--:R-:W-:Y:S03]  /*12af0*/  F2FP.PACK_AB R81, R135, R163 ;  /* 0x000000a38751723e */ /* 0x008fe600000000ff */
[----:B-1----:R-:W-:Y:S01]  /*12b00*/  F2FP.PACK_AB R82, R161, R162 ;  /* 0x000000a2a152723e */ /* 0x002fe200000000ff */
[--C-:B----4-:R-:W-:Y:S01]  /*12b10*/  FFMA.FTZ R2, R157, c[0x0][0x23c], -R79.reuse ;  /* 0x00008f009d027a23 */ /* 0x110fe2000001084f */
[----:B-----5:R-:W-:Y:S01]  /*12b20*/  F2FP.PACK_AB R83, R159, R160 ;  /* 0x000000a09f53723e */ /* 0x020fe200000000ff */
[----:B------:R-:W-:Y:S06]  /*12b30*/  MUFU.EX2 R157, R74 ;  /* 0x0000004a009d7308 */ /* 0x000fec0000000800 */
[-C--:B------:R-:W-:Y:S04]  /*12b40*/  HMMA.16816.F32 R4, R80, R92.reuse, R4 ;  /* 0x0000005c5004723c */ /* 0x080fe80000001804 */
[----:B------:R1:W-:Y:S02]  /*12b50*/  MUFU.EX2 R134, R2 ;  /* 0x0000000200867308 */ /* 0x0003e40000000800 */
[--C-:B-1----:R-:W-:Y:S08]  /*12b60*/  FFMA.FTZ R2, R156, c[0x0][0x23c], -R79.reuse ;  /* 0x00008f009c027a23 */ /* 0x102ff0000001084f */
[----:B------:R1:W3:Y:S02]  /*12b70*/  MUFU.EX2 R133, R2 ;  /* 0x0000000200857308 */ /* 0x0002e40000000800 */
[----:B-1----:R-:W-:Y:S01]  /*12b80*/  FFMA.FTZ R2, R155, c[0x0][0x23c], -R79 ;  /* 0x00008f009b027a23 */ /* 0x002fe2000001084f */
[----:B---3--:R-:W-:Y:S07]  /*12b90*/  F2FP.PACK_AB R84, R133, R134 ;  /* 0x000000868554723e */ /* 0x008fee00000000ff */
        /* <DEDUP_REMOVED lines=11> */
[--C-:B-1----:R-:W-:Y:S01]  /*12c50*/  FFMA.FTZ R2, R219, c[0x0][0x23c], -R77.reuse ;  /* 0x00008f00db027a23 */ /* 0x102fe2000001084d */
[----:B---3--:R-:W-:Y:S07]  /*12c60*/  F2FP.PACK_AB R87, R155, R156 ;  /* 0x0000009c9b57723e */ /* 0x008fee00000000ff */
        /* <DEDUP_REMOVED lines=39> */
[--C-:B-1----:R-:W-:Y:S02]  /*12ee0*/  FFMA.FTZ R2, R213, c[0x0][0x23c], -R79.reuse ;  /* 0x00008f00d5027a23 */ /* 0x102fe4000001084f */
[----:B------:R-:W-:Y:S02]  /*12ef0*/  IMAD.MOV.U32 R213, RZ, RZ, R212 ;  /* 0x000000ffffd57224 */ /* 0x000fe400078e00d4 */
        /* <DEDUP_REMOVED lines=97> */
.L_x_1923:
[----:B------:R-:W1:Y:S01]  /*13510*/  SHFL.BFLY PT, R0, R240, 0x2, 0x1f ;  /* 0x0c401f00f0007f89 */ /* 0x000e6200000e0000 */
[----:B------:R-:W-:Y:S01]  /*13520*/  ISETP.NE.AND P0, PT, R252, -0x1, PT ;  /* 0xfffffffffc00780c */ /* 0x000fe20003f05270 */
[----:B------:R-:W2:Y:S01]  /*13530*/  LDC.U8 R44, c[0x0][0x329] ;  /* 0x0000ca40ff2c7b82 */ /* 0x000ea20000000000 */
[----:B------:R-:W-:Y:S01]  /*13540*/  BSSY B0, `(.L_x_1927) ;  /* 0x0000127000007945 */ /* 0x000fe20003800000 */
[----:B------:R-:W3:Y:S04]  /*13550*/  SHFL.BFLY PT, R2, R241, 0x2, 0x1f ;  /* 0x0c401f00f1027f89 */ /* 0x000ee800000e0000 */
[----:B------:R-:W4:Y:S04]  /*13560*/  SHFL.BFLY PT, R5, R243, 0x2, 0x1f ;  /* 0x0c401f00f3057f89 */ /* 0x000f2800000e0000 */
[----:B------:R-:W5:Y:S04]  /*13570*/  SHFL.BFLY PT, R4, R242, 0x2, 0x1f ;  /* 0x0c401f00f2047f89 */ /* 0x000f6800000e0000 */
[----:B------:R-:W2:Y:S04]  /*13580*/  S2R R62, SR_CTAID.Y ;  /* 0x00000000003e7919 */ /* 0x000ea80000002600 */
        /* <DEDUP_REMOVED lines=8> */
[----:B--2---:R-:W-:-:S03]  /*13610*/  @!P0 SHF.R.S32.HI R10, RZ, 0x1f, R62 ;  /* 0x0000001fff0a8819 */ /* 0x004fc6000001143e */
[----:B------:R-:W2:Y:S01]  /*13620*/  SHFL.BFLY PT, R6, R4, 0x1, 0x1f ;  /* 0x0c201f0004067f89 */ /* 0x000ea200000e0000 */
[----:B------:R-:W-:Y:S01]  /*13630*/  SHF.R.S32.HI R42, RZ, 0x1f, R61 ;  /* 0x0000001fff2a7819 */ /* 0x000fe2000001143d */
[----:B------:R-:W-:Y:S02]  /*13640*/  @!P0 IMAD R10, R10, c[0x0][0x1e0], RZ ;  /* 0x000078000a0a8a24 */ /* 0x000fe400078e02ff */
[----:B-1----:R-:W-:Y:S01]  /*13650*/  FADD.FTZ R38, R0, R3 ;  /* 0x0000000300267221 */ /* 0x002fe20000010000 */
[----:B------:R-:W-:Y:S01]  /*13660*/  MOV R0, 0x3f800000 ;  /* 0x3f80000000007802 */ /* 0x000fe20000000f00 */
[----:B---3--:R-:W-:-:S03]  /*13670*/  FADD.FTZ R39, R2, R8 ;  /* 0x0000000802277221 */ /* 0x008fc60000010000 */
[----:B------:R-:W-:Y:S01]  /*13680*/  FSETP.NE.FTZ.AND P3, PT, R38, RZ, PT ;  /* 0x000000ff2600720b */ /* 0x000fe20003f75000 */
[----:B------:R-:W-:Y:S01]  /*13690*/  @P0 IMAD.WIDE.U32 R2, R252, c[0x0][0x1e8], RZ ;  /* 0x00007a00fc020a25 */ /* 0x000fe200078e00ff */
[----:B------:R-:W-:-:S03]  /*136a0*/  FSETP.NE.FTZ.AND P6, PT, R39, RZ, PT ;  /* 0x000000ff2700720b */ /* 0x000fc60003fd5000 */
[----:B----4-:R-:W-:Y:S01]  /*136b0*/  FADD.FTZ R40, R5, R7 ;  /* 0x0000000705287221 */ /* 0x010fe20000010000 */
        /* <DEDUP_REMOVED lines=8> */
[----:B--2---:R-:W-:Y:S02]  /*13740*/  FADD.FTZ R41, R4, R6 ;  /* 0x0000000604297221 */ /* 0x004fe40000010000 */
        /* <DEDUP_REMOVED lines=28> */
[C---:B--2---:R-:W-:Y:S01]  /*13910*/  FMUL.FTZ R82, R3.reuse, R82 ;  /* 0x0000005203527220 */ /* 0x044fe20000410000 */
        /* <DEDUP_REMOVED lines=24> */
[-C--:B------:R-:W-:Y:S01]  /*13aa0*/  LEA.HI R3, R42, R61.reuse, RZ, 0x2 ;  /* 0x0000003d2a037211 */ /* 0x080fe200078f10ff */
[----:B---3--:R-:W-:Y:S01]  /*13ab0*/  FMUL.FTZ R84, R2, R84 ;  /* 0x0000005402547220 */ /* 0x008fe20000410000 */
[----:B------:R-:W-:Y:S01]  /*13ac0*/  LEA.HI R42, R42, R61, RZ, 0x5 ;  /* 0x0000003d2a2a7211 */ /* 0x000fe200078f28ff */
[C---:B------:R-:W-:Y:S01]  /*13ad0*/  FMUL.FTZ R14, R2.reuse, R85 ;  /* 0x00000055020e7220 */ /* 0x040fe20000410000 */
[----:B------:R-:W-:Y:S01]  /*13ae0*/  SHF.R.S32.HI R6, RZ, 0x2, R3 ;  /* 0x00000002ff067819 */ /* 0x000fe20000011403 */
[C---:B------:R-:W-:Y:S01]  /*13af0*/  FMUL.FTZ R88, R2.reuse, R88 ;  /* 0x0000005802587220 */ /* 0x040fe20000410000 */
[----:B------:R-:W-:Y:S01]  /*13b00*/  SHF.R.S32.HI R37, RZ, 0x5, R42 ;  /* 0x00000005ff257819 */ /* 0x000fe2000001142a */
        /* <DEDUP_REMOVED lines=57> */
[----:B------:R-:W-:Y:S02]  /*13ea0*/  MOV R6, 0xfffffff0 ;  /* 0xfffffff000067802 */ /* 0x000fe40000000f00 */
[----:B------:R-:W-:Y:S02]  /*13eb0*/  LEA R2, R2, R3, 0x1 ;  /* 0x0000000302027211 */ /* 0x000fe400078e08ff */
[----:B------:R-:W-:-:S02]  /*13ec0*/  R2P PR, R0, 0x6 ;  /* 0x0000000600007804 */ /* 0x000fc40000000000 */
[----:B------:R-:W-:Y:S02]  /*13ed0*/  SHF.L.U32 R2, R2, 0x1, RZ ;  /* 0x0000000102027819 */ /* 0x000fe400000006ff */
[----:B------:R-:W-:Y:S02]  /*13ee0*/  SEL R6, R6, 0x10, !P0 ;  /* 0x0000001006067807 */ /* 0x000fe40004000000 */
[C---:B------:R-:W-:Y:S01]  /*13ef0*/  IADD3 R0, R2.reuse, 0x40, RZ ;  /* 0x0000004002007810 */ /* 0x040fe20007ffe0ff */
[----:B------:R1:W-:Y:S01]  /*13f00*/  STS [R2], R7 ;  /* 0x0000000702007388 */ /* 0x0003e20000000800 */
[----:B------:R-:W-:Y:S01]  /*13f10*/  F2FP.PACK_AB R12, R135, R12 ;  /* 0x0000000c870c723e */ /* 0x000fe200000000ff */
[C---:B------:R-:W-:Y:S01]  /*13f20*/  IMAD.IADD R3, R2.reuse, 0x1, R6 ;  /* 0x0000000102037824 */ /* 0x040fe200078e0206 */
[----:B------:R-:W-:Y:S01]  /*13f30*/  F2FP.PACK_AB R8, R139, R8 ;  /* 0x000000088b08723e */ /* 0x000fe200000000ff */
[----:B------:R2:W-:Y:S02]  /*13f40*/  STS [R2+0x400], R5 ;  /* 0x0004000502007388 */ /* 0x0005e40000000800 */
[----:B------:R-:W-:-:S02]  /*13f50*/  @P2 IADD3 R0, R2, -0x40, RZ ;  /* 0xffffffc002002810 */ /* 0x000fc40007ffe0ff */
[----:B------:R3:W-:Y:S04]  /*13f60*/  STS [R3], R4 ;  /* 0x0000000403007388 */ /* 0x0007e80000000800 */
[----:B------:R4:W-:Y:S04]  /*13f70*/  STS [R3+0x400], R13 ;  /* 0x0004000d03007388 */ /* 0x0009e80000000800 */
[----:B------:R5:W-:Y:S04]  /*13f80*/  STS [R2+0x2000], R14 ;  /* 0x0020000e02007388 */ /* 0x000be80000000800 */
[----:B------:R5:W-:Y:S04]  /*13f90*/  STS [R2+0x2400], R15 ;  /* 0x0024000f02007388 */ /* 0x000be80000000800 */
[----:B------:R-:W-:Y:S01]  /*13fa0*/  STS [R3+0x2000], R22 ;  /* 0x0020001603007388 */ /* 0x000fe20000000800 */
[----:B-1----:R-:W-:-:S03]  /*13fb0*/  MOV R7, 0x20 ;  /* 0x0000002000077802 */ /* 0x002fc60000000f00 */
[----:B------:R1:W-:Y:S01]  /*13fc0*/  STS [R3+0x2400], R21 ;  /* 0x0024001503007388 */ /* 0x0003e20000000800 */
[----:B------:R-:W-:Y:S02]  /*13fd0*/  SEL R7, R7, 0xffffffe0, !P1 ;  /* 0xffffffe007077807 */ /* 0x000fe40004800000 */
[----:B------:R-:W-:Y:S02]  /*13fe0*/  ISETP.NE.AND P1, PT, R44, RZ, PT ;  /* 0x000000ff2c00720c */ /* 0x000fe40003f25270 */
[-C--:B--2---:R-:W-:Y:S02]  /*13ff0*/  IADD3 R5, R2, R7.reuse, RZ ;  /* 0x0000000702057210 */ /* 0x084fe40007ffe0ff */
[----:B---3--:R-:W-:Y:S01]  /*14000*/  IADD3 R4, R3, R7, RZ ;  /* 0x0000000703047210 */ /* 0x008fe20007ffe0ff */
[----:B----4-:R-:W2:Y:S02]  /*14010*/  LDC.U8 R13, c[0x0][0x328] ;  /* 0x0000ca00ff0d7b82 */ /* 0x010ea40000000000 */
[----:B------:R-:W-:Y:S01]  /*14020*/  STS [R5], R20 ;  /* 0x0000001405007388 */ /* 0x000fe20000000800 */
[----:B-----5:R-:W-:-:S03]  /*14030*/  MOV R14, 0x7f800000 ;  /* 0x7f800000000e7802 */ /* 0x020fc60000000f00 */
[----:B------:R-:W-:Y:S01]  /*14040*/  STS [R5+0x400], R19 ;  /* 0x0004001305007388 */ /* 0x000fe20000000800 */
[----:B------:R-:W-:-:S03]  /*14050*/  IADD3 R2, R7, 0x400, R0 ;  /* 0x0000040007027810 */ /* 0x000fc60007ffe000 */
[----:B------:R-:W-:Y:S01]  /*14060*/  STS [R4], R17 ;  /* 0x0000001104007388 */ /* 0x000fe20000000800 */
[----:B------:R-:W-:-:S03]  /*14070*/  MOV R15, 0x7f800000 ;  /* 0x7f800000000f7802 */ /* 0x000fc60000000f00 */
[----:B------:R3:W-:Y:S01]  /*14080*/  STS [R4+0x400], R16 ;  /* 0x0004001004007388 */ /* 0x0007e20000000800 */
[----:B-1----:R-:W-:-:S03]  /*14090*/  IADD3 R3, R7, R0, RZ ;  /* 0x0000000007037210 */ /* 0x002fc60007ffe0ff */
[----:B------:R-:W-:Y:S04]  /*140a0*/  STS [R5+0x2000], R18 ;  /* 0x0020001205007388 */ /* 0x000fe80000000800 */
[----:B------:R1:W-:Y:S01]  /*140b0*/  STS [R5+0x2400], R24 ;  /* 0x0024001805007388 */ /* 0x0003e20000000800 */
[----:B--2---:R-:W-:-:S03]  /*140c0*/  ISETP.NE.AND P2, PT, R13, RZ, PT ;  /* 0x000000ff0d00720c */ /* 0x004fc60003f45270 */
[----:B------:R-:W-:Y:S01]  /*140d0*/  STS [R4+0x2000], R23 ;  /* 0x0020001704007388 */ /* 0x000fe20000000800 */
[----:B------:R-:W-:Y:S02]  /*140e0*/  MOV R13, 0x7f800000 ;  /* 0x7f800000000d7802 */ /* 0x000fe40000000f00 */
[----:B------:R-:W-:Y:S01]  /*140f0*/  ISETP.NE.OR P0, PT, R44, RZ, !P2 ;  /* 0x000000ff2c00720c */ /* 0x000fe20005705670 */
[----:B------:R2:W-:Y:S04]  /*14100*/  STS [R4+0x2400], R32 ;  /* 0x0024002004007388 */ /* 0x0005e80000000800 */
[----:B------:R-:W-:Y:S04]  /*14110*/  STS [R0], R31 ;  /* 0x0000001f00007388 */ /* 0x000fe80000000800 */
[----:B------:R-:W-:Y:S01]  /*14120*/  STS [R0+0x400], R30 ;  /* 0x0004001e00007388 */ /* 0x000fe20000000800 */
[----:B---3--:R-:W-:-:S03]  /*14130*/  MOV R16, 0x7f800000 ;  /* 0x7f80000000107802 */ /* 0x008fc60000000f00 */
[----:B------:R-:W3:Y:S01]  /*14140*/  S2R R17, SR_CTAID.Z ;  /* 0x0000000000117919 */ /* 0x000ee20000002700 */
[C---:B-1----:R-:W-:Y:S01]  /*14150*/  IADD3 R5, R6.reuse, R2, RZ ;  /* 0x0000000206057210 */ /* 0x042fe20007ffe0ff */
[----:B------:R-:W-:Y:S02]  /*14160*/  IMAD.IADD R2, R6, 0x1, R0 ;  /* 0x0000000106027824 */ /* 0x000fe400078e0200 */
        /* <DEDUP_REMOVED lines=23> */
[----:B-1----:R-:W-:Y:S01]  /*142e0*/  @P5 MUFU.LG2 R10, R40 ;  /* 0x00000028000a5308 */ /* 0x002fe20000000c00 */
[----:B--2---:R-:W-:-:S07]  /*142f0*/  CS2R R2, SRZ ;  /* 0x0000000000027805 */ /* 0x004fce000001ff00 */
[----:B------:R-:W1:Y:S01]  /*14300*/  @P6 MUFU.LG2 R11, R39 ;  /* 0x00000027000b6308 */ /* 0x000e620000000c00 */
[----:B----4-:R-:W-:Y:S01]  /*14310*/  @!P1 MOV R0, c[0x0][0x214] ;  /* 0x0000850000009a02 */ /* 0x010fe20000000f00 */
[----:B-----5:R-:W2:Y:S03]  /*14320*/  S2R R8, SR_CTAID.X ;  /* 0x0000000000087919 */ /* 0x020ea60000002500 */
[----:B------:R-:W-:Y:S01]  /*14330*/  @!P1 SEL R4, R0, c[0x0][0x234], !P2 ;  /* 0x00008d0000049a07 */ /* 0x000fe20005000000 */
[----:B------:R-:W-:Y:S01]  /*14340*/  @P1 IMAD.MOV.U32 R0, RZ, RZ, 0x1 ;  /* 0x00000001ff001424 */ /* 0x000fe200078e00ff */
[----:B------:R-:W-:Y:S01]  /*14350*/  ISETP.NE.OR P2, PT, R252, -0x1, P0 ;  /* 0xfffffffffc00780c */ /* 0x000fe20000745670 */
[----:B------:R4:W4:Y:S01]  /*14360*/  LDS.128 R20, [R211] ;  /* 0x00000000d3147984 */ /* 0x0009220000000c00 */
[----:B------:R-:W-:Y:S01]  /*14370*/  @P1 MOV R5, c[0x0][0x210] ;  /* 0x0000840000051a02 */ /* 0x000fe20000000f00 */
[----:B------:R-:W-:Y:S01]  /*14380*/  @!P1 IMAD R0, R4, c[0x0][0x1c0], RZ ;  /* 0x0000700004009a24 */ /* 0x000fe200078e02ff */
[----:B------:R-:W5:Y:S01]  /*14390*/  @P4 MUFU.LG2 R9, R41 ;  /* 0x0000002900094308 */ /* 0x000f620000000c00 */
[----:B------:R4:W4:Y:S01]  /*143a0*/  LDS.128 R24, [R211+0x800] ;  /* 0x00080000d3187984 */ /* 0x0009220000000c00 */
[----:B------:R-:W-:Y:S01]  /*143b0*/  @!P1 MOV R5, 0x1 ;  /* 0x0000000100059802 */ /* 0x000fe20000000f00 */
[----:B------:R-:W-:-:S02]  /*143c0*/  IMAD R0, R62, R0, RZ ;  /* 0x000000003e007224 */ /* 0x000fc400078e02ff */
[----:B------:R4:W4:Y:S03]  /*143d0*/  LDS.128 R28, [R211+0x1000] ;  /* 0x00100000d31c7984 */ /* 0x0009260000000c00 */
[----:B------:R-:W-:Y:S01]  /*143e0*/  SEL R0, R0, RZ, P0 ;  /* 0x000000ff00007207 */ /* 0x000fe20000000000 */
[----:B------:R4:W4:Y:S01]  /*143f0*/  LDS.128 R32, [R211+0x1800] ;  /* 0x00180000d3207984 */ /* 0x0009220000000c00 */
[----:B------:R-:W-:Y:S01]  /*14400*/  @!P2 IMAD R252, R62, c[0x0][0x214], RZ ;  /* 0x000085003efcaa24 */ /* 0x000fe200078e02ff */
[----:B------:R-:W-:Y:S01]  /*14410*/  LOP3.LUT P2, RZ, R7, 0x3, RZ, 0xc0, !PT ;  /* 0x0000000307ff7812 */ /* 0x000fe2000784c0ff */
[----:B-1----:R-:W-:Y:S01]  /*14420*/  @P6 FMUL.FTZ R7, R11, 0.69314718246459960938 ;  /* 0x3f3172180b076820 */ /* 0x002fe20000410000 */
[----:B------:R1:W1:Y:S01]  /*14430*/  LDS.128 R44, [R211+0x2000] ;  /* 0x00200000d32c7984 */ /* 0x0002620000000c00 */
[--C-:B------:R-:W-:Y:S01]  /*14440*/  @!P0 IMAD.MOV.U32 R2, RZ, RZ, R252.reuse ;  /* 0x000000ffff028224 */ /* 0x100fe200078e00fc */
[----:B------:R-:W-:Y:S01]  /*14450*/  @!P0 SHF.R.S32.HI R3, RZ, 0x1f, R252 ;  /* 0x0000001fff038819 */ /* 0x000fe200000114fc */
[----:B---3--:R-:W-:Y:S01]  /*14460*/  IMAD R0, R17, R4, R0 ;  /* 0x0000000411007224 */ /* 0x008fe200078e0200 */
[----:B------:R3:W1:Y:S01]  /*14470*/  LDS.128 R48, [R211+0x2800] ;  /* 0x00280000d3307984 */ /* 0x0006620000000c00 */
[----:B--2---:R-:W-:-:S02]  /*14480*/  IMAD R6, R8, R5, RZ ;  /* 0x0000000508067224 */ /* 0x004fc400078e02ff */
[----:B-----5:R-:W-:Y:S01]  /*14490*/  @P4 FMUL.FTZ R4, R9, 0.69314718246459960938 ;  /* 0x3f31721809044820 */ /* 0x020fe20000410000 */
[----:B------:R3:W2:Y:S01]  /*144a0*/  LDS.128 R52, [R211+0x3000] ;  /* 0x00300000d3347984 */ /* 0x0006a20000000c00 */
[----:B------:R-:W-:Y:S01]  /*144b0*/  @P6 FFMA.FTZ R15, R72, c[0x0][0x238], R7 ;  /* 0x00008e00480f6a23 */ /* 0x000fe20000010007 */
[----:B------:R-:W-:Y:S01]  /*144c0*/  SHF.L.U32 R8, R6, 0x7, RZ ;  /* 0x0000000706087819 */ /* 0x000fe200000006ff */
[----:B------:R-:W-:Y:S01]  /*144d0*/  @P5 FMUL.FTZ R6, R10, 0.69314718246459960938 ;  /* 0x3f3172180a065820 */ /* 0x000fe20000410000 */
[----:B------:R3:W1:Y:S01]  /*144e0*/  LDS.128 R56, [R211+0x3800] ;  /* 0x00380000d3387984 */ /* 0x0006620000000c00 */
[----:B------:R-:W-:Y:S01]  /*144f0*/  @P4 FFMA.FTZ R14, R70, c[0x0][0x238], R4 ;  /* 0x00008e00460e4a23 */ /* 0x000fe20000010004 */
        /* <DEDUP_REMOVED lines=43> */
.L_x_1928:
[----:B------:R-:W-:Y:S05]  /*147b0*/  BSYNC B0 ;  /* 0x0000000000007941 */ /* 0x000fea0003800000 */
.L_x_1927:
[----:B---3--:R-:W3:Y:S01]  /*147c0*/  LDL.LU.64 R4, [R1+0x8] ;  /* 0x0000080001047983 */ /* 0x008ee20000300a00 */
[C---:B------:R-:W-:Y:S01]  /*147d0*/  IADD3 R2, P0, R250.reuse, R43, RZ ;  /* 0x0000002bfa027210 */ /* 0x040fe20007f1e0ff */
[----:B------:R-:W-:Y:S01]  /*147e0*/  BSSY B0, `(.L_x_1929) ;  /* 0x0000012000007945 */ /* 0x000fe20003800000 */
[----:B------:R-:W-:-:S02]  /*147f0*/  ISETP.GE.AND P1, PT, R250, c[0x0][0x220], PT ;  /* 0x00008800fa007a0c */ /* 0x000fc40003f26270 */
[----:B------:R-:W-:Y:S01]  /*14800*/  SHF.R.S32.HI R0, RZ, 0x1f, R17 ;  /* 0x0000001fff007819 */ /* 0x000fe20000011411 */
[----:B------:R-:W-:-:S04]  /*14810*/  IMAD.X R3, R251, 0x1, R60, P0 ;  /* 0x00000001fb037824 */ /* 0x000fc800000e063c */
[----:B------:R-:W-:Y:S02]  /*14820*/  IMAD R0, R0, c[0x0][0x1f0], RZ ;  /* 0x00007c0000007a24 */ /* 0x000fe400078e02ff */
[----:B------:R-:W-:-:S04]  /*14830*/  IMAD.WIDE.U32 R8, R17, c[0x0][0x1f0], R2 ;  /* 0x00007c0011087a25 */ /* 0x000fc800078e0002 */
[----:B------:R-:W-:-:S05]  /*14840*/  IMAD R0, R17, c[0x0][0x1f4], R0 ;  /* 0x00007d0011007a24 */ /* 0x000fca00078e0200 */
[----:B------:R-:W-:Y:S02]  /*14850*/  IADD3 R7, R0, R9, RZ ;  /* 0x0000000900077210 */ /* 0x000fe40007ffe0ff */
[----:B---3--:R-:W-:-:S13]  /*14860*/  ISETP.GE.OR P0, PT, R4, R247, P1 ;  /* 0x000000f70400720c */ /* 0x008fda0000f06670 */
        /* <DEDUP_REMOVED lines=9> */
.L_x_1930:
[----:B------:R-:W-:Y:S05]  /*14900*/  BSYNC B0 ;  /* 0x0000000000007941 */ /* 0x000fea0003800000 */
.L_x_1929:
        /* <DEDUP_REMOVED lines=15> */
.L_x_1932:
[----:B------:R-:W-:Y:S05]  /*14a00*/  BSYNC B0 ;  /* 0x0000000000007941 */ /* 0x000fea0003800000 */
.L_x_1931:
        /* <DEDUP_REMOVED lines=15> */
.L_x_1934:
[----:B------:R-:W-:Y:S05]  /*14b00*/  BSYNC B0 ;  /* 0x0000000000007941 */ /* 0x000fea0003800000 */
.L_x_1933:
        /* <DEDUP_REMOVED lines=15> */
.L_x_1936:
[----:B------:R-:W-:Y:S05]  /*14c00*/  BSYNC B0 ;  /* 0x0000000000007941 */ /* 0x000fea0003800000 */
.L_x_1935:
        /* <DEDUP_REMOVED lines=15> */
.L_x_1938:
[----:B------:R-:W-:Y:S05]  /*14d00*/  BSYNC B0 ;  /* 0x0000000000007941 */ /* 0x000fea0003800000 */
.L_x_1937:
[----:B------:R-:W5:Y:S01]  /*14d10*/  LDL.LU R0, [R1+0x40] ;  /* 0x0000400001007983 */ /* 0x000f620000300800 */
[----:B------:R-:W-:Y:S01]  /*14d20*/  BSSY B0, `(.L_x_1939) ;  /* 0x000000e000007945 */ /* 0x000fe20003800000 */
[----:B-----5:R-:W-:-:S13]  /*14d30*/  ISETP.GE.OR P0, PT, R0, R247, P1 ;  /* 0x000000f70000720c */ /* 0x020fda0000f06670 */
        /* <DEDUP_REMOVED lines=12> */
.L_x_1940:
[----:B------:R-:W-:Y:S05]  /*14e00*/  BSYNC B0 ;  /* 0x0000000000007941 */ /* 0x000fea0003800000 */
.L_x_1939:
        /* <DEDUP_REMOVED lines=15> */
.L_x_1942:
[----:B------:R-:W-:Y:S05]  /*14f00*/  BSYNC B0 ;  /* 0x0000000000007941 */ /* 0x000fea0003800000 */
.L_x_1941:
[----:B------:R-:W5:Y:S02]  /*14f10*/  LDL.LU R0, [R1+0x38] ;  /* 0x0000380001007983 */ /* 0x000f640000300800 */
[----:B-----5:R-:W-:-:S13]  /*14f20*/  ISETP.GE.OR P0, PT, R0, R247, P1 ;  /* 0x000000f70000720c */ /* 0x020fda0000f06670 */
[----:B------:R-:W-:Y:S05]  /*14f30*/  @P0 EXIT ;  /* 0x000000000000094d */ /* 0x000fea0003800000 */
[----:B------:R-:W-:Y:S01]  /*14f40*/  IADD3 R6, P0, R248, 0x70, RZ ;  /* 0x00000070f8067810 */ /* 0x000fe20007f1e0ff */
[----:B------:R-:W-:Y:S01]  /*14f50*/  IMAD.MOV.U32 R2, RZ, RZ, R8 ;  /* 0x000000ffff027224 */ /* 0x000fe200078e0008 */
[----:B------:R-:W-:-:S03]  /*14f60*/  MOV R3, R7 ;  /* 0x0000000700037202 */ /* 0x000fc60000000f00 */
[----:B------:R-:W-:Y:S02]  /*14f70*/  IMAD.X R0, RZ, RZ, R249, P0 ;  /* 0x000000ffff007224 */ /* 0x000fe400000e06f9 */
[----:B-1-3--:R-:W-:-:S04]  /*14f80*/  IMAD.WIDE.U32 R4, R6, c[0x0][0x1e8], R2 ;  /* 0x00007a0006047a25 */ /* 0x00afc800078e0002 */
[----:B------:R-:W-:Y:S01]  /*14f90*/  IMAD R0, R0, c[0x0][0x1e8], RZ ;  /* 0x00007a0000007a24 */ /* 0x000fe200078e02ff */
[----:B------:R-:W-:-:S03]  /*14fa0*/  LEA R2, P0, R4, c[0x0][0x1d0], 0x1 ;  /* 0x0000740004027a11 */ /* 0x000fc600078008ff */
[----:B------:R-:W-:-:S05]  /*14fb0*/  IMAD R0, R6, c[0x0][0x1ec], R0 ;  /* 0x00007b0006007a24 */ /* 0x000fca00078e0200 */
[----:B------:R-:W-:-:S04]  /*14fc0*/  IADD3 R0, R0, R5, RZ ;  /* 0x0000000500007210 */ /* 0x000fc80007ffe0ff */
[----:B------:R-:W-:-:S05]  /*14fd0*/  LEA.HI.X R3, R4, c[0x0][0x1d4], R0, 0x1, P0 ;  /* 0x0000750004037a11 */ /* 0x000fca00000f0c00 */
[----:B------:R-:W-:Y:S01]  /*14fe0*/  STG.E.128 [R2.64], R56 ;  /* 0x0000003802007986 */ /* 0x000fe2000c101d06 */
[----:B------:R-:W-:Y:S05]  /*14ff0*/  EXIT ;  /* 0x000000000000794d */ /* 0x000fea0003800000 */
.L_x_1943:
        /* <DEDUP_REMOVED lines=16> */
.L_x_2141:


//--------------------- .text._ZN5flash16flash_fwd_kernelI23Flash_fwd_kernel_traitsILi64ELi128ELi64ELi4ELb0ELb0EN7cutlass6half_tE19Flash_kernel_traitsILi64ELi128ELi64ELi4ES3_EELb1ELb0ELb1ELb1ELb0ELb0ELb0ELb1EEEvNS_16Flash_fwd_paramsE --------------------------
	.section	.text._ZN5flash16flash_fwd_kernelI23Flash_fwd_kernel_traitsILi64ELi128ELi64ELi4ELb0ELb0EN7cutlass6half_tE19Flash_kernel_traitsILi64ELi128ELi64ELi4ES3_EELb1ELb0ELb1ELb1ELb0ELb0ELb0ELb1EEEvNS_16Flash_fwd_paramsE,"ax",@progbits
	.sectioninfo	@"SHI_REGISTERS=255"
	.align	128
        .global         _ZN5flash16flash_fwd_kernelI23Flash_fwd_kernel_traitsILi64ELi128ELi64ELi4ELb0ELb0EN7cutlass6half_tE19Flash_kernel_traitsILi64ELi128ELi64ELi4ES3_EELb1ELb0ELb1ELb1ELb0ELb0ELb0ELb1EEEvNS_16Flash_fwd_paramsE
        .type           _ZN5flash16flash_fwd_kernelI23Flash_fwd_kernel_traitsILi64ELi128ELi64ELi4ELb0ELb0EN7cutlass6half_tE19Flash_kernel_traitsILi64ELi128ELi64ELi4ES3_EELb1ELb0ELb1ELb1ELb0ELb0ELb0ELb1EEEvNS_16Flash_fwd_paramsE,@function
        .size           _ZN5flash16flash_fwd_kernelI23Flash_fwd_kernel_traitsILi64ELi128ELi64ELi4ELb0ELb0EN7cutlass6half_tE19Flash_kernel_traitsILi64ELi128ELi64ELi4ES3_EELb1ELb0ELb1ELb1ELb0ELb0ELb0ELb1EEEvNS_16Flash_fwd_paramsE,(.L_x_2142 - _ZN5flash16flash_fwd_kernelI23Flash_fwd_kernel_traitsILi64ELi128ELi64ELi4ELb0ELb0EN7cutlass6half_tE19Flash_kernel_traitsILi64ELi128ELi64ELi4ES3_EELb1ELb0ELb1ELb1ELb0ELb0ELb0ELb1EEEvNS_16Flash_fwd_paramsE)
        .other          _ZN5flash16flash_fwd_kernelI23Flash_fwd_kernel_traitsILi64ELi128ELi64ELi4ELb0ELb0EN7cutlass6half_tE19Flash_kernel_traitsILi64ELi128ELi64ELi4ES3_EELb1ELb0ELb1ELb1ELb0ELb0ELb0ELb1EEEvNS_16Flash_fwd_paramsE,@"STO_CUDA_ENTRY STV_DEFAULT"
_ZN5flash16flash_fwd_kernelI23Flash_fwd_kernel_traitsILi64ELi128ELi64ELi4ELb0ELb0EN7cutlass6half_tE19Flash_kernel_traitsILi64ELi128ELi64ELi4ES3_EELb1ELb0ELb1ELb1ELb0ELb0ELb0ELb1EEEvNS_16Flash_fwd_paramsE:
.text._ZN5flash16flash_fwd_kernelI23Flash_fwd_kernel_traitsILi64ELi128ELi64ELi4ELb0ELb0EN7cutlass6half_tE19Flash_kernel_traitsILi64ELi128ELi64ELi4ES3_EELb1ELb0ELb1ELb1ELb0ELb0ELb0ELb1EEEvNS_16Flash_fwd_paramsE:
        /* <DEDUP_REMOVED lines=24> */
[----:B------:R-:W-:Y:S01]  /*0180*/  UISETP.NE.U32.AND UP0, UPT, URZ, UR4, UPT ;  /* 0x000000043f00728c */ /* 0x000fe2000bf05070 */
[----:B------:R-:W-:Y:S01]  /*0190*/  PLOP3.LUT P2, PT, PT, PT, UP2, 0x80, 0x0 ;  /* 0x000000000000781c */ /* 0x000fe20003f4f028 */
[----:B------:R-:W-:Y:S02]  /*01a0*/  ULDC.U8 UR9, c[0x0][0x312] ;  /* 0x0000c48000097ab9 */ /* 0x000fe40000000000 */
[----:B------:R-:W-:Y:S02]  /*01b0*/  UISETP.NE.AND.EX UP0, UPT, URZ, UR5, UPT, UP0 ;  /* 0x000000053f00728c */ /* 0x000fe4000bf05300 */
[----:B------:R-:W-:Y:S02]  /*01c0*/  UISETP.NE.AND UP3, UPT, UR9, URZ, UPT ;  /* 0x0000003f0900728c */ /* 0x000fe4000bf65270 */
[----:B------:R-:W-:Y:S02]  /*01d0*/  ULDC.64 UR4, c[0x0][0x250] ;  /* 0x0000940000047ab9 */ /* 0x000fe40000000a00 */
[----:B-----5:R-:W-:-:S02]  /*01e0*/  UIMAD.WIDE UR10, UR15, UR22, UR10 ;  /* 0x000000160f0a72a5 */ /* 0x020fc4000f8e020a */
[----:B-1----:R-:W-:-:S06]  /*01f0*/  ULOP3.LUT UR6, UR8, UR19, UR15, 0xfe, !UPT ;  /* 0x0000001308067292 */ /* 0x002fcc000f8efe0f */
[----:B--2---:R-:W-:Y:S01]  /*0200*/  LOP3.LUT P0, RZ, R23, UR6, RZ, 0xfc, !PT ;  /* 0x0000000617ff7c12 */ /* 0x004fe2000f80fcff */
[----:B------:R-:W-:Y:S02]  /*0210*/  @UP0 UIMAD.WIDE UR4, UR15, UR22, UR4 ;  /* 0x000000160f0402a5 */ /* 0x000fe4000f8e0204 */
[----:B------:R-:W-:Y:S02]  /*0220*/  ULDC.64 UR6, c[0x0][0x248] ;  /* 0x0000920000067ab9 */ /* 0x000fe40000000a00 */
[----:B------:R-:W-:-:S04]  /*0230*/  UISETP.EQ.U32.AND UP1, UPT, URZ, UR6, UPT ;  /* 0x000000063f00728c */ /* 0x000fc8000bf22070 */
[----:B------:R-:W-:-:S03]  /*0240*/  UISETP.EQ.OR.EX UP1, UPT, URZ, UR7, !UP3, UP1 ;  /* 0x000000073f00728c */ /* 0x000fc6000df22710 */
[----:B------:R-:W-:Y:S01]  /*0250*/  ULDC.64 UR6, c[0x0][0x248] ;  /* 0x0000920000067ab9 */ /* 0x000fe20000000a00 */
        /* <DEDUP_REMOVED lines=12> */
[----:B------:R-:W-:Y:S01]  /*0320*/  PLOP3.LUT P1, PT, PT, PT, UP1, 0x80, 0x0 ;  /* 0x000000000000781c */ /* 0x000fe20003f2f018 */
[----:B-1----:R-:W-:-:S02]  /*0330*/  @!P0 IMAD.MOV.U32 R4, RZ, RZ, R7 ;  /* 0x000000ffff048224 */ /* 0x002fc400078e0007 */
[----:B------:R-:W-:-:S05]  /*0340*/  @!P0 IMAD.MOV.U32 R5, RZ, RZ, R8 ;  /* 0x000000ffff058224 */ /* 0x000fca00078e0008 */
[----:B------:R1:W-:Y:S01]  /*0350*/  @!P0 STG.E.64 [R10.64+0x8], R4 ;  /* 0x000008040a008986 */ /* 0x0003e2000c101b22 */
[----:B------:R-:W-:-:S03]  /*0360*/  PLOP3.LUT P0, PT, PT, PT, UP0, 0x80, 0x0 ;  /* 0x000000000000781c */ /* 0x000fc60003f0f008 */
[----:B------:R2:W3:Y:S04]  /*0370*/  @P2 LDG.E R9, [R2.64] ;  /* 0x0000002202092981 */ /* 0x0004e8000c1e1900 */
[----:B------:R2:W4:Y:S01]  /*0380*/  @P2 LDG.E R6, [R2.64+0x4] ;  /* 0x0000042202062981 */ /* 0x000522000c1e1900 */
[----:B-1----:R-:W-:Y:S01]  /*0390*/  MOV R4, UR4 ;  /* 0x0000000400047c02 */ /* 0x002fe20008000f00 */
[----:B------:R-:W-:Y:S02]  /*03a0*/  IMAD.U32 R5, RZ, RZ, UR5 ;  /* 0x00000005ff057e24 */ /* 0x000fe4000f8e00ff */
[----:B--2---:R-:W-:Y:S01]  /*03b0*/  IMAD.U32 R2, RZ, RZ, UR6 ;  /* 0x00000006ff027e24 */ /* 0x004fe2000f8e00ff */
[----:B------:R-:W-:Y:S02]  /*03c0*/  MOV R3, UR7 ;  /* 0x0000000700037c02 */ /* 0x000fe40008000f00 */
[----:B------:R1:W2:Y:S04]  /*03d0*/  @P0 LDG.E R4, [R4.64] ;  /* 0x0000002204040981 */ /* 0x0002a8000c1e1900 */
[----:B------:R-:W5:Y:S01]  /*03e0*/  @!P1 LDG.E R0, [R2.64] ;  /* 0x0000002202009981 */ /* 0x000f62000c1e1900 */
[----:B------:R-:W-:Y:S01]  /*03f0*/  UMOV UR18, 0xffffffff ;  /* 0xffffffff00127882 */ /* 0x000fe20000000000 */
[----:B------:R-:W2:Y:S01]  /*0400*/  LDC.U8 R241, c[0x0][0x2d8] ;  /* 0x0000b600fff17b82 */ /* 0x000ea20000000000 */
[----:B------:R-:W-:-:S02]  /*0410*/  UMOV UR14, URZ ;  /* 0x0000003f000e7c82 */ /* 0x000fc40008000000 */
[----:B------:R-:W-:Y:S01]  /*0420*/  UMOV UR17, 0xffffffff ;  /* 0xffffffff00117882 */ /* 0x000fe20000000000 */
[----:B-1----:R-:W-:-:S04]  /*0430*/  SHF.R.S32.HI R5, RZ, 0x1f, R23 ;  /* 0x0000001fff057819 */ /* 0x002fc80000011417 */
        /* <DEDUP_REMOVED lines=8> */
[----:B--2---:R-:W-:-:S04]  /*04c0*/  LEA.HI R4, R5, R23, RZ, 0x5 ;  /* 0x0000001705047211 */ /* 0x004fc800078f28ff */
[----:B-1----:R-:W-:-:S05]  /*04d0*/  LOP3.LUT R0, R4, 0xffffffe0, RZ, 0xc0, !PT ;  /* 0xffffffe004007812 */ /* 0x002fca00078ec0ff */
[----:B------:R-:W-:Y:S01]  /*04e0*/  IMAD.IADD R65, R23, 0x1, -R0 ;  /* 0x0000000117417824 */ /* 0x000fe200078e0a00 */
[----:B---34-:R-:W-:Y:S05]  /*04f0*/  @!P0 BRA `(.L_x_1944) ;  /* 0x0000007000008947 */ /* 0x018fea0003800000 */
[----:B------:R-:W-:-:S13]  /*0500*/  PLOP3.LUT P0, PT, PT, PT, UP3, 0x80, 0x0 ;  /* 0x000000000000781c */ /* 0x000fda0003f0f038 */
[----:B------:R-:W2:Y:S04]  /*0510*/  @P0 LDG.E R0, [R2.64+0x4] ;  /* 0x0000042202000981 */ /* 0x000ea8000c1e1900 */
[----:B------:R-:W3:Y:S01]  /*0520*/  @!P0 LDG.E R2, [R2.64] ;  /* 0x0000002202028981 */ /* 0x000ee2000c1e1900 */
[----:B--2---:R-:W1:Y:S02]  /*0530*/  @P0 R2UR UR6, R0 ;  /* 0x00000000000603c2 */ /* 0x004e6400000e0000 */
[----:B-1----:R-:W-:-:S11]  /*0540*/  @UP3 UIADD3 UR6, UR6, -UR17, URZ ;  /* 0x8000001106063290 */ /* 0x002fd6000fffe03f */
[----:B---3--:R1:W2:Y:S02]  /*0550*/  @!P0 R2UR UR6, R2 ;  /* 0x00000000020683c2 */ /* 0x0082a400000e0000 */
[----:B-12---:R-:W-:Y:S05]  /*0560*/  BRA `(.L_x_1945) ;  /* 0x0000001000007947 */ /* 0x006fea0003800000 */
.L_x_1944:
[----:B------:R-:W-:Y:S02]  /*0570*/  ULDC UR6, c[0x0][0x218] ;  /* 0x0000860000067ab9 */ /* 0x000fe40000000800 */
.L_x_1945:
        /* <DEDUP_REMOVED lines=51> */
[----:B------:R-:W-:Y:S01]  /*08b0*/  SHF.R.S32.HI R4, RZ, 0x3, R4 ;  /* 0x00000003ff047819 */ /* 0x000fe20000011404 */
[----:B------:R-:W-:Y:S01]  /*08c0*/  UIADD3 UR21, -UR20, UR21, URZ ;  /* 0x0000001514157290 */ /* 0x000fe2000fffe13f */
[----:B------:R-:W-:Y:S01]  /*08d0*/  BSSY B0, `(.L_x_1947) ;  /* 0x000003f000007945 */ /* 0x000fe20003800000 */
[----:B------:R-:W-:Y:S01]  /*08e0*/  IMAD.IADD R14, R23, 0x1, -R0 ;  /* 0x00000001170e7824 */ /* 0x000fe200078e0a00 */
[----:B------:R-:W-:Y:S01]  /*08f0*/  @UP0 UIMAD.WIDE.U32 UR10, UR18, UR4, URZ ;  /* 0x00000004120a02a5 */ /* 0x000fe2000f8e003f */
[----:B------:R-:W-:Y:S01]  /*0900*/  SHF.R.S32.HI R5, RZ, 0x1f, R4 ;  /* 0x0000001fff057819 */ /* 0x000fe20000011404 */
[----:B------:R-:W-:Y:S01]  /*0910*/  @!UP0 USHF.R.S32.HI UR13, URZ, 0x1f, UR15 ;  /* 0x0000001f3f0d8899 */ /* 0x000fe2000801140f */
[----:B------:R-:W-:Y:S01]  /*0920*/  IMAD.SHL.U32 R0, R14, 0x8, RZ ;  /* 0x000000080e007824 */ /* 0x000fe200078e00ff */
[----:B------:R-:W-:Y:S01]  /*0930*/  @UP0 UIMAD UR9, UR18, UR5, UR11 ;  /* 0x00000005120902a4 */ /* 0x000fe2000f8e020b */
[----:B------:R-:W-:Y:S01]  /*0940*/  ISETP.GE.AND P4, PT, R4, UR21, PT ;  /* 0x0000001504007c0c */ /* 0x000fe2000bf86270 */
[----:B------:R-:W-:-:S02]  /*0950*/  @!UP0 UIMAD UR13, UR13, UR6, URZ ;  /* 0x000000060d0d82a4 */ /* 0x000fc4000f8e023f */
[----:B------:R-:W-:Y:S01]  /*0960*/  ULDC.U8 UR11, c[0x0][0x329] ;  /* 0x0000ca40000b7ab9 */ /* 0x000fe20000000000 */
[----:B------:R-:W-:Y:S01]  /*0970*/  ISETP.GE.AND P1, PT, R0, c[0x0][0x220], PT ;  /* 0x0000880000007a0c */ /* 0x000fe20003f26270 */
[----:B------:R-:W-:Y:S02]  /*0980*/  UISETP.NE.AND UP2, UPT, UR11, URZ, UPT ;  /* 0x0000003f0b00728c */ /* 0x000fe4000bf45270 */
[----:B------:R-:W-:Y:S02]  /*0990*/  ULDC.64 UR4, c[0x0][0x1f0] ;  /* 0x00007c0000047ab9 */ /* 0x000fe40000000a00 */
[----:B------:R-:W-:Y:S02]  /*09a0*/  UIMAD UR4, UR12, UR4, URZ ;  /* 0x000000040c0472a4 */ /* 0x000fe4000f8e023f */
[----:B------:R-:W-:Y:S02]  /*09b0*/  @!UP0 UIMAD UR13, UR15, UR7, UR13 ;  /* 0x000000070f0d82a4 */ /* 0x000fe4000f8e020d */
[----:B------:R-:W-:-:S02]  /*09c0*/  ULDC.U8 UR12, c[0x0][0x328] ;  /* 0x0000ca00000c7ab9 */ /* 0x000fc40000000000 */
[----:B------:R-:W-:Y:S02]  /*09d0*/  UISETP.NE.AND UP3, UPT, UR12, URZ, UPT ;  /* 0x0000003f0c00728c */ /* 0x000fe4000bf65270 */
[----:B------:R-:W-:Y:S02]  /*09e0*/  @!UP2 UISETP.NE.AND UP1, UPT, UR12, URZ, UPT ;  /* 0x0000003f0c00a28c */ /* 0x000fe4000bf25270 */
[----:B------:R-:W-:Y:S02]  /*09f0*/  UISETP.EQ.AND UP3, UPT, UR11, URZ, UP3 ;  /* 0x0000003f0b00728c */ /* 0x000fe40009f62270 */
[----:B------:R-:W-:Y:S02]  /*0a00*/  @!UP0 UIMAD.WIDE.U32 UR16, UR15, UR6, URZ ;  /* 0x000000060f1082a5 */ /* 0x000fe4000f8e003f */
[----:B------:R-:W-:Y:S02]  /*0a10*/  ULDC UR7, c[0x0][0x214] ;  /* 0x0000850000077ab9 */ /* 0x000fe40000000800 */
[----:B------:R-:W-:-:S02]  /*0a20*/  @UP2 ULDC UR11, c[0x0][0x210] ;  /* 0x00008400000b2ab9 */ /* 0x000fc40000000800 */
[----:B------:R-:W-:Y:S02]  /*0a30*/  ULDC UR6, c[0x0][0x234] ;  /* 0x00008d0000067ab9 */ /* 0x000fe40000000800 */
[----:B------:R-:W-:Y:S02]  /*0a40*/  @UP2 UIMAD UR11, UR11, UR7, URZ ;  /* 0x000000070b0b22a4 */ /* 0x000fe4000f8e023f */
[----:B------:R-:W-:Y:S02]  /*0a50*/  @!UP2 USEL UR11, UR7, UR6, !UP1 ;  /* 0x00000006070ba287 */ /* 0x000fe4000c800000 */
[----:B------:R-:W-:Y:S02]  /*0a60*/  UIMAD UR5, UR8, UR5, UR4 ;  /* 0x00000005080572a4 */ /* 0x000fe4000f8e0204 */
[----:B------:R-:W-:Y:S02]  /*0a70*/  @UP2 UMOV UR14, 0x1 ;  /* 0x00000001000e2882 */ /* 0x000fe40000000000 */
[----:B------:R-:W-:-:S02]  /*0a80*/  ULDC UR4, c[0x0][0x1c0] ;  /* 0x0000700000047ab9 */ /* 0x000fc40000000800 */
[----:B------:R-:W-:Y:S02]  /*0a90*/  @!UP2 UIMAD UR14, UR11, UR4, URZ ;  /* 0x000000040b0ea2a4 */ /* 0x000fe4000f8e023f */
[----:B------:R-:W-:Y:S02]  /*0aa0*/  @!UP0 UMOV UR10, UR16 ;  /* 0x00000010000a8c82 */ /* 0x000fe40008000000 */
[----:B------:R-:W-:Y:S01]  /*0ab0*/  @!UP0 UIADD3 UR9, UR17, UR13, URZ ;  /* 0x0000000d11098290 */ /* 0x000fe2000fffe03f */
[C---:B------:R-:W-:Y:S01]  /*0ac0*/  IADD3 R2, P0, R0.reuse, UR10, RZ ;  /* 0x0000000a00027c10 */ /* 0x040fe2000ff1e0ff */
[----:B------:R-:W-:Y:S02]  /*0ad0*/  @UP3 UIMAD UR12, UR15, UR7, URZ ;  /* 0x000000070f0c32a4 */ /* 0x000fe4000f8e023f */
[----:B------:R-:W-:Y:S02]  /*0ae0*/  UIMAD UR14, UR15, UR14, URZ ;  /* 0x0000000e0f0e72a4 */ /* 0x000fe4000f8e023f */
[----:B------:R-:W-:Y:S01]  /*0af0*/  @UP3 USEL UR12, UR12, UR18, !UP0 ;  /* 0x000000120c0c3287 */ /* 0x000fe2000c000000 */
[----:B------:R-:W-:Y:S01]  /*0b00*/  LEA.HI.X.SX32 R3, R0, UR9, 0x1, P0 ;  /* 0x0000000900037c11 */ /* 0x000fe200080f0eff */
[----:B------:R-:W-:Y:S01]  /*0b10*/  USEL UR14, UR14, URZ, !UP3 ;  /* 0x0000003f0e0e7287 */ /* 0x000fe2000d800000 */
[----:B------:R-:W-:Y:S01]  /*0b20*/  ISETP.GE.OR P0, PT, R4, UR21, P1 ;  /* 0x0000001504007c0c */ /* 0x000fe20008f06670 */
[----:B------:R-:W-:-:S02]  /*0b30*/  @UP2 ULDC UR22, c[0x0][0x210] ;  /* 0x0000840000162ab9 */ /* 0x000fc40000000800 */
[----:B------:R-:W-:Y:S01]  /*0b40*/  @!UP2 UMOV UR22, 0x1 ;  /* 0x000000010016a882 */ /* 0x000fe20000000000 */
[----:B-1----:R-:W-:Y:S01]  /*0b50*/  IMAD.WIDE.U32 R8, R8, c[0x0][0x1f0], R2 ;  /* 0x00007c0008087a25 */ /* 0x002fe200078e0002 */
[----:B------:R-:W-:Y:S02]  /*0b60*/  UIMAD UR14, UR8, UR11, UR14 ;  /* 0x0000000b080e72a4 */ /* 0x000fe4000f8e020e */
[----:B------:R-:W-:Y:S01]  /*0b70*/  UIMAD UR20, UR20, UR22, URZ ;  /* 0x00000016141472a4 */ /* 0x000fe2000f8e023f */
        /* <DEDUP_REMOVED lines=20> */
.L_x_1948:
[----:B------:R-:W-:Y:S05]  /*0cc0*/  BSYNC B0 ;  /* 0x0000000000007941 */ /* 0x000fea0003800000 */
.L_x_1947:
        /* <DEDUP_REMOVED lines=16> */
.L_x_1950:
[----:B------:R-:W-:Y:S05]  /*0dd0*/  BSYNC B0 ;  /* 0x0000000000007941 */ /* 0x000fea0003800000 */
.L_x_1949:
        /* <DEDUP_REMOVED lines=17> */
.L_x_1952:
[----:B------:R-:W-:Y:S05]  /*0ef0*/  BSYNC B0 ;  /* 0x0000000000007941 */ /* 0x000fea0003800000 */
.L_x_1951:
        /* <DEDUP_REMOVED lines=16> */
.L_x_1954:
[----:B------:R-:W-:Y:S05]  /*1000*/  BSYNC B0 ;  /* 0x0000000000007941 */ /* 0x000fea0003800000 */
.L_x_1953:
        /* <DEDUP_REMOVED lines=17> */
.L_x_1956:
[----:B------:R-:W-:Y:S05]  /*1120*/  BSYNC B0 ;  /* 0x0000000000007941 */ /* 0x000fea0003800000 */
.L_x_1955:
        /* <DEDUP_REMOVED lines=17> */
.L_x_1958:
[----:B------:R-:W-:Y:S05]  /*1240*/  BSYNC B0 ;  /* 0x0000000000007941 */ /* 0x000fea0003800000 */
.L_x_1957:
        /* <DEDUP_REMOVED lines=16> */
.L_x_1960:
[----:B------:R-:W-:Y:S05]  /*1350*/  BSYNC B0 ;  /* 0x0000000000007941 */ /* 0x000fea0003800000 */
.L_x_1959:
        /* <DEDUP_REMOVED lines=15> */
.L_x_1962:
[----:B------:R-:W-:Y:S05]  /*1450*/  BSYNC B0 ;  /* 0x0000000000007941 */ /* 0x000fea0003800000 */
.L_x_1961:
        /* <DEDUP_REMOVED lines=69> */
.L_x_1946:
        /* <DEDUP_REMOVED lines=14> */
[----:B------:R-:W-:Y:S02]  /*1990*/  @UP1 UIMAD UR16, UR16, UR5, UR27 ;  /* 0x00000005101012a4 */ /* 0x000fe4000f8e021b */
[----:B------:R-:W-:Y:S02]  /*19a0*/  ULDC UR6, c[0x0][0x1c0] ;  /* 0x0000700000067ab9 */ /* 0x000fe40000000800 */
[----:B------:R-:W-:Y:S02]  /*19b0*/  UIMAD UR6, UR15, UR6, UR8 ;  /* 0x000000060f0672a4 */ /* 0x000fe4000f8e0208 */
[----:B------:R-:W-:-:S02]  /*19c0*/  ULDC UR5, c[0x0][0x224] ;  /* 0x0000890000057ab9 */ /* 0x000fc40000000800 */
[----:B------:R-:W-:Y:S02]  /*19d0*/  UIMAD UR5, UR6, UR5, UR20 ;  /* 0x00000005060572a4 */ /* 0x000fe4000f8e0214 */
[----:B------:R-:W-:Y:S02]  /*19e0*/  USHF.L.U32 UR6, UR6, 0x5, URZ ;  /* 0x0000000506067899 */ /* 0x000fe4000800063f */
[----:B------:R-:W-:Y:S02]  /*19f0*/  @!UP0 UIMAD UR4, UR15, UR7, UR11 ;  /* 0x000000070f0482a4 */ /* 0x000fe4000f8e020b */
[----:B------:R-:W-:Y:S02]  /*1a00*/  USHF.R.S32.HI UR7, URZ, 0x1f, UR8 ;  /* 0x0000001f3f077899 */ /* 0x000fe40008011408 */
[----:B------:R-:W-:Y:S01]  /*1a10*/  IADD3 R170, P1, P0, R7, UR6, R65 ;  /* 0x0000000607aa7c10 */ /* 0x000fe2000f83e041 */
[----:B------:R-:W-:Y:S02]  /*1a20*/  ULDC UR11, c[0x0][0x228] ;  /* 0x00008a00000b7ab9 */ /* 0x000fe40000000800 */
[----:B------:R-:W-:-:S02]  /*1a30*/  UIMAD UR11, UR5, UR11, URZ ;  /* 0x0000000b050b72a4 */ /* 0x000fc4000f8e023f */
[----:B------:R1:W-:Y:S01]  /*1a40*/  STL [R1+0xf0], R170 ;  /* 0x0000f0aa01007387 */ /* 0x0003e20000100800 */
[----:B------:R-:W-:Y:S02]  /*1a50*/  USHF.R.S32.HI UR5, URZ, 0x1f, UR6 ;  /* 0x0000001f3f057899 */ /* 0x000fe40008011406 */
[----:B------:R-:W-:Y:S02]  /*1a60*/  @!UP0 UIADD3 UR13, UR29, UR4, URZ ;  /* 0x000000041d0d8290 */ /* 0x000fe4000fffe03f */
[----:B------:R-:W-:Y:S02]  /*1a70*/  @!UP0 UMOV UR24, UR28 ;  /* 0x0000001c00188c82 */ /* 0x000fe40008000000 */
[----:B------:R-:W-:Y:S01]  /*1a80*/  IADD3.X R151, R8, UR5, R0, P1, P0 ;  /* 0x0000000508977c10 */ /* 0x000fe20008fe0400 */
        /* <DEDUP_REMOVED lines=10> */
[----:B------:R-:W-:Y:S02]  /*1b30*/  UIMAD.WIDE.U32 UR26, UR15, UR4, UR26 ;  /* 0x000000040f1a72a5 */ /* 0x000fe4000f8e001a */
[----:B------:R-:W-:-:S04]  /*1b40*/  UIMAD UR5, UR15, UR5, UR6 ;  /* 0x000000050f0572a4 */ /* 0x000fc8000f8e0206 */
[----:B------:R-:W-:Y:S02]  /*1b50*/  UIADD3 UR16, UR27, UR5, URZ ;  /* 0x000000051b107290 */ /* 0x000fe4000fffe03f */
.L_x_1963:
        /* <DEDUP_REMOVED lines=44> */
.L_x_1964:
[CC--:B------:R-:W-:Y:S01]  /*1e20*/  LEA.HI R0, R5.reuse, R23.reuse, RZ, 0x3 ;  /* 0x0000001705007211 */ /* 0x0c0fe200078f18ff */
[----:B------:R-:W2:Y:S01]  /*1e30*/  S2R R10, SR_CTAID.Z ;  /* 0x00000000000a7919 */ /* 0x000ea20000002700 */
[CC--:B------:R-:W-:Y:S01]  /*1e40*/  LEA.HI R3, R5.reuse, R23.reuse, RZ, 0x6 ;  /* 0x0000001705037211 */ /* 0x0c0fe200078f30ff */
        /* <DEDUP_REMOVED lines=9> */
[----:B------:R-:W-:Y:S01]  /*1ee0*/  UIMAD UR5, UR8, UR5, UR4 ;  /* 0x00000005080572a4 */ /* 0x000fe2000f8e0204 */
[--C-:B------:R-:W-:Y:S01]  /*1ef0*/  SHF.R.S32.HI R13, RZ, 0x1f, R12.reuse ;  /* 0x0000001fff0d7819 */ /* 0x100fe2000001140c */
[----:B------:R-:W-:Y:S01]  /*1f00*/  IMAD.U32 R6, RZ, RZ, UR19 ;  /* 0x00000013ff067e24 */ /* 0x000fe2000f8e00ff */
[----:B------:R-:W-:Y:S01]  /*1f10*/  LOP3.LUT R0, R2, 0x1c0, RZ, 0xc0, !PT ;  /* 0x000001c002007812 */ /* 0x000fe200078ec0ff */
[----:B------:R-:W-:Y:S01]  /*1f20*/  IMAD.SHL.U32 R154, R24, 0x8, RZ ;  /* 0x00000008189a7824 */ /* 0x000fe200078e00ff */
[----:B------:R-:W-:Y:S01]  /*1f30*/  BSSY B0, `(.L_x_1965) ;  /* 0x000002b000007945 */ /* 0x000fe20003800000 */
[----:B------:R-:W-:Y:S01]  /*1f40*/  IMAD.WIDE R6, R6, 0x80, R12 ;  /* 0x0000008006067825 */ /* 0x000fe200078e020c */
[----:B------:R-:W-:-:S02]  /*1f50*/  SHF.R.U32.HI R2, RZ, 0x3, R0 ;  /* 0x00000003ff027819 */ /* 0x000fc40000011600 */
[--C-:B------:R-:W-:Y:S02]  /*1f60*/  LOP3.LUT R0, R0, 0x38, R154.reuse, 0xf8, !PT ;  /* 0x0000003800007812 */ /* 0x100fe400078ef89a */
[----:B------:R-:W-:Y:S02]  /*1f70*/  SHF.R.S32.HI R155, RZ, 0x1f, R154 ;  /* 0x0000001fff9b7819 */ /* 0x000fe4000001149a */
[----:B------:R-:W-:Y:S01]  /*1f80*/  LOP3.LUT R0, R0, R2, RZ, 0x3c, !PT ;  /* 0x0000000200007212 */ /* 0x000fe200078e3cff */
[----:B------:R-:W-:Y:S01]  /*1f90*/  IMAD.SHL.U32 R2, R3, 0x8, RZ ;  /* 0x0000000803027824 */ /* 0x000fe200078e00ff */
[----:B------:R-:W-:Y:S01]  /*1fa0*/  LOP3.LUT R3, R21, 0xfffffff0, RZ, 0xc0, !PT ;  /* 0xfffffff015037812 */ /* 0x000fe200078ec0ff */
[----:B------:R3:W-:Y:S01]  /*1fb0*/  STL.64 [R1+0x148], R154 ;  /* 0x0001489a01007387 */ /* 0x0007e20000100a00 */
[----:B------:R-:W-:Y:S02]  /*1fc0*/  SHF.R.S32.HI R19, RZ, 0x1f, R14 ;  /* 0x0000001fff137819 */ /* 0x000fe4000001140e */
[----:B------:R-:W-:Y:S01]  /*1fd0*/  LOP3.LUT R195, R0, 0xfffffe00, R2, 0xf8, !PT ;  /* 0xfffffe0000c37812 */ /* 0x000fe200078ef802 */
[----:B------:R-:W-:Y:S01]  /*1fe0*/  IMAD.IADD R15, R23, 0x1, -R3 ;  /* 0x00000001170f7824 */ /* 0x000fe200078e0a03 */
[----:B------:R-:W-:-:S02]  /*1ff0*/  IADD3 R2, P0, R154, UR24, RZ ;  /* 0x000000189a027c10 */ /* 0x000fc4000ff1e0ff */
[----:B------:R-:W-:Y:S01]  /*2000*/  SHF.R.S32.HI R0, RZ, 0x1f, R4 ;  /* 0x0000001fff007819 */ /* 0x000fe20000011404 */
[----:B------:R-:W-:Y:S01]  /*2010*/  IMAD.SHL.U32 R195, R195, 0x2, RZ ;  /* 0x00000002c3c37824 */ /* 0x000fe200078e00ff */
[----:B------:R-:W-:Y:S02]  /*2020*/  IADD3.X R3, R155, UR13, RZ, P0, !PT ;  /* 0x0000000d9b037c10 */ /* 0x000fe400087fe4ff */
[----:B------:R-:W-:Y:S02]  /*2030*/  ISETP.GE.AND P0, PT, R12, UR6, PT ;  /* 0x000000060c007c0c */ /* 0x000fe4000bf06270 */
[----:B------:R-:W-:Y:S01]  /*2040*/  SHF.R.S32.HI R4, RZ, 0x1f, R65 ;  /* 0x0000001fff047819 */ /* 0x000fe20000011441 */
[----:B--2---:R-:W-:Y:S01]  /*2050*/  IMAD.WIDE.U32 R10, R10, c[0x0][0x1a8], R2 ;  /* 0x00006a000a0a7a25 */ /* 0x004fe200078e0002 */
[----:B------:R-:W-:Y:S02]  /*2060*/  LEA.HI R0, R0, R20, RZ, 0x2 ;  /* 0x0000001400007211 */ /* 0x000fe400078f10ff */
[----:B------:R-:W-:-:S02]  /*2070*/  LEA.HI R148, R4, R65, RZ, 0x2 ;  /* 0x0000004104947211 */ /* 0x000fc400078f10ff */
[----:B------:R-:W-:Y:S02]  /*2080*/  LOP3.LUT R0, R0, 0xffffffc, RZ, 0xc0, !PT ;  /* 0x0ffffffc00007812 */ /* 0x000fe400078ec0ff */
[----:B------:R-:W-:Y:S02]  /*2090*/  SHF.R.S32.HI R64, RZ, 0x2, R148 ;  /* 0x00000002ff407819 */ /* 0x000fe40000011494 */
[----:B------:R-:W-:Y:S01]  /*20a0*/  SHF.R.S32.HI R4, RZ, 0x1f, R15 ;  /* 0x0000001fff047819 */ /* 0x000fe2000001140f */
[----:B------:R-:W-:Y:S01]  /*20b0*/  IMAD.IADD R0, R20, 0x1, -R0 ;  /* 0x0000000114007824 */ /* 0x000fe200078e0a00 */
[----:B------:R-:W-:Y:S02]  /*20c0*/  IADD3 R9, R11, UR5, RZ ;  /* 0x000000050b097c10 */ /* 0x000fe4000fffe0ff */
[----:B------:R-:W-:Y:S01]  /*20d0*/  LEA.HI R22, R4, R15, RZ, 0x3 ;  /* 0x0000000f04167211 */ /* 0x000fe200078f18ff */
[----:B------:R-:W-:Y:S01]  /*20e0*/  IMAD R149, R0, 0x10, R64 ;  /* 0x0000001000957824 */ /* 0x000fe200078e0240 */
[----:B------:R-:W-:Y:S05]  /*20f0*/  @P0 BRA `(.L_x_1966) ;  /* 0x000000e000000947 */ /* 0x000fea0003800000 */
[----:B---3--:R-:W-:-:S13]  /*2100*/  ISETP.GE.AND P0, PT, R154, c[0x0][0x220], PT ;  /* 0x000088009a007a0c */ /* 0x008fda0003f06270 */
        /* <DEDUP_REMOVED lines=13> */
.L_x_1966:
[----:B---3--:R-:W-:Y:S05]  /*21e0*/  BSYNC B0 ;  /* 0x0000000000007941 */ /* 0x008fea0003800000 */
.L_x_1965:
        /* <DEDUP_REMOVED lines=10> */
[----:B------:R-:W-:Y:S02]  /*2290*/  IMAD R4, R2, c[0x0][0x190], RZ ;  /* 0x0000640002047a24 */ /* 0x000fe400078e02ff */
        /* <DEDUP_REMOVED lines=10> */
.L_x_1968:
[----:B------:R-:W-:Y:S05]  /*2340*/  BSYNC B0 ;  /* 0x0000000000007941 */ /* 0x000fea0003800000 */
.L_x_1967:
        /* <DEDUP_REMOVED lines=21> */
.L_x_1970:
[----:B------:R-:W-:Y:S05]  /*24a0*/  BSYNC B0 ;  /* 0x0000000000007941 */ /* 0x000fea0003800000 */
.L_x_1969:
        /* <DEDUP_REMOVED lines=21> */
.L_x_1972:
[----:B------:R-:W-:Y:S05]  /*2600*/  BSYNC B0 ;  /* 0x0000000000007941 */ /* 0x000fea0003800000 */
.L_x_1971:
        /* <DEDUP_REMOVED lines=21> */
.L_x_1974:
[----:B------:R-:W-:Y:S05]  /*2760*/  BSYNC B0 ;  /* 0x0000000000007941 */ /* 0x000fea0003800000 */
.L_x_1973:
        /* <DEDUP_REMOVED lines=21> */
.L_x_1976:
[----:B------:R-:W-:Y:S05]  /*28c0*/  BSYNC B0 ;  /* 0x0000000000007941 */ /* 0x000fea0003800000 */
.L_x_1975:
        /* <DEDUP_REMOVED lines=21> */
.L_x_1978:
[----:B------:R-:W-:Y:S05]  /*2a20*/  BSYNC B0 ;  /* 0x0000000000007941 */ /* 0x000fea0003800000 */
.L_x_1977:
        /* <DEDUP_REMOVED lines=25> */
.L_x_1980:
[----:B------:R-:W-:Y:S05]  /*2bc0*/  BSYNC B0 ;  /* 0x0000000000007941 */ /* 0x000fea0003800000 */
.L_x_1979:
[C---:B------:R-:W-:Y:S01]  /*2bd0*/  IMAD R0, R13.reuse, c[0x0][0x198], RZ ;  /* 0x000066000d007a24 */ /* 0x040fe200078e02ff */
[----:B------:R-:W-:Y:S01]  /*2be0*/  UIADD3 UR38, UR10, -0x1, URZ ;  /* 0xffffffff0a267890 */ /* 0x000fe2000fffe03f */
[----:B----4-:R-:W-:Y:S01]  /*2bf0*/  IMAD.WIDE.U32 R4, R12, c[0x0][0x198], R154 ;  /* 0x000066000c047a25 */ /* 0x010fe200078e009a */
[----:B------:R-:W-:Y:S01]  /*2c00*/  LOP3.LUT R7, R22, 0xfffffff8, RZ, 0xc0, !PT ;  /* 0xfffffff816077812 */ /* 0x000fe200078ec0ff */
[----:B------:R-:W-:Y:S01]  /*2c10*/  BSSY B0, `(.L_x_1981) ;  /* 0x000002e000007945 */ /* 0x000fe20003800000 */
[----:B------:R-:W-:Y:S01]  /*2c20*/  UIMAD UR13, UR38, -0x40, UR12 ;  /* 0xffffffc0260d78a4 */ /* 0x000fe2000f8e020c */
[----:B------:R-:W-:Y:S01]  /*2c30*/  IMAD R0, R12, c[0x0][0x19c], R0 ;  /* 0x000067000c007a24 */ /* 0x000fe200078e0200 */
[----:B------:R-:W-:Y:S01]  /*2c40*/  IADD3 R4, P0, R4, UR26, RZ ;  /* 0x0000001a04047c10 */ /* 0x000fe2000ff1e0ff */
[----:B------:R-:W-:Y:S01]  /*2c50*/  IMAD R6, R13, c[0x0][0x1a0], RZ ;  /* 0x000068000d067a24 */ /* 0x000fe200078e02ff */
[----:B------:R-:W-:Y:S01]  /*2c60*/  IADD3 R15, R15, -R7, RZ ;  /* 0x800000070f0f7210 */ /* 0x000fe20007ffe0ff */
[----:B------:R-:W-:Y:S01]  /*2c70*/  IMAD.WIDE.U32 R2, R12, c[0x0][0x1a0], R154 ;  /* 0x000068000c027a25 */ /* 0x000fe200078e009a */
[----:B------:R-:W-:Y:S01]  /*2c80*/  IADD3.X R5, R5, UR16, R0, P0, !PT ;  /* 0x0000001005057c10 */ /* 0x000fe200087fe400 */
[----:B------:R-:W-:-:S02]  /*2c90*/  USHF.R.S32.HI UR27, URZ, 0x1f, UR38 ;  /* 0x0000001f3f1b7899 */ /* 0x000fc40008011426 */
[----:B------:R-:W-:Y:S01]  /*2ca0*/  IMAD R0, R12, c[0x0][0x1a4], R6 ;  /* 0x000069000c007a24 */ /* 0x000fe200078e0206 */
[----:B------:R-:W-:Y:S01]  /*2cb0*/  IADD3 R2, P0, R2, UR28, RZ ;  /* 0x0000001c02027c10 */ /* 0x000fe2000ff1e0ff */
[C---:B------:R-:W-:Y:S01]  /*2cc0*/  IMAD R6, R19.reuse, c[0x0][0x1b0], RZ ;  /* 0x00006c0013067a24 */ /* 0x040fe200078e02ff */
[----:B------:R-:W-:Y:S01]  /*2cd0*/  UIMAD UR5, UR23, UR38, URZ ;  /* 0x00000026170572a4 */ /* 0x000fe2000f8e023f */
[----:B------:R-:W-:Y:S01]  /*2ce0*/  IMAD R8, R19, c[0x0][0x1b8], RZ ;  /* 0x00006e0013087a24 */ /* 0x000fe200078e02ff */
[----:B------:R-:W-:Y:S01]  /*2cf0*/  IADD3.X R3, R3, UR17, R0, P0, !PT ;  /* 0x0000001103037c10 */ /* 0x000fe200087fe400 */
[C---:B------:R-:W-:Y:S01]  /*2d00*/  IMAD R0, R14.reuse, c[0x0][0x1b4], R6 ;  /* 0x00006d000e007a24 */ /* 0x040fe200078e0206 */
[----:B------:R-:W-:Y:S01]  /*2d10*/  R2P PR, R15, 0x6 ;  /* 0x000000060f007804 */ /* 0x000fe20000000000 */
[----:B------:R-:W-:Y:S01]  /*2d20*/  IMAD.WIDE.U32 R10, R14, c[0x0][0x1b0], R4 ;  /* 0x00006c000e0a7a25 */ /* 0x000fe200078e0004 */
[----:B------:R-:W-:Y:S01]  /*2d30*/  ISETP.GE.AND P0, PT, R12, UR13, PT ;  /* 0x0000000d0c007c0c */ /* 0x000fe2000bf06270 */
[----:B------:R-:W-:-:S02]  /*2d40*/  UIMAD UR5, UR27, UR24, UR5 ;  /* 0x000000181b0572a4 */ /* 0x000fc4000f8e0205 */
[C---:B------:R-:W-:Y:S01]  /*2d50*/  IMAD R8, R14.reuse, c[0x0][0x1bc], R8 ;  /* 0x00006f000e087a24 */ /* 0x040fe200078e0208 */
[----:B------:R-:W-:Y:S01]  /*2d60*/  IADD3 R153, R11, R0, RZ ;  /* 0x000000000b997210 */ /* 0x000fe20007ffe0ff */
[----:B------:R-:W-:Y:S01]  /*2d70*/  IMAD.WIDE.U32 R26, R14, c[0x0][0x1b8], R2 ;  /* 0x00006e000e1a7a25 */ /* 0x000fe200078e0002 */
[----:B------:R-:W-:Y:S01]  /*2d80*/  MOV R152, R10 ;  /* 0x0000000a00987202 */ /* 0x000fe20000000f00 */
[----:B------:R4:W-:Y:S01]  /*2d90*/  STL.64 [R1+0x158], R10 ;  /* 0x0001580a01007387 */ /* 0x0009e20000100a00 */
[----:B------:R-:W-:Y:S01]  /*2da0*/  MOV R3, 0x10 ;  /* 0x0000001000037802 */ /* 0x000fe20000000f00 */
[----:B------:R-:W-:Y:S01]  /*2db0*/  IMAD.U32 R150, RZ, RZ, UR24 ;  /* 0x00000018ff967e24 */ /* 0x000fe2000f8e00ff */
[----:B------:R-:W-:Y:S01]  /*2dc0*/  IADD3 R29, R27, R8, RZ ;  /* 0x000000081b1d7210 */ /* 0x000fe20007ffe0ff */
[----:B------:R4:W-:Y:S01]  /*2dd0*/  STL.64 [R1+0xf8], R26 ;  /* 0x0000f81a01007387 */ /* 0x0009e20000100a00 */
[----:B------:R-:W-:Y:S01]  /*2de0*/  IMAD.MOV.U32 R25, RZ, RZ, 0x20 ;  /* 0x00000020ff197424 */ /* 0x000fe200078e00ff */
[----:B------:R-:W-:Y:S01]  /*2df0*/  SEL R3, R3, 0xfffffff0, !P1 ;  /* 0xfffffff003037807 */ /* 0x000fe20004800000 */
[----:B------:R-:W-:Y:S01]  /*2e00*/  IMAD.WIDE.U32 R6, R150, UR38, R152 ;  /* 0x0000002696067c25 */ /* 0x000fe2000f8e0098 */
[----:B------:R4:W-:Y:S02]  /*2e10*/  STL.64 [R1+0x150], R152 ;  /* 0x0001509801007387 */ /* 0x0009e40000100a00 */
[----:B------:R-:W-:-:S02]  /*2e20*/  SEL R4, R25, 0xffffffe0, !P2 ;  /* 0xffffffe019047807 */ /* 0x000fc40005000000 */
[----:B------:R4:W-:Y:S01]  /*2e30*/  STL [R1+0xd4], R29 ;  /* 0x0000d41d01007387 */ /* 0x0009e20000100800 */
[----:B------:R-:W-:Y:S01]  /*2e40*/  IADD3 R9, R7, UR5, RZ ;  /* 0x0000000507097c10 */ /* 0x000fe2000fffe0ff */
        /* <DEDUP_REMOVED lines=10> */
.L_x_1982:
[----:B------:R-:W-:Y:S05]  /*2ef0*/  BSYNC B0 ;  /* 0x0000000000007941 */ /* 0x000fea0003800000 */
.L_x_1981:
        /* <DEDUP_REMOVED lines=11> */
[----:B----4-:R-:W-:-:S04]  /*2fb0*/  LEA R10, P0, R0, c[0x0][0x168], 0x1 ;  /* 0x00005a00000a7a11 */ /* 0x010fc800078008ff */
[----:B------:R-:W-:-:S05]  /*2fc0*/  LEA.HI.X R11, R0, c[0x0][0x16c], R2, 0x1, P0 ;  /* 0x00005b00000b7a11 */ /* 0x000fca00000f0c02 */
[----:B------:R-:W-:Y:S01]  /*2fd0*/  @!PT LDS RZ, [RZ] ;  /* 0x00000000fffff984 */ /* 0x000fe20000000800 */
[----:B------:R-:W-:Y:S01]  /*2fe0*/  @!PT LDS RZ, [RZ] ;  /* 0x00000000fffff984 */ /* 0x000fe20000000800 */
[----:B------:R-:W-:Y:S01]  /*2ff0*/  @!PT LDS RZ, [RZ] ;  /* 0x00000000fffff984 */ /* 0x000fe20000000800 */
[----:B------:R4:W-:Y:S04]  /*3000*/  LDGSTS.E.BYPASS.LTC128B.128 [R195+0x4800], [R10.64] ;  /* 0x048000000ac37fae */ /* 0x0009e8000b901d62 */
.L_x_1984:
[----:B------:R-:W-:Y:S05]  /*3010*/  BSYNC B0 ;  /* 0x0000000000007941 */ /* 0x000fea0003800000 */
.L_x_1983:
[----:B------:R-:W-:Y:S01]  /*3020*/  ISETP.GE.AND P0, PT, R17, UR13, PT ;  /* 0x0000000d11007c0c */ /* 0x000fe2000bf06270 */
[----:B------:R-:W-:-:S12]  /*3030*/  BSSY B0, `(.L_x_1985) ;  /* 0x000000f000007945 */ /* 0x000fd80003800000 */
        /* <DEDUP_REMOVED lines=14> */
.L_x_1986:
[----:B------:R-:W-:Y:S05]  /*3120*/  BSYNC B0 ;  /* 0x0000000000007941 */ /* 0x000fea0003800000 */
.L_x_1985:
        /* <DEDUP_REMOVED lines=18> */
.L_x_1988:
[----:B------:R-:W-:Y:S05]  /*3250*/  BSYNC B0 ;  /* 0x0000000000007941 */ /* 0x000fea0003800000 */
.L_x_1987:
[----:B------:R-:W-:Y:S01]  /*3260*/  ULDC.64 UR4, c[0x0][0x318] ;  /* 0x0000c60000047ab9 */ /* 0x000fe20000000a00 */
[----:B------:R-:W0:Y:S01]  /*3270*/  LDGDEPBAR ;  /* 0x00000000000079af */ /* 0x000e220000000000 */
[----:B------:R-:W-:Y:S01]  /*3280*/  UISETP.NE.U32.AND UP1, UPT, URZ, UR4, UPT ;  /* 0x000000043f00728c */ /* 0x000fe2000bf25070 */
[----:B----4-:R-:W-:Y:S02]  /*3290*/  IMAD.MOV.U32 R10, RZ, RZ, R28 ;  /* 0x000000ffff0a7224 */ /* 0x010fe400078e001c */
        /* <DEDUP_REMOVED lines=16> */
[----:B-1----:R-:W-:-:S05]  /*33a0*/  MOV R6, UR16 ;  /* 0x0000001000067c02 */ /* 0x002fca0008000f00 */
[----:B------:R-:W-:Y:S01]  /*33b0*/  IMAD.U32 R7, RZ, RZ, UR17 ;  /* 0x00000011ff077e24 */ /* 0x000fe2000f8e00ff */
[----:B------:R-:W1:Y:S01]  /*33c0*/  @P0 MUFU.RCP R2, c[0x0][0x238] ;  /* 0x00008e0000020b08 */ /* 0x000e620000001000 */
[----:B------:R-:W-:Y:S01]  /*33d0*/  ISETP.GE.AND P1, PT, R12, UR13, PT ;  /* 0x0000000d0c007c0c */ /* 0x000fe2000bf26270 */
[----:B------:R-:W-:Y:S01]  /*33e0*/  IMAD.MOV.U32 R10, RZ, RZ, R26 ;  /* 0x000000ffff0a7224 */ /* 0x000fe200078e001a */
[----:B------:R-:W-:Y:S01]  /*33f0*/  ULDC.64 UR16, c[0x0][0x1a0] ;  /* 0x0000680000107ab9 */ /* 0x000fe20000000a00 */
[----:B------:R4:W1:Y:S01]  /*3400*/  @P0 LDG.E R0, [R6.64] ;  /* 0x0000002206000981 */ /* 0x000862000c1e1900 */
[----:B------:R-:W-:Y:S01]  /*3410*/  USHF.L.U64.HI UR14, UR16, UR14, UR17 ;  /* 0x0000000e100e7299 */ /* 0x000fe20008010211 */
[----:B------:R-:W-:Y:S01]  /*3420*/  SHF.L.U32 R23, R23, 0x1, RZ ;  /* 0x0000000117177819 */ /* 0x000fe200000006ff */
[----:B------:R-:W-:Y:S01]  /*3430*/  USHF.L.U32 UR15, UR16, 0x6, URZ ;  /* 0x00000006100f7899 */ /* 0x000fe2000800063f */
[----:B------:R-:W-:Y:S01]  /*3440*/  BAR.SYNC.DEFER_BLOCKING 0x0 ;  /* 0x0000000000007b1d */ /* 0x000fe20000010000 */
[----:B------:R-:W-:Y:S01]  /*3450*/  UIMAD UR5, UR14, UR38, URZ ;  /* 0x000000260e0572a4 */ /* 0x000fe2000f8e023f */
[----:B------:R-:W-:Y:S01]  /*3460*/  LOP3.LUT R164, R23, 0x6, RZ, 0xc0, !PT ;  /* 0x0000000617a47812 */ /* 0x000fe200078ec0ff */
[----:B------:R-:W-:-:S02]  /*3470*/  UIADD3 UR8, UR36, -0x4ab325aa, URZ ;  /* 0xb54cda5624087890 */ /* 0x000fc4000fffe03f */
[----:B------:R-:W-:Y:S01]  /*3480*/  UIMAD UR5, UR27, UR15, UR5 ;  /* 0x0000000f1b0572a4 */ /* 0x000fe2000f8e0205 */
[----:B------:R2:W-:Y:S01]  /*3490*/  STL.64 [R1+0xd0], R10 ;  /* 0x0000d00a01007387 */ /* 0x0005e20000100a00 */
[----:B------:R-:W-:Y:S01]  /*34a0*/  UIADD3 UR7, UR37, 0x646e171e, URZ ;  /* 0x646e171e25077890 */ /* 0x000fe2000fffe03f */
[----:B------:R-:W-:Y:S01]  /*34b0*/  BSSY B0, `(.L_x_1989) ;  /* 0x0000018000007945 */ /* 0x000fe20003800000 */
[----:B----4-:R-:W-:Y:S01]  /*34c0*/  IMAD.U32 R6, RZ, RZ, UR38 ;  /* 0x00000026ff067e24 */ /* 0x010fe2000f8e00ff */
[----:B------:R2:W-:Y:S03]  /*34d0*/  @P1 STS.128 [R195+0x6000], RZ ;  /* 0x006000ffc3001388 */ /* 0x0005e60000000c00 */
[----:B------:R-:W-:-:S05]  /*34e0*/  IMAD.WIDE.U32 R6, R6, UR15, R10 ;  /* 0x0000000f06067c25 */ /* 0x000fca000f8e000a */
[----:B------:R-:W-:Y:S01]  /*34f0*/  IADD3 R9, R7, UR5, RZ ;  /* 0x0000000507097c10 */ /* 0x000fe2000fffe0ff */
[----:B-1----:R-:W-:Y:S01]  /*3500*/  @P0 FMUL.FTZ R0, R0, R2 ;  /* 0x0000000200000220 */ /* 0x002fe20000410000 */
[----:B------:R-:W-:Y:S01]  /*3510*/  LEA R2, R20, UR20, 0x4 ;  /* 0x0000001414027c11 */ /* 0x000fe2000f8e20ff */
[----:B------:R-:W-:Y:S02]  /*3520*/  UMOV UR20, URZ ;  /* 0x0000003f00147c82 */ /* 0x000fe40008000000 */
[----:B------:R1:W4:Y:S01]  /*3530*/  @P0 R2UR UR4, R0 ;  /* 0x00000000000403c2 */ /* 0x00032200000e0000 */
[----:B------:R-:W-:Y:S02]  /*3540*/  IADD3 R64, R64, R2, RZ ;  /* 0x0000000240407210 */ /* 0x000fe40007ffe0ff */
[----:B-1----:R-:W-:Y:S01]  /*3550*/  MOV R0, UR19 ;  /* 0x0000001300007c02 */ /* 0x002fe20008000f00 */
[----:B----4-:R-:W-:-:S04]  /*3560*/  @UP1 UMOV UR20, UR4 ;  /* 0x0000000400141c82 */ /* 0x010fc80008000000 */
[----:B------:R-:W-:-:S05]  /*3570*/  IMAD R165, R0, 0x8, R20 ;  /* 0x0000000800a57824 */ /* 0x000fca00078e0214 */
[----:B------:R2:W-:Y:S01]  /*3580*/  STL [R1+0xa4], R165 ;  /* 0x0000a4a501007387 */ /* 0x0005e20000100800 */
        /* <DEDUP_REMOVED lines=10> */
.L_x_1990:
[----:B------:R-:W-:Y:S05]  /*3630*/  BSYNC B0 ;  /* 0x0000000000007941 */ /* 0x000fea0003800000 */
.L_x_1989:
        /* <DEDUP_REMOVED lines=12> */
[----:B--2---:R-:W-:-:S04]  /*3700*/  LEA R10, P0, R0, c[0x0][0x170], 0x1 ;  /* 0x00005c00000a7a11 */ /* 0x004fc800078008ff */
[----:B------:R-:W-:-:S05]  /*3710*/  LEA.HI.X R11, R0, c[0x0][0x174], R2, 0x1, P0 ;  /* 0x00005d00000b7a11 */ /* 0x000fca00000f0c02 */
[----:B------:R-:W-:Y:S01]  /*3720*/  @!PT LDS RZ, [RZ] ;  /* 0x00000000fffff984 */ /* 0x000fe20000000800 */
[----:B------:R-:W-:Y:S01]  /*3730*/  @!PT LDS RZ, [RZ] ;  /* 0x00000000fffff984 */ /* 0x000fe20000000800 */
[----:B------:R-:W-:Y:S01]  /*3740*/  @!PT LDS RZ, [RZ] ;  /* 0x00000000fffff984 */ /* 0x000fe20000000800 */
[----:B------:R2:W-:Y:S04]  /*3750*/  LDGSTS.E.BYPASS.LTC128B.128 [R195+0x6800], [R10.64] ;  /* 0x068000000ac37fae */ /* 0x0005e8000b901d62 */
.L_x_1992:
[----:B------:R-:W-:Y:S05]  /*3760*/  BSYNC B0 ;  /* 0x0000000000007941 */ /* 0x000fea0003800000 */
.L_x_1991:
        /* <DEDUP_REMOVED lines=17> */
.L_x_1994:
[----:B------:R-:W-:Y:S05]  /*3880*/  BSYNC B0 ;  /* 0x0000000000007941 */ /* 0x000fea0003800000 */
.L_x_1993:
[----:B------:R-:W-:Y:S01]  /*3890*/  ISETP.GE.AND P0, PT, R16, UR13, PT ;  /* 0x0000000d10007c0c */ /* 0x000fe2000bf06270 */
[----:B------:R-:W-:Y:S01]  /*38a0*/  UIADD3 UR4, UR12, 0x1, -UR21 ;  /* 0x000000010c047890 */ /* 0x000fe2000fffe815 */
[----:B------:R-:W-:Y:S01]  /*38b0*/  IMAD.SHL.U32 R0, R22, 0x40, RZ ;  /* 0x0000004016007824 */ /* 0x000fe200078e00ff */
[----:B------:R-:W-:Y:S01]  /*38c0*/  ULDC UR5, c[0x0][0x2e8] ;  /* 0x0000ba0000057ab9 */ /* 0x000fe20000000800 */
[----:B------:R-:W-:Y:S01]  /*38d0*/  BSSY B0, `(.L_x_1995) ;  /* 0x0000014000007945 */ /* 0x000fe20003800000 */
[----:B------:R-:W-:Y:S02]  /*38e0*/  UIADD3 UR5, UR4, UR5, URZ ;  /* 0x0000000504057290 */ /* 0x000fe4000fffe03f */
[----:B------:R-:W-:-:S06]  /*38f0*/  LOP3.LUT R67, R0, 0xfffffe00, RZ, 0xc0, !PT ;  /* 0xfffffe0000437812 */ /* 0x000fcc00078ec0ff */
        /* <DEDUP_REMOVED lines=17> */
.L_x_1996:
[----:B------:R-:W-:Y:S05]  /*3a10*/  BSYNC B0 ;  /* 0x0000000000007941 */ /* 0x000fea0003800000 */
.L_x_1995:
[----:B-1----:R-:W-:Y:S01]  /*3a20*/  SHF.R.S32.HI R7, RZ, 0x4, R21 ;  /* 0x00000004ff077819 */ /* 0x002fe20000011415 */
[C---:B------:R-:W-:Y:S01]  /*3a30*/  IMAD.SHL.U32 R5, R24.reuse, 0x40, RZ ;  /* 0x0000004018057824 */ /* 0x040fe200078e00ff */
[----:B------:R-:W-:Y:S01]  /*3a40*/  R2P PR, R24, 0x6 ;  /* 0x0000000618007804 */ /* 0x000fe20000000000 */
[----:B------:R-:W-:Y:S01]  /*3a50*/  IMAD.SHL.U32 R2, R15, 0x40, RZ ;  /* 0x000000400f027824 */ /* 0x000fe200078e00ff */
[----:B------:R-:W-:Y:S01]  /*3a60*/  LEA.HI R0, R21, R7, RZ, 0x1 ;  /* 0x0000000715007211 */ /* 0x000fe200078f08ff */
[----:B------:R-:W-:Y:S01]  /*3a70*/  IMAD.SHL.U32 R12, R12, 0x8, RZ ;  /* 0x000000080c0c7824 */ /* 0x000fe200078e00ff */
[----:B------:R-:W0:Y:S01]  /*3a80*/  LDGDEPBAR ;  /* 0x00000000000079af */ /* 0x000e220000000000 */
[----:B------:R-:W-:Y:S01]  /*3a90*/  UISETP.GT.AND UP0, UPT, UR38, UR9, UPT ;  /* 0x000000092600728c */ /* 0x000fe2000bf04270 */
[----:B------:R-:W-:Y:S01]  /*3aa0*/  LOP3.LUT R0, R0, 0xfffffffe, RZ, 0xc0, !PT ;  /* 0xfffffffe00007812 */ /* 0x000fe200078ec0ff */
[----:B------:R-:W-:Y:S01]  /*3ab0*/  UIADD3 UR4, UR12, -UR21, URZ ;  /* 0x800000150c047290 */ /* 0x000fe2000fffe03f */
[----:B------:R-:W-:-:S02]  /*3ac0*/  LOP3.LUT R2, R2, 0x1c0, RZ, 0xc0, !PT ;  /* 0x000001c002027812 */ /* 0x000fc400078ec0ff */
[----:B------:R-:W-:Y:S01]  /*3ad0*/  LOP3.LUT R183, R183, 0xfffffff7, RZ, 0xc0, !PT ;  /* 0xfffffff7b7b77812 */ /* 0x000fe200078ec0ff */
[----:B------:R-:W-:Y:S01]  /*3ae0*/  IMAD.IADD R7, R7, 0x1, -R0 ;  /* 0x0000000107077824 */ /* 0x000fe200078e0a00 */
[----:B------:R-:W-:Y:S02]  /*3af0*/  LOP3.LUT R0, R5, 0x1c0, RZ, 0xc0, !PT ;  /* 0x000001c005007812 */ /* 0x000fe400078ec0ff */
[----:B------:R-:W-:Y:S01]  /*3b00*/  PLOP3.LUT P0, PT, PT, PT, UP0, 0x80, 0x0 ;  /* 0x000000000000781c */ /* 0x000fe20003f0f008 */
[----:B------:R-:W-:Y:S01]  /*3b10*/  IMAD.SHL.U32 R5, R7, 0x8, RZ ;  /* 0x0000000807057824 */ /* 0x000fe200078e00ff */
[----:B------:R-:W-:Y:S02]  /*3b20*/  LOP3.LUT R12, R0, 0x8, R12, 0xf8, !PT ;  /* 0x00000008000c7812 */ /* 0x000fe400078ef80c */
[----:B------:R-:W-:Y:S02]  /*3b30*/  SHF.R.U32.HI R0, RZ, 0x3, R0 ;  /* 0x00000003ff007819 */ /* 0x000fe40000011600 */
[----:B------:R-:W-:-:S02]  /*3b40*/  LOP3.LUT R6, R2, 0x8, R5, 0xf8, !PT ;  /* 0x0000000802067812 */ /* 0x000fc400078ef805 */
[----:B------:R-:W-:Y:S01]  /*3b50*/  SHF.R.U32.HI R5, RZ, 0x3, R2 ;  /* 0x00000003ff057819 */ /* 0x000fe20000011602 */
[----:B------:R-:W-:Y:S01]  /*3b60*/  IMAD R2, R20, 0x400, R67 ;  /* 0x0000040014027824 */ /* 0x000fe200078e0243 */
[----:B------:R-:W-:Y:S02]  /*3b70*/  LOP3.LUT R0, R12, R0, RZ, 0x3c, !PT ;  /* 0x000000000c007212 */ /* 0x000fe400078e3cff */
[----:B------:R-:W-:Y:S02]  /*3b80*/  LOP3.LUT R66, R6, R5, RZ, 0x3c, !PT ;  /* 0x0000000506427212 */ /* 0x000fe400078e3cff */
[C---:B------:R-:W-:Y:S01]  /*3b90*/  IADD3 R5, R64.reuse, 0x8, RZ ;  /* 0x0000000840057810 */ /* 0x040fe20007ffe0ff */
[----:B------:R-:W-:Y:S01]  /*3ba0*/  IMAD R0, R7, 0x200, R0 ;  /* 0x0000020007007824 */ /* 0x000fe200078e0200 */
[----:B------:R-:W-:Y:S01]  /*3bb0*/  IADD3 R6, R64, UR5, RZ ;  /* 0x0000000540067c10 */ /* 0x000fe2000fffe0ff */
[----:B------:R-:W-:Y:S01]  /*3bc0*/  IMAD.IADD R2, R66, 0x1, R2 ;  /* 0x0000000142027824 */ /* 0x000fe200078e0202 */
[----:B------:R-:W-:Y:S01]  /*3bd0*/  IADD3 R186, R5, UR4, RZ ;  /* 0x0000000405ba7c10 */ /* 0x000fe2000fffe0ff */
[----:B------:R-:W-:Y:S01]  /*3be0*/  IMAD.SHL.U32 R168, R0, 0x2, RZ ;  /* 0x0000000200a87824 */ /* 0x000fe200078e00ff */
[----:B------:R-:W-:Y:S01]  /*3bf0*/  SEL R0, R25, 0xffffffe0, !P1 ;  /* 0xffffffe019007807 */ /* 0x000fe20004800000 */
[----:B------:R-:W-:Y:S01]  /*3c00*/  IMAD.SHL.U32 R175, R2, 0x2, RZ ;  /* 0x0000000202af7824 */ /* 0x000fe200078e00ff */
[----:B------:R-:W-:-:S02]  /*3c10*/  IADD3 R7, R5, UR5, RZ ;  /* 0x0000000505077c10 */ /* 0x000fc4000fffe0ff */
[----:B------:R-:W-:Y:S01]  /*3c20*/  LDSM.16.M88.4 R36, [R168+0x4800] ;  /* 0x00480000a824783b */ /* 0x000fe20000000200 */
[C---:B------:R-:W-:Y:S01]  /*3c30*/  IMAD.IADD R174, R168.reuse, 0x1, R0 ;  /* 0x00000001a8ae7824 */ /* 0x040fe200078e0200 */
[C---:B------:R-:W-:Y:S01]  /*3c40*/  IADD3 R2, R168.reuse, 0x4000, RZ ;  /* 0x00004000a8027810 */ /* 0x040fe20007ffe0ff */
[C-C-:B------:R-:W-:Y:S01]  /*3c50*/  IMAD R178, R3.reuse, 0x2, R175.reuse ;  /* 0x0000000203b27824 */ /* 0x140fe200078e02af */
[----:B------:R-:W1:Y:S01]  /*3c60*/  LDSM.16.M88.4 R16, [R175] ;  /* 0x00000000af10783b */ /* 0x000e620000000200 */
[----:B------:R-:W-:Y:S01]  /*3c70*/  IADD3 R179, R168, 0x4040, RZ ;  /* 0x00004040a8b37810 */ /* 0x000fe20007ffe0ff */
[----:B------:R-:W-:Y:S01]  /*3c80*/  IMAD R176, R4, 0x2, R175 ;  /* 0x0000000204b07824 */ /* 0x000fe200078e02af */
[----:B------:R-:W-:Y:S01]  /*3c90*/  @P2 IADD3 R179, R2, -0x40, RZ ;  /* 0xffffffc002b32810 */ /* 0x000fe20007ffe0ff */
[----:B------:R-:W5:Y:S01]  /*3ca0*/  LDSM.16.M88.4 R12, [R175+0x2000] ;  /* 0x00200000af0c783b */ /* 0x000f620000000200 */
[C---:B------:R-:W-:Y:S01]  /*3cb0*/  IADD3 R2, R64.reuse, 0x40, RZ ;  /* 0x0000004040027810 */ /* 0x040fe20007ffe0ff */
[----:B------:R-:W-:Y:S01]  /*3cc0*/  IMAD R177, R3, 0x2, R176 ;  /* 0x0000000203b17824 */ /* 0x000fe200078e02b0 */
[----:B------:R-:W-:Y:S01]  /*3cd0*/  IADD3 R184, R64, UR4, RZ ;  /* 0x0000000440b87c10 */ /* 0x000fe2000fffe0ff */
[----:B------:R-:W2:Y:S01]  /*3ce0*/  LDSM.16.M88.4 R32, [R168+0x5000] ;  /* 0x00500000a820783b */ /* 0x000ea20000000200 */
[----:B------:R-:W-:Y:S01]  /*3cf0*/  IMAD.IADD R173, R0, 0x1, R179 ;  /* 0x0000000100ad7824 */ /* 0x000fe200078e02b3 */
[----:B------:R-:W-:-:S02]  /*3d00*/  IADD3 R0, R64, 0x48, RZ ;  /* 0x0000004840007810 */ /* 0x000fc40007ffe0ff */
[----:B------:R-:W3:Y:S01]  /*3d10*/  LDSM.16.M88.4 R20, [R168+0x4000] ;  /* 0x00400000a814783b */ /* 0x000ee20000000200 */
[C---:B------:R-:W-:Y:S02]  /*3d20*/  IADD3 R185, R2.reuse, UR4, RZ ;  /* 0x0000000402b97c10 */ /* 0x040fe4000fffe0ff */
[----:B------:R-:W-:Y:S01]  /*3d30*/  IADD3 R2, R2, UR5, RZ ;  /* 0x0000000502027c10 */ /* 0x000fe2000fffe0ff */
[----:B------:R-:W4:Y:S01]  /*3d40*/  LDSM.16.M88.4 R28, [R168+0x5800] ;  /* 0x00580000a81c783b */ /* 0x000f220000000200 */
[C---:B------:R-:W-:Y:S02]  /*3d50*/  IADD3 R5, R0.reuse, UR5, RZ ;  /* 0x0000000500057c10 */ /* 0x040fe4000fffe0ff */
[----:B------:R-:W-:Y:S01]  /*3d60*/  IADD3 R187, R0, UR4, RZ ;  /* 0x0000000400bb7c10 */ /* 0x000fe2000fffe0ff */
[----:B--2---:R-:W-:Y:S01]  /*3d70*/  LDSM.16.M88.4 R8, [R178+0x2000] ;  /* 0x00200000b208783b */ /* 0x004fe20000000200 */
[----:B------:R-:W-:Y:S02]  /*3d80*/  IMNMX R196, R6, UR12, PT ;  /* 0x0000000c06c47c17 */ /* 0x000fe4000b800200 */
[----:B------:R-:W-:Y:S01]  /*3d90*/  IMNMX R193, R2, UR12, PT ;  /* 0x0000000c02c17c17 */ /* 0x000fe2000b800200 */
[----:B------:R-:W2:Y:S01]  /*3da0*/  LDSM.16.M88.4 R52, [R174+0x5000] ;  /* 0x00500000ae34783b */ /* 0x000ea20000000200 */
[----:B------:R-:W-:-:S02]  /*3db0*/  IMNMX R192, R5, UR12, PT ;  /* 0x0000000c05c07c17 */ /* 0x000fc4000b800200 */
[----:B------:R-:W-:Y:S01]  /*3dc0*/  IADD3 R0, R184, -c[0x0][0x2e4], RZ ;  /* 0x8000b900b8007a10 */ /* 0x000fe20007ffe0ff */
[----:B------:R-:W2:Y:S01]  /*3dd0*/  LDSM.16.M88.4 R40, [R174+0x4800] ;  /* 0x00480000ae28783b */ /* 0x000ea20000000200 */
[----:B------:R-:W-:Y:S02]  /*3de0*/  IADD3 R2, R186, -c[0x0][0x2e4], RZ ;  /* 0x8000b900ba027a10 */ /* 0x000fe40007ffe0ff */
[----:B------:R-:W-:Y:S01]  /*3df0*/  IADD3 R5, R185, -c[0x0][0x2e4], RZ ;  /* 0x8000b900b9057a10 */ /* 0x000fe20007ffe0ff */
[----:B------:R-:W2:Y:S01]  /*3e00*/  LDSM.16.M88.4 R24, [R178] ;  /* 0x00000000b218783b */ /* 0x000ea20000000200 */
[----:B------:R-:W-:Y:S02]  /*3e10*/  IADD3 R6, R187, -c[0x0][0x2e4], RZ ;  /* 0x8000b900bb067a10 */ /* 0x000fe40007ffe0ff */
[----:B------:R-:W-:Y:S01]  /*3e20*/  @P0 LOP3.LUT R183, R183, 0x8, RZ, 0xfc, !PT ;  /* 0x00000008b7b70812 */ /* 0x000fe200078efcff */
[----:B------:R-:W2:Y:S01]  /*3e30*/  LDSM.16.M88.4 R60, [R174+0x5800] ;  /* 0x00580000ae3c783b */ /* 0x000ea20000000200 */
[----:B------:R-:W-:-:S02]  /*3e40*/  IMNMX R194, R7, UR12, PT ;  /* 0x0000000c07c27c17 */ /* 0x000fc4000b800200 */
[----:B------:R-:W-:Y:S01]  /*3e50*/  IMNMX R191, RZ, R0, !PT ;  /* 0x00000000ffbf7217 */ /* 0x000fe20007800200 */
[----:B------:R-:W2:Y:S01]  /*3e60*/  LDSM.16.M88.4 R44, [R174+0x4000] ;  /* 0x00400000ae2c783b */ /* 0x000ea20000000200 */
[-C--:B-1----:R-:W-:Y:S01]  /*3e70*/  HMMA.16816.F32 R48, R16, R36.reuse, RZ ;  /* 0x000000241030723c */ /* 0x082fe200000018ff */
[----:B------:R-:W-:Y:S02]  /*3e80*/  IMNMX R190, RZ, R2, !PT ;  /* 0x00000002ffbe7217 */ /* 0x000fe40007800200 */
[----:B------:R-:W-:Y:S02]  /*3e90*/  IMNMX R189, RZ, R5, !PT ;  /* 0x00000005ffbd7217 */ /* 0x000fe40007800200 */
[----:B------:R-:W-:Y:S02]  /*3ea0*/  IMNMX R188, RZ, R6, !PT ;  /* 0x00000006ffbc7217 */ /* 0x000fe40007800200 */
[C---:B------:R-:W-:Y:S01]  /*3eb0*/  IADD3 R182, R179.reuse, 0x800, RZ ;  /* 0x00000800b3b67810 */ /* 0x040fe20007ffe0ff */
[----:B-----5:R-:W-:Y:S01]  /*3ec0*/  HMMA.16816.F32 R84, R12, R36, RZ ;  /* 0x000000240c54723c */ /* 0x020fe200000018ff */
[----:B------:R-:W-:-:S02]  /*3ed0*/  IADD3 R181, R179, 0x1000, RZ ;  /* 0x00001000b3b57810 */ /* 0x000fc40007ffe0ff */
[----:B------:R-:W-:-:S05]  /*3ee0*/  IADD3 R180, R179, 0x1800, RZ ;  /* 0x00001800b3b47810 */ /* 0x000fca0007ffe0ff */
[C---:B------:R-:W-:Y:S08]  /*3ef0*/  HMMA.16816.F32 R80, R12.reuse, R38, RZ ;  /* 0x000000260c50723c */ /* 0x040ff000000018ff */
[----:B------:R-:W-:Y:S08]  /*3f00*/  HMMA.16816.F32 R72, R12, R34, RZ ;  /* 0x000000220c48723c */ /* 0x000ff000000018ff */
[-C--:B---3--:R-:W-:Y:S08]  /*3f10*/  HMMA.16816.F32 R96, R16, R20.reuse, RZ ;  /* 0x000000141060723c */ /* 0x088ff000000018ff */
[C---:B------:R-:W-:Y:S08]  /*3f20*/  HMMA.16816.F32 R92, R12.reuse, R20, RZ ;  /* 0x000000140c5c723c */ /* 0x040ff000000018ff */
[-C--:B------:R-:W-:Y:S08]  /*3f30*/  HMMA.16816.F32 R88, R12, R22.reuse, RZ ;  /* 0x000000160c58723c */ /* 0x080ff000000018ff */
[C---:B------:R-:W-:Y:S08]  /*3f40*/  HMMA.16816.F32 R100, R16.reuse, R22, RZ ;  /* 0x000000161064723c */ /* 0x040ff000000018ff */
[----:B------:R-:W-:Y:S08]  /*3f50*/  HMMA.16816.F32 R36, R16, R38, RZ ;  /* 0x000000261024723c */ /* 0x000ff000000018ff */
[----:B----4-:R-:W-:Y:S08]  /*3f60*/  HMMA.16816.F32 R56, R12, R30, RZ ;  /* 0x0000001e0c38723c */ /* 0x010ff000000018ff */
[----:B------:R-:W-:Y:S08]  /*3f70*/  HMMA.16816.F32 R20, R16, R32, RZ ;  /* 0x000000201014723c */ /* 0x000ff000000018ff */
[C---:B------:R-:W-:Y:S08]  /*3f80*/  HMMA.16816.F32 R68, R12.reuse, R28, RZ ;  /* 0x0000001c0c44723c */ /* 0x040ff000000018ff */
[----:B------:R-:W-:Y:S08]  /*3f90*/  HMMA.16816.F32 R76, R12, R32, RZ ;  /* 0x000000200c4c723c */ /* 0x000ff000000018ff */
[C---:B------:R-:W-:Y:S08]  /*3fa0*/  HMMA.16816.F32 R32, R16.reuse, R34, RZ ;  /* 0x000000221020723c */ /* 0x040ff000000018ff */
[C---:B------:R-:W-:Y:S08]  /*3fb0*/  HMMA.16816.F32 R12, R16.reuse, R28, RZ ;  /* 0x0000001c100c723c */ /* 0x040ff000000018ff */
[----:B------:R-:W-:Y:S01]  /*3fc0*/  HMMA.16816.F32 R28, R16, R30, RZ ;  /* 0x0000001e101c723c */ /* 0x000fe200000018ff */
[----:B------:R-:W-:Y:S07]  /*3fd0*/  LDSM.16.M88.4 R16, [R176+0x2000] ;  /* 0x00200000b010783b */ /* 0x000fee0000000200 */
[C---:B--2---:R-:W-:Y:S08]  /*3fe0*/  HMMA.16816.F32 R132, R8.reuse, R54, R72 ;  /* 0x000000360884723c */ /* 0x044ff00000001848 */
[C---:B------:R-:W-:Y:S08]  /*3ff0*/  HMMA.16816.F32 R104, R8.reuse, R40, R84 ;  /* 0x000000280868723c */ /* 0x040ff00000001854 */
[----:B------:R-:W-:Y:S08]  /*4000*/  HMMA.16816.F32 R140, R8, R42, R80 ;  /* 0x0000002a088c723c */ /* 0x000ff00000001850 */
[C---:B------:R-:W-:Y:S01]  /*4010*/  HMMA.16816.F32 R120, R24.reuse, R40, R48 ;  /* 0x000000281878723c */ /* 0x040fe20000001830 */
[----:B------:R-:W-:Y:S07]  /*4020*/  LDSM.16.M88.4 R48, [R179+0x800] ;  /* 0x00080000b330783b */ /* 0x000fee0000000200 */
[----:B------:R-:W-:Y:S01]  /*4030*/  HMMA.16816.F32 R72, R24, R42, R36 ;  /* 0x0000002a1848723c */ /* 0x000fe20000001824 */
[----:B------:R-:W1:Y:S04]  /*4040*/  LDSM.16.M88.4 R40, [R179+0x1800] ;  /* 0x00180000b328783b */ /* 0x000e680000000200 */
[----:B------:R-:W-:Y:S03]  /*4050*/  LDSM.16.M88.4 R36, [R173] ;  /* 0x00000000ad24783b */ /* 0x000fe60000000200 */
[----:B------:R-:W-:Y:S01]  /*4060*/  HMMA.16816.F32 R80, R8, R62, R56 ;  /* 0x0000003e0850723c */ /* 0x000fe20000001838 */
[----:B------:R-:W2:Y:S07]  /*4070*/  LDSM.16.M88.4 R56, [R179] ;  /* 0x00000000b338783b */ /* 0x000eae0000000200 */
[----:B------:R-:W-:Y:S01]  /*4080*/  HMMA.16816.F32 R124, R24, R52, R20 ;  /* 0x00000034187c723c */ /* 0x000fe20000001814 */
[----:B------:R-:W3:Y:S07]  /*4090*/  LDSM.16.M88.4 R20, [R176] ;  /* 0x00000000b014783b */ /* 0x000eee0000000200 */
[C---:B------:R-:W-:Y:S08]  /*40a0*/  HMMA.16816.F32 R108, R8.reuse, R60, R68 ;  /* 0x0000003c086c723c */ /* 0x040ff00000001844 */
[C---:B------:R-:W-:Y:S08]  /*40b0*/  HMMA.16816.F32 R92, R8.reuse, R44, R92 ;  /* 0x0000002c085c723c */ /* 0x040ff0000000185c */
[----:B------:R-:W-:Y:S08]  /*40c0*/  HMMA.16816.F32 R144, R8, R46, R88 ;  /* 0x0000002e0890723c */ /* 0x000ff00000001858 */
[C---:B------:R-:W-:Y:S08]  /*40d0*/  HMMA.16816.F32 R116, R24.reuse, R44, R96 ;  /* 0x0000002c1874723c */ /* 0x040ff00000001860 */
[----:B------:R-:W-:Y:S01]  /*40e0*/  HMMA.16816.F32 R68, R24, R46, R100 ;  /* 0x0000002e1844723c */ /* 0x000fe20000001864 */
[----:B------:R-:W4:Y:S07]  /*40f0*/  LDSM.16.M88.4 R44, [R179+0x1000] ;  /* 0x00100000b32c783b */ /* 0x000f2e0000000200 */
[----:B------:R-:W-:Y:S01]  /*4100*/  HMMA.16816.F32 R136, R8, R52, R76 ;  /* 0x000000340888723c */ /* 0x000fe2000000184c */
[----:B------:R-:W5:Y:S07]  /*4110*/  LDSM.16.M88.4 R8, [R177+0x2000] ;  /* 0x00200000b108783b */ /* 0x000f6e0000000200 */
[C---:B------:R-:W-:Y:S01]  /*4120*/  HMMA.16816.F32 R128, R24.reuse, R60, R12 ;  /* 0x0000003c1880723c */ /* 0x040fe2000000180c */
[----:B------:R-:W-:Y:S07]  /*4130*/  LDSM.16.M88.4 R12, [R177] ;  /* 0x00000000b10c783b */ /* 0x000fee0000000200 */
[C---:B------:R-:W-:Y:S01]  /*4140*/  HMMA.16816.F32 R76, R24.reuse, R54, R32 ;  /* 0x00000036184c723c */ /* 0x040fe20000001820 */
[----:B------:R-:W3:Y:S07]  /*4150*/  LDSM.16.M88.4 R32, [R173+0x800] ;  /* 0x00080000ad20783b */ /* 0x000eee0000000200 */
[----:B------:R-:W-:Y:S01]  /*4160*/  HMMA.16816.F32 R84, R24, R62, R28 ;  /* 0x0000003e1854723c */ /* 0x000fe2000000181c */
[----:B------:R-:W4:Y:S04]  /*4170*/  LDSM.16.M88.4 R28, [R173+0x1000] ;  /* 0x00100000ad1c783b */ /* 0x000f280000000200 */
[----:B------:R-:W4:Y:S01]  /*4180*/  LDSM.16.M88.4 R24, [R173+0x1800] ;  /* 0x00180000ad18783b */ /* 0x000f220000000200 */
[----:B------:R-:W-:-:S04]  /*4190*/  DEPBAR.LE SB0, 0x0 ;  /* 0x000080000000791a */ /* 0x000fc80000000000 */
[C---:B-1----:R-:W-:Y:S08]  /*41a0*/  HMMA.16816.F32 R88, R16.reuse, R40, R108 ;  /* 0x000000281058723c */ /* 0x042ff0000000186c */
[C---:B--2---:R-:W-:Y:S08]  /*41b0*/  HMMA.16816.F32 R112, R16.reuse, R56, R92 ;  /* 0x000000381070723c */ /* 0x044ff0000000185c */
[----:B------:R-:W-:Y:S08]  /*41c0*/  HMMA.16816.F32 R108, R16, R58, R144 ;  /* 0x0000003a106c723c */ /* 0x000ff00000001890 */
[C---:B---3--:R-:W-:Y:S08]  /*41d0*/  HMMA.16816.F32 R60, R20.reuse, R56, R116 ;  /* 0x00000038143c723c */ /* 0x048ff00000001874 */
[----:B------:R-:W-:Y:S08]  /*41e0*/  HMMA.16816.F32 R68, R20, R58, R68 ;  /* 0x0000003a1444723c */ /* 0x000ff00000001844 */
[C---:B------:R-:W-:Y:S08]  /*41f0*/  HMMA.16816.F32 R104, R16.reuse, R48, R104 ;  /* 0x000000301068723c */ /* 0x040ff00000001868 */
[----:B------:R-:W-:Y:S08]  /*4200*/  HMMA.16816.F32 R100, R16, R50, R140 ;  /* 0x000000321064723c */ /* 0x000ff0000000188c */
[C---:B------:R-:W-:Y:S08]  /*4210*/  HMMA.16816.F32 R56, R20.reuse, R48, R120 ;  /* 0x000000301438723c */ /* 0x040ff00000001878 */
[----:B------:R-:W-:Y:S08]  /*4220*/  HMMA.16816.F32 R52, R20, R50, R72 ;  /* 0x000000321434723c */ /* 0x000ff00000001848 */
[C---:B----4-:R-:W-:Y:S08]  /*4230*/  HMMA.16816.F32 R96, R16.reuse, R44, R136 ;  /* 0x0000002c1060723c */ /* 0x050ff00000001888 */
[C---:B------:R-:W-:Y:S08]  /*4240*/  HMMA.16816.F32 R92, R16.reuse, R46, R132 ;  /* 0x0000002e105c723c */ /* 0x040ff00000001884 */
[----:B------:R-:W-:Y:S08]  /*4250*/  HMMA.16816.F32 R80, R16, R42, R80 ;  /* 0x0000002a1050723c */ /* 0x000ff00000001850 */
[C---:B------:R-:W-:Y:S08]  /*4260*/  HMMA.16816.F32 R48, R20.reuse, R44, R124 ;  /* 0x0000002c1430723c */ /* 0x040ff0000000187c */
[C---:B------:R-:W-:Y:S08]  /*4270*/  HMMA.16816.F32 R44, R20.reuse, R46, R76 ;  /* 0x0000002e142c723c */ /* 0x040ff0000000184c */
[C---:B------:R-:W-:Y:S08]  /*4280*/  HMMA.16816.F32 R16, R20.reuse, R40, R128 ;  /* 0x000000281410723c */ /* 0x040ff00000001880 */
        /* <DEDUP_REMOVED lines=27> */
[----:B------:R-:W-:Y:S01]  /*4440*/  @!P0 IADD3 R0, P4, R6, UR25, RZ ;  /* 0x0000001906008c10 */ /* 0x000fe2000ff9e0ff */
        /* <DEDUP_REMOVED lines=39> */
.L_x_1999:
[----:B------:R-:W-:Y:S05]  /*46c0*/  BSYNC B0 ;  /* 0x0000000000007941 */ /* 0x000fea0003800000 */
.L_x_1998:
[----:B------:R-:W0:Y:S02]  /*46d0*/  LDGDEPBAR ;  /* 0x00000000000079af */ /* 0x000e240000000000 */
.L_x_1997:
[----:B------:R-:W-:Y:S01]  /*46e0*/  IMAD.U32 R2, RZ, RZ, UR38 ;  /* 0x00000026ff027e24 */ /* 0x000fe2000f8e00ff */
[----:B------:R-:W-:Y:S01]  /*46f0*/  LOP3.LUT R78, R151, UR36, RZ, 0x3c, !PT ;  /* 0x00000024974e7c12 */ /* 0x000fe2000f8e3cff */
[----:B------:R-:W-:Y:S01]  /*4700*/  UIADD3 UR28, UR37, -0x4498517b, URZ ;  /* 0xbb67ae85251c7890 */ /* 0x000fe2000fffe03f */
[----:B------:R-:W-:Y:S01]  /*4710*/  IADD3 R79, R165, 0x4, RZ ;  /* 0x00000004a54f7810 */ /* 0x000fe20007ffe0ff */
[----:B------:R-:W-:Y:S01]  /*4720*/  IMAD R2, R2, 0x40, R164 ;  /* 0x0000004002027824 */ /* 0x000fe200078e02a4 */
[----:B------:R-:W-:Y:S01]  /*4730*/  USHF.L.U32 UR4, UR38, 0x1, URZ ;  /* 0x0000000126047899 */ /* 0x000fe2000800063f */
[----:B------:R-:W-:Y:S01]  /*4740*/  STL [R1+0xa8], R78 ;  /* 0x0000a84e01007387 */ /* 0x000fe20000100800 */
[----:B------:R-:W-:Y:S01]  /*4750*/  UIADD3 UR29, UR36, -0x61c88647, URZ ;  /* 0x9e3779b9241d7890 */ /* 0x000fe2000fffe03f */
[----:B------:R-:W-:Y:S01]  /*4760*/  IMAD.IADD R0, R184, 0x1, -R2 ;  /* 0x00000001b8007824 */ /* 0x000fe200078e0a02 */
[C---:B-1----:R-:W-:Y:S01]  /*4770*/  IADD3 R10, R2.reuse, 0x1, RZ ;  /* 0x00000001020a7810 */ /* 0x042fe20007ffe0ff */
[----:B------:R-:W-:Y:S01]  /*4780*/  ULOP3.LUT UR5, UR4, UR37, URZ, 0x3c, !UPT ;  /* 0x0000002504057292 */ /* 0x000fe2000f8e3c3f */
[----:B------:R-:W-:Y:S01]  /*4790*/  IADD3 R16, R2, 0x8, RZ ;  /* 0x0000000802107810 */ /* 0x000fe20007ffe0ff */
[----:B------:R-:W-:Y:S01]  /*47a0*/  UIADD3 UR4, UR4, 0x1, URZ ;  /* 0x0000000104047890 */ /* 0x000fe2000fffe03f */
[----:B------:R-:W-:Y:S01]  /*47b0*/  IABS R0, R0 ;  /* 0x0000000000007213 */ /* 0x000fe20000000000 */
[----:B--2---:R-:W-:Y:S01]  /*47c0*/  IMAD.IADD R6, R184, 0x1, -R10 ;  /* 0x00000001b8067824 */ /* 0x004fe200078e0a0a */
[C---:B------:R-:W-:Y:S01]  /*47d0*/  IADD3 R18, R2.reuse, 0x9, RZ ;  /* 0x0000000902127810 */ /* 0x040fe20007ffe0ff */
[----:B------:R-:W-:Y:S01]  /*47e0*/  ULOP3.LUT UR4, UR4, UR37, URZ, 0x3c, !UPT ;  /* 0x0000002504047292 */ /* 0x000fe2000f8e3c3f */
[----:B------:R-:W-:Y:S01]  /*47f0*/  IADD3 R20, R2, 0x10, RZ ;  /* 0x0000001002147810 */ /* 0x000fe20007ffe0ff */
[----:B------:R-:W-:Y:S01]  /*4800*/  IMAD.MOV.U32 R5, RZ, RZ, R0 ;  /* 0x000000ffff057224 */ /* 0x000fe200078e0000 */
[----:B------:R-:W-:Y:S01]  /*4810*/  IABS R0, R6 ;  /* 0x0000000600007213 */ /* 0x000fe20000000000 */
[----:B------:R-:W-:Y:S01]  /*4820*/  IMAD.IADD R6, R184, 0x1, -R16 ;  /* 0x00000001b8067824 */ /* 0x000fe200078e0a10 */
[C---:B------:R-:W-:Y:S01]  /*4830*/  IADD3 R23, R2.reuse, 0x11, RZ ;  /* 0x0000001102177810 */ /* 0x040fe20007ffe0ff */
[----:B------:R1:W2:Y:S01]  /*4840*/  I2F R15, R5 ;  /* 0x00000005000f7306 */ /* 0x0002a20000201400 */
[C---:B------:R-:W-:Y:S01]  /*4850*/  IADD3 R25, R2.reuse, 0x18, RZ ;  /* 0x0000001802197810 */ /* 0x040fe20007ffe0ff */
[----:B------:R-:W-:Y:S01]  /*4860*/  UIADD3 UR27, UR36, 0x3c6ef372, URZ ;  /* 0x3c6ef372241b7890 */ /* 0x000fe2000fffe03f */
[C---:B------:R-:W-:Y:S01]  /*4870*/  IADD3 R28, R2.reuse, 0x19, RZ ;  /* 0x00000019021c7810 */ /* 0x040fe20007ffe0ff */
[----:B------:R-:W-:Y:S01]  /*4880*/  UIADD3 UR26, UR37, 0x76cf5d0a, URZ ;  /* 0x76cf5d0a251a7890 */ /* 0x000fe2000fffe03f */
[C---:B------:R-:W-:Y:S01]  /*4890*/  IADD3 R30, R2.reuse, 0x20, RZ ;  /* 0x00000020021e7810 */ /* 0x040fe20007ffe0ff */
[----:B------:R-:W-:Y:S01]  /*48a0*/  UIADD3 UR24, UR37, 0x32370b8f, URZ ;  /* 0x32370b8f25187890 */ /* 0x000fe2000fffe03f */
[C---:B------:R-:W-:Y:S01]  /*48b0*/  IADD3 R33, R2.reuse, 0x21, RZ ;  /* 0x0000002102217810 */ /* 0x040fe20007ffe0ff */
[----:B------:R-:W-:Y:S01]  /*48c0*/  UIADD3 UR25, UR36, -0x255992d5, URZ ;  /* 0xdaa66d2b24197890 */ /* 0x000fe2000fffe03f */
[C---:B------:R-:W-:Y:S01]  /*48d0*/  IADD3 R35, R2.reuse, 0x28, RZ ;  /* 0x0000002802237810 */ /* 0x040fe20007ffe0ff */
[----:B------:R-:W-:Y:S01]  /*48e0*/  UIADD3 UR23, UR36, 0x78dde6e4, URZ ;  /* 0x78dde6e424177890 */ /* 0x000fe2000fffe03f */
[C---:B------:R-:W-:Y:S01]  /*48f0*/  IADD3 R34, R2.reuse, 0x29, RZ ;  /* 0x0000002902227810 */ /* 0x040fe20007ffe0ff */
[----:B------:R-:W-:Y:S01]  /*4900*/  UIADD3 UR22, UR37, -0x126145ec, URZ ;  /* 0xed9eba1425167890 */ /* 0x000fe2000fffe03f */
[C---:B------:R-:W-:Y:S01]  /*4910*/  IADD3 R36, R2.reuse, 0x30, RZ ;  /* 0x0000003002247810 */ /* 0x040fe20007ffe0ff */
[----:B------:R-:W-:Y:S01]  /*4920*/  UIADD3 UR12, UR37, -0x56f99767, URZ ;  /* 0xa9066899250c7890 */ /* 0x000fe2000fffe03f */
[----:B------:R-:W-:Y:S01]  /*4930*/  IADD3 R37, R2, 0x31, RZ ;  /* 0x0000003102257810 */ /* 0x000fe20007ffe0ff */
[----:B-1----:R-:W-:Y:S01]  /*4940*/  IMAD.MOV.U32 R5, RZ, RZ, R0 ;  /* 0x000000ffff057224 */ /* 0x002fe200078e0000 */
[----:B------:R-:W-:Y:S01]  /*4950*/  IABS R0, R6 ;  /* 0x0000000600007213 */ /* 0x000fe20000000000 */
[----:B------:R-:W-:Y:S01]  /*4960*/  IMAD.IADD R6, R184, 0x1, -R18 ;  /* 0x00000001b8067824 */ /* 0x000fe200078e0a12 */
[C---:B------:R-:W-:Y:S01]  /*4970*/  IADD3 R38, R2.reuse, 0x38, RZ ;  /* 0x0000003802267810 */ /* 0x040fe20007ffe0ff */
[----:B------:R1:W3:Y:S01]  /*4980*/  I2F R14, R5 ;  /* 0x00000005000e7306 */ /* 0x0002e20000201400 */
[C---:B------:R-:W-:Y:S01]  /*4990*/  IADD3 R39, R2.reuse, 0x39, RZ ;  /* 0x0000003902277810 */ /* 0x040fe20007ffe0ff */
[----:B--2---:R-:W-:Y:S01]  /*49a0*/  FFMA.FTZ R15, R15, -UR20, R60 ;  /* 0x800000140f0f7c23 */ /* 0x004fe2000801003c */
[C---:B------:R-:W-:Y:S01]  /*49b0*/  ISETP.GE.AND P3, PT, R2.reuse, R196, PT ;  /* 0x000000c40200720c */ /* 0x040fe20003f66270 */
[----:B------:R-:W-:Y:S01]  /*49c0*/  UIADD3 UR13, UR36, 0x1715609d, URZ ;  /* 0x1715609d240d7890 */ /* 0x000fe2000fffe03f */
[----:B------:R-:W-:Y:S01]  /*49d0*/  ISETP.GE.AND P1, PT, R2, R193, PT ;  /* 0x000000c10200720c */ /* 0x000fe20003f26270 */
[----:B------:R-:W-:Y:S01]  /*49e0*/  IMAD.IADD R7, R184, 0x1, -R39 ;  /* 0x00000001b8077824 */ /* 0x000fe200078e0a27 */
[C---:B------:R-:W-:Y:S01]  /*49f0*/  ISETP.GE.AND P0, PT, R2.reuse, R192, PT ;  /* 0x000000c00200720c */ /* 0x040fe20003f06270 */
[----:B------:R2:W-:Y:S01]  /*4a00*/  STL [R1+0xec], R79 ;  /* 0x0000ec4f01007387 */ /* 0x0005e20000100800 */
[----:B------:R-:W-:-:S02]  /*4a10*/  ISETP.GE.AND P2, PT, R2, R194, PT ;  /* 0x000000c20200720c */ /* 0x000fc40003f46270 */
[C---:B------:R-:W-:Y:S02]  /*4a20*/  ISETP.LT.OR P4, PT, R2.reuse, R191, P3 ;  /* 0x000000bf0200720c */ /* 0x040fe40001f81670 */
[----:B------:R-:W-:Y:S02]  /*4a30*/  ISETP.LT.OR P1, PT, R2, R189, P1 ;  /* 0x000000bd0200720c */ /* 0x000fe40000f21670 */
[----:B------:R-:W-:Y:S01]  /*4a40*/  ISETP.GE.AND P3, PT, R10, R196, PT ;  /* 0x000000c40a00720c */ /* 0x000fe20003f66270 */
[----:B-1----:R-:W-:Y:S01]  /*4a50*/  IMAD.MOV.U32 R5, RZ, RZ, R0 ;  /* 0x000000ffff057224 */ /* 0x002fe200078e0000 */
[----:B------:R-:W-:Y:S01]  /*4a60*/  IABS R0, R6 ;  /* 0x0000000600007213 */ /* 0x000fe20000000000 */
[----:B------:R-:W-:Y:S01]  /*4a70*/  IMAD.IADD R6, R184, 0x1, -R20 ;  /* 0x00000001b8067824 */ /* 0x000fe200078e0a14 */
[C---:B------:R-:W-:Y:S01]  /*4a80*/  ISETP.LT.OR P6, PT, R2.reuse, R188, P0 ;  /* 0x000000bc0200720c */ /* 0x040fe200007c1670 */
[----:B------:R1:W4:Y:S01]  /*4a90*/  I2F R13, R5 ;  /* 0x00000005000d7306 */ /* 0x0003220000201400 */
[----:B------:R-:W-:Y:S01]  /*4aa0*/  ISETP.LT.OR P2, PT, R2, R190, P2 ;  /* 0x000000be0200720c */ /* 0x000fe20001741670 */
[----:B---3--:R-:W-:Y:S01]  /*4ab0*/  FFMA.FTZ R14, R14, -UR20, R61 ;  /* 0x800000140e0e7c23 */ /* 0x008fe2000801003d */
[----:B------:R-:W-:-:S02]  /*4ac0*/  ISETP.GE.AND P0, PT, R16, R196, PT ;  /* 0x000000c41000720c */ /* 0x000fc40003f06270 */
[----:B------:R-:W-:Y:S02]  /*4ad0*/  P2R R31, PR, RZ, 0x2 ;  /* 0x00000002ff1f7803 */ /* 0x000fe40000000000 */
[-C--:B------:R-:W-:Y:S02]  /*4ae0*/  ISETP.LT.OR P1, PT, R10, R191.reuse, P3 ;  /* 0x000000bf0a00720c */ /* 0x080fe40001f21670 */
[----:B------:R-:W-:Y:S02]  /*4af0*/  P2R R32, PR, RZ, 0x4 ;  /* 0x00000004ff207803 */ /* 0x000fe40000000000 */
[-C--:B------:R-:W-:Y:S02]  /*4b00*/  ISETP.LT.OR P3, PT, R16, R191.reuse, P0 ;  /* 0x000000bf1000720c */ /* 0x080fe40000761670 */
[-C--:B------:R-:W-:Y:S02]  /*4b10*/  ISETP.GE.AND P2, PT, R18, R196.reuse, PT ;  /* 0x000000c41200720c */ /* 0x080fe40003f46270 */
[----:B------:R-:W-:Y:S01]  /*4b20*/  ISETP.GE.AND P0, PT, R20, R196, PT ;  /* 0x000000c41400720c */ /* 0x000fe20003f06270 */
[----:B-1----:R-:W-:Y:S01]  /*4b30*/  IMAD.MOV.U32 R5, RZ, RZ, R0 ;  /* 0x000000ffff057224 */ /* 0x002fe200078e0000 */
[----:B------:R-:W-:Y:S01]  /*4b40*/  IABS R0, R6 ;  /* 0x0000000600007213 */ /* 0x000fe20000000000 */
[----:B------:R-:W-:Y:S01]  /*4b50*/  IMAD.IADD R6, R184, 0x1, -R23 ;  /* 0x00000001b8067824 */ /* 0x000fe200078e0a17 */
[----:B------:R-:W-:Y:S01]  /*4b60*/  FSEL R123, R14, -INF , !P1 ;  /* 0xff8000000e7b7808 */ /* 0x000fe20004800000 */
[----:B------:R1:W3:Y:S01]  /*4b70*/  I2F R12, R5 ;  /* 0x00000005000c7306 */ /* 0x0002e20000201400 */
[----:B----4-:R-:W-:Y:S01]  /*4b80*/  FFMA.FTZ R13, R13, -UR20, R68 ;  /* 0x800000140d0d7c23 */ /* 0x010fe20008010044 */
[----:B------:R-:W-:-:S02]  /*4b90*/  ISETP.LT.OR P1, PT, R18, R191, P2 ;  /* 0x000000bf1200720c */ /* 0x000fc40001721670 */
[----:B------:R-:W-:Y:S02]  /*4ba0*/  ISETP.LT.OR P0, PT, R20, R191, P0 ;  /* 0x000000bf1400720c */ /* 0x000fe40000701670 */
[----:B------:R-:W-:Y:S02]  /*4bb0*/  FSEL R128, R13, -INF , !P3 ;  /* 0xff8000000d807808 */ /* 0x000fe40005800000 */
[-C--:B------:R-:W-:Y:S02]  /*4bc0*/  ISETP.GE.AND P3, PT, R23, R196.reuse, PT ;  /* 0x000000c41700720c */ /* 0x080fe40003f66270 */
[-C--:B------:R-:W-:Y:S02]  /*4bd0*/  ISETP.GE.AND P2, PT, R25, R196.reuse, PT ;  /* 0x000000c41900720c */ /* 0x080fe40003f46270 */
[----:B------:R-:W-:Y:S02]  /*4be0*/  FSEL R122, R15, -INF , !P4 ;  /* 0xff8000000f7a7808 */ /* 0x000fe40006000000 */
[----:B------:R-:W-:Y:S01]  /*4bf0*/  ISETP.GE.AND P4, PT, R35, R196, PT ;  /* 0x000000c42300720c */ /* 0x000fe20003f86270 */
[----:B-1----:R-:W-:Y:S01]  /*4c00*/  IMAD.MOV.U32 R5, RZ, RZ, R0 ;  /* 0x000000ffff057224 */ /* 0x002fe200078e0000 */
[----:B------:R-:W-:Y:S01]  /*4c10*/  IABS R0, R6 ;  /* 0x0000000600007213 */ /* 0x000fe20000000000 */
[----:B------:R-:W-:-:S02]  /*4c20*/  IMAD.IADD R6, R184, 0x1, -R25 ;  /* 0x00000001b8067824 */ /* 0x000fc400078e0a19 */
[----:B------:R1:W4:Y:S01]  /*4c30*/  I2F R11, R5 ;  /* 0x00000005000b7306 */ /* 0x0003220000201400 */
[----:B---3--:R-:W-:-:S05]  /*4c40*/  FFMA.FTZ R12, R12, -UR20, R69 ;  /* 0x800000140c0c7c23 */ /* 0x008fca0008010045 */
[----:B------:R-:W-:Y:S02]  /*4c50*/  FSEL R129, R12, -INF , !P1 ;  /* 0xff8000000c817808 */ /* 0x000fe40004800000 */
[-C--:B------:R-:W-:Y:S02]  /*4c60*/  ISETP.LT.OR P1, PT, R23, R191.reuse, P3 ;  /* 0x000000bf1700720c */ /* 0x080fe40001f21670 */
[-C--:B------:R-:W-:Y:S02]  /*4c70*/  ISETP.LT.OR P3, PT, R25, R191.reuse, P2 ;  /* 0x000000bf1900720c */ /* 0x080fe40001761670 */
[----:B------:R-:W-:Y:S01]  /*4c80*/  ISETP.GE.AND P2, PT, R30, R196, PT ;  /* 0x000000c41e00720c */ /* 0x000fe20003f46270 */
[----:B-1----:R-:W-:Y:S01]  /*4c90*/  IMAD.MOV.U32 R5, RZ, RZ, R0 ;  /* 0x000000ffff057224 */ /* 0x002fe200078e0000 */
[----:B------:R-:W-:Y:S01]  /*4ca0*/  IABS R0, R6 ;  /* 0x0000000600007213 */ /* 0x000fe20000000000 */
[----:B------:R-:W-:Y:S01]  /*4cb0*/  IMAD.IADD R6, R184, 0x1, -R28 ;  /* 0x00000001b8067824 */ /* 0x000fe200078e0a1c */
[----:B------:R-:W-:Y:S01]  /*4cc0*/  ISETP.LT.OR P2, PT, R30, R191, P2 ;  /* 0x000000bf1e00720c */ /* 0x000fe20001741670 */
[----:B------:R1:W3:Y:S01]  /*4cd0*/  I2F R9, R5 ;  /* 0x0000000500097306 */ /* 0x0002e20000201400 */
[----:B----4-:R-:W-:-:S05]  /*4ce0*/  FFMA.FTZ R11, R11, -UR20, R56 ;  /* 0x800000140b0b7c23 */ /* 0x010fca0008010038 */
[----:B------:R-:W-:Y:S02]  /*4cf0*/  FSEL R133, R11, -INF , !P0 ;  /* 0xff8000000b857808 */ /* 0x000fe40004000000 */
[----:B------:R-:W-:Y:S01]  /*4d00*/  ISETP.GE.AND P0, PT, R28, R196, PT ;  /* 0x000000c41c00720c */ /* 0x000fe20003f06270 */
[----:B-1----:R-:W-:Y:S01]  /*4d10*/  IMAD.MOV.U32 R5, RZ, RZ, R0 ;  /* 0x000000ffff057224 */ /* 0x002fe200078e0000 */
[----:B------:R-:W-:Y:S01]  /*4d20*/  IABS R0, R6 ;  /* 0x0000000600007213 */ /* 0x000fe20000000000 */
[----:B------:R-:W-:Y:S02]  /*4d30*/  IMAD.IADD R6, R184, 0x1, -R30 ;  /* 0x00000001b8067824 */ /* 0x000fe400078e0a1e */
[----:B------:R1:W4:Y:S01]  /*4d40*/  I2F R8, R5 ;  /* 0x0000000500087306 */ /* 0x0003220000201400 */
[----:B---3--:R-:W-:-:S05]  /*4d50*/  FFMA.FTZ R9, R9, -UR20, R57 ;  /* 0x8000001409097c23 */ /* 0x008fca0008010039 */
[----:B------:R-:W-:Y:S02]  /*4d60*/  FSEL R134, R9, -INF , !P1 ;  /* 0xff80000009867808 */ /* 0x000fe40004800000 */
[----:B------:R-:W-:Y:S02]  /*4d70*/  ISETP.LT.OR P1, PT, R28, R191, P0 ;  /* 0x000000bf1c00720c */ /* 0x000fe40000721670 */
[----:B------:R-:W-:Y:S01]  /*4d80*/  ISETP.GE.AND P0, PT, R33, R196, PT ;  /* 0x000000c42100720c */ /* 0x000fe20003f06270 */
[----:B-1----:R-:W-:Y:S01]  /*4d90*/  IMAD.MOV.U32 R5, RZ, RZ, R0 ;  /* 0x000000ffff057224 */ /* 0x002fe200078e0000 */
[----:B------:R-:W-:Y:S01]  /*4da0*/  IABS R0, R6 ;  /* 0x0000000600007213 */ /* 0x000fe20000000000 */
[----:B------:R-:W-:Y:S02]  /*4db0*/  IMAD.IADD R6, R184, 0x1, -R33 ;  /* 0x00000001b8067824 */ /* 0x000fe400078e0a21 */
[----:B------:R1:W-:Y:S01]  /*4dc0*/  I2F R29, R5 ;  /* 0x00000005001d7306 */ /* 0x0003e20000201400 */
[----:B----4-:R-:W-:-:S05]  /*4dd0*/  FFMA.FTZ R8, R8, -UR20, R52 ;  /* 0x8000001408087c23 */ /* 0x010fca0008010034 */
[----:B------:R-:W-:Y:S02]  /*4de0*/  FSEL R139, R8, -INF , !P3 ;  /* 0xff800000088b7808 */ /* 0x000fe40005800000 */
[----:B------:R-:W-:Y:S01]  /*4df0*/  ISETP.GE.AND P3, PT, R36, R196, PT ;  /* 0x000000c42400720c */ /* 0x000fe20003f66270 */
[----:B-1----:R-:W-:Y:S01]  /*4e00*/  IMAD.MOV.U32 R5, RZ, RZ, R0 ;  /* 0x000000ffff057224 */ /* 0x002fe200078e0000 */
[----:B------:R-:W-:Y:S01]  /*4e10*/  IABS R0, R6 ;  /* 0x0000000600007213 */ /* 0x000fe20000000000 */
[C---:B------:R-:W-:Y:S02]  /*4e20*/  IMAD.IADD R6, R184.reuse, 0x1, -R35 ;  /* 0x00000001b8067824 */ /* 0x040fe400078e0a23 */
[----:B------:R1:W3:Y:S02]  /*4e30*/  I2F R19, R5 ;  /* 0x0000000500137306 */ /* 0x0002e40000201400 */
[----:B-1----:R-:W-:Y:S01]  /*4e40*/  IMAD.MOV.U32 R5, RZ, RZ, R0 ;  /* 0x000000ffff057224 */ /* 0x002fe200078e0000 */
[----:B------:R-:W-:Y:S01]  /*4e50*/  IABS R0, R6 ;  /* 0x0000000600007213 */ /* 0x000fe20000000000 */
[----:B------:R-:W-:-:S04]  /*4e60*/  IMAD.IADD R6, R184, 0x1, -R34 ;  /* 0x00000001b8067824 */ /* 0x000fc800078e0a22 */
        /* <DEDUP_REMOVED lines=8> */
[----:B------:R1:W3:Y:S01]  /*4ef0*/  I2F R24, R5 ;  /* 0x0000000500187306 */ /* 0x0002e20000201400 */
[----:B----4-:R-:W-:-:S02]  /*4f00*/  FFMA.FTZ R21, R21, -UR20, R49 ;  /* 0x8000001415157c23 */ /* 0x010fc40008010031 */
[----:B-1----:R-:W-:Y:S01]  /*4f10*/  IMAD.MOV.U32 R5, RZ, RZ, R0 ;  /* 0x000000ffff057224 */ /* 0x002fe200078e0000 */
[----:B------:R-:W-:Y:S01]  /*4f20*/  IABS R0, R6 ;  /* 0x0000000600007213 */ /* 0x000fe20000000000 */
[----:B------:R-:W-:-:S03]  /*4f30*/  IMAD.IADD R6, R184, 0x1, -R37 ;  /* 0x00000001b8067824 */ /* 0x000fc600078e0a25 */
[----:B------:R1:W4:Y:S01]  /*4f40*/  I2F R27, R5 ;  /* 0x00000005001b7306 */ /* 0x0003220000201400 */
[----:B---3--:R-:W-:-:S05]  /*4f50*/  FFMA.FTZ R24, R24, -UR20, R44 ;  /* 0x8000001418187c23 */ /* 0x008fca000801002c */
[----:B------:R-:W-:Y:S02]  /*4f60*/  FSEL R86, R24, -INF , !P2 ;  /* 0xff80000018567808 */ /* 0x000fe40005000000 */
[----:B------:R-:W-:Y:S01]  /*4f70*/  ISETP.LT.OR P2, PT, R36, R191, P3 ;  /* 0x000000bf2400720c */ /* 0x000fe20001f41670 */
[----:B-1----:R-:W-:Y:S01]  /*4f80*/  IMAD.MOV.U32 R5, RZ, RZ, R0 ;  /* 0x000000ffff057224 */ /* 0x002fe200078e0000 */
[----:B------:R-:W-:Y:S01]  /*4f90*/  IABS R0, R6 ;  /* 0x0000000600007213 */ /* 0x000fe20000000000 */
[----:B----4-:R-:W-:Y:S02]  /*4fa0*/  FFMA.FTZ R27, R27, -UR20, R45 ;  /* 0x800000141b1b7c23 */ /* 0x010fe4000801002d */
[----:B------:R1:W3:Y:S08]  /*4fb0*/  I2F R26, R5 ;  /* 0x00000005001a7306 */ /* 0x0002f00000201400 */
[----:B------:R-:W4:Y:S01]  /*4fc0*/  I2F R22, R0 ;  /* 0x0000000000167306 */ /* 0x000f220000201400 */
[----:B-1----:R-:W-:-:S02]  /*4fd0*/  IMAD.IADD R5, R184, 0x1, -R38 ;  /* 0x00000001b8057824 */ /* 0x002fc400078e0a26 */
[----:B---3--:R-:W-:-:S03]  /*4fe0*/  FFMA.FTZ R26, R26, -UR20, R40 ;  /* 0x800000141a1a7c23 */ /* 0x008fc60008010028 */
[----:B------:R-:W-:Y:S02]  /*4ff0*/  IABS R5, R5 ;  /* 0x0000000500057213 */ /* 0x000fe40000000000 */
[----:B------:R-:W-:Y:S01]  /*5000*/  FSEL R91, R26, -INF , !P2 ;  /* 0xff8000001a5b7808 */ /* 0x000fe20005000000 */
[----:B----4-:R-:W-:Y:S01]  /*5010*/  FFMA.FTZ R22, R22, -UR20, R41 ;  /* 0x8000001416167c23 */ /* 0x010fe20008010029 */
[----:B------:R-:W-:Y:S01]  /*5020*/  LOP3.LUT R0, R148, 0x7ffffffc, RZ, 0xc0, !PT ;  /* 0x7ffffffc94007812 */ /* 0x000fe200078ec0ff */
[----:B------:R-:W-:Y:S01]  /*5030*/  IMAD.MOV.U32 R6, RZ, RZ, R5 ;  /* 0x000000ffff067224 */ /* 0x000fe200078e0005 */
[----:B------:R-:W-:-:S03]  /*5040*/  ISETP.GE.AND P2, PT, R10, R194, PT ;  /* 0x000000c20a00720c */ /* 0x000fc60003f46270 */
[----:B------:R-:W-:Y:S01]  /*5050*/  IMAD.IADD R5, R65, 0x1, -R0 ;  /* 0x0000000141057824 */ /* 0x000fe200078e0a00 */
[----:B------:R-:W-:Y:S01]  /*5060*/  IABS R0, R7 ;  /* 0x0000000700007213 */ /* 0x000fe20000000000 */
[----:B------:R1:W3:Y:S01]  /*5070*/  I2F R17, R6 ;  /* 0x0000000600117306 */ /* 0x0002e20000201400 */
[----:B------:R-:W-:Y:S01]  /*5080*/  FFMA.FTZ R7, R29, -UR20, R53 ;  /* 0x800000141d077c23 */ /* 0x000fe20008010035 */
[----:B------:R-:W-:Y:S02]  /*5090*/  ISETP.LT.OR P5, PT, R10, R190, P2 ;  /* 0x000000be0a00720c */ /* 0x000fe400017a1670 */
[----:B------:R-:W-:Y:S02]  /*50a0*/  ISETP.NE.AND P2, PT, R32, RZ, PT ;  /* 0x000000ff2000720c */ /* 0x000fe40003f45270 */
[----:B------:R-:W-:Y:S02]  /*50b0*/  FSEL R140, R7, -INF , !P1 ;  /* 0xff800000078c7808 */ /* 0x000fe40004800000 */
[----:B------:R-:W-:-:S02]  /*50c0*/  ISETP.LT.OR P1, PT, R33, R191, P0 ;  /* 0x000000bf2100720c */ /* 0x000fc40000721670 */
[CC--:B------:R-:W-:Y:S02]  /*50d0*/  ISETP.GE.AND P0, PT, R34.reuse, R196.reuse, PT ;  /* 0x000000c42200720c */ /* 0x0c0fe40003f06270 */
[----:B------:R-:W-:Y:S02]  /*50e0*/  FSEL R77, R21, -INF , !P1 ;  /* 0xff800000154d7808 */ /* 0x000fe40004800000 */
[-C--:B------:R-:W-:Y:S01]  /*50f0*/  ISETP.LT.OR P1, PT, R34, R191.reuse, P0 ;  /* 0x000000bf2200720c */ /* 0x080fe20000721670 */
[----:B-1----:R-:W-:Y:S01]  /*5100*/  IMAD.SHL.U32 R6, R5, 0x2, RZ ;  /* 0x0000000205067824 */ /* 0x002fe200078e00ff */
[-C--:B------:R-:W-:Y:S01]  /*5110*/  ISETP.GE.AND P0, PT, R37, R196.reuse, PT ;  /* 0x000000c42500720c */ /* 0x080fe20003f06270 */
[----:B------:R-:W-:Y:S01]  /*5120*/  IMAD.MOV.U32 R5, RZ, RZ, R0 ;  /* 0x000000ffff057224 */ /* 0x000fe200078e0000 */
[----:B------:R-:W-:Y:S01]  /*5130*/  FSEL R90, R27, -INF , !P1 ;  /* 0xff8000001b5a7808 */ /* 0x000fe20004800000 */
[----:B------:R-:W-:Y:S01]  /*5140*/  IMAD R247, R149, c[0x0][0x228], R6 ;  /* 0x00008a0095f77a24 */ /* 0x000fe200078e0206 */
[----:B------:R-:W-:Y:S01]  /*5150*/  ISETP.LT.OR P1, PT, R37, R191, P0 ;  /* 0x000000bf2500720c */ /* 0x000fe20000721670 */
[----:B------:R-:W-:Y:S01]  /*5160*/  IMAD.IADD R6, R186, 0x1, -R2 ;  /* 0x00000001ba067824 */ /* 0x000fe200078e0a02 */
[----:B------:R-:W-:Y:S01]  /*5170*/  ISETP.GE.AND P0, PT, R39, R196, PT ;  /* 0x000000c42700720c */ /* 0x000fe20003f06270 */
[----:B------:R-:W1:Y:S01]  /*5180*/  I2F R5, R5 ;  /* 0x0000000500057306 */ /* 0x000e620000201400 */
[----:B---3--:R-:W-:Y:S01]  /*5190*/  FFMA.FTZ R17, R17, -UR20, R72 ;  /* 0x8000001411117c23 */ /* 0x008fe20008010048 */
[----:B------:R-:W-:Y:S01]  /*51a0*/  FSEL R94, R22, -INF , !P1 ;  /* 0xff800000165e7808 */ /* 0x000fe20004800000 */
[----:B------:R-:W-:Y:S01]  /*51b0*/  IMAD.IADD R0, R66, 0x1, R67 ;  /* 0x0000000142007824 */ /* 0x000fe200078e0243 */
[----:B------:R-:W-:-:S02]  /*51c0*/  IABS R6, R6 ;  /* 0x0000000600067213 */ /* 0x000fc40000000000 */
[-C--:B------:R-:W-:Y:S02]  /*51d0*/  ISETP.LT.OR P1, PT, R38, R191.reuse, P4 ;  /* 0x000000bf2600720c */ /* 0x080fe40002721670 */
[----:B------:R-:W3:Y:S01]  /*51e0*/  I2F R11, R6 ;  /* 0x00000006000b7306 */ /* 0x000ee20000201400 */
[----:B------:R-:W-:Y:S02]  /*51f0*/  ISETP.LT.OR P0, PT, R39, R191, P0 ;  /* 0x000000bf2700720c */ /* 0x000fe40000701670 */
[----:B------:R-:W-:Y:S02]  /*5200*/  FSEL R93, R17, -INF , !P1 ;  /* 0xff800000115d7808 */ /* 0x000fe40004800000 */
[----:B------:R-:W-:Y:S01]  /*5210*/  ISETP.GE.AND P1, PT, R10, R193, PT ;  /* 0x000000c10a00720c */ /* 0x000fe20003f26270 */
[----:B-1----:R-:W-:-:S03]  /*5220*/  FFMA.FTZ R29, R5, -UR20, R73 ;  /* 0x80000014051d7c23 */ /* 0x002fc60008010049 */
[----:B------:R-:W-:Y:S01]  /*5230*/  ISETP.LT.OR P4, PT, R10, R189, P1 ;  /* 0x000000bd0a00720c */ /* 0x000fe20000f81670 */
[--C-:B------:R-:W-:Y:S01]  /*5240*/  IMAD.IADD R5, R185, 0x1, -R2.reuse ;  /* 0x00000001b9057824 */ /* 0x100fe200078e0a02 */
[----:B------:R-:W-:Y:S01]  /*5250*/  ISETP.NE.AND P1, PT, R31, RZ, PT ;  /* 0x000000ff1f00720c */ /* 0x000fe20003f25270 */
[----:B------:R-:W-:Y:S01]  /*5260*/  IMAD.IADD R2, R187, 0x1, -R2 ;  /* 0x00000001bb027824 */ /* 0x000fe200078e0a02 */
[----:B------:R-:W-:Y:S02]  /*5270*/  FSEL R120, R29, -INF , !P0 ;  /* 0xff8000001d787808 */ /* 0x000fe40004000000 */
[----:B------:R-:W-:Y:S01]  /*5280*/  IABS R5, R5 ;  /* 0x0000000500057213 */ /* 0x000fe20000000000 */
[----:B---3--:R-:W-:Y:S01]  /*5290*/  FFMA.FTZ R7, R11, -UR20, R62 ;  /* 0x800000140b077c23 */ /* 0x008fe2000801003e */
[----:B------:R-:W-:Y:S01]  /*52a0*/  IABS R6, R2 ;  /* 0x0000000200067213 */ /* 0x000fe20000000000 */
[----:B------:R-:W-:Y:S01]  /*52b0*/  IMAD.IADD R2, R186, 0x1, -R10 ;  /* 0x00000001ba027824 */ /* 0x000fe200078e0a0a */
[----:B------:R1:W3:Y:S01]  /*52c0*/  I2F R8, R5 ;  /* 0x0000000500087306 */ /* 0x0002e20000201400 */
[----:B------:R-:W-:-:S02]  /*52d0*/  ISETP.GE.AND P0, PT, R10, R192, PT ;  /* 0x000000c00a00720c */ /* 0x000fc40003f06270 */
[----:B------:R-:W-:Y:S02]  /*52e0*/  FSEL R95, R7, -INF , !P2 ;  /* 0xff800000075f7808 */ /* 0x000fe40005000000 */
[----:B------:R-:W-:Y:S02]  /*52f0*/  IABS R2, R2 ;  /* 0x0000000200027213 */ /* 0x000fe40000000000 */
[----:B------:R-:W-:Y:S02]  /*5300*/  ISETP.LT.OR P3, PT, R10, R188, P0 ;  /* 0x000000bc0a00720c */ /* 0x000fe40000761670 */
[C---:B------:R-:W-:Y:S02]  /*5310*/  ISETP.GE.AND P2, PT, R16.reuse, R194, PT ;  /* 0x000000c21000720c */ /* 0x040fe40003f46270 */
[C---:B------:R-:W-:Y:S02]  /*5320*/  ISETP.GE.AND P0, PT, R16.reuse, R192, PT ;  /* 0x000000c01000720c */ /* 0x040fe40003f06270 */
[----:B------:R-:W-:Y:S01]  /*5330*/  ISETP.LT.OR P2, PT, R16, R190, P2 ;  /* 0x000000be1000720c */ /* 0x000fe20001741670 */
[----:B-1----:R-:W-:-:S03]  /*5340*/  IMAD.MOV.U32 R5, RZ, RZ, R6 ;  /* 0x000000ffff057224 */ /* 0x002fc600078e0006 */
[----:B------:R-:W-:Y:S01]  /*5350*/  P2R R11, PR, RZ, 0x4 ;  /* 0x00000004ff0b7803 */ /* 0x000fe20000000000 */
[----:B------:R-:W-:Y:S01]  /*5360*/  IMAD.IADD R6, R185, 0x1, -R10 ;  /* 0x00000001b9067824 */ /* 0x000fe200078e0a0a */
[----:B------:R-:W-:Y:S01]  /*5370*/  ISETP.GE.AND P2, PT, R18, R194, PT ;  /* 0x000000c21200720c */ /* 0x000fe20003f46270 */
[----:B------:R1:W4:Y:S01]  /*5380*/  I2F R9, R5 ;  /* 0x0000000500097306 */ /* 0x0003220000201400 */
[----:B---3--:R-:W-:-:S05]  /*5390*/  FFMA.FTZ R8, R8, -UR20, R112 ;  /* 0x8000001408087c23 */ /* 0x008fca0008010070 */
[----:B------:R-:W-:Y:S02]  /*53a0*/  FSEL R132, R8, -INF , !P1 ;  /* 0xff80000008847808 */ /* 0x000fe40004800000 */
[----:B------:R-:W-:-:S04]  /*53b0*/  ISETP.GE.AND P1, PT, R16, R193, PT ;  /* 0x000000c11000720c */ /* 0x000fc80003f26270 */
[----:B------:R-:W-:Y:S01]  /*53c0*/  ISETP.LT.OR P1, PT, R16, R189, P1 ;  /* 0x000000bd1000720c */ /* 0x000fe20000f21670 */
[----:B-1----:R-:W-:Y:S01]  /*53d0*/  IMAD.MOV.U32 R5, RZ, RZ, R2 ;  /* 0x000000ffff057224 */ /* 0x002fe200078e0002 */
[----:B------:R-:W-:Y:S01]  /*53e0*/  IABS R2, R6 ;  /* 0x0000000600027213 */ /* 0x000fe20000000000 */
[----:B------:R-:W-:Y:S01]  /*53f0*/  IMAD.IADD R6, R187, 0x1, -R10 ;  /* 0x00000001bb067824 */ /* 0x000fe200078e0a0a */
[----:B------:R-:W-:Y:S01]  /*5400*/  P2R R10, PR, RZ, 0x2 ;  /* 0x00000002ff0a7803 */ /* 0x000fe20000000000 */
[----:B------:R1:W3:Y:S01]  /*5410*/  I2F R19, R5 ;  /* 0x0000000500137306 */ /* 0x0002e20000201400 */
[----:B----4-:R-:W-:Y:S01]  /*5420*/  FFMA.FTZ R9, R9, -UR20, R114 ;  /* 0x8000001409097c23 */ /* 0x010fe20008010072 */
[----:B------:R-:W-:-:S04]  /*5430*/  ISETP.GE.AND P1, PT, R18, R193, PT ;  /* 0x000000c11200720c */ /* 0x000fc80003f26270 */
[----:B------:R-:W-:Y:S02]  /*5440*/  FSEL R225, R9, -INF , !P6 ;  /* 0xff80000009e17808 */ /* 0x000fe40007000000 */
[----:B------:R-:W-:Y:S02]  /*5450*/  ISETP.LT.OR P6, PT, R16, R188, P0 ;  /* 0x000000bc1000720c */ /* 0x000fe400007c1670 */
        /* <DEDUP_REMOVED lines=8> */
[----:B------:R-:W-:Y:S01]  /*54e0*/  ISETP.NE.AND P2, PT, R11, RZ, PT ;  /* 0x000000ff0b00720c */ /* 0x000fe20003f45270 */
[----:B-1----:R-:W-:Y:S01]  /*54f0*/  IMAD.MOV.U32 R5, RZ, RZ, R2 ;  /* 0x000000ffff057224 */ /* 0x002fe200078e0002 */
[----:B------:R-:W-:Y:S01]  /*5500*/  IABS R2, R6 ;  /* 0x0000000600027213 */ /* 0x000fe20000000000 */
[----:B------:R-:W-:Y:S02]  /*5510*/  IMAD.IADD R6, R185, 0x1, -R16 ;  /* 0x00000001b9067824 */ /* 0x000fe400078e0a10 */
[----:B------:R1:W3:Y:S01]  /*5520*/  I2F R12, R5 ;  /* 0x00000005000c7306 */ /* 0x0002e20000201400 */
[----:B----4-:R-:W-:-:S05]  /*5530*/  FFMA.FTZ R8, R13, -UR20, R113 ;  /* 0x800000140d087c23 */ /* 0x010fca0008010071 */
[----:B------:R-:W-:Y:S02]  /*5540*/  FSEL R135, R8, -INF , !P4 ;  /* 0xff80000008877808 */ /* 0x000fe40006000000 */
[----:B------:R-:W-:Y:S02]  /*5550*/  ISETP.LT.OR P4, PT, R18, R189, P1 ;  /* 0x000000bd1200720c */ /* 0x000fe40000f81670 */
[----:B------:R-:W-:Y:S01]  /*5560*/  ISETP.NE.AND P1, PT, R10, RZ, PT ;  /* 0x000000ff0a00720c */ /* 0x000fe20003f25270 */
        /* <DEDUP_REMOVED lines=12> */
[----:B----4-:R-:W-:-:S05]  /*5630*/  FFMA.FTZ R7, R21, -UR20, R70 ;  /* 0x8000001415077c23 */ /* 0x010fca0008010046 */
[----:B------:R-:W-:Y:S02]  /*5640*/  FSEL R92, R7, -INF , !P2 ;  /* 0xff800000075c7808 */ /* 0x000fe40005000000 */
[----:B------:R-:W-:-:S04]  /*5650*/  ISETP.GE.AND P2, PT, R20, R194, PT ;  /* 0x000000c21400720c */ /* 0x000fc80003f46270 */
[----:B------:R-:W-:Y:S01]  /*5660*/  ISETP.LT.OR P2, PT, R20, R190, P2 ;  /* 0x000000be1400720c */ /* 0x000fe20001741670 */
[----:B-1----:R-:W-:Y:S01]  /*5670*/  IMAD.MOV.U32 R5, RZ, RZ, R2 ;  /* 0x000000ffff057224 */ /* 0x002fe200078e0002 */
[----:B------:R-:W-:Y:S01]  /*5680*/  IABS R2, R6 ;  /* 0x0000000600027213 */ /* 0x000fe20000000000 */
[----:B------:R-:W-:Y:S01]  /*5690*/  IMAD.IADD R6, R185, 0x1, -R18 ;  /* 0x00000001b9067824 */ /* 0x000fe200078e0a12 */
[----:B------:R-:W-:Y:S01]  /*56a0*/  P2R R11, PR, RZ, 0x4 ;  /* 0x00000004ff0b7803 */ /* 0x000fe20000000000 */
[----:B------:R1:W4:Y:S01]  /*56b0*/  I2F R14, R5 ;  /* 0x00000005000e7306 */ /* 0x0003220000201400 */
[----:B---3--:R-:W-:Y:S01]  /*56c0*/  FFMA.FTZ R8, R17, -UR20, R108 ;  /* 0x8000001411087c23 */ /* 0x008fe2000801006c */
[----:B------:R-:W-:-:S04]  /*56d0*/  ISETP.GE.AND P2, PT, R23, R194, PT ;  /* 0x000000c21700720c */ /* 0x000fc80003f46270 */
        /* <DEDUP_REMOVED lines=123> */
[----:B------:R-:W-:Y:S01]  /*5e90*/  ISETP.NE.AND P5, PT, R8, RZ, PT ;  /* 0x000000ff0800720c */ /* 0x000fe20003fa5270 */
[----:B-1----:R-:W-:Y:S01]  /*5ea0*/  IMAD.MOV.U32 R5, RZ, RZ, R2 ;  /* 0x000000ffff057224 */ /* 0x002fe200078e0002 */
[----:B------:R-:W-:Y:S01]  /*5eb0*/  IABS R2, R6 ;  /* 0x0000000600027213 */ /* 0x000fe20000000000 */
[----:B------:R-:W-:Y:S02]  /*5ec0*/  IMAD.IADD R6, R185, 0x1, -R30 ;  /* 0x00000001b9067824 */ /* 0x000fe400078e0a1e */
[----:B------:R1:W3:Y:S01]  /*5ed0*/  I2F R16, R5 ;  /* 0x0000000500107306 */ /* 0x0002e20000201400 */
[----:B----4-:R-:W-:-:S05]  /*5ee0*/  FFMA.FTZ R9, R18, -UR20, R101 ;  /* 0x8000001412097c23 */ /* 0x010fca0008010065 */
[----:B------:R-:W-:Y:S02]  /*5ef0*/  FSEL R110, R9, -INF , !P4 ;  /* 0xff800000096e7808 */ /* 0x000fe40006000000 */
[----:B------:R-:W-:Y:S01]  /*5f00*/  ISETP.NE.AND P4, PT, R11, RZ, PT ;  /* 0x000000ff0b00720c */ /* 0x000fe20003f85270 */
[----:B-1----:R-:W-:Y:S01]  /*5f10*/  IMAD.MOV.U32 R5, RZ, RZ, R2 ;  /* 0x000000ffff057224 */ /* 0x002fe200078e0002 */
[----:B------:R-:W-:Y:S01]  /*5f20*/  IABS R2, R6 ;  /* 0x0000000600027213 */ /* 0x000fe20000000000 */
[----:B------:R-:W-:Y:S02]  /*5f30*/  IMAD.IADD R6, R187, 0x1, -R30 ;  /* 0x00000001bb067824 */ /* 0x000fe400078e0a1e */
[----:B------:R1:W4:Y:S01]  /*5f40*/  I2F R20, R5 ;  /* 0x0000000500147306 */ /* 0x0003220000201400 */
[----:B---3--:R-:W-:Y:S02]  /*5f50*/  FFMA.FTZ R10, R16, -UR20, R103 ;  /* 0x80000014100a7c23 */ /* 0x008fe40008010067 */
[----:B------:R-:W-:-:S03]  /*5f60*/  IMAD.WIDE.U32 R30, R165, -0x326172a9, RZ ;  /* 0xcd9e8d57a51e7825 */ /* 0x000fc600078e00ff */
[----:B------:R-:W-:Y:S02]  /*5f70*/  FSEL R114, R10, -INF , !P3 ;  /* 0xff8000000a727808 */ /* 0x000fe40005800000 */
[C---:B------:R-:W-:Y:S02]  /*5f80*/  ISETP.LT.OR P3, PT, R33.reuse, R190, P1 ;  /* 0x000000be2100720c */ /* 0x040fe40000f61670 */
[C---:B------:R-:W-:Y:S02]  /*5f90*/  ISETP.LT.OR P1, PT, R33.reuse, R189, P0 ;  /* 0x000000bd2100720c */ /* 0x040fe40000721670 */
[----:B------:R-:W-:Y:S02]  /*5fa0*/  ISETP.LT.OR P0, PT, R33, R188, P2 ;  /* 0x000000bc2100720c */ /* 0x000fe40001701670 */
[C---:B------:R-:W-:Y:S01]  /*5fb0*/  ISETP.GE.AND P2, PT, R35.reuse, R194, PT ;  /* 0x000000c22300720c */ /* 0x040fe20003f46270 */
[----:B-1----:R-:W-:Y:S01]  /*5fc0*/  IMAD.MOV.U32 R5, RZ, RZ, R2 ;  /* 0x000000ffff057224 */ /* 0x002fe200078e0002 */
[----:B------:R-:W-:Y:S01]  /*5fd0*/  IABS R2, R6 ;  /* 0x0000000600027213 */ /* 0x000fe20000000000 */
[----:B------:R-:W-:Y:S01]  /*5fe0*/  IMAD.IADD R6, R186, 0x1, -R33 ;  /* 0x00000001ba067824 */ /* 0x000fe200078e0a21 */
[----:B------:R-:W-:Y:S01]  /*5ff0*/  ISETP.LT.OR P2, PT, R35, R190, P2 ;  /* 0x000000be2300720c */ /* 0x000fe20001741670 */
[----:B------:R1:W3:Y:S01]  /*6000*/  I2F R19, R5 ;  /* 0x0000000500137306 */ /* 0x0002e20000201400 */
[----:B----4-:R-:W-:-:S05]  /*6010*/  FFMA.FTZ R7, R20, -UR20, R50 ;  /* 0x8000001414077c23 */ /* 0x010fca0008010032 */
[----:B------:R-:W-:Y:S02]  /*6020*/  FSEL R64, R7, -INF , !P4 ;  /* 0xff80000007407808 */ /* 0x000fe40006000000 */
[----:B------:R-:W-:-:S04]  /*6030*/  ISETP.GE.AND P4, PT, R34, R193, PT ;  /* 0x000000c12200720c */ /* 0x000fc80003f86270 */
[----:B------:R-:W-:Y:S01]  /*6040*/  ISETP.LT.OR P4, PT, R34, R189, P4 ;  /* 0x000000bd2200720c */ /* 0x000fe20002781670 */
[----:B-1----:R-:W-:Y:S01]  /*6050*/  IMAD.MOV.U32 R5, RZ, RZ, R2 ;  /* 0x000000ffff057224 */ /* 0x002fe200078e0002 */
[----:B------:R-:W-:Y:S01]  /*6060*/  IABS R2, R6 ;  /* 0x0000000600027213 */ /* 0x000fe20000000000 */
[----:B------:R-:W-:Y:S02]  /*6070*/  IMAD.IADD R6, R185, 0x1, -R33 ;  /* 0x00000001b9067824 */ /* 0x000fe400078e0a21 */
[----:B------:R1:W4:Y:S01]  /*6080*/  I2F R13, R5 ;  /* 0x00000005000d7306 */ /* 0x0003220000201400 */
[----:B---3--:R-:W-:-:S05]  /*6090*/  FFMA.FTZ R11, R19, -UR20, R96 ;  /* 0x80000014130b7c23 */ /* 0x008fca0008010060 */
[----:B------:R-:W-:Y:S02]  /*60a0*/  FSEL R147, R11, -INF , !P5 ;  /* 0xff8000000b937808 */ /* 0x000fe40006800000 */
[----:B------:R-:W-:Y:S02]  /*60b0*/  ISETP.GE.AND P5, PT, R35, R193, PT ;  /* 0x000000c12300720c */ /* 0x000fe40003fa6270 */
[----:B------:R-:W-:-:S05]  /*60c0*/  LOP3.LUT R11, R31, R78, RZ, 0x3c, !PT ;  /* 0x0000004e1f0b7212 */ /* 0x000fca00078e3cff */
[----:B------:R-:W-:-:S04]  /*60d0*/  IMAD.WIDE.U32 R248, R11, -0x2daee0ad, RZ ;  /* 0xd2511f530bf87825 */ /* 0x000fc800078e00ff */
[----:B-1----:R-:W-:Y:S01]  /*60e0*/  IMAD.MOV.U32 R5, RZ, RZ, R2 ;  /* 0x000000ffff057224 */ /* 0x002fe200078e0002 */
[----:B------:R-:W-:Y:S01]  /*60f0*/  IABS R2, R6 ;  /* 0x0000000600027213 */ /* 0x000fe20000000000 */
[----:B------:R-:W-:Y:S02]  /*6100*/  IMAD.IADD R6, R187, 0x1, -R33 ;  /* 0x00000001bb067824 */ /* 0x000fe400078e0a21 */
[----:B------:R1:W3:Y:S01]  /*6110*/  I2F R12, R5 ;  /* 0x00000005000c7306 */ /* 0x0002e20000201400 */
[----:B----4-:R-:W-:-:S05]  /*6120*/  FFMA.FTZ R10, R13, -UR20, R98 ;  /* 0x800000140d0a7c23 */ /* 0x010fca0008010062 */
[----:B------:R-:W-:Y:S02]  /*6130*/  FSEL R211, R10, -INF , !P6 ;  /* 0xff8000000ad37808 */ /* 0x000fe40007000000 */
[----:B------:R-:W-:Y:S02]  /*6140*/  P2R R10, PR, RZ, 0x10 ;  /* 0x00000010ff0a7803 */ /* 0x000fe40000000000 */
[----:B------:R-:W-:Y:S01]  /*6150*/  ISETP.GE.AND P6, PT, R35, R192, PT ;  /* 0x000000c02300720c */ /* 0x000fe20003fc6270 */
[----:B-1----:R-:W-:Y:S01]  /*6160*/  IMAD.MOV.U32 R5, RZ, RZ, R2 ;  /* 0x000000ffff057224 */ /* 0x002fe200078e0002 */
[----:B------:R-:W-:Y:S01]  /*6170*/  IABS R2, R6 ;  /* 0x0000000600027213 */ /* 0x000fe20000000000 */
[----:B------:R-:W-:Y:S02]  /*6180*/  IMAD.IADD R6, R186, 0x1, -R35 ;  /* 0x00000001ba067824 */ /* 0x000fe400078e0a23 */
[----:B------:R1:W4:Y:S01]  /*6190*/  I2F R17, R5 ;  /* 0x0000000500117306 */ /* 0x0003220000201400 */
[----:B---3--:R-:W-:-:S05]  /*61a0*/  FFMA.FTZ R12, R12, -UR20, R51 ;  /* 0x800000140c0c7c23 */ /* 0x008fca0008010033 */
[----:B------:R-:W-:Y:S02]  /*61b0*/  FSEL R65, R12, -INF , !P3 ;  /* 0xff8000000c417808 */ /* 0x000fe40005800000 */
[----:B------:R-:W-:Y:S01]  /*61c0*/  ISETP.LT.OR P3, PT, R35, R188, P6 ;  /* 0x000000bc2300720c */ /* 0x000fe20003761670 */
[----:B-1----:R-:W-:Y:S01]  /*61d0*/  IMAD.MOV.U32 R5, RZ, RZ, R2 ;  /* 0x000000ffff057224 */ /* 0x002fe200078e0002 */
[----:B------:R-:W-:Y:S01]  /*61e0*/  IABS R2, R6 ;  /* 0x0000000600027213 */ /* 0x000fe20000000000 */
[----:B------:R-:W-:Y:S02]  /*61f0*/  IMAD.IADD R6, R185, 0x1, -R35 ;  /* 0x00000001b9067824 */ /* 0x000fe400078e0a23 */
[----:B------:R1:W3:Y:S01]  /*6200*/  I2F R15, R5 ;  /* 0x00000005000f7306 */ /* 0x0002e20000201400 */
[----:B----4-:R-:W-:-:S05]  /*6210*/  FFMA.FTZ R9, R17, -UR20, R97 ;  /* 0x8000001411097c23 */ /* 0x010fca0008010061 */
[----:B------:R-:W-:Y:S02]  /*6220*/  FSEL R146, R9, -INF , !P1 ;  /* 0xff80000009927808 */ /* 0x000fe40004800000 */
[----:B------:R-:W-:Y:S02]  /*6230*/  ISETP.LT.OR P1, PT, R35, R189, P5 ;  /* 0x000000bd2300720c */ /* 0x000fe40002f21670 */
[----:B------:R-:W-:-:S04]  /*6240*/  ISETP.GE.AND P5, PT, R34, R194, PT ;  /* 0x000000c22200720c */ /* 0x000fc80003fa6270 */
[----:B------:R-:W-:Y:S01]  /*6250*/  ISETP.LT.OR P5, PT, R34, R190, P5 ;  /* 0x000000be2200720c */ /* 0x000fe20002fa1670 */
[----:B-1----:R-:W-:Y:S01]  /*6260*/  IMAD.MOV.U32 R5, RZ, RZ, R2 ;  /* 0x000000ffff057224 */ /* 0x002fe200078e0002 */
[----:B------:R-:W-:Y:S01]  /*6270*/  IABS R2, R6 ;  /* 0x0000000600027213 */ /* 0x000fe20000000000 */
[----:B------:R-:W-:Y:S01]  /*6280*/  IMAD.IADD R6, R187, 0x1, -R35 ;  /* 0x00000001bb067824 */ /* 0x000fe200078e0a23 */
[----:B------:R-:W-:Y:S01]  /*6290*/  P2R R9, PR, RZ, 0x20 ;  /* 0x00000020ff097803 */ /* 0x000fe20000000000 */
[----:B------:R1:W-:Y:S01]  /*62a0*/  I2F R18, R5 ;  /* 0x0000000500127306 */ /* 0x0003e20000201400 */
[----:B---3--:R-:W-:-:S05]  /*62b0*/  FFMA.FTZ R8, R15, -UR20, R99 ;  /* 0x800000140f087c23 */ /* 0x008fca0008010063 */
[----:B------:R-:W-:Y:S02]  /*62c0*/  FSEL R210, R8, -INF , !P0 ;  /* 0xff80000008d27808 */ /* 0x000fe40004000000 */
[----:B------:R-:W-:-:S04]  /*62d0*/  ISETP.GE.AND P0, PT, R34, R192, PT ;  /* 0x000000c02200720c */ /* 0x000fc80003f06270 */
[----:B------:R-:W-:Y:S02]  /*62e0*/  ISETP.LT.OR P6, PT, R34, R188, P0 ;  /* 0x000000bc2200720c */ /* 0x000fe400007c1670 */
[----:B------:R-:W-:Y:S01]  /*62f0*/  ISETP.GE.AND P0, PT, R36, R192, PT ;  /* 0x000000c02400720c */ /* 0x000fe20003f06270 */
        /* <DEDUP_REMOVED lines=9> */
[----:B------:R-:W-:Y:S02]  /*6390*/  FSEL R144, R7, -INF , !P1 ;  /* 0xff80000007907808 */ /* 0x000fe40004800000 */
[----:B------:R-:W-:-:S04]  /*63a0*/  ISETP.GE.AND P1, PT, R36, R193, PT ;  /* 0x000000c12400720c */ /* 0x000fc80003f26270 */
[----:B------:R-:W-:Y:S02]  /*63b0*/  ISETP.LT.OR P4, PT, R36, R189, P1 ;  /* 0x000000bd2400720c */ /* 0x000fe40000f81670 */
[----:B------:R-:W-:Y:S01]  /*63c0*/  ISETP.NE.AND P1, PT, R10, RZ, PT ;  /* 0x000000ff0a00720c */ /* 0x000fe20003f25270 */
[----:B------:R-:W-:Y:S02]  /*63d0*/  IMAD.IADD R10, R185, 0x1, -R37 ;  /* 0x00000001b90a7824 */ /* 0x000fe400078e0a25 */
[----:B-1----:R-:W-:Y:S01]  /*63e0*/  IMAD.MOV.U32 R5, RZ, RZ, R2 ;  /* 0x000000ffff057224 */ /* 0x002fe200078e0002 */
[----:B------:R-:W-:Y:S01]  /*63f0*/  IABS R2, R6 ;  /* 0x0000000600027213 */ /* 0x000fe20000000000 */
[----:B------:R-:W-:Y:S02]  /*6400*/  IMAD.IADD R6, R187, 0x1, -R34 ;  /* 0x00000001bb067824 */ /* 0x000fe400078e0a22 */
[----:B------:R1:W3:Y:S01]  /*6410*/  I2F R13, R5 ;  /* 0x00000005000d7306 */ /* 0x0002e20000201400 */
[----:B----4-:R-:W-:-:S02]  /*6420*/  FFMA.FTZ R8, R14, -UR20, R118 ;  /* 0x800000140e087c23 */ /* 0x010fc40008010076 */
[----:B------:R-:W-:-:S03]  /*6430*/  IMAD.WIDE.U32 R14, R79, -0x326172a9, RZ ;  /* 0xcd9e8d574f0e7825 */ /* 0x000fc600078e00ff */
[----:B------:R-:W-:Y:S02]  /*6440*/  FSEL R164, R8, -INF , !P3 ;  /* 0xff80000008a47808 */ /* 0x000fe40005800000 */
[----:B------:R-:W-:Y:S02]  /*6450*/  LOP3.LUT R11, R15, R78, RZ, 0x3c, !PT ;  /* 0x0000004e0f0b7212 */ /* 0x000fe400078e3cff */
[----:B------:R-:W-:Y:S02]  /*6460*/  ISETP.LT.OR P3, PT, R36, R188, P0 ;  /* 0x000000bc2400720c */ /* 0x000fe40000761670 */
[----:B------:R-:W-:Y:S01]  /*6470*/  ISETP.GE.AND P0, PT, R37, R192, PT ;  /* 0x000000c02500720c */ /* 0x000fe20003f06270 */
[----:B-1----:R-:W-:Y:S01]  /*6480*/  IMAD.MOV.U32 R5, RZ, RZ, R2 ;  /* 0x000000ffff057224 */ /* 0x002fe200078e0002 */
[----:B------:R-:W-:Y:S01]  /*6490*/  IABS R2, R6 ;  /* 0x0000000600027213 */ /* 0x000fe20000000000 */
[----:B---3--:R-:W-:Y:S02]  /*64a0*/  FFMA.FTZ R17, R13, -UR20, R47 ;  /* 0x800000140d117c23 */ /* 0x008fe4000801002f */
[----:B------:R1:W3:Y:S08]  /*64b0*/  I2F R6, R5 ;  /* 0x0000000500067306 */ /* 0x0002f00000201400 */
[----:B------:R-:W4:Y:S01]  /*64c0*/  I2F R2, R2 ;  /* 0x0000000200027306 */ /* 0x000f220000201400 */
[----:B-1----:R-:W-:-:S02]  /*64d0*/  FFMA.FTZ R5, R18, -UR20, R46 ;  /* 0x8000001412057c23 */ /* 0x002fc4000801002e */
[----:B---3--:R-:W-:Y:S02]  /*64e0*/  FFMA.FTZ R16, R6, -UR20, R117 ;  /* 0x8000001406107c23 */ /* 0x008fe40008010075 */
[--C-:B------:R-:W-:Y:S01]  /*64f0*/  IMAD.IADD R6, R185, 0x1, -R36.reuse ;  /* 0x00000001b9067824 */ /* 0x100fe200078e0a24 */
[----:B------:R-:W-:Y:S01]  /*6500*/  FSEL R66, R5, -INF , !P2 ;  /* 0xff80000005427808 */ /* 0x000fe20005000000 */
[----:B------:R-:W-:Y:S01]  /*6510*/  IMAD.WIDE.U32 R18, R11, -0x2daee0ad, RZ ;  /* 0xd2511f530b127825 */ /* 0x000fe200078e00ff */
[----:B------:R-:W-:Y:S02]  /*6520*/  ISETP.GE.AND P2, PT, R36, R194, PT ;  /* 0x000000c22400720c */ /* 0x000fe40003f46270 */
[----:B------:R-:W-:Y:S01]  /*6530*/  FSEL R141, R16, -INF , !P1 ;  /* 0xff800000108d7808 */ /* 0x000fe20004800000 */
[----:B----4-:R-:W-:Y:S01]  /*6540*/  FFMA.FTZ R13, R2, -UR20, R119 ;  /* 0x80000014020d7c23 */ /* 0x010fe20008010077 */
[----:B------:R-:W-:Y:S01]  /*6550*/  ISETP.LT.OR P5, PT, R36, R190, P2 ;  /* 0x000000be2400720c */ /* 0x000fe200017a1670 */
[----:B------:R-:W-:Y:S01]  /*6560*/  IMAD.IADD R2, R186, 0x1, -R36 ;  /* 0x00000001ba027824 */ /* 0x000fe200078e0a24 */
[----:B------:R-:W-:Y:S01]  /*6570*/  ISETP.NE.AND P2, PT, R9, RZ, PT ;  /* 0x000000ff0900720c */ /* 0x000fe20003f45270 */
[----:B------:R-:W-:Y:S01]  /*6580*/  IMAD.WIDE.U32 R8, R79, -0x326172a9, RZ ;  /* 0xcd9e8d574f087825 */ /* 0x000fe200078e00ff */
[----:B------:R-:W-:-:S02]  /*6590*/  ISETP.GE.AND P1, PT, R37, R193, PT ;  /* 0x000000c12500720c */ /* 0x000fc40003f26270 */
[----:B------:R-:W-:Y:S02]  /*65a0*/  IABS R2, R2 ;  /* 0x0000000200027213 */ /* 0x000fe40000000000 */
[----:B------:R-:W-:Y:S02]  /*65b0*/  LOP3.LUT R9, R9, R78, RZ, 0x3c, !PT ;  /* 0x0000004e09097212 */ /* 0x000fe400078e3cff */
[----:B------:R-:W-:Y:S01]  /*65c0*/  FSEL R62, R17, -INF , !P2 ;  /* 0xff800000113e7808 */ /* 0x000fe20005000000 */
[----:B------:R-:W-:Y:S01]  /*65d0*/  IMAD.MOV.U32 R5, RZ, RZ, R2 ;  /* 0x000000ffff057224 */ /* 0x000fe200078e0002 */
[----:B------:R-:W-:Y:S01]  /*65e0*/  IABS R2, R6 ;  /* 0x0000000600027213 */ /* 0x000fe20000000000 */
[----:B------:R-:W-:Y:S01]  /*65f0*/  IMAD.WIDE.U32 R6, R170, -0x2daee0ad, RZ ;  /* 0xd2511f53aa067825 */ /* 0x000fe200078e00ff */
[C---:B------:R-:W-:Y:S01]  /*6600*/  ISETP.GE.AND P2, PT, R37.reuse, R194, PT ;  /* 0x000000c22500720c */ /* 0x040fe20003f46270 */
[----:B------:R1:W-:Y:S01]  /*6610*/  I2F R22, R5 ;  /* 0x0000000500167306 */ /* 0x0003e20000201400 */
[----:B------:R-:W-:Y:S01]  /*6620*/  ISETP.LT.OR P1, PT, R37, R189, P1 ;  /* 0x000000bd2500720c */ /* 0x000fe20000f21670 */
[----:B------:R-:W-:Y:S01]  /*6630*/  IMAD.WIDE.U32 R16, R9, -0x2daee0ad, RZ ;  /* 0xd2511f5309107825 */ /* 0x000fe200078e00ff */
[----:B------:R-:W-:-:S02]  /*6640*/  LOP3.LUT R27, R249, UR28, R6, 0x96, !PT ;  /* 0x0000001cf91b7c12 */ /* 0x000fc4000f8e9606 */
[--C-:B------:R-:W-:Y:S02]  /*6650*/  LOP3.LUT R28, R19, UR28, R6.reuse, 0x96, !PT ;  /* 0x0000001c131c7c12 */ /* 0x100fe4000f8e9606 */
[----:B------:R-:W-:Y:S01]  /*6660*/  LOP3.LUT R26, R17, UR28, R6, 0x96, !PT ;  /* 0x0000001c111a7c12 */ /* 0x000fe2000f8e9606 */
[----:B------:R3:W4:Y:S01]  /*6670*/  I2F R20, R2 ;  /* 0x0000000200147306 */ /* 0x0007220000201400 */
[C---:B------:R-:W-:Y:S02]  /*6680*/  LOP3.LUT R21, R7.reuse, UR5, RZ, 0x3c, !PT ;  /* 0x0000000507157c12 */ /* 0x040fe4000f8e3cff */
[C---:B------:R-:W-:Y:S02]  /*6690*/  LOP3.LUT R23, R7.reuse, UR4, RZ, 0x3c, !PT ;  /* 0x0000000407177c12 */ /* 0x040fe4000f8e3cff */
[----:B------:R-:W-:Y:S02]  /*66a0*/  LOP3.LUT R25, R7, UR4, RZ, 0x3c, !PT ;  /* 0x0000000407197c12 */ /* 0x000fe4000f8e3cff */
[----:B------:R-:W-:Y:S01]  /*66b0*/  ISETP.LT.OR P2, PT, R37, R190, P2 ;  /* 0x000000be2500720c */ /* 0x000fe20001741670 */
[----:B-1----:R-:W-:Y:S01]  /*66c0*/  IMAD.IADD R5, R187, 0x1, -R36 ;  /* 0x00000001bb057824 */ /* 0x002fe200078e0a24 */
[----:B------:R-:W-:-:S02]  /*66d0*/  FSEL R143, R13, -INF , !P6 ;  /* 0xff8000000d8f7808 */ /* 0x000fc40007000000 */
[----:B------:R-:W-:Y:S02]  /*66e0*/  ISETP.LT.OR P6, PT, R37, R188, P0 ;  /* 0x000000bc2500720c */ /* 0x000fe400007c1670 */
[----:B------:R-:W-:Y:S02]  /*66f0*/  IABS R5, R5 ;  /* 0x0000000500057213 */ /* 0x000fe40000000000 */
[----:B------:R-:W-:Y:S01]  /*6700*/  P2R R13, PR, RZ, 0x2 ;  /* 0x00000002ff0d7803 */ /* 0x000fe20000000000 */
[----:B---3--:R-:W-:Y:S01]  /*6710*/  IMAD.IADD R2, R186, 0x1, -R37 ;  /* 0x00000001ba027824 */ /* 0x008fe200078e0a25 */
[----:B------:R1:W3:Y:S01]  /*6720*/  I2F R24, R5 ;  /* 0x0000000500187306 */ /* 0x0002e20000201400 */
[----:B----4-:R-:W-:Y:S01]  /*6730*/  FFMA.FTZ R6, R20, -UR20, R124 ;  /* 0x8000001414067c23 */ /* 0x010fe2000801007c */
[----:B------:R-:W-:Y:S02]  /*6740*/  P2R R15, PR, RZ, 0x4 ;  /* 0x00000004ff0f7803 */ /* 0x000fe40000000000 */
[----:B------:R-:W-:-:S02]  /*6750*/  IABS R2, R2 ;  /* 0x0000000200027213 */ /* 0x000fc40000000000 */
[C---:B------:R-:W-:Y:S02]  /*6760*/  ISETP.GE.AND P1, PT, R38.reuse, R193, PT ;  /* 0x000000c12600720c */ /* 0x040fe40003f26270 */
[C---:B------:R-:W-:Y:S02]  /*6770*/  ISETP.GE.AND P2, PT, R38.reuse, R194, PT ;  /* 0x000000c22600720c */ /* 0x040fe40003f46270 */
[C---:B------:R-:W-:Y:S02]  /*6780*/  ISETP.LT.OR P1, PT, R38.reuse, R189, P1 ;  /* 0x000000bd2600720c */ /* 0x040fe40000f21670 */
        /* <DEDUP_REMOVED lines=10> */
[----:B----4-:R-:W-:Y:S02]  /*6830*/  FFMA.FTZ R11, R12, -UR20, R43 ;  /* 0x800000140c0b7c23 */ /* 0x010fe4000801002b */
[----:B------:R1:W3:Y:S08]  /*6840*/  I2F R10, R5 ;  /* 0x00000005000a7306 */ /* 0x0002f00000201400 */
[----:B------:R-:W4:Y:S01]  /*6850*/  I2F R2, R2 ;  /* 0x0000000200027306 */ /* 0x000f220000201400 */
[----:B-1----:R-:W-:-:S02]  /*6860*/  FFMA.FTZ R5, R22, -UR20, R42 ;  /* 0x8000001416057c23 */ /* 0x002fc4000801002a */
[----:B---3--:R-:W-:Y:S01]  /*6870*/  FFMA.FTZ R10, R10, -UR20, R125 ;  /* 0x800000140a0a7c23 */ /* 0x008fe2000801007d */
[----:B------:R-:W-:Y:S01]  /*6880*/  FSEL R125, R6, -INF , !P4 ;  /* 0xff800000067d7808 */ /* 0x000fe20006000000 */
[--C-:B------:R-:W-:Y:S01]  /*6890*/  IMAD.IADD R6, R185, 0x1, -R38.reuse ;  /* 0x00000001b9067824 */ /* 0x100fe200078e0a26 */
[----:B------:R-:W-:Y:S02]  /*68a0*/  FSEL R63, R5, -INF , !P5 ;  /* 0xff800000053f7808 */ /* 0x000fe40006800000 */
[----:B------:R-:W-:Y:S01]  /*68b0*/  ISETP.LT.OR P5, PT, R38, R190, P2 ;  /* 0x000000be2600720c */ /* 0x000fe200017a1670 */
[----:B----4-:R-:W-:Y:S01]  /*68c0*/  FFMA.FTZ R9, R2, -UR20, R127 ;  /* 0x8000001402097c23 */ /* 0x010fe2000801007f */
[----:B------:R-:W-:Y:S01]  /*68d0*/  ISETP.NE.AND P2, PT, R15, RZ, PT ;  /* 0x000000ff0f00720c */ /* 0x000fe20003f45270 */
[----:B------:R-:W-:Y:S01]  /*68e0*/  IMAD.IADD R2, R186, 0x1, -R38 ;  /* 0x00000001ba027824 */ /* 0x000fe200078e0a26 */
[----:B------:R-:W-:Y:S02]  /*68f0*/  ISETP.LT.OR P4, PT, R38, R188, P0 ;  /* 0x000000bc2600720c */ /* 0x000fe40000781670 */
[----:B------:R-:W-:-:S02]  /*6900*/  FSEL R208, R9, -INF , !P6 ;  /* 0xff80000009d07808 */ /* 0x000fc40007000000 */
[----:B------:R-:W-:Y:S02]  /*6910*/  IABS R2, R2 ;  /* 0x0000000200027213 */ /* 0x000fe40000000000 */
[----:B------:R-:W-:Y:S02]  /*6920*/  FSEL R61, R11, -INF , !P2 ;  /* 0xff8000000b3d7808 */ /* 0x000fe40005000000 */
[C---:B------:R-:W-:Y:S01]  /*6930*/  ISETP.GE.AND P0, PT, R39.reuse, R193, PT ;  /* 0x000000c12700720c */ /* 0x040fe20003f06270 */
[----:B------:R-:W-:Y:S01]  /*6940*/  IMAD.MOV.U32 R5, RZ, RZ, R2 ;  /* 0x000000ffff057224 */ /* 0x000fe200078e0002 */
[----:B------:R-:W-:Y:S02]  /*6950*/  IABS R2, R6 ;  /* 0x0000000600027213 */ /* 0x000fe40000000000 */
[----:B------:R-:W-:Y:S01]  /*6960*/  P2R R6, PR, RZ, 0x2 ;  /* 0x00000002ff067803 */ /* 0x000fe20000000000 */
[----:B------:R1:W3:Y:S01]  /*6970*/  I2F R31, R5 ;  /* 0x00000005001f7306 */ /* 0x0002e20000201400 */
[----:B------:R-:W-:-:S02]  /*6980*/  ISETP.GE.AND P1, PT, R39, R194, PT ;  /* 0x000000c22700720c */ /* 0x000fc40003f26270 */
[----:B------:R-:W-:Y:S02]  /*6990*/  ISETP.GE.AND P2, PT, R39, R192, PT ;  /* 0x000000c02700720c */ /* 0x000fe40003f46270 */
[----:B------:R-:W-:Y:S01]  /*69a0*/  FSEL R119, R10, -INF , !P3 ;  /* 0xff8000000a777808 */ /* 0x000fe20005800000 */
[----:B------:R-:W-:Y:S01]  /*69b0*/  IMAD.WIDE.U32 R10, R23, -0x326172a9, RZ ;  /* 0xcd9e8d57170a7825 */ /* 0x000fe200078e00ff */
[----:B------:R-:W-:Y:S01]  /*69c0*/  ISETP.NE.AND P6, PT, R6, RZ, PT ;  /* 0x000000ff0600720c */ /* 0x000fe20003fc5270 */
[----:B------:R4:W5:Y:S01]  /*69d0*/  I2F R24, R2 ;  /* 0x0000000200187306 */ /* 0x0009620000201400 */
[----:B------:R-:W-:Y:S01]  /*69e0*/  ISETP.LT.OR P3, PT, R39, R190, P1 ;  /* 0x000000be2700720c */ /* 0x000fe20000f61670 */
[----:B------:R-:W-:Y:S01]  /*69f0*/  IMAD.WIDE.U32 R6, R21, -0x326172a9, RZ ;  /* 0xcd9e8d5715067825 */ /* 0x000fe200078e00ff */
[C---:B------:R-:W-:Y:S02]  /*6a00*/  ISETP.LT.OR P1, PT, R39.reuse, R189, P0 ;  /* 0x000000bd2700720c */ /* 0x040fe40000721670 */
[----:B------:R-:W-:-:S02]  /*6a10*/  ISETP.LT.OR P0, PT, R39, R188, P2 ;  /* 0x000000bc2700720c */ /* 0x000fc40001701670 */
[----:B------:R-:W-:Y:S01]  /*6a20*/  LOP3.LUT R22, R7, UR29, R8, 0x96, !PT ;  /* 0x0000001d07167c12 */ /* 0x000fe2000f8e9608 */
[----:B-1----:R-:W-:Y:S01]  /*6a30*/  IMAD.IADD R5, R187, 0x1, -R38 ;  /* 0x00000001bb057824 */ /* 0x002fe200078e0a26 */
[----:B------:R-:W-:Y:S01]  /*6a40*/  LOP3.LUT R21, R11, UR29, R8, 0x96, !PT ;  /* 0x0000001d0b157c12 */ /* 0x000fe2000f8e9608 */
[----:B---3--:R-:W-:Y:S01]  /*6a50*/  FFMA.FTZ R52, R31, -UR20, R74 ;  /* 0x800000141f347c23 */ /* 0x008fe2000801004a */
[----:B------:R-:W-:Y:S02]  /*6a60*/  LOP3.LUT R19, R7, UR29, R30, 0x96, !PT ;  /* 0x0000001d07137c12 */ /* 0x000fe4000f8e961e */
[----:B------:R-:W-:Y:S01]  /*6a70*/  IABS R5, R5 ;  /* 0x0000000500057213 */ /* 0x000fe20000000000 */
[----:B----4-:R-:W-:-:S03]  /*6a80*/  IMAD.IADD R2, R186, 0x1, -R39 ;  /* 0x00000001ba027824 */ /* 0x010fc600078e0a27 */
[----:B------:R1:W3:Y:S01]  /*6a90*/  I2F R32, R5 ;  /* 0x0000000500207306 */ /* 0x0002e20000201400 */
[----:B-----5:R-:W-:Y:S01]  /*6aa0*/  FFMA.FTZ R53, R24, -UR20, R80 ;  /* 0x8000001418357c23 */ /* 0x020fe20008010050 */
[----:B------:R-:W-:-:S05]  /*6ab0*/  IABS R2, R2 ;  /* 0x0000000200027213 */ /* 0x000fca0000000000 */
[----:B------:R-:W-:-:S04]  /*6ac0*/  IMAD.MOV.U32 R9, RZ, RZ, R2 ;  /* 0x000000ffff097224 */ /* 0x000fc800078e0002 */
[----:B------:R4:W5:Y:S01]  /*6ad0*/  I2F R20, R9 ;  /* 0x0000000900147306 */ /* 0x0009620000201400 */
[----:B-1----:R-:W-:Y:S02]  /*6ae0*/  IMAD.IADD R5, R185, 0x1, -R39 ;  /* 0x00000001b9057824 */ /* 0x002fe400078e0a27 */
[----:B---3--:R-:W-:-:S03]  /*6af0*/  FFMA.FTZ R56, R32, -UR20, R82 ;  /* 0x8000001420387c23 */ /* 0x008fc60008010052 */
[----:B------:R-:W-:Y:S01]  /*6b00*/  IABS R2, R5 ;  /* 0x0000000500027213 */ /* 0x000fe20000000000 */
[----:B------:R-:W-:Y:S01]  /*6b10*/  IMAD.IADD R5, R187, 0x1, -R39 ;  /* 0x00000001bb057824 */ /* 0x000fe200078e0a27 */
[----:B------:R-:W-:Y:S01]  /*6b20*/  FSEL R111, R56, -INF , !P4 ;  /* 0xff800000386f7808 */ /* 0x000fe20006000000 */
[----:B------:R-:W-:Y:S01]  /*6b30*/  IMAD.WIDE.U32 R38, R27, -0x326172a9, RZ ;  /* 0xcd9e8d571b267825 */ /* 0x000fe200078e00ff */
[----:B------:R1:W3:Y:S01]  /*6b40*/  I2F R17, R2 ;  /* 0x0000000200117306 */ /* 0x0002e20000201400 */
[----:B------:R-:W-:Y:S02]  /*6b50*/  LOP3.LUT R27, R7, UR29, R14, 0x96, !PT ;  /* 0x0000001d071b7c12 */ /* 0x000fe4000f8e960e */
[----:B------:R-:W-:Y:S01]  /*6b60*/  IABS R12, R5 ;  /* 0x00000005000c7213 */ /* 0x000fe20000000000 */
[----:B----4-:R-:W-:Y:S01]  /*6b70*/  IMAD.WIDE.U32 R8, R25, -0x326172a9, RZ ;  /* 0xcd9e8d5719087825 */ /* 0x010fe200078e00ff */
[----:B------:R-:W-:Y:S02]  /*6b80*/  LOP3.LUT R5, R11, UR29, R30, 0x96, !PT ;  /* 0x0000001d0b057c12 */ /* 0x000fe4000f8e961e */
[----:B------:R-:W-:Y:S01]  /*6b90*/  LOP3.LUT R11, R39, UR27, R6, 0x96, !PT ;  /* 0x0000001b270b7c12 */ /* 0x000fe2000f8e9606 */
[----:B-----5:R-:W-:Y:S01]  /*6ba0*/  FFMA.FTZ R57, R20, -UR20, R75 ;  /* 0x8000001414397c23 */ /* 0x020fe2000801004b */
[----:B------:R-:W-:Y:S01]  /*6bb0*/  LOP3.LUT R25, R9, UR29, R30, 0x96, !PT ;  /* 0x0000001d09197c12 */ /* 0x000fe2000f8e961e */
[----:B------:R-:W-:-:S04]  /*6bc0*/  IMAD.WIDE.U32 R20, R21, -0x2daee0ad, RZ ;  /* 0xd2511f5315147825 */ /* 0x000fc800078e00ff */
[----:B------:R-:W-:Y:S01]  /*6bd0*/  IMAD.WIDE.U32 R42, R11, -0x2daee0ad, RZ ;  /* 0xd2511f530b2a7825 */ /* 0x000fe200078e00ff */
[----:B------:R-:W-:-:S03]  /*6be0*/  LOP3.LUT R21, R21, UR26, R16, 0x96, !PT ;  /* 0x0000001a15157c12 */ /* 0x000fc6000f8e9610 */
[----:B-1----:R-:W-:Y:S02]  /*6bf0*/  IMAD.MOV.U32 R2, RZ, RZ, R12 ;  /* 0x000000ffff027224 */ /* 0x002fe400078e000c */
[----:B------:R-:W-:Y:S01]  /*6c00*/  IMAD.WIDE.U32 R12, R26, -0x326172a9, RZ ;  /* 0xcd9e8d571a0c7825 */ /* 0x000fe200078e00ff */
[----:B------:R-:W-:Y:S01]  /*6c10*/  LOP3.LUT R26, R9, UR29, R14, 0x96, !PT ;  /* 0x0000001d091a7c12 */ /* 0x000fe2000f8e960e */
[----:B------:R1:W4:Y:S02]  /*6c20*/  I2F R23, R2 ;  /* 0x0000000200177306 */ /* 0x0003240000201400 */
[----:B------:R-:W-:Y:S01]  /*6c30*/  IMAD.WIDE.U32 R14, R28, -0x326172a9, RZ ;  /* 0xcd9e8d571c0e7825 */ /* 0x000fe200078e00ff */
[C---:B------:R-:W-:Y:S02]  /*6c40*/  LOP3.LUT R29, R13.reuse, UR27, R6, 0x96, !PT ;  /* 0x0000001b0d1d7c12 */ /* 0x040fe4000f8e9606 */
[----:B------:R-:W-:Y:S01]  /*6c50*/  LOP3.LUT R28, R13, UR27, R10, 0x96, !PT ;  /* 0x0000001b0d1c7c12 */ /* 0x000fe2000f8e960a */
[----:B------:R-:W-:Y:S01]  /*6c60*/  IMAD.WIDE.U32 R6, R5, -0x2daee0ad, RZ ;  /* 0xd2511f5305067825 */ /* 0x000fe200078e00ff */
[----:B------:R-:W-:-:S03]  /*6c70*/  LOP3.LUT R30, R15, UR27, R8, 0x96, !PT ;  /* 0x0000001b0f1e7c12 */ /* 0x000fc6000f8e9608 */
[----:B---3--:R-:W-:Y:S01]  /*6c80*/  FFMA.FTZ R59, R17, -UR20, R81 ;  /* 0x80000014113b7c23 */ /* 0x008fe20008010051 */
[----:B------:R-:W-:Y:S01]  /*6c90*/  LOP3.LUT R5, R7, UR26, R248, 0x96, !PT ;  /* 0x0000001a07057c12 */ /* 0x000fe2000f8e96f8 */
[----:B------:R-:W-:Y:S01]  /*6ca0*/  IMAD.WIDE.U32 R30, R30, -0x2daee0ad, RZ ;  /* 0xd2511f531e1e7825 */ /* 0x000fe200078e00ff */
[----:B-1----:R-:W-:-:S03]  /*6cb0*/  LOP3.LUT R2, R39, UR27, R10, 0x96, !PT ;  /* 0x0000001b27027c12 */ /* 0x002fc6000f8e960a */
[----:B----4-:R-:W-:Y:S01]  /*6cc0*/  FFMA.FTZ R60, R23, -UR20, R83 ;  /* 0x80000014173c7c23 */ /* 0x010fe20008010053 */
[----:B------:R-:W-:Y:S01]  /*6cd0*/  LOP3.LUT R10, R39, UR27, R8, 0x96, !PT ;  /* 0x0000001b270a7c12 */ /* 0x000fe2000f8e9608 */
[----:B------:R-:W-:-:S03]  /*6ce0*/  IMAD.WIDE.U32 R8, R19, -0x2daee0ad, RZ ;  /* 0xd2511f5313087825 */ /* 0x000fc600078e00ff */
[----:B------:R-:W-:Y:S01]  /*6cf0*/  FSEL R108, R60, -INF , !P0 ;  /* 0xff8000003c6c7808 */ /* 0x000fe20004000000 */
[----:B------:R-:W-:Y:S01]  /*6d00*/  IMAD.WIDE.U32 R48, R2, -0x2daee0ad, RZ ;  /* 0xd2511f5302307825 */ /* 0x000fe200078e00ff */
[----:B------:R-:W-:Y:S02]  /*6d10*/  LOP3.LUT R13, R9, UR26, R248, 0x96, !PT ;  /* 0x0000001a090d7c12 */ /* 0x000fe4000f8e96f8 */
[----:B------:R-:W-:Y:S01]  /*6d20*/  LOP3.LUT R32, R43, UR24, R8, 0x96, !PT ;  /* 0x000000182b207c12 */ /* 0x000fe2000f8e9608 */
[----:B------:R-:W-:Y:S01]  /*6d30*/  IMAD.WIDE.U32 R46, R10, -0x2daee0ad, RZ ;  /* 0xd2511f530a2e7825 */ /* 0x000fe200078e00ff */
[----:B------:R-:W-:-:S03]  /*6d40*/  LOP3.LUT R2, R49, UR24, R6, 0x96, !PT ;  /* 0x0000001831027c12 */ /* 0x000fc6000f8e9606 */
[----:B------:R-:W-:-:S04]  /*6d50*/  IMAD.WIDE.U32 R6, R25, -0x2daee0ad, RZ ;  /* 0xd2511f5319067825 */ /* 0x000fc800078e00ff */
        /* <DEDUP_REMOVED lines=18> */
[----:B------:R-:W-:-:S03]  /*6e80*/  LOP3.LUT R35, R41, UR23, R10, 0x96, !PT ;  /* 0x0000001729237c12 */ /* 0x000fc6000f8e960a */
[----:B------:R-:W-:Y:S01]  /*6e90*/  IMAD.WIDE.U32 R32, R32, -0x326172a9, RZ ;  /* 0xcd9e8d5720207825 */ /* 0x000fe200078e00ff */
[C-C-:B------:R-:W-:Y:S02]  /*6ea0*/  LOP3.LUT R16, R9.reuse, UR25, R38.reuse, 0x96, !PT ;  /* 0x0000001909107c12 */ /* 0x140fe4000f8e9626 */
[----:B------:R-:W-:Y:S01]  /*6eb0*/  LOP3.LUT R41, R9, UR25, R38, 0x96, !PT ;  /* 0x0000001909297c12 */ /* 0x000fe2000f8e9626 */
[----:B------:R-:W-:Y:S01]  /*6ec0*/  IMAD.WIDE.U32 R24, R24, -0x326172a9, RZ ;  /* 0xcd9e8d5718187825 */ /* 0x000fe200078e00ff */
[C-C-:B------:R-:W-:Y:S02]  /*6ed0*/  LOP3.LUT R34, R33.reuse, UR23, R8.reuse, 0x96, !PT ;  /* 0x0000001721227c12 */ /* 0x140fe4000f8e9608 */
        /* <DEDUP_REMOVED lines=32> */
[----:B------:R-:W-:Y:S02]  /*70e0*/  LOP3.LUT R15, R55, UR12, R6, 0x96, !PT ;  /* 0x0000000c370f7c12 */ /* 0x000fe4000f8e9606 */
[----:B------:R-:W-:Y:S01]  /*70f0*/  FMNMX.FTZ R5, R122, R123, !PT ;  /* 0x0000007b7a057209 */ /* 0x000fe20007810000 */
[----:B------:R-:W-:-:S03]  /*7100*/  IMAD.WIDE.U32 R6, R31, -0x2daee0ad, RZ ;  /* 0xd2511f531f067825 */ /* 0x000fc600078e00ff */
        /* <DEDUP_REMOVED lines=11> */
[C-C-:B------:R-:W-:Y:S02]  /*71c0*/  LOP3.LUT R27, R7.reuse, UR13, R32.reuse, 0x96, !PT ;  /* 0x0000000d071b7c12 */ /* 0x140fe4000f8e9620 */
[----:B------:R-:W-:Y:S01]  /*71d0*/  LOP3.LUT R37, R7, UR13, R32, 0x96, !PT ;  /* 0x0000000d07257c12 */ /* 0x000fe2000f8e9620 */
[----:B------:R-:W-:Y:S01]  /*71e0*/  IMAD.WIDE.U32 R34, R25, -0x2daee0ad, RZ ;  /* 0xd2511f5319227825 */ /* 0x000fe200078e00ff */
[----:B------:R-:W-:Y:S02]  /*71f0*/  LOP3.LUT R16, R51, UR12, R16, 0x96, !PT ;  /* 0x0000000c33107c12 */ /* 0x000fe4000f8e9610 */
[----:B------:R-:W-:Y:S01]  /*7200*/  FMNMX.FTZ R5, R139, R5, !PT ;  /* 0x000000058b057209 */ /* 0x000fe20007810000 */
[----:B--2---:R-:W-:Y:S01]  /*7210*/  IMAD.WIDE.U32 R78, R24, -0x2daee0ad, RZ ;  /* 0xd2511f53184e7825 */ /* 0x004fe200078e00ff */
[----:B------:R-:W-:-:S02]  /*7220*/  LOP3.LUT R29, R35, UR12, R22, 0x96, !PT ;  /* 0x0000000c231d7c12 */ /* 0x000fc4000f8e9616 */
[----:B------:R-:W-:Y:S01]  /*7230*/  FMNMX.FTZ R5, R140, R5, !PT ;  /* 0x000000058c057209 */ /* 0x000fe20007810000 */
[----:B------:R-:W-:Y:S01]  /*7240*/  IMAD.WIDE.U32 R38, R2, -0x2daee0ad, RZ ;  /* 0xd2511f5302267825 */ /* 0x000fe200078e00ff */
[----:B------:R-:W-:Y:S02]  /*7250*/  LOP3.LUT R35, R79, UR12, R8, 0x96, !PT ;  /* 0x0000000c4f237c12 */ /* 0x000fe4000f8e9608 */
[----:B------:R-:W-:Y:S01]  /*7260*/  FMNMX.FTZ R5, R76, R5, !PT ;  /* 0x000000054c057209 */ /* 0x000fe20007810000 */
[----:B------:R-:W-:Y:S01]  /*7270*/  IMAD R2, R41, -0x2daee0ad, RZ ;  /* 0xd2511f5329027824 */ /* 0x000fe200078e02ff */
[----:B------:R-:W-:Y:S01]  /*7280*/  LOP3.LUT R18, R39, UR12, R18, 0x96, !PT ;  /* 0x0000000c27127c12 */ /* 0x000fe2000f8e9612 */
[----:B------:R-:W-:Y:S01]  /*7290*/  IMAD.WIDE.U32 R32, R43, -0x2daee0ad, RZ ;  /* 0xd2511f532b207825 */ /* 0x000fe200078e00ff */
[----:B------:R-:W-:-:S03]  /*72a0*/  FMNMX.FTZ R5, R77, R5, !PT ;  /* 0x000000054d057209 */ /* 0x000fc60007810000 */
[----:B------:R-:W-:Y:S01]  /*72b0*/  IMAD.WIDE.U32 R12, R13, -0x2daee0ad, RZ ;  /* 0xd2511f530d0c7825 */ /* 0x000fe200078e00ff */
[----:B------:R-:W-:-:S03]  /*72c0*/  LOP3.LUT R2, R33, UR12, R2, 0x96, !PT ;  /* 0x0000000c21027c12 */ /* 0x000fc6000f8e9602 */
[----:B------:R-:W-:Y:S01]  /*72d0*/  IMAD.WIDE.U32 R24, R17, -0x326172a9, RZ ;  /* 0xcd9e8d5711187825 */ /* 0x000fe200078e00ff */
[----:B------:R-:W-:Y:S02]  /*72e0*/  LOP3.LUT R30, R13, UR22, R30, 0x96, !PT ;  /* 0x000000160d1e7c12 */ /* 0x000fe4000f8e961e */
[----:B------:R-:W-:Y:S01]  /*72f0*/  LOP3.LUT R41, R81, UR12, R12, 0x96, !PT ;  /* 0x0000000c51297c12 */ /* 0x000fe2000f8e960c */
[----:B------:R-:W-:Y:S01]  /*7300*/  IMAD.WIDE.U32 R10, R11, -0x326172a9, RZ ;  /* 0xcd9e8d570b0a7825 */ /* 0x000fe200078e00ff */
[----:B------:R-:W-:Y:S02]  /*7310*/  LOP3.LUT R39, R25, UR13, R14, 0x96, !PT ;  /* 0x0000000d19277c12 */ /* 0x000fe4000f8e960e */
[----:B------:R-:W-:Y:S01]  /*7320*/  FSEL R81, R53, -INF , !P6 ;  /* 0xff80000035517808 */ /* 0x000fe20007000000 */
[----:B------:R-:W-:Y:S01]  /*7330*/  IMAD.WIDE.U32 R8, R15, -0x326172a9, RZ ;  /* 0xcd9e8d570f087825 */ /* 0x000fe200078e00ff */
[----:B------:R-:W-:-:S03]  /*7340*/  LOP3.LUT R40, R11, UR13, R40, 0x96, !PT ;  /* 0x0000000d0b287c12 */ /* 0x000fc6000f8e9628 */
[----:B------:R-:W-:Y:S01]  /*7350*/  IMAD.WIDE.U32 R30, R30, -0x326172a9, RZ ;  /* 0xcd9e8d571e1e7825 */ /* 0x000fe200078e00ff */
[----:B------:R-:W-:Y:S02]  /*7360*/  LOP3.LUT R14, R9, UR8, R10, 0x96, !PT ;  /* 0x00000008090e7c12 */ /* 0x000fe4000f8e960a */
[----:B------:R-:W-:Y:S01]  /*7370*/  LOP3.LUT R12, R8, 0xff, RZ, 0xc0, !PT ;  /* 0x000000ff080c7812 */ /* 0x000fe200078ec0ff */
[----:B------:R-:W-:Y:S01]  /*7380*/  IMAD.WIDE.U32 R10, R16, -0x326172a9, RZ ;  /* 0xcd9e8d57100a7825 */ /* 0x000fe200078e00ff */
[----:B------:R-:W-:Y:S02]  /*7390*/  LOP3.LUT R43, R8, 0xffff, RZ, 0xc0, !PT ;  /* 0x0000ffff082b7812 */ /* 0x000fe400078ec0ff */
[--C-:B------:R-:W-:Y:S01]  /*73a0*/  SHF.R.U32.HI R58, RZ, 0x10, R8.reuse ;  /* 0x00000010ff3a7819 */ /* 0x100fe20000011608 */
[----:B------:R-:W-:Y:S01]  /*73b0*/  IMAD.WIDE.U32 R16, R28, -0x326172a9, RZ ;  /* 0xcd9e8d571c107825 */ /* 0x000fe200078e00ff */
[----:B------:R-:W-:Y:S02]  /*73c0*/  SHF.R.U32.HI R13, RZ, 0x18, R8 ;  /* 0x00000018ff0d7819 */ /* 0x000fe40000011608 */
[----:B------:R-:W-:Y:S01]  /*73d0*/  LOP3.LUT R22, R11, UR8, R6, 0x96, !PT ;  /* 0x000000080b167c12 */ /* 0x000fe2000f8e9606 */
[----:B------:R-:W-:Y:S01]  /*73e0*/  IMAD.WIDE.U32 R8, R2, -0x326172a9, RZ ;  /* 0xcd9e8d5702087825 */ /* 0x000fe200078e00ff */
[----:B------:R-:W-:-:S02]  /*73f0*/  FMNMX.FTZ R2, R95, R112, !PT ;  /* 0x000000705f027209 */ /* 0x000fc40007810000 */
[----:B------:R-:W-:Y:S02]  /*7400*/  LOP3.LUT R73, R10, 0xff, RZ, 0xc0, !PT ;  /* 0x000000ff0a497812 */ /* 0x000fe400078ec0ff */
[----:B------:R-:W-:Y:S01]  /*7410*/  LOP3.LUT R23, R9, UR8, R6, 0x96, !PT ;  /* 0x0000000809177c12 */ /* 0x000fe2000f8e9606 */
[----:B------:R-:W-:Y:S01]  /*7420*/  IMAD.WIDE.U32 R6, R19, -0x326172a9, RZ ;  /* 0xcd9e8d5713067825 */ /* 0x000fe200078e00ff */
[----:B------:R-:W-:Y:S02]  /*7430*/  FMNMX.FTZ R2, R92, R2, !PT ;  /* 0x000000025c027209 */ /* 0x000fe40007810000 */
[----:B------:R-:W-:Y:S02]  /*7440*/  LOP3.LUT R72, R10, 0xffff, RZ, 0xc0, !PT ;  /* 0x0000ffff0a487812 */ /* 0x000fe400078ec0ff */
[C---:B------:R-:W-:Y:S02]  /*7450*/  LOP3.LUT R231, R6.reuse, 0xffff, RZ, 0xc0, !PT ;  /* 0x0000ffff06e77812 */ /* 0x040fe400078ec0ff */
[----:B------:R-:W-:-:S02]  /*7460*/  LOP3.LUT R234, R6, 0xff, RZ, 0xc0, !PT ;  /* 0x000000ff06ea7812 */ /* 0x000fc400078ec0ff */
[--C-:B------:R-:W-:Y:S02]  /*7470*/  SHF.R.U32.HI R233, RZ, 0x10, R6.reuse ;  /* 0x00000010ffe97819 */ /* 0x100fe40000011606 */
[----:B------:R-:W-:Y:S02]  /*7480*/  SHF.R.U32.HI R232, RZ, 0x18, R6 ;  /* 0x00000018ffe87819 */ /* 0x000fe40000011606 */
[----:B------:R-:W-:Y:S02]  /*7490*/  FMNMX.FTZ R6, R89, R2, !PT ;  /* 0x0000000259067209 */ /* 0x000fe40007810000 */
[--C-:B------:R-:W-:Y:S02]  /*74a0*/  SHF.R.U32.HI R67, RZ, 0x10, R10.reuse ;  /* 0x00000010ff437819 */ /* 0x100fe4000001160a */
[----:B------:R-:W-:Y:S01]  /*74b0*/  SHF.R.U32.HI R74, RZ, 0x18, R10 ;  /* 0x00000018ff4a7819 */ /* 0x000fe2000001160a */
[----:B------:R-:W-:Y:S01]  /*74c0*/  IMAD.WIDE.U32 R10, R21, -0x326172a9, RZ ;  /* 0xcd9e8d57150a7825 */ /* 0x000fe200078e00ff */
[----:B------:R-:W-:-:S02]  /*74d0*/  FMNMX.FTZ R2, R86, R5, !PT ;  /* 0x0000000556027209 */ /* 0x000fc40007810000 */
[----:B------:R-:W-:Y:S02]  /*74e0*/  FMNMX.FTZ R5, R132, R135, !PT ;  /* 0x0000008784057209 */ /* 0x000fe40007810000 */
[C---:B------:R-:W-:Y:S02]  /*74f0*/  LOP3.LUT R75, R8.reuse, 0xffff, RZ, 0xc0, !PT ;  /* 0x0000ffff084b7812 */ /* 0x040fe400078ec0ff */
[----:B------:R-:W-:Y:S02]  /*7500*/  LOP3.LUT R83, R8, 0xff, RZ, 0xc0, !PT ;  /* 0x000000ff08537812 */ /* 0x000fe400078ec0ff */
[--C-:B------:R-:W-:Y:S02]  /*7510*/  SHF.R.U32.HI R79, RZ, 0x10, R8.reuse ;  /* 0x00000010ff4f7819 */ /* 0x100fe40000011608 */
[----:B------:R-:W-:Y:S02]  /*7520*/  SHF.R.U32.HI R82, RZ, 0x18, R8 ;  /* 0x00000018ff527819 */ /* 0x000fe40000011608 */
[----:B------:R-:W-:-:S02]  /*7530*/  FMNMX.FTZ R6, R88, R6, !PT ;  /* 0x0000000658067209 */ /* 0x000fc40007810000 */
[----:B------:R-:W-:Y:S02]  /*7540*/  FMNMX.FTZ R8, R90, R2, !PT ;  /* 0x000000025a087209 */ /* 0x000fe40007810000 */
[----:B------:R-:W-:Y:S02]  /*7550*/  FMNMX.FTZ R2, R225, R149, !PT ;  /* 0x00000095e1027209 */ /* 0x000fe40007810000 */
[----:B------:R-:W-:Y:S02]  /*7560*/  LOP3.LUT R51, R7, UR8, R10, 0x96, !PT ;  /* 0x0000000807337c12 */ /* 0x000fe4000f8e960a */
        /* <DEDUP_REMOVED lines=33> */
[----:B------:R-:W-:Y:S02]  /*7780*/  LOP3.LUT R165, R31, UR13, R20, 0x96, !PT ;  /* 0x0000000d1fa57c12 */ /* 0x000fe4000f8e9614 */
[----:B------:R-:W-:-:S02]  /*7790*/  FMNMX.FTZ R2, R141, R5, !PT ;  /* 0x000000058d027209 */ /* 0x000fc40007810000 */
[----:B------:R-:W-:Y:S02]  /*77a0*/  FSEL R20, R57, -INF , !P3 ;  /* 0xff80000039147808 */ /* 0x000fe40005800000 */
[----:B------:R-:W-:Y:S02]  /*77b0*/  FMNMX.FTZ R5, R21, R7, !PT ;  /* 0x0000000715057209 */ /* 0x000fe40007810000 */
[----:B------:R-:W-:Y:S02]  /*77c0*/  FMNMX.FTZ R6, R143, R6, !PT ;  /* 0x000000068f067209 */ /* 0x000fe40007810000 */
[----:B------:R-:W-:Y:S02]  /*77d0*/  FMNMX.FTZ R71, R125, R2, !PT ;  /* 0x000000027d477209 */ /* 0x000fe40007810000 */
[----:B------:R-:W-:Y:S02]  /*77e0*/  FMNMX.FTZ R2, R20, R5, !PT ;  /* 0x0000000514027209 */ /* 0x000fe40007810000 */
[----:B------:R-:W-:Y:S01]  /*77f0*/  FMNMX.FTZ R5, R212, R6, !PT ;  /* 0x00000006d4057209 */ /* 0x000fe20007810000 */
[----:B------:R-:W-:Y:S01]  /*7800*/  IMAD.WIDE.U32 R6, R29, -0x326172a9, RZ ;  /* 0xcd9e8d571d067825 */ /* 0x000fe200078e00ff */
[----:B------:R-:W-:-:S02]  /*7810*/  LOP3.LUT R171, R11, UR13, R44, 0x96, !PT ;  /* 0x0000000d0bab7c12 */ /* 0x000fc4000f8e962c */
[----:B------:R-:W-:Y:S01]  /*7820*/  FMNMX.FTZ R71, R119, R71, !PT ;  /* 0x0000004777477209 */ /* 0x000fe20007810000 */
[----:B------:R-:W2:Y:S01]  /*7830*/  SHFL.BFLY PT, R11, R2, 0x2, 0x1f ;  /* 0x0c401f00020b7f89 */ /* 0x000ea200000e0000 */
[----:B------:R-:W-:Y:S02]  /*7840*/  FMNMX.FTZ R5, R208, R5, !PT ;  /* 0x00000005d0057209 */ /* 0x000fe40007810000 */
[----:B-1----:R-:W-:Y:S01]  /*7850*/  FMNMX.FTZ R70, R70, R8, !PT ;  /* 0x0000000846467209 */ /* 0x002fe20007810000 */
[----:B------:R-:W-:Y:S01]  /*7860*/  IMAD.WIDE.U32 R8, R27, -0x2daee0ad, RZ ;  /* 0xd2511f531b087825 */ /* 0x000fe200078e00ff */
[----:B------:R-:W-:Y:S02]  /*7870*/  FSEL R57, R59, -INF , !P1 ;  /* 0xff8000003b397808 */ /* 0x000fe40004800000 */
[----:B------:R-:W-:Y:S01]  /*7880*/  FMNMX.FTZ R71, R81, R71, !PT ;  /* 0x0000004751477209 */ /* 0x000fe20007810000 */
[----:B------:R-:W1:Y:S01]  /*7890*/  SHFL.BFLY PT, R10, R70, 0x1, 0x1f ;  /* 0x0c201f00460a7f89 */ /* 0x000e6200000e0000 */
[----:B------:R-:W-:-:S02]  /*78a0*/  FMNMX.FTZ R5, R111, R5, !PT ;  /* 0x000000056f057209 */ /* 0x000fc40007810000 */
[----:B------:R-:W-:Y:S02]  /*78b0*/  FMNMX.FTZ R71, R57, R71, !PT ;  /* 0x0000004739477209 */ /* 0x000fe40007810000 */
[----:B------:R-:W-:Y:S02]  /*78c0*/  FMNMX.FTZ R68, R108, R5, !PT ;  /* 0x000000056c447209 */ /* 0x000fe40007810000 */
[----:B------:R-:W-:Y:S01]  /*78d0*/  ISETP.GE.U32.AND P5, PT, R241, R12, PT ;  /* 0x0000000cf100720c */ /* 0x000fe20003fa6070 */
[----:B------:R-:W3:Y:S01]  /*78e0*/  SHFL.BFLY PT, R5, R71, 0x2, 0x1f ;  /* 0x0c401f0047057f89 */ /* 0x000ee200000e0000 */
[----:B------:R-:W-:Y:S02]  /*78f0*/  LOP3.LUT R44, R7, UR8, R36, 0x96, !PT ;  /* 0x00000008072c7c12 */ /* 0x000fe4000f8e9624 */
[C---:B------:R-:W-:Y:S01]  /*7900*/  LOP3.LUT R107, R6.reuse, 0xff, RZ, 0xc0, !PT ;  /* 0x000000ff066b7812 */ /* 0x040fe200078ec0ff */
[----:B------:R-:W4:Y:S01]  /*7910*/  SHFL.BFLY PT, R12, R68, 0x2, 0x1f ;  /* 0x0c401f00440c7f89 */ /* 0x000f2200000e0000 */
[----:B------:R-:W-:-:S02]  /*7920*/  LOP3.LUT R103, R6, 0xffff, RZ, 0xc0, !PT ;  /* 0x0000ffff06677812 */ /* 0x000fc400078ec0ff */
[--C-:B------:R-:W-:Y:S02]  /*7930*/  SHF.R.U32.HI R105, RZ, 0x10, R6.reuse ;  /* 0x00000010ff697819 */ /* 0x100fe40000011606 */
[----:B--2---:R-:W-:Y:S02]  /*7940*/  FMNMX.FTZ R2, R2, R11, !PT ;  /* 0x0000000b02027209 */ /* 0x004fe40007810000 */
[----:B------:R-:W-:Y:S01]  /*7950*/  SHF.R.U32.HI R27, RZ, 0x18, R6 ;  /* 0x00000018ff1b7819 */ /* 0x000fe20000011606 */
[----:B------:R-:W-:Y:S01]  /*7960*/  IMAD.WIDE.U32 R6, R35, -0x326172a9, RZ ;  /* 0xcd9e8d5723067825 */ /* 0x000fe200078e00ff */
[----:B------:R-:W-:Y:S01]  /*7970*/  LOP3.LUT R148, R17, UR13, R26, 0x96, !PT ;  /* 0x0000000d11947c12 */ /* 0x000fe2000f8e961a */
[----:B------:R-:W2:Y:S01]  /*7980*/  SHFL.BFLY PT, R69, R2, 0x1, 0x1f ;  /* 0x0c201f0002457f89 */ /* 0x000ea200000e0000 */
[----:B------:R-:W-:Y:S02]  /*7990*/  LOP3.LUT R15, R9, UR7, R50, 0x96, !PT ;  /* 0x00000007090f7c12 */ /* 0x000fe4000f8e9632 */
[----:B-1----:R-:W-:-:S02]  /*79a0*/  FMNMX.FTZ R70, R70, R10, !PT ;  /* 0x0000000a46467209 */ /* 0x002fc40007810000 */
[----:B------:R-:W-:Y:S02]  /*79b0*/  LOP3.LUT R49, R7, UR8, R16, 0x96, !PT ;  /* 0x0000000807317c12 */ /* 0x000fe4000f8e9610 */
[----:B------:R-:W-:Y:S02]  /*79c0*/  FSETP.NEU.FTZ.AND P0, PT, R70, -INF , PT ;  /* 0xff8000004600780b */ /* 0x000fe40003f1d000 */
[----:B------:R-:W-:Y:S02]  /*79d0*/  LOP3.LUT R126, R6, 0xff, RZ, 0xc0, !PT ;  /* 0x000000ff067e7812 */ /* 0x000fe400078ec0ff */
[----:B---3--:R-:W-:Y:S01]  /*79e0*/  FMNMX.FTZ R71, R71, R5, !PT ;  /* 0x0000000547477209 */ /* 0x008fe20007810000 */
[----:B------:R-:W-:Y:S01]  /*79f0*/  FMUL.FTZ R5, R70, c[0x0][0x23c] ;  /* 0x00008f0046057a20 */ /* 0x000fe20000410000 */
[----:B------:R-:W-:Y:S02]  /*7a00*/  LOP3.LUT R124, R6, 0xffff, RZ, 0xc0, !PT ;  /* 0x0000ffff067c7812 */ /* 0x000fe400078ec0ff */
[--C-:B------:R-:W-:Y:S01]  /*7a10*/  SHF.R.U32.HI R117, RZ, 0x10, R6.reuse ;  /* 0x00000010ff757819 */ /* 0x100fe20000011606 */
[----:B------:R-:W1:Y:S01]  /*7a20*/  SHFL.BFLY PT, R10, R71, 0x1, 0x1f ;  /* 0x0c201f00470a7f89 */ /* 0x000e6200000e0000 */
[----:B------:R-:W-:Y:S01]  /*7a30*/  SHF.R.U32.HI R127, RZ, 0x18, R6 ;  /* 0x00000018ff7f7819 */ /* 0x000fe20000011606 */
[----:B------:R-:W-:Y:S01]  /*7a40*/  IMAD.WIDE.U32 R6, R37, -0x2daee0ad, RZ ;  /* 0xd2511f5325067825 */ /* 0x000fe200078e00ff */
[----:B----4-:R-:W-:-:S02]  /*7a50*/  FMNMX.FTZ R68, R68, R12, !PT ;  /* 0x0000000c44447209 */ /* 0x010fc40007810000 */
[----:B------:R-:W-:Y:S02]  /*7a60*/  FSEL R5, R5, RZ, P0 ;  /* 0x000000ff05057208 */ /* 0x000fe40000000000 */
[----:B------:R-:W-:Y:S01]  /*7a70*/  LOP3.LUT R17, R7, UR7, R32, 0x96, !PT ;  /* 0x0000000707117c12 */ /* 0x000fe2000f8e9620 */
[----:B------:R-:W3:Y:S01]  /*7a80*/  SHFL.BFLY PT, R11, R68, 0x1, 0x1f ;  /* 0x0c201f00440b7f89 */ /* 0x000ee200000e0000 */
[----:B------:R-:W-:Y:S01]  /*7a90*/  LOP3.LUT R33, R6, 0xffff, RZ, 0xc0, !PT ;  /* 0x0000ffff06217812 */ /* 0x000fe200078ec0ff */
[--C-:B------:R-:W-:Y:S01]  /*7aa0*/  FFMA.FTZ R7, R76, c[0x0][0x23c], -R5.reuse ;  /* 0x00008f004c077a23 */ /* 0x100fe20000010805 */
[----:B------:R-:W-:Y:S02]  /*7ab0*/  LOP3.LUT R47, R6, 0xff, RZ, 0xc0, !PT ;  /* 0x000000ff062f7812 */ /* 0x000fe400078ec0ff */
[--C-:B------:R-:W-:Y:S01]  /*7ac0*/  SHF.R.U32.HI R50, RZ, 0x10, R6.reuse ;  /* 0x00000010ff327819 */ /* 0x100fe20000011606 */
[----:B------:R-:W4:Y:S01]  /*7ad0*/  MUFU.EX2 R99, R7 ;  /* 0x0000000700637308 */ /* 0x000f220000000800 */
[----:B------:R-:W-:Y:S01]  /*7ae0*/  SHF.R.U32.HI R52, RZ, 0x18, R6 ;  /* 0x00000018ff347819 */ /* 0x000fe20000011606 */
[----:B------:R-:W-:Y:S01]  /*7af0*/  FFMA.FTZ R6, R77, c[0x0][0x23c], -R5 ;  /* 0x00008f004d067a23 */ /* 0x000fe20000010805 */
[----:B------:R-:W-:-:S02]  /*7b00*/  LOP3.LUT R25, R8, 0xff, RZ, 0xc0, !PT ;  /* 0x000000ff08197812 */ /* 0x000fc400078ec0ff */
[----:B------:R-:W-:Y:S02]  /*7b10*/  LOP3.LUT R55, R8, 0xffff, RZ, 0xc0, !PT ;  /* 0x0000ffff08377812 */ /* 0x000fe400078ec0ff */
[--C-:B------:R-:W-:Y:S01]  /*7b20*/  SHF.R.U32.HI R53, RZ, 0x10, R8.reuse ;  /* 0x00000010ff357819 */ /* 0x100fe20000011608 */
[----:B------:R5:W1:Y:S01]  /*7b30*/  MUFU.EX2 R243, R6 ;  /* 0x0000000600f37308 */ /* 0x000a620000000800 */
[----:B------:R-:W-:Y:S01]  /*7b40*/  SHF.R.U32.HI R56, RZ, 0x18, R8 ;  /* 0x00000018ff387819 */ /* 0x000fe20000011608 */
[----:B------:R-:W-:Y:S01]  /*7b50*/  IMAD.WIDE.U32 R8, R42, -0x2daee0ad, RZ ;  /* 0xd2511f532a087825 */ /* 0x000fe200078e00ff */
[----:B--2---:R-:W-:Y:S02]  /*7b60*/  FMNMX.FTZ R69, R2, R69, !PT ;  /* 0x0000004502457209 */ /* 0x004fe40007810000 */
[----:B------:R-:W-:Y:S02]  /*7b70*/  LOP3.LUT R2, R14, 0xff, RZ, 0xc0, !PT ;  /* 0x000000ff0e027812 */ /* 0x000fe400078ec0ff */
[----:B------:R-:W-:-:S02]  /*7b80*/  LOP3.LUT R45, R9, UR7, R34, 0x96, !PT ;  /* 0x00000007092d7c12 */ /* 0x000fc4000f8e9622 */
[C---:B------:R-:W-:Y:S02]  /*7b90*/  LOP3.LUT R102, R8.reuse, 0xff, RZ, 0xc0, !PT ;  /* 0x000000ff08667812 */ /* 0x040fe400078ec0ff */
[----:B------:R-:W-:Y:S02]  /*7ba0*/  LOP3.LUT R116, R8, 0xffff, RZ, 0xc0, !PT ;  /* 0x0000ffff08747812 */ /* 0x000fe400078ec0ff */
[--C-:B------:R-:W-:Y:S02]  /*7bb0*/  SHF.R.U32.HI R118, RZ, 0x10, R8.reuse ;  /* 0x00000010ff767819 */ /* 0x100fe40000011608 */
[----:B------:R-:W-:Y:S01]  /*7bc0*/  SHF.R.U32.HI R101, RZ, 0x18, R8 ;  /* 0x00000018ff657819 */ /* 0x000fe20000011608 */
[C---:B-----5:R-:W-:Y:S01]  /*7bd0*/  FMUL.FTZ R6, R69.reuse, c[0x0][0x23c] ;  /* 0x00008f0045067a20 */ /* 0x060fe20000410000 */
[----:B------:R-:W-:Y:S01]  /*7be0*/  FSETP.NEU.FTZ.AND P0, PT, R69, -INF , PT ;  /* 0xff8000004500780b */ /* 0x000fe20003f1d000 */
[----:B------:R-:W-:Y:S01]  /*7bf0*/  IMAD.WIDE.U32 R8, R18, -0x326172a9, RZ ;  /* 0xcd9e8d5712087825 */ /* 0x000fe200078e00ff */
[----:B------:R-:W-:-:S02]  /*7c00*/  ISETP.GE.U32.AND P2, PT, R241, R2, PT ;  /* 0x00000002f100720c */ /* 0x000fc40003f46070 */
[----:B------:R-:W-:Y:S02]  /*7c10*/  FSEL R2, R6, RZ, P0 ;  /* 0x000000ff06027208 */ /* 0x000fe40000000000 */
[----:B------:R-:W-:Y:S02]  /*7c20*/  LOP3.LUT R18, R9, UR8, R24, 0x96, !PT ;  /* 0x0000000809127c12 */ /* 0x000fe4000f8e9618 */
[C---:B------:R-:W-:Y:S02]  /*7c30*/  LOP3.LUT R32, R8.reuse, 0xffff, RZ, 0xc0, !PT ;  /* 0x0000ffff08207812 */ /* 0x040fe400078ec0ff */
[----:B------:R-:W-:Y:S02]  /*7c40*/  LOP3.LUT R46, R8, 0xff, RZ, 0xc0, !PT ;  /* 0x000000ff082e7812 */ /* 0x000fe400078ec0ff */
[--C-:B------:R-:W-:Y:S02]  /*7c50*/  SHF.R.U32.HI R34, RZ, 0x10, R8.reuse ;  /* 0x00000010ff227819 */ /* 0x100fe40000011608 */
[----:B------:R-:W-:Y:S01]  /*7c60*/  SHF.R.U32.HI R35, RZ, 0x18, R8 ;  /* 0x00000018ff237819 */ /* 0x000fe20000011608 */
[----:B------:R-:W-:Y:S01]  /*7c70*/  IMAD.WIDE.U32 R8, R39, -0x2daee0ad, RZ ;  /* 0xd2511f5327087825 */ /* 0x000fe200078e00ff */
[----:B------:R-:W-:-:S02]  /*7c80*/  LOP3.LUT R6, R14, 0xffff, RZ, 0xc0, !PT ;  /* 0x0000ffff0e067812 */ /* 0x000fc400078ec0ff */
[----:B-1----:R-:W-:Y:S01]  /*7c90*/  FMNMX.FTZ R71, R71, R10, !PT ;  /* 0x0000000a47477209 */ /* 0x002fe20007810000 */
[----:B----4-:R-:W-:Y:S01]  /*7ca0*/  IMAD.MOV.U32 R39, RZ, RZ, R99 ;  /* 0x000000ffff277224 */ /* 0x010fe200078e0063 */
[----:B---3--:R-:W-:Y:S01]  /*7cb0*/  FMNMX.FTZ R68, R68, R11, !PT ;  /* 0x0000000b44447209 */ /* 0x008fe20007810000 */
[----:B------:R-:W-:Y:S01]  /*7cc0*/  FFMA.FTZ R10, R64, c[0x0][0x23c], -R2 ;  /* 0x00008f00400a7a23 */ /* 0x000fe20000010802 */
[----:B------:R-:W-:Y:S01]  /*7cd0*/  SHF.R.U32.HI R6, RZ, 0x8, R6 ;  /* 0x00000008ff067819 */ /* 0x000fe20000011606 */
[----:B------:R-:W-:Y:S01]  /*7ce0*/  FFMA.FTZ R11, R65, c[0x0][0x23c], -R2 ;  /* 0x00008f00410b7a23 */ /* 0x000fe20000010802 */
[C---:B------:R-:W-:Y:S01]  /*7cf0*/  FSETP.NEU.FTZ.AND P0, PT, R71.reuse, -INF , PT ;  /* 0xff8000004700780b */ /* 0x040fe20003f1d000 */
[----:B------:R-:W-:Y:S01]  /*7d00*/  FMUL.FTZ R7, R71, c[0x0][0x23c] ;  /* 0x00008f0047077a20 */ /* 0x000fe20000410000 */
[----:B------:R1:W-:Y:S01]  /*7d10*/  MUFU.EX2 R242, R10 ;  /* 0x0000000a00f27308 */ /* 0x0003e20000000800 */
[----:B------:R-:W-:Y:S02]  /*7d20*/  F2FP.PACK_AB R12, R243, R39 ;  /* 0x00000027f30c723e */ /* 0x000fe400000000ff */
[----:B------:R-:W-:Y:S01]  /*7d30*/  ISETP.GE.U32.AND P6, PT, R241, R13, PT ;  /* 0x0000000df100720c */ /* 0x000fe20003fc6070 */
[----:B------:R-:W-:Y:S01]  /*7d40*/  FMUL.FTZ R13, R68, c[0x0][0x23c] ;  /* 0x00008f00440d7a20 */ /* 0x000fe20000410000 */
[----:B------:R-:W-:-:S02]  /*7d50*/  FSEL R7, R7, RZ, P0 ;  /* 0x000000ff07077208 */ /* 0x000fc40000000000 */
[----:B------:R-:W-:Y:S01]  /*7d60*/  PRMT R230, R12, 0x7610, R230 ;  /* 0x000076100ce67816 */ /* 0x000fe200000000e6 */
[----:B------:R2:W3:Y:S01]  /*7d70*/  MUFU.EX2 R244, R11 ;  /* 0x0000000b00f47308 */ /* 0x0004e20000000800 */
[----:B------:R-:W-:Y:S02]  /*7d80*/  FSETP.NEU.FTZ.AND P0, PT, R68, -INF , PT ;  /* 0xff8000004400780b */ /* 0x000fe40003f1d000 */
[----:B------:R-:W-:Y:S01]  /*7d90*/  LOP3.LUT R19, R9, UR7, R38, 0x96, !PT ;  /* 0x0000000709137c12 */ /* 0x000fe2000f8e9626 */
[----:B------:R-:W-:Y:S01]  /*7da0*/  @!P2 HADD2 R96, -R230.H0_H0, -RZ.H0_H0 ;  /* 0xa00000ffe660a230 */ /* 0x000fe20000000900 */
[----:B------:R-:W-:Y:S02]  /*7db0*/  PRMT R229, R12, 0x7632, R229 ;  /* 0x000076320ce57816 */ /* 0x000fe400000000e5 */
[----:B------:R-:W-:Y:S02]  /*7dc0*/  LOP3.LUT R26, R8, 0xffff, RZ, 0xc0, !PT ;  /* 0x0000ffff081a7812 */ /* 0x000fe400078ec0ff */
[----:B-1----:R-:W-:-:S02]  /*7dd0*/  LOP3.LUT R10, R6, 0xffff, RZ, 0xc0, !PT ;  /* 0x0000ffff060a7812 */ /* 0x002fc400078ec0ff */
[----:B------:R-:W-:Y:S02]  /*7de0*/  FSEL R6, R13, RZ, P0 ;  /* 0x000000ff0d067208 */ /* 0x000fe40000000000 */
[----:B------:R-:W-:Y:S02]  /*7df0*/  ISETP.GE.U32.AND P1, PT, R241, R10, PT ;  /* 0x0000000af100720c */ /* 0x000fe40003f26070 */
[----:B------:R-:W-:Y:S01]  /*7e00*/  SHF.R.U32.HI R10, RZ, 0x18, R14 ;  /* 0x00000018ff0a7819 */ /* 0x000fe2000001160e */
[----:B--2---:R-:W-:Y:S01]  /*7e10*/  FFMA.FTZ R11, R86, c[0x0][0x23c], -R5 ;  /* 0x00008f00560b7a23 */ /* 0x004fe20000010805 */
[----:B------:R-:W-:Y:S02]  /*7e20*/  LOP3.LUT R29, R8, 0xff, RZ, 0xc0, !PT ;  /* 0x000000ff081d7812 */ /* 0x000fe400078ec0ff */
[--C-:B------:R-:W-:Y:S01]  /*7e30*/  SHF.R.U32.HI R28, RZ, 0x10, R8.reuse ;  /* 0x00000010ff1c7819 */ /* 0x100fe20000011608 */
[----:B------:R1:W-:Y:S01]  /*7e40*/  MUFU.EX2 R42, R11 ;  /* 0x0000000b002a7308 */ /* 0x0003e20000000800 */
[----:B------:R-:W-:Y:S01]  /*7e50*/  SHF.R.U32.HI R31, RZ, 0x18, R8 ;  /* 0x00000018ff1f7819 */ /* 0x000fe20000011608 */
[----:B------:R-:W-:Y:S01]  /*7e60*/  IMAD.WIDE.U32 R8, R41, -0x326172a9, RZ ;  /* 0xcd9e8d5729087825 */ /* 0x000fe200078e00ff */
[----:B------:R-:W-:-:S02]  /*7e70*/  ISETP.GE.U32.AND P0, PT, R241, R10, PT ;  /* 0x0000000af100720c */ /* 0x000fc40003f06070 */
[----:B------:R-:W-:Y:S01]  /*7e80*/  SHF.R.U32.HI R10, RZ, 0x10, R14 ;  /* 0x00000010ff0a7819 */ /* 0x000fe2000001160e */
[----:B------:R-:W-:Y:S01]  /*7e90*/  @!P1 HADD2 R97, -R229.H0_H0, -RZ.H0_H0 ;  /* 0xa00000ffe5619230 */ /* 0x000fe20000000900 */
[----:B------:R-:W-:Y:S02]  /*7ea0*/  PRMT R246, R230, 0x5410, R229 ;  /* 0x00005410e6f67816 */ /* 0x000fe400000000e5 */
[----:B------:R-:W-:Y:S02]  /*7eb0*/  @!P2 PRMT R230, R96, 0x5410, RZ ;  /* 0x0000541060e6a816 */ /* 0x000fe400000000ff */
[----:B------:R-:W-:Y:S02]  /*7ec0*/  LOP3.LUT R10, R10, 0xff, RZ, 0xc0, !PT ;  /* 0x000000ff0a0a7812 */ /* 0x000fe400078ec0ff */
[C---:B------:R-:W-:Y:S02]  /*7ed0*/  LOP3.LUT R60, R8.reuse, 0xffff, RZ, 0xc0, !PT ;  /* 0x0000ffff083c7812 */ /* 0x040fe400078ec0ff */
[----:B------:R-:W-:Y:S01]  /*7ee0*/  LOP3.LUT R86, R8, 0xff, RZ, 0xc0, !PT ;  /* 0x000000ff08567812 */ /* 0x000fe200078ec0ff */
[----:B-1----:R-:W-:Y:S01]  /*7ef0*/  FFMA.FTZ R11, R90, c[0x0][0x23c], -R5 ;  /* 0x00008f005a0b7a23 */ /* 0x002fe20000010805 */
[----:B------:R-:W-:-:S02]  /*7f00*/  SHF.R.U32.HI R96, RZ, 0x10, R8 ;  /* 0x00000010ff607819 */ /* 0x000fc40000011608 */
[----:B------:R-:W-:Y:S01]  /*7f10*/  SHF.R.U32.HI R99, RZ, 0x18, R8 ;  /* 0x00000018ff637819 */ /* 0x000fe20000011608 */
[----:B------:R-:W-:Y:S01]  /*7f20*/  FFMA.FTZ R8, R62, c[0x0][0x23c], -R2 ;  /* 0x00008f003e087a23 */ /* 0x000fe20000010802 */
[----:B---3--:R-:W-:Y:S01]  /*7f30*/  F2FP.PACK_AB R12, R244, R242 ;  /* 0x000000f2f40c723e */ /* 0x008fe200000000ff */
[----:B------:R-:W1:Y:S01]  /*7f40*/  MUFU.EX2 R245, R11 ;  /* 0x0000000b00f57308 */ /* 0x000e620000000800 */
[----:B------:R-:W-:Y:S01]  /*7f50*/  LOP3.LUT R48, R9, UR8, R30, 0x96, !PT ;  /* 0x0000000809307c12 */ /* 0x000fe2000f8e961e */
[----:B------:R-:W-:Y:S01]  /*7f60*/  FFMA.FTZ R9, R66, c[0x0][0x23c], -R2 ;  /* 0x00008f0042097a23 */ /* 0x000fe20000010802 */
[----:B------:R-:W-:Y:S02]  /*7f70*/  ISETP.GE.U32.AND P2, PT, R241, R10, PT ;  /* 0x0000000af100720c */ /* 0x000fe40003f46070 */
[----:B------:R-:W-:Y:S02]  /*7f80*/  SHF.R.U32.HI R10, RZ, 0x8, R43 ;  /* 0x00000008ff0a7819 */ /* 0x000fe4000001162b */
[----:B------:R-:W-:Y:S01]  /*7f90*/  PRMT R228, R12, 0x7632, R228 ;  /* 0x000076320ce47816 */ /* 0x000fe200000000e4 */
[----:B------:R-:W2:Y:S01]  /*7fa0*/  MUFU.EX2 R16, R8 ;  /* 0x0000000800107308 */ /* 0x000ea20000000800 */
[----:B------:R-:W-:-:S02]  /*7fb0*/  @!P1 PRMT R229, R97, 0x5410, RZ ;  /* 0x0000541061e59816 */ /* 0x000fc400000000ff */
[----:B------:R-:W-:Y:S01]  /*7fc0*/  PRMT R227, R12, 0x7610, R227 ;  /* 0x000076100ce37816 */ /* 0x000fe200000000e3 */
[----:B------:R-:W-:Y:S01]  /*7fd0*/  @!P0 HADD2 R98, -R228.H0_H0, -RZ.H0_H0 ;  /* 0xa00000ffe4628230 */ /* 0x000fe20000000900 */
[----:B------:R-:W-:Y:S02]  /*7fe0*/  FFMA.FTZ R12, R91, c[0x0][0x23c], -R5 ;  /* 0x00008f005b0c7a23 */ /* 0x000fe40000010805 */
[----:B------:R-:W-:Y:S01]  /*7ff0*/  PRMT R36, R227, 0x5410, R228 ;  /* 0x00005410e3247816 */ /* 0x000fe200000000e4 */
[----:B------:R3:W4:Y:S01]  /*8000*/  MUFU.EX2 R38, R9 ;  /* 0x0000000900267308 */ /* 0x0007220000000800 */
[----:B------:R-:W-:Y:S01]  /*8010*/  @!P0 PRMT R228, R98, 0x5410, RZ ;  /* 0x0000541062e48816 */ /* 0x000fe200000000ff */
[----:B------:R-:W-:Y:S01]  /*8020*/  @!P2 HADD2 R100, -R227.H0_H0, -RZ.H0_H0 ;  /* 0xa00000ffe364a230 */ /* 0x000fe20000000900 */
[----:B-1----:R-:W-:-:S04]  /*8030*/  F2FP.PACK_AB R11, R245, R42 ;  /* 0x0000002af50b723e */ /* 0x002fc800000000ff */
[C---:B------:R-:W-:Y:S01]  /*8040*/  PRMT R224, R11.reuse, 0x7610, R224 ;  /* 0x000076100be07816 */ /* 0x040fe200000000e0 */
[----:B------:R1:W-:Y:S01]  /*8050*/  MUFU.EX2 R66, R12 ;  /* 0x0000000c00427308 */ /* 0x0003e20000000800 */
[----:B--2---:R-:W-:Y:S01]  /*8060*/  IMAD.MOV.U32 R91, RZ, RZ, R16 ;  /* 0x000000ffff5b7224 */ /* 0x004fe200078e0010 */
[----:B------:R-:W-:Y:S01]  /*8070*/  PRMT R223, R11, 0x7632, R223 ;  /* 0x000076320bdf7816 */ /* 0x000fe200000000df */
[----:B------:R-:W-:Y:S01]  /*8080*/  FFMA.FTZ R11, R63, c[0x0][0x23c], -R2 ;  /* 0x00008f003f0b7a23 */ /* 0x000fe20000010802 */
[----:B------:R-:W-:Y:S01]  /*8090*/  @!P2 PRMT R227, R100, 0x5410, RZ ;  /* 0x0000541064e3a816 */ /* 0x000fe200000000ff */
[----:B------:R-:W-:Y:S01]  /*80a0*/  @!P5 HADD2 R104, -R224.H0_H0, -RZ.H0_H0 ;  /* 0xa00000ffe068d230 */ /* 0x000fe20000000900 */
[----:B------:R-:W-:Y:S01]  /*80b0*/  IMAD.MOV.U32 R63, RZ, RZ, R42 ;  /* 0x000000ffff3f7224 */ /* 0x000fe200078e002a */
[----:B---3--:R-:W-:Y:S01]  /*80c0*/  LOP3.LUT R9, R10, 0xffff, RZ, 0xc0, !PT ;  /* 0x0000ffff0a097812 */ /* 0x008fe200078ec0ff */
[----:B------:R-:W-:Y:S01]  /*80d0*/  MUFU.EX2 R252, R11 ;  /* 0x0000000b00fc7308 */ /* 0x000fe20000000800 */
[----:B------:R-:W-:-:S02]  /*80e0*/  LOP3.LUT R10, R58, 0xff, RZ, 0xc0, !PT ;  /* 0x000000ff3a0a7812 */ /* 0x000fc400078ec0ff */
[C---:B------:R-:W-:Y:S01]  /*80f0*/  ISETP.GE.U32.AND P1, PT, R241.reuse, R9, PT ;  /* 0x00000009f100720c */ /* 0x040fe20003f26070 */
[----:B------:R-:W-:Y:S01]  /*8100*/  IMAD.WIDE.U32 R8, R40, -0x2daee0ad, RZ ;  /* 0xd2511f5328087825 */ /* 0x000fe200078e00ff */
[----:B------:R-:W-:-:S04]  /*8110*/  ISETP.GE.U32.AND P0, PT, R241, R10, PT ;  /* 0x0000000af100720c */ /* 0x000fc80003f06070 */
[----:B------:R-:W-:Y:S02]  /*8120*/  LOP3.LUT R10, R9, UR7, R54, 0x96, !PT ;  /* 0x00000007090a7c12 */ /* 0x000fe4000f8e9636 */
[----:B-1----:R-:W-:Y:S01]  /*8130*/  LOP3.LUT R12, R8, 0xffff, RZ, 0xc0, !PT ;  /* 0x0000ffff080c7812 */ /* 0x002fe200078ec0ff */
[----:B------:R-:W-:Y:S01]  /*8140*/  FFMA.FTZ R9, R94, c[0x0][0x23c], -R5 ;  /* 0x00008f005e097a23 */ /* 0x000fe20000010805 */
[----:B------:R-:W-:Y:S02]  /*8150*/  LOP3.LUT R13, R8, 0xff, RZ, 0xc0, !PT ;  /* 0x000000ff080d7812 */ /* 0x000fe400078ec0ff */
[--C-:B------:R-:W-:Y:S01]  /*8160*/  SHF.R.U32.HI R16, RZ, 0x10, R8.reuse ;  /* 0x00000010ff107819 */ /* 0x100fe20000011608 */
[----:B------:R1:W2:Y:S01]  /*8170*/  MUFU.EX2 R37, R9 ;  /* 0x0000000900257308 */ /* 0x0002a20000000800 */
[----:B------:R-:W-:Y:S01]  /*8180*/  SHF.R.U32.HI R14, RZ, 0x18, R8 ;  /* 0x00000018ff0e7819 */ /* 0x000fe20000011608 */
[----:B------:R-:W-:Y:S01]  /*8190*/  @!P1 HADD2 R106, -R223.H0_H0, -RZ.H0_H0 ;  /* 0xa00000ffdf6a9230 */ /* 0x000fe20000000900 */
[----:B------:R-:W-:-:S02]  /*81a0*/  LOP3.LUT R8, R10, 0xff, RZ, 0xc0, !PT ;  /* 0x000000ff0a087812 */ /* 0x000fc400078ec0ff */
[----:B------:R-:W-:Y:S02]  /*81b0*/  PRMT R54, R224, 0x5410, R223 ;  /* 0x00005410e0367816 */ /* 0x000fe400000000df */
[----:B------:R-:W-:Y:S02]  /*81c0*/  ISETP.GE.U32.AND P3, PT, R241, R8, PT ;  /* 0x00000008f100720c */ /* 0x000fe40003f66070 */
[----:B----4-:R-:W-:Y:S02]  /*81d0*/  F2FP.PACK_AB R8, R91, R38 ;  /* 0x000000265b08723e */ /* 0x010fe400000000ff */
[----:B------:R-:W-:Y:S02]  /*81e0*/  @!P1 PRMT R223, R106, 0x5410, RZ ;  /* 0x000054106adf9816 */ /* 0x000fe400000000ff */
[C---:B------:R-:W-:Y:S02]  /*81f0*/  PRMT R222, R8.reuse, 0x7632, R222 ;  /* 0x0000763208de7816 */ /* 0x040fe400000000de */
[----:B------:R-:W-:Y:S01]  /*8200*/  PRMT R221, R8, 0x7610, R221 ;  /* 0x0000761008dd7816 */ /* 0x000fe200000000dd */
[----:B-1----:R-:W-:Y:S01]  /*8210*/  FFMA.FTZ R9, R93, c[0x0][0x23c], -R5 ;  /* 0x00008f005d097a23 */ /* 0x002fe20000010805 */
[----:B------:R-:W-:Y:S01]  /*8220*/  SHF.R.U32.HI R8, RZ, 0x18, R10 ;  /* 0x00000018ff087819 */ /* 0x000fe2000001160a */
[----:B------:R-:W-:Y:S01]  /*8230*/  @!P6 HADD2 R113, -R222.H0_H0, -RZ.H0_H0 ;  /* 0xa00000ffde71e230 */ /* 0x000fe20000000900 */
[----:B--2---:R-:W-:Y:S01]  /*8240*/  F2FP.PACK_AB R11, R37, R66 ;  /* 0x00000042250b723e */ /* 0x004fe200000000ff */
[----:B------:R1:W2:Y:S01]  /*8250*/  MUFU.EX2 R24, R9 ;  /* 0x0000000900187308 */ /* 0x0002a20000000800 */
[----:B------:R-:W-:Y:S01]  /*8260*/  ISETP.GE.U32.AND P4, PT, R241, R8, PT ;  /* 0x00000008f100720c */ /* 0x000fe20003f86070 */
[----:B------:R-:W-:Y:S01]  /*8270*/  @!P0 HADD2 R150, -R221.H0_H0, -RZ.H0_H0 ;  /* 0xa00000ffdd968230 */ /* 0x000fe20000000900 */
[----:B------:R-:W-:-:S02]  /*8280*/  PRMT R219, R11, 0x7632, R219 ;  /* 0x000076320bdb7816 */ /* 0x000fc400000000db */
[----:B------:R-:W-:Y:S01]  /*8290*/  PRMT R220, R11, 0x7610, R220 ;  /* 0x000076100bdc7816 */ /* 0x000fe200000000dc */
[----:B------:R-:W-:Y:S01]  /*82a0*/  FFMA.FTZ R11, R112, c[0x0][0x23c], -R2 ;  /* 0x00008f00700b7a23 */ /* 0x000fe20000010802 */
[----:B------:R-:W-:Y:S02]  /*82b0*/  @!P5 PRMT R224, R104, 0x5410, RZ ;  /* 0x0000541068e0d816 */ /* 0x000fe400000000ff */
[----:B------:R-:W-:Y:S01]  /*82c0*/  PRMT R30, R220, 0x5410, R219 ;  /* 0x00005410dc1e7816 */ /* 0x000fe200000000db */
[----:B------:R-:W-:Y:S01]  /*82d0*/  @!P3 HADD2 R151, -R220.H0_H0, -RZ.H0_H0 ;  /* 0xa00000ffdc97b230 */ /* 0x000fe20000000900 */
[----:B------:R-:W-:-:S04]  /*82e0*/  ISETP.GE.U32.AND P5, PT, R241, R25, PT ;  /* 0x00000019f100720c */ /* 0x000fc80003fa6070 */
[----:B------:R-:W-:Y:S02]  /*82f0*/  @!P3 PRMT R220, R151, 0x5410, RZ ;  /* 0x0000541097dcb816 */ /* 0x000fe400000000ff */
[----:B-1----:R-:W-:Y:S02]  /*8300*/  LOP3.LUT R9, R10, 0xffff, RZ, 0xc0, !PT ;  /* 0x0000ffff0a097812 */ /* 0x002fe400078ec0ff */
[----:B------:R-:W-:Y:S01]  /*8310*/  ISETP.GE.U32.AND P3, PT, R241, R14, PT ;  /* 0x0000000ef100720c */ /* 0x000fe20003f66070 */
[----:B--2---:R-:W-:Y:S01]  /*8320*/  IMAD.MOV.U32 R14, RZ, RZ, R24 ;  /* 0x000000ffff0e7224 */ /* 0x004fe200078e0018 */
[----:B------:R-:W-:-:S04]  /*8330*/  SHF.R.U32.HI R9, RZ, 0x8, R9 ;  /* 0x00000008ff097819 */ /* 0x000fc80000011609 */
[----:B------:R-:W-:Y:S01]  /*8340*/  LOP3.LUT R8, R9, 0xffff, RZ, 0xc0, !PT ;  /* 0x0000ffff09087812 */ /* 0x000fe200078ec0ff */
[----:B------:R-:W-:Y:S01]  /*8350*/  FFMA.FTZ R9, R61, c[0x0][0x23c], -R2 ;  /* 0x00008f003d097a23 */ /* 0x000fe20000010802 */
[----:B------:R-:W-:Y:S02]  /*8360*/  PRMT R61, R221, 0x5410, R222 ;  /* 0x00005410dd3d7816 */ /* 0x000fe400000000de */
[----:B------:R-:W-:Y:S01]  /*8370*/  ISETP.GE.U32.AND P2, PT, R241, R8, PT ;  /* 0x00000008f100720c */ /* 0x000fe20003f46070 */
[----:B------:R1:W2:Y:S01]  /*8380*/  MUFU.EX2 R251, R9 ;  /* 0x0000000900fb7308 */ /* 0x0002a20000000800 */
[----:B------:R-:W-:Y:S02]  /*8390*/  SHF.R.U32.HI R8, RZ, 0x10, R10 ;  /* 0x00000010ff087819 */ /* 0x000fe4000001160a */
[----:B------:R-:W-:Y:S02]  /*83a0*/  @!P0 PRMT R221, R150, 0x5410, RZ ;  /* 0x0000541096dd8816 */ /* 0x000fe400000000ff */
[----:B------:R-:W-:-:S02]  /*83b0*/  LOP3.LUT R8, R8, 0xff, RZ, 0xc0, !PT ;  /* 0x000000ff08087812 */ /* 0x000fc400078ec0ff */
[C---:B------:R-:W-:Y:S01]  /*83c0*/  ISETP.GE.U32.AND P0, PT, R241.reuse, R13, PT ;  /* 0x0000000df100720c */ /* 0x040fe20003f06070 */
[----:B------:R-:W-:Y:S01]  /*83d0*/  IMAD.MOV.U32 R13, RZ, RZ, R30 ;  /* 0x000000ffff0d7224 */ /* 0x000fe200078e001e */
[----:B------:R-:W-:Y:S02]  /*83e0*/  ISETP.GE.U32.AND P1, PT, R241, R8, PT ;  /* 0x00000008f100720c */ /* 0x000fe40003f26070 */
[----:B------:R-:W-:Y:S01]  /*83f0*/  SHF.R.U32.HI R8, RZ, 0x8, R12 ;  /* 0x00000008ff087819 */ /* 0x000fe2000001160c */
[----:B------:R-:W-:Y:S01]  /*8400*/  @!P2 HADD2 R152, -R219.H0_H0, -RZ.H0_H0 ;  /* 0xa00000ffdb98a230 */ /* 0x000fe20000000900 */
[----:B------:R-:W-:Y:S01]  /*8410*/  @!P6 PRMT R222, R113, 0x5410, RZ ;  /* 0x0000541071dee816 */ /* 0x000fe200000000ff */
[----:B------:R-:W-:Y:S01]  /*8420*/  IMAD.MOV.U32 R12, RZ, RZ, R36 ;  /* 0x000000ffff0c7224 */ /* 0x000fe200078e0024 */
[----:B------:R-:W-:Y:S01]  /*8430*/  LOP3.LUT R8, R8, 0xffff, RZ, 0xc0, !PT ;  /* 0x0000ffff08087812 */ /* 0x000fe200078ec0ff */
[----:B-1----:R-:W-:Y:S01]  /*8440*/  FFMA.FTZ R9, R120, c[0x0][0x23c], -R5 ;  /* 0x00008f0078097a23 */ /* 0x002fe20000010805 */
[----:B--2---:R-:W-:Y:S01]  /*8450*/  F2FP.PACK_AB R10, R251, R252 ;  /* 0x000000fcfb0a723e */ /* 0x004fe200000000ff */
[----:B------:R-:W-:Y:S01]  /*8460*/  IMAD.MOV.U32 R120, RZ, RZ, R247 ;  /* 0x000000ffff787224 */ /* 0x000fe200078e00f7 */
[----:B------:R-:W-:Y:S01]  /*8470*/  @!P2 PRMT R219, R152, 0x5410, RZ ;  /* 0x0000541098dba816 */ /* 0x000fe200000000ff */
[----:B------:R1:W2:Y:S01]  /*8480*/  MUFU.EX2 R65, R9 ;  /* 0x0000000900417308 */ /* 0x0002a20000000800 */
[----:B------:R-:W-:-:S02]  /*8490*/  PRMT R218, R10, 0x7632, R218 ;  /* 0x000076320ada7816 */ /* 0x000fc400000000da */
[----:B------:R-:W-:Y:S01]  /*84a0*/  PRMT R217, R10, 0x7610, R217 ;  /* 0x000076100ad97816 */ /* 0x000fe200000000d9 */
[----:B------:R-:W-:Y:S01]  /*84b0*/  FFMA.FTZ R10, R20, c[0x0][0x23c], -R2 ;  /* 0x00008f00140a7a23 */ /* 0x000fe20000010802 */
[----:B------:R-:W-:Y:S01]  /*84c0*/  ISETP.GE.U32.AND P2, PT, R241, R8, PT ;  /* 0x00000008f100720c */ /* 0x000fe20003f46070 */
[----:B------:R-:W-:Y:S01]  /*84d0*/  @!P4 HADD2 R153, -R218.H0_H0, -RZ.H0_H0 ;  /* 0xa00000ffda99c230 */ /* 0x000fe20000000900 */
[----:B------:R-:W-:Y:S01]  /*84e0*/  PRMT R62, R217, 0x5410, R218 ;  /* 0x00005410d93e7816 */ /* 0x000fe200000000da */
[----:B------:R3:W-:Y:S01]  /*84f0*/  MUFU.EX2 R250, R10 ;  /* 0x0000000a00fa7308 */ /* 0x0007e20000000800 */
[----:B------:R-:W-:Y:S01]  /*8500*/  @!P1 HADD2 R154, -R217.H0_H0, -RZ.H0_H0 ;  /* 0xa00000ffd99a9230 */ /* 0x000fe20000000900 */
[----:B------:R-:W-:Y:S01]  /*8510*/  ISETP.GE.U32.AND P6, PT, R241, R73, PT ;  /* 0x00000049f100720c */ /* 0x000fe20003fc6070 */
[----:B------:R-:W-:Y:S01]  /*8520*/  IMAD.MOV.U32 R73, RZ, RZ, R38 ;  /* 0x000000ffff497224 */ /* 0x000fe200078e0026 */
[----:B------:R-:W-:Y:S02]  /*8530*/  @!P4 PRMT R218, R153, 0x5410, RZ ;  /* 0x0000541099dac816 */ /* 0x000fe400000000ff */
[----:B------:R-:W-:Y:S01]  /*8540*/  @!P1 PRMT R217, R154, 0x5410, RZ ;  /* 0x000054109ad99816 */ /* 0x000fe200000000ff */
[----:B-1----:R-:W-:Y:S01]  /*8550*/  FFMA.FTZ R9, R122, c[0x0][0x23c], -R5 ;  /* 0x00008f007a097a23 */ /* 0x002fe20000010805 */
[----:B--2---:R-:W-:-:S03]  /*8560*/  F2FP.PACK_AB R8, R65, R24 ;  /* 0x000000184108723e */ /* 0x004fc600000000ff */
[----:B------:R1:W-:Y:S01]  /*8570*/  MUFU.EX2 R104, R9 ;  /* 0x0000000900687308 */ /* 0x0003e20000000800 */
[C---:B------:R-:W-:Y:S02]  /*8580*/  PRMT R216, R8.reuse, 0x7610, R216 ;  /* 0x0000761008d87816 */ /* 0x040fe400000000d8 */
[----:B------:R-:W-:Y:S01]  /*8590*/  PRMT R215, R8, 0x7632, R215 ;  /* 0x0000763208d77816 */ /* 0x000fe200000000d7 */
[----:B------:R-:W-:Y:S01]  /*85a0*/  FFMA.FTZ R8, R123, c[0x0][0x23c], -R5 ;  /* 0x00008f007b087a23 */ /* 0x000fe20000010805 */
[----:B---3--:R-:W-:Y:S01]  /*85b0*/  SHF.R.U32.HI R10, RZ, 0x10, R22 ;  /* 0x00000010ff0a7819 */ /* 0x008fe20000011616 */
[----:B------:R-:W-:Y:S01]  /*85c0*/  @!P0 HADD2 R156, -R216.H0_H0, -RZ.H0_H0 ;  /* 0xa00000ffd89c8230 */ /* 0x000fe20000000900 */
[----:B------:R-:W-:Y:S01]  /*85d0*/  PRMT R90, R216, 0x5410, R215 ;  /* 0x00005410d85a7816 */ /* 0x000fe200000000d7 */
[----:B------:R2:W3:Y:S01]  /*85e0*/  MUFU.EX2 R100, R8 ;  /* 0x0000000800647308 */ /* 0x0004e20000000800 */
[----:B------:R-:W-:Y:S01]  /*85f0*/  @!P2 HADD2 R155, -R215.H0_H0, -RZ.H0_H0 ;  /* 0xa00000ffd79ba230 */ /* 0x000fe20000000900 */
[----:B------:R-:W-:-:S02]  /*8600*/  LOP3.LUT R10, R10, 0xff, RZ, 0xc0, !PT ;  /* 0x000000ff0a0a7812 */ /* 0x000fc400078ec0ff */
[----:B------:R-:W-:Y:S02]  /*8610*/  @!P0 PRMT R216, R156, 0x5410, RZ ;  /* 0x000054109cd88816 */ /* 0x000fe400000000ff */
[----:B------:R-:W-:Y:S01]  /*8620*/  @!P2 PRMT R215, R155, 0x5410, RZ ;  /* 0x000054109bd7a816 */ /* 0x000fe200000000ff */
[----:B-1----:R-:W-:Y:S01]  /*8630*/  FFMA.FTZ R9, R21, c[0x0][0x23c], -R2 ;  /* 0x00008f0015097a23 */ /* 0x002fe20000010802 */
[----:B------:R-:W-:Y:S01]  /*8640*/  ISETP.GE.U32.AND P2, PT, R241, R10, PT ;  /* 0x0000000af100720c */ /* 0x000fe20003f46070 */
[----:B------:R-:W-:Y:S02]  /*8650*/  IMAD.MOV.U32 R21, RZ, RZ, R246 ;  /* 0x000000ffff157224 */ /* 0x000fe400078e00f6 */
[----:B------:R1:W4:Y:S01]  /*8660*/  MUFU.EX2 R247, R9 ;  /* 0x0000000900f77308 */ /* 0x0003220000000800 */
[----:B--2---:R-:W-:Y:S02]  /*8670*/  LOP3.LUT R8, R16, 0xff, RZ, 0xc0, !PT ;  /* 0x000000ff10087812 */ /* 0x004fe400078ec0ff */
[----:B---3--:R-:W-:-:S02]  /*8680*/  F2FP.PACK_AB R10, R100, R104 ;  /* 0x00000068640a723e */ /* 0x008fc400000000ff */
[----:B------:R-:W-:Y:S02]  /*8690*/  ISETP.GE.U32.AND P0, PT, R241, R8, PT ;  /* 0x00000008f100720c */ /* 0x000fe40003f06070 */
[C---:B------:R-:W-:Y:S02]  /*86a0*/  PRMT R59, R10.reuse, 0x7610, R59 ;  /* 0x000076100a3b7816 */ /* 0x040fe4000000003b */
[----:B------:R-:W-:Y:S02]  /*86b0*/  PRMT R58, R10, 0x7632, R58 ;  /* 0x000076320a3a7816 */ /* 0x000fe4000000003a */
[----:B------:R-:W-:Y:S02]  /*86c0*/  SHF.R.U32.HI R10, RZ, 0x8, R72 ;  /* 0x00000008ff0a7819 */ /* 0x000fe40000011648 */
[----:B-1----:R-:W-:Y:S02]  /*86d0*/  LOP3.LUT R9, R22, 0xff, RZ, 0xc0, !PT ;  /* 0x000000ff16097812 */ /* 0x002fe400078ec0ff */
[----:B----4-:R-:W-:-:S02]  /*86e0*/  F2FP.PACK_AB R8, R250, R247 ;  /* 0x000000f7fa08723e */ /* 0x010fc400000000ff */
[----:B------:R-:W-:Y:S01]  /*86f0*/  ISETP.GE.U32.AND P4, PT, R241, R9, PT ;  /* 0x00000009f100720c */ /* 0x000fe20003f86070 */
[----:B------:R-:W-:Y:S01]  /*8700*/  FFMA.FTZ R9, R95, c[0x0][0x23c], -R2 ;  /* 0x00008f005f097a23 */ /* 0x000fe20000010802 */
[C---:B------:R-:W-:Y:S01]  /*8710*/  PRMT R214, R8.reuse, 0x7610, R214 ;  /* 0x0000761008d67816 */ /* 0x040fe200000000d6 */
[----:B------:R1:W-:Y:S01]  /*8720*/  MUFU.EX2 R95, R11 ;  /* 0x0000000b005f7308 */ /* 0x0003e20000000800 */
[----:B------:R-:W-:Y:S02]  /*8730*/  PRMT R213, R8, 0x7632, R213 ;  /* 0x0000763208d57816 */ /* 0x000fe400000000d5 */
[----:B------:R-:W-:Y:S01]  /*8740*/  LOP3.LUT R10, R10, 0xffff, RZ, 0xc0, !PT ;  /* 0x0000ffff0a0a7812 */ /* 0x000fe200078ec0ff */
[----:B------:R-:W-:Y:S01]  /*8750*/  @!P0 HADD2 R157, -R214.H0_H0, -RZ.H0_H0 ;  /* 0xa00000ffd69d8230 */ /* 0x000fe20000000900 */
[----:B------:R-:W-:Y:S01]  /*8760*/  PRMT R122, R214, 0x5410, R213 ;  /* 0x00005410d67a7816 */ /* 0x000fe200000000d5 */
[----:B------:R-:W-:Y:S01]  /*8770*/  @!P3 HADD2 R158, -R213.H0_H0, -RZ.H0_H0 ;  /* 0xa00000ffd59eb230 */ /* 0x000fe20000000900 */
[----:B------:R-:W-:Y:S01]  /*8780*/  PRMT R40, R59, 0x5410, R58 ;  /* 0x000054103b287816 */ /* 0x000fe2000000003a */
[----:B------:R2:W3:Y:S01]  /*8790*/  MUFU.EX2 R30, R9 ;  /* 0x00000009001e7308 */ /* 0x0004e20000000800 */
[----:B------:R-:W-:Y:S01]  /*87a0*/  @!P0 PRMT R214, R157, 0x5410, RZ ;  /* 0x000054109dd68816 */ /* 0x000fe200000000ff */
[----:B------:R-:W-:Y:S01]  /*87b0*/  @!P4 HADD2 R159, -R59.H0_H0, -RZ.H0_H0 ;  /* 0xa00000ff3b9fc230 */ /* 0x000fe20000000900 */
[----:B------:R-:W-:-:S04]  /*87c0*/  @!P3 PRMT R213, R158, 0x5410, RZ ;  /* 0x000054109ed5b816 */ /* 0x000fc800000000ff */
[----:B------:R-:W-:Y:S02]  /*87d0*/  @!P4 PRMT R59, R159, 0x5410, RZ ;  /* 0x000054109f3bc816 */ /* 0x000fe400000000ff */
[----:B-1----:R-:W-:Y:S02]  /*87e0*/  LOP3.LUT R11, R23, 0xff, RZ, 0xc0, !PT ;  /* 0x000000ff170b7812 */ /* 0x002fe400078ec0ff */
[----:B--2---:R-:W-:Y:S01]  /*87f0*/  LOP3.LUT R9, R22, 0xffff, RZ, 0xc0, !PT ;  /* 0x0000ffff16097812 */ /* 0x004fe200078ec0ff */
[----:B---3--:R-:W-:-:S03]  /*8800*/  IMAD.MOV.U32 R72, RZ, RZ, R30 ;  /* 0x000000ffff487224 */ /* 0x008fc600078e001e */
[----:B------:R-:W-:Y:S01]  /*8810*/  SHF.R.U32.HI R8, RZ, 0x8, R9 ;  /* 0x00000008ff087819 */ /* 0x000fe20000011609 */
[----:B------:R-:W-:Y:S02]  /*8820*/  FFMA.FTZ R9, R128, c[0x0][0x23c], -R5 ;  /* 0x00008f0080097a23 */ /* 0x000fe40000010805 */
[----:B------:R-:W-:Y:S01]  /*8830*/  IMAD.MOV.U32 R128, RZ, RZ, R21 ;  /* 0x000000ffff807224 */ /* 0x000fe200078e0015 */
[----:B------:R-:W-:Y:S01]  /*8840*/  LOP3.LUT R8, R8, 0xffff, RZ, 0xc0, !PT ;  /* 0x0000ffff08087812 */ /* 0x000fe200078ec0ff */
[----:B------:R1:W-:Y:S03]  /*8850*/  MUFU.EX2 R98, R9 ;  /* 0x0000000900627308 */ /* 0x0003e60000000800 */
[----:B------:R-:W-:Y:S02]  /*8860*/  ISETP.GE.U32.AND P1, PT, R241, R8, PT ;  /* 0x00000008f100720c */ /* 0x000fe40003f26070 */
[----:B------:R-:W-:-:S04]  /*8870*/  SHF.R.U32.HI R8, RZ, 0x18, R22 ;  /* 0x00000018ff087819 */ /* 0x000fc80000011616 */
[----:B------:R-:W-:Y:S02]  /*8880*/  ISETP.GE.U32.AND P0, PT, R241, R8, PT ;  /* 0x00000008f100720c */ /* 0x000fe40003f06070 */
[----:B------:R-:W-:-:S04]  /*8890*/  F2FP.PACK_AB R8, R95, R30 ;  /* 0x0000001e5f08723e */ /* 0x000fc800000000ff */
[C---:B------:R-:W-:Y:S01]  /*88a0*/  PRMT R76, R8.reuse, 0x7632, R76 ;  /* 0x00007632084c7816 */ /* 0x040fe2000000004c */
[----:B-1----:R-:W-:Y:S01]  /*88b0*/  FFMA.FTZ R9, R129, c[0x0][0x23c], -R5 ;  /* 0x00008f0081097a23 */ /* 0x002fe20000010805 */
[----:B------:R-:W-:Y:S01]  /*88c0*/  PRMT R77, R8, 0x7610, R77 ;  /* 0x00007610084d7816 */ /* 0x000fe2000000004d */
[----:B------:R-:W-:Y:S01]  /*88d0*/  FFMA.FTZ R8, R89, c[0x0][0x23c], -R2 ;  /* 0x00008f0059087a23 */ /* 0x000fe20000010802 */
[----:B------:R-:W-:Y:S01]  /*88e0*/  @!P1 HADD2 R160, -R58.H0_H0, -RZ.H0_H0 ;  /* 0xa00000ff3aa09230 */ /* 0x000fe20000000900 */
[----:B------:R1:W2:Y:S01]  /*88f0*/  MUFU.EX2 R97, R9 ;  /* 0x0000000900617308 */ /* 0x0002a20000000800 */
[----:B------:R-:W-:Y:S01]  /*8900*/  PRMT R41, R77, 0x5410, R76 ;  /* 0x000054104d297816 */ /* 0x000fe2000000004c */
[----:B------:R-:W-:Y:S01]  /*8910*/  @!P0 HADD2 R162, -R76.H0_H0, -RZ.H0_H0 ;  /* 0xa00000ff4ca28230 */ /* 0x000fe20000000900 */
[----:B------:R-:W-:Y:S01]  /*8920*/  IMAD.MOV.U32 R89, RZ, RZ, R90 ;  /* 0x000000ffff597224 */ /* 0x000fe200078e005a */
[----:B------:R-:W-:Y:S01]  /*8930*/  @!P2 HADD2 R161, -R77.H0_H0, -RZ.H0_H0 ;  /* 0xa00000ff4da1a230 */ /* 0x000fe20000000900 */
[----:B------:R-:W-:Y:S01]  /*8940*/  @!P1 PRMT R58, R160, 0x5410, RZ ;  /* 0x00005410a03a9816 */ /* 0x000fe200000000ff */
[----:B------:R-:W-:Y:S01]  /*8950*/  IMAD.MOV.U32 R129, RZ, RZ, R13 ;  /* 0x000000ffff817224 */ /* 0x000fe200078e000d */
[----:B------:R-:W-:Y:S01]  /*8960*/  @!P0 PRMT R76, R162, 0x5410, RZ ;  /* 0x00005410a24c8816 */ /* 0x000fe200000000ff */
[----:B------:R2:W-:Y:S01]  /*8970*/  MUFU.EX2 R93, R8 ;  /* 0x00000008005d7308 */ /* 0x0005e20000000800 */
[----:B------:R-:W-:Y:S01]  /*8980*/  ISETP.GE.U32.AND P0, PT, R241, R10, PT ;  /* 0x0000000af100720c */ /* 0x000fe20003f06070 */
[----:B------:R-:W-:Y:S01]  /*8990*/  FFMA.FTZ R10, R134, c[0x0][0x23c], -R5 ;  /* 0x00008f00860a7a23 */ /* 0x000fe20000010805 */
[----:B------:R-:W-:-:S02]  /*89a0*/  @!P2 PRMT R77, R161, 0x5410, RZ ;  /* 0x00005410a14da816 */ /* 0x000fc400000000ff */
[----:B------:R-:W-:Y:S01]  /*89b0*/  SHF.R.U32.HI R13, RZ, 0x18, R18 ;  /* 0x00000018ff0d7819 */ /* 0x000fe20000011612 */
[----:B-1----:R-:W-:Y:S02]  /*89c0*/  FFMA.FTZ R9, R92, c[0x0][0x23c], -R2 ;  /* 0x00008f005c097a23 */ /* 0x002fe40000010802 */
[----:B------:R-:W-:Y:S01]  /*89d0*/  MUFU.EX2 R113, R10 ;  /* 0x0000000a00717308 */ /* 0x000fe20000000800 */
[----:B------:R-:W-:Y:S01]  /*89e0*/  IMAD.MOV.U32 R92, RZ, RZ, R122 ;  /* 0x000000ffff5c7224 */ /* 0x000fe200078e007a */
[----:B--2---:R-:W-:-:S06]  /*89f0*/  F2FP.PACK_AB R8, R97, R98 ;  /* 0x000000626108723e */ /* 0x004fcc00000000ff */
[----:B------:R1:W2:Y:S01]  /*8a00*/  MUFU.EX2 R64, R9 ;  /* 0x0000000900407308 */ /* 0x0002a20000000800 */
[C---:B------:R-:W-:Y:S02]  /*8a10*/  PRMT R209, R8.reuse, 0x7610, R209 ;  /* 0x0000761008d17816 */ /* 0x040fe400000000d1 */
[----:B------:R-:W-:Y:S02]  /*8a20*/  PRMT R206, R8, 0x7632, R206 ;  /* 0x0000763208ce7816 */ /* 0x000fe400000000ce */
[----:B------:R-:W-:Y:S01]  /*8a30*/  LOP3.LUT R8, R15, 0xffff, RZ, 0xc0, !PT ;  /* 0x0000ffff0f087812 */ /* 0x000fe200078ec0ff */
[----:B------:R-:W-:Y:S01]  /*8a40*/  @!P6 HADD2 R163, -R209.H0_H0, -RZ.H0_H0 ;  /* 0xa00000ffd1a3e230 */ /* 0x000fe20000000900 */
[----:B------:R-:W-:Y:S01]  /*8a50*/  PRMT R42, R209, 0x5410, R206 ;  /* 0x00005410d12a7816 */ /* 0x000fe200000000ce */
[----:B------:R-:W-:Y:S01]  /*8a60*/  @!P0 HADD2 R166, -R206.H0_H0, -RZ.H0_H0 ;  /* 0xa00000ffcea68230 */ /* 0x000fe20000000900 */
[----:B------:R-:W-:Y:S02]  /*8a70*/  SHF.R.U32.HI R8, RZ, 0x8, R8 ;  /* 0x00000008ff087819 */ /* 0x000fe40000011608 */
[----:B------:R-:W-:-:S02]  /*8a80*/  @!P6 PRMT R209, R163, 0x5410, RZ ;  /* 0x00005410a3d1e816 */ /* 0x000fc400000000ff */
[----:B------:R-:W-:Y:S02]  /*8a90*/  LOP3.LUT R8, R8, 0xffff, RZ, 0xc0, !PT ;  /* 0x0000ffff08087812 */ /* 0x000fe400078ec0ff */
[----:B-1----:R-:W-:Y:S01]  /*8aa0*/  LOP3.LUT R9, R67, 0xff, RZ, 0xc0, !PT ;  /* 0x000000ff43097812 */ /* 0x002fe200078ec0ff */
[----:B------:R-:W-:Y:S01]  /*8ab0*/  IMAD.MOV.U32 R67, RZ, RZ, R120 ;  /* 0x000000ffff437224 */ /* 0x000fe200078e0078 */
[C---:B------:R-:W-:Y:S01]  /*8ac0*/  ISETP.GE.U32.AND P1, PT, R241.reuse, R8, PT ;  /* 0x00000008f100720c */ /* 0x040fe20003f26070 */
[----:B------:R-:W-:Y:S01]  /*8ad0*/  FFMA.FTZ R8, R84, c[0x0][0x23c], -R2 ;  /* 0x00008f0054087a23 */ /* 0x000fe20000010802 */
[----:B------:R-:W-:Y:S01]  /*8ae0*/  ISETP.GE.U32.AND P3, PT, R241, R9, PT ;  /* 0x00000009f100720c */ /* 0x000fe20003f66070 */
[----:B------:R-:W-:Y:S01]  /*8af0*/  FFMA.FTZ R9, R133, c[0x0][0x23c], -R5 ;  /* 0x00008f0085097a23 */ /* 0x000fe20000010805 */
[----:B------:R-:W-:Y:S01]  /*8b00*/  ISETP.GE.U32.AND P6, PT, R241, R74, PT ;  /* 0x0000004af100720c */ /* 0x000fe20003fc6070 */
[----:B------:R1:W-:Y:S01]  /*8b10*/  MUFU.EX2 R112, R8 ;  /* 0x0000000800707308 */ /* 0x0003e20000000800 */
[----:B------:R-:W-:Y:S01]  /*8b20*/  @!P0 PRMT R206, R166, 0x5410, RZ ;  /* 0x00005410a6ce8816 */ /* 0x000fe200000000ff */
[----:B------:R-:W-:Y:S01]  /*8b30*/  IMAD.MOV.U32 R133, RZ, RZ, R245 ;  /* 0x000000ffff857224 */ /* 0x000fe200078e00f5 */
[----:B--2---:R-:W-:-:S04]  /*8b40*/  F2FP.PACK_AB R10, R93, R64 ;  /* 0x000000405d0a723e */ /* 0x004fc800000000ff */
[C---:B------:R-:W-:Y:S01]  /*8b50*/  PRMT R205, R10.reuse, 0x7632, R205 ;  /* 0x000076320acd7816 */ /* 0x040fe200000000cd */
[----:B------:R2:W3:Y:S01]  /*8b60*/  MUFU.EX2 R94, R9 ;  /* 0x00000009005e7308 */ /* 0x0004e20000000800 */
[----:B------:R-:W-:-:S03]  /*8b70*/  PRMT R207, R10, 0x7610, R207 ;  /* 0x000076100acf7816 */ /* 0x000fc600000000cf */
[----:B------:R-:W-:Y:S01]  /*8b80*/  @!P6 HADD2 R169, -R205.H0_H0, -RZ.H0_H0 ;  /* 0xa00000ffcda9e230 */ /* 0x000fe20000000900 */
[----:B------:R-:W-:Y:S01]  /*8b90*/  PRMT R43, R207, 0x5410, R205 ;  /* 0x00005410cf2b7816 */ /* 0x000fe200000000cd */
[----:B------:R-:W-:Y:S01]  /*8ba0*/  @!P3 HADD2 R167, -R207.H0_H0, -RZ.H0_H0 ;  /* 0xa00000ffcfa7b230 */ /* 0x000fe20000000900 */
[----:B-1----:R-:W-:Y:S02]  /*8bb0*/  SHF.R.U32.HI R8, RZ, 0x10, R15 ;  /* 0x00000010ff087819 */ /* 0x002fe4000001160f */
[----:B------:R-:W-:Y:S02]  /*8bc0*/  @!P6 PRMT R205, R169, 0x5410, RZ ;  /* 0x00005410a9cde816 */ /* 0x000fe400000000ff */
[----:B------:R-:W-:Y:S02]  /*8bd0*/  LOP3.LUT R8, R8, 0xff, RZ, 0xc0, !PT ;  /* 0x000000ff08087812 */ /* 0x000fe400078ec0ff */
[----:B------:R-:W-:Y:S02]  /*8be0*/  ISETP.GE.U32.AND P6, PT, R241, R27, PT ;  /* 0x0000001bf100720c */ /* 0x000fe40003fc6070 */
[----:B--2---:R-:W-:-:S02]  /*8bf0*/  LOP3.LUT R9, R15, 0xff, RZ, 0xc0, !PT ;  /* 0x000000ff0f097812 */ /* 0x004fc400078ec0ff */
[C---:B------:R-:W-:Y:S02]  /*8c00*/  ISETP.GE.U32.AND P0, PT, R241.reuse, R8, PT ;  /* 0x00000008f100720c */ /* 0x040fe40003f06070 */
[----:B------:R-:W-:Y:S01]  /*8c10*/  ISETP.GE.U32.AND P2, PT, R241, R9, PT ;  /* 0x00000009f100720c */ /* 0x000fe20003f46070 */
[----:B------:R-:W-:Y:S01]  /*8c20*/  FFMA.FTZ R9, R88, c[0x0][0x23c], -R2 ;  /* 0x00008f0058097a23 */ /* 0x000fe20000010802 */
[----:B------:R-:W-:Y:S01]  /*8c30*/  SHF.R.U32.HI R8, RZ, 0x18, R15 ;  /* 0x00000018ff087819 */ /* 0x000fe2000001160f */
[----:B------:R-:W-:Y:S01]  /*8c40*/  IMAD.MOV.U32 R88, RZ, RZ, R91 ;  /* 0x000000ffff587224 */ /* 0x000fe200078e005b */
[----:B------:R-:W-:Y:S01]  /*8c50*/  @!P3 PRMT R207, R167, 0x5410, RZ ;  /* 0x00005410a7cfb816 */ /* 0x000fe200000000ff */
[----:B------:R3:W1:Y:S01]  /*8c60*/  MUFU.EX2 R123, R9 ;  /* 0x00000009007b7308 */ /* 0x0006620000000800 */
[----:B------:R-:W-:Y:S02]  /*8c70*/  SHF.R.U32.HI R15, RZ, 0x18, R17 ;  /* 0x00000018ff0f7819 */ /* 0x000fe40000011611 */
[----:B---3--:R-:W-:-:S04]  /*8c80*/  F2FP.PACK_AB R9, R113, R94 ;  /* 0x0000005e7109723e */ /* 0x008fc800000000ff */
[C---:B------:R-:W-:Y:S02]  /*8c90*/  PRMT R204, R9.reuse, 0x7610, R204 ;  /* 0x0000761009cc7816 */ /* 0x040fe400000000cc */
[----:B------:R-:W-:Y:S01]  /*8ca0*/  PRMT R203, R9, 0x7632, R203 ;  /* 0x0000763209cb7816 */ /* 0x000fe200000000cb */
[----:B------:R-:W-:Y:S02]  /*8cb0*/  FFMA.FTZ R9, R139, c[0x0][0x23c], -R5 ;  /* 0x00008f008b097a23 */ /* 0x000fe40000010805 */
[----:B------:R-:W-:Y:S01]  /*8cc0*/  @!P2 HADD2 R172, -R204.H0_H0, -RZ.H0_H0 ;  /* 0xa00000ffccaca230 */ /* 0x000fe20000000900 */
[----:B------:R-:W-:Y:S01]  /*8cd0*/  PRMT R36, R204, 0x5410, R203 ;  /* 0x00005410cc247816 */ /* 0x000fe200000000cb */
[----:B------:R-:W-:Y:S01]  /*8ce0*/  FFMA.FTZ R5, R140, c[0x0][0x23c], -R5 ;  /* 0x00008f008c057a23 */ /* 0x000fe20000010805 */
[----:B------:R2:W-:Y:S01]  /*8cf0*/  MUFU.EX2 R106, R9 ;  /* 0x00000009006a7308 */ /* 0x0005e20000000800 */
[----:B------:R-:W-:Y:S01]  /*8d00*/  @!P1 HADD2 R197, -R203.H0_H0, -RZ.H0_H0 ;  /* 0xa00000ffcbc59230 */ /* 0x000fe20000000900 */
[----:B------:R-:W-:Y:S01]  /*8d10*/  @!P2 PRMT R204, R172, 0x5410, RZ ;  /* 0x00005410accca816 */ /* 0x000fe200000000ff */
[----:B------:R-:W-:Y:S01]  /*8d20*/  IMAD.MOV.U32 R172, RZ, RZ, R133 ;  /* 0x000000ffffac7224 */ /* 0x000fe200078e0085 */
[----:B------:R-:W-:Y:S01]  /*8d30*/  ISETP.GE.U32.AND P2, PT, R241, R8, PT ;  /* 0x00000008f100720c */ /* 0x000fe20003f46070 */
[----:B------:R-:W-:Y:S01]  /*8d40*/  IMAD.MOV.U32 R133, RZ, RZ, R67 ;  /* 0x000000ffff857224 */ /* 0x000fe200078e0043 */
[----:B-1----:R-:W-:Y:S01]  /*8d50*/  F2FP.PACK_AB R8, R112, R123 ;  /* 0x0000007b7008723e */ /* 0x002fe200000000ff */
[----:B------:R-:W-:Y:S01]  /*8d60*/  IMAD.MOV.U32 R67, RZ, RZ, R128 ;  /* 0x000000ffff437224 */ /* 0x000fe200078e0080 */
[----:B------:R1:W3:Y:S01]  /*8d70*/  MUFU.EX2 R246, R5 ;  /* 0x0000000500f67308 */ /* 0x0002e20000000800 */
[----:B------:R-:W-:Y:S01]  /*8d80*/  @!P1 PRMT R203, R197, 0x5410, RZ ;  /* 0x00005410c5cb9816 */ /* 0x000fe200000000ff */
[----:B------:R-:W-:Y:S01]  /*8d90*/  IMAD.MOV.U32 R128, RZ, RZ, R12 ;  /* 0x000000ffff807224 */ /* 0x000fe200078e000c */
[----:B------:R-:W-:-:S02]  /*8da0*/  PRMT R202, R8, 0x7610, R202 ;  /* 0x0000761008ca7816 */ /* 0x000fc400000000ca */
[----:B------:R-:W-:Y:S02]  /*8db0*/  PRMT R201, R8, 0x7632, R201 ;  /* 0x0000763208c97816 */ /* 0x000fe400000000c9 */
[----:B------:R-:W-:Y:S01]  /*8dc0*/  LOP3.LUT R8, R53, 0xff, RZ, 0xc0, !PT ;  /* 0x000000ff35087812 */ /* 0x000fe200078ec0ff */
[----:B------:R-:W-:Y:S01]  /*8dd0*/  @!P0 HADD2 R198, -R202.H0_H0, -RZ.H0_H0 ;  /* 0xa00000ffcac68230 */ /* 0x000fe20000000900 */
[----:B--2---:R-:W-:Y:S01]  /*8de0*/  SHF.R.U32.HI R9, RZ, 0x8, R75 ;  /* 0x00000008ff097819 */ /* 0x004fe2000001164b */
[----:B------:R-:W-:Y:S01]  /*8df0*/  IMAD.MOV.U32 R53, RZ, RZ, R37 ;  /* 0x000000ffff357224 */ /* 0x000fe200078e0025 */
[----:B------:R-:W-:Y:S01]  /*8e00*/  PRMT R37, R202, 0x5410, R201 ;  /* 0x00005410ca257816 */ /* 0x000fe200000000c9 */
[----:B------:R-:W-:Y:S01]  /*8e10*/  @!P2 HADD2 R199, -R201.H0_H0, -RZ.H0_H0 ;  /* 0xa00000ffc9c7a230 */ /* 0x000fe20000000900 */
[----:B------:R-:W-:Y:S02]  /*8e20*/  @!P0 PRMT R202, R198, 0x5410, RZ ;  /* 0x00005410c6ca8816 */ /* 0x000fe400000000ff */
[----:B------:R-:W-:-:S02]  /*8e30*/  ISETP.GE.U32.AND P0, PT, R241, R8, PT ;  /* 0x00000008f100720c */ /* 0x000fc40003f06070 */
[----:B-1----:R-:W-:Y:S02]  /*8e40*/  LOP3.LUT R5, R79, 0xff, RZ, 0xc0, !PT ;  /* 0x000000ff4f057812 */ /* 0x002fe400078ec0ff */
[----:B------:R-:W-:Y:S01]  /*8e50*/  PRMT R24, R83, 0x5410, R9 ;  /* 0x0000541053187816 */ /* 0x000fe20000000009 */
[----:B------:R-:W-:Y:S01]  /*8e60*/  IMAD.SHL.U32 R169, R0, 0x2, RZ ;  /* 0x0000000200a97824 */ /* 0x000fe200078e00ff */
[----:B------:R-:W-:Y:S01]  /*8e70*/  PRMT R27, R5, 0x5410, R82 ;  /* 0x00005410051b7816 */ /* 0x000fe20000000052 */
[----:B------:R-:W-:Y:S01]  /*8e80*/  IMAD.MOV.U32 R83, RZ, RZ, R64 ;  /* 0x000000ffff537224 */ /* 0x000fe200078e0040 */
[----:B------:R-:W-:Y:S02]  /*8e90*/  LOP3.LUT R5, R23, 0xffff, RZ, 0xc0, !PT ;  /* 0x0000ffff17057812 */ /* 0x000fe400078ec0ff */
[----:B------:R-:W-:Y:S02]  /*8ea0*/  LOP3.LUT R8, R44, 0xff, RZ, 0xc0, !PT ;  /* 0x000000ff2c087812 */ /* 0x000fe400078ec0ff */
[----:B------:R-:W-:-:S02]  /*8eb0*/  SHF.R.U32.HI R5, RZ, 0x8, R5 ;  /* 0x00000008ff057819 */ /* 0x000fc40000011605 */
[----:B------:R-:W-:Y:S02]  /*8ec0*/  SHF.R.U32.HI R9, RZ, 0x10, R23 ;  /* 0x00000010ff097819 */ /* 0x000fe40000011617 */
[----:B------:R-:W-:Y:S02]  /*8ed0*/  ISETP.GE.U32.AND P4, PT, R241, R8, PT ;  /* 0x00000008f100720c */ /* 0x000fe40003f86070 */
[----:B------:R-:W-:Y:S02]  /*8ee0*/  PRMT R20, R11, 0x5410, R5 ;  /* 0x000054100b147816 */ /* 0x000fe40000000005 */
[----:B------:R-:W-:Y:S02]  /*8ef0*/  SHF.R.U32.HI R8, RZ, 0x18, R23 ;  /* 0x00000018ff087819 */ /* 0x000fe40000011617 */
[----:B------:R-:W-:Y:S02]  /*8f00*/  LOP3.LUT R5, R9, 0xff, RZ, 0xc0, !PT ;  /* 0x000000ff09057812 */ /* 0x000fe400078ec0ff */
[----:B------:R-:W-:Y:S01]  /*8f10*/  SHF.R.U32.HI R9, RZ, 0x8, R55 ;  /* 0x00000008ff097819 */ /* 0x000fe20000011637 */
[----:B------:R-:W-:Y:S01]  /*8f20*/  IMAD.MOV.U32 R55, RZ, RZ, R14 ;  /* 0x000000ffff377224 */ /* 0x000fe200078e000e */
[----:B------:R-:W-:-:S02]  /*8f30*/  PRMT R21, R5, 0x5410, R8 ;  /* 0x0000541005157816 */ /* 0x000fc40000000008 */
[----:B------:R-:W-:Y:S02]  /*8f40*/  LOP3.LUT R5, R9, 0xffff, RZ, 0xc0, !PT ;  /* 0x0000ffff09057812 */ /* 0x000fe400078ec0ff */
[----:B---3--:R-:W-:Y:S02]  /*8f50*/  F2FP.PACK_AB R10, R246, R106 ;  /* 0x0000006af60a723e */ /* 0x008fe400000000ff */
[----:B------:R-:W-:Y:S02]  /*8f60*/  ISETP.GE.U32.AND P1, PT, R241, R5, PT ;  /* 0x00000005f100720c */ /* 0x000fe40003f26070 */
[----:B------:R-:W-:Y:S02]  /*8f70*/  SHF.R.U32.HI R5, RZ, 0x8, R32 ;  /* 0x00000008ff057819 */ /* 0x000fe40000011620 */
[----:B------:R-:W-:Y:S02]  /*8f80*/  @!P2 PRMT R201, R199, 0x5410, RZ ;  /* 0x00005410c7c9a816 */ /* 0x000fe400000000ff */
[----:B------:R-:W-:Y:S01]  /*8f90*/  PRMT R23, R46, 0x5410, R5 ;  /* 0x000054102e177816 */ /* 0x000fe20000000005 */
[----:B------:R-:W-:Y:S01]  /*8fa0*/  FFMA.FTZ R5, R132, c[0x0][0x23c], -R7 ;  /* 0x00008f0084057a23 */ /* 0x000fe20000010807 */
[----:B------:R-:W-:-:S02]  /*8fb0*/  PRMT R200, R10, 0x7610, R200 ;  /* 0x000076100ac87816 */ /* 0x000fc400000000c8 */
[----:B------:R-:W-:Y:S01]  /*8fc0*/  PRMT R199, R10, 0x7632, R199 ;  /* 0x000076320ac77816 */ /* 0x000fe200000000c7 */
[--C-:B------:R-:W-:Y:S01]  /*8fd0*/  FFMA.FTZ R10, R87, c[0x0][0x23c], -R2.reuse ;  /* 0x00008f00570a7a23 */ /* 0x100fe20000010802 */
[----:B------:R1:W-:Y:S01]  /*8fe0*/  MUFU.EX2 R122, R5 ;  /* 0x00000005007a7308 */ /* 0x0003e20000000800 */
[----:B------:R-:W-:Y:S01]  /*8ff0*/  FFMA.FTZ R2, R85, c[0x0][0x23c], -R2 ;  /* 0x00008f0055027a23 */ /* 0x000fe20000010802 */
[----:B------:R-:W-:Y:S01]  /*9000*/  LOP3.LUT R9, R34, 0xff, RZ, 0xc0, !PT ;  /* 0x000000ff22097812 */ /* 0x000fe200078ec0ff */
[----:B------:R-:W-:Y:S01]  /*9010*/  @!P5 HADD2 R226, -R200.H0_H0, -RZ.H0_H0 ;  /* 0xa00000ffc8e2d230 */ /* 0x000fe20000000900 */
[----:B------:R-:W-:Y:S01]  /*9020*/  SHF.R.U32.HI R8, RZ, 0x8, R33 ;  /* 0x00000008ff087819 */ /* 0x000fe20000011621 */
[----:B------:R-:W-:Y:S01]  /*9030*/  @!P1 HADD2 R235, -R199.H0_H0, -RZ.H0_H0 ;  /* 0xa00000ffc7eb9230 */ /* 0x000fe20000000900 */
[----:B------:R-:W-:Y:S01]  /*9040*/  LOP3.LUT R11, R19, 0xffff, RZ, 0xc0, !PT ;  /* 0x0000ffff130b7812 */ /* 0x000fe200078ec0ff */
[----:B------:R-:W-:Y:S01]  /*9050*/  IMAD.MOV.U32 R87, RZ, RZ, R66 ;  /* 0x000000ffff577224 */ /* 0x000fe200078e0042 */
[----:B------:R2:W-:Y:S01]  /*9060*/  MUFU.EX2 R245, R2 ;  /* 0x0000000200f57308 */ /* 0x0005e20000000800 */
[----:B------:R-:W-:-:S02]  /*9070*/  PRMT R25, R47, 0x5410, R8 ;  /* 0x000054102f197816 */ /* 0x000fc40000000008 */
[----:B------:R-:W-:Y:S02]  /*9080*/  LOP3.LUT R8, R50, 0xff, RZ, 0xc0, !PT ;  /* 0x000000ff32087812 */ /* 0x000fe400078ec0ff */
[----:B------:R-:W-:Y:S02]  /*9090*/  LOP3.LUT R14, R18, 0xff, RZ, 0xc0, !PT ;  /* 0x000000ff120e7812 */ /* 0x000fe400078ec0ff */
[----:B------:R-:W-:Y:S01]  /*90a0*/  PRMT R22, R8, 0x5410, R52 ;  /* 0x0000541008167816 */ /* 0x000fe20000000034 */
[----:B------:R3:W4:Y:S01]  /*90b0*/  MUFU.EX2 R30, R10 ;  /* 0x0000000a001e7308 */ /* 0x0007220000000800 */
[----:B-1----:R-:W-:Y:S01]  /*90c0*/  SHF.R.U32.HI R5, RZ, 0x10, R44 ;  /* 0x00000010ff057819 */ /* 0x002fe2000001162c */
[----:B------:R-:W-:Y:S01]  /*90d0*/  IMAD.MOV.U32 R52, RZ, RZ, R65 ;  /* 0x000000ffff347224 */ /* 0x000fe200078e0041 */
[----:B------:R-:W-:Y:S02]  /*90e0*/  LOP3.LUT R8, R28, 0xff, RZ, 0xc0, !PT ;  /* 0x000000ff1c087812 */ /* 0x000fe400078ec0ff */
[----:B------:R-:W-:-:S02]  /*90f0*/  LOP3.LUT R5, R5, 0xff, RZ, 0xc0, !PT ;  /* 0x000000ff05057812 */ /* 0x000fc400078ec0ff */
[----:B------:R-:W-:Y:S01]  /*9100*/  PRMT R28, R8, 0x5410, R31 ;  /* 0x00005410081c7816 */ /* 0x000fe2000000001f */
[----:B------:R-:W-:Y:S01]  /*9110*/  FFMA.FTZ R8, R115, c[0x0][0x23c], -R7 ;  /* 0x00008f0073087a23 */ /* 0x000fe20000010807 */
[----:B--2---:R-:W-:Y:S01]  /*9120*/  SHF.R.U32.HI R2, RZ, 0x8, R26 ;  /* 0x00000008ff027819 */ /* 0x004fe2000001161a */
[C---:B------:R-:W-:Y:S01]  /*9130*/  IMAD R115, R241.reuse, 0x10000, R241 ;  /* 0x00010000f1737824 */ /* 0x040fe200078e02f1 */
[----:B------:R-:W-:Y:S01]  /*9140*/  ISETP.GE.U32.AND P3, PT, R241, R5, PT ;  /* 0x00000005f100720c */ /* 0x000fe20003f66070 */
[----:B------:R-:W-:Y:S01]  /*9150*/  FFMA.FTZ R5, R130, c[0x0][0x23c], -R7 ;  /* 0x00008f0082057a23 */ /* 0x000fe20000010807 */
[----:B------:R-:W-:Y:S02]  /*9160*/  PRMT R29, R29, 0x5410, R2 ;  /* 0x000054101d1d7816 */ /* 0x000fe40000000002 */
[----:B------:R-:W-:Y:S01]  /*9170*/  LOP3.LUT R2, R17, 0xffff, RZ, 0xc0, !PT ;  /* 0x0000ffff11027812 */ /* 0x000fe200078ec0ff */
[----:B------:R1:W-:Y:S01]  /*9180*/  MUFU.EX2 R120, R5 ;  /* 0x0000000500787308 */ /* 0x0003e20000000800 */
[----:B------:R-:W-:Y:S01]  /*9190*/  PRMT R26, R9, 0x5410, R35 ;  /* 0x00005410091a7816 */ /* 0x000fe20000000023 */
[----:B------:R-:W-:Y:S01]  /*91a0*/  FFMA.FTZ R9, R135, c[0x0][0x23c], -R7 ;  /* 0x00008f0087097a23 */ /* 0x000fe20000010807 */
[----:B---3--:R-:W-:-:S02]  /*91b0*/  LOP3.LUT R10, R17, 0xff, RZ, 0xc0, !PT ;  /* 0x000000ff110a7812 */ /* 0x008fc400078ec0ff */
[----:B------:R-:W-:Y:S02]  /*91c0*/  SHF.R.U32.HI R2, RZ, 0x8, R2 ;  /* 0x00000008ff027819 */ /* 0x000fe40000011602 */
[----:B------:R-:W-:Y:S01]  /*91d0*/  LOP3.LUT R12, R19, 0xff, RZ, 0xc0, !PT ;  /* 0x000000ff130c7812 */ /* 0x000fe200078ec0ff */
[----:B------:R2:W3:Y:S01]  /*91e0*/  MUFU.EX2 R90, R9 ;  /* 0x00000009005a7308 */ /* 0x0004e20000000800 */
[----:B------:R-:W-:Y:S02]  /*91f0*/  PRMT R16, R10, 0x5410, R2 ;  /* 0x000054100a107816 */ /* 0x000fe40000000002 */
[----:B------:R-:W-:Y:S02]  /*9200*/  LOP3.LUT R2, R18, 0xffff, RZ, 0xc0, !PT ;  /* 0x0000ffff12027812 */ /* 0x000fe400078ec0ff */
[----:B------:R-:W-:Y:S02]  /*9210*/  PRMT R38, R200, 0x5410, R199 ;  /* 0x00005410c8267816 */ /* 0x000fe400000000c7 */
[----:B------:R-:W-:Y:S01]  /*9220*/  @!P5 PRMT R200, R226, 0x5410, RZ ;  /* 0x00005410e2c8d816 */ /* 0x000fe200000000ff */
[----:B------:R-:W-:Y:S01]  /*9230*/  IMAD.MOV.U32 R226, RZ, RZ, R72 ;  /* 0x000000ffffe27224 */ /* 0x000fe200078e0048 */
[----:B-1----:R-:W-:Y:S01]  /*9240*/  SHF.R.U32.HI R5, RZ, 0x10, R18 ;  /* 0x00000010ff057819 */ /* 0x002fe20000011612 */
[----:B------:R-:W-:Y:S01]  /*9250*/  IMAD.MOV.U32 R18, RZ, RZ, R73 ;  /* 0x000000ffff127224 */ /* 0x000fe200078e0049 */
[----:B------:R-:W-:Y:S01]  /*9260*/  ISETP.GE.U32.AND P2, PT, R241, R56, PT ;  /* 0x00000038f100720c */ /* 0x000fe20003f46070 */
[----:B------:R-:W-:Y:S01]  /*9270*/  IMAD.MOV.U32 R73, RZ, RZ, R89 ;  /* 0x000000ffff497224 */ /* 0x000fe200078e0059 */
[----:B------:R-:W-:Y:S01]  /*9280*/  LOP3.LUT R5, R5, 0xff, RZ, 0xc0, !PT ;  /* 0x000000ff05057812 */ /* 0x000fe200078ec0ff */
[----:B------:R1:W5:Y:S01]  /*9290*/  MUFU.EX2 R89, R8 ;  /* 0x0000000800597308 */ /* 0x0003620000000800 */
[----:B------:R-:W-:Y:S01]  /*92a0*/  IMAD.MOV.U32 R72, RZ, RZ, R92 ;  /* 0x000000ffff487224 */ /* 0x000fe200078e005c */
[----:B--2---:R-:W-:Y:S01]  /*92b0*/  SHF.R.U32.HI R9, RZ, 0x10, R17 ;  /* 0x00000010ff097819 */ /* 0x004fe20000011611 */
[----:B------:R-:W-:Y:S01]  /*92c0*/  IMAD.MOV.U32 R92, RZ, RZ, R242 ;  /* 0x000000ffff5c7224 */ /* 0x000fe200078e00f2 */
[----:B------:R-:W-:Y:S01]  /*92d0*/  HSET2.LE.AND R0, R28, R115, PT ;  /* 0x000000731c007233 */ /* 0x000fe20003803000 */
[----:B------:R-:W-:Y:S01]  /*92e0*/  IMAD.MOV.U32 R56, RZ, RZ, R39 ;  /* 0x000000ffff387224 */ /* 0x000fe200078e0027 */
[----:B------:R-:W-:Y:S01]  /*92f0*/  LOP3.LUT R10, R9, 0xff, RZ, 0xc0, !PT ;  /* 0x000000ff090a7812 */ /* 0x000fe200078ec0ff */
[----:B------:R-:W-:Y:S01]  /*9300*/  IMAD.MOV.U32 R130, RZ, RZ, R72 ;  /* 0x000000ffff827224 */ /* 0x000fe200078e0048 */
[----:B------:R-:W-:Y:S01]  /*9310*/  SHF.R.U32.HI R9, RZ, 0x8, R2 ;  /* 0x00000008ff097819 */ /* 0x000fe20000011602 */
[----:B------:R-:W-:Y:S01]  /*9320*/  IMAD.MOV.U32 R17, RZ, RZ, R133 ;  /* 0x000000ffff117224 */ /* 0x000fe200078e0085 */
[----:B------:R-:W-:-:S02]  /*9330*/  SHF.R.U32.HI R2, RZ, 0x8, R11 ;  /* 0x00000008ff027819 */ /* 0x000fc4000001160b */
[----:B------:R-:W-:Y:S01]  /*9340*/  PRMT R11, R5, 0x5410, R13 ;  /* 0x00005410050b7816 */ /* 0x000fe2000000000d */
[----:B------:R-:W-:Y:S01]  /*9350*/  FFMA.FTZ R5, R136, c[0x0][0x23c], -R6 ;  /* 0x00008f0088057a23 */ /* 0x000fe20000010806 */
[----:B------:R-:W-:Y:S01]  /*9360*/  PRMT R13, R12, 0x5410, R2 ;  /* 0x000054100c0d7816 */ /* 0x000fe20000000002 */
[----:B-1----:R-:W-:Y:S02]  /*9370*/  FFMA.FTZ R8, R109, c[0x0][0x23c], -R7 ;  /* 0x00008f006d087a23 */ /* 0x002fe40000010807 */
[----:B------:R1:W-:Y:S01]  /*9380*/  MUFU.EX2 R85, R5 ;  /* 0x0000000500557308 */ /* 0x0003e20000000800 */
[----:B------:R-:W-:Y:S02]  /*9390*/  SHF.R.U32.HI R2, RZ, 0x10, R19 ;  /* 0x00000010ff027819 */ /* 0x000fe40000011613 */
[----:B------:R-:W-:Y:S02]  /*93a0*/  PRMT R14, R14, 0x5410, R9 ;  /* 0x000054100e0e7816 */ /* 0x000fe40000000009 */
[----:B------:R-:W-:-:S02]  /*93b0*/  LOP3.LUT R9, R2, 0xff, RZ, 0xc0, !PT ;  /* 0x000000ff02097812 */ /* 0x000fc400078ec0ff */
[----:B------:R-:W-:Y:S01]  /*93c0*/  LOP3.LUT R2, R44, 0xffff, RZ, 0xc0, !PT ;  /* 0x0000ffff2c027812 */ /* 0x000fe200078ec0ff */
[----:B------:R4:W-:Y:S01]  /*93d0*/  MUFU.EX2 R242, R8 ;  /* 0x0000000800f27308 */ /* 0x0009e20000000800 */
[----:B------:R-:W-:Y:S02]  /*93e0*/  PRMT R15, R10, 0x5410, R15 ;  /* 0x000054100a0f7816 */ /* 0x000fe4000000000f */
[----:B------:R-:W-:Y:S01]  /*93f0*/  SHF.R.U32.HI R10, RZ, 0x18, R19 ;  /* 0x00000018ff0a7819 */ /* 0x000fe20000011613 */
[----:B------:R-:W-:Y:S01]  /*9400*/  IMAD.MOV.U32 R19, RZ, RZ, R243 ;  /* 0x000000ffff137224 */ /* 0x000fe200078e00f3 */
[----:B------:R-:W-:Y:S02]  /*9410*/  SHF.R.U32.HI R2, RZ, 0x8, R2 ;  /* 0x00000008ff027819 */ /* 0x000fe40000011602 */
[----:B------:R-:W-:Y:S01]  /*9420*/  PRMT R12, R9, 0x5410, R10 ;  /* 0x00005410090c7816 */ /* 0x000fe2000000000a */
[----:B-1----:R-:W-:Y:S01]  /*9430*/  FFMA.FTZ R5, R131, c[0x0][0x23c], -R6 ;  /* 0x00008f0083057a23 */ /* 0x002fe20000010806 */
[----:B------:R-:W-:-:S02]  /*9440*/  LOP3.LUT R2, R2, 0xffff, RZ, 0xc0, !PT ;  /* 0x0000ffff02027812 */ /* 0x000fc400078ec0ff */
[----:B------:R-:W-:Y:S01]  /*9450*/  @!P1 PRMT R199, R235, 0x5410, RZ ;  /* 0x00005410ebc79816 */ /* 0x000fe200000000ff */
[----:B------:R1:W-:Y:S01]  /*9460*/  MUFU.EX2 R84, R5 ;  /* 0x0000000500547308 */ /* 0x0003e20000000800 */
[----:B----4-:R-:W-:Y:S01]  /*9470*/  F2FP.PACK_AB R8, R245, R30 ;  /* 0x0000001ef508723e */ /* 0x010fe200000000ff */
[--C-:B------:R-:W-:Y:S02]  /*9480*/  FFMA.FTZ R9, R121, c[0x0][0x23c], -R6.reuse ;  /* 0x00008f0079097a23 */ /* 0x100fe40000010806 */
[----:B------:R-:W-:Y:S01]  /*9490*/  FFMA.FTZ R10, R114, c[0x0][0x23c], -R6 ;  /* 0x00008f00720a7a23 */ /* 0x000fe20000010806 */
[C---:B------:R-:W-:Y:S01]  /*94a0*/  PRMT R198, R8.reuse, 0x7610, R198 ;  /* 0x0000761008c67816 */ /* 0x040fe200000000c6 */
[----:B------:R-:W-:Y:S01]  /*94b0*/  IMAD.MOV.U32 R131, RZ, RZ, R73 ;  /* 0x000000ffff837224 */ /* 0x000fe200078e0049 */
[----:B------:R-:W-:Y:S01]  /*94c0*/  PRMT R197, R8, 0x7632, R197 ;  /* 0x0000763208c57816 */ /* 0x000fe200000000c5 */
[----:B------:R-:W-:Y:S02]  /*94d0*/  IMAD.MOV.U32 R235, RZ, RZ, R67 ;  /* 0x000000ffffeb7224 */ /* 0x000fe400078e0043 */
[----:B-1----:R-:W-:Y:S01]  /*94e0*/  FFMA.FTZ R5, R110, c[0x0][0x23c], -R7 ;  /* 0x00008f006e057a23 */ /* 0x002fe20000010807 */
[----:B------:R-:W-:Y:S01]  /*94f0*/  @!P0 HADD2 R236, -R198.H0_H0, -RZ.H0_H0 ;  /* 0xa00000ffc6ec8230 */ /* 0x000fe20000000900 */
[----:B------:R-:W-:Y:S01]  /*9500*/  IMAD.MOV.U32 R110, RZ, RZ, R244 ;  /* 0x000000ffff6e7224 */ /* 0x000fe200078e00f4 */
[----:B---3--:R-:W-:Y:S01]  /*9510*/  F2FP.PACK_AB R8, R90, R122 ;  /* 0x0000007a5a08723e */ /* 0x008fe200000000ff */
[----:B------:R5:W1:Y:S01]  /*9520*/  MUFU.EX2 R244, R5 ;  /* 0x0000000500f47308 */ /* 0x000a620000000800 */
[----:B------:R-:W-:Y:S01]  /*9530*/  PRMT R39, R198, 0x5410, R197 ;  /* 0x00005410c6277816 */ /* 0x000fe200000000c5 */
[----:B------:R-:W2:Y:S01]  /*9540*/  LDSM.16.MT88.4 R72, [R169+0x6000] ;  /* 0x00600000a948783b */ /* 0x000ea20000004200 */
[C---:B------:R-:W-:Y:S01]  /*9550*/  PRMT R160, R8.reuse, 0x7610, R160 ;  /* 0x0000761008a07816 */ /* 0x040fe200000000a0 */
[----:B------:R-:W-:Y:S01]  /*9560*/  @!P2 HADD2 R237, -R197.H0_H0, -RZ.H0_H0 ;  /* 0xa00000ffc5eda230 */ /* 0x000fe20000000900 */
[----:B------:R-:W-:Y:S01]  /*9570*/  PRMT R158, R8, 0x7632, R158 ;  /* 0x00007632089e7816 */ /* 0x000fe2000000009e */
[--C-:B------:R-:W-:Y:S01]  /*9580*/  HSET2.LE.AND R8, R21, R115.reuse, PT ;  /* 0x0000007315087233 */ /* 0x100fe20003803000 */
[----:B------:R-:W-:Y:S01]  /*9590*/  @!P0 PRMT R198, R236, 0x5410, RZ ;  /* 0x00005410ecc68816 */ /* 0x000fe200000000ff */
[----:B------:R3:W-:Y:S01]  /*95a0*/  MUFU.EX2 R91, R9 ;  /* 0x00000009005b7308 */ /* 0x0007e20000000800 */
[----:B------:R-:W-:Y:S01]  /*95b0*/  ISETP.GE.U32.AND P0, PT, R241, R2, PT ;  /* 0x00000002f100720c */ /* 0x000fe20003f06070 */
[----:B------:R-:W-:Y:S01]  /*95c0*/  HSET2.LE.AND R2, R20, R115, PT ;  /* 0x0000007314027233 */ /* 0x000fe20003803000 */
[----:B------:R-:W4:Y:S01]  /*95d0*/  LDSM.16.MT88.4 R64, [R169+0x6800] ;  /* 0x00680000a940783b */ /* 0x000f220000004200 */
[----:B-----5:R-:W-:-:S04]  /*95e0*/  F2FP.PACK_AB R5, R89, R120 ;  /* 0x000000785905723e */ /* 0x020fc800000000ff */
[----:B------:R-:W5:Y:S01]  /*95f0*/  MUFU.EX2 R243, R10 ;  /* 0x0000000a00f37308 */ /* 0x000f620000000800 */
[----:B------:R-:W-:Y:S01]  /*9600*/  LOP3.LUT R41, R8, R41, RZ, 0xc0, !PT ;  /* 0x0000002908297212 */ /* 0x000fe200078ec0ff */
[----:B------:R-:W-:Y:S01]  /*9610*/  IMAD.MOV.U32 R236, RZ, RZ, R30 ;  /* 0x000000ffffec7224 */ /* 0x000fe200078e001e */
[C---:B------:R-:W-:Y:S02]  /*9620*/  PRMT R167, R5.reuse, 0x7610, R167 ;  /* 0x0000761005a77816 */ /* 0x040fe400000000a7 */
[----:B------:R-:W-:Y:S01]  /*9630*/  PRMT R166, R5, 0x7632, R166 ;  /* 0x0000763205a67816 */ /* 0x000fe200000000a6 */
[--C-:B------:R-:W-:Y:S01]  /*9640*/  HSET2.LE.AND R5, R24, R115.reuse, PT ;  /* 0x0000007318057233 */ /* 0x100fe20003803000 */
[----:B-1----:R-:W-:Y:S02]  /*9650*/  F2FP.PACK_AB R8, R244, R242 ;  /* 0x000000f2f408723e */ /* 0x002fe400000000ff */
[----:B------:R-:W-:Y:S01]  /*9660*/  LOP3.LUT R40, R2, R40, RZ, 0xc0, !PT ;  /* 0x0000002802287212 */ /* 0x000fe200078ec0ff */
[--C-:B------:R-:W-:Y:S01]  /*9670*/  HSET2.LE.AND R2, R27, R115.reuse, PT ;  /* 0x000000731b027233 */ /* 0x100fe20003803000 */
[----:B------:R-:W-:Y:S01]  /*9680*/  LOP3.LUT R42, R5, R42, RZ, 0xc0, !PT ;  /* 0x0000002a052a7212 */ /* 0x000fe200078ec0ff */
[----:B------:R-:W-:Y:S01]  /*9690*/  HSET2.LE.AND R5, R16, R115, PT ;  /* 0x0000007310057233 */ /* 0x000fe20003803000 */
[----:B------:R-:W-:-:S02]  /*96a0*/  PRMT R161, R8, 0x7610, R161 ;  /* 0x0000761008a17816 */ /* 0x000fc400000000a1 */
[----:B------:R-:W-:Y:S01]  /*96b0*/  PRMT R159, R8, 0x7632, R159 ;  /* 0x00007632089f7816 */ /* 0x000fe2000000009f */
[----:B------:R-:W-:Y:S01]  /*96c0*/  FFMA.FTZ R8, R225, c[0x0][0x23c], -R6 ;  /* 0x00008f00e1087a23 */ /* 0x000fe20000010806 */
[----:B---3--:R-:W-:Y:S02]  /*96d0*/  F2FP.PACK_AB R9, R84, R85 ;  /* 0x000000555409723e */ /* 0x008fe400000000ff */
[----:B------:R-:W-:Y:S01]  /*96e0*/  LOP3.LUT R43, R2, R43, RZ, 0xc0, !PT ;  /* 0x0000002b022b7212 */ /* 0x000fe200078ec0ff */
[----:B------:R-:W-:Y:S01]  /*96f0*/  HSET2.LE.AND R2, R15, R115, PT ;  /* 0x000000730f027233 */ /* 0x000fe20003803000 */
[----:B------:R-:W-:Y:S01]  /*9700*/  LOP3.LUT R36, R5, R36, RZ, 0xc0, !PT ;  /* 0x0000002405247212 */ /* 0x000fe200078ec0ff */
[----:B------:R1:W-:Y:S01]  /*9710*/  MUFU.EX2 R50, R8 ;  /* 0x0000000800327308 */ /* 0x0003e20000000800 */
[----:B-----5:R-:W-:Y:S02]  /*9720*/  F2FP.PACK_AB R5, R243, R91 ;  /* 0x0000005bf305723e */ /* 0x020fe400000000ff */
[----:B------:R-:W-:-:S02]  /*9730*/  PRMT R163, R9, 0x7610, R163 ;  /* 0x0000761009a37816 */ /* 0x000fc400000000a3 */
[----:B------:R-:W-:Y:S01]  /*9740*/  PRMT R162, R9, 0x7632, R162 ;  /* 0x0000763209a27816 */ /* 0x000fe200000000a2 */
[----:B------:R-:W-:Y:S01]  /*9750*/  FFMA.FTZ R9, R137, c[0x0][0x23c], -R7 ;  /* 0x00008f0089097a23 */ /* 0x000fe20000010807 */
[----:B------:R-:W-:Y:S01]  /*9760*/  LOP3.LUT R37, R2, R37, RZ, 0xc0, !PT ;  /* 0x0000002502257212 */ /* 0x000fe200078ec0ff */
[--C-:B------:R-:W-:Y:S01]  /*9770*/  HSET2.LE.AND R2, R25, R115.reuse, PT ;  /* 0x0000007319027233 */ /* 0x100fe20003803000 */
[C---:B------:R-:W-:Y:S02]  /*9780*/  PRMT R157, R5.reuse, 0x7610, R157 ;  /* 0x00007610059d7816 */ /* 0x040fe4000000009d */
[----:B------:R-:W-:Y:S02]  /*9790*/  PRMT R156, R5, 0x7632, R156 ;  /* 0x00007632059c7816 */ /* 0x000fe4000000009c */
[----:B------:R-:W-:Y:S01]  /*97a0*/  @!P2 PRMT R197, R237, 0x5410, RZ ;  /* 0x00005410edc5a816 */ /* 0x000fe200000000ff */
[--C-:B-1----:R-:W-:Y:S01]  /*97b0*/  HSET2.LE.AND R8, R22, R115.reuse, PT ;  /* 0x0000007316087233 */ /* 0x102fe20003803000 */
[----:B------:R1:W-:Y:S01]  /*97c0*/  MUFU.EX2 R109, R9 ;  /* 0x00000009006d7308 */ /* 0x0003e20000000800 */
[----:B------:R-:W-:Y:S01]  /*97d0*/  HSET2.LE.AND R5, R23, R115, PT ;  /* 0x0000007317057233 */ /* 0x000fe20003803000 */
[----:B------:R-:W-:Y:S01]  /*97e0*/  LOP3.LUT R38, R2, R38, RZ, 0xc0, !PT ;  /* 0x0000002602267212 */ /* 0x000fe200078ec0ff */
[----:B------:R3:W5:Y:S01]  /*97f0*/  LDL.LU.S16 R237, [R1+0x30] ;  /* 0x0000300001ed7983 */ /* 0x0007620000300600 */
[----:B------:R-:W-:-:S02]  /*9800*/  LOP3.LUT R39, R8, R39, RZ, 0xc0, !PT ;  /* 0x0000002708277212 */ /* 0x000fc400078ec0ff */
[----:B------:R-:W-:Y:S01]  /*9810*/  PRMT R8, R167, 0x5410, R166 ;  /* 0x00005410a7087816 */ /* 0x000fe200000000a6 */
[--C-:B------:R-:W-:Y:S01]  /*9820*/  HSET2.LE.AND R2, R26, R115.reuse, PT ;  /* 0x000000731a027233 */ /* 0x100fe20003803000 */
[----:B------:R3:W3:Y:S02]  /*9830*/  LDL.LU.S16 R20, [R1+0x38] ;  /* 0x0000380001147983 */ /* 0x0006e40000300600 */
[----:B------:R-:W-:Y:S02]  /*9840*/  LOP3.LUT R34, R5, R8, RZ, 0xc0, !PT ;  /* 0x0000000805227212 */ /* 0x000fe400078ec0ff */
[----:B------:R-:W-:Y:S01]  /*9850*/  PRMT R5, R163, 0x5410, R162 ;  /* 0x00005410a3057816 */ /* 0x000fe200000000a2 */
[----:B------:R2:W3:Y:S01]  /*9860*/  LDL.LU.S16 R121, [R1+0x34] ;  /* 0x0000340001797983 */ /* 0x0004e20000300600 */
[----:B------:R-:W-:Y:S01]  /*9870*/  FFMA.FTZ R8, R138, c[0x0][0x23c], -R7 ;  /* 0x00008f008a087a23 */ /* 0x000fe20000010807 */
[----:B------:R-:W-:Y:S01]  /*9880*/  ISETP.GE.U32.AND P5, PT, R241, R107, PT ;  /* 0x0000006bf100720c */ /* 0x000fe20003fa6070 */
[--C-:B-1----:R-:W-:Y:S01]  /*9890*/  FFMA.FTZ R9, R149, c[0x0][0x23c], -R6.reuse ;  /* 0x00008f0095097a23 */ /* 0x102fe20000010806 */
[----:B------:R-:W-:Y:S01]  /*98a0*/  LOP3.LUT R35, R2, R5, RZ, 0xc0, !PT ;  /* 0x0000000502237212 */ /* 0x000fe200078ec0ff */
[----:B------:R-:W-:Y:S01]  /*98b0*/  HSET2.LE.AND R2, R29, R115, PT ;  /* 0x000000731d027233 */ /* 0x000fe20003803000 */
[----:B------:R-:W-:Y:S01]  /*98c0*/  PRMT R5, R161, 0x5410, R159 ;  /* 0x00005410a1057816 */ /* 0x000fe2000000009f */
[----:B------:R-:W1:Y:S03]  /*98d0*/  MUFU.EX2 R46, R9 ;  /* 0x00000009002e7308 */ /* 0x000e660000000800 */
[----:B------:R-:W-:Y:S01]  /*98e0*/  LOP3.LUT R30, R2, R5, RZ, 0xc0, !PT ;  /* 0x00000005021e7212 */ /* 0x000fe200078ec0ff */
[----:B------:R-:W-:Y:S01]  /*98f0*/  FFMA.FTZ R5, R142, c[0x0][0x23c], -R6 ;  /* 0x00008f008e057a23 */ /* 0x000fe20000010806 */
[----:B------:R-:W-:-:S03]  /*9900*/  PRMT R2, R157, 0x5410, R156 ;  /* 0x000054109d027816 */ /* 0x000fc6000000009c */
[----:B------:R2:W-:Y:S01]  /*9910*/  MUFU.EX2 R79, R5 ;  /* 0x00000005004f7308 */ /* 0x0005e20000000800 */
[----:B------:R-:W-:Y:S01]  /*9920*/  LOP3.LUT R31, R0, R2, RZ, 0xc0, !PT ;  /* 0x00000002001f7212 */ /* 0x000fe200078ec0ff */
[----:B------:R-:W-:Y:S01]  /*9930*/  HSET2.LE.AND R2, R14, R115, PT ;  /* 0x000000730e027233 */ /* 0x000fe20003803000 */
[----:B-1----:R-:W-:-:S05]  /*9940*/  F2FP.PACK_AB R0, R46, R50 ;  /* 0x000000322e00723e */ /* 0x002fca00000000ff */
[----:B------:R1:W1:Y:S01]  /*9950*/  MUFU.EX2 R82, R8 ;  /* 0x0000000800527308 */ /* 0x0002620000000800 */
[C---:B------:R-:W-:Y:S02]  /*9960*/  PRMT R151, R0.reuse, 0x7610, R151 ;  /* 0x0000761000977816 */ /* 0x040fe40000000097 */
[----:B------:R-:W-:Y:S01]  /*9970*/  PRMT R150, R0, 0x7632, R150 ;  /* 0x0000763200967816 */ /* 0x000fe20000000096 */
[----:B------:R-:W-:Y:S01]  /*9980*/  HSET2.LE.AND R0, R11, R115, PT ;  /* 0x000000730b007233 */ /* 0x000fe20003803000 */
[----:B--2---:R-:W-:-:S04]  /*9990*/  PRMT R5, R160, 0x5410, R158 ;  /* 0x00005410a0057816 */ /* 0x004fc8000000009e */
[----:B------:R-:W-:Y:S02]  /*99a0*/  LOP3.LUT R32, R2, R5, RZ, 0xc0, !PT ;  /* 0x0000000502207212 */ /* 0x000fe400078ec0ff */
[----:B------:R-:W-:Y:S01]  /*99b0*/  PRMT R2, R151, 0x5410, R150 ;  /* 0x0000541097027816 */ /* 0x000fe20000000096 */
[----:B-1----:R-:W-:-:S03]  /*99c0*/  FFMA.FTZ R8, R145, c[0x0][0x23c], -R6 ;  /* 0x00008f0091087a23 */ /* 0x002fc60000010806 */
[----:B------:R-:W-:Y:S01]  /*99d0*/  LOP3.LUT R33, R0, R2, RZ, 0xc0, !PT ;  /* 0x0000000200217212 */ /* 0x000fe200078ec0ff */
[----:B------:R-:W-:Y:S01]  /*99e0*/  HSET2.LE.AND R2, R13, R115, PT ;  /* 0x000000730d027233 */ /* 0x000fe20003803000 */
[----:B------:R-:W-:Y:S01]  /*99f0*/  F2FP.PACK_AB R0, R82, R109 ;  /* 0x0000006d5200723e */ /* 0x000fe200000000ff */
[----:B------:R1:W2:Y:S03]  /*9a00*/  MUFU.EX2 R47, R8 ;  /* 0x00000008002f7308 */ /* 0x0002a60000000800 */
[C---:B------:R-:W-:Y:S02]  /*9a10*/  PRMT R155, R0.reuse, 0x7610, R155 ;  /* 0x00007610009b7816 */ /* 0x040fe4000000009b */
[----:B------:R-:W-:-:S04]  /*9a20*/  PRMT R154, R0, 0x7632, R154 ;  /* 0x00007632009a7816 */ /* 0x000fc8000000009a */
[----:B------:R-:W-:-:S04]  /*9a30*/  PRMT R5, R155, 0x5410, R154 ;  /* 0x000054109b057816 */ /* 0x000fc8000000009a */
[----:B------:R-:W-:Y:S01]  /*9a40*/  LOP3.LUT R28, R2, R5, RZ, 0xc0, !PT ;  /* 0x00000005021c7212 */ /* 0x000fe200078ec0ff */
[----:B-1----:R-:W-:Y:S01]  /*9a50*/  HMMA.16816.F32 R8, R32, R72, RZ ;  /* 0x000000482008723c */ /* 0x002fe200000018ff */
[----:B--2---:R-:W-:-:S04]  /*9a60*/  F2FP.PACK_AB R0, R79, R47 ;  /* 0x0000002f4f00723e */ /* 0x004fc800000000ff */
[C---:B------:R-:W-:Y:S02]  /*9a70*/  PRMT R153, R0.reuse, 0x7610, R153 ;  /* 0x0000761000997816 */ /* 0x040fe40000000099 */
[----:B------:R-:W-:Y:S01]  /*9a80*/  PRMT R152, R0, 0x7632, R152 ;  /* 0x0000763200987816 */ /* 0x000fe20000000098 */
[----:B------:R-:W-:Y:S02]  /*9a90*/  HSET2.LE.AND R0, R12, R115, PT ;  /* 0x000000730c007233 */ /* 0x000fe40003803000 */
[----:B------:R-:W-:Y:S01]  /*9aa0*/  HMMA.16816.F32 R12, R40, R72, RZ ;  /* 0x00000048280c723c */ /* 0x000fe200000018ff */
[----:B------:R-:W-:-:S04]  /*9ab0*/  PRMT R2, R153, 0x5410, R152 ;  /* 0x0000541099027816 */ /* 0x000fc80000000098 */
[----:B------:R-:W-:Y:S02]  /*9ac0*/  LOP3.LUT R29, R0, R2, RZ, 0xc0, !PT ;  /* 0x00000002001d7212 */ /* 0x000fe400078ec0ff */
[----:B------:R-:W-:-:S04]  /*9ad0*/  SHF.R.U32.HI R0, RZ, 0x18, R44 ;  /* 0x00000018ff007819 */ /* 0x000fc8000001162c */
[----:B------:R-:W-:Y:S02]  /*9ae0*/  ISETP.GE.U32.AND P2, PT, R241, R0, PT ;  /* 0x00000000f100720c */ /* 0x000fe40003f46070 */
[----:B------:R-:W-:Y:S01]  /*9af0*/  SHF.R.U32.HI R0, RZ, 0x8, R103 ;  /* 0x00000008ff007819 */ /* 0x000fe20000011667 */
[----:B----4-:R-:W-:Y:S01]  /*9b00*/  HMMA.16816.F32 R132, R28, R64, R8 ;  /* 0x000000401c84723c */ /* 0x010fe20000001808 */
[----:B------:R1:W2:Y:S02]  /*9b10*/  LDL.LU.S16 R10, [R1+0x40] ;  /* 0x00004000010a7983 */ /* 0x0002a40000300600 */
[----:B------:R-:W-:-:S04]  /*9b20*/  LOP3.LUT R0, R0, 0xffff, RZ, 0xc0, !PT ;  /* 0x0000ffff00007812 */ /* 0x000fc800078ec0ff */
[----:B------:R-:W-:Y:S02]  /*9b30*/  ISETP.GE.U32.AND P1, PT, R241, R0, PT ;  /* 0x00000000f100720c */ /* 0x000fe40003f26070 */
[----:B------:R-:W-:Y:S01]  /*9b40*/  LOP3.LUT R0, R105, 0xff, RZ, 0xc0, !PT ;  /* 0x000000ff69007812 */ /* 0x000fe200078ec0ff */
[----:B------:R-:W-:Y:S01]  /*9b50*/  HMMA.16816.F32 R136, R36, R64, R12 ;  /* 0x000000402488723c */ /* 0x000fe2000000180c */
[----:B-----5:R-:W-:-:S05]  /*9b60*/  @!P3 HADD2 R237, -R151.H0_H0, -RZ.H0_H0 ;  /* 0xa00000ff97edb230 */ /* 0x020fca0000000900 */
[----:B------:R-:W-:Y:S01]  /*9b70*/  PRMT R5, R237, 0x7610, R5 ;  /* 0x00007610ed057816 */ /* 0x000fe20000000005 */
[----:B---3--:R-:W-:-:S03]  /*9b80*/  @!P0 HADD2 R20, -R158.H0_H0, -RZ.H0_H0 ;  /* 0xa00000ff9e148230 */ /* 0x008fc60000000900 */
[----:B------:R-:W-:Y:S01]  /*9b90*/  @!P3 PRMT R151, R5, 0x5410, RZ ;  /* 0x000054100597b816 */ /* 0x000fe200000000ff */
[----:B------:R-:W-:Y:S01]  /*9ba0*/  @!P4 HADD2 R121, -R160.H0_H0, -RZ.H0_H0 ;  /* 0xa00000ffa079c230 */ /* 0x000fe20000000900 */
[----:B------:R1:W3:Y:S01]  /*9bb0*/  LDL.LU.S16 R5, [R1+0x3c] ;  /* 0x00003c0001057983 */ /* 0x0002e20000300600 */
[----:B------:R-:W-:-:S03]  /*9bc0*/  PRMT R8, R20, 0x7610, R8 ;  /* 0x0000761014087816 */ /* 0x000fc60000000008 */
[----:B------:R1:W4:Y:S01]  /*9bd0*/  LDL.LU.S16 R16, [R1+0x48] ;  /* 0x0000480001107983 */ /* 0x0003220000300600 */
[----:B------:R-:W-:Y:S02]  /*9be0*/  @!P0 PRMT R158, R8, 0x5410, RZ ;  /* 0x00005410089e8816 */ /* 0x000fe400000000ff */
[----:B------:R-:W-:Y:S02]  /*9bf0*/  ISETP.GE.U32.AND P0, PT, R241, R0, PT ;  /* 0x00000000f100720c */ /* 0x000fe40003f06070 */
[----:B------:R-:W-:Y:S01]  /*9c00*/  PRMT R9, R121, 0x7610, R9 ;  /* 0x0000761079097816 */ /* 0x000fe20000000009 */
[----:B------:R-:W-:-:S03]  /*9c10*/  IMAD.MOV.U32 R237, RZ, RZ, R56 ;  /* 0x000000ffffed7224 */ /* 0x000fc600078e0038 */
[----:B------:R-:W-:Y:S01]  /*9c20*/  @!P4 PRMT R160, R9, 0x5410, RZ ;  /* 0x0000541009a0c816 */ /* 0x000fe200000000ff */
[----:B------:R-:W-:Y:S01]  /*9c30*/  IMAD.WIDE.U32 R8, R148, -0x2daee0ad, RZ ;  /* 0xd2511f5394087825 */ /* 0x000fe200078e00ff */
[----:B------:R-:W-:Y:S01]  /*9c40*/  @!P1 HADD2 R238, -R166.H0_H0, -RZ.H0_H0 ;  /* 0xa00000ffa6ee9230 */ /* 0x000fe20000000900 */
[C---:B------:R-:W-:Y:S02]  /*9c50*/  ISETP.GE.U32.AND P3, PT, R241.reuse, R101, PT ;  /* 0x00000065f100720c */ /* 0x040fe40003f66070 */
[----:B------:R-:W-:Y:S01]  /*9c60*/  IMAD.MOV.U32 R20, RZ, RZ, R237 ;  /* 0x000000ffff147224 */ /* 0x000fe200078e00ed */
[C---:B------:R-:W-:Y:S01]  /*9c70*/  LOP3.LUT R11, R8.reuse, 0xff, RZ, 0xc0, !PT ;  /* 0x000000ff080b7812 */ /* 0x040fe200078ec0ff */
[----:B------:R-:W-:Y:S01]  /*9c80*/  IMAD.MOV.U32 R237, RZ, RZ, R236 ;  /* 0x000000ffffed7224 */ /* 0x000fe200078e00ec */
[----:B------:R-:W-:Y:S01]  /*9c90*/  LOP3.LUT R27, R8, 0xffff, RZ, 0xc0, !PT ;  /* 0x0000ffff081b7812 */ /* 0x000fe200078ec0ff */
[----:B------:R-:W-:Y:S01]  /*9ca0*/  IMAD.MOV.U32 R236, RZ, RZ, R110 ;  /* 0x000000ffffec7224 */ /* 0x000fe200078e006e */
[----:B------:R-:W-:Y:S01]  /*9cb0*/  SHF.R.U32.HI R12, RZ, 0x10, R8 ;  /* 0x00000010ff0c7819 */ /* 0x000fe20000011608 */
[----:B------:R-:W-:Y:S01]  /*9cc0*/  IMAD.MOV.U32 R110, RZ, RZ, R19 ;  /* 0x000000ffff6e7224 */ /* 0x000fe200078e0013 */
[----:B--2---:R-:W-:Y:S01]  /*9cd0*/  @!P0 HADD2 R10, -R163.H0_H0, -RZ.H0_H0 ;  /* 0xa00000ffa30a8230 */ /* 0x004fe20000000900 */
[----:B------:R-:W-:Y:S01]  /*9ce0*/  IMAD.MOV.U32 R56, RZ, RZ, R18 ;  /* 0x000000ffff387224 */ /* 0x000fe200078e0012 */
[----:B------:R-:W-:-:S03]  /*9cf0*/  ISETP.GE.U32.AND P4, PT, R241, R102, PT ;  /* 0x00000066f100720c */ /* 0x000fc60003f86070 */
[----:B------:R-:W-:Y:S02]  /*9d00*/  PRMT R2, R10, 0x7610, R2 ;  /* 0x000076100a027816 */ /* 0x000fe40000000002 */
[----:B------:R-:W-:Y:S02]  /*9d10*/  SHF.R.U32.HI R10, RZ, 0x18, R8 ;  /* 0x00000018ff0a7819 */ /* 0x000fe40000011608 */
[----:B------:R1:W2:Y:S04]  /*9d20*/  LDL.LU.S16 R8, [R1+0x4c] ;  /* 0x00004c0001087983 */ /* 0x0002a80000300600 */
[----:B------:R1:W5:Y:S01]  /*9d30*/  LDL.LU.S16 R19, [R1+0x50] ;  /* 0x0000500001137983 */ /* 0x0003620000300600 */
[----:B------:R-:W-:Y:S02]  /*9d40*/  @!P0 PRMT R163, R2, 0x5410, RZ ;  /* 0x0000541002a38816 */ /* 0x000fe400000000ff */
[----:B------:R-:W-:-:S02]  /*9d50*/  @!P1 PRMT R166, R238, 0x5410, RZ ;  /* 0x00005410eea69816 */ /* 0x000fc400000000ff */
[----:B------:R-:W-:Y:S02]  /*9d60*/  LOP3.LUT R18, R9, UR7, R78, 0x96, !PT ;  /* 0x0000000709127c12 */ /* 0x000fe4000f8e964e */
[----:B------:R-:W-:-:S04]  /*9d70*/  LOP3.LUT R2, R233, 0xff, RZ, 0xc0, !PT ;  /* 0x000000ffe9027812 */ /* 0x000fc800078ec0ff */
[----:B------:R-:W-:Y:S01]  /*9d80*/  PRMT R101, R2, 0x5410, R232 ;  /* 0x0000541002657816 */ /* 0x000fe200000000e8 */
[----:B---3--:R-:W-:-:S05]  /*9d90*/  @!P6 HADD2 R5, -R162.H0_H0, -RZ.H0_H0 ;  /* 0xa00000ffa205e230 */ /* 0x008fca0000000900 */
[----:B------:R-:W-:-:S04]  /*9da0*/  PRMT R0, R5, 0x7610, R0 ;  /* 0x0000761005007816 */ /* 0x000fc80000000000 */
[----:B------:R-:W-:Y:S02]  /*9db0*/  @!P6 PRMT R162, R0, 0x5410, RZ ;  /* 0x0000541000a2e816 */ /* 0x000fe400000000ff */
[----:B------:R-:W-:-:S04]  /*9dc0*/  LOP3.LUT R0, R45, 0xff, RZ, 0xc0, !PT ;  /* 0x000000ff2d007812 */ /* 0x000fc800078ec0ff */
[----:B------:R-:W-:Y:S02]  /*9dd0*/  ISETP.GE.U32.AND P0, PT, R241, R0, PT ;  /* 0x00000000f100720c */ /* 0x000fe40003f06070 */
[----:B------:R-:W-:-:S04]  /*9de0*/  LOP3.LUT R0, R45, 0xffff, RZ, 0xc0, !PT ;  /* 0x0000ffff2d007812 */ /* 0x000fc800078ec0ff */
[----:B------:R-:W-:-:S04]  /*9df0*/  SHF.R.U32.HI R0, RZ, 0x8, R0 ;  /* 0x00000008ff007819 */ /* 0x000fc80000011600 */
[----:B------:R-:W-:-:S03]  /*9e00*/  LOP3.LUT R0, R0, 0xffff, RZ, 0xc0, !PT ;  /* 0x0000ffff00007812 */ /* 0x000fc600078ec0ff */
[----:B----4-:R-:W-:Y:S01]  /*9e10*/  @!P0 HADD2 R16, -R155.H0_H0, -RZ.H0_H0 ;  /* 0xa00000ff9b108230 */ /* 0x010fe20000000900 */
[----:B------:R-:W-:Y:S02]  /*9e20*/  ISETP.GE.U32.AND P1, PT, R241, R0, PT ;  /* 0x00000000f100720c */ /* 0x000fe40003f26070 */
[----:B------:R-:W-:Y:S02]  /*9e30*/  SHF.R.U32.HI R0, RZ, 0x10, R45 ;  /* 0x00000010ff007819 */ /* 0x000fe4000001162d */
[----:B------:R-:W-:Y:S02]  /*9e40*/  PRMT R9, R16, 0x7610, R9 ;  /* 0x0000761010097816 */ /* 0x000fe40000000009 */
[----:B------:R-:W-:Y:S02]  /*9e50*/  LOP3.LUT R0, R0, 0xff, RZ, 0xc0, !PT ;  /* 0x000000ff00007812 */ /* 0x000fe400078ec0ff */
[----:B------:R-:W-:Y:S02]  /*9e60*/  @!P0 PRMT R155, R9, 0x5410, RZ ;  /* 0x00005410099b8816 */ /* 0x000fe400000000ff */
[----:B------:R-:W-:-:S02]  /*9e70*/  ISETP.GE.U32.AND P0, PT, R241, R0, PT ;  /* 0x00000000f100720c */ /* 0x000fc40003f06070 */
[----:B------:R-:W-:Y:S01]  /*9e80*/  SHF.R.U32.HI R0, RZ, 0x18, R45 ;  /* 0x00000018ff007819 */ /* 0x000fe2000001162d */
[----:B--2---:R-:W-:-:S10]  /*9e90*/  @!P1 HADD2 R8, -R154.H0_H0, -RZ.H0_H0 ;  /* 0xa00000ff9a089230 */ /* 0x004fd40000000900 */
[----:B-----5:R-:W-:Y:S01]  /*9ea0*/  @!P0 HADD2 R19, -R153.H0_H0, -RZ.H0_H0 ;  /* 0xa00000ff99138230 */ /* 0x020fe20000000900 */
[----:B------:R-:W-:-:S04]  /*9eb0*/  PRMT R2, R8, 0x7610, R2 ;  /* 0x0000761008027816 */ /* 0x000fc80000000002 */
[----:B------:R-:W-:Y:S02]  /*9ec0*/  PRMT R15, R19, 0x7610, R15 ;  /* 0x00007610130f7816 */ /* 0x000fe4000000000f */
[----:B------:R-:W-:Y:S02]  /*9ed0*/  @!P1 PRMT R154, R2, 0x5410, RZ ;  /* 0x00005410029a9816 */ /* 0x000fe400000000ff */
[----:B------:R1:W2:Y:S01]  /*9ee0*/  LDL.LU.S16 R2, [R1+0x54] ;  /* 0x0000540001027983 */ /* 0x0002a20000300600 */
[----:B------:R-:W-:-:S03]  /*9ef0*/  @!P0 PRMT R153, R15, 0x5410, RZ ;  /* 0x000054100f998816 */ /* 0x000fc600000000ff */
[----:B------:R1:W3:Y:S04]  /*9f00*/  LDL.LU.S16 R45, [R1+0x64] ;  /* 0x00006400012d7983 */ /* 0x0002e80000300600 */
[----:B------:R1:W4:Y:S01]  /*9f10*/  LDL.LU.S16 R15, [R1+0x5c] ;  /* 0x00005c00010f7983 */ /* 0x0003220000300600 */
[----:B------:R-:W-:Y:S02]  /*9f20*/  ISETP.GE.U32.AND P1, PT, R241, R0, PT ;  /* 0x00000000f100720c */ /* 0x000fe40003f26070 */
[----:B------:R-:W-:-:S04]  /*9f30*/  SHF.R.U32.HI R0, RZ, 0x8, R116 ;  /* 0x00000008ff007819 */ /* 0x000fc80000011674 */
[----:B------:R-:W-:-:S04]  /*9f40*/  LOP3.LUT R0, R0, 0xffff, RZ, 0xc0, !PT ;  /* 0x0000ffff00007812 */ /* 0x000fc800078ec0ff */
[----:B------:R-:W-:Y:S01]  /*9f50*/  ISETP.GE.U32.AND P0, PT, R241, R0, PT ;  /* 0x00000000f100720c */ /* 0x000fe20003f06070 */
[----:B------:R-:W-:-:S04]  /*9f60*/  IMAD.WIDE.U32 R8, R171, -0x2daee0ad, RZ ;  /* 0xd2511f53ab087825 */ /* 0x000fc800078e00ff */
[----:B------:R-:W-:Y:S01]  /*9f70*/  IMAD.MOV.U32 R121, RZ, RZ, R20 ;  /* 0x000000ffff797224 */ /* 0x000fe200078e0014 */
[----:B------:R-:W-:Y:S02]  /*9f80*/  LOP3.LUT R16, R9, UR7, R170, 0x96, !PT ;  /* 0x0000000709107c12 */ /* 0x000fe4000f8e96aa */
[C---:B------:R-:W-:Y:S02]  /*9f90*/  LOP3.LUT R19, R8.reuse, 0xffff, RZ, 0xc0, !PT ;  /* 0x0000ffff08137812 */ /* 0x040fe400078ec0ff */
[----:B------:R-:W-:Y:S02]  /*9fa0*/  LOP3.LUT R22, R8, 0xff, RZ, 0xc0, !PT ;  /* 0x000000ff08167812 */ /* 0x000fe400078ec0ff */
[--C-:B------:R-:W-:Y:S02]  /*9fb0*/  SHF.R.U32.HI R21, RZ, 0x10, R8.reuse ;  /* 0x00000010ff157819 */ /* 0x100fe40000011608 */
[----:B------:R-:W-:Y:S01]  /*9fc0*/  SHF.R.U32.HI R20, RZ, 0x18, R8 ;  /* 0x00000018ff147819 */ /* 0x000fe20000011608 */
[----:B------:R-:W-:-:S05]  /*9fd0*/  IMAD.WIDE.U32 R8, R165, -0x2daee0ad, RZ ;  /* 0xd2511f53a5087825 */ /* 0x000fca00078e00ff */
[C---:B------:R-:W-:Y:S02]  /*9fe0*/  LOP3.LUT R23, R8.reuse, 0xffff, RZ, 0xc0, !PT ;  /* 0x0000ffff08177812 */ /* 0x040fe400078ec0ff */
[----:B------:R-:W-:Y:S02]  /*9ff0*/  LOP3.LUT R26, R8, 0xff, RZ, 0xc0, !PT ;  /* 0x000000ff081a7812 */ /* 0x000fe400078ec0ff */
[--C-:B------:R-:W-:Y:S02]  /*a000*/  SHF.R.U32.HI R25, RZ, 0x10, R8.reuse ;  /* 0x00000010ff197819 */ /* 0x100fe40000011608 */
[----:B------:R-:W-:Y:S01]  /*a010*/  SHF.R.U32.HI R24, RZ, 0x18, R8 ;  /* 0x00000018ff187819 */ /* 0x000fe20000011608 */
[----:B----4-:R-:W-:Y:S02]  /*a020*/  @!P0 HADD2 R15, -R159.H0_H0, -RZ.H0_H0 ;  /* 0xa00000ff9f0f8230 */ /* 0x010fe40000000900 */
[----:B---3--:R-:W-:-:S03]  /*a030*/  @!P4 HADD2 R45, -R161.H0_H0, -RZ.H0_H0 ;  /* 0xa00000ffa12dc230 */ /* 0x008fc60000000900 */
[----:B------:R-:W-:Y:S02]  /*a040*/  PRMT R8, R15, 0x7610, R8 ;  /* 0x000076100f087816 */ /* 0x000fe40000000008 */
[----:B------:R1:W3:Y:S01]  /*a050*/  LDL.LU.S16 R15, [R1+0x60] ;  /* 0x00006000010f7983 */ /* 0x0002e20000300600 */
[----:B------:R-:W-:Y:S02]  /*a060*/  PRMT R14, R45, 0x7610, R14 ;  /* 0x000076102d0e7816 */ /* 0x000fe4000000000e */
[----:B------:R-:W-:Y:S02]  /*a070*/  @!P0 PRMT R159, R8, 0x5410, RZ ;  /* 0x00005410089f8816 */ /* 0x000fe400000000ff */
[----:B------:R-:W-:Y:S02]  /*a080*/  @!P4 PRMT R161, R14, 0x5410, RZ ;  /* 0x000054100ea1c816 */ /* 0x000fe400000000ff */
[----:B------:R1:W4:Y:S04]  /*a090*/  LDL.LU.S16 R14, [R1+0x58] ;  /* 0x00005800010e7983 */ /* 0x0003280000300600 */
[----:B------:R1:W5:Y:S04]  /*a0a0*/  LDL.LU.S16 R8, [R1+0x68] ;  /* 0x0000680001087983 */ /* 0x0003680000300600 */
[----:B------:R1:W4:Y:S01]  /*a0b0*/  LDL.LU.S16 R78, [R1+0x6c] ;  /* 0x00006c00014e7983 */ /* 0x0003220000300600 */
[----:B--2---:R-:W-:Y:S01]  /*a0c0*/  @!P1 HADD2 R2, -R152.H0_H0, -RZ.H0_H0 ;  /* 0xa00000ff98029230 */ /* 0x004fe20000000900 */
[----:B------:R-:W-:-:S04]  /*a0d0*/  IMAD.MOV.U32 R114, RZ, RZ, R121 ;  /* 0x000000ffff727224 */ /* 0x000fc800078e0079 */
[----:B------:R-:W-:Y:S01]  /*a0e0*/  PRMT R0, R2, 0x7610, R0 ;  /* 0x0000761002007816 */ /* 0x000fe20000000000 */
[----:B------:R-:W-:Y:S02]  /*a0f0*/  FFMA.FTZ R2, R147, c[0x0][0x23c], -R7 ;  /* 0x00008f0093027a23 */ /* 0x000fe40000010807 */
[----:B------:R-:W-:Y:S01]  /*a100*/  IMAD.MOV.U32 R121, RZ, RZ, R237 ;  /* 0x000000ffff797224 */ /* 0x000fe200078e00ed */
[----:B------:R-:W-:Y:S01]  /*a110*/  @!P1 PRMT R152, R0, 0x5410, RZ ;  /* 0x0000541000989816 */ /* 0x000fe200000000ff */
[----:B------:R-:W-:Y:S01]  /*a120*/  IMAD.MOV.U32 R237, RZ, RZ, R236 ;  /* 0x000000ffffed7224 */ /* 0x000fe200078e00ec */
[----:B------:R-:W-:Y:S01]  /*a130*/  LOP3.LUT R0, R118, 0xff, RZ, 0xc0, !PT ;  /* 0x000000ff76007812 */ /* 0x000fe200078ec0ff */
[----:B------:R2:W-:Y:S01]  /*a140*/  MUFU.EX2 R44, R2 ;  /* 0x00000002002c7308 */ /* 0x0005e20000000800 */
[----:B------:R-:W-:Y:S02]  /*a150*/  IMAD.MOV.U32 R225, RZ, RZ, R114 ;  /* 0x000000ffffe17224 */ /* 0x000fe400078e0072 */
[----:B------:R-:W-:Y:S01]  /*a160*/  IMAD.MOV.U32 R114, RZ, RZ, R121 ;  /* 0x000000ffff727224 */ /* 0x000fe200078e0079 */
[----:B------:R-:W-:Y:S01]  /*a170*/  ISETP.GE.U32.AND P1, PT, R241, R0, PT ;  /* 0x00000000f100720c */ /* 0x000fe20003f26070 */
[----:B------:R-:W-:Y:S01]  /*a180*/  IMAD.MOV.U32 R121, RZ, RZ, R237 ;  /* 0x000000ffff797224 */ /* 0x000fe200078e00ed */
[----:B------:R-:W-:Y:S01]  /*a190*/  @!P2 HADD2 R240, -R150.H0_H0, -RZ.H0_H0 ;  /* 0xa00000ff96f0a230 */ /* 0x000fe20000000900 */
[----:B------:R-:W-:Y:S01]  /*a1a0*/  LOP3.LUT R0, R117, 0xff, RZ, 0xc0, !PT ;  /* 0x000000ff75007812 */ /* 0x000fe200078ec0ff */
[----:B--2---:R-:W-:-:S04]  /*a1b0*/  FFMA.FTZ R2, R146, c[0x0][0x23c], -R7 ;  /* 0x00008f0092027a23 */ /* 0x004fc80000010807 */
[----:B------:R-:W2:Y:S01]  /*a1c0*/  MUFU.EX2 R237, R2 ;  /* 0x0000000200ed7308 */ /* 0x000ea20000000800 */
[----:B------:R-:W-:Y:S02]  /*a1d0*/  @!P2 PRMT R150, R240, 0x5410, RZ ;  /* 0x00005410f096a816 */ /* 0x000fe400000000ff */
[----:B------:R-:W-:Y:S02]  /*a1e0*/  ISETP.GE.U32.AND P2, PT, R241, R0, PT ;  /* 0x00000000f100720c */ /* 0x000fe40003f46070 */
[----:B------:R-:W-:-:S04]  /*a1f0*/  LOP3.LUT R0, R49, 0xff, RZ, 0xc0, !PT ;  /* 0x000000ff31007812 */ /* 0x000fc800078ec0ff */
[----:B------:R-:W-:Y:S02]  /*a200*/  ISETP.GE.U32.AND P0, PT, R241, R0, PT ;  /* 0x00000000f100720c */ /* 0x000fe40003f06070 */
[----:B--2---:R-:W-:-:S04]  /*a210*/  F2FP.PACK_AB R2, R237, R44 ;  /* 0x0000002ced02723e */ /* 0x004fc800000000ff */
[----:B------:R-:W-:Y:S02]  /*a220*/  PRMT R149, R2, 0x7610, R149 ;  /* 0x0000761002957816 */ /* 0x000fe40000000095 */
[----:B------:R-:W-:Y:S02]  /*a230*/  LOP3.LUT R0, R49, 0xffff, RZ, 0xc0, !PT ;  /* 0x0000ffff31007812 */ /* 0x000fe400078ec0ff */
[----:B------:R-:W-:Y:S02]  /*a240*/  SHF.R.U32.HI R5, RZ, 0x8, R231 ;  /* 0x00000008ff057819 */ /* 0x000fe400000116e7 */
[----:B------:R-:W-:Y:S02]  /*a250*/  SHF.R.U32.HI R0, RZ, 0x8, R0 ;  /* 0x00000008ff007819 */ /* 0x000fe40000011600 */
[----:B------:R-:W-:Y:S02]  /*a260*/  PRMT R103, R234, 0x5410, R5 ;  /* 0x00005410ea677816 */ /* 0x000fe40000000005 */
[----:B------:R-:W-:-:S02]  /*a270*/  PRMT R148, R2, 0x7632, R148 ;  /* 0x0000763202947816 */ /* 0x000fc40000000094 */
[----:B------:R-:W-:Y:S01]  /*a280*/  LOP3.LUT R0, R0, 0xffff, RZ, 0xc0, !PT ;  /* 0x0000ffff00007812 */ /* 0x000fe200078ec0ff */
[----:B------:R-:W-:Y:S02]  /*a290*/  IMAD.MOV.U32 R236, RZ, RZ, R110 ;  /* 0x000000ffffec7224 */ /* 0x000fe400078e006e */
[----:B------:R-:W-:Y:S02]  /*a2a0*/  IMAD.MOV.U32 R110, RZ, RZ, R56 ;  /* 0x000000ffff6e7224 */ /* 0x000fe400078e0038 */
[----:B------:R-:W-:Y:S02]  /*a2b0*/  IMAD.MOV.U32 R56, RZ, RZ, R131 ;  /* 0x000000ffff387224 */ /* 0x000fe400078e0083 */
[----:B------:R-:W-:Y:S01]  /*a2c0*/  IMAD.MOV.U32 R131, RZ, RZ, R17 ;  /* 0x000000ffff837224 */ /* 0x000fe200078e0011 */
[----:B------:R-:W-:Y:S01]  /*a2d0*/  LOP3.LUT R17, R9, UR7, R80, 0x96, !PT ;  /* 0x0000000709117c12 */ /* 0x000fe2000f8e9650 */
[----:B------:R-:W-:Y:S02]  /*a2e0*/  FFMA.FTZ R2, R144, c[0x0][0x23c], -R7 ;  /* 0x00008f0090027a23 */ /* 0x000fe40000010807 */
[----:B------:R-:W-:-:S02]  /*a2f0*/  IMAD.MOV.U32 R105, RZ, RZ, R236 ;  /* 0x000000ffff697224 */ /* 0x000fc400078e00ec */
[----:B------:R2:W-:Y:S02]  /*a300*/  MUFU.EX2 R236, R2 ;  /* 0x0000000200ec7308 */ /* 0x0005e40000000800 */
[----:B--2---:R-:W-:Y:S01]  /*a310*/  SHF.R.U32.HI R2, RZ, 0x10, R51 ;  /* 0x00000010ff027819 */ /* 0x004fe20000011633 */
[----:B---3--:R-:W-:-:S05]  /*a320*/  @!P1 HADD2 R15, -R157.H0_H0, -RZ.H0_H0 ;  /* 0xa00000ff9d0f9230 */ /* 0x008fca0000000900 */
[----:B------:R-:W-:-:S04]  /*a330*/  PRMT R13, R15, 0x7610, R13 ;  /* 0x000076100f0d7816 */ /* 0x000fc8000000000d */
[----:B------:R-:W-:Y:S02]  /*a340*/  @!P1 PRMT R157, R13, 0x5410, RZ ;  /* 0x000054100d9d9816 */ /* 0x000fe400000000ff */
[----:B------:R-:W-:Y:S02]  /*a350*/  ISETP.GE.U32.AND P1, PT, R241, R11, PT ;  /* 0x0000000bf100720c */ /* 0x000fe40003f26070 */
[----:B------:R1:W2:Y:S01]  /*a360*/  LDL.LU.S16 R11, [R1+0x70] ;  /* 0x00007000010b7983 */ /* 0x0002a20000300600 */
[----:B-----5:R-:W-:Y:S01]  /*a370*/  @!P0 HADD2 R8, -R149.H0_H0, -RZ.H0_H0 ;  /* 0xa00000ff95088230 */ /* 0x020fe20000000900 */
[----:B------:R-:W-:Y:S02]  /*a380*/  IMAD.MOV.U32 R15, RZ, RZ, R225 ;  /* 0x000000ffff0f7224 */ /* 0x000fe400078e00e1 */
[----:B------:R-:W-:Y:S02]  /*a390*/  IMAD.MOV.U32 R225, RZ, RZ, R114 ;  /* 0x000000ffffe17224 */ /* 0x000fe400078e0072 */
[----:B------:R-:W-:-:S02]  /*a3a0*/  PRMT R5, R8, 0x7610, R5 ;  /* 0x0000761008057816 */ /* 0x000fc40000000005 */
[----:B------:R-:W-:Y:S02]  /*a3b0*/  PRMT R114, R149, 0x5410, R148 ;  /* 0x0000541095727816 */ /* 0x000fe40000000094 */
[----:B------:R-:W-:Y:S02]  /*a3c0*/  @!P0 PRMT R149, R5, 0x5410, RZ ;  /* 0x0000541005958816 */ /* 0x000fe400000000ff */
[----:B------:R-:W-:Y:S02]  /*a3d0*/  ISETP.GE.U32.AND P0, PT, R241, R0, PT ;  /* 0x00000000f100720c */ /* 0x000fe40003f06070 */
[----:B------:R-:W-:Y:S01]  /*a3e0*/  LOP3.LUT R0, R51, 0xffff, RZ, 0xc0, !PT ;  /* 0x0000ffff33007812 */ /* 0x000fe200078ec0ff */
[----:B----4-:R-:W-:-:S03]  /*a3f0*/  @!P3 HADD2 R14, -R156.H0_H0, -RZ.H0_H0 ;  /* 0xa00000ff9c0eb230 */ /* 0x010fc60000000900 */
[----:B------:R-:W-:Y:S02]  /*a400*/  SHF.R.U32.HI R5, RZ, 0x8, R0 ;  /* 0x00000008ff057819 */ /* 0x000fe40000011600 */
[----:B------:R-:W-:-:S04]  /*a410*/  SHF.R.U32.HI R0, RZ, 0x8, R60 ;  /* 0x00000008ff007819 */ /* 0x000fc8000001163c */
[----:B------:R-:W-:Y:S02]  /*a420*/  PRMT R102, R86, 0x5410, R0 ;  /* 0x0000541056667816 */ /* 0x000fe40000000000 */
[----:B------:R-:W-:Y:S01]  /*a430*/  LOP3.LUT R0, R96, 0xff, RZ, 0xc0, !PT ;  /* 0x000000ff60007812 */ /* 0x000fe200078ec0ff */
[----:B------:R-:W-:Y:S01]  /*a440*/  @!P0 HADD2 R78, -R148.H0_H0, -RZ.H0_H0 ;  /* 0xa00000ff944e8230 */ /* 0x000fe20000000900 */
[----:B------:R-:W-:Y:S02]  /*a450*/  PRMT R9, R14, 0x7610, R9 ;  /* 0x000076100e097816 */ /* 0x000fe40000000009 */
[----:B------:R-:W-:Y:S02]  /*a460*/  PRMT R99, R0, 0x5410, R99 ;  /* 0x0000541000637816 */ /* 0x000fe40000000063 */
[----:B------:R-:W-:Y:S02]  /*a470*/  SHF.R.U32.HI R0, RZ, 0x8, R124 ;  /* 0x00000008ff007819 */ /* 0x000fe4000001167c */
[----:B------:R-:W-:-:S02]  /*a480*/  @!P3 PRMT R156, R9, 0x5410, RZ ;  /* 0x00005410099cb816 */ /* 0x000fc400000000ff */
[----:B------:R-:W-:Y:S02]  /*a490*/  LOP3.LUT R9, R51, 0xff, RZ, 0xc0, !PT ;  /* 0x000000ff33097812 */ /* 0x000fe400078ec0ff */
[--C-:B------:R-:W-:Y:S02]  /*a4a0*/  SHF.R.U32.HI R8, RZ, 0x18, R51.reuse ;  /* 0x00000018ff087819 */ /* 0x100fe40000011633 */
[----:B------:R-:W-:Y:S02]  /*a4b0*/  PRMT R51, R78, 0x7610, R51 ;  /* 0x000076104e337816 */ /* 0x000fe40000000033 */
[----:B------:R-:W-:Y:S02]  /*a4c0*/  LOP3.LUT R0, R0, 0xffff, RZ, 0xc0, !PT ;  /* 0x0000ffff00007812 */ /* 0x000fe400078ec0ff */
[----:B------:R-:W-:Y:S02]  /*a4d0*/  @!P0 PRMT R148, R51, 0x5410, RZ ;  /* 0x0000541033948816 */ /* 0x000fe400000000ff */
[----:B------:R-:W-:-:S02]  /*a4e0*/  ISETP.GE.U32.AND P0, PT, R241, R0, PT ;  /* 0x00000000f100720c */ /* 0x000fc40003f06070 */
[----:B------:R-:W-:Y:S02]  /*a4f0*/  LOP3.LUT R0, R12, 0xff, RZ, 0xc0, !PT ;  /* 0x000000ff0c007812 */ /* 0x000fe400078ec0ff */
[----:B------:R1:W3:Y:S01]  /*a500*/  LDL.LU.S16 R12, [R1+0x74] ;  /* 0x00007400010c7983 */ /* 0x0002e20000300600 */
[----:B------:R-:W-:-:S05]  /*a510*/  @!P5 HADD2 R239, -R167.H0_H0, -RZ.H0_H0 ;  /* 0xa00000ffa7efd230 */ /* 0x000fca0000000900 */
[----:B------:R-:W-:Y:S02]  /*a520*/  @!P5 PRMT R167, R239, 0x5410, RZ ;  /* 0x00005410efa7d816 */ /* 0x000fe400000000ff */
[----:B------:R-:W-:Y:S01]  /*a530*/  ISETP.GE.U32.AND P5, PT, R241, R10, PT ;  /* 0x0000000af100720c */ /* 0x000fe20003fa6070 */
[----:B------:R-:W-:-:S04]  /*a540*/  FFMA.FTZ R10, R141, c[0x0][0x23c], -R7 ;  /* 0x00008f008d0a7a23 */ /* 0x000fc80000010807 */
[----:B------:R-:W4:Y:S01]  /*a550*/  MUFU.EX2 R116, R10 ;  /* 0x0000000a00747308 */ /* 0x000f220000000800 */
[----:B------:R-:W-:Y:S02]  /*a560*/  IMAD.MOV.U32 R14, RZ, RZ, R15 ;  /* 0x000000ffff0e7224 */ /* 0x000fe400078e000f */
[----:B------:R-:W-:Y:S01]  /*a570*/  IMAD.MOV.U32 R15, RZ, RZ, R225 ;  /* 0x000000ffff0f7224 */ /* 0x000fe200078e00e1 */
[----:B------:R-:W-:Y:S01]  /*a580*/  ISETP.GE.U32.AND P6, PT, R241, R126, PT ;  /* 0x0000007ef100720c */ /* 0x000fe20003fc6070 */
[----:B------:R-:W-:Y:S02]  /*a590*/  IMAD.MOV.U32 R225, RZ, RZ, R110 ;  /* 0x000000ffffe17224 */ /* 0x000fe400078e006e */
[----:B------:R-:W-:Y:S02]  /*a5a0*/  IMAD.MOV.U32 R110, RZ, RZ, R130 ;  /* 0x000000ffff6e7224 */ /* 0x000fe400078e0082 */
[----:B------:R-:W-:Y:S02]  /*a5b0*/  IMAD.MOV.U32 R130, RZ, RZ, R172 ;  /* 0x000000ffff827224 */ /* 0x000fe400078e00ac */
[----:B------:R-:W-:Y:S01]  /*a5c0*/  IMAD.MOV.U32 R172, RZ, RZ, R92 ;  /* 0x000000ffffac7224 */ /* 0x000fe200078e005c */
[----:B------:R-:W-:-:S02]  /*a5d0*/  PRMT R92, R9, 0x5410, R5 ;  /* 0x00005410095c7816 */ /* 0x000fc40000000005 */
[----:B----4-:R-:W-:-:S04]  /*a5e0*/  F2FP.PACK_AB R5, R116, R236 ;  /* 0x000000ec7405723e */ /* 0x010fc800000000ff */
[C---:B------:R-:W-:Y:S02]  /*a5f0*/  PRMT R147, R5.reuse, 0x7610, R147 ;  /* 0x0000761005937816 */ /* 0x040fe40000000093 */
[----:B------:R-:W-:-:S04]  /*a600*/  PRMT R146, R5, 0x7632, R146 ;  /* 0x0000763205927816 */ /* 0x000fc80000000092 */
[----:B------:R-:W-:Y:S01]  /*a610*/  PRMT R107, R147, 0x5410, R146 ;  /* 0x00005410936b7816 */ /* 0x000fe20000000092 */
[----:B--2---:R-:W-:-:S05]  /*a620*/  @!P6 HADD2 R11, -R147.H0_H0, -RZ.H0_H0 ;  /* 0xa00000ff930be230 */ /* 0x004fca0000000900 */
[----:B------:R-:W-:Y:S02]  /*a630*/  PRMT R10, R11, 0x7610, R10 ;  /* 0x000076100b0a7816 */ /* 0x000fe4000000000a */
[----:B------:R1:W2:Y:S02]  /*a640*/  LDL.LU.S16 R11, [R1+0x7c] ;  /* 0x00007c00010b7983 */ /* 0x0002a40000300600 */
[----:B------:R-:W-:Y:S02]  /*a650*/  @!P6 PRMT R147, R10, 0x5410, RZ ;  /* 0x000054100a93e816 */ /* 0x000fe400000000ff */
[----:B------:R1:W4:Y:S01]  /*a660*/  LDL.LU.S16 R10, [R1+0x78] ;  /* 0x00007800010a7983 */ /* 0x0003220000300600 */
[----:B---3--:R-:W-:-:S05]  /*a670*/  @!P0 HADD2 R12, -R146.H0_H0, -RZ.H0_H0 ;  /* 0xa00000ff920c8230 */ /* 0x008fca0000000900 */
[----:B------:R-:W-:-:S04]  /*a680*/  PRMT R9, R12, 0x7610, R9 ;  /* 0x000076100c097816 */ /* 0x000fc80000000009 */
[----:B------:R-:W-:Y:S02]  /*a690*/  @!P0 PRMT R146, R9, 0x5410, RZ ;  /* 0x0000541009928816 */ /* 0x000fe400000000ff */
[----:B------:R1:W3:Y:S01]  /*a6a0*/  LDL.LU.S16 R9, [R1+0x84] ;  /* 0x0000840001097983 */ /* 0x0002e20000300600 */
[----:B------:R-:W-:-:S04]  /*a6b0*/  LOP3.LUT R2, R2, 0xff, RZ, 0xc0, !PT ;  /* 0x000000ff02027812 */ /* 0x000fc800078ec0ff */
[----:B------:R-:W-:Y:S01]  /*a6c0*/  PRMT R45, R2, 0x5410, R8 ;  /* 0x00005410022d7816 */ /* 0x000fe20000000008 */
[--C-:B------:R-:W-:Y:S02]  /*a6d0*/  FFMA.FTZ R2, R164, c[0x0][0x23c], -R6.reuse ;  /* 0x00008f00a4027a23 */ /* 0x100fe40000010806 */
[----:B------:R-:W-:Y:S02]  /*a6e0*/  IMAD.MOV.U32 R13, RZ, RZ, R121 ;  /* 0x000000ffff0d7224 */ /* 0x000fe400078e0079 */
[----:B------:R5:W-:Y:S01]  /*a6f0*/  MUFU.EX2 R234, R2 ;  /* 0x0000000200ea7308 */ /* 0x000be20000000800 */
[----:B------:R-:W-:Y:S02]  /*a700*/  IMAD.MOV.U32 R121, RZ, RZ, R131 ;  /* 0x000000ffff797224 */ /* 0x000fe400078e0083 */
[----:B------:R-:W-:Y:S02]  /*a710*/  IMAD.MOV.U32 R131, RZ, RZ, R235 ;  /* 0x000000ffff837224 */ /* 0x000fe400078e00eb */
[----:B-----5:R-:W-:-:S04]  /*a720*/  FFMA.FTZ R2, R143, c[0x0][0x23c], -R6 ;  /* 0x00008f008f027a23 */ /* 0x020fc80000010806 */
[----:B------:R-:W5:Y:S01]  /*a730*/  MUFU.EX2 R235, R2 ;  /* 0x0000000200eb7308 */ /* 0x000f620000000800 */
[C---:B------:R-:W-:Y:S02]  /*a740*/  ISETP.GE.U32.AND P4, PT, R241.reuse, R0, PT ;  /* 0x00000000f100720c */ /* 0x040fe40003f86070 */
[----:B------:R-:W-:Y:S02]  /*a750*/  ISETP.GE.U32.AND P6, PT, R241, R127, PT ;  /* 0x0000007ff100720c */ /* 0x000fe40003fc6070 */
[----:B-----5:R-:W-:-:S04]  /*a760*/  F2FP.PACK_AB R0, R235, R234 ;  /* 0x000000eaeb00723e */ /* 0x020fc800000000ff */
[C---:B------:R-:W-:Y:S02]  /*a770*/  PRMT R145, R0.reuse, 0x7610, R145 ;  /* 0x0000761000917816 */ /* 0x040fe40000000091 */
[----:B------:R-:W-:Y:S01]  /*a780*/  PRMT R144, R0, 0x7632, R144 ;  /* 0x0000763200907816 */ /* 0x000fe20000000090 */
[----:B------:R-:W-:-:S03]  /*a790*/  IMAD.MOV.U32 R240, RZ, RZ, R105 ;  /* 0x000000fffff07224 */ /* 0x000fc600078e0069 */
[----:B------:R-:W-:Y:S01]  /*a7a0*/  PRMT R105, R145, 0x5410, R144 ;  /* 0x0000541091697816 */ /* 0x000fe20000000090 */
[----:B------:R-:W-:Y:S02]  /*a7b0*/  IMAD.MOV.U32 R165, RZ, RZ, R83 ;  /* 0x000000ffffa57224 */ /* 0x000fe400078e0053 */
[----:B------:R-:W-:Y:S02]  /*a7c0*/  IMAD.MOV.U32 R83, RZ, RZ, R172 ;  /* 0x000000ffff537224 */ /* 0x000fe400078e00ac */
[----:B------:R-:W-:Y:S02]  /*a7d0*/  IMAD R172, R3, 0x2, R169 ;  /* 0x0000000203ac7824 */ /* 0x000fe400078e02a9 */
[----:B------:R-:W-:Y:S02]  /*a7e0*/  IMAD.MOV.U32 R231, RZ, RZ, R13 ;  /* 0x000000ffffe77224 */ /* 0x000fe400078e000d */
[----:B------:R-:W-:Y:S02]  /*a7f0*/  IMAD.MOV.U32 R238, RZ, RZ, R87 ;  /* 0x000000ffffee7224 */ /* 0x000fe400078e0057 */
[----:B------:R-:W-:-:S02]  /*a800*/  IMAD.MOV.U32 R13, RZ, RZ, R52 ;  /* 0x000000ffff0d7224 */ /* 0x000fc400078e0034 */
[----:B------:R-:W-:Y:S02]  /*a810*/  IMAD.MOV.U32 R171, RZ, RZ, R55 ;  /* 0x000000ffffab7224 */ /* 0x000fe400078e0037 */
[----:B------:R-:W-:Y:S02]  /*a820*/  IMAD.MOV.U32 R80, RZ, RZ, R53 ;  /* 0x000000ffff507224 */ /* 0x000fe400078e0035 */
[----:B------:R-:W-:Y:S02]  /*a830*/  IMAD.MOV.U32 R87, RZ, RZ, R54 ;  /* 0x000000ffff577224 */ /* 0x000fe400078e0036 */
[----:B------:R-:W5:Y:S01]  /*a840*/  LDSM.16.MT88.4 R52, [R172+0x6000] ;  /* 0x00600000ac34783b */ /* 0x000f620000004200 */
[----:B------:R-:W-:Y:S02]  /*a850*/  IMAD.MOV.U32 R239, RZ, RZ, R240 ;  /* 0x000000ffffef7224 */ /* 0x000fe400078e00f0 */
[----:B------:R-:W-:Y:S02]  /*a860*/  IMAD.MOV.U32 R78, RZ, RZ, R61 ;  /* 0x000000ffff4e7224 */ /* 0x000fe400078e003d */
[----:B------:R-:W-:-:S02]  /*a870*/  IMAD.MOV.U32 R170, RZ, RZ, R63 ;  /* 0x000000ffffaa7224 */ /* 0x000fc400078e003f */
[----:B------:R-:W-:Y:S02]  /*a880*/  IMAD.MOV.U32 R240, RZ, RZ, R62 ;  /* 0x000000fffff07224 */ /* 0x000fe400078e003e */
[----:B------:R-:W1:Y:S01]  /*a890*/  LDSM.16.MT88.4 R60, [R172+0x6800] ;  /* 0x00680000ac3c783b */ /* 0x000e620000004200 */
[----:B------:R-:W-:Y:S02]  /*a8a0*/  IMAD.MOV.U32 R118, RZ, RZ, R80 ;  /* 0x000000ffff767224 */ /* 0x000fe400078e0050 */
[----:B------:R-:W-:Y:S02]  /*a8b0*/  IMAD.MOV.U32 R117, RZ, RZ, R171 ;  /* 0x000000ffff757224 */ /* 0x000fe400078e00ab */
[----:B------:R-:W-:Y:S02]  /*a8c0*/  IMAD.MOV.U32 R80, RZ, RZ, R238 ;  /* 0x000000ffff507224 */ /* 0x000fe400078e00ee */
[----:B------:R-:W-:Y:S02]  /*a8d0*/  IMAD.MOV.U32 R171, RZ, RZ, R14 ;  /* 0x000000ffffab7224 */ /* 0x000fe400078e000e */
[----:B------:R-:W-:Y:S01]  /*a8e0*/  IMAD.MOV.U32 R238, RZ, RZ, R15 ;  /* 0x000000ffffee7224 */ /* 0x000fe200078e000f */
[----:B--2---:R-:W-:-:S05]  /*a8f0*/  @!P2 HADD2 R11, -R145.H0_H0, -RZ.H0_H0 ;  /* 0xa00000ff910ba230 */ /* 0x004fca0000000900 */
[----:B------:R-:W-:Y:S01]  /*a900*/  PRMT R2, R11, 0x7610, R2 ;  /* 0x000076100b027816 */ /* 0x000fe20000000002 */
[----:B----4-:R-:W-:-:S03]  /*a910*/  @!P6 HADD2 R10, -R144.H0_H0, -RZ.H0_H0 ;  /* 0xa00000ff900ae230 */ /* 0x010fc60000000900 */
[----:B------:R-:W-:Y:S01]  /*a920*/  @!P2 PRMT R145, R2, 0x5410, RZ ;  /* 0x000054100291a816 */ /* 0x000fe200000000ff */
[----:B------:R-:W-:Y:S01]  /*a930*/  FFMA.FTZ R2, R125, c[0x0][0x23c], -R7 ;  /* 0x00008f007d027a23 */ /* 0x000fe20000010807 */
[----:B------:R-:W-:-:S03]  /*a940*/  PRMT R0, R10, 0x7610, R0 ;  /* 0x000076100a007816 */ /* 0x000fc60000000000 */
[----:B------:R2:W-:Y:S01]  /*a950*/  MUFU.EX2 R232, R2 ;  /* 0x0000000200e87308 */ /* 0x0005e20000000800 */
[----:B------:R-:W-:Y:S02]  /*a960*/  @!P6 PRMT R144, R0, 0x5410, RZ ;  /* 0x000054100090e816 */ /* 0x000fe400000000ff */
[----:B------:R-:W-:Y:S01]  /*a970*/  SHF.R.U32.HI R0, RZ, 0x18, R49 ;  /* 0x00000018ff007819 */ /* 0x000fe20000011631 */
[----:B--2---:R-:W-:-:S04]  /*a980*/  FFMA.FTZ R2, R119, c[0x0][0x23c], -R7 ;  /* 0x00008f0077027a23 */ /* 0x004fc80000010807 */
[----:B------:R-:W2:Y:S01]  /*a990*/  MUFU.EX2 R233, R2 ;  /* 0x0000000200e97308 */ /* 0x000ea20000000800 */
[----:B------:R-:W-:Y:S02]  /*a9a0*/  ISETP.GE.U32.AND P2, PT, R241, R0, PT ;  /* 0x00000000f100720c */ /* 0x000fe40003f46070 */
[----:B------:R-:W-:-:S04]  /*a9b0*/  LOP3.LUT R0, R18, 0xff, RZ, 0xc0, !PT ;  /* 0x000000ff12007812 */ /* 0x000fc800078ec0ff */
[----:B------:R-:W-:Y:S02]  /*a9c0*/  ISETP.GE.U32.AND P0, PT, R241, R0, PT ;  /* 0x00000000f100720c */ /* 0x000fe40003f06070 */
[----:B------:R-:W-:-:S04]  /*a9d0*/  SHF.R.U32.HI R0, RZ, 0x10, R49 ;  /* 0x00000010ff007819 */ /* 0x000fc80000011631 */
[----:B------:R-:W-:Y:S02]  /*a9e0*/  LOP3.LUT R0, R0, 0xff, RZ, 0xc0, !PT ;  /* 0x000000ff00007812 */ /* 0x000fe400078ec0ff */
[----:B--2---:R-:W-:Y:S02]  /*a9f0*/  F2FP.PACK_AB R2, R233, R232 ;  /* 0x000000e8e902723e */ /* 0x004fe400000000ff */
[----:B------:R-:W-:Y:S02]  /*aa00*/  ISETP.GE.U32.AND P3, PT, R241, R0, PT ;  /* 0x00000000f100720c */ /* 0x000fe40003f66070 */
[----:B------:R-:W-:Y:S02]  /*aa10*/  PRMT R143, R2, 0x7610, R143 ;  /* 0x00007610028f7816 */ /* 0x000fe4000000008f */
[----:B------:R-:W-:-:S03]  /*aa20*/  LOP3.LUT R0, R18, 0xffff, RZ, 0xc0, !PT ;  /* 0x0000ffff12007812 */ /* 0x000fc600078ec0ff */
[----:B---3--:R-:W-:Y:S01]  /*aa30*/  @!P0 HADD2 R9, -R143.H0_H0, -RZ.H0_H0 ;  /* 0xa00000ff8f098230 */ /* 0x008fe20000000900 */
[----:B------:R-:W-:Y:S02]  /*aa40*/  SHF.R.U32.HI R0, RZ, 0x8, R0 ;  /* 0x00000008ff007819 */ /* 0x000fe40000011600 */
[----:B------:R-:W-:Y:S02]  /*aa50*/  PRMT R142, R2, 0x7632, R142 ;  /* 0x00007632028e7816 */ /* 0x000fe4000000008e */
[----:B------:R-:W-:Y:S02]  /*aa60*/  PRMT R8, R9, 0x7610, R8 ;  /* 0x0000761009087816 */ /* 0x000fe40000000008 */
[----:B------:R-:W-:Y:S02]  /*aa70*/  LOP3.LUT R0, R0, 0xffff, RZ, 0xc0, !PT ;  /* 0x0000ffff00007812 */ /* 0x000fe400078ec0ff */
[----:B------:R-:W-:Y:S02]  /*aa80*/  PRMT R96, R143, 0x5410, R142 ;  /* 0x000054108f607816 */ /* 0x000fe4000000008e */
[----:B------:R-:W-:-:S02]  /*aa90*/  @!P0 PRMT R143, R8, 0x5410, RZ ;  /* 0x00005410088f8816 */ /* 0x000fc400000000ff */
[----:B------:R-:W-:Y:S01]  /*aaa0*/  ISETP.GE.U32.AND P0, PT, R241, R0, PT ;  /* 0x00000000f100720c */ /* 0x000fe20003f06070 */
[----:B------:R-:W-:Y:S02]  /*aab0*/  FFMA.FTZ R0, R81, c[0x0][0x23c], -R7 ;  /* 0x00008f0051007a23 */ /* 0x000fe40000010807 */
[----:B------:R-:W-:Y:S01]  /*aac0*/  IMAD.MOV.U32 R81, RZ, RZ, R170 ;  /* 0x000000ffff517224 */ /* 0x000fe200078e00aa */
[----:B-----5:R-:W-:Y:S01]  /*aad0*/  HMMA.16816.F32 R8, R32, R52, RZ ;  /* 0x000000342008723c */ /* 0x020fe200000018ff */
[----:B------:R-:W-:-:S07]  /*aae0*/  IMAD.MOV.U32 R170, RZ, RZ, R13 ;  /* 0x000000ffffaa7224 */ /* 0x000fce00078e000d */
[----:B------:R-:W-:Y:S01]  /*aaf0*/  HMMA.16816.F32 R12, R40, R52, RZ ;  /* 0x00000034280c723c */ /* 0x000fe200000018ff */
[----:B------:R2:W3:Y:S01]  /*ab00*/  LDL.LU.S16 R52, [R1+0x88] ;  /* 0x0000880001347983 */ /* 0x0004e20000300600 */
[----:B------:R-:W-:-:S05]  /*ab10*/  FFMA.FTZ R7, R57, c[0x0][0x23c], -R7 ;  /* 0x00008f0039077a23 */ /* 0x000fca0000010807 */
[----:B------:R-:W-:Y:S02]  /*ab20*/  IMAD.MOV.U32 R53, RZ, RZ, R231 ;  /* 0x000000ffff357224 */ /* 0x000fe400078e00e7 */
[----:B------:R4:W-:Y:S07]  /*ab30*/  MUFU.EX2 R231, R7 ;  /* 0x0000000700e77308 */ /* 0x0009ee0000000800 */
[----:B-1----:R-:W-:Y:S01]  /*ab40*/  HMMA.16816.F32 R124, R28, R60, R8 ;  /* 0x0000003c1c7c723c */ /* 0x002fe20000001808 */
[----:B------:R2:W5:Y:S04]  /*ab50*/  LDL.LU.S16 R10, [R1+0x94] ;  /* 0x00009400010a7983 */ /* 0x0005680000300600 */
[----:B----4-:R2:W4:Y:S01]  /*ab60*/  LDL.LU.S16 R7, [R1+0x90] ;  /* 0x0000900001077983 */ /* 0x0105220000300600 */
[----:B------:R-:W1:Y:S01]  /*ab70*/  MUFU.EX2 R86, R0 ;  /* 0x0000000000567308 */ /* 0x000e620000000800 */
[----:B------:R-:W-:Y:S01]  /*ab80*/  SHF.R.U32.HI R2, RZ, 0x8, R19 ;  /* 0x00000008ff027819 */ /* 0x000fe20000011613 */
[----:B------:R-:W-:-:S02]  /*ab90*/  IMAD.MOV.U32 R119, RZ, RZ, R165 ;  /* 0x000000ffff777224 */ /* 0x000fc400078e00a5 */
[----:B------:R-:W-:Y:S01]  /*aba0*/  IMAD.MOV.U32 R165, RZ, RZ, R88 ;  /* 0x000000ffffa57224 */ /* 0x000fe200078e0058 */
[----:B------:R-:W-:Y:S01]  /*abb0*/  PRMT R88, R22, 0x5410, R2 ;  /* 0x0000541016587816 */ /* 0x000fe20000000002 */
[----:B-1----:R-:W-:Y:S02]  /*abc0*/  IMAD.MOV.U32 R22, RZ, RZ, R86 ;  /* 0x000000ffff167224 */ /* 0x002fe400078e0056 */
[----:B------:R-:W-:Y:S01]  /*abd0*/  IMAD.MOV.U32 R86, RZ, RZ, R80 ;  /* 0x000000ffff567224 */ /* 0x000fe200078e0050 */
[----:B------:R-:W-:Y:S01]  /*abe0*/  LOP3.LUT R0, R21, 0xff, RZ, 0xc0, !PT ;  /* 0x000000ff15007812 */ /* 0x000fe200078ec0ff */
[----:B------:R-:W-:Y:S02]  /*abf0*/  IMAD.MOV.U32 R80, RZ, RZ, R170 ;  /* 0x000000ffff507224 */ /* 0x000fe400078e00aa */
[----:B------:R-:W-:Y:S02]  /*ac00*/  IMAD.MOV.U32 R170, RZ, RZ, R171 ;  /* 0x000000ffffaa7224 */ /* 0x000fe400078e00ab */
[----:B------:R-:W-:-:S02]  /*ac10*/  IMAD.MOV.U32 R171, RZ, RZ, R78 ;  /* 0x000000ffffab7224 */ /* 0x000fc400078e004e */
[----:B------:R-:W-:Y:S02]  /*ac20*/  IMAD.MOV.U32 R78, RZ, RZ, R240 ;  /* 0x000000ffff4e7224 */ /* 0x000fe400078e00f0 */
[----:B------:R-:W-:Y:S01]  /*ac30*/  IMAD.MOV.U32 R240, RZ, RZ, R87 ;  /* 0x000000fffff07224 */ /* 0x000fe200078e0057 */
[----:B------:R-:W-:Y:S02]  /*ac40*/  PRMT R87, R0, 0x5410, R20 ;  /* 0x0000541000577816 */ /* 0x000fe40000000014 */
[----:B------:R-:W-:-:S04]  /*ac50*/  SHF.R.U32.HI R0, RZ, 0x8, R27 ;  /* 0x00000008ff007819 */ /* 0x000fc8000001161b */
[----:B------:R-:W-:Y:S01]  /*ac60*/  LOP3.LUT R0, R0, 0xffff, RZ, 0xc0, !PT ;  /* 0x0000ffff00007812 */ /* 0x000fe200078ec0ff */
[----:B------:R-:W-:Y:S02]  /*ac70*/  IMAD.MOV.U32 R49, RZ, RZ, R116 ;  /* 0x000000ffff317224 */ /* 0x000fe400078e0074 */
[----:B------:R-:W-:Y:S02]  /*ac80*/  IMAD.MOV.U32 R116, RZ, RZ, R225 ;  /* 0x000000ffff747224 */ /* 0x000fe400078e00e1 */
[----:B------:R-:W-:Y:S01]  /*ac90*/  IMAD.MOV.U32 R225, RZ, RZ, R121 ;  /* 0x000000ffffe17224 */ /* 0x000fe200078e0079 */
[----:B------:R-:W-:Y:S01]  /*aca0*/  F2FP.PACK_AB R5, R231, R22 ;  /* 0x00000016e705723e */ /* 0x000fe200000000ff */
[----:B------:R-:W-:Y:S02]  /*acb0*/  IMAD.MOV.U32 R57, RZ, RZ, R239 ;  /* 0x000000ffff397224 */ /* 0x000fe400078e00ef */
[----:B------:R-:W-:Y:S02]  /*acc0*/  IMAD.MOV.U32 R121, RZ, RZ, R110 ;  /* 0x000000ffff797224 */ /* 0x000fe400078e006e */
[----:B------:R-:W-:-:S02]  /*acd0*/  IMAD.MOV.U32 R110, RZ, RZ, R131 ;  /* 0x000000ffff6e7224 */ /* 0x000fc400078e0083 */
[----:B------:R-:W-:Y:S02]  /*ace0*/  IMAD.MOV.U32 R239, RZ, RZ, R130 ;  /* 0x000000ffffef7224 */ /* 0x000fe400078e0082 */
[----:B------:R-:W-:Y:S02]  /*acf0*/  IMAD.MOV.U32 R51, RZ, RZ, R129 ;  /* 0x000000ffff337224 */ /* 0x000fe400078e0081 */
[----:B------:R-:W-:Y:S02]  /*ad00*/  IMAD.MOV.U32 R164, RZ, RZ, R128 ;  /* 0x000000ffffa47224 */ /* 0x000fe400078e0080 */
[----:B------:R-:W-:Y:S01]  /*ad10*/  HMMA.16816.F32 R128, R36, R60, R12 ;  /* 0x0000003c2480723c */ /* 0x000fe2000000180c */
[----:B------:R-:W-:-:S06]  /*ad20*/  PRMT R140, R5, 0x7632, R140 ;  /* 0x00007632058c7816 */ /* 0x000fcc000000008c */
[----:B------:R-:W-:Y:S02]  /*ad30*/  IMAD.MOV.U32 R13, RZ, RZ, R170 ;  /* 0x000000ffff0d7224 */ /* 0x000fe400078e00aa */
[----:B------:R-:W-:Y:S01]  /*ad40*/  IMAD.MOV.U32 R170, RZ, RZ, R83 ;  /* 0x000000ffffaa7224 */ /* 0x000fe200078e0053 */
[----:B------:R-:W-:Y:S01]  /*ad50*/  PRMT R141, R5, 0x7610, R141 ;  /* 0x00007610058d7816 */ /* 0x000fe2000000008d */
[----:B------:R-:W-:Y:S02]  /*ad60*/  IMAD.MOV.U32 R12, RZ, RZ, R119 ;  /* 0x000000ffff0c7224 */ /* 0x000fe400078e0077 */
[----:B------:R-:W-:Y:S02]  /*ad70*/  IMAD.MOV.U32 R14, RZ, RZ, R53 ;  /* 0x000000ffff0e7224 */ /* 0x000fe400078e0035 */
[----:B------:R-:W-:Y:S01]  /*ad80*/  IMAD.MOV.U32 R119, RZ, RZ, R86 ;  /* 0x000000ffff777224 */ /* 0x000fe200078e0056 */
[----:B------:R-:W-:Y:S01]  /*ad90*/  PRMT R86, R141, 0x5410, R140 ;  /* 0x000054108d567816 */ /* 0x000fe2000000008c */
        /* <DEDUP_REMOVED lines=15> */
[----:B------:R-:W-:-:S04]  /*ae90*/  LOP3.LUT R0, R48, 0xff, RZ, 0xc0, !PT ;  /* 0x000000ff30007812 */ /* 0x000fc800078ec0ff */
[----:B------:R-:W-:Y:S02]  /*aea0*/  PRMT R83, R0, 0x5410, R2 ;  /* 0x0000541000537816 */ /* 0x000fe40000000002 */
[----:B------:R-:W-:Y:S01]  /*aeb0*/  SHF.R.U32.HI R0, RZ, 0x10, R48 ;  /* 0x00000010ff007819 */ /* 0x000fe20000011630 */
[----:B----4-:R-:W-:-:S03]  /*aec0*/  @!P0 HADD2 R7, -R140.H0_H0, -RZ.H0_H0 ;  /* 0xa00000ff8c078230 */ /* 0x010fc60000000900 */
[----:B------:R-:W-:Y:S02]  /*aed0*/  LOP3.LUT R5, R0, 0xff, RZ, 0xc0, !PT ;  /* 0x000000ff00057812 */ /* 0x000fe400078ec0ff */
[----:B------:R-:W-:Y:S01]  /*aee0*/  LOP3.LUT R0, R25, 0xff, RZ, 0xc0, !PT ;  /* 0x000000ff19007812 */ /* 0x000fe200078ec0ff */
[----:B------:R-:W-:Y:S01]  /*aef0*/  IMAD.MOV.U32 R52, RZ, RZ, R171 ;  /* 0x000000ffff347224 */ /* 0x000fe200078e00ab */
[----:B------:R-:W-:Y:S01]  /*af00*/  PRMT R8, R7, 0x7610, R8 ;  /* 0x0000761007087816 */ /* 0x000fe20000000008 */
[----:B------:R-:W-:Y:S01]  /*af10*/  IMAD.MOV.U32 R171, RZ, RZ, R78 ;  /* 0x000000ffffab7224 */ /* 0x000fe200078e004e */
[----:B------:R-:W-:Y:S02]  /*af20*/  SHF.R.U32.HI R2, RZ, 0x8, R23 ;  /* 0x00000008ff027819 */ /* 0x000fe40000011617 */
[----:B------:R-:W-:Y:S02]  /*af30*/  PRMT R78, R0, 0x5410, R24 ;  /* 0x00005410004e7816 */ /* 0x000fe40000000018 */
[----:B------:R-:W-:-:S02]  /*af40*/  SHF.R.U32.HI R0, RZ, 0x18, R18 ;  /* 0x00000018ff007819 */ /* 0x000fc40000011612 */
[----:B------:R-:W-:Y:S01]  /*af50*/  SHF.R.U32.HI R7, RZ, 0x18, R48 ;  /* 0x00000018ff077819 */ /* 0x000fe20000011630 */
[----:B-----5:R-:W-:Y:S01]  /*af60*/  @!P1 HADD2 R10, -R141.H0_H0, -RZ.H0_H0 ;  /* 0xa00000ff8d0a9230 */ /* 0x020fe20000000900 */
[----:B------:R-:W-:Y:S02]  /*af70*/  PRMT R80, R26, 0x5410, R2 ;  /* 0x000054101a507816 */ /* 0x000fe40000000002 */
[----:B------:R-:W-:Y:S02]  /*af80*/  @!P0 PRMT R140, R8, 0x5410, RZ ;  /* 0x00005410088c8816 */ /* 0x000fe400000000ff */
[----:B------:R-:W-:Y:S02]  /*af90*/  ISETP.GE.U32.AND P0, PT, R241, R0, PT ;  /* 0x00000000f100720c */ /* 0x000fe40003f06070 */
[----:B------:R-:W-:Y:S02]  /*afa0*/  SHF.R.U32.HI R2, RZ, 0x10, R18 ;  /* 0x00000010ff027819 */ /* 0x000fe40000011612 */
[----:B------:R-:W-:-:S02]  /*afb0*/  PRMT R81, R5, 0x5410, R7 ;  /* 0x0000541005517816 */ /* 0x000fc40000000007 */
[----:B------:R-:W-:Y:S02]  /*afc0*/  LOP3.LUT R0, R16, 0xffff, RZ, 0xc0, !PT ;  /* 0x0000ffff10007812 */ /* 0x000fe400078ec0ff */
[----:B------:R-:W-:Y:S02]  /*afd0*/  SHF.R.U32.HI R5, RZ, 0x10, R16 ;  /* 0x00000010ff057819 */ /* 0x000fe40000011610 */
[----:B------:R-:W-:Y:S02]  /*afe0*/  LOP3.LUT R7, R2, 0xff, RZ, 0xc0, !PT ;  /* 0x000000ff02077812 */ /* 0x000fe400078ec0ff */
[----:B------:R-:W-:Y:S02]  /*aff0*/  PRMT R9, R10, 0x7610, R9 ;  /* 0x000076100a097816 */ /* 0x000fe40000000009 */
[----:B------:R-:W-:Y:S02]  /*b000*/  SHF.R.U32.HI R2, RZ, 0x8, R0 ;  /* 0x00000008ff027819 */ /* 0x000fe40000011600 */
[----:B------:R-:W-:-:S02]  /*b010*/  SHF.R.U32.HI R8, RZ, 0x18, R16 ;  /* 0x00000018ff087819 */ /* 0x000fc40000011610 */
[----:B------:R-:W-:Y:S02]  /*b020*/  LOP3.LUT R0, R5, 0xff, RZ, 0xc0, !PT ;  /* 0x000000ff05007812 */ /* 0x000fe400078ec0ff */
[----:B------:R-:W-:Y:S02]  /*b030*/  @!P1 PRMT R141, R9, 0x5410, RZ ;  /* 0x00005410098d9816 */ /* 0x000fe400000000ff */
[----:B------:R-:W-:Y:S02]  /*b040*/  LOP3.LUT R9, R16, 0xff, RZ, 0xc0, !PT ;  /* 0x000000ff10097812 */ /* 0x000fe400078ec0ff */
[----:B------:R-:W-:Y:S02]  /*b050*/  PRMT R51, R0, 0x5410, R8 ;  /* 0x0000541000337816 */ /* 0x000fe40000000008 */
[----:B------:R-:W-:Y:S01]  /*b060*/  LOP3.LUT R0, R17, 0xffff, RZ, 0xc0, !PT ;  /* 0x0000ffff11007812 */ /* 0x000fe200078ec0ff */
[----:B------:R-:W-:Y:S01]  /*b070*/  IMAD.MOV.U32 R48, RZ, RZ, R44 ;  /* 0x000000ffff307224 */ /* 0x000fe200078e002c */
[----:B------:R-:W-:-:S02]  /*b080*/  PRMT R44, R9, 0x5410, R2 ;  /* 0x00005410092c7816 */ /* 0x000fc40000000002 */
[----:B------:R-:W-:Y:S02]  /*b090*/  SHF.R.U32.HI R2, RZ, 0x8, R0 ;  /* 0x00000008ff027819 */ /* 0x000fe40000011600 */
[----:B------:R-:W-:-:S04]  /*b0a0*/  LOP3.LUT R0, R17, 0xff, RZ, 0xc0, !PT ;  /* 0x000000ff11007812 */ /* 0x000fc800078ec0ff */
[----:B------:R-:W-:Y:S02]  /*b0b0*/  PRMT R57, R0, 0x5410, R2 ;  /* 0x0000541000397816 */ /* 0x000fe40000000002 */
[--C-:B------:R-:W-:Y:S01]  /*b0c0*/  SHF.R.U32.HI R0, RZ, 0x10, R17.reuse ;  /* 0x00000010ff007819 */ /* 0x100fe20000011611 */
[----:B------:R-:W-:Y:S01]  /*b0d0*/  IMAD.MOV.U32 R23, RZ, RZ, R226 ;  /* 0x000000ffff177224 */ /* 0x000fe200078e00e2 */
[----:B------:R-:W-:Y:S02]  /*b0e0*/  SHF.R.U32.HI R5, RZ, 0x18, R17 ;  /* 0x00000018ff057819 */ /* 0x000fe40000011611 */
[----:B------:R-:W-:-:S04]  /*b0f0*/  LOP3.LUT R0, R0, 0xff, RZ, 0xc0, !PT ;  /* 0x000000ff00007812 */ /* 0x000fc800078ec0ff */
[----:B------:R-:W-:Y:S01]  /*b100*/  PRMT R56, R0, 0x5410, R5 ;  /* 0x0000541000387816 */ /* 0x000fe20000000005 */
[----:B------:R-:W-:Y:S02]  /*b110*/  FADD.FTZ R0, R23, R95 ;  /* 0x0000005f17007221 */ /* 0x000fe40000010000 */
[----:B------:R-:W-:Y:S02]  /*b120*/  IMAD.MOV.U32 R23, RZ, RZ, R27 ;  /* 0x000000ffff177224 */ /* 0x000fe400078e001b */
[--C-:B------:R-:W-:Y:S02]  /*b130*/  FFMA.FTZ R5, R211, c[0x0][0x23c], -R6.reuse ;  /* 0x00008f00d3057a23 */ /* 0x100fe40000010806 */
[----:B------:R-:W-:Y:S02]  /*b140*/  IMAD.MOV.U32 R27, RZ, RZ, R21 ;  /* 0x000000ffff1b7224 */ /* 0x000fe400078e0015 */
[----:B------:R-:W-:Y:S02]  /*b150*/  IMAD.MOV.U32 R21, RZ, RZ, R13 ;  /* 0x000000ffff157224 */ /* 0x000fe400078e000d */
[----:B------:R2:W3:Y:S01]  /*b160*/  LDL.LU.S16 R13, [R1+0x9c] ;  /* 0x00009c00010d7983 */ /* 0x0004e20000300600 */
[----:B------:R-:W-:-:S02]  /*b170*/  FFMA.FTZ R10, R212, c[0x0][0x23c], -R6 ;  /* 0x00008f00d40a7a23 */ /* 0x000fc40000010806 */
[----:B------:R1:W-:Y:S02]  /*b180*/  MUFU.EX2 R212, R5 ;  /* 0x0000000500d47308 */ /* 0x0003e40000000800 */
[----:B-1----:R-:W-:Y:S02]  /*b190*/  FADD.FTZ R5, R12, R0 ;  /* 0x000000000c057221 */ /* 0x002fe40000010000 */
[----:B------:R2:W4:Y:S01]  /*b1a0*/  LDL.LU.S16 R12, [R1+0x98] ;  /* 0x00009800010c7983 */ /* 0x0005220000300600 */
[----:B------:R-:W-:-:S04]  /*b1b0*/  FFMA.FTZ R2, R111, c[0x0][0x23c], -R6 ;  /* 0x00008f006f027a23 */ /* 0x000fc80000010806 */
[----:B------:R1:W-:Y:S01]  /*b1c0*/  MUFU.EX2 R226, R2 ;  /* 0x0000000200e27308 */ /* 0x0003e20000000800 */
[----:B------:R-:W-:Y:S01]  /*b1d0*/  IMAD.MOV.U32 R20, RZ, RZ, R225 ;  /* 0x000000ffff147224 */ /* 0x000fe200078e00e1 */
[----:B------:R-:W-:Y:S01]  /*b1e0*/  ISETP.GE.U32.AND P1, PT, R241, R7, PT ;  /* 0x00000007f100720c */ /* 0x000fe20003f26070 */
[--C-:B------:R-:W-:Y:S02]  /*b1f0*/  FFMA.FTZ R9, R210, c[0x0][0x23c], -R6.reuse ;  /* 0x00008f00d2097a23 */ /* 0x100fe40000010806 */
[--C-:B------:R-:W-:Y:S02]  /*b200*/  FFMA.FTZ R11, R208, c[0x0][0x23c], -R6.reuse ;  /* 0x00008f00d00b7a23 */ /* 0x100fe40000010806 */
[----:B-1----:R-:W-:-:S04]  /*b210*/  FFMA.FTZ R2, R108, c[0x0][0x23c], -R6 ;  /* 0x00008f006c027a23 */ /* 0x002fc80000010806 */
[----:B------:R1:W5:Y:S01]  /*b220*/  MUFU.EX2 R225, R2 ;  /* 0x0000000200e17308 */ /* 0x0003620000000800 */
[----:B------:R-:W-:Y:S02]  /*b230*/  FADD.FTZ R7, R122, R90 ;  /* 0x0000005a7a077221 */ /* 0x000fe40000010000 */
[----:B------:R-:W-:-:S04]  /*b240*/  FADD.FTZ R6, R50, R46 ;  /* 0x0000002e32067221 */ /* 0x000fc80000010000 */
[----:B------:R-:W-:Y:S02]  /*b250*/  FADD.FTZ R0, R85, R6 ;  /* 0x0000000655007221 */ /* 0x000fe40000010000 */
[----:B-1----:R-:W-:-:S04]  /*b260*/  FADD.FTZ R2, R104, R100 ;  /* 0x0000006468027221 */ /* 0x002fc80000010000 */
[----:B------:R-:W-:Y:S02]  /*b270*/  FADD.FTZ R8, R98, R2 ;  /* 0x0000000262087221 */ /* 0x000fe40000010000 */
[----:B------:R-:W-:Y:S02]  /*b280*/  FADD.FTZ R2, R120, R7 ;  /* 0x0000000778027221 */ /* 0x000fe40000010000 */
[----:B------:R-:W-:Y:S02]  /*b290*/  FADD.FTZ R7, R93, R5 ;  /* 0x000000055d077221 */ /* 0x000fe40000010000 */
[----:B------:R-:W-:Y:S02]  /*b2a0*/  FADD.FTZ R5, R89, R2 ;  /* 0x0000000259057221 */ /* 0x000fe40000010000 */
[----:B------:R-:W-:Y:S01]  /*b2b0*/  FADD.FTZ R2, R84, R0 ;  /* 0x0000000054027221 */ /* 0x000fe20000010000 */
[----:B-----5:R-:W-:-:S04]  /*b2c0*/  F2FP.PACK_AB R0, R225, R226 ;  /* 0x000000e2e100723e */ /* 0x020fc800000000ff */
[C---:B------:R-:W-:Y:S02]  /*b2d0*/  PRMT R73, R0.reuse, 0x7610, R73 ;  /* 0x0000761000497816 */ /* 0x040fe40000000049 */
[----:B------:R-:W-:Y:S01]  /*b2e0*/  PRMT R72, R0, 0x7632, R72 ;  /* 0x0000763200487816 */ /* 0x000fe20000000048 */
[----:B------:R-:W-:Y:S02]  /*b2f0*/  FADD.FTZ R6, R97, R8 ;  /* 0x0000000861067221 */ /* 0x000fe40000010000 */
[----:B------:R-:W-:Y:S01]  /*b300*/  IMAD.MOV.U32 R26, RZ, RZ, R15 ;  /* 0x000000ffff1a7224 */ /* 0x000fe200078e000f */
[----:B------:R-:W-:Y:S01]  /*b310*/  PRMT R50, R73, 0x5410, R72 ;  /* 0x0000541049327816 */ /* 0x000fe20000000048 */
[----:B------:R-:W-:Y:S02]  /*b320*/  FADD.FTZ R15, R94, R6 ;  /* 0x000000065e0f7221 */ /* 0x000fe40000010000 */
[----:B------:R-:W-:Y:S02]  /*b330*/  IMAD.MOV.U32 R25, RZ, RZ, R14 ;  /* 0x000000ffff197224 */ /* 0x000fe400078e000e */
[----:B------:R-:W-:Y:S01]  /*b340*/  FADD.FTZ R14, R123, R7 ;  /* 0x000000077b0e7221 */ /* 0x000fe20000010000 */
[----:B---3--:R-:W-:-:S05]  /*b350*/  @!P4 HADD2 R13, -R73.H0_H0, -RZ.H0_H0 ;  /* 0xa00000ff490dc230 */ /* 0x008fca0000000900 */
[----:B------:R-:W-:-:S04]  /*b360*/  PRMT R8, R13, 0x7610, R8 ;  /* 0x000076100d087816 */ /* 0x000fc80000000008 */
[----:B------:R-:W-:Y:S02]  /*b370*/  @!P4 PRMT R73, R8, 0x5410, RZ ;  /* 0x000054100849c816 */ /* 0x000fe400000000ff */
[----:B------:R2:W3:Y:S04]  /*b380*/  LDL.LU.S16 R8, [R1+0xac] ;  /* 0x0000ac0001087983 */ /* 0x0004e80000300600 */
[----:B------:R2:W5:Y:S01]  /*b390*/  LDL.LU.S16 R7, [R1+0xb4] ;  /* 0x0000b40001077983 */ /* 0x0005620000300600 */
[----:B----4-:R-:W-:-:S05]  /*b3a0*/  @!P5 HADD2 R12, -R72.H0_H0, -RZ.H0_H0 ;  /* 0xa00000ff480cd230 */ /* 0x010fca0000000900 */
[----:B------:R-:W-:-:S04]  /*b3b0*/  PRMT R6, R12, 0x7610, R6 ;  /* 0x000076100c067816 */ /* 0x000fc80000000006 */
[----:B------:R-:W-:Y:S02]  /*b3c0*/  @!P5 PRMT R72, R6, 0x5410, RZ ;  /* 0x000054100648d816 */ /* 0x000fe400000000ff */
[----:B------:R2:W4:Y:S01]  /*b3d0*/  LDL.LU.S16 R6, [R1+0xb0] ;  /* 0x0000b00001067983 */ /* 0x0005220000300600 */
[----:B------:R-:W-:Y:S02]  /*b3e0*/  IMAD.MOV.U32 R16, RZ, RZ, R170 ;  /* 0x000000ffff107224 */ /* 0x000fe400078e00aa */
[----:B------:R-:W-:Y:S02]  /*b3f0*/  IMAD R170, R4, 0x2, R169 ;  /* 0x0000000204aa7824 */ /* 0x000fe400078e02a9 */
[----:B------:R-:W-:Y:S02]  /*b400*/  IMAD.MOV.U32 R24, RZ, RZ, R23 ;  /* 0x000000ffff187224 */ /* 0x000fe400078e0017 */
[----:B------:R-:W-:Y:S02]  /*b410*/  IMAD.MOV.U32 R108, RZ, RZ, R20 ;  /* 0x000000ffff6c7224 */ /* 0x000fe400078e0014 */
[----:B------:R-:W-:-:S02]  /*b420*/  IMAD.MOV.U32 R17, RZ, RZ, R22 ;  /* 0x000000ffff117224 */ /* 0x000fc400078e0016 */
[----:B------:R-:W-:Y:S02]  /*b430*/  IMAD.MOV.U32 R111, RZ, RZ, R21 ;  /* 0x000000ffff6f7224 */ /* 0x000fe400078e0015 */
[----:B------:R-:W1:Y:S01]  /*b440*/  LDSM.16.MT88.4 R20, [R170+0x6000] ;  /* 0x00600000aa14783b */ /* 0x000e620000004200 */
[----:B------:R-:W2:Y:S08]  /*b450*/  MUFU.EX2 R208, R9 ;  /* 0x0000000900d07308 */ /* 0x000eb00000000800 */
[----:B------:R-:W-:Y:S08]  /*b460*/  MUFU.EX2 R210, R10 ;  /* 0x0000000a00d27308 */ /* 0x000ff00000000800 */
[----:B------:R-:W1:Y:S01]  /*b470*/  MUFU.EX2 R211, R11 ;  /* 0x0000000b00d37308 */ /* 0x000e620000000800 */
[----:B--2---:R-:W-:Y:S01]  /*b480*/  F2FP.PACK_AB R0, R208, R212 ;  /* 0x000000d4d000723e */ /* 0x004fe200000000ff */
[----:B------:R-:W-:-:S02]  /*b490*/  IMAD.MOV.U32 R122, RZ, RZ, R108 ;  /* 0x000000ffff7a7224 */ /* 0x000fc400078e006c */
[----:B------:R-:W-:Y:S02]  /*b4a0*/  IMAD.MOV.U32 R95, RZ, RZ, R111 ;  /* 0x000000ffff5f7224 */ /* 0x000fe400078e006f */
[----:B------:R-:W-:Y:S01]  /*b4b0*/  IMAD.MOV.U32 R90, RZ, RZ, R16 ;  /* 0x000000ffff5a7224 */ /* 0x000fe200078e0010 */
[C---:B------:R-:W-:Y:S01]  /*b4c0*/  PRMT R65, R0.reuse, 0x7610, R65 ;  /* 0x0000761000417816 */ /* 0x040fe20000000041 */
[----:B------:R-:W-:Y:S01]  /*b4d0*/  IMAD.MOV.U32 R100, RZ, RZ, R24 ;  /* 0x000000ffff647224 */ /* 0x000fe200078e0018 */
[----:B------:R-:W-:Y:S01]  /*b4e0*/  PRMT R64, R0, 0x7632, R64 ;  /* 0x0000763200407816 */ /* 0x000fe20000000040 */
[----:B------:R-:W-:Y:S02]  /*b4f0*/  IMAD.MOV.U32 R108, RZ, RZ, R26 ;  /* 0x000000ffff6c7224 */ /* 0x000fe400078e001a */
[----:B------:R-:W-:Y:S02]  /*b500*/  IMAD.MOV.U32 R111, RZ, RZ, R25 ;  /* 0x000000ffff6f7224 */ /* 0x000fe400078e0019 */
[----:B------:R-:W-:-:S02]  /*b510*/  IMAD.MOV.U32 R16, RZ, RZ, R27 ;  /* 0x000000ffff107224 */ /* 0x000fc400078e001b */
[----:B------:R-:W2:Y:S01]  /*b520*/  LDSM.16.MT88.4 R24, [R170+0x6800] ;  /* 0x00680000aa18783b */ /* 0x000ea20000004200 */
[----:B-1----:R-:W-:-:S04]  /*b530*/  F2FP.PACK_AB R0, R211, R210 ;  /* 0x000000d2d300723e */ /* 0x002fc800000000ff */
[C---:B------:R-:W-:Y:S02]  /*b540*/  PRMT R61, R0.reuse, 0x7610, R61 ;  /* 0x00007610003d7816 */ /* 0x040fe4000000003d */
[----:B------:R-:W-:Y:S01]  /*b550*/  PRMT R60, R0, 0x7632, R60 ;  /* 0x00007632003c7816 */ /* 0x000fe2000000003c */
[----:B------:R-:W-:Y:S01]  /*b560*/  FADD.FTZ R13, R109, R5 ;  /* 0x000000056d0d7221 */ /* 0x000fe20000010000 */
[----:B------:R-:W-:Y:S01]  /*b570*/  @!P2 HADD2 R4, -R64.H0_H0, -RZ.H0_H0 ;  /* 0xa00000ff4004a230 */ /* 0x000fe20000000900 */
[----:B------:R-:W-:Y:S01]  /*b580*/  IMAD.MOV.U32 R18, RZ, RZ, R48 ;  /* 0x000000ffff127224 */ /* 0x000fe200078e0030 */
[----:B------:R-:W-:Y:S01]  /*b590*/  PRMT R48, R65, 0x5410, R64 ;  /* 0x0000541041307816 */ /* 0x000fe20000000040 */
[----:B------:R-:W-:Y:S02]  /*b5a0*/  FADD.FTZ R12, R47, R2 ;  /* 0x000000022f0c7221 */ /* 0x000fe40000010000 */
[----:B------:R-:W-:Y:S01]  /*b5b0*/  @!P2 PRMT R64, R4, 0x5410, RZ ;  /* 0x000054100440a816 */ /* 0x000fe200000000ff */
[----:B------:R-:W-:Y:S01]  /*b5c0*/  ULEA UR5, UR10, UR11, 0x6 ;  /* 0x0000000b0a057291 */ /* 0x000fe2000f8e303f */
[----:B------:R-:W-:-:S03]  /*b5d0*/  IMAD.MOV.U32 R104, RZ, RZ, R18 ;  /* 0x000000ffff687224 */ /* 0x000fc600078e0012 */
[----:B------:R-:W-:Y:S01]  /*b5e0*/  UIADD3 UR5, UR5, -0x40, URZ ;  /* 0xffffffc005057890 */ /* 0x000fe2000fffe03f */
[----:B------:R-:W-:Y:S02]  /*b5f0*/  IMAD.MOV.U32 R18, RZ, RZ, R19 ;  /* 0x000000ffff127224 */ /* 0x000fe400078e0013 */
[----:B------:R-:W-:Y:S01]  /*b600*/  IMAD.MOV.U32 R19, RZ, RZ, R49 ;  /* 0x000000ffff137224 */ /* 0x000fe200078e0031 */
[----:B------:R-:W-:Y:S01]  /*b610*/  PRMT R49, R61, 0x5410, R60 ;  /* 0x000054103d317816 */ /* 0x000fe2000000003c */
[----:B------:R-:W-:Y:S01]  /*b620*/  USHF.R.S32.HI UR4, URZ, 0x1f, UR5 ;  /* 0x0000001f3f047899 */ /* 0x000fe20008011405 */
[----:B------:R-:W-:Y:S02]  /*b630*/  IMAD.MOV.U32 R47, RZ, RZ, R18 ;  /* 0x000000ffff2f7224 */ /* 0x000fe400078e0012 */
[----:B------:R-:W-:Y:S02]  /*b640*/  IMAD.MOV.U32 R85, RZ, RZ, R164 ;  /* 0x000000ffff557224 */ /* 0x000fe400078e00a4 */
[----:B------:R-:W-:-:S02]  /*b650*/  IMAD.MOV.U32 R18, RZ, RZ, R171 ;  /* 0x000000ffff127224 */ /* 0x000fc400078e00ab */
[----:B------:R-:W-:Y:S02]  /*b660*/  IMAD R171, R3, 0x2, R170 ;  /* 0x0000000203ab7824 */ /* 0x000fe400078e02aa */
        /* <DEDUP_REMOVED lines=12> */
[----:B------:R-:W-:-:S05]  /*b730*/  HSET2.LE.AND R3, R44, R115, PT ;  /* 0x000000732c037233 */ /* 0x000fca0003803000 */
[----:B------:R-:W-:Y:S01]  /*b740*/  LOP3.LUT R100, R3, R100, RZ, 0xc0, !PT ;  /* 0x0000006403647212 */ /* 0x000fe200078ec0ff */
[----:B------:R-:W-:Y:S02]  /*b750*/  HSET2.LE.AND R3, R83, R115, PT ;  /* 0x0000007353037233 */ /* 0x000fe40003803000 */
[----:B---3--:R-:W-:Y:S02]  /*b760*/  @!P3 HADD2 R8, -R65.H0_H0, -RZ.H0_H0 ;  /* 0xa00000ff4108b230 */ /* 0x008fe40000000900 */
[----:B-----5:R-:W-:-:S03]  /*b770*/  @!P1 HADD2 R7, -R61.H0_H0, -RZ.H0_H0 ;  /* 0xa00000ff3d079230 */ /* 0x020fc60000000900 */
[----:B------:R-:W-:Y:S02]  /*b780*/  PRMT R5, R8, 0x7610, R5 ;  /* 0x0000761008057816 */ /* 0x000fe40000000005 */
[----:B------:R-:W-:Y:S02]  /*b790*/  PRMT R2, R7, 0x7610, R2 ;  /* 0x0000761007027816 */ /* 0x000fe40000000002 */
[----:B------:R-:W-:Y:S01]  /*b7a0*/  @!P3 PRMT R65, R5, 0x5410, RZ ;  /* 0x000054100541b816 */ /* 0x000fe200000000ff */
[----:B----4-:R-:W-:-:S05]  /*b7b0*/  @!P0 HADD2 R6, -R60.H0_H0, -RZ.H0_H0 ;  /* 0xa00000ff3c068230 */ /* 0x010fca0000000900 */
[----:B------:R-:W-:Y:S02]  /*b7c0*/  PRMT R0, R6, 0x7610, R0 ;  /* 0x0000761006007816 */ /* 0x000fe40000000000 */
[-C--:B------:R-:W-:Y:S02]  /*b7d0*/  HMMA.16816.F32 R4, R32, R20.reuse, RZ ;  /* 0x000000142004723c */ /* 0x080fe400000018ff */
[----:B------:R-:W-:Y:S02]  /*b7e0*/  @!P0 PRMT R60, R0, 0x5410, RZ ;  /* 0x00005410003c8816 */ /* 0x000fe400000000ff */
[----:B------:R-:W-:Y:S02]  /*b7f0*/  IADD3 R0, P0, R122, UR5, RZ ;  /* 0x000000057a007c10 */ /* 0x000fe4000ff1e0ff */
[----:B------:R-:W-:Y:S02]  /*b800*/  @!P1 PRMT R61, R2, 0x5410, RZ ;  /* 0x00005410023d9816 */ /* 0x000fe400000000ff */
[----:B------:R-:W-:Y:S01]  /*b810*/  LEA.HI.X.SX32 R2, R122, UR4, 0x1, P0 ;  /* 0x000000047a027c11 */ /* 0x000fe200080f0eff */
[----:B------:R-:W-:Y:S01]  /*b820*/  HMMA.16816.F32 R8, R40, R20, RZ ;  /* 0x000000142808723c */ /* 0x000fe200000018ff */
[----:B------:R-:W-:-:S04]  /*b830*/  LEA R164, P0, R0, c[0x0][0x1f8], 0x1 ;  /* 0x00007e0000a47a11 */ /* 0x000fc800078008ff */
[----:B------:R-:W-:Y:S02]  /*b840*/  LEA.HI.X R165, R0, c[0x0][0x1fc], R2, 0x1, P0 ;  /* 0x00007f0000a57a11 */ /* 0x000fe400000f0c02 */
[----:B------:R-:W-:Y:S02]  /*b850*/  IMAD.MOV.U32 R21, RZ, RZ, R110 ;  /* 0x000000ffff157224 */ /* 0x000fe400078e006e */
[----:B------:R-:W-:Y:S02]  /*b860*/  FADD.FTZ R2, R113, R15 ;  /* 0x0000000f71027221 */ /* 0x000fe40000010000 */
[----:B------:R-:W-:-:S04]  /*b870*/  FADD.FTZ R0, R112, R14 ;  /* 0x0000000e70007221 */ /* 0x000fc80000010000 */
[----:B--2---:R-:W-:Y:S07]  /*b880*/  HMMA.16816.F32 R108, R28, R24, R4 ;  /* 0x000000181c6c723c */ /* 0x004fee0000001804 */
[----:B------:R-:W-:Y:S02]  /*b890*/  FADD.FTZ R5, R82, R13 ;  /* 0x0000000d52057221 */ /* 0x000fe40000010000 */
[----:B------:R-:W-:Y:S02]  /*b8a0*/  FADD.FTZ R4, R79, R12 ;  /* 0x0000000c4f047221 */ /* 0x000fe40000010000 */
[----:B------:R-:W1:Y:S01]  /*b8b0*/  LDSM.16.MT88.4 R12, [R171+0x6000] ;  /* 0x00600000ab0c783b */ /* 0x000e620000004200 */
[----:B------:R-:W-:-:S02]  /*b8c0*/  FADD.FTZ R238, R238, R0 ;  /* 0x00000000eeee7221 */ /* 0x000fc40000010000 */
[----:B------:R-:W-:Y:S01]  /*b8d0*/  IMAD.MOV.U32 R0, RZ, RZ, c[0x0][0x228] ;  /* 0x00008a00ff007624 */ /* 0x000fe200078e00ff */
[----:B------:R-:W-:Y:S01]  /*b8e0*/  HMMA.16816.F32 R120, R36, R24, R8 ;  /* 0x000000182478723c */ /* 0x000fe20000001808 */
[----:B------:R-:W-:Y:S01]  /*b8f0*/  FADD.FTZ R239, R106, R2 ;  /* 0x000000026aef7221 */ /* 0x000fe20000010000 */
[--C-:B------:R-:W-:Y:S01]  /*b900*/  HSET2.LE.AND R2, R101, R115.reuse, PT ;  /* 0x0000007365027233 */ /* 0x100fe20003803000 */
[----:B------:R-:W-:Y:S01]  /*b910*/  IMAD.SHL.U32 R52, R0, 0x8, RZ ;  /* 0x0000000800347824 */ /* 0x000fe200078e00ff */
[----:B------:R-:W-:-:S03]  /*b920*/  HSET2.LE.AND R0, R103, R115, PT ;  /* 0x0000007367007233 */ /* 0x000fc60003803000 */
[----:B------:R-:W-:Y:S02]  /*b930*/  IMAD.MOV.U32 R9, RZ, RZ, R21 ;  /* 0x000000ffff097224 */ /* 0x000fe400078e0015 */
[----:B------:R-:W-:Y:S02]  /*b940*/  IMAD.MOV.U32 R21, RZ, RZ, R94 ;  /* 0x000000ffff157224 */ /* 0x000fe400078e005e */
[----:B------:R-:W-:Y:S01]  /*b950*/  IMAD.MOV.U32 R94, RZ, RZ, R89 ;  /* 0x000000ffff5e7224 */ /* 0x000fe200078e0059 */
[----:B------:R-:W-:Y:S01]  /*b960*/  LOP3.LUT R10, R0, R16, RZ, 0xc0, !PT ;  /* 0x00000010000a7212 */ /* 0x000fe200078ec0ff */
[----:B------:R-:W-:Y:S01]  /*b970*/  IMAD.MOV.U32 R89, RZ, RZ, R46 ;  /* 0x000000ffff597224 */ /* 0x000fe200078e002e */
[----:B------:R-:W-:Y:S01]  /*b980*/  LOP3.LUT R11, R2, R19, RZ, 0xc0, !PT ;  /* 0x00000013020b7212 */ /* 0x000fe200078ec0ff */
[----:B------:R-:W-:Y:S02]  /*b990*/  IMAD.MOV.U32 R46, RZ, RZ, R17 ;  /* 0x000000ffff2e7224 */ /* 0x000fe400078e0011 */
[----:B------:R-:W-:-:S02]  /*b9a0*/  IMAD.MOV.U32 R106, RZ, RZ, R18 ;  /* 0x000000ffff6a7224 */ /* 0x000fc400078e0012 */
[----:B------:R-:W2:Y:S01]  /*b9b0*/  LDSM.16.MT88.4 R16, [R171+0x6800] ;  /* 0x00680000ab10783b */ /* 0x000ea20000004200 */
[----:B------:R-:W-:Y:S02]  /*b9c0*/  IMAD.MOV.U32 R20, RZ, RZ, R47 ;  /* 0x000000ffff147224 */ /* 0x000fe400078e002f */
[----:B------:R-:W-:Y:S01]  /*b9d0*/  IMAD.MOV.U32 R47, RZ, RZ, R84 ;  /* 0x000000ffff2f7224 */ /* 0x000fe200078e0054 */
[----:B------:R3:W-:Y:S01]  /*b9e0*/  STG.E.U16 [R164.64], R59 ;  /* 0x0000003ba4007986 */ /* 0x0007e2000c101522 */
[----:B------:R-:W-:Y:S01]  /*b9f0*/  FADD.FTZ R242, R242, R5 ;  /* 0x00000005f2f27221 */ /* 0x000fe20000010000 */
[----:B------:R-:W-:Y:S01]  /*ba00*/  HSET2.LE.AND R2, R45, R115, PT ;  /* 0x000000732d027233 */ /* 0x000fe20003803000 */
[----:B------:R-:W-:Y:S02]  /*ba10*/  FADD.FTZ R240, R91, R4 ;  /* 0x000000045bf07221 */ /* 0x000fe40000010000 */
[----:B------:R-:W-:Y:S01]  /*ba20*/  IMAD.MOV.U32 R24, RZ, RZ, R46 ;  /* 0x000000ffff187224 */ /* 0x000fe200078e002e */
[----:B-1----:R-:W-:Y:S01]  /*ba30*/  HMMA.16816.F32 R4, R32, R12, RZ ;  /* 0x0000000c2004723c */ /* 0x002fe200000018ff */
[----:B---3--:R-:W-:-:S07]  /*ba40*/  IMAD.MOV.U32 R59, RZ, RZ, R47 ;  /* 0x000000ffff3b7224 */ /* 0x008fce00078e002f */
[----:B------:R-:W-:Y:S01]  /*ba50*/  HMMA.16816.F32 R44, R40, R12, RZ ;  /* 0x0000000c282c723c */ /* 0x000fe200000018ff */
[--C-:B------:R-:W-:Y:S01]  /*ba60*/  HSET2.LE.AND R0, R92, R115.reuse, PT ;  /* 0x000000735c007233 */ /* 0x100fe20003803000 */
[----:B------:R-:W-:Y:S02]  /*ba70*/  IMAD.MOV.U32 R84, RZ, RZ, R93 ;  /* 0x000000ffff547224 */ /* 0x000fe400078e005d */
[----:B------:R-:W-:Y:S02]  /*ba80*/  IMAD.MOV.U32 R93, RZ, RZ, R95 ;  /* 0x000000ffff5d7224 */ /* 0x000fe400078e005f */
[----:B------:R-:W-:Y:S01]  /*ba90*/  LOP3.LUT R8, R0, R9, RZ, 0xc0, !PT ;  /* 0x0000000900087212 */ /* 0x000fe200078ec0ff */
[----:B------:R-:W-:Y:S01]  /*baa0*/  IMAD.MOV.U32 R95, RZ, RZ, R53 ;  /* 0x000000ffff5f7224 */ /* 0x000fe200078e0035 */
[----:B------:R-:W-:Y:S01]  /*bab0*/  HSET2.LE.AND R0, R51, R115, PT ;  /* 0x0000007333007233 */ /* 0x000fe20003803000 */
[----:B------:R1:W-:Y:S01]  /*bac0*/  STG.E.U16 [R164.64+0x2], R58 ;  /* 0x0000023aa4007986 */ /* 0x0003e2000c101522 */
[----:B------:R-:W-:Y:S01]  /*bad0*/  LOP3.LUT R9, R2, R20, RZ, 0xc0, !PT ;  /* 0x0000001402097212 */ /* 0x000fe200078ec0ff */
[----:B------:R-:W-:-:S02]  /*bae0*/  IMAD.MOV.U32 R82, RZ, RZ, R84 ;  /* 0x000000ffff527224 */ /* 0x000fc400078e0054 */
[----:B------:R-:W-:Y:S01]  /*baf0*/  IMAD.MOV.U32 R112, RZ, RZ, R89 ;  /* 0x000000ffff707224 */ /* 0x000fe200078e0059 */
[----:B------:R-:W-:Y:S01]  /*bb00*/  LOP3.LUT R101, R0, R106, RZ, 0xc0, !PT ;  /* 0x0000006a00657212 */ /* 0x000fe200078ec0ff */
[----:B------:R-:W-:Y:S02]  /*bb10*/  IMAD.MOV.U32 R79, RZ, RZ, R94 ;  /* 0x000000ffff4f7224 */ /* 0x000fe400078e005e */
[----:B------:R-:W-:Y:S02]  /*bb20*/  IMAD.MOV.U32 R113, RZ, RZ, R93 ;  /* 0x000000ffff717224 */ /* 0x000fe400078e005d */
[----:B------:R-:W-:Y:S02]  /*bb30*/  IMAD.MOV.U32 R25, RZ, RZ, R95 ;  /* 0x000000ffff197224 */ /* 0x000fe400078e005f */
[----:B------:R-:W-:Y:S01]  /*bb40*/  IMAD.MOV.U32 R20, RZ, RZ, R119 ;  /* 0x000000ffff147224 */ /* 0x000fe200078e0077 */
[----:B--2---:R-:W-:Y:S01]  /*bb50*/  HMMA.16816.F32 R92, R28, R16, R4 ;  /* 0x000000101c5c723c */ /* 0x004fe20000001804 */
[----:B------:R-:W-:-:S02]  /*bb60*/  IMAD.MOV.U32 R84, RZ, RZ, R118 ;  /* 0x000000ffff547224 */ /* 0x000fc400078e0076 */
[----:B------:R-:W-:Y:S01]  /*bb70*/  IMAD.MOV.U32 R89, RZ, RZ, R116 ;  /* 0x000000ffff597224 */ /* 0x000fe200078e0074 */
[--C-:B------:R-:W-:Y:S01]  /*bb80*/  HSET2.LE.AND R0, R88, R115.reuse, PT ;  /* 0x0000007358007233 */ /* 0x100fe20003803000 */
[----:B------:R-:W-:Y:S01]  /*bb90*/  IMAD.WIDE R52, R52, 0x2, R164 ;  /* 0x0000000234347825 */ /* 0x000fe200078e02a4 */
[--C-:B------:R-:W-:Y:S02]  /*bba0*/  HSET2.LE.AND R2, R87, R115.reuse, PT ;  /* 0x0000007357027233 */ /* 0x100fe40003803000 */
[--C-:B------:R-:W-:Y:S02]  /*bbb0*/  HSET2.LE.AND R5, R81, R115.reuse, PT ;  /* 0x0000007351057233 */ /* 0x100fe40003803000 */
[----:B------:R-:W-:Y:S01]  /*bbc0*/  HSET2.LE.AND R13, R56, R115, PT ;  /* 0x00000073380d7233 */ /* 0x000fe20003803000 */
[----:B-1----:R-:W-:Y:S02]  /*bbd0*/  IMAD.MOV.U32 R58, RZ, RZ, R21 ;  /* 0x000000ffff3a7224 */ /* 0x002fe400078e0015 */
[----:B------:R-:W-:-:S02]  /*bbe0*/  IMAD.MOV.U32 R21, RZ, RZ, R117 ;  /* 0x000000ffff157224 */ /* 0x000fc400078e0075 */
[----:B------:R-:W-:Y:S01]  /*bbf0*/  HMMA.16816.F32 R116, R36, R16, R44 ;  /* 0x000000102474723c */ /* 0x000fe2000000182c */
[--C-:B------:R-:W-:Y:S01]  /*bc00*/  HSET2.LE.AND R7, R99, R115.reuse, PT ;  /* 0x0000007363077233 */ /* 0x100fe20003803000 */
[----:B------:R1:W-:Y:S01]  /*bc10*/  STG.E.U16 [R52.64], R77 ;  /* 0x0000004d34007986 */ /* 0x0003e2000c101522 */
[----:B------:R-:W-:-:S04]  /*bc20*/  HSET2.LE.AND R6, R102, R115, PT ;  /* 0x0000007366067233 */ /* 0x000fc80003803000 */
[--C-:B------:R-:W-:Y:S01]  /*bc30*/  HSET2.LE.AND R17, R78, R115.reuse, PT ;  /* 0x000000734e117233 */ /* 0x100fe20003803000 */
[----:B------:R-:W-:Y:S01]  /*bc40*/  IMAD.MOV.U32 R99, RZ, RZ, R79 ;  /* 0x000000ffff637224 */ /* 0x000fe200078e004f */
[----:B------:R-:W-:Y:S01]  /*bc50*/  HSET2.LE.AND R12, R57, R115, PT ;  /* 0x00000073390c7233 */ /* 0x000fe20003803000 */
[----:B------:R-:W-:Y:S01]  /*bc60*/  LOP3.LUT R102, R0, R58, RZ, 0xc0, !PT ;  /* 0x0000003a00667212 */ /* 0x000fe200078ec0ff */
[----:B------:R-:W-:Y:S01]  /*bc70*/  HMMA.16816.F32 R44, R32, R22, RZ ;  /* 0x00000016202c723c */ /* 0x000fe200000018ff */
[----:B------:R-:W-:Y:S02]  /*bc80*/  LOP3.LUT R103, R2, R59, RZ, 0xc0, !PT ;  /* 0x0000003b02677212 */ /* 0x000fe400078ec0ff */
[----:B------:R-:W-:Y:S02]  /*bc90*/  LOP3.LUT R5, R5, R48, RZ, 0xc0, !PT ;  /* 0x0000003005057212 */ /* 0x000fe400078ec0ff */
[----:B------:R-:W-:-:S03]  /*bca0*/  LOP3.LUT R79, R17, R50, RZ, 0xc0, !PT ;  /* 0x00000032114f7212 */ /* 0x000fc600078ec0ff */
[----:B------:R-:W-:Y:S01]  /*bcb0*/  HMMA.16816.F32 R56, R32, R74, RZ ;  /* 0x0000004a2038723c */ /* 0x000fe200000018ff */
[----:B-1----:R-:W-:-:S07]  /*bcc0*/  LOP3.LUT R77, R13, R49, RZ, 0xc0, !PT ;  /* 0x000000310d4d7212 */ /* 0x002fce00078ec0ff */
[C---:B------:R-:W-:Y:S08]  /*bcd0*/  HMMA.16816.F32 R48, R32.reuse, R54, RZ ;  /* 0x000000362030723c */ /* 0x040ff000000018ff */
[----:B------:R-:W-:Y:S01]  /*bce0*/  HMMA.16816.F32 R32, R32, R14, RZ ;  /* 0x0000000e2020723c */ /* 0x000fe200000018ff */
[----:B------:R-:W-:Y:S01]  /*bcf0*/  HSET2.LE.AND R16, R80, R115, PT ;  /* 0x0000007350107233 */ /* 0x000fe20003803000 */
[----:B------:R-:W-:-:S02]  /*bd00*/  IMAD.MOV.U32 R106, RZ, RZ, R112 ;  /* 0x000000ffff6a7224 */ /* 0x000fc400078e0070 */
[----:B------:R-:W-:Y:S02]  /*bd10*/  IMAD.MOV.U32 R91, RZ, RZ, R82 ;  /* 0x000000ffff5b7224 */ /* 0x000fe400078e0052 */
[----:B------:R-:W-:Y:S02]  /*bd20*/  IMAD.MOV.U32 R112, RZ, RZ, R24 ;  /* 0x000000ffff707224 */ /* 0x000fe400078e0018 */
[----:B------:R-:W-:Y:S02]  /*bd30*/  IMAD.MOV.U32 R82, RZ, RZ, R113 ;  /* 0x000000ffff527224 */ /* 0x000fe400078e0071 */
[----:B------:R-:W-:Y:S01]  /*bd40*/  IMAD.MOV.U32 R24, RZ, RZ, R20 ;  /* 0x000000ffff187224 */ /* 0x000fe200078e0014 */
[----:B------:R-:W-:Y:S01]  /*bd50*/  LOP3.LUT R78, R16, R86, RZ, 0xc0, !PT ;  /* 0x00000056104e7212 */ /* 0x000fe200078ec0ff */
[----:B------:R-:W-:Y:S02]  /*bd60*/  IMAD.MOV.U32 R113, RZ, RZ, R25 ;  /* 0x000000ffff717224 */ /* 0x000fe400078e0019 */
[----:B------:R-:W-:-:S02]  /*bd70*/  IMAD.MOV.U32 R20, RZ, RZ, R21 ;  /* 0x000000ffff147224 */ /* 0x000fc400078e0015 */
[----:B------:R-:W-:Y:S02]  /*bd80*/  IMAD.MOV.U32 R21, RZ, RZ, R84 ;  /* 0x000000ffff157224 */ /* 0x000fe400078e0054 */
[----:B------:R-:W-:Y:S01]  /*bd90*/  IMAD.MOV.U32 R25, RZ, RZ, R85 ;  /* 0x000000ffff197224 */ /* 0x000fe200078e0055 */
[----:B------:R-:W-:Y:S01]  /*bda0*/  HMMA.16816.F32 R56, R28, R66, R56 ;  /* 0x000000421c38723c */ /* 0x000fe20000001838 */
[----:B------:R-:W-:-:S07]  /*bdb0*/  IMAD.MOV.U32 R2, RZ, RZ, R20 ;  /* 0x000000ffff027224 */ /* 0x000fce00078e0014 */
[----:B------:R-:W-:Y:S01]  /*bdc0*/  HMMA.16816.F32 R84, R28, R26, R44 ;  /* 0x0000001a1c54723c */ /* 0x000fe2000000182c */
[----:B------:R-:W-:-:S07]  /*bdd0*/  IMAD.MOV.U32 R0, RZ, RZ, R21 ;  /* 0x000000ffff007224 */ /* 0x000fce00078e0015 */
[C---:B------:R-:W-:Y:S01]  /*bde0*/  HMMA.16816.F32 R48, R28.reuse, R62, R48 ;  /* 0x0000003e1c30723c */ /* 0x040fe20000001830 */
[----:B------:R1:W-:Y:S07]  /*bdf0*/  STG.E.U16 [R52.64+0x2], R76 ;  /* 0x0000024c34007986 */ /* 0x0003ee000c101522 */
[----:B------:R-:W-:Y:S08]  /*be00*/  HMMA.16816.F32 R44, R28, R18, R32 ;  /* 0x000000121c2c723c */ /* 0x000ff00000001820 */
[C---:B------:R-:W-:Y:S08]  /*be10*/  HMMA.16816.F32 R28, R40.reuse, R74, RZ ;  /* 0x0000004a281c723c */ /* 0x040ff000000018ff */
[----:B------:R-:W-:Y:S01]  /*be20*/  HMMA.16816.F32 R32, R40, R54, RZ ;  /* 0x000000362820723c */ /* 0x000fe200000018ff */
[----:B-1----:R-:W-:-:S07]  /*be30*/  LOP3.LUT R76, R12, R96, RZ, 0xc0, !PT ;  /* 0x000000600c4c7212 */ /* 0x002fce00078ec0ff */
[C---:B------:R-:W-:Y:S08]  /*be40*/  HMMA.16816.F32 R20, R40.reuse, R22, RZ ;  /* 0x000000162814723c */ /* 0x040ff000000018ff */
[----:B------:R-:W-:Y:S01]  /*be50*/  HMMA.16816.F32 R40, R40, R14, RZ ;  /* 0x0000000e2828723c */ /* 0x000fe200000018ff */
[----:B------:R-:W1:Y:S07]  /*be60*/  LDSM.16.MT88.4 R12, [R169+0x7000] ;  /* 0x00700000a90c783b */ /* 0x000e6e0000004200 */
[----:B------:R-:W-:Y:S01]  /*be70*/  HMMA.16816.F32 R28, R36, R66, R28 ;  /* 0x00000042241c723c */ /* 0x000fe2000000181c */
[----:B------:R-:W-:-:S02]  /*be80*/  LOP3.LUT R4, R3, R114, RZ, 0xc0, !PT ;  /* 0x0000007203047212 */ /* 0x000fc400078ec0ff */
[----:B------:R-:W-:Y:S02]  /*be90*/  LOP3.LUT R6, R6, R107, RZ, 0xc0, !PT ;  /* 0x0000006b06067212 */ /* 0x000fe400078ec0ff */
[----:B------:R-:W-:Y:S01]  /*bea0*/  LOP3.LUT R7, R7, R105, RZ, 0xc0, !PT ;  /* 0x0000006907077212 */ /* 0x000fe200078ec0ff */
[----:B------:R-:W-:Y:S02]  /*beb0*/  IMAD.MOV.U32 R74, RZ, RZ, R24 ;  /* 0x000000ffff4a7224 */ /* 0x000fe400078e0018 */
[----:B------:R-:W-:Y:S01]  /*bec0*/  HMMA.16816.F32 R32, R36, R62, R32 ;  /* 0x0000003e2420723c */ /* 0x000fe20000001820 */
[----:B------:R-:W-:Y:S02]  /*bed0*/  IMAD.MOV.U32 R54, RZ, RZ, R106 ;  /* 0x000000ffff367224 */ /* 0x000fe400078e006a */
[----:B------:R-:W-:Y:S02]  /*bee0*/  IMAD.MOV.U32 R3, RZ, RZ, R112 ;  /* 0x000000ffff037224 */ /* 0x000fe400078e0070 */
[----:B------:R-:W-:-:S02]  /*bef0*/  IMAD.MOV.U32 R75, RZ, RZ, R113 ;  /* 0x000000ffff4b7224 */ /* 0x000fc400078e0071 */
[----:B------:R-:W-:Y:S01]  /*bf00*/  IMAD.MOV.U32 R63, RZ, RZ, R25 ;  /* 0x000000ffff3f7224 */ /* 0x000fe200078e0019 */
[C---:B------:R-:W-:Y:S01]  /*bf10*/  HMMA.16816.F32 R40, R36.reuse, R18, R40 ;  /* 0x000000122428723c */ /* 0x040fe20000001828 */
[----:B------:R-:W-:Y:S01]  /*bf20*/  IMAD.MOV.U32 R62, RZ, RZ, R104 ;  /* 0x000000ffff3e7224 */ /* 0x000fe200078e0068 */
[----:B------:R-:W2:Y:S06]  /*bf30*/  LDSM.16.MT88.4 R16, [R170+0x7000] ;  /* 0x00700000aa10783b */ /* 0x000eac0000004200 */
[----:B------:R-:W-:Y:S01]  /*bf40*/  HMMA.16816.F32 R24, R36, R26, R20 ;  /* 0x0000001a2418723c */ /* 0x000fe20000001814 */
[----:B------:R-:W3:Y:S07]  /*bf50*/  LDSM.16.MT88.4 R20, [R172+0x7000] ;  /* 0x00700000ac14783b */ /* 0x000eee0000004200 */
[-C--:B-1----:R-:W-:Y:S08]  /*bf60*/  HMMA.16816.F32 R136, R8, R12.reuse, R136 ;  /* 0x0000000c0888723c */ /* 0x082ff00000001888 */
[C---:B------:R-:W-:Y:S01]  /*bf70*/  HMMA.16816.F32 R112, R4.reuse, R12, R132 ;  /* 0x0000000c0470723c */ /* 0x040fe20000001884 */
[----:B------:R-:W-:Y:S01]  /*bf80*/  IMAD.MOV.U32 R55, RZ, RZ, R82 ;  /* 0x000000ffff377224 */ /* 0x000fe200078e0052 */
[----:B------:R-:W-:Y:S06]  /*bf90*/  LDSM.16.MT88.4 R132, [R169+0x7800] ;  /* 0x00780000a984783b */ /* 0x000fec0000004200 */
[-C--:B------:R-:W-:Y:S08]  /*bfa0*/  HMMA.16816.F32 R104, R4, R14.reuse, R56 ;  /* 0x0000000e0468723c */ /* 0x080ff00000001838 */
[----:B------:R-:W-:Y:S01]  /*bfb0*/  HMMA.16816.F32 R36, R8, R14, R28 ;  /* 0x0000000e0824723c */ /* 0x000fe2000000181c */
[----:B------:R-:W1:Y:S01]  /*bfc0*/  LDSM.16.MT88.4 R12, [R171+0x7000] ;  /* 0x00700000ab0c783b */ /* 0x000e620000004200 */
[----:B------:R-:W-:-:S02]  /*bfd0*/  IMAD.MOV.U32 R66, RZ, RZ, R99 ;  /* 0x000000ffff427224 */ /* 0x000fc400078e0063 */
[----:B------:R-:W-:Y:S02]  /*bfe0*/  IMAD.MOV.U32 R67, RZ, RZ, R91 ;  /* 0x000000ffff437224 */ /* 0x000fe400078e005b */
[----:B------:R-:W-:Y:S02]  /*bff0*/  IMAD.MOV.U32 R59, RZ, RZ, R89 ;  /* 0x000000ffff3b7224 */ /* 0x000fe400078e0059 */
[----:B------:R-:W-:Y:S01]  /*c000*/  IMAD.MOV.U32 R58, RZ, RZ, R97 ;  /* 0x000000ffff3a7224 */ /* 0x000fe200078e0061 */
[----:B--2---:R-:W-:Y:S01]  /*c010*/  HMMA.16816.F32 R84, R4, R18, R84 ;  /* 0x000000120454723c */ /* 0x004fe20000001854 */
[----:B------:R-:W-:Y:S02]  /*c020*/  IMAD.MOV.U32 R57, RZ, RZ, R98 ;  /* 0x000000ffff397224 */ /* 0x000fe400078e0062 */
[----:B------:R-:W-:-:S05]  /*c030*/  IMAD.MOV.U32 R56, RZ, RZ, R90 ;  /* 0x000000ffff387224 */ /* 0x000fca00078e005a */
[C---:B---3--:R-:W-:Y:S01]  /*c040*/  HMMA.16816.F32 R96, R4.reuse, R20, R124 ;  /* 0x000000140460723c */ /* 0x048fe2000000187c */
[----:B------:R-:W-:Y:S07]  /*c050*/  LDSM.16.MT88.4 R124, [R172+0x7800] ;  /* 0x00780000ac7c783b */ /* 0x000fee0000004200 */
[C---:B------:R-:W-:Y:S08]  /*c060*/  HMMA.16816.F32 R88, R4.reuse, R16, R108 ;  /* 0x000000100458723c */ /* 0x040ff0000000186c */
[C---:B-1----:R-:W-:Y:S08]  /*c070*/  HMMA.16816.F32 R80, R4.reuse, R12, R92 ;  /* 0x0000000c0450723c */ /* 0x042ff0000000185c */
[C---:B------:R-:W-:Y:S08]  /*c080*/  HMMA.16816.F32 R92, R4.reuse, R22, R48 ;  /* 0x00000016045c723c */ /* 0x040ff00000001830 */
[----:B------:R-:W-:Y:S01]  /*c090*/  HMMA.16816.F32 R28, R4, R14, R44 ;  /* 0x0000000e041c723c */ /* 0x000fe2000000182c */
[----:B------:R-:W1:Y:S07]  /*c0a0*/  LDSM.16.MT88.4 R4, [R171+0x7800] ;  /* 0x00780000ab04783b */ /* 0x000e6e0000004200 */
[----:B------:R-:W-:Y:S01]  /*c0b0*/  HMMA.16816.F32 R108, R8, R12, R116 ;  /* 0x0000000c086c723c */ /* 0x000fe20000001874 */
[----:B------:R-:W2:Y:S01]  /*c0c0*/  LDSM.16.MT88.4 R116, [R170+0x7800] ;  /* 0x00780000aa74783b */ /* 0x000ea20000004200 */
[----:B------:R-:W-:-:S02]  /*c0d0*/  IMAD.MOV.U32 R49, RZ, RZ, R55 ;  /* 0x000000ffff317224 */ /* 0x000fc400078e0037 */
[----:B------:R-:W-:Y:S02]  /*c0e0*/  IMAD.MOV.U32 R55, RZ, RZ, R2 ;  /* 0x000000ffff377224 */ /* 0x000fe400078e0002 */
[----:B------:R-:W-:Y:S02]  /*c0f0*/  IMAD.MOV.U32 R2, RZ, RZ, c[0x0][0x228] ;  /* 0x00008a00ff027624 */ /* 0x000fe400078e00ff */
[----:B------:R-:W-:Y:S01]  /*c100*/  HMMA.16816.F32 R128, R8, R20, R128 ;  /* 0x000000140880723c */ /* 0x000fe20000001880 */
[----:B------:R-:W-:Y:S02]  /*c110*/  IMAD.MOV.U32 R50, RZ, RZ, R54 ;  /* 0x000000ffff327224 */ /* 0x000fe400078e0036 */
[----:B------:R-:W-:-:S05]  /*c120*/  IMAD.MOV.U32 R54, RZ, RZ, R0 ;  /* 0x000000ffff367224 */ /* 0x000fca00078e0000 */
[----:B------:R-:W-:Y:S01]  /*c130*/  HMMA.16816.F32 R120, R8, R16, R120 ;  /* 0x000000100878723c */ /* 0x000fe20000001878 */
[C---:B------:R-:W-:Y:S02]  /*c140*/  IMAD.SHL.U32 R0, R2.reuse, 0x40, RZ ;  /* 0x0000004002007824 */ /* 0x040fe400078e00ff */
[----:B------:R-:W-:-:S05]  /*c150*/  IMAD R2, R2, 0x48, RZ ;  /* 0x0000004802027824 */ /* 0x000fca00078e02ff */
[----:B------:R-:W-:Y:S01]  /*c160*/  HMMA.16816.F32 R32, R8, R22, R32 ;  /* 0x000000160820723c */ /* 0x000fe20000001820 */
[----:B------:R-:W-:-:S07]  /*c170*/  IMAD.MOV.U32 R51, RZ, RZ, R67 ;  /* 0x000000ffff337224 */ /* 0x000fce00078e0043 */
[----:B------:R-:W-:Y:S01]  /*c180*/  HMMA.16816.F32 R24, R8, R18, R24 ;  /* 0x000000120818723c */ /* 0x000fe20000001818 */
[----:B------:R-:W-:-:S07]  /*c190*/  IMAD.MOV.U32 R67, RZ, RZ, R74 ;  /* 0x000000ffff437224 */ /* 0x000fce00078e004a */
[----:B------:R-:W-:Y:S01]  /*c1a0*/  HMMA.16816.F32 R40, R8, R14, R40 ;  /* 0x0000000e0828723c */ /* 0x000fe20000001828 */
[----:B------:R-:W-:Y:S02]  /*c1b0*/  IMAD.MOV.U32 R74, RZ, RZ, R3 ;  /* 0x000000ffff4a7224 */ /* 0x000fe400078e0003 */
[----:B------:R-:W-:-:S05]  /*c1c0*/  IMAD.WIDE R2, R2, 0x2, R164 ;  /* 0x0000000202027825 */ /* 0x000fca00078e02a4 */
[-C--:B-1----:R-:W-:Y:S08]  /*c1d0*/  HMMA.16816.F32 R80, R76, R4.reuse, R80 ;  /* 0x000000044c50723c */ /* 0x082ff00000001850 */
[----:B------:R-:W-:Y:S07]  /*c1e0*/  HMMA.16816.F32 R108, R100, R4, R108 ;  /* 0x00000004646c723c */ /* 0x000fee000000186c */
[----:B------:R-:W-:-:S05]  /*c1f0*/  IMAD.WIDE R4, R0, 0x2, R164 ;  /* 0x0000000200047825 */ /* 0x000fca00078e02a4 */
        /* <DEDUP_REMOVED lines=15> */
[----:B------:R-:W-:Y:S03]  /*c2f0*/  HMMA.16816.F32 R112, R76, R132, R112 ;  /* 0x000000844c70723c */ /* 0x000fe60000001870 */
[----:B------:R-:W-:Y:S01]  /*c300*/  STG.E.U16 [R52.64+0x20], R202 ;  /* 0x000020ca34007986 */ /* 0x000fe2000c101522 */
[----:B------:R-:W-:-:S03]  /*c310*/  FADD.FTZ R10, R245, R238 ;  /* 0x000000eef50a7221 */ /* 0x000fc60000010000 */
        /* <DEDUP_REMOVED lines=9> */
[C---:B------:R-:W-:Y:S03]  /*c3b0*/  HMMA.16816.F32 R92, R76.reuse, R126, R92 ;  /* 0x0000007e4c5c723c */ /* 0x040fe6000000185c */
[----:B------:R-:W-:Y:S04]  /*c3c0*/  STG.E.U16 [R164.64+0x30], R200 ;  /* 0x000030c8a4007986 */ /* 0x000fe8000c101522 */
[----:B------:R-:W-:Y:S01]  /*c3d0*/  STG.E.U16 [R164.64+0x32], R199 ;  /* 0x000032c7a4007986 */ /* 0x000fe2000c101522 */
[C---:B--2---:R-:W-:Y:S03]  /*c3e0*/  HMMA.16816.F32 R88, R76.reuse, R116, R88 ;  /* 0x000000744c58723c */ /* 0x044fe60000001858 */
[----:B------:R-:W-:Y:S04]  /*c3f0*/  STG.E.U16 [R52.64+0x30], R198 ;  /* 0x000030c634007986 */ /* 0x000fe8000c101522 */
[----:B------:R-:W-:Y:S01]  /*c400*/  STG.E.U16 [R52.64+0x32], R197 ;  /* 0x000032c534007986 */ /* 0x000fe2000c101522 */
[----:B------:R-:W-:Y:S03]  /*c410*/  HMMA.16816.F32 R84, R76, R118, R84 ;  /* 0x000000764c54723c */ /* 0x000fe60000001854 */
[----:B------:R-:W-:Y:S05]  /*c420*/  STG.E.U16 [R4.64+0x30], R161 ;  /* 0x000030a104007986 */ /* 0x000fea000c101522 */
[----:B------:R-:W-:Y:S01]  /*c430*/  HMMA.16816.F32 R136, R100, R132, R136 ;  /* 0x000000846488723c */ /* 0x000fe20000001888 */
[----:B------:R-:W-:Y:S01]  /*c440*/  STG.E.U16 [R4.64+0x32], R159 ;  /* 0x0000329f04007986 */ /* 0x000fe2000c101522 */
[----:B------:R-:W-:-:S03]  /*c450*/  FADD.FTZ R0, R51, R0 ;  /* 0x0000000033007221 */ /* 0x000fc60000010000 */
[----:B------:R-:W-:Y:S03]  /*c460*/  STG.E.U16 [R2.64+0x30], R157 ;  /* 0x0000309d02007986 */ /* 0x000fe6000c101522 */
[C---:B------:R-:W-:Y:S01]  /*c470*/  HMMA.16816.F32 R128, R100.reuse, R124, R128 ;  /* 0x0000007c6480723c */ /* 0x040fe20000001880 */
[----:B------:R-:W-:Y:S07]  /*c480*/  STG.E.U16 [R2.64+0x32], R156 ;  /* 0x0000329c02007986 */ /* 0x000fee000c101522 */
[C---:B------:R-:W-:Y:S01]  /*c490*/  HMMA.16816.F32 R120, R100.reuse, R116, R120 ;  /* 0x000000746478723c */ /* 0x040fe20000001878 */
[----:B------:R-:W-:Y:S04]  /*c4a0*/  STG.E.U16 [R164.64+0x40], R230 ;  /* 0x000040e6a4007986 */ /* 0x000fe8000c101522 */
[----:B------:R-:W-:Y:S03]  /*c4b0*/  STG.E.U16 [R164.64+0x42], R229 ;  /* 0x000042e5a4007986 */ /* 0x000fe6000c101522 */
[C---:B------:R-:W-:Y:S01]  /*c4c0*/  HMMA.16816.F32 R132, R100.reuse, R134, R36 ;  /* 0x000000866484723c */ /* 0x040fe20000001824 */
[----:B------:R-:W-:Y:S07]  /*c4d0*/  STG.E.U16 [R52.64+0x40], R227 ;  /* 0x000040e334007986 */ /* 0x000fee000c101522 */
[C---:B------:R-:W-:Y:S01]  /*c4e0*/  HMMA.16816.F32 R124, R100.reuse, R126, R32 ;  /* 0x0000007e647c723c */ /* 0x040fe20000001820 */
[----:B------:R-:W-:Y:S07]  /*c4f0*/  STG.E.U16 [R52.64+0x42], R228 ;  /* 0x000042e434007986 */ /* 0x000fee000c101522 */
[----:B------:R-:W-:Y:S01]  /*c500*/  HMMA.16816.F32 R116, R100, R118, R24 ;  /* 0x000000766474723c */ /* 0x000fe20000001818 */
[----:B------:R-:W-:Y:S07]  /*c510*/  STG.E.U16 [R4.64+0x40], R149 ;  /* 0x0000409504007986 */ /* 0x000fee000c101522 */
[-C--:B------:R-:W-:Y:S01]  /*c520*/  HMMA.16816.F32 R76, R76, R6.reuse, R28 ;  /* 0x000000064c4c723c */ /* 0x080fe2000000181c */
[----:B------:R-:W-:Y:S07]  /*c530*/  STG.E.U16 [R4.64+0x42], R148 ;  /* 0x0000429404007986 */ /* 0x000fee000c101522 */
[----:B------:R-:W-:Y:S01]  /*c540*/  HMMA.16816.F32 R100, R100, R6, R40 ;  /* 0x000000066464723c */ /* 0x000fe20000001828 */
[----:B------:R-:W-:Y:S06]  /*c550*/  STG.E.U16 [R2.64+0x40], R65 ;  /* 0x0000404102007986 */ /* 0x000fec000c101522 */
[----:B------:R-:W-:-:S02]  /*c560*/  FADD.FTZ R7, R49, R8 ;  /* 0x0000000831077221 */ /* 0x000fc40000010000 */
[----:B------:R-:W-:Y:S01]  /*c570*/  FADD.FTZ R6, R50, R10 ;  /* 0x0000000a32067221 */ /* 0x000fe20000010000 */
[----:B------:R-:W-:Y:S01]  /*c580*/  STG.E.U16 [R2.64+0x42], R64 ;  /* 0x0000424002007986 */ /* 0x000fe2000c101522 */
[----:B------:R-:W-:Y:S02]  /*c590*/  FADD.FTZ R8, R212, R9 ;  /* 0x00000009d4087221 */ /* 0x000fe40000010000 */
[----:B------:R-:W-:Y:S01]  /*c5a0*/  FADD.FTZ R9, R56, R7 ;  /* 0x0000000738097221 */ /* 0x000fe20000010000 */
[----:B------:R-:W-:Y:S01]  /*c5b0*/  STG.E.U16 [R164.64+0x50], R224 ;  /* 0x000050e0a4007986 */ /* 0x000fe2000c101522 */
        /* <DEDUP_REMOVED lines=33> */
[----:B------:R1:W-:Y:S04]  /*c7d0*/  STG.E.U16 [R4.64+0x72], R140 ;  /* 0x0000728c04007986 */ /* 0x0003e8000c101522 */
[----:B------:R-:W-:Y:S04]  /*c7e0*/  STG.E.U16 [R2.64+0x70], R73 ;  /* 0x0000704902007986 */ /* 0x000fe8000c101522 */
[----:B------:R2:W-:Y:S01]  /*c7f0*/  STG.E.U16 [R2.64+0x72], R72 ;  /* 0x0000724802007986 */ /* 0x0005e2000c101522 */
[----:B------:R-:W-:-:S02]  /*c800*/  FADD.FTZ R0, R233, R0 ;  /* 0x00000000e9007221 */ /* 0x000fc40000010000 */
[----:B-1----:R-:W-:Y:S02]  /*c810*/  FADD.FTZ R5, R54, R9 ;  /* 0x0000000936057221 */ /* 0x002fe40000010000 */
[----:B--2---:R-:W-:Y:S02]  /*c820*/  FADD.FTZ R2, R252, R8 ;  /* 0x00000008fc027221 */ /* 0x004fe40000010000 */
        /* <DEDUP_REMOVED lines=11> */
[----:B------:R1:W-:Y:S04]  /*c8e0*/  STL [R1+0x120], R5 ;  /* 0x0001200501007387 */ /* 0x0003e80000100800 */
[----:B------:R1:W-:Y:S04]  /*c8f0*/  STL [R1+0x11c], R4 ;  /* 0x00011c0401007387 */ /* 0x0003e80000100800 */
[----:B------:R1:W-:Y:S04]  /*c900*/  STL [R1+0x124], R2 ;  /* 0x0001240201007387 */ /* 0x0003e80000100800 */
[----:B------:R1:W-:Y:S01]  /*c910*/  STL [R1+0x138], R0 ;  /* 0x0001380001007387 */ /* 0x0003e20000100800 */
[----:B------:R-:W-:-:S02]  /*c920*/  LOP3.LUT P6, RZ, R183, 0x8, RZ, 0xc0, !PT ;  /* 0x00000008b7ff7812 */ /* 0x000fc400078cc0ff */
[----:B------:R-:W-:-:S04]  /*c930*/  IADD3 R211, P0, R164, -0x80, RZ ;  /* 0xffffff80a4d37810 */ /* 0x000fc80007f1e0ff */
[----:B------:R-:W-:-:S07]  /*c940*/  IADD3.X R210, R165, -0x1, RZ, P0, !PT ;  /* 0xffffffffa5d27810 */ /* 0x000fce00007fe4ff */
[----:B------:R-:W-:Y:S05]  /*c950*/  @!P6 BRA `(.L_x_2000) ;  /* 0x00012b600000e947 */ /* 0x000fea0003800000 */
[----:B------:R-:W2:Y:S04]  /*c960*/  LDL.64 R74, [R1+0x148] ;  /* 0x00014800014a7983 */ /* 0x000ea80000100a00 */
[----:B------:R-:W3:Y:S01]  /*c970*/  LDL.64 R54, [R1+0xd0] ;  /* 0x0000d00001367983 */ /* 0x000ee20000100a00 */
[----:B------:R-:W-:Y:S01]  /*c980*/  UIADD3 UR4, UR10, -0x2, URZ ;  /* 0xfffffffe0a047890 */ /* 0x000fe2000fffe03f */
[----:B------:R-:W-:-:S04]  /*c990*/  DEPBAR.LE SB0, 0x0 ;  /* 0x000080000000791a */ /* 0x000fc80000000000 */
[----:B------:R-:W-:Y:S01]  /*c9a0*/  USHF.R.S32.HI UR11, URZ, 0x1f, UR4 ;  /* 0x0000001f3f0b7899 */ /* 0x000fe20008011404 */
[----:B-1----:R-:W-:Y:S01]  /*c9b0*/  IMAD.U32 R2, RZ, RZ, UR4 ;  /* 0x00000004ff027e24 */ /* 0x002fe2000f8e00ff */
[----:B------:R-:W-:Y:S01]  /*c9c0*/  UIMAD UR5, UR14, UR4, URZ ;  /* 0x000000040e0572a4 */ /* 0x000fe2000f8e023f */
[----:B------:R-:W1:Y:S01]  /*c9d0*/  S2R R239, SR_TID.X ;  /* 0x0000000000ef7919 */ /* 0x000e620000002100 */
[----:B------:R-:W-:Y:S02]  /*c9e0*/  UIADD3 UR38, UR10, -0x2, URZ ;  /* 0xfffffffe0a267890 */ /* 0x000fe4000fffe03f */
[----:B------:R-:W-:Y:S02]  /*c9f0*/  UIMAD UR5, UR11, UR15, UR5 ;  /* 0x0000000f0b0572a4 */ /* 0x000fe4000f8e0205 */
[----:B------:R-:W-:Y:S01]  /*ca00*/  UISETP.GT.AND UP0, UPT, UR38, UR9, UPT ;  /* 0x000000092600728c */ /* 0x000fe2000bf04270 */
[----:B-1----:R-:W-:-:S05]  /*ca10*/  IMAD.SHL.U32 R239, R239, 0x2, RZ ;  /* 0x00000002efef7824 */ /* 0x002fca00078e00ff */
[----:B------:R-:W-:Y:S01]  /*ca20*/  LOP3.LUT R239, R239, 0x6, RZ, 0xc0, !PT ;  /* 0x00000006efef7812 */ /* 0x000fe200078ec0ff */
[----:B------:R-:W-:Y:S01]  /*ca30*/  BAR.SYNC.DEFER_BLOCKING 0x0 ;  /* 0x0000000000007b1d */ /* 0x000fe20000010000 */
[----:B--2---:R-:W-:Y:S01]  /*ca40*/  ISETP.GE.AND P5, PT, R74, c[0x0][0x220], PT ;  /* 0x000088004a007a0c */ /* 0x004fe20003fa6270 */
[----:B------:R-:W-:Y:S02]  /*ca50*/  IMAD.MOV.U32 R75, RZ, RZ, 0x20 ;  /* 0x00000020ff4b7424 */ /* 0x000fe400078e00ff */
[----:B---3--:R-:W-:Y:S01]  /*ca60*/  IMAD.WIDE.U32 R2, R2, UR15, R54 ;  /* 0x0000000f02027c25 */ /* 0x008fe2000f8e0036 */
[----:B------:R-:W-:-:S03]  /*ca70*/  P2R R232, PR, RZ, 0x20 ;  /* 0x00000020ffe87803 */ /* 0x000fc60000000000 */
[----:B------:R-:W-:Y:S01]  /*ca80*/  IMAD.WIDE.U32 R12, R75, c[0x0][0x1a0], RZ ;  /* 0x000068004b0c7a25 */ /* 0x000fe200078e00ff */
[----:B------:R-:W-:-:S03]  /*ca90*/  IADD3 R3, R3, UR5, RZ ;  /* 0x0000000503037c10 */ /* 0x000fc6000fffe0ff */
[----:B------:R-:W-:Y:S02]  /*caa0*/  IMAD R6, R75, c[0x0][0x1a4], RZ ;  /* 0x000069004b067a24 */ /* 0x000fe400078e02ff */
[C---:B------:R-:W-:Y:S01]  /*cab0*/  @!P5 IADD3 R4, P0, R2.reuse, R12, RZ ;  /* 0x0000000c0204d210 */ /* 0x040fe20007f1e0ff */
[----:B------:R-:W-:Y:S01]  /*cac0*/  @!P5 IMAD.MOV.U32 R5, RZ, RZ, 0x30 ;  /* 0x00000030ff05d424 */ /* 0x000fe200078e00ff */
[C---:B------:R-:W-:Y:S01]  /*cad0*/  @!P5 IADD3 R0, P1, R2.reuse, UR17, RZ ;  /* 0x000000110200dc10 */ /* 0x040fe2000ff3e0ff */
[----:B------:R-:W-:Y:S01]  /*cae0*/  @P5 STS.128 [R195+0x6000], RZ ;  /* 0x006000ffc3005388 */ /* 0x000fe20000000c00 */
[----:B------:R-:W-:Y:S02]  /*caf0*/  @!P5 LEA R10, P2, R2, c[0x0][0x170], 0x1 ;  /* 0x00005c00020ada11 */ /* 0x000fe400078408ff */
[C---:B------:R-:W-:Y:S02]  /*cb00*/  @!P5 IADD3.X R12, R3.reuse, R13, R6, P0, !PT ;  /* 0x0000000d030cd210 */ /* 0x040fe400007fe406 */
[----:B------:R-:W-:-:S02]  /*cb10*/  @!P5 IADD3.X R7, R3, UR16, RZ, P1, !PT ;  /* 0x000000100307dc10 */ /* 0x000fc40008ffe4ff */
[--C-:B------:R-:W-:Y:S01]  /*cb20*/  @!P5 LEA.HI.X R11, R2, c[0x0][0x174], R3.reuse, 0x1, P2 ;  /* 0x00005d00020bda11 */ /* 0x100fe200010f0c03 */
[C---:B------:R-:W-:Y:S01]  /*cb30*/  @!P5 IMAD.WIDE.U32 R2, R5.reuse, c[0x0][0x1a0], R2 ;  /* 0x000068000502da25 */ /* 0x040fe200078e0002 */
[----:B------:R-:W-:Y:S02]  /*cb40*/  @!P5 LEA R8, P1, R0, c[0x0][0x170], 0x1 ;  /* 0x00005c000008da11 */ /* 0x000fe400078208ff */
[----:B------:R-:W-:Y:S01]  /*cb50*/  @!P5 LEA R6, P0, R4, c[0x0][0x170], 0x1 ;  /* 0x00005c000406da11 */ /* 0x000fe200078008ff */
[----:B------:R-:W-:Y:S01]  /*cb60*/  @!P5 IMAD R5, R5, c[0x0][0x1a4], RZ ;  /* 0x000069000505da24 */ /* 0x000fe200078e02ff */
[----:B------:R-:W-:Y:S01]  /*cb70*/  @!P5 LEA.HI.X R9, R0, c[0x0][0x174], R7, 0x1, P1 ;  /* 0x00005d000009da11 */ /* 0x000fe200008f0c07 */
[----:B------:R-:W-:Y:S01]  /*cb80*/  @!PT LDS RZ, [RZ] ;  /* 0x00000000fffff984 */ /* 0x000fe20000000800 */
[----:B------:R-:W-:Y:S01]  /*cb90*/  @!PT LDS RZ, [RZ] ;  /* 0x00000000fffff984 */ /* 0x000fe20000000800 */
[----:B------:R-:W-:Y:S01]  /*cba0*/  @!PT LDS RZ, [RZ] ;  /* 0x00000000fffff984 */ /* 0x000fe20000000800 */
[----:B------:R1:W-:Y:S01]  /*cbb0*/  @!P5 LDGSTS.E.BYPASS.LTC128B.128 [R195+0x6000], [R10.64] ;  /* 0x060000000ac3dfae */ /* 0x0003e2000b901d62 */
[----:B------:R-:W-:Y:S01]  /*cbc0*/  @!P5 LEA.HI.X R7, R4, c[0x0][0x174], R12, 0x1, P0 ;  /* 0x00005d000407da11 */ /* 0x000fe200000f0c0c */
[----:B------:R-:W-:Y:S01]  /*cbd0*/  @!P5 IMAD.IADD R5, R3, 0x1, R5 ;  /* 0x000000010305d824 */ /* 0x000fe200078e0205 */
[----:B------:R-:W-:Y:S01]  /*cbe0*/  @!P5 LEA R4, P0, R2, c[0x0][0x170], 0x1 ;  /* 0x00005c000204da11 */ /* 0x000fe200078008ff */
[----:B------:R-:W-:Y:S01]  /*cbf0*/  @P5 STS.128 [R195+0x6800], RZ ;  /* 0x006800ffc3005388 */ /* 0x000fe20000000c00 */
[----:B------:R-:W-:-:S02]  /*cc00*/  IMAD.U32 R0, RZ, RZ, UR38 ;  /* 0x00000026ff007e24 */ /* 0x000fc4000f8e00ff */
[----:B------:R-:W-:Y:S01]  /*cc10*/  @!P5 LEA.HI.X R5, R2, c[0x0][0x174], R5, 0x1, P0 ;  /* 0x00005d000205da11 */ /* 0x000fe200000f0c05 */
[----:B------:R-:W-:Y:S01]  /*cc20*/  @!PT LDS RZ, [RZ] ;  /* 0x00000000fffff984 */ /* 0x000fe20000000800 */
[----:B------:R-:W-:Y:S01]  /*cc30*/  @!PT LDS RZ, [RZ] ;  /* 0x00000000fffff984 */ /* 0x000fe20000000800 */
[----:B------:R-:W-:Y:S01]  /*cc40*/  @!PT LDS RZ, [RZ] ;  /* 0x00000000fffff984 */ /* 0x000fe20000000800 */
[----:B------:R1:W-:Y:S01]  /*cc50*/  @!P5 LDGSTS.E.BYPASS.LTC128B.128 [R195+0x6800], [R8.64] ;  /* 0x0680000008c3dfae */ /* 0x0003e2000b901d62 */
[----:B------:R-:W-:-:S03]  /*cc60*/  IMAD R0, R0, 0x40, R239 ;  /* 0x0000004000007824 */ /* 0x000fc600078e02ef */
[----:B------:R-:W-:Y:S01]  /*cc70*/  @P5 STS.128 [R195+0x7000], RZ ;  /* 0x007000ffc3005388 */ /* 0x000fe20000000c00 */
[----:B------:R-:W-:Y:S01]  /*cc80*/  IMAD.IADD R2, R184, 0x1, -R0 ;  /* 0x00000001b8027824 */ /* 0x000fe200078e0a00 */
[C---:B------:R-:W-:Y:S02]  /*cc90*/  ISETP.GE.AND P0, PT, R0.reuse, R196, PT ;  /* 0x000000c40000720c */ /* 0x040fe40003f06270 */
[----:B------:R-:W-:Y:S01]  /*cca0*/  @!PT LDS RZ, [RZ] ;  /* 0x00000000fffff984 */ /* 0x000fe20000000800 */
[----:B------:R-:W-:Y:S01]  /*ccb0*/  @!PT LDS RZ, [RZ] ;  /* 0x00000000fffff984 */ /* 0x000fe20000000800 */
[----:B------:R-:W-:Y:S01]  /*ccc0*/  @!PT LDS RZ, [RZ] ;  /* 0x00000000fffff984 */ /* 0x000fe20000000800 */
[----:B------:R2:W-:Y:S01]  /*ccd0*/  @!P5 LDGSTS.E.BYPASS.LTC128B.128 [R195+0x7000], [R6.64] ;  /* 0x0700000006c3dfae */ /* 0x0005e2000b901d62 */
[C---:B------:R-:W-:Y:S02]  /*cce0*/  ISETP.GE.AND P4, PT, R0.reuse, R194, PT ;  /* 0x000000c20000720c */ /* 0x040fe40003f86270 */
[----:B------:R-:W-:Y:S01]  /*ccf0*/  IABS R2, R2 ;  /* 0x0000000200027213 */ /* 0x000fe20000000000 */
[----:B------:R-:W-:Y:S01]  /*cd00*/  @P5 STS.128 [R195+0x7800], RZ ;  /* 0x007800ffc3005388 */ /* 0x000fe20000000c00 */
[C---:B------:R-:W-:Y:S02]  /*cd10*/  ISETP.LT.OR P0, PT, R0.reuse, R191, P0 ;  /* 0x000000bf0000720c */ /* 0x040fe40000701670 */
[----:B------:R-:W-:Y:S01]  /*cd20*/  ISETP.GE.AND P6, PT, R0, R193, PT ;  /* 0x000000c10000720c */ /* 0x000fe20003fc6270 */
[----:B------:R-:W-:Y:S01]  /*cd30*/  @!PT LDS RZ, [RZ] ;  /* 0x00000000fffff984 */ /* 0x000fe20000000800 */
[----:B------:R-:W-:Y:S01]  /*cd40*/  @!PT LDS RZ, [RZ] ;  /* 0x00000000fffff984 */ /* 0x000fe20000000800 */
[----:B------:R-:W-:Y:S01]  /*cd50*/  @!PT LDS RZ, [RZ] ;  /* 0x00000000fffff984 */ /* 0x000fe20000000800 */
[----:B------:R2:W-:Y:S01]  /*cd60*/  @!P5 LDGSTS.E.BYPASS.LTC128B.128 [R195+0x7800], [R4.64] ;  /* 0x0780000004c3dfae */ /* 0x0005e2000b901d62 */
[----:B------:R-:W-:-:S03]  /*cd70*/  IMAD.MOV.U32 R3, RZ, RZ, R2 ;  /* 0x000000ffff037224 */ /* 0x000fc600078e0002 */
[----:B------:R-:W-:Y:S04]  /*cd80*/  LDSM.16.M88.4 R16, [R175] ;  /* 0x00000000af10783b */ /* 0x000fe80000000200 */
[----:B------:R-:W3:Y:S04]  /*cd90*/  LDSM.16.M88.4 R24, [R168+0x4800] ;  /* 0x00480000a818783b */ /* 0x000ee80000000200 */
[----:B-1----:R-:W1:Y:S04]  /*cda0*/  LDSM.16.M88.4 R8, [R168+0x4000] ;  /* 0x00400000a808783b */ /* 0x002e680000000200 */
        /* <DEDUP_REMOVED lines=8> */
[C---:B---3--:R-:W-:Y:S03]  /*ce30*/  HMMA.16816.F32 R64, R16.reuse, R24, RZ ;  /* 0x000000181040723c */ /* 0x048fe600000018ff */
[----:B------:R-:W-:Y:S04]  /*ce40*/  LDSM.16.M88.4 R32, [R179] ;  /* 0x00000000b320783b */ /* 0x000fe80000000200 */
[----:B------:R-:W0:Y:S01]  /*ce50*/  LDGDEPBAR ;  /* 0x00000000000079af */ /* 0x000e220000000000 */
[C---:B-1----:R-:W-:Y:S08]  /*ce60*/  HMMA.16816.F32 R160, R16.reuse, R8, RZ ;  /* 0x0000000810a0723c */ /* 0x042ff000000018ff */
[----:B------:R-:W-:Y:S08]  /*ce70*/  HMMA.16816.F32 R216, R16, R10, RZ ;  /* 0x0000000a10d8723c */ /* 0x000ff000000018ff */
[C---:B--2---:R-:W-:Y:S08]  /*ce80*/  HMMA.16816.F32 R56, R4.reuse, R8, RZ ;  /* 0x000000080438723c */ /* 0x044ff000000018ff */
[C---:B------:R-:W-:Y:S01]  /*ce90*/  HMMA.16816.F32 R156, R4.reuse, R10, RZ ;  /* 0x0000000a049c723c */ /* 0x040fe200000018ff */
[----:B------:R-:W1:Y:S07]  /*cea0*/  LDSM.16.M88.4 R8, [R178+0x2000] ;  /* 0x00200000b208783b */ /* 0x000e6e0000000200 */
[C---:B------:R-:W-:Y:S08]  /*ceb0*/  HMMA.16816.F32 R148, R4.reuse, R26, RZ ;  /* 0x0000001a0494723c */ /* 0x040ff000000018ff */
[C---:B------:R-:W-:Y:S08]  /*cec0*/  HMMA.16816.F32 R140, R4.reuse, R22, RZ ;  /* 0x00000016048c723c */ /* 0x040ff000000018ff */
[C---:B------:R-:W-:Y:S08]  /*ced0*/  HMMA.16816.F32 R52, R4.reuse, R30, RZ ;  /* 0x0000001e0434723c */ /* 0x040ff000000018ff */
[----:B------:R-:W-:Y:S08]  /*cee0*/  HMMA.16816.F32 R152, R4, R24, RZ ;  /* 0x000000180498723c */ /* 0x000ff000000018ff */
[----:B------:R-:W-:Y:S08]  /*cef0*/  HMMA.16816.F32 R212, R16, R26, RZ ;  /* 0x0000001a10d4723c */ /* 0x000ff000000018ff */
[C---:B------:R-:W-:Y:S08]  /*cf00*/  HMMA.16816.F32 R144, R4.reuse, R20, RZ ;  /* 0x000000140490723c */ /* 0x040ff000000018ff */
[----:B------:R-:W-:Y:S01]  /*cf10*/  HMMA.16816.F32 R72, R4, R28, RZ ;  /* 0x0000001c0448723c */ /* 0x000fe200000018ff */
[----:B------:R-:W2:Y:S07]  /*cf20*/  LDSM.16.M88.4 R4, [R176+0x2000] ;  /* 0x00200000b004783b */ /* 0x000eae0000000200 */
[C---:B------:R-:W-:Y:S08]  /*cf30*/  HMMA.16816.F32 R24, R16.reuse, R20, RZ ;  /* 0x000000141018723c */ /* 0x040ff000000018ff */
[----:B------:R-:W-:Y:S01]  /*cf40*/  HMMA.16816.F32 R208, R16, R22, RZ ;  /* 0x0000001610d0723c */ /* 0x000fe200000018ff */
[----:B------:R-:W3:Y:S07]  /*cf50*/  LDSM.16.M88.4 R20, [R176] ;  /* 0x00000000b014783b */ /* 0x000eee0000000200 */
[C---:B-1----:R-:W-:Y:S08]  /*cf60*/  HMMA.16816.F32 R204, R8.reuse, R42, R148 ;  /* 0x0000002a08cc723c */ /* 0x042ff00000001894 */
        /* <DEDUP_REMOVED lines=15> */
[----:B------:R-:W1:Y:S07]  /*d060*/  LDSM.16.M88.4 R24, [R173] ;  /* 0x00000000ad18783b */ /* 0x000e6e0000000200 */
[-C--:B--2---:R-:W-:Y:S08]  /*d070*/  HMMA.16816.F32 R56, R4, R32.reuse, R56 ;  /* 0x000000200438723c */ /* 0x084ff00000001838 */
[----:B---3--:R-:W-:Y:S08]  /*d080*/  HMMA.16816.F32 R52, R20, R32, R52 ;  /* 0x000000201434723c */ /* 0x008ff00000001834 */
[C---:B------:R-:W-:Y:S08]  /*d090*/  HMMA.16816.F32 R64, R12.reuse, R40, R64 ;  /* 0x000000280c40723c */ /* 0x040ff00000001840 */
[C---:B------:R-:W-:Y:S01]  /*d0a0*/  HMMA.16816.F32 R224, R12.reuse, R48, R60 ;  /* 0x000000300ce0723c */ /* 0x040fe2000000183c */
[----:B------:R-:W2:Y:S07]  /*d0b0*/  LDSM.16.M88.4 R60, [R181] ;  /* 0x00000000b53c783b */ /* 0x000eae0000000200 */
[C---:B------:R-:W-:Y:S08]  /*d0c0*/  HMMA.16816.F32 R44, R12.reuse, R46, R216 ;  /* 0x0000002e0c2c723c */ /* 0x040ff000000018d8 */
[C---:B------:R-:W-:Y:S08]  /*d0d0*/  HMMA.16816.F32 R212, R12.reuse, R42, R212 ;  /* 0x0000002a0cd4723c */ /* 0x040ff000000018d4 */
[C---:B------:R-:W-:Y:S08]  /*d0e0*/  HMMA.16816.F32 R208, R12.reuse, R38, R208 ;  /* 0x000000260cd0723c */ /* 0x040ff000000018d0 */
[----:B------:R-:W-:Y:S07]  /*d0f0*/  HMMA.16816.F32 R228, R12, R50, R200 ;  /* 0x000000320ce4723c */ /* 0x000fee00000018c8 */
[--C-:B------:R-:W-:Y:S01]  /*d100*/  IMAD.IADD R12, R186, 0x1, -R0.reuse ;  /* 0x00000001ba0c7824 */ /* 0x100fe200078e0a00 */
[----:B-1----:R-:W-:Y:S04]  /*d110*/  HMMA.16816.F32 R56, R16, R24, R56 ;  /* 0x000000181038723c */ /* 0x002fe80000001838 */
[----:B------:R-:W-:Y:S01]  /*d120*/  IABS R2, R12 ;  /* 0x0000000c00027213 */ /* 0x000fe20000000000 */
[----:B------:R-:W-:-:S03]  /*d130*/  IMAD.IADD R12, R185, 0x1, -R0 ;  /* 0x00000001b90c7824 */ /* 0x000fc600078e0a00 */
[----:B------:R-:W-:Y:S01]  /*d140*/  HMMA.16816.F32 R52, R8, R24, R52 ;  /* 0x000000180834723c */ /* 0x000fe20000001834 */
[----:B------:R1:W3:Y:S07]  /*d150*/  I2F R25, R3 ;  /* 0x0000000300197306 */ /* 0x0002ee0000201400 */
[C---:B------:R-:W-:Y:S08]  /*d160*/  HMMA.16816.F32 R236, R4.reuse, R160, R72 ;  /* 0x000000a004ec723c */ /* 0x040ff00000001848 */
[----:B------:R-:W-:Y:S01]  /*d170*/  HMMA.16816.F32 R152, R4, R28, R152 ;  /* 0x0000001c0498723c */ /* 0x000fe20000001898 */
[----:B-1----:R-:W-:Y:S01]  /*d180*/  IMAD.MOV.U32 R3, RZ, RZ, R2 ;  /* 0x000000ffff037224 */ /* 0x002fe200078e0002 */
[----:B------:R-:W-:-:S03]  /*d190*/  IABS R2, R12 ;  /* 0x0000000c00027213 */ /* 0x000fc60000000000 */
[----:B------:R1:W4:Y:S02]  /*d1a0*/  I2F R24, R3 ;  /* 0x0000000300187306 */ /* 0x0003240000201400 */
[----:B------:R-:W-:Y:S01]  /*d1b0*/  IMAD.MOV.U32 R12, RZ, RZ, R2 ;  /* 0x000000ffff0c7224 */ /* 0x000fe200078e0002 */
[----:B------:R-:W-:Y:S01]  /*d1c0*/  IADD3 R2, R0, 0x1, RZ ;  /* 0x0000000100027810 */ /* 0x000fe20007ffe0ff */
[----:B--2---:R-:W-:Y:S03]  /*d1d0*/  HMMA.16816.F32 R200, R4, R60, R144 ;  /* 0x0000003c04c8723c */ /* 0x004fe60000001890 */
[----:B------:R-:W-:Y:S01]  /*d1e0*/  ISETP.GE.AND P3, PT, R2, R196, PT ;  /* 0x000000c40200720c */ /* 0x000fe20003f66270 */
[----:B------:R-:W-:Y:S01]  /*d1f0*/  IMAD.IADD R13, R184, 0x1, -R2 ;  /* 0x00000001b80d7824 */ /* 0x000fe200078e0a02 */
[----:B------:R2:W5:Y:S01]  /*d200*/  I2F R15, R12 ;  /* 0x0000000c000f7306 */ /* 0x0005620000201400 */
[----:B------:R-:W-:-:S02]  /*d210*/  ISETP.GE.AND P2, PT, R2, R194, PT ;  /* 0x000000c20200720c */ /* 0x000fc40003f46270 */
[C---:B------:R-:W-:Y:S01]  /*d220*/  HMMA.16816.F32 R40, R4.reuse, R34, R156 ;  /* 0x000000220428723c */ /* 0x040fe2000000189c */
[C---:B------:R-:W-:Y:S02]  /*d230*/  ISETP.GE.AND P1, PT, R2.reuse, R193, PT ;  /* 0x000000c10200720c */ /* 0x040fe40003f26270 */
[C---:B------:R-:W-:Y:S01]  /*d240*/  ISETP.LT.OR P3, PT, R2.reuse, R191, P3 ;  /* 0x000000bf0200720c */ /* 0x040fe20001f61670 */
[----:B-1----:R-:W-:Y:S01]  /*d250*/  IMAD.IADD R3, R187, 0x1, -R0 ;  /* 0x00000001bb037824 */ /* 0x002fe200078e0a00 */
[C---:B------:R-:W-:Y:S02]  /*d260*/  ISETP.LT.OR P5, PT, R2.reuse, R190, P2 ;  /* 0x000000be0200720c */ /* 0x040fe400017a1670 */
[----:B------:R-:W-:Y:S01]  /*d270*/  ISETP.LT.OR P1, PT, R2, R189, P1 ;  /* 0x000000bd0200720c */ /* 0x000fe20000f21670 */
[----:B------:R-:W-:Y:S01]  /*d280*/  HMMA.16816.F32 R204, R4, R30, R204 ;  /* 0x0000001e04cc723c */ /* 0x000fe200000018cc */
[----:B------:R-:W-:-:S05]  /*d290*/  IABS R3, R3 ;  /* 0x0000000300037213 */ /* 0x000fca0000000000 */
[----:B--2---:R-:W-:Y:S01]  /*d2a0*/  IMAD.MOV.U32 R12, RZ, RZ, R3 ;  /* 0x000000ffff0c7224 */ /* 0x004fe200078e0003 */
[----:B------:R-:W-:Y:S01]  /*d2b0*/  IABS R3, R13 ;  /* 0x0000000d00037213 */ /* 0x000fe20000000000 */
[----:B------:R-:W-:Y:S01]  /*d2c0*/  IMAD.IADD R13, R186, 0x1, -R2 ;  /* 0x00000001ba0d7824 */ /* 0x000fe200078e0a02 */
[C---:B------:R-:W-:Y:S01]  /*d2d0*/  HMMA.16816.F32 R72, R4.reuse, R62, R148 ;  /* 0x0000003e0448723c */ /* 0x040fe20000001894 */
[----:B------:R1:W2:Y:S07]  /*d2e0*/  I2F R14, R12 ;  /* 0x0000000c000e7306 */ /* 0x0002ae0000201400 */
[----:B------:R-:W-:Y:S07]  /*d2f0*/  HMMA.16816.F32 R244, R4, R162, R140 ;  /* 0x000000a204f4723c */ /* 0x000fee000000188c */
[----:B---3--:R-:W-:Y:S01]  /*d300*/  FFMA.FTZ R4, R25, -UR20, R52 ;  /* 0x8000001419047c23 */ /* 0x008fe20008010034 */
[C---:B------:R-:W-:Y:S01]  /*d310*/  HMMA.16816.F32 R32, R20.reuse, R34, R44 ;  /* 0x000000221420723c */ /* 0x040fe2000000182c */
[----:B-1----:R-:W-:Y:S01]  /*d320*/  IMAD.MOV.U32 R12, RZ, RZ, R3 ;  /* 0x000000ffff0c7224 */ /* 0x002fe200078e0003 */
[----:B------:R-:W-:Y:S01]  /*d330*/  IABS R3, R13 ;  /* 0x0000000d00037213 */ /* 0x000fe20000000000 */
[----:B----4-:R-:W-:Y:S01]  /*d340*/  FFMA.FTZ R6, R24, -UR20, R54 ;  /* 0x8000001418067c23 */ /* 0x010fe20008010036 */
[----:B------:R-:W-:Y:S01]  /*d350*/  FSEL R158, R4, -INF , !P0 ;  /* 0xff800000049e7808 */ /* 0x000fe20004000000 */
[----:B------:R-:W-:Y:S01]  /*d360*/  IMAD.IADD R4, R187, 0x1, -R2 ;  /* 0x00000001bb047824 */ /* 0x000fe200078e0a02 */
[C---:B------:R-:W-:Y:S01]  /*d370*/  ISETP.GE.AND P0, PT, R2.reuse, R192, PT ;  /* 0x000000c00200720c */ /* 0x040fe20003f06270 */
[----:B------:R-:W1:Y:S01]  /*d380*/  I2F R12, R12 ;  /* 0x0000000c000c7306 */ /* 0x000e620000201400 */
[----:B-----5:R-:W-:Y:S01]  /*d390*/  FFMA.FTZ R7, R15, -UR20, R56 ;  /* 0x800000140f077c23 */ /* 0x020fe20008010038 */
[----:B------:R-:W-:Y:S01]  /*d3a0*/  P2R R5, PR, RZ, 0x8 ;  /* 0x00000008ff057803 */ /* 0x000fe20000000000 */
[----:B------:R-:W-:Y:S01]  /*d3b0*/  HMMA.16816.F32 R36, R20, R28, R64 ;  /* 0x0000001c1424723c */ /* 0x000fe20000001840 */
[----:B------:R-:W-:Y:S01]  /*d3c0*/  ISETP.LT.OR P0, PT, R2, R188, P0 ;  /* 0x000000bc0200720c */ /* 0x000fe20000701670 */
[----:B--2---:R-:W-:Y:S01]  /*d3d0*/  FFMA.FTZ R14, R14, -UR20, R58 ;  /* 0x800000140e0e7c23 */ /* 0x004fe2000801003a */
[----:B------:R-:W-:-:S02]  /*d3e0*/  IABS R4, R4 ;  /* 0x0000000400047213 */ /* 0x000fc40000000000 */
[----:B------:R-:W2:Y:S01]  /*d3f0*/  I2F R3, R3 ;  /* 0x0000000300037306 */ /* 0x000ea20000201400 */
[----:B------:R-:W-:Y:S02]  /*d400*/  P2R R13, PR, RZ, 0x2 ;  /* 0x00000002ff0d7803 */ /* 0x000fe40000000000 */
[----:B------:R-:W-:Y:S01]  /*d410*/  ISETP.LT.OR P1, PT, R0, R189, P6 ;  /* 0x000000bd0000720c */ /* 0x000fe20003721670 */
[-C--:B------:R-:W-:Y:S03]  /*d420*/  HMMA.16816.F32 R40, R16, R26.reuse, R40 ;  /* 0x0000001a1028723c */ /* 0x080fe60000001828 */
[----:B------:R-:W-:Y:S01]  /*d430*/  FSEL R217, R7, -INF , !P1 ;  /* 0xff80000007d97808 */ /* 0x000fe20004800000 */
[----:B-1----:R-:W-:Y:S01]  /*d440*/  FFMA.FTZ R25, R12, -UR20, R53 ;  /* 0x800000140c197c23 */ /* 0x002fe20008010035 */
[----:B------:R-:W-:Y:S01]  /*d450*/  P2R R12, PR, RZ, 0x1 ;  /* 0x00000001ff0c7803 */ /* 0x000fe20000000000 */
[----:B------:R-:W1:Y:S01]  /*d460*/  I2F R28, R4 ;  /* 0x00000004001c7306 */ /* 0x000e620000201400 */
[----:B------:R-:W-:Y:S01]  /*d470*/  ISETP.LT.OR P0, PT, R0, R190, P4 ;  /* 0x000000be0000720c */ /* 0x000fe20002701670 */
[----:B------:R-:W-:Y:S01]  /*d480*/  HMMA.16816.F32 R32, R8, R26, R32 ;  /* 0x0000001a0820723c */ /* 0x000fe20000001820 */
[----:B------:R-:W-:-:S02]  /*d490*/  ISETP.NE.AND P4, PT, R5, RZ, PT ;  /* 0x000000ff0500720c */ /* 0x000fc40003f85270 */
[----:B------:R-:W-:Y:S01]  /*d4a0*/  FSEL R166, R6, -INF , !P0 ;  /* 0xff80000006a67808 */ /* 0x000fe20004000000 */
[----:B--2---:R-:W-:Y:S01]  /*d4b0*/  FFMA.FTZ R24, R3, -UR20, R55 ;  /* 0x8000001403187c23 */ /* 0x004fe20008010037 */
[C---:B------:R-:W-:Y:S01]  /*d4c0*/  ISETP.GE.AND P0, PT, R0.reuse, R192, PT ;  /* 0x000000c00000720c */ /* 0x040fe20003f06270 */
[----:B------:R-:W-:Y:S01]  /*d4d0*/  IMAD.IADD R3, R185, 0x1, -R2 ;  /* 0x00000001b9037824 */ /* 0x000fe200078e0a02 */
[C---:B------:R-:W-:Y:S01]  /*d4e0*/  IADD3 R2, R0.reuse, 0x8, RZ ;  /* 0x0000000800027810 */ /* 0x040fe20007ffe0ff */
[----:B------:R-:W-:Y:S01]  /*d4f0*/  HMMA.16816.F32 R44, R20, R30, R212 ;  /* 0x0000001e142c723c */ /* 0x000fe200000018d4 */
[----:B------:R-:W-:Y:S02]  /*d500*/  ISETP.LT.OR P0, PT, R0, R188, P0 ;  /* 0x000000bc0000720c */ /* 0x000fe40000701670 */
[----:B------:R-:W-:Y:S01]  /*d510*/  IABS R3, R3 ;  /* 0x0000000300037213 */ /* 0x000fe20000000000 */
[----:B------:R-:W-:Y:S01]  /*d520*/  IMAD.IADD R5, R186, 0x1, -R2 ;  /* 0x00000001ba057824 */ /* 0x000fe200078e0a02 */
[----:B------:R-:W-:-:S02]  /*d530*/  FSEL R235, R14, -INF , !P0 ;  /* 0xff8000000eeb7808 */ /* 0x000fc40004000000 */
[----:B------:R2:W-:Y:S01]  /*d540*/  I2F R15, R3 ;  /* 0x00000003000f7306 */ /* 0x0005e20000201400 */
[C---:B------:R-:W-:Y:S01]  /*d550*/  ISETP.GE.AND P3, PT, R2.reuse, R196, PT ;  /* 0x000000c40200720c */ /* 0x040fe20003f66270 */
[----:B------:R-:W-:Y:S01]  /*d560*/  HMMA.16816.F32 R48, R20, R60, R220 ;  /* 0x0000003c1430723c */ /* 0x000fe200000018dc */
[C---:B------:R-:W-:Y:S02]  /*d570*/  ISETP.GE.AND P2, PT, R2.reuse, R194, PT ;  /* 0x000000c20200720c */ /* 0x040fe40003f46270 */
[C---:B------:R-:W-:Y:S02]  /*d580*/  ISETP.GE.AND P1, PT, R2.reuse, R193, PT ;  /* 0x000000c10200720c */ /* 0x040fe40003f26270 */
[----:B------:R-:W-:Y:S02]  /*d590*/  ISETP.GE.AND P0, PT, R2, R192, PT ;  /* 0x000000c00200720c */ /* 0x000fe40003f06270 */
[----:B------:R-:W-:Y:S02]  /*d5a0*/  FSEL R64, R25, -INF , !P4 ;  /* 0xff80000019407808 */ /* 0x000fe40006000000 */
[----:B------:R-:W-:-:S02]  /*d5b0*/  FSEL R167, R24, -INF , !P5 ;  /* 0xff80000018a77808 */ /* 0x000fc40006800000 */
[C---:B------:R-:W-:Y:S02]  /*d5c0*/  ISETP.LT.OR P6, PT, R2.reuse, R191, P3 ;  /* 0x000000bf0200720c */ /* 0x040fe40001fc1670 */
[----:B------:R-:W-:Y:S01]  /*d5d0*/  ISETP.LT.OR P4, PT, R2, R190, P2 ;  /* 0x000000be0200720c */ /* 0x000fe20001781670 */
[----:B--2---:R-:W-:Y:S01]  /*d5e0*/  IMAD.IADD R3, R184, 0x1, -R2 ;  /* 0x00000001b8037824 */ /* 0x004fe200078e0a02 */
[C---:B------:R-:W-:Y:S02]  /*d5f0*/  ISETP.LT.OR P1, PT, R2.reuse, R189, P1 ;  /* 0x000000bd0200720c */ /* 0x040fe40000f21670 */
[----:B------:R-:W-:Y:S02]  /*d600*/  ISETP.LT.OR P5, PT, R2, R188, P0 ;  /* 0x000000bc0200720c */ /* 0x000fe400007a1670 */
[----:B------:R-:W-:Y:S02]  /*d610*/  IABS R3, R3 ;  /* 0x0000000300037213 */ /* 0x000fe40000000000 */
[----:B------:R-:W-:-:S02]  /*d620*/  ISETP.NE.AND P2, PT, R12, RZ, PT ;  /* 0x000000ff0c00720c */ /* 0x000fc40003f45270 */
[----:B------:R-:W-:Y:S01]  /*d630*/  ISETP.NE.AND P3, PT, R13, RZ, PT ;  /* 0x000000ff0d00720c */ /* 0x000fe20003f65270 */
[----:B------:R-:W-:Y:S01]  /*d640*/  IMAD.MOV.U32 R4, RZ, RZ, R3 ;  /* 0x000000ffff047224 */ /* 0x000fe200078e0003 */
[----:B------:R-:W-:Y:S01]  /*d650*/  IABS R3, R5 ;  /* 0x0000000500037213 */ /* 0x000fe20000000000 */
[----:B-1----:R-:W-:Y:S01]  /*d660*/  FFMA.FTZ R13, R28, -UR20, R59 ;  /* 0x800000141c0d7c23 */ /* 0x002fe2000801003b */
[----:B------:R-:W-:Y:S01]  /*d670*/  P2R R25, PR, RZ, 0x2 ;  /* 0x00000002ff197803 */ /* 0x000fe20000000000 */
[----:B------:R1:W-:Y:S03]  /*d680*/  I2F R6, R4 ;  /* 0x0000000400067306 */ /* 0x0003e60000201400 */
[----:B------:R-:W-:-:S05]  /*d690*/  FSEL R234, R13, -INF , !P2 ;  /* 0xff8000000dea7808 */ /* 0x000fca0005000000 */
[----:B------:R2:W3:Y:S01]  /*d6a0*/  I2F R5, R3 ;  /* 0x0000000300057306 */ /* 0x0004e20000201400 */
[----:B-1----:R-:W-:-:S05]  /*d6b0*/  IMAD.IADD R4, R185, 0x1, -R2 ;  /* 0x00000001b9047824 */ /* 0x002fca00078e0a02 */
[----:B--2---:R-:W-:Y:S01]  /*d6c0*/  IABS R3, R4 ;  /* 0x0000000400037213 */ /* 0x004fe20000000000 */
[----:B------:R-:W-:Y:S01]  /*d6d0*/  IMAD.IADD R4, R187, 0x1, -R2 ;  /* 0x00000001bb047824 */ /* 0x000fe200078e0a02 */
[----:B------:R-:W-:Y:S01]  /*d6e0*/  IADD3 R2, R0, 0x9, RZ ;  /* 0x0000000900027810 */ /* 0x000fe20007ffe0ff */
[----:B---3--:R-:W-:Y:S01]  /*d6f0*/  FFMA.FTZ R14, R5, -UR20, R34 ;  /* 0x80000014050e7c23 */ /* 0x008fe20008010022 */
[----:B------:R1:W-:Y:S02]  /*d700*/  I2F R27, R3 ;  /* 0x00000003001b7306 */ /* 0x0003e40000201400 */
[----:B------:R-:W-:Y:S01]  /*d710*/  IABS R7, R4 ;  /* 0x0000000400077213 */ /* 0x000fe20000000000 */
[----:B------:R-:W-:Y:S01]  /*d720*/  IMAD.IADD R4, R184, 0x1, -R2 ;  /* 0x00000001b8047824 */ /* 0x000fe200078e0a02 */
[C---:B------:R-:W-:Y:S02]  /*d730*/  ISETP.GE.AND P2, PT, R2.reuse, R194, PT ;  /* 0x000000c20200720c */ /* 0x040fe40003f46270 */
[----:B------:R-:W-:-:S02]  /*d740*/  ISETP.GE.AND P1, PT, R2, R193, PT ;  /* 0x000000c10200720c */ /* 0x000fc40003f26270 */
[----:B------:R-:W-:Y:S01]  /*d750*/  IABS R12, R4 ;  /* 0x00000004000c7213 */ /* 0x000fe20000000000 */
[----:B------:R2:W3:Y:S01]  /*d760*/  I2F R29, R7 ;  /* 0x00000007001d7306 */ /* 0x0004e20000201400 */
[----:B------:R-:W-:Y:S02]  /*d770*/  ISETP.GE.AND P0, PT, R2, R192, PT ;  /* 0x000000c00200720c */ /* 0x000fe40003f06270 */
[----:B------:R-:W-:Y:S02]  /*d780*/  FSEL R159, R14, -INF , !P4 ;  /* 0xff8000000e9f7808 */ /* 0x000fe40006000000 */
[----:B------:R-:W-:Y:S01]  /*d790*/  ISETP.LT.OR P4, PT, R2, R190, P2 ;  /* 0x000000be0200720c */ /* 0x000fe20001781670 */
[----:B-1----:R-:W-:Y:S02]  /*d7a0*/  FFMA.FTZ R3, R15, -UR20, R57 ;  /* 0x800000140f037c23 */ /* 0x002fe40008010039 */
[----:B------:R1:W4:Y:S01]  /*d7b0*/  I2F R24, R12 ;  /* 0x0000000c00187306 */ /* 0x0003220000201400 */
[----:B------:R-:W-:Y:S01]  /*d7c0*/  FFMA.FTZ R15, R6, -UR20, R32 ;  /* 0x80000014060f7c23 */ /* 0x000fe20008010020 */
[----:B------:R-:W-:-:S02]  /*d7d0*/  ISETP.LT.OR P1, PT, R2, R189, P1 ;  /* 0x000000bd0200720c */ /* 0x000fc40000f21670 */
[----:B------:R-:W-:Y:S01]  /*d7e0*/  FSEL R216, R3, -INF , !P3 ;  /* 0xff80000003d87808 */ /* 0x000fe20005800000 */
[----:B------:R-:W-:Y:S01]  /*d7f0*/  IMAD.IADD R3, R186, 0x1, -R2 ;  /* 0x00000001ba037824 */ /* 0x000fe200078e0a02 */
[C---:B------:R-:W-:Y:S01]  /*d800*/  ISETP.GE.AND P3, PT, R2.reuse, R196, PT ;  /* 0x000000c40200720c */ /* 0x040fe20003f66270 */
[----:B--2---:R-:W2:Y:S01]  /*d810*/  LDSM.16.M88.4 R4, [R173+0x800] ;  /* 0x00080000ad04783b */ /* 0x004ea20000000200 */
[----:B------:R-:W-:Y:S01]  /*d820*/  FSEL R157, R15, -INF , !P6 ;  /* 0xff8000000f9d7808 */ /* 0x000fe20007000000 */
[----:B---3--:R-:W-:Y:S01]  /*d830*/  FFMA.FTZ R14, R29, -UR20, R42 ;  /* 0x800000141d0e7c23 */ /* 0x008fe2000801002a */
[----:B------:R-:W-:Y:S02]  /*d840*/  IABS R3, R3 ;  /* 0x0000000300037213 */ /* 0x000fe40000000000 */
[C---:B------:R-:W-:Y:S02]  /*d850*/  ISETP.LT.OR P6, PT, R2.reuse, R191, P3 ;  /* 0x000000bf0200720c */ /* 0x040fe40001fc1670 */
[----:B------:R3:W5:Y:S01]  /*d860*/  I2F R13, R3 ;  /* 0x00000003000d7306 */ /* 0x0007620000201400 */
[----:B-1----:R-:W-:Y:S01]  /*d870*/  IMAD.IADD R12, R185, 0x1, -R2 ;  /* 0x00000001b90c7824 */ /* 0x002fe200078e0a02 */
[----:B------:R-:W-:-:S02]  /*d880*/  ISETP.LT.OR P0, PT, R2, R188, P0 ;  /* 0x000000bc0200720c */ /* 0x000fc40000701670 */
[----:B------:R-:W-:Y:S02]  /*d890*/  ISETP.NE.AND P3, PT, R25, RZ, PT ;  /* 0x000000ff1900720c */ /* 0x000fe40003f65270 */
[----:B------:R-:W-:Y:S02]  /*d8a0*/  P2R R26, PR, RZ, 0x2 ;  /* 0x00000002ff1a7803 */ /* 0x000fe40000000000 */
[----:B------:R-:W-:Y:S02]  /*d8b0*/  P2R R25, PR, RZ, 0x1 ;  /* 0x00000001ff197803 */ /* 0x000fe40000000000 */
[----:B------:R-:W-:Y:S02]  /*d8c0*/  FSEL R215, R14, -INF , !P5 ;  /* 0xff8000000ed77808 */ /* 0x000fe40006800000 */
[----:B---3--:R-:W-:Y:S01]  /*d8d0*/  IABS R3, R12 ;  /* 0x0000000c00037213 */ /* 0x008fe20000000000 */
[----:B------:R-:W-:Y:S01]  /*d8e0*/  IMAD.IADD R12, R187, 0x1, -R2 ;  /* 0x00000001bb0c7824 */ /* 0x000fe200078e0a02 */
[----:B------:R-:W-:-:S02]  /*d8f0*/  IADD3 R2, R0, 0x10, RZ ;  /* 0x0000001000027810 */ /* 0x000fc40007ffe0ff */
[----:B------:R1:W3:Y:S02]  /*d900*/  I2F R28, R3 ;  /* 0x00000003001c7306 */ /* 0x0002e40000201400 */
[----:B------:R-:W-:Y:S01]  /*d910*/  IABS R15, R12 ;  /* 0x0000000c000f7213 */ /* 0x000fe20000000000 */
[----:B------:R-:W-:Y:S01]  /*d920*/  FFMA.FTZ R12, R27, -UR20, R40 ;  /* 0x800000141b0c7c23 */ /* 0x000fe20008010028 */
[C---:B------:R-:W-:Y:S02]  /*d930*/  ISETP.GE.AND P2, PT, R2.reuse, R194, PT ;  /* 0x000000c20200720c */ /* 0x040fe40003f46270 */
[----:B------:R-:W-:Y:S01]  /*d940*/  ISETP.GE.AND P1, PT, R2, R193, PT ;  /* 0x000000c10200720c */ /* 0x000fe20003f26270 */
[----:B------:R-:W-:Y:S01]  /*d950*/  IMAD.MOV.U32 R27, RZ, RZ, R15 ;  /* 0x000000ffff1b7224 */ /* 0x000fe200078e000f */
[----:B------:R-:W-:Y:S01]  /*d960*/  FSEL R214, R12, -INF , !P3 ;  /* 0xff8000000cd67808 */ /* 0x000fe20005800000 */
[----:B----4-:R-:W-:Y:S01]  /*d970*/  FFMA.FTZ R15, R24, -UR20, R33 ;  /* 0x80000014180f7c23 */ /* 0x010fe20008010021 */
[C---:B------:R-:W-:Y:S01]  /*d980*/  ISETP.GE.AND P3, PT, R2.reuse, R196, PT ;  /* 0x000000c40200720c */ /* 0x040fe20003f66270 */
[----:B-----5:R-:W-:Y:S01]  /*d990*/  FFMA.FTZ R24, R13, -UR20, R35 ;  /* 0x800000140d187c23 */ /* 0x020fe20008010023 */
[----:B------:R-:W-:Y:S01]  /*d9a0*/  ISETP.GE.AND P0, PT, R2, R192, PT ;  /* 0x000000c00200720c */ /* 0x000fe20003f06270 */
[--C-:B------:R-:W-:Y:S01]  /*d9b0*/  IMAD.IADD R13, R186, 0x1, -R2.reuse ;  /* 0x00000001ba0d7824 */ /* 0x100fe200078e0a02 */
[----:B--2---:R-:W-:Y:S01]  /*d9c0*/  HMMA.16816.F32 R32, R8, R4, R36 ;  /* 0x000000040820723c */ /* 0x004fe20000001824 */
[----:B------:R-:W-:Y:S01]  /*d9d0*/  FSEL R149, R15, -INF , !P6 ;  /* 0xff8000000f957808 */ /* 0x000fe20007000000 */
[----:B-1----:R-:W-:Y:S01]  /*d9e0*/  IMAD.IADD R3, R184, 0x1, -R2 ;  /* 0x00000001b8037824 */ /* 0x002fe200078e0a02 */
[----:B------:R-:W-:Y:S01]  /*d9f0*/  FSEL R156, R24, -INF , !P4 ;  /* 0xff800000189c7808 */ /* 0x000fe20006000000 */
[----:B------:R-:W-:Y:S01]  /*da00*/  I2F R29, R27 ;  /* 0x0000001b001d7306 */ /* 0x000fe20000201400 */
[----:B------:R-:W-:-:S02]  /*da10*/  ISETP.LT.OR P6, PT, R2, R191, P3 ;  /* 0x000000bf0200720c */ /* 0x000fc40001fc1670 */
        /* <DEDUP_REMOVED lines=24> */
[----:B------:R-:W-:Y:S01]  /*dba0*/  FFMA.FTZ R12, R29, -UR20, R43 ;  /* 0x800000141d0c7c23 */ /* 0x000fe2000801002b */
[C---:B------:R-:W-:Y:S01]  /*dbb0*/  ISETP.GE.AND P3, PT, R2.reuse, R196, PT ;  /* 0x000000c40200720c */ /* 0x040fe20003f66270 */
[----:B------:R-:W-:Y:S01]  /*dbc0*/  HMMA.16816.F32 R40, R16, R6, R204 ;  /* 0x000000061028723c */ /* 0x000fe200000018cc */
[----:B------:R-:W-:Y:S01]  /*dbd0*/  ISETP.GE.AND P1, PT, R2, R193, PT ;  /* 0x000000c10200720c */ /* 0x000fe20003f26270 */
[----:B------:R2:W3:Y:S01]  /*dbe0*/  I2F R28, R5 ;  /* 0x00000005001c7306 */ /* 0x0004e20000201400 */
[----:B------:R-:W-:-:S02]  /*dbf0*/  FSEL R213, R12, -INF , !P2 ;  /* 0xff8000000cd57808 */ /* 0x000fc40005000000 */
[C---:B------:R-:W-:Y:S02]  /*dc00*/  ISETP.GE.AND P2, PT, R2.reuse, R194, PT ;  /* 0x000000c20200720c */ /* 0x040fe40003f46270 */
[C---:B------:R-:W-:Y:S02]  /*dc10*/  ISETP.GE.AND P0, PT, R2.reuse, R192, PT ;  /* 0x000000c00200720c */ /* 0x040fe40003f06270 */
[----:B------:R-:W-:Y:S01]  /*dc20*/  ISETP.LT.OR P6, PT, R2, R191, P3 ;  /* 0x000000bf0200720c */ /* 0x000fe20001fc1670 */
[----:B-1----:R-:W-:Y:S01]  /*dc30*/  IMAD.IADD R3, R184, 0x1, -R2 ;  /* 0x00000001b8037824 */ /* 0x002fe200078e0a02 */
[C---:B------:R-:W-:Y:S02]  /*dc40*/  ISETP.LT.OR P4, PT, R2.reuse, R190, P2 ;  /* 0x000000be0200720c */ /* 0x040fe40001781670 */
[----:B------:R-:W-:Y:S02]  /*dc50*/  ISETP.LT.OR P1, PT, R2, R189, P1 ;  /* 0x000000bd0200720c */ /* 0x000fe40000f21670 */
[----:B------:R-:W-:-:S02]  /*dc60*/  IABS R3, R3 ;  /* 0x0000000300037213 */ /* 0x000fc40000000000 */
[----:B------:R-:W-:Y:S01]  /*dc70*/  ISETP.LT.OR P0, PT, R2, R188, P0 ;  /* 0x000000bc0200720c */ /* 0x000fe20000701670 */
[----:B--2---:R-:W-:Y:S01]  /*dc80*/  IMAD.IADD R5, R186, 0x1, -R2 ;  /* 0x00000001ba057824 */ /* 0x004fe200078e0a02 */
[----:B------:R-:W-:Y:S01]  /*dc90*/  ISETP.NE.AND P3, PT, R24, RZ, PT ;  /* 0x000000ff1800720c */ /* 0x000fe20003f65270 */
[----:B------:R-:W-:Y:S01]  /*dca0*/  IMAD.MOV.U32 R4, RZ, RZ, R3 ;  /* 0x000000ffff047224 */ /* 0x000fe200078e0003 */
[----:B------:R-:W-:Y:S01]  /*dcb0*/  P2R R25, PR, RZ, 0x2 ;  /* 0x00000002ff197803 */ /* 0x000fe20000000000 */
[----:B---3--:R-:W-:Y:S01]  /*dcc0*/  FFMA.FTZ R12, R28, -UR20, R38 ;  /* 0x800000141c0c7c23 */ /* 0x008fe20008010026 */
[----:B------:R-:W-:Y:S01]  /*dcd0*/  IABS R3, R5 ;  /* 0x0000000500037213 */ /* 0x000fe20000000000 */
[----:B------:R1:W2:Y:S01]  /*dce0*/  I2F R15, R4 ;  /* 0x00000004000f7306 */ /* 0x0002a20000201400 */
[----:B------:R-:W-:Y:S01]  /*dcf0*/  HMMA.16816.F32 R28, R8, R6, R44 ;  /* 0x00000006081c723c */ /* 0x000fe2000000182c */
[----:B------:R-:W-:Y:S02]  /*dd00*/  P2R R24, PR, RZ, 0x1 ;  /* 0x00000001ff187803 */ /* 0x000fe40000000000 */
[----:B------:R-:W-:-:S04]  /*dd10*/  FSEL R199, R12, -INF , !P5 ;  /* 0xff8000000cc77808 */ /* 0x000fc80006800000 */
[----:B------:R3:W4:Y:S01]  /*dd20*/  I2F R5, R3 ;  /* 0x0000000300057306 */ /* 0x0007220000201400 */
[----:B------:R-:W-:Y:S01]  /*dd30*/  HMMA.16816.F32 R44, R20, R62, R208 ;  /* 0x0000003e142c723c */ /* 0x000fe200000018d0 */
[----:B-1----:R-:W-:Y:S02]  /*dd40*/  IMAD.IADD R4, R185, 0x1, -R2 ;  /* 0x00000001b9047824 */ /* 0x002fe400078e0a02 */
[----:B--2---:R-:W-:-:S05]  /*dd50*/  FFMA.FTZ R14, R15, -UR20, R33 ;  /* 0x800000140f0e7c23 */ /* 0x004fca0008010021 */
[----:B------:R-:W-:Y:S02]  /*dd60*/  FSEL R143, R14, -INF , !P6 ;  /* 0xff8000000e8f7808 */ /* 0x000fe40007000000 */
[----:B---3--:R-:W-:Y:S01]  /*dd70*/  IABS R3, R4 ;  /* 0x0000000400037213 */ /* 0x008fe20000000000 */
[----:B------:R-:W-:Y:S01]  /*dd80*/  IMAD.IADD R4, R187, 0x1, -R2 ;  /* 0x00000001bb047824 */ /* 0x000fe200078e0a02 */
[----:B------:R-:W-:Y:S02]  /*dd90*/  IADD3 R2, R0, 0x18, RZ ;  /* 0x0000001800027810 */ /* 0x000fe40007ffe0ff */
[----:B------:R1:W-:Y:S02]  /*dda0*/  I2F R26, R3 ;  /* 0x00000003001a7306 */ /* 0x0003e40000201400 */
[----:B------:R-:W-:Y:S01]  /*ddb0*/  IABS R13, R4 ;  /* 0x00000004000d7213 */ /* 0x000fe20000000000 */
[----:B------:R-:W-:Y:S01]  /*ddc0*/  FFMA.FTZ R4, R27, -UR20, R36 ;  /* 0x800000141b047c23 */ /* 0x000fe20008010024 */
[----:B------:R-:W-:-:S02]  /*ddd0*/  ISETP.GE.AND P2, PT, R2, R194, PT ;  /* 0x000000c20200720c */ /* 0x000fc40003f46270 */
[----:B------:R-:W-:Y:S01]  /*dde0*/  ISETP.GE.AND P1, PT, R2, R193, PT ;  /* 0x000000c10200720c */ /* 0x000fe20003f26270 */
[----:B------:R-:W-:Y:S01]  /*ddf0*/  IMAD.MOV.U32 R27, RZ, RZ, R13 ;  /* 0x000000ffff1b7224 */ /* 0x000fe200078e000d */
[----:B------:R-:W-:Y:S01]  /*de00*/  FSEL R198, R4, -INF , !P3 ;  /* 0xff80000004c67808 */ /* 0x000fe20005800000 */
[----:B----4-:R-:W-:Y:S01]  /*de10*/  FFMA.FTZ R13, R5, -UR20, R35 ;  /* 0x80000014050d7c23 */ /* 0x010fe20008010023 */
[----:B------:R-:W-:Y:S01]  /*de20*/  ISETP.GE.AND P3, PT, R2, R196, PT ;  /* 0x000000c40200720c */ /* 0x000fe20003f66270 */
[--C-:B------:R-:W-:Y:S01]  /*de30*/  IMAD.IADD R5, R186, 0x1, -R2.reuse ;  /* 0x00000001ba057824 */ /* 0x100fe200078e0a02 */
[----:B------:R-:W-:Y:S01]  /*de40*/  ISETP.GE.AND P0, PT, R2, R192, PT ;  /* 0x000000c00200720c */ /* 0x000fe20003f06270 */
[----:B------:R-:W2:Y:S01]  /*de50*/  I2F R32, R27 ;  /* 0x0000001b00207306 */ /* 0x000ea20000201400 */
[----:B------:R-:W-:Y:S01]  /*de60*/  FSEL R151, R13, -INF , !P4 ;  /* 0xff8000000d977808 */ /* 0x000fe20006000000 */
[----:B-1----:R-:W-:Y:S01]  /*de70*/  IMAD.IADD R3, R184, 0x1, -R2 ;  /* 0x00000001b8037824 */ /* 0x002fe200078e0a02 */
[----:B------:R-:W-:-:S02]  /*de80*/  ISETP.LT.OR P6, PT, R2, R191, P3 ;  /* 0x000000bf0200720c */ /* 0x000fc40001fc1670 */
[C---:B------:R-:W-:Y:S02]  /*de90*/  ISETP.LT.OR P4, PT, R2.reuse, R190, P2 ;  /* 0x000000be0200720c */ /* 0x040fe40001781670 */
[----:B------:R-:W-:Y:S02]  /*dea0*/  IABS R3, R3 ;  /* 0x0000000300037213 */ /* 0x000fe40000000000 */
[C---:B------:R-:W-:Y:S02]  /*deb0*/  ISETP.LT.OR P1, PT, R2.reuse, R189, P1 ;  /* 0x000000bd0200720c */ /* 0x040fe40000f21670 */
[----:B------:R-:W-:Y:S01]  /*dec0*/  ISETP.LT.OR P5, PT, R2, R188, P0 ;  /* 0x000000bc0200720c */ /* 0x000fe200007a1670 */
[----:B------:R-:W-:Y:S01]  /*ded0*/  IMAD.MOV.U32 R4, RZ, RZ, R3 ;  /* 0x000000ffff047224 */ /* 0x000fe200078e0003 */
[----:B------:R-:W-:Y:S02]  /*dee0*/  IABS R3, R5 ;  /* 0x0000000500037213 */ /* 0x000fe40000000000 */
[----:B------:R-:W-:Y:S01]  /*def0*/  ISETP.NE.AND P3, PT, R25, RZ, PT ;  /* 0x000000ff1900720c */ /* 0x000fe20003f65270 */
[----:B------:R1:W3:Y:S01]  /*df00*/  I2F R15, R4 ;  /* 0x00000004000f7306 */ /* 0x0002e20000201400 */
[----:B--2---:R-:W-:Y:S01]  /*df10*/  FFMA.FTZ R13, R32, -UR20, R39 ;  /* 0x80000014200d7c23 */ /* 0x004fe20008010027 */
[----:B------:R-:W-:-:S02]  /*df20*/  ISETP.NE.AND P2, PT, R24, RZ, PT ;  /* 0x000000ff1800720c */ /* 0x000fc40003f45270 */
[----:B------:R-:W-:Y:S02]  /*df30*/  P2R R24, PR, RZ, 0x2 ;  /* 0x00000002ff187803 */ /* 0x000fe40000000000 */
[----:B------:R-:W-:Y:S02]  /*df40*/  FSEL R197, R13, -INF , !P2 ;  /* 0xff8000000dc57808 */ /* 0x000fe40005000000 */
[----:B------:R-:W2:Y:S01]  /*df50*/  I2F R5, R3 ;  /* 0x0000000300057306 */ /* 0x000ea20000201400 */
[----:B-1----:R-:W-:Y:S02]  /*df60*/  IMAD.IADD R4, R185, 0x1, -R2 ;  /* 0x00000001b9047824 */ /* 0x002fe400078e0a02 */
[----:B---3--:R-:W-:-:S05]  /*df70*/  FFMA.FTZ R15, R15, -UR20, R28 ;  /* 0x800000140f0f7c23 */ /* 0x008fca000801001c */
[----:B------:R-:W-:Y:S01]  /*df80*/  FSEL R142, R15, -INF , !P6 ;  /* 0xff8000000f8e7808 */ /* 0x000fe20007000000 */
[----:B--2---:R-:W-:Y:S01]  /*df90*/  FFMA.FTZ R14, R5, -UR20, R30 ;  /* 0x80000014050e7c23 */ /* 0x004fe2000801001e */
        /* <DEDUP_REMOVED lines=9> */
[----:B------:R2:W3:Y:S01]  /*e030*/  I2F R30, R6 ;  /* 0x00000006001e7306 */ /* 0x0004e20000201400 */
[----:B------:R-:W-:Y:S02]  /*e040*/  IABS R12, R4 ;  /* 0x00000004000c7213 */ /* 0x000fe40000000000 */
[C---:B------:R-:W-:Y:S02]  /*e050*/  ISETP.GE.AND P0, PT, R2.reuse, R192, PT ;  /* 0x000000c00200720c */ /* 0x040fe40003f06270 */
[C---:B------:R-:W-:Y:S02]  /*e060*/  ISETP.LT.OR P4, PT, R2.reuse, R190, P2 ;  /* 0x000000be0200720c */ /* 0x040fe40001781670 */
[----:B------:R-:W-:Y:S01]  /*e070*/  ISETP.LT.OR P1, PT, R2, R189, P1 ;  /* 0x000000bd0200720c */ /* 0x000fe20000f21670 */
[----:B-1----:R-:W-:Y:S01]  /*e080*/  FFMA.FTZ R3, R26, -UR20, R37 ;  /* 0x800000141a037c23 */ /* 0x002fe20008010025 */
[----:B------:R1:W-:Y:S01]  /*e090*/  I2F R13, R12 ;  /* 0x0000000c000d7306 */ /* 0x0003e20000201400 */
[----:B------:R-:W-:-:S02]  /*e0a0*/  ISETP.LT.OR P0, PT, R2, R188, P0 ;  /* 0x000000bc0200720c */ /* 0x000fc40000701670 */
[----:B------:R-:W-:Y:S02]  /*e0b0*/  P2R R26, PR, RZ, 0x2 ;  /* 0x00000002ff1a7803 */ /* 0x000fe40000000000 */
[----:B------:R-:W-:Y:S01]  /*e0c0*/  FSEL R155, R3, -INF , !P3 ;  /* 0xff800000039b7808 */ /* 0x000fe20005800000 */
[----:B------:R-:W-:Y:S01]  /*e0d0*/  IMAD.IADD R3, R186, 0x1, -R2 ;  /* 0x00000001ba037824 */ /* 0x000fe200078e0a02 */
[----:B--2---:R-:W2:Y:S01]  /*e0e0*/  LDSM.16.M88.4 R4, [R173+0x1000] ;  /* 0x00100000ad04783b */ /* 0x004ea20000000200 */
[----:B------:R-:W-:Y:S01]  /*e0f0*/  ISETP.GE.AND P3, PT, R2, R196, PT ;  /* 0x000000c40200720c */ /* 0x000fe20003f66270 */
[----:B---3--:R-:W-:Y:S01]  /*e100*/  FFMA.FTZ R14, R30, -UR20, R42 ;  /* 0x800000141e0e7c23 */ /* 0x008fe2000801002a */
[----:B------:R-:W-:Y:S02]  /*e110*/  P2R R25, PR, RZ, 0x1 ;  /* 0x00000001ff197803 */ /* 0x000fe40000000000 */
[----:B------:R-:W-:Y:S02]  /*e120*/  IABS R3, R3 ;  /* 0x0000000300037213 */ /* 0x000fe40000000000 */
[----:B------:R-:W-:Y:S01]  /*e130*/  ISETP.LT.OR P6, PT, R2, R191, P3 ;  /* 0x000000bf0200720c */ /* 0x000fe20001fc1670 */
[----:B-1----:R-:W-:Y:S01]  /*e140*/  IMAD.IADD R12, R185, 0x1, -R2 ;  /* 0x00000001b90c7824 */ /* 0x002fe200078e0a02 */
[----:B------:R1:W3:Y:S01]  /*e150*/  I2F R15, R3 ;  /* 0x00000003000f7306 */ /* 0x0002e20000201400 */
[----:B------:R-:W-:-:S02]  /*e160*/  ISETP.NE.AND P3, PT, R24, RZ, PT ;  /* 0x000000ff1800720c */ /* 0x000fc40003f65270 */
[----:B------:R-:W-:Y:S02]  /*e170*/  FSEL R153, R14, -INF , !P5 ;  /* 0xff8000000e997808 */ /* 0x000fe40006800000 */
[----:B-1----:R-:W-:Y:S01]  /*e180*/  IABS R3, R12 ;  /* 0x0000000c00037213 */ /* 0x002fe20000000000 */
[----:B------:R-:W-:Y:S01]  /*e190*/  IMAD.IADD R12, R187, 0x1, -R2 ;  /* 0x00000001bb0c7824 */ /* 0x000fe200078e0a02 */
[----:B------:R-:W-:Y:S01]  /*e1a0*/  IADD3 R2, R0, 0x20, RZ ;  /* 0x0000002000027810 */ /* 0x000fe20007ffe0ff */
[----:B---3--:R-:W-:Y:S01]  /*e1b0*/  FFMA.FTZ R15, R15, -UR20, R31 ;  /* 0x800000140f0f7c23 */ /* 0x008fe2000801001f */
        /* <DEDUP_REMOVED lines=10> */
[----:B------:R-:W-:Y:S01]  /*e260*/  ISETP.GE.AND P0, PT, R2, R192, PT ;  /* 0x000000c00200720c */ /* 0x000fe20003f06270 */
[----:B--2---:R-:W-:Y:S01]  /*e270*/  HMMA.16816.F32 R32, R8, R4, R48 ;  /* 0x000000040820723c */ /* 0x004fe20000001830 */
[----:B------:R-:W-:Y:S01]  /*e280*/  FSEL R63, R24, -INF , !P6 ;  /* 0xff800000183f7808 */ /* 0x000fe20007000000 */
[----:B------:R-:W-:Y:S01]  /*e290*/  I2F R29, R27 ;  /* 0x0000001b001d7306 */ /* 0x000fe20000201400 */
[----:B-1----:R-:W-:Y:S01]  /*e2a0*/  IMAD.IADD R3, R184, 0x1, -R2 ;  /* 0x00000001b8037824 */ /* 0x002fe200078e0a02 */
[----:B------:R-:W-:-:S02]  /*e2b0*/  FSEL R141, R15, -INF , !P4 ;  /* 0xff8000000f8d7808 */ /* 0x000fc40006000000 */
[C---:B------:R-:W-:Y:S02]  /*e2c0*/  ISETP.LT.OR P6, PT, R2.reuse, R191, P3 ;  /* 0x000000bf0200720c */ /* 0x040fe40001fc1670 */
        /* <DEDUP_REMOVED lines=9> */
[----:B------:R-:W-:Y:S01]  /*e360*/  ISETP.NE.AND P3, PT, R26, RZ, PT ;  /* 0x000000ff1a00720c */ /* 0x000fe20003f65270 */
[----:B------:R-:W-:Y:S01]  /*e370*/  HMMA.16816.F32 R48, R20, R160, R224 ;  /* 0x000000a01430723c */ /* 0x000fe200000018e0 */
[----:B------:R-:W-:-:S02]  /*e380*/  ISETP.NE.AND P2, PT, R25, RZ, PT ;  /* 0x000000ff1900720c */ /* 0x000fc40003f45270 */
        /* <DEDUP_REMOVED lines=34> */
[----:B------:R-:W-:Y:S02]  /*e5b0*/  P2R R24, PR, RZ, 0x1 ;  /* 0x00000001ff187803 */ /* 0x000fe40000000000 */
[----:B------:R-:W-:-:S05]  /*e5c0*/  FSEL R146, R12, -INF , !P5 ;  /* 0xff8000000c927808 */ /* 0x000fca0006800000 */
        /* <DEDUP_REMOVED lines=149> */
[C---:B------:R-:W-:Y:S01]  /*ef20*/  ISETP.GE.AND P2, PT, R2.reuse, R194, PT ;  /* 0x000000c20200720c */ /* 0x040fe20003f46270 */
        /* <DEDUP_REMOVED lines=27> */
[----:B------:R-:W-:Y:S01]  /*f0e0*/  P2R R10, PR, RZ, 0x2 ;  /* 0x00000002ff0a7803 */ /* 0x000fe20000000000 */
[----:B-1----:R-:W-:Y:S01]  /*f0f0*/  IMAD.IADD R5, R184, 0x1, -R3 ;  /* 0x00000001b8057824 */ /* 0x002fe200078e0a03 */
[C---:B------:R-:W-:Y:S01]  /*f100*/  ISETP.GE.AND P1, PT, R0.reuse, R194, PT ;  /* 0x000000c20000720c */ /* 0x040fe20003f26270 */
        /* <DEDUP_REMOVED lines=30> */
[----:B------:R-:W-:Y:S01]  /*f2f0*/  ISETP.LT.OR P1, PT, R0, R188, P3 ;  /* 0x000000bc0000720c */ /* 0x000fe20001f21670 */
[----:B------:R2:W4:Y:S01]  /*f300*/  I2F R11, R2 ;  /* 0x00000002000b7306 */ /* 0x0005220000201400 */
        /* <DEDUP_REMOVED lines=9> */
[----:B------:R-:W-:Y:S01]  /*f3a0*/  PLOP3.LUT P0, PT, PT, PT, UP0, 0x80, 0x0 ;  /* 0x000000000000781c */ /* 0x000fe20003f0f008 */
[----:B-1----:R-:W-:Y:S01]  /*f3b0*/  IMAD.MOV.U32 R3, RZ, RZ, R2 ;  /* 0x000000ffff037224 */ /* 0x002fe200078e0002 */
[----:B------:R-:W-:Y:S01]  /*f3c0*/  IABS R2, R4 ;  /* 0x0000000400027213 */ /* 0x000fe20000000000 */
[----:B--2---:R-:W-:Y:S02]  /*f3d0*/  FFMA.FTZ R5, R9, -UR20, R31 ;  /* 0x8000001409057c23 */ /* 0x004fe4000801001f */
[----:B------:R1:W2:Y:S08]  /*f3e0*/  I2F R4, R3 ;  /* 0x0000000300047306 */ /* 0x0002b00000201400 */
[----:B------:R-:W3:Y:S01]  /*f3f0*/  I2F R2, R2 ;  /* 0x0000000200027306 */ /* 0x000ee20000201400 */
[----:B-1----:R-:W-:Y:S01]  /*f400*/  FFMA.FTZ R3, R12, -UR20, R18 ;  /* 0x800000140c037c23 */ /* 0x002fe20008010012 */
[----:B------:R-:W-:Y:S01]  /*f410*/  FSEL R18, R5, -INF , !P4 ;  /* 0xff80000005127808 */ /* 0x000fe20006000000 */
[----:B--2---:R-:W-:Y:S01]  /*f420*/  FFMA.FTZ R4, R4, -UR20, R17 ;  /* 0x8000001404047c23 */ /* 0x004fe20008010011 */
[----:B------:R-:W-:-:S02]  /*f430*/  FSEL R17, R6, -INF , !P6 ;  /* 0xff80000006117808 */ /* 0x000fc40007000000 */
        /* <DEDUP_REMOVED lines=8> */
[----:B------:R-:W-:Y:S01]  /*f4c0*/  IMAD.MOV.U32 R13, RZ, RZ, c[0x0][0x198] ;  /* 0x00006600ff0d7624 */ /* 0x000fe200078e00ff */
[----:B------:R-:W-:Y:S01]  /*f4d0*/  UIADD3 UR5, UR10, -0x3, URZ ;  /* 0xfffffffd0a057890 */ /* 0x000fe2000fffe03f */
[----:B------:R-:W-:Y:S01]  /*f4e0*/  IMAD.MOV.U32 R14, RZ, RZ, c[0x0][0x19c] ;  /* 0x00006700ff0e7624 */ /* 0x000fe200078e00ff */
[----:B------:R1:W-:Y:S01]  /*f4f0*/  @P5 STS.128 [R195+0x4000], RZ ;  /* 0x004000ffc3005388 */ /* 0x0003e20000000c00 */
[C---:B------:R-:W-:Y:S01]  /*f500*/  IMAD.SHL.U32 R0, R13.reuse, 0x40, RZ ;  /* 0x000000400d007824 */ /* 0x040fe200078e00ff */
[----:B------:R-:W-:Y:S01]  /*f510*/  USHF.R.S32.HI UR4, URZ, 0x1f, UR5 ;  /* 0x0000001f3f047899 */ /* 0x000fe20008011405 */
[----:B------:R-:W-:Y:S01]  /*f520*/  BSSY B0, `(.L_x_2002) ;  /* 0x000002c000007945 */ /* 0x000fe20003800000 */
[----:B------:R-:W-:-:S05]  /*f530*/  SHF.L.U64.HI R5, R13, 0x6, R14 ;  /* 0x000000060d057819 */ /* 0x000fca000001020e */
[----:B------:R-:W-:-:S04]  /*f540*/  IMAD R5, R5, UR5, RZ ;  /* 0x0000000505057c24 */ /* 0x000fc8000f8e02ff */
[----:B------:R-:W-:Y:S02]  /*f550*/  IMAD R5, R0, UR4, R5 ;  /* 0x0000000400057c24 */ /* 0x000fe4000f8e0205 */
[----:B--2---:R-:W-:Y:S02]  /*f560*/  IMAD.MOV.U32 R3, RZ, RZ, R251 ;  /* 0x000000ffff037224 */ /* 0x004fe400078e00fb */
[----:B---3--:R-:W-:-:S04]  /*f570*/  IMAD.MOV.U32 R2, RZ, RZ, R242 ;  /* 0x000000ffff027224 */ /* 0x008fc800078e00f2 */
[----:B------:R-:W-:-:S04]  /*f580*/  IMAD.WIDE.U32 R2, R0, UR5, R2 ;  /* 0x0000000500027c25 */ /* 0x000fc8000f8e0002 */
[----:B------:R-:W-:Y:S01]  /*f590*/  IMAD.IADD R5, R3, 0x1, R5 ;  /* 0x0000000103057824 */ /* 0x000fe200078e0205 */
[CC--:B------:R-:W-:Y:S02]  /*f5a0*/  @!P5 LEA R0, P3, R13.reuse, R2.reuse, 0x4 ;  /* 0x000000020d00d211 */ /* 0x0c0fe400078620ff */
[C---:B------:R-:W-:Y:S02]  /*f5b0*/  @!P5 LEA R4, P1, R13.reuse, R2, 0x5 ;  /* 0x000000020d04d211 */ /* 0x040fe400078228ff */
        /* <DEDUP_REMOVED lines=34> */
.L_x_2003:
[----:B------:R-:W-:Y:S05]  /*f7e0*/  BSYNC B0 ;  /* 0x0000000000007941 */ /* 0x000fea0003800000 */
.L_x_2002:
[----:B------:R-:W0:Y:S02]  /*f7f0*/  LDGDEPBAR ;  /* 0x00000000000079af */ /* 0x000e240000000000 */
.L_x_2001:
[----:B------:R-:W3:Y:S04]  /*f800*/  LDL R5, [R1+0xf0] ;  /* 0x0000f00001057983 */ /* 0x000ee80000100800 */
[----:B-1----:R-:W4:Y:S04]  /*f810*/  LDL R6, [R1+0xa4] ;  /* 0x0000a40001067983 */ /* 0x002f280000100800 */
[----:B--2---:R-:W4:Y:S01]  /*f820*/  LDL R4, [R1+0xec] ;  /* 0x0000ec0001047983 */ /* 0x004f220000100800 */
        /* <DEDUP_REMOVED lines=23> */
[----:B------:R-:W-:Y:S01]  /*f9a0*/  STL [R1+0x1b8], R194 ;  /* 0x0001b8c201007387 */ /* 0x000fe20000100800 */
[----:B------:R-:W-:-:S02]  /*f9b0*/  FMNMX.FTZ R3, R20, R3, !PT ;  /* 0x0000000314037209 */ /* 0x000fc40007810000 */
[----:B------:R-:W-:Y:S01]  /*f9c0*/  FMNMX.FTZ R2, R66, R0, !PT ;  /* 0x0000000042027209 */ /* 0x000fe20007810000 */
[----:B------:R1:W-:Y:S01]  /*f9d0*/  STL [R1+0x1b4], R193 ;  /* 0x0001b4c101007387 */ /* 0x0003e20000100800 */
[----:B------:R-:W-:-:S03]  /*f9e0*/  FMNMX.FTZ R0, R17, R3, !PT ;  /* 0x0000000311007209 */ /* 0x000fc60007810000 */
[----:B------:R-:W-:Y:S01]  /*f9f0*/  STL [R1+0x1b0], R192 ;  /* 0x0001b0c001007387 */ /* 0x000fe20000100800 */
[----:B------:R-:W-:-:S03]  /*fa00*/  FMNMX.FTZ R2, R56, R2, !PT ;  /* 0x0000000238027209 */ /* 0x000fc60007810000 */
[----:B------:R-:W-:Y:S04]  /*fa10*/  STL [R1+0x1ac], R191 ;  /* 0x0001acbf01007387 */ /* 0x000fe80000100800 */
[----:B------:R-:W-:Y:S04]  /*fa20*/  STL [R1+0x1a8], R190 ;  /* 0x0001a8be01007387 */ /* 0x000fe80000100800 */
[----:B------:R-:W-:Y:S01]  /*fa30*/  STL [R1+0x1a4], R189 ;  /* 0x0001a4bd01007387 */ /* 0x000fe20000100800 */
[----:B------:R-:W-:-:S03]  /*fa40*/  FMNMX.FTZ R2, R55, R2, !PT ;  /* 0x0000000237027209 */ /* 0x000fc60007810000 */
[----:B------:R-:W-:Y:S04]  /*fa50*/  STL [R1+0x1a0], R188 ;  /* 0x0001a0bc01007387 */ /* 0x000fe80000100800 */
[----:B------:R-:W-:Y:S01]  /*fa60*/  STL [R1+0x19c], R187 ;  /* 0x00019cbb01007387 */ /* 0x000fe20000100800 */
[----:B------:R-:W-:-:S03]  /*fa70*/  USHF.L.U32 UR5, UR38, 0x1, URZ ;  /* 0x0000000126057899 */ /* 0x000fc6000800063f */
[----:B------:R-:W-:Y:S01]  /*fa80*/  STL [R1+0x198], R186 ;  /* 0x000198ba01007387 */ /* 0x000fe20000100800 */
[----:B------:R-:W-:-:S03]  /*fa90*/  IMAD.U32 R3, RZ, RZ, UR37 ;  /* 0x00000025ff037e24 */ /* 0x000fc6000f8e00ff */
[----:B------:R-:W-:Y:S01]  /*faa0*/  STL [R1+0x194], R185 ;  /* 0x000194b901007387 */ /* 0x000fe20000100800 */
[----:B------:R-:W-:-:S03]  /*fab0*/  FMNMX.FTZ R2, R52, R2, !PT ;  /* 0x0000000234027209 */ /* 0x000fc60007810000 */
[----:B------:R-:W-:Y:S04]  /*fac0*/  STL [R1+0x190], R184 ;  /* 0x000190b801007387 */ /* 0x000fe80000100800 */
[----:B------:R-:W-:Y:S04]  /*fad0*/  STL [R1+0x18c], R183 ;  /* 0x00018cb701007387 */ /* 0x000fe80000100800 */
[----:B------:R-:W-:Y:S04]  /*fae0*/  STL [R1+0x188], R182 ;  /* 0x000188b601007387 */ /* 0x000fe80000100800 */
[----:B------:R-:W-:Y:S01]  /*faf0*/  STL [R1+0x184], R181 ;  /* 0x000184b501007387 */ /* 0x000fe20000100800 */
[----:B------:R-:W-:-:S03]  /*fb00*/  FMNMX.FTZ R2, R44, R2, !PT ;  /* 0x000000022c027209 */ /* 0x000fc60007810000 */
[----:B------:R-:W-:Y:S04]  /*fb10*/  STL [R1+0x180], R180 ;  /* 0x000180b401007387 */ /* 0x000fe80000100800 */
[----:B------:R-:W-:Y:S04]  /*fb20*/  STL [R1+0x17c], R179 ;  /* 0x00017cb301007387 */ /* 0x000fe80000100800 */
[----:B------:R4:W-:Y:S01]  /*fb30*/  STL [R1+0x178], R178 ;  /* 0x000178b201007387 */ /* 0x0009e20000100800 */
[----:B------:R-:W-:-:S04]  /*fb40*/  FMNMX.FTZ R8, R24, R2, !PT ;  /* 0x0000000218087209 */ /* 0x000fc80007810000 */
[----:B------:R-:W-:-:S05]  /*fb50*/  FMNMX.FTZ R8, R18, R8, !PT ;  /* 0x0000000812087209 */ /* 0x000fca0007810000 */
[----:B------:R-:W-:Y:S04]  /*fb60*/  SHFL.BFLY PT, R9, R8, 0x2, 0x1f ;  /* 0x0c401f0008097f89 */ /* 0x000fe800000e0000 */
[----:B------:R-:W-:Y:S04]  /*fb70*/  STL [R1+0x174], R177 ;  /* 0x000174b101007387 */ /* 0x000fe80000100800 */
[----:B------:R-:W-:Y:S04]  /*fb80*/  STL [R1+0x170], R176 ;  /* 0x000170b001007387 */ /* 0x000fe80000100800 */
[----:B------:R-:W-:Y:S04]  /*fb90*/  STL [R1+0x16c], R175 ;  /* 0x00016caf01007387 */ /* 0x000fe80000100800 */
[----:B------:R-:W-:Y:S04]  /*fba0*/  STL [R1+0x168], R174 ;  /* 0x000168ae01007387 */ /* 0x000fe80000100800 */
[----:B------:R-:W-:Y:S04]  /*fbb0*/  STL [R1+0x164], R173 ;  /* 0x000164ad01007387 */ /* 0x000fe80000100800 */
[----:B------:R-:W-:Y:S04]  /*fbc0*/  STL [R1+0x160], R168 ;  /* 0x000160a801007387 */ /* 0x000fe80000100800 */
[----:B-1----:R-:W2:Y:S01]  /*fbd0*/  LDL.LU R193, [R1+0x11c] ;  /* 0x00011c0001c17983 */ /* 0x002ea20000300800 */
[----:B---3--:R-:W-:-:S03]  /*fbe0*/  IMAD.WIDE.U32 R238, R5, -0x2daee0ad, RZ ;  /* 0xd2511f5305ee7825 */ /* 0x008fc600078e00ff */
[----:B------:R-:W1:Y:S01]  /*fbf0*/  SHFL.BFLY PT, R5, R0, 0x2, 0x1f ;  /* 0x0c401f0000057f89 */ /* 0x000e6200000e0000 */
[----:B----4-:R-:W-:Y:S01]  /*fc00*/  IMAD R178, R6, -0x326172a9, RZ ;  /* 0xcd9e8d5706b27824 */ /* 0x010fe200078e02ff */
[----:B------:R-:W-:Y:S02]  /*fc10*/  LOP3.LUT R226, R239, UR5, R3, 0x96, !PT ;  /* 0x00000005efe27c12 */ /* 0x000fe4000f8e9603 */
[----:B------:R-:W-:-:S03]  /*fc20*/  LOP3.LUT R6, R249, UR28, R238, 0x96, !PT ;  /* 0x0000001cf9067c12 */ /* 0x000fc6000f8e96ee */
[----:B------:R-:W-:-:S04]  /*fc30*/  IMAD.WIDE.U32 R22, R226, -0x326172a9, RZ ;  /* 0xcd9e8d57e2167825 */ /* 0x000fc800078e00ff */
[----:B------:R-:W-:Y:S01]  /*fc40*/  IMAD.WIDE.U32 R6, R6, -0x326172a9, RZ ;  /* 0xcd9e8d5706067825 */ /* 0x000fe200078e00ff */
[----:B------:R-:W-:-:S03]  /*fc50*/  LOP3.LUT R2, R23, UR29, R178, 0x96, !PT ;  /* 0x0000001d17027c12 */ /* 0x000fc6000f8e96b2 */
[----:B------:R-:W-:Y:S01]  /*fc60*/  IMAD.MOV.U32 R194, RZ, RZ, R4 ;  /* 0x000000ffffc27224 */ /* 0x000fe200078e0004 */
[----:B------:R-:W-:Y:S01]  /*fc70*/  LOP3.LUT R4, R7, UR27, R22, 0x96, !PT ;  /* 0x0000001b07047c12 */ /* 0x000fe2000f8e9616 */
[----:B------:R-:W-:Y:S01]  /*fc80*/  IMAD.WIDE.U32 R2, R2, -0x2daee0ad, RZ ;  /* 0xd2511f5302027825 */ /* 0x000fe200078e00ff */
[----:B-1----:R-:W-:-:S03]  /*fc90*/  FMNMX.FTZ R0, R0, R5, !PT ;  /* 0x0000000500007209 */ /* 0x002fc60007810000 */
[----:B------:R-:W-:Y:S01]  /*fca0*/  IMAD.WIDE.U32 R4, R4, -0x2daee0ad, RZ ;  /* 0xd2511f5304047825 */ /* 0x000fe200078e00ff */
[----:B------:R-:W-:-:S04]  /*fcb0*/  LOP3.LUT R3, R3, UR26, R248, 0x96, !PT ;  /* 0x0000001a03037c12 */ /* 0x000fc8000f8e96f8 */
[----:B------:R-:W-:Y:S01]  /*fcc0*/  LOP3.LUT R10, R5, UR24, R2, 0x96, !PT ;  /* 0x00000018050a7c12 */ /* 0x000fe2000f8e9602 */
[----:B------:R-:W-:Y:S01]  /*fcd0*/  IMAD.WIDE.U32 R2, R3, -0x326172a9, RZ ;  /* 0xcd9e8d5703027825 */ /* 0x000fe200078e00ff */
[----:B------:R-:W1:Y:S03]  /*fce0*/  SHFL.BFLY PT, R14, R0, 0x1, 0x1f ;  /* 0x0c201f00000e7f89 */ /* 0x000e6600000e0000 */
[----:B------:R-:W-:Y:S01]  /*fcf0*/  IMAD.WIDE.U32 R10, R10, -0x326172a9, RZ ;  /* 0xcd9e8d570a0a7825 */ /* 0x000fe200078e00ff */
[----:B------:R-:W-:-:S04]  /*fd00*/  LOP3.LUT R3, R3, UR25, R6, 0x96, !PT ;  /* 0x0000001903037c12 */ /* 0x000fc8000f8e9606 */
[----:B------:R-:W-:Y:S01]  /*fd10*/  LOP3.LUT R12, R11, UR23, R2, 0x96, !PT ;  /* 0x000000170b0c7c12 */ /* 0x000fe2000f8e9602 */
[----:B------:R-:W-:Y:S01]  /*fd20*/  IMAD.WIDE.U32 R2, R3, -0x2daee0ad, RZ ;  /* 0xd2511f5303027825 */ /* 0x000fe200078e00ff */
[----:B------:R-:W-:-:S03]  /*fd30*/  FMNMX.FTZ R11, R8, R9, !PT ;  /* 0x00000009080b7209 */ /* 0x000fc60007810000 */
[----:B------:R-:W-:Y:S01]  /*fd40*/  IMAD.WIDE.U32 R12, R12, -0x2daee0ad, RZ ;  /* 0xd2511f530c0c7825 */ /* 0x000fe200078e00ff */
[----:B------:R-:W-:-:S04]  /*fd50*/  LOP3.LUT R8, R3, UR22, R4, 0x96, !PT ;  /* 0x0000001603087c12 */ /* 0x000fc8000f8e9604 */
[----:B------:R-:W-:Y:S02]  /*fd60*/  LOP3.LUT R4, R13, UR12, R2, 0x96, !PT ;  /* 0x0000000c0d047c12 */ /* 0x000fe4000f8e9602 */
[----:B------:R-:W3:Y:S01]  /*fd70*/  SHFL.BFLY PT, R13, R11, 0x1, 0x1f ;  /* 0x0c201f000b0d7f89 */ /* 0x000ee200000e0000 */
[----:B-1----:R-:W-:Y:S01]  /*fd80*/  FMNMX.FTZ R242, R0, R14, !PT ;  /* 0x0000000e00f27209 */ /* 0x002fe20007810000 */
[----:B------:R-:W-:-:S03]  /*fd90*/  IMAD.WIDE.U32 R8, R8, -0x326172a9, RZ ;  /* 0xcd9e8d5708087825 */ /* 0x000fc600078e00ff */
[----:B------:R-:W-:Y:S01]  /*fda0*/  FSETP.NEU.FTZ.AND P1, PT, R242, -INF , PT ;  /* 0xff800000f200780b */ /* 0x000fe20003f3d000 */
[----:B------:R-:W-:-:S04]  /*fdb0*/  IMAD.WIDE.U32 R4, R4, -0x326172a9, RZ ;  /* 0xcd9e8d5704047825 */ /* 0x000fc800078e00ff */
[----:B------:R-:W-:Y:S01]  /*fdc0*/  FMUL.FTZ R2, R242, c[0x0][0x23c] ;  /* 0x00008f00f2027a20 */ /* 0x000fe20000410000 */
[----:B------:R-:W-:Y:S02]  /*fdd0*/  LOP3.LUT R10, R9, UR13, R10, 0x96, !PT ;  /* 0x0000000d090a7c12 */ /* 0x000fe4000f8e960a */
[--C-:B------:R-:W-:Y:S02]  /*fde0*/  SHF.R.U32.HI R0, RZ, 0x10, R4.reuse ;  /* 0x00000010ff007819 */ /* 0x100fe40000011604 */
[----:B------:R-:W-:Y:S02]  /*fdf0*/  FSEL R2, R2, RZ, P1 ;  /* 0x000000ff02027208 */ /* 0x000fe40000800000 */
[----:B------:R-:W-:Y:S02]  /*fe00*/  SHF.R.U32.HI R9, RZ, 0x18, R4 ;  /* 0x00000018ff097819 */ /* 0x000fe40000011604 */
[----:B------:R-:W-:Y:S02]  /*fe10*/  LOP3.LUT R8, R5, UR8, R8, 0x96, !PT ;  /* 0x0000000805087c12 */ /* 0x000fe4000f8e9608 */
[----:B------:R-:W-:-:S02]  /*fe20*/  LOP3.LUT R3, R4, 0xff, RZ, 0xc0, !PT ;  /* 0x000000ff04037812 */ /* 0x000fc400078ec0ff */
[----:B------:R-:W-:Y:S01]  /*fe30*/  LOP3.LUT R14, R4, 0xffff, RZ, 0xc0, !PT ;  /* 0x0000ffff040e7812 */ /* 0x000fe200078ec0ff */
[----:B------:R-:W-:Y:S01]  /*fe40*/  IMAD.WIDE.U32 R4, R10, -0x2daee0ad, RZ ;  /* 0xd2511f530a047825 */ /* 0x000fe200078e00ff */
[----:B------:R-:W-:Y:S02]  /*fe50*/  LOP3.LUT R15, R0, 0xff, RZ, 0xc0, !PT ;  /* 0x000000ff000f7812 */ /* 0x000fe400078ec0ff */
[----:B------:R-:W-:Y:S01]  /*fe60*/  ISETP.GE.U32.AND P6, PT, R241, R9, PT ;  /* 0x00000009f100720c */ /* 0x000fe20003fc6070 */
[--C-:B------:R-:W-:Y:S01]  /*fe70*/  FFMA.FTZ R0, R158, c[0x0][0x23c], -R2.reuse ;  /* 0x00008f009e007a23 */ /* 0x100fe20000010802 */
[----:B---3--:R-:W-:Y:S01]  /*fe80*/  FMNMX.FTZ R240, R11, R13, !PT ;  /* 0x0000000d0bf07209 */ /* 0x008fe20007810000 */
[----:B------:R-:W-:Y:S01]  /*fe90*/  FFMA.FTZ R9, R64, c[0x0][0x23c], -R2 ;  /* 0x00008f0040097a23 */ /* 0x000fe20000010802 */
[----:B------:R-:W-:Y:S01]  /*fea0*/  ISETP.GE.U32.AND P4, PT, R241, R3, PT ;  /* 0x00000003f100720c */ /* 0x000fe20003f86070 */
[----:B------:R1:W-:Y:S01]  /*feb0*/  MUFU.EX2 R161, R0 ;  /* 0x0000000000a17308 */ /* 0x0003e20000000800 */
[----:B------:R-:W-:-:S02]  /*fec0*/  LOP3.LUT R3, R5, UR7, R12, 0x96, !PT ;  /* 0x0000000705037c12 */ /* 0x000fc4000f8e960c */
[----:B------:R-:W-:Y:S01]  /*fed0*/  LOP3.LUT R11, R4, 0xffff, RZ, 0xc0, !PT ;  /* 0x0000ffff040b7812 */ /* 0x000fe200078ec0ff */
[C---:B------:R-:W-:Y:S01]  /*fee0*/  FMUL.FTZ R5, R240.reuse, c[0x0][0x23c] ;  /* 0x00008f00f0057a20 */ /* 0x040fe20000410000 */
[----:B------:R-:W-:-:S03]  /*fef0*/  FSETP.NEU.FTZ.AND P0, PT, R240, -INF , PT ;  /* 0xff800000f000780b */ /* 0x000fc60003f1d000 */
[----:B------:R3:W4:Y:S01]  /*ff00*/  MUFU.EX2 R163, R9 ;  /* 0x0000000900a37308 */ /* 0x0007220000000800 */
[----:B------:R-:W-:Y:S02]  /*ff10*/  LOP3.LUT R59, R4, 0xff, RZ, 0xc0, !PT ;  /* 0x000000ff043b7812 */ /* 0x000fe400078ec0ff */
[--C-:B------:R-:W-:Y:S02]  /*ff20*/  SHF.R.U32.HI R10, RZ, 0x10, R4.reuse ;  /* 0x00000010ff0a7819 */ /* 0x100fe40000011604 */
[----:B------:R-:W-:Y:S02]  /*ff30*/  SHF.R.U32.HI R64, RZ, 0x18, R4 ;  /* 0x00000018ff407819 */ /* 0x000fe40000011604 */
[----:B-1----:R-:W-:-:S04]  /*ff40*/  LOP3.LUT R0, R8, 0xffff, RZ, 0xc0, !PT ;  /* 0x0000ffff08007812 */ /* 0x002fc800078ec0ff */
[----:B------:R-:W-:Y:S02]  /*ff50*/  SHF.R.U32.HI R4, RZ, 0x8, R0 ;  /* 0x00000008ff047819 */ /* 0x000fe40000011600 */
[----:B------:R-:W-:Y:S02]  /*ff60*/  FSEL R0, R5, RZ, P0 ;  /* 0x000000ff05007208 */ /* 0x000fe40000000000 */
[----:B---3--:R-:W-:-:S03]  /*ff70*/  LOP3.LUT R9, R8, 0xff, RZ, 0xc0, !PT ;  /* 0x000000ff08097812 */ /* 0x008fc600078ec0ff */
[----:B------:R-:W-:Y:S01]  /*ff80*/  FFMA.FTZ R5, R166, c[0x0][0x23c], -R0 ;  /* 0x00008f00a6057a23 */ /* 0x000fe20000010800 */
[----:B------:R-:W-:Y:S02]  /*ff90*/  ISETP.GE.U32.AND P2, PT, R241, R9, PT ;  /* 0x00000009f100720c */ /* 0x000fe40003f46070 */
[----:B------:R-:W-:Y:S01]  /*ffa0*/  LOP3.LUT R4, R4, 0xffff, RZ, 0xc0, !PT ;  /* 0x0000ffff04047812 */ /* 0x000fe200078ec0ff */
[----:B------:R1:W-:Y:S01]  /*ffb0*/  MUFU.EX2 R158, R5 ;  /* 0x00000005009e7308 */ /* 0x0003e20000000800 */
[----:B----4-:R-:W-:Y:S02]  /*ffc0*/  F2FP.PACK_AB R9, R163, R161 ;  /* 0x000000a1a309723e */ /* 0x010fe400000000ff */
[----:B------:R-:W-:Y:S02]  /*ffd0*/  ISETP.GE.U32.AND P3, PT, R241, R4, PT ;  /* 0x00000004f100720c */ /* 0x000fe40003f66070 */
[----:B------:R-:W-:Y:S02]  /*ffe0*/  SHF.R.U32.HI R4, RZ, 0x18, R8 ;  /* 0x00000018ff047819 */ /* 0x000fe40000011608 */
[----:B------:R-:W-:-:S02]  /*fff0*/  PRMT R35, R9, 0x7610, R35 ;  /* 0x0000761009237816 */ /* 0x000fc40000000023 */
[----:B------:R-:W-:Y:S01]  /*10000*/  FSEL R62, R242, RZ, P1 ;  /* 0x000000fff23e7208 */ /* 0x000fe20000800000 */
[----:B-1----:R-:W-:Y:S01]  /*10010*/  FFMA.FTZ R5, R167, c[0x0][0x23c], -R0 ;  /* 0x00008f00a7057a23 */ /* 0x002fe20000010800 */
[----:B------:R-:W-:-:S03]  /*10020*/  ISETP.GE.U32.AND P1, PT, R241, R4, PT ;  /* 0x00000004f100720c */ /* 0x000fc60003f26070 */
[----:B------:R1:W-:Y:S01]  /*10030*/  MUFU.EX2 R160, R5 ;  /* 0x0000000500a07308 */ /* 0x0003e20000000800 */
[----:B------:R-:W-:Y:S01]  /*10040*/  SHF.R.U32.HI R4, RZ, 0x10, R8 ;  /* 0x00000010ff047819 */ /* 0x000fe20000011608 */
[----:B------:R-:W-:Y:S01]  /*10050*/  @!P2 HADD2 R16, -R35.H0_H0, -RZ.H0_H0 ;  /* 0xa00000ff2310a230 */ /* 0x000fe20000000900 */
[----:B------:R-:W-:Y:S02]  /*10060*/  PRMT R34, R9, 0x7632, R34 ;  /* 0x0000763209227816 */ /* 0x000fe40000000022 */
[----:B------:R-:W-:Y:S02]  /*10070*/  LOP3.LUT R4, R4, 0xff, RZ, 0xc0, !PT ;  /* 0x000000ff04047812 */ /* 0x000fe400078ec0ff */
[----:B------:R-:W-:Y:S01]  /*10080*/  PRMT R252, R35, 0x5410, R34 ;  /* 0x0000541023fc7816 */ /* 0x000fe20000000022 */
[----:B-1----:R-:W-:-:S04]  /*10090*/  FFMA.FTZ R5, R157, c[0x0][0x23c], -R2 ;  /* 0x00008f009d057a23 */ /* 0x002fc80000010802 */
[----:B------:R1:W-:Y:S01]  /*100a0*/  MUFU.EX2 R162, R5 ;  /* 0x0000000500a27308 */ /* 0x0003e20000000800 */
[----:B------:R-:W-:Y:S02]  /*100b0*/  @!P2 PRMT R35, R16, 0x5410, RZ ;  /* 0x000054101023a816 */ /* 0x000fe400000000ff */
[----:B------:R-:W-:Y:S02]  /*100c0*/  ISETP.GE.U32.AND P2, PT, R241, R4, PT ;  /* 0x00000004f100720c */ /* 0x000fe40003f46070 */
[----:B------:R-:W-:Y:S01]  /*100d0*/  SHF.R.U32.HI R4, RZ, 0x8, R14 ;  /* 0x00000008ff047819 */ /* 0x000fe2000001160e */
[----:B-1----:R-:W-:-:S04]  /*100e0*/  FFMA.FTZ R5, R149, c[0x0][0x23c], -R2 ;  /* 0x00008f0095057a23 */ /* 0x002fc80000010802 */
[----:B------:R-:W1:Y:S01]  /*100f0*/  MUFU.EX2 R167, R5 ;  /* 0x0000000500a77308 */ /* 0x000e620000000800 */
[----:B------:R-:W-:Y:S02]  /*10100*/  LOP3.LUT R4, R4, 0xffff, RZ, 0xc0, !PT ;  /* 0x0000ffff04047812 */ /* 0x000fe400078ec0ff */
[----:B------:R-:W-:Y:S02]  /*10110*/  FSEL R51, R240, RZ, P0 ;  /* 0x000000fff0337208 */ /* 0x000fe40000000000 */
[----:B------:R-:W-:Y:S01]  /*10120*/  ISETP.GE.U32.AND P0, PT, R241, R4, PT ;  /* 0x00000004f100720c */ /* 0x000fe20003f06070 */
[----:B------:R-:W-:-:S04]  /*10130*/  FFMA.FTZ R4, R159, c[0x0][0x23c], -R0 ;  /* 0x00008f009f047a23 */ /* 0x000fc80000010800 */
[----:B------:R1:W-:Y:S02]  /*10140*/  MUFU.EX2 R157, R4 ;  /* 0x00000004009d7308 */ /* 0x0003e40000000800 */
[----:B-1----:R-:W-:-:S04]  /*10150*/  F2FP.PACK_AB R4, R167, R162 ;  /* 0x000000a2a704723e */ /* 0x002fc800000000ff */
[C---:B------:R-:W-:Y:S02]  /*10160*/  PRMT R31, R4.reuse, 0x7610, R31 ;  /* 0x00007610041f7816 */ /* 0x040fe4000000001f */
[----:B------:R-:W-:-:S03]  /*10170*/  PRMT R30, R4, 0x7632, R30 ;  /* 0x00007632041e7816 */ /* 0x000fc6000000001e */
[----:B------:R-:W-:Y:S01]  /*10180*/  @!P4 HADD2 R29, -R31.H0_H0, -RZ.H0_H0 ;  /* 0xa00000ff1f1dc230 */ /* 0x000fe20000000900 */
[----:B------:R-:W-:Y:S02]  /*10190*/  LOP3.LUT R4, R10, 0xff, RZ, 0xc0, !PT ;  /* 0x000000ff0a047812 */ /* 0x000fe400078ec0ff */
[----:B------:R-:W-:Y:S01]  /*101a0*/  PRMT R244, R31, 0x5410, R30 ;  /* 0x000054101ff47816 */ /* 0x000fe2000000001e */
[----:B------:R-:W-:Y:S01]  /*101b0*/  FFMA.FTZ R5, R156, c[0x0][0x23c], -R0 ;  /* 0x00008f009c057a23 */ /* 0x000fe20000010800 */
[----:B------:R-:W-:Y:S02]  /*101c0*/  @!P4 PRMT R31, R29, 0x5410, RZ ;  /* 0x000054101d1fc816 */ /* 0x000fe400000000ff */
[----:B------:R-:W-:Y:S01]  /*101d0*/  ISETP.GE.U32.AND P4, PT, R241, R4, PT ;  /* 0x00000004f100720c */ /* 0x000fe20003f86070 */
[----:B------:R-:W-:Y:S01]  /*101e0*/  FFMA.FTZ R4, R143, c[0x0][0x23c], -R2 ;  /* 0x00008f008f047a23 */ /* 0x000fe20000010802 */
[----:B------:R-:W1:Y:S01]  /*101f0*/  MUFU.EX2 R166, R5 ;  /* 0x0000000500a67308 */ /* 0x000e620000000800 */
[----:B------:R-:W-:Y:S01]  /*10200*/  F2FP.PACK_AB R8, R160, R158 ;  /* 0x0000009ea008723e */ /* 0x000fe200000000ff */
[----:B------:R-:W-:-:S06]  /*10210*/  @!P3 HADD2 R19, -R34.H0_H0, -RZ.H0_H0 ;  /* 0xa00000ff2213b230 */ /* 0x000fcc0000000900 */
[----:B------:R3:W-:Y:S01]  /*10220*/  MUFU.EX2 R192, R4 ;  /* 0x0000000400c07308 */ /* 0x0007e20000000800 */
[----:B------:R-:W-:Y:S01]  /*10230*/  PRMT R32, R8, 0x7610, R32 ;  /* 0x0000761008207816 */ /* 0x000fe20000000020 */
[----:B------:R-:W-:Y:S01]  /*10240*/  @!P0 HADD2 R28, -R30.H0_H0, -RZ.H0_H0 ;  /* 0xa00000ff1e1c8230 */ /* 0x000fe20000000900 */
[----:B------:R-:W-:Y:S02]  /*10250*/  @!P3 PRMT R34, R19, 0x5410, RZ ;  /* 0x000054101322b816 */ /* 0x000fe400000000ff */
[----:B------:R-:W-:Y:S02]  /*10260*/  ISETP.GE.U32.AND P3, PT, R241, R15, PT ;  /* 0x0000000ff100720c */ /* 0x000fe40003f66070 */
[----:B---3--:R-:W-:-:S04]  /*10270*/  LOP3.LUT R4, R3, 0xffff, RZ, 0xc0, !PT ;  /* 0x0000ffff03047812 */ /* 0x008fc800078ec0ff */
[----:B------:R-:W-:Y:S01]  /*10280*/  SHF.R.U32.HI R4, RZ, 0x8, R4 ;  /* 0x00000008ff047819 */ /* 0x000fe20000011604 */
[----:B------:R-:W-:-:S03]  /*10290*/  @!P2 HADD2 R21, -R32.H0_H0, -RZ.H0_H0 ;  /* 0xa00000ff2015a230 */ /* 0x000fc60000000900 */
[----:B------:R-:W-:Y:S02]  /*102a0*/  LOP3.LUT R4, R4, 0xffff, RZ, 0xc0, !PT ;  /* 0x0000ffff04047812 */ /* 0x000fe400078ec0ff */
[----:B------:R-:W-:Y:S02]  /*102b0*/  PRMT R33, R8, 0x7632, R33 ;  /* 0x0000763208217816 */ /* 0x000fe40000000021 */
[----:B------:R-:W-:Y:S02]  /*102c0*/  @!P0 PRMT R30, R28, 0x5410, RZ ;  /* 0x000054101c1e8816 */ /* 0x000fe400000000ff */
[----:B------:R-:W-:Y:S01]  /*102d0*/  ISETP.GE.U32.AND P0, PT, R241, R4, PT ;  /* 0x00000004f100720c */ /* 0x000fe20003f06070 */
[----:B------:R-:W-:Y:S01]  /*102e0*/  FFMA.FTZ R5, R148, c[0x0][0x23c], -R2 ;  /* 0x00008f0094057a23 */ /* 0x000fe20000010802 */
[----:B------:R-:W-:Y:S02]  /*102f0*/  SHF.R.U32.HI R4, RZ, 0x18, R3 ;  /* 0x00000018ff047819 */ /* 0x000fe40000011603 */
[----:B-1----:R-:W-:-:S02]  /*10300*/  F2FP.PACK_AB R8, R166, R157 ;  /* 0x0000009da608723e */ /* 0x002fc400000000ff */
[----:B------:R-:W-:Y:S02]  /*10310*/  PRMT R251, R32, 0x5410, R33 ;  /* 0x0000541020fb7816 */ /* 0x000fe40000000021 */
[----:B------:R-:W-:Y:S01]  /*10320*/  @!P2 PRMT R32, R21, 0x5410, RZ ;  /* 0x000054101520a816 */ /* 0x000fe200000000ff */
[----:B------:R1:W3:Y:S01]  /*10330*/  MUFU.EX2 R159, R5 ;  /* 0x00000005009f7308 */ /* 0x0002e20000000800 */
[----:B------:R-:W-:Y:S02]  /*10340*/  ISETP.GE.U32.AND P2, PT, R241, R4, PT ;  /* 0x00000004f100720c */ /* 0x000fe40003f46070 */
[C---:B------:R-:W-:Y:S02]  /*10350*/  PRMT R28, R8.reuse, 0x7610, R28 ;  /* 0x00007610081c7816 */ /* 0x040fe4000000001c */
[----:B------:R-:W-:Y:S02]  /*10360*/  FMNMX.FTZ R4, R71, R217, !PT ;  /* 0x000000d947047209 */ /* 0x000fe40007810000 */
[----:B------:R-:W-:Y:S01]  /*10370*/  PRMT R29, R8, 0x7632, R29 ;  /* 0x00007632081d7816 */ /* 0x000fe2000000001d */
[----:B------:R-:W-:Y:S01]  /*10380*/  @!P3 HADD2 R37, -R28.H0_H0, -RZ.H0_H0 ;  /* 0xa00000ff1c25b230 */ /* 0x000fe20000000900 */
[----:B------:R-:W-:-:S02]  /*10390*/  FMNMX.FTZ R4, R216, R4, !PT ;  /* 0x00000004d8047209 */ /* 0x000fc40007810000 */
[----:B-1----:R-:W-:Y:S02]  /*103a0*/  LOP3.LUT R5, R3, 0xff, RZ, 0xc0, !PT ;  /* 0x000000ff03057812 */ /* 0x002fe400078ec0ff */
[----:B------:R-:W-:Y:S01]  /*103b0*/  SHF.R.U32.HI R3, RZ, 0x10, R3 ;  /* 0x00000010ff037819 */ /* 0x000fe20000011603 */
[----:B------:R-:W-:Y:S01]  /*103c0*/  @!P1 HADD2 R27, -R33.H0_H0, -RZ.H0_H0 ;  /* 0xa00000ff211b9230 */ /* 0x000fe20000000900 */
[----:B------:R-:W-:Y:S02]  /*103d0*/  FMNMX.FTZ R4, R214, R4, !PT ;  /* 0x00000004d6047209 */ /* 0x000fe40007810000 */
[----:B------:R-:W-:Y:S02]  /*103e0*/  LOP3.LUT R3, R3, 0xff, RZ, 0xc0, !PT ;  /* 0x000000ff03037812 */ /* 0x000fe400078ec0ff */
[----:B------:R-:W-:Y:S02]  /*103f0*/  PRMT R250, R28, 0x5410, R29 ;  /* 0x000054101cfa7816 */ /* 0x000fe4000000001d */
[----:B------:R-:W-:-:S02]  /*10400*/  @!P3 PRMT R28, R37, 0x5410, RZ ;  /* 0x00005410251cb816 */ /* 0x000fc400000000ff */
[----:B------:R-:W-:Y:S02]  /*10410*/  ISETP.GE.U32.AND P3, PT, R241, R3, PT ;  /* 0x00000003f100720c */ /* 0x000fe40003f66070 */
[----:B------:R-:W-:Y:S02]  /*10420*/  FMNMX.FTZ R3, R212, R4, !PT ;  /* 0x00000004d4037209 */ /* 0x000fe40007810000 */
[----:B------:R-:W-:Y:S02]  /*10430*/  @!P1 PRMT R33, R27, 0x5410, RZ ;  /* 0x000054101b219816 */ /* 0x000fe400000000ff */
[----:B------:R-:W-:Y:S02]  /*10440*/  ISETP.GE.U32.AND P1, PT, R241, R5, PT ;  /* 0x00000005f100720c */ /* 0x000fe40003f26070 */
[----:B---3--:R-:W-:Y:S02]  /*10450*/  F2FP.PACK_AB R5, R192, R159 ;  /* 0x0000009fc005723e */ /* 0x008fe400000000ff */
[----:B------:R-:W-:-:S02]  /*10460*/  FMNMX.FTZ R3, R198, R3, !PT ;  /* 0x00000003c6037209 */ /* 0x000fc40007810000 */
[----:B------:R-:W-:Y:S02]  /*10470*/  PRMT R220, R5, 0x7632, R220 ;  /* 0x0000763205dc7816 */ /* 0x000fe400000000dc */
[----:B------:R-:W-:Y:S02]  /*10480*/  FMNMX.FTZ R4, R155, R3, !PT ;  /* 0x000000039b047209 */ /* 0x000fe40007810000 */
[----:B------:R-:W-:Y:S01]  /*10490*/  SHF.R.U32.HI R3, RZ, 0x8, R11 ;  /* 0x00000008ff037819 */ /* 0x000fe2000001160b */
[----:B------:R-:W-:Y:S01]  /*104a0*/  @!P0 HADD2 R39, -R220.H0_H0, -RZ.H0_H0 ;  /* 0xa00000ffdc278230 */ /* 0x000fe20000000900 */
[----:B------:R-:W-:Y:S02]  /*104b0*/  FMNMX.FTZ R4, R152, R4, !PT ;  /* 0x0000000498047209 */ /* 0x000fe40007810000 */
[----:B------:R-:W-:Y:S02]  /*104c0*/  PRMT R221, R5, 0x7610, R221 ;  /* 0x0000761005dd7816 */ /* 0x000fe400000000dd */
[----:B------:R-:W-:-:S02]  /*104d0*/  LOP3.LUT R3, R3, 0xffff, RZ, 0xc0, !PT ;  /* 0x0000ffff03037812 */ /* 0x000fc400078ec0ff */
[----:B------:R-:W-:Y:S02]  /*104e0*/  FMNMX.FTZ R4, R147, R4, !PT ;  /* 0x0000000493047209 */ /* 0x000fe40007810000 */
[----:B------:R-:W-:Y:S02]  /*104f0*/  PRMT R247, R221, 0x5410, R220 ;  /* 0x00005410ddf77816 */ /* 0x000fe400000000dc */
[----:B------:R-:W-:Y:S02]  /*10500*/  @!P0 PRMT R220, R39, 0x5410, RZ ;  /* 0x0000541027dc8816 */ /* 0x000fe400000000ff */
[----:B------:R-:W-:Y:S02]  /*10510*/  ISETP.GE.U32.AND P0, PT, R241, R3, PT ;  /* 0x00000003f100720c */ /* 0x000fe40003f06070 */
[----:B------:R-:W-:Y:S01]  /*10520*/  FMNMX.FTZ R3, R144, R4, !PT ;  /* 0x0000000490037209 */ /* 0x000fe20007810000 */
[--C-:B------:R-:W-:Y:S02]  /*10530*/  FFMA.FTZ R13, R63, c[0x0][0x23c], -R2.reuse ;  /* 0x00008f003f0d7a23 */ /* 0x100fe40000010802 */
[--C-:B------:R-:W-:Y:S01]  /*10540*/  FFMA.FTZ R39, R61, c[0x0][0x23c], -R2.reuse ;  /* 0x00008f003d277a23 */ /* 0x100fe20000010802 */
[----:B------:R-:W-:Y:S01]  /*10550*/  FMNMX.FTZ R3, R75, R3, !PT ;  /* 0x000000034b037209 */ /* 0x000fe20007810000 */
        /* <DEDUP_REMOVED lines=20> */
[----:B------:R-:W-:-:S02]  /*106a0*/  @!P1 HADD2 R38, -R221.H0_H0, -RZ.H0_H0 ;  /* 0xa00000ffdd269230 */ /* 0x000fc40000000900 */
[----:B------:R-:W-:Y:S01]  /*106b0*/  @!P6 HADD2 R36, -R29.H0_H0, -RZ.H0_H0 ;  /* 0xa00000ff1d24e230 */ /* 0x000fe20000000900 */
[----:B------:R-:W-:Y:S01]  /*106c0*/  FMNMX.FTZ R3, R153, R3, !PT ;  /* 0x0000000399037209 */ /* 0x000fe20007810000 */
[----:B------:R-:W1:Y:S01]  /*106d0*/  SHFL.BFLY PT, R4, R2, 0x2, 0x1f ;  /* 0x0c401f0002047f89 */ /* 0x000e6200000e0000 */
[----:B------:R-:W-:Y:S01]  /*106e0*/  @!P1 PRMT R221, R38, 0x5410, RZ ;  /* 0x0000541026dd9816 */ /* 0x000fe200000000ff */
[--C-:B------:R-:W-:Y:S01]  /*106f0*/  FFMA.FTZ R38, R56, c[0x0][0x23c], -R0.reuse ;  /* 0x00008f0038267a23 */ /* 0x100fe20000010800 */
[----:B------:R-:W-:Y:S01]  /*10700*/  @!P6 PRMT R29, R36, 0x5410, RZ ;  /* 0x00005410241de816 */ /* 0x000fe200000000ff */
        /* <DEDUP_REMOVED lines=11> */
[----:B------:R-:W-:Y:S01]  /*107c0*/  FMNMX.FTZ R0, R150, R3, !PT ;  /* 0x0000000396007209 */ /* 0x000fe20007810000 */
[----:B------:R-:W-:-:S03]  /*107d0*/  ULEA UR4, UR38, 0x1, 0x1 ;  /* 0x0000000126047891 */ /* 0x000fc6000f8e083f */
[----:B------:R-:W-:Y:S01]  /*107e0*/  FMNMX.FTZ R3, R146, R0, !PT ;  /* 0x0000000092037209 */ /* 0x000fe20007810000 */
[----:B------:R-:W-:-:S05]  /*107f0*/  IMAD.U32 R0, RZ, RZ, UR37 ;  /* 0x00000025ff007e24 */ /* 0x000fca000f8e00ff */
[----:B------:R-:W-:Y:S02]  /*10800*/  LOP3.LUT R14, R239, UR4, R0, 0x96, !PT ;  /* 0x00000004ef0e7c12 */ /* 0x000fe4000f8e9600 */
[----:B------:R-:W-:-:S03]  /*10810*/  FMNMX.FTZ R3, R140, R3, !PT ;  /* 0x000000038c037209 */ /* 0x000fc60007810000 */
[----:B------:R-:W-:Y:S01]  /*10820*/  IMAD.WIDE.U32 R14, R14, -0x326172a9, RZ ;  /* 0xcd9e8d570e0e7825 */ /* 0x000fe200078e00ff */
[----:B-1----:R-:W-:Y:S02]  /*10830*/  FMNMX.FTZ R0, R2, R4, !PT ;  /* 0x0000000402007209 */ /* 0x002fe40007810000 */
[----:B------:R-:W-:Y:S02]  /*10840*/  FMNMX.FTZ R3, R74, R3, !PT ;  /* 0x000000034a037209 */ /* 0x000fe40007810000 */
[----:B------:R-:W-:Y:S01]  /*10850*/  LOP3.LUT R4, R15, UR29, R178, 0x96, !PT ;  /* 0x0000001d0f047c12 */ /* 0x000fe2000f8e96b2 */
[----:B------:R1:W-:Y:S01]  /*10860*/  MUFU.EX2 R154, R5 ;  /* 0x00000005009a7308 */ /* 0x0003e20000000800 */
[----:B------:R-:W-:-:S04]  /*10870*/  FMNMX.FTZ R3, R72, R3, !PT ;  /* 0x0000000348037209 */ /* 0x000fc80007810000 */
[----:B------:R-:W-:-:S03]  /*10880*/  FMNMX.FTZ R3, R60, R3, !PT ;  /* 0x000000033c037209 */ /* 0x000fc60007810000 */
[----:B------:R3:W4:Y:S01]  /*10890*/  MUFU.EX2 R156, R8 ;  /* 0x00000008009c7308 */ /* 0x0007220000000800 */
[----:B-1----:R-:W-:-:S05]  /*108a0*/  IMAD.WIDE.U32 R4, R4, -0x2daee0ad, RZ ;  /* 0xd2511f5304047825 */ /* 0x002fca00078e00ff */
[----:B------:R-:W-:Y:S02]  /*108b0*/  LOP3.LUT R2, R5, UR26, R248, 0x96, !PT ;  /* 0x0000001a05027c12 */ /* 0x000fe4000f8e96f8 */
[----:B---3--:R-:W-:Y:S02]  /*108c0*/  LOP3.LUT R8, R7, UR27, R14, 0x96, !PT ;  /* 0x0000001b07087c12 */ /* 0x008fe4000f8e960e */
[----:B------:R-:W-:-:S03]  /*108d0*/  FMNMX.FTZ R5, R53, R3, !PT ;  /* 0x0000000335057209 */ /* 0x000fc60007810000 */
[----:B------:R-:W-:Y:S01]  /*108e0*/  IMAD.WIDE.U32 R8, R8, -0x2daee0ad, RZ ;  /* 0xd2511f5308087825 */ /* 0x000fe200078e00ff */
[----:B------:R-:W-:-:S04]  /*108f0*/  FMNMX.FTZ R5, R49, R5, !PT ;  /* 0x0000000531057209 */ /* 0x000fc80007810000 */
[----:B------:R-:W-:Y:S02]  /*10900*/  LOP3.LUT R7, R9, UR24, R4, 0x96, !PT ;  /* 0x0000001809077c12 */ /* 0x000fe4000f8e9604 */
[----:B------:R-:W-:Y:S01]  /*10910*/  FMNMX.FTZ R4, R47, R5, !PT ;  /* 0x000000052f047209 */ /* 0x000fe20007810000 */
[----:B------:R-:W-:Y:S04]  /*10920*/  SHFL.BFLY PT, R12, R0, 0x1, 0x1f ;  /* 0x0c201f00000c7f89 */ /* 0x000fe800000e0000 */
[----:B------:R-:W1:Y:S01]  /*10930*/  SHFL.BFLY PT, R11, R4, 0x2, 0x1f ;  /* 0x0c401f00040b7f89 */ /* 0x000e6200000e0000 */
[----:B------:R-:W-:-:S05]  /*10940*/  IMAD.WIDE.U32 R2, R2, -0x326172a9, RZ ;  /* 0xcd9e8d5702027825 */ /* 0x000fca00078e00ff */
[----:B------:R-:W-:Y:S01]  /*10950*/  LOP3.LUT R10, R3, UR25, R6, 0x96, !PT ;  /* 0x00000019030a7c12 */ /* 0x000fe2000f8e9606 */
[----:B------:R-:W-:Y:S01]  /*10960*/  IMAD.WIDE.U32 R6, R7, -0x326172a9, RZ ;  /* 0xcd9e8d5707067825 */ /* 0x000fe200078e00ff */
[----:B----4-:R-:W-:-:S04]  /*10970*/  F2FP.PACK_AB R3, R156, R154 ;  /* 0x0000009a9c03723e */ /* 0x010fc800000000ff */
[----:B------:R-:W-:Y:S02]  /*10980*/  PRMT R219, R3, 0x7632, R219 ;  /* 0x0000763203db7816 */ /* 0x000fe400000000db */
[----:B------:R-:W-:Y:S02]  /*10990*/  LOP3.LUT R9, R7, UR23, R2, 0x96, !PT ;  /* 0x0000001707097c12 */ /* 0x000fe4000f8e9602 */
[----:B------:R-:W-:Y:S01]  /*109a0*/  PRMT R218, R3, 0x7610, R218 ;  /* 0x0000761003da7816 */ /* 0x000fe200000000da */
[----:B------:R-:W-:Y:S01]  /*109b0*/  IMAD.WIDE.U32 R2, R10, -0x2daee0ad, RZ ;  /* 0xd2511f530a027825 */ /* 0x000fe200078e00ff */
[----:B------:R-:W-:Y:S04]  /*109c0*/  MUFU.EX2 R190, R16 ;  /* 0x0000001000be7308 */ /* 0x000fe80000000800 */
[----:B------:R-:W-:Y:S01]  /*109d0*/  LOP3.LUT R5, R3, UR22, R8, 0x96, !PT ;  /* 0x0000001603057c12 */ /* 0x000fe2000f8e9608 */
[----:B------:R-:W-:Y:S01]  /*109e0*/  IMAD.WIDE.U32 R8, R9, -0x2daee0ad, RZ ;  /* 0xd2511f5309087825 */ /* 0x000fe200078e00ff */
[----:B-1----:R-:W-:-:S02]  /*109f0*/  FMNMX.FTZ R7, R4, R11, !PT ;  /* 0x0000000b04077209 */ /* 0x002fc40007810000 */
[----:B------:R-:W1:Y:S01]  /*10a00*/  MUFU.EX2 R189, R13 ;  /* 0x0000000d00bd7308 */ /* 0x000e620000000800 */
[----:B------:R-:W-:Y:S02]  /*10a10*/  FMNMX.FTZ R246, R0, R12, !PT ;  /* 0x0000000c00f67209 */ /* 0x000fe40007810000 */
[----:B------:R-:W-:Y:S02]  /*10a20*/  LOP3.LUT R2, R9, UR12, R2, 0x96, !PT ;  /* 0x0000000c09027c12 */ /* 0x000fe4000f8e9602 */
[----:B------:R-:W3:Y:S01]  /*10a30*/  SHFL.BFLY PT, R9, R7, 0x1, 0x1f ;  /* 0x0c201f0007097f89 */ /* 0x000ee200000e0000 */
[C---:B------:R-:W-:Y:S01]  /*10a40*/  FMUL.FTZ R0, R246.reuse, c[0x0][0x23c] ;  /* 0x00008f00f6007a20 */ /* 0x040fe20000410000 */
[----:B------:R-:W-:Y:S01]  /*10a50*/  FSETP.NEU.FTZ.AND P1, PT, R246, -INF , PT ;  /* 0xff800000f600780b */ /* 0x000fe20003f3d000 */
[----:B------:R-:W-:Y:S01]  /*10a60*/  IMAD.WIDE.U32 R4, R5, -0x326172a9, RZ ;  /* 0xcd9e8d5705047825 */ /* 0x000fe200078e00ff */
[----:B------:R-:W-:-:S03]  /*10a70*/  ISETP.GE.U32.AND P6, PT, R241, R59, PT ;  /* 0x0000003bf100720c */ /* 0x000fc60003fc6070 */
[----:B------:R-:W-:Y:S01]  /*10a80*/  IMAD.WIDE.U32 R2, R2, -0x326172a9, RZ ;  /* 0xcd9e8d5702027825 */ /* 0x000fe200078e00ff */
[----:B------:R-:W-:Y:S02]  /*10a90*/  FSEL R0, R0, RZ, P1 ;  /* 0x000000ff00007208 */ /* 0x000fe40000800000 */
[----:B------:R-:W-:Y:S02]  /*10aa0*/  LOP3.LUT R10, R5, UR13, R6, 0x96, !PT ;  /* 0x0000000d050a7c12 */ /* 0x000fe4000f8e9606 */
[----:B------:R-:W-:Y:S01]  /*10ab0*/  LOP3.LUT R4, R3, UR8, R4, 0x96, !PT ;  /* 0x0000000803047c12 */ /* 0x000fe2000f8e9604 */
[--C-:B------:R-:W-:Y:S01]  /*10ac0*/  FFMA.FTZ R148, R152, c[0x0][0x23c], -R0.reuse ;  /* 0x00008f0098947a23 */ /* 0x100fe20000010800 */
[----:B-1----:R-:W-:Y:S01]  /*10ad0*/  F2FP.PACK_AB R5, R189, R190 ;  /* 0x000000bebd05723e */ /* 0x002fe200000000ff */
        /* <DEDUP_REMOVED lines=16> */
[C---:B------:R-:W-:Y:S02]  /*10be0*/  PRMT R217, R5.reuse, 0x7610, R217 ;  /* 0x0000761005d97816 */ /* 0x040fe400000000d9 */
[----:B------:R-:W-:Y:S02]  /*10bf0*/  SHF.R.U32.HI R0, RZ, 0x8, R0 ;  /* 0x00000008ff007819 */ /* 0x000fe40000011600 */
[----:B------:R-:W-:Y:S01]  /*10c00*/  PRMT R216, R5, 0x7632, R216 ;  /* 0x0000763205d87816 */ /* 0x000fe200000000d8 */
[----:B------:R-:W-:Y:S01]  /*10c10*/  @!P6 HADD2 R20, -R217.H0_H0, -RZ.H0_H0 ;  /* 0xa00000ffd914e230 */ /* 0x000fe20000000900 */
[----:B---3--:R-:W-:Y:S01]  /*10c20*/  FMNMX.FTZ R245, R7, R9, !PT ;  /* 0x0000000907f57209 */ /* 0x008fe20007810000 */
[----:B------:R-:W-:Y:S01]  /*10c30*/  FADD.FTZ R7, R69, -R51 ;  /* 0x8000003345077221 */ /* 0x000fe20000010000 */
[----:B------:R-:W-:-:S02]  /*10c40*/  LOP3.LUT R5, R0, 0xffff, RZ, 0xc0, !PT ;  /* 0x0000ffff00057812 */ /* 0x000fc400078ec0ff */
[----:B------:R-:W-:Y:S02]  /*10c50*/  PRMT R237, R217, 0x5410, R216 ;  /* 0x00005410d9ed7816 */ /* 0x000fe400000000d8 */
[----:B------:R-:W-:Y:S02]  /*10c60*/  @!P6 PRMT R217, R20, 0x5410, RZ ;  /* 0x0000541014d9e816 */ /* 0x000fe400000000ff */
[----:B------:R-:W-:Y:S01]  /*10c70*/  ISETP.GE.U32.AND P6, PT, R241, R5, PT ;  /* 0x00000005f100720c */ /* 0x000fe20003fc6070 */
[----:B------:R-:W-:-:S06]  /*10c80*/  FMUL.FTZ R5, R7, c[0x0][0x23c] ;  /* 0x00008f0007057a20 */ /* 0x000fcc0000410000 */
[----:B------:R-:W2:Y:S02]  /*10c90*/  MUFU.EX2 R5, R5 ;  /* 0x0000000500057308 */ /* 0x000ea40000000800 */
[----:B--2---:R-:W-:Y:S02]  /*10ca0*/  FFMA.FTZ R7, R193, R5, R158 ;  /* 0x00000005c1077223 */ /* 0x004fe4000001009e */
[----:B------:R-:W2:Y:S01]  /*10cb0*/  LDL.LU R193, [R1+0x120] ;  /* 0x0001200001c17983 */ /* 0x000ea20000300800 */
[----:B------:R-:W-:Y:S01]  /*10cc0*/  @!P2 HADD2 R17, -R219.H0_H0, -RZ.H0_H0 ;  /* 0xa00000ffdb11a230 */ /* 0x000fe20000000900 */
[----:B------:R-:W-:Y:S01]  /*10cd0*/  PRMT R243, R218, 0x5410, R219 ;  /* 0x00005410daf37816 */ /* 0x000fe200000000db */
[----:B------:R-:W-:Y:S01]  /*10ce0*/  FMUL.FTZ R6, R245, c[0x0][0x23c] ;  /* 0x00008f00f5067a20 */ /* 0x000fe20000410000 */
[----:B------:R-:W-:Y:S01]  /*10cf0*/  @!P3 HADD2 R18, -R218.H0_H0, -RZ.H0_H0 ;  /* 0xa00000ffda12b230 */ /* 0x000fe20000000900 */
[----:B------:R-:W3:Y:S01]  /*10d00*/  LDL.LU R191, [R1+0x124] ;  /* 0x0001240001bf7983 */ /* 0x000ee20000300800 */
[----:B------:R-:W-:-:S02]  /*10d10*/  @!P2 PRMT R219, R17, 0x5410, RZ ;  /* 0x0000541011dba816 */ /* 0x000fc400000000ff */
[----:B------:R-:W-:-:S04]  /*10d20*/  FSETP.NEU.FTZ.AND P2, PT, R245, -INF , PT ;  /* 0xff800000f500780b */ /* 0x000fc80003f5d000 */
[----:B------:R-:W-:-:S05]  /*10d30*/  FSEL R0, R6, RZ, P2 ;  /* 0x000000ff06007208 */ /* 0x000fca0001000000 */
[--C-:B------:R-:W-:Y:S02]  /*10d40*/  FFMA.FTZ R17, R235, c[0x0][0x23c], -R0.reuse ;  /* 0x00008f00eb117a23 */ /* 0x100fe40000010800 */
[--C-:B------:R-:W-:Y:S01]  /*10d50*/  FFMA.FTZ R51, R153, c[0x0][0x23c], -R0.reuse ;  /* 0x00008f0099337a23 */ /* 0x100fe20000010800 */
[----:B------:R-:W-:Y:S01]  /*10d60*/  MUFU.EX2 R235, R21 ;  /* 0x0000001500eb7308 */ /* 0x000fe20000000800 */
[--C-:B------:R-:W-:Y:S01]  /*10d70*/  FFMA.FTZ R224, R60, c[0x0][0x23c], -R0.reuse ;  /* 0x00008f003ce07a23 */ /* 0x100fe20000010800 */
[----:B------:R-:W-:Y:S01]  /*10d80*/  @!P3 PRMT R218, R18, 0x5410, RZ ;  /* 0x0000541012dab816 */ /* 0x000fe200000000ff */
[----:B------:R-:W-:Y:S01]  /*10d90*/  FFMA.FTZ R59, R150, c[0x0][0x23c], -R0 ;  /* 0x00008f00963b7a23 */ /* 0x000fe20000010800 */
[----:B------:R-:W-:-:S04]  /*10da0*/  @!P0 HADD2 R60, -R216.H0_H0, -RZ.H0_H0 ;  /* 0xa00000ffd83c8230 */ /* 0x000fc80000000900 */
[----:B------:R-:W1:Y:S01]  /*10db0*/  MUFU.EX2 R153, R27 ;  /* 0x0000001b00997308 */ /* 0x000e620000000800 */
        /* <DEDUP_REMOVED lines=12> */
[----:B------:R-:W-:-:S02]  /*10e80*/  LOP3.LUT R0, R4, 0xff, RZ, 0xc0, !PT ;  /* 0x000000ff04007812 */ /* 0x000fc400078ec0ff */
[----:B------:R-:W-:Y:S02]  /*10e90*/  @!P0 PRMT R216, R60, 0x5410, RZ ;  /* 0x000054103cd88816 */ /* 0x000fe400000000ff */
[----:B------:R-:W-:Y:S02]  /*10ea0*/  ISETP.GE.U32.AND P0, PT, R241, R0, PT ;  /* 0x00000000f100720c */ /* 0x000fe40003f06070 */
[----:B------:R-:W-:Y:S01]  /*10eb0*/  SHF.R.U32.HI R0, RZ, 0x18, R4 ;  /* 0x00000018ff007819 */ /* 0x000fe20000011604 */
[----:B------:R-:W-:-:S03]  /*10ec0*/  FADD.FTZ R6, R70, -R62 ;  /* 0x8000003e46067221 */ /* 0x000fc60000010000 */
[----:B------:R-:W-:Y:S02]  /*10ed0*/  ISETP.GE.U32.AND P3, PT, R241, R0, PT ;  /* 0x00000000f100720c */ /* 0x000fe40003f66070 */
[----:B-1----:R-:W-:Y:S01]  /*10ee0*/  F2FP.PACK_AB R0, R235, R153 ;  /* 0x00000099eb00723e */ /* 0x002fe200000000ff */
[----:B------:R-:W-:-:S03]  /*10ef0*/  FMUL.FTZ R6, R6, c[0x0][0x23c] ;  /* 0x00008f0006067a20 */ /* 0x000fc60000410000 */
[C---:B------:R-:W-:Y:S02]  /*10f00*/  PRMT R215, R0.reuse, 0x7610, R215 ;  /* 0x0000761000d77816 */ /* 0x040fe400000000d7 */
[----:B------:R-:W-:Y:S02]  /*10f10*/  PRMT R214, R0, 0x7632, R214 ;  /* 0x0000763200d67816 */ /* 0x000fe400000000d6 */
[----:B------:R-:W-:Y:S02]  /*10f20*/  SHF.R.U32.HI R0, RZ, 0x10, R4 ;  /* 0x00000010ff007819 */ /* 0x000fe40000011604 */
[----:B------:R-:W2:Y:S02]  /*10f30*/  MUFU.EX2 R4, R6 ;  /* 0x0000000600047308 */ /* 0x000ea40000000800 */
[----:B--2---:R-:W-:Y:S02]  /*10f40*/  FFMA.FTZ R21, R193, R4, R161 ;  /* 0x00000004c1157223 */ /* 0x004fe400000100a1 */
[----:B------:R-:W2:Y:S04]  /*10f50*/  LDL.LU R193, [R1+0x138] ;  /* 0x0001380001c17983 */ /* 0x000ea80000300800 */
[----:B------:R-:W4:Y:S01]  /*10f60*/  LDL R186, [R1+0xa8] ;  /* 0x0000a80001ba7983 */ /* 0x000f220000100800 */
[----:B------:R-:W-:Y:S01]  /*10f70*/  MUFU.EX2 R62, R39 ;  /* 0x00000027003e7308 */ /* 0x000fe20000000800 */
[----:B------:R-:W-:Y:S01]  /*10f80*/  @!P4 HADD2 R70, -R215.H0_H0, -RZ.H0_H0 ;  /* 0xa00000ffd746c230 */ /* 0x000fe20000000900 */
[----:B------:R-:W-:-:S06]  /*10f90*/  FSEL R9, R246, RZ, P1 ;  /* 0x000000fff6097208 */ /* 0x000fcc0000800000 */
[----:B------:R-:W1:Y:S01]  /*10fa0*/  MUFU.EX2 R40, R40 ;  /* 0x0000002800287308 */ /* 0x000e620000000800 */
[----:B------:R-:W-:Y:S02]  /*10fb0*/  LOP3.LUT R0, R0, 0xff, RZ, 0xc0, !PT ;  /* 0x000000ff00007812 */ /* 0x000fe400078ec0ff */
[----:B------:R-:W-:Y:S02]  /*10fc0*/  ISETP.GE.U32.AND P1, PT, R241, R64, PT ;  /* 0x00000040f100720c */ /* 0x000fe40003f26070 */
[----:B------:R-:W-:Y:S02]  /*10fd0*/  PRMT R64, R215, 0x5410, R214 ;  /* 0x00005410d7407816 */ /* 0x000fe400000000d6 */
[----:B------:R-:W-:Y:S02]  /*10fe0*/  @!P4 PRMT R215, R70, 0x5410, RZ ;  /* 0x0000541046d7c816 */ /* 0x000fe400000000ff */
[----:B------:R-:W-:Y:S02]  /*10ff0*/  ISETP.GE.U32.AND P4, PT, R241, R0, PT ;  /* 0x00000000f100720c */ /* 0x000fe40003f86070 */
[----:B------:R-:W-:-:S02]  /*11000*/  LOP3.LUT R0, R2, 0xff, RZ, 0xc0, !PT ;  /* 0x000000ff02007812 */ /* 0x000fc400078ec0ff */
[----:B------:R-:W-:Y:S02]  /*11010*/  FSEL R6, R245, RZ, P2 ;  /* 0x000000fff5067208 */ /* 0x000fe40001000000 */
[----:B------:R-:W-:Y:S02]  /*11020*/  LOP3.LUT R11, R2, 0xffff, RZ, 0xc0, !PT ;  /* 0x0000ffff020b7812 */ /* 0x000fe400078ec0ff */
[----:B------:R-:W-:Y:S01]  /*11030*/  ISETP.GE.U32.AND P2, PT, R241, R0, PT ;  /* 0x00000000f100720c */ /* 0x000fe20003f46070 */
[----:B------:R-:W3:Y:S01]  /*11040*/  MUFU.EX2 R3, R42 ;  /* 0x0000002a00037308 */ /* 0x000ee20000000800 */
[----:B-1----:R-:W-:-:S04]  /*11050*/  F2FP.PACK_AB R0, R40, R62 ;  /* 0x0000003e2800723e */ /* 0x002fc800000000ff */
[C---:B------:R-:W-:Y:S02]  /*11060*/  PRMT R213, R0.reuse, 0x7610, R213 ;  /* 0x0000761000d57816 */ /* 0x040fe400000000d5 */
[----:B------:R-:W-:Y:S02]  /*11070*/  PRMT R212, R0, 0x7632, R212 ;  /* 0x0000763200d47816 */ /* 0x000fe400000000d4 */
[--C-:B------:R-:W-:Y:S01]  /*11080*/  SHF.R.U32.HI R16, RZ, 0x18, R2.reuse ;  /* 0x00000018ff107819 */ /* 0x100fe20000011602 */
[----:B------:R-:W-:Y:S01]  /*11090*/  @!P0 HADD2 R72, -R213.H0_H0, -RZ.H0_H0 ;  /* 0xa00000ffd5488230 */ /* 0x000fe20000000900 */
[----:B------:R-:W-:Y:S02]  /*110a0*/  SHF.R.U32.HI R2, RZ, 0x10, R2 ;  /* 0x00000010ff027819 */ /* 0x000fe40000011602 */
[----:B------:R-:W-:Y:S01]  /*110b0*/  PRMT R234, R213, 0x5410, R212 ;  /* 0x00005410d5ea7816 */ /* 0x000fe200000000d4 */
[----:B------:R-:W-:Y:S01]  /*110c0*/  MUFU.EX2 R60, R36 ;  /* 0x00000024003c7308 */ /* 0x000fe20000000800 */
[----:B------:R-:W-:Y:S01]  /*110d0*/  @!P0 PRMT R213, R72, 0x5410, RZ ;  /* 0x0000541048d58816 */ /* 0x000fe200000000ff */
[----:B---3--:R-:W-:Y:S01]  /*110e0*/  IMAD.MOV.U32 R72, RZ, RZ, R3 ;  /* 0x000000ffff487224 */ /* 0x008fe200078e0003 */
[----:B------:R-:W-:Y:S01]  /*110f0*/  LOP3.LUT R0, R2, 0xff, RZ, 0xc0, !PT ;  /* 0x000000ff02007812 */ /* 0x000fe200078ec0ff */
[----:B------:R-:W-:-:S04]  /*11100*/  IMAD.WIDE.U32 R2, R10, -0x2daee0ad, RZ ;  /* 0xd2511f530a027825 */ /* 0x000fc800078e00ff */
[----:B------:R-:W1:Y:S01]  /*11110*/  MUFU.EX2 R188, R37 ;  /* 0x0000002500bc7308 */ /* 0x000e620000000800 */
[----:B------:R-:W-:Y:S01]  /*11120*/  FADD.FTZ R27, R160, R7 ;  /* 0x00000007a01b7221 */ /* 0x000fe20000010000 */
[C---:B------:R-:W-:Y:S01]  /*11130*/  LOP3.LUT R7, R2.reuse, 0xff, RZ, 0xc0, !PT ;  /* 0x000000ff02077812 */ /* 0x040fe200078ec0ff */
[----:B------:R-:W-:Y:S01]  /*11140*/  FADD.FTZ R9, R71, -R9 ;  /* 0x8000000947097221 */ /* 0x000fe20000010000 */
[----:B------:R-:W-:Y:S02]  /*11150*/  LOP3.LUT R13, R2, 0xffff, RZ, 0xc0, !PT ;  /* 0x0000ffff020d7812 */ /* 0x000fe400078ec0ff */
[----:B------:R-:W-:Y:S02]  /*11160*/  SHF.R.U32.HI R10, RZ, 0x18, R2 ;  /* 0x00000018ff0a7819 */ /* 0x000fe40000011602 */
[----:B------:R3:W-:Y:S01]  /*11170*/  MUFU.EX2 R36, R12 ;  /* 0x0000000c00247308 */ /* 0x0007e20000000800 */
[----:B------:R-:W-:Y:S01]  /*11180*/  @!P1 HADD2 R69, -R214.H0_H0, -RZ.H0_H0 ;  /* 0xa00000ffd6459230 */ /* 0x000fe20000000900 */
[----:B------:R-:W-:-:S02]  /*11190*/  ISETP.GE.U32.AND P0, PT, R241, R0, PT ;  /* 0x00000000f100720c */ /* 0x000fc40003f06070 */
[----:B------:R-:W-:Y:S01]  /*111a0*/  LOP3.LUT R0, R3, UR7, R8, 0x96, !PT ;  /* 0x0000000703007c12 */ /* 0x000fe2000f8e9608 */
[----:B------:R-:W-:Y:S01]  /*111b0*/  FMUL.FTZ R3, R9, c[0x0][0x23c] ;  /* 0x00008f0009037a20 */ /* 0x000fe20000410000 */
[----:B------:R-:W-:Y:S01]  /*111c0*/  @!P1 PRMT R214, R69, 0x5410, RZ ;  /* 0x0000541045d69816 */ /* 0x000fe200000000ff */
[----:B------:R-:W-:Y:S01]  /*111d0*/  FADD.FTZ R8, R68, -R6 ;  /* 0x8000000644087221 */ /* 0x000fe20000010000 */
[----:B---3--:R-:W-:Y:S02]  /*111e0*/  SHF.R.U32.HI R12, RZ, 0x10, R2 ;  /* 0x00000010ff0c7819 */ /* 0x008fe40000011602 */
[----:B------:R-:W-:-:S04]  /*111f0*/  SHF.R.U32.HI R2, RZ, 0x8, R11 ;  /* 0x00000008ff027819 */ /* 0x000fc8000001160b */
[----:B------:R-:W-:Y:S01]  /*11200*/  LOP3.LUT R2, R2, 0xffff, RZ, 0xc0, !PT ;  /* 0x0000ffff02027812 */ /* 0x000fe200078ec0ff */
[----:B------:R-:W3:Y:S01]  /*11210*/  MUFU.EX2 R3, R3 ;  /* 0x0000000300037308 */ /* 0x000ee20000000800 */
[----:B-1----:R-:W-:Y:S02]  /*11220*/  F2FP.PACK_AB R6, R188, R60 ;  /* 0x0000003cbc06723e */ /* 0x002fe400000000ff */
[----:B------:R-:W-:Y:S02]  /*11230*/  ISETP.GE.U32.AND P1, PT, R241, R2, PT ;  /* 0x00000002f100720c */ /* 0x000fe40003f26070 */
[----:B------:R-:W-:Y:S01]  /*11240*/  SHF.R.U32.HI R2, RZ, 0x10, R0 ;  /* 0x00000010ff027819 */ /* 0x000fe20000011600 */
[----:B------:R-:W-:Y:S01]  /*11250*/  FMUL.FTZ R8, R8, c[0x0][0x23c] ;  /* 0x00008f0008087a20 */ /* 0x000fe20000410000 */
[C---:B------:R-:W-:Y:S01]  /*11260*/  PRMT R211, R6.reuse, 0x7632, R211 ;  /* 0x0000763206d37816 */ /* 0x040fe200000000d3 */
[----:B------:R-:W1:Y:S01]  /*11270*/  MUFU.EX2 R24, R24 ;  /* 0x0000001800187308 */ /* 0x000e620000000800 */
[----:B------:R-:W-:-:S02]  /*11280*/  PRMT R210, R6, 0x7610, R210 ;  /* 0x0000761006d27816 */ /* 0x000fc400000000d2 */
[----:B------:R-:W-:-:S05]  /*11290*/  LOP3.LUT R6, R2, 0xff, RZ, 0xc0, !PT ;  /* 0x000000ff02067812 */ /* 0x000fca00078ec0ff */
[----:B------:R-:W1:Y:S01]  /*112a0*/  MUFU.EX2 R38, R38 ;  /* 0x0000002600267308 */ /* 0x000e620000000800 */
[----:B------:R-:W-:-:S07]  /*112b0*/  @!P4 HADD2 R74, -R210.H0_H0, -RZ.H0_H0 ;  /* 0xa00000ffd24ac230 */ /* 0x000fce0000000900 */
[----:B------:R-:W-:Y:S08]  /*112c0*/  MUFU.EX2 R17, R17 ;  /* 0x0000001100117308 */ /* 0x000ff00000000800 */
[----:B------:R-:W-:Y:S01]  /*112d0*/  MUFU.EX2 R2, R8 ;  /* 0x0000000800027308 */ /* 0x000fe20000000800 */
[----:B------:R-:W-:Y:S01]  /*112e0*/  PRMT R70, R210, 0x5410, R211 ;  /* 0x00005410d2467816 */ /* 0x000fe200000000d3 */
[----:B------:R-:W-:Y:S01]  /*112f0*/  @!P6 HADD2 R71, -R212.H0_H0, -RZ.H0_H0 ;  /* 0xa00000ffd447e230 */ /* 0x000fe20000000900 */
[----:B------:R-:W-:-:S05]  /*11300*/  @!P4 PRMT R210, R74, 0x5410, RZ ;  /* 0x000054104ad2c816 */ /* 0x000fca00000000ff */
[----:B------:R-:W-:Y:S01]  /*11310*/  MUFU.EX2 R18, R18 ;  /* 0x0000001200127308 */ /* 0x000fe20000000800 */
[----:B------:R-:W-:Y:S01]  /*11320*/  ISETP.GE.U32.AND P4, PT, R241, R6, PT ;  /* 0x00000006f100720c */ /* 0x000fe20003f86070 */
[----:B---3--:R-:W-:-:S06]  /*11330*/  FFMA.FTZ R6, R191, R3, R36 ;  /* 0x00000003bf067223 */ /* 0x008fcc0000010024 */
[----:B------:R-:W-:Y:S01]  /*11340*/  MUFU.EX2 R180, R46 ;  /* 0x0000002e00b47308 */ /* 0x000fe20000000800 */
[----:B------:R-:W-:Y:S01]  /*11350*/  @!P6 PRMT R212, R71, 0x5410, RZ ;  /* 0x0000541047d4e816 */ /* 0x000fe200000000ff */
[----:B-1----:R-:W-:Y:S02]  /*11360*/  FADD.FTZ R11, R24, R6 ;  /* 0x00000006180b7221 */ /* 0x002fe40000010000 */
[----:B------:R-:W-:-:S04]  /*11370*/  IMAD.MOV.U32 R71, RZ, RZ, R38 ;  /* 0x000000ffff477224 */ /* 0x000fc800078e0026 */
[----:B------:R-:W1:Y:S01]  /*11380*/  MUFU.EX2 R41, R41 ;  /* 0x0000002900297308 */ /* 0x000e620000000800 */
[----:B------:R-:W-:-:S05]  /*11390*/  @!P3 HADD2 R75, -R211.H0_H0, -RZ.H0_H0 ;  /* 0xa00000ffd34bb230 */ /* 0x000fca0000000900 */
[----:B------:R-:W-:Y:S02]  /*113a0*/  @!P3 PRMT R211, R75, 0x5410, RZ ;  /* 0x000054104bd3b816 */ /* 0x000fe400000000ff */
[----:B------:R3:W-:Y:S01]  /*113b0*/  MUFU.EX2 R74, R54 ;  /* 0x00000036004a7308 */ /* 0x0007e20000000800 */
[----:B------:R-:W-:Y:S01]  /*113c0*/  ISETP.GE.U32.AND P6, PT, R241, R7, PT ;  /* 0x00000007f100720c */ /* 0x000fe20003fc6070 */
[----:B-1----:R-:W-:-:S06]  /*113d0*/  IMAD.MOV.U32 R75, RZ, RZ, R41 ;  /* 0x000000ffff4b7224 */ /* 0x002fcc00078e0029 */
[----:B------:R-:W1:Y:S01]  /*113e0*/  MUFU.EX2 R173, R58 ;  /* 0x0000003a00ad7308 */ /* 0x000e620000000800 */
[----:B------:R-:W-:-:S04]  /*113f0*/  F2FP.PACK_AB R7, R72, R75 ;  /* 0x0000004b4807723e */ /* 0x000fc800000000ff */
[C---:B------:R-:W-:Y:S02]  /*11400*/  PRMT R209, R7.reuse, 0x7610, R209 ;  /* 0x0000761007d17816 */ /* 0x040fe400000000d1 */
[----:B------:R-:W-:Y:S02]  /*11410*/  PRMT R208, R7, 0x7632, R208 ;  /* 0x0000763207d07816 */ /* 0x000fe400000000d0 */
[----:B------:R-:W-:Y:S01]  /*11420*/  LOP3.LUT R7, R0, 0xff, RZ, 0xc0, !PT ;  /* 0x000000ff00077812 */ /* 0x000fe200078ec0ff */
[----:B------:R-:W-:Y:S01]  /*11430*/  @!P2 HADD2 R140, -R209.H0_H0, -RZ.H0_H0 ;  /* 0xa00000ffd18ca230 */ /* 0x000fe20000000900 */
[----:B------:R-:W-:-:S04]  /*11440*/  PRMT R69, R209, 0x5410, R208 ;  /* 0x00005410d1457816 */ /* 0x000fc800000000d0 */
[----:B------:R-:W-:Y:S02]  /*11450*/  @!P2 PRMT R209, R140, 0x5410, RZ ;  /* 0x000054108cd1a816 */ /* 0x000fe400000000ff */
[----:B------:R-:W-:Y:S01]  /*11460*/  ISETP.GE.U32.AND P2, PT, R241, R7, PT ;  /* 0x00000007f100720c */ /* 0x000fe20003f46070 */
[----:B------:R-:W1:Y:S01]  /*11470*/  MUFU.EX2 R19, R19 ;  /* 0x0000001300137308 */ /* 0x000e620000000800 */
[----:B------:R-:W-:-:S07]  /*11480*/  F2FP.PACK_AB R36, R24, R36 ;  /* 0x000000241824723e */ /* 0x000fce00000000ff */
[----:B------:R-:W1:Y:S08]  /*11490*/  MUFU.EX2 R20, R20 ;  /* 0x0000001400147308 */ /* 0x000e700000000800 */
[----:B------:R-:W1:Y:S08]  /*114a0*/  MUFU.EX2 R26, R26 ;  /* 0x0000001a001a7308 */ /* 0x000e700000000800 */
[----:B------:R-:W1:Y:S08]  /*114b0*/  MUFU.EX2 R24, R61 ;  /* 0x0000003d00187308 */ /* 0x000e700000000800 */
[----:B------:R-:W1:Y:S08]  /*114c0*/  MUFU.EX2 R25, R25 ;  /* 0x0000001900197308 */ /* 0x000e700000000800 */
[----:B------:R-:W-:Y:S08]  /*114d0*/  MUFU.EX2 R168, R48 ;  /* 0x0000003000a87308 */ /* 0x000ff00000000800 */
[----:B------:R-:W1:Y:S08]  /*114e0*/  MUFU.EX2 R174, R52 ;  /* 0x0000003400ae7308 */ /* 0x000e700000000800 */
[----:B------:R-:W1:Y:S01]  /*114f0*/  MUFU.EX2 R176, R63 ;  /* 0x0000003f00b07308 */ /* 0x000e620000000800 */
[----:B------:R-:W-:Y:S01]  /*11500*/  FADD.FTZ R9, R157, R27 ;  /* 0x0000001b9d097221 */ /* 0x000fe20000010000 */
[----:B------:R-:W-:Y:S01]  /*11510*/  @!P1 HADD2 R141, -R208.H0_H0, -RZ.H0_H0 ;  /* 0xa00000ffd08d9230 */ /* 0x000fe20000000900 */
[----:B--2---:R-:W-:-:S04]  /*11520*/  FFMA.FTZ R6, R193, R2, R17 ;  /* 0x00000002c1067223 */ /* 0x004fc80000010011 */
[----:B------:R-:W-:Y:S01]  /*11530*/  FADD.FTZ R8, R18, R6 ;  /* 0x0000000612087221 */ /* 0x000fe20000010000 */
[----:B------:R-:W-:-:S04]  /*11540*/  F2FP.PACK_AB R6, R180, R71 ;  /* 0x00000047b406723e */ /* 0x000fc800000000ff */
[C---:B------:R-:W-:Y:S02]  /*11550*/  PRMT R207, R6.reuse, 0x7610, R207 ;  /* 0x0000761006cf7816 */ /* 0x040fe400000000cf */
[----:B------:R-:W-:-:S03]  /*11560*/  PRMT R206, R6, 0x7632, R206 ;  /* 0x0000763206ce7816 */ /* 0x000fc600000000ce */
[----:B------:R-:W-:Y:S01]  /*11570*/  @!P0 HADD2 R143, -R207.H0_H0, -RZ.H0_H0 ;  /* 0xa00000ffcf8f8230 */ /* 0x000fe20000000900 */
[----:B---3--:R-:W-:-:S04]  /*11580*/  PRMT R54, R207, 0x5410, R206 ;  /* 0x00005410cf367816 */ /* 0x008fc800000000ce */
[----:B------:R-:W-:Y:S02]  /*11590*/  @!P0 PRMT R207, R143, 0x5410, RZ ;  /* 0x000054108fcf8816 */ /* 0x000fe400000000ff */
[----:B------:R-:W-:Y:S02]  /*115a0*/  ISETP.GE.U32.AND P0, PT, R241, R16, PT ;  /* 0x00000010f100720c */ /* 0x000fe40003f06070 */
[----:B------:R-:W-:Y:S02]  /*115b0*/  SHF.R.U32.HI R6, RZ, 0x18, R0 ;  /* 0x00000018ff067819 */ /* 0x000fe40000011600 */
[----:B------:R-:W-:-:S04]  /*115c0*/  LOP3.LUT R0, R0, 0xffff, RZ, 0xc0, !PT ;  /* 0x0000ffff00007812 */ /* 0x000fc800078ec0ff */
[----:B------:R-:W-:-:S05]  /*115d0*/  SHF.R.U32.HI R0, RZ, 0x8, R0 ;  /* 0x00000008ff007819 */ /* 0x000fca0000011600 */
[----:B------:R-:W-:Y:S01]  /*115e0*/  @!P0 HADD2 R142, -R206.H0_H0, -RZ.H0_H0 ;  /* 0xa00000ffce8e8230 */ /* 0x000fe20000000900 */
[----:B------:R-:W-:-:S04]  /*115f0*/  LOP3.LUT R0, R0, 0xffff, RZ, 0xc0, !PT ;  /* 0x0000ffff00007812 */ /* 0x000fc800078ec0ff */
[----:B------:R-:W-:Y:S02]  /*11600*/  @!P0 PRMT R206, R142, 0x5410, RZ ;  /* 0x000054108ece8816 */ /* 0x000fe400000000ff */
[----:B------:R-:W-:Y:S02]  /*11610*/  ISETP.GE.U32.AND P0, PT, R241, R0, PT ;  /* 0x00000000f100720c */ /* 0x000fe40003f06070 */
[----:B-1----:R-:W-:-:S04]  /*11620*/  F2FP.PACK_AB R0, R173, R74 ;  /* 0x0000004aad00723e */ /* 0x002fc800000000ff */
[C---:B------:R-:W-:Y:S02]  /*11630*/  PRMT R205, R0.reuse, 0x7610, R205 ;  /* 0x0000761000cd7816 */ /* 0x040fe400000000cd */
[----:B------:R-:W-:-:S03]  /*11640*/  PRMT R204, R0, 0x7632, R204 ;  /* 0x0000763200cc7816 */ /* 0x000fc600000000cc */
[----:B------:R-:W-:Y:S01]  /*11650*/  @!P2 HADD2 R145, -R205.H0_H0, -RZ.H0_H0 ;  /* 0xa00000ffcd91a230 */ /* 0x000fe20000000900 */
[----:B------:R-:W-:Y:S02]  /*11660*/  LOP3.LUT R0, R12, 0xff, RZ, 0xc0, !PT ;  /* 0x000000ff0c007812 */ /* 0x000fe400078ec0ff */
[----:B------:R-:W-:Y:S02]  /*11670*/  PRMT R46, R205, 0x5410, R204 ;  /* 0x00005410cd2e7816 */ /* 0x000fe400000000cc */
[----:B------:R-:W-:Y:S02]  /*11680*/  @!P2 PRMT R205, R145, 0x5410, RZ ;  /* 0x0000541091cda816 */ /* 0x000fe400000000ff */
[C---:B------:R-:W-:Y:S02]  /*11690*/  ISETP.GE.U32.AND P2, PT, R241.reuse, R0, PT ;  /* 0x00000000f100720c */ /* 0x040fe40003f46070 */
[----:B------:R-:W-:Y:S01]  /*116a0*/  ISETP.GE.U32.AND P3, PT, R241, R6, PT ;  /* 0x00000006f100720c */ /* 0x000fe20003f66070 */
[----:B------:R-:W-:Y:S01]  /*116b0*/  FADD.FTZ R6, R19, R8 ;  /* 0x0000000813067221 */ /* 0x000fe20000010000 */
[----:B------:R-:W-:Y:S01]  /*116c0*/  SHF.R.U32.HI R0, RZ, 0x8, R13 ;  /* 0x00000008ff007819 */ /* 0x000fe2000001160d */
[----:B------:R-:W-:Y:S01]  /*116d0*/  @!P0 HADD2 R144, -R204.H0_H0, -RZ.H0_H0 ;  /* 0xa00000ffcc908230 */ /* 0x000fe20000000900 */
[----:B------:R1:W-:Y:S01]  /*116e0*/  MUFU.EX2 R177, R56 ;  /* 0x0000003800b17308 */ /* 0x0003e20000000800 */
[----:B------:R-:W-:Y:S01]  /*116f0*/  FADD.FTZ R6, R20, R6 ;  /* 0x0000000614067221 */ /* 0x000fe20000010000 */
[----:B------:R-:W-:-:S02]  /*11700*/  LOP3.LUT R0, R0, 0xffff, RZ, 0xc0, !PT ;  /* 0x0000ffff00007812 */ /* 0x000fc400078ec0ff */
[----:B------:R-:W-:-:S04]  /*11710*/  @!P0 PRMT R204, R144, 0x5410, RZ ;  /* 0x0000541090cc8816 */ /* 0x000fc800000000ff */
[----:B------:R-:W2:Y:S01]  /*11720*/  MUFU.EX2 R175, R55 ;  /* 0x0000003700af7308 */ /* 0x000ea20000000800 */
[----:B------:R-:W-:Y:S01]  /*11730*/  ISETP.GE.U32.AND P0, PT, R241, R0, PT ;  /* 0x00000000f100720c */ /* 0x000fe20003f06070 */
[----:B------:R-:W-:Y:S01]  /*11740*/  FADD.FTZ R0, R26, R6 ;  /* 0x000000061a007221 */ /* 0x000fe20000010000 */
[----:B------:R-:W-:Y:S01]  /*11750*/  F2FP.PACK_AB R27, R20, R19 ;  /* 0x00000013141b723e */ /* 0x000fe200000000ff */
[----:B------:R-:W-:Y:S02]  /*11760*/  FMUL.FTZ R20, R131, R5 ;  /* 0x0000000583147220 */ /* 0x000fe40000410000 */
[----:B------:R-:W-:Y:S01]  /*11770*/  IMAD.MOV.U32 R131, RZ, RZ, R24 ;  /* 0x000000ffff837224 */ /* 0x000fe200078e0018 */
[----:B------:R-:W-:Y:S01]  /*11780*/  @!P1 PRMT R208, R141, 0x5410, RZ ;  /* 0x000054108dd09816 */ /* 0x000fe200000000ff */
[----:B------:R-:W-:Y:S01]  /*11790*/  FADD.FTZ R38, R25, R0 ;  /* 0x0000000019267221 */ /* 0x000fe20000010000 */
[----:B------:R-:W-:Y:S01]  /*117a0*/  F2FP.PACK_AB R37, R18, R17 ;  /* 0x000000111225723e */ /* 0x000fe200000000ff */
[----:B------:R-:W-:Y:S01]  /*117b0*/  FMUL.FTZ R185, R136, R4 ;  /* 0x0000000488b97220 */ /* 0x000fe20000410000 */
[----:B------:R-:W-:Y:S01]  /*117c0*/  ISETP.GE.U32.AND P1, PT, R241, R10, PT ;  /* 0x0000000af100720c */ /* 0x000fe20003f26070 */
[----:B------:R-:W-:Y:S01]  /*117d0*/  FMUL.FTZ R184, R137, R4 ;  /* 0x0000000489b87220 */ /* 0x000fe20000410000 */
[----:B------:R-:W-:Y:S01]  /*117e0*/  F2FP.PACK_AB R0, R174, R168 ;  /* 0x000000a8ae00723e */ /* 0x000fe200000000ff */
        /* <DEDUP_REMOVED lines=8> */
[-C--:B-1----:R-:W-:Y:S02]  /*11870*/  FMUL.FTZ R56, R116, R4.reuse ;  /* 0x0000000474387220 */ /* 0x082fe40000410000 */
[-C--:B------:R-:W-:Y:S02]  /*11880*/  FMUL.FTZ R187, R117, R4.reuse ;  /* 0x0000000475bb7220 */ /* 0x080fe40000410000 */
[-C--:B------:R-:W-:Y:S02]  /*11890*/  FMUL.FTZ R6, R108, R4.reuse ;  /* 0x000000046c067220 */ /* 0x080fe40000410000 */
[-C--:B------:R-:W-:Y:S02]  /*118a0*/  FMUL.FTZ R17, R109, R4.reuse ;  /* 0x000000046d117220 */ /* 0x080fe40000410000 */
[----:B------:R-:W-:-:S02]  /*118b0*/  FMUL.FTZ R193, R100, R4 ;  /* 0x0000000464c17220 */ /* 0x000fc40000410000 */
[----:B------:R-:W-:Y:S01]  /*118c0*/  FMUL.FTZ R10, R101, R4 ;  /* 0x00000004650a7220 */ /* 0x000fe20000410000 */
[----:B------:R-:W-:Y:S02]  /*118d0*/  F2FP.PACK_AB R4, R176, R131 ;  /* 0x00000083b004723e */ /* 0x000fe400000000ff */
[C---:B------:R-:W-:Y:S02]  /*118e0*/  PRMT R203, R0.reuse, 0x7610, R203 ;  /* 0x0000761000cb7816 */ /* 0x040fe400000000cb */
[----:B------:R-:W-:Y:S02]  /*118f0*/  PRMT R202, R0, 0x7632, R202 ;  /* 0x0000763200ca7816 */ /* 0x000fe400000000ca */
[----:B--2---:R-:W-:Y:S02]  /*11900*/  F2FP.PACK_AB R0, R175, R177 ;  /* 0x000000b1af00723e */ /* 0x004fe400000000ff */
[----:B------:R-:W-:Y:S02]  /*11910*/  PRMT R201, R4, 0x7610, R201 ;  /* 0x0000761004c97816 */ /* 0x000fe400000000c9 */
[----:B------:R-:W-:-:S02]  /*11920*/  PRMT R198, R0, 0x7632, R198 ;  /* 0x0000763200c67816 */ /* 0x000fc400000000c6 */
[----:B------:R-:W-:Y:S01]  /*11930*/  PRMT R200, R4, 0x7632, R200 ;  /* 0x0000763204c87816 */ /* 0x000fe200000000c8 */
[----:B------:R-:W-:Y:S01]  /*11940*/  @!P6 HADD2 R50, -R201.H0_H0, -RZ.H0_H0 ;  /* 0xa00000ffc932e230 */ /* 0x000fe20000000900 */
[-C--:B------:R-:W-:Y:S01]  /*11950*/  FMUL.FTZ R183, R138, R5.reuse ;  /* 0x000000058ab77220 */ /* 0x080fe20000410000 */
[----:B------:R-:W-:Y:S01]  /*11960*/  PRMT R199, R0, 0x7610, R199 ;  /* 0x0000761000c77816 */ /* 0x000fe200000000c7 */
[----:B------:R-:W-:Y:S01]  /*11970*/  IMAD.MOV.U32 R138, RZ, RZ, R17 ;  /* 0x000000ffff8a7224 */ /* 0x000fe200078e0011 */
[----:B------:R-:W-:Y:S01]  /*11980*/  @!P1 HADD2 R43, -R198.H0_H0, -RZ.H0_H0 ;  /* 0xa00000ffc62b9230 */ /* 0x000fe20000000900 */
[----:B------:R-:W-:Y:S01]  /*11990*/  FADD.FTZ R0, R163, R21 ;  /* 0x00000015a3007221 */ /* 0x000fe20000010000 */
[----:B------:R-:W-:Y:S01]  /*119a0*/  @!P0 HADD2 R49, -R200.H0_H0, -RZ.H0_H0 ;  /* 0xa00000ffc8318230 */ /* 0x000fe20000000900 */
[----:B------:R-:W-:Y:S01]  /*119b0*/  IMAD.MOV.U32 R17, RZ, RZ, R40 ;  /* 0x000000ffff117224 */ /* 0x000fe200078e0028 */
[----:B------:R-:W-:Y:S01]  /*119c0*/  PRMT R40, R201, 0x5410, R200 ;  /* 0x00005410c9287816 */ /* 0x000fe200000000c8 */
[----:B------:R-:W-:Y:S01]  /*119d0*/  FMUL.FTZ R182, R139, R5 ;  /* 0x000000058bb67220 */ /* 0x000fe20000410000 */
[----:B------:R-:W-:Y:S01]  /*119e0*/  @!P6 PRMT R201, R50, 0x5410, RZ ;  /* 0x0000541032c9e816 */ /* 0x000fe200000000ff */
[----:B------:R-:W-:Y:S01]  /*119f0*/  IMAD.MOV.U32 R61, RZ, RZ, R178 ;  /* 0x000000ffff3d7224 */ /* 0x000fe200078e00b2 */
[----:B------:R-:W-:Y:S01]  /*11a00*/  F2FP.PACK_AB R25, R25, R26 ;  /* 0x0000001a1919723e */ /* 0x000fe200000000ff */
[----:B------:R-:W-:-:S02]  /*11a10*/  IMAD.MOV.U32 R139, RZ, RZ, R6 ;  /* 0x000000ffff8b7224 */ /* 0x000fc400078e0006 */
[----:B------:R-:W-:Y:S01]  /*11a20*/  IMAD.MOV.U32 R50, RZ, RZ, R41 ;  /* 0x000000ffff327224 */ /* 0x000fe200078e0029 */
[----:B------:R-:W-:Y:S01]  /*11a30*/  PRMT R41, R199, 0x5410, R198 ;  /* 0x00005410c7297816 */ /* 0x000fe200000000c6 */
[----:B------:R-:W-:Y:S01]  /*11a40*/  FADD.FTZ R0, R162, R0 ;  /* 0x00000000a2007221 */ /* 0x000fe20000010000 */
[----:B------:R-:W-:Y:S01]  /*11a50*/  @!P3 HADD2 R100, -R202.H0_H0, -RZ.H0_H0 ;  /* 0xa00000ffca64b230 */ /* 0x000fe20000000900 */
[----:B------:R-:W-:Y:S01]  /*11a60*/  IMAD.MOV.U32 R136, RZ, RZ, R194 ;  /* 0x000000ffff887224 */ /* 0x000fe200078e00c2 */
[----:B------:R-:W-:Y:S01]  /*11a70*/  @!P1 PRMT R198, R43, 0x5410, RZ ;  /* 0x000054102bc69816 */ /* 0x000fe200000000ff */
        /* <DEDUP_REMOVED lines=14> */
[----:B------:R1:W2:Y:S01]  /*11b60*/  MUFU.EX2 R5, R44 ;  /* 0x0000002c00057308 */ /* 0x0002a20000000800 */
        /* <DEDUP_REMOVED lines=15> */
[----:B-1----:R-:W-:Y:S02]  /*11c60*/  FMUL.FTZ R44, R79, R2 ;  /* 0x000000024f2c7220 */ /* 0x002fe40000410000 */
[----:B------:R-:W-:Y:S02]  /*11c70*/  IMAD.MOV.U32 R49, RZ, RZ, R20 ;  /* 0x000000ffff317224 */ /* 0x000fe400078e0014 */
[----:B------:R-:W-:Y:S01]  /*11c80*/  FADD.FTZ R2, R167, R0 ;  /* 0x00000000a7027221 */ /* 0x000fe20000010000 */
[----:B------:R-:W-:Y:S01]  /*11c90*/  PRMT R42, R203, 0x5410, R202 ;  /* 0x00005410cb2a7816 */ /* 0x000fe200000000ca */
[----:B------:R-:W-:Y:S02]  /*11ca0*/  FADD.FTZ R0, R166, R9 ;  /* 0x00000009a6007221 */ /* 0x000fe40000010000 */
[----:B------:R-:W-:Y:S01]  /*11cb0*/  IMAD.WIDE.U32 R20, R136, -0x326172a9, RZ ;  /* 0xcd9e8d5788147825 */ /* 0x000fe200078e00ff */
[----:B------:R-:W-:Y:S01]  /*11cc0*/  @!P3 PRMT R202, R100, 0x5410, RZ ;  /* 0x0000541064cab816 */ /* 0x000fe200000000ff */
[----:B------:R1:W3:Y:S02]  /*11cd0*/  MUFU.EX2 R4, R45 ;  /* 0x0000002d00047308 */ /* 0x0002e40000000800 */
[----:B------:R-:W-:-:S02]  /*11ce0*/  IMAD.MOV.U32 R100, RZ, RZ, R16 ;  /* 0x000000ffff647224 */ /* 0x000fc400078e0010 */
[----:B------:R-:W-:Y:S01]  /*11cf0*/  FADD.FTZ R16, R154, R0 ;  /* 0x000000009a107221 */ /* 0x000fe20000010000 */
[----:B----4-:R-:W-:Y:S01]  /*11d00*/  LOP3.LUT R0, R21, R186, RZ, 0x3c, !PT ;  /* 0x000000ba15007212 */ /* 0x010fe200078e3cff */
[----:B------:R-:W-:Y:S01]  /*11d10*/  @!P2 HADD2 R47, -R199.H0_H0, -RZ.H0_H0 ;  /* 0xa00000ffc72fa230 */ /* 0x000fe20000000900 */
[----:B------:R-:W-:Y:S02]  /*11d20*/  FMUL.FTZ R108, R112, R3 ;  /* 0x00000003706c7220 */ /* 0x000fe40000410000 */
[----:B------:R-:W-:Y:S02]  /*11d30*/  IMAD.MOV.U32 R112, RZ, RZ, R7 ;  /* 0x000000ffff707224 */ /* 0x000fe400078e0007 */
[----:B------:R-:W-:Y:S01]  /*11d40*/  @!P2 PRMT R199, R47, 0x5410, RZ ;  /* 0x000054102fc7a816 */ /* 0x000fe200000000ff */
[----:B------:R-:W-:Y:S02]  /*11d50*/  IMAD.MOV.U32 R47, RZ, RZ, R10 ;  /* 0x000000ffff2f7224 */ /* 0x000fe400078e000a */
[----:B-1----:R-:W-:-:S02]  /*11d60*/  IMAD.MOV.U32 R45, RZ, RZ, R6 ;  /* 0x000000ffff2d7224 */ /* 0x002fc400078e0006 */
[----:B------:R-:W-:-:S04]  /*11d70*/  IMAD.WIDE.U32 R6, R0, -0x2daee0ad, RZ ;  /* 0xd2511f5300067825 */ /* 0x000fc800078e00ff */
[-C--:B------:R-:W-:Y:S02]  /*11d80*/  FMUL.FTZ R109, R113, R3.reuse ;  /* 0x00000003716d7220 */ /* 0x080fe40000410000 */
        /* <DEDUP_REMOVED lines=15> */
[----:B------:R-:W-:Y:S01]  /*11e80*/  FADD.FTZ R17, R159, R2 ;  /* 0x000000029f117221 */ /* 0x000fe20000010000 */
[----:B------:R-:W-:Y:S01]  /*11e90*/  LOP3.LUT R2, R23, UR29, R20, 0x96, !PT ;  /* 0x0000001d17027c12 */ /* 0x000fe2000f8e9614 */
[----:B--2---:R-:W-:Y:S01]  /*11ea0*/  FADD.FTZ R3, R5, R11 ;  /* 0x0000000b05037221 */ /* 0x004fe20000010000 */
[----:B------:R-:W-:Y:S01]  /*11eb0*/  LOP3.LUT R0, R7, UR28, R238, 0x96, !PT ;  /* 0x0000001c07007c12 */ /* 0x000fe2000f8e96ee */
[----:B------:R-:W-:Y:S01]  /*11ec0*/  IMAD.MOV.U32 R115, RZ, RZ, R19 ;  /* 0x000000ffff737224 */ /* 0x000fe200078e0013 */
[C---:B---3--:R-:W-:Y:S01]  /*11ed0*/  F2FP.PACK_AB R18, R4.reuse, R5 ;  /* 0x000000050412723e */ /* 0x048fe200000000ff */
[----:B------:R-:W-:-:S02]  /*11ee0*/  FADD.FTZ R19, R4, R3 ;  /* 0x0000000304137221 */ /* 0x000fc40000010000 */
[----:B------:R-:W-:-:S04]  /*11ef0*/  IMAD.WIDE.U32 R2, R2, -0x2daee0ad, RZ ;  /* 0xd2511f5302027825 */ /* 0x000fc800078e00ff */
[----:B------:R-:W-:Y:S01]  /*11f00*/  IMAD.WIDE.U32 R4, R0, -0x326172a9, RZ ;  /* 0xcd9e8d5700047825 */ /* 0x000fe200078e00ff */
[----:B------:R-:W-:-:S04]  /*11f10*/  LOP3.LUT R0, R3, UR26, R6, 0x96, !PT ;  /* 0x0000001a03007c12 */ /* 0x000fc8000f8e9606 */
[----:B------:R-:W-:Y:S01]  /*11f20*/  LOP3.LUT R3, R5, UR27, R22, 0x96, !PT ;  /* 0x0000001b05037c12 */ /* 0x000fe2000f8e9616 */
[----:B------:R-:W-:Y:S02]  /*11f30*/  IMAD.MOV.U32 R23, RZ, RZ, R8 ;  /* 0x000000ffff177224 */ /* 0x000fe400078e0008 */
[----:B------:R-:W-:Y:S02]  /*11f40*/  IMAD.MOV.U32 R7, RZ, RZ, R45 ;  /* 0x000000ffff077224 */ /* 0x000fe400078e002d */
[----:B------:R-:W-:-:S04]  /*11f50*/  IMAD.WIDE.U32 R8, R3, -0x2daee0ad, RZ ;  /* 0xd2511f5303087825 */ /* 0x000fc800078e00ff */
[----:B------:R-:W-:Y:S02]  /*11f60*/  IMAD.MOV.U32 R22, RZ, RZ, R113 ;  /* 0x000000ffff167224 */ /* 0x000fe400078e0071 */
        /* <DEDUP_REMOVED lines=12> */
[----:B------:R-:W-:Y:S02]  /*12030*/  IMAD.MOV.U32 R0, RZ, RZ, R9 ;  /* 0x000000ffff007224 */ /* 0x000fe400078e0009 */
[----:B------:R-:W-:-:S04]  /*12040*/  IMAD.WIDE.U32 R8, R3, -0x326172a9, RZ ;  /* 0xcd9e8d5703087825 */ /* 0x000fc800078e00ff */
[----:B------:R-:W-:-:S04]  /*12050*/  IMAD.WIDE.U32 R2, R2, -0x326172a9, RZ ;  /* 0xcd9e8d5702027825 */ /* 0x000fc800078e00ff */
[----:B------:R-:W-:Y:S01]  /*12060*/  IMAD.MOV.U32 R11, RZ, RZ, R0 ;  /* 0x000000ffff0b7224 */ /* 0x000fe200078e0000 */
[----:B------:R-:W-:Y:S01]  /*12070*/  LOP3.LUT R0, R3, UR8, R8, 0x96, !PT ;  /* 0x0000000803007c12 */ /* 0x000fe2000f8e9608 */
[----:B------:R-:W-:-:S03]  /*12080*/  IMAD.MOV.U32 R8, RZ, RZ, R7 ;  /* 0x000000ffff087224 */ /* 0x000fc600078e0007 */
[----:B------:R-:W-:-:S04]  /*12090*/  LOP3.LUT R7, R0, 0xff, RZ, 0xc0, !PT ;  /* 0x000000ff00077812 */ /* 0x000fc800078ec0ff */
[----:B------:R-:W-:Y:S02]  /*120a0*/  ISETP.GE.U32.AND P2, PT, R241, R7, PT ;  /* 0x00000007f100720c */ /* 0x000fe40003f46070 */
[----:B------:R-:W-:Y:S01]  /*120b0*/  LOP3.LUT R7, R0, 0xffff, RZ, 0xc0, !PT ;  /* 0x0000ffff00077812 */ /* 0x000fe200078ec0ff */
[----:B------:R-:W-:-:S03]  /*120c0*/  IMAD.MOV.U32 R21, RZ, RZ, R11 ;  /* 0x000000ffff157224 */ /* 0x000fc600078e000b */
[----:B------:R-:W-:Y:S02]  /*120d0*/  SHF.R.U32.HI R7, RZ, 0x8, R7 ;  /* 0x00000008ff077819 */ /* 0x000fe40000011607 */
[----:B------:R-:W-:Y:S01]  /*120e0*/  LOP3.LUT R11, R5, UR27, R14, 0x96, !PT ;  /* 0x0000001b050b7c12 */ /* 0x000fe2000f8e960e */
[----:B------:R-:W-:Y:S01]  /*120f0*/  IMAD.MOV.U32 R5, RZ, RZ, R193 ;  /* 0x000000ffff057224 */ /* 0x000fe200078e00c1 */
[----:B------:R-:W-:-:S04]  /*12100*/  LOP3.LUT R7, R7, 0xffff, RZ, 0xc0, !PT ;  /* 0x0000ffff07077812 */ /* 0x000fc800078ec0ff */
[----:B------:R-:W-:Y:S01]  /*12110*/  ISETP.GE.U32.AND P1, PT, R241, R7, PT ;  /* 0x00000007f100720c */ /* 0x000fe20003f26070 */
[----:B------:R-:W-:Y:S01]  /*12120*/  IMAD.MOV.U32 R7, RZ, RZ, R5 ;  /* 0x000000ffff077224 */ /* 0x000fe200078e0005 */
[--C-:B------:R-:W-:Y:S02]  /*12130*/  SHF.R.U32.HI R5, RZ, 0x10, R0.reuse ;  /* 0x00000010ff057819 */ /* 0x100fe40000011600 */
[----:B------:R-:W-:Y:S01]  /*12140*/  SHF.R.U32.HI R0, RZ, 0x18, R0 ;  /* 0x00000018ff007819 */ /* 0x000fe20000011600 */
[----:B------:R-:W-:-:S03]  /*12150*/  @!P4 HADD2 R146, -R203.H0_H0, -RZ.H0_H0 ;  /* 0xa00000ffcb92c230 */ /* 0x000fc60000000900 */
[----:B------:R-:W-:Y:S02]  /*12160*/  ISETP.GE.U32.AND P0, PT, R241, R0, PT ;  /* 0x00000000f100720c */ /* 0x000fe40003f06070 */
[----:B------:R-:W-:Y:S02]  /*12170*/  LOP3.LUT R0, R2, 0xff, RZ, 0xc0, !PT ;  /* 0x000000ff02007812 */ /* 0x000fe400078ec0ff */
[----:B------:R-:W-:Y:S02]  /*12180*/  @!P4 PRMT R203, R146, 0x5410, RZ ;  /* 0x0000541092cbc816 */ /* 0x000fe400000000ff */
[----:B------:R-:W-:Y:S02]  /*12190*/  LOP3.LUT R10, R9, UR13, R10, 0x96, !PT ;  /* 0x0000000d090a7c12 */ /* 0x000fe4000f8e960a */
[----:B------:R-:W-:Y:S02]  /*121a0*/  ISETP.GE.U32.AND P4, PT, R241, R0, PT ;  /* 0x00000000f100720c */ /* 0x000fe40003f86070 */
[----:B------:R-:W-:-:S02]  /*121b0*/  LOP3.LUT R9, R15, UR29, R20, 0x96, !PT ;  /* 0x0000001d0f097c12 */ /* 0x000fc4000f8e9614 */
[----:B------:R-:W-:Y:S02]  /*121c0*/  SHF.R.U32.HI R0, RZ, 0x10, R2 ;  /* 0x00000010ff007819 */ /* 0x000fe40000011602 */
[----:B------:R-:W-:Y:S02]  /*121d0*/  LOP3.LUT R5, R5, 0xff, RZ, 0xc0, !PT ;  /* 0x000000ff05057812 */ /* 0x000fe400078ec0ff */
[C---:B------:R-:W-:Y:S02]  /*121e0*/  PRMT R15, R36.reuse, 0x7610, R15 ;  /* 0x00007610240f7816 */ /* 0x040fe4000000000f */
[----:B------:R-:W-:Y:S02]  /*121f0*/  PRMT R14, R36, 0x7632, R14 ;  /* 0x00007632240e7816 */ /* 0x000fe4000000000e */
[----:B------:R-:W-:Y:S01]  /*12200*/  LOP3.LUT R0, R0, 0xff, RZ, 0xc0, !PT ;  /* 0x000000ff00007812 */ /* 0x000fe200078ec0ff */
[----:B------:R-:W-:Y:S01]  /*12210*/  @!P2 HADD2 R53, -R15.H0_H0, -RZ.H0_H0 ;  /* 0xa00000ff0f35a230 */ /* 0x000fe20000000900 */
[C---:B------:R-:W-:Y:S01]  /*12220*/  ISETP.GE.U32.AND P3, PT, R241.reuse, R5, PT ;  /* 0x00000005f100720c */ /* 0x040fe20003f66070 */
[----:B------:R-:W-:Y:S01]  /*12230*/  IMAD.MOV.U32 R5, RZ, RZ, R8 ;  /* 0x000000ffff057224 */ /* 0x000fe200078e0008 */
[----:B------:R-:W-:Y:S01]  /*12240*/  LOP3.LUT R3, R2, 0xffff, RZ, 0xc0, !PT ;  /* 0x0000ffff02037812 */ /* 0x000fe200078ec0ff */
[----:B------:R-:W-:Y:S01]  /*12250*/  @!P1 HADD2 R57, -R14.H0_H0, -RZ.H0_H0 ;  /* 0xa00000ff0e399230 */ /* 0x000fe20000000900 */
[----:B------:R-:W-:Y:S01]  /*12260*/  SHF.R.U32.HI R8, RZ, 0x18, R2 ;  /* 0x00000018ff087819 */ /* 0x000fe20000011602 */
[----:B------:R-:W-:Y:S01]  /*12270*/  IMAD.MOV.U32 R2, RZ, RZ, R23 ;  /* 0x000000ffff027224 */ /* 0x000fe200078e0017 */
[----:B------:R-:W-:Y:S01]  /*12280*/  ISETP.GE.U32.AND P6, PT, R241, R0, PT ;  /* 0x00000000f100720c */ /* 0x000fe20003fc6070 */
[----:B------:R-:W-:Y:S01]  /*12290*/  IMAD.MOV.U32 R36, RZ, RZ, R39 ;  /* 0x000000ffff247224 */ /* 0x000fe200078e0027 */
[----:B------:R-:W-:-:S02]  /*122a0*/  SHF.R.U32.HI R0, RZ, 0x8, R3 ;  /* 0x00000008ff007819 */ /* 0x000fc40000011603 */
[----:B------:R-:W-:Y:S02]  /*122b0*/  PRMT R39, R15, 0x5410, R14 ;  /* 0x000054100f277816 */ /* 0x000fe4000000000e */
[----:B------:R-:W-:Y:S01]  /*122c0*/  @!P2 PRMT R15, R53, 0x5410, RZ ;  /* 0x00005410350fa816 */ /* 0x000fe200000000ff */
[----:B------:R-:W-:Y:S01]  /*122d0*/  IMAD.MOV.U32 R53, RZ, RZ, R2 ;  /* 0x000000ffff357224 */ /* 0x000fe200078e0002 */
[----:B------:R-:W-:Y:S01]  /*122e0*/  LOP3.LUT R0, R0, 0xffff, RZ, 0xc0, !PT ;  /* 0x0000ffff00007812 */ /* 0x000fe200078ec0ff */
[----:B------:R-:W-:Y:S01]  /*122f0*/  IMAD.WIDE.U32 R2, R10, -0x2daee0ad, RZ ;  /* 0xd2511f530a027825 */ /* 0x000fe200078e00ff */
[----:B------:R-:W-:-:S03]  /*12300*/  @!P1 PRMT R14, R57, 0x5410, RZ ;  /* 0x00005410390e9816 */ /* 0x000fc600000000ff */
[----:B------:R-:W-:Y:S02]  /*12310*/  IMAD.MOV.U32 R57, RZ, RZ, R7 ;  /* 0x000000ffff397224 */ /* 0x000fe400078e0007 */
[----:B------:R1:W2:Y:S01]  /*12320*/  MUFU.EX2 R7, R66 ;  /* 0x0000004200077308 */ /* 0x0002a20000000800 */
[----:B------:R-:W-:Y:S02]  /*12330*/  ISETP.GE.U32.AND P2, PT, R241, R0, PT ;  /* 0x00000000f100720c */ /* 0x000fe40003f46070 */
[----:B------:R-:W-:-:S05]  /*12340*/  LOP3.LUT R0, R3, UR7, R12, 0x96, !PT ;  /* 0x0000000703007c12 */ /* 0x000fca000f8e960c */
[----:B------:R3:W4:Y:S01]  /*12350*/  MUFU.EX2 R10, R67 ;  /* 0x00000043000a7308 */ /* 0x0007220000000800 */
[----:B------:R-:W-:Y:S02]  /*12360*/  IMAD.MOV.U32 R20, RZ, RZ, R194 ;  /* 0x000000ffff147224 */ /* 0x000fe400078e00c2 */
[----:B-1----:R-:W-:Y:S01]  /*12370*/  IMAD.MOV.U32 R66, RZ, RZ, R5 ;  /* 0x000000ffff427224 */ /* 0x002fe200078e0005 */
[----:B------:R-:W-:Y:S01]  /*12380*/  SHF.R.U32.HI R5, RZ, 0x10, R0 ;  /* 0x00000010ff057819 */ /* 0x000fe20000011600 */
[----:B------:R-:W-:Y:S01]  /*12390*/  FADD.FTZ R23, R192, R17 ;  /* 0x00000011c0177221 */ /* 0x000fe20000010000 */
[----:B------:R-:W-:Y:S02]  /*123a0*/  PRMT R13, R37, 0x7610, R13 ;  /* 0x00007610250d7816 */ /* 0x000fe4000000000d */
[----:B------:R-:W-:Y:S01]  /*123b0*/  MUFU.EX2 R233, R233 ;  /* 0x000000e900e97308 */ /* 0x000fe20000000800 */
[----:B------:R-:W-:Y:S01]  /*123c0*/  LOP3.LUT R5, R5, 0xff, RZ, 0xc0, !PT ;  /* 0x000000ff05057812 */ /* 0x000fe200078ec0ff */
[----:B------:R-:W-:Y:S01]  /*123d0*/  IMAD.MOV.U32 R17, RZ, RZ, R20 ;  /* 0x000000ffff117224 */ /* 0x000fe200078e0014 */
[----:B------:R-:W-:Y:S01]  /*123e0*/  PRMT R12, R37, 0x7632, R12 ;  /* 0x00007632250c7816 */ /* 0x000fe2000000000c */
[----:B------:R-:W-:Y:S01]  /*123f0*/  IMAD.MOV.U32 R20, RZ, RZ, R115 ;  /* 0x000000ffff147224 */ /* 0x000fe200078e0073 */
[----:B------:R-:W-:Y:S01]  /*12400*/  ISETP.GE.U32.AND P1, PT, R241, R5, PT ;  /* 0x00000005f100720c */ /* 0x000fe20003f26070 */
[----:B--2---:R-:W-:Y:S01]  /*12410*/  FADD.FTZ R5, R7, R19 ;  /* 0x0000001307057221 */ /* 0x004fe20000010000 */
[----:B------:R-:W-:Y:S01]  /*12420*/  @!P3 HADD2 R68, -R13.H0_H0, -RZ.H0_H0 ;  /* 0xa00000ff0d44b230 */ /* 0x000fe20000000900 */
[----:B---3--:R-:W-:Y:S01]  /*12430*/  IMAD.MOV.U32 R67, RZ, RZ, R20 ;  /* 0x000000ffff437224 */ /* 0x008fe200078e0014 */
[----:B------:R-:W-:Y:S01]  /*12440*/  PRMT R167, R18, 0x7610, R167 ;  /* 0x0000761012a77816 */ /* 0x000fe200000000a7 */
[----:B----4-:R-:W-:Y:S01]  /*12450*/  FADD.FTZ R20, R10, R5 ;  /* 0x000000050a147221 */ /* 0x010fe20000010000 */
[----:B------:R-:W-:Y:S01]  /*12460*/  LOP3.LUT R5, R0, 0xff, RZ, 0xc0, !PT ;  /* 0x000000ff00057812 */ /* 0x000fe200078ec0ff */
[----:B------:R-:W-:Y:S01]  /*12470*/  MUFU.EX2 R236, R236 ;  /* 0x000000ec00ec7308 */ /* 0x000fe20000000800 */
[----:B------:R-:W-:Y:S01]  /*12480*/  PRMT R37, R13, 0x5410, R12 ;  /* 0x000054100d257816 */ /* 0x000fe2000000000c */
[----:B------:R-:W-:Y:S01]  /*12490*/  @!P4 HADD2 R73, -R167.H0_H0, -RZ.H0_H0 ;  /* 0xa00000ffa749c230 */ /* 0x000fe20000000900 */
[----:B------:R-:W-:Y:S01]  /*124a0*/  @!P3 PRMT R13, R68, 0x5410, RZ ;  /* 0x00005410440db816 */ /* 0x000fe200000000ff */
[----:B------:R-:W-:Y:S01]  /*124b0*/  IMAD.MOV.U32 R68, RZ, RZ, R66 ;  /* 0x000000ffff447224 */ /* 0x000fe200078e0042 */
[----:B------:R-:W-:Y:S01]  /*124c0*/  PRMT R163, R18, 0x7632, R163 ;  /* 0x0000763212a37816 */ /* 0x000fe200000000a3 */
[----:B------:R-:W-:Y:S01]  /*124d0*/  IMAD.MOV.U32 R66, RZ, RZ, R57 ;  /* 0x000000ffff427224 */ /* 0x000fe200078e0039 */
[----:B------:R-:W-:Y:S01]  /*124e0*/  ISETP.GE.U32.AND P3, PT, R241, R5, PT ;  /* 0x00000005f100720c */ /* 0x000fe20003f66070 */
[----:B------:R-:W-:Y:S01]  /*124f0*/  IMAD.MOV.U32 R57, RZ, RZ, R36 ;  /* 0x000000ffff397224 */ /* 0x000fe200078e0024 */
[----:B------:R-:W-:Y:S01]  /*12500*/  SHF.R.U32.HI R5, RZ, 0x18, R0 ;  /* 0x00000018ff057819 */ /* 0x000fe20000011600 */
[----:B------:R-:W-:Y:S01]  /*12510*/  UIADD3 UR5, UR5, 0x1, URZ ;  /* 0x0000000105057890 */ /* 0x000fe2000fffe03f */
[----:B------:R-:W-:Y:S01]  /*12520*/  LOP3.LUT R0, R0, 0xffff, RZ, 0xc0, !PT ;  /* 0x0000ffff00007812 */ /* 0x000fe200078ec0ff */
[----:B------:R1:W5:Y:S01]  /*12530*/  LDL.LU R194, [R1+0x1b8] ;  /* 0x0001b80001c27983 */ /* 0x0003620000300800 */
[----:B------:R-:W-:-:S02]  /*12540*/  PRMT R36, R167, 0x5410, R163 ;  /* 0x00005410a7247816 */ /* 0x000fc400000000a3 */
[----:B------:R-:W-:Y:S01]  /*12550*/  @!P4 PRMT R167, R73, 0x5410, RZ ;  /* 0x0000541049a7c816 */ /* 0x000fe200000000ff */
[----:B------:R-:W-:Y:S01]  /*12560*/  @!P2 HADD2 R76, -R163.H0_H0, -RZ.H0_H0 ;  /* 0xa00000ffa34ca230 */ /* 0x000fe20000000900 */
[----:B------:R-:W-:Y:S01]  /*12570*/  ISETP.GE.U32.AND P4, PT, R241, R8, PT ;  /* 0x00000008f100720c */ /* 0x000fe20003f86070 */
[----:B------:R-:W-:Y:S01]  /*12580*/  IMAD.WIDE.U32 R8, R9, -0x2daee0ad, RZ ;  /* 0xd2511f5309087825 */ /* 0x000fe200078e00ff */
[----:B------:R-:W-:Y:S02]  /*12590*/  SHF.R.U32.HI R0, RZ, 0x8, R0 ;  /* 0x00000008ff007819 */ /* 0x000fe40000011600 */
[----:B------:R-:W-:Y:S01]  /*125a0*/  F2FP.PACK_AB R7, R10, R7 ;  /* 0x000000070a07723e */ /* 0x000fe200000000ff */
[----:B------:R-:W-:Y:S01]  /*125b0*/  IMAD.WIDE.U32 R10, R11, -0x2daee0ad, RZ ;  /* 0xd2511f530b0a7825 */ /* 0x000fe200078e00ff */
[----:B------:R-:W-:Y:S01]  /*125c0*/  LOP3.LUT R0, R0, 0xffff, RZ, 0xc0, !PT ;  /* 0x0000ffff00007812 */ /* 0x000fe200078ec0ff */
[----:B------:R-:W-:Y:S01]  /*125d0*/  @!P0 HADD2 R65, -R12.H0_H0, -RZ.H0_H0 ;  /* 0xa00000ff0c418230 */ /* 0x000fe20000000900 */
[----:B------:R-:W-:-:S02]  /*125e0*/  LOP3.LUT R6, R9, UR26, R6, 0x96, !PT ;  /* 0x0000001a09067c12 */ /* 0x000fc4000f8e9606 */
[C---:B------:R-:W-:Y:S02]  /*125f0*/  PRMT R161, R27.reuse, 0x7610, R161 ;  /* 0x000076101ba17816 */ /* 0x040fe400000000a1 */
[----:B------:R-:W-:Y:S01]  /*12600*/  PRMT R162, R27, 0x7632, R162 ;  /* 0x000076321ba27816 */ /* 0x000fe200000000a2 */
[----:B------:R-:W-:Y:S01]  /*12610*/  IMAD.MOV.U32 R115, RZ, RZ, R47 ;  /* 0x000000ffff737224 */ /* 0x000fe200078e002f */
[----:B------:R-:W-:Y:S02]  /*12620*/  @!P2 PRMT R163, R76, 0x5410, RZ ;  /* 0x000054104ca3a816 */ /* 0x000fe400000000ff */
[C---:B------:R-:W-:Y:S02]  /*12630*/  PRMT R160, R25.reuse, 0x7632, R160 ;  /* 0x0000763219a07816 */ /* 0x040fe400000000a0 */
[----:B------:R-:W-:Y:S01]  /*12640*/  PRMT R159, R25, 0x7610, R159 ;  /* 0x00007610199f7816 */ /* 0x000fe2000000009f */
[----:B------:R-:W-:Y:S01]  /*12650*/  MUFU.EX2 R19, R148 ;  /* 0x0000009400137308 */ /* 0x000fe20000000800 */
[----:B------:R-:W-:Y:S01]  /*12660*/  ISETP.GE.U32.AND P2, PT, R241, R0, PT ;  /* 0x00000000f100720c */ /* 0x000fe20003f46070 */
[----:B------:R1:W5:Y:S01]  /*12670*/  LDL.LU R193, [R1+0x1b4] ;  /* 0x0001b40001c17983 */ /* 0x0003620000300800 */
[----:B------:R-:W-:-:S02]  /*12680*/  PRMT R197, R7, 0x7610, R197 ;  /* 0x0000761007c57816 */ /* 0x000fc400000000c5 */
[----:B------:R-:W-:Y:S01]  /*12690*/  PRMT R166, R7, 0x7632, R166 ;  /* 0x0000763207a67816 */ /* 0x000fe200000000a6 */
[----:B------:R-:W-:Y:S01]  /*126a0*/  IMAD.WIDE.U32 R6, R6, -0x326172a9, RZ ;  /* 0xcd9e8d5706067825 */ /* 0x000fe200078e00ff */
[----:B------:R-:W-:Y:S02]  /*126b0*/  LOP3.LUT R0, R11, UR24, R8, 0x96, !PT ;  /* 0x000000180b007c12 */ /* 0x000fe4000f8e9608 */
[----:B------:R-:W-:Y:S01]  /*126c0*/  @!P0 PRMT R12, R65, 0x5410, RZ ;  /* 0x00005410410c8816 */ /* 0x000fe200000000ff */
[----:B------:R-:W-:Y:S01]  /*126d0*/  @!P6 HADD2 R78, -R161.H0_H0, -RZ.H0_H0 ;  /* 0xa00000ffa14ee230 */ /* 0x000fe20000000900 */
[----:B------:R-:W-:Y:S01]  /*126e0*/  LOP3.LUT R4, R7, UR25, R4, 0x96, !PT ;  /* 0x0000001907047c12 */ /* 0x000fe2000f8e9604 */
[----:B------:R-:W-:Y:S01]  /*126f0*/  IMAD.WIDE.U32 R8, R0, -0x326172a9, RZ ;  /* 0xcd9e8d5700087825 */ /* 0x000fe200078e00ff */
[----:B------:R-:W-:-:S03]  /*12700*/  ISETP.GE.U32.AND P0, PT, R241, R5, PT ;  /* 0x00000005f100720c */ /* 0x000fc60003f06070 */
[----:B------:R-:W-:Y:S01]  /*12710*/  IMAD.MOV.U32 R73, RZ, RZ, R26 ;  /* 0x000000ffff497224 */ /* 0x000fe200078e001a */
[----:B------:R-:W-:Y:S01]  /*12720*/  LOP3.LUT R0, R9, UR23, R6, 0x96, !PT ;  /* 0x0000001709007c12 */ /* 0x000fe2000f8e9606 */
[----:B------:R-:W-:Y:S01]  /*12730*/  IMAD.WIDE.U32 R4, R4, -0x2daee0ad, RZ ;  /* 0xd2511f5304047825 */ /* 0x000fe200078e00ff */
[----:B------:R-:W-:-:S03]  /*12740*/  @!P4 HADD2 R77, -R162.H0_H0, -RZ.H0_H0 ;  /* 0xa00000ffa24dc230 */ /* 0x000fc60000000900 */
[----:B------:R-:W-:Y:S01]  /*12750*/  IMAD.MOV.U32 R47, RZ, RZ, R49 ;  /* 0x000000ffff2f7224 */ /* 0x000fe200078e0031 */
[----:B------:R-:W-:Y:S01]  /*12760*/  LOP3.LUT R5, R5, UR22, R10, 0x96, !PT ;  /* 0x0000001605057c12 */ /* 0x000fe2000f8e960a */
[----:B------:R-:W-:Y:S01]  /*12770*/  IMAD.WIDE.U32 R6, R0, -0x2daee0ad, RZ ;  /* 0xd2511f5300067825 */ /* 0x000fe200078e00ff */
[----:B------:R-:W-:Y:S01]  /*12780*/  @!P3 HADD2 R79, -R197.H0_H0, -RZ.H0_H0 ;  /* 0xa00000ffc54fb230 */ /* 0x000fe20000000900 */
[----:B------:R-:W-:Y:S01]  /*12790*/  PRMT R26, R161, 0x5410, R162 ;  /* 0x00005410a11a7816 */ /* 0x000fe200000000a2 */
[----:B------:R-:W2:Y:S01]  /*127a0*/  MUFU.EX2 R25, R147 ;  /* 0x0000009300197308 */ /* 0x000ea20000000800 */
[----:B------:R-:W-:Y:S01]  /*127b0*/  @!P6 PRMT R161, R78, 0x5410, RZ ;  /* 0x000054104ea1e816 */ /* 0x000fe200000000ff */
[----:B------:R-:W-:Y:S01]  /*127c0*/  IMAD.MOV.U32 R27, RZ, RZ, R17 ;  /* 0x000000ffff1b7224 */ /* 0x000fe200078e0011 */
[----:B------:R-:W-:Y:S01]  /*127d0*/  LOP3.LUT R7, R7, UR12, R4, 0x96, !PT ;  /* 0x0000000c07077c12 */ /* 0x000fe2000f8e9604 */
[----:B------:R-:W-:Y:S01]  /*127e0*/  IMAD.WIDE.U32 R4, R5, -0x326172a9, RZ ;  /* 0xcd9e8d5705047825 */ /* 0x000fe200078e00ff */
[----:B------:R-:W-:Y:S01]  /*127f0*/  @!P0 HADD2 R81, -R160.H0_H0, -RZ.H0_H0 ;  /* 0xa00000ffa0518230 */ /* 0x000fe20000000900 */
[----:B------:R-:W-:-:S02]  /*12800*/  LOP3.LUT R0, R2, 0xff, RZ, 0xc0, !PT ;  /* 0x000000ff02007812 */ /* 0x000fc400078ec0ff */
[----:B------:R-:W-:Y:S01]  /*12810*/  IMAD.MOV.U32 R76, RZ, RZ, R67 ;  /* 0x000000ffff4c7224 */ /* 0x000fe200078e0043 */
[----:B------:R-:W-:Y:S01]  /*12820*/  @!P1 HADD2 R82, -R159.H0_H0, -RZ.H0_H0 ;  /* 0xa00000ff9f529230 */ /* 0x000fe20000000900 */
[----:B------:R-:W-:Y:S01]  /*12830*/  IMAD.MOV.U32 R78, RZ, RZ, R115 ;  /* 0x000000ffff4e7224 */ /* 0x000fe200078e0073 */
[----:B------:R-:W-:Y:S01]  /*12840*/  PRMT R115, R197, 0x5410, R166 ;  /* 0x00005410c5737816 */ /* 0x000fe200000000a6 */
[----:B------:R1:W5:Y:S01]  /*12850*/  LDL.LU R192, [R1+0x1b0] ;  /* 0x0001b00001c07983 */ /* 0x0003620000300800 */
[----:B------:R-:W-:Y:S01]  /*12860*/  @!P3 PRMT R197, R79, 0x5410, RZ ;  /* 0x000054104fc5b816 */ /* 0x000fe200000000ff */
[----:B------:R-:W-:Y:S01]  /*12870*/  IMAD.MOV.U32 R79, RZ, RZ, R66 ;  /* 0x000000ffff4f7224 */ /* 0x000fe200078e0042 */
[----:B------:R-:W-:Y:S02]  /*12880*/  LOP3.LUT R10, R2, 0xffff, RZ, 0xc0, !PT ;  /* 0x0000ffff020a7812 */ /* 0x000fe400078ec0ff */
[--C-:B------:R-:W-:Y:S02]  /*12890*/  SHF.R.U32.HI R11, RZ, 0x10, R2.reuse ;  /* 0x00000010ff0b7819 */ /* 0x100fe40000011602 */
[----:B------:R-:W-:Y:S01]  /*128a0*/  SHF.R.U32.HI R9, RZ, 0x18, R2 ;  /* 0x00000018ff097819 */ /* 0x000fe20000011602 */
[----:B------:R-:W-:Y:S01]  /*128b0*/  IMAD.WIDE.U32 R2, R7, -0x326172a9, RZ ;  /* 0xcd9e8d5707027825 */ /* 0x000fe200078e00ff */
[----:B------:R-:W-:-:S03]  /*128c0*/  LOP3.LUT R7, R5, UR13, R8, 0x96, !PT ;  /* 0x0000000d05077c12 */ /* 0x000fc6000f8e9608 */
[----:B------:R-:W-:Y:S01]  /*128d0*/  IMAD.MOV.U32 R66, RZ, RZ, R114 ;  /* 0x000000ffff427224 */ /* 0x000fe200078e0072 */
[----:B------:R-:W-:Y:S01]  /*128e0*/  PRMT R114, R159, 0x5410, R160 ;  /* 0x000054109f727816 */ /* 0x000fe200000000a0 */
[----:B------:R-:W-:Y:S01]  /*128f0*/  IMAD.MOV.U32 R49, RZ, RZ, R50 ;  /* 0x000000ffff317224 */ /* 0x000fe200078e0032 */
[----:B------:R-:W-:Y:S01]  /*12900*/  @!P0 PRMT R160, R81, 0x5410, RZ ;  /* 0x0000541051a08816 */ /* 0x000fe200000000ff */
[----:B------:R-:W-:Y:S01]  /*12910*/  IMAD.MOV.U32 R50, RZ, RZ, R24 ;  /* 0x000000ffff327224 */ /* 0x000fe200078e0018 */
[----:B------:R-:W-:Y:S01]  /*12920*/  ISETP.GE.U32.AND P0, PT, R241, R0, PT ;  /* 0x00000000f100720c */ /* 0x000fe20003f06070 */
[----:B------:R-:W-:Y:S01]  /*12930*/  FADD.FTZ R24, R156, R16 ;  /* 0x000000109c187221 */ /* 0x000fe20000010000 */
[----:B------:R-:W-:Y:S01]  /*12940*/  LOP3.LUT R4, R3, UR8, R4, 0x96, !PT ;  /* 0x0000000803047c12 */ /* 0x000fe2000f8e9604 */
[----:B------:R-:W-:Y:S01]  /*12950*/  IMAD.MOV.U32 R16, RZ, RZ, R191 ;  /* 0x000000ffff107224 */ /* 0x000fe200078e00bf */
[C---:B------:R-:W-:Y:S02]  /*12960*/  LOP3.LUT R0, R2.reuse, 0xff, RZ, 0xc0, !PT ;  /* 0x000000ff02007812 */ /* 0x040fe400078ec0ff */
[----:B------:R-:W-:-:S02]  /*12970*/  LOP3.LUT R8, R2, 0xffff, RZ, 0xc0, !PT ;  /* 0x0000ffff02087812 */ /* 0x000fc400078ec0ff */
[--C-:B------:R-:W-:Y:S02]  /*12980*/  SHF.R.U32.HI R17, RZ, 0x10, R2.reuse ;  /* 0x00000010ff117819 */ /* 0x100fe40000011602 */
[----:B------:R-:W-:Y:S01]  /*12990*/  SHF.R.U32.HI R5, RZ, 0x18, R2 ;  /* 0x00000018ff057819 */ /* 0x000fe20000011602 */
[----:B------:R-:W-:Y:S01]  /*129a0*/  IMAD.WIDE.U32 R2, R7, -0x2daee0ad, RZ ;  /* 0xd2511f5307027825 */ /* 0x000fe200078e00ff */
[----:B------:R-:W-:Y:S01]  /*129b0*/  @!P4 PRMT R162, R77, 0x5410, RZ ;  /* 0x000054104da2c816 */ /* 0x000fe200000000ff */
[----:B------:R-:W-:Y:S02]  /*129c0*/  @!P2 HADD2 R80, -R166.H0_H0, -RZ.H0_H0 ;  /* 0xa00000ffa650a230 */ /* 0x000fe40000000900 */
[----:B------:R-:W-:Y:S01]  /*129d0*/  IMAD.MOV.U32 R65, RZ, RZ, R21 ;  /* 0x000000ffff417224 */ /* 0x000fe200078e0015 */
[C---:B------:R-:W-:Y:S01]  /*129e0*/  LOP3.LUT R18, R2.reuse, 0xffff, RZ, 0xc0, !PT ;  /* 0x0000ffff02127812 */ /* 0x040fe200078ec0ff */
[----:B------:R-:W-:Y:S01]  /*129f0*/  IMAD.MOV.U32 R77, RZ, RZ, R16 ;  /* 0x000000ffff4d7224 */ /* 0x000fe200078e0010 */
[----:B------:R-:W-:Y:S01]  /*12a00*/  SHF.R.U32.HI R16, RZ, 0x10, R2 ;  /* 0x00000010ff107819 */ /* 0x000fe20000011602 */
[----:B------:R-:W-:Y:S01]  /*12a10*/  IMAD.MOV.U32 R67, RZ, RZ, R22 ;  /* 0x000000ffff437224 */ /* 0x000fe200078e0016 */
[----:B------:R-:W-:-:S02]  /*12a20*/  LOP3.LUT R22, R2, 0xff, RZ, 0xc0, !PT ;  /* 0x000000ff02167812 */ /* 0x000fc400078ec0ff */
[----:B------:R-:W-:Y:S01]  /*12a30*/  @!P1 PRMT R159, R82, 0x5410, RZ ;  /* 0x00005410529f9816 */ /* 0x000fe200000000ff */
[----:B------:R-:W-:Y:S01]  /*12a40*/  IMAD.MOV.U32 R81, RZ, RZ, R45 ;  /* 0x000000ffff517224 */ /* 0x000fe200078e002d */
[----:B------:R-:W-:Y:S01]  /*12a50*/  SHF.R.U32.HI R21, RZ, 0x18, R2 ;  /* 0x00000018ff157819 */ /* 0x000fe20000011602 */
[----:B------:R1:W5:Y:S01]  /*12a60*/  LDL.LU R191, [R1+0x1ac] ;  /* 0x0001ac0001bf7983 */ /* 0x0003620000300800 */
[----:B------:R-:W-:-:S04]  /*12a70*/  SHF.R.U32.HI R2, RZ, 0x8, R10 ;  /* 0x00000008ff027819 */ /* 0x000fc8000001160a */
[----:B------:R-:W-:Y:S02]  /*12a80*/  LOP3.LUT R2, R2, 0xffff, RZ, 0xc0, !PT ;  /* 0x0000ffff02027812 */ /* 0x000fe400078ec0ff */
[----:B------:R-:W-:Y:S02]  /*12a90*/  @!P2 PRMT R166, R80, 0x5410, RZ ;  /* 0x0000541050a6a816 */ /* 0x000fe400000000ff */
[----:B------:R-:W-:Y:S02]  /*12aa0*/  ISETP.GE.U32.AND P1, PT, R241, R2, PT ;  /* 0x00000002f100720c */ /* 0x000fe40003f26070 */
[----:B--2---:R-:W-:Y:S01]  /*12ab0*/  F2FP.PACK_AB R2, R25, R19 ;  /* 0x000000131902723e */ /* 0x004fe200000000ff */
[----:B------:R-:W-:Y:S01]  /*12ac0*/  MUFU.EX2 R10, R59 ;  /* 0x0000003b000a7308 */ /* 0x000fe20000000800 */
[----:B------:R-:W-:Y:S02]  /*12ad0*/  ISETP.GE.U32.AND P2, PT, R241, R9, PT ;  /* 0x00000009f100720c */ /* 0x000fe40003f46070 */
[----:B------:R-:W-:-:S05]  /*12ae0*/  PRMT R158, R2, 0x7610, R158 ;  /* 0x00007610029e7816 */ /* 0x000fca000000009e */
[----:B------:R-:W2:Y:S01]  /*12af0*/  MUFU.EX2 R9, R51 ;  /* 0x0000003300097308 */ /* 0x000ea20000000800 */
[----:B------:R-:W-:Y:S01]  /*12b00*/  PRMT R157, R2, 0x7632, R157 ;  /* 0x00007632029d7816 */ /* 0x000fe2000000009d */
[----:B------:R-:W-:Y:S01]  /*12b10*/  @!P0 HADD2 R83, -R158.H0_H0, -RZ.H0_H0 ;  /* 0xa00000ff9e538230 */ /* 0x000fe20000000900 */
[----:B------:R-:W-:Y:S01]  /*12b20*/  LOP3.LUT R2, R11, 0xff, RZ, 0xc0, !PT ;  /* 0x000000ff0b027812 */ /* 0x000fe200078ec0ff */
[----:B------:R-:W-:Y:S01]  /*12b30*/  IMAD.MOV.U32 R82, RZ, RZ, R113 ;  /* 0x000000ffff527224 */ /* 0x000fe200078e0071 */
[----:B------:R-:W-:Y:S02]  /*12b40*/  PRMT R113, R158, 0x5410, R157 ;  /* 0x000054109e717816 */ /* 0x000fe4000000009d */
[----:B------:R-:W-:Y:S02]  /*12b50*/  @!P0 PRMT R158, R83, 0x5410, RZ ;  /* 0x00005410539e8816 */ /* 0x000fe400000000ff */
[C---:B------:R-:W-:Y:S02]  /*12b60*/  ISETP.GE.U32.AND P0, PT, R241.reuse, R2, PT ;  /* 0x00000002f100720c */ /* 0x040fe40003f06070 */
[C---:B------:R-:W-:Y:S01]  /*12b70*/  ISETP.GE.U32.AND P6, PT, R241.reuse, R5, PT ;  /* 0x00000005f100720c */ /* 0x040fe20003fc6070 */
[----:B------:R-:W-:Y:S01]  /*12b80*/  FADD.FTZ R5, R190, R23 ;  /* 0x00000017be057221 */ /* 0x000fe20000010000 */
[----:B------:R-:W-:Y:S01]  /*12b90*/  MUFU.EX2 R11, R151 ;  /* 0x00000097000b7308 */ /* 0x000fe20000000800 */
[----:B------:R-:W-:Y:S01]  /*12ba0*/  ISETP.GE.U32.AND P3, PT, R241, R0, PT ;  /* 0x00000000f100720c */ /* 0x000fe20003f66070 */
[----:B------:R-:W-:Y:S01]  /*12bb0*/  IMAD.MOV.U32 R80, RZ, RZ, R112 ;  /* 0x000000ffff507224 */ /* 0x000fe200078e0070 */
[----:B--2---:R-:W-:Y:S01]  /*12bc0*/  F2FP.PACK_AB R2, R10, R9 ;  /* 0x000000090a02723e */ /* 0x004fe200000000ff */
[----:B------:R-:W-:Y:S01]  /*12bd0*/  @!P1 HADD2 R84, -R157.H0_H0, -RZ.H0_H0 ;  /* 0xa00000ff9d549230 */ /* 0x000fe20000000900 */
[----:B------:R-:W-:Y:S01]  /*12be0*/  LOP3.LUT R0, R3, UR7, R6, 0x96, !PT ;  /* 0x0000000703007c12 */ /* 0x000fe2000f8e9606 */
[----:B------:R-:W-:Y:S01]  /*12bf0*/  FADD.FTZ R7, R19, R20 ;  /* 0x0000001413077221 */ /* 0x000fe20000010000 */
[----:B------:R-:W-:Y:S01]  /*12c00*/  PRMT R156, R2, 0x7610, R156 ;  /* 0x00007610029c7816 */ /* 0x000fe2000000009c */
[----:B------:R-:W2:Y:S01]  /*12c10*/  MUFU.EX2 R23, R152 ;  /* 0x0000009800177308 */ /* 0x000ea20000000800 */
[----:B------:R-:W-:Y:S01]  /*12c20*/  LOP3.LUT R3, R4, 0xffff, RZ, 0xc0, !PT ;  /* 0x0000ffff04037812 */ /* 0x000fe200078ec0ff */
[----:B------:R-:W-:Y:S01]  /*12c30*/  IMAD.MOV.U32 R51, RZ, RZ, R68 ;  /* 0x000000ffff337224 */ /* 0x000fe200078e0044 */
[----:B------:R-:W-:Y:S01]  /*12c40*/  PRMT R155, R2, 0x7632, R155 ;  /* 0x00007632029b7816 */ /* 0x000fe2000000009b */
[----:B------:R-:W-:Y:S01]  /*12c50*/  @!P0 HADD2 R86, -R156.H0_H0, -RZ.H0_H0 ;  /* 0xa00000ff9c568230 */ /* 0x000fe20000000900 */
[----:B------:R-:W-:-:S03]  /*12c60*/  SHF.R.U32.HI R2, RZ, 0x8, R3 ;  /* 0x00000008ff027819 */ /* 0x000fc60000011603 */
[----:B------:R-:W-:Y:S01]  /*12c70*/  MUFU.EX2 R45, R150 ;  /* 0x00000096002d7308 */ /* 0x000fe20000000800 */
[----:B------:R-:W-:Y:S01]  /*12c80*/  LOP3.LUT R3, R4, 0xff, RZ, 0xc0, !PT ;  /* 0x000000ff04037812 */ /* 0x000fe200078ec0ff */
[----:B------:R-:W-:Y:S01]  /*12c90*/  IMAD.MOV.U32 R83, RZ, RZ, R65 ;  /* 0x000000ffff537224 */ /* 0x000fe200078e0041 */
[----:B------:R-:W-:Y:S01]  /*12ca0*/  PRMT R112, R156, 0x5410, R155 ;  /* 0x000054109c707816 */ /* 0x000fe2000000009b */
[----:B------:R-:W-:Y:S01]  /*12cb0*/  IMAD.MOV.U32 R59, RZ, RZ, R44 ;  /* 0x000000ffff3b7224 */ /* 0x000fe200078e002c */
[----:B------:R-:W-:Y:S01]  /*12cc0*/  LOP3.LUT R2, R2, 0xffff, RZ, 0xc0, !PT ;  /* 0x0000ffff02027812 */ /* 0x000fe200078ec0ff */
[----:B------:R1:W5:Y:S01]  /*12cd0*/  LDL.LU R190, [R1+0x1a8] ;  /* 0x0001a80001be7983 */ /* 0x0003620000300800 */
[----:B------:R-:W-:Y:S02]  /*12ce0*/  @!P0 PRMT R156, R86, 0x5410, RZ ;  /* 0x00005410569c8816 */ /* 0x000fe400000000ff */
[----:B------:R-:W-:Y:S02]  /*12cf0*/  ISETP.GE.U32.AND P0, PT, R241, R3, PT ;  /* 0x00000003f100720c */ /* 0x000fe40003f06070 */
[----:B------:R-:W-:-:S02]  /*12d00*/  @!P1 PRMT R157, R84, 0x5410, RZ ;  /* 0x00005410549d9816 */ /* 0x000fc400000000ff */
[----:B------:R-:W-:Y:S02]  /*12d10*/  ISETP.GE.U32.AND P1, PT, R241, R2, PT ;  /* 0x00000002f100720c */ /* 0x000fe40003f26070 */
[----:B--2---:R-:W-:Y:S01]  /*12d20*/  F2FP.PACK_AB R2, R23, R11 ;  /* 0x0000000b1702723e */ /* 0x004fe200000000ff */
[----:B------:R-:W-:Y:S01]  /*12d30*/  FADD.FTZ R6, R153, R24 ;  /* 0x0000001899067221 */ /* 0x000fe20000010000 */
[----:B------:R-:W2:Y:S02]  /*12d40*/  MUFU.EX2 R19, R149 ;  /* 0x0000009500137308 */ /* 0x000ea40000000800 */
[C---:B------:R-:W-:Y:S02]  /*12d50*/  PRMT R154, R2.reuse, 0x7610, R154 ;  /* 0x00007610029a7816 */ /* 0x040fe4000000009a */
[----:B------:R-:W-:Y:S02]  /*12d60*/  PRMT R153, R2, 0x7632, R153 ;  /* 0x0000763202997816 */ /* 0x000fe40000000099 */
[----:B------:R-:W-:Y:S01]  /*12d70*/  SHF.R.U32.HI R2, RZ, 0x10, R4 ;  /* 0x00000010ff027819 */ /* 0x000fe20000011604 */
[----:B------:R-:W-:Y:S01]  /*12d80*/  @!P0 HADD2 R88, -R154.H0_H0, -RZ.H0_H0 ;  /* 0xa00000ff9a588230 */ /* 0x000fe20000000900 */
[----:B------:R-:W-:-:S02]  /*12d90*/  IMAD.MOV.U32 R68, RZ, RZ, R100 ;  /* 0x000000ffff447224 */ /* 0x000fc400078e0064 */
[----:B------:R-:W-:Y:S01]  /*12da0*/  LOP3.LUT R2, R2, 0xff, RZ, 0xc0, !PT ;  /* 0x000000ff02027812 */ /* 0x000fe200078ec0ff */
[----:B------:R-:W-:Y:S01]  /*12db0*/  IMAD.MOV.U32 R100, RZ, RZ, R131 ;  /* 0x000000ffff647224 */ /* 0x000fe200078e0083 */
[----:B------:R-:W-:Y:S01]  /*12dc0*/  PRMT R131, R154, 0x5410, R153 ;  /* 0x000054109a837816 */ /* 0x000fe20000000099 */
[----:B------:R-:W-:Y:S01]  /*12dd0*/  @!P1 HADD2 R87, -R153.H0_H0, -RZ.H0_H0 ;  /* 0xa00000ff99579230 */ /* 0x000fe20000000900 */
[----:B------:R-:W-:Y:S02]  /*12de0*/  @!P0 PRMT R154, R88, 0x5410, RZ ;  /* 0x00005410589a8816 */ /* 0x000fe400000000ff */
[----:B------:R-:W-:Y:S02]  /*12df0*/  ISETP.GE.U32.AND P0, PT, R241, R2, PT ;  /* 0x00000002f100720c */ /* 0x000fe40003f06070 */
[----:B------:R-:W-:Y:S01]  /*12e00*/  SHF.R.U32.HI R2, RZ, 0x18, R4 ;  /* 0x00000018ff027819 */ /* 0x000fe20000011604 */
[----:B------:R-:W-:Y:S01]  /*12e10*/  IMAD.MOV.U32 R86, RZ, RZ, R27 ;  /* 0x000000ffff567224 */ /* 0x000fe200078e001b */
[----:B------:R-:W-:Y:S01]  /*12e20*/  @!P1 PRMT R153, R87, 0x5410, RZ ;  /* 0x0000541057999816 */ /* 0x000fe200000000ff */
[----:B------:R-:W-:Y:S01]  /*12e30*/  MUFU.EX2 R27, R229 ;  /* 0x000000e5001b7308 */ /* 0x000fe20000000800 */
[----:B------:R-:W-:-:S02]  /*12e40*/  ISETP.GE.U32.AND P1, PT, R241, R2, PT ;  /* 0x00000002f100720c */ /* 0x000fc40003f26070 */
[----:B--2---:R-:W-:-:S05]  /*12e50*/  F2FP.PACK_AB R2, R45, R19 ;  /* 0x000000132d02723e */ /* 0x004fca00000000ff */
[----:B------:R-:W2:Y:S01]  /*12e60*/  MUFU.EX2 R65, R230 ;  /* 0x000000e600417308 */ /* 0x000ea20000000800 */
[C---:B------:R-:W-:Y:S02]  /*12e70*/  PRMT R152, R2.reuse, 0x7610, R152 ;  /* 0x0000761002987816 */ /* 0x040fe40000000098 */
[----:B------:R-:W-:Y:S02]  /*12e80*/  PRMT R151, R2, 0x7632, R151 ;  /* 0x0000763202977816 */ /* 0x000fe40000000097 */
[----:B------:R-:W-:Y:S01]  /*12e90*/  SHF.R.U32.HI R2, RZ, 0x8, R8 ;  /* 0x00000008ff027819 */ /* 0x000fe20000011608 */
[----:B------:R-:W-:Y:S01]  /*12ea0*/  @!P0 HADD2 R90, -R152.H0_H0, -RZ.H0_H0 ;  /* 0xa00000ff985a8230 */ /* 0x000fe20000000900 */
[----:B------:R-:W-:Y:S02]  /*12eb0*/  IMAD.MOV.U32 R84, RZ, RZ, R130 ;  /* 0x000000ffff547224 */ /* 0x000fe400078e0082 */
[----:B------:R-:W-:Y:S02]  /*12ec0*/  LOP3.LUT R2, R2, 0xffff, RZ, 0xc0, !PT ;  /* 0x0000ffff02027812 */ /* 0x000fe400078ec0ff */
[----:B------:R-:W-:-:S02]  /*12ed0*/  PRMT R130, R152, 0x5410, R151 ;  /* 0x0000541098827816 */ /* 0x000fc40000000097 */
[----:B------:R-:W-:Y:S02]  /*12ee0*/  @!P0 PRMT R152, R90, 0x5410, RZ ;  /* 0x000054105a988816 */ /* 0x000fe400000000ff */
[----:B------:R-:W-:Y:S02]  /*12ef0*/  ISETP.GE.U32.AND P0, PT, R241, R2, PT ;  /* 0x00000002f100720c */ /* 0x000fe40003f06070 */
[----:B--2---:R-:W-:Y:S01]  /*12f00*/  F2FP.PACK_AB R2, R65, R27 ;  /* 0x0000001b4102723e */ /* 0x004fe200000000ff */
[----:B------:R-:W-:Y:S01]  /*12f10*/  @!P1 HADD2 R89, -R151.H0_H0, -RZ.H0_H0 ;  /* 0xa00000ff97599230 */ /* 0x000fe20000000900 */
[----:B------:R-:W-:Y:S02]  /*12f20*/  IMAD.MOV.U32 R24, RZ, RZ, R67 ;  /* 0x000000ffff187224 */ /* 0x000fe400078e0043 */
[C---:B------:R-:W-:Y:S01]  /*12f30*/  PRMT R150, R2.reuse, 0x7610, R150 ;  /* 0x0000761002967816 */ /* 0x040fe20000000096 */
[----:B------:R-:W-:Y:S01]  /*12f40*/  IMAD.MOV.U32 R67, RZ, RZ, R66 ;  /* 0x000000ffff437224 */ /* 0x000fe200078e0042 */
[----:B------:R-:W-:Y:S01]  /*12f50*/  PRMT R149, R2, 0x7632, R149 ;  /* 0x0000763202957816 */ /* 0x000fe20000000095 */
[----:B------:R-:W-:Y:S01]  /*12f60*/  MUFU.EX2 R44, R222 ;  /* 0x000000de002c7308 */ /* 0x000fe20000000800 */
[----:B------:R-:W-:-:S02]  /*12f70*/  LOP3.LUT R2, R17, 0xff, RZ, 0xc0, !PT ;  /* 0x000000ff11027812 */ /* 0x000fc400078ec0ff */
[----:B------:R-:W-:Y:S02]  /*12f80*/  @!P1 PRMT R151, R89, 0x5410, RZ ;  /* 0x0000541059979816 */ /* 0x000fe400000000ff */
[----:B------:R-:W-:-:S03]  /*12f90*/  ISETP.GE.U32.AND P1, PT, R241, R2, PT ;  /* 0x00000002f100720c */ /* 0x000fc60003f26070 */
[----:B------:R-:W2:Y:S01]  /*12fa0*/  MUFU.EX2 R66, R223 ;  /* 0x000000df00427308 */ /* 0x000ea20000000800 */
[----:B------:R-:W-:Y:S01]  /*12fb0*/  LOP3.LUT R2, R16, 0xff, RZ, 0xc0, !PT ;  /* 0x000000ff10027812 */ /* 0x000fe200078ec0ff */
[----:B------:R-:W-:Y:S02]  /*12fc0*/  FADD.FTZ R9, R9, R38 ;  /* 0x0000002609097221 */ /* 0x000fe40000010000 */
[----:B------:R-:W-:Y:S01]  /*12fd0*/  FADD.FTZ R8, R235, R6 ;  /* 0x00000006eb087221 */ /* 0x000fe20000010000 */
[----:B------:R-:W-:Y:S01]  /*12fe0*/  ISETP.GE.U32.AND P4, PT, R241, R2, PT ;  /* 0x00000002f100720c */ /* 0x000fe20003f86070 */
[----:B------:R-:W-:Y:S01]  /*12ff0*/  IMAD.MOV.U32 R38, RZ, RZ, R67 ;  /* 0x000000ffff267224 */ /* 0x000fe200078e0043 */
[----:B------:R-:W-:Y:S01]  /*13000*/  LOP3.LUT R2, R0, 0xffff, RZ, 0xc0, !PT ;  /* 0x0000ffff00027812 */ /* 0x000fe200078ec0ff */
[----:B------:R-:W-:Y:S01]  /*13010*/  MUFU.EX2 R67, R231 ;  /* 0x000000e700437308 */ /* 0x000fe20000000800 */
[----:B------:R-:W-:Y:S02]  /*13020*/  @!P2 HADD2 R85, -R155.H0_H0, -RZ.H0_H0 ;  /* 0xa00000ff9b55a230 */ /* 0x000fe40000000900 */
[----:B------:R-:W-:-:S05]  /*13030*/  SHF.R.U32.HI R2, RZ, 0x8, R2 ;  /* 0x00000008ff027819 */ /* 0x000fca0000011602 */
[----:B------:R-:W3:Y:S01]  /*13040*/  MUFU.EX2 R235, R232 ;  /* 0x000000e800eb7308 */ /* 0x000ee20000000800 */
[----:B------:R-:W-:Y:S01]  /*13050*/  @!P0 HADD2 R91, -R149.H0_H0, -RZ.H0_H0 ;  /* 0xa00000ff955b8230 */ /* 0x000fe20000000900 */
[----:B--2---:R-:W-:Y:S01]  /*13060*/  F2FP.PACK_AB R4, R66, R44 ;  /* 0x0000002c4204723e */ /* 0x004fe200000000ff */
[----:B------:R-:W-:Y:S01]  /*13070*/  IMAD.MOV.U32 R20, RZ, RZ, R129 ;  /* 0x000000ffff147224 */ /* 0x000fe200078e0081 */
[----:B------:R-:W-:Y:S02]  /*13080*/  LOP3.LUT R3, R0, 0xff, RZ, 0xc0, !PT ;  /* 0x000000ff00037812 */ /* 0x000fe400078ec0ff */
[----:B------:R-:W-:Y:S02]  /*13090*/  LOP3.LUT R2, R2, 0xffff, RZ, 0xc0, !PT ;  /* 0x0000ffff02027812 */ /* 0x000fe400078ec0ff */
[----:B------:R-:W-:Y:S02]  /*130a0*/  PRMT R129, R150, 0x5410, R149 ;  /* 0x0000541096817816 */ /* 0x000fe40000000095 */
[----:B------:R-:W-:-:S02]  /*130b0*/  @!P2 PRMT R155, R85, 0x5410, RZ ;  /* 0x00005410559ba816 */ /* 0x000fc400000000ff */
[----:B------:R-:W-:Y:S02]  /*130c0*/  @!P0 PRMT R149, R91, 0x5410, RZ ;  /* 0x000054105b958816 */ /* 0x000fe400000000ff */
[C---:B------:R-:W-:Y:S02]  /*130d0*/  PRMT R148, R4.reuse, 0x7610, R148 ;  /* 0x0000761004947816 */ /* 0x040fe40000000094 */
[C---:B------:R-:W-:Y:S02]  /*130e0*/  ISETP.GE.U32.AND P0, PT, R241.reuse, R3, PT ;  /* 0x00000003f100720c */ /* 0x040fe40003f06070 */
[----:B------:R-:W-:Y:S02]  /*130f0*/  ISETP.GE.U32.AND P2, PT, R241, R2, PT ;  /* 0x00000002f100720c */ /* 0x000fe40003f46070 */
[--C-:B------:R-:W-:Y:S02]  /*13100*/  SHF.R.U32.HI R2, RZ, 0x18, R0.reuse ;  /* 0x00000018ff027819 */ /* 0x100fe40000011600 */
[----:B------:R-:W-:Y:S01]  /*13110*/  SHF.R.U32.HI R0, RZ, 0x10, R0 ;  /* 0x00000010ff007819 */ /* 0x000fe20000011600 */
[----:B------:R-:W-:Y:S01]  /*13120*/  @!P1 HADD2 R93, -R148.H0_H0, -RZ.H0_H0 ;  /* 0xa00000ff945d9230 */ /* 0x000fe20000000900 */
[----:B------:R-:W-:Y:S01]  /*13130*/  PRMT R147, R4, 0x7632, R147 ;  /* 0x0000763204937816 */ /* 0x000fe20000000093 */
[----:B------:R-:W-:Y:S01]  /*13140*/  MUFU.EX2 R231, R227 ;  /* 0x000000e300e77308 */ /* 0x000fe20000000800 */
[----:B---3--:R-:W-:Y:S01]  /*13150*/  F2FP.PACK_AB R3, R235, R67 ;  /* 0x00000043eb03723e */ /* 0x008fe200000000ff */
[----:B------:R-:W-:Y:S01]  /*13160*/  IMAD.MOV.U32 R85, RZ, RZ, R128 ;  /* 0x000000ffff557224 */ /* 0x000fe200078e0080 */
[----:B------:R-:W-:-:S05]  /*13170*/  LOP3.LUT R0, R0, 0xff, RZ, 0xc0, !PT ;  /* 0x000000ff00007812 */ /* 0x000fca00078ec0ff */
[----:B------:R-:W2:Y:S01]  /*13180*/  MUFU.EX2 R232, R225 ;  /* 0x000000e100e87308 */ /* 0x000ea20000000800 */
[----:B------:R-:W-:Y:S02]  /*13190*/  PRMT R128, R148, 0x5410, R147 ;  /* 0x0000541094807816 */ /* 0x000fe40000000093 */
[----:B------:R-:W-:Y:S02]  /*131a0*/  PRMT R146, R3, 0x7610, R146 ;  /* 0x0000761003927816 */ /* 0x000fe40000000092 */
[----:B------:R-:W-:Y:S02]  /*131b0*/  @!P1 PRMT R148, R93, 0x5410, RZ ;  /* 0x000054105d949816 */ /* 0x000fe400000000ff */
[----:B------:R-:W-:Y:S02]  /*131c0*/  ISETP.GE.U32.AND P1, PT, R241, R0, PT ;  /* 0x00000000f100720c */ /* 0x000fe40003f26070 */
[----:B------:R-:W-:Y:S01]  /*131d0*/  SHF.R.U32.HI R0, RZ, 0x8, R18 ;  /* 0x00000008ff007819 */ /* 0x000fe20000011612 */
[----:B------:R-:W-:Y:S01]  /*131e0*/  @!P0 HADD2 R95, -R146.H0_H0, -RZ.H0_H0 ;  /* 0xa00000ff925f8230 */ /* 0x000fe20000000900 */
[----:B------:R-:W-:Y:S01]  /*131f0*/  PRMT R145, R3, 0x7632, R145 ;  /* 0x0000763203917816 */ /* 0x000fe20000000091 */
[----:B------:R-:W-:Y:S01]  /*13200*/  @!P3 HADD2 R92, -R150.H0_H0, -RZ.H0_H0 ;  /* 0xa00000ff965cb230 */ /* 0x000fe20000000900 */
[----:B------:R-:W-:Y:S01]  /*13210*/  LOP3.LUT R0, R0, 0xffff, RZ, 0xc0, !PT ;  /* 0x0000ffff00007812 */ /* 0x000fe200078ec0ff */
[----:B------:R-:W-:Y:S01]  /*13220*/  MUFU.EX2 R230, R224 ;  /* 0x000000e000e67308 */ /* 0x000fe20000000800 */
[----:B------:R-:W-:Y:S01]  /*13230*/  PRMT R223, R146, 0x5410, R145 ;  /* 0x0000541092df7816 */ /* 0x000fe20000000091 */
[----:B------:R-:W-:Y:S01]  /*13240*/  @!P6 HADD2 R94, -R147.H0_H0, -RZ.H0_H0 ;  /* 0xa00000ff935ee230 */ /* 0x000fe20000000900 */
[----:B------:R-:W-:Y:S01]  /*13250*/  @!P0 PRMT R146, R95, 0x5410, RZ ;  /* 0x000054105f928816 */ /* 0x000fe200000000ff */
[----:B------:R-:W-:Y:S01]  /*13260*/  FADD.FTZ R7, R25, R7 ;  /* 0x0000000719077221 */ /* 0x000fe20000010000 */
[----:B------:R-:W-:-:S03]  /*13270*/  ISETP.GE.U32.AND P0, PT, R241, R0, PT ;  /* 0x00000000f100720c */ /* 0x000fc60003f06070 */
[----:B------:R-:W3:Y:S01]  /*13280*/  MUFU.EX2 R229, R228 ;  /* 0x000000e400e57308 */ /* 0x000ee20000000800 */
[----:B--2---:R-:W-:Y:S01]  /*13290*/  F2FP.PACK_AB R0, R232, R231 ;  /* 0x000000e7e800723e */ /* 0x004fe200000000ff */
[----:B------:R-:W-:Y:S01]  /*132a0*/  IMAD.MOV.U32 R25, RZ, RZ, R61 ;  /* 0x000000ffff197224 */ /* 0x000fe200078e003d */
[----:B------:R-:W-:Y:S01]  /*132b0*/  @!P3 PRMT R150, R92, 0x5410, RZ ;  /* 0x000054105c96b816 */ /* 0x000fe200000000ff */
[----:B------:R-:W-:Y:S01]  /*132c0*/  IMAD.MOV.U32 R92, RZ, RZ, R86 ;  /* 0x000000ffff5c7224 */ /* 0x000fe200078e0056 */
[----:B------:R-:W-:Y:S01]  /*132d0*/  @!P6 PRMT R147, R94, 0x5410, RZ ;  /* 0x000054105e93e816 */ /* 0x000fe200000000ff */
[----:B------:R-:W-:Y:S01]  /*132e0*/  IMAD.MOV.U32 R94, RZ, RZ, R25 ;  /* 0x000000ffff5e7224 */ /* 0x000fe200078e0019 */
[C---:B------:R-:W-:Y:S01]  /*132f0*/  PRMT R140, R0.reuse, 0x7632, R140 ;  /* 0x00007632008c7816 */ /* 0x040fe2000000008c */
[----:B------:R-:W-:Y:S01]  /*13300*/  IMAD.MOV.U32 R25, RZ, RZ, R92 ;  /* 0x000000ffff197224 */ /* 0x000fe200078e005c */
[C---:B------:R-:W-:Y:S01]  /*13310*/  ISETP.GE.U32.AND P3, PT, R241.reuse, R2, PT ;  /* 0x00000002f100720c */ /* 0x040fe20003f66070 */
[----:B------:R-:W-:Y:S01]  /*13320*/  IMAD.MOV.U32 R86, RZ, RZ, R137 ;  /* 0x000000ffff567224 */ /* 0x000fe200078e0089 */
[----:B------:R-:W-:Y:S01]  /*13330*/  ISETP.GE.U32.AND P6, PT, R241, R21, PT ;  /* 0x00000015f100720c */ /* 0x000fe20003fc6070 */
[----:B------:R-:W-:Y:S01]  /*13340*/  IMAD.MOV.U32 R92, RZ, RZ, R20 ;  /* 0x000000ffff5c7224 */ /* 0x000fe200078e0014 */
[----:B------:R-:W-:Y:S01]  /*13350*/  @!P4 HADD2 R97, -R0.H0_H0, -RZ.H0_H0 ;  /* 0xa00000ff0061c230 */ /* 0x000fe20000000900 */
[----:B------:R-:W-:Y:S01]  /*13360*/  @P4 PRMT R222, R0, 0x7610, R222 ;  /* 0x0000761000de4816 */ /* 0x000fe200000000de */
[----:B------:R-:W-:Y:S01]  /*13370*/  IMAD.WIDE.U32 R20, R226, -0x326172a9, RZ ;  /* 0xcd9e8d57e2147825 */ /* 0x000fe200078e00ff */
[----:B------:R-:W-:-:S02]  /*13380*/  F2FP.PACK_AB R2, R236, R233 ;  /* 0x000000e9ec02723e */ /* 0x000fc400000000ff */
[----:B------:R-:W-:Y:S01]  /*13390*/  PRMT R137, R0, 0x5410, R140 ;  /* 0x0000541000897816 */ /* 0x000fe2000000008c */
[----:B------:R-:W-:Y:S02]  /*133a0*/  IMAD.MOV.U32 R0, RZ, RZ, c[0x0][0x228] ;  /* 0x00008a00ff007624 */ /* 0x000fe400078e00ff */
[----:B------:R-:W-:Y:S01]  /*133b0*/  IMAD.MOV.U32 R88, RZ, RZ, R78 ;  /* 0x000000ffff587224 */ /* 0x000fe200078e004e */
[C---:B------:R-:W-:Y:S01]  /*133c0*/  PRMT R142, R2.reuse, 0x7610, R142 ;  /* 0x00007610028e7816 */ /* 0x040fe2000000008e */
[----:B------:R-:W-:Y:S01]  /*133d0*/  IMAD.MOV.U32 R78, RZ, RZ, R53 ;  /* 0x000000ffff4e7224 */ /* 0x000fe200078e0035 */
[----:B------:R-:W-:Y:S01]  /*133e0*/  PRMT R141, R2, 0x7632, R141 ;  /* 0x00007632028d7816 */ /* 0x000fe2000000008d */
[----:B------:R-:W-:Y:S01]  /*133f0*/  IMAD.MOV.U32 R53, RZ, RZ, R56 ;  /* 0x000000ffff357224 */ /* 0x000fe200078e0038 */
[----:B---3--:R-:W-:Y:S01]  /*13400*/  F2FP.PACK_AB R3, R229, R230 ;  /* 0x000000e6e503723e */ /* 0x008fe200000000ff */
[----:B------:R-:W-:Y:S01]  /*13410*/  IMAD.MOV.U32 R93, RZ, RZ, R58 ;  /* 0x000000ffff5d7224 */ /* 0x000fe200078e003a */
[----:B------:R-:W-:Y:S01]  /*13420*/  LOP3.LUT R2, R21, UR29, R94, 0x96, !PT ;  /* 0x0000001d15027c12 */ /* 0x000fe2000f8e965e */
[----:B------:R-:W-:-:S02]  /*13430*/  FADD.FTZ R4, R60, R8 ;  /* 0x000000083c047221 */ /* 0x000fc40000010000 */
[C---:B------:R-:W-:Y:S02]  /*13440*/  IMAD.SHL.U32 R60, R0.reuse, 0x8, RZ ;  /* 0x00000008003c7824 */ /* 0x040fe400078e00ff */
[C---:B------:R-:W-:Y:S02]  /*13450*/  IMAD.SHL.U32 R58, R0.reuse, 0x40, RZ ;  /* 0x00000040003a7824 */ /* 0x040fe400078e00ff */
[----:B------:R-:W-:Y:S01]  /*13460*/  IMAD R56, R0, 0x48, RZ ;  /* 0x0000004800387824 */ /* 0x000fe200078e02ff */
[----:B------:R-:W-:Y:S01]  /*13470*/  LOP3.LUT R0, R249, UR28, R238, 0x96, !PT ;  /* 0x0000001cf9007c12 */ /* 0x000fe2000f8e96ee */
[----:B------:R-:W-:Y:S01]  /*13480*/  FADD.FTZ R6, R10, R9 ;  /* 0x000000090a067221 */ /* 0x000fe20000010000 */
[----:B------:R-:W-:Y:S01]  /*13490*/  PRMT R144, R3, 0x7610, R144 ;  /* 0x0000761003907816 */ /* 0x000fe20000000090 */
[----:B------:R-:W-:Y:S01]  /*134a0*/  FADD.FTZ R16, R11, R7 ;  /* 0x000000070b107221 */ /* 0x000fe20000010000 */
[----:B------:R-:W-:Y:S01]  /*134b0*/  PRMT R143, R3, 0x7632, R143 ;  /* 0x00007632038f7816 */ /* 0x000fe2000000008f */
[----:B------:R-:W-:-:S02]  /*134c0*/  FADD.FTZ R228, R19, R6 ;  /* 0x0000000613e47221 */ /* 0x000fc40000010000 */
[----:B------:R-:W-:-:S04]  /*134d0*/  IMAD.WIDE.U32 R2, R2, -0x2daee0ad, RZ ;  /* 0xd2511f5302027825 */ /* 0x000fc800078e00ff */
[----:B------:R-:W-:Y:S01]  /*134e0*/  IMAD.WIDE.U32 R6, R0, -0x326172a9, RZ ;  /* 0xcd9e8d5700067825 */ /* 0x000fe200078e00ff */
[----:B------:R-:W-:-:S03]  /*134f0*/  LOP3.LUT R0, R3, UR26, R248, 0x96, !PT ;  /* 0x0000001a03007c12 */ /* 0x000fc6000f8e96f8 */
[----:B------:R-:W-:Y:S01]  /*13500*/  FADD.FTZ R5, R189, R5 ;  /* 0x00000005bd057221 */ /* 0x000fe20000010000 */
[----:B------:R-:W-:Y:S01]  /*13510*/  LOP3.LUT R3, R7, UR27, R20, 0x96, !PT ;  /* 0x0000001b07037c12 */ /* 0x000fe2000f8e9614 */
[----:B------:R-:W-:Y:S02]  /*13520*/  FADD.FTZ R225, R188, R4 ;  /* 0x00000004bce17221 */ /* 0x000fe40000010000 */
[----:B------:R-:W-:Y:S02]  /*13530*/  IMAD.MOV.U32 R87, RZ, RZ, R79 ;  /* 0x000000ffff577224 */ /* 0x000fe400078e004f */
[----:B------:R-:W-:Y:S02]  /*13540*/  IMAD.MOV.U32 R91, RZ, RZ, R59 ;  /* 0x000000ffff5b7224 */ /* 0x000fe400078e003b */
[----:B------:R-:W-:Y:S01]  /*13550*/  IMAD.MOV.U32 R90, RZ, RZ, R77 ;  /* 0x000000ffff5a7224 */ /* 0x000fe200078e004d */
[----:B------:R-:W-:Y:S01]  /*13560*/  @!P2 HADD2 R96, -R145.H0_H0, -RZ.H0_H0 ;  /* 0xa00000ff9160a230 */ /* 0x000fe20000000900 */
[----:B------:R-:W-:-:S02]  /*13570*/  FADD.FTZ R5, R62, R5 ;  /* 0x000000053e057221 */ /* 0x000fc40000010000 */
[----:B------:R-:W-:Y:S02]  /*13580*/  IMAD.MOV.U32 R17, RZ, RZ, R84 ;  /* 0x000000ffff117224 */ /* 0x000fe400078e0054 */
[----:B------:R-:W-:Y:S02]  /*13590*/  FADD.FTZ R224, R23, R16 ;  /* 0x0000001017e07221 */ /* 0x000fe40000010000 */
[----:B------:R-:W-:Y:S01]  /*135a0*/  IMAD.MOV.U32 R89, RZ, RZ, R24 ;  /* 0x000000ffff597224 */ /* 0x000fe200078e0018 */
[----:B------:R-:W-:Y:S01]  /*135b0*/  @!P4 PRMT R222, R97, 0x5410, RZ ;  /* 0x0000541061dec816 */ /* 0x000fe200000000ff */
[----:B------:R-:W-:Y:S01]  /*135c0*/  FADD.FTZ R227, R93, R5 ;  /* 0x000000055de37221 */ /* 0x000fe20000010000 */
[----:B------:R-:W-:Y:S01]  /*135d0*/  @!P3 HADD2 R102, -R143.H0_H0, -RZ.H0_H0 ;  /* 0xa00000ff8f66b230 */ /* 0x000fe20000000900 */
[----:B------:R-:W-:Y:S01]  /*135e0*/  IMAD.WIDE.U32 R4, R3, -0x2daee0ad, RZ ;  /* 0xd2511f5303047825 */ /* 0x000fe200078e00ff */
[----:B------:R-:W-:Y:S01]  /*135f0*/  @!P1 HADD2 R103, -R144.H0_H0, -RZ.H0_H0 ;  /* 0xa00000ff90679230 */ /* 0x000fe20000000900 */
[----:B------:R1:W5:Y:S02]  /*13600*/  LDL.LU R189, [R1+0x1a4] ;  /* 0x0001a40001bd7983 */ /* 0x0003640000300800 */
[----:B------:R-:W-:Y:S01]  /*13610*/  IMAD.WIDE.U32 R10, R0, -0x326172a9, RZ ;  /* 0xcd9e8d57000a7825 */ /* 0x000fe200078e00ff */
[----:B------:R-:W-:Y:S01]  /*13620*/  LOP3.LUT R0, R5, UR24, R2, 0x96, !PT ;  /* 0x0000001805007c12 */ /* 0x000fe2000f8e9602 */
[----:B------:R-:W-:-:S02]  /*13630*/  @!P0 HADD2 R99, -R141.H0_H0, -RZ.H0_H0 ;  /* 0xa00000ff8d638230 */ /* 0x000fc40000000900 */
[----:B------:R-:W-:Y:S02]  /*13640*/  IMAD.MOV.U32 R79, RZ, RZ, R47 ;  /* 0x000000ffff4f7224 */ /* 0x000fe400078e002f */
[----:B------:R-:W-:Y:S01]  /*13650*/  IMAD.MOV.U32 R77, RZ, RZ, R57 ;  /* 0x000000ffff4d7224 */ /* 0x000fe200078e0039 */
[----:B------:R-:W-:Y:S01]  /*13660*/  @!P2 PRMT R145, R96, 0x5410, RZ ;  /* 0x000054106091a816 */ /* 0x000fe200000000ff */
[----:B------:R-:W-:Y:S01]  /*13670*/  IMAD.MOV.U32 R47, RZ, RZ, R63 ;  /* 0x000000ffff2f7224 */ /* 0x000fe200078e003f */
[----:B------:R-:W-:Y:S01]  /*13680*/  @!P6 HADD2 R98, -R140.H0_H0, -RZ.H0_H0 ;  /* 0xa00000ff8c62e230 */ /* 0x000fe20000000900 */
[----:B------:R-:W-:Y:S01]  /*13690*/  IMAD.MOV.U32 R62, RZ, RZ, R164 ;  /* 0x000000ffff3e7224 */ /* 0x000fe200078e00a4 */
[----:B------:R1:W5:Y:S01]  /*136a0*/  LDL.LU R188, [R1+0x1a0] ;  /* 0x0001a00001bc7983 */ /* 0x0003620000300800 */
[----:B------:R-:W-:Y:S02]  /*136b0*/  IMAD.MOV.U32 R63, RZ, RZ, R165 ;  /* 0x000000ffff3f7224 */ /* 0x000fe400078e00a5 */
[----:B------:R-:W-:Y:S01]  /*136c0*/  IMAD.WIDE.U32 R8, R0, -0x326172a9, RZ ;  /* 0xcd9e8d5700087825 */ /* 0x000fe200078e00ff */
[----:B------:R-:W-:-:S03]  /*136d0*/  LOP3.LUT R3, R11, UR25, R6, 0x96, !PT ;  /* 0x000000190b037c12 */ /* 0x000fc6000f8e9606 */
[----:B------:R-:W-:Y:S01]  /*136e0*/  IMAD.WIDE R60, R60, 0x2, R62 ;  /* 0x000000023c3c7825 */ /* 0x000fe200078e023e */
[----:B------:R-:W-:-:S03]  /*136f0*/  LOP3.LUT R0, R9, UR23, R10, 0x96, !PT ;  /* 0x0000001709007c12 */ /* 0x000fc6000f8e960a */
[--C-:B------:R-:W-:Y:S01]  /*13700*/  IMAD.WIDE R58, R58, 0x2, R62.reuse ;  /* 0x000000023a3a7825 */ /* 0x100fe200078e023e */
[----:B------:R-:W-:Y:S03]  /*13710*/  STG.E.U16 [R62.64+-0x80], R35 ;  /* 0xffff80233e007986 */ /* 0x000fe6000c101522 */
        /* <DEDUP_REMOVED lines=8> */
[----:B------:R2:W-:Y:S01]  /*137a0*/  STG.E.U16 [R56.64+-0x7e], R12 ;  /* 0xffff820c38007986 */ /* 0x0005e2000c101522 */
[----:B------:R-:W-:-:S05]  /*137b0*/  LOP3.LUT R3, R3, UR22, R4, 0x96, !PT ;  /* 0x0000001603037c12 */ /* 0x000fca000f8e9604 */
[----:B------:R-:W-:-:S04]  /*137c0*/  IMAD.WIDE.U32 R4, R3, -0x326172a9, RZ ;  /* 0xcd9e8d5703047825 */ /* 0x000fc800078e00ff */
[----:B--2---:R-:W-:-:S05]  /*137d0*/  IMAD.WIDE.U32 R12, R0, -0x2daee0ad, RZ ;  /* 0xd2511f53000c7825 */ /* 0x004fca00078e00ff */
[----:B------:R-:W-:-:S05]  /*137e0*/  LOP3.LUT R2, R13, UR12, R2, 0x96, !PT ;  /* 0x0000000c0d027c12 */ /* 0x000fca000f8e9602 */
[----:B------:R-:W-:-:S05]  /*137f0*/  IMAD.WIDE.U32 R2, R2, -0x326172a9, RZ ;  /* 0xcd9e8d5702027825 */ /* 0x000fca00078e00ff */
[C---:B------:R-:W-:Y:S02]  /*13800*/  LOP3.LUT R0, R2.reuse, 0xffff, RZ, 0xc0, !PT ;  /* 0x0000ffff02007812 */ /* 0x040fe400078ec0ff */
[----:B------:R-:W-:Y:S02]  /*13810*/  LOP3.LUT R4, R3, UR8, R4, 0x96, !PT ;  /* 0x0000000803047c12 */ /* 0x000fe4000f8e9604 */
[----:B------:R-:W-:Y:S02]  /*13820*/  SHF.R.U32.HI R3, RZ, 0x8, R0 ;  /* 0x00000008ff037819 */ /* 0x000fe40000011600 */
[----:B------:R-:W-:Y:S01]  /*13830*/  LOP3.LUT R0, R2, 0xff, RZ, 0xc0, !PT ;  /* 0x000000ff02007812 */ /* 0x000fe200078ec0ff */
[----:B------:R-:W-:Y:S01]  /*13840*/  IMAD.MOV.U32 R93, RZ, RZ, R136 ;  /* 0x000000ffff5d7224 */ /* 0x000fe200078e0088 */
[----:B------:R-:W-:Y:S02]  /*13850*/  PRMT R136, R241, 0x7054, R241 ;  /* 0x00007054f1887816 */ /* 0x000fe400000000f1 */
[----:B------:R-:W-:-:S05]  /*13860*/  PRMT R0, R0, 0x5410, R3 ;  /* 0x0000541000007816 */ /* 0x000fca0000000003 */
[----:B------:R-:W-:-:S05]  /*13870*/  HSET2.LE.AND R0, R0, R136, PT ;  /* 0x0000008800007233 */ /* 0x000fca0003803000 */
[----:B------:R-:W-:Y:S02]  /*13880*/  LOP3.LUT R10, R0, R244, RZ, 0xc0, !PT ;  /* 0x000000f4000a7212 */ /* 0x000fe400078ec0ff */
[----:B------:R-:W-:Y:S02]  /*13890*/  SHF.R.U32.HI R0, RZ, 0x10, R2 ;  /* 0x00000010ff007819 */ /* 0x000fe40000011602 */
[----:B------:R-:W-:Y:S02]  /*138a0*/  LOP3.LUT R5, R5, UR13, R8, 0x96, !PT ;  /* 0x0000000d05057c12 */ /* 0x000fe4000f8e9608 */
[----:B------:R-:W-:Y:S02]  /*138b0*/  SHF.R.U32.HI R2, RZ, 0x18, R2 ;  /* 0x00000018ff027819 */ /* 0x000fe40000011602 */
[----:B------:R-:W-:-:S04]  /*138c0*/  LOP3.LUT R0, R0, 0xff, RZ, 0xc0, !PT ;  /* 0x000000ff00007812 */ /* 0x000fc800078ec0ff */
        /* <DEDUP_REMOVED lines=11> */
[----:B------:R-:W-:-:S04]  /*13980*/  LOP3.LUT R2, R4, 0xff, RZ, 0xc0, !PT ;  /* 0x000000ff04027812 */ /* 0x000fc800078ec0ff */
[----:B------:R-:W-:Y:S02]  /*13990*/  PRMT R13, R2, 0x5410, R3 ;  /* 0x00005410020d7816 */ /* 0x000fe40000000003 */
[--C-:B------:R-:W-:Y:S02]  /*139a0*/  SHF.R.U32.HI R3, RZ, 0x10, R4.reuse ;  /* 0x00000010ff037819 */ /* 0x100fe40000011604 */
[----:B------:R-:W-:Y:S02]  /*139b0*/  SHF.R.U32.HI R4, RZ, 0x18, R4 ;  /* 0x00000018ff047819 */ /* 0x000fe40000011604 */
[----:B------:R-:W-:Y:S02]  /*139c0*/  LOP3.LUT R3, R3, 0xff, RZ, 0xc0, !PT ;  /* 0x000000ff03037812 */ /* 0x000fe400078ec0ff */
[----:B------:R-:W-:Y:S02]  /*139d0*/  LOP3.LUT R2, R9, 0xff, RZ, 0xc0, !PT ;  /* 0x000000ff09027812 */ /* 0x000fe400078ec0ff */
[----:B------:R-:W-:-:S02]  /*139e0*/  PRMT R5, R3, 0x5410, R4 ;  /* 0x0000541003057816 */ /* 0x000fc40000000004 */
[----:B------:R-:W-:Y:S02]  /*139f0*/  PRMT R4, R2, 0x5410, R8 ;  /* 0x0000541002047816 */ /* 0x000fe40000000008 */
[----:B------:R-:W-:-:S04]  /*13a00*/  LOP3.LUT R2, R0, 0xffff, RZ, 0xc0, !PT ;  /* 0x0000ffff00027812 */ /* 0x000fc800078ec0ff */
[----:B------:R-:W-:Y:S02]  /*13a10*/  SHF.R.U32.HI R3, RZ, 0x8, R2 ;  /* 0x00000008ff037819 */ /* 0x000fe40000011602 */
[----:B------:R-:W-:-:S04]  /*13a20*/  LOP3.LUT R2, R0, 0xff, RZ, 0xc0, !PT ;  /* 0x000000ff00027812 */ /* 0x000fc800078ec0ff */
[----:B------:R-:W-:Y:S02]  /*13a30*/  PRMT R12, R2, 0x5410, R3 ;  /* 0x00005410020c7816 */ /* 0x000fe40000000003 */
[--C-:B------:R-:W-:Y:S02]  /*13a40*/  SHF.R.U32.HI R3, RZ, 0x10, R0.reuse ;  /* 0x00000010ff037819 */ /* 0x100fe40000011600 */
[----:B------:R-:W-:Y:S02]  /*13a50*/  SHF.R.U32.HI R2, RZ, 0x18, R0 ;  /* 0x00000018ff027819 */ /* 0x000fe40000011600 */
[----:B------:R-:W-:Y:S01]  /*13a60*/  LOP3.LUT R0, R3, 0xff, RZ, 0xc0, !PT ;  /* 0x000000ff03007812 */ /* 0x000fe200078ec0ff */
[----:B------:R-:W-:Y:S01]  /*13a70*/  HSET2.LE.AND R3, R4, R136, PT ;  /* 0x0000008804037233 */ /* 0x000fe20003803000 */
[----:B------:R-:W-:Y:S02]  /*13a80*/  ISETP.GE.U32.AND P2, PT, R241, R22, PT ;  /* 0x00000016f100720c */ /* 0x000fe40003f46070 */
[----:B------:R-:W-:-:S02]  /*13a90*/  PRMT R22, R0, 0x5410, R2 ;  /* 0x0000541000167816 */ /* 0x000fc40000000002 */
[----:B------:R-:W-:Y:S01]  /*13aa0*/  LOP3.LUT R15, R3, R64, RZ, 0xc0, !PT ;  /* 0x00000040030f7212 */ /* 0x000fe200078ec0ff */
[----:B------:R-:W-:Y:S01]  /*13ab0*/  IMAD.U32 R3, RZ, RZ, UR37 ;  /* 0x00000025ff037e24 */ /* 0x000fe2000f8e00ff */
[--C-:B------:R-:W-:Y:S02]  /*13ac0*/  HSET2.LE.AND R0, R14, R136.reuse, PT ;  /* 0x000000880e007233 */ /* 0x100fe40003803000 */
[--C-:B------:R-:W-:Y:S02]  /*13ad0*/  HSET2.LE.AND R2, R11, R136.reuse, PT ;  /* 0x000000880b027233 */ /* 0x100fe40003803000 */
[----:B------:R-:W-:Y:S02]  /*13ae0*/  LOP3.LUT R3, R239, UR5, R3, 0x96, !PT ;  /* 0x00000005ef037c12 */ /* 0x000fe4000f8e9603 */
[----:B------:R-:W-:Y:S01]  /*13af0*/  LOP3.LUT R11, R0, R250, RZ, 0xc0, !PT ;  /* 0x000000fa000b7212 */ /* 0x000fe200078ec0ff */
[--C-:B------:R-:W-:Y:S01]  /*13b00*/  HSET2.LE.AND R0, R13, R136.reuse, PT ;  /* 0x000000880d007233 */ /* 0x100fe20003803000 */
[----:B------:R-:W-:Y:S01]  /*13b10*/  LOP3.LUT R14, R2, R237, RZ, 0xc0, !PT ;  /* 0x000000ed020e7212 */ /* 0x000fe200078ec0ff */
[----:B------:R-:W-:Y:S01]  /*13b20*/  HSET2.LE.AND R2, R5, R136, PT ;  /* 0x0000008805027233 */ /* 0x000fe20003803000 */
[----:B------:R-:W-:-:S02]  /*13b30*/  IMAD.WIDE.U32 R4, R3, -0x326172a9, RZ ;  /* 0xcd9e8d5703047825 */ /* 0x000fc400078e00ff */
[----:B------:R-:W-:Y:S01]  /*13b40*/  LOP3.LUT R8, R0, R252, RZ, 0xc0, !PT ;  /* 0x000000fc00087212 */ /* 0x000fe200078ec0ff */
[----:B------:R-:W-:Y:S01]  /*13b50*/  HSET2.LE.AND R0, R12, R136, PT ;  /* 0x000000880c007233 */ /* 0x000fe20003803000 */
[----:B------:R-:W-:Y:S02]  /*13b60*/  LOP3.LUT R9, R2, R251, RZ, 0xc0, !PT ;  /* 0x000000fb02097212 */ /* 0x000fe400078ec0ff */
[----:B------:R-:W-:Y:S02]  /*13b70*/  LOP3.LUT R2, R5, UR29, R94, 0x96, !PT ;  /* 0x0000001d05027c12 */ /* 0x000fe4000f8e965e */
[----:B------:R-:W-:Y:S02]  /*13b80*/  LOP3.LUT R12, R0, R247, RZ, 0xc0, !PT ;  /* 0x000000f7000c7212 */ /* 0x000fe400078ec0ff */
[----:B------:R-:W-:Y:S01]  /*13b90*/  LOP3.LUT R0, R7, UR27, R4, 0x96, !PT ;  /* 0x0000001b07007c12 */ /* 0x000fe2000f8e9604 */
[----:B------:R-:W-:-:S04]  /*13ba0*/  IMAD.WIDE.U32 R2, R2, -0x2daee0ad, RZ ;  /* 0xd2511f5302027825 */ /* 0x000fc800078e00ff */
[----:B------:R-:W-:Y:S01]  /*13bb0*/  IMAD.MOV.U32 R94, RZ, RZ, R17 ;  /* 0x000000ffff5e7224 */ /* 0x000fe200078e0011 */
[----:B------:R-:W-:Y:S01]  /*13bc0*/  LOP3.LUT R3, R3, UR26, R248, 0x96, !PT ;  /* 0x0000001a03037c12 */ /* 0x000fe2000f8e96f8 */
[----:B------:R-:W-:-:S05]  /*13bd0*/  IMAD.WIDE.U32 R16, R0, -0x2daee0ad, RZ ;  /* 0xd2511f5300107825 */ /* 0x000fca00078e00ff */
[----:B------:R-:W-:Y:S01]  /*13be0*/  LOP3.LUT R0, R17, UR24, R2, 0x96, !PT ;  /* 0x0000001811007c12 */ /* 0x000fe2000f8e9602 */
[----:B------:R-:W-:-:S04]  /*13bf0*/  IMAD.WIDE.U32 R2, R3, -0x326172a9, RZ ;  /* 0xcd9e8d5703027825 */ /* 0x000fc800078e00ff */
[----:B------:R-:W-:Y:S01]  /*13c00*/  IMAD.WIDE.U32 R18, R0, -0x326172a9, RZ ;  /* 0xcd9e8d5700127825 */ /* 0x000fe200078e00ff */
[----:B------:R-:W-:-:S04]  /*13c10*/  LOP3.LUT R3, R3, UR25, R6, 0x96, !PT ;  /* 0x0000001903037c12 */ /* 0x000fc8000f8e9606 */
[----:B------:R-:W-:Y:S01]  /*13c20*/  LOP3.LUT R0, R19, UR23, R2, 0x96, !PT ;  /* 0x0000001713007c12 */ /* 0x000fe2000f8e9602 */
[----:B------:R-:W-:-:S05]  /*13c30*/  IMAD.WIDE.U32 R2, R3, -0x2daee0ad, RZ ;  /* 0xd2511f5303027825 */ /* 0x000fca00078e00ff */
[----:B------:R-:W-:Y:S01]  /*13c40*/  LOP3.LUT R3, R3, UR22, R16, 0x96, !PT ;  /* 0x0000001603037c12 */ /* 0x000fe2000f8e9610 */
[----:B------:R-:W-:Y:S01]  /*13c50*/  IMAD.WIDE.U32 R16, R0, -0x2daee0ad, RZ ;  /* 0xd2511f5300107825 */ /* 0x000fe200078e00ff */
[----:B------:R-:W-:-:S04]  /*13c60*/  HSET2.LE.AND R0, R22, R136, PT ;  /* 0x0000008816007233 */ /* 0x000fc80003803000 */
[----:B------:R-:W-:Y:S01]  /*13c70*/  LOP3.LUT R2, R17, UR12, R2, 0x96, !PT ;  /* 0x0000000c11027c12 */ /* 0x000fe2000f8e9602 */
[----:B------:R-:W-:-:S04]  /*13c80*/  IMAD.WIDE.U32 R6, R3, -0x326172a9, RZ ;  /* 0xcd9e8d5703067825 */ /* 0x000fc800078e00ff */
[----:B------:R-:W-:Y:S01]  /*13c90*/  IMAD.WIDE.U32 R2, R2, -0x326172a9, RZ ;  /* 0xcd9e8d5702027825 */ /* 0x000fe200078e00ff */
[----:B------:R-:W-:Y:S02]  /*13ca0*/  LOP3.LUT R13, R0, R243, RZ, 0xc0, !PT ;  /* 0x000000f3000d7212 */ /* 0x000fe400078ec0ff */
[----:B------:R-:W-:Y:S02]  /*13cb0*/  LOP3.LUT R18, R7, UR13, R18, 0x96, !PT ;  /* 0x0000000d07127c12 */ /* 0x000fe4000f8e9612 */
[----:B------:R-:W-:Y:S02]  /*13cc0*/  LOP3.LUT R0, R3, UR8, R6, 0x96, !PT ;  /* 0x0000000803007c12 */ /* 0x000fe4000f8e9606 */
[C---:B------:R-:W-:Y:S02]  /*13cd0*/  LOP3.LUT R3, R2.reuse, 0xffff, RZ, 0xc0, !PT ;  /* 0x0000ffff02037812 */ /* 0x040fe400078ec0ff */
[----:B------:R-:W-:Y:S02]  /*13ce0*/  SHF.R.U32.HI R7, RZ, 0x10, R2 ;  /* 0x00000010ff077819 */ /* 0x000fe40000011602 */
[----:B------:R-:W-:-:S02]  /*13cf0*/  LOP3.LUT R17, R2, 0xff, RZ, 0xc0, !PT ;  /* 0x000000ff02117812 */ /* 0x000fc400078ec0ff */
[----:B------:R-:W-:Y:S02]  /*13d00*/  SHF.R.U32.HI R6, RZ, 0x18, R2 ;  /* 0x00000018ff067819 */ /* 0x000fe40000011602 */
[----:B------:R-:W-:Y:S02]  /*13d10*/  SHF.R.U32.HI R3, RZ, 0x8, R3 ;  /* 0x00000008ff037819 */ /* 0x000fe40000011603 */
[----:B------:R-:W-:Y:S02]  /*13d20*/  LOP3.LUT R2, R7, 0xff, RZ, 0xc0, !PT ;  /* 0x000000ff07027812 */ /* 0x000fe400078ec0ff */
[----:B------:R-:W-:Y:S02]  /*13d30*/  PRMT R19, R17, 0x5410, R3 ;  /* 0x0000541011137816 */ /* 0x000fe40000000003 */
[----:B------:R-:W-:Y:S02]  /*13d40*/  PRMT R17, R2, 0x5410, R6 ;  /* 0x0000541002117816 */ /* 0x000fe40000000006 */
[----:B------:R-:W-:Y:S01]  /*13d50*/  LOP3.LUT R2, R0, 0xffff, RZ, 0xc0, !PT ;  /* 0x0000ffff00027812 */ /* 0x000fe200078ec0ff */
[----:B------:R-:W-:-:S03]  /*13d60*/  IMAD.MOV.U32 R24, RZ, RZ, R138 ;  /* 0x000000ffff187224 */ /* 0x000fc600078e008a */
[----:B------:R-:W-:Y:S01]  /*13d70*/  SHF.R.U32.HI R3, RZ, 0x8, R2 ;  /* 0x00000008ff037819 */ /* 0x000fe20000011602 */
[----:B------:R-:W-:Y:S01]  /*13d80*/  IMAD.MOV.U32 R96, RZ, RZ, R89 ;  /* 0x000000ffff607224 */ /* 0x000fe200078e0059 */
[----:B------:R-:W-:Y:S01]  /*13d90*/  LOP3.LUT R2, R0, 0xff, RZ, 0xc0, !PT ;  /* 0x000000ff00027812 */ /* 0x000fe200078ec0ff */
[----:B------:R-:W-:Y:S02]  /*13da0*/  IMAD.MOV.U32 R89, RZ, RZ, R88 ;  /* 0x000000ffff597224 */ /* 0x000fe400078e0058 */
[----:B------:R-:W-:Y:S01]  /*13db0*/  IMAD.MOV.U32 R88, RZ, RZ, R24 ;  /* 0x000000ffff587224 */ /* 0x000fe200078e0018 */
[----:B------:R-:W-:Y:S01]  /*13dc0*/  PRMT R24, R2, 0x5410, R3 ;  /* 0x0000541002187816 */ /* 0x000fe20000000003 */
[----:B------:R-:W-:Y:S01]  /*13dd0*/  IMAD.WIDE.U32 R2, R18, -0x2daee0ad, RZ ;  /* 0xd2511f5312027825 */ /* 0x000fe200078e00ff */
[--C-:B------:R-:W-:Y:S02]  /*13de0*/  SHF.R.U32.HI R6, RZ, 0x10, R0.reuse ;  /* 0x00000010ff067819 */ /* 0x100fe40000011600 */
[----:B------:R-:W-:-:S02]  /*13df0*/  SHF.R.U32.HI R7, RZ, 0x18, R0 ;  /* 0x00000018ff077819 */ /* 0x000fc40000011600 */
        /* <DEDUP_REMOVED lines=15> */
[--C-:B------:R-:W-:Y:S02]  /*13ef0*/  SHF.R.U32.HI R3, RZ, 0x10, R2.reuse ;  /* 0x00000010ff037819 */ /* 0x100fe40000011602 */
[----:B------:R-:W-:Y:S01]  /*13f00*/  SHF.R.U32.HI R6, RZ, 0x18, R2 ;  /* 0x00000018ff067819 */ /* 0x000fe20000011602 */
[--C-:B------:R-:W-:Y:S01]  /*13f10*/  HSET2.LE.AND R2, R17, R136.reuse, PT ;  /* 0x0000008811027233 */ /* 0x100fe20003803000 */
[----:B------:R-:W-:Y:S01]  /*13f20*/  LOP3.LUT R3, R3, 0xff, RZ, 0xc0, !PT ;  /* 0x000000ff03037812 */ /* 0x000fe200078ec0ff */
[----:B------:R-:W-:Y:S01]  /*13f30*/  IMAD.MOV.U32 R251, RZ, RZ, R93 ;  /* 0x000000fffffb7224 */ /* 0x000fe200078e005d */
[----:B------:R-:W-:Y:S01]  /*13f40*/  HSET2.LE.AND R0, R19, R136, PT ;  /* 0x0000008813007233 */ /* 0x000fe20003803000 */
[----:B------:R-:W-:Y:S01]  /*13f50*/  IMAD.MOV.U32 R93, RZ, RZ, R25 ;  /* 0x000000ffff5d7224 */ /* 0x000fe200078e0019 */
[----:B------:R-:W-:Y:S01]  /*13f60*/  PRMT R25, R3, 0x5410, R6 ;  /* 0x0000541003197816 */ /* 0x000fe20000000006 */
[----:B------:R-:W-:Y:S01]  /*13f70*/  IMAD.MOV.U32 R97, RZ, RZ, R186 ;  /* 0x000000ffff617224 */ /* 0x000fe200078e00ba */
[----:B------:R-:W-:Y:S01]  /*13f80*/  LOP3.LUT R19, R2, R54, RZ, 0xc0, !PT ;  /* 0x0000003602137212 */ /* 0x000fe200078ec0ff */
[----:B------:R-:W-:Y:S01]  /*13f90*/  IMAD.WIDE.U32 R2, R251, -0x326172a9, RZ ;  /* 0xcd9e8d57fb027825 */ /* 0x000fe200078e00ff */
[----:B------:R-:W-:-:S04]  /*13fa0*/  LOP3.LUT R18, R0, R69, RZ, 0xc0, !PT ;  /* 0x0000004500127212 */ /* 0x000fc800078ec0ff */
[----:B------:R-:W-:-:S05]  /*13fb0*/  LOP3.LUT R0, R3, R97, RZ, 0x3c, !PT ;  /* 0x0000006103007212 */ /* 0x000fca00078e3cff */
[----:B------:R-:W-:Y:S01]  /*13fc0*/  IMAD.WIDE.U32 R34, R0, -0x2daee0ad, RZ ;  /* 0xd2511f5300227825 */ /* 0x000fe200078e00ff */
[----:B------:R-:W-:-:S04]  /*13fd0*/  LOP3.LUT R6, R21, UR29, R2, 0x96, !PT ;  /* 0x0000001d15067c12 */ /* 0x000fc8000f8e9602 */
[----:B------:R-:W-:Y:S02]  /*13fe0*/  LOP3.LUT R0, R35, UR28, R238, 0x96, !PT ;  /* 0x0000001c23007c12 */ /* 0x000fe4000f8e96ee */
[----:B------:R-:W-:Y:S01]  /*13ff0*/  LOP3.LUT R35, R5, UR29, R2, 0x96, !PT ;  /* 0x0000001d05237c12 */ /* 0x000fe2000f8e9602 */
[--C-:B------:R-:W-:Y:S02]  /*14000*/  HSET2.LE.AND R2, R16, R136.reuse, PT ;  /* 0x0000008810027233 */ /* 0x100fe40003803000 */
[----:B------:R-:W-:Y:S01]  /*14010*/  IMAD.WIDE.U32 R32, R0, -0x326172a9, RZ ;  /* 0xcd9e8d5700207825 */ /* 0x000fe200078e00ff */
[----:B------:R-:W-:Y:S01]  /*14020*/  @!P2 HADD2 R101, -R142.H0_H0, -RZ.H0_H0 ;  /* 0xa00000ff8e65a230 */ /* 0x000fe20000000900 */
[----:B------:R2:W-:Y:S01]  /*14030*/  STG.E.U16 [R62.64+-0x6e], R30 ;  /* 0xffff921e3e007986 */ /* 0x0005e2000c101522 */
[----:B------:R-:W-:Y:S01]  /*14040*/  LOP3.LUT R17, R2, R70, RZ, 0xc0, !PT ;  /* 0x0000004602117212 */ /* 0x000fe200078ec0ff */
[--C-:B------:R-:W-:Y:S02]  /*14050*/  HSET2.LE.AND R0, R24, R136.reuse, PT ;  /* 0x0000008818007233 */ /* 0x100fe40003803000 */
[----:B------:R-:W-:-:S02]  /*14060*/  HSET2.LE.AND R3, R23, R136, PT ;  /* 0x0000008817037233 */ /* 0x000fc40003803000 */
[--C-:B------:R-:W-:Y:S01]  /*14070*/  HSET2.LE.AND R2, R22, R136.reuse, PT ;  /* 0x0000008816027233 */ /* 0x100fe20003803000 */
[----:B------:R-:W-:Y:S02]  /*14080*/  LOP3.LUT R5, R33, UR27, R20, 0x96, !PT ;  /* 0x0000001b21057c12 */ /* 0x000fe4000f8e9614 */
[----:B------:R-:W-:Y:S01]  /*14090*/  PRMT R138, R142, 0x5410, R141 ;  /* 0x000054108e8a7816 */ /* 0x000fe2000000008d */
[----:B------:R-:W-:Y:S01]  /*140a0*/  IMAD.MOV.U32 R84, RZ, RZ, R139 ;  /* 0x000000ffff547224 */ /* 0x000fe200078e008b */
[----:B------:R-:W-:Y:S01]  /*140b0*/  @!P2 PRMT R142, R101, 0x5410, RZ ;  /* 0x00005410658ea816 */ /* 0x000fe200000000ff */
[----:B------:R-:W-:Y:S01]  /*140c0*/  STG.E.U16 [R62.64+-0x70], R31 ;  /* 0xffff901f3e007986 */ /* 0x000fe2000c101522 */
[----:B------:R-:W-:Y:S01]  /*140d0*/  LOP3.LUT R16, R0, R234, RZ, 0xc0, !PT ;  /* 0x000000ea00107212 */ /* 0x000fe200078ec0ff */
[----:B------:R-:W-:Y:S01]  /*140e0*/  HSET2.LE.AND R0, R7, R136, PT ;  /* 0x0000008807007233 */ /* 0x000fe20003803000 */
[----:B------:R-:W-:Y:S01]  /*140f0*/  LOP3.LUT R101, R2, R42, RZ, 0xc0, !PT ;  /* 0x0000002a02657212 */ /* 0x000fe200078ec0ff */
[----:B------:R-:W3:Y:S01]  /*14100*/  LDSM.16.MT88.4 R20, [R169+0x6000] ;  /* 0x00600000a914783b */ /* 0x000ee20000004200 */
[----:B------:R-:W-:Y:S01]  /*14110*/  LOP3.LUT R33, R33, UR27, R4, 0x96, !PT ;  /* 0x0000001b21217c12 */ /* 0x000fe2000f8e9604 */
[----:B------:R-:W-:Y:S01]  /*14120*/  IMAD.WIDE.U32 R4, R5, -0x2daee0ad, RZ ;  /* 0xd2511f5305047825 */ /* 0x000fe200078e00ff */
[----:B------:R-:W-:-:S03]  /*14130*/  PRMT R139, R144, 0x5410, R143 ;  /* 0x00005410908b7816 */ /* 0x000fc6000000008f */
[----:B--2---:R-:W-:Y:S02]  /*14140*/  IMAD.MOV.U32 R30, RZ, RZ, R83 ;  /* 0x000000ffff1e7224 */ /* 0x004fe400078e0053 */
[----:B------:R-:W-:Y:S02]  /*14150*/  IMAD.MOV.U32 R83, RZ, RZ, R80 ;  /* 0x000000ffff537224 */ /* 0x000fe400078e0050 */
[----:B------:R-:W-:Y:S02]  /*14160*/  IMAD.MOV.U32 R80, RZ, RZ, R68 ;  /* 0x000000ffff507224 */ /* 0x000fe400078e0044 */
[----:B------:R-:W-:Y:S01]  /*14170*/  IMAD.MOV.U32 R68, RZ, RZ, R100 ;  /* 0x000000ffff447224 */ /* 0x000fe200078e0064 */
[----:B------:R-:W-:Y:S01]  /*14180*/  LOP3.LUT R100, R3, R46, RZ, 0xc0, !PT ;  /* 0x0000002e03647212 */ /* 0x000fe200078ec0ff */
[----:B------:R-:W-:Y:S01]  /*14190*/  IMAD.WIDE.U32 R2, R6, -0x2daee0ad, RZ ;  /* 0xd2511f5306027825 */ /* 0x000fe200078e00ff */
[----:B------:R-:W-:Y:S02]  /*141a0*/  @!P3 PRMT R143, R102, 0x5410, RZ ;  /* 0x00005410668fb816 */ /* 0x000fe400000000ff */
[----:B------:R-:W-:-:S02]  /*141b0*/  LOP3.LUT R102, R0, R40, RZ, 0xc0, !PT ;  /* 0x0000002800667212 */ /* 0x000fc400078ec0ff */
[----:B------:R-:W-:Y:S02]  /*141c0*/  LOP3.LUT R3, R3, UR26, R34, 0x96, !PT ;  /* 0x0000001a03037c12 */ /* 0x000fe4000f8e9622 */
[----:B------:R-:W-:-:S03]  /*141d0*/  LOP3.LUT R0, R5, UR24, R2, 0x96, !PT ;  /* 0x0000001805007c12 */ /* 0x000fc6000f8e9602 */
[----:B------:R-:W-:-:S04]  /*141e0*/  IMAD.WIDE.U32 R2, R3, -0x326172a9, RZ ;  /* 0xcd9e8d5703027825 */ /* 0x000fc800078e00ff */
[----:B------:R-:W-:Y:S01]  /*141f0*/  IMAD.WIDE.U32 R6, R0, -0x326172a9, RZ ;  /* 0xcd9e8d5700067825 */ /* 0x000fe200078e00ff */
[----:B------:R-:W-:-:S04]  /*14200*/  LOP3.LUT R3, R3, UR25, R32, 0x96, !PT ;  /* 0x0000001903037c12 */ /* 0x000fc8000f8e9620 */
[----:B------:R-:W-:Y:S01]  /*14210*/  LOP3.LUT R0, R7, UR23, R2, 0x96, !PT ;  /* 0x0000001707007c12 */ /* 0x000fe2000f8e9602 */
[----:B------:R-:W-:Y:S01]  /*14220*/  STG.E.U16 [R60.64+-0x70], R28 ;  /* 0xffff901c3c007986 */ /* 0x000fe2000c101522 */
[----:B------:R-:W-:-:S03]  /*14230*/  IMAD.WIDE.U32 R2, R3, -0x2daee0ad, RZ ;  /* 0xd2511f5303027825 */ /* 0x000fc600078e00ff */
[----:B------:R2:W-:Y:S02]  /*14240*/  STG.E.U16 [R60.64+-0x6e], R29 ;  /* 0xffff921d3c007986 */ /* 0x0005e4000c101522 */
[----:B------:R-:W-:-:S05]  /*14250*/  LOP3.LUT R3, R3, UR22, R4, 0x96, !PT ;  /* 0x0000001603037c12 */ /* 0x000fca000f8e9604 */
[----:B------:R-:W-:Y:S01]  /*14260*/  IMAD.WIDE.U32 R4, R3, -0x326172a9, RZ ;  /* 0xcd9e8d5703047825 */ /* 0x000fe200078e00ff */
[----:B------:R-:W-:-:S03]  /*14270*/  @!P1 PRMT R144, R103, 0x5410, RZ ;  /* 0x0000541067909816 */ /* 0x000fc600000000ff */
[----:B--2---:R-:W-:-:S05]  /*14280*/  IMAD.WIDE.U32 R28, R0, -0x2daee0ad, RZ ;  /* 0xd2511f53001c7825 */ /* 0x004fca00078e00ff */
[----:B------:R-:W-:Y:S01]  /*14290*/  LOP3.LUT R2, R29, UR12, R2, 0x96, !PT ;  /* 0x0000000c1d027c12 */ /* 0x000fe2000f8e9602 */
[----:B------:R-:W-:-:S04]  /*142a0*/  HSET2.LE.AND R0, R25, R136, PT ;  /* 0x0000008819007233 */ /* 0x000fc80003803000 */
[----:B------:R-:W-:Y:S01]  /*142b0*/  IMAD.WIDE.U32 R2, R2, -0x326172a9, RZ ;  /* 0xcd9e8d5702027825 */ /* 0x000fe200078e00ff */
[----:B------:R-:W-:Y:S02]  /*142c0*/  LOP3.LUT R29, R5, UR13, R6, 0x96, !PT ;  /* 0x0000000d051d7c12 */ /* 0x000fe4000f8e9606 */
[----:B------:R-:W-:Y:S02]  /*142d0*/  LOP3.LUT R103, R0, R41, RZ, 0xc0, !PT ;  /* 0x0000002900677212 */ /* 0x000fe400078ec0ff */
[----:B------:R-:W-:Y:S02]  /*142e0*/  SHF.R.U32.HI R5, RZ, 0x10, R2 ;  /* 0x00000010ff057819 */ /* 0x000fe40000011602 */
[----:B------:R-:W-:Y:S02]  /*142f0*/  LOP3.LUT R0, R3, UR8, R4, 0x96, !PT ;  /* 0x0000000803007c12 */ /* 0x000fe4000f8e9604 */
[C---:B------:R-:W-:Y:S02]  /*14300*/  LOP3.LUT R3, R2.reuse, 0xffff, RZ, 0xc0, !PT ;  /* 0x0000ffff02037812 */ /* 0x040fe400078ec0ff */
[----:B------:R-:W-:-:S02]  /*14310*/  LOP3.LUT R6, R2, 0xff, RZ, 0xc0, !PT ;  /* 0x000000ff02067812 */ /* 0x000fc400078ec0ff */
[----:B------:R-:W-:Y:S02]  /*14320*/  SHF.R.U32.HI R4, RZ, 0x18, R2 ;  /* 0x00000018ff047819 */ /* 0x000fe40000011602 */
[----:B------:R-:W-:Y:S02]  /*14330*/  LOP3.LUT R2, R5, 0xff, RZ, 0xc0, !PT ;  /* 0x000000ff05027812 */ /* 0x000fe400078ec0ff */
[----:B------:R-:W-:Y:S02]  /*14340*/  SHF.R.U32.HI R3, RZ, 0x8, R3 ;  /* 0x00000008ff037819 */ /* 0x000fe40000011603 */
[----:B------:R-:W-:Y:S02]  /*14350*/  PRMT R5, R2, 0x5410, R4 ;  /* 0x0000541002057816 */ /* 0x000fe40000000004 */
[----:B------:R-:W-:Y:S02]  /*14360*/  LOP3.LUT R2, R0, 0xffff, RZ, 0xc0, !PT ;  /* 0x0000ffff00027812 */ /* 0x000fe400078ec0ff */
[----:B------:R-:W-:-:S02]  /*14370*/  PRMT R6, R6, 0x5410, R3 ;  /* 0x0000541006067816 */ /* 0x000fc40000000003 */
[----:B------:R-:W-:Y:S02]  /*14380*/  SHF.R.U32.HI R3, RZ, 0x8, R2 ;  /* 0x00000008ff037819 */ /* 0x000fe40000011602 */
[----:B------:R-:W-:-:S04]  /*14390*/  LOP3.LUT R2, R0, 0xff, RZ, 0xc0, !PT ;  /* 0x000000ff00027812 */ /* 0x000fc800078ec0ff */
[----:B------:R-:W-:Y:S02]  /*143a0*/  PRMT R4, R2, 0x5410, R3 ;  /* 0x0000541002047816 */ /* 0x000fe40000000003 */
[--C-:B------:R-:W-:Y:S02]  /*143b0*/  SHF.R.U32.HI R3, RZ, 0x10, R0.reuse ;  /* 0x00000010ff037819 */ /* 0x100fe40000011600 */
[----:B------:R-:W-:Y:S02]  /*143c0*/  SHF.R.U32.HI R2, RZ, 0x18, R0 ;  /* 0x00000018ff027819 */ /* 0x000fe40000011600 */
[----:B------:R-:W-:-:S04]  /*143d0*/  LOP3.LUT R0, R3, 0xff, RZ, 0xc0, !PT ;  /* 0x000000ff03007812 */ /* 0x000fc800078ec0ff */
[----:B------:R-:W-:Y:S01]  /*143e0*/  PRMT R24, R0, 0x5410, R2 ;  /* 0x0000541000187816 */ /* 0x000fe20000000002 */
[--C-:B------:R-:W-:Y:S01]  /*143f0*/  HSET2.LE.AND R0, R6, R136.reuse, PT ;  /* 0x0000008806007233 */ /* 0x100fe20003803000 */
[----:B------:R-:W-:Y:S01]  /*14400*/  IMAD.MOV.U32 R95, RZ, RZ, R91 ;  /* 0x000000ffff5f7224 */ /* 0x000fe200078e005b */
[--C-:B------:R-:W-:Y:S02]  /*14410*/  HSET2.LE.AND R2, R5, R136.reuse, PT ;  /* 0x0000008805027233 */ /* 0x100fe40003803000 */
[--C-:B------:R-:W-:Y:S01]  /*14420*/  HSET2.LE.AND R3, R4, R136.reuse, PT ;  /* 0x0000008804037233 */ /* 0x100fe20003803000 */
[----:B------:R-:W-:Y:S01]  /*14430*/  LOP3.LUT R6, R0, R36, RZ, 0xc0, !PT ;  /* 0x0000002400067212 */ /* 0x000fe200078ec0ff */
[----:B------:R-:W-:Y:S01]  /*14440*/  HSET2.LE.AND R0, R24, R136, PT ;  /* 0x0000008818007233 */ /* 0x000fe20003803000 */
[----:B------:R-:W-:Y:S01]  /*14450*/  @!P0 PRMT R141, R99, 0x5410, RZ ;  /* 0x00005410638d8816 */ /* 0x000fe200000000ff */
[----:B------:R-:W-:Y:S01]  /*14460*/  IMAD.MOV.U32 R97, RZ, RZ, R96 ;  /* 0x000000ffff617224 */ /* 0x000fe200078e0060 */
[----:B------:R-:W-:Y:S01]  /*14470*/  @!P6 PRMT R140, R98, 0x5410, RZ ;  /* 0x00005410628ce816 */ /* 0x000fe200000000ff */
[----:B------:R-:W-:Y:S01]  /*14480*/  IMAD.MOV.U32 R96, RZ, RZ, R95 ;  /* 0x000000ffff607224 */ /* 0x000fe200078e005f */
[----:B------:R-:W-:Y:S01]  /*14490*/  LOP3.LUT R7, R2, R26, RZ, 0xc0, !PT ;  /* 0x0000001a02077212 */ /* 0x000fe200078ec0ff */
[----:B------:R-:W-:Y:S01]  /*144a0*/  IMAD.MOV.U32 R99, RZ, RZ, R94 ;  /* 0x000000ffff637224 */ /* 0x000fe200078e005e */
[----:B------:R-:W-:Y:S01]  /*144b0*/  LOP3.LUT R4, R3, R39, RZ, 0xc0, !PT ;  /* 0x0000002703047212 */ /* 0x000fe200078ec0ff */
[----:B------:R-:W-:Y:S01]  /*144c0*/  IMAD.MOV.U32 R31, RZ, RZ, R93 ;  /* 0x000000ffff1f7224 */ /* 0x000fe200078e005d */
[----:B------:R-:W-:Y:S01]  /*144d0*/  LOP3.LUT R5, R0, R37, RZ, 0xc0, !PT ;  /* 0x0000002500057212 */ /* 0x000fe200078ec0ff */
        /* <DEDUP_REMOVED lines=11> */
[----:B---3--:R-:W-:Y:S01]  /*14590*/  HMMA.16816.F32 R92, R8, R20, R92 ;  /* 0x00000014085c723c */ /* 0x008fe2000000185c */
        /* <DEDUP_REMOVED lines=8> */
[----:B------:R-:W-:Y:S01]  /*14620*/  IMAD.MOV.U32 R96, RZ, RZ, R84 ;  /* 0x000000ffff607224 */ /* 0x000fe200078e0054 */
[C---:B------:R-:W-:Y:S08]  /*14630*/  HMMA.16816.F32 R88, R4.reuse, R20, R108 ;  /* 0x000000140458723c */ /* 0x040ff0000000186c */
[----:B------:R-:W-:Y:S01]  /*14640*/  HMMA.16816.F32 R84, R4, R22, R104 ;  /* 0x000000160454723c */ /* 0x000fe20000001868 */
[----:B------:R-:W2:Y:S01]  /*14650*/  LDSM.16.MT88.4 R20, [R172+0x6000] ;  /* 0x00600000ac14783b */ /* 0x000ea20000004200 */
        /* <DEDUP_REMOVED lines=17> */
[----:B--2---:R-:W-:Y:S01]  /*14770*/  HMMA.16816.F32 R72, R4, R20, R116 ;  /* 0x000000140448723c */ /* 0x004fe20000001874 */
[----:B------:R-:W-:-:S06]  /*14780*/  IMAD.MOV.U32 R234, RZ, RZ, R66 ;  /* 0x000000ffffea7224 */ /* 0x000fcc00078e0042 */
[----:B------:R-:W-:Y:S02]  /*14790*/  IMAD.MOV.U32 R117, RZ, RZ, R27 ;  /* 0x000000ffff757224 */ /* 0x000fe400078e001b */
[----:B------:R-:W2:Y:S01]  /*147a0*/  LDSM.16.MT88.4 R24, [R170+0x6000] ;  /* 0x00600000aa18783b */ /* 0x000ea20000004200 */
[----:B------:R-:W-:Y:S01]  /*147b0*/  IMAD.MOV.U32 R30, RZ, RZ, R65 ;  /* 0x000000ffff1e7224 */ /* 0x000fe200078e0041 */
[----:B------:R-:W-:Y:S01]  /*147c0*/  HMMA.16816.F32 R76, R8, R20, R76 ;  /* 0x00000014084c723c */ /* 0x000fe2000000184c */
[----:B------:R-:W-:-:S07]  /*147d0*/  IMAD.MOV.U32 R119, RZ, RZ, R71 ;  /* 0x000000ffff777224 */ /* 0x000fce00078e0047 */
[-C--:B------:R-:W-:Y:S08]  /*147e0*/  HMMA.16816.F32 R68, R4, R22.reuse, R120 ;  /* 0x000000160444723c */ /* 0x080ff00000001878 */
[----:B------:R-:W-:Y:S01]  /*147f0*/  HMMA.16816.F32 R64, R8, R22, R48 ;  /* 0x000000160840723c */ /* 0x000fe20000001830 */
[----:B------:R-:W3:Y:S01]  /*14800*/  LDSM.16.MT88.4 R20, [R171+0x6000] ;  /* 0x00600000ab14783b */ /* 0x000ee20000004200 */
        /* <DEDUP_REMOVED lines=10> */
[C---:B--2---:R-:W-:Y:S01]  /*148b0*/  HMMA.16816.F32 R44, R4.reuse, R26, R132 ;  /* 0x0000001a042c723c */ /* 0x044fe20000001884 */
[----:B------:R-:W-:Y:S02]  /*148c0*/  IMAD.MOV.U32 R53, RZ, RZ, R187 ;  /* 0x000000ffff357224 */ /* 0x000fe400078e00bb */
[----:B------:R-:W-:Y:S01]  /*148d0*/  IMAD.MOV.U32 R99, RZ, RZ, R181 ;  /* 0x000000ffff637224 */ /* 0x000fe200078e00b5 */
[----:B------:R-:W-:Y:S03]  /*148e0*/  STG.E.U16 [R58.64+-0x70], R167 ;  /* 0xffff90a73a007986 */ /* 0x000fe6000c101522 */
[----:B------:R-:W-:Y:S01]  /*148f0*/  IMAD.MOV.U32 R133, RZ, RZ, R119 ;  /* 0x000000ffff857224 */ /* 0x000fe200078e0077 */
[----:B------:R-:W-:Y:S01]  /*14900*/  HMMA.16816.F32 R48, R4, R24, R124 ;  /* 0x000000180430723c */ /* 0x000fe2000000187c */
[----:B------:R-:W-:Y:S01]  /*14910*/  IMAD.MOV.U32 R135, RZ, RZ, R3 ;  /* 0x000000ffff877224 */ /* 0x000fe200078e0003 */
[----:B------:R-:W-:Y:S01]  /*14920*/  STG.E.U16 [R58.64+-0x6e], R163 ;  /* 0xffff92a33a007986 */ /* 0x000fe2000c101522 */
[----:B------:R-:W-:-:S02]  /*14930*/  IMAD.MOV.U32 R119, RZ, RZ, R2 ;  /* 0x000000ffff777224 */ /* 0x000fc400078e0002 */
[----:B------:R-:W-:Y:S01]  /*14940*/  IMAD.WIDE.U32 R2, R29, -0x2daee0ad, RZ ;  /* 0xd2511f531d027825 */ /* 0x000fe200078e00ff */
[----:B------:R1:W5:Y:S03]  /*14950*/  LDL.LU R187, [R1+0x19c] ;  /* 0x00019c0001bb7983 */ /* 0x0003660000300800 */
[----:B------:R-:W-:Y:S01]  /*14960*/  IMAD.MOV.U32 R97, RZ, RZ, R53 ;  /* 0x000000ffff617224 */ /* 0x000fe200078e0035 */
[----:B---3--:R-:W-:Y:S01]  /*14970*/  HMMA.16816.F32 R40, R4, R20, R40 ;  /* 0x000000140428723c */ /* 0x008fe20000001828 */
[----:B------:R-:W-:Y:S01]  /*14980*/  IMAD.MOV.U32 R134, RZ, RZ, R0 ;  /* 0x000000ffff867224 */ /* 0x000fe200078e0000 */
[----:B------:R-:W-:Y:S01]  /*14990*/  LOP3.LUT R0, R3, UR7, R28, 0x96, !PT ;  /* 0x0000000703007c12 */ /* 0x000fe2000f8e961c */
[----:B------:R-:W-:Y:S01]  /*149a0*/  IMAD.MOV.U32 R53, RZ, RZ, R179 ;  /* 0x000000ffff357224 */ /* 0x000fe200078e00b3 */
[----:B------:R-:W-:Y:S01]  /*149b0*/  LOP3.LUT R3, R2, 0xffff, RZ, 0xc0, !PT ;  /* 0x0000ffff02037812 */ /* 0x000fe200078ec0ff */
[----:B------:R-:W-:-:S02]  /*149c0*/  IMAD.MOV.U32 R105, RZ, RZ, R239 ;  /* 0x000000ffff697224 */ /* 0x000fc400078e00ef */
[----:B------:R-:W-:Y:S01]  /*149d0*/  IMAD.MOV.U32 R108, RZ, RZ, R226 ;  /* 0x000000ffff6c7224 */ /* 0x000fe200078e00e2 */
[----:B------:R-:W-:Y:S01]  /*149e0*/  HMMA.16816.F32 R36, R4, R22, R36 ;  /* 0x000000160424723c */ /* 0x000fe20000001824 */
[----:B------:R-:W-:Y:S01]  /*149f0*/  SHF.R.U32.HI R3, RZ, 0x8, R3 ;  /* 0x00000008ff037819 */ /* 0x000fe20000011603 */
[----:B------:R-:W-:Y:S01]  /*14a00*/  IMAD.MOV.U32 R132, RZ, RZ, R117 ;  /* 0x000000ffff847224 */ /* 0x000fe200078e0075 */
[----:B------:R-:W-:Y:S04]  /*14a10*/  STG.E.U16 [R56.64+-0x70], R161 ;  /* 0xffff90a138007986 */ /* 0x000fe8000c101522 */
[----:B------:R-:W-:Y:S01]  /*14a20*/  SHF.R.U32.HI R5, RZ, 0x10, R2 ;  /* 0x00000010ff057819 */ /* 0x000fe20000011602 */
[----:B------:R-:W-:Y:S01]  /*14a30*/  STG.E.U16 [R56.64+-0x6e], R162 ;  /* 0xffff92a238007986 */ /* 0x000fe2000c101522 */
[----:B------:R-:W-:-:S02]  /*14a40*/  LOP3.LUT R6, R2, 0xff, RZ, 0xc0, !PT ;  /* 0x000000ff02067812 */ /* 0x000fc400078ec0ff */
[----:B------:R-:W-:Y:S01]  /*14a50*/  SHF.R.U32.HI R4, RZ, 0x18, R2 ;  /* 0x00000018ff047819 */ /* 0x000fe20000011602 */
[----:B------:R-:W-:Y:S01]  /*14a60*/  IMAD.MOV.U32 R247, RZ, RZ, R173 ;  /* 0x000000fffff77224 */ /* 0x000fe200078e00ad */
[----:B------:R-:W-:Y:S01]  /*14a70*/  LOP3.LUT R2, R5, 0xff, RZ, 0xc0, !PT ;  /* 0x000000ff05027812 */ /* 0x000fe200078ec0ff */
[C---:B------:R-:W-:Y:S01]  /*14a80*/  HMMA.16816.F32 R52, R8.reuse, R24, R52 ;  /* 0x000000180834723c */ /* 0x040fe20000001834 */
[----:B------:R-:W-:Y:S01]  /*14a90*/  PRMT R7, R6, 0x5410, R3 ;  /* 0x0000541006077816 */ /* 0x000fe20000000003 */
[----:B------:R-:W-:Y:S01]  /*14aa0*/  IMAD.MOV.U32 R252, RZ, RZ, R174 ;  /* 0x000000fffffc7224 */ /* 0x000fe200078e00ae */
[--C-:B------:R-:W-:Y:S01]  /*14ab0*/  SHF.R.U32.HI R3, RZ, 0x10, R0.reuse ;  /* 0x00000010ff037819 */ /* 0x100fe20000011600 */
[----:B------:R1:W5:Y:S04]  /*14ac0*/  LDL.LU R186, [R1+0x198] ;  /* 0x0001980001ba7983 */ /* 0x0003680000300800 */
[C---:B------:R-:W-:Y:S01]  /*14ad0*/  HMMA.16816.F32 R96, R8.reuse, R26, R96 ;  /* 0x0000001a0860723c */ /* 0x040fe20000001860 */
[----:B------:R-:W-:Y:S01]  /*14ae0*/  LOP3.LUT R6, R0, 0xff, RZ, 0xc0, !PT ;  /* 0x000000ff00067812 */ /* 0x000fe200078ec0ff */
[----:B------:R-:W2:Y:S06]  /*14af0*/  LDSM.16.MT88.4 R24, [R170+0x6800] ;  /* 0x00680000aa18783b */ /* 0x000eac0000004200 */
[----:B------:R-:W-:Y:S01]  /*14b00*/  HMMA.16816.F32 R104, R8, R20, R104 ;  /* 0x000000140868723c */ /* 0x000fe20000001868 */
[----:B------:R-:W-:-:S07]  /*14b10*/  SHF.R.U32.HI R5, RZ, 0x18, R0 ;  /* 0x00000018ff057819 */ /* 0x000fce0000011600 */
[----:B------:R-:W-:Y:S01]  /*14b20*/  HMMA.16816.F32 R108, R8, R22, R108 ;  /* 0x00000016086c723c */ /* 0x000fe2000000186c */
[----:B------:R-:W3:Y:S01]  /*14b30*/  LDSM.16.MT88.4 R20, [R169+0x6800] ;  /* 0x00680000a914783b */ /* 0x000ee20000004200 */
[----:B------:R-:W-:-:S03]  /*14b40*/  IMAD.MOV.U32 R239, RZ, RZ, R168 ;  /* 0x000000ffffef7224 */ /* 0x000fc600078e00a8 */
[----:B------:R-:W-:Y:S02]  /*14b50*/  STG.E.U16 [R62.64+-0x60], R221 ;  /* 0xffffa0dd3e007986 */ /* 0x000fe4000c101522 */
[----:B------:R-:W-:Y:S02]  /*14b60*/  PRMT R8, R2, 0x5410, R4 ;  /* 0x0000541002087816 */ /* 0x000fe40000000004 */
[----:B------:R-:W-:Y:S01]  /*14b70*/  LOP3.LUT R2, R0, 0xffff, RZ, 0xc0, !PT ;  /* 0x0000ffff00027812 */ /* 0x000fe200078ec0ff */
[----:B------:R-:W-:Y:S03]  /*14b80*/  STG.E.U16 [R62.64+-0x5e], R220 ;  /* 0xffffa2dc3e007986 */ /* 0x000fe6000c101522 */
[----:B------:R-:W-:Y:S01]  /*14b90*/  SHF.R.U32.HI R4, RZ, 0x8, R2 ;  /* 0x00000008ff047819 */ /* 0x000fe20000011602 */
[----:B------:R1:W5:Y:S01]  /*14ba0*/  LDL.LU R185, [R1+0x194] ;  /* 0x0001940001b97983 */ /* 0x0003620000300800 */
[----:B------:R-:W-:-:S02]  /*14bb0*/  LOP3.LUT R2, R3, 0xff, RZ, 0xc0, !PT ;  /* 0x000000ff03027812 */ /* 0x000fc400078ec0ff */
[----:B------:R-:W-:Y:S01]  /*14bc0*/  PRMT R4, R6, 0x5410, R4 ;  /* 0x0000541006047816 */ /* 0x000fe20000000004 */
[--C-:B------:R-:W-:Y:S01]  /*14bd0*/  HSET2.LE.AND R0, R7, R136.reuse, PT ;  /* 0x0000008807007233 */ /* 0x100fe20003803000 */
[----:B------:R-:W-:Y:S01]  /*14be0*/  PRMT R3, R2, 0x5410, R5 ;  /* 0x0000541002037816 */ /* 0x000fe20000000005 */
[----:B--2---:R-:W-:Y:S02]  /*14bf0*/  HMMA.16816.F32 R52, R12, R24, R52 ;  /* 0x000000180c34723c */ /* 0x004fe40000001834 */
[----:B------:R-:W-:-:S06]  /*14c00*/  HSET2.LE.AND R2, R4, R136, PT ;  /* 0x0000008804027233 */ /* 0x000fcc0003803000 */
[----:B---3--:R-:W-:Y:S01]  /*14c10*/  HMMA.16816.F32 R80, R12, R22, R80 ;  /* 0x000000160c50723c */ /* 0x008fe20000001850 */
[--C-:B------:R-:W-:Y:S01]  /*14c20*/  HSET2.LE.AND R3, R3, R136.reuse, PT ;  /* 0x0000008803037233 */ /* 0x100fe20003803000 */
[----:B------:R-:W-:Y:S01]  /*14c30*/  LOP3.LUT R6, R0, R113, RZ, 0xc0, !PT ;  /* 0x0000007100067212 */ /* 0x000fe200078ec0ff */
[----:B------:R-:W-:Y:S01]  /*14c40*/  HSET2.LE.AND R0, R8, R136, PT ;  /* 0x0000008808007233 */ /* 0x000fe20003803000 */
[----:B------:R-:W-:Y:S01]  /*14c50*/  LOP3.LUT R4, R2, R115, RZ, 0xc0, !PT ;  /* 0x0000007302047212 */ /* 0x000fe200078ec0ff */
[----:B------:R-:W-:Y:S01]  /*14c60*/  IMAD.MOV.U32 R2, RZ, RZ, R30 ;  /* 0x000000ffff027224 */ /* 0x000fe200078e001e */
[----:B------:R-:W-:Y:S01]  /*14c70*/  LOP3.LUT R5, R3, R114, RZ, 0xc0, !PT ;  /* 0x0000007203057212 */ /* 0x000fe200078ec0ff */
[----:B------:R-:W-:Y:S01]  /*14c80*/  IMAD.MOV.U32 R3, RZ, RZ, R31 ;  /* 0x000000ffff037224 */ /* 0x000fe200078e001f */
[----:B------:R-:W2:Y:S04]  /*14c90*/  LDSM.16.MT88.4 R8, [R172+0x6800] ;  /* 0x00680000ac08783b */ /* 0x000ea80000004200 */
[----:B------:R-:W3:Y:S01]  /*14ca0*/  LDSM.16.MT88.4 R28, [R171+0x6800] ;  /* 0x00680000ab1c783b */ /* 0x000ee20000004200 */
[----:B------:R-:W-:Y:S01]  /*14cb0*/  LOP3.LUT R7, R0, R112, RZ, 0xc0, !PT ;  /* 0x0000007000077212 */ /* 0x000fe200078ec0ff */
[----:B------:R-:W-:-:S02]  /*14cc0*/  IMAD.MOV.U32 R0, RZ, RZ, R118 ;  /* 0x000000ffff007224 */ /* 0x000fc400078e0076 */
[----:B------:R-:W-:Y:S04]  /*14cd0*/  STG.E.U16 [R60.64+-0x60], R218 ;  /* 0xffffa0da3c007986 */ /* 0x000fe8000c101522 */
[----:B------:R-:W-:Y:S01]  /*14ce0*/  HMMA.16816.F32 R124, R4, R22, R84 ;  /* 0x00000016047c723c */ /* 0x000fe20000001854 */
[----:B------:R-:W-:Y:S01]  /*14cf0*/  STG.E.U16 [R60.64+-0x5e], R219 ;  /* 0xffffa2db3c007986 */ /* 0x000fe2000c101522 */
[----:B------:R-:W-:-:S03]  /*14d00*/  IMAD.MOV.U32 R250, RZ, RZ, R177 ;  /* 0x000000fffffa7224 */ /* 0x000fc600078e00b1 */
[----:B------:R1:W5:Y:S02]  /*14d10*/  LDL.LU R184, [R1+0x190] ;  /* 0x0001900001b87983 */ /* 0x0003640000300800 */
[----:B------:R-:W-:Y:S01]  /*14d20*/  IMAD.MOV.U32 R87, RZ, RZ, R119 ;  /* 0x000000ffff577224 */ /* 0x000fe200078e0077 */
[C---:B------:R-:W-:Y:S08]  /*14d30*/  HMMA.16816.F32 R112, R4.reuse, R20, R88 ;  /* 0x000000140470723c */ /* 0x040ff00000001858 */
[-C--:B--2---:R-:W-:Y:S08]  /*14d40*/  HMMA.16816.F32 R120, R4, R8.reuse, R72 ;  /* 0x000000080478723c */ /* 0x084ff00000001848 */
[C---:B------:R-:W-:Y:S08]  /*14d50*/  HMMA.16816.F32 R76, R12.reuse, R8, R76 ;  /* 0x000000080c4c723c */ /* 0x040ff0000000184c */
[----:B------:R-:W-:Y:S01]  /*14d60*/  HMMA.16816.F32 R64, R12, R10, R64 ;  /* 0x0000000a0c40723c */ /* 0x000fe20000001840 */
[----:B------:R-:W-:Y:S04]  /*14d70*/  STG.E.U16 [R58.64+-0x60], R197 ;  /* 0xffffa0c53a007986 */ /* 0x000fe8000c101522 */
[----:B------:R-:W-:Y:S03]  /*14d80*/  STG.E.U16 [R58.64+-0x5e], R166 ;  /* 0xffffa2a63a007986 */ /* 0x000fe6000c101522 */
[C---:B------:R-:W-:Y:S01]  /*14d90*/  HMMA.16816.F32 R88, R4.reuse, R24, R48 ;  /* 0x000000180458723c */ /* 0x040fe20000001830 */
[----:B------:R1:W5:Y:S07]  /*14da0*/  LDL.LU R183, [R1+0x18c] ;  /* 0x00018c0001b77983 */ /* 0x00036e0000300800 */
[C---:B------:R-:W-:Y:S01]  /*14db0*/  HMMA.16816.F32 R116, R4.reuse, R10, R68 ;  /* 0x0000000a0474723c */ /* 0x040fe20000001844 */
[----:B------:R-:W-:Y:S01]  /*14dc0*/  IMAD.MOV.U32 R51, RZ, RZ, R87 ;  /* 0x000000ffff337224 */ /* 0x000fe200078e0057 */
[----:B------:R-:W2:Y:S06]  /*14dd0*/  LDSM.16.MT88.4 R8, [R170+0x7000] ;  /* 0x00700000aa08783b */ /* 0x000eac0000004200 */
[C---:B---3--:R-:W-:Y:S01]  /*14de0*/  HMMA.16816.F32 R72, R4.reuse, R28, R40 ;  /* 0x0000001c0448723c */ /* 0x048fe20000001828 */
[----:B------:R-:W-:Y:S04]  /*14df0*/  STG.E.U16 [R56.64+-0x60], R159 ;  /* 0xffffa09f38007986 */ /* 0x000fe8000c101522 */
[----:B------:R-:W-:Y:S03]  /*14e00*/  STG.E.U16 [R56.64+-0x5e], R160 ;  /* 0xffffa2a038007986 */ /* 0x000fe6000c101522 */
[C---:B------:R-:W-:Y:S01]  /*14e10*/  HMMA.16816.F32 R84, R4.reuse, R26, R44 ;  /* 0x0000001a0454723c */ /* 0x040fe2000000182c */
[----:B------:R1:W5:Y:S07]  /*14e20*/  LDL.LU R182, [R1+0x188] ;  /* 0x0001880001b67983 */ /* 0x00036e0000300800 */
[----:B------:R-:W-:Y:S08]  /*14e30*/  HMMA.16816.F32 R68, R4, R30, R36 ;  /* 0x0000001e0444723c */ /* 0x000ff00000001824 */
[----:B------:R-:W-:Y:S01]  /*14e40*/  HMMA.16816.F32 R40, R12, R28, R104 ;  /* 0x0000001c0c28723c */ /* 0x000fe20000001868 */
[----:B------:R-:W-:-:S07]  /*14e50*/  IMAD.MOV.U32 R6, RZ, RZ, R51 ;  /* 0x000000ffff067224 */ /* 0x000fce00078e0033 */
[----:B--2---:R-:W-:Y:S01]  /*14e60*/  HMMA.16816.F32 R52, R16, R8, R52 ;  /* 0x000000081034723c */ /* 0x004fe20000001834 */
[----:B------:R-:W-:Y:S01]  /*14e70*/  IMAD.MOV.U32 R7, RZ, RZ, R3 ;  /* 0x000000ffff077224 */ /* 0x000fe200078e0003 */
[----:B------:R-:W-:Y:S01]  /*14e80*/  STG.E.U16 [R62.64+-0x50], R217 ;  /* 0xffffb0d93e007986 */ /* 0x000fe2000c101522 */
[----:B------:R-:W-:-:S03]  /*14e90*/  IMAD.WIDE.U32 R4, R33, -0x2daee0ad, RZ ;  /* 0xd2511f5321047825 */ /* 0x000fc600078e00ff */
[----:B------:R-:W-:Y:S02]  /*14ea0*/  STG.E.U16 [R62.64+-0x4e], R216 ;  /* 0xffffb2d83e007986 */ /* 0x000fe4000c101522 */
[----:B------:R-:W-:Y:S02]  /*14eb0*/  HMMA.16816.F32 R48, R12, R20, R92 ;  /* 0x000000140c30723c */ /* 0x000fe4000000185c */
[----:B------:R-:W-:Y:S01]  /*14ec0*/  LDSM.16.MT88.4 R20, [R169+0x7000] ;  /* 0x00700000a914783b */ /* 0x000fe20000004200 */
[----:B------:R-:W-:-:S03]  /*14ed0*/  IMAD.MOV.U32 R244, RZ, RZ, R176 ;  /* 0x000000fffff47224 */ /* 0x000fc600078e00b0 */
[----:B------:R1:W5:Y:S01]  /*14ee0*/  LDL.LU R181, [R1+0x184] ;  /* 0x0001840001b57983 */ /* 0x0003620000300800 */
[----:B------:R-:W-:Y:S02]  /*14ef0*/  IMAD.MOV.U32 R94, RZ, RZ, R2 ;  /* 0x000000ffff5e7224 */ /* 0x000fe400078e0002 */
[----:B------:R-:W-:Y:S01]  /*14f00*/  IMAD.WIDE.U32 R2, R35, -0x2daee0ad, RZ ;  /* 0xd2511f5323027825 */ /* 0x000fe200078e00ff */
[----:B------:R-:W-:Y:S01]  /*14f10*/  HMMA.16816.F32 R44, R12, R26, R96 ;  /* 0x0000001a0c2c723c */ /* 0x000fe20000001860 */
[----:B------:R-:W-:Y:S02]  /*14f20*/  LDSM.16.MT88.4 R24, [R171+0x7000] ;  /* 0x00700000ab18783b */ /* 0x000fe40000004200 */
[----:B------:R-:W-:Y:S01]  /*14f30*/  IMAD.MOV.U32 R95, RZ, RZ, R0 ;  /* 0x000000ffff5f7224 */ /* 0x000fe200078e0000 */
[----:B------:R-:W-:-:S04]  /*14f40*/  LOP3.LUT R3, R3, UR26, R34, 0x96, !PT ;  /* 0x0000001a03037c12 */ /* 0x000fc8000f8e9622 */
[----:B------:R-:W-:Y:S01]  /*14f50*/  HMMA.16816.F32 R36, R12, R30, R108 ;  /* 0x0000001e0c24723c */ /* 0x000fe2000000186c */
[----:B------:R-:W-:Y:S01]  /*14f60*/  LOP3.LUT R0, R5, UR24, R2, 0x96, !PT ;  /* 0x0000001805007c12 */ /* 0x000fe2000f8e9602 */
[----:B------:R-:W-:Y:S01]  /*14f70*/  IMAD.WIDE.U32 R2, R3, -0x326172a9, RZ ;  /* 0xcd9e8d5703027825 */ /* 0x000fe200078e00ff */
[----:B------:R-:W2:Y:S03]  /*14f80*/  LDSM.16.MT88.4 R12, [R172+0x7000] ;  /* 0x00700000ac0c783b */ /* 0x000ea60000004200 */
[----:B------:R-:W-:Y:S01]  /*14f90*/  IMAD.WIDE.U32 R34, R0, -0x326172a9, RZ ;  /* 0xcd9e8d5700227825 */ /* 0x000fe200078e00ff */
[----:B------:R-:W-:Y:S01]  /*14fa0*/  LOP3.LUT R3, R3, UR25, R32, 0x96, !PT ;  /* 0x0000001903037c12 */ /* 0x000fe2000f8e9620 */
[----:B------:R-:W-:Y:S03]  /*14fb0*/  STG.E.U16 [R60.64+-0x50], R215 ;  /* 0xffffb0d73c007986 */ /* 0x000fe6000c101522 */
[----:B------:R-:W-:Y:S01]  /*14fc0*/  LOP3.LUT R0, R35, UR23, R2, 0x96, !PT ;  /* 0x0000001723007c12 */ /* 0x000fe2000f8e9602 */
[----:B------:R-:W-:Y:S01]  /*14fd0*/  IMAD.WIDE.U32 R2, R3, -0x2daee0ad, RZ ;  /* 0xd2511f5303027825 */ /* 0x000fe200078e00ff */
[----:B------:R-:W-:Y:S03]  /*14fe0*/  STG.E.U16 [R60.64+-0x4e], R214 ;  /* 0xffffb2d63c007986 */ /* 0x000fe6000c101522 */
[----:B------:R-:W-:Y:S01]  /*14ff0*/  IMAD.WIDE.U32 R32, R0, -0x2daee0ad, RZ ;  /* 0xd2511f5300207825 */ /* 0x000fe200078e00ff */
[----:B------:R-:W-:Y:S01]  /*15000*/  LOP3.LUT R0, R3, UR22, R4, 0x96, !PT ;  /* 0x0000001603007c12 */ /* 0x000fe2000f8e9604 */
[----:B------:R1:W5:Y:S03]  /*15010*/  LDL.LU R180, [R1+0x180] ;  /* 0x0001800001b47983 */ /* 0x0003660000300800 */
[----:B------:R-:W-:Y:S01]  /*15020*/  LOP3.LUT R2, R33, UR12, R2, 0x96, !PT ;  /* 0x0000000c21027c12 */ /* 0x000fe2000f8e9602 */
[----:B------:R-:W-:-:S04]  /*15030*/  IMAD.WIDE.U32 R28, R0, -0x326172a9, RZ ;  /* 0xcd9e8d57001c7825 */ /* 0x000fc800078e00ff */
[----:B------:R-:W-:Y:S02]  /*15040*/  IMAD.MOV.U32 R111, RZ, RZ, R6 ;  /* 0x000000ffff6f7224 */ /* 0x000fe400078e0006 */
[----:B------:R-:W-:Y:S02]  /*15050*/  IMAD.MOV.U32 R110, RZ, RZ, R7 ;  /* 0x000000ffff6e7224 */ /* 0x000fe400078e0007 */
[----:B------:R-:W-:Y:S02]  /*15060*/  IMAD.MOV.U32 R31, RZ, RZ, R94 ;  /* 0x000000ffff1f7224 */ /* 0x000fe400078e005e */
[----:B------:R-:W-:Y:S01]  /*15070*/  IMAD.MOV.U32 R30, RZ, RZ, R95 ;  /* 0x000000ffff1e7224 */ /* 0x000fe200078e005f */
[----:B------:R-:W-:Y:S01]  /*15080*/  HMMA.16816.F32 R44, R16, R10, R44 ;  /* 0x0000000a102c723c */ /* 0x000fe2000000182c */
[----:B------:R-:W-:-:S04]  /*15090*/  IMAD.WIDE.U32 R2, R2, -0x326172a9, RZ ;  /* 0xcd9e8d5702027825 */ /* 0x000fc800078e00ff */
[----:B------:R-:W-:Y:S01]  /*150a0*/  IMAD.MOV.U32 R35, RZ, RZ, R133 ;  /* 0x000000ffff237224 */ /* 0x000fe200078e0085 */
[----:B------:R-:W-:Y:S02]  /*150b0*/  LOP3.LUT R0, R3, UR8, R28, 0x96, !PT ;  /* 0x0000000803007c12 */ /* 0x000fe4000f8e961c */
[----:B--2---:R-:W-:Y:S01]  /*150c0*/  HMMA.16816.F32 R64, R16, R14, R64 ;  /* 0x0000000e1040723c */ /* 0x004fe20000001840 */
[----:B------:R-:W-:Y:S01]  /*150d0*/  LOP3.LUT R3, R2, 0xffff, RZ, 0xc0, !PT ;  /* 0x0000ffff02037812 */ /* 0x000fe200078ec0ff */
[----:B------:R-:W-:Y:S01]  /*150e0*/  STG.E.U16 [R58.64+-0x50], R158 ;  /* 0xffffb09e3a007986 */ /* 0x000fe2000c101522 */
[C---:B------:R-:W-:Y:S02]  /*150f0*/  LOP3.LUT R4, R0.reuse, 0xffff, RZ, 0xc0, !PT ;  /* 0x0000ffff00047812 */ /* 0x040fe400078ec0ff */
[----:B------:R-:W-:Y:S01]  /*15100*/  SHF.R.U32.HI R5, RZ, 0x8, R3 ;  /* 0x00000008ff057819 */ /* 0x000fe20000011603 */
[----:B------:R-:W-:Y:S01]  /*15110*/  STG.E.U16 [R58.64+-0x4e], R157 ;  /* 0xffffb29d3a007986 */ /* 0x000fe2000c101522 */
[----:B------:R-:W-:-:S02]  /*15120*/  LOP3.LUT R6, R0, 0xff, RZ, 0xc0, !PT ;  /* 0x000000ff00067812 */ /* 0x000fc400078ec0ff */
[----:B------:R-:W-:Y:S01]  /*15130*/  SHF.R.U32.HI R3, RZ, 0x8, R4 ;  /* 0x00000008ff037819 */ /* 0x000fe20000011604 */
[----:B------:R1:W5:Y:S01]  /*15140*/  LDL.LU R179, [R1+0x17c] ;  /* 0x00017c0001b37983 */ /* 0x0003620000300800 */
[----:B------:R-:W-:Y:S02]  /*15150*/  LOP3.LUT R7, R2, 0xff, RZ, 0xc0, !PT ;  /* 0x000000ff02077812 */ /* 0x000fe400078ec0ff */
[--C-:B------:R-:W-:Y:S02]  /*15160*/  SHF.R.U32.HI R4, RZ, 0x10, R2.reuse ;  /* 0x00000010ff047819 */ /* 0x100fe40000011602 */
[----:B------:R-:W-:Y:S01]  /*15170*/  SHF.R.U32.HI R28, RZ, 0x18, R2 ;  /* 0x00000018ff1c7819 */ /* 0x000fe20000011602 */
[----:B------:R-:W-:Y:S01]  /*15180*/  STG.E.U16 [R56.64+-0x50], R156 ;  /* 0xffffb09c38007986 */ /* 0x000fe2000c101522 */
[----:B------:R-:W-:Y:S02]  /*15190*/  SHF.R.U32.HI R2, RZ, 0x10, R0 ;  /* 0x00000010ff027819 */ /* 0x000fe40000011600 */
[----:B------:R-:W-:Y:S01]  /*151a0*/  PRMT R3, R6, 0x5410, R3 ;  /* 0x0000541006037816 */ /* 0x000fe20000000003 */
[----:B------:R-:W-:Y:S01]  /*151b0*/  STG.E.U16 [R56.64+-0x4e], R155 ;  /* 0xffffb29b38007986 */ /* 0x000fe2000c101522 */
[----:B------:R-:W-:-:S02]  /*151c0*/  PRMT R7, R7, 0x5410, R5 ;  /* 0x0000541007077816 */ /* 0x000fc40000000005 */
[----:B------:R-:W-:Y:S01]  /*151d0*/  SHF.R.U32.HI R5, RZ, 0x18, R0 ;  /* 0x00000018ff057819 */ /* 0x000fe20000011600 */
[----:B------:R-:W-:Y:S01]  /*151e0*/  IMAD.MOV.U32 R226, RZ, RZ, R175 ;  /* 0x000000ffffe27224 */ /* 0x000fe200078e00af */
[----:B------:R-:W-:Y:S01]  /*151f0*/  LOP3.LUT R2, R2, 0xff, RZ, 0xc0, !PT ;  /* 0x000000ff02027812 */ /* 0x000fe200078ec0ff */
[--C-:B------:R-:W-:Y:S01]  /*15200*/  HSET2.LE.AND R0, R3, R136.reuse, PT ;  /* 0x0000008803007233 */ /* 0x100fe20003803000 */
[----:B------:R-:W-:Y:S01]  /*15210*/  LOP3.LUT R4, R4, 0xff, RZ, 0xc0, !PT ;  /* 0x000000ff04047812 */ /* 0x000fe200078ec0ff */
[----:B------:R1:W5:Y:S01]  /*15220*/  LDL.LU R178, [R1+0x178] ;  /* 0x0001780001b27983 */ /* 0x0003620000300800 */
[----:B------:R-:W-:Y:S02]  /*15230*/  PRMT R2, R2, 0x5410, R5 ;  /* 0x0000541002027816 */ /* 0x000fe40000000005 */
[----:B------:R-:W-:Y:S01]  /*15240*/  PRMT R3, R4, 0x5410, R28 ;  /* 0x0000541004037816 */ /* 0x000fe2000000001c */
[----:B------:R-:W-:Y:S01]  /*15250*/  STG.E.U16 [R62.64+-0x40], R213 ;  /* 0xffffc0d53e007986 */ /* 0x000fe2000c101522 */
[----:B------:R-:W-:Y:S01]  /*15260*/  LOP3.LUT R4, R0, R131, RZ, 0xc0, !PT ;  /* 0x0000008300047212 */ /* 0x000fe200078ec0ff */
[----:B------:R-:W-:-:S02]  /*15270*/  HSET2.LE.AND R0, R2, R136, PT ;  /* 0x0000008802007233 */ /* 0x000fc40003803000 */
[--C-:B------:R-:W-:Y:S01]  /*15280*/  HSET2.LE.AND R2, R7, R136.reuse, PT ;  /* 0x0000008807027233 */ /* 0x100fe20003803000 */
[----:B------:R-:W-:Y:S01]  /*15290*/  STG.E.U16 [R62.64+-0x3e], R212 ;  /* 0xffffc2d43e007986 */ /* 0x000fe2000c101522 */
[----:B------:R-:W-:-:S03]  /*152a0*/  HSET2.LE.AND R3, R3, R136, PT ;  /* 0x0000008803037233 */ /* 0x000fc60003803000 */
[----:B------:R-:W-:Y:S01]  /*152b0*/  LOP3.LUT R6, R2, R129, RZ, 0xc0, !PT ;  /* 0x0000008102067212 */ /* 0x000fe200078ec0ff */
[----:B------:R1:W5:Y:S01]  /*152c0*/  LDL.LU R177, [R1+0x174] ;  /* 0x0001740001b17983 */ /* 0x0003620000300800 */
[----:B------:R-:W-:Y:S02]  /*152d0*/  LOP3.LUT R2, R29, UR13, R34, 0x96, !PT ;  /* 0x0000000d1d027c12 */ /* 0x000fe4000f8e9622 */
[----:B------:R-:W-:Y:S02]  /*152e0*/  LOP3.LUT R7, R3, R128, RZ, 0xc0, !PT ;  /* 0x0000008003077212 */ /* 0x000fe400078ec0ff */
[----:B------:R-:W-:Y:S01]  /*152f0*/  LOP3.LUT R5, R0, R130, RZ, 0xc0, !PT ;  /* 0x0000008200057212 */ /* 0x000fe200078ec0ff */
[----:B------:R-:W-:Y:S01]  /*15300*/  IMAD.WIDE.U32 R2, R2, -0x2daee0ad, RZ ;  /* 0xd2511f5302027825 */ /* 0x000fe200078e00ff */
[----:B------:R-:W-:Y:S04]  /*15310*/  STG.E.U16 [R60.64+-0x40], R210 ;  /* 0xffffc0d23c007986 */ /* 0x000fe8000c101522 */
[C---:B------:R-:W-:Y:S01]  /*15320*/  LOP3.LUT R0, R2.reuse, 0xffff, RZ, 0xc0, !PT ;  /* 0x0000ffff02007812 */ /* 0x040fe200078ec0ff */
[C---:B------:R-:W-:Y:S01]  /*15330*/  HMMA.16816.F32 R112, R4.reuse, R20, R112 ;  /* 0x000000140470723c */ /* 0x040fe20000001870 */
[----:B------:R-:W-:Y:S04]  /*15340*/  STG.E.U16 [R60.64+-0x3e], R211 ;  /* 0xffffc2d33c007986 */ /* 0x000fe8000c101522 */
[----:B------:R1:W5:Y:S03]  /*15350*/  LDL.LU R176, [R1+0x170] ;  /* 0x0001700001b07983 */ /* 0x0003660000300800 */
[C---:B------:R-:W-:Y:S01]  /*15360*/  HMMA.16816.F32 R104, R4.reuse, R22, R124 ;  /* 0x000000160468723c */ /* 0x040fe2000000187c */
[----:B------:R-:W-:Y:S01]  /*15370*/  IMAD.MOV.U32 R29, RZ, RZ, R135 ;  /* 0x000000ffff1d7224 */ /* 0x000fe200078e0087 */
[----:B------:R-:W-:Y:S06]  /*15380*/  LDSM.16.MT88.4 R124, [R172+0x7800] ;  /* 0x00780000ac7c783b */ /* 0x000fec0000004200 */
[C---:B------:R-:W-:Y:S08]  /*15390*/  HMMA.16816.F32 R96, R4.reuse, R12, R120 ;  /* 0x0000000c0460723c */ /* 0x040ff00000001878 */
[C---:B------:R-:W-:Y:S01]  /*153a0*/  HMMA.16816.F32 R92, R4.reuse, R14, R116 ;  /* 0x0000000e045c723c */ /* 0x040fe20000001874 */
[----:B------:R-:W-:Y:S01]  /*153b0*/  IMAD.MOV.U32 R34, RZ, RZ, R134 ;  /* 0x000000ffff227224 */ /* 0x000fe200078e0086 */
[----:B------:R-:W-:Y:S06]  /*153c0*/  LDSM.16.MT88.4 R116, [R170+0x7800] ;  /* 0x00780000aa74783b */ /* 0x000fec0000004200 */
[C---:B------:R-:W-:Y:S08]  /*153d0*/  HMMA.16816.F32 R88, R4.reuse, R8, R88 ;  /* 0x000000080458723c */ /* 0x040ff00000001858 */
[C---:B------:R-:W-:Y:S08]  /*153e0*/  HMMA.16816.F32 R84, R4.reuse, R10, R84 ;  /* 0x0000000a0454723c */ /* 0x040ff00000001854 */
[C---:B------:R-:W-:Y:S08]  /*153f0*/  HMMA.16816.F32 R72, R4.reuse, R24, R72 ;  /* 0x000000180448723c */ /* 0x040ff00000001848 */
[----:B------:R-:W-:Y:S08]  /*15400*/  HMMA.16816.F32 R68, R4, R26, R68 ;  /* 0x0000001a0444723c */ /* 0x000ff00000001844 */
[----:B------:R-:W-:Y:S01]  /*15410*/  HMMA.16816.F32 R128, R16, R12, R76 ;  /* 0x0000000c1080723c */ /* 0x000fe2000000184c */
[----:B------:R-:W-:Y:S01]  /*15420*/  SHF.R.U32.HI R4, RZ, 0x8, R0 ;  /* 0x00000008ff047819 */ /* 0x000fe20000011600 */
[----:B------:R-:W-:Y:S01]  /*15430*/  IMAD.MOV.U32 R10, RZ, RZ, R132 ;  /* 0x000000ffff0a7224 */ /* 0x000fe200078e0084 */
[----:B------:R-:W-:Y:S01]  /*15440*/  LOP3.LUT R0, R3, UR7, R32, 0x96, !PT ;  /* 0x0000000703007c12 */ /* 0x000fe2000f8e9620 */
[----:B------:R-:W-:Y:S01]  /*15450*/  IMAD.MOV.U32 R11, RZ, RZ, R111 ;  /* 0x000000ffff0b7224 */ /* 0x000fe200078e006f */
[----:B------:R-:W-:Y:S01]  /*15460*/  LOP3.LUT R5, R2, 0xff, RZ, 0xc0, !PT ;  /* 0x000000ff02057812 */ /* 0x000fe200078ec0ff */
[----:B------:R-:W-:Y:S01]  /*15470*/  IMAD.MOV.U32 R9, RZ, RZ, R110 ;  /* 0x000000ffff097224 */ /* 0x000fe200078e006e */
[--C-:B------:R-:W-:Y:S01]  /*15480*/  SHF.R.U32.HI R3, RZ, 0x10, R2.reuse ;  /* 0x00000010ff037819 */ /* 0x100fe20000011602 */
[----:B------:R-:W2:Y:S01]  /*15490*/  LDSM.16.MT88.4 R132, [R169+0x7800] ;  /* 0x00780000a984783b */ /* 0x000ea20000004200 */
[----:B------:R-:W-:-:S02]  /*154a0*/  SHF.R.U32.HI R7, RZ, 0x18, R2 ;  /* 0x00000018ff077819 */ /* 0x000fc40000011602 */
[C---:B------:R-:W-:Y:S01]  /*154b0*/  LOP3.LUT R2, R0.reuse, 0xffff, RZ, 0xc0, !PT ;  /* 0x0000ffff00027812 */ /* 0x040fe200078ec0ff */
[----:B------:R-:W3:Y:S01]  /*154c0*/  LDSM.16.MT88.4 R12, [R171+0x7800] ;  /* 0x00780000ab0c783b */ /* 0x000ee20000004200 */
[----:B------:R-:W-:Y:S02]  /*154d0*/  PRMT R8, R5, 0x5410, R4 ;  /* 0x0000541005087816 */ /* 0x000fe40000000004 */
[--C-:B------:R-:W-:Y:S01]  /*154e0*/  SHF.R.U32.HI R4, RZ, 0x10, R0.reuse ;  /* 0x00000010ff047819 */ /* 0x100fe20000011600 */
[----:B------:R1:W-:Y:S01]  /*154f0*/  STG.E.U16 [R58.64+-0x40], R154 ;  /* 0xffffc09a3a007986 */ /* 0x0003e2000c101522 */
[----:B------:R-:W-:Y:S02]  /*15500*/  LOP3.LUT R6, R0, 0xff, RZ, 0xc0, !PT ;  /* 0x000000ff00067812 */ /* 0x000fe400078ec0ff */
[----:B------:R-:W-:Y:S01]  /*15510*/  SHF.R.U32.HI R5, RZ, 0x18, R0 ;  /* 0x00000018ff057819 */ /* 0x000fe20000011600 */
[----:B------:R1:W-:Y:S01]  /*15520*/  STG.E.U16 [R58.64+-0x3e], R153 ;  /* 0xffffc2993a007986 */ /* 0x0003e2000c101522 */
[----:B------:R-:W-:-:S02]  /*15530*/  SHF.R.U32.HI R0, RZ, 0x8, R2 ;  /* 0x00000008ff007819 */ /* 0x000fc40000011602 */
[----:B------:R-:W-:Y:S01]  /*15540*/  LOP3.LUT R2, R4, 0xff, RZ, 0xc0, !PT ;  /* 0x000000ff04027812 */ /* 0x000fe200078ec0ff */
[C---:B------:R-:W-:Y:S01]  /*15550*/  HMMA.16816.F32 R48, R16.reuse, R20, R48 ;  /* 0x000000141030723c */ /* 0x040fe20000001830 */
[----:B------:R-:W-:Y:S01]  /*15560*/  LOP3.LUT R3, R3, 0xff, RZ, 0xc0, !PT ;  /* 0x000000ff03037812 */ /* 0x000fe200078ec0ff */
[----:B------:R1:W5:Y:S01]  /*15570*/  LDL.LU R175, [R1+0x16c] ;  /* 0x00016c0001af7983 */ /* 0x0003620000300800 */
[----:B------:R-:W-:Y:S02]  /*15580*/  PRMT R0, R6, 0x5410, R0 ;  /* 0x0000541006007816 */ /* 0x000fe40000000000 */
[----:B------:R-:W-:Y:S01]  /*15590*/  PRMT R2, R2, 0x5410, R5 ;  /* 0x0000541002027816 */ /* 0x000fe20000000005 */
[----:B------:R1:W-:Y:S01]  /*155a0*/  STG.E.U16 [R56.64+-0x40], R152 ;  /* 0xffffc09838007986 */ /* 0x0003e2000c101522 */
[----:B------:R-:W-:Y:S01]  /*155b0*/  PRMT R4, R3, 0x5410, R7 ;  /* 0x0000541003047816 */ /* 0x000fe20000000007 */
[--C-:B------:R-:W-:Y:S02]  /*155c0*/  HSET2.LE.AND R0, R0, R136.reuse, PT ;  /* 0x0000008800007233 */ /* 0x100fe40003803000 */
[--C-:B------:R-:W-:Y:S01]  /*155d0*/  HSET2.LE.AND R3, R8, R136.reuse, PT ;  /* 0x0000008808037233 */ /* 0x100fe20003803000 */
[----:B------:R1:W-:Y:S01]  /*155e0*/  STG.E.U16 [R56.64+-0x3e], R151 ;  /* 0xffffc29738007986 */ /* 0x0003e2000c101522 */
[--C-:B------:R-:W-:Y:S01]  /*155f0*/  HSET2.LE.AND R2, R2, R136.reuse, PT ;  /* 0x0000008802027233 */ /* 0x100fe20003803000 */
[----:B------:R-:W-:Y:S01]  /*15600*/  LOP3.LUT R76, R0, R223, RZ, 0xc0, !PT ;  /* 0x000000df004c7212 */ /* 0x000fe200078ec0ff */
[----:B------:R-:W-:Y:S01]  /*15610*/  HSET2.LE.AND R4, R4, R136, PT ;  /* 0x0000008804047233 */ /* 0x000fe20003803000 */
[----:B------:R-:W-:Y:S01]  /*15620*/  LOP3.LUT R78, R3, R138, RZ, 0xc0, !PT ;  /* 0x0000008a034e7212 */ /* 0x000fe200078ec0ff */
[----:B------:R-:W-:Y:S01]  /*15630*/  FADD.FTZ R0, R29, R228 ;  /* 0x000000e41d007221 */ /* 0x000fe20000010000 */
[----:B------:R-:W-:Y:S01]  /*15640*/  LOP3.LUT R77, R2, R139, RZ, 0xc0, !PT ;  /* 0x0000008b024d7212 */ /* 0x000fe200078ec0ff */
[----:B------:R-:W-:Y:S01]  /*15650*/  FADD.FTZ R3, R34, R227 ;  /* 0x000000e322037221 */ /* 0x000fe20000010000 */
[----:B------:R-:W-:Y:S01]  /*15660*/  LOP3.LUT R79, R4, R137, RZ, 0xc0, !PT ;  /* 0x00000089044f7212 */ /* 0x000fe200078ec0ff */
[----:B------:R-:W-:Y:S01]  /*15670*/  FADD.FTZ R2, R35, R225 ;  /* 0x000000e123027221 */ /* 0x000fe20000010000 */
[----:B------:R-:W-:Y:S01]  /*15680*/  HMMA.16816.F32 R20, R16, R22, R80 ;  /* 0x000000161014723c */ /* 0x000fe20000001850 */
[----:B------:R-:W-:Y:S01]  /*15690*/  FADD.FTZ R5, R10, R224 ;  /* 0x000000e00a057221 */ /* 0x000fe20000010000 */
[----:B------:R1:W5:Y:S01]  /*156a0*/  LDL.LU R174, [R1+0x168] ;  /* 0x0001680001ae7983 */ /* 0x0003620000300800 */
[----:B------:R-:W-:-:S02]  /*156b0*/  FADD.FTZ R4, R11, R0 ;  /* 0x000000000b047221 */ /* 0x000fc40000010000 */
[----:B------:R-:W-:Y:S01]  /*156c0*/  FADD.FTZ R6, R9, R3 ;  /* 0x0000000309067221 */ /* 0x000fe20000010000 */
[----:B------:R1:W-:Y:S01]  /*156d0*/  STG.E.U16 [R62.64+-0x30], R209 ;  /* 0xffffd0d13e007986 */ /* 0x0003e2000c101522 */
[----:B------:R-:W-:Y:S02]  /*156e0*/  FADD.FTZ R2, R30, R2 ;  /* 0x000000021e027221 */ /* 0x000fe40000010000 */
[----:B------:R-:W-:Y:S01]  /*156f0*/  FADD.FTZ R0, R31, R5 ;  /* 0x000000051f007221 */ /* 0x000fe20000010000 */
[----:B------:R1:W-:Y:S01]  /*15700*/  STG.E.U16 [R62.64+-0x2e], R208 ;  /* 0xffffd2d03e007986 */ /* 0x0003e2000c101522 */
[----:B------:R-:W-:Y:S02]  /*15710*/  FADD.FTZ R3, R234, R4 ;  /* 0x00000004ea037221 */ /* 0x000fe40000010000 */
        /* <DEDUP_REMOVED lines=21> */
[----:B------:R-:W-:-:S03]  /*15870*/  FADD.FTZ R3, R226, R3 ;  /* 0x00000003e2037221 */ /* 0x000fc60000010000 */
[----:B------:R1:W-:Y:S01]  /*15880*/  STG.E.U16 [R56.64+-0x30], R148 ;  /* 0xffffd09438007986 */ /* 0x0003e2000c101522 */
[----:B------:R-:W-:-:S03]  /*15890*/  FADD.FTZ R2, R236, R2 ;  /* 0x00000002ec027221 */ /* 0x000fc60000010000 */
[----:B------:R1:W-:Y:S01]  /*158a0*/  STG.E.U16 [R56.64+-0x2e], R147 ;  /* 0xffffd29338007986 */ /* 0x0003e2000c101522 */
[----:B------:R-:W-:-:S03]  /*158b0*/  FADD.FTZ R0, R232, R0 ;  /* 0x00000000e8007221 */ /* 0x000fc60000010000 */
[----:B------:R1:W-:Y:S04]  /*158c0*/  STG.E.U16 [R62.64+-0x20], R205 ;  /* 0xffffe0cd3e007986 */ /* 0x0003e8000c101522 */
[----:B------:R1:W-:Y:S04]  /*158d0*/  STG.E.U16 [R62.64+-0x1e], R204 ;  /* 0xffffe2cc3e007986 */ /* 0x0003e8000c101522 */
[----:B------:R1:W-:Y:S04]  /*158e0*/  STG.E.U16 [R60.64+-0x20], R203 ;  /* 0xffffe0cb3c007986 */ /* 0x0003e8000c101522 */
[----:B------:R1:W-:Y:S04]  /*158f0*/  STG.E.U16 [R60.64+-0x1e], R202 ;  /* 0xffffe2ca3c007986 */ /* 0x0003e8000c101522 */
[----:B------:R1:W-:Y:S04]  /*15900*/  STG.E.U16 [R58.64+-0x20], R146 ;  /* 0xffffe0923a007986 */ /* 0x0003e8000c101522 */
[----:B------:R1:W-:Y:S01]  /*15910*/  STG.E.U16 [R58.64+-0x1e], R145 ;  /* 0xffffe2913a007986 */ /* 0x0003e2000c101522 */
[----:B------:R-:W-:-:S03]  /*15920*/  UISETP.GT.AND UP0, UPT, UR38, UR9, UPT ;  /* 0x000000092600728c */ /* 0x000fc6000bf04270 */
[----:B------:R1:W-:Y:S04]  /*15930*/  STG.E.U16 [R56.64+-0x20], R144 ;  /* 0xffffe09038007986 */ /* 0x0003e8000c101522 */
[----:B------:R1:W-:Y:S04]  /*15940*/  STG.E.U16 [R56.64+-0x1e], R143 ;  /* 0xffffe28f38007986 */ /* 0x0003e8000c101522 */
[----:B------:R1:W-:Y:S04]  /*15950*/  STG.E.U16 [R62.64+-0x10], R201 ;  /* 0xfffff0c93e007986 */ /* 0x0003e8000c101522 */
[----:B------:R1:W-:Y:S04]  /*15960*/  STG.E.U16 [R62.64+-0xe], R200 ;  /* 0xfffff2c83e007986 */ /* 0x0003e8000c101522 */
[----:B------:R1:W-:Y:S04]  /*15970*/  STL [R1+0x120], R4 ;  /* 0x0001200401007387 */ /* 0x0003e80000100800 */
        /* <DEDUP_REMOVED lines=8> */
[----:B------:R1:W-:Y:S01]  /*15a00*/  STL [R1+0x138], R0 ;  /* 0x0001380001007387 */ /* 0x0003e20000100800 */
[----:B------:R-:W-:Y:S01]  /*15a10*/  PLOP3.LUT P0, PT, PT, PT, UP0, 0x80, 0x0 ;  /* 0x000000000000781c */ /* 0x000fe20003f0f008 */
[----:B--2---:R-:W-:Y:S01]  /*15a20*/  HMMA.16816.F32 R112, R76, R132, R112 ;  /* 0x000000844c70723c */ /* 0x004fe20000001870 */
[----:B------:R-:W-:-:S07]  /*15a30*/  IADD3 R211, P1, R164, -0x100, RZ ;  /* 0xffffff00a4d37810 */ /* 0x000fce0007f3e0ff */
[----:B------:R-:W-:Y:S01]  /*15a40*/  HMMA.16816.F32 R104, R76, R134, R104 ;  /* 0x000000864c68723c */ /* 0x000fe20000001868 */
[----:B------:R-:W-:-:S07]  /*15a50*/  IADD3.X R210, R165, -0x1, RZ, P1, !PT ;  /* 0xffffffffa5d27810 */ /* 0x000fce0000ffe4ff */
[C---:B------:R-:W-:Y:S08]  /*15a60*/  HMMA.16816.F32 R96, R76.reuse, R124, R96 ;  /* 0x0000007c4c60723c */ /* 0x040ff00000001860 */
[C---:B------:R-:W-:Y:S08]  /*15a70*/  HMMA.16816.F32 R92, R76.reuse, R126, R92 ;  /* 0x0000007e4c5c723c */ /* 0x040ff0000000185c */
[C---:B------:R-:W-:Y:S08]  /*15a80*/  HMMA.16816.F32 R88, R76.reuse, R116, R88 ;  /* 0x000000744c58723c */ /* 0x040ff00000001858 */
[----:B------:R-:W-:Y:S08]  /*15a90*/  HMMA.16816.F32 R84, R76, R118, R84 ;  /* 0x000000764c54723c */ /* 0x000ff00000001854 */
[C---:B------:R-:W-:Y:S08]  /*15aa0*/  HMMA.16816.F32 R136, R100.reuse, R132, R48 ;  /* 0x000000846488723c */ /* 0x040ff00000001830 */
[C---:B------:R-:W-:Y:S08]  /*15ab0*/  HMMA.16816.F32 R128, R100.reuse, R124, R128 ;  /* 0x0000007c6480723c */ /* 0x040ff00000001880 */
[----:B------:R-:W-:Y:S08]  /*15ac0*/  HMMA.16816.F32 R120, R100, R116, R52 ;  /* 0x000000746478723c */ /* 0x000ff00000001834 */
[----:B---3--:R-:W-:Y:S08]  /*15ad0*/  HMMA.16816.F32 R80, R76, R12, R72 ;  /* 0x0000000c4c50723c */ /* 0x008ff00000001848 */
[C---:B------:R-:W-:Y:S08]  /*15ae0*/  HMMA.16816.F32 R132, R100.reuse, R134, R20 ;  /* 0x000000866484723c */ /* 0x040ff00000001814 */
[C---:B------:R-:W-:Y:S08]  /*15af0*/  HMMA.16816.F32 R124, R100.reuse, R126, R64 ;  /* 0x0000007e647c723c */ /* 0x040ff00000001840 */
[C---:B------:R-:W-:Y:S08]  /*15b00*/  HMMA.16816.F32 R116, R100.reuse, R118, R44 ;  /* 0x000000766474723c */ /* 0x040ff0000000182c */
[----:B------:R-:W-:Y:S08]  /*15b10*/  HMMA.16816.F32 R108, R100, R12, R40 ;  /* 0x0000000c646c723c */ /* 0x000ff00000001828 */
[-C--:B------:R-:W-:Y:S08]  /*15b20*/  HMMA.16816.F32 R76, R76, R14.reuse, R68 ;  /* 0x0000000e4c4c723c */ /* 0x080ff00000001844 */
[----:B------:R-:W-:Y:S01]  /*15b30*/  HMMA.16816.F32 R100, R100, R14, R36 ;  /* 0x0000000e6464723c */ /* 0x000fe20000001824 */
[----:B------:R-:W-:-:S02]  /*15b40*/  IMAD.MOV.U32 R69, RZ, RZ, R240 ;  /* 0x000000ffff457224 */ /* 0x000fc400078e00f0 */
[----:B------:R-:W-:Y:S02]  /*15b50*/  IMAD.MOV.U32 R70, RZ, RZ, R242 ;  /* 0x000000ffff467224 */ /* 0x000fe400078e00f2 */
[----:B------:R-:W-:Y:S02]  /*15b60*/  IMAD.MOV.U32 R68, RZ, RZ, R245 ;  /* 0x000000ffff447224 */ /* 0x000fe400078e00f5 */
[----:B------:R-:W-:Y:S01]  /*15b70*/  IMAD.MOV.U32 R71, RZ, RZ, R246 ;  /* 0x000000ffff477224 */ /* 0x000fe200078e00f6 */
[----:B------:R-:W-:Y:S05]  /*15b80*/  @!P0 BRA `(.L_x_2000) ;  /* 0x0000993000008947 */ /* 0x000fea0003800000 */
[----:B-1----:R-:W2:Y:S04]  /*15b90*/  LDL.64 R30, [R1+0xf8] ;  /* 0x0000f800011e7983 */ /* 0x002ea80000100a00 */
[----:B------:R-:W3:Y:S01]  /*15ba0*/  LDL.64 R238, [R1+0xd0] ;  /* 0x0000d00001ee7983 */ /* 0x000ee20000100a00 */
[----:B------:R-:W-:Y:S01]  /*15bb0*/  UIADD3 UR38, UR10, -0x3, URZ ;  /* 0xfffffffd0a267890 */ /* 0x000fe2000fffe03f */
[----:B------:R-:W-:-:S04]  /*15bc0*/  DEPBAR.LE SB0, 0x0 ;  /* 0x000080000000791a */ /* 0x000fc80000000000 */
[----:B------:R-:W-:Y:S01]  /*15bd0*/  USHF.R.S32.HI UR11, URZ, 0x1f, UR38 ;  /* 0x0000001f3f0b7899 */ /* 0x000fe20008011426 */
[----:B------:R-:W-:Y:S01]  /*15be0*/  BAR.SYNC.DEFER_BLOCKING 0x0 ;  /* 0x0000000000007b1d */ /* 0x000fe20000010000 */
[----:B------:R-:W-:Y:S01]  /*15bf0*/  IMAD.MOV.U32 R12, RZ, RZ, c[0x0][0x1a0] ;  /* 0x00006800ff0c7624 */ /* 0x000fe200078e00ff */
[----:B------:R-:W-:Y:S01]  /*15c00*/  P2R R247, PR, RZ, 0x20 ;  /* 0x00000020fff77803 */ /* 0x000fe20000000000 */
[----:B------:R-:W-:Y:S01]  /*15c10*/  @!P5 IMAD.MOV.U32 R7, RZ, RZ, c[0x0][0x1a4] ;  /* 0x00006900ff07d624 */ /* 0x000fe200078e00ff */
[----:B------:R-:W-:Y:S02]  /*15c20*/  UISETP.GT.AND UP0, UPT, UR38, UR9, UPT ;  /* 0x000000092600728c */ /* 0x000fe4000bf04270 */
[----:B------:R-:W-:Y:S01]  /*15c30*/  ULDC.64 UR4, c[0x0][0x1a0] ;  /* 0x0000680000047ab9 */ /* 0x000fe20000000a00 */
[----:B------:R-:W1:Y:S01]  /*15c40*/  S2R R244, SR_TID.X ;  /* 0x0000000000f47919 */ /* 0x000e620000002100 */
[----:B------:R-:W-:Y:S02]  /*15c50*/  UIMAD UR11, UR11, UR4, URZ ;  /* 0x000000040b0b72a4 */ /* 0x000fe4000f8e023f */
[----:B------:R-:W-:-:S02]  /*15c60*/  UIMAD.WIDE.U32 UR30, UR38, UR4, URZ ;  /* 0x00000004261e72a5 */ /* 0x000fc4000f8e003f */
[----:B------:R-:W-:-:S04]  /*15c70*/  UIMAD UR5, UR38, UR5, UR11 ;  /* 0x00000005260572a4 */ /* 0x000fc8000f8e020b */
[----:B------:R-:W-:Y:S01]  /*15c80*/  UIADD3 UR5, UR31, UR5, URZ ;  /* 0x000000051f057290 */ /* 0x000fe2000fffe03f */
[----:B------:R-:W-:Y:S02]  /*15c90*/  IMAD.U32 R4, RZ, RZ, UR30 ;  /* 0x0000001eff047e24 */ /* 0x000fe4000f8e00ff */
[----:B------:R-:W-:-:S03]  /*15ca0*/  IMAD.U32 R5, RZ, RZ, UR31 ;  /* 0x0000001fff057e24 */ /* 0x000fc6000f8e00ff */
[----:B------:R-:W-:Y:S01]  /*15cb0*/  IMAD.U32 R3, RZ, RZ, UR5 ;  /* 0x00000005ff037e24 */ /* 0x000fe2000f8e00ff */
[----:B------:R-:W-:Y:S01]  /*15cc0*/  @P5 STS.128 [R195+0x6000], RZ ;  /* 0x006000ffc3005388 */ /* 0x000fe20000000c00 */
[----:B-1----:R-:W-:-:S05]  /*15cd0*/  IMAD.SHL.U32 R244, R244, 0x2, RZ ;  /* 0x00000002f4f47824 */ /* 0x002fca00078e00ff */
[----:B------:R-:W-:Y:S02]  /*15ce0*/  LOP3.LUT R244, R244, 0x6, RZ, 0xc0, !PT ;  /* 0x00000006f4f47812 */ /* 0x000fe400078ec0ff */
[----:B--2---:R-:W-:-:S04]  /*15cf0*/  LEA R2, P0, R4, R30, 0x6 ;  /* 0x0000001e04027211 */ /* 0x004fc800078030ff */
[----:B------:R-:W-:Y:S02]  /*15d00*/  @!P5 IADD3 R0, P1, R2, UR17, RZ ;  /* 0x000000110200dc10 */ /* 0x000fe4000ff3e0ff */
[----:B---3--:R-:W-:Y:S02]  /*15d10*/  LEA.HI.X R3, R4, R239, R3, 0x6, P0 ;  /* 0x000000ef04037211 */ /* 0x008fe400000f3403 */
[----:B------:R-:W-:Y:S02]  /*15d20*/  @!P5 LEA R8, P0, R0, c[0x0][0x170], 0x1 ;  /* 0x00005c000008da11 */ /* 0x000fe400078008ff */
[----:B------:R-:W-:Y:S02]  /*15d30*/  @!P5 IADD3.X R5, R3, UR16, RZ, P1, !PT ;  /* 0x000000100305dc10 */ /* 0x000fe40008ffe4ff */
[----:B------:R-:W-:Y:S02]  /*15d40*/  @!P5 LEA R4, P2, R12, R2, 0x5 ;  /* 0x000000020c04d211 */ /* 0x000fe400078428ff */
[----:B------:R-:W-:Y:S01]  /*15d50*/  @!P5 LEA.HI.X R9, R0, c[0x0][0x174], R5, 0x1, P0 ;  /* 0x00005d000009da11 */ /* 0x000fe200000f0c05 */
[----:B------:R-:W-:Y:S01]  /*15d60*/  @!P5 IMAD.MOV.U32 R0, RZ, RZ, c[0x0][0x1a4] ;  /* 0x00006900ff00d624 */ /* 0x000fe200078e00ff */
[----:B------:R-:W-:-:S02]  /*15d70*/  @!P5 LEA R10, P1, R2, c[0x0][0x170], 0x1 ;  /* 0x00005c00020ada11 */ /* 0x000fc400078208ff */
[----:B------:R-:W-:Y:S01]  /*15d80*/  @!P5 LEA.HI.X R7, R12, R3, R7, 0x5, P2 ;  /* 0x000000030c07d211 */ /* 0x000fe200010f2c07 */
[----:B------:R-:W-:Y:S01]  /*15d90*/  @!P5 IMAD R0, R0, 0x30, RZ ;  /* 0x000000300000d824 */ /* 0x000fe200078e02ff */
[--C-:B------:R-:W-:Y:S01]  /*15da0*/  @!P5 LEA.HI.X R11, R2, c[0x0][0x174], R3.reuse, 0x1, P1 ;  /* 0x00005d00020bda11 */ /* 0x100fe200008f0c03 */
[----:B------:R-:W-:Y:S01]  /*15db0*/  @!P5 IMAD.WIDE.U32 R2, R12, 0x30, R2 ;  /* 0x000000300c02d825 */ /* 0x000fe200078e0002 */
[----:B------:R-:W-:-:S03]  /*15dc0*/  @!P5 LEA R6, P0, R4, c[0x0][0x170], 0x1 ;  /* 0x00005c000406da11 */ /* 0x000fc600078008ff */
[----:B------:R-:W-:Y:S01]  /*15dd0*/  @!P5 IMAD.IADD R0, R0, 0x1, R3 ;  /* 0x000000010000d824 */ /* 0x000fe200078e0203 */
[----:B------:R-:W-:Y:S01]  /*15de0*/  @!P5 LEA.HI.X R7, R4, c[0x0][0x174], R7, 0x1, P0 ;  /* 0x00005d000407da11 */ /* 0x000fe200000f0c07 */
[----:B------:R-:W-:Y:S01]  /*15df0*/  @!PT LDS RZ, [RZ] ;  /* 0x00000000fffff984 */ /* 0x000fe20000000800 */
[----:B------:R-:W-:Y:S01]  /*15e00*/  @!PT LDS RZ, [RZ] ;  /* 0x00000000fffff984 */ /* 0x000fe20000000800 */
[----:B------:R-:W-:Y:S01]  /*15e10*/  @!PT LDS RZ, [RZ] ;  /* 0x00000000fffff984 */ /* 0x000fe20000000800 */
[----:B------:R1:W-:Y:S01]  /*15e20*/  @!P5 LDGSTS.E.BYPASS.LTC128B.128 [R195+0x6000], [R10.64] ;  /* 0x060000000ac3dfae */ /* 0x0003e2000b901d62 */
[----:B------:R-:W-:-:S03]  /*15e30*/  @!P5 LEA R4, P0, R2, c[0x0][0x170], 0x1 ;  /* 0x00005c000204da11 */ /* 0x000fc600078008ff */
[----:B------:R-:W-:Y:S01]  /*15e40*/  @P5 STS.128 [R195+0x6800], RZ ;  /* 0x006800ffc3005388 */ /* 0x000fe20000000c00 */
[----:B------:R-:W-:Y:S01]  /*15e50*/  @!P5 LEA.HI.X R5, R2, c[0x0][0x174], R0, 0x1, P0 ;  /* 0x00005d000205da11 */ /* 0x000fe200000f0c00 */
[----:B------:R-:W-:Y:S02]  /*15e60*/  IMAD.U32 R0, RZ, RZ, UR38 ;  /* 0x00000026ff007e24 */ /* 0x000fe4000f8e00ff */
[----:B------:R-:W-:Y:S01]  /*15e70*/  @!PT LDS RZ, [RZ] ;  /* 0x00000000fffff984 */ /* 0x000fe20000000800 */
[----:B------:R-:W-:Y:S01]  /*15e80*/  @!PT LDS RZ, [RZ] ;  /* 0x00000000fffff984 */ /* 0x000fe20000000800 */
[----:B------:R-:W-:Y:S01]  /*15e90*/  @!PT LDS RZ, [RZ] ;  /* 0x00000000fffff984 */ /* 0x000fe20000000800 */
[----:B------:R1:W-:Y:S02]  /*15ea0*/  @!P5 LDGSTS.E.BYPASS.LTC128B.128 [R195+0x6800], [R8.64] ;  /* 0x0680000008c3dfae */ /* 0x0003e4000b901d62 */
[----:B------:R-:W-:Y:S02]  /*15eb0*/  IMAD R0, R0, 0x40, R244 ;  /* 0x0000004000007824 */ /* 0x000fe400078e02f4 */
[----:B------:R-:W-:Y:S02]  /*15ec0*/  @P5 STS.128 [R195+0x7000], RZ ;  /* 0x007000ffc3005388 */ /* 0x000fe40000000c00 */
[----:B-----5:R-:W-:Y:S01]  /*15ed0*/  IMAD.IADD R2, R184, 0x1, -R0 ;  /* 0x00000001b8027824 */ /* 0x020fe200078e0a00 */
[C---:B------:R-:W-:Y:S01]  /*15ee0*/  ISETP.GE.AND P0, PT, R0.reuse, R196, PT ;  /* 0x000000c40000720c */ /* 0x040fe20003f06270 */
[----:B------:R-:W-:Y:S01]  /*15ef0*/  @!PT LDS RZ, [RZ] ;  /* 0x00000000fffff984 */ /* 0x000fe20000000800 */
[----:B------:R-:W-:Y:S01]  /*15f00*/  @!PT LDS RZ, [RZ] ;  /* 0x00000000fffff984 */ /* 0x000fe20000000800 */
[----:B------:R-:W-:Y:S01]  /*15f10*/  @!PT LDS RZ, [RZ] ;  /* 0x00000000fffff984 */ /* 0x000fe20000000800 */
[----:B------:R2:W-:Y:S01]  /*15f20*/  @!P5 LDGSTS.E.BYPASS.LTC128B.128 [R195+0x7000], [R6.64] ;  /* 0x0700000006c3dfae */ /* 0x0005e2000b901d62 */
[----:B------:R-:W-:-:S02]  /*15f30*/  ISETP.GE.AND P4, PT, R0, R194, PT ;  /* 0x000000c20000720c */ /* 0x000fc40003f86270 */
        /* <DEDUP_REMOVED lines=11> */
[----:B------:R-:W4:Y:S04]  /*15ff0*/  LDSM.16.M88.4 R12, [R175+0x2000] ;  /* 0x00200000af0c783b */ /* 0x000f280000000200 */
[----:B-1----:R-:W-:Y:S04]  /*16000*/  LDSM.16.M88.4 R8, [R178] ;  /* 0x00000000b208783b */ /* 0x002fe80000000200 */
[----:B------:R-:W1:Y:S04]  /*16010*/  LDSM.16.M88.4 R48, [R174+0x4000] ;  /* 0x00400000ae30783b */ /* 0x000e680000000200 */
[----:B------:R-:W-:Y:S04]  /*16020*/  LDSM.16.M88.4 R40, [R168+0x4800] ;  /* 0x00480000a828783b */ /* 0x000fe80000000200 */
[----:B--2---:R-:W2:Y:S04]  /*16030*/  LDSM.16.M88.4 R4, [R178+0x2000] ;  /* 0x00200000b204783b */ /* 0x004ea80000000200 */
[----:B------:R-:W1:Y:S04]  /*16040*/  LDSM.16.M88.4 R36, [R168+0x5000] ;  /* 0x00500000a824783b */ /* 0x000e680000000200 */
[----:B------:R-:W2:Y:S04]  /*16050*/  LDSM.16.M88.4 R32, [R168+0x5800] ;  /* 0x00580000a820783b */ /* 0x000ea80000000200 */
[----:B------:R-:W-:Y:S04]  /*16060*/  LDSM.16.M88.4 R20, [R176+0x2000] ;  /* 0x00200000b014783b */ /* 0x000fe80000000200 */
[----:B------:R-:W2:Y:S01]  /*16070*/  LDSM.16.M88.4 R44, [R179] ;  /* 0x00000000b32c783b */ /* 0x000ea20000000200 */
[-C--:B---3--:R-:W-:Y:S03]  /*16080*/  HMMA.16816.F32 R68, R16, R28.reuse, RZ ;  /* 0x0000001c1044723c */ /* 0x088fe600000018ff */
[----:B------:R-:W3:Y:S04]  /*16090*/  LDSM.16.M88.4 R60, [R174+0x4800] ;  /* 0x00480000ae3c783b */ /* 0x000ee80000000200 */
[----:B------:R-:W3:Y:S01]  /*160a0*/  LDSM.16.M88.4 R24, [R176] ;  /* 0x00000000b018783b */ /* 0x000ee20000000200 */
[C---:B----4-:R-:W-:Y:S03]  /*160b0*/  HMMA.16816.F32 R64, R12.reuse, R28, RZ ;  /* 0x0000001c0c40723c */ /* 0x050fe600000018ff */
[----:B------:R-:W4:Y:S04]  /*160c0*/  LDSM.16.M88.4 R56, [R174+0x5000] ;  /* 0x00500000ae38783b */ /* 0x000f280000000200 */
[----:B------:R-:W3:Y:S01]  /*160d0*/  LDSM.16.M88.4 R52, [R174+0x5800] ;  /* 0x00580000ae34783b */ /* 0x000ee20000000200 */
[----:B------:R-:W-:Y:S03]  /*160e0*/  HMMA.16816.F32 R156, R12, R30, RZ ;  /* 0x0000001e0c9c723c */ /* 0x000fe600000018ff */
[----:B------:R-:W-:Y:S04]  /*160f0*/  LDSM.16.M88.4 R228, [R181] ;  /* 0x00000000b5e4783b */ /* 0x000fe80000000200 */
[----:B------:R-:W0:Y:S01]  /*16100*/  LDGDEPBAR ;  /* 0x00000000000079af */ /* 0x000e220000000000 */
[-C--:B-1----:R-:W-:Y:S08]  /*16110*/  HMMA.16816.F32 R72, R8, R48.reuse, R68 ;  /* 0x000000300848723c */ /* 0x082ff00000001844 */
[----:B--2---:R-:W-:Y:S08]  /*16120*/  HMMA.16816.F32 R64, R4, R48, R64 ;  /* 0x000000300440723c */ /* 0x004ff00000001840 */
[C---:B------:R-:W-:Y:S08]  /*16130*/  HMMA.16816.F32 R68, R12.reuse, R40, RZ ;  /* 0x000000280c44723c */ /* 0x040ff000000018ff */
[C---:B------:R-:W-:Y:S08]  /*16140*/  HMMA.16816.F32 R140, R12.reuse, R36, RZ ;  /* 0x000000240c8c723c */ /* 0x040ff000000018ff */
[C---:B------:R-:W-:Y:S08]  /*16150*/  HMMA.16816.F32 R144, R12.reuse, R32, RZ ;  /* 0x000000200c90723c */ /* 0x040ff000000018ff */
[C---:B------:R-:W-:Y:S08]  /*16160*/  HMMA.16816.F32 R160, R12.reuse, R42, RZ ;  /* 0x0000002a0ca0723c */ /* 0x040ff000000018ff */
[C---:B------:R-:W-:Y:S08]  /*16170*/  HMMA.16816.F32 R204, R12.reuse, R38, RZ ;  /* 0x000000260ccc723c */ /* 0x040ff000000018ff */
[----:B------:R-:W-:Y:S01]  /*16180*/  HMMA.16816.F32 R200, R12, R34, RZ ;  /* 0x000000220cc8723c */ /* 0x000fe200000018ff */
[----:B------:R-:W-:Y:S07]  /*16190*/  LDSM.16.M88.4 R12, [R177] ;  /* 0x00000000b10c783b */ /* 0x000fee0000000200 */
[C---:B------:R-:W-:Y:S01]  /*161a0*/  HMMA.16816.F32 R224, R16.reuse, R30, RZ ;  /* 0x0000001e10e0723c */ /* 0x040fe200000018ff */
[----:B------:R-:W1:Y:S07]  /*161b0*/  LDSM.16.M88.4 R28, [R173] ;  /* 0x00000000ad1c783b */ /* 0x000e6e0000000200 */
[C---:B------:R-:W-:Y:S08]  /*161c0*/  HMMA.16816.F32 R212, R16.reuse, R40, RZ ;  /* 0x0000002810d4723c */ /* 0x040ff000000018ff */
[C---:B------:R-:W-:Y:S08]  /*161d0*/  HMMA.16816.F32 R220, R16.reuse, R42, RZ ;  /* 0x0000002a10dc723c */ /* 0x040ff000000018ff */
[C---:B------:R-:W-:Y:S08]  /*161e0*/  HMMA.16816.F32 R208, R16.reuse, R36, RZ ;  /* 0x0000002410d0723c */ /* 0x040ff000000018ff */
[C---:B------:R-:W-:Y:S08]  /*161f0*/  HMMA.16816.F32 R216, R16.reuse, R38, RZ ;  /* 0x0000002610d8723c */ /* 0x040ff000000018ff */
[C---:B------:R-:W-:Y:S08]  /*16200*/  HMMA.16816.F32 R152, R16.reuse, R32, RZ ;  /* 0x000000201098723c */ /* 0x040ff000000018ff */
[----:B------:R-:W-:Y:S01]  /*16210*/  HMMA.16816.F32 R148, R16, R34, RZ ;  /* 0x000000221094723c */ /* 0x000fe200000018ff */
[----:B------:R-:W-:Y:S04]  /*16220*/  LDSM.16.M88.4 R16, [R177+0x2000] ;  /* 0x00200000b110783b */ /* 0x000fe80000000200 */
[----:B------:R-:W-:Y:S03]  /*16230*/  LDSM.16.M88.4 R32, [R182] ;  /* 0x00000000b620783b */ /* 0x000fe60000000200 */
[----:B------:R-:W-:Y:S08]  /*16240*/  HMMA.16816.F32 R40, R20, R44, R64 ;  /* 0x0000002c1428723c */ /* 0x000ff00000001840 */
[----:B---3--:R-:W-:Y:S08]  /*16250*/  HMMA.16816.F32 R64, R4, R60, R68 ;  /* 0x0000003c0440723c */ /* 0x008ff00000001844 */
[----:B------:R-:W-:Y:S08]  /*16260*/  HMMA.16816.F32 R36, R24, R44, R72 ;  /* 0x0000002c1824723c */ /* 0x000ff00000001848 */
[C---:B----4-:R-:W-:Y:S08]  /*16270*/  HMMA.16816.F32 R68, R4.reuse, R56, R140 ;  /* 0x000000380444723c */ /* 0x050ff0000000188c */
[C---:B------:R-:W-:Y:S08]  /*16280*/  HMMA.16816.F32 R72, R4.reuse, R52, R144 ;  /* 0x000000340448723c */ /* 0x040ff00000001890 */
[C---:B------:R-:W-:Y:S08]  /*16290*/  HMMA.16816.F32 R140, R4.reuse, R50, R156 ;  /* 0x00000032048c723c */ /* 0x040ff0000000189c */
[C---:B------:R-:W-:Y:S08]  /*162a0*/  HMMA.16816.F32 R144, R4.reuse, R62, R160 ;  /* 0x0000003e0490723c */ /* 0x040ff000000018a0 */
[C---:B------:R-:W-:Y:S08]  /*162b0*/  HMMA.16816.F32 R204, R4.reuse, R58, R204 ;  /* 0x0000003a04cc723c */ /* 0x040ff000000018cc */
[----:B------:R-:W-:Y:S01]  /*162c0*/  HMMA.16816.F32 R156, R4, R54, R200 ;  /* 0x00000036049c723c */ /* 0x000fe200000018c8 */
[----:B------:R-:W2:Y:S06]  /*162d0*/  LDSM.16.M88.4 R200, [R180] ;  /* 0x00000000b4c8783b */ /* 0x000eac0000000200 */
[--C-:B------:R-:W-:Y:S01]  /*162e0*/  IMAD.IADD R4, R186, 0x1, -R0.reuse ;  /* 0x00000001ba047824 */ /* 0x100fe200078e0a00 */
[----:B------:R-:W-:Y:S04]  /*162f0*/  HMMA.16816.F32 R160, R8, R60, R212 ;  /* 0x0000003c08a0723c */ /* 0x000fe800000018d4 */
[----:B------:R-:W-:Y:S01]  /*16300*/  IABS R2, R4 ;  /* 0x0000000400027213 */ /* 0x000fe20000000000 */
[----:B------:R-:W-:-:S03]  /*16310*/  IMAD.IADD R4, R185, 0x1, -R0 ;  /* 0x00000001b9047824 */ /* 0x000fc600078e0a00 */
[C---:B------:R-:W-:Y:S08]  /*16320*/  HMMA.16816.F32 R48, R8.reuse, R50, R224 ;  /* 0x000000320830723c */ /* 0x040ff000000018e0 */
[C---:B------:R-:W-:Y:S08]  /*16330*/  HMMA.16816.F32 R208, R8.reuse, R56, R208 ;  /* 0x0000003808d0723c */ /* 0x040ff000000018d0 */
[C---:B------:R-:W-:Y:S08]  /*16340*/  HMMA.16816.F32 R212, R8.reuse, R52, R152 ;  /* 0x0000003408d4723c */ /* 0x040ff00000001898 */
[C---:B------:R-:W-:Y:S08]  /*16350*/  HMMA.16816.F32 R220, R8.reuse, R62, R220 ;  /* 0x0000003e08dc723c */ /* 0x040ff000000018dc */
[C---:B------:R-:W-:Y:S08]  /*16360*/  HMMA.16816.F32 R216, R8.reuse, R58, R216 ;  /* 0x0000003a08d8723c */ /* 0x040ff000000018d8 */
[----:B------:R-:W-:Y:S01]  /*16370*/  HMMA.16816.F32 R224, R8, R54, R148 ;  /* 0x0000003608e0723c */ /* 0x000fe20000001894 */
[----:B------:R3:W-:Y:S07]  /*16380*/  I2F R8, R3 ;  /* 0x0000000300087306 */ /* 0x0007ee0000201400 */
[----:B-1----:R-:W-:Y:S08]  /*16390*/  HMMA.16816.F32 R36, R12, R28, R36 ;  /* 0x0000001c0c24723c */ /* 0x002ff00000001824 */
[----:B--2---:R-:W-:Y:S01]  /*163a0*/  HMMA.16816.F32 R52, R20, R202, R156 ;  /* 0x000000ca1434723c */ /* 0x004fe2000000189c */
[----:B---3--:R-:W-:Y:S01]  /*163b0*/  IMAD.MOV.U32 R3, RZ, RZ, R2 ;  /* 0x000000ffff037224 */ /* 0x008fe200078e0002 */
[----:B------:R-:W-:-:S03]  /*163c0*/  IABS R2, R4 ;  /* 0x0000000400027213 */ /* 0x000fc60000000000 */
[----:B------:R1:W2:Y:S02]  /*163d0*/  I2F R6, R3 ;  /* 0x0000000300067306 */ /* 0x0002a40000201400 */
[----:B------:R-:W-:Y:S01]  /*163e0*/  IMAD.MOV.U32 R4, RZ, RZ, R2 ;  /* 0x000000ffff047224 */ /* 0x000fe200078e0002 */
[----:B------:R-:W-:Y:S01]  /*163f0*/  IADD3 R2, R0, 0x1, RZ ;  /* 0x0000000100027810 */ /* 0x000fe20007ffe0ff */
[----:B------:R-:W-:Y:S03]  /*16400*/  HMMA.16816.F32 R56, R16, R28, R40 ;  /* 0x0000001c1038723c */ /* 0x000fe60000001828 */
[----:B------:R-:W-:Y:S01]  /*16410*/  ISETP.GE.AND P3, PT, R2, R196, PT ;  /* 0x000000c40200720c */ /* 0x000fe20003f66270 */
[----:B------:R-:W-:Y:S01]  /*16420*/  IMAD.IADD R5, R184, 0x1, -R2 ;  /* 0x00000001b8057824 */ /* 0x000fe200078e0a02 */
[----:B------:R3:W4:Y:S01]  /*16430*/  I2F R7, R4 ;  /* 0x0000000400077306 */ /* 0x0007220000201400 */
[----:B------:R-:W-:-:S02]  /*16440*/  ISETP.GE.AND P2, PT, R2, R194, PT ;  /* 0x000000c20200720c */ /* 0x000fc40003f46270 */
[-C--:B------:R-:W-:Y:S01]  /*16450*/  HMMA.16816.F32 R40, R20, R46.reuse, R140 ;  /* 0x0000002e1428723c */ /* 0x080fe2000000188c */
[C---:B------:R-:W-:Y:S02]  /*16460*/  ISETP.GE.AND P1, PT, R2.reuse, R193, PT ;  /* 0x000000c10200720c */ /* 0x040fe40003f26270 */
[C---:B------:R-:W-:Y:S01]  /*16470*/  ISETP.LT.OR P3, PT, R2.reuse, R191, P3 ;  /* 0x000000bf0200720c */ /* 0x040fe20001f61670 */
[----:B-1----:R-:W-:Y:S01]  /*16480*/  IMAD.IADD R3, R187, 0x1, -R0 ;  /* 0x00000001bb037824 */ /* 0x002fe200078e0a00 */
[----:B------:R-:W-:Y:S01]  /*16490*/  ISETP.LT.OR P5, PT, R2, R190, P2 ;  /* 0x000000be0200720c */ /* 0x000fe200017a1670 */
[----:B--2---:R-:W-:Y:S01]  /*164a0*/  FFMA.FTZ R6, R6, -UR20, R38 ;  /* 0x8000001406067c23 */ /* 0x004fe20008010026 */
[----:B------:R-:W-:Y:S01]  /*164b0*/  ISETP.LT.OR P1, PT, R2, R189, P1 ;  /* 0x000000bd0200720c */ /* 0x000fe20000f21670 */
[----:B------:R-:W-:Y:S01]  /*164c0*/  HMMA.16816.F32 R44, R24, R46, R48 ;  /* 0x0000002e182c723c */ /* 0x000fe20000001830 */
[----:B------:R-:W-:Y:S02]  /*164d0*/  IABS R3, R3 ;  /* 0x0000000300037213 */ /* 0x000fe40000000000 */
[----:B------:R-:W-:-:S02]  /*164e0*/  P2R R9, PR, RZ, 0x2 ;  /* 0x00000002ff097803 */ /* 0x000fc40000000000 */
[----:B------:R-:W-:Y:S01]  /*164f0*/  ISETP.LT.OR P1, PT, R0, R189, P6 ;  /* 0x000000bd0000720c */ /* 0x000fe20003721670 */
[----:B---3--:R-:W-:Y:S01]  /*16500*/  IMAD.MOV.U32 R4, RZ, RZ, R3 ;  /* 0x000000ffff047224 */ /* 0x008fe200078e0003 */
[----:B------:R-:W-:Y:S01]  /*16510*/  IABS R3, R5 ;  /* 0x0000000500037213 */ /* 0x000fe20000000000 */
[----:B------:R-:W-:Y:S01]  /*16520*/  IMAD.IADD R5, R186, 0x1, -R2 ;  /* 0x00000001ba057824 */ /* 0x000fe200078e0a02 */
[----:B------:R-:W-:Y:S01]  /*16530*/  HMMA.16816.F32 R64, R20, R32, R64 ;  /* 0x000000201440723c */ /* 0x000fe20000001840 */
[----:B------:R1:W2:Y:S01]  /*16540*/  I2F R10, R4 ;  /* 0x00000004000a7306 */ /* 0x0002a20000201400 */
[----:B----4-:R-:W-:-:S05]  /*16550*/  FFMA.FTZ R7, R7, -UR20, R56 ;  /* 0x8000001407077c23 */ /* 0x010fca0008010038 */
[----:B------:R-:W-:Y:S01]  /*16560*/  FSEL R235, R7, -INF , !P1 ;  /* 0xff80000007eb7808 */ /* 0x000fe20004800000 */
[C---:B------:R-:W-:Y:S07]  /*16570*/  HMMA.16816.F32 R60, R20.reuse, R228, R68 ;  /* 0x000000e4143c723c */ /* 0x040fee0000001844 */
[----:B------:R-:W-:Y:S01]  /*16580*/  IMAD.MOV.U32 R70, RZ, RZ, R53 ;  /* 0x000000ffff467224 */ /* 0x000fe200078e0035 */
[----:B------:R-:W-:Y:S01]  /*16590*/  HMMA.16816.F32 R236, R20, R200, R72 ;  /* 0x000000c814ec723c */ /* 0x000fe20000001848 */
[----:B-1----:R-:W-:Y:S01]  /*165a0*/  IMAD.MOV.U32 R4, RZ, RZ, R3 ;  /* 0x000000ffff047224 */ /* 0x002fe200078e0003 */
[----:B------:R-:W-:Y:S01]  /*165b0*/  IABS R3, R5 ;  /* 0x0000000500037213 */ /* 0x000fe20000000000 */
[----:B------:R-:W-:-:S02]  /*165c0*/  IMAD.MOV.U32 R69, RZ, RZ, R54 ;  /* 0x000000ffff457224 */ /* 0x000fc400078e0036 */
[----:B------:R1:W3:Y:S01]  /*165d0*/  I2F R5, R4 ;  /* 0x0000000400057306 */ /* 0x0002e20000201400 */
[----:B------:R-:W-:Y:S02]  /*165e0*/  IMAD.MOV.U32 R68, RZ, RZ, R55 ;  /* 0x000000ffff447224 */ /* 0x000fe400078e0037 */
[C---:B------:R-:W-:Y:S01]  /*165f0*/  HMMA.16816.F32 R144, R20.reuse, R34, R144 ;  /* 0x000000221490723c */ /* 0x040fe20000001890 */
[----:B------:R-:W-:Y:S02]  /*16600*/  IMAD.MOV.U32 R73, RZ, RZ, R52 ;  /* 0x000000ffff497224 */ /* 0x000fe400078e0034 */
[----:B--2---:R-:W-:Y:S02]  /*16610*/  FFMA.FTZ R10, R10, -UR20, R58 ;  /* 0x800000140a0a7c23 */ /* 0x004fe4000801003a */
[----:B------:R-:W2:Y:S03]  /*16620*/  I2F R3, R3 ;  /* 0x0000000300037306 */ /* 0x000ea60000201400 */
[----:B------:R-:W-:Y:S01]  /*16630*/  HMMA.16816.F32 R204, R20, R230, R204 ;  /* 0x000000e614cc723c */ /* 0x000fe200000018cc */
[----:B-1----:R-:W-:-:S06]  /*16640*/  FFMA.FTZ R4, R8, -UR20, R36 ;  /* 0x8000001408047c23 */ /* 0x002fcc0008010024 */
[----:B---3--:R-:W-:Y:S01]  /*16650*/  FFMA.FTZ R21, R5, -UR20, R37 ;  /* 0x8000001405157c23 */ /* 0x008fe20008010025 */
[----:B------:R-:W-:Y:S01]  /*16660*/  P2R R5, PR, RZ, 0x8 ;  /* 0x00000008ff057803 */ /* 0x000fe20000000000 */
[----:B------:R-:W-:Y:S01]  /*16670*/  HMMA.16816.F32 R52, R24, R32, R160 ;  /* 0x000000201834723c */ /* 0x000fe200000018a0 */
[----:B------:R-:W-:Y:S01]  /*16680*/  FSEL R72, R4, -INF , !P0 ;  /* 0xff80000004487808 */ /* 0x000fe20004000000 */
[--C-:B------:R-:W-:Y:S01]  /*16690*/  IMAD.IADD R4, R187, 0x1, -R2.reuse ;  /* 0x00000001bb047824 */ /* 0x100fe200078e0a02 */
[C---:B------:R-:W-:Y:S01]  /*166a0*/  ISETP.GE.AND P0, PT, R2.reuse, R192, PT ;  /* 0x000000c00200720c */ /* 0x040fe20003f06270 */
[----:B--2---:R-:W-:Y:S02]  /*166b0*/  FFMA.FTZ R20, R3, -UR20, R39 ;  /* 0x8000001403147c23 */ /* 0x004fe40008010027 */
[----:B------:R-:W-:Y:S01]  /*166c0*/  IMAD.IADD R3, R185, 0x1, -R2 ;  /* 0x00000001b9037824 */ /* 0x000fe200078e0a02 */
[----:B------:R-:W-:Y:S01]  /*166d0*/  ISETP.LT.OR P0, PT, R2, R188, P0 ;  /* 0x000000bc0200720c */ /* 0x000fe20000701670 */
[----:B------:R-:W-:Y:S01]  /*166e0*/  HMMA.16816.F32 R44, R12, R30, R44 ;  /* 0x0000001e0c2c723c */ /* 0x000fe2000000182c */
[----:B------:R-:W-:-:S02]  /*166f0*/  IADD3 R2, R0, 0x8, RZ ;  /* 0x0000000800027810 */ /* 0x000fc40007ffe0ff */
[----:B------:R-:W-:Y:S02]  /*16700*/  IABS R3, R3 ;  /* 0x0000000300037213 */ /* 0x000fe40000000000 */
[----:B------:R-:W-:Y:S02]  /*16710*/  P2R R8, PR, RZ, 0x1 ;  /* 0x00000001ff087803 */ /* 0x000fe40000000000 */
[----:B------:R1:W-:Y:S01]  /*16720*/  I2F R11, R3 ;  /* 0x00000003000b7306 */ /* 0x0003e20000201400 */
[----:B------:R-:W-:Y:S01]  /*16730*/  ISETP.LT.OR P0, PT, R0, R190, P4 ;  /* 0x000000be0000720c */ /* 0x000fe20002701670 */
[----:B------:R-:W-:Y:S01]  /*16740*/  HMMA.16816.F32 R40, R16, R30, R40 ;  /* 0x0000001e1028723c */ /* 0x000fe20000001828 */
[----:B------:R-:W-:Y:S02]  /*16750*/  IABS R4, R4 ;  /* 0x0000000400047213 */ /* 0x000fe40000000000 */
[----:B------:R-:W-:Y:S01]  /*16760*/  ISETP.NE.AND P4, PT, R5, RZ, PT ;  /* 0x000000ff0500720c */ /* 0x000fe20003f85270 */
[----:B------:R-:W-:Y:S01]  /*16770*/  IMAD.IADD R5, R186, 0x1, -R2 ;  /* 0x00000001ba057824 */ /* 0x000fe200078e0a02 */
[----:B------:R-:W-:Y:S01]  /*16780*/  FSEL R162, R6, -INF , !P0 ;  /* 0xff80000006a27808 */ /* 0x000fe20004000000 */
[----:B------:R2:W3:Y:S01]  /*16790*/  I2F R22, R4 ;  /* 0x0000000400167306 */ /* 0x0004e20000201400 */
[----:B------:R-:W-:Y:S01]  /*167a0*/  ISETP.GE.AND P0, PT, R0, R192, PT ;  /* 0x000000c00000720c */ /* 0x000fe20003f06270 */
[----:B------:R-:W-:Y:S01]  /*167b0*/  HMMA.16816.F32 R48, R24, R34, R220 ;  /* 0x000000221830723c */ /* 0x000fe200000018dc */
[----:B------:R-:W-:-:S02]  /*167c0*/  ISETP.GE.AND P3, PT, R2, R196, PT ;  /* 0x000000c40200720c */ /* 0x000fc40003f66270 */
[----:B------:R-:W-:Y:S02]  /*167d0*/  ISETP.LT.OR P0, PT, R0, R188, P0 ;  /* 0x000000bc0000720c */ /* 0x000fe40000701670 */
[----:B------:R-:W-:Y:S01]  /*167e0*/  ISETP.GE.AND P2, PT, R2, R194, PT ;  /* 0x000000c20200720c */ /* 0x000fe20003f46270 */
[----:B-1----:R-:W-:Y:S01]  /*167f0*/  IMAD.IADD R3, R184, 0x1, -R2 ;  /* 0x00000001b8037824 */ /* 0x002fe200078e0a02 */
[----:B------:R-:W-:Y:S02]  /*16800*/  FSEL R244, R10, -INF , !P0 ;  /* 0xff8000000af47808 */ /* 0x000fe40004000000 */
[C---:B------:R-:W-:Y:S02]  /*16810*/  ISETP.GE.AND P1, PT, R2.reuse, R193, PT ;  /* 0x000000c10200720c */ /* 0x040fe40003f26270 */
[----:B------:R-:W-:Y:S02]  /*16820*/  IABS R3, R3 ;  /* 0x0000000300037213 */ /* 0x000fe40000000000 */
[----:B------:R-:W-:-:S02]  /*16830*/  ISETP.GE.AND P0, PT, R2, R192, PT ;  /* 0x000000c00200720c */ /* 0x000fc40003f06270 */
[----:B------:R-:W-:Y:S01]  /*16840*/  FSEL R159, R21, -INF , !P4 ;  /* 0xff800000159f7808 */ /* 0x000fe20006000000 */
[----:B--2---:R-:W-:Y:S01]  /*16850*/  IMAD.MOV.U32 R4, RZ, RZ, R3 ;  /* 0x000000ffff047224 */ /* 0x004fe200078e0003 */
[----:B------:R-:W-:Y:S02]  /*16860*/  IABS R3, R5 ;  /* 0x0000000500037213 */ /* 0x000fe40000000000 */
[----:B------:R-:W-:Y:S01]  /*16870*/  FSEL R166, R20, -INF , !P5 ;  /* 0xff80000014a67808 */ /* 0x000fe20006800000 */
[----:B------:R1:W-:Y:S01]  /*16880*/  I2F R6, R4 ;  /* 0x0000000400067306 */ /* 0x0003e20000201400 */
[C---:B------:R-:W-:Y:S02]  /*16890*/  ISETP.LT.OR P6, PT, R2.reuse, R191, P3 ;  /* 0x000000bf0200720c */ /* 0x040fe40001fc1670 */
[C---:B------:R-:W-:Y:S02]  /*168a0*/  ISETP.LT.OR P4, PT, R2.reuse, R190, P2 ;  /* 0x000000be0200720c */ /* 0x040fe40001781670 */
[----:B------:R-:W-:-:S02]  /*168b0*/  ISETP.LT.OR P1, PT, R2, R189, P1 ;  /* 0x000000bd0200720c */ /* 0x000fc40000f21670 */
[----:B------:R-:W-:Y:S01]  /*168c0*/  ISETP.LT.OR P5, PT, R2, R188, P0 ;  /* 0x000000bc0200720c */ /* 0x000fe200007a1670 */
[----:B------:R2:W4:Y:S01]  /*168d0*/  I2F R5, R3 ;  /* 0x0000000300057306 */ /* 0x0005220000201400 */
[----:B------:R-:W-:Y:S02]  /*168e0*/  ISETP.NE.AND P2, PT, R8, RZ, PT ;  /* 0x000000ff0800720c */ /* 0x000fe40003f45270 */
[----:B------:R-:W-:Y:S01]  /*168f0*/  ISETP.NE.AND P3, PT, R9, RZ, PT ;  /* 0x000000ff0900720c */ /* 0x000fe20003f65270 */
[----:B---3--:R-:W-:Y:S01]  /*16900*/  FFMA.FTZ R9, R22, -UR20, R59 ;  /* 0x8000001416097c23 */ /* 0x008fe2000801003b */
[----:B------:R-:W-:Y:S01]  /*16910*/  P2R R21, PR, RZ, 0x2 ;  /* 0x00000002ff157803 */ /* 0x000fe20000000000 */
[----:B-1----:R-:W-:-:S03]  /*16920*/  IMAD.IADD R4, R185, 0x1, -R2 ;  /* 0x00000001b9047824 */ /* 0x002fc600078e0a02 */
[----:B------:R-:W-:Y:S02]  /*16930*/  FSEL R243, R9, -INF , !P2 ;  /* 0xff80000009f37808 */ /* 0x000fe40005000000 */
[----:B--2---:R-:W-:Y:S01]  /*16940*/  IABS R3, R4 ;  /* 0x0000000400037213 */ /* 0x004fe20000000000 */
[----:B------:R-:W-:Y:S01]  /*16950*/  IMAD.IADD R4, R187, 0x1, -R2 ;  /* 0x00000001bb047824 */ /* 0x000fe200078e0a02 */
[----:B------:R-:W-:Y:S01]  /*16960*/  IADD3 R2, R0, 0x9, RZ ;  /* 0x0000000900027810 */ /* 0x000fe20007ffe0ff */
[----:B----4-:R-:W-:Y:S01]  /*16970*/  FFMA.FTZ R10, R5, -UR20, R46 ;  /* 0x80000014050a7c23 */ /* 0x010fe2000801002e */
[----:B------:R1:W-:Y:S02]  /*16980*/  I2F R23, R3 ;  /* 0x0000000300177306 */ /* 0x0003e40000201400 */
[----:B------:R-:W-:Y:S01]  /*16990*/  IABS R7, R4 ;  /* 0x0000000400077213 */ /* 0x000fe20000000000 */
[----:B------:R-:W-:Y:S01]  /*169a0*/  IMAD.IADD R4, R184, 0x1, -R2 ;  /* 0x00000001b8047824 */ /* 0x000fe200078e0a02 */
[----:B------:R-:W-:-:S02]  /*169b0*/  ISETP.GE.AND P2, PT, R2, R194, PT ;  /* 0x000000c20200720c */ /* 0x000fc40003f46270 */
[C---:B------:R-:W-:Y:S02]  /*169c0*/  ISETP.GE.AND P1, PT, R2.reuse, R193, PT ;  /* 0x000000c10200720c */ /* 0x040fe40003f26270 */
        /* <DEDUP_REMOVED lines=17> */
[----:B------:R3:W3:Y:S01]  /*16ae0*/  I2F R9, R3 ;  /* 0x0000000300097306 */ /* 0x0006e20000201400 */
        /* <DEDUP_REMOVED lines=18> */
[----:B------:R-:W-:Y:S01]  /*16c10*/  FFMA.FTZ R20, R9, -UR20, R47 ;  /* 0x8000001409147c23 */ /* 0x000fe2000801002f */
        /* <DEDUP_REMOVED lines=22> */
[----:B------:R-:W-:Y:S02]  /*16d80*/  P2R R20, PR, RZ, 0x2 ;  /* 0x00000002ff147803 */ /* 0x000fe40000000000 */
[----:B------:R-:W-:Y:S01]  /*16d90*/  HMMA.16816.F32 R44, R24, R230, R216 ;  /* 0x000000e6182c723c */ /* 0x000fe200000018d8 */
[----:B-1----:R-:W-:Y:S02]  /*16da0*/  IMAD.IADD R8, R185, 0x1, -R2 ;  /* 0x00000001b9087824 */ /* 0x002fe400078e0a02 */
[----:B--2---:R-:W-:-:S04]  /*16db0*/  FFMA.FTZ R9, R9, -UR20, R32 ;  /* 0x8000001409097c23 */ /* 0x004fc80008010020 */
[----:B------:R-:W-:Y:S02]  /*16dc0*/  IMAD.MOV.U32 R219, RZ, RZ, R68 ;  /* 0x000000ffffdb7224 */ /* 0x000fe400078e0044 */
[----:B------:R-:W-:Y:S01]  /*16dd0*/  IMAD.MOV.U32 R216, RZ, RZ, R73 ;  /* 0x000000ffffd87224 */ /* 0x000fe200078e0049 */
[----:B------:R-:W-:Y:S01]  /*16de0*/  FSEL R149, R9, -INF , !P6 ;  /* 0xff80000009957808 */ /* 0x000fe20007000000 */
[----:B---3--:R-:W-:Y:S01]  /*16df0*/  FFMA.FTZ R10, R10, -UR20, R34 ;  /* 0x800000140a0a7c23 */ /* 0x008fe20008010022 */
[----:B------:R-:W-:Y:S01]  /*16e00*/  IABS R3, R8 ;  /* 0x0000000800037213 */ /* 0x000fe20000000000 */
[----:B------:R-:W-:Y:S01]  /*16e10*/  IMAD.IADD R8, R187, 0x1, -R2 ;  /* 0x00000001bb087824 */ /* 0x000fe200078e0a02 */
[----:B------:R-:W-:Y:S01]  /*16e20*/  IADD3 R2, R0, 0x11, RZ ;  /* 0x0000001100027810 */ /* 0x000fe20007ffe0ff */
[----:B------:R-:W-:Y:S01]  /*16e30*/  IMAD.MOV.U32 R217, RZ, RZ, R70 ;  /* 0x000000ffffd97224 */ /* 0x000fe200078e0046 */
[----:B------:R1:W-:Y:S01]  /*16e40*/  I2F R23, R3 ;  /* 0x0000000300177306 */ /* 0x0003e20000201400 */
[----:B------:R-:W-:Y:S01]  /*16e50*/  FSEL R152, R10, -INF , !P4 ;  /* 0xff8000000a987808 */ /* 0x000fe20006000000 */
[----:B------:R-:W-:Y:S01]  /*16e60*/  IMAD.MOV.U32 R218, RZ, RZ, R69 ;  /* 0x000000ffffda7224 */ /* 0x000fe200078e0045 */
        /* <DEDUP_REMOVED lines=244> */
[C---:B------:R-:W-:Y:S01]  /*17db0*/  ISETP.LT.OR P1, PT, R3.reuse, R189, P1 ;  /* 0x000000bd0300720c */ /* 0x040fe20000f21670 */
        /* <DEDUP_REMOVED lines=9> */
[----:B------:R-:W-:Y:S02]  /*17e50*/  ISETP.NE.AND P3, PT, R29, RZ, PT ;  /* 0x000000ff1d00720c */ /* 0x000fe40003f65270 */
[----:B------:R-:W-:Y:S01]  /*17e60*/  P2R R23, PR, RZ, 0x2 ;  /* 0x00000002ff177803 */ /* 0x000fe20000000000 */
        /* <DEDUP_REMOVED lines=14> */
[C---:B------:R-:W-:Y:S01]  /*17f50*/  ISETP.GE.AND P1, PT, R2.reuse, R193, PT ;  /* 0x000000c10200720c */ /* 0x040fe20003f26270 */
[----:B------:R-:W-:Y:S01]  /*17f60*/  HMMA.16816.F32 R16, R16, R6, R216 ;  /* 0x000000061010723c */ /* 0x000fe200000018d8 */
[C---:B------:R-:W-:Y:S01]  /*17f70*/  ISETP.GE.AND P0, PT, R2.reuse, R192, PT ;  /* 0x000000c00200720c */ /* 0x040fe20003f06270 */
[----:B------:R-:W2:Y:S01]  /*17f80*/  I2F R22, R9 ;  /* 0x0000000900167306 */ /* 0x000ea20000201400 */
[C---:B------:R-:W-:Y:S02]  /*17f90*/  ISETP.LT.OR P1, PT, R2.reuse, R189, P1 ;  /* 0x000000bd0200720c */ /* 0x040fe40000f21670 */
[----:B------:R-:W-:Y:S01]  /*17fa0*/  ISETP.LT.OR P0, PT, R2, R188, P0 ;  /* 0x000000bc0200720c */ /* 0x000fe20000701670 */
[----:B-1----:R-:W-:-:S05]  /*17fb0*/  IMAD.IADD R8, R186, 0x1, -R3 ;  /* 0x00000001ba087824 */ /* 0x002fca00078e0a03 */
[----:B------:R-:W-:-:S04]  /*17fc0*/  IABS R8, R8 ;  /* 0x0000000800087213 */ /* 0x000fc80000000000 */
[----:B--2---:R-:W-:Y:S01]  /*17fd0*/  FFMA.FTZ R20, R22, -UR20, R32 ;  /* 0x8000001416147c23 */ /* 0x004fe20008010020 */
[----:B------:R-:W-:Y:S01]  /*17fe0*/  P2R R22, PR, RZ, 0x2 ;  /* 0x00000002ff167803 */ /* 0x000fe20000000000 */
[----:B------:R-:W-:Y:S01]  /*17ff0*/  IMAD.MOV.U32 R9, RZ, RZ, R8 ;  /* 0x000000ffff097224 */ /* 0x000fe200078e0008 */
[----:B------:R-:W-:Y:S01]  /*18000*/  IABS R8, R10 ;  /* 0x0000000a00087213 */ /* 0x000fe20000000000 */
[----:B------:R-:W-:Y:S01]  /*18010*/  IMAD.IADD R10, R187, 0x1, -R3 ;  /* 0x00000001bb0a7824 */ /* 0x000fe200078e0a03 */
[----:B------:R-:W-:Y:S01]  /*18020*/  FSEL R42, R20, -INF , !P6 ;  /* 0xff800000142a7808 */ /* 0x000fe20007000000 */
[----:B------:R1:W2:Y:S01]  /*18030*/  I2F R11, R9 ;  /* 0x00000009000b7306 */ /* 0x0002a20000201400 */
[----:B------:R-:W-:Y:S01]  /*18040*/  IMAD.IADD R3, R186, 0x1, -R2 ;  /* 0x00000001ba037824 */ /* 0x000fe200078e0a02 */
[----:B------:R-:W-:-:S04]  /*18050*/  P2R R20, PR, RZ, 0x1 ;  /* 0x00000001ff147803 */ /* 0x000fc80000000000 */
[----:B------:R-:W-:Y:S02]  /*18060*/  IABS R4, R3 ;  /* 0x0000000300047213 */ /* 0x000fe40000000000 */
[C---:B------:R-:W-:Y:S02]  /*18070*/  IADD3 R3, R0.reuse, 0x38, RZ ;  /* 0x0000003800037810 */ /* 0x040fe40007ffe0ff */
[----:B------:R-:W-:Y:S02]  /*18080*/  IADD3 R0, R0, 0x39, RZ ;  /* 0x0000003900007810 */ /* 0x000fe40007ffe0ff */
[C---:B------:R-:W-:Y:S02]  /*18090*/  ISETP.GE.AND P1, PT, R3.reuse, R193, PT ;  /* 0x000000c10300720c */ /* 0x040fe40003f26270 */
[C---:B------:R-:W-:Y:S01]  /*180a0*/  ISETP.GE.AND P0, PT, R3.reuse, R192, PT ;  /* 0x000000c00300720c */ /* 0x040fe20003f06270 */
[----:B-1----:R-:W-:Y:S01]  /*180b0*/  IMAD.MOV.U32 R9, RZ, RZ, R8 ;  /* 0x000000ffff097224 */ /* 0x002fe200078e0008 */
[----:B------:R-:W-:Y:S01]  /*180c0*/  IABS R8, R10 ;  /* 0x0000000a00087213 */ /* 0x000fe20000000000 */
[----:B------:R-:W-:Y:S01]  /*180d0*/  IMAD.IADD R10, R184, 0x1, -R2 ;  /* 0x00000001b80a7824 */ /* 0x000fe200078e0a02 */
[----:B------:R-:W-:Y:S01]  /*180e0*/  ISETP.LT.OR P1, PT, R3, R189, P1 ;  /* 0x000000bd0300720c */ /* 0x000fe20000f21670 */
[----:B------:R1:W3:Y:S01]  /*180f0*/  I2F R26, R9 ;  /* 0x00000009001a7306 */ /* 0x0002e20000201400 */
[----:B--2---:R-:W-:-:S05]  /*18100*/  FFMA.FTZ R11, R11, -UR20, R34 ;  /* 0x800000140b0b7c23 */ /* 0x004fca0008010022 */
[----:B------:R-:W-:Y:S01]  /*18110*/  FSEL R40, R11, -INF , !P4 ;  /* 0xff8000000b287808 */ /* 0x000fe20006000000 */
[----:B-1----:R-:W-:Y:S01]  /*18120*/  IMAD.MOV.U32 R9, RZ, RZ, R8 ;  /* 0x000000ffff097224 */ /* 0x002fe200078e0008 */
[----:B------:R-:W-:Y:S01]  /*18130*/  IABS R8, R10 ;  /* 0x0000000a00087213 */ /* 0x000fe20000000000 */
[----:B------:R-:W-:Y:S02]  /*18140*/  FFMA.FTZ R10, R30, -UR20, R41 ;  /* 0x800000141e0a7c23 */ /* 0x000fe40008010029 */
[----:B------:R1:W-:Y:S01]  /*18150*/  I2F R25, R9 ;  /* 0x0000000900197306 */ /* 0x0003e20000201400 */
[----:B------:R-:W-:Y:S01]  /*18160*/  HMMA.16816.F32 R28, R12, R6, R44 ;  /* 0x000000060c1c723c */ /* 0x000fe2000000182c */
[----:B------:R-:W-:Y:S01]  /*18170*/  IMAD.MOV.U32 R5, RZ, RZ, R8 ;  /* 0x000000ffff057224 */ /* 0x000fe200078e0008 */
[----:B------:R-:W-:Y:S01]  /*18180*/  FSEL R74, R10, -INF , !P3 ;  /* 0xff8000000a4a7808 */ /* 0x000fe20005800000 */
[----:B------:R-:W-:Y:S01]  /*18190*/  IMAD.IADD R8, R185, 0x1, -R2 ;  /* 0x00000001b9087824 */ /* 0x000fe200078e0a02 */
[----:B------:R-:W-:-:S04]  /*181a0*/  ISETP.GE.AND P3, PT, R2, R196, PT ;  /* 0x000000c40200720c */ /* 0x000fc80003f66270 */
[----:B------:R-:W-:Y:S02]  /*181b0*/  ISETP.LT.OR P6, PT, R2, R191, P3 ;  /* 0x000000bf0200720c */ /* 0x000fe40001fc1670 */
[----:B------:R-:W-:Y:S01]  /*181c0*/  ISETP.NE.AND P3, PT, R23, RZ, PT ;  /* 0x000000ff1700720c */ /* 0x000fe20003f65270 */
[----:B-1----:R-:W-:Y:S02]  /*181d0*/  FFMA.FTZ R9, R24, -UR20, R43 ;  /* 0x8000001418097c23 */ /* 0x002fe4000801002b */
[----:B------:R1:W2:Y:S03]  /*181e0*/  I2F R24, R5 ;  /* 0x0000000500187306 */ /* 0x0002a60000201400 */
[----:B------:R-:W-:Y:S01]  /*181f0*/  FSEL R75, R9, -INF , !P2 ;  /* 0xff800000094b7808 */ /* 0x000fe20005000000 */
[----:B---3--:R-:W-:Y:S01]  /*18200*/  FFMA.FTZ R9, R26, -UR20, R36 ;  /* 0x800000141a097c23 */ /* 0x008fe20008010024 */
[----:B------:R-:W-:-:S04]  /*18210*/  ISETP.GE.AND P2, PT, R2, R194, PT ;  /* 0x000000c20200720c */ /* 0x000fc80003f46270 */
[----:B------:R-:W-:Y:S02]  /*18220*/  ISETP.LT.OR P4, PT, R2, R190, P2 ;  /* 0x000000be0200720c */ /* 0x000fe40001781670 */
[----:B------:R-:W-:Y:S02]  /*18230*/  FSEL R67, R9, -INF , !P3 ;  /* 0xff80000009437808 */ /* 0x000fe40005800000 */
        /* <DEDUP_REMOVED lines=10> */
[----:B------:R-:W-:Y:S02]  /*182e0*/  ISETP.NE.AND P6, PT, R20, RZ, PT ;  /* 0x000000ff1400720c */ /* 0x000fe40003fc5270 */
[----:B------:R-:W-:Y:S02]  /*182f0*/  P2R R10, PR, RZ, 0x2 ;  /* 0x00000002ff0a7803 */ /* 0x000fe40000000000 */
[----:B------:R-:W-:Y:S01]  /*18300*/  ISETP.GE.AND P1, PT, R0, R194, PT ;  /* 0x000000c20000720c */ /* 0x000fe20003f26270 */
[----:B-1----:R-:W-:Y:S01]  /*18310*/  IMAD.MOV.U32 R5, RZ, RZ, R4 ;  /* 0x000000ffff057224 */ /* 0x002fe200078e0004 */
[----:B------:R-:W-:Y:S01]  /*18320*/  IABS R4, R8 ;  /* 0x0000000800047213 */ /* 0x000fe20000000000 */
[----:B---3--:R-:W-:-:S02]  /*18330*/  FFMA.FTZ R11, R21, -UR20, R35 ;  /* 0x80000014150b7c23 */ /* 0x008fc40008010023 */
[----:B------:R1:W2:Y:S01]  /*18340*/  I2F R27, R5 ;  /* 0x00000005001b7306 */ /* 0x0002a20000201400 */
[----:B------:R-:W-:Y:S02]  /*18350*/  FFMA.FTZ R8, R25, -UR20, R38 ;  /* 0x8000001419087c23 */ /* 0x000fe40008010026 */
[----:B------:R-:W-:Y:S02]  /*18360*/  FSEL R38, R11, -INF , !P4 ;  /* 0xff8000000b267808 */ /* 0x000fe40006000000 */
[C---:B------:R-:W-:Y:S02]  /*18370*/  ISETP.LT.OR P4, PT, R3.reuse, R191, P3 ;  /* 0x000000bf0300720c */ /* 0x040fe40001f81670 */
[----:B------:R-:W-:Y:S01]  /*18380*/  FSEL R73, R8, -INF , !P5 ;  /* 0xff80000008497808 */ /* 0x000fe20006800000 */
[----:B------:R-:W3:Y:S01]  /*18390*/  I2F R23, R4 ;  /* 0x0000000400177306 */ /* 0x000ee20000201400 */
[C---:B------:R-:W-:Y:S02]  /*183a0*/  ISETP.LT.OR P3, PT, R3.reuse, R190, P2 ;  /* 0x000000be0300720c */ /* 0x040fe40001761670 */
[----:B------:R-:W-:-:S02]  /*183b0*/  ISETP.LT.OR P5, PT, R3, R188, P0 ;  /* 0x000000bc0300720c */ /* 0x000fc400007a1670 */
[----:B------:R-:W-:Y:S02]  /*183c0*/  ISETP.NE.AND P2, PT, R22, RZ, PT ;  /* 0x000000ff1600720c */ /* 0x000fe40003f45270 */
[----:B------:R-:W-:Y:S01]  /*183d0*/  ISETP.GE.AND P0, PT, R0, R193, PT ;  /* 0x000000c10000720c */ /* 0x000fe20003f06270 */
[----:B-1----:R-:W-:Y:S02]  /*183e0*/  IMAD.IADD R5, R184, 0x1, -R3 ;  /* 0x00000001b8057824 */ /* 0x002fe400078e0a03 */
[----:B--2---:R-:W-:-:S03]  /*183f0*/  FFMA.FTZ R8, R27, -UR20, R37 ;  /* 0x800000141b087c23 */ /* 0x004fc60008010025 */
[----:B------:R-:W-:Y:S02]  /*18400*/  IABS R5, R5 ;  /* 0x0000000500057213 */ /* 0x000fe40000000000 */
[----:B------:R-:W-:Y:S01]  /*18410*/  FSEL R63, R8, -INF , !P2 ;  /* 0xff800000083f7808 */ /* 0x000fe20005000000 */
[----:B---3--:R-:W-:Y:S01]  /*18420*/  FFMA.FTZ R7, R23, -UR20, R39 ;  /* 0x8000001417077c23 */ /* 0x008fe20008010027 */
[C---:B------:R-:W-:Y:S01]  /*18430*/  ISETP.GE.AND P2, PT, R0.reuse, R196, PT ;  /* 0x000000c40000720c */ /* 0x040fe20003f46270 */
[----:B------:R-:W-:Y:S02]  /*18440*/  IMAD.MOV.U32 R4, RZ, RZ, R5 ;  /* 0x000000ffff047224 */ /* 0x000fe400078e0005 */
[----:B------:R-:W-:Y:S01]  /*18450*/  IMAD.IADD R5, R185, 0x1, -R3 ;  /* 0x00000001b9057824 */ /* 0x000fe200078e0a03 */
[----:B------:R-:W-:Y:S01]  /*18460*/  FSEL R66, R7, -INF , !P6 ;  /* 0xff80000007427808 */ /* 0x000fe20007000000 */
[----:B------:R1:W-:Y:S01]  /*18470*/  I2F R15, R4 ;  /* 0x00000004000f7306 */ /* 0x0003e20000201400 */
[----:B------:R-:W-:-:S02]  /*18480*/  ISETP.LT.OR P6, PT, R0, R191, P2 ;  /* 0x000000bf0000720c */ /* 0x000fc400017c1670 */
[----:B------:R-:W-:Y:S02]  /*18490*/  ISETP.LT.OR P2, PT, R0, R189, P0 ;  /* 0x000000bd0000720c */ /* 0x000fe40000741670 */
[----:B------:R-:W-:Y:S01]  /*184a0*/  ISETP.NE.AND P0, PT, R10, RZ, PT ;  /* 0x000000ff0a00720c */ /* 0x000fe20003f05270 */
[----:B-1----:R-:W-:Y:S01]  /*184b0*/  IMAD.MOV.U32 R4, RZ, RZ, R2 ;  /* 0x000000ffff047224 */ /* 0x002fe200078e0002 */
[----:B------:R-:W-:Y:S01]  /*184c0*/  IABS R2, R5 ;  /* 0x0000000500027213 */ /* 0x000fe20000000000 */
[----:B------:R-:W-:Y:S02]  /*184d0*/  IMAD.IADD R5, R187, 0x1, -R3 ;  /* 0x00000001bb057824 */ /* 0x000fe400078e0a03 */
        /* <DEDUP_REMOVED lines=48> */
[----:B------:R-:W-:Y:S01]  /*187e0*/  @!P5 IMAD.MOV.U32 R7, RZ, RZ, c[0x0][0x19c] ;  /* 0x00006700ff07d624 */ /* 0x000fe200078e00ff */
[----:B------:R-:W-:Y:S01]  /*187f0*/  UIMAD.WIDE.U32 UR30, UR11, UR4, URZ ;  /* 0x000000040b1e72a5 */ /* 0x000fe2000f8e003f */
[----:B------:R1:W-:Y:S01]  /*18800*/  @P5 STS.128 [R195+0x4000], RZ ;  /* 0x004000ffc3005388 */ /* 0x0003e20000000c00 */
[----:B------:R-:W-:Y:S01]  /*18810*/  UIMAD UR10, UR10, UR4, URZ ;  /* 0x000000040a0a72a4 */ /* 0x000fe2000f8e023f */
[----:B------:R-:W-:Y:S03]  /*18820*/  BSSY B0, `(.L_x_2005) ;  /* 0x000002c000007945 */ /* 0x000fe60003800000 */
[----:B------:R-:W-:Y:S01]  /*18830*/  UIMAD UR5, UR11, UR5, UR10 ;  /* 0x000000050b0572a4 */ /* 0x000fe2000f8e020a */
[----:B------:R-:W-:-:S02]  /*18840*/  IMAD.U32 R2, RZ, RZ, UR30 ;  /* 0x0000001eff027e24 */ /* 0x000fc4000f8e00ff */
[----:B------:R-:W-:Y:S01]  /*18850*/  IMAD.U32 R4, RZ, RZ, UR30 ;  /* 0x0000001eff047e24 */ /* 0x000fe2000f8e00ff */
[----:B------:R-:W-:-:S06]  /*18860*/  UIADD3 UR5, UR31, UR5, URZ ;  /* 0x000000051f057290 */ /* 0x000fcc000fffe03f */
[----:B------:R-:W-:Y:S01]  /*18870*/  IMAD.U32 R3, RZ, RZ, UR5 ;  /* 0x00000005ff037e24 */ /* 0x000fe2000f8e00ff */
[----:B--2---:R-:W-:-:S04]  /*18880*/  LEA R2, P0, R2, R210, 0x6 ;  /* 0x000000d202027211 */ /* 0x004fc800078030ff */
[-C--:B------:R-:W-:Y:S02]  /*18890*/  @!P5 LEA R0, P4, R12, R2.reuse, 0x4 ;  /* 0x000000020c00d211 */ /* 0x080fe400078820ff */
[----:B---3--:R-:W-:Y:S02]  /*188a0*/  LEA.HI.X R3, R4, R223, R3, 0x6, P0 ;  /* 0x000000df04037211 */ /* 0x008fe400000f3403 */
[----:B------:R-:W-:Y:S02]  /*188b0*/  @!P5 LEA R5, P1, R12, R2, 0x5 ;  /* 0x000000020c05d211 */ /* 0x000fe400078228ff */
[----:B------:R-:W-:Y:S02]  /*188c0*/  @!P5 LEA R8, P3, R2, c[0x0][0x168], 0x1 ;  /* 0x00005a000208da11 */ /* 0x000fe400078608ff */
[----:B------:R-:W-:Y:S02]  /*188d0*/  @!P5 LEA R6, P2, R0, c[0x0][0x168], 0x1 ;  /* 0x00005a000006da11 */ /* 0x000fe400078408ff */
[----:B------:R-:W-:-:S02]  /*188e0*/  @!P5 LEA.HI.X R11, R12, R3, R9, 0x4, P4 ;  /* 0x000000030c0bd211 */ /* 0x000fc400020f2409 */
        /* <DEDUP_REMOVED lines=31> */
.L_x_2006:
[----:B------:R-:W-:Y:S05]  /*18ae0*/  BSYNC B0 ;  /* 0x0000000000007941 */ /* 0x000fea0003800000 */
.L_x_2005:
[----:B------:R-:W0:Y:S02]  /*18af0*/  LDGDEPBAR ;  /* 0x00000000000079af */ /* 0x000e240000000000 */
.L_x_2004:
[----:B-1----:R-:W2:Y:S04]  /*18b00*/  LDL R6, [R1+0xf0] ;  /* 0x0000f00001067983 */ /* 0x002ea80000100800 */
[----:B------:R-:W3:Y:S01]  /*18b10*/  LDL R5, [R1+0xa4] ;  /* 0x0000a40001057983 */ /* 0x000ee20000100800 */
[----:B------:R-:W-:Y:S01]  /*18b20*/  FMNMX.FTZ R0, R242, R72, !PT ;  /* 0x00000048f2007209 */ /* 0x000fe20007810000 */
[----:B------:R-:W-:Y:S01]  /*18b30*/  USHF.L.U32 UR5, UR38, 0x1, URZ ;  /* 0x0000000126057899 */ /* 0x000fe2000800063f */
[----:B------:R-:W-:Y:S01]  /*18b40*/  IMAD.MOV.U32 R202, RZ, RZ, R251 ;  /* 0x000000ffffca7224 */ /* 0x000fe200078e00fb */
        /* <DEDUP_REMOVED lines=37> */
[----:B------:R-:W-:Y:S01]  /*18da0*/  FMNMX.FTZ R0, R56, R3, !PT ;  /* 0x0000000338007209 */ /* 0x000fe20007810000 */
[----:B------:R-:W-:Y:S01]  /*18db0*/  IMAD.U32 R3, RZ, RZ, UR37 ;  /* 0x00000025ff037e24 */ /* 0x000fe2000f8e00ff */
[----:B------:R-:W-:Y:S01]  /*18dc0*/  FMNMX.FTZ R2, R144, R2, !PT ;  /* 0x0000000290027209 */ /* 0x000fe20007810000 */
[----:B------:R-:W-:Y:S03]  /*18dd0*/  STL [R1+0x174], R177 ;  /* 0x000174b101007387 */ /* 0x000fe60000100800 */
[----:B------:R-:W-:Y:S01]  /*18de0*/  FMNMX.FTZ R2, R68, R2, !PT ;  /* 0x0000000244027209 */ /* 0x000fe20007810000 */
[----:B------:R-:W1:Y:S03]  /*18df0*/  SHFL.BFLY PT, R4, R0, 0x2, 0x1f ;  /* 0x0c401f0000047f89 */ /* 0x000e6600000e0000 */
        /* <DEDUP_REMOVED lines=11> */
[----:B------:R-:W4:Y:S01]  /*18eb0*/  LDL.LU R228, [R1+0x120] ;  /* 0x0001200001e47983 */ /* 0x000f220000300800 */
[----:B-1----:R-:W-:-:S03]  /*18ec0*/  FMNMX.FTZ R0, R0, R4, !PT ;  /* 0x0000000400007209 */ /* 0x002fc60007810000 */
[----:B------:R-:W1:Y:S04]  /*18ed0*/  SHFL.BFLY PT, R69, R8, 0x2, 0x1f ;  /* 0x0c401f0008457f89 */ /* 0x000e6800000e0000 */
[----:B------:R-:W1:Y:S04]  /*18ee0*/  SHFL.BFLY PT, R70, R0, 0x1, 0x1f ;  /* 0x0c201f0000467f89 */ /* 0x000e6800000e0000 */
[----:B------:R-:W4:Y:S01]  /*18ef0*/  LDL.LU R203, [R1+0x11c] ;  /* 0x00011c0001cb7983 */ /* 0x000f220000300800 */
[----:B------:R-:W-:-:S03]  /*18f00*/  ULEA UR4, UR38, 0x1, 0x1 ;  /* 0x0000000126047891 */ /* 0x000fc6000f8e083f */
[----:B------:R-:W4:Y:S01]  /*18f10*/  LDL.LU R247, [R1+0x124] ;  /* 0x0001240001f77983 */ /* 0x000f220000300800 */
[----:B-1----:R-:W-:Y:S02]  /*18f20*/  FMNMX.FTZ R69, R8, R69, !PT ;  /* 0x0000004508457209 */ /* 0x002fe40007810000 */
[----:B------:R-:W-:Y:S01]  /*18f30*/  FMNMX.FTZ R70, R0, R70, !PT ;  /* 0x0000004600467209 */ /* 0x000fe20007810000 */
[----:B--2---:R-:W-:-:S04]  /*18f40*/  IMAD.WIDE.U32 R238, R6, -0x2daee0ad, RZ ;  /* 0xd2511f5306ee7825 */ /* 0x004fc800078e00ff */
[----:B---3--:R-:W-:Y:S01]  /*18f50*/  IMAD R174, R5, -0x326172a9, RZ ;  /* 0xcd9e8d5705ae7824 */ /* 0x008fe200078e02ff */
[----:B------:R-:W-:Y:S01]  /*18f60*/  LOP3.LUT R3, R239, UR5, R3, 0x96, !PT ;  /* 0x00000005ef037c12 */ /* 0x000fe2000f8e9603 */
[----:B------:R-:W-:Y:S01]  /*18f70*/  ULOP3.LUT UR4, UR4, UR37, URZ, 0x3c, !UPT ;  /* 0x0000002504047292 */ /* 0x000fe2000f8e3c3f */
[----:B------:R-:W-:Y:S01]  /*18f80*/  LOP3.LUT R6, R249, UR28, R238, 0x96, !PT ;  /* 0x0000001cf9067c12 */ /* 0x000fe2000f8e96ee */
[----:B------:R-:W2:Y:S02]  /*18f90*/  LDL.LU R237, [R1+0x138] ;  /* 0x0001380001ed7983 */ /* 0x000ea40000300800 */
[----:B------:R-:W-:-:S04]  /*18fa0*/  IMAD.WIDE.U32 R26, R3, -0x326172a9, RZ ;  /* 0xcd9e8d57031a7825 */ /* 0x000fc800078e00ff */
        /* <DEDUP_REMOVED lines=20> */
[----:B------:R-:W-:-:S04]  /*190f0*/  IMAD.WIDE.U32 R4, R4, -0x326172a9, RZ ;  /* 0xcd9e8d5704047825 */ /* 0x000fc800078e00ff */
[----:B------:R-:W-:Y:S01]  /*19100*/  FFMA.FTZ R3, R72, c[0x0][0x23c], -R2 ;  /* 0x00008f0048037a23 */ /* 0x000fe20000010802 */
[----:B------:R-:W-:Y:S02]  /*19110*/  LOP3.LUT R0, R4, 0xff, RZ, 0xc0, !PT ;  /* 0x000000ff04007812 */ /* 0x000fe400078ec0ff */
[----:B------:R-:W-:Y:S01]  /*19120*/  LOP3.LUT R8, R5, UR8, R8, 0x96, !PT ;  /* 0x0000000805087c12 */ /* 0x000fe2000f8e9608 */
[----:B------:R3:W-:Y:S01]  /*19130*/  MUFU.EX2 R200, R3 ;  /* 0x0000000300c87308 */ /* 0x0007e20000000800 */
[----:B------:R-:W-:Y:S02]  /*19140*/  ISETP.GE.U32.AND P3, PT, R241, R0, PT ;  /* 0x00000000f100720c */ /* 0x000fe40003f66070 */
[----:B------:R-:W-:-:S04]  /*19150*/  LOP3.LUT R0, R8, 0xffff, RZ, 0xc0, !PT ;  /* 0x0000ffff08007812 */ /* 0x000fc800078ec0ff */
[----:B------:R-:W-:Y:S01]  /*19160*/  SHF.R.U32.HI R0, RZ, 0x8, R0 ;  /* 0x00000008ff007819 */ /* 0x000fe20000011600 */
[----:B---3--:R-:W-:-:S04]  /*19170*/  FFMA.FTZ R3, R159, c[0x0][0x23c], -R2 ;  /* 0x00008f009f037a23 */ /* 0x008fc80000010802 */
[----:B------:R3:W3:Y:S01]  /*19180*/  MUFU.EX2 R201, R3 ;  /* 0x0000000300c97308 */ /* 0x0006e20000000800 */
[----:B------:R-:W-:Y:S02]  /*19190*/  LOP3.LUT R13, R4, 0xffff, RZ, 0xc0, !PT ;  /* 0x0000ffff040d7812 */ /* 0x000fe400078ec0ff */
[----:B-1----:R-:W-:Y:S02]  /*191a0*/  FMNMX.FTZ R69, R69, R11, !PT ;  /* 0x0000000b45457209 */ /* 0x002fe40007810000 */
[----:B------:R-:W-:Y:S02]  /*191b0*/  LOP3.LUT R0, R0, 0xffff, RZ, 0xc0, !PT ;  /* 0x0000ffff00007812 */ /* 0x000fe400078ec0ff */
[----:B------:R-:W-:Y:S02]  /*191c0*/  SHF.R.U32.HI R5, RZ, 0x10, R4 ;  /* 0x00000010ff057819 */ /* 0x000fe40000011604 */
[----:B------:R-:W-:Y:S02]  /*191d0*/  ISETP.GE.U32.AND P0, PT, R241, R0, PT ;  /* 0x00000000f100720c */ /* 0x000fe40003f06070 */
[----:B------:R-:W-:-:S02]  /*191e0*/  LOP3.LUT R0, R5, 0xff, RZ, 0xc0, !PT ;  /* 0x000000ff05007812 */ /* 0x000fc400078ec0ff */
[----:B---3--:R-:W-:Y:S02]  /*191f0*/  LOP3.LUT R3, R8, 0xff, RZ, 0xc0, !PT ;  /* 0x000000ff08037812 */ /* 0x008fe400078ec0ff */
[----:B------:R-:W-:Y:S02]  /*19200*/  FSETP.NEU.FTZ.AND P5, PT, R69, -INF , PT ;  /* 0xff8000004500780b */ /* 0x000fe40003fbd000 */
[----:B------:R-:W-:Y:S01]  /*19210*/  ISETP.GE.U32.AND P1, PT, R241, R3, PT ;  /* 0x00000003f100720c */ /* 0x000fe20003f26070 */
[----:B------:R-:W-:Y:S01]  /*19220*/  FMUL.FTZ R3, R69, c[0x0][0x23c] ;  /* 0x00008f0045037a20 */ /* 0x000fe20000410000 */
[----:B------:R-:W-:Y:S02]  /*19230*/  LOP3.LUT R10, R9, UR13, R10, 0x96, !PT ;  /* 0x0000000d090a7c12 */ /* 0x000fe4000f8e960a */
[----:B------:R-:W-:Y:S02]  /*19240*/  SHF.R.U32.HI R4, RZ, 0x18, R4 ;  /* 0x00000018ff047819 */ /* 0x000fe40000011604 */
[----:B------:R-:W-:-:S02]  /*19250*/  ISETP.GE.U32.AND P4, PT, R241, R0, PT ;  /* 0x00000000f100720c */ /* 0x000fc40003f86070 */
[----:B------:R-:W-:Y:S02]  /*19260*/  F2FP.PACK_AB R9, R201, R200 ;  /* 0x000000c8c909723e */ /* 0x000fe400000000ff */
[----:B------:R-:W-:Y:S02]  /*19270*/  FSEL R0, R3, RZ, P5 ;  /* 0x000000ff03007208 */ /* 0x000fe40002800000 */
[----:B------:R-:W-:Y:S01]  /*19280*/  ISETP.GE.U32.AND P2, PT, R241, R4, PT ;  /* 0x00000004f100720c */ /* 0x000fe20003f46070 */
[----:B------:R-:W-:Y:S01]  /*19290*/  IMAD.WIDE.U32 R4, R10, -0x2daee0ad, RZ ;  /* 0xd2511f530a047825 */ /* 0x000fe200078e00ff */
[C---:B------:R-:W-:Y:S02]  /*192a0*/  PRMT R51, R9.reuse, 0x7610, R51 ;  /* 0x0000761009337816 */ /* 0x040fe40000000033 */
[----:B------:R-:W-:Y:S01]  /*192b0*/  PRMT R50, R9, 0x7632, R50 ;  /* 0x0000763209327816 */ /* 0x000fe20000000032 */
[----:B------:R-:W-:Y:S01]  /*192c0*/  FFMA.FTZ R9, R162, c[0x0][0x23c], -R0 ;  /* 0x00008f00a2097a23 */ /* 0x000fe20000010800 */
[----:B------:R-:W-:-:S02]  /*192d0*/  LOP3.LUT R3, R5, UR7, R12, 0x96, !PT ;  /* 0x0000000705037c12 */ /* 0x000fc4000f8e960c */
[C---:B------:R-:W-:Y:S01]  /*192e0*/  LOP3.LUT R10, R4.reuse, 0xff, RZ, 0xc0, !PT ;  /* 0x000000ff040a7812 */ /* 0x040fe200078ec0ff */
[----:B------:R1:W-:Y:S01]  /*192f0*/  MUFU.EX2 R159, R9 ;  /* 0x00000009009f7308 */ /* 0x0003e20000000800 */
[----:B------:R-:W-:Y:S02]  /*19300*/  LOP3.LUT R12, R4, 0xffff, RZ, 0xc0, !PT ;  /* 0x0000ffff040c7812 */ /* 0x000fe400078ec0ff */
[----:B------:R-:W-:Y:S01]  /*19310*/  SHF.R.U32.HI R72, RZ, 0x18, R4 ;  /* 0x00000018ff487819 */ /* 0x000fe20000011604 */
[----:B------:R-:W-:Y:S01]  /*19320*/  @!P0 HADD2 R14, -R50.H0_H0, -RZ.H0_H0 ;  /* 0xa00000ff320e8230 */ /* 0x000fe20000000900 */
[----:B------:R-:W-:Y:S02]  /*19330*/  PRMT R168, R51, 0x5410, R50 ;  /* 0x0000541033a87816 */ /* 0x000fe40000000032 */
[----:B-1----:R-:W-:Y:S01]  /*19340*/  SHF.R.U32.HI R9, RZ, 0x10, R4 ;  /* 0x00000010ff097819 */ /* 0x002fe20000011604 */
[----:B------:R-:W-:-:S04]  /*19350*/  FFMA.FTZ R4, R166, c[0x0][0x23c], -R0 ;  /* 0x00008f00a6047a23 */ /* 0x000fc80000010800 */
[----:B------:R1:W3:Y:S01]  /*19360*/  MUFU.EX2 R35, R4 ;  /* 0x0000000400237308 */ /* 0x0002e20000000800 */
[----:B------:R-:W-:Y:S01]  /*19370*/  @!P0 PRMT R50, R14, 0x5410, RZ ;  /* 0x000054100e328816 */ /* 0x000fe200000000ff */
[----:B------:R-:W-:Y:S01]  /*19380*/  @!P1 HADD2 R15, -R51.H0_H0, -RZ.H0_H0 ;  /* 0xa00000ff330f9230 */ /* 0x000fe20000000900 */
[----:B------:R-:W-:Y:S01]  /*19390*/  FFMA.FTZ R5, R158, c[0x0][0x23c], -R2 ;  /* 0x00008f009e057a23 */ /* 0x000fe20000010802 */
[----:B-1----:R-:W-:-:S04]  /*193a0*/  SHF.R.U32.HI R4, RZ, 0x18, R8 ;  /* 0x00000018ff047819 */ /* 0x002fc80000011608 */
[----:B------:R-:W-:Y:S02]  /*193b0*/  ISETP.GE.U32.AND P0, PT, R241, R4, PT ;  /* 0x00000004f100720c */ /* 0x000fe40003f06070 */
[----:B------:R-:W-:Y:S01]  /*193c0*/  SHF.R.U32.HI R4, RZ, 0x10, R8 ;  /* 0x00000010ff047819 */ /* 0x000fe20000011608 */
[----:B------:R3:W-:Y:S03]  /*193d0*/  MUFU.EX2 R158, R5 ;  /* 0x00000005009e7308 */ /* 0x0007e60000000800 */
[----:B------:R-:W-:Y:S02]  /*193e0*/  LOP3.LUT R4, R4, 0xff, RZ, 0xc0, !PT ;  /* 0x000000ff04047812 */ /* 0x000fe400078ec0ff */
[----:B------:R-:W-:Y:S02]  /*193f0*/  @!P1 PRMT R51, R15, 0x5410, RZ ;  /* 0x000054100f339816 */ /* 0x000fe400000000ff */
[----:B------:R-:W-:Y:S01]  /*19400*/  ISETP.GE.U32.AND P1, PT, R241, R4, PT ;  /* 0x00000004f100720c */ /* 0x000fe20003f26070 */
[----:B------:R-:W-:Y:S01]  /*19410*/  FFMA.FTZ R4, R150, c[0x0][0x23c], -R2 ;  /* 0x00008f0096047a23 */ /* 0x000fe20000010802 */
[----:B---3--:R-:W-:-:S03]  /*19420*/  F2FP.PACK_AB R5, R35, R159 ;  /* 0x0000009f2305723e */ /* 0x008fc600000000ff */
[----:B------:R1:W3:Y:S01]  /*19430*/  MUFU.EX2 R162, R4 ;  /* 0x0000000400a27308 */ /* 0x0002e20000000800 */
[C---:B------:R-:W-:Y:S02]  /*19440*/  PRMT R48, R5.reuse, 0x7632, R48 ;  /* 0x0000763205307816 */ /* 0x040fe40000000030 */
[----:B------:R-:W-:-:S03]  /*19450*/  PRMT R41, R5, 0x7610, R41 ;  /* 0x0000761005297816 */ /* 0x000fc60000000029 */
[----:B------:R-:W-:Y:S01]  /*19460*/  @!P0 HADD2 R16, -R48.H0_H0, -RZ.H0_H0 ;  /* 0xa00000ff30108230 */ /* 0x000fe20000000900 */
[----:B------:R-:W-:Y:S02]  /*19470*/  PRMT R181, R41, 0x5410, R48 ;  /* 0x0000541029b57816 */ /* 0x000fe40000000030 */
[----:B-1----:R-:W-:-:S04]  /*19480*/  SHF.R.U32.HI R4, RZ, 0x8, R13 ;  /* 0x00000008ff047819 */ /* 0x002fc8000001160d */
[----:B------:R-:W-:Y:S02]  /*19490*/  LOP3.LUT R4, R4, 0xffff, RZ, 0xc0, !PT ;  /* 0x0000ffff04047812 */ /* 0x000fe400078ec0ff */
[----:B------:R-:W-:Y:S02]  /*194a0*/  @!P0 PRMT R48, R16, 0x5410, RZ ;  /* 0x0000541010308816 */ /* 0x000fe400000000ff */
[----:B------:R-:W-:Y:S01]  /*194b0*/  ISETP.GE.U32.AND P0, PT, R241, R4, PT ;  /* 0x00000004f100720c */ /* 0x000fe20003f06070 */
[----:B------:R-:W-:-:S04]  /*194c0*/  FFMA.FTZ R4, R160, c[0x0][0x23c], -R0 ;  /* 0x00008f00a0047a23 */ /* 0x000fc80000010800 */
[----:B------:R1:W-:Y:S02]  /*194d0*/  MUFU.EX2 R32, R4 ;  /* 0x0000000400207308 */ /* 0x0003e40000000800 */
[----:B-1----:R-:W-:-:S06]  /*194e0*/  FFMA.FTZ R4, R155, c[0x0][0x23c], -R0 ;  /* 0x00008f009b047a23 */ /* 0x002fcc0000010800 */
[----:B------:R1:W1:Y:S01]  /*194f0*/  MUFU.EX2 R33, R4 ;  /* 0x0000000400217308 */ /* 0x0002620000000800 */
[----:B---3--:R-:W-:-:S04]  /*19500*/  F2FP.PACK_AB R5, R162, R158 ;  /* 0x0000009ea205723e */ /* 0x008fc800000000ff */
[C---:B------:R-:W-:Y:S02]  /*19510*/  PRMT R47, R5.reuse, 0x7610, R47 ;  /* 0x00007610052f7816 */ /* 0x040fe4000000002f */
[----:B------:R-:W-:Y:S02]  /*19520*/  PRMT R46, R5, 0x7632, R46 ;  /* 0x00007632052e7816 */ /* 0x000fe4000000002e */
[----:B-1----:R-:W-:-:S04]  /*19530*/  LOP3.LUT R4, R9, 0xff, RZ, 0xc0, !PT ;  /* 0x000000ff09047812 */ /* 0x002fc800078ec0ff */
[----:B------:R-:W-:Y:S02]  /*19540*/  ISETP.GE.U32.AND P6, PT, R241, R4, PT ;  /* 0x00000004f100720c */ /* 0x000fe40003fc6070 */
[----:B------:R-:W-:Y:S01]  /*19550*/  F2FP.PACK_AB R4, R33, R32 ;  /* 0x000000202104723e */ /* 0x000fe200000000ff */
[----:B------:R-:W-:-:S03]  /*19560*/  FFMA.FTZ R5, R149, c[0x0][0x23c], -R2 ;  /* 0x00008f0095057a23 */ /* 0x000fc60000010802 */
[C---:B------:R-:W-:Y:S02]  /*19570*/  PRMT R45, R4.reuse, 0x7632, R45 ;  /* 0x00007632042d7816 */ /* 0x040fe4000000002d */
[----:B------:R-:W-:Y:S01]  /*19580*/  PRMT R44, R4, 0x7610, R44 ;  /* 0x00007610042c7816 */ /* 0x000fe2000000002c */
[----:B------:R-:W-:Y:S01]  /*19590*/  FFMA.FTZ R4, R71, c[0x0][0x23c], -R2 ;  /* 0x00008f0047047a23 */ /* 0x000fe20000010802 */
[----:B------:R1:W-:Y:S08]  /*195a0*/  MUFU.EX2 R160, R5 ;  /* 0x0000000500a07308 */ /* 0x0003f00000000800 */
[----:B------:R3:W3:Y:S01]  /*195b0*/  MUFU.EX2 R166, R4 ;  /* 0x0000000400a67308 */ /* 0x0006e20000000800 */
[----:B------:R-:W-:Y:S01]  /*195c0*/  @!P0 HADD2 R18, -R46.H0_H0, -RZ.H0_H0 ;  /* 0xa00000ff2e128230 */ /* 0x000fe20000000900 */
[----:B------:R-:W-:Y:S01]  /*195d0*/  PRMT R184, R47, 0x5410, R46 ;  /* 0x000054102fb87816 */ /* 0x000fe2000000002e */
[----:B------:R-:W-:Y:S01]  /*195e0*/  @!P1 HADD2 R17, -R41.H0_H0, -RZ.H0_H0 ;  /* 0xa00000ff29119230 */ /* 0x000fe20000000900 */
[----:B-1----:R-:W-:-:S02]  /*195f0*/  LOP3.LUT R5, R3, 0xff, RZ, 0xc0, !PT ;  /* 0x000000ff03057812 */ /* 0x002fc400078ec0ff */
[----:B------:R-:W-:Y:S02]  /*19600*/  @!P0 PRMT R46, R18, 0x5410, RZ ;  /* 0x00005410122e8816 */ /* 0x000fe400000000ff */
[----:B---3--:R-:W-:-:S04]  /*19610*/  LOP3.LUT R4, R3, 0xffff, RZ, 0xc0, !PT ;  /* 0x0000ffff03047812 */ /* 0x008fc800078ec0ff */
[----:B------:R-:W-:Y:S02]  /*19620*/  SHF.R.U32.HI R4, RZ, 0x8, R4 ;  /* 0x00000008ff047819 */ /* 0x000fe40000011604 */
[----:B------:R-:W-:Y:S02]  /*19630*/  ISETP.GE.U32.AND P0, PT, R241, R5, PT ;  /* 0x00000005f100720c */ /* 0x000fe40003f06070 */
[----:B------:R-:W-:Y:S02]  /*19640*/  LOP3.LUT R4, R4, 0xffff, RZ, 0xc0, !PT ;  /* 0x0000ffff04047812 */ /* 0x000fe400078ec0ff */
[----:B------:R-:W-:Y:S02]  /*19650*/  F2FP.PACK_AB R5, R166, R160 ;  /* 0x000000a0a605723e */ /* 0x000fe400000000ff */
[----:B------:R-:W-:Y:S02]  /*19660*/  @!P1 PRMT R41, R17, 0x5410, RZ ;  /* 0x0000541011299816 */ /* 0x000fe400000000ff */
[----:B------:R-:W-:Y:S01]  /*19670*/  ISETP.GE.U32.AND P1, PT, R241, R4, PT ;  /* 0x00000004f100720c */ /* 0x000fe20003f26070 */
[----:B------:R-:W-:Y:S01]  /*19680*/  FFMA.FTZ R4, R152, c[0x0][0x23c], -R0 ;  /* 0x00008f0098047a23 */ /* 0x000fe20000010800 */
[----:B------:R-:W-:-:S02]  /*19690*/  PRMT R227, R5, 0x7610, R227 ;  /* 0x0000761005e37816 */ /* 0x000fc400000000e3 */
[----:B------:R-:W-:Y:S01]  /*196a0*/  PRMT R226, R5, 0x7632, R226 ;  /* 0x0000763205e27816 */ /* 0x000fe200000000e2 */
[----:B------:R-:W-:Y:S01]  /*196b0*/  FFMA.FTZ R5, R148, c[0x0][0x23c], -R0 ;  /* 0x00008f0094057a23 */ /* 0x000fe20000010800 */
[----:B------:R1:W-:Y:S01]  /*196c0*/  MUFU.EX2 R34, R4 ;  /* 0x0000000400227308 */ /* 0x0003e20000000800 */
[----:B------:R-:W-:-:S07]  /*196d0*/  @!P0 HADD2 R22, -R227.H0_H0, -RZ.H0_H0 ;  /* 0xa00000ffe3168230 */ /* 0x000fce0000000900 */
[----:B------:R-:W3:Y:S01]  /*196e0*/  MUFU.EX2 R49, R5 ;  /* 0x0000000500317308 */ /* 0x000ee20000000800 */
[----:B------:R-:W-:Y:S01]  /*196f0*/  @!P1 HADD2 R23, -R226.H0_H0, -RZ.H0_H0 ;  /* 0xa00000ffe2179230 */ /* 0x000fe20000000900 */
[----:B------:R-:W-:Y:S02]  /*19700*/  PRMT R178, R227, 0x5410, R226 ;  /* 0x00005410e3b27816 */ /* 0x000fe400000000e2 */
[--C-:B-1----:R-:W-:Y:S02]  /*19710*/  SHF.R.U32.HI R4, RZ, 0x18, R3.reuse ;  /* 0x00000018ff047819 */ /* 0x102fe40000011603 */
[----:B------:R-:W-:Y:S02]  /*19720*/  SHF.R.U32.HI R3, RZ, 0x10, R3 ;  /* 0x00000010ff037819 */ /* 0x000fe40000011603 */
[----:B------:R-:W-:Y:S02]  /*19730*/  @!P0 PRMT R227, R22, 0x5410, RZ ;  /* 0x0000541016e38816 */ /* 0x000fe400000000ff */
[----:B------:R-:W-:-:S02]  /*19740*/  LOP3.LUT R3, R3, 0xff, RZ, 0xc0, !PT ;  /* 0x000000ff03037812 */ /* 0x000fc400078ec0ff */
[----:B------:R-:W-:Y:S02]  /*19750*/  LOP3.LUT R16, R239, UR4, RZ, 0x3c, !PT ;  /* 0x00000004ef107c12 */ /* 0x000fe4000f8e3cff */
[----:B------:R-:W-:Y:S02]  /*19760*/  ISETP.GE.U32.AND P0, PT, R241, R4, PT ;  /* 0x00000004f100720c */ /* 0x000fe40003f06070 */
[----:B------:R-:W-:Y:S01]  /*19770*/  @!P1 PRMT R226, R23, 0x5410, RZ ;  /* 0x0000541017e29816 */ /* 0x000fe200000000ff */
[----:B------:R-:W-:Y:S01]  /*19780*/  IMAD.WIDE.U32 R16, R16, -0x326172a9, RZ ;  /* 0xcd9e8d5710107825 */ /* 0x000fe200078e00ff */
[----:B------:R-:W-:Y:S02]  /*19790*/  ISETP.GE.U32.AND P1, PT, R241, R3, PT ;  /* 0x00000003f100720c */ /* 0x000fe40003f26070 */
[----:B---3--:R-:W-:Y:S02]  /*197a0*/  F2FP.PACK_AB R3, R49, R34 ;  /* 0x000000223103723e */ /* 0x008fe400000000ff */
[----:B------:R-:W-:-:S02]  /*197b0*/  ISETP.GE.U32.AND P5, PT, R241, R10, PT ;  /* 0x0000000af100720c */ /* 0x000fc40003fa6070 */
[----:B------:R-:W-:Y:S02]  /*197c0*/  PRMT R225, R3, 0x7632, R225 ;  /* 0x0000763203e17816 */ /* 0x000fe400000000e1 */
[----:B------:R-:W-:Y:S02]  /*197d0*/  LOP3.LUT R4, R17, UR29, R174, 0x96, !PT ;  /* 0x0000001d11047c12 */ /* 0x000fe4000f8e96ae */
[----:B------:R-:W-:Y:S02]  /*197e0*/  LOP3.LUT R10, R7, UR27, R16, 0x96, !PT ;  /* 0x0000001b070a7c12 */ /* 0x000fe4000f8e9610 */
[----:B------:R-:W-:Y:S01]  /*197f0*/  SHF.R.U32.HI R7, RZ, 0x8, R12 ;  /* 0x00000008ff077819 */ /* 0x000fe2000001160c */
[----:B------:R-:W-:Y:S01]  /*19800*/  @!P0 HADD2 R28, -R225.H0_H0, -RZ.H0_H0 ;  /* 0xa00000ffe11c8230 */ /* 0x000fe20000000900 */
[----:B------:R-:W-:Y:S01]  /*19810*/  PRMT R224, R3, 0x7610, R224 ;  /* 0x0000761003e07816 */ /* 0x000fe200000000e0 */
[----:B------:R-:W-:Y:S01]  /*19820*/  IMAD.WIDE.U32 R4, R4, -0x2daee0ad, RZ ;  /* 0xd2511f5304047825 */ /* 0x000fe200078e00ff */
[----:B------:R-:W-:-:S02]  /*19830*/  LOP3.LUT R3, R7, 0xffff, RZ, 0xc0, !PT ;  /* 0x0000ffff07037812 */ /* 0x000fc400078ec0ff */
[----:B------:R-:W-:Y:S01]  /*19840*/  PRMT R179, R224, 0x5410, R225 ;  /* 0x00005410e0b37816 */ /* 0x000fe200000000e1 */
[----:B------:R-:W-:Y:S01]  /*19850*/  IMAD.WIDE.U32 R10, R10, -0x2daee0ad, RZ ;  /* 0xd2511f530a0a7825 */ /* 0x000fe200078e00ff */
[----:B------:R-:W-:Y:S02]  /*19860*/  @!P0 PRMT R225, R28, 0x5410, RZ ;  /* 0x000054101ce18816 */ /* 0x000fe400000000ff */
[----:B------:R-:W-:Y:S02]  /*19870*/  LOP3.LUT R5, R5, UR26, R248, 0x96, !PT ;  /* 0x0000001a05057c12 */ /* 0x000fe4000f8e96f8 */
[----:B------:R-:W-:Y:S02]  /*19880*/  ISETP.GE.U32.AND P0, PT, R241, R3, PT ;  /* 0x00000003f100720c */ /* 0x000fe40003f06070 */
[----:B------:R-:W-:Y:S02]  /*19890*/  FMNMX.FTZ R3, R246, R235, !PT ;  /* 0x000000ebf6037209 */ /* 0x000fe40007810000 */
[----:B------:R-:W-:Y:S01]  /*198a0*/  LOP3.LUT R8, R11, UR24, R4, 0x96, !PT ;  /* 0x000000180b087c12 */ /* 0x000fe2000f8e9604 */
[----:B------:R-:W-:Y:S01]  /*198b0*/  IMAD.WIDE.U32 R4, R5, -0x326172a9, RZ ;  /* 0xcd9e8d5705047825 */ /* 0x000fe200078e00ff */
[----:B------:R-:W-:-:S03]  /*198c0*/  FMNMX.FTZ R3, R233, R3, !PT ;  /* 0x00000003e9037209 */ /* 0x000fc60007810000 */
[----:B------:R-:W-:Y:S01]  /*198d0*/  IMAD.WIDE.U32 R8, R8, -0x326172a9, RZ ;  /* 0xcd9e8d5708087825 */ /* 0x000fe200078e00ff */
[----:B------:R-:W-:Y:S02]  /*198e0*/  FMNMX.FTZ R3, R221, R3, !PT ;  /* 0x00000003dd037209 */ /* 0x000fe40007810000 */
[----:B------:R-:W-:Y:S02]  /*198f0*/  LOP3.LUT R5, R5, UR25, R6, 0x96, !PT ;  /* 0x0000001905057c12 */ /* 0x000fe4000f8e9606 */
[----:B------:R-:W-:Y:S02]  /*19900*/  FMNMX.FTZ R3, R220, R3, !PT ;  /* 0x00000003dc037209 */ /* 0x000fe40007810000 */
[----:B------:R-:W-:Y:S01]  /*19910*/  LOP3.LUT R11, R9, UR23, R4, 0x96, !PT ;  /* 0x00000017090b7c12 */ /* 0x000fe2000f8e9604 */
[----:B------:R-:W-:Y:S01]  /*19920*/  IMAD.WIDE.U32 R4, R5, -0x2daee0ad, RZ ;  /* 0xd2511f5305047825 */ /* 0x000fe200078e00ff */
[----:B------:R-:W-:-:S04]  /*19930*/  FMNMX.FTZ R3, R199, R3, !PT ;  /* 0x00000003c7037209 */ /* 0x000fc80007810000 */
[----:B------:R-:W-:Y:S01]  /*19940*/  LOP3.LUT R6, R5, UR22, R10, 0x96, !PT ;  /* 0x0000001605067c12 */ /* 0x000fe2000f8e960a */
[----:B------:R-:W-:Y:S01]  /*19950*/  IMAD.WIDE.U32 R10, R11, -0x2daee0ad, RZ ;  /* 0xd2511f530b0a7825 */ /* 0x000fe200078e00ff */
[----:B------:R-:W-:Y:S01]  /*19960*/  FMNMX.FTZ R3, R167, R3, !PT ;  /* 0x00000003a7037209 */ /* 0x000fe20007810000 */
[----:B------:R-:W-:Y:S02]  /*19970*/  @!P4 HADD2 R21, -R44.H0_H0, -RZ.H0_H0 ;  /* 0xa00000ff2c15c230 */ /* 0x000fe40000000900 */
[----:B------:R-:W-:Y:S01]  /*19980*/  FFMA.FTZ R42, R42, c[0x0][0x23c], -R2 ;  /* 0x00008f002a2a7a23 */ /* 0x000fe20000010802 */
[----:B------:R-:W-:Y:S01]  /*19990*/  FMNMX.FTZ R3, R163, R3, !PT ;  /* 0x00000003a3037209 */ /* 0x000fe20007810000 */
[----:B------:R-:W-:Y:S01]  /*199a0*/  IMAD.WIDE.U32 R6, R6, -0x326172a9, RZ ;  /* 0xcd9e8d5706067825 */ /* 0x000fe200078e00ff */
[----:B------:R-:W-:Y:S01]  /*199b0*/  LOP3.LUT R4, R11, UR12, R4, 0x96, !PT ;  /* 0x0000000c0b047c12 */ /* 0x000fe2000f8e9604 */
[----:B------:R1:W-:Y:S01]  /*199c0*/  MUFU.EX2 R182, R42 ;  /* 0x0000002a00b67308 */ /* 0x0003e20000000800 */
[----:B------:R-:W-:-:S02]  /*199d0*/  FMNMX.FTZ R3, R154, R3, !PT ;  /* 0x000000039a037209 */ /* 0x000fc40007810000 */
[----:B------:R-:W-:Y:S01]  /*199e0*/  PRMT R188, R44, 0x5410, R45 ;  /* 0x000054102cbc7816 */ /* 0x000fe2000000002d */
[----:B------:R-:W-:Y:S01]  /*199f0*/  IMAD.WIDE.U32 R4, R4, -0x326172a9, RZ ;  /* 0xcd9e8d5704047825 */ /* 0x000fe200078e00ff */
[----:B------:R-:W-:Y:S02]  /*19a00*/  @!P4 PRMT R44, R21, 0x5410, RZ ;  /* 0x00005410152cc816 */ /* 0x000fe400000000ff */
[----:B------:R-:W-:Y:S02]  /*19a10*/  LOP3.LUT R21, R7, UR13, R8, 0x96, !PT ;  /* 0x0000000d07157c12 */ /* 0x000fe4000f8e9608 */
[----:B------:R-:W-:Y:S01]  /*19a20*/  FMNMX.FTZ R7, R147, R3, !PT ;  /* 0x0000000393077209 */ /* 0x000fe20007810000 */
[----:B-1----:R-:W-:Y:S02]  /*19a30*/  IMAD.MOV.U32 R42, RZ, RZ, R184 ;  /* 0x000000ffff2a7224 */ /* 0x002fe400078e00b8 */
[----:B------:R-:W3:Y:S01]  /*19a40*/  LDL R184, [R1+0xa8] ;  /* 0x0000a80001b87983 */ /* 0x000ee20000100800 */
[----:B------:R-:W-:-:S02]  /*19a50*/  LOP3.LUT R3, R5, UR8, R6, 0x96, !PT ;  /* 0x0000000805037c12 */ /* 0x000fc4000f8e9606 */
[----:B------:R-:W-:-:S04]  /*19a60*/  FMNMX.FTZ R6, R143, R7, !PT ;  /* 0x000000078f067209 */ /* 0x000fc80007810000 */
[----:B------:R-:W-:Y:S02]  /*19a70*/  FMNMX.FTZ R7, R140, R6, !PT ;  /* 0x000000068c077209 */ /* 0x000fe40007810000 */
[----:B------:R-:W-:-:S04]  /*19a80*/  LOP3.LUT R6, R3, 0xffff, RZ, 0xc0, !PT ;  /* 0x0000ffff03067812 */ /* 0x000fc800078ec0ff */
[----:B------:R-:W-:-:S04]  /*19a90*/  SHF.R.U32.HI R6, RZ, 0x8, R6 ;  /* 0x00000008ff067819 */ /* 0x000fc80000011606 */
[----:B------:R-:W-:Y:S02]  /*19aa0*/  LOP3.LUT R6, R6, 0xffff, RZ, 0xc0, !PT ;  /* 0x0000ffff06067812 */ /* 0x000fe400078ec0ff */
[----:B------:R-:W-:Y:S02]  /*19ab0*/  FMNMX.FTZ R7, R74, R7, !PT ;  /* 0x000000074a077209 */ /* 0x000fe40007810000 */
[----:B------:R-:W-:Y:S02]  /*19ac0*/  ISETP.GE.U32.AND P4, PT, R241, R6, PT ;  /* 0x00000006f100720c */ /* 0x000fe40003f86070 */
[----:B------:R-:W-:Y:S02]  /*19ad0*/  FMNMX.FTZ R6, R245, R244, !PT ;  /* 0x000000f4f5067209 */ /* 0x000fe40007810000 */
[----:B------:R-:W-:Y:S02]  /*19ae0*/  FMNMX.FTZ R7, R67, R7, !PT ;  /* 0x0000000743077209 */ /* 0x000fe40007810000 */
[----:B------:R-:W-:-:S02]  /*19af0*/  FMNMX.FTZ R6, R243, R6, !PT ;  /* 0x00000006f3067209 */ /* 0x000fc40007810000 */
[----:B------:R-:W-:Y:S02]  /*19b00*/  FMNMX.FTZ R7, R63, R7, !PT ;  /* 0x000000073f077209 */ /* 0x000fe40007810000 */
[----:B------:R-:W-:Y:S02]  /*19b10*/  FMNMX.FTZ R6, R234, R6, !PT ;  /* 0x00000006ea067209 */ /* 0x000fe40007810000 */
[----:B------:R-:W-:Y:S02]  /*19b20*/  FMNMX.FTZ R71, R62, R7, !PT ;  /* 0x000000073e477209 */ /* 0x000fe40007810000 */
[----:B------:R-:W-:Y:S01]  /*19b30*/  FMNMX.FTZ R7, R232, R6, !PT ;  /* 0x00000006e8077209 */ /* 0x000fe20007810000 */
[----:B------:R-:W-:Y:S01]  /*19b40*/  FFMA.FTZ R6, R153, c[0x0][0x23c], -R2 ;  /* 0x00008f0099067a23 */ /* 0x000fe20000010802 */
[----:B------:R-:W-:-:S03]  /*19b50*/  FMNMX.FTZ R71, R25, R71, !PT ;  /* 0x0000004719477209 */ /* 0x000fc60007810000 */
[----:B------:R1:W-:Y:S01]  /*19b60*/  MUFU.EX2 R230, R6 ;  /* 0x0000000600e67308 */ /* 0x0003e20000000800 */
[----:B------:R-:W-:Y:S01]  /*19b70*/  @!P2 HADD2 R20, -R45.H0_H0, -RZ.H0_H0 ;  /* 0xa00000ff2d14a230 */ /* 0x000fe20000000900 */
[----:B------:R-:W2:Y:S01]  /*19b80*/  SHFL.BFLY PT, R8, R71, 0x2, 0x1f ;  /* 0x0c401f0047087f89 */ /* 0x000ea200000e0000 */
[--C-:B------:R-:W-:Y:S02]  /*19b90*/  FFMA.FTZ R22, R52, c[0x0][0x23c], -R2.reuse ;  /* 0x00008f0034167a23 */ /* 0x100fe40000010802 */
[----:B------:R-:W-:Y:S01]  /*19ba0*/  FFMA.FTZ R14, R141, c[0x0][0x23c], -R2 ;  /* 0x00008f008d0e7a23 */ /* 0x000fe20000010802 */
[----:B------:R-:W-:Y:S02]  /*19bb0*/  @!P2 PRMT R45, R20, 0x5410, RZ ;  /* 0x00005410142da816 */ /* 0x000fe400000000ff */
[----:B-1----:R-:W-:-:S04]  /*19bc0*/  FMNMX.FTZ R6, R208, R7, !PT ;  /* 0x00000007d0067209 */ /* 0x002fc80007810000 */
[----:B------:R-:W-:Y:S01]  /*19bd0*/  FMNMX.FTZ R6, R198, R6, !PT ;  /* 0x00000006c6067209 */ /* 0x000fe20007810000 */
[----:B------:R-:W-:-:S03]  /*19be0*/  FFMA.FTZ R7, R145, c[0x0][0x23c], -R2 ;  /* 0x00008f0091077a23 */ /* 0x000fc60000010802 */
[----:B------:R-:W-:Y:S01]  /*19bf0*/  FMNMX.FTZ R6, R197, R6, !PT ;  /* 0x00000006c5067209 */ /* 0x000fe20007810000 */
[--C-:B------:R-:W-:Y:S02]  /*19c00*/  FFMA.FTZ R15, R61, c[0x0][0x23c], -R2.reuse ;  /* 0x00008f003d0f7a23 */ /* 0x100fe40000010802 */
[--C-:B------:R-:W-:Y:S02]  /*19c10*/  FFMA.FTZ R20, R59, c[0x0][0x23c], -R2.reuse ;  /* 0x00008f003b147a23 */ /* 0x100fe40000010802 */
[--C-:B------:R-:W-:Y:S02]  /*19c20*/  FFMA.FTZ R52, R24, c[0x0][0x23c], -R2.reuse ;  /* 0x00008f0018347a23 */ /* 0x100fe40000010802 */
[--C-:B------:R-:W-:Y:S02]  /*19c30*/  FFMA.FTZ R57, R57, c[0x0][0x23c], -R2.reuse ;  /* 0x00008f0039397a23 */ /* 0x100fe40000010802 */
[----:B------:R-:W-:Y:S01]  /*19c40*/  FFMA.FTZ R56, R56, c[0x0][0x23c], -R2 ;  /* 0x00008f0038387a23 */ /* 0x000fe20000010802 */
[----:B------:R-:W-:-:S04]  /*19c50*/  FMNMX.FTZ R2, R161, R6, !PT ;  /* 0x00000006a1027209 */ /* 0x000fc80007810000 */
[----:B------:R-:W-:-:S04]  /*19c60*/  FMNMX.FTZ R2, R156, R2, !PT ;  /* 0x000000029c027209 */ /* 0x000fc80007810000 */
[----:B------:R-:W-:Y:S01]  /*19c70*/  FMNMX.FTZ R2, R146, R2, !PT ;  /* 0x0000000292027209 */ /* 0x000fe20007810000 */
[----:B------:R-:W-:-:S03]  /*19c80*/  @!P1 HADD2 R29, -R224.H0_H0, -RZ.H0_H0 ;  /* 0xa00000ffe01d9230 */ /* 0x000fc60000000900 */
[----:B------:R-:W-:Y:S01]  /*19c90*/  FMNMX.FTZ R2, R142, R2, !PT ;  /* 0x000000028e027209 */ /* 0x000fe20007810000 */
[----:B------:R-:W1:Y:S01]  /*19ca0*/  MUFU.EX2 R187, R7 ;  /* 0x0000000700bb7308 */ /* 0x000e620000000800 */
[----:B------:R-:W-:Y:S02]  /*19cb0*/  @!P1 PRMT R224, R29, 0x5410, RZ ;  /* 0x000054101de09816 */ /* 0x000fe400000000ff */
[----:B------:R-:W-:Y:S01]  /*19cc0*/  FMNMX.FTZ R2, R75, R2, !PT ;  /* 0x000000024b027209 */ /* 0x000fe20007810000 */
[--C-:B------:R-:W-:Y:S01]  /*19cd0*/  FFMA.FTZ R9, R151, c[0x0][0x23c], -R0.reuse ;  /* 0x00008f0097097a23 */ /* 0x100fe20000010800 */
[----:B--2---:R-:W-:Y:S01]  /*19ce0*/  FMNMX.FTZ R71, R71, R8, !PT ;  /* 0x0000000847477209 */ /* 0x004fe20007810000 */
        /* <DEDUP_REMOVED lines=9> */
[----:B------:R-:W-:-:S04]  /*19d80*/  FMNMX.FTZ R0, R73, R2, !PT ;  /* 0x0000000249007209 */ /* 0x000fc80007810000 */
[----:B------:R-:W-:-:S04]  /*19d90*/  FMNMX.FTZ R68, R66, R0, !PT ;  /* 0x0000000042447209 */ /* 0x000fc80007810000 */
[----:B------:R-:W-:Y:S02]  /*19da0*/  FMNMX.FTZ R68, R65, R68, !PT ;  /* 0x0000004441447209 */ /* 0x000fe40007810000 */
[----:B-1----:R-:W-:Y:S02]  /*19db0*/  F2FP.PACK_AB R6, R187, R230 ;  /* 0x000000e6bb06723e */ /* 0x002fe400000000ff */
[----:B------:R-:W-:Y:S02]  /*19dc0*/  FMNMX.FTZ R68, R64, R68, !PT ;  /* 0x0000004440447209 */ /* 0x000fe40007810000 */
[----:B------:R-:W-:-:S03]  /*19dd0*/  PRMT R223, R6, 0x7610, R223 ;  /* 0x0000761006df7816 */ /* 0x000fc600000000df */
[----:B------:R-:W1:Y:S01]  /*19de0*/  SHFL.BFLY PT, R7, R68, 0x2, 0x1f ;  /* 0x0c401f0044077f89 */ /* 0x000e6200000e0000 */
[----:B------:R-:W-:-:S03]  /*19df0*/  PRMT R222, R6, 0x7632, R222 ;  /* 0x0000763206de7816 */ /* 0x000fc600000000de */
[----:B------:R-:W2:Y:S01]  /*19e00*/  SHFL.BFLY PT, R6, R71, 0x1, 0x1f ;  /* 0x0c201f0047067f89 */ /* 0x000ea200000e0000 */
[----:B------:R-:W-:Y:S01]  /*19e10*/  @!P3 HADD2 R19, -R47.H0_H0, -RZ.H0_H0 ;  /* 0xa00000ff2f13b230 */ /* 0x000fe20000000900 */
[----:B------:R-:W-:-:S04]  /*19e20*/  LOP3.LUT R0, R3, 0xff, RZ, 0xc0, !PT ;  /* 0x000000ff03007812 */ /* 0x000fc800078ec0ff */
[----:B------:R-:W-:Y:S02]  /*19e30*/  @!P3 PRMT R47, R19, 0x5410, RZ ;  /* 0x00005410132fb816 */ /* 0x000fe400000000ff */
[C---:B------:R-:W-:Y:S02]  /*19e40*/  ISETP.GE.U32.AND P1, PT, R241.reuse, R0, PT ;  /* 0x00000000f100720c */ /* 0x040fe40003f26070 */
[C---:B------:R-:W-:Y:S02]  /*19e50*/  FSETP.NEU.FTZ.AND P3, PT, R70.reuse, -INF , PT ;  /* 0xff8000004600780b */ /* 0x040fe40003f7d000 */
[----:B------:R-:W-:Y:S02]  /*19e60*/  SHF.R.U32.HI R0, RZ, 0x18, R3 ;  /* 0x00000018ff007819 */ /* 0x000fe40000011603 */
[----:B------:R-:W-:Y:S02]  /*19e70*/  FSEL R2, R70, RZ, P3 ;  /* 0x000000ff46027208 */ /* 0x000fe40001800000 */
[----:B------:R-:W-:-:S02]  /*19e80*/  ISETP.GE.U32.AND P2, PT, R241, R0, PT ;  /* 0x00000000f100720c */ /* 0x000fc40003f46070 */
[----:B------:R-:W-:Y:S02]  /*19e90*/  SHF.R.U32.HI R0, RZ, 0x10, R3 ;  /* 0x00000010ff007819 */ /* 0x000fe40000011603 */
[C---:B------:R-:W-:Y:S01]  /*19ea0*/  FSETP.NEU.FTZ.AND P3, PT, R69.reuse, -INF , PT ;  /* 0xff8000004500780b */ /* 0x040fe20003f7d000 */
[----:B------:R-:W-:Y:S01]  /*19eb0*/  FADD.FTZ R3, R242, -R2 ;  /* 0x80000002f2037221 */ /* 0x000fe20000010000 */
[----:B-1----:R-:W-:Y:S01]  /*19ec0*/  FMNMX.FTZ R68, R68, R7, !PT ;  /* 0x0000000744447209 */ /* 0x002fe20007810000 */
[----:B------:R-:W-:Y:S01]  /*19ed0*/  @!P0 HADD2 R24, -R222.H0_H0, -RZ.H0_H0 ;  /* 0xa00000ffde188230 */ /* 0x000fe20000000900 */
[----:B------:R-:W-:Y:S02]  /*19ee0*/  LOP3.LUT R0, R0, 0xff, RZ, 0xc0, !PT ;  /* 0x000000ff00007812 */ /* 0x000fe400078ec0ff */
[----:B------:R-:W-:Y:S01]  /*19ef0*/  FSEL R2, R69, RZ, P3 ;  /* 0x000000ff45027208 */ /* 0x000fe20001800000 */
[----:B------:R-:W-:Y:S01]  /*19f00*/  MUFU.EX2 R58, R8 ;  /* 0x00000008003a7308 */ /* 0x000fe20000000800 */
[----:B--2---:R-:W-:Y:S01]  /*19f10*/  FMNMX.FTZ R71, R71, R6, !PT ;  /* 0x0000000647477209 */ /* 0x004fe20007810000 */
[----:B------:R-:W1:Y:S01]  /*19f20*/  SHFL.BFLY PT, R7, R68, 0x1, 0x1f ;  /* 0x0c201f0044077f89 */ /* 0x000e6200000e0000 */
[----:B------:R-:W-:Y:S01]  /*19f30*/  ISETP.GE.U32.AND P3, PT, R241, R0, PT ;  /* 0x00000000f100720c */ /* 0x000fe20003f66070 */
[----:B------:R-:W-:Y:S01]  /*19f40*/  FADD.FTZ R0, R240, -R2 ;  /* 0x80000002f0007221 */ /* 0x000fe20000010000 */
[----:B------:R-:W-:-:S03]  /*19f50*/  PRMT R180, R223, 0x5410, R222 ;  /* 0x00005410dfb47816 */ /* 0x000fc600000000de */
[----:B------:R-:W2:Y:S01]  /*19f60*/  MUFU.EX2 R61, R9 ;  /* 0x00000009003d7308 */ /* 0x000ea20000000800 */
[----:B------:R-:W-:Y:S01]  /*19f70*/  @!P0 PRMT R222, R24, 0x5410, RZ ;  /* 0x0000541018de8816 */ /* 0x000fe200000000ff */
[C---:B------:R-:W-:Y:S01]  /*19f80*/  FMUL.FTZ R2, R71.reuse, c[0x0][0x23c] ;  /* 0x00008f0047027a20 */ /* 0x040fe20000410000 */
[----:B------:R-:W-:Y:S01]  /*19f90*/  FSETP.NEU.FTZ.AND P0, PT, R71, -INF , PT ;  /* 0xff8000004700780b */ /* 0x000fe20003f1d000 */
[----:B------:R-:W-:Y:S01]  /*19fa0*/  FMUL.FTZ R0, R0, c[0x0][0x23c] ;  /* 0x00008f0000007a20 */ /* 0x000fe20000410000 */
[----:B------:R-:W-:Y:S02]  /*19fb0*/  @!P5 HADD2 R31, -R223.H0_H0, -RZ.H0_H0 ;  /* 0xa00000ffdf1fd230 */ /* 0x000fe40000000900 */
[----:B------:R-:W-:Y:S01]  /*19fc0*/  FSEL R2, R2, RZ, P0 ;  /* 0x000000ff02027208 */ /* 0x000fe20000000000 */
[----:B------:R-:W-:Y:S02]  /*19fd0*/  FMUL.FTZ R3, R3, c[0x0][0x23c] ;  /* 0x00008f0003037a20 */ /* 0x000fe40000410000 */
[----:B------:R-:W4:Y:S01]  /*19fe0*/  MUFU.EX2 R0, R0 ;  /* 0x0000000000007308 */ /* 0x000f220000000800 */
[----:B------:R-:W-:Y:S01]  /*19ff0*/  @!P5 PRMT R223, R31, 0x5410, RZ ;  /* 0x000054101fdfd816 */ /* 0x000fe200000000ff */
        /* <DEDUP_REMOVED lines=17> */
[----:B--2---:R-:W-:Y:S01]  /*1a110*/  F2FP.PACK_AB R2, R61, R58 ;  /* 0x0000003a3d02723e */ /* 0x004fe200000000ff */
[----:B------:R2:W2:Y:S03]  /*1a120*/  MUFU.EX2 R6, R3 ;  /* 0x0000000300067308 */ /* 0x0004a60000000800 */
[C---:B------:R-:W-:Y:S02]  /*1a130*/  PRMT R221, R2.reuse, 0x7610, R221 ;  /* 0x0000761002dd7816 */ /* 0x040fe400000000dd */
[----:B------:R-:W-:Y:S02]  /*1a140*/  PRMT R220, R2, 0x7632, R220 ;  /* 0x0000763202dc7816 */ /* 0x000fe400000000dc */
[----:B-1----:R-:W-:Y:S01]  /*1a150*/  FMNMX.FTZ R68, R68, R7, !PT ;  /* 0x0000000744447209 */ /* 0x002fe20007810000 */
[----:B------:R-:W-:Y:S01]  /*1a160*/  @!P6 HADD2 R25, -R221.H0_H0, -RZ.H0_H0 ;  /* 0xa00000ffdd19e230 */ /* 0x000fe20000000900 */
[----:B------:R-:W-:-:S02]  /*1a170*/  LOP3.LUT R13, R4, 0xff, RZ, 0xc0, !PT ;  /* 0x000000ff040d7812 */ /* 0x000fc400078ec0ff */
[----:B------:R-:W-:Y:S02]  /*1a180*/  LOP3.LUT R11, R4, 0xffff, RZ, 0xc0, !PT ;  /* 0x0000ffff040b7812 */ /* 0x000fe400078ec0ff */
[--C-:B------:R-:W-:Y:S02]  /*1a190*/  SHF.R.U32.HI R19, RZ, 0x18, R4.reuse ;  /* 0x00000018ff137819 */ /* 0x100fe40000011604 */
[----:B--2---:R-:W-:Y:S01]  /*1a1a0*/  SHF.R.U32.HI R3, RZ, 0x10, R4 ;  /* 0x00000010ff037819 */ /* 0x004fe20000011604 */
[----:B------:R-:W-:Y:S01]  /*1a1b0*/  IMAD.WIDE.U32 R4, R21, -0x2daee0ad, RZ ;  /* 0xd2511f5315047825 */ /* 0x000fe200078e00ff */
[----:B------:R-:W-:Y:S02]  /*1a1c0*/  @!P5 HADD2 R62, -R220.H0_H0, -RZ.H0_H0 ;  /* 0xa00000ffdc3ed230 */ /* 0x000fe40000000900 */
[----:B------:R-:W-:Y:S01]  /*1a1d0*/  LOP3.LUT R3, R3, 0xff, RZ, 0xc0, !PT ;  /* 0x000000ff03037812 */ /* 0x000fe200078ec0ff */
[----:B----4-:R-:W-:Y:S01]  /*1a1e0*/  FFMA.FTZ R9, R203, R0, R159 ;  /* 0x00000000cb097223 */ /* 0x010fe2000001009f */
[----:B------:R-:W-:Y:S01]  /*1a1f0*/  PRMT R175, R221, 0x5410, R220 ;  /* 0x00005410ddaf7816 */ /* 0x000fe200000000dc */
[----:B------:R-:W-:Y:S01]  /*1a200*/  MUFU.EX2 R186, R14 ;  /* 0x0000000e00ba7308 */ /* 0x000fe20000000800 */
[----:B------:R-:W-:Y:S01]  /*1a210*/  @!P6 PRMT R221, R25, 0x5410, RZ ;  /* 0x0000541019dde816 */ /* 0x000fe200000000ff */
[----:B------:R-:W-:Y:S01]  /*1a220*/  FMUL.FTZ R2, R68, c[0x0][0x23c] ;  /* 0x00008f0044027a20 */ /* 0x000fe20000410000 */
[----:B------:R-:W-:-:S02]  /*1a230*/  FSEL R12, R71, RZ, P0 ;  /* 0x000000ff470c7208 */ /* 0x000fc40000000000 */
[----:B------:R-:W-:-:S03]  /*1a240*/  FSETP.NEU.FTZ.AND P0, PT, R68, -INF , PT ;  /* 0xff8000004400780b */ /* 0x000fc60003f1d000 */
[----:B------:R1:W2:Y:S01]  /*1a250*/  MUFU.EX2 R185, R15 ;  /* 0x0000000f00b97308 */ /* 0x0002a20000000800 */
[----:B------:R-:W-:Y:S02]  /*1a260*/  ISETP.GE.U32.AND P6, PT, R241, R3, PT ;  /* 0x00000003f100720c */ /* 0x000fe40003fc6070 */
[----:B------:R-:W-:Y:S02]  /*1a270*/  LOP3.LUT R3, R5, UR7, R10, 0x96, !PT ;  /* 0x0000000705037c12 */ /* 0x000fe4000f8e960a */
[----:B------:R-:W-:Y:S01]  /*1a280*/  @!P5 PRMT R220, R62, 0x5410, RZ ;  /* 0x000054103edcd816 */ /* 0x000fe200000000ff */
[----:B------:R-:W-:Y:S01]  /*1a290*/  FFMA.FTZ R8, R228, R6, R200 ;  /* 0x00000006e4087223 */ /* 0x000fe200000100c8 */
[----:B------:R-:W-:Y:S01]  /*1a2a0*/  FSEL R2, R2, RZ, P0 ;  /* 0x000000ff02027208 */ /* 0x000fe20000000000 */
[----:B------:R-:W-:Y:S01]  /*1a2b0*/  MUFU.EX2 R62, R29 ;  /* 0x0000001d003e7308 */ /* 0x000fe20000000800 */
[----:B------:R-:W-:Y:S01]  /*1a2c0*/  IMAD.MOV.U32 R236, RZ, RZ, R202 ;  /* 0x000000ffffec7224 */ /* 0x000fe200078e00ca */
[----:B-1----:R-:W-:Y:S01]  /*1a2d0*/  LOP3.LUT R15, R4, 0xffff, RZ, 0xc0, !PT ;  /* 0x0000ffff040f7812 */ /* 0x002fe200078ec0ff */
[----:B------:R-:W-:-:S05]  /*1a2e0*/  FADD.FTZ R5, R35, R9 ;  /* 0x0000000923057221 */ /* 0x000fca0000010000 */
[----:B------:R-:W1:Y:S01]  /*1a2f0*/  MUFU.EX2 R35, R30 ;  /* 0x0000001e00237308 */ /* 0x000e620000000800 */
[----:B------:R-:W-:Y:S02]  /*1a300*/  FADD.FTZ R63, R201, R8 ;  /* 0x00000008c93f7221 */ /* 0x000fe40000010000 */
[--C-:B------:R-:W-:Y:S02]  /*1a310*/  FFMA.FTZ R10, R244, c[0x0][0x23c], -R2.reuse ;  /* 0x00008f00f40a7a23 */ /* 0x100fe40000010802 */
[--C-:B------:R-:W-:Y:S02]  /*1a320*/  FFMA.FTZ R14, R243, c[0x0][0x23c], -R2.reuse ;  /* 0x00008f00f30e7a23 */ /* 0x100fe40000010802 */
[--C-:B------:R-:W-:Y:S01]  /*1a330*/  FFMA.FTZ R21, R232, c[0x0][0x23c], -R2.reuse ;  /* 0x00008f00e8157a23 */ /* 0x100fe20000010802 */
[----:B------:R4:W-:Y:S01]  /*1a340*/  MUFU.EX2 R191, R20 ;  /* 0x0000001400bf7308 */ /* 0x0009e20000000800 */
[--C-:B------:R-:W-:Y:S02]  /*1a350*/  FFMA.FTZ R25, R198, c[0x0][0x23c], -R2.reuse ;  /* 0x00008f00c6197a23 */ /* 0x100fe40000010802 */
[----:B------:R-:W-:-:S02]  /*1a360*/  FFMA.FTZ R67, R197, c[0x0][0x23c], -R2 ;  /* 0x00008f00c5437a23 */ /* 0x000fc40000010802 */
[--C-:B------:R-:W-:Y:S02]  /*1a370*/  FFMA.FTZ R72, R161, c[0x0][0x23c], -R2.reuse ;  /* 0x00008f00a1487a23 */ /* 0x100fe40000010802 */
[--C-:B------:R-:W-:Y:S01]  /*1a380*/  FFMA.FTZ R147, R156, c[0x0][0x23c], -R2.reuse ;  /* 0x00008f009c937a23 */ /* 0x100fe20000010802 */
[----:B------:R1:W1:Y:S01]  /*1a390*/  MUFU.EX2 R177, R22 ;  /* 0x0000001600b17308 */ /* 0x0002620000000800 */
[--C-:B------:R-:W-:Y:S02]  /*1a3a0*/  FFMA.FTZ R146, R146, c[0x0][0x23c], -R2.reuse ;  /* 0x00008f0092927a23 */ /* 0x100fe40000010802 */
[--C-:B------:R-:W-:Y:S02]  /*1a3b0*/  FFMA.FTZ R200, R142, c[0x0][0x23c], -R2.reuse ;  /* 0x00008f008ec87a23 */ /* 0x100fe40000010802 */
[--C-:B------:R-:W-:Y:S02]  /*1a3c0*/  FFMA.FTZ R201, R75, c[0x0][0x23c], -R2.reuse ;  /* 0x00008f004bc97a23 */ /* 0x100fe40000010802 */
[----:B------:R-:W-:-:S02]  /*1a3d0*/  FFMA.FTZ R229, R73, c[0x0][0x23c], -R2 ;  /* 0x00008f0049e57a23 */ /* 0x000fc40000010802 */
[--C-:B----4-:R-:W-:Y:S02]  /*1a3e0*/  FFMA.FTZ R20, R234, c[0x0][0x23c], -R2.reuse ;  /* 0x00008f00ea147a23 */ /* 0x110fe40000010802 */
[--C-:B------:R-:W-:Y:S02]  /*1a3f0*/  FFMA.FTZ R228, R66, c[0x0][0x23c], -R2.reuse ;  /* 0x00008f0042e47a23 */ /* 0x100fe40000010802 */
[--C-:B------:R-:W-:Y:S02]  /*1a400*/  FFMA.FTZ R202, R65, c[0x0][0x23c], -R2.reuse ;  /* 0x00008f0041ca7a23 */ /* 0x100fe40000010802 */
[--C-:B------:R-:W-:Y:S02]  /*1a410*/  FFMA.FTZ R203, R64, c[0x0][0x23c], -R2.reuse ;  /* 0x00008f0040cb7a23 */ /* 0x100fe40000010802 */
[----:B-1----:R-:W-:Y:S01]  /*1a420*/  FFMA.FTZ R22, R208, c[0x0][0x23c], -R2 ;  /* 0x00008f00d0167a23 */ /* 0x002fe20000010802 */
[----:B------:R-:W-:Y:S02]  /*1a430*/  SHF.R.U32.HI R2, RZ, 0x8, R11 ;  /* 0x00000008ff027819 */ /* 0x000fe4000001160b */
[----:B------:R-:W-:-:S02]  /*1a440*/  LOP3.LUT R23, R4, 0xff, RZ, 0xc0, !PT ;  /* 0x000000ff04177812 */ /* 0x000fc400078ec0ff */
[--C-:B------:R-:W-:Y:S02]  /*1a450*/  SHF.R.U32.HI R8, RZ, 0x10, R4.reuse ;  /* 0x00000010ff087819 */ /* 0x100fe40000011604 */
[----:B------:R-:W-:Y:S02]  /*1a460*/  SHF.R.U32.HI R7, RZ, 0x18, R4 ;  /* 0x00000018ff077819 */ /* 0x000fe40000011604 */
[----:B--2---:R-:W-:Y:S02]  /*1a470*/  F2FP.PACK_AB R4, R185, R186 ;  /* 0x000000bab904723e */ /* 0x004fe400000000ff */
[----:B------:R-:W-:Y:S02]  /*1a480*/  LOP3.LUT R2, R2, 0xffff, RZ, 0xc0, !PT ;  /* 0x0000ffff02027812 */ /* 0x000fe400078ec0ff */
[----:B------:R-:W-:Y:S02]  /*1a490*/  FSEL R18, R68, RZ, P0 ;  /* 0x000000ff44127208 */ /* 0x000fe40000000000 */
[----:B------:R-:W-:-:S02]  /*1a4a0*/  PRMT R219, R4, 0x7610, R219 ;  /* 0x0000761004db7816 */ /* 0x000fc400000000db */
[----:B------:R-:W-:Y:S02]  /*1a4b0*/  ISETP.GE.U32.AND P0, PT, R241, R2, PT ;  /* 0x00000002f100720c */ /* 0x000fe40003f06070 */
[----:B------:R-:W-:Y:S02]  /*1a4c0*/  F2FP.PACK_AB R2, R35, R62 ;  /* 0x0000003e2302723e */ /* 0x000fe400000000ff */
[----:B------:R-:W-:Y:S01]  /*1a4d0*/  PRMT R218, R4, 0x7632, R218 ;  /* 0x0000763204da7816 */ /* 0x000fe200000000da */
[----:B------:R-:W-:Y:S01]  /*1a4e0*/  @!P1 HADD2 R74, -R219.H0_H0, -RZ.H0_H0 ;  /* 0xa00000ffdb4a9230 */ /* 0x000fe20000000900 */
[C---:B------:R-:W-:Y:S02]  /*1a4f0*/  PRMT R217, R2.reuse, 0x7632, R217 ;  /* 0x0000763202d97816 */ /* 0x040fe400000000d9 */
[----:B------:R-:W-:Y:S02]  /*1a500*/  PRMT R216, R2, 0x7610, R216 ;  /* 0x0000761002d87816 */ /* 0x000fe400000000d8 */
[----:B------:R-:W-:Y:S01]  /*1a510*/  SHF.R.U32.HI R2, RZ, 0x10, R3 ;  /* 0x00000010ff027819 */ /* 0x000fe20000011603 */
[----:B------:R-:W-:Y:S01]  /*1a520*/  @!P4 HADD2 R75, -R218.H0_H0, -RZ.H0_H0 ;  /* 0xa00000ffda4bc230 */ /* 0x000fe20000000900 */
[----:B------:R-:W-:Y:S01]  /*1a530*/  PRMT R183, R219, 0x5410, R218 ;  /* 0x00005410dbb77816 */ /* 0x000fe200000000da */
[----:B------:R1:W2:Y:S01]  /*1a540*/  MUFU.EX2 R173, R37 ;  /* 0x0000002500ad7308 */ /* 0x0002a20000000800 */
[----:B------:R-:W-:-:S02]  /*1a550*/  @!P1 PRMT R219, R74, 0x5410, RZ ;  /* 0x000054104adb9816 */ /* 0x000fc400000000ff */
[----:B------:R-:W-:Y:S02]  /*1a560*/  LOP3.LUT R2, R2, 0xff, RZ, 0xc0, !PT ;  /* 0x000000ff02027812 */ /* 0x000fe400078ec0ff */
[----:B------:R-:W-:Y:S02]  /*1a570*/  ISETP.GE.U32.AND P1, PT, R241, R13, PT ;  /* 0x0000000df100720c */ /* 0x000fe40003f26070 */
[----:B------:R-:W-:Y:S02]  /*1a580*/  @!P4 PRMT R218, R75, 0x5410, RZ ;  /* 0x000054104bdac816 */ /* 0x000fe400000000ff */
[----:B------:R-:W-:Y:S01]  /*1a590*/  ISETP.GE.U32.AND P4, PT, R241, R2, PT ;  /* 0x00000002f100720c */ /* 0x000fe20003f86070 */
[----:B-1----:R-:W-:Y:S01]  /*1a5a0*/  IMAD.MOV.U32 R37, RZ, RZ, R177 ;  /* 0x000000ffff257224 */ /* 0x002fe200078e00b1 */
[----:B------:R-:W1:Y:S04]  /*1a5b0*/  MUFU.EX2 R192, R36 ;  /* 0x0000002400c07308 */ /* 0x000e680000000800 */
[----:B------:R-:W-:Y:S01]  /*1a5c0*/  F2FP.PACK_AB R2, R37, R191 ;  /* 0x000000bf2502723e */ /* 0x000fe200000000ff */
[----:B------:R-:W-:-:S03]  /*1a5d0*/  FADD.FTZ R5, R32, R5 ;  /* 0x0000000520057221 */ /* 0x000fc60000010000 */
[C---:B------:R-:W-:Y:S01]  /*1a5e0*/  PRMT R215, R2.reuse, 0x7610, R215 ;  /* 0x0000761002d77816 */ /* 0x040fe200000000d7 */
[----:B------:R-:W-:Y:S01]  /*1a5f0*/  @!P3 HADD2 R65, -R216.H0_H0, -RZ.H0_H0 ;  /* 0xa00000ffd841b230 */ /* 0x000fe20000000900 */
[----:B------:R-:W-:Y:S01]  /*1a600*/  ISETP.GE.U32.AND P5, PT, R241, R7, PT ;  /* 0x00000007f100720c */ /* 0x000fe20003fa6070 */
[----:B------:R-:W-:Y:S01]  /*1a610*/  FADD.FTZ R7, R33, R5 ;  /* 0x0000000521077221 */ /* 0x000fe20000010000 */
[----:B------:R-:W-:Y:S01]  /*1a620*/  PRMT R214, R2, 0x7632, R214 ;  /* 0x0000763202d67816 */ /* 0x000fe200000000d6 */
[----:B------:R-:W-:Y:S01]  /*1a630*/  @!P1 HADD2 R73, -R215.H0_H0, -RZ.H0_H0 ;  /* 0xa00000ffd7499230 */ /* 0x000fe20000000900 */
[----:B------:R-:W-:Y:S01]  /*1a640*/  FADD.FTZ R5, R246, -R12 ;  /* 0x8000000cf6057221 */ /* 0x000fe20000010000 */
[----:B------:R-:W-:Y:S01]  /*1a650*/  LOP3.LUT R2, R3, 0xff, RZ, 0xc0, !PT ;  /* 0x000000ff03027812 */ /* 0x000fe200078ec0ff */
[----:B------:R-:W4:Y:S01]  /*1a660*/  MUFU.EX2 R189, R52 ;  /* 0x0000003400bd7308 */ /* 0x000f220000000800 */
[----:B--2---:R-:W-:Y:S01]  /*1a670*/  IMAD.MOV.U32 R12, RZ, RZ, R173 ;  /* 0x000000ffff0c7224 */ /* 0x004fe200078e00ad */
[----:B------:R-:W-:Y:S01]  /*1a680*/  PRMT R74, R216, 0x5410, R217 ;  /* 0x00005410d84a7816 */ /* 0x000fe200000000d9 */
[----:B------:R-:W-:Y:S01]  /*1a690*/  @!P2 HADD2 R64, -R217.H0_H0, -RZ.H0_H0 ;  /* 0xa00000ffd940a230 */ /* 0x000fe20000000900 */
[----:B------:R-:W-:-:S02]  /*1a6a0*/  PRMT R173, R215, 0x5410, R214 ;  /* 0x00005410d7ad7816 */ /* 0x000fc400000000d6 */
[----:B------:R-:W-:Y:S02]  /*1a6b0*/  @!P3 PRMT R216, R65, 0x5410, RZ ;  /* 0x0000541041d8b816 */ /* 0x000fe400000000ff */
[----:B------:R-:W-:Y:S02]  /*1a6c0*/  @!P1 PRMT R215, R73, 0x5410, RZ ;  /* 0x0000541049d79816 */ /* 0x000fe400000000ff */
[C---:B------:R-:W-:Y:S02]  /*1a6d0*/  ISETP.GE.U32.AND P1, PT, R241.reuse, R2, PT ;  /* 0x00000002f100720c */ /* 0x040fe40003f26070 */
[----:B------:R-:W-:Y:S02]  /*1a6e0*/  ISETP.GE.U32.AND P3, PT, R241, R19, PT ;  /* 0x00000013f100720c */ /* 0x000fe40003f66070 */
[----:B------:R-:W-:Y:S01]  /*1a6f0*/  SHF.R.U32.HI R2, RZ, 0x18, R3 ;  /* 0x00000018ff027819 */ /* 0x000fe20000011603 */
[----:B------:R-:W-:Y:S01]  /*1a700*/  @!P0 HADD2 R66, -R214.H0_H0, -RZ.H0_H0 ;  /* 0xa00000ffd6428230 */ /* 0x000fe20000000900 */
[----:B------:R-:W-:-:S02]  /*1a710*/  @!P2 PRMT R217, R64, 0x5410, RZ ;  /* 0x0000541040d9a816 */ /* 0x000fc400000000ff */
[----:B-1----:R-:W-:Y:S02]  /*1a720*/  F2FP.PACK_AB R4, R12, R192 ;  /* 0x000000c00c04723e */ /* 0x002fe400000000ff */
[----:B------:R-:W-:Y:S02]  /*1a730*/  ISETP.GE.U32.AND P2, PT, R241, R2, PT ;  /* 0x00000002f100720c */ /* 0x000fe40003f46070 */
[----:B------:R-:W-:Y:S02]  /*1a740*/  LOP3.LUT R2, R8, 0xff, RZ, 0xc0, !PT ;  /* 0x000000ff08027812 */ /* 0x000fe400078ec0ff */
[----:B------:R-:W-:Y:S02]  /*1a750*/  LOP3.LUT R3, R3, 0xffff, RZ, 0xc0, !PT ;  /* 0x0000ffff03037812 */ /* 0x000fe400078ec0ff */
[----:B------:R-:W-:Y:S02]  /*1a760*/  PRMT R212, R4, 0x7632, R212 ;  /* 0x0000763204d47816 */ /* 0x000fe400000000d4 */
[----:B------:R-:W-:-:S02]  /*1a770*/  @!P0 PRMT R214, R66, 0x5410, RZ ;  /* 0x0000541042d68816 */ /* 0x000fc400000000ff */
[----:B------:R-:W-:Y:S02]  /*1a780*/  ISETP.GE.U32.AND P0, PT, R241, R2, PT ;  /* 0x00000002f100720c */ /* 0x000fe40003f06070 */
[----:B------:R-:W-:Y:S01]  /*1a790*/  SHF.R.U32.HI R2, RZ, 0x8, R3 ;  /* 0x00000008ff027819 */ /* 0x000fe20000011603 */
[----:B------:R-:W-:Y:S01]  /*1a7a0*/  @!P3 HADD2 R141, -R212.H0_H0, -RZ.H0_H0 ;  /* 0xa00000ffd48db230 */ /* 0x000fe20000000900 */
[----:B------:R-:W-:Y:S02]  /*1a7b0*/  PRMT R213, R4, 0x7610, R213 ;  /* 0x0000761004d57816 */ /* 0x000fe400000000d5 */
[----:B----4-:R-:W-:Y:S01]  /*1a7c0*/  F2FP.PACK_AB R3, R189, R182 ;  /* 0x000000b6bd03723e */ /* 0x010fe200000000ff */
[----:B------:R1:W2:Y:S01]  /*1a7d0*/  MUFU.EX2 R11, R39 ;  /* 0x00000027000b7308 */ /* 0x0002a20000000800 */
[----:B------:R-:W-:Y:S02]  /*1a7e0*/  LOP3.LUT R2, R2, 0xffff, RZ, 0xc0, !PT ;  /* 0x0000ffff02027812 */ /* 0x000fe400078ec0ff */
[----:B------:R-:W-:-:S02]  /*1a7f0*/  PRMT R211, R3, 0x7610, R211 ;  /* 0x0000761003d37816 */ /* 0x000fc400000000d3 */
[----:B------:R-:W-:-:S03]  /*1a800*/  PRMT R210, R3, 0x7632, R210 ;  /* 0x0000763203d27816 */ /* 0x000fc600000000d2 */
[----:B------:R-:W-:Y:S01]  /*1a810*/  @!P1 HADD2 R142, -R211.H0_H0, -RZ.H0_H0 ;  /* 0xa00000ffd38e9230 */ /* 0x000fe20000000900 */
[----:B-1----:R-:W-:Y:S02]  /*1a820*/  PRMT R39, R213, 0x5410, R212 ;  /* 0x00005410d5277816 */ /* 0x002fe400000000d4 */
[----:B------:R-:W-:Y:S02]  /*1a830*/  @!P3 PRMT R212, R141, 0x5410, RZ ;  /* 0x000054108dd4b816 */ /* 0x000fe400000000ff */
[----:B------:R-:W-:Y:S02]  /*1a840*/  ISETP.GE.U32.AND P3, PT, R241, R2, PT ;  /* 0x00000002f100720c */ /* 0x000fe40003f66070 */
[----:B------:R-:W-:Y:S01]  /*1a850*/  SHF.R.U32.HI R2, RZ, 0x8, R15 ;  /* 0x00000008ff027819 */ /* 0x000fe2000001160f */
[----:B------:R-:W-:Y:S01]  /*1a860*/  FADD.FTZ R4, R245, -R18 ;  /* 0x80000012f5047221 */ /* 0x000fe20000010000 */
[----:B------:R-:W-:Y:S02]  /*1a870*/  PRMT R177, R211, 0x5410, R210 ;  /* 0x00005410d3b17816 */ /* 0x000fe400000000d2 */
[----:B------:R-:W-:-:S02]  /*1a880*/  LOP3.LUT R2, R2, 0xffff, RZ, 0xc0, !PT ;  /* 0x0000ffff02027812 */ /* 0x000fc400078ec0ff */
[----:B------:R-:W-:Y:S02]  /*1a890*/  @!P1 PRMT R211, R142, 0x5410, RZ ;  /* 0x000054108ed39816 */ /* 0x000fe400000000ff */
[----:B------:R-:W-:Y:S01]  /*1a8a0*/  ISETP.GE.U32.AND P1, PT, R241, R2, PT ;  /* 0x00000002f100720c */ /* 0x000fe20003f26070 */
[----:B------:R-:W-:Y:S01]  /*1a8b0*/  FMUL.FTZ R2, R4, c[0x0][0x23c] ;  /* 0x00008f0004027a20 */ /* 0x000fe20000410000 */
[----:B------:R-:W1:Y:S01]  /*1a8c0*/  MUFU.EX2 R40, R40 ;  /* 0x0000002800287308 */ /* 0x000e620000000800 */
[----:B--2---:R-:W-:-:S07]  /*1a8d0*/  IMAD.MOV.U32 R73, RZ, RZ, R11 ;  /* 0x000000ffff497224 */ /* 0x004fce00078e000b */
[----:B------:R-:W2:Y:S08]  /*1a8e0*/  MUFU.EX2 R56, R56 ;  /* 0x0000003800387308 */ /* 0x000eb00000000800 */
[----:B------:R-:W-:Y:S08]  /*1a8f0*/  MUFU.EX2 R10, R10 ;  /* 0x0000000a000a7308 */ /* 0x000ff00000000800 */
[----:B------:R-:W4:Y:S01]  /*1a900*/  MUFU.EX2 R2, R2 ;  /* 0x0000000200027308 */ /* 0x000f220000000800 */
[----:B-1----:R-:W-:-:S07]  /*1a910*/  F2FP.PACK_AB R4, R73, R40 ;  /* 0x000000284904723e */ /* 0x002fce00000000ff */
[----:B------:R-:W1:Y:S08]  /*1a920*/  MUFU.EX2 R14, R14 ;  /* 0x0000000e000e7308 */ /* 0x000e700000000800 */
[----:B------:R-:W1:Y:S01]  /*1a930*/  MUFU.EX2 R176, R57 ;  /* 0x0000003900b07308 */ /* 0x000e620000000800 */
[C---:B------:R-:W-:Y:S01]  /*1a940*/  PRMT R209, R4.reuse, 0x7610, R209 ;  /* 0x0000761004d17816 */ /* 0x040fe200000000d1 */
[----:B--2---:R-:W-:Y:S01]  /*1a950*/  IMAD.MOV.U32 R13, RZ, RZ, R56 ;  /* 0x000000ffff0d7224 */ /* 0x004fe200078e0038 */
[----:B------:R-:W-:-:S05]  /*1a960*/  PRMT R208, R4, 0x7632, R208 ;  /* 0x0000763204d07816 */ /* 0x000fca00000000d0 */
[----:B------:R-:W-:Y:S01]  /*1a970*/  MUFU.EX2 R43, R43 ;  /* 0x0000002b002b7308 */ /* 0x000fe20000000800 */
[----:B----4-:R-:W-:-:S07]  /*1a980*/  FFMA.FTZ R4, R237, R2, R10 ;  /* 0x00000002ed047223 */ /* 0x010fce000001000a */
[----:B------:R-:W2:Y:S01]  /*1a990*/  MUFU.EX2 R57, R53 ;  /* 0x0000003500397308 */ /* 0x000ea20000000800 */
[----:B-1----:R-:W-:Y:S01]  /*1a9a0*/  FADD.FTZ R8, R14, R4 ;  /* 0x000000040e087221 */ /* 0x002fe20000010000 */
[----:B------:R-:W-:-:S06]  /*1a9b0*/  F2FP.PACK_AB R4, R13, R176 ;  /* 0x000000b00d04723e */ /* 0x000fcc00000000ff */
[----:B------:R-:W1:Y:S01]  /*1a9c0*/  MUFU.EX2 R20, R20 ;  /* 0x0000001400147308 */ /* 0x000e620000000800 */
[----:B------:R-:W-:Y:S01]  /*1a9d0*/  FMUL.FTZ R3, R5, c[0x0][0x23c] ;  /* 0x00008f0005037a20 */ /* 0x000fe20000410000 */
[----:B------:R-:W-:-:S06]  /*1a9e0*/  PRMT R207, R4, 0x7610, R207 ;  /* 0x0000761004cf7816 */ /* 0x000fcc00000000cf */
[----:B------:R-:W4:Y:S01]  /*1a9f0*/  MUFU.EX2 R21, R21 ;  /* 0x0000001500157308 */ /* 0x000f220000000800 */
[----:B------:R-:W-:Y:S02]  /*1aa00*/  PRMT R206, R4, 0x7632, R206 ;  /* 0x0000763204ce7816 */ /* 0x000fe400000000ce */
[----:B--2---:R-:W-:-:S05]  /*1aa10*/  F2FP.PACK_AB R4, R57, R43 ;  /* 0x0000002b3904723e */ /* 0x004fca00000000ff */
[----:B------:R-:W2:Y:S01]  /*1aa20*/  MUFU.EX2 R22, R22 ;  /* 0x0000001600167308 */ /* 0x000ea20000000800 */
[C---:B------:R-:W-:Y:S02]  /*1aa30*/  PRMT R205, R4.reuse, 0x7610, R205 ;  /* 0x0000761004cd7816 */ /* 0x040fe400000000cd */
[----:B------:R-:W-:Y:S01]  /*1aa40*/  PRMT R204, R4, 0x7632, R204 ;  /* 0x0000763204cc7816 */ /* 0x000fe200000000cc */
[----:B-1----:R-:W-:-:S04]  /*1aa50*/  FADD.FTZ R4, R20, R8 ;  /* 0x0000000814047221 */ /* 0x002fc80000010000 */
[----:B------:R-:W1:Y:S01]  /*1aa60*/  MUFU.EX2 R25, R25 ;  /* 0x0000001900197308 */ /* 0x000e620000000800 */
[----:B----4-:R-:W-:-:S07]  /*1aa70*/  FADD.FTZ R4, R21, R4 ;  /* 0x0000000415047221 */ /* 0x010fce0000010000 */
[----:B------:R-:W-:Y:S08]  /*1aa80*/  MUFU.EX2 R24, R24 ;  /* 0x0000001800187308 */ /* 0x000ff00000000800 */
[----:B------:R-:W4:Y:S01]  /*1aa90*/  MUFU.EX2 R3, R3 ;  /* 0x0000000300037308 */ /* 0x000f220000000800 */
[----:B--2---:R-:W-:-:S07]  /*1aaa0*/  FADD.FTZ R4, R22, R4 ;  /* 0x0000000416047221 */ /* 0x004fce0000010000 */
[----:B------:R-:W2:Y:S01]  /*1aab0*/  MUFU.EX2 R28, R28 ;  /* 0x0000001c001c7308 */ /* 0x000ea20000000800 */
[----:B-1----:R-:W-:-:S07]  /*1aac0*/  FADD.FTZ R36, R25, R4 ;  /* 0x0000000419247221 */ /* 0x002fce0000010000 */
[----:B------:R-:W1:Y:S01]  /*1aad0*/  MUFU.EX2 R31, R31 ;  /* 0x0000001f001f7308 */ /* 0x000e620000000800 */
[----:B----4-:R-:W-:Y:S02]  /*1aae0*/  FFMA.FTZ R5, R247, R3, R24 ;  /* 0x00000003f7057223 */ /* 0x010fe40000010018 */
[----:B------:R-:W-:-:S05]  /*1aaf0*/  IMAD.MOV.U32 R52, RZ, RZ, R236 ;  /* 0x000000ffff347224 */ /* 0x000fca00078e00ec */
[----:B------:R-:W4:Y:S01]  /*1ab00*/  MUFU.EX2 R38, R38 ;  /* 0x0000002600267308 */ /* 0x000f220000000800 */
[-C--:B------:R-:W-:Y:S02]  /*1ab10*/  FMUL.FTZ R236, R124, R6.reuse ;  /* 0x000000067cec7220 */ /* 0x080fe40000410000 */
[-C--:B------:R-:W-:Y:S02]  /*1ab20*/  FMUL.FTZ R237, R125, R6.reuse ;  /* 0x000000067ded7220 */ /* 0x080fe40000410000 */
[----:B------:R-:W-:-:S03]  /*1ab30*/  FMUL.FTZ R244, R120, R6 ;  /* 0x0000000678f47220 */ /* 0x000fc60000410000 */
[----:B------:R-:W1:Y:S01]  /*1ab40*/  MUFU.EX2 R4, R60 ;  /* 0x0000003c00047308 */ /* 0x000e620000000800 */
[----:B------:R-:W-:Y:S01]  /*1ab50*/  FMUL.FTZ R245, R121, R6 ;  /* 0x0000000679f57220 */ /* 0x000fe20000410000 */
[----:B------:R-:W-:Y:S01]  /*1ab60*/  @!P6 HADD2 R140, -R213.H0_H0, -RZ.H0_H0 ;  /* 0xa00000ffd58ce230 */ /* 0x000fe20000000900 */
[----:B------:R-:W-:Y:S02]  /*1ab70*/  FADD.FTZ R9, R158, R63 ;  /* 0x0000003f9e097221 */ /* 0x000fe40000010000 */
        /* <DEDUP_REMOVED lines=16> */
[----:B--2---:R-:W-:Y:S01]  /*1ac80*/  FADD.FTZ R5, R28, R5 ;  /* 0x000000051c057221 */ /* 0x004fe20000010000 */
[----:B------:R-:W2:Y:S01]  /*1ac90*/  MUFU.EX2 R3, R59 ;  /* 0x0000003b00037308 */ /* 0x000ea20000000800 */
[----:B------:R-:W-:Y:S01]  /*1aca0*/  FADD.FTZ R9, R162, R9 ;  /* 0x00000009a2097221 */ /* 0x000fe20000010000 */
[----:B------:R-:W-:Y:S01]  /*1acb0*/  @!P6 PRMT R213, R140, 0x5410, RZ ;  /* 0x000054108cd5e816 */ /* 0x000fe200000000ff */
[----:B------:R-:W-:Y:S01]  /*1acc0*/  FADD.FTZ R7, R34, R7 ;  /* 0x0000000722077221 */ /* 0x000fe20000010000 */
[----:B------:R-:W-:Y:S01]  /*1acd0*/  F2FP.PACK_AB R34, R25, R22 ;  /* 0x000000161922723e */ /* 0x000fe200000000ff */
[----:B-1----:R-:W-:Y:S02]  /*1ace0*/  FADD.FTZ R5, R31, R5 ;  /* 0x000000051f057221 */ /* 0x002fe40000010000 */
[----:B------:R-:W-:Y:S02]  /*1acf0*/  IMAD.MOV.U32 R64, RZ, RZ, R238 ;  /* 0x000000ffff407224 */ /* 0x000fe400078e00ee */
[----:B------:R-:W-:-:S02]  /*1ad00*/  IMAD.MOV.U32 R65, RZ, RZ, R239 ;  /* 0x000000ffff417224 */ /* 0x000fc400078e00ef */
        /* <DEDUP_REMOVED lines=18> */
[----:B------:R-:W-:Y:S02]  /*1ae30*/  IMAD.MOV.U32 R19, RZ, RZ, R168 ;  /* 0x000000ffff137224 */ /* 0x000fe400078e00a8 */
[----:B------:R-:W-:Y:S01]  /*1ae40*/  FADD.FTZ R0, R160, R9 ;  /* 0x00000009a0007221 */ /* 0x000fe20000010000 */
[----:B------:R-:W-:Y:S01]  /*1ae50*/  ISETP.GE.U32.AND P6, PT, R241, R23, PT ;  /* 0x00000017f100720c */ /* 0x000fe20003fc6070 */
[----:B----4-:R-:W-:Y:S01]  /*1ae60*/  FADD.FTZ R5, R38, R5 ;  /* 0x0000000526057221 */ /* 0x010fe20000010000 */
[----:B------:R-:W-:Y:S01]  /*1ae70*/  F2FP.PACK_AB R30, R21, R20 ;  /* 0x00000014151e723e */ /* 0x000fe200000000ff */
[----:B------:R-:W-:Y:S02]  /*1ae80*/  FADD.FTZ R23, R49, R7 ;  /* 0x0000000731177221 */ /* 0x000fe40000010000 */
[----:B------:R-:W-:Y:S02]  /*1ae90*/  FADD.FTZ R20, R166, R0 ;  /* 0x00000000a6147221 */ /* 0x000fe40000010000 */
[----:B------:R-:W-:-:S02]  /*1aea0*/  IMAD.MOV.U32 R49, RZ, RZ, R19 ;  /* 0x000000ffff317224 */ /* 0x000fc400078e0013 */
[----:B------:R-:W-:Y:S02]  /*1aeb0*/  FADD.FTZ R0, R4, R5 ;  /* 0x0000000504007221 */ /* 0x000fe40000010000 */
[----:B------:R-:W-:Y:S01]  /*1aec0*/  IMAD.WIDE.U32 R18, R52, -0x326172a9, RZ ;  /* 0xcd9e8d5734127825 */ /* 0x000fe200078e00ff */
[----:B------:R-:W-:-:S03]  /*1aed0*/  F2FP.PACK_AB R29, R28, R24 ;  /* 0x000000181c1d723e */ /* 0x000fc600000000ff */
[----:B--2---:R-:W-:Y:S01]  /*1aee0*/  FADD.FTZ R28, R3, R0 ;  /* 0x00000000031c7221 */ /* 0x004fe20000010000 */
[----:B---3--:R-:W-:Y:S01]  /*1aef0*/  LOP3.LUT R0, R19, R184, RZ, 0x3c, !PT ;  /* 0x000000b813007212 */ /* 0x008fe200078e3cff */
[----:B------:R-:W-:Y:S01]  /*1af00*/  IMAD.MOV.U32 R66, RZ, RZ, R181 ;  /* 0x000000ffff427224 */ /* 0x000fe200078e00b5 */
[----:B------:R-:W-:Y:S01]  /*1af10*/  F2FP.PACK_AB R31, R38, R31 ;  /* 0x0000001f261f723e */ /* 0x000fe200000000ff */
        /* <DEDUP_REMOVED lines=12> */
[----:B------:R-:W-:-:S04]  /*1afe0*/  IMAD.WIDE.U32 R6, R0, -0x2daee0ad, RZ ;  /* 0xd2511f5300067825 */ /* 0x000fc800078e00ff */
        /* <DEDUP_REMOVED lines=16> */
[----:B------:R-:W-:Y:S02]  /*1b0f0*/  LOP3.LUT R2, R27, UR29, R18, 0x96, !PT ;  /* 0x0000001d1b027c12 */ /* 0x000fe4000f8e9612 */
[----:B------:R-:W-:Y:S02]  /*1b100*/  LOP3.LUT R0, R7, UR28, R64, 0x96, !PT ;  /* 0x0000001c07007c12 */ /* 0x000fe4000f8e9640 */
[----:B------:R-:W-:Y:S01]  /*1b110*/  F2FP.PACK_AB R24, R3, R4 ;  /* 0x000000040318723e */ /* 0x000fe200000000ff */
[----:B------:R-:W-:-:S04]  /*1b120*/  IMAD.WIDE.U32 R2, R2, -0x2daee0ad, RZ ;  /* 0xd2511f5302027825 */ /* 0x000fc800078e00ff */
[----:B------:R-:W-:Y:S01]  /*1b130*/  IMAD.WIDE.U32 R4, R0, -0x326172a9, RZ ;  /* 0xcd9e8d5700047825 */ /* 0x000fe200078e00ff */
[----:B------:R-:W-:-:S04]  /*1b140*/  LOP3.LUT R0, R3, UR26, R6, 0x96, !PT ;  /* 0x0000001a03007c12 */ /* 0x000fc8000f8e9606 */
[----:B------:R-:W-:Y:S01]  /*1b150*/  LOP3.LUT R3, R5, UR27, R26, 0x96, !PT ;  /* 0x0000001b05037c12 */ /* 0x000fe2000f8e961a */
[----:B------:R-:W-:-:S04]  /*1b160*/  IMAD.MOV.U32 R60, RZ, RZ, R12 ;  /* 0x000000ffff3c7224 */ /* 0x000fc800078e000c */
[----:B------:R-:W-:-:S04]  /*1b170*/  IMAD.WIDE.U32 R8, R3, -0x2daee0ad, RZ ;  /* 0xd2511f5303087825 */ /* 0x000fc800078e00ff */
[----:B------:R-:W-:Y:S02]  /*1b180*/  IMAD.MOV.U32 R59, RZ, RZ, R13 ;  /* 0x000000ffff3b7224 */ /* 0x000fe400078e000d */
[----:B------:R-:W-:Y:S01]  /*1b190*/  IMAD.WIDE.U32 R12, R0, -0x326172a9, RZ ;  /* 0xcd9e8d57000c7825 */ /* 0x000fe200078e00ff */
[----:B------:R-:W-:Y:S02]  /*1b1a0*/  LOP3.LUT R0, R9, UR24, R2, 0x96, !PT ;  /* 0x0000001809007c12 */ /* 0x000fe4000f8e9602 */
[----:B------:R-:W-:Y:S01]  /*1b1b0*/  F2FP.PACK_AB R32, R14, R10 ;  /* 0x0000000a0e20723e */ /* 0x000fe200000000ff */
[----:B------:R-:W-:Y:S02]  /*1b1c0*/  IMAD.MOV.U32 R21, RZ, RZ, R11 ;  /* 0x000000ffff157224 */ /* 0x000fe400078e000b */
[----:B------:R-:W-:Y:S01]  /*1b1d0*/  IMAD.WIDE.U32 R10, R0, -0x326172a9, RZ ;  /* 0xcd9e8d57000a7825 */ /* 0x000fe200078e00ff */
[----:B------:R-:W-:Y:S02]  /*1b1e0*/  PRMT R15, R207, 0x5410, R206 ;  /* 0x00005410cf0f7816 */ /* 0x000fe400000000ce */
[----:B------:R-:W-:-:S02]  /*1b1f0*/  LOP3.LUT R3, R13, UR25, R4, 0x96, !PT ;  /* 0x000000190d037c12 */ /* 0x000fc4000f8e9604 */
[----:B------:R-:W-:Y:S01]  /*1b200*/  LOP3.LUT R0, R11, UR23, R12, 0x96, !PT ;  /* 0x000000170b007c12 */ /* 0x000fe2000f8e960c */
[----:B------:R-:W-:Y:S02]  /*1b210*/  IMAD.MOV.U32 R13, RZ, RZ, R15 ;  /* 0x000000ffff0d7224 */ /* 0x000fe400078e000f */
[----:B------:R-:W-:-:S04]  /*1b220*/  IMAD.WIDE.U32 R2, R3, -0x2daee0ad, RZ ;  /* 0xd2511f5303027825 */ /* 0x000fc800078e00ff */
[----:B------:R-:W-:Y:S01]  /*1b230*/  IMAD.WIDE.U32 R14, R0, -0x2daee0ad, RZ ;  /* 0xd2511f53000e7825 */ /* 0x000fe200078e00ff */
[----:B------:R-:W-:-:S04]  /*1b240*/  LOP3.LUT R3, R3, UR22, R8, 0x96, !PT ;  /* 0x0000001603037c12 */ /* 0x000fc8000f8e9608 */
[----:B------:R-:W-:Y:S01]  /*1b250*/  LOP3.LUT R2, R15, UR12, R2, 0x96, !PT ;  /* 0x0000000c0f027c12 */ /* 0x000fe2000f8e9602 */
[----:B------:R-:W-:-:S04]  /*1b260*/  IMAD.WIDE.U32 R8, R3, -0x326172a9, RZ ;  /* 0xcd9e8d5703087825 */ /* 0x000fc800078e00ff */
[----:B------:R-:W-:Y:S01]  /*1b270*/  IMAD.WIDE.U32 R2, R2, -0x326172a9, RZ ;  /* 0xcd9e8d5702027825 */ /* 0x000fe200078e00ff */
[----:B------:R-:W-:-:S04]  /*1b280*/  @!P1 HADD2 R148, -R206.H0_H0, -RZ.H0_H0 ;  /* 0xa00000ffce949230 */ /* 0x000fc80000000900 */
[----:B------:R-:W-:-:S04]  /*1b290*/  LOP3.LUT R0, R3, UR8, R8, 0x96, !PT ;  /* 0x0000000803007c12 */ /* 0x000fc8000f8e9608 */
[----:B------:R-:W-:Y:S01]  /*1b2a0*/  LOP3.LUT R7, R0, 0xff, RZ, 0xc0, !PT ;  /* 0x000000ff00077812 */ /* 0x000fe200078ec0ff */
[----:B------:R-:W-:Y:S01]  /*1b2b0*/  @!P2 HADD2 R143, -R208.H0_H0, -RZ.H0_H0 ;  /* 0xa00000ffd08fa230 */ /* 0x000fe20000000900 */
[----:B------:R-:W-:Y:S02]  /*1b2c0*/  @!P1 PRMT R206, R148, 0x5410, RZ ;  /* 0x0000541094ce9816 */ /* 0x000fe400000000ff */
[----:B------:R-:W-:Y:S02]  /*1b2d0*/  LOP3.LUT R15, R9, UR13, R10, 0x96, !PT ;  /* 0x0000000d090f7c12 */ /* 0x000fe4000f8e960a */
[----:B------:R-:W-:Y:S02]  /*1b2e0*/  ISETP.GE.U32.AND P1, PT, R241, R7, PT ;  /* 0x00000007f100720c */ /* 0x000fe40003f26070 */
[----:B------:R-:W-:Y:S02]  /*1b2f0*/  LOP3.LUT R9, R5, UR27, R16, 0x96, !PT ;  /* 0x0000001b05097c12 */ /* 0x000fe4000f8e9610 */
[----:B------:R-:W-:-:S02]  /*1b300*/  LOP3.LUT R7, R0, 0xffff, RZ, 0xc0, !PT ;  /* 0x0000ffff00077812 */ /* 0x000fc400078ec0ff */
[--C-:B------:R-:W-:Y:S02]  /*1b310*/  SHF.R.U32.HI R5, RZ, 0x10, R0.reuse ;  /* 0x00000010ff057819 */ /* 0x100fe40000011600 */
[----:B------:R-:W-:Y:S01]  /*1b320*/  SHF.R.U32.HI R0, RZ, 0x18, R0 ;  /* 0x00000018ff007819 */ /* 0x000fe20000011600 */
[----:B------:R-:W-:Y:S01]  /*1b330*/  @!P3 HADD2 R145, -R210.H0_H0, -RZ.H0_H0 ;  /* 0xa00000ffd291b230 */ /* 0x000fe20000000900 */
[----:B------:R-:W-:Y:S02]  /*1b340*/  PRMT R33, R209, 0x5410, R208 ;  /* 0x00005410d1217816 */ /* 0x000fe400000000d0 */
[----:B------:R-:W-:Y:S02]  /*1b350*/  @!P2 PRMT R208, R143, 0x5410, RZ ;  /* 0x000054108fd0a816 */ /* 0x000fe400000000ff */
[----:B------:R-:W-:Y:S02]  /*1b360*/  ISETP.GE.U32.AND P2, PT, R241, R0, PT ;  /* 0x00000000f100720c */ /* 0x000fe40003f46070 */
[----:B------:R-:W-:-:S02]  /*1b370*/  LOP3.LUT R0, R2, 0xff, RZ, 0xc0, !PT ;  /* 0x000000ff02007812 */ /* 0x000fc400078ec0ff */
[----:B------:R-:W-:Y:S02]  /*1b380*/  LOP3.LUT R8, R17, UR29, R18, 0x96, !PT ;  /* 0x0000001d11087c12 */ /* 0x000fe4000f8e9612 */
[----:B------:R-:W-:Y:S02]  /*1b390*/  @!P3 PRMT R210, R145, 0x5410, RZ ;  /* 0x0000541091d2b816 */ /* 0x000fe400000000ff */
[----:B------:R-:W-:Y:S01]  /*1b3a0*/  SHF.R.U32.HI R7, RZ, 0x8, R7 ;  /* 0x00000008ff077819 */ /* 0x000fe20000011607 */
[----:B------:R-:W-:Y:S01]  /*1b3b0*/  @!P0 HADD2 R152, -R205.H0_H0, -RZ.H0_H0 ;  /* 0xa00000ffcd988230 */ /* 0x000fe20000000900 */
[----:B------:R-:W-:Y:S02]  /*1b3c0*/  ISETP.GE.U32.AND P3, PT, R241, R0, PT ;  /* 0x00000000f100720c */ /* 0x000fe40003f66070 */
[----:B------:R-:W-:Y:S02]  /*1b3d0*/  SHF.R.U32.HI R0, RZ, 0x18, R2 ;  /* 0x00000018ff007819 */ /* 0x000fe40000011602 */
[----:B------:R-:W-:-:S02]  /*1b3e0*/  LOP3.LUT R16, R2, 0xffff, RZ, 0xc0, !PT ;  /* 0x0000ffff02107812 */ /* 0x000fc400078ec0ff */
[----:B------:R-:W-:Y:S01]  /*1b3f0*/  SHF.R.U32.HI R19, RZ, 0x10, R2 ;  /* 0x00000010ff137819 */ /* 0x000fe20000011602 */
[----:B------:R-:W-:Y:S01]  /*1b400*/  IMAD.WIDE.U32 R2, R8, -0x2daee0ad, RZ ;  /* 0xd2511f5308027825 */ /* 0x000fe200078e00ff */
[----:B------:R-:W-:Y:S01]  /*1b410*/  LOP3.LUT R7, R7, 0xffff, RZ, 0xc0, !PT ;  /* 0x0000ffff07077812 */ /* 0x000fe200078ec0ff */
[----:B------:R-:W-:Y:S01]  /*1b420*/  @!P5 HADD2 R151, -R204.H0_H0, -RZ.H0_H0 ;  /* 0xa00000ffcc97d230 */ /* 0x000fe20000000900 */
[----:B------:R-:W-:Y:S02]  /*1b430*/  PRMT R56, R205, 0x5410, R204 ;  /* 0x00005410cd387816 */ /* 0x000fe400000000cc */
[----:B------:R-:W-:Y:S02]  /*1b440*/  @!P0 PRMT R205, R152, 0x5410, RZ ;  /* 0x0000541098cd8816 */ /* 0x000fe400000000ff */
[----:B------:R-:W-:Y:S02]  /*1b450*/  ISETP.GE.U32.AND P0, PT, R241, R7, PT ;  /* 0x00000007f100720c */ /* 0x000fe40003f06070 */
[----:B------:R-:W-:Y:S01]  /*1b460*/  LOP3.LUT R3, R3, UR26, R6, 0x96, !PT ;  /* 0x0000001a03037c12 */ /* 0x000fe2000f8e9606 */
[----:B------:R-:W-:Y:S01]  /*1b470*/  IMAD.WIDE.U32 R6, R9, -0x2daee0ad, RZ ;  /* 0xd2511f5309067825 */ /* 0x000fe200078e00ff */
[----:B------:R-:W-:-:S02]  /*1b480*/  @!P5 PRMT R204, R151, 0x5410, RZ ;  /* 0x0000541097ccd816 */ /* 0x000fc400000000ff */
[----:B------:R-:W-:Y:S02]  /*1b490*/  ISETP.GE.U32.AND P5, PT, R241, R0, PT ;  /* 0x00000000f100720c */ /* 0x000fe40003fa6070 */
[----:B------:R-:W-:Y:S01]  /*1b4a0*/  LOP3.LUT R0, R7, UR24, R2, 0x96, !PT ;  /* 0x0000001807007c12 */ /* 0x000fe2000f8e9602 */
[----:B------:R-:W-:Y:S01]  /*1b4b0*/  IMAD.WIDE.U32 R2, R3, -0x326172a9, RZ ;  /* 0xcd9e8d5703027825 */ /* 0x000fe200078e00ff */
[----:B------:R-:W-:-:S03]  /*1b4c0*/  @!P4 HADD2 R144, -R209.H0_H0, -RZ.H0_H0 ;  /* 0xa00000ffd190c230 */ /* 0x000fc60000000900 */
[----:B------:R-:W-:Y:S01]  /*1b4d0*/  IMAD.WIDE.U32 R10, R0, -0x326172a9, RZ ;  /* 0xcd9e8d57000a7825 */ /* 0x000fe200078e00ff */
[----:B------:R-:W-:Y:S02]  /*1b4e0*/  LOP3.LUT R5, R5, 0xff, RZ, 0xc0, !PT ;  /* 0x000000ff05057812 */ /* 0x000fe400078ec0ff */
[----:B------:R-:W-:Y:S02]  /*1b4f0*/  LOP3.LUT R3, R3, UR25, R4, 0x96, !PT ;  /* 0x0000001903037c12 */ /* 0x000fe4000f8e9604 */
[----:B------:R-:W-:Y:S02]  /*1b500*/  LOP3.LUT R2, R11, UR23, R2, 0x96, !PT ;  /* 0x000000170b027c12 */ /* 0x000fe4000f8e9602 */
[----:B------:R-:W-:Y:S01]  /*1b510*/  @!P4 PRMT R209, R144, 0x5410, RZ ;  /* 0x0000541090d1c816 */ /* 0x000fe200000000ff */
[----:B------:R-:W-:Y:S01]  /*1b520*/  IMAD.MOV.U32 R9, RZ, RZ, R13 ;  /* 0x000000ffff097224 */ /* 0x000fe200078e000d */
[----:B------:R-:W-:Y:S01]  /*1b530*/  ISETP.GE.U32.AND P4, PT, R241, R5, PT ;  /* 0x00000005f100720c */ /* 0x000fe20003f86070 */
[----:B------:R-:W-:-:S04]  /*1b540*/  IMAD.WIDE.U32 R4, R3, -0x2daee0ad, RZ ;  /* 0xd2511f5303047825 */ /* 0x000fc800078e00ff */
[----:B------:R-:W-:Y:S01]  /*1b550*/  IMAD.WIDE.U32 R12, R2, -0x2daee0ad, RZ ;  /* 0xd2511f53020c7825 */ /* 0x000fe200078e00ff */
[----:B------:R-:W-:-:S03]  /*1b560*/  LOP3.LUT R5, R5, UR22, R6, 0x96, !PT ;  /* 0x0000001605057c12 */ /* 0x000fc6000f8e9606 */
[----:B------:R-:W-:Y:S01]  /*1b570*/  IMAD.WIDE.U32 R2, R15, -0x2daee0ad, RZ ;  /* 0xd2511f530f027825 */ /* 0x000fe200078e00ff */
[----:B------:R-:W-:-:S03]  /*1b580*/  LOP3.LUT R6, R13, UR12, R4, 0x96, !PT ;  /* 0x0000000c0d067c12 */ /* 0x000fc6000f8e9604 */
[----:B------:R-:W-:Y:S01]  /*1b590*/  IMAD.MOV.U32 R13, RZ, RZ, R21 ;  /* 0x000000ffff0d7224 */ /* 0x000fe200078e0015 */
[----:B------:R-:W-:Y:S01]  /*1b5a0*/  LOP3.LUT R0, R3, UR7, R14, 0x96, !PT ;  /* 0x0000000703007c12 */ /* 0x000fe2000f8e960e */
[----:B------:R-:W-:Y:S01]  /*1b5b0*/  IMAD.WIDE.U32 R4, R5, -0x326172a9, RZ ;  /* 0xcd9e8d5705047825 */ /* 0x000fe200078e00ff */
[C---:B------:R-:W-:Y:S02]  /*1b5c0*/  LOP3.LUT R18, R2.reuse, 0xff, RZ, 0xc0, !PT ;  /* 0x000000ff02127812 */ /* 0x040fe400078ec0ff */
[----:B------:R-:W-:Y:S02]  /*1b5d0*/  LOP3.LUT R15, R2, 0xffff, RZ, 0xc0, !PT ;  /* 0x0000ffff020f7812 */ /* 0x000fe400078ec0ff */
[--C-:B------:R-:W-:Y:S02]  /*1b5e0*/  SHF.R.U32.HI R17, RZ, 0x10, R2.reuse ;  /* 0x00000010ff117819 */ /* 0x100fe40000011602 */
[----:B------:R-:W-:Y:S01]  /*1b5f0*/  SHF.R.U32.HI R21, RZ, 0x18, R2 ;  /* 0x00000018ff157819 */ /* 0x000fe20000011602 */
[----:B------:R-:W-:Y:S01]  /*1b600*/  IMAD.WIDE.U32 R2, R6, -0x326172a9, RZ ;  /* 0xcd9e8d5706027825 */ /* 0x000fe200078e00ff */
[----:B------:R-:W-:-:S02]  /*1b610*/  PRMT R7, R29, 0x7632, R7 ;  /* 0x000076321d077816 */ /* 0x000fc40000000007 */
[----:B------:R-:W-:Y:S01]  /*1b620*/  PRMT R8, R29, 0x7610, R8 ;  /* 0x000076101d087816 */ /* 0x000fe20000000008 */
[----:B------:R-:W-:Y:S01]  /*1b630*/  FADD.FTZ R11, R230, R20 ;  /* 0x00000014e60b7221 */ /* 0x000fe20000010000 */
[----:B------:R-:W-:Y:S01]  /*1b640*/  LOP3.LUT R6, R3, UR8, R4, 0x96, !PT ;  /* 0x0000000803067c12 */ /* 0x000fe2000f8e9604 */
[----:B------:R-:W-:Y:S01]  /*1b650*/  IMAD.MOV.U32 R230, RZ, RZ, R22 ;  /* 0x000000ffffe67224 */ /* 0x000fe200078e0016 */
[----:B------:R-:W-:Y:S01]  /*1b660*/  @!P0 HADD2 R76, -R7.H0_H0, -RZ.H0_H0 ;  /* 0xa00000ff074c8230 */ /* 0x000fe20000000900 */
[----:B------:R-:W-:Y:S01]  /*1b670*/  IMAD.MOV.U32 R20, RZ, RZ, R9 ;  /* 0x000000ffff147224 */ /* 0x000fe200078e0009 */
[C---:B------:R-:W-:Y:S01]  /*1b680*/  LOP3.LUT R22, R2.reuse, 0xffff, RZ, 0xc0, !PT ;  /* 0x0000ffff02167812 */ /* 0x040fe200078ec0ff */
[----:B------:R-:W-:Y:S01]  /*1b690*/  IMAD.MOV.U32 R29, RZ, RZ, R25 ;  /* 0x000000ffff1d7224 */ /* 0x000fe200078e0019 */
[----:B------:R-:W-:Y:S01]  /*1b6a0*/  LOP3.LUT R9, R2, 0xff, RZ, 0xc0, !PT ;  /* 0x000000ff02097812 */ /* 0x000fe200078ec0ff */
[----:B------:R-:W-:Y:S01]  /*1b6b0*/  IMAD.MOV.U32 R3, RZ, RZ, R13 ;  /* 0x000000ffff037224 */ /* 0x000fe200078e000d */
[--C-:B------:R-:W-:Y:S01]  /*1b6c0*/  SHF.R.U32.HI R14, RZ, 0x10, R2.reuse ;  /* 0x00000010ff0e7819 */ /* 0x100fe20000011602 */
[----:B------:R-:W-:Y:S01]  /*1b6d0*/  FADD.FTZ R13, R58, R23 ;  /* 0x000000173a0d7221 */ /* 0x000fe20000010000 */
[----:B------:R-:W-:Y:S01]  /*1b6e0*/  SHF.R.U32.HI R25, RZ, 0x18, R2 ;  /* 0x00000018ff197819 */ /* 0x000fe20000011602 */
[----:B------:R-:W-:-:S02]  /*1b6f0*/  IMAD.MOV.U32 R2, RZ, RZ, R192 ;  /* 0x000000ffff027224 */ /* 0x000fc400078e00c0 */
[----:B------:R-:W-:Y:S01]  /*1b700*/  IMAD.MOV.U32 R23, RZ, RZ, R52 ;  /* 0x000000ffff177224 */ /* 0x000fe200078e0034 */
[----:B------:R-:W-:Y:S01]  /*1b710*/  PRMT R52, R8, 0x5410, R7 ;  /* 0x0000541008347816 */ /* 0x000fe20000000007 */
[----:B------:R-:W-:Y:S01]  /*1b720*/  @!P1 HADD2 R77, -R8.H0_H0, -RZ.H0_H0 ;  /* 0xa00000ff084d9230 */ /* 0x000fe20000000900 */
[----:B------:R-:W-:Y:S01]  /*1b730*/  @!P0 PRMT R7, R76, 0x5410, RZ ;  /* 0x000054104c078816 */ /* 0x000fe200000000ff */
[----:B------:R-:W-:Y:S01]  /*1b740*/  IMAD.MOV.U32 R76, RZ, RZ, R2 ;  /* 0x000000ffff4c7224 */ /* 0x000fe200078e0002 */
[----:B------:R-:W-:Y:S01]  /*1b750*/  SHF.R.U32.HI R2, RZ, 0x8, R16 ;  /* 0x00000008ff027819 */ /* 0x000fe20000011610 */
[----:B------:R-:W-:Y:S01]  /*1b760*/  @!P6 HADD2 R149, -R207.H0_H0, -RZ.H0_H0 ;  /* 0xa00000ffcf95e230 */ /* 0x000fe20000000900 */
[----:B------:R-:W-:Y:S01]  /*1b770*/  LOP3.LUT R10, R5, UR13, R10, 0x96, !PT ;  /* 0x0000000d050a7c12 */ /* 0x000fe2000f8e960a */
[----:B------:R1:W5:Y:S01]  /*1b780*/  LDL.LU R192, [R1+0x1b0] ;  /* 0x0001b00001c07983 */ /* 0x0003620000300800 */
[----:B------:R-:W-:Y:S02]  /*1b790*/  LOP3.LUT R2, R2, 0xffff, RZ, 0xc0, !PT ;  /* 0x0000ffff02027812 */ /* 0x000fe400078ec0ff */
[----:B------:R-:W-:-:S02]  /*1b7a0*/  @!P1 PRMT R8, R77, 0x5410, RZ ;  /* 0x000054104d089816 */ /* 0x000fc400000000ff */
[----:B------:R-:W-:Y:S02]  /*1b7b0*/  ISETP.GE.U32.AND P1, PT, R241, R2, PT ;  /* 0x00000002f100720c */ /* 0x000fe40003f26070 */
[----:B------:R-:W-:Y:S02]  /*1b7c0*/  LOP3.LUT R2, R19, 0xff, RZ, 0xc0, !PT ;  /* 0x000000ff13027812 */ /* 0x000fe400078ec0ff */
[C---:B------:R-:W-:Y:S02]  /*1b7d0*/  PRMT R5, R32.reuse, 0x7610, R5 ;  /* 0x0000761020057816 */ /* 0x040fe40000000005 */
[----:B------:R-:W-:Y:S02]  /*1b7e0*/  PRMT R4, R32, 0x7632, R4 ;  /* 0x0000763220047816 */ /* 0x000fe40000000004 */
[----:B------:R-:W-:Y:S02]  /*1b7f0*/  ISETP.GE.U32.AND P0, PT, R241, R2, PT ;  /* 0x00000002f100720c */ /* 0x000fe40003f06070 */
[----:B------:R-:W-:Y:S01]  /*1b800*/  SHF.R.U32.HI R2, RZ, 0x10, R0 ;  /* 0x00000010ff027819 */ /* 0x000fe20000011600 */
[----:B------:R-:W-:Y:S01]  /*1b810*/  @!P4 HADD2 R78, -R5.H0_H0, -RZ.H0_H0 ;  /* 0xa00000ff054ec230 */ /* 0x000fe20000000900 */
[----:B------:R-:W-:Y:S01]  /*1b820*/  PRMT R199, R31, 0x7610, R199 ;  /* 0x000076101fc77816 */ /* 0x000fe200000000c7 */
[----:B------:R-:W-:Y:S01]  /*1b830*/  @!P2 HADD2 R79, -R4.H0_H0, -RZ.H0_H0 ;  /* 0xa00000ff044fa230 */ /* 0x000fe20000000900 */
[----:B------:R-:W-:Y:S01]  /*1b840*/  IMAD.MOV.U32 R19, RZ, RZ, R76 ;  /* 0x000000ffff137224 */ /* 0x000fe200078e004c */
[----:B------:R-:W-:Y:S01]  /*1b850*/  LOP3.LUT R2, R2, 0xff, RZ, 0xc0, !PT ;  /* 0x000000ff02027812 */ /* 0x000fe200078ec0ff */
[----:B------:R-:W-:Y:S01]  /*1b860*/  IMAD.MOV.U32 R76, RZ, RZ, R49 ;  /* 0x000000ffff4c7224 */ /* 0x000fe200078e0031 */
[----:B------:R-:W-:Y:S01]  /*1b870*/  PRMT R49, R5, 0x5410, R4 ;  /* 0x0000541005317816 */ /* 0x000fe20000000004 */
[----:B------:R-:W-:Y:S01]  /*1b880*/  IMAD.MOV.U32 R32, RZ, RZ, R188 ;  /* 0x000000ffff207224 */ /* 0x000fe200078e00bc */
[----:B------:R-:W-:Y:S01]  /*1b890*/  @!P4 PRMT R5, R78, 0x5410, RZ ;  /* 0x000054104e05c816 */ /* 0x000fe200000000ff */
[----:B------:R-:W-:Y:S01]  /*1b8a0*/  @!P3 HADD2 R80, -R199.H0_H0, -RZ.H0_H0 ;  /* 0xa00000ffc750b230 */ /* 0x000fe20000000900 */
[----:B------:R-:W-:-:S02]  /*1b8b0*/  PRMT R167, R31, 0x7632, R167 ;  /* 0x000076321fa77816 */ /* 0x000fc400000000a7 */
[----:B------:R-:W-:Y:S02]  /*1b8c0*/  ISETP.GE.U32.AND P4, PT, R241, R2, PT ;  /* 0x00000002f100720c */ /* 0x000fe40003f86070 */
[----:B------:R-:W-:Y:S01]  /*1b8d0*/  @!P2 PRMT R4, R79, 0x5410, RZ ;  /* 0x000054104f04a816 */ /* 0x000fe200000000ff */
[----:B------:R-:W-:Y:S01]  /*1b8e0*/  IMAD.MOV.U32 R79, RZ, RZ, R32 ;  /* 0x000000ffff4f7224 */ /* 0x000fe200078e0020 */
[----:B------:R-:W-:Y:S02]  /*1b8f0*/  LOP3.LUT R2, R0, 0xff, RZ, 0xc0, !PT ;  /* 0x000000ff00027812 */ /* 0x000fe400078ec0ff */
[----:B------:R-:W-:Y:S02]  /*1b900*/  PRMT R32, R199, 0x5410, R167 ;  /* 0x00005410c7207816 */ /* 0x000fe400000000a7 */
[----:B------:R-:W-:Y:S02]  /*1b910*/  @!P3 PRMT R199, R80, 0x5410, RZ ;  /* 0x0000541050c7b816 */ /* 0x000fe400000000ff */
[----:B------:R-:W-:-:S02]  /*1b920*/  ISETP.GE.U32.AND P3, PT, R241, R2, PT ;  /* 0x00000002f100720c */ /* 0x000fc40003f66070 */
[----:B------:R-:W-:Y:S02]  /*1b930*/  SHF.R.U32.HI R2, RZ, 0x18, R0 ;  /* 0x00000018ff027819 */ /* 0x000fe40000011600 */
[----:B------:R-:W-:Y:S02]  /*1b940*/  PRMT R166, R30, 0x7610, R166 ;  /* 0x000076101ea67816 */ /* 0x000fe400000000a6 */
[----:B------:R-:W-:Y:S01]  /*1b950*/  LOP3.LUT R0, R0, 0xffff, RZ, 0xc0, !PT ;  /* 0x0000ffff00007812 */ /* 0x000fe200078ec0ff */
[----:B------:R-:W-:Y:S01]  /*1b960*/  @!P1 HADD2 R81, -R167.H0_H0, -RZ.H0_H0 ;  /* 0xa00000ffa7519230 */ /* 0x000fe20000000900 */
[----:B------:R-:W-:Y:S01]  /*1b970*/  PRMT R198, R30, 0x7632, R198 ;  /* 0x000076321ec67816 */ /* 0x000fe200000000c6 */
[----:B------:R-:W-:Y:S01]  /*1b980*/  @!P0 HADD2 R83, -R166.H0_H0, -RZ.H0_H0 ;  /* 0xa00000ffa6538230 */ /* 0x000fe20000000900 */
[----:B------:R-:W-:Y:S01]  /*1b990*/  SHF.R.U32.HI R0, RZ, 0x8, R0 ;  /* 0x00000008ff007819 */ /* 0x000fe20000011600 */
[----:B------:R-:W-:Y:S01]  /*1b9a0*/  IMAD.MOV.U32 R78, RZ, RZ, R20 ;  /* 0x000000ffff4e7224 */ /* 0x000fe200078e0014 */
[----:B------:R-:W-:Y:S01]  /*1b9b0*/  ISETP.GE.U32.AND P2, PT, R241, R2, PT ;  /* 0x00000002f100720c */ /* 0x000fe20003f46070 */
[----:B------:R-:W-:Y:S01]  /*1b9c0*/  IMAD.MOV.U32 R31, RZ, RZ, R3 ;  /* 0x000000ffff1f7224 */ /* 0x000fe200078e0003 */
[----:B------:R-:W-:Y:S01]  /*1b9d0*/  PRMT R197, R24, 0x7610, R197 ;  /* 0x0000761018c57816 */ /* 0x000fe200000000c5 */
[----:B------:R-:W-:Y:S01]  /*1b9e0*/  IMAD.MOV.U32 R16, RZ, RZ, R189 ;  /* 0x000000ffff107224 */ /* 0x000fe200078e00bd */
[----:B------:R-:W-:Y:S01]  /*1b9f0*/  LOP3.LUT R0, R0, 0xffff, RZ, 0xc0, !PT ;  /* 0x0000ffff00007812 */ /* 0x000fe200078ec0ff */
[----:B------:R-:W-:Y:S01]  /*1ba00*/  IMAD.WIDE.U32 R2, R10, -0x2daee0ad, RZ ;  /* 0xd2511f530a027825 */ /* 0x000fe200078e00ff */
[----:B------:R-:W-:-:S03]  /*1ba10*/  @!P1 PRMT R167, R81, 0x5410, RZ ;  /* 0x0000541051a79816 */ /* 0x000fc600000000ff */
[----:B------:R-:W-:Y:S01]  /*1ba20*/  IMAD.MOV.U32 R80, RZ, RZ, R33 ;  /* 0x000000ffff507224 */ /* 0x000fe200078e0021 */
[----:B------:R-:W-:Y:S01]  /*1ba30*/  PRMT R33, R166, 0x5410, R198 ;  /* 0x00005410a6217816 */ /* 0x000fe200000000c6 */
[----:B------:R-:W-:Y:S01]  /*1ba40*/  IMAD.MOV.U32 R81, RZ, RZ, R78 ;  /* 0x000000ffff517224 */ /* 0x000fe200078e004e */
[----:B------:R-:W-:Y:S01]  /*1ba50*/  @!P0 PRMT R166, R83, 0x5410, RZ ;  /* 0x0000541053a68816 */ /* 0x000fe200000000ff */
[----:B------:R-:W-:Y:S01]  /*1ba60*/  FADD.FTZ R20, R187, R11 ;  /* 0x0000000bbb147221 */ /* 0x000fe20000010000 */
[----:B------:R-:W-:Y:S01]  /*1ba70*/  @!P3 HADD2 R100, -R197.H0_H0, -RZ.H0_H0 ;  /* 0xa00000ffc564b230 */ /* 0x000fe20000000900 */
[----:B------:R-:W-:Y:S01]  /*1ba80*/  IMAD.MOV.U32 R78, RZ, RZ, R19 ;  /* 0x000000ffff4e7224 */ /* 0x000fe200078e0013 */
[----:B------:R-:W-:Y:S01]  /*1ba90*/  PRMT R163, R24, 0x7632, R163 ;  /* 0x0000763218a37816 */ /* 0x000fe200000000a3 */
[----:B------:R-:W-:Y:S01]  /*1baa0*/  IMAD.MOV.U32 R83, RZ, RZ, R16 ;  /* 0x000000ffff537224 */ /* 0x000fe200078e0010 */
[----:B------:R-:W-:Y:S02]  /*1bab0*/  ISETP.GE.U32.AND P0, PT, R241, R0, PT ;  /* 0x00000000f100720c */ /* 0x000fe40003f06070 */
[----:B------:R-:W-:-:S02]  /*1bac0*/  LOP3.LUT R24, R2, 0xff, RZ, 0xc0, !PT ;  /* 0x000000ff02187812 */ /* 0x000fc400078ec0ff */
[----:B------:R-:W-:Y:S02]  /*1bad0*/  LOP3.LUT R19, R2, 0xffff, RZ, 0xc0, !PT ;  /* 0x0000ffff02137812 */ /* 0x000fe400078ec0ff */
[--C-:B------:R-:W-:Y:S02]  /*1bae0*/  SHF.R.U32.HI R16, RZ, 0x10, R2.reuse ;  /* 0x00000010ff107819 */ /* 0x100fe40000011602 */
[----:B------:R-:W-:Y:S01]  /*1baf0*/  SHF.R.U32.HI R11, RZ, 0x18, R2 ;  /* 0x00000018ff0b7819 */ /* 0x000fe20000011602 */
[----:B------:R-:W-:Y:S01]  /*1bb00*/  IMAD.MOV.U32 R30, RZ, RZ, R73 ;  /* 0x000000ffff1e7224 */ /* 0x000fe200078e0049 */
[----:B------:R-:W-:Y:S02]  /*1bb10*/  SHF.R.U32.HI R2, RZ, 0x8, R15 ;  /* 0x00000008ff027819 */ /* 0x000fe4000001160f */
[----:B------:R-:W-:Y:S02]  /*1bb20*/  PRMT R73, R197, 0x5410, R163 ;  /* 0x00005410c5497816 */ /* 0x000fe400000000a3 */
[----:B------:R-:W-:Y:S01]  /*1bb30*/  @!P3 PRMT R197, R100, 0x5410, RZ ;  /* 0x0000541064c5b816 */ /* 0x000fe200000000ff */
[----:B------:R-:W-:Y:S01]  /*1bb40*/  IMAD.MOV.U32 R100, RZ, RZ, R23 ;  /* 0x000000ffff647224 */ /* 0x000fe200078e0017 */
[----:B------:R-:W-:Y:S01]  /*1bb50*/  LOP3.LUT R0, R3, UR7, R12, 0x96, !PT ;  /* 0x0000000703007c12 */ /* 0x000fe2000f8e960c */
[----:B------:R-:W-:Y:S01]  /*1bb60*/  MUFU.EX2 R23, R154 ;  /* 0x0000009a00177308 */ /* 0x000fe20000000800 */
[----:B------:R-:W-:-:S07]  /*1bb70*/  LOP3.LUT R2, R2, 0xffff, RZ, 0xc0, !PT ;  /* 0x0000ffff02027812 */ /* 0x000fce00078ec0ff */
[----:B------:R-:W2:Y:S01]  /*1bb80*/  MUFU.EX2 R3, R150 ;  /* 0x0000009600037308 */ /* 0x000ea20000000800 */
[----:B------:R-:W-:Y:S02]  /*1bb90*/  ISETP.GE.U32.AND P1, PT, R241, R2, PT ;  /* 0x00000002f100720c */ /* 0x000fe40003f26070 */
[----:B------:R-:W-:Y:S01]  /*1bba0*/  LOP3.LUT R2, R17, 0xff, RZ, 0xc0, !PT ;  /* 0x000000ff11027812 */ /* 0x000fe200078ec0ff */
[----:B------:R-:W-:-:S04]  /*1bbb0*/  @!P0 HADD2 R101, -R163.H0_H0, -RZ.H0_H0 ;  /* 0xa00000ffa3658230 */ /* 0x000fc80000000900 */
[----:B------:R-:W-:Y:S01]  /*1bbc0*/  MUFU.EX2 R15, R67 ;  /* 0x00000043000f7308 */ /* 0x000fe20000000800 */
[----:B------:R-:W-:-:S07]  /*1bbd0*/  @!P0 PRMT R163, R101, 0x5410, RZ ;  /* 0x0000541065a38816 */ /* 0x000fce00000000ff */
[----:B------:R-:W3:Y:S01]  /*1bbe0*/  MUFU.EX2 R17, R72 ;  /* 0x0000004800117308 */ /* 0x000ee20000000800 */
[----:B------:R-:W-:Y:S02]  /*1bbf0*/  @!P6 PRMT R207, R149, 0x5410, RZ ;  /* 0x0000541095cfe816 */ /* 0x000fe400000000ff */
[C---:B------:R-:W-:Y:S02]  /*1bc00*/  ISETP.GE.U32.AND P0, PT, R241.reuse, R2, PT ;  /* 0x00000002f100720c */ /* 0x040fe40003f06070 */
[----:B------:R-:W-:Y:S01]  /*1bc10*/  ISETP.GE.U32.AND P6, PT, R241, R9, PT ;  /* 0x00000009f100720c */ /* 0x000fe20003fc6070 */
[----:B--2---:R-:W-:Y:S01]  /*1bc20*/  FADD.FTZ R9, R3, R28 ;  /* 0x0000001c03097221 */ /* 0x004fe20000010000 */
[----:B------:R-:W-:Y:S02]  /*1bc30*/  LOP3.LUT R2, R14, 0xff, RZ, 0xc0, !PT ;  /* 0x000000ff0e027812 */ /* 0x000fe400078ec0ff */
[----:B------:R-:W-:Y:S02]  /*1bc40*/  F2FP.PACK_AB R3, R23, R3 ;  /* 0x000000031703723e */ /* 0x000fe400000000ff */
[----:B------:R-:W-:-:S02]  /*1bc50*/  ISETP.GE.U32.AND P3, PT, R241, R2, PT ;  /* 0x00000002f100720c */ /* 0x000fc40003f66070 */
[----:B------:R-:W-:Y:S02]  /*1bc60*/  LOP3.LUT R2, R6, 0xffff, RZ, 0xc0, !PT ;  /* 0x0000ffff06027812 */ /* 0x000fe400078ec0ff */
[C---:B------:R-:W-:Y:S02]  /*1bc70*/  PRMT R162, R34.reuse, 0x7632, R162 ;  /* 0x0000763222a27816 */ /* 0x040fe400000000a2 */
[C---:B------:R-:W-:Y:S02]  /*1bc80*/  PRMT R160, R3.reuse, 0x7610, R160 ;  /* 0x0000761003a07816 */ /* 0x040fe400000000a0 */
[----:B------:R-:W-:Y:S01]  /*1bc90*/  PRMT R159, R3, 0x7632, R159 ;  /* 0x00007632039f7816 */ /* 0x000fe2000000009f */
[----:B------:R-:W-:Y:S01]  /*1bca0*/  @!P5 HADD2 R82, -R198.H0_H0, -RZ.H0_H0 ;  /* 0xa00000ffc652d230 */ /* 0x000fe20000000900 */
[----:B---3--:R-:W-:Y:S02]  /*1bcb0*/  F2FP.PACK_AB R3, R17, R15 ;  /* 0x0000000f1103723e */ /* 0x008fe400000000ff */
[----:B------:R-:W-:Y:S01]  /*1bcc0*/  SHF.R.U32.HI R2, RZ, 0x8, R2 ;  /* 0x00000008ff027819 */ /* 0x000fe20000011602 */
[----:B------:R-:W-:Y:S01]  /*1bcd0*/  @!P2 HADD2 R102, -R162.H0_H0, -RZ.H0_H0 ;  /* 0xa00000ffa266a230 */ /* 0x000fe20000000900 */
[----:B------:R-:W-:Y:S01]  /*1bce0*/  PRMT R161, R34, 0x7610, R161 ;  /* 0x0000761022a17816 */ /* 0x000fe200000000a1 */
[----:B------:R-:W-:Y:S01]  /*1bcf0*/  FADD.FTZ R10, R15, R36 ;  /* 0x000000240f0a7221 */ /* 0x000fe20000010000 */
[----:B------:R-:W-:Y:S01]  /*1bd00*/  PRMT R158, R3, 0x7610, R158 ;  /* 0x00007610039e7816 */ /* 0x000fe2000000009e */
[----:B------:R-:W-:Y:S01]  /*1bd10*/  MUFU.EX2 R14, R153 ;  /* 0x00000099000e7308 */ /* 0x000fe20000000800 */
[----:B------:R-:W-:Y:S01]  /*1bd20*/  @!P5 PRMT R198, R82, 0x5410, RZ ;  /* 0x0000541052c6d816 */ /* 0x000fe200000000ff */
[----:B------:R-:W-:Y:S01]  /*1bd30*/  IMAD.MOV.U32 R82, RZ, RZ, R66 ;  /* 0x000000ffff527224 */ /* 0x000fe200078e0042 */
[----:B------:R-:W-:Y:S01]  /*1bd40*/  LOP3.LUT R2, R2, 0xffff, RZ, 0xc0, !PT ;  /* 0x0000ffff02027812 */ /* 0x000fe200078ec0ff */
[----:B------:R-:W-:Y:S01]  /*1bd50*/  @!P0 HADD2 R111, -R158.H0_H0, -RZ.H0_H0 ;  /* 0xa00000ff9e6f8230 */ /* 0x000fe20000000900 */
[----:B------:R-:W-:-:S03]  /*1bd60*/  PRMT R66, R161, 0x5410, R162 ;  /* 0x00005410a1427816 */ /* 0x000fc600000000a2 */
[----:B------:R-:W2:Y:S01]  /*1bd70*/  MUFU.EX2 R15, R155 ;  /* 0x0000009b000f7308 */ /* 0x000ea20000000800 */
[----:B------:R-:W-:Y:S02]  /*1bd80*/  @!P2 PRMT R162, R102, 0x5410, RZ ;  /* 0x0000541066a2a816 */ /* 0x000fe400000000ff */
[----:B------:R-:W-:Y:S01]  /*1bd90*/  PRMT R157, R3, 0x7632, R157 ;  /* 0x00007632039d7816 */ /* 0x000fe2000000009d */
[----:B------:R-:W-:Y:S01]  /*1bda0*/  @!P4 HADD2 R103, -R161.H0_H0, -RZ.H0_H0 ;  /* 0xa00000ffa167c230 */ /* 0x000fe20000000900 */
[C---:B------:R-:W-:Y:S02]  /*1bdb0*/  ISETP.GE.U32.AND P5, PT, R241.reuse, R18, PT ;  /* 0x00000012f100720c */ /* 0x040fe40003fa6070 */
[----:B------:R-:W-:Y:S01]  /*1bdc0*/  ISETP.GE.U32.AND P2, PT, R241, R2, PT ;  /* 0x00000002f100720c */ /* 0x000fe20003f46070 */
[----:B------:R-:W-:Y:S01]  /*1bdd0*/  IMAD.MOV.U32 R102, RZ, RZ, R64 ;  /* 0x000000ffff667224 */ /* 0x000fe200078e0040 */
[----:B------:R-:W-:Y:S01]  /*1bde0*/  LOP3.LUT R2, R6, 0xff, RZ, 0xc0, !PT ;  /* 0x000000ff06027812 */ /* 0x000fe200078ec0ff */
[----:B------:R-:W-:Y:S01]  /*1bdf0*/  @!P1 HADD2 R109, -R159.H0_H0, -RZ.H0_H0 ;  /* 0xa00000ff9f6d9230 */ /* 0x000fe20000000900 */
[----:B------:R-:W-:-:S02]  /*1be00*/  PRMT R64, R158, 0x5410, R157 ;  /* 0x000054109e407816 */ /* 0x000fc4000000009d */
[----:B------:R-:W-:Y:S02]  /*1be10*/  @!P0 PRMT R158, R111, 0x5410, RZ ;  /* 0x000054106f9e8816 */ /* 0x000fe400000000ff */
[----:B------:R-:W-:Y:S02]  /*1be20*/  ISETP.GE.U32.AND P0, PT, R241, R2, PT ;  /* 0x00000002f100720c */ /* 0x000fe40003f06070 */
[----:B------:R-:W-:Y:S01]  /*1be30*/  @!P4 PRMT R161, R103, 0x5410, RZ ;  /* 0x0000541067a1c816 */ /* 0x000fe200000000ff */
[----:B------:R-:W-:Y:S01]  /*1be40*/  IMAD.MOV.U32 R103, RZ, RZ, R65 ;  /* 0x000000ffff677224 */ /* 0x000fe200078e0041 */
[----:B------:R-:W-:Y:S02]  /*1be50*/  SHF.R.U32.HI R2, RZ, 0x18, R6 ;  /* 0x00000018ff027819 */ /* 0x000fe40000011606 */
[----:B------:R-:W-:Y:S02]  /*1be60*/  PRMT R65, R160, 0x5410, R159 ;  /* 0x00005410a0417816 */ /* 0x000fe4000000009f */
[----:B------:R-:W-:-:S02]  /*1be70*/  @!P1 PRMT R159, R109, 0x5410, RZ ;  /* 0x000054106d9f9816 */ /* 0x000fc400000000ff */
[----:B------:R-:W-:Y:S02]  /*1be80*/  ISETP.GE.U32.AND P1, PT, R241, R2, PT ;  /* 0x00000002f100720c */ /* 0x000fe40003f26070 */
[----:B--2---:R-:W-:Y:S01]  /*1be90*/  F2FP.PACK_AB R2, R15, R14 ;  /* 0x0000000e0f02723e */ /* 0x004fe200000000ff */
[----:B------:R-:W-:Y:S01]  /*1bea0*/  @!P5 HADD2 R108, -R160.H0_H0, -RZ.H0_H0 ;  /* 0xa00000ffa06cd230 */ /* 0x000fe20000000900 */
[----:B------:R-:W-:Y:S01]  /*1beb0*/  FADD.FTZ R12, R61, R13 ;  /* 0x0000000d3d0c7221 */ /* 0x000fe20000010000 */
[----:B------:R-:W-:Y:S01]  /*1bec0*/  MUFU.EX2 R109, R146 ;  /* 0x00000092006d7308 */ /* 0x000fe20000000800 */
[C---:B------:R-:W-:Y:S02]  /*1bed0*/  PRMT R156, R2.reuse, 0x7610, R156 ;  /* 0x00007610029c7816 */ /* 0x040fe4000000009c */
[----:B------:R-:W-:-:S05]  /*1bee0*/  PRMT R155, R2, 0x7632, R155 ;  /* 0x00007632029b7816 */ /* 0x000fca000000009b */
[----:B------:R-:W2:Y:S01]  /*1bef0*/  MUFU.EX2 R13, R147 ;  /* 0x00000093000d7308 */ /* 0x000ea20000000800 */
[----:B------:R-:W-:Y:S02]  /*1bf00*/  @!P5 PRMT R160, R108, 0x5410, RZ ;  /* 0x000054106ca0d816 */ /* 0x000fe400000000ff */
[----:B------:R-:W-:Y:S01]  /*1bf10*/  SHF.R.U32.HI R2, RZ, 0x10, R6 ;  /* 0x00000010ff027819 */ /* 0x000fe20000011606 */
[----:B------:R-:W-:Y:S01]  /*1bf20*/  @!P0 HADD2 R117, -R156.H0_H0, -RZ.H0_H0 ;  /* 0xa00000ff9c758230 */ /* 0x000fe20000000900 */
[----:B------:R-:W-:Y:S01]  /*1bf30*/  ISETP.GE.U32.AND P5, PT, R241, R21, PT ;  /* 0x00000015f100720c */ /* 0x000fe20003fa6070 */
[----:B------:R-:W-:Y:S01]  /*1bf40*/  IMAD.MOV.U32 R101, RZ, RZ, R79 ;  /* 0x000000ffff657224 */ /* 0x000fe200078e004f */
[----:B------:R-:W-:Y:S01]  /*1bf50*/  LOP3.LUT R2, R2, 0xff, RZ, 0xc0, !PT ;  /* 0x000000ff02027812 */ /* 0x000fe200078ec0ff */
[----:B------:R-:W-:Y:S01]  /*1bf60*/  IMAD.MOV.U32 R79, RZ, RZ, R230 ;  /* 0x000000ffff4f7224 */ /* 0x000fe200078e00e6 */
[----:B------:R-:W-:Y:S02]  /*1bf70*/  PRMT R230, R156, 0x5410, R155 ;  /* 0x000054109ce67816 */ /* 0x000fe4000000009b */
[----:B------:R-:W-:-:S02]  /*1bf80*/  @!P0 PRMT R156, R117, 0x5410, RZ ;  /* 0x00005410759c8816 */ /* 0x000fc400000000ff */
[----:B------:R-:W-:Y:S02]  /*1bf90*/  ISETP.GE.U32.AND P0, PT, R241, R2, PT ;  /* 0x00000002f100720c */ /* 0x000fe40003f06070 */
[----:B--2---:R-:W-:-:S03]  /*1bfa0*/  F2FP.PACK_AB R3, R109, R13 ;  /* 0x0000000d6d03723e */ /* 0x004fc600000000ff */
[----:B------:R-:W-:Y:S01]  /*1bfb0*/  @!P5 HADD2 R110, -R157.H0_H0, -RZ.H0_H0 ;  /* 0xa00000ff9d6ed230 */ /* 0x000fe20000000900 */
[C---:B------:R-:W-:Y:S02]  /*1bfc0*/  PRMT R154, R3.reuse, 0x7610, R154 ;  /* 0x00007610039a7816 */ /* 0x040fe4000000009a */
[----:B------:R-:W-:Y:S02]  /*1bfd0*/  SHF.R.U32.HI R2, RZ, 0x8, R22 ;  /* 0x00000008ff027819 */ /* 0x000fe40000011616 */
[----:B------:R-:W-:Y:S01]  /*1bfe0*/  @!P5 PRMT R157, R110, 0x5410, RZ ;  /* 0x000054106e9dd816 */ /* 0x000fe200000000ff */
[----:B------:R-:W-:Y:S02]  /*1bff0*/  IMAD.MOV.U32 R110, RZ, RZ, R102 ;  /* 0x000000ffff6e7224 */ /* 0x000fe400078e0066 */
[----:B------:R-:W-:Y:S01]  /*1c000*/  @!P0 HADD2 R119, -R154.H0_H0, -RZ.H0_H0 ;  /* 0xa00000ff9a778230 */ /* 0x000fe20000000900 */
[----:B------:R-:W-:Y:S01]  /*1c010*/  IMAD.MOV.U32 R102, RZ, RZ, R78 ;  /* 0x000000ffff667224 */ /* 0x000fe200078e004e */
[----:B------:R-:W-:Y:S01]  /*1c020*/  PRMT R153, R3, 0x7632, R153 ;  /* 0x0000763203997816 */ /* 0x000fe20000000099 */
[----:B------:R-:W-:Y:S01]  /*1c030*/  IMAD.MOV.U32 R58, RZ, RZ, R191 ;  /* 0x000000ffff3a7224 */ /* 0x000fe200078e00bf */
[----:B------:R-:W-:Y:S01]  /*1c040*/  LOP3.LUT R2, R2, 0xffff, RZ, 0xc0, !PT ;  /* 0x0000ffff02027812 */ /* 0x000fe200078ec0ff */
[----:B------:R-:W-:Y:S01]  /*1c050*/  IMAD.MOV.U32 R78, RZ, RZ, R76 ;  /* 0x000000ffff4e7224 */ /* 0x000fe200078e004c */
[----:B------:R1:W5:Y:S01]  /*1c060*/  LDL.LU R191, [R1+0x1ac] ;  /* 0x0001ac0001bf7983 */ /* 0x0003620000300800 */
[----:B------:R-:W-:-:S02]  /*1c070*/  IMAD.MOV.U32 R77, RZ, RZ, R190 ;  /* 0x000000ffff4d7224 */ /* 0x000fc400078e00be */
[----:B------:R-:W-:Y:S01]  /*1c080*/  IMAD.MOV.U32 R76, RZ, RZ, R180 ;  /* 0x000000ffff4c7224 */ /* 0x000fe200078e00b4 */
[----:B------:R1:W5:Y:S01]  /*1c090*/  LDL.LU R190, [R1+0x1a8] ;  /* 0x0001a80001be7983 */ /* 0x0003620000300800 */
[----:B------:R2:W-:Y:S01]  /*1c0a0*/  MUFU.EX2 R180, R231 ;  /* 0x000000e700b47308 */ /* 0x0005e20000000800 */
[----:B------:R-:W-:Y:S02]  /*1c0b0*/  FADD.FTZ R3, R186, R20 ;  /* 0x00000014ba037221 */ /* 0x000fe40000010000 */
[----:B------:R1:W5:Y:S04]  /*1c0c0*/  LDL.LU R189, [R1+0x1a4] ;  /* 0x0001a40001bd7983 */ /* 0x0003680000300800 */
[----:B------:R1:W5:Y:S04]  /*1c0d0*/  LDL.LU R188, [R1+0x1a0] ;  /* 0x0001a00001bc7983 */ /* 0x0003680000300800 */
[----:B------:R1:W5:Y:S04]  /*1c0e0*/  LDL.LU R187, [R1+0x19c] ;  /* 0x00019c0001bb7983 */ /* 0x0003680000300800 */
[----:B------:R1:W5:Y:S01]  /*1c0f0*/  LDL.LU R186, [R1+0x198] ;  /* 0x0001980001ba7983 */ /* 0x0003620000300800 */
[----:B--2---:R-:W-:-:S02]  /*1c100*/  PRMT R231, R154, 0x5410, R153 ;  /* 0x000054109ae77816 */ /* 0x004fc40000000099 */
[----:B------:R-:W-:Y:S02]  /*1c110*/  @!P0 PRMT R154, R119, 0x5410, RZ ;  /* 0x00005410779a8816 */ /* 0x000fe400000000ff */
[----:B------:R-:W-:Y:S02]  /*1c120*/  ISETP.GE.U32.AND P0, PT, R241, R2, PT ;  /* 0x00000002f100720c */ /* 0x000fe40003f06070 */
[----:B------:R-:W-:Y:S02]  /*1c130*/  LOP3.LUT R2, R16, 0xff, RZ, 0xc0, !PT ;  /* 0x000000ff10027812 */ /* 0x000fe400078ec0ff */
[----:B------:R1:W2:Y:S01]  /*1c140*/  LDL.LU.S16 R16, [R1+0x8] ;  /* 0x0000080001107983 */ /* 0x0002a20000300600 */
[----:B------:R-:W-:Y:S02]  /*1c150*/  IMAD.MOV.U32 R34, RZ, RZ, R100 ;  /* 0x000000ffff227224 */ /* 0x000fe400078e0064 */
[----:B------:R-:W-:Y:S02]  /*1c160*/  IMAD.MOV.U32 R100, RZ, RZ, R80 ;  /* 0x000000ffff647224 */ /* 0x000fe400078e0050 */
[----:B------:R-:W3:Y:S01]  /*1c170*/  MUFU.EX2 R80, R233 ;  /* 0x000000e900507308 */ /* 0x000ee20000000800 */
[----:B------:R-:W-:Y:S01]  /*1c180*/  @!P1 HADD2 R118, -R153.H0_H0, -RZ.H0_H0 ;  /* 0xa00000ff99769230 */ /* 0x000fe20000000900 */
[----:B------:R-:W-:-:S02]  /*1c190*/  IMAD.MOV.U32 R72, RZ, RZ, R60 ;  /* 0x000000ffff487224 */ /* 0x000fc400078e003c */
[----:B------:R-:W-:Y:S02]  /*1c1a0*/  IMAD.MOV.U32 R18, RZ, RZ, R81 ;  /* 0x000000ffff127224 */ /* 0x000fe400078e0051 */
[----:B------:R-:W-:Y:S01]  /*1c1b0*/  IMAD.MOV.U32 R60, RZ, RZ, R181 ;  /* 0x000000ffff3c7224 */ /* 0x000fe200078e00b5 */
[----:B------:R-:W-:Y:S01]  /*1c1c0*/  @!P1 PRMT R153, R118, 0x5410, RZ ;  /* 0x0000541076999816 */ /* 0x000fe200000000ff */
[----:B------:R-:W-:Y:S01]  /*1c1d0*/  MUFU.EX2 R181, R200 ;  /* 0x000000c800b57308 */ /* 0x000fe20000000800 */
[----:B------:R-:W-:-:S07]  /*1c1e0*/  ISETP.GE.U32.AND P1, PT, R241, R2, PT ;  /* 0x00000002f100720c */ /* 0x000fce0003f26070 */
[----:B------:R-:W4:Y:S01]  /*1c1f0*/  MUFU.EX2 R81, R201 ;  /* 0x000000c900517308 */ /* 0x000f220000000800 */
[----:B---3--:R-:W-:-:S04]  /*1c200*/  F2FP.PACK_AB R2, R80, R180 ;  /* 0x000000b45002723e */ /* 0x008fc800000000ff */
[C---:B------:R-:W-:Y:S02]  /*1c210*/  PRMT R152, R2.reuse, 0x7610, R152 ;  /* 0x0000761002987816 */ /* 0x040fe40000000098 */
[----:B------:R-:W-:Y:S02]  /*1c220*/  PRMT R151, R2, 0x7632, R151 ;  /* 0x0000763202977816 */ /* 0x000fe40000000097 */
[----:B------:R-:W-:-:S04]  /*1c230*/  SHF.R.U32.HI R2, RZ, 0x10, R0 ;  /* 0x00000010ff027819 */ /* 0x000fc80000011600 */
[----:B------:R-:W-:-:S04]  /*1c240*/  LOP3.LUT R2, R2, 0xff, RZ, 0xc0, !PT ;  /* 0x000000ff02027812 */ /* 0x000fc800078ec0ff */
[----:B------:R-:W-:Y:S02]  /*1c250*/  ISETP.GE.U32.AND P4, PT, R241, R2, PT ;  /* 0x00000002f100720c */ /* 0x000fe40003f86070 */
[----:B----4-:R-:W-:Y:S01]  /*1c260*/  F2FP.PACK_AB R2, R81, R181 ;  /* 0x000000b55102723e */ /* 0x010fe200000000ff */
[----:B------:R-:W-:-:S03]  /*1c270*/  IMAD.MOV.U32 R111, RZ, RZ, R103 ;  /* 0x000000ffff6f7224 */ /* 0x000fc600078e0067 */
[C---:B------:R-:W-:Y:S02]  /*1c280*/  PRMT R150, R2.reuse, 0x7610, R150 ;  /* 0x0000761002967816 */ /* 0x040fe40000000096 */
[----:B------:R-:W-:Y:S02]  /*1c290*/  PRMT R149, R2, 0x7632, R149 ;  /* 0x0000763202957816 */ /* 0x000fe40000000095 */
[----:B------:R-:W-:Y:S01]  /*1c2a0*/  SHF.R.U32.HI R2, RZ, 0x8, R19 ;  /* 0x00000008ff027819 */ /* 0x000fe20000011613 */
[----:B------:R-:W-:Y:S01]  /*1c2b0*/  @!P2 HADD2 R116, -R155.H0_H0, -RZ.H0_H0 ;  /* 0xa00000ff9b74a230 */ /* 0x000fe20000000900 */
[----:B------:R-:W-:Y:S02]  /*1c2c0*/  IMAD.MOV.U32 R67, RZ, RZ, R82 ;  /* 0x000000ffff437224 */ /* 0x000fe400078e0052 */
[----:B------:R-:W-:Y:S01]  /*1c2d0*/  IMAD.MOV.U32 R103, RZ, RZ, R57 ;  /* 0x000000ffff677224 */ /* 0x000fe200078e0039 */
[----:B------:R-:W-:Y:S01]  /*1c2e0*/  MUFU.EX2 R82, R240 ;  /* 0x000000f000527308 */ /* 0x000fe20000000800 */
[----:B------:R-:W-:Y:S01]  /*1c2f0*/  LOP3.LUT R2, R2, 0xffff, RZ, 0xc0, !PT ;  /* 0x0000ffff02027812 */ /* 0x000fe200078ec0ff */
[----:B------:R-:W-:Y:S01]  /*1c300*/  @!P0 HADD2 R232, -R151.H0_H0, -RZ.H0_H0 ;  /* 0xa00000ff97e88230 */ /* 0x000fe20000000900 */
[----:B------:R-:W-:-:S05]  /*1c310*/  @!P2 PRMT R155, R116, 0x5410, RZ ;  /* 0x00005410749ba816 */ /* 0x000fca00000000ff */
[----:B------:R-:W3:Y:S01]  /*1c320*/  MUFU.EX2 R57, R235 ;  /* 0x000000eb00397308 */ /* 0x000ee20000000800 */
[C---:B------:R-:W-:Y:S02]  /*1c330*/  ISETP.GE.U32.AND P2, PT, R241.reuse, R2, PT ;  /* 0x00000002f100720c */ /* 0x040fe40003f46070 */
[----:B------:R-:W-:Y:S01]  /*1c340*/  LOP3.LUT R2, R0, 0xff, RZ, 0xc0, !PT ;  /* 0x000000ff00027812 */ /* 0x000fe200078ec0ff */
[----:B------:R-:W-:Y:S01]  /*1c350*/  @!P3 HADD2 R250, -R150.H0_H0, -RZ.H0_H0 ;  /* 0xa00000ff96fab230 */ /* 0x000fe20000000900 */
[----:B------:R-:W-:Y:S02]  /*1c360*/  PRMT R201, R152, 0x5410, R151 ;  /* 0x0000541098c97816 */ /* 0x000fe40000000097 */
[----:B------:R-:W-:Y:S02]  /*1c370*/  @!P0 PRMT R151, R232, 0x5410, RZ ;  /* 0x00005410e8978816 */ /* 0x000fe400000000ff */
[----:B------:R-:W-:Y:S02]  /*1c380*/  ISETP.GE.U32.AND P0, PT, R241, R2, PT ;  /* 0x00000002f100720c */ /* 0x000fe40003f06070 */
[----:B------:R-:W-:-:S02]  /*1c390*/  SHF.R.U32.HI R2, RZ, 0x18, R0 ;  /* 0x00000018ff027819 */ /* 0x000fc40000011600 */
[----:B------:R-:W-:Y:S02]  /*1c3a0*/  PRMT R200, R150, 0x5410, R149 ;  /* 0x0000541096c87816 */ /* 0x000fe40000000095 */
[----:B------:R-:W-:Y:S02]  /*1c3b0*/  @!P3 PRMT R150, R250, 0x5410, RZ ;  /* 0x00005410fa96b816 */ /* 0x000fe400000000ff */
[----:B------:R-:W-:Y:S02]  /*1c3c0*/  ISETP.GE.U32.AND P3, PT, R241, R2, PT ;  /* 0x00000002f100720c */ /* 0x000fe40003f66070 */
[----:B---3--:R-:W-:-:S04]  /*1c3d0*/  F2FP.PACK_AB R2, R82, R57 ;  /* 0x000000395202723e */ /* 0x008fc800000000ff */
[C---:B------:R-:W-:Y:S02]  /*1c3e0*/  PRMT R148, R2.reuse, 0x7610, R148 ;  /* 0x0000761002947816 */ /* 0x040fe40000000094 */
[----:B------:R-:W-:Y:S02]  /*1c3f0*/  ISETP.GE.U32.AND P5, PT, R241, R11, PT ;  /* 0x0000000bf100720c */ /* 0x000fe40003fa6070 */
[----:B------:R-:W-:-:S04]  /*1c400*/  PRMT R147, R2, 0x7632, R147 ;  /* 0x0000763202937816 */ /* 0x000fc80000000093 */
[----:B------:R-:W-:Y:S01]  /*1c410*/  PRMT R235, R148, 0x5410, R147 ;  /* 0x0000541094eb7816 */ /* 0x000fe20000000093 */
[----:B--2---:R-:W-:-:S05]  /*1c420*/  @!P0 HADD2 R16, -R148.H0_H0, -RZ.H0_H0 ;  /* 0xa00000ff94108230 */ /* 0x004fca0000000900 */
[----:B------:R-:W-:-:S04]  /*1c430*/  PRMT R11, R16, 0x7610, R11 ;  /* 0x00007610100b7816 */ /* 0x000fc8000000000b */
[----:B------:R-:W-:Y:S02]  /*1c440*/  @!P0 PRMT R148, R11, 0x5410, RZ ;  /* 0x000054100b948816 */ /* 0x000fe400000000ff */
[----:B------:R1:W2:Y:S01]  /*1c450*/  LDL.LU.S16 R11, [R1+0xc] ;  /* 0x00000c00010b7983 */ /* 0x0002a20000300600 */
[----:B------:R-:W-:Y:S01]  /*1c460*/  LOP3.LUT R0, R0, 0xffff, RZ, 0xc0, !PT ;  /* 0x0000ffff00007812 */ /* 0x000fe200078ec0ff */
[----:B------:R-:W-:-:S03]  /*1c470*/  @!P6 HADD2 R234, -R152.H0_H0, -RZ.H0_H0 ;  /* 0xa00000ff98eae230 */ /* 0x000fc60000000900 */
[----:B------:R-:W-:Y:S02]  /*1c480*/  SHF.R.U32.HI R0, RZ, 0x8, R0 ;  /* 0x00000008ff007819 */ /* 0x000fe40000011600 */
[----:B------:R-:W-:Y:S02]  /*1c490*/  @!P6 PRMT R152, R234, 0x5410, RZ ;  /* 0x00005410ea98e816 */ /* 0x000fe400000000ff */
[----:B------:R-:W-:Y:S02]  /*1c4a0*/  LOP3.LUT R0, R0, 0xffff, RZ, 0xc0, !PT ;  /* 0x0000ffff00007812 */ /* 0x000fe400078ec0ff */
[C---:B------:R-:W-:Y:S02]  /*1c4b0*/  ISETP.GE.U32.AND P6, PT, R241.reuse, R25, PT ;  /* 0x00000019f100720c */ /* 0x040fe40003fc6070 */
[----:B------:R-:W-:Y:S01]  /*1c4c0*/  ISETP.GE.U32.AND P0, PT, R241, R0, PT ;  /* 0x00000000f100720c */ /* 0x000fe20003f06070 */
[----:B------:R-:W-:Y:S02]  /*1c4d0*/  FADD.FTZ R6, R17, R10 ;  /* 0x0000000a11067221 */ /* 0x000fe40000010000 */
[----:B------:R-:W-:-:S02]  /*1c4e0*/  IMAD.MOV.U32 R28, RZ, RZ, R34 ;  /* 0x000000ffff1c7224 */ /* 0x000fc400078e0022 */
[----:B------:R3:W-:Y:S06]  /*1c4f0*/  MUFU.EX2 R34, R242 ;  /* 0x000000f200227308 */ /* 0x0007ec0000000800 */
[----:B------:R-:W-:-:S05]  /*1c500*/  @!P6 HADD2 R243, -R149.H0_H0, -RZ.H0_H0 ;  /* 0xa00000ff95f3e230 */ /* 0x000fca0000000900 */
[----:B------:R-:W-:Y:S01]  /*1c510*/  @!P6 PRMT R149, R243, 0x5410, RZ ;  /* 0x00005410f395e816 */ /* 0x000fe200000000ff */
[----:B------:R-:W-:Y:S02]  /*1c520*/  FADD.FTZ R243, R13, R6 ;  /* 0x000000060df37221 */ /* 0x000fe40000010000 */
[----:B---3--:R-:W-:Y:S02]  /*1c530*/  FADD.FTZ R242, R185, R3 ;  /* 0x00000003b9f27221 */ /* 0x008fe40000010000 */
[----:B------:R1:W5:Y:S01]  /*1c540*/  LDL.LU R185, [R1+0x194] ;  /* 0x0001940001b97983 */ /* 0x0003620000300800 */
[----:B--2---:R-:W-:-:S05]  /*1c550*/  @!P0 HADD2 R11, -R147.H0_H0, -RZ.H0_H0 ;  /* 0xa00000ff930b8230 */ /* 0x004fca0000000900 */
[----:B------:R-:W-:Y:S02]  /*1c560*/  PRMT R13, R11, 0x7610, R13 ;  /* 0x000076100b0d7816 */ /* 0x000fe4000000000d */
[----:B------:R1:W2:Y:S01]  /*1c570*/  LDL.LU.S16 R11, [R1+0x30] ;  /* 0x00003000010b7983 */ /* 0x0002a20000300600 */
[----:B------:R-:W-:Y:S02]  /*1c580*/  IMAD.MOV.U32 R21, RZ, RZ, R18 ;  /* 0x000000ffff157224 */ /* 0x000fe400078e0012 */
[----:B------:R-:W-:Y:S01]  /*1c590*/  IMAD.MOV.U32 R18, RZ, RZ, R102 ;  /* 0x000000ffff127224 */ /* 0x000fe200078e0066 */
[----:B------:R1:W3:Y:S01]  /*1c5a0*/  LDL.LU.S16 R16, [R1+0x2c] ;  /* 0x00002c0001107983 */ /* 0x0002e20000300600 */
[----:B------:R-:W-:Y:S02]  /*1c5b0*/  IMAD.MOV.U32 R102, RZ, RZ, R78 ;  /* 0x000000ffff667224 */ /* 0x000fe400078e004e */
[----:B------:R-:W-:Y:S02]  /*1c5c0*/  IMAD.MOV.U32 R78, RZ, RZ, R79 ;  /* 0x000000ffff4e7224 */ /* 0x000fe400078e004f */
[----:B------:R-:W-:-:S02]  /*1c5d0*/  IMAD.MOV.U32 R79, RZ, RZ, R76 ;  /* 0x000000ffff4f7224 */ /* 0x000fc400078e004c */
[----:B------:R-:W-:Y:S02]  /*1c5e0*/  IMAD.MOV.U32 R76, RZ, RZ, R77 ;  /* 0x000000ffff4c7224 */ /* 0x000fe400078e004d */
[----:B------:R-:W-:Y:S02]  /*1c5f0*/  IMAD.MOV.U32 R36, RZ, RZ, R58 ;  /* 0x000000ffff247224 */ /* 0x000fe400078e003a */
[----:B------:R-:W-:Y:S01]  /*1c600*/  IMAD.MOV.U32 R77, RZ, RZ, R168 ;  /* 0x000000ffff4d7224 */ /* 0x000fe200078e00a8 */
[----:B------:R-:W-:Y:S08]  /*1c610*/  MUFU.EX2 R58, R229 ;  /* 0x000000e5003a7308 */ /* 0x000ff00000000800 */
[----:B------:R-:W4:Y:S01]  /*1c620*/  MUFU.EX2 R168, R228 ;  /* 0x000000e400a87308 */ /* 0x000f220000000800 */
[----:B------:R-:W-:Y:S01]  /*1c630*/  FADD.FTZ R9, R23, R9 ;  /* 0x0000000917097221 */ /* 0x000fe20000010000 */
[----:B------:R-:W-:Y:S01]  /*1c640*/  @!P0 PRMT R147, R13, 0x5410, RZ ;  /* 0x000054100d938816 */ /* 0x000fe200000000ff */
[----:B------:R-:W-:Y:S01]  /*1c650*/  FADD.FTZ R10, R62, R12 ;  /* 0x0000000c3e0a7221 */ /* 0x000fe20000010000 */
[----:B----4-:R-:W-:-:S04]  /*1c660*/  F2FP.PACK_AB R3, R168, R58 ;  /* 0x0000003aa803723e */ /* 0x010fc800000000ff */
[----:B------:R-:W-:Y:S01]  /*1c670*/  PRMT R146, R3, 0x7610, R146 ;  /* 0x0000761003927816 */ /* 0x000fe20000000092 */
[----:B------:R-:W-:Y:S02]  /*1c680*/  FADD.FTZ R9, R14, R9 ;  /* 0x000000090e097221 */ /* 0x000fe40000010000 */
[----:B------:R1:W4:Y:S04]  /*1c690*/  LDL.LU.S16 R14, [R1+0x28] ;  /* 0x00002800010e7983 */ /* 0x0003280000300600 */
[----:B------:R1:W4:Y:S01]  /*1c6a0*/  LDL.LU.S16 R13, [R1+0x14] ;  /* 0x00001400010d7983 */ /* 0x0003220000300600 */
[----:B--2---:R-:W-:-:S05]  /*1c6b0*/  @!P4 HADD2 R11, -R146.H0_H0, -RZ.H0_H0 ;  /* 0xa00000ff920bc230 */ /* 0x004fca0000000900 */
[----:B------:R-:W-:Y:S02]  /*1c6c0*/  PRMT R12, R11, 0x7610, R12 ;  /* 0x000076100b0c7816 */ /* 0x000fe4000000000c */
[----:B------:R1:W2:Y:S01]  /*1c6d0*/  LDL.LU.S16 R11, [R1+0x10] ;  /* 0x00001000010b7983 */ /* 0x0002a20000300600 */
[----:B------:R-:W-:Y:S01]  /*1c6e0*/  IMAD.MOV.U32 R108, RZ, RZ, R59 ;  /* 0x000000ffff6c7224 */ /* 0x000fe200078e003b */
[----:B------:R-:W-:Y:S01]  /*1c6f0*/  MUFU.EX2 R61, R202 ;  /* 0x000000ca003d7308 */ /* 0x000fe20000000800 */
[----:B------:R-:W-:-:S07]  /*1c700*/  IMAD.MOV.U32 R59, RZ, RZ, R183 ;  /* 0x000000ffff3b7224 */ /* 0x000fce00078e00b7 */
[----:B------:R-:W1:Y:S08]  /*1c710*/  MUFU.EX2 R183, R203 ;  /* 0x000000cb00b77308 */ /* 0x000e700000000800 */
[----:B------:R-:W3:Y:S01]  /*1c720*/  MUFU.EX2 R251, R251 ;  /* 0x000000fb00fb7308 */ /* 0x000ee20000000800 */
[----:B------:R-:W-:Y:S02]  /*1c730*/  PRMT R145, R3, 0x7632, R145 ;  /* 0x0000763203917816 */ /* 0x000fe40000000091 */
[----:B-1----:R-:W-:-:S04]  /*1c740*/  F2FP.PACK_AB R0, R183, R61 ;  /* 0x0000003db700723e */ /* 0x002fc800000000ff */
[C---:B------:R-:W-:Y:S01]  /*1c750*/  PRMT R142, R0.reuse, 0x7632, R142 ;  /* 0x00007632008e7816 */ /* 0x040fe2000000008e */
[----:B---3--:R-:W-:Y:S01]  /*1c760*/  @!P3 HADD2 R16, -R145.H0_H0, -RZ.H0_H0 ;  /* 0xa00000ff9110b230 */ /* 0x008fe20000000900 */
[----:B------:R-:W-:Y:S01]  /*1c770*/  F2FP.PACK_AB R2, R251, R34 ;  /* 0x00000022fb02723e */ /* 0x000fe200000000ff */
[----:B------:R-:W-:Y:S01]  /*1c780*/  @!P1 HADD2 R252, -R0.H0_H0, -RZ.H0_H0 ;  /* 0xa00000ff00fc9230 */ /* 0x000fe20000000900 */
[C---:B------:R-:W-:Y:S01]  /*1c790*/  @P1 PRMT R228, R0.reuse, 0x7610, R228 ;  /* 0x0000761000e41816 */ /* 0x040fe200000000e4 */
[----:B------:R-:W-:Y:S01]  /*1c7a0*/  FADD.FTZ R250, R35, R10 ;  /* 0x0000000a23fa7221 */ /* 0x000fe20000010000 */
[----:B------:R-:W-:Y:S01]  /*1c7b0*/  PRMT R232, R0, 0x5410, R142 ;  /* 0x0000541000e87816 */ /* 0x000fe2000000008e */
[----:B------:R-:W-:Y:S01]  /*1c7c0*/  IMAD.MOV.U32 R0, RZ, RZ, c[0x0][0x228] ;  /* 0x00008a00ff007624 */ /* 0x000fe200078e00ff */
[C---:B------:R-:W-:Y:S02]  /*1c7d0*/  PRMT R144, R2.reuse, 0x7610, R144 ;  /* 0x0000761002907816 */ /* 0x040fe40000000090 */
[----:B------:R-:W-:-:S02]  /*1c7e0*/  PRMT R143, R2, 0x7632, R143 ;  /* 0x00007632028f7816 */ /* 0x000fc4000000008f */
[----:B------:R-:W-:Y:S01]  /*1c7f0*/  PRMT R10, R16, 0x7610, R10 ;  /* 0x00007610100a7816 */ /* 0x000fe2000000000a */
[----:B------:R-:W-:Y:S01]  /*1c800*/  IMAD.MOV.U32 R16, RZ, RZ, R102 ;  /* 0x000000ffff107224 */ /* 0x000fe200078e0066 */
[----:B------:R-:W-:Y:S01]  /*1c810*/  ISETP.GE.U32.AND P6, PT, R241, R24, PT ;  /* 0x00000018f100720c */ /* 0x000fe20003fc6070 */
[----:B------:R-:W-:Y:S02]  /*1c820*/  IMAD.MOV.U32 R102, RZ, RZ, R140 ;  /* 0x000000ffff667224 */ /* 0x000fe400078e008c */
[----:B------:R-:W-:Y:S02]  /*1c830*/  IMAD.MOV.U32 R118, RZ, RZ, R42 ;  /* 0x000000ffff767224 */ /* 0x000fe400078e002a */
[----:B------:R-:W-:Y:S02]  /*1c840*/  IMAD.MOV.U32 R116, RZ, RZ, R103 ;  /* 0x000000ffff747224 */ /* 0x000fe400078e0067 */
[----:B------:R-:W-:Y:S02]  /*1c850*/  IMAD.MOV.U32 R140, RZ, RZ, R164 ;  /* 0x000000ffff8c7224 */ /* 0x000fe400078e00a4 */
[----:B------:R-:W-:-:S02]  /*1c860*/  IMAD.SHL.U32 R42, R0, 0x8, RZ ;  /* 0x00000008002a7824 */ /* 0x000fc400078e00ff */
        /* <DEDUP_REMOVED lines=11> */
[----:B------:R-:W-:-:S02]  /*1c920*/  IMAD.SHL.U32 R40, R0, 0x40, RZ ;  /* 0x0000004000287824 */ /* 0x000fc400078e00ff */
[----:B------:R-:W-:Y:S01]  /*1c930*/  IMAD R38, R0, 0x48, RZ ;  /* 0x0000004800267824 */ /* 0x000fe200078e02ff */
[----:B------:R-:W-:Y:S01]  /*1c940*/  LOP3.LUT R0, R249, UR28, R24, 0x96, !PT ;  /* 0x0000001cf9007c12 */ /* 0x000fe2000f8e9618 */
[----:B------:R-:W-:Y:S02]  /*1c950*/  IMAD.MOV.U32 R17, RZ, RZ, R28 ;  /* 0x000000ffff117224 */ /* 0x000fe400078e001c */
[----:B------:R-:W-:Y:S02]  /*1c960*/  IMAD.MOV.U32 R119, RZ, RZ, R67 ;  /* 0x000000ffff777224 */ /* 0x000fe400078e0043 */
[----:B------:R-:W-:Y:S01]  /*1c970*/  IMAD.MOV.U32 R28, RZ, RZ, R29 ;  /* 0x000000ffff1c7224 */ /* 0x000fe200078e001d */
[----:B----4-:R-:W-:Y:S01]  /*1c980*/  @!P6 HADD2 R14, -R144.H0_H0, -RZ.H0_H0 ;  /* 0xa00000ff900ee230 */ /* 0x010fe20000000900 */
[----:B------:R-:W-:Y:S02]  /*1c990*/  IMAD.MOV.U32 R117, RZ, RZ, R36 ;  /* 0x000000ffff757224 */ /* 0x000fe400078e0024 */
[----:B------:R-:W-:-:S02]  /*1c9a0*/  IMAD.MOV.U32 R67, RZ, RZ, R39 ;  /* 0x000000ffff437224 */ /* 0x000fc400078e0027 */
[----:B------:R-:W-:Y:S02]  /*1c9b0*/  IMAD.MOV.U32 R29, RZ, RZ, R37 ;  /* 0x000000ffff1d7224 */ /* 0x000fe400078e0025 */
[----:B------:R-:W-:Y:S01]  /*1c9c0*/  IMAD.WIDE.U32 R36, R0, -0x326172a9, RZ ;  /* 0xcd9e8d5700247825 */ /* 0x000fe200078e00ff */
[----:B------:R-:W-:Y:S01]  /*1c9d0*/  LOP3.LUT R0, R55, UR26, R248, 0x96, !PT ;  /* 0x0000001a37007c12 */ /* 0x000fe2000f8e96f8 */
[----:B------:R-:W-:Y:S01]  /*1c9e0*/  @!P2 HADD2 R13, -R143.H0_H0, -RZ.H0_H0 ;  /* 0xa00000ff8f0da230 */ /* 0x000fe20000000900 */
[----:B------:R-:W-:Y:S02]  /*1c9f0*/  PRMT R6, R14, 0x7610, R6 ;  /* 0x000076100e067816 */ /* 0x000fe40000000006 */
[----:B------:R-:W-:Y:S02]  /*1ca00*/  PRMT R233, R144, 0x5410, R143 ;  /* 0x0000541090e97816 */ /* 0x000fe4000000008f */
[----:B------:R-:W-:Y:S02]  /*1ca10*/  @!P6 PRMT R144, R6, 0x5410, RZ ;  /* 0x000054100690e816 */ /* 0x000fe400000000ff */
[----:B------:R-:W-:-:S04]  /*1ca20*/  PRMT R3, R13, 0x7610, R3 ;  /* 0x000076100d037816 */ /* 0x000fc80000000003 */
[----:B------:R-:W-:Y:S02]  /*1ca30*/  @!P2 PRMT R143, R3, 0x5410, RZ ;  /* 0x00005410038fa816 */ /* 0x000fe400000000ff */
[----:B------:R-:W-:Y:S02]  /*1ca40*/  PRMT R229, R241, 0x7054, R241 ;  /* 0x00007054f1e57816 */ /* 0x000fe400000000f1 */
[----:B------:R-:W-:Y:S02]  /*1ca50*/  PRMT R234, R146, 0x5410, R145 ;  /* 0x0000541092ea7816 */ /* 0x000fe40000000091 */
[----:B------:R-:W-:Y:S01]  /*1ca60*/  @!P3 PRMT R145, R10, 0x5410, RZ ;  /* 0x000054100a91b816 */ /* 0x000fe200000000ff */
[----:B------:R-:W-:Y:S01]  /*1ca70*/  IMAD.WIDE.U32 R202, R17, -0x326172a9, RZ ;  /* 0xcd9e8d5711ca7825 */ /* 0x000fe200078e00ff */
[----:B------:R-:W-:-:S03]  /*1ca80*/  @!P1 PRMT R228, R252, 0x5410, RZ ;  /* 0x00005410fce49816 */ /* 0x000fc600000000ff */
[----:B------:R-:W-:Y:S02]  /*1ca90*/  FADD.FTZ R240, R15, R9 ;  /* 0x000000090ff07221 */ /* 0x000fe40000010000 */
[----:B------:R-:W-:Y:S02]  /*1caa0*/  IMAD.MOV.U32 R252, RZ, RZ, R116 ;  /* 0x000000fffffc7224 */ /* 0x000fe400078e0074 */
[----:B------:R-:W-:Y:S02]  /*1cab0*/  IMAD.MOV.U32 R116, RZ, RZ, R110 ;  /* 0x000000ffff747224 */ /* 0x000fe400078e006e */
[----:B------:R-:W-:Y:S01]  /*1cac0*/  IMAD.MOV.U32 R110, RZ, RZ, R30 ;  /* 0x000000ffff6e7224 */ /* 0x000fe200078e001e */
[----:B------:R-:W-:Y:S01]  /*1cad0*/  @!P4 PRMT R146, R12, 0x5410, RZ ;  /* 0x000054100c92c816 */ /* 0x000fe200000000ff */
[----:B------:R-:W-:Y:S02]  /*1cae0*/  IMAD.MOV.U32 R12, RZ, RZ, R103 ;  /* 0x000000ffff0c7224 */ /* 0x000fe400078e0067 */
[----:B------:R-:W-:-:S02]  /*1caf0*/  IMAD.MOV.U32 R103, RZ, RZ, R28 ;  /* 0x000000ffff677224 */ /* 0x000fc400078e001c */
[----:B------:R-:W-:Y:S02]  /*1cb00*/  IMAD.MOV.U32 R14, RZ, RZ, R29 ;  /* 0x000000ffff0e7224 */ /* 0x000fe400078e001d */
[----:B------:R-:W-:Y:S01]  /*1cb10*/  IMAD.MOV.U32 R62, RZ, RZ, R18 ;  /* 0x000000ffff3e7224 */ /* 0x000fe200078e0012 */
[----:B--2---:R-:W-:-:S05]  /*1cb20*/  @!P5 HADD2 R11, -R142.H0_H0, -RZ.H0_H0 ;  /* 0xa00000ff8e0bd230 */ /* 0x004fca0000000900 */
[----:B------:R-:W-:Y:S01]  /*1cb30*/  PRMT R2, R11, 0x7610, R2 ;  /* 0x000076100b027816 */ /* 0x000fe20000000002 */
[----:B------:R-:W-:Y:S02]  /*1cb40*/  IMAD.MOV.U32 R11, RZ, RZ, R101 ;  /* 0x000000ffff0b7224 */ /* 0x000fe400078e0065 */
[----:B------:R-:W-:Y:S02]  /*1cb50*/  IMAD.MOV.U32 R101, RZ, RZ, R141 ;  /* 0x000000ffff657224 */ /* 0x000fe400078e008d */
[----:B------:R-:W-:-:S04]  /*1cb60*/  IMAD.MOV.U32 R141, RZ, RZ, R165 ;  /* 0x000000ffff8d7224 */ /* 0x000fc800078e00a5 */
[--C-:B------:R-:W-:Y:S01]  /*1cb70*/  IMAD.WIDE R42, R42, 0x2, R140.reuse ;  /* 0x000000022a2a7825 */ /* 0x100fe200078e028c */
[----:B------:R-:W-:Y:S04]  /*1cb80*/  STG.E.U16 [R140.64+-0x100], R51 ;  /* 0xffff00338c007986 */ /* 0x000fe8000c101522 */
[----:B------:R-:W-:Y:S01]  /*1cb90*/  STG.E.U16 [R140.64+-0xfe], R50 ;  /* 0xffff02328c007986 */ /* 0x000fe2000c101522 */
[----:B------:R-:W-:-:S03]  /*1cba0*/  IMAD.WIDE R38, R38, 0x2, R140 ;  /* 0x0000000226267825 */ /* 0x000fc600078e028c */
[----:B------:R1:W-:Y:S01]  /*1cbb0*/  STG.E.U16 [R42.64+-0x100], R41 ;  /* 0xffff00292a007986 */ /* 0x0003e2000c101522 */
[----:B------:R-:W-:-:S03]  /*1cbc0*/  @!P5 PRMT R142, R2, 0x5410, RZ ;  /* 0x00005410028ed816 */ /* 0x000fc600000000ff */
[----:B------:R-:W-:Y:S01]  /*1cbd0*/  STG.E.U16 [R42.64+-0xfe], R48 ;  /* 0xffff02302a007986 */ /* 0x000fe2000c101522 */
[----:B------:R-:W-:Y:S01]  /*1cbe0*/  LOP3.LUT R2, R37, UR27, R26, 0x96, !PT ;  /* 0x0000001b25027c12 */ /* 0x000fe2000f8e961a */
[----:B-1----:R-:W-:-:S05]  /*1cbf0*/  IMAD.WIDE R40, R40, 0x2, R140 ;  /* 0x0000000228287825 */ /* 0x002fca00078e028c */
[----:B------:R-:W-:Y:S04]  /*1cc00*/  STG.E.U16 [R40.64+-0x100], R8 ;  /* 0xffff000828007986 */ /* 0x000fe8000c101522 */
[----:B------:R1:W-:Y:S04]  /*1cc10*/  STG.E.U16 [R40.64+-0xfe], R7 ;  /* 0xffff020728007986 */ /* 0x0003e8000c101522 */
[----:B------:R-:W-:Y:S04]  /*1cc20*/  STG.E.U16 [R38.64+-0x100], R5 ;  /* 0xffff000526007986 */ /* 0x000fe8000c101522 */
[----:B------:R2:W-:Y:S01]  /*1cc30*/  STG.E.U16 [R38.64+-0xfe], R4 ;  /* 0xffff020426007986 */ /* 0x0005e2000c101522 */
[----:B-1----:R-:W-:-:S04]  /*1cc40*/  IMAD.WIDE.U32 R6, R2, -0x2daee0ad, RZ ;  /* 0xd2511f5302067825 */ /* 0x002fc800078e00ff */
[----:B--2---:R-:W-:-:S05]  /*1cc50*/  IMAD.WIDE.U32 R4, R0, -0x326172a9, RZ ;  /* 0xcd9e8d5700047825 */ /* 0x004fca00078e00ff */
[----:B------:R-:W-:Y:S02]  /*1cc60*/  LOP3.LUT R2, R5, UR25, R36, 0x96, !PT ;  /* 0x0000001905027c12 */ /* 0x000fe4000f8e9624 */
[----:B------:R-:W-:-:S03]  /*1cc70*/  LOP3.LUT R0, R7, UR24, R54, 0x96, !PT ;  /* 0x0000001807007c12 */ /* 0x000fc6000f8e9636 */
        /* <DEDUP_REMOVED lines=27> */
[----:B------:R-:W-:Y:S01]  /*1ce30*/  PRMT R3, R0, 0x5410, R2 ;  /* 0x0000541000037816 */ /* 0x000fe20000000002 */
[----:B------:R-:W-:-:S04]  /*1ce40*/  HSET2.LE.AND R0, R5, R229, PT ;  /* 0x000000e505007233 */ /* 0x000fc80003803000 */
[--C-:B------:R-:W-:Y:S01]  /*1ce50*/  HSET2.LE.AND R3, R3, R229.reuse, PT ;  /* 0x000000e503037233 */ /* 0x100fe20003803000 */
[----:B------:R-:W-:Y:S02]  /*1ce60*/  LOP3.LUT R11, R0, R11, RZ, 0xc0, !PT ;  /* 0x0000000b000b7212 */ /* 0x000fe400078ec0ff */
[----:B------:R-:W-:Y:S02]  /*1ce70*/  LOP3.LUT R0, R203, R184, RZ, 0x3c, !PT ;  /* 0x000000b8cb007212 */ /* 0x000fe400078e3cff */
[----:B------:R-:W-:Y:S01]  /*1ce80*/  LOP3.LUT R9, R3, R119, RZ, 0xc0, !PT ;  /* 0x0000007703097212 */ /* 0x000fe200078ec0ff */
[----:B------:R-:W-:Y:S01]  /*1ce90*/  IMAD.MOV.U32 R119, RZ, RZ, R111 ;  /* 0x000000ffff777224 */ /* 0x000fe200078e006f */
[----:B------:R-:W-:Y:S01]  /*1cea0*/  HSET2.LE.AND R2, R4, R229, PT ;  /* 0x000000e504027233 */ /* 0x000fe20003803000 */
[----:B------:R-:W-:Y:S02]  /*1ceb0*/  IMAD.MOV.U32 R111, RZ, RZ, R31 ;  /* 0x000000ffff6f7224 */ /* 0x000fe400078e001f */
[----:B------:R-:W-:Y:S01]  /*1cec0*/  IMAD.MOV.U32 R55, RZ, RZ, R12 ;  /* 0x000000ffff377224 */ /* 0x000fe200078e000c */
[----:B------:R-:W-:Y:S01]  /*1ced0*/  STG.E.U16 [R140.64+-0xf0], R47 ;  /* 0xffff102f8c007986 */ /* 0x000fe2000c101522 */
[----:B------:R-:W-:-:S03]  /*1cee0*/  IMAD.WIDE.U32 R30, R0, -0x2daee0ad, RZ ;  /* 0xd2511f53001e7825 */ /* 0x000fc600078e00ff */
[----:B------:R-:W-:Y:S02]  /*1cef0*/  STG.E.U16 [R140.64+-0xee], R46 ;  /* 0xffff122e8c007986 */ /* 0x000fe4000c101522 */
[----:B------:R-:W-:Y:S01]  /*1cf00*/  LOP3.LUT R0, R31, UR28, R24, 0x96, !PT ;  /* 0x0000001c1f007c12 */ /* 0x000fe2000f8e9618 */
[----:B------:R-:W-:Y:S01]  /*1cf10*/  IMAD.MOV.U32 R118, RZ, RZ, R21 ;  /* 0x000000ffff767224 */ /* 0x000fe200078e0015 */
[----:B------:R-:W-:Y:S01]  /*1cf20*/  UIADD3 UR5, UR5, 0x1, URZ ;  /* 0x0000000105057890 */ /* 0x000fe2000fffe03f */
[----:B------:R-:W-:Y:S01]  /*1cf30*/  IMAD.MOV.U32 R51, RZ, RZ, R109 ;  /* 0x000000ffff337224 */ /* 0x000fe200078e006d */
[----:B------:R1:W5:Y:S01]  /*1cf40*/  LDL.LU R184, [R1+0x190] ;  /* 0x0001900001b87983 */ /* 0x0003620000300800 */
[----:B------:R-:W-:Y:S01]  /*1cf50*/  IMAD.WIDE.U32 R28, R0, -0x326172a9, RZ ;  /* 0xcd9e8d57001c7825 */ /* 0x000fe200078e00ff */
[----:B------:R-:W-:Y:S02]  /*1cf60*/  LOP3.LUT R8, R2, R16, RZ, 0xc0, !PT ;  /* 0x0000001002087212 */ /* 0x000fe400078ec0ff */
[----:B------:R-:W-:-:S02]  /*1cf70*/  LOP3.LUT R2, R27, UR29, R202, 0x96, !PT ;  /* 0x0000001d1b027c12 */ /* 0x000fc4000f8e96ca */
        /* <DEDUP_REMOVED lines=14> */
[----:B------:R-:W-:-:S04]  /*1d060*/  LOP3.LUT R0, R2, 0xffff, RZ, 0xc0, !PT ;  /* 0x0000ffff02007812 */ /* 0x000fc800078ec0ff */
[----:B------:R-:W-:Y:S02]  /*1d070*/  SHF.R.U32.HI R4, RZ, 0x8, R0 ;  /* 0x00000008ff047819 */ /* 0x000fe40000011600 */
[----:B------:R-:W-:-:S04]  /*1d080*/  LOP3.LUT R0, R2, 0xff, RZ, 0xc0, !PT ;  /* 0x000000ff02007812 */ /* 0x000fc800078ec0ff */
[----:B------:R-:W-:Y:S01]  /*1d090*/  PRMT R0, R0, 0x5410, R4 ;  /* 0x0000541000007816 */ /* 0x000fe20000000004 */
[----:B------:R-:W-:-:S04]  /*1d0a0*/  IMAD.WIDE.U32 R16, R7, -0x326172a9, RZ ;  /* 0xcd9e8d5707107825 */ /* 0x000fc800078e00ff */
[----:B------:R-:W-:Y:S01]  /*1d0b0*/  HSET2.LE.AND R0, R0, R229, PT ;  /* 0x000000e500007233 */ /* 0x000fe20003803000 */
[----:B------:R-:W-:-:S04]  /*1d0c0*/  SHF.R.U32.HI R4, RZ, 0x10, R2 ;  /* 0x00000010ff047819 */ /* 0x000fc80000011602 */
[----:B------:R-:W-:Y:S02]  /*1d0d0*/  LOP3.LUT R6, R0, R32, RZ, 0xc0, !PT ;  /* 0x0000002000067212 */ /* 0x000fe400078ec0ff */
[----:B------:R-:W-:Y:S02]  /*1d0e0*/  LOP3.LUT R0, R3, UR8, R16, 0x96, !PT ;  /* 0x0000000803007c12 */ /* 0x000fe4000f8e9610 */
        /* <DEDUP_REMOVED lines=15> */
[----:B------:R-:W-:-:S05]  /*1d1e0*/  HSET2.LE.AND R0, R0, R229, PT ;  /* 0x000000e500007233 */ /* 0x000fca0003803000 */
[----:B------:R-:W-:Y:S01]  /*1d1f0*/  LOP3.LUT R5, R0, R49, RZ, 0xc0, !PT ;  /* 0x0000003100057212 */ /* 0x000fe200078ec0ff */
[----:B------:R-:W-:Y:S02]  /*1d200*/  IMAD.MOV.U32 R0, RZ, RZ, R14 ;  /* 0x000000ffff007224 */ /* 0x000fe400078e000e */
[----:B------:R-:W2:Y:S01]  /*1d210*/  LDSM.16.MT88.4 R12, [R169+0x6000] ;  /* 0x00600000a90c783b */ /* 0x000ea20000004200 */
[----:B------:R-:W-:-:S03]  /*1d220*/  IMAD.MOV.U32 R26, RZ, RZ, R24 ;  /* 0x000000ffff1a7224 */ /* 0x000fc600078e0018 */
[----:B------:R-:W-:Y:S01]  /*1d230*/  STG.E.U16 [R42.64+-0xf0], R44 ;  /* 0xffff102c2a007986 */ /* 0x000fe2000c101522 */
[----:B------:R-:W-:-:S03]  /*1d240*/  IMAD.MOV.U32 R27, RZ, RZ, R25 ;  /* 0x000000ffff1b7224 */ /* 0x000fc600078e0019 */
[----:B------:R2:W-:Y:S01]  /*1d250*/  STG.E.U16 [R42.64+-0xee], R45 ;  /* 0xffff122d2a007986 */ /* 0x0005e2000c101522 */
[----:B------:R-:W-:Y:S02]  /*1d260*/  IMAD.MOV.U32 R54, RZ, RZ, R62 ;  /* 0x000000ffff367224 */ /* 0x000fe400078e003e */
[----:B------:R-:W-:Y:S02]  /*1d270*/  IMAD.MOV.U32 R25, RZ, RZ, R118 ;  /* 0x000000ffff197224 */ /* 0x000fe400078e0076 */
[----:B------:R-:W-:Y:S02]  /*1d280*/  IMAD.MOV.U32 R24, RZ, RZ, R119 ;  /* 0x000000ffff187224 */ /* 0x000fe400078e0077 */
[----:B------:R-:W-:Y:S02]  /*1d290*/  IMAD.MOV.U32 R48, RZ, RZ, R116 ;  /* 0x000000ffff307224 */ /* 0x000fe400078e0074 */
[----:B------:R-:W-:Y:S02]  /*1d2a0*/  IMAD.MOV.U32 R50, RZ, RZ, R117 ;  /* 0x000000ffff327224 */ /* 0x000fe400078e0075 */
[----:B------:R-:W-:Y:S01]  /*1d2b0*/  IMAD.MOV.U32 R109, RZ, RZ, R60 ;  /* 0x000000ffff6d7224 */ /* 0x000fe200078e003c */
[C---:B--2---:R-:W-:Y:S07]  /*1d2c0*/  HMMA.16816.F32 R44, R8.reuse, R12, R136 ;  /* 0x0000000c082c723c */ /* 0x044fee0000001888 */
[----:B------:R-:W-:Y:S01]  /*1d2d0*/  IMAD.MOV.U32 R139, RZ, RZ, R108 ;  /* 0x000000ffff8b7224 */ /* 0x000fe200078e006c */
[----:B------:R-:W-:Y:S01]  /*1d2e0*/  HMMA.16816.F32 R116, R8, R14, R132 ;  /* 0x0000000e0874723c */ /* 0x000fe20000001884 */
[----:B------:R-:W-:-:S02]  /*1d2f0*/  IMAD.MOV.U32 R138, RZ, RZ, R61 ;  /* 0x000000ffff8a7224 */ /* 0x000fc400078e003d */
[----:B------:R-:W-:Y:S02]  /*1d300*/  IMAD.MOV.U32 R137, RZ, RZ, R34 ;  /* 0x000000ffff897224 */ /* 0x000fe400078e0022 */
[----:B------:R-:W-:-:S03]  /*1d310*/  IMAD.MOV.U32 R108, RZ, RZ, R63 ;  /* 0x000000ffff6c7224 */ /* 0x000fc600078e003f */
[C---:B------:R-:W-:Y:S08]  /*1d320*/  HMMA.16816.F32 R32, R4.reuse, R12, R112 ;  /* 0x0000000c0420723c */ /* 0x040ff00000001870 */
[----:B------:R-:W-:Y:S01]  /*1d330*/  HMMA.16816.F32 R60, R4, R14, R104 ;  /* 0x0000000e043c723c */ /* 0x000fe20000001868 */
[----:B------:R-:W2:Y:S01]  /*1d340*/  LDSM.16.MT88.4 R12, [R172+0x6000] ;  /* 0x00600000ac0c783b */ /* 0x000ea20000004200 */
[----:B------:R-:W-:-:S02]  /*1d350*/  IMAD.MOV.U32 R3, RZ, RZ, R54 ;  /* 0x000000ffff037224 */ /* 0x000fc400078e0036 */
[----:B------:R-:W-:Y:S02]  /*1d360*/  IMAD.MOV.U32 R2, RZ, RZ, R55 ;  /* 0x000000ffff027224 */ /* 0x000fe400078e0037 */
[----:B------:R-:W-:Y:S02]  /*1d370*/  IMAD.MOV.U32 R133, RZ, RZ, R110 ;  /* 0x000000ffff857224 */ /* 0x000fe400078e006e */
[----:B------:R-:W-:Y:S01]  /*1d380*/  IMAD.MOV.U32 R136, RZ, RZ, R111 ;  /* 0x000000ffff887224 */ /* 0x000fe200078e006f */
[----:B--2---:R-:W-:Y:S07]  /*1d390*/  HMMA.16816.F32 R112, R8, R12, R128 ;  /* 0x0000000c0870723c */ /* 0x004fee0000001880 */
[----:B------:R-:W-:-:S02]  /*1d3a0*/  IMAD.MOV.U32 R128, RZ, RZ, R59 ;  /* 0x000000ffff807224 */ /* 0x000fc400078e003b */
[----:B------:R-:W-:Y:S02]  /*1d3b0*/  IMAD.MOV.U32 R129, RZ, RZ, R58 ;  /* 0x000000ffff817224 */ /* 0x000fe400078e003a */
[----:B------:R-:W-:Y:S02]  /*1d3c0*/  IMAD.MOV.U32 R130, RZ, RZ, R57 ;  /* 0x000000ffff827224 */ /* 0x000fe400078e0039 */
[----:B------:R-:W-:Y:S02]  /*1d3d0*/  IMAD.MOV.U32 R131, RZ, RZ, R56 ;  /* 0x000000ffff837224 */ /* 0x000fe400078e0038 */
[----:B------:R-:W-:Y:S07]  /*1d3e0*/  HMMA.16816.F32 R56, R4, R12, R96 ;  /* 0x0000000c0438723c */ /* 0x000fee0000001860 */
[----:B------:R-:W-:-:S02]  /*1d3f0*/  IMAD.MOV.U32 R97, RZ, RZ, R109 ;  /* 0x000000ffff617224 */ /* 0x000fc400078e006d */
[----:B------:R-:W-:Y:S02]  /*1d400*/  IMAD.MOV.U32 R98, RZ, RZ, R108 ;  /* 0x000000ffff627224 */ /* 0x000fe400078e006c */
[----:B------:R-:W-:Y:S01]  /*1d410*/  IMAD.MOV.U32 R99, RZ, RZ, R53 ;  /* 0x000000ffff637224 */ /* 0x000fe200078e0035 */
[-C--:B------:R-:W-:Y:S08]  /*1d420*/  HMMA.16816.F32 R108, R8, R14.reuse, R236 ;  /* 0x0000000e086c723c */ /* 0x080ff000000018ec */
        /* <DEDUP_REMOVED lines=10> */
[-C--:B--2---:R-:W-:Y:S08]  /*1d4d0*/  HMMA.16816.F32 R48, R4, R12.reuse, R88 ;  /* 0x0000000c0430723c */ /* 0x084ff00000001858 */
[----:B------:R-:W-:Y:S08]  /*1d4e0*/  HMMA.16816.F32 R104, R8, R12, R244 ;  /* 0x0000000c0868723c */ /* 0x000ff000000018f4 */
        /* <DEDUP_REMOVED lines=39> */
[----:B------:R-:W-:Y:S01]  /*1d760*/  LOP3.LUT R0, R17, UR13, R18, 0x96, !PT ;  /* 0x0000000d11007c12 */ /* 0x000fe2000f8e9612 */
[----:B------:R-:W-:Y:S01]  /*1d770*/  IMAD.WIDE.U32 R2, R23, -0x2daee0ad, RZ ;  /* 0xd2511f5317027825 */ /* 0x000fe200078e00ff */
[----:B--2---:R-:W-:Y:S03]  /*1d780*/  HMMA.16816.F32 R96, R8, R12, R96 ;  /* 0x0000000c0860723c */ /* 0x004fe60000001860 */
[----:B------:R-:W-:-:S02]  /*1d790*/  IMAD.MOV.U32 R134, RZ, RZ, R138 ;  /* 0x000000ffff867224 */ /* 0x000fc400078e008a */
[----:B------:R-:W-:Y:S02]  /*1d7a0*/  IMAD.MOV.U32 R136, RZ, RZ, R82 ;  /* 0x000000ffff887224 */ /* 0x000fe400078e0052 */
[----:B------:R-:W-:Y:S01]  /*1d7b0*/  IMAD.MOV.U32 R137, RZ, RZ, R81 ;  /* 0x000000ffff897224 */ /* 0x000fe200078e0051 */
[----:B------:R-:W-:Y:S01]  /*1d7c0*/  HMMA.16816.F32 R84, R4, R12, R120 ;  /* 0x0000000c0454723c */ /* 0x000fe20000001878 */
[----:B------:R-:W-:-:S07]  /*1d7d0*/  IMAD.MOV.U32 R138, RZ, RZ, R80 ;  /* 0x000000ffff8a7224 */ /* 0x000fce00078e0050 */
[-C--:B------:R-:W-:Y:S07]  /*1d7e0*/  HMMA.16816.F32 R80, R4, R14.reuse, R124 ;  /* 0x0000000e0450723c */ /* 0x080fee000000187c */
[----:B------:R-:W-:Y:S01]  /*1d7f0*/  LOP3.LUT R4, R3, UR7, R22, 0x96, !PT ;  /* 0x0000000703047c12 */ /* 0x000fe2000f8e9616 */
[----:B------:R-:W-:Y:S01]  /*1d800*/  HMMA.16816.F32 R76, R8, R14, R76 ;  /* 0x0000000e084c723c */ /* 0x000fe2000000184c */
[----:B------:R-:W-:-:S06]  /*1d810*/  LOP3.LUT R5, R2, 0xffff, RZ, 0xc0, !PT ;  /* 0x0000ffff02057812 */ /* 0x000fcc00078ec0ff */
[----:B------:R-:W-:Y:S02]  /*1d820*/  LOP3.LUT R10, R2, 0xff, RZ, 0xc0, !PT ;  /* 0x000000ff020a7812 */ /* 0x000fe400078ec0ff */
[--C-:B------:R-:W-:Y:S02]  /*1d830*/  SHF.R.U32.HI R9, RZ, 0x10, R2.reuse ;  /* 0x00000010ff097819 */ /* 0x100fe40000011602 */
[----:B------:R-:W-:Y:S01]  /*1d840*/  SHF.R.U32.HI R8, RZ, 0x18, R2 ;  /* 0x00000018ff087819 */ /* 0x000fe20000011602 */
[----:B------:R-:W-:Y:S01]  /*1d850*/  IMAD.WIDE.U32 R2, R0, -0x2daee0ad, RZ ;  /* 0xd2511f5300027825 */ /* 0x000fe200078e00ff */
[----:B------:R-:W-:-:S04]  /*1d860*/  SHF.R.U32.HI R5, RZ, 0x8, R5 ;  /* 0x00000008ff057819 */ /* 0x000fc80000011605 */
[C---:B------:R-:W-:Y:S02]  /*1d870*/  LOP3.LUT R6, R2.reuse, 0xffff, RZ, 0xc0, !PT ;  /* 0x0000ffff02067812 */ /* 0x040fe400078ec0ff */
[----:B------:R-:W-:Y:S02]  /*1d880*/  LOP3.LUT R7, R2, 0xff, RZ, 0xc0, !PT ;  /* 0x000000ff02077812 */ /* 0x000fe400078ec0ff */
[--C-:B------:R-:W-:Y:S02]  /*1d890*/  SHF.R.U32.HI R11, RZ, 0x10, R2.reuse ;  /* 0x00000010ff0b7819 */ /* 0x100fe40000011602 */
[----:B------:R-:W-:Y:S02]  /*1d8a0*/  SHF.R.U32.HI R12, RZ, 0x18, R2 ;  /* 0x00000018ff0c7819 */ /* 0x000fe40000011602 */
[----:B------:R-:W-:Y:S02]  /*1d8b0*/  SHF.R.U32.HI R2, RZ, 0x8, R6 ;  /* 0x00000008ff027819 */ /* 0x000fe40000011606 */
[----:B------:R-:W-:-:S02]  /*1d8c0*/  LOP3.LUT R0, R3, UR7, R20, 0x96, !PT ;  /* 0x0000000703007c12 */ /* 0x000fc4000f8e9614 */
[----:B------:R-:W-:Y:S01]  /*1d8d0*/  PRMT R14, R10, 0x5410, R5 ;  /* 0x000054100a0e7816 */ /* 0x000fe20000000005 */
[----:B------:R-:W-:Y:S01]  /*1d8e0*/  IMAD.MOV.U32 R244, RZ, RZ, R178 ;  /* 0x000000fffff47224 */ /* 0x000fe200078e00b2 */
[----:B------:R-:W-:Y:S01]  /*1d8f0*/  LOP3.LUT R3, R9, 0xff, RZ, 0xc0, !PT ;  /* 0x000000ff09037812 */ /* 0x000fe200078ec0ff */
[----:B------:R-:W-:Y:S01]  /*1d900*/  IMAD.MOV.U32 R122, RZ, RZ, R245 ;  /* 0x000000ffff7a7224 */ /* 0x000fe200078e00f5 */
[----:B------:R-:W-:Y:S01]  /*1d910*/  PRMT R10, R7, 0x5410, R2 ;  /* 0x00005410070a7816 */ /* 0x000fe20000000002 */
[----:B------:R-:W-:Y:S01]  /*1d920*/  IMAD.MOV.U32 R123, RZ, RZ, R236 ;  /* 0x000000ffff7b7224 */ /* 0x000fe200078e00ec */
[C---:B------:R-:W-:Y:S01]  /*1d930*/  LOP3.LUT R2, R4.reuse, 0xffff, RZ, 0xc0, !PT ;  /* 0x0000ffff04027812 */ /* 0x040fe200078ec0ff */
[----:B------:R-:W-:Y:S01]  /*1d940*/  IMAD.MOV.U32 R121, RZ, RZ, R247 ;  /* 0x000000ffff797224 */ /* 0x000fe200078e00f7 */
[----:B------:R-:W-:Y:S01]  /*1d950*/  PRMT R13, R3, 0x5410, R8 ;  /* 0x00005410030d7816 */ /* 0x000fe20000000008 */
[----:B------:R-:W-:Y:S01]  /*1d960*/  IMAD.MOV.U32 R120, RZ, RZ, R246 ;  /* 0x000000ffff787224 */ /* 0x000fe200078e00f6 */
[----:B------:R-:W-:Y:S01]  /*1d970*/  SHF.R.U32.HI R6, RZ, 0x10, R4 ;  /* 0x00000010ff067819 */ /* 0x000fe20000011604 */
[----:B------:R-:W-:Y:S01]  /*1d980*/  LDSM.16.MT88.4 R20, [R172+0x6800] ;  /* 0x00680000ac14783b */ /* 0x000fe20000004200 */
[----:B------:R-:W-:-:S02]  /*1d990*/  LOP3.LUT R7, R4, 0xff, RZ, 0xc0, !PT ;  /* 0x000000ff04077812 */ /* 0x000fc400078ec0ff */
[----:B------:R-:W-:Y:S02]  /*1d9a0*/  SHF.R.U32.HI R3, RZ, 0x8, R2 ;  /* 0x00000008ff037819 */ /* 0x000fe40000011602 */
[----:B------:R-:W-:Y:S02]  /*1d9b0*/  SHF.R.U32.HI R5, RZ, 0x18, R4 ;  /* 0x00000018ff057819 */ /* 0x000fe40000011604 */
[----:B------:R-:W-:Y:S02]  /*1d9c0*/  LOP3.LUT R2, R6, 0xff, RZ, 0xc0, !PT ;  /* 0x000000ff06027812 */ /* 0x000fe400078ec0ff */
[----:B------:R-:W-:Y:S02]  /*1d9d0*/  PRMT R7, R7, 0x5410, R3 ;  /* 0x0000541007077816 */ /* 0x000fe40000000003 */
[----:B------:R-:W-:Y:S02]  /*1d9e0*/  PRMT R9, R2, 0x5410, R5 ;  /* 0x0000541002097816 */ /* 0x000fe40000000005 */
[----:B------:R-:W-:-:S02]  /*1d9f0*/  LOP3.LUT R2, R0, 0xffff, RZ, 0xc0, !PT ;  /* 0x0000ffff00027812 */ /* 0x000fc400078ec0ff */
[--C-:B------:R-:W-:Y:S02]  /*1da00*/  SHF.R.U32.HI R3, RZ, 0x10, R0.reuse ;  /* 0x00000010ff037819 */ /* 0x100fe40000011600 */
[----:B------:R-:W-:Y:S02]  /*1da10*/  LOP3.LUT R6, R0, 0xff, RZ, 0xc0, !PT ;  /* 0x000000ff00067812 */ /* 0x000fe400078ec0ff */
[----:B------:R-:W-:Y:S01]  /*1da20*/  SHF.R.U32.HI R5, RZ, 0x18, R0 ;  /* 0x00000018ff057819 */ /* 0x000fe20000011600 */
[----:B------:R-:W-:Y:S01]  /*1da30*/  HSET2.LE.AND R0, R7, R229, PT ;  /* 0x000000e507007233 */ /* 0x000fe20003803000 */
[----:B------:R-:W-:Y:S02]  /*1da40*/  IMAD.MOV.U32 R236, RZ, RZ, R92 ;  /* 0x000000ffffec7224 */ /* 0x000fe400078e005c */
[----:B------:R-:W-:Y:S02]  /*1da50*/  IMAD.MOV.U32 R247, RZ, RZ, R93 ;  /* 0x000000fffff77224 */ /* 0x000fe400078e005d */
[----:B------:R-:W-:Y:S01]  /*1da60*/  LOP3.LUT R8, R0, R244, RZ, 0xc0, !PT ;  /* 0x000000f400087212 */ /* 0x000fe200078ec0ff */
[----:B------:R-:W-:-:S02]  /*1da70*/  IMAD.MOV.U32 R245, RZ, RZ, R94 ;  /* 0x000000fffff57224 */ /* 0x000fc400078e005e */
[----:B------:R-:W-:Y:S02]  /*1da80*/  IMAD.MOV.U32 R244, RZ, RZ, R95 ;  /* 0x000000fffff47224 */ /* 0x000fe400078e005f */
[----:B------:R-:W-:Y:S02]  /*1da90*/  IMAD.MOV.U32 R92, RZ, RZ, R26 ;  /* 0x000000ffff5c7224 */ /* 0x000fe400078e001a */
[----:B------:R-:W-:Y:S02]  /*1daa0*/  IMAD.MOV.U32 R93, RZ, RZ, R27 ;  /* 0x000000ffff5d7224 */ /* 0x000fe400078e001b */
[----:B------:R-:W-:Y:S02]  /*1dab0*/  IMAD.MOV.U32 R94, RZ, RZ, R24 ;  /* 0x000000ffff5e7224 */ /* 0x000fe400078e0018 */
[----:B------:R-:W-:Y:S02]  /*1dac0*/  IMAD.MOV.U32 R95, RZ, RZ, R25 ;  /* 0x000000ffff5f7224 */ /* 0x000fe400078e0019 */
[----:B------:R-:W2:Y:S01]  /*1dad0*/  LDSM.16.MT88.4 R24, [R169+0x6800] ;  /* 0x00680000a918783b */ /* 0x000ea20000004200 */
[----:B------:R-:W-:Y:S01]  /*1dae0*/  LOP3.LUT R4, R11, 0xff, RZ, 0xc0, !PT ;  /* 0x000000ff0b047812 */ /* 0x000fe200078ec0ff */
[----:B------:R-:W-:-:S03]  /*1daf0*/  HSET2.LE.AND R0, R9, R229, PT ;  /* 0x000000e509007233 */ /* 0x000fc60003803000 */
[----:B------:R-:W-:Y:S02]  /*1db00*/  PRMT R12, R4, 0x5410, R12 ;  /* 0x00005410040c7816 */ /* 0x000fe4000000000c */
[----:B------:R-:W-:Y:S02]  /*1db10*/  SHF.R.U32.HI R4, RZ, 0x8, R2 ;  /* 0x00000008ff047819 */ /* 0x000fe40000011602 */
[----:B------:R-:W-:Y:S01]  /*1db20*/  LOP3.LUT R2, R3, 0xff, RZ, 0xc0, !PT ;  /* 0x000000ff03027812 */ /* 0x000fe200078ec0ff */
[----:B------:R-:W-:Y:S01]  /*1db30*/  IMAD.MOV.U32 R246, RZ, RZ, R129 ;  /* 0x000000fffff67224 */ /* 0x000fe200078e0081 */
[----:B------:R-:W-:Y:S01]  /*1db40*/  LOP3.LUT R9, R0, R122, RZ, 0xc0, !PT ;  /* 0x0000007a00097212 */ /* 0x000fe200078ec0ff */
[----:B------:R-:W-:Y:S01]  /*1db50*/  IMAD.MOV.U32 R122, RZ, RZ, R123 ;  /* 0x000000ffff7a7224 */ /* 0x000fe200078e007b */
[----:B------:R-:W-:Y:S01]  /*1db60*/  PRMT R5, R2, 0x5410, R5 ;  /* 0x0000541002057816 */ /* 0x000fe20000000005 */
[--C-:B------:R-:W-:Y:S01]  /*1db70*/  HSET2.LE.AND R0, R14, R229.reuse, PT ;  /* 0x000000e50e007233 */ /* 0x100fe20003803000 */
[----:B------:R-:W-:Y:S01]  /*1db80*/  PRMT R4, R6, 0x5410, R4 ;  /* 0x0000541006047816 */ /* 0x000fe20000000004 */
[----:B------:R-:W-:-:S02]  /*1db90*/  HSET2.LE.AND R2, R13, R229, PT ;  /* 0x000000e50d027233 */ /* 0x000fc40003803000 */
[--C-:B------:R-:W-:Y:S01]  /*1dba0*/  HSET2.LE.AND R3, R10, R229.reuse, PT ;  /* 0x000000e50a037233 */ /* 0x100fe20003803000 */
[----:B------:R-:W-:Y:S01]  /*1dbb0*/  IMAD.MOV.U32 R123, RZ, RZ, R246 ;  /* 0x000000ffff7b7224 */ /* 0x000fe200078e00f6 */
[----:B------:R-:W-:Y:S01]  /*1dbc0*/  LOP3.LUT R10, R0, R122, RZ, 0xc0, !PT ;  /* 0x0000007a000a7212 */ /* 0x000fe200078ec0ff */
[----:B------:R-:W-:Y:S01]  /*1dbd0*/  IMAD.MOV.U32 R129, RZ, RZ, R177 ;  /* 0x000000ffff817224 */ /* 0x000fe200078e00b1 */
[----:B------:R-:W-:Y:S01]  /*1dbe0*/  LOP3.LUT R11, R2, R175, RZ, 0xc0, !PT ;  /* 0x000000af020b7212 */ /* 0x000fe200078ec0ff */
[----:B------:R-:W-:Y:S01]  /*1dbf0*/  IMAD.MOV.U32 R246, RZ, RZ, R92 ;  /* 0x000000fffff67224 */ /* 0x000fe200078e005c */
[----:B------:R-:W-:Y:S01]  /*1dc00*/  LOP3.LUT R6, R3, R65, RZ, 0xc0, !PT ;  /* 0x0000004103067212 */ /* 0x000fe200078ec0ff */
[----:B------:R-:W-:Y:S01]  /*1dc10*/  IMAD.MOV.U32 R92, RZ, RZ, R93 ;  /* 0x000000ffff5c7224 */ /* 0x000fe200078e005d */
[--C-:B------:R-:W-:Y:S01]  /*1dc20*/  HSET2.LE.AND R0, R12, R229.reuse, PT ;  /* 0x000000e50c007233 */ /* 0x100fe20003803000 */
[----:B------:R-:W-:Y:S01]  /*1dc30*/  IMAD.MOV.U32 R93, RZ, RZ, R94 ;  /* 0x000000ffff5d7224 */ /* 0x000fe200078e005e */
[----:B------:R-:W-:-:S02]  /*1dc40*/  HSET2.LE.AND R2, R4, R229, PT ;  /* 0x000000e504027233 */ /* 0x000fc40003803000 */
[----:B------:R-:W-:Y:S01]  /*1dc50*/  HSET2.LE.AND R3, R5, R229, PT ;  /* 0x000000e505037233 */ /* 0x000fe20003803000 */
[----:B------:R-:W-:Y:S01]  /*1dc60*/  IMAD.MOV.U32 R94, RZ, RZ, R95 ;  /* 0x000000ffff5e7224 */ /* 0x000fe200078e005f */
[----:B------:R-:W3:Y:S01]  /*1dc70*/  LDSM.16.MT88.4 R12, [R171+0x6800] ;  /* 0x00680000ab0c783b */ /* 0x000ee20000004200 */
[----:B------:R-:W-:Y:S01]  /*1dc80*/  IMAD.MOV.U32 R95, RZ, RZ, R129 ;  /* 0x000000ffff5f7224 */ /* 0x000fe200078e0081 */
[----:B------:R-:W-:Y:S01]  /*1dc90*/  LOP3.LUT R7, R0, R64, RZ, 0xc0, !PT ;  /* 0x0000004000077212 */ /* 0x000fe200078ec0ff */
[----:B------:R-:W-:Y:S01]  /*1dca0*/  IMAD.MOV.U32 R129, RZ, RZ, R130 ;  /* 0x000000ffff817224 */ /* 0x000fe200078e0082 */
[----:B------:R-:W-:Y:S01]  /*1dcb0*/  LOP3.LUT R4, R2, R73, RZ, 0xc0, !PT ;  /* 0x0000004902047212 */ /* 0x000fe200078ec0ff */
[----:B------:R-:W-:Y:S01]  /*1dcc0*/  IMAD.MOV.U32 R130, RZ, RZ, R131 ;  /* 0x000000ffff827224 */ /* 0x000fe200078e0083 */
[----:B------:R-:W-:Y:S01]  /*1dcd0*/  LOP3.LUT R5, R3, R66, RZ, 0xc0, !PT ;  /* 0x0000004203057212 */ /* 0x000fe200078ec0ff */
        /* <DEDUP_REMOVED lines=13> */
[----:B------:R-:W-:Y:S02]  /*1ddb0*/  IMAD.MOV.U32 R130, RZ, RZ, R137 ;  /* 0x000000ffff827224 */ /* 0x000fe400078e0089 */
[----:B------:R-:W-:-:S02]  /*1ddc0*/  IMAD.MOV.U32 R131, RZ, RZ, R138 ;  /* 0x000000ffff837224 */ /* 0x000fc400078e008a */
[----:B------:R-:W-:-:S03]  /*1ddd0*/  IMAD.MOV.U32 R2, RZ, RZ, R139 ;  /* 0x000000ffff027224 */ /* 0x000fc600078e008b */
[----:B------:R-:W-:Y:S07]  /*1dde0*/  HMMA.16816.F32 R136, R8, R24, R44 ;  /* 0x000000180888723c */ /* 0x000fee000000182c */
[----:B------:R-:W-:Y:S02]  /*1ddf0*/  IMAD.MOV.U32 R24, RZ, RZ, R18 ;  /* 0x000000ffff187224 */ /* 0x000fe400078e0012 */
[----:B------:R-:W-:Y:S02]  /*1de00*/  IMAD.MOV.U32 R25, RZ, RZ, R19 ;  /* 0x000000ffff197224 */ /* 0x000fe400078e0013 */
[----:B------:R-:W2:Y:S01]  /*1de10*/  LDSM.16.MT88.4 R16, [R170+0x6800] ;  /* 0x00680000aa10783b */ /* 0x000ea20000004200 */
[----:B------:R-:W-:Y:S01]  /*1de20*/  IMAD.U32 R0, RZ, RZ, UR37 ;  /* 0x00000025ff007e24 */ /* 0x000fe2000f8e00ff */
[----:B---3--:R-:W-:Y:S04]  /*1de30*/  HMMA.16816.F32 R44, R4, R14, R80 ;  /* 0x0000000e042c723c */ /* 0x008fe80000001850 */
[----:B------:R-:W-:Y:S01]  /*1de40*/  LOP3.LUT R0, R25, UR5, R0, 0x96, !PT ;  /* 0x0000000519007c12 */ /* 0x000fe2000f8e9600 */
[----:B------:R-:W-:-:S02]  /*1de50*/  IMAD.MOV.U32 R3, RZ, RZ, R72 ;  /* 0x000000ffff037224 */ /* 0x000fc400078e0048 */
[----:B------:R-:W-:Y:S01]  /*1de60*/  IMAD.MOV.U32 R34, RZ, RZ, R75 ;  /* 0x000000ffff227224 */ /* 0x000fe200078e004b */
[----:B------:R-:W-:Y:S01]  /*1de70*/  HMMA.16816.F32 R116, R8, R26, R116 ;  /* 0x0000001a0874723c */ /* 0x000fe20000001874 */
[----:B------:R-:W-:-:S07]  /*1de80*/  IMAD.MOV.U32 R35, RZ, RZ, R74 ;  /* 0x000000ffff237224 */ /* 0x000fce00078e004a */
[----:B------:R-:W-:Y:S01]  /*1de90*/  HMMA.16816.F32 R112, R8, R20, R112 ;  /* 0x000000140870723c */ /* 0x000fe20000001870 */
[----:B------:R-:W-:-:S07]  /*1dea0*/  IMAD.MOV.U32 R33, RZ, RZ, R67 ;  /* 0x000000ffff217224 */ /* 0x000fce00078e0043 */
[C---:B------:R-:W-:Y:S08]  /*1deb0*/  HMMA.16816.F32 R108, R8.reuse, R22, R108 ;  /* 0x00000016086c723c */ /* 0x040ff0000000186c */
[C---:B------:R-:W-:Y:S08]  /*1dec0*/  HMMA.16816.F32 R96, R8.reuse, R12, R96 ;  /* 0x0000000c0860723c */ /* 0x040ff00000001860 */
[C---:B--2---:R-:W-:Y:S08]  /*1ded0*/  HMMA.16816.F32 R104, R8.reuse, R16, R104 ;  /* 0x000000100868723c */ /* 0x044ff00000001868 */
[C---:B------:R-:W-:Y:S08]  /*1dee0*/  HMMA.16816.F32 R100, R8.reuse, R18, R100 ;  /* 0x000000120864723c */ /* 0x040ff00000001864 */
[----:B------:R-:W-:Y:S07]  /*1def0*/  HMMA.16816.F32 R80, R8, R14, R76 ;  /* 0x0000000e0850723c */ /* 0x000fee000000184c */
[----:B------:R-:W-:Y:S01]  /*1df00*/  IMAD.WIDE.U32 R8, R0, -0x326172a9, RZ ;  /* 0xcd9e8d5700087825 */ /* 0x000fe200078e00ff */
[----:B------:R-:W-:Y:S04]  /*1df10*/  HMMA.16816.F32 R72, R4, R26, R60 ;  /* 0x0000001a0448723c */ /* 0x000fe8000000183c */
[----:B------:R-:W-:-:S04]  /*1df20*/  LOP3.LUT R0, R29, UR27, R8, 0x96, !PT ;  /* 0x0000001b1d007c12 */ /* 0x000fc8000f8e9608 */
[C---:B------:R-:W-:Y:S08]  /*1df30*/  HMMA.16816.F32 R60, R4.reuse, R22, R52 ;  /* 0x00000016043c723c */ /* 0x040ff00000001834 */
[C---:B------:R-:W-:Y:S07]  /*1df40*/  HMMA.16816.F32 R52, R4.reuse, R18, R88 ;  /* 0x000000120434723c */ /* 0x040fee0000001858 */
[----:B------:R-:W-:Y:S01]  /*1df50*/  IMAD.MOV.U32 R91, RZ, RZ, R2 ;  /* 0x000000ffff5b7224 */ /* 0x000fe200078e0002 */
[----:B------:R-:W-:Y:S01]  /*1df60*/  LOP3.LUT R2, R9, UR29, R202, 0x96, !PT ;  /* 0x0000001d09027c12 */ /* 0x000fe2000f8e96ca */
[----:B------:R-:W-:Y:S01]  /*1df70*/  HMMA.16816.F32 R64, R4, R20, R56 ;  /* 0x000000140440723c */ /* 0x000fe20000001838 */
[----:B------:R-:W-:Y:S01]  /*1df80*/  IMAD.MOV.U32 R90, RZ, RZ, R3 ;  /* 0x000000ffff5a7224 */ /* 0x000fe200078e0003 */
[----:B------:R-:W-:Y:S02]  /*1df90*/  LDSM.16.MT88.4 R20, [R170+0x7000] ;  /* 0x00700000aa14783b */ /* 0x000fe40000004200 */
[----:B------:R-:W-:-:S04]  /*1dfa0*/  IMAD.WIDE.U32 R2, R2, -0x2daee0ad, RZ ;  /* 0xd2511f5302027825 */ /* 0x000fc800078e00ff */
[C---:B------:R-:W-:Y:S01]  /*1dfb0*/  HMMA.16816.F32 R56, R4.reuse, R16, R48 ;  /* 0x000000100438723c */ /* 0x040fe20000001830 */
[----:B------:R-:W-:Y:S01]  /*1dfc0*/  LOP3.LUT R3, R3, UR26, R30, 0x96, !PT ;  /* 0x0000001a03037c12 */ /* 0x000fe2000f8e961e */
[----:B------:R-:W-:Y:S01]  /*1dfd0*/  IMAD.MOV.U32 R25, RZ, RZ, R33 ;  /* 0x000000ffff197224 */ /* 0x000fe200078e0021 */
[----:B------:R-:W-:Y:S05]  /*1dfe0*/  LDSM.16.MT88.4 R16, [R172+0x7000] ;  /* 0x00700000ac10783b */ /* 0x000fea0000004200 */
[----:B------:R-:W-:Y:S01]  /*1dff0*/  HMMA.16816.F32 R48, R4, R12, R84 ;  /* 0x0000000c0430723c */ /* 0x000fe20000001854 */
[----:B------:R-:W-:Y:S01]  /*1e000*/  IMAD.MOV.U32 R24, RZ, RZ, R34 ;  /* 0x000000ffff187224 */ /* 0x000fe200078e0022 */
[----:B------:R-:W2:Y:S05]  /*1e010*/  LDSM.16.MT88.4 R12, [R169+0x7000] ;  /* 0x00700000a90c783b */ /* 0x000eaa0000004200 */
[----:B------:R-:W-:-:S05]  /*1e020*/  IMAD.WIDE.U32 R6, R0, -0x2daee0ad, RZ ;  /* 0xd2511f5300067825 */ /* 0x000fca00078e00ff */
        /* <DEDUP_REMOVED lines=8> */
[----:B------:R-:W-:-:S03]  /*1e0b0*/  LOP3.LUT R4, R5, UR22, R6, 0x96, !PT ;  /* 0x0000001605047c12 */ /* 0x000fc6000f8e9606 */
[----:B------:R-:W-:-:S04]  /*1e0c0*/  IMAD.WIDE.U32 R2, R2, -0x326172a9, RZ ;  /* 0xcd9e8d5702027825 */ /* 0x000fc800078e00ff */
[----:B------:R-:W-:Y:S01]  /*1e0d0*/  IMAD.WIDE.U32 R10, R4, -0x326172a9, RZ ;  /* 0xcd9e8d57040a7825 */ /* 0x000fe200078e00ff */
[----:B------:R-:W-:-:S03]  /*1e0e0*/  LOP3.LUT R0, R2, 0xffff, RZ, 0xc0, !PT ;  /* 0x0000ffff02007812 */ /* 0x000fc600078ec0ff */
[----:B------:R-:W-:Y:S01]  /*1e0f0*/  IMAD.MOV.U32 R89, RZ, RZ, R35 ;  /* 0x000000ffff597224 */ /* 0x000fe200078e0023 */
[----:B------:R-:W-:Y:S01]  /*1e100*/  SHF.R.U32.HI R5, RZ, 0x8, R0 ;  /* 0x00000008ff057819 */ /* 0x000fe20000011600 */
[----:B------:R-:W3:Y:S01]  /*1e110*/  LDSM.16.MT88.4 R32, [R171+0x7000] ;  /* 0x00700000ab20783b */ /* 0x000ee20000004200 */
[----:B------:R-:W-:Y:S02]  /*1e120*/  LOP3.LUT R0, R3, UR8, R10, 0x96, !PT ;  /* 0x0000000803007c12 */ /* 0x000fe4000f8e960a */
[----:B------:R-:W-:Y:S02]  /*1e130*/  LOP3.LUT R4, R2, 0xff, RZ, 0xc0, !PT ;  /* 0x000000ff02047812 */ /* 0x000fe400078ec0ff */
[--C-:B------:R-:W-:Y:S02]  /*1e140*/  SHF.R.U32.HI R6, RZ, 0x10, R2.reuse ;  /* 0x00000010ff067819 */ /* 0x100fe40000011602 */
[----:B------:R-:W-:Y:S02]  /*1e150*/  SHF.R.U32.HI R7, RZ, 0x18, R2 ;  /* 0x00000018ff077819 */ /* 0x000fe40000011602 */
[----:B------:R-:W-:-:S04]  /*1e160*/  LOP3.LUT R2, R0, 0xffff, RZ, 0xc0, !PT ;  /* 0x0000ffff00027812 */ /* 0x000fc800078ec0ff */
[----:B------:R-:W-:Y:S02]  /*1e170*/  SHF.R.U32.HI R3, RZ, 0x8, R2 ;  /* 0x00000008ff037819 */ /* 0x000fe40000011602 */
[----:B------:R-:W-:-:S04]  /*1e180*/  LOP3.LUT R2, R0, 0xff, RZ, 0xc0, !PT ;  /* 0x000000ff00027812 */ /* 0x000fc800078ec0ff */
[----:B------:R-:W-:Y:S02]  /*1e190*/  PRMT R3, R2, 0x5410, R3 ;  /* 0x0000541002037816 */ /* 0x000fe40000000003 */
[--C-:B------:R-:W-:Y:S02]  /*1e1a0*/  SHF.R.U32.HI R2, RZ, 0x10, R0.reuse ;  /* 0x00000010ff027819 */ /* 0x100fe40000011600 */
[----:B------:R-:W-:Y:S02]  /*1e1b0*/  PRMT R10, R4, 0x5410, R5 ;  /* 0x00005410040a7816 */ /* 0x000fe40000000005 */
[----:B------:R-:W-:Y:S02]  /*1e1c0*/  SHF.R.U32.HI R5, RZ, 0x18, R0 ;  /* 0x00000018ff057819 */ /* 0x000fe40000011600 */
[----:B------:R-:W-:Y:S02]  /*1e1d0*/  LOP3.LUT R2, R2, 0xff, RZ, 0xc0, !PT ;  /* 0x000000ff02027812 */ /* 0x000fe400078ec0ff */
[----:B------:R-:W-:Y:S01]  /*1e1e0*/  LOP3.LUT R4, R6, 0xff, RZ, 0xc0, !PT ;  /* 0x000000ff06047812 */ /* 0x000fe200078ec0ff */
[----:B------:R-:W-:Y:S01]  /*1e1f0*/  HSET2.LE.AND R0, R3, R229, PT ;  /* 0x000000e503007233 */ /* 0x000fe20003803000 */
[----:B------:R-:W-:-:S02]  /*1e200*/  PRMT R2, R2, 0x5410, R5 ;  /* 0x0000541002027816 */ /* 0x000fc40000000005 */
[----:B------:R-:W-:Y:S02]  /*1e210*/  PRMT R3, R4, 0x5410, R7 ;  /* 0x0000541004037816 */ /* 0x000fe40000000007 */
[----:B------:R-:W-:Y:S01]  /*1e220*/  LOP3.LUT R4, R0, R230, RZ, 0xc0, !PT ;  /* 0x000000e600047212 */ /* 0x000fe200078ec0ff */
[--C-:B------:R-:W-:Y:S02]  /*1e230*/  HSET2.LE.AND R0, R2, R229.reuse, PT ;  /* 0x000000e502007233 */ /* 0x100fe40003803000 */
[--C-:B------:R-:W-:Y:S02]  /*1e240*/  HSET2.LE.AND R2, R10, R229.reuse, PT ;  /* 0x000000e50a027233 */ /* 0x100fe40003803000 */
[----:B------:R-:W-:Y:S01]  /*1e250*/  HSET2.LE.AND R3, R3, R229, PT ;  /* 0x000000e503037233 */ /* 0x000fe20003803000 */
[----:B------:R-:W-:Y:S01]  /*1e260*/  IMAD.MOV.U32 R88, RZ, RZ, R174 ;  /* 0x000000ffff587224 */ /* 0x000fe200078e00ae */
[----:B------:R-:W-:Y:S02]  /*1e270*/  LOP3.LUT R5, R0, R231, RZ, 0xc0, !PT ;  /* 0x000000e700057212 */ /* 0x000fe400078ec0ff */
[----:B------:R-:W-:-:S02]  /*1e280*/  LOP3.LUT R6, R2, R201, RZ, 0xc0, !PT ;  /* 0x000000c902067212 */ /* 0x000fc400078ec0ff */
[----:B------:R-:W-:Y:S02]  /*1e290*/  LOP3.LUT R7, R3, R200, RZ, 0xc0, !PT ;  /* 0x000000c803077212 */ /* 0x000fe400078ec0ff */
[----:B------:R-:W-:Y:S02]  /*1e2a0*/  LOP3.LUT R2, R9, UR29, R88, 0x96, !PT ;  /* 0x0000001d09027c12 */ /* 0x000fe4000f8e9658 */
[----:B------:R-:W-:-:S03]  /*1e2b0*/  LOP3.LUT R0, R37, UR27, R8, 0x96, !PT ;  /* 0x0000001b25007c12 */ /* 0x000fc6000f8e9608 */
[----:B--2---:R-:W-:Y:S01]  /*1e2c0*/  HMMA.16816.F32 R92, R4, R12, R92 ;  /* 0x0000000c045c723c */ /* 0x004fe2000000185c */
[----:B------:R-:W-:-:S07]  /*1e2d0*/  IMAD.WIDE.U32 R2, R2, -0x2daee0ad, RZ ;  /* 0xd2511f5302027825 */ /* 0x000fce00078e00ff */
[----:B------:R-:W-:Y:S01]  /*1e2e0*/  HMMA.16816.F32 R72, R4, R14, R72 ;  /* 0x0000000e0448723c */ /* 0x000fe20000001848 */
[----:B------:R-:W-:-:S07]  /*1e2f0*/  LOP3.LUT R3, R3, UR26, R248, 0x96, !PT ;  /* 0x0000001a03037c12 */ /* 0x000fce000f8e96f8 */
[C---:B------:R-:W-:Y:S08]  /*1e300*/  HMMA.16816.F32 R64, R4.reuse, R16, R64 ;  /* 0x000000100440723c */ /* 0x040ff00000001840 */
[C---:B------:R-:W-:Y:S08]  /*1e310*/  HMMA.16816.F32 R60, R4.reuse, R18, R60 ;  /* 0x00000012043c723c */ /* 0x040ff0000000183c */
[C---:B------:R-:W-:Y:S08]  /*1e320*/  HMMA.16816.F32 R56, R4.reuse, R20, R56 ;  /* 0x000000140438723c */ /* 0x040ff00000001838 */
[C---:B------:R-:W-:Y:S08]  /*1e330*/  HMMA.16816.F32 R52, R4.reuse, R22, R52 ;  /* 0x000000160434723c */ /* 0x040ff00000001834 */
[C---:B---3--:R-:W-:Y:S08]  /*1e340*/  HMMA.16816.F32 R48, R4.reuse, R32, R48 ;  /* 0x000000200430723c */ /* 0x048ff00000001830 */
[----:B------:R-:W-:Y:S07]  /*1e350*/  HMMA.16816.F32 R200, R4, R34, R44 ;  /* 0x0000002204c8723c */ /* 0x000fee000000182c */
[----:B------:R-:W-:-:S05]  /*1e360*/  IMAD.WIDE.U32 R4, R0, -0x2daee0ad, RZ ;  /* 0xd2511f5300047825 */ /* 0x000fca00078e00ff */
[----:B------:R-:W-:Y:S01]  /*1e370*/  LOP3.LUT R0, R5, UR24, R2, 0x96, !PT ;  /* 0x0000001805007c12 */ /* 0x000fe2000f8e9602 */
[----:B------:R-:W-:-:S04]  /*1e380*/  IMAD.WIDE.U32 R2, R3, -0x326172a9, RZ ;  /* 0xcd9e8d5703027825 */ /* 0x000fc800078e00ff */
[----:B------:R-:W-:Y:S01]  /*1e390*/  IMAD.WIDE.U32 R6, R0, -0x326172a9, RZ ;  /* 0xcd9e8d5700067825 */ /* 0x000fe200078e00ff */
[----:B------:R-:W-:-:S04]  /*1e3a0*/  LOP3.LUT R3, R3, UR25, R36, 0x96, !PT ;  /* 0x0000001903037c12 */ /* 0x000fc8000f8e9624 */
[----:B------:R-:W-:Y:S01]  /*1e3b0*/  LOP3.LUT R0, R7, UR23, R2, 0x96, !PT ;  /* 0x0000001707007c12 */ /* 0x000fe2000f8e9602 */
[----:B------:R-:W-:Y:S02]  /*1e3c0*/  IMAD.MOV.U32 R88, RZ, RZ, R24 ;  /* 0x000000ffff587224 */ /* 0x000fe400078e0018 */
[----:B------:R-:W-:Y:S02]  /*1e3d0*/  IMAD.MOV.U32 R87, RZ, RZ, R25 ;  /* 0x000000ffff577224 */ /* 0x000fe400078e0019 */
[----:B------:R-:W-:-:S04]  /*1e3e0*/  IMAD.WIDE.U32 R2, R3, -0x2daee0ad, RZ ;  /* 0xd2511f5303027825 */ /* 0x000fc800078e00ff */
[----:B------:R-:W-:Y:S01]  /*1e3f0*/  IMAD.WIDE.U32 R24, R0, -0x2daee0ad, RZ ;  /* 0xd2511f5300187825 */ /* 0x000fe200078e00ff */
[----:B------:R-:W-:-:S04]  /*1e400*/  LOP3.LUT R0, R3, UR22, R4, 0x96, !PT ;  /* 0x0000001603007c12 */ /* 0x000fc8000f8e9604 */
[----:B------:R-:W-:Y:S01]  /*1e410*/  LOP3.LUT R2, R25, UR12, R2, 0x96, !PT ;  /* 0x0000000c19027c12 */ /* 0x000fe2000f8e9602 */
[----:B------:R-:W-:-:S04]  /*1e420*/  IMAD.WIDE.U32 R4, R0, -0x326172a9, RZ ;  /* 0xcd9e8d5700047825 */ /* 0x000fc800078e00ff */
[----:B------:R-:W-:Y:S01]  /*1e430*/  IMAD.WIDE.U32 R2, R2, -0x326172a9, RZ ;  /* 0xcd9e8d5702027825 */ /* 0x000fe200078e00ff */
[----:B------:R-:W-:-:S04]  /*1e440*/  LOP3.LUT R25, R5, UR13, R6, 0x96, !PT ;  /* 0x0000000d05197c12 */ /* 0x000fc8000f8e9606 */
[----:B------:R-:W-:Y:S02]  /*1e450*/  SHF.R.U32.HI R5, RZ, 0x10, R2 ;  /* 0x00000010ff057819 */ /* 0x000fe40000011602 */
[----:B------:R-:W-:Y:S02]  /*1e460*/  LOP3.LUT R0, R3, UR8, R4, 0x96, !PT ;  /* 0x0000000803007c12 */ /* 0x000fe4000f8e9604 */
[C---:B------:R-:W-:Y:S02]  /*1e470*/  LOP3.LUT R3, R2.reuse, 0xffff, RZ, 0xc0, !PT ;  /* 0x0000ffff02037812 */ /* 0x040fe400078ec0ff */
[----:B------:R-:W-:Y:S02]  /*1e480*/  LOP3.LUT R6, R2, 0xff, RZ, 0xc0, !PT ;  /* 0x000000ff02067812 */ /* 0x000fe400078ec0ff */
[----:B------:R-:W-:Y:S02]  /*1e490*/  SHF.R.U32.HI R4, RZ, 0x18, R2 ;  /* 0x00000018ff047819 */ /* 0x000fe40000011602 */
[----:B------:R-:W-:-:S02]  /*1e4a0*/  LOP3.LUT R2, R5, 0xff, RZ, 0xc0, !PT ;  /* 0x000000ff05027812 */ /* 0x000fc400078ec0ff */
[----:B------:R-:W-:Y:S02]  /*1e4b0*/  SHF.R.U32.HI R3, RZ, 0x8, R3 ;  /* 0x00000008ff037819 */ /* 0x000fe40000011603 */
[----:B------:R-:W-:Y:S02]  /*1e4c0*/  PRMT R8, R2, 0x5410, R4 ;  /* 0x0000541002087816 */ /* 0x000fe40000000004 */
[----:B------:R-:W-:Y:S02]  /*1e4d0*/  LOP3.LUT R2, R0, 0xffff, RZ, 0xc0, !PT ;  /* 0x0000ffff00027812 */ /* 0x000fe400078ec0ff */
[----:B------:R-:W-:Y:S02]  /*1e4e0*/  PRMT R7, R6, 0x5410, R3 ;  /* 0x0000541006077816 */ /* 0x000fe40000000003 */
[----:B------:R-:W-:Y:S02]  /*1e4f0*/  SHF.R.U32.HI R3, RZ, 0x10, R0 ;  /* 0x00000010ff037819 */ /* 0x000fe40000011600 */
[----:B------:R-:W-:-:S02]  /*1e500*/  LOP3.LUT R6, R0, 0xff, RZ, 0xc0, !PT ;  /* 0x000000ff00067812 */ /* 0x000fc400078ec0ff */
[----:B------:R-:W-:Y:S01]  /*1e510*/  SHF.R.U32.HI R4, RZ, 0x8, R2 ;  /* 0x00000008ff047819 */ /* 0x000fe20000011602 */
[----:B------:R-:W-:Y:S01]  /*1e520*/  IMAD.MOV.U32 R86, RZ, RZ, R173 ;  /* 0x000000ffff567224 */ /* 0x000fe200078e00ad */
[----:B------:R-:W-:Y:S01]  /*1e530*/  SHF.R.U32.HI R5, RZ, 0x18, R0 ;  /* 0x00000018ff057819 */ /* 0x000fe20000011600 */
[--C-:B------:R-:W-:Y:S01]  /*1e540*/  HSET2.LE.AND R0, R7, R229.reuse, PT ;  /* 0x000000e507007233 */ /* 0x100fe20003803000 */
[----:B------:R-:W-:Y:S02]  /*1e550*/  LOP3.LUT R2, R3, 0xff, RZ, 0xc0, !PT ;  /* 0x000000ff03027812 */ /* 0x000fe400078ec0ff */
[----:B------:R-:W-:Y:S02]  /*1e560*/  PRMT R4, R6, 0x5410, R4 ;  /* 0x0000541006047816 */ /* 0x000fe40000000004 */
[----:B------:R-:W-:Y:S01]  /*1e570*/  LOP3.LUT R6, R0, R86, RZ, 0xc0, !PT ;  /* 0x0000005600067212 */ /* 0x000fe200078ec0ff */
[----:B------:R-:W-:Y:S01]  /*1e580*/  IMAD.MOV.U32 R86, RZ, RZ, R87 ;  /* 0x000000ffff567224 */ /* 0x000fe200078e0057 */
[----:B------:R-:W-:Y:S01]  /*1e590*/  PRMT R3, R2, 0x5410, R5 ;  /* 0x0000541002037816 */ /* 0x000fe20000000005 */
[----:B------:R-:W-:Y:S01]  /*1e5a0*/  IMAD.MOV.U32 R87, RZ, RZ, R88 ;  /* 0x000000ffff577224 */ /* 0x000fe200078e0058 */
[----:B------:R-:W-:Y:S01]  /*1e5b0*/  HSET2.LE.AND R2, R4, R229, PT ;  /* 0x000000e504027233 */ /* 0x000fe20003803000 */
[----:B------:R-:W-:-:S02]  /*1e5c0*/  IMAD.MOV.U32 R88, RZ, RZ, R89 ;  /* 0x000000ffff587224 */ /* 0x000fc400078e0059 */
[--C-:B------:R-:W-:Y:S02]  /*1e5d0*/  HSET2.LE.AND R3, R3, R229.reuse, PT ;  /* 0x000000e503037233 */ /* 0x100fe40003803000 */
[----:B------:R-:W-:Y:S02]  /*1e5e0*/  LOP3.LUT R4, R2, R87, RZ, 0xc0, !PT ;  /* 0x0000005702047212 */ /* 0x000fe400078ec0ff */
[----:B------:R-:W-:Y:S01]  /*1e5f0*/  LOP3.LUT R2, R11, UR13, R26, 0x96, !PT ;  /* 0x0000000d0b027c12 */ /* 0x000fe2000f8e961a */
[----:B------:R-:W-:Y:S01]  /*1e600*/  HSET2.LE.AND R0, R8, R229, PT ;  /* 0x000000e508007233 */ /* 0x000fe20003803000 */
[----:B------:R-:W-:-:S03]  /*1e610*/  LOP3.LUT R5, R3, R88, RZ, 0xc0, !PT ;  /* 0x0000005803057212 */ /* 0x000fc600078ec0ff */
[----:B------:R-:W-:Y:S01]  /*1e620*/  IMAD.WIDE.U32 R2, R2, -0x2daee0ad, RZ ;  /* 0xd2511f5302027825 */ /* 0x000fe200078e00ff */
[----:B------:R-:W-:-:S04]  /*1e630*/  LOP3.LUT R7, R0, R86, RZ, 0xc0, !PT ;  /* 0x0000005600077212 */ /* 0x000fc800078ec0ff */
[C---:B------:R-:W-:Y:S02]  /*1e640*/  LOP3.LUT R0, R2.reuse, 0xffff, RZ, 0xc0, !PT ;  /* 0x0000ffff02007812 */ /* 0x040fe400078ec0ff */
[----:B------:R-:W-:Y:S02]  /*1e650*/  LOP3.LUT R9, R2, 0xff, RZ, 0xc0, !PT ;  /* 0x000000ff02097812 */ /* 0x000fe400078ec0ff */
[----:B------:R-:W-:Y:S02]  /*1e660*/  SHF.R.U32.HI R8, RZ, 0x8, R0 ;  /* 0x00000008ff087819 */ /* 0x000fe40000011600 */
[----:B------:R-:W-:Y:S01]  /*1e670*/  LOP3.LUT R0, R3, UR7, R28, 0x96, !PT ;  /* 0x0000000703007c12 */ /* 0x000fe2000f8e961c */
[----:B------:R-:W-:Y:S01]  /*1e680*/  HMMA.16816.F32 R136, R4, R12, R136 ;  /* 0x0000000c0488723c */ /* 0x000fe20000001888 */
[----:B------:R-:W-:Y:S01]  /*1e690*/  SHF.R.U32.HI R3, RZ, 0x10, R2 ;  /* 0x00000010ff037819 */ /* 0x000fe20000011602 */
[----:B------:R-:W-:Y:S01]  /*1e6a0*/  IMAD.MOV.U32 R89, RZ, RZ, R90 ;  /* 0x000000ffff597224 */ /* 0x000fe200078e005a */
[----:B------:R-:W-:Y:S01]  /*1e6b0*/  SHF.R.U32.HI R11, RZ, 0x18, R2 ;  /* 0x00000018ff0b7819 */ /* 0x000fe20000011602 */
[----:B------:R-:W-:Y:S01]  /*1e6c0*/  IMAD.MOV.U32 R90, RZ, RZ, R91 ;  /* 0x000000ffff5a7224 */ /* 0x000fe200078e005b */
[----:B------:R-:W-:-:S02]  /*1e6d0*/  LOP3.LUT R2, R0, 0xffff, RZ, 0xc0, !PT ;  /* 0x0000ffff00027812 */ /* 0x000fc400078ec0ff */
[----:B------:R-:W-:Y:S01]  /*1e6e0*/  PRMT R12, R9, 0x5410, R8 ;  /* 0x00005410090c7816 */ /* 0x000fe20000000008 */
[----:B------:R-:W-:Y:S01]  /*1e6f0*/  IMAD.MOV.U32 R91, RZ, RZ, R124 ;  /* 0x000000ffff5b7224 */ /* 0x000fe200078e007c */
[----:B------:R-:W-:Y:S01]  /*1e700*/  SHF.R.U32.HI R8, RZ, 0x10, R0 ;  /* 0x00000010ff087819 */ /* 0x000fe20000011600 */
[----:B------:R-:W-:Y:S01]  /*1e710*/  IMAD.MOV.U32 R124, RZ, RZ, R125 ;  /* 0x000000ffff7c7224 */ /* 0x000fe200078e007d */
[----:B------:R-:W-:Y:S01]  /*1e720*/  LOP3.LUT R10, R0, 0xff, RZ, 0xc0, !PT ;  /* 0x000000ff000a7812 */ /* 0x000fe200078ec0ff */
[----:B------:R-:W-:Y:S01]  /*1e730*/  IMAD.MOV.U32 R125, RZ, RZ, R126 ;  /* 0x000000ffff7d7224 */ /* 0x000fe200078e007e */
[----:B------:R-:W-:Y:S01]  /*1e740*/  SHF.R.U32.HI R9, RZ, 0x18, R0 ;  /* 0x00000018ff097819 */ /* 0x000fe20000011600 */
[----:B------:R-:W-:Y:S01]  /*1e750*/  IMAD.MOV.U32 R88, RZ, RZ, R89 ;  /* 0x000000ffff587224 */ /* 0x000fe200078e0059 */
[----:B------:R-:W-:Y:S01]  /*1e760*/  SHF.R.U32.HI R0, RZ, 0x8, R2 ;  /* 0x00000008ff007819 */ /* 0x000fe20000011602 */
[----:B------:R-:W-:Y:S01]  /*1e770*/  IMAD.MOV.U32 R126, RZ, RZ, R127 ;  /* 0x000000ffff7e7224 */ /* 0x000fe200078e007f */
[----:B------:R-:W-:Y:S01]  /*1e780*/  LOP3.LUT R2, R8, 0xff, RZ, 0xc0, !PT ;  /* 0x000000ff08027812 */ /* 0x000fe200078ec0ff */
[----:B------:R-:W-:-:S02]  /*1e790*/  IMAD.MOV.U32 R89, RZ, RZ, R90 ;  /* 0x000000ffff597224 */ /* 0x000fc400078e005a */
[----:B------:R-:W-:Y:S02]  /*1e7a0*/  IMAD.MOV.U32 R127, RZ, RZ, R120 ;  /* 0x000000ffff7f7224 */ /* 0x000fe400078e0078 */
[----:B------:R-:W-:Y:S02]  /*1e7b0*/  IMAD.MOV.U32 R90, RZ, RZ, R91 ;  /* 0x000000ffff5a7224 */ /* 0x000fe400078e005b */
[----:B------:R-:W-:Y:S01]  /*1e7c0*/  IMAD.MOV.U32 R91, RZ, RZ, R124 ;  /* 0x000000ffff5b7224 */ /* 0x000fe200078e007c */
[----:B------:R-:W-:Y:S01]  /*1e7d0*/  LOP3.LUT R3, R3, 0xff, RZ, 0xc0, !PT ;  /* 0x000000ff03037812 */ /* 0x000fe200078ec0ff */
[----:B------:R-:W-:Y:S01]  /*1e7e0*/  IMAD.MOV.U32 R124, RZ, RZ, R125 ;  /* 0x000000ffff7c7224 */ /* 0x000fe200078e007d */
[----:B------:R-:W-:Y:S01]  /*1e7f0*/  PRMT R2, R2, 0x5410, R9 ;  /* 0x0000541002027816 */ /* 0x000fe20000000009 */
[----:B------:R-:W-:Y:S02]  /*1e800*/  IMAD.MOV.U32 R125, RZ, RZ, R126 ;  /* 0x000000ffff7d7224 */ /* 0x000fe400078e007e */
[----:B------:R-:W-:Y:S01]  /*1e810*/  IMAD.MOV.U32 R126, RZ, RZ, R127 ;  /* 0x000000ffff7e7224 */ /* 0x000fe200078e007f */
[----:B------:R-:W-:Y:S01]  /*1e820*/  PRMT R8, R3, 0x5410, R11 ;  /* 0x0000541003087816 */ /* 0x000fe2000000000b */
[----:B------:R-:W-:Y:S01]  /*1e830*/  IMAD.MOV.U32 R120, RZ, RZ, R121 ;  /* 0x000000ffff787224 */ /* 0x000fe200078e0079 */
[----:B------:R-:W-:Y:S01]  /*1e840*/  PRMT R0, R10, 0x5410, R0 ;  /* 0x000054100a007816 */ /* 0x000fe20000000000 */
[----:B------:R-:W-:Y:S01]  /*1e850*/  IMAD.MOV.U32 R121, RZ, RZ, R122 ;  /* 0x000000ffff797224 */ /* 0x000fe200078e007a */
[--C-:B------:R-:W-:Y:S01]  /*1e860*/  HSET2.LE.AND R2, R2, R229.reuse, PT ;  /* 0x000000e502027233 */ /* 0x100fe20003803000 */
[----:B------:R-:W-:Y:S01]  /*1e870*/  IMAD.MOV.U32 R122, RZ, RZ, R123 ;  /* 0x000000ffff7a7224 */ /* 0x000fe200078e007b */
[----:B------:R-:W-:Y:S01]  /*1e880*/  HSET2.LE.AND R3, R12, R229, PT ;  /* 0x000000e50c037233 */ /* 0x000fe20003803000 */
[----:B------:R-:W-:-:S02]  /*1e890*/  IMAD.MOV.U32 R78, RZ, RZ, R126 ;  /* 0x000000ffff4e7224 */ /* 0x000fc400078e007e */
[----:B------:R-:W-:Y:S02]  /*1e8a0*/  IMAD.MOV.U32 R123, RZ, RZ, R244 ;  /* 0x000000ffff7b7224 */ /* 0x000fe400078e00f4 */
[----:B------:R-:W-:Y:S02]  /*1e8b0*/  IMAD.MOV.U32 R244, RZ, RZ, R245 ;  /* 0x000000fffff47224 */ /* 0x000fe400078e00f5 */
[----:B------:R-:W-:Y:S02]  /*1e8c0*/  IMAD.MOV.U32 R127, RZ, RZ, R120 ;  /* 0x000000ffff7f7224 */ /* 0x000fe400078e0078 */
[----:B------:R-:W-:Y:S02]  /*1e8d0*/  IMAD.MOV.U32 R245, RZ, RZ, R128 ;  /* 0x000000fffff57224 */ /* 0x000fe400078e0080 */
[----:B------:R-:W-:Y:S01]  /*1e8e0*/  IMAD.MOV.U32 R120, RZ, RZ, R121 ;  /* 0x000000ffff787224 */ /* 0x000fe200078e0079 */
[----:B------:R-:W-:Y:S01]  /*1e8f0*/  HSET2.LE.AND R0, R0, R229, PT ;  /* 0x000000e500007233 */ /* 0x000fe20003803000 */
[----:B------:R-:W-:Y:S01]  /*1e900*/  IMAD.MOV.U32 R128, RZ, RZ, R168 ;  /* 0x000000ffff807224 */ /* 0x000fe200078e00a8 */
[----:B------:R-:W-:Y:S01]  /*1e910*/  LOP3.LUT R77, R2, R234, RZ, 0xc0, !PT ;  /* 0x000000ea024d7212 */ /* 0x000fe200078ec0ff */
[----:B------:R-:W-:-:S02]  /*1e920*/  IMAD.MOV.U32 R121, RZ, RZ, R122 ;  /* 0x000000ffff797224 */ /* 0x000fc400078e007a */
[----:B------:R-:W-:Y:S01]  /*1e930*/  IMAD.MOV.U32 R11, RZ, RZ, R78 ;  /* 0x000000ffff0b7224 */ /* 0x000fe200078e004e */
[----:B------:R-:W-:Y:S01]  /*1e940*/  LOP3.LUT R78, R3, R233, RZ, 0xc0, !PT ;  /* 0x000000e9034e7212 */ /* 0x000fe200078ec0ff */
[----:B------:R-:W-:Y:S02]  /*1e950*/  IMAD.MOV.U32 R122, RZ, RZ, R123 ;  /* 0x000000ffff7a7224 */ /* 0x000fe400078e007b */
[----:B------:R-:W-:Y:S02]  /*1e960*/  IMAD.MOV.U32 R123, RZ, RZ, R244 ;  /* 0x000000ffff7b7224 */ /* 0x000fe400078e00f4 */
[----:B------:R-:W-:Y:S01]  /*1e970*/  IMAD.WIDE.U32 R2, R25, -0x2daee0ad, RZ ;  /* 0xd2511f5319027825 */ /* 0x000fe200078e00ff */
[----:B------:R-:W-:-:S03]  /*1e980*/  LOP3.LUT R76, R0, R235, RZ, 0xc0, !PT ;  /* 0x000000eb004c7212 */ /* 0x000fc600078ec0ff */
[----:B------:R-:W-:Y:S02]  /*1e990*/  IMAD.MOV.U32 R248, RZ, RZ, R245 ;  /* 0x000000fffff87224 */ /* 0x000fe400078e00f5 */
[----:B------:R-:W-:Y:S02]  /*1e9a0*/  IMAD.MOV.U32 R245, RZ, RZ, R128 ;  /* 0x000000fffff57224 */ /* 0x000fe400078e0080 */
[----:B------:R-:W-:Y:S02]  /*1e9b0*/  IMAD.MOV.U32 R244, RZ, RZ, R129 ;  /* 0x000000fffff47224 */ /* 0x000fe400078e0081 */
[----:B------:R-:W-:Y:S02]  /*1e9c0*/  IMAD.MOV.U32 R37, RZ, RZ, R130 ;  /* 0x000000ffff257224 */ /* 0x000fe400078e0082 */
[----:B------:R-:W-:Y:S02]  /*1e9d0*/  IMAD.MOV.U32 R36, RZ, RZ, R131 ;  /* 0x000000ffff247224 */ /* 0x000fe400078e0083 */
[----:B------:R-:W-:Y:S01]  /*1e9e0*/  HMMA.16816.F32 R128, R4, R16, R112 ;  /* 0x000000100480723c */ /* 0x000fe20000001870 */
[----:B------:R-:W-:Y:S01]  /*1e9f0*/  IMAD.MOV.U32 R27, RZ, RZ, R88 ;  /* 0x000000ffff1b7224 */ /* 0x000fe200078e0058 */
[----:B------:R-:W-:Y:S01]  /*1ea00*/  LOP3.LUT R0, R3, UR7, R24, 0x96, !PT ;  /* 0x0000000703007c12 */ /* 0x000fe2000f8e9618 */
[----:B------:R-:W-:-:S02]  /*1ea10*/  IMAD.MOV.U32 R79, RZ, RZ, R120 ;  /* 0x000000ffff4f7224 */ /* 0x000fc400078e0078 */
[----:B------:R-:W-:Y:S02]  /*1ea20*/  IMAD.MOV.U32 R84, RZ, RZ, R121 ;  /* 0x000000ffff547224 */ /* 0x000fe400078e0079 */
[----:B------:R-:W-:Y:S01]  /*1ea30*/  IMAD.MOV.U32 R85, RZ, RZ, R122 ;  /* 0x000000ffff557224 */ /* 0x000fe200078e007a */
[----:B------:R-:W-:Y:S01]  /*1ea40*/  HMMA.16816.F32 R16, R4, R18, R108 ;  /* 0x000000120410723c */ /* 0x000fe2000000186c */
[----:B------:R-:W-:Y:S01]  /*1ea50*/  IMAD.MOV.U32 R88, RZ, RZ, R123 ;  /* 0x000000ffff587224 */ /* 0x000fe200078e007b */
[----:B------:R-:W-:Y:S01]  /*1ea60*/  LOP3.LUT R3, R2, 0xffff, RZ, 0xc0, !PT ;  /* 0x0000ffff02037812 */ /* 0x000fe200078ec0ff */
[----:B------:R-:W-:-:S05]  /*1ea70*/  HSET2.LE.AND R8, R8, R229, PT ;  /* 0x000000e508087233 */ /* 0x000fca0003803000 */
[----:B------:R-:W-:Y:S01]  /*1ea80*/  HMMA.16816.F32 R120, R4, R20, R104 ;  /* 0x000000140478723c */ /* 0x000fe20000001868 */
[----:B------:R-:W-:-:S07]  /*1ea90*/  SHF.R.U32.HI R3, RZ, 0x8, R3 ;  /* 0x00000008ff037819 */ /* 0x000fce0000011603 */
[----:B------:R-:W-:Y:S01]  /*1eaa0*/  HMMA.16816.F32 R108, R4, R32, R96 ;  /* 0x00000020046c723c */ /* 0x000fe20000001860 */
[----:B------:R-:W-:-:S07]  /*1eab0*/  IMAD.MOV.U32 R10, RZ, RZ, R79 ;  /* 0x000000ffff0a7224 */ /* 0x000fce00078e004f */
[C---:B------:R-:W-:Y:S01]  /*1eac0*/  HMMA.16816.F32 R44, R4.reuse, R14, R116 ;  /* 0x0000000e042c723c */ /* 0x040fe20000001874 */
[----:B------:R-:W-:Y:S01]  /*1ead0*/  LOP3.LUT R79, R8, R232, RZ, 0xc0, !PT ;  /* 0x000000e8084f7212 */ /* 0x000fe200078ec0ff */
[----:B------:R-:W-:Y:S01]  /*1eae0*/  IMAD.MOV.U32 R30, RZ, RZ, R91 ;  /* 0x000000ffff1e7224 */ /* 0x000fe200078e005b */
[----:B------:R-:W-:Y:S05]  /*1eaf0*/  LDSM.16.MT88.4 R116, [R170+0x7800] ;  /* 0x00780000aa74783b */ /* 0x000fea0000004200 */
[C---:B------:R-:W-:Y:S08]  /*1eb00*/  HMMA.16816.F32 R20, R4.reuse, R22, R100 ;  /* 0x000000160414723c */ /* 0x040ff00000001864 */
[----:B------:R-:W-:Y:S01]  /*1eb10*/  HMMA.16816.F32 R32, R4, R34, R80 ;  /* 0x000000220420723c */ /* 0x000fe20000001850 */
[----:B------:R-:W-:Y:S01]  /*1eb20*/  IMAD.MOV.U32 R31, RZ, RZ, R90 ;  /* 0x000000ffff1f7224 */ /* 0x000fe200078e005a */
[----:B------:R-:W-:Y:S05]  /*1eb30*/  LDSM.16.MT88.4 R12, [R171+0x7800] ;  /* 0x00780000ab0c783b */ /* 0x000fea0000004200 */
[----:B------:R-:W-:-:S02]  /*1eb40*/  SHF.R.U32.HI R4, RZ, 0x10, R2 ;  /* 0x00000010ff047819 */ /* 0x000fc40000011602 */
[----:B------:R-:W-:Y:S02]  /*1eb50*/  LOP3.LUT R5, R2, 0xff, RZ, 0xc0, !PT ;  /* 0x000000ff02057812 */ /* 0x000fe400078ec0ff */
[----:B------:R-:W-:Y:S02]  /*1eb60*/  SHF.R.U32.HI R6, RZ, 0x18, R2 ;  /* 0x00000018ff067819 */ /* 0x000fe40000011602 */
[----:B------:R-:W-:Y:S02]  /*1eb70*/  LOP3.LUT R4, R4, 0xff, RZ, 0xc0, !PT ;  /* 0x000000ff04047812 */ /* 0x000fe400078ec0ff */
[----:B------:R-:W-:Y:S02]  /*1eb80*/  LOP3.LUT R2, R0, 0xffff, RZ, 0xc0, !PT ;  /* 0x0000ffff00027812 */ /* 0x000fe400078ec0ff */
[----:B------:R-:W-:Y:S02]  /*1eb90*/  PRMT R8, R5, 0x5410, R3 ;  /* 0x0000541005087816 */ /* 0x000fe40000000003 */
[----:B------:R-:W-:-:S02]  /*1eba0*/  PRMT R7, R4, 0x5410, R6 ;  /* 0x0000541004077816 */ /* 0x000fc40000000006 */
[----:B------:R-:W-:Y:S02]  /*1ebb0*/  SHF.R.U32.HI R3, RZ, 0x10, R0 ;  /* 0x00000010ff037819 */ /* 0x000fe40000011600 */
[----:B------:R-:W-:Y:S02]  /*1ebc0*/  LOP3.LUT R6, R0, 0xff, RZ, 0xc0, !PT ;  /* 0x000000ff00067812 */ /* 0x000fe400078ec0ff */
[----:B------:R-:W-:Y:S02]  /*1ebd0*/  SHF.R.U32.HI R4, RZ, 0x8, R2 ;  /* 0x00000008ff047819 */ /* 0x000fe40000011602 */
[----:B------:R-:W-:Y:S02]  /*1ebe0*/  SHF.R.U32.HI R5, RZ, 0x18, R0 ;  /* 0x00000018ff057819 */ /* 0x000fe40000011600 */
[----:B------:R-:W-:Y:S01]  /*1ebf0*/  LOP3.LUT R2, R3, 0xff, RZ, 0xc0, !PT ;  /* 0x000000ff03027812 */ /* 0x000fe200078ec0ff */
[----:B------:R-:W-:Y:S01]  /*1ec00*/  IMAD.MOV.U32 R91, RZ, RZ, R124 ;  /* 0x000000ffff5b7224 */ /* 0x000fe200078e007c */
[----:B------:R-:W-:Y:S01]  /*1ec10*/  PRMT R0, R6, 0x5410, R4 ;  /* 0x0000541006007816 */ /* 0x000fe20000000004 */
[----:B------:R-:W-:Y:S01]  /*1ec20*/  IMAD.MOV.U32 R26, RZ, RZ, R89 ;  /* 0x000000ffff1a7224 */ /* 0x000fe200078e0059 */
[----:B------:R-:W-:Y:S01]  /*1ec30*/  PRMT R2, R2, 0x5410, R5 ;  /* 0x0000541002027816 */ /* 0x000fe20000000005 */
[----:B------:R-:W-:-:S02]  /*1ec40*/  IMAD.MOV.U32 R90, RZ, RZ, R125 ;  /* 0x000000ffff5a7224 */ /* 0x000fc400078e007d */
[----:B------:R-:W-:Y:S01]  /*1ec50*/  IMAD.MOV.U32 R86, RZ, RZ, R132 ;  /* 0x000000ffff567224 */ /* 0x000fe200078e0084 */
[--C-:B------:R-:W-:Y:S01]  /*1ec60*/  HSET2.LE.AND R0, R0, R229.reuse, PT ;  /* 0x000000e500007233 */ /* 0x100fe20003803000 */
[----:B------:R-:W-:Y:S02]  /*1ec70*/  IMAD.MOV.U32 R87, RZ, RZ, R133 ;  /* 0x000000ffff577224 */ /* 0x000fe400078e0085 */
[----:B------:R-:W-:Y:S02]  /*1ec80*/  IMAD.MOV.U32 R29, RZ, RZ, R134 ;  /* 0x000000ffff1d7224 */ /* 0x000fe400078e0086 */
[----:B------:R-:W-:Y:S02]  /*1ec90*/  IMAD.MOV.U32 R28, RZ, RZ, R135 ;  /* 0x000000ffff1c7224 */ /* 0x000fe400078e0087 */
[----:B------:R-:W-:Y:S01]  /*1eca0*/  IMAD.MOV.U32 R89, RZ, RZ, R127 ;  /* 0x000000ffff597224 */ /* 0x000fe200078e007f */
[----:B------:R-:W2:Y:S01]  /*1ecb0*/  LDSM.16.MT88.4 R132, [R169+0x7800] ;  /* 0x00780000a984783b */ /* 0x000ea20000004200 */
[----:B------:R-:W-:Y:S01]  /*1ecc0*/  IMAD.MOV.U32 R100, RZ, RZ, R91 ;  /* 0x000000ffff647224 */ /* 0x000fe200078e005b */
[----:B------:R-:W-:-:S02]  /*1ecd0*/  HSET2.LE.AND R2, R2, R229, PT ;  /* 0x000000e502027233 */ /* 0x000fc40003803000 */
[----:B------:R-:W3:Y:S01]  /*1ece0*/  LDSM.16.MT88.4 R124, [R172+0x7800] ;  /* 0x00780000ac7c783b */ /* 0x000ee20000004200 */
[----:B------:R-:W-:Y:S01]  /*1ecf0*/  IMAD.MOV.U32 R101, RZ, RZ, R90 ;  /* 0x000000ffff657224 */ /* 0x000fe200078e005a */
[----:B------:R-:W-:Y:S01]  /*1ed00*/  LOP3.LUT R100, R0, R100, RZ, 0xc0, !PT ;  /* 0x0000006400647212 */ /* 0x000fe200078ec0ff */
[----:B------:R-:W-:Y:S01]  /*1ed10*/  IMAD.MOV.U32 R102, RZ, RZ, R89 ;  /* 0x000000ffff667224 */ /* 0x000fe200078e0059 */
[--C-:B------:R-:W-:Y:S01]  /*1ed20*/  HSET2.LE.AND R0, R8, R229.reuse, PT ;  /* 0x000000e508007233 */ /* 0x100fe20003803000 */
[----:B------:R-:W-:Y:S01]  /*1ed30*/  IMAD.MOV.U32 R9, RZ, RZ, R86 ;  /* 0x000000ffff097224 */ /* 0x000fe200078e0056 */
[----:B------:R-:W-:Y:S01]  /*1ed40*/  LOP3.LUT R101, R2, R101, RZ, 0xc0, !PT ;  /* 0x0000006502657212 */ /* 0x000fe200078ec0ff */
[----:B------:R-:W-:Y:S01]  /*1ed50*/  IMAD.MOV.U32 R103, RZ, RZ, R88 ;  /* 0x000000ffff677224 */ /* 0x000fe200078e0058 */
[----:B------:R-:W-:Y:S01]  /*1ed60*/  HSET2.LE.AND R2, R7, R229, PT ;  /* 0x000000e507027233 */ /* 0x000fe20003803000 */
[----:B------:R-:W-:Y:S01]  /*1ed70*/  LOP3.LUT R102, R0, R102, RZ, 0xc0, !PT ;  /* 0x0000006600667212 */ /* 0x000fe200078ec0ff */
[----:B------:R-:W-:-:S02]  /*1ed80*/  FADD.FTZ R0, R9, R243 ;  /* 0x000000f309007221 */ /* 0x000fc40000010000 */
[----:B------:R-:W-:Y:S01]  /*1ed90*/  FADD.FTZ R3, R10, R242 ;  /* 0x000000f20a037221 */ /* 0x000fe20000010000 */
[----:B------:R-:W-:Y:S01]  /*1eda0*/  LOP3.LUT R103, R2, R103, RZ, 0xc0, !PT ;  /* 0x0000006702677212 */ /* 0x000fe200078ec0ff */
[----:B------:R-:W-:Y:S01]  /*1edb0*/  FADD.FTZ R5, R11, R250 ;  /* 0x000000fa0b057221 */ /* 0x000fe20000010000 */
[----:B------:R-:W-:Y:S01]  /*1edc0*/  STG.E.U16 [R40.64+-0xf0], R199 ;  /* 0xffff10c728007986 */ /* 0x000fe2000c101522 */
[----:B------:R-:W-:Y:S02]  /*1edd0*/  FADD.FTZ R2, R28, R240 ;  /* 0x000000f01c027221 */ /* 0x000fe40000010000 */
[----:B------:R-:W-:Y:S01]  /*1ede0*/  FADD.FTZ R0, R29, R0 ;  /* 0x000000001d007221 */ /* 0x000fe20000010000 */
[----:B------:R-:W-:Y:S01]  /*1edf0*/  STG.E.U16 [R40.64+-0xee], R167 ;  /* 0xffff12a728007986 */ /* 0x000fe2000c101522 */
[----:B------:R-:W-:Y:S02]  /*1ee00*/  FADD.FTZ R3, R26, R3 ;  /* 0x000000031a037221 */ /* 0x000fe40000010000 */
[----:B------:R-:W-:Y:S01]  /*1ee10*/  IMAD.MOV.U32 R249, RZ, RZ, R87 ;  /* 0x000000fffff97224 */ /* 0x000fe200078e0057 */
[----:B------:R-:W-:Y:S01]  /*1ee20*/  STG.E.U16 [R38.64+-0xf0], R166 ;  /* 0xffff10a626007986 */ /* 0x000fe2000c101522 */
[----:B------:R-:W-:-:S03]  /*1ee30*/  FADD.FTZ R5, R27, R5 ;  /* 0x000000051b057221 */ /* 0x000fc60000010000 */
[----:B------:R-:W-:Y:S01]  /*1ee40*/  STG.E.U16 [R38.64+-0xee], R198 ;  /* 0xffff12c626007986 */ /* 0x000fe2000c101522 */
[----:B------:R-:W-:Y:S02]  /*1ee50*/  IMAD.MOV.U32 R231, RZ, RZ, R85 ;  /* 0x000000ffffe77224 */ /* 0x000fe400078e0055 */
[----:B------:R-:W-:Y:S01]  /*1ee60*/  FADD.FTZ R2, R36, R2 ;  /* 0x0000000224027221 */ /* 0x000fe20000010000 */
[----:B------:R-:W-:Y:S01]  /*1ee70*/  STG.E.U16 [R140.64+-0xe0], R227 ;  /* 0xffff20e38c007986 */ /* 0x000fe2000c101522 */
[----:B------:R-:W-:-:S03]  /*1ee80*/  IMAD.MOV.U32 R230, RZ, RZ, R84 ;  /* 0x000000ffffe67224 */ /* 0x000fc600078e0054 */
[----:B------:R-:W-:Y:S01]  /*1ee90*/  STG.E.U16 [R140.64+-0xde], R226 ;  /* 0xffff22e28c007986 */ /* 0x000fe2000c101522 */
[----:B------:R-:W-:-:S03]  /*1eea0*/  FADD.FTZ R0, R37, R0 ;  /* 0x0000000025007221 */ /* 0x000fc60000010000 */
        /* <DEDUP_REMOVED lines=8> */
[----:B------:R-:W-:Y:S04]  /*1ef30*/  STG.E.U16 [R38.64+-0xe0], R161 ;  /* 0xffff20a126007986 */ /* 0x000fe8000c101522 */
[----:B------:R-:W-:Y:S01]  /*1ef40*/  STG.E.U16 [R38.64+-0xde], R162 ;  /* 0xffff22a226007986 */ /* 0x000fe2000c101522 */
[----:B------:R-:W-:-:S03]  /*1ef50*/  IMAD.MOV.U32 R252, RZ, RZ, R183 ;  /* 0x000000fffffc7224 */ /* 0x000fc600078e00b7 */
[----:B------:R-:W-:Y:S01]  /*1ef60*/  STG.E.U16 [R140.64+-0xd0], R223 ;  /* 0xffff30df8c007986 */ /* 0x000fe2000c101522 */
[----:B------:R-:W-:-:S03]  /*1ef70*/  FADD.FTZ R3, R30, R3 ;  /* 0x000000031e037221 */ /* 0x000fc60000010000 */
[----:B------:R-:W-:Y:S01]  /*1ef80*/  STG.E.U16 [R140.64+-0xce], R222 ;  /* 0xffff32de8c007986 */ /* 0x000fe2000c101522 */
[----:B------:R-:W-:-:S03]  /*1ef90*/  FADD.FTZ R5, R31, R5 ;  /* 0x000000051f057221 */ /* 0x000fc60000010000 */
[----:B------:R-:W-:Y:S04]  /*1efa0*/  STG.E.U16 [R42.64+-0xd0], R221 ;  /* 0xffff30dd2a007986 */ /* 0x000fe8000c101522 */
        /* <DEDUP_REMOVED lines=8> */
[----:B------:R1:W5:Y:S04]  /*1f030*/  LDL.LU R183, [R1+0x18c] ;  /* 0x00018c0001b77983 */ /* 0x0003680000300800 */
        /* <DEDUP_REMOVED lines=29> */
[----:B------:R-:W-:Y:S04]  /*1f210*/  STG.E.U16 [R38.64+-0xae], R149 ;  /* 0xffff529526007986 */ /* 0x000fe8000c101522 */
[----:B------:R1:W5:Y:S04]  /*1f220*/  LDL.LU R175, [R1+0x16c] ;  /* 0x00016c0001af7983 */ /* 0x0003680000300800 */
[----:B------:R4:W-:Y:S04]  /*1f230*/  STG.E.U16 [R140.64+-0xa0], R211 ;  /* 0xffff60d38c007986 */ /* 0x0009e8000c101522 */
[----:B------:R1:W-:Y:S04]  /*1f240*/  STG.E.U16 [R140.64+-0x9e], R210 ;  /* 0xffff62d28c007986 */ /* 0x0003e8000c101522 */
[----:B------:R1:W5:Y:S04]  /*1f250*/  LDL.LU R174, [R1+0x168] ;  /* 0x0001680001ae7983 */ /* 0x0003680000300800 */
[----:B------:R1:W-:Y:S04]  /*1f260*/  STG.E.U16 [R42.64+-0xa0], R209 ;  /* 0xffff60d12a007986 */ /* 0x0003e8000c101522 */
[----:B------:R1:W-:Y:S04]  /*1f270*/  STG.E.U16 [R42.64+-0x9e], R208 ;  /* 0xffff62d02a007986 */ /* 0x0003e8000c101522 */
[----:B------:R1:W5:Y:S04]  /*1f280*/  LDL.LU R173, [R1+0x164] ;  /* 0x0001640001ad7983 */ /* 0x0003680000300800 */
[----:B------:R1:W-:Y:S04]  /*1f290*/  STG.E.U16 [R40.64+-0xa0], R148 ;  /* 0xffff609428007986 */ /* 0x0003e8000c101522 */
[----:B------:R1:W-:Y:S01]  /*1f2a0*/  STG.E.U16 [R40.64+-0x9e], R147 ;  /* 0xffff629328007986 */ /* 0x0003e2000c101522 */
[C---:B--2---:R-:W-:Y:S03]  /*1f2b0*/  HMMA.16816.F32 R112, R76.reuse, R132, R92 ;  /* 0x000000844c70723c */ /* 0x044fe6000000185c */
[----:B------:R2:W5:Y:S04]  /*1f2c0*/  LDL.LU R168, [R1+0x160] ;  /* 0x0001600001a87983 */ /* 0x0005680000300800 */
[----:B------:R2:W-:Y:S04]  /*1f2d0*/  STG.E.U16 [R38.64+-0xa0], R146 ;  /* 0xffff609226007986 */ /* 0x0005e8000c101522 */
[----:B------:R2:W-:Y:S01]  /*1f2e0*/  STG.E.U16 [R38.64+-0x9e], R145 ;  /* 0xffff629126007986 */ /* 0x0005e2000c101522 */
[C---:B------:R-:W-:Y:S03]  /*1f2f0*/  HMMA.16816.F32 R104, R76.reuse, R134, R72 ;  /* 0x000000864c68723c */ /* 0x040fe60000001848 */
[----:B------:R2:W-:Y:S04]  /*1f300*/  STG.E.U16 [R140.64+-0x90], R207 ;  /* 0xffff70cf8c007986 */ /* 0x0005e8000c101522 */
[----:B------:R2:W-:Y:S01]  /*1f310*/  STG.E.U16 [R140.64+-0x8e], R206 ;  /* 0xffff72ce8c007986 */ /* 0x0005e2000c101522 */
[C---:B---3--:R-:W-:Y:S03]  /*1f320*/  HMMA.16816.F32 R96, R76.reuse, R124, R64 ;  /* 0x0000007c4c60723c */ /* 0x048fe60000001840 */
[----:B------:R2:W-:Y:S04]  /*1f330*/  STL [R1+0x120], R4 ;  /* 0x0001200401007387 */ /* 0x0005e80000100800 */
[----:B------:R2:W-:Y:S01]  /*1f340*/  STG.E.U16 [R42.64+-0x90], R205 ;  /* 0xffff70cd2a007986 */ /* 0x0005e2000c101522 */
[C---:B------:R-:W-:Y:S03]  /*1f350*/  HMMA.16816.F32 R92, R76.reuse, R126, R60 ;  /* 0x0000007e4c5c723c */ /* 0x040fe6000000183c */
[----:B------:R2:W-:Y:S04]  /*1f360*/  STG.E.U16 [R42.64+-0x8e], R204 ;  /* 0xffff72cc2a007986 */ /* 0x0005e8000c101522 */
[----:B------:R2:W-:Y:S01]  /*1f370*/  STL [R1+0x11c], R3 ;  /* 0x00011c0301007387 */ /* 0x0005e20000100800 */
[C---:B------:R-:W-:Y:S03]  /*1f380*/  HMMA.16816.F32 R88, R76.reuse, R116, R56 ;  /* 0x000000744c58723c */ /* 0x040fe60000001838 */
[----:B------:R2:W-:Y:S04]  /*1f390*/  STG.E.U16 [R40.64+-0x90], R144 ;  /* 0xffff709028007986 */ /* 0x0005e8000c101522 */
[----:B------:R2:W-:Y:S01]  /*1f3a0*/  STG.E.U16 [R40.64+-0x8e], R143 ;  /* 0xffff728f28007986 */ /* 0x0005e2000c101522 */
[----:B------:R-:W-:Y:S03]  /*1f3b0*/  HMMA.16816.F32 R84, R76, R118, R52 ;  /* 0x000000764c54723c */ /* 0x000fe60000001834 */
[----:B------:R2:W-:Y:S04]  /*1f3c0*/  STL [R1+0x124], R2 ;  /* 0x0001240201007387 */ /* 0x0005e80000100800 */
[----:B------:R2:W-:Y:S01]  /*1f3d0*/  STG.E.U16 [R38.64+-0x90], R228 ;  /* 0xffff70e426007986 */ /* 0x0005e2000c101522 */
[C---:B------:R-:W-:Y:S03]  /*1f3e0*/  HMMA.16816.F32 R136, R100.reuse, R132, R136 ;  /* 0x000000846488723c */ /* 0x040fe60000001888 */
[----:B------:R2:W-:Y:S04]  /*1f3f0*/  STG.E.U16 [R38.64+-0x8e], R142 ;  /* 0xffff728e26007986 */ /* 0x0005e8000c101522 */
[----:B------:R2:W-:Y:S01]  /*1f400*/  STL [R1+0x138], R0 ;  /* 0x0001380001007387 */ /* 0x0005e20000100800 */
        /* <DEDUP_REMOVED lines=9> */
[----:B----4-:R-:W-:-:S04]  /*1f4a0*/  IADD3 R211, P0, R164, -0x180, RZ ;  /* 0xfffffe80a4d37810 */ /* 0x010fc80007f1e0ff */
[----:B-1----:R-:W-:-:S03]  /*1f4b0*/  IADD3.X R210, R165, -0x1, RZ, P0, !PT ;  /* 0xffffffffa5d27810 */ /* 0x002fc600007fe4ff */
.L_x_2000:
[----:B-12---:R-:W-:-:S06]  /*1f4c0*/  UISETP.GT.AND UP0, UPT, UR38, UR9, UPT ;  /* 0x000000092600728c */ /* 0x006fcc000bf04270 */
[----:B------:R-:W-:-:S13]  /*1f4d0*/  PLOP3.LUT P0, PT, PT, PT, UP0, 0x80, 0x0 ;  /* 0x000000000000781c */ /* 0x000fda0003f0f008 */
[----:B------:R-:W-:Y:S05]  /*1f4e0*/  @!P0 BRA `(.L_x_2007) ;  /* 0x0000910000008947 */ /* 0x000fea0003800000 */
[----:B------:R-:W2:Y:S01]  /*1f4f0*/  LDL.LU R0, [R1+0xec] ;  /* 0x0000ec0001007983 */ /* 0x000ea20000300800 */
[----:B------:R-:W-:Y:S01]  /*1f500*/  ULDC.64 UR4, c[0x0][0x1a0] ;  /* 0x0000680000047ab9 */ /* 0x000fe20000000a00 */
[----:B------:R-:W-:Y:S01]  /*1f510*/  IMAD.MOV.U32 R73, RZ, RZ, R69 ;  /* 0x000000ffff497224 */ /* 0x000fe200078e0045 */
[----:B------:R-:W-:Y:S01]  /*1f520*/  USHF.L.U64.HI UR10, UR4, 0x5, UR5 ;  /* 0x00000005040a7899 */ /* 0x000fe20008010205 */
[----:B------:R-:W3:Y:S01]  /*1f530*/  LDL.64 R10, [R1+0x148] ;  /* 0x00014800010a7983 */ /* 0x000ee20000100a00 */
[----:B------:R-:W-:Y:S01]  /*1f540*/  USHF.L.U32 UR11, UR4, 0x5, URZ ;  /* 0x00000005040b7899 */ /* 0x000fe2000800063f */
[----:B------:R-:W-:Y:S01]  /*1f550*/  IMAD.MOV.U32 R72, RZ, RZ, R70 ;  /* 0x000000ffff487224 */ /* 0x000fe200078e0046 */
[----:B------:R-:W-:Y:S01]  /*1f560*/  UIMAD.WIDE.U32 UR22, UR4, 0x30, URZ ;  /* 0x00000030041678a5 */ /* 0x000fe2000f8e003f */
[----:B------:R-:W4:Y:S01]  /*1f570*/  LDL.LU R2, [R1+0xa8] ;  /* 0x0000a80001027983 */ /* 0x000f220000300800 */
[----:B------:R-:W-:Y:S01]  /*1f580*/  UIMAD UR25, UR5, 0x30, URZ ;  /* 0x00000030051978a4 */ /* 0x000fe2000f8e023f */
[----:B------:R-:W-:Y:S01]  /*1f590*/  MOV R75, R68 ;  /* 0x00000044004b7202 */ /* 0x000fe20000000f00 */
[----:B------:R-:W-:Y:S01]  /*1f5a0*/  IMAD.MOV.U32 R74, RZ, RZ, R71 ;  /* 0x000000ffff4a7224 */ /* 0x000fe200078e0047 */
[----:B------:R-:W2:Y:S01]  /*1f5b0*/  LDL.LU R3, [R1+0xf0] ;  /* 0x0000f00001037983 */ /* 0x000ea20000300800 */
        /* <DEDUP_REMOVED lines=8> */
[----:B------:R-:W2:Y:S01]  /*1f640*/  LDL.LU R8, [R1+0xa4] ;  /* 0x0000a40001087983 */ /* 0x000ea20000300800 */
        /* <DEDUP_REMOVED lines=20> */
[----:B---3--:R-:W-:Y:S01]  /*1f790*/  MOV R12, R10 ;  /* 0x0000000a000c7202 */ /* 0x008fe20000000f00 */
[----:B------:R-:W-:Y:S02]  /*1f7a0*/  IMAD.MOV.U32 R13, RZ, RZ, R11 ;  /* 0x000000ffff0d7224 */ /* 0x000fe400078e000b */
[----:B--2---:R-:W-:-:S04]  /*1f7b0*/  IMAD.WIDE.U32 R10, R8, -0x326172a9, RZ ;  /* 0xcd9e8d57080a7825 */ /* 0x004fc800078e00ff */
[----:B------:R-:W-:Y:S01]  /*1f7c0*/  IMAD.WIDE.U32 R8, R0, -0x326172a9, RZ ;  /* 0xcd9e8d5700087825 */ /* 0x000fe200078e00ff */
[----:B------:R-:W-:Y:S01]  /*1f7d0*/  STL.64 [R1+0x130], R10 ;  /* 0x0001300a01007387 */ /* 0x000fe20000100a00 */
[----:B----4-:R-:W-:-:S03]  /*1f7e0*/  LOP3.LUT R0, R11, R2, RZ, 0x3c, !PT ;  /* 0x000000020b007212 */ /* 0x010fc600078e3cff */
[----:B------:R1:W-:Y:S01]  /*1f7f0*/  STL.64 [R1+0x128], R8 ;  /* 0x0001280801007387 */ /* 0x0003e20000100a00 */
[----:B------:R-:W-:Y:S02]  /*1f800*/  LOP3.LUT R2, R9, R2, RZ, 0x3c, !PT ;  /* 0x0000000209027212 */ /* 0x000fe400078e3cff */
[----:B------:R-:W-:Y:S01]  /*1f810*/  ISETP.GE.AND P0, PT, R12, c[0x0][0x220], PT ;  /* 0x000088000c007a0c */ /* 0x000fe20003f06270 */
[----:B-1----:R-:W-:Y:S01]  /*1f820*/  IMAD.WIDE.U32 R8, R3, -0x2daee0ad, RZ ;  /* 0xd2511f5303087825 */ /* 0x002fe200078e00ff */
[----:B------:R-:W-:Y:S02]  /*1f830*/  PRMT R3, R241, 0x7054, R241 ;  /* 0x00007054f1037816 */ /* 0x000fe400000000f1 */
[----:B------:R-:W-:Y:S01]  /*1f840*/  MOV R3, R7 ;  /* 0x0000000700037202 */ /* 0x000fe20000000f00 */
[----:B------:R-:W-:Y:S01]  /*1f850*/  IMAD.WIDE.U32 R10, R0, -0x2daee0ad, RZ ;  /* 0xd2511f53000a7825 */ /* 0x000fe200078e00ff */
[----:B------:R1:W-:Y:S04]  /*1f860*/  STL.64 [R1], R8 ;  /* 0x0000000801007387 */ /* 0x0003e80000100a00 */
[----:B------:R2:W-:Y:S01]  /*1f870*/  STL.64 [R1+0x10], R10 ;  /* 0x0000100a01007387 */ /* 0x0005e20000100a00 */
[----:B-1----:R-:W-:Y:S01]  /*1f880*/  IMAD.WIDE.U32 R8, R2, -0x2daee0ad, RZ ;  /* 0xd2511f5302087825 */ /* 0x002fe200078e00ff */
[----:B------:R-:W-:-:S05]  /*1f890*/  MOV R2, R4 ;  /* 0x0000000400027202 */ /* 0x000fca0000000f00 */
[----:B------:R2:W-:Y:S04]  /*1f8a0*/  STL.64 [R1+0x140], R2 ;  /* 0x0001400201007387 */ /* 0x0005e80000100a00 */
[----:B------:R2:W-:Y:S01]  /*1f8b0*/  STL.64 [R1+0x18], R8 ;  /* 0x0000180801007387 */ /* 0x0005e20000100a00 */
[----:B------:R-:W-:Y:S01]  /*1f8c0*/  @P0 LOP3.LUT R183, R183, 0x4, RZ, 0xfc, !PT ;  /* 0x00000004b7b70812 */ /* 0x000fe200078efcff */
[----:B------:R-:W-:Y:S05]  /*1f8d0*/  BRA `(.L_x_2008) ;  /* 0x0000034000007947 */ /* 0x000fea0003800000 */
.L_x_2010:
        /* <DEDUP_REMOVED lines=17> */
[----:B---3--:R-:W-:Y:S02]  /*1f9f0*/  LEA.HI.X R2, R70, R199, R2, 0x6, P1 ;  /* 0x000000c746027211 */ /* 0x008fe400008f3402 */
[----:B------:R-:W-:Y:S02]  /*1fa00*/  @!P6 LEA R69, P0, R3, R0, 0x4 ;  /* 0x000000000345e211 */ /* 0x000fe400078020ff */
[C---:B------:R-:W-:Y:S02]  /*1fa10*/  @!P6 LEA.HI.X R143, R0.reuse, c[0x0][0x16c], R2, 0x1, P3 ;  /* 0x00005b00008fea11 */ /* 0x040fe400018f0c02 */
[----:B------:R-:W-:Y:S02]  /*1fa20*/  @!P6 LEA R140, P2, R69, c[0x0][0x168], 0x1 ;  /* 0x00005a00458cea11 */ /* 0x000fe400078408ff */
[----:B------:R-:W-:Y:S01]  /*1fa30*/  @!P6 LEA.HI.X R3, R3, R2, R68, 0x4, P0 ;  /* 0x000000020303e211 */ /* 0x000fe200000f2444 */
[----:B------:R-:W-:Y:S01]  /*1fa40*/  @!PT LDS RZ, [RZ] ;  /* 0x00000000fffff984 */ /* 0x000fe20000000800 */
[----:B------:R-:W-:Y:S01]  /*1fa50*/  @!PT LDS RZ, [RZ] ;  /* 0x00000000fffff984 */ /* 0x000fe20000000800 */
[----:B------:R-:W-:Y:S01]  /*1fa60*/  @!PT LDS RZ, [RZ] ;  /* 0x00000000fffff984 */ /* 0x000fe20000000800 */
[----:B------:R1:W-:Y:S01]  /*1fa70*/  @!P6 LDGSTS.E.BYPASS.LTC128B.128 [R195+0x4000], [R142.64] ;  /* 0x040000008ec3efae */ /* 0x0003e2000b901d62 */
[----:B------:R-:W-:Y:S02]  /*1fa80*/  @!P6 IADD3 R71, P5, R0, UR13, RZ ;  /* 0x0000000d0047ec10 */ /* 0x000fe4000ffbe0ff */
[----:B------:R-:W-:Y:S01]  /*1fa90*/  @!P6 LEA.HI.X R141, R69, c[0x0][0x16c], R3, 0x1, P2 ;  /* 0x00005b00458dea11 */ /* 0x000fe200010f0c03 */
[----:B------:R1:W-:Y:S01]  /*1faa0*/  @P6 STS.128 [R195+0x4800], RZ ;  /* 0x004800ffc3006388 */ /* 0x0003e20000000c00 */
[C---:B------:R-:W-:Y:S02]  /*1fab0*/  @!P6 LEA R70, P1, R71.reuse, c[0x0][0x168], 0x1 ;  /* 0x00005a004746ea11 */ /* 0x040fe400078208ff */
        /* <DEDUP_REMOVED lines=22> */
.L_x_2008:
[----:B------:R-:W3:Y:S01]  /*1fc20*/  LDL.64 R4, [R1+0x140] ;  /* 0x0001400001047983 */ /* 0x000ee20000100a00 */
[----:B------:R-:W-:Y:S04]  /*1fc30*/  DEPBAR.LE SB0, 0x0 ;  /* 0x000080000000791a */ /* 0x000fe80000000000 */
[----:B------:R-:W-:Y:S01]  /*1fc40*/  UIADD3 UR24, UR38, -0x1, URZ ;  /* 0xffffffff26187890 */ /* 0x000fe2000fffe03f */
[----:B------:R-:W-:Y:S01]  /*1fc50*/  BAR.SYNC.DEFER_BLOCKING 0x0 ;  /* 0x0000000000007b1d */ /* 0x000fe20000010000 */
[----:B------:R-:W-:Y:S02]  /*1fc60*/  LOP3.LUT P6, RZ, R183, 0x4, RZ, 0xc0, !PT ;  /* 0x00000004b7ff7812 */ /* 0x000fe400078cc0ff */
[----:B------:R-:W-:Y:S02]  /*1fc70*/  USHF.R.S32.HI UR5, URZ, 0x1f, UR24 ;  /* 0x0000001f3f057899 */ /* 0x000fe40008011418 */
[----:B------:R-:W-:Y:S01]  /*1fc80*/  UIMAD UR4, UR14, UR24, URZ ;  /* 0x000000180e0472a4 */ /* 0x000fe2000f8e023f */
[----:B--2---:R-:W-:Y:S01]  /*1fc90*/  IMAD.U32 R2, RZ, RZ, UR24 ;  /* 0x00000018ff027e24 */ /* 0x004fe2000f8e00ff */
[----:B------:R-:W-:Y:S02]  /*1fca0*/  UISETP.GT.AND UP0, UPT, UR24, UR9, UPT ;  /* 0x000000091800728c */ /* 0x000fe4000bf04270 */
[----:B------:R-:W-:Y:S05]  /*1fcb0*/  UIMAD UR4, UR5, UR15, UR4 ;  /* 0x0000000f050472a4 */ /* 0x000fea000f8e0204 */
[----:B------:R-:W-:Y:S01]  /*1fcc0*/  @P6 STS.128 [R195+0x6000], RZ ;  /* 0x006000ffc3006388 */ /* 0x000fe20000000c00 */
[----:B---3--:R-:W-:Y:S05]  /*1fcd0*/  IMAD.WIDE.U32 R2, R2, UR15, R4 ;  /* 0x0000000f02027c25 */ /* 0x008fea000f8e0004 */
        /* <DEDUP_REMOVED lines=21> */
[----:B------:R-:W-:Y:S02]  /*1fe30*/  @!P6 LEA R4, P0, R12, c[0x0][0x170], 0x1 ;  /* 0x00005c000c04ea11 */ /* 0x000fe400078008ff */
        /* <DEDUP_REMOVED lines=31> */
[----:B------:R-:W-:Y:S07]  /*20030*/  LDSM.16.M88.4 R164, [R182] ;  /* 0x00000000b6a4783b */ /* 0x000fee0000000200 */
        /* <DEDUP_REMOVED lines=26> */
[----:B------:R-:W3:Y:S07]  /*201e0*/  LDSM.16.M88.4 R156, [R181] ;  /* 0x00000000b59c783b */ /* 0x000eee0000000200 */
[-C--:B------:R-:W-:Y:S08]  /*201f0*/  HMMA.16816.F32 R52, R140, R160.reuse, R52 ;  /* 0x000000a08c34723c */ /* 0x080ff00000001834 */
[C---:B------:R-:W-:Y:S08]  /*20200*/  HMMA.16816.F32 R56, R148.reuse, R160, R56 ;  /* 0x000000a09438723c */ /* 0x040ff00000001838 */
[-C--:B------:R-:W-:Y:S01]  /*20210*/  HMMA.16816.F32 R60, R148, R162.reuse, R60 ;  /* 0x000000a2943c723c */ /* 0x080fe2000000183c */
[----:B------:R-:W4:Y:S07]  /*20220*/  LDSM.16.M88.4 R148, [R180] ;  /* 0x00000000b494783b */ /* 0x000f2e0000000200 */
[----:B------:R-:W-:Y:S01]  /*20230*/  HMMA.16816.F32 R64, R140, R162, R64 ;  /* 0x000000a28c40723c */ /* 0x000fe20000001840 */
[----:B------:R-:W-:Y:S06]  /*20240*/  LDSM.16.M88.4 R140, [R177] ;  /* 0x00000000b18c783b */ /* 0x000fec0000000200 */
[----:B------:R-:W-:Y:S01]  /*20250*/  LDSM.16.M88.4 R160, [R177+0x2000] ;  /* 0x00200000b1a0783b */ /* 0x000fe20000000200 */
        /* <DEDUP_REMOVED lines=15> */
[-C--:B----4-:R-:W-:Y:S08]  /*20350*/  HMMA.16816.F32 R52, R68, R148.reuse, R52 ;  /* 0x000000944434723c */ /* 0x090ff00000001834 */
[C---:B------:R-:W-:Y:S08]  /*20360*/  HMMA.16816.F32 R56, R152.reuse, R148, R56 ;  /* 0x000000949838723c */ /* 0x040ff00000001838 */
[-C--:B------:R-:W-:Y:S01]  /*20370*/  HMMA.16816.F32 R60, R152, R150.reuse, R60 ;  /* 0x00000096983c723c */ /* 0x080fe2000000183c */
[----:B------:R-:W3:Y:S01]  /*20380*/  LDSM.16.M88.4 R152, [R173+0x1800] ;  /* 0x00180000ad98783b */ /* 0x000ee20000000200 */
[----:B------:R-:W-:Y:S05]  /*20390*/  DEPBAR.LE SB0, 0x0 ;  /* 0x000080000000791a */ /* 0x000fea0000000000 */
[----:B------:R-:W-:Y:S01]  /*203a0*/  BAR.SYNC.DEFER_BLOCKING 0x0 ;  /* 0x0000000000007b1d */ /* 0x000fe20000010000 */
[----:B------:R-:W-:Y:S08]  /*203b0*/  HMMA.16816.F32 R64, R68, R150, R64 ;  /* 0x000000964440723c */ /* 0x000ff00000001840 */
[-C--:B-1----:R-:W-:Y:S08]  /*203c0*/  HMMA.16816.F32 R4, R140, R144.reuse, R4 ;  /* 0x000000908c04723c */ /* 0x082ff00000001804 */
        /* <DEDUP_REMOVED lines=16> */
[----:B------:R-:W-:Y:S01]  /*204d0*/  HMMA.16816.F32 R64, R140, R154, R64 ;  /* 0x0000009a8c40723c */ /* 0x000fe20000001840 */
[----:B------:R-:W-:-:S07]  /*204e0*/  @P0 BRA `(.L_x_2010) ;  /* 0xfffff3f000000947 */ /* 0x000fce000383ffff */
.L_x_2009:
[----:B------:R-:W-:Y:S01]  /*204f0*/  LOP3.LUT R183, R183, 0xfffffff7, RZ, 0xc0, !PT ;  /* 0xfffffff7b7b77812 */ /* 0x000fe200078ec0ff */
[----:B------:R-:W2:Y:S01]  /*20500*/  S2R R2, SR_TID.X ;  /* 0x0000000000027919 */ /* 0x000ea20000002100 */
[----:B------:R-:W-:Y:S01]  /*20510*/  IMAD.U32 R0, RZ, RZ, UR24 ;  /* 0x00000018ff007e24 */ /* 0x000fe2000f8e00ff */
[----:B------:R-:W-:Y:S02]  /*20520*/  UIADD3 UR4, UR37, -0x4498517b, URZ ;  /* 0xbb67ae8525047890 */ /* 0x000fe4000fffe03f */
[----:B------:R-:W-:Y:S02]  /*20530*/  USHF.L.U32 UR45, UR24, 0x1, URZ ;  /* 0x00000001182d7899 */ /* 0x000fe4000800063f */
[----:B------:R-:W-:Y:S02]  /*20540*/  UIADD3 UR44, UR36, -0x61c88647, URZ ;  /* 0x9e3779b9242c7890 */ /* 0x000fe4000fffe03f */
[----:B------:R-:W-:Y:S01]  /*20550*/  STL [R1+0x178], R178 ;  /* 0x000178b201007387 */ /* 0x000fe20000100800 */
[----:B------:R-:W-:Y:S02]  /*20560*/  ULOP3.LUT UR5, UR45, UR37, URZ, 0x3c, !UPT ;  /* 0x000000252d057292 */ /* 0x000fe4000f8e3c3f */
[----:B------:R-:W-:Y:S01]  /*20570*/  UIADD3 UR43, UR36, 0x3c6ef372, URZ ;  /* 0x3c6ef372242b7890 */ /* 0x000fe2000fffe03f */
[----:B------:R-:W-:Y:S01]  /*20580*/  STL [R1+0x174], R177 ;  /* 0x000174b101007387 */ /* 0x000fe20000100800 */
[----:B------:R-:W-:Y:S02]  /*20590*/  UIADD3 UR42, UR37, 0x76cf5d0a, URZ ;  /* 0x76cf5d0a252a7890 */ /* 0x000fe4000fffe03f */
[----:B------:R-:W-:Y:S01]  /*205a0*/  UIADD3 UR40, UR37, 0x32370b8f, URZ ;  /* 0x32370b8f25287890 */ /* 0x000fe2000fffe03f */
[----:B------:R3:W-:Y:S01]  /*205b0*/  STL [R1+0x170], R176 ;  /* 0x000170b001007387 */ /* 0x0007e20000100800 */
[----:B------:R-:W-:Y:S02]  /*205c0*/  UIADD3 UR39, UR36, 0x78dde6e4, URZ ;  /* 0x78dde6e424277890 */ /* 0x000fe4000fffe03f */
[----:B------:R-:W-:Y:S01]  /*205d0*/  UIADD3 UR41, UR36, -0x255992d5, URZ ;  /* 0xdaa66d2b24297890 */ /* 0x000fe2000fffe03f */
[----:B------:R-:W-:Y:S01]  /*205e0*/  STL [R1+0x16c], R175 ;  /* 0x00016caf01007387 */ /* 0x000fe20000100800 */
[----:B------:R-:W-:Y:S02]  /*205f0*/  UIADD3 UR38, UR37, -0x126145ec, URZ ;  /* 0xed9eba1425267890 */ /* 0x000fe4000fffe03f */
[----:B------:R-:W-:Y:S01]  /*20600*/  UIADD3 UR45, UR45, 0x1, URZ ;  /* 0x000000012d2d7890 */ /* 0x000fe2000fffe03f */
[----:B--2---:R-:W-:Y:S01]  /*20610*/  IMAD.SHL.U32 R2, R2, 0x2, RZ ;  /* 0x0000000202027824 */ /* 0x004fe200078e00ff */
[----:B------:R2:W-:Y:S01]  /*20620*/  STL [R1+0x168], R174 ;  /* 0x000168ae01007387 */ /* 0x0005e20000100800 */
[----:B------:R-:W-:Y:S02]  /*20630*/  UISETP.GT.AND UP0, UPT, UR24, UR9, UPT ;  /* 0x000000091800728c */ /* 0x000fe4000bf04270 */
[----:B------:R-:W-:Y:S01]  /*20640*/  ULOP3.LUT UR45, UR45, UR37, URZ, 0x3c, !UPT ;  /* 0x000000252d2d7292 */ /* 0x000fe2000f8e3c3f */
[----:B------:R-:W-:Y:S01]  /*20650*/  LOP3.LUT R2, R2, 0x6, RZ, 0xc0, !PT ;  /* 0x0000000602027812 */ /* 0x000fe200078ec0ff */
[----:B------:R-:W-:Y:S04]  /*20660*/  STL [R1+0x164], R173 ;  /* 0x000164ad01007387 */ /* 0x000fe80000100800 */
[----:B------:R-:W-:Y:S01]  /*20670*/  IMAD R0, R0, 0x40, R2 ;  /* 0x0000004000007824 */ /* 0x000fe200078e0202 */
[----:B------:R-:W-:Y:S03]  /*20680*/  STL [R1+0x160], R168 ;  /* 0x000160a801007387 */ /* 0x000fe60000100800 */
[--C-:B------:R-:W-:Y:S01]  /*20690*/  IMAD.IADD R2, R184, 0x1, -R0.reuse ;  /* 0x00000001b8027824 */ /* 0x100fe200078e0a00 */
[----:B------:R-:W4:Y:S01]  /*206a0*/  LDL.64 R198, [R1+0x18] ;  /* 0x0000180001c67983 */ /* 0x000f220000100a00 */
[--C-:B------:R-:W-:Y:S03]  /*206b0*/  IMAD.IADD R3, R186, 0x1, -R0.reuse ;  /* 0x00000001ba037824 */ /* 0x100fe600078e0a00 */
[----:B------:R-:W-:Y:S02]  /*206c0*/  IABS R2, R2 ;  /* 0x0000000200027213 */ /* 0x000fe40000000000 */
[----:B---3--:R-:W3:Y:S02]  /*206d0*/  LDL.64 R176, [R1] ;  /* 0x0000000001b07983 */ /* 0x008ee40000100a00 */
[----:B------:R1:W1:Y:S04]  /*206e0*/  I2F R148, R2 ;  /* 0x0000000200947306 */ /* 0x0002680000201400 */
[----:B------:R-:W3:Y:S06]  /*206f0*/  LDL.64 R222, [R1+0x10] ;  /* 0x0000100001de7983 */ /* 0x000eec0000100a00 */
[----:B--2---:R-:W2:Y:S01]  /*20700*/  LDL.64 R174, [R1+0x128] ;  /* 0x0001280001ae7983 */ /* 0x004ea20000100a00 */
[----:B-1----:R-:W-:Y:S01]  /*20710*/  IABS R2, R3 ;  /* 0x0000000300027213 */ /* 0x002fe20000000000 */
[----:B------:R-:W-:Y:S02]  /*20720*/  IMAD.IADD R3, R185, 0x1, -R0 ;  /* 0x00000001b9037824 */ /* 0x000fe400078e0a00 */
[----:B------:R-:W-:Y:S01]  /*20730*/  FFMA.FTZ R4, R148, -UR20, R4 ;  /* 0x8000001494047c23 */ /* 0x000fe20008010004 */
[----:B------:R1:W1:Y:S02]  /*20740*/  I2F R147, R2 ;  /* 0x0000000200937306 */ /* 0x0002640000201400 */
[----:B-1----:R-:W-:Y:S01]  /*20750*/  IABS R2, R3 ;  /* 0x0000000300027213 */ /* 0x002fe20000000000 */
[----:B------:R-:W-:Y:S02]  /*20760*/  IMAD.IADD R3, R187, 0x1, -R0 ;  /* 0x00000001bb037824 */ /* 0x000fe400078e0a00 */
[----:B------:R-:W-:Y:S05]  /*20770*/  FFMA.FTZ R6, R147, -UR20, R6 ;  /* 0x8000001493067c23 */ /* 0x000fea0008010006 */
[----:B------:R1:W1:Y:S01]  /*20780*/  I2F R145, R2 ;  /* 0x0000000200917306 */ /* 0x0002620000201400 */
[----:B------:R-:W-:Y:S09]  /*20790*/  IABS R3, R3 ;  /* 0x0000000300037213 */ /* 0x000ff20000000000 */
[----:B------:R1:W1:Y:S02]  /*207a0*/  I2F R144, R3 ;  /* 0x0000000300907306 */ /* 0x0002640000201400 */
[----:B-1----:R-:W-:Y:S01]  /*207b0*/  IADD3 R2, R0, 0x1, RZ ;  /* 0x0000000100027810 */ /* 0x002fe20007ffe0ff */
[----:B------:R-:W-:Y:S03]  /*207c0*/  FFMA.FTZ R8, R145, -UR20, R8 ;  /* 0x8000001491087c23 */ /* 0x000fe60008010008 */
[----:B------:R-:W-:Y:S01]  /*207d0*/  ISETP.GE.AND P3, PT, R2, R191, PT ;  /* 0x000000bf0200720c */ /* 0x000fe20003f66270 */
[--C-:B------:R-:W-:Y:S01]  /*207e0*/  IMAD.IADD R68, R184, 0x1, -R2.reuse ;  /* 0x00000001b8447824 */ /* 0x100fe200078e0a02 */
[C---:B------:R-:W-:Y:S02]  /*207f0*/  ISETP.GE.AND P2, PT, R2.reuse, R190, PT ;  /* 0x000000be0200720c */ /* 0x040fe40003f46270 */
[----:B------:R-:W-:Y:S02]  /*20800*/  ISETP.GE.AND P1, PT, R2, R189, PT ;  /* 0x000000bd0200720c */ /* 0x000fe40003f26270 */
[----:B------:R-:W-:Y:S01]  /*20810*/  IABS R3, R68 ;  /* 0x0000004400037213 */ /* 0x000fe20000000000 */
[----:B------:R-:W-:Y:S01]  /*20820*/  IMAD.IADD R68, R186, 0x1, -R2 ;  /* 0x00000001ba447824 */ /* 0x000fe200078e0a02 */
[----:B------:R-:W-:Y:S01]  /*20830*/  ISETP.GE.AND P0, PT, R2, R188, PT ;  /* 0x000000bc0200720c */ /* 0x000fe20003f06270 */
[----:B------:R-:W-:Y:S01]  /*20840*/  FFMA.FTZ R10, R144, -UR20, R10 ;  /* 0x80000014900a7c23 */ /* 0x000fe2000801000a */
[C---:B------:R-:W-:Y:S01]  /*20850*/  ISETP.GE.OR P5, PT, R2.reuse, R196, !P3 ;  /* 0x000000c40200720c */ /* 0x040fe20005fa6670 */
[----:B------:R1:W1:Y:S01]  /*20860*/  I2F R143, R3 ;  /* 0x00000003008f7306 */ /* 0x0002620000201400 */
[C---:B------:R-:W-:Y:S02]  /*20870*/  ISETP.GE.OR P4, PT, R2.reuse, R194, !P2 ;  /* 0x000000c20200720c */ /* 0x040fe40005786670 */
[C---:B------:R-:W-:Y:S02]  /*20880*/  ISETP.GE.OR P1, PT, R2.reuse, R193, !P1 ;  /* 0x000000c10200720c */ /* 0x040fe40004f26670 */
[----:B------:R-:W-:Y:S11]  /*20890*/  ISETP.GE.OR P0, PT, R2, R192, !P0 ;  /* 0x000000c00200720c */ /* 0x000ff60004706670 */
[----:B------:R-:W-:Y:S02]  /*208a0*/  @P1 LOP3.LUT R183, R183, 0x8, RZ, 0xfc, !PT ;  /* 0x00000008b7b71812 */ /* 0x000fe400078efcff */
[C---:B------:R-:W-:Y:S02]  /*208b0*/  ISETP.GE.AND P1, PT, R0.reuse, R191, PT ;  /* 0x000000bf0000720c */ /* 0x040fe40003f26270 */
[----:B------:R-:W-:Y:S02]  /*208c0*/  LOP3.LUT R183, R183, 0xfffffffd, RZ, 0xc0, !PT ;  /* 0xfffffffdb7b77812 */ /* 0x000fe400078ec0ff */
[----:B------:R-:W-:Y:S02]  /*208d0*/  ISETP.GE.OR P1, PT, R0, R196, !P1 ;  /* 0x000000c40000720c */ /* 0x000fe40004f26670 */
[----:B-1----:R-:W-:Y:S01]  /*208e0*/  IABS R3, R68 ;  /* 0x0000004400037213 */ /* 0x002fe20000000000 */
[--C-:B------:R-:W-:Y:S01]  /*208f0*/  IMAD.IADD R68, R185, 0x1, -R2.reuse ;  /* 0x00000001b9447824 */ /* 0x100fe200078e0a02 */
[----:B------:R-:W-:Y:S01]  /*20900*/  FSEL R214, R4, -INF , !P1 ;  /* 0xff80000004d67808 */ /* 0x000fe20004800000 */
[----:B------:R-:W-:Y:S01]  /*20910*/  FFMA.FTZ R5, R143, -UR20, R5 ;  /* 0x800000148f057c23 */ /* 0x000fe20008010005 */
[----:B------:R-:W-:Y:S01]  /*20920*/  @P0 LOP3.LUT R183, R183, 0x2, RZ, 0xfc, !PT ;  /* 0x00000002b7b70812 */ /* 0x000fe200078efcff */
[----:B------:R1:W1:Y:S01]  /*20930*/  I2F R142, R3 ;  /* 0x00000003008e7306 */ /* 0x0002620000201400 */
[C---:B------:R-:W-:Y:S02]  /*20940*/  ISETP.GE.AND P0, PT, R0.reuse, R190, PT ;  /* 0x000000be0000720c */ /* 0x040fe40003f06270 */
[----:B------:R-:W-:Y:S02]  /*20950*/  FSEL R211, R5, -INF , !P5 ;  /* 0xff80000005d37808 */ /* 0x000fe40006800000 */
[C---:B------:R-:W-:Y:S02]  /*20960*/  ISETP.GE.OR P0, PT, R0.reuse, R194, !P0 ;  /* 0x000000c20000720c */ /* 0x040fe40004706670 */
[----:B------:R-:W-:Y:S02]  /*20970*/  ISETP.GE.AND P1, PT, R0, R189, PT ;  /* 0x000000bd0000720c */ /* 0x000fe40003f26270 */
[----:B------:R-:W-:Y:S02]  /*20980*/  FSEL R216, R6, -INF , !P0 ;  /* 0xff80000006d87808 */ /* 0x000fe40004000000 */
[C---:B------:R-:W-:Y:S02]  /*20990*/  ISETP.GE.OR P1, PT, R0.reuse, R193, !P1 ;  /* 0x000000c10000720c */ /* 0x040fe40004f26670 */
[----:B------:R-:W-:Y:S02]  /*209a0*/  ISETP.GE.AND P0, PT, R0, R188, PT ;  /* 0x000000bc0000720c */ /* 0x000fe40003f06270 */
[----:B------:R-:W-:Y:S02]  /*209b0*/  FSEL R220, R8, -INF , !P1 ;  /* 0xff80000008dc7808 */ /* 0x000fe40004800000 */
[----:B------:R-:W-:Y:S04]  /*209c0*/  ISETP.GE.OR P0, PT, R0, R192, !P0 ;  /* 0x000000c00000720c */ /* 0x000fe80004706670 */
[----:B------:R-:W-:Y:S02]  /*209d0*/  FSEL R221, R10, -INF , !P0 ;  /* 0xff8000000add7808 */ /* 0x000fe40004000000 */
[----:B-1----:R-:W-:Y:S01]  /*209e0*/  IABS R3, R68 ;  /* 0x0000004400037213 */ /* 0x002fe20000000000 */
[----:B------:R-:W-:Y:S02]  /*209f0*/  IMAD.IADD R68, R187, 0x1, -R2 ;  /* 0x00000001bb447824 */ /* 0x000fe400078e0a02 */
[----:B------:R-:W-:Y:S01]  /*20a00*/  FFMA.FTZ R7, R142, -UR20, R7 ;  /* 0x800000148e077c23 */ /* 0x000fe20008010007 */
[----:B------:R1:W1:Y:S04]  /*20a10*/  I2F R151, R3 ;  /* 0x0000000300977306 */ /* 0x0002680000201400 */
[----:B------:R-:W-:Y:S02]  /*20a20*/  FSEL R213, R7, -INF , !P4 ;  /* 0xff80000007d57808 */ /* 0x000fe40006000000 */
[----:B-1----:R-:W-:Y:S01]  /*20a30*/  IABS R3, R68 ;  /* 0x0000004400037213 */ /* 0x002fe20000000000 */
[----:B------:R-:W-:Y:S01]  /*20a40*/  FFMA.FTZ R9, R151, -UR20, R9 ;  /* 0x8000001497097c23 */ /* 0x000fe20008010009 */
[----:B------:R-:W-:Y:S02]  /*20a50*/  IADD3 R68, R0, 0x8, RZ ;  /* 0x0000000800447810 */ /* 0x000fe40007ffe0ff */
[----:B------:R1:W1:Y:S02]  /*20a60*/  I2F R150, R3 ;  /* 0x0000000300967306 */ /* 0x0002640000201400 */
[----:B------:R-:W-:Y:S01]  /*20a70*/  ISETP.GE.AND P1, PT, R68, R189, PT ;  /* 0x000000bd4400720c */ /* 0x000fe20003f26270 */
[--C-:B------:R-:W-:Y:S01]  /*20a80*/  IMAD.IADD R69, R184, 0x1, -R68.reuse ;  /* 0x00000001b8457824 */ /* 0x100fe200078e0a44 */
[C---:B------:R-:W-:Y:S02]  /*20a90*/  ISETP.GE.AND P3, PT, R68.reuse, R191, PT ;  /* 0x000000bf4400720c */ /* 0x040fe40003f66270 */
[C---:B------:R-:W-:Y:S02]  /*20aa0*/  ISETP.GE.OR P1, PT, R68.reuse, R193, !P1 ;  /* 0x000000c14400720c */ /* 0x040fe40004f26670 */
[C---:B------:R-:W-:Y:S02]  /*20ab0*/  ISETP.GE.AND P2, PT, R68.reuse, R190, PT ;  /* 0x000000be4400720c */ /* 0x040fe40003f46270 */
[C---:B------:R-:W-:Y:S02]  /*20ac0*/  ISETP.GE.AND P0, PT, R68.reuse, R188, PT ;  /* 0x000000bc4400720c */ /* 0x040fe40003f06270 */
[C---:B------:R-:W-:Y:S02]  /*20ad0*/  ISETP.GE.OR P5, PT, R68.reuse, R196, !P3 ;  /* 0x000000c44400720c */ /* 0x040fe40005fa6670 */
[C---:B------:R-:W-:Y:S02]  /*20ae0*/  LOP3.LUT P3, RZ, R183.reuse, 0x8, RZ, 0xc0, !PT ;  /* 0x00000008b7ff7812 */ /* 0x040fe4000786c0ff */
[C---:B------:R-:W-:Y:S02]  /*20af0*/  ISETP.GE.OR P4, PT, R68.reuse, R194, !P2 ;  /* 0x000000c24400720c */ /* 0x040fe40005786670 */
[C---:B------:R-:W-:Y:S02]  /*20b00*/  LOP3.LUT P2, RZ, R183.reuse, 0x2, RZ, 0xc0, !PT ;  /* 0x00000002b7ff7812 */ /* 0x040fe4000784c0ff */
[----:B------:R-:W-:Y:S02]  /*20b10*/  LOP3.LUT R183, R183, 0xfffffffe, RZ, 0xc0, !PT ;  /* 0xfffffffeb7b77812 */ /* 0x000fe400078ec0ff */
[----:B------:R-:W-:Y:S02]  /*20b20*/  ISETP.GE.OR P6, PT, R68, R192, !P0 ;  /* 0x000000c04400720c */ /* 0x000fe400047c6670 */
[----:B-1----:R-:W-:Y:S01]  /*20b30*/  IABS R3, R69 ;  /* 0x0000004500037213 */ /* 0x002fe20000000000 */
[--C-:B------:R-:W-:Y:S01]  /*20b40*/  IMAD.IADD R69, R186, 0x1, -R68.reuse ;  /* 0x00000001ba457824 */ /* 0x100fe200078e0a44 */
[----:B------:R-:W-:Y:S01]  /*20b50*/  @P1 LOP3.LUT R183, R183, 0x1, RZ, 0xfc, !PT ;  /* 0x00000001b7b71812 */ /* 0x000fe200078efcff */
[----:B------:R-:W-:Y:S01]  /*20b60*/  FFMA.FTZ R11, R150, -UR20, R11 ;  /* 0x80000014960b7c23 */ /* 0x000fe2000801000b */
[----:B------:R-:W-:Y:S01]  /*20b70*/  FSEL R212, R9, -INF , !P3 ;  /* 0xff80000009d47808 */ /* 0x000fe20005800000 */
[----:B------:R1:W1:Y:S03]  /*20b80*/  I2F R149, R3 ;  /* 0x0000000300957306 */ /* 0x0002660000201400 */
[----:B------:R-:W-:Y:S02]  /*20b90*/  FSEL R219, R11, -INF , !P2 ;  /* 0xff8000000bdb7808 */ /* 0x000fe40005000000 */
[----:B-1----:R-:W-:Y:S01]  /*20ba0*/  IABS R3, R69 ;  /* 0x0000004500037213 */ /* 0x002fe20000000000 */
[----:B------:R-:W-:Y:S02]  /*20bb0*/  IMAD.IADD R69, R185, 0x1, -R68 ;  /* 0x00000001b9457824 */ /* 0x000fe400078e0a44 */
[----:B------:R-:W-:Y:S02]  /*20bc0*/  FFMA.FTZ R16, R149, -UR20, R16 ;  /* 0x8000001495107c23 */ /* 0x000fe40008010010 */
[----:B------:R1:W1:Y:S03]  /*20bd0*/  I2F R146, R3 ;  /* 0x0000000300927306 */ /* 0x0002660000201400 */
[----:B------:R-:W-:Y:S02]  /*20be0*/  FSEL R151, R16, -INF , !P5 ;  /* 0xff80000010977808 */ /* 0x000fe40006800000 */
[----:B-1----:R-:W-:Y:S01]  /*20bf0*/  IABS R3, R69 ;  /* 0x0000004500037213 */ /* 0x002fe20000000000 */
[----:B------:R-:W-:Y:S02]  /*20c00*/  IMAD.IADD R69, R187, 0x1, -R68 ;  /* 0x00000001bb457824 */ /* 0x000fe400078e0a44 */
[----:B------:R-:W-:Y:S02]  /*20c10*/  FFMA.FTZ R18, R146, -UR20, R18 ;  /* 0x8000001492127c23 */ /* 0x000fe40008010012 */
[----:B------:R1:W1:Y:S01]  /*20c20*/  I2F R158, R3 ;  /* 0x00000003009e7306 */ /* 0x0002620000201400 */
[----:B------:R-:W-:Y:S02]  /*20c30*/  IABS R69, R69 ;  /* 0x0000004500457213 */ /* 0x000fe40000000000 */
[----:B------:R-:W-:Y:S07]  /*20c40*/  FSEL R208, R18, -INF , !P4 ;  /* 0xff80000012d07808 */ /* 0x000fee0006000000 */
[----:B------:R4:W4:Y:S01]  /*20c50*/  I2F R155, R69 ;  /* 0x00000045009b7306 */ /* 0x0009220000201400 */
[----:B-1----:R-:W-:Y:S01]  /*20c60*/  IADD3 R3, R0, 0x9, RZ ;  /* 0x0000000900037810 */ /* 0x002fe20007ffe0ff */
[----:B------:R-:W-:Y:S03]  /*20c70*/  FFMA.FTZ R12, R158, -UR20, R12 ;  /* 0x800000149e0c7c23 */ /* 0x000fe6000801000c */
[C---:B------:R-:W-:Y:S01]  /*20c80*/  ISETP.GE.AND P3, PT, R3.reuse, R191, PT ;  /* 0x000000bf0300720c */ /* 0x040fe20003f66270 */
[--C-:B------:R-:W-:Y:S01]  /*20c90*/  IMAD.IADD R70, R184, 0x1, -R3.reuse ;  /* 0x00000001b8467824 */ /* 0x100fe200078e0a03 */
[C---:B------:R-:W-:Y:S02]  /*20ca0*/  ISETP.GE.AND P2, PT, R3.reuse, R190, PT ;  /* 0x000000be0300720c */ /* 0x040fe40003f46270 */
[C---:B------:R-:W-:Y:S02]  /*20cb0*/  ISETP.GE.AND P1, PT, R3.reuse, R189, PT ;  /* 0x000000bd0300720c */ /* 0x040fe40003f26270 */
[----:B----4-:R-:W-:Y:S01]  /*20cc0*/  IABS R69, R70 ;  /* 0x0000004600457213 */ /* 0x010fe20000000000 */
[--C-:B------:R-:W-:Y:S01]  /*20cd0*/  IMAD.IADD R70, R186, 0x1, -R3.reuse ;  /* 0x00000001ba467824 */ /* 0x100fe200078e0a03 */
[----:B------:R-:W-:Y:S01]  /*20ce0*/  ISETP.GE.AND P0, PT, R3, R188, PT ;  /* 0x000000bc0300720c */ /* 0x000fe20003f06270 */
[----:B------:R-:W-:Y:S01]  /*20cf0*/  FFMA.FTZ R14, R155, -UR20, R14 ;  /* 0x800000149b0e7c23 */ /* 0x000fe2000801000e */
[C---:B------:R-:W-:Y:S01]  /*20d00*/  ISETP.GE.OR P5, PT, R3.reuse, R196, !P3 ;  /* 0x000000c40300720c */ /* 0x040fe20005fa6670 */
[----:B------:R1:W4:Y:S01]  /*20d10*/  I2F R157, R69 ;  /* 0x00000045009d7306 */ /* 0x0003220000201400 */
[C---:B------:R-:W-:Y:S02]  /*20d20*/  ISETP.GE.OR P4, PT, R3.reuse, R194, !P2 ;  /* 0x000000c20300720c */ /* 0x040fe40005786670 */
[C---:B------:R-:W-:Y:S02]  /*20d30*/  ISETP.GE.OR P1, PT, R3.reuse, R193, !P1 ;  /* 0x000000c10300720c */ /* 0x040fe40004f26670 */
[----:B------:R-:W-:Y:S02]  /*20d40*/  ISETP.GE.OR P0, PT, R3, R192, !P0 ;  /* 0x000000c00300720c */ /* 0x000fe40004706670 */
[C---:B------:R-:W-:Y:S02]  /*20d50*/  LOP3.LUT P3, RZ, R183.reuse, 0x1, RZ, 0xc0, !PT ;  /* 0x00000001b7ff7812 */ /* 0x040fe4000786c0ff */
[----:B------:R-:W-:Y:S02]  /*20d60*/  LOP3.LUT R183, R183, 0xfffffff7, RZ, 0xc0, !PT ;  /* 0xfffffff7b7b77812 */ /* 0x000fe400078ec0ff */
[----:B------:R-:W-:Y:S02]  /*20d70*/  FSEL R197, R12, -INF , !P3 ;  /* 0xff8000000cc57808 */ /* 0x000fe40005800000 */
[----:B------:R-:W-:Y:S03]  /*20d80*/  FSEL R210, R14, -INF , !P6 ;  /* 0xff8000000ed27808 */ /* 0x000fe60007000000 */
[----:B------:R-:W-:Y:S04]  /*20d90*/  @P1 LOP3.LUT R183, R183, 0x8, RZ, 0xfc, !PT ;  /* 0x00000008b7b71812 */ /* 0x000fe800078efcff */
[----:B------:R-:W-:Y:S02]  /*20da0*/  LOP3.LUT R183, R183, 0xfffffffd, RZ, 0xc0, !PT ;  /* 0xfffffffdb7b77812 */ /* 0x000fe400078ec0ff */
[----:B-1----:R-:W-:Y:S01]  /*20db0*/  IABS R69, R70 ;  /* 0x0000004600457213 */ /* 0x002fe20000000000 */
[----:B------:R-:W-:Y:S01]  /*20dc0*/  IMAD.IADD R70, R185, 0x1, -R3 ;  /* 0x00000001b9467824 */ /* 0x000fe200078e0a03 */
[----:B------:R-:W-:Y:S01]  /*20dd0*/  @P0 LOP3.LUT R183, R183, 0x2, RZ, 0xfc, !PT ;  /* 0x00000002b7b70812 */ /* 0x000fe200078efcff */
[----:B----4-:R-:W-:Y:S01]  /*20de0*/  FFMA.FTZ R17, R157, -UR20, R17 ;  /* 0x800000149d117c23 */ /* 0x010fe20008010011 */
[----:B------:R1:W4:Y:S02]  /*20df0*/  I2F R154, R69 ;  /* 0x00000045009a7306 */ /* 0x0003240000201400 */
[----:B-1----:R-:W-:Y:S01]  /*20e00*/  IABS R69, R70 ;  /* 0x0000004600457213 */ /* 0x002fe20000000000 */
[----:B------:R-:W-:Y:S02]  /*20e10*/  IMAD.IADD R70, R187, 0x1, -R3 ;  /* 0x00000001bb467824 */ /* 0x000fe400078e0a03 */
[----:B----4-:R-:W-:Y:S01]  /*20e20*/  FFMA.FTZ R19, R154, -UR20, R19 ;  /* 0x800000149a137c23 */ /* 0x010fe20008010013 */
[----:B------:R-:W-:Y:S04]  /*20e30*/  FSEL R154, R17, -INF , !P5 ;  /* 0xff800000119a7808 */ /* 0x000fe80006800000 */
[----:B------:R1:W4:Y:S01]  /*20e40*/  I2F R161, R69 ;  /* 0x0000004500a17306 */ /* 0x0003220000201400 */
[----:B------:R-:W-:Y:S02]  /*20e50*/  IABS R70, R70 ;  /* 0x0000004600467213 */ /* 0x000fe40000000000 */
[----:B------:R-:W-:Y:S07]  /*20e60*/  FSEL R157, R19, -INF , !P4 ;  /* 0xff800000139d7808 */ /* 0x000fee0006000000 */
[----:B------:R2:W2:Y:S01]  /*20e70*/  I2F R160, R70 ;  /* 0x0000004600a07306 */ /* 0x0004a20000201400 */
[----:B-1----:R-:W-:Y:S01]  /*20e80*/  IADD3 R69, R0, 0x10, RZ ;  /* 0x0000001000457810 */ /* 0x002fe20007ffe0ff */
[----:B----4-:R-:W-:Y:S03]  /*20e90*/  FFMA.FTZ R13, R161, -UR20, R13 ;  /* 0x80000014a10d7c23 */ /* 0x010fe6000801000d */
[C---:B------:R-:W-:Y:S01]  /*20ea0*/  ISETP.GE.AND P2, PT, R69.reuse, R190, PT ;  /* 0x000000be4500720c */ /* 0x040fe20003f46270 */
[--C-:B------:R-:W-:Y:S01]  /*20eb0*/  IMAD.IADD R71, R184, 0x1, -R69.reuse ;  /* 0x00000001b8477824 */ /* 0x100fe200078e0a45 */
[C---:B------:R-:W-:Y:S02]  /*20ec0*/  ISETP.GE.AND P3, PT, R69.reuse, R191, PT ;  /* 0x000000bf4500720c */ /* 0x040fe40003f66270 */
[C---:B------:R-:W-:Y:S02]  /*20ed0*/  ISETP.GE.OR P4, PT, R69.reuse, R194, !P2 ;  /* 0x000000c24500720c */ /* 0x040fe40005786670 */
[----:B--2---:R-:W-:Y:S01]  /*20ee0*/  IABS R70, R71 ;  /* 0x0000004700467213 */ /* 0x004fe20000000000 */
[----:B------:R-:W-:Y:S01]  /*20ef0*/  IMAD.IADD R71, R186, 0x1, -R69 ;  /* 0x00000001ba477824 */ /* 0x000fe200078e0a45 */
[C---:B------:R-:W-:Y:S01]  /*20f00*/  ISETP.GE.OR P5, PT, R69.reuse, R196, !P3 ;  /* 0x000000c44500720c */ /* 0x040fe20005fa6670 */
[----:B------:R-:W-:Y:S01]  /*20f10*/  FFMA.FTZ R15, R160, -UR20, R15 ;  /* 0x80000014a00f7c23 */ /* 0x000fe2000801000f */
[----:B------:R-:W-:Y:S01]  /*20f20*/  ISETP.GE.AND P0, PT, R69, R188, PT ;  /* 0x000000bc4500720c */ /* 0x000fe20003f06270 */
[----:B------:R1:W2:Y:S01]  /*20f30*/  I2F R159, R70 ;  /* 0x00000046009f7306 */ /* 0x0002a20000201400 */
[----:B------:R-:W-:Y:S01]  /*20f40*/  LOP3.LUT P2, RZ, R183, 0x2, RZ, 0xc0, !PT ;  /* 0x00000002b7ff7812 */ /* 0x000fe2000784c0ff */
[----:B------:R-:W4:Y:S01]  /*20f50*/  LDL.64 R160, [R1+0x130] ;  /* 0x0001300001a07983 */ /* 0x000f220000100a00 */
[C---:B------:R-:W-:Y:S02]  /*20f60*/  ISETP.GE.OR P6, PT, R69.reuse, R192, !P0 ;  /* 0x000000c04500720c */ /* 0x040fe400047c6670 */
[----:B------:R-:W-:Y:S02]  /*20f70*/  ISETP.GE.AND P1, PT, R69, R189, PT ;  /* 0x000000bd4500720c */ /* 0x000fe40003f26270 */
[----:B------:R-:W-:Y:S02]  /*20f80*/  LOP3.LUT P3, RZ, R183, 0x8, RZ, 0xc0, !PT ;  /* 0x00000008b7ff7812 */ /* 0x000fe4000786c0ff */
[----:B------:R-:W-:Y:S02]  /*20f90*/  ISETP.GE.OR P1, PT, R69, R193, !P1 ;  /* 0x000000c14500720c */ /* 0x000fe40004f26670 */
[----:B------:R-:W-:Y:S02]  /*20fa0*/  LOP3.LUT R183, R183, 0xfffffffe, RZ, 0xc0, !PT ;  /* 0xfffffffeb7b77812 */ /* 0x000fe400078ec0ff */
[----:B------:R-:W-:Y:S09]  /*20fb0*/  FSEL R155, R13, -INF , !P3 ;  /* 0xff8000000d9b7808 */ /* 0x000ff20005800000 */
[----:B------:R-:W-:Y:S02]  /*20fc0*/  @P1 LOP3.LUT R183, R183, 0x1, RZ, 0xfc, !PT ;  /* 0x00000001b7b71812 */ /* 0x000fe400078efcff */
[----:B-1----:R-:W-:Y:S01]  /*20fd0*/  IABS R70, R71 ;  /* 0x0000004700467213 */ /* 0x002fe20000000000 */
[--C-:B------:R-:W-:Y:S02]  /*20fe0*/  IMAD.IADD R71, R185, 0x1, -R69.reuse ;  /* 0x00000001b9477824 */ /* 0x100fe400078e0a45 */
[----:B--2---:R-:W-:Y:S01]  /*20ff0*/  FFMA.FTZ R20, R159, -UR20, R20 ;  /* 0x800000149f147c23 */ /* 0x004fe20008010014 */
[----:B------:R1:W2:Y:S04]  /*21000*/  I2F R156, R70 ;  /* 0x00000046009c7306 */ /* 0x0002a80000201400 */
[----:B------:R-:W-:Y:S02]  /*21010*/  FSEL R150, R20, -INF , !P5 ;  /* 0xff80000014967808 */ /* 0x000fe40006800000 */
[----:B-1----:R-:W-:Y:S01]  /*21020*/  IABS R70, R71 ;  /* 0x0000004700467213 */ /* 0x002fe20000000000 */
[----:B------:R-:W-:Y:S02]  /*21030*/  IMAD.IADD R71, R187, 0x1, -R69 ;  /* 0x00000001bb477824 */ /* 0x000fe400078e0a45 */
[----:B--2---:R-:W-:Y:S01]  /*21040*/  FFMA.FTZ R22, R156, -UR20, R22 ;  /* 0x800000149c167c23 */ /* 0x004fe20008010016 */
[----:B------:R-:W-:Y:S01]  /*21050*/  FSEL R156, R15, -INF , !P2 ;  /* 0xff8000000f9c7808 */ /* 0x000fe20005000000 */
[----:B------:R1:W2:Y:S03]  /*21060*/  I2F R165, R70 ;  /* 0x0000004600a57306 */ /* 0x0002a60000201400 */
[----:B------:R-:W-:Y:S02]  /*21070*/  FSEL R202, R22, -INF , !P4 ;  /* 0xff80000016ca7808 */ /* 0x000fe40006000000 */
[----:B-1----:R-:W-:Y:S01]  /*21080*/  IABS R70, R71 ;  /* 0x0000004700467213 */ /* 0x002fe20000000000 */
[----:B--2---:R-:W-:Y:S01]  /*21090*/  FFMA.FTZ R24, R165, -UR20, R24 ;  /* 0x80000014a5187c23 */ /* 0x004fe20008010018 */
[----:B------:R-:W-:Y:S03]  /*210a0*/  IADD3 R71, R0, 0x11, RZ ;  /* 0x0000001100477810 */ /* 0x000fe60007ffe0ff */
[----:B------:R1:W2:Y:S01]  /*210b0*/  I2F R164, R70 ;  /* 0x0000004600a47306 */ /* 0x0002a20000201400 */
[C---:B------:R-:W-:Y:S01]  /*210c0*/  ISETP.GE.AND P0, PT, R71.reuse, R188, PT ;  /* 0x000000bc4700720c */ /* 0x040fe20003f06270 */
[--C-:B------:R-:W-:Y:S01]  /*210d0*/  IMAD.IADD R140, R184, 0x1, -R71.reuse ;  /* 0x00000001b88c7824 */ /* 0x100fe200078e0a47 */
[----:B------:R-:W-:Y:S01]  /*210e0*/  ISETP.GE.AND P2, PT, R71, R190, PT ;  /* 0x000000be4700720c */ /* 0x000fe20003f46270 */
[--C-:B------:R-:W-:Y:S01]  /*210f0*/  IMAD.IADD R141, R187, 0x1, -R71.reuse ;  /* 0x00000001bb8d7824 */ /* 0x100fe200078e0a47 */
[C---:B------:R-:W-:Y:S02]  /*21100*/  ISETP.GE.OR P0, PT, R71.reuse, R192, !P0 ;  /* 0x000000c04700720c */ /* 0x040fe40004706670 */
[C---:B------:R-:W-:Y:S02]  /*21110*/  ISETP.GE.OR P4, PT, R71.reuse, R194, !P2 ;  /* 0x000000c24700720c */ /* 0x040fe40005786670 */
[----:B------:R-:W-:Y:S02]  /*21120*/  P2R R7, PR, RZ, 0x1 ;  /* 0x00000001ff077803 */ /* 0x000fe40000000000 */
[C---:B------:R-:W-:Y:S02]  /*21130*/  ISETP.GE.AND P3, PT, R71.reuse, R191, PT ;  /* 0x000000bf4700720c */ /* 0x040fe40003f66270 */
[C---:B------:R-:W-:Y:S02]  /*21140*/  ISETP.GE.AND P1, PT, R71.reuse, R189, PT ;  /* 0x000000bd4700720c */ /* 0x040fe40003f26270 */
[----:B------:R-:W-:Y:S02]  /*21150*/  ISETP.GE.OR P5, PT, R71, R196, !P3 ;  /* 0x000000c44700720c */ /* 0x000fe40005fa6670 */
[----:B------:R-:W-:Y:S02]  /*21160*/  LOP3.LUT P3, RZ, R183, 0x1, RZ, 0xc0, !PT ;  /* 0x00000001b7ff7812 */ /* 0x000fe4000786c0ff */
[----:B------:R-:W-:Y:S02]  /*21170*/  ISETP.GE.OR P1, PT, R71, R193, !P1 ;  /* 0x000000c14700720c */ /* 0x000fe40004f26670 */
[----:B------:R-:W-:Y:S02]  /*21180*/  FSEL R203, R24, -INF , !P3 ;  /* 0xff80000018cb7808 */ /* 0x000fe40005800000 */
[----:B-1----:R-:W-:Y:S01]  /*21190*/  IABS R70, R140 ;  /* 0x0000008c00467213 */ /* 0x002fe20000000000 */
[--C-:B------:R-:W-:Y:S01]  /*211a0*/  IMAD.IADD R140, R186, 0x1, -R71.reuse ;  /* 0x00000001ba8c7824 */ /* 0x100fe200078e0a47 */
[----:B------:R-:W-:Y:S01]  /*211b0*/  P2R R8, PR, RZ, 0x2 ;  /* 0x00000002ff087803 */ /* 0x000fe20000000000 */
[----:B--2---:R-:W-:Y:S01]  /*211c0*/  FFMA.FTZ R26, R164, -UR20, R26 ;  /* 0x80000014a41a7c23 */ /* 0x004fe2000801001a */
[----:B------:R-:W-:Y:S01]  /*211d0*/  LOP3.LUT R183, R183, 0xffbfffff, RZ, 0xc0, !PT ;  /* 0xffbfffffb7b77812 */ /* 0x000fe200078ec0ff */
[----:B------:R1:W2:Y:S03]  /*211e0*/  I2F R163, R70 ;  /* 0x0000004600a37306 */ /* 0x0002a60000201400 */
[----:B------:R-:W-:Y:S02]  /*211f0*/  FSEL R204, R26, -INF , !P6 ;  /* 0xff8000001acc7808 */ /* 0x000fe40007000000 */
[----:B-1----:R-:W-:Y:S01]  /*21200*/  IABS R70, R140 ;  /* 0x0000008c00467213 */ /* 0x002fe20000000000 */
[----:B------:R-:W-:Y:S02]  /*21210*/  IMAD.IADD R140, R185, 0x1, -R71 ;  /* 0x00000001b98c7824 */ /* 0x000fe400078e0a47 */
[----:B--2---:R-:W-:Y:S02]  /*21220*/  FFMA.FTZ R21, R163, -UR20, R21 ;  /* 0x80000014a3157c23 */ /* 0x004fe40008010015 */
[----:B------:R1:W2:Y:S01]  /*21230*/  I2F R162, R70 ;  /* 0x0000004600a27306 */ /* 0x0002a20000201400 */
[----:B------:R-:W-:Y:S02]  /*21240*/  IABS R140, R140 ;  /* 0x0000008c008c7213 */ /* 0x000fe40000000000 */
[----:B------:R-:W-:Y:S07]  /*21250*/  FSEL R26, R21, -INF , !P5 ;  /* 0xff800000151a7808 */ /* 0x000fee0006800000 */
[----:B------:R-:W3:Y:S01]  /*21260*/  I2F R167, R140 ;  /* 0x0000008c00a77306 */ /* 0x000ee20000201400 */
[----:B-1----:R-:W-:Y:S01]  /*21270*/  IADD3 R70, R0, 0x18, RZ ;  /* 0x0000001800467810 */ /* 0x002fe20007ffe0ff */
[----:B--2---:R-:W-:Y:S03]  /*21280*/  FFMA.FTZ R23, R162, -UR20, R23 ;  /* 0x80000014a2177c23 */ /* 0x004fe60008010017 */
[----:B------:R-:W-:Y:S01]  /*21290*/  ISETP.GE.AND P2, PT, R70, R190, PT ;  /* 0x000000be4600720c */ /* 0x000fe20003f46270 */
[--C-:B------:R-:W-:Y:S01]  /*212a0*/  IMAD.IADD R2, R186, 0x1, -R70.reuse ;  /* 0x00000001ba027824 */ /* 0x100fe200078e0a46 */
[----:B------:R-:W-:Y:S01]  /*212b0*/  FSEL R205, R23, -INF , !P4 ;  /* 0xff80000017cd7808 */ /* 0x000fe20006000000 */
[--C-:B------:R-:W-:Y:S01]  /*212c0*/  IMAD.IADD R6, R187, 0x1, -R70.reuse ;  /* 0x00000001bb067824 */ /* 0x100fe200078e0a46 */
[----:B------:R-:W-:Y:S01]  /*212d0*/  ISETP.GE.OR P4, PT, R70, R194, !P2 ;  /* 0x000000c24600720c */ /* 0x000fe20005786670 */
[--C-:B------:R-:W-:Y:S01]  /*212e0*/  IMAD.IADD R4, R185, 0x1, -R70.reuse ;  /* 0x00000001b9047824 */ /* 0x100fe200078e0a46 */
[----:B------:R-:W-:Y:S01]  /*212f0*/  IABS R2, R2 ;  /* 0x0000000200027213 */ /* 0x000fe20000000000 */
[----:B---3--:R-:W-:Y:S01]  /*21300*/  FFMA.FTZ R25, R167, -UR20, R25 ;  /* 0x80000014a7197c23 */ /* 0x008fe20008010019 */
[----:B------:R-:W-:Y:S01]  /*21310*/  IABS R140, R141 ;  /* 0x0000008d008c7213 */ /* 0x000fe20000000000 */
[----:B------:R-:W-:Y:S01]  /*21320*/  IMAD.IADD R141, R184, 0x1, -R70 ;  /* 0x00000001b88d7824 */ /* 0x000fe200078e0a46 */
[----:B------:R-:W-:Y:S01]  /*21330*/  ISETP.NE.AND P2, PT, R7, RZ, PT ;  /* 0x000000ff0700720c */ /* 0x000fe20003f45270 */
[----:B------:R1:W2:Y:S01]  /*21340*/  I2F R144, R2 ;  /* 0x0000000200907306 */ /* 0x0002a20000201400 */
[C---:B------:R-:W-:Y:S02]  /*21350*/  ISETP.GE.AND P3, PT, R70.reuse, R191, PT ;  /* 0x000000bf4600720c */ /* 0x040fe40003f66270 */
[C---:B------:R-:W-:Y:S02]  /*21360*/  ISETP.GE.AND P1, PT, R70.reuse, R189, PT ;  /* 0x000000bd4600720c */ /* 0x040fe40003f26270 */
[C---:B------:R-:W-:Y:S02]  /*21370*/  ISETP.GE.AND P0, PT, R70.reuse, R188, PT ;  /* 0x000000bc4600720c */ /* 0x040fe40003f06270 */
[----:B------:R-:W-:Y:S02]  /*21380*/  ISETP.GE.OR P5, PT, R70, R196, !P3 ;  /* 0x000000c44600720c */ /* 0x000fe40005fa6670 */
[----:B------:R-:W-:Y:S01]  /*21390*/  ISETP.NE.AND P3, PT, R8, RZ, PT ;  /* 0x000000ff0800720c */ /* 0x000fe20003f65270 */
[----:B------:R3:W3:Y:S01]  /*213a0*/  I2F R166, R140 ;  /* 0x0000008c00a67306 */ /* 0x0006e20000201400 */
[C---:B------:R-:W-:Y:S02]  /*213b0*/  ISETP.GE.OR P1, PT, R70.reuse, R193, !P1 ;  /* 0x000000c14600720c */ /* 0x040fe40004f26670 */
[----:B------:R-:W-:Y:S02]  /*213c0*/  ISETP.GE.OR P6, PT, R70, R192, !P0 ;  /* 0x000000c04600720c */ /* 0x000fe400047c6670 */
[----:B------:R-:W-:Y:S02]  /*213d0*/  P2R R8, PR, RZ, 0x2 ;  /* 0x00000002ff087803 */ /* 0x000fe40000000000 */
[----:B------:R-:W-:Y:S02]  /*213e0*/  FSEL R25, R25, -INF , !P3 ;  /* 0xff80000019197808 */ /* 0x000fe40005800000 */
[----:B-1----:R-:W-:Y:S01]  /*213f0*/  IABS R2, R4 ;  /* 0x0000000400027213 */ /* 0x002fe20000000000 */
[----:B--2---:R-:W-:Y:S01]  /*21400*/  FFMA.FTZ R34, R144, -UR20, R34 ;  /* 0x8000001490227c23 */ /* 0x004fe20008010022 */
[----:B------:R-:W-:Y:S01]  /*21410*/  IADD3 R4, R0, 0x19, RZ ;  /* 0x0000001900047810 */ /* 0x000fe20007ffe0ff */
[----:B------:R1:W2:Y:S01]  /*21420*/  LDL.S16 R144, [R1+0x7c] ;  /* 0x00007c0001907983 */ /* 0x0002a20000100600 */
[----:B------:R1:W1:Y:S02]  /*21430*/  I2F R147, R2 ;  /* 0x0000000200937306 */ /* 0x0002640000201400 */
[----:B------:R-:W-:Y:S01]  /*21440*/  ISETP.GE.AND P3, PT, R4, R191, PT ;  /* 0x000000bf0400720c */ /* 0x000fe20003f66270 */
[----:B------:R-:W-:Y:S01]  /*21450*/  IMAD.IADD R5, R184, 0x1, -R4 ;  /* 0x00000001b8057824 */ /* 0x000fe200078e0a04 */
[----:B------:R-:W-:Y:S02]  /*21460*/  ISETP.GE.AND P1, PT, R4, R189, PT ;  /* 0x000000bd0400720c */ /* 0x000fe40003f26270 */
[----:B---3--:R-:W-:Y:S01]  /*21470*/  IABS R140, R141 ;  /* 0x0000008d008c7213 */ /* 0x008fe20000000000 */
[----:B------:R-:W-:Y:S01]  /*21480*/  FFMA.FTZ R27, R166, -UR20, R27 ;  /* 0x80000014a61b7c23 */ /* 0x000fe2000801001b */
[----:B------:R-:W-:Y:S02]  /*21490*/  ISETP.GE.AND P0, PT, R4, R188, PT ;  /* 0x000000bc0400720c */ /* 0x000fe40003f06270 */
[----:B------:R-:W-:Y:S01]  /*214a0*/  FSEL R34, R34, -INF , !P4 ;  /* 0xff80000022227808 */ /* 0x000fe20006000000 */
[----:B------:R-:W3:Y:S01]  /*214b0*/  I2F R148, R140 ;  /* 0x0000008c00947306 */ /* 0x000ee20000201400 */
[----:B------:R-:W-:Y:S02]  /*214c0*/  FSEL R27, R27, -INF , !P2 ;  /* 0xff8000001b1b7808 */ /* 0x000fe40005000000 */
[C---:B------:R-:W-:Y:S02]  /*214d0*/  ISETP.GE.AND P2, PT, R4.reuse, R190, PT ;  /* 0x000000be0400720c */ /* 0x040fe40003f46270 */
[C---:B------:R-:W-:Y:S02]  /*214e0*/  ISETP.GE.OR P1, PT, R4.reuse, R193, !P1 ;  /* 0x000000c10400720c */ /* 0x040fe40004f26670 */
[C---:B------:R-:W-:Y:S02]  /*214f0*/  ISETP.GE.OR P4, PT, R4.reuse, R194, !P2 ;  /* 0x000000c20400720c */ /* 0x040fe40005786670 */
[----:B------:R-:W-:Y:S02]  /*21500*/  ISETP.GE.OR P0, PT, R4, R192, !P0 ;  /* 0x000000c00400720c */ /* 0x000fe40004706670 */
[----:B------:R-:W-:Y:S02]  /*21510*/  P2R R9, PR, RZ, 0x2 ;  /* 0x00000002ff097803 */ /* 0x000fe40000000000 */
[----:B-1----:R-:W-:Y:S01]  /*21520*/  IABS R2, R6 ;  /* 0x0000000600027213 */ /* 0x002fe20000000000 */
[----:B------:R-:W-:Y:S03]  /*21530*/  FFMA.FTZ R28, R147, -UR20, R28 ;  /* 0x80000014931c7c23 */ /* 0x000fe6000801001c */
[----:B------:R1:W1:Y:S01]  /*21540*/  I2F R145, R2 ;  /* 0x0000000200917306 */ /* 0x0002620000201400 */
[----:B---3--:R-:W-:Y:S05]  /*21550*/  FFMA.FTZ R32, R148, -UR20, R32 ;  /* 0x8000001494207c23 */ /* 0x008fea0008010020 */
[----:B------:R-:W-:Y:S02]  /*21560*/  FSEL R32, R32, -INF , !P5 ;  /* 0xff80000020207808 */ /* 0x000fe40006800000 */
[----:B------:R-:W-:Y:S02]  /*21570*/  ISETP.GE.OR P5, PT, R4, R196, !P3 ;  /* 0x000000c40400720c */ /* 0x000fe40005fa6670 */
[----:B------:R-:W-:Y:S02]  /*21580*/  ISETP.NE.AND P3, PT, R8, RZ, PT ;  /* 0x000000ff0800720c */ /* 0x000fe40003f65270 */
[----:B------:R-:W-:Y:S02]  /*21590*/  P2R R8, PR, RZ, 0x1 ;  /* 0x00000001ff087803 */ /* 0x000fe40000000000 */
[----:B------:R-:W-:Y:S02]  /*215a0*/  FSEL R28, R28, -INF , !P3 ;  /* 0xff8000001c1c7808 */ /* 0x000fe40005800000 */
[----:B-1----:R-:W-:Y:S01]  /*215b0*/  IABS R2, R5 ;  /* 0x0000000500027213 */ /* 0x002fe20000000000 */
[----:B------:R-:W-:Y:S02]  /*215c0*/  FFMA.FTZ R30, R145, -UR20, R30 ;  /* 0x80000014911e7c23 */ /* 0x000fe4000801001e */
[----:B------:R1:W3:Y:S02]  /*215d0*/  LDL.S16 R145, [R1+0x74] ;  /* 0x0000740001917983 */ /* 0x0002e40000100600 */
[----:B------:R-:W-:Y:S01]  /*215e0*/  IMAD.MOV.U32 R5, RZ, RZ, R2 ;  /* 0x000000ffff057224 */ /* 0x000fe200078e0002 */
[----:B------:R-:W-:Y:S01]  /*215f0*/  FSEL R30, R30, -INF , !P6 ;  /* 0xff8000001e1e7808 */ /* 0x000fe20007000000 */
[--C-:B------:R-:W-:Y:S02]  /*21600*/  IMAD.IADD R2, R186, 0x1, -R4.reuse ;  /* 0x00000001ba027824 */ /* 0x100fe400078e0a04 */
[----:B------:R1:W1:Y:S03]  /*21610*/  I2F R143, R5 ;  /* 0x00000005008f7306 */ /* 0x0002660000201400 */
[----:B------:R-:W-:Y:S07]  /*21620*/  IABS R2, R2 ;  /* 0x0000000200027213 */ /* 0x000fee0000000000 */
[----:B------:R4:W4:Y:S01]  /*21630*/  I2F R140, R2 ;  /* 0x00000002008c7306 */ /* 0x0009220000201400 */
[--C-:B-1----:R-:W-:Y:S02]  /*21640*/  IMAD.IADD R5, R185, 0x1, -R4.reuse ;  /* 0x00000001b9057824 */ /* 0x102fe400078e0a04 */
[----:B------:R-:W-:Y:S02]  /*21650*/  FFMA.FTZ R33, R143, -UR20, R33 ;  /* 0x800000148f217c23 */ /* 0x000fe40008010021 */
[----:B------:R1:W2:Y:S03]  /*21660*/  LDL.S16 R143, [R1+0x88] ;  /* 0x00008800018f7983 */ /* 0x0002a60000100600 */
[----:B------:R-:W-:Y:S02]  /*21670*/  FSEL R33, R33, -INF , !P5 ;  /* 0xff80000021217808 */ /* 0x000fe40006800000 */
[----:B----4-:R-:W-:Y:S01]  /*21680*/  IABS R2, R5 ;  /* 0x0000000500027213 */ /* 0x010fe20000000000 */
[----:B------:R-:W-:Y:S01]  /*21690*/  IMAD.IADD R5, R187, 0x1, -R4 ;  /* 0x00000001bb057824 */ /* 0x000fe200078e0a04 */
[----:B------:R-:W-:Y:S01]  /*216a0*/  IADD3 R4, R0, 0x29, RZ ;  /* 0x0000002900047810 */ /* 0x000fe20007ffe0ff */
[----:B------:R-:W-:Y:S01]  /*216b0*/  FFMA.FTZ R35, R140, -UR20, R35 ;  /* 0x800000148c237c23 */ /* 0x000fe20008010023 */
[----:B------:R4:W1:Y:S04]  /*216c0*/  I2F R142, R2 ;  /* 0x00000002008e7306 */ /* 0x0008680000201400 */
[----:B------:R-:W-:Y:S02]  /*216d0*/  FSEL R35, R35, -INF , !P4 ;  /* 0xff80000023237808 */ /* 0x000fe40006000000 */
[----:B----4-:R-:W-:Y:S01]  /*216e0*/  IABS R2, R5 ;  /* 0x0000000500027213 */ /* 0x010fe20000000000 */
[----:B-1----:R-:W-:Y:S01]  /*216f0*/  FFMA.FTZ R29, R142, -UR20, R29 ;  /* 0x800000148e1d7c23 */ /* 0x002fe2000801001d */
[----:B------:R-:W-:Y:S01]  /*21700*/  IADD3 R5, R0, 0x20, RZ ;  /* 0x0000002000057810 */ /* 0x000fe20007ffe0ff */
[----:B------:R1:W4:Y:S01]  /*21710*/  LDL.S16 R142, [R1+0x78] ;  /* 0x00007800018e7983 */ /* 0x0003220000100600 */
[----:B------:R1:W1:Y:S02]  /*21720*/  I2F R141, R2 ;  /* 0x00000002008d7306 */ /* 0x0002640000201400 */
[C---:B------:R-:W-:Y:S01]  /*21730*/  ISETP.GE.AND P3, PT, R5.reuse, R191, PT ;  /* 0x000000bf0500720c */ /* 0x040fe20003f66270 */
[--C-:B------:R-:W-:Y:S01]  /*21740*/  IMAD.IADD R3, R184, 0x1, -R5.reuse ;  /* 0x00000001b8037824 */ /* 0x100fe200078e0a05 */
[----:B------:R-:W-:Y:S01]  /*21750*/  ISETP.GE.AND P2, PT, R5, R190, PT ;  /* 0x000000be0500720c */ /* 0x000fe20003f46270 */
[--C-:B------:R-:W-:Y:S01]  /*21760*/  IMAD.IADD R6, R187, 0x1, -R5.reuse ;  /* 0x00000001bb067824 */ /* 0x100fe200078e0a05 */
[C---:B------:R-:W-:Y:S02]  /*21770*/  ISETP.GE.AND P1, PT, R5.reuse, R189, PT ;  /* 0x000000bd0500720c */ /* 0x040fe40003f26270 */
[C---:B------:R-:W-:Y:S02]  /*21780*/  ISETP.GE.AND P0, PT, R5.reuse, R188, PT ;  /* 0x000000bc0500720c */ /* 0x040fe40003f06270 */
[C---:B------:R-:W-:Y:S02]  /*21790*/  ISETP.GE.OR P5, PT, R5.reuse, R196, !P3 ;  /* 0x000000c40500720c */ /* 0x040fe40005fa6670 */
[C---:B------:R-:W-:Y:S02]  /*217a0*/  ISETP.GE.OR P4, PT, R5.reuse, R194, !P2 ;  /* 0x000000c20500720c */ /* 0x040fe40005786670 */
[C---:B------:R-:W-:Y:S02]  /*217b0*/  ISETP.GE.OR P1, PT, R5.reuse, R193, !P1 ;  /* 0x000000c10500720c */ /* 0x040fe40004f26670 */
[----:B------:R-:W-:Y:S02]  /*217c0*/  ISETP.GE.OR P6, PT, R5, R192, !P0 ;  /* 0x000000c00500720c */ /* 0x000fe400047c6670 */
[----:B------:R-:W-:Y:S02]  /*217d0*/  ISETP.NE.AND P3, PT, R9, RZ, PT ;  /* 0x000000ff0900720c */ /* 0x000fe40003f65270 */
[----:B------:R-:W-:Y:S02]  /*217e0*/  ISETP.NE.AND P2, PT, R8, RZ, PT ;  /* 0x000000ff0800720c */ /* 0x000fe40003f45270 */
[----:B------:R-:W-:Y:S02]  /*217f0*/  FSEL R29, R29, -INF , !P3 ;  /* 0xff8000001d1d7808 */ /* 0x000fe40005800000 */
[----:B-1----:R-:W-:Y:S01]  /*21800*/  IABS R2, R3 ;  /* 0x0000000300027213 */ /* 0x002fe20000000000 */
[----:B------:R-:W-:Y:S02]  /*21810*/  IMAD.IADD R3, R186, 0x1, -R5 ;  /* 0x00000001ba037824 */ /* 0x000fe400078e0a05 */
[----:B------:R-:W-:Y:S01]  /*21820*/  FFMA.FTZ R31, R141, -UR20, R31 ;  /* 0x800000148d1f7c23 */ /* 0x000fe2000801001f */
[----:B------:R1:W1:Y:S04]  /*21830*/  I2F R12, R2 ;  /* 0x00000002000c7306 */ /* 0x0002680000201400 */
[----:B------:R-:W-:Y:S02]  /*21840*/  FSEL R31, R31, -INF , !P2 ;  /* 0xff8000001f1f7808 */ /* 0x000fe40005000000 */
[----:B-1----:R-:W-:Y:S01]  /*21850*/  IABS R2, R3 ;  /* 0x0000000300027213 */ /* 0x002fe20000000000 */
[----:B------:R-:W-:Y:S02]  /*21860*/  IMAD.IADD R3, R185, 0x1, -R5 ;  /* 0x00000001b9037824 */ /* 0x000fe400078e0a05 */
[----:B------:R-:W-:Y:S01]  /*21870*/  FFMA.FTZ R36, R12, -UR20, R36 ;  /* 0x800000140c247c23 */ /* 0x000fe20008010024 */
[----:B------:R1:W1:Y:S01]  /*21880*/  I2F R11, R2 ;  /* 0x00000002000b7306 */ /* 0x0002620000201400 */
[----:B------:R-:W-:Y:S01]  /*21890*/  IMAD.IADD R5, R186, 0x1, -R4 ;  /* 0x00000001ba057824 */ /* 0x000fe200078e0a04 */
[----:B------:R-:W-:Y:S02]  /*218a0*/  IABS R3, R3 ;  /* 0x0000000300037213 */ /* 0x000fe40000000000 */
[----:B------:R-:W-:Y:S02]  /*218b0*/  FSEL R36, R36, -INF , !P5 ;  /* 0xff80000024247808 */ /* 0x000fe40006800000 */
[----:B------:R-:W-:Y:S04]  /*218c0*/  IABS R5, R5 ;  /* 0x0000000500057213 */ /* 0x000fe80000000000 */
[----:B------:R1:W1:Y:S02]  /*218d0*/  I2F R68, R3 ;  /* 0x0000000300447306 */ /* 0x0002640000201400 */
[----:B-1----:R-:W-:Y:S01]  /*218e0*/  IADD3 R2, R0, 0x21, RZ ;  /* 0x0000002100027810 */ /* 0x002fe20007ffe0ff */
[----:B------:R-:W-:Y:S07]  /*218f0*/  FFMA.FTZ R38, R11, -UR20, R38 ;  /* 0x800000140b267c23 */ /* 0x000fee0008010026 */
[----:B------:R-:W1:Y:S01]  /*21900*/  I2F R11, R5 ;  /* 0x00000005000b7306 */ /* 0x000e620000201400 */
[C---:B------:R-:W-:Y:S02]  /*21910*/  ISETP.GE.AND P3, PT, R2.reuse, R191, PT ;  /* 0x000000bf0200720c */ /* 0x040fe40003f66270 */
[C---:B------:R-:W-:Y:S02]  /*21920*/  ISETP.GE.AND P2, PT, R2.reuse, R190, PT ;  /* 0x000000be0200720c */ /* 0x040fe40003f46270 */
[----:B------:R-:W-:Y:S02]  /*21930*/  ISETP.GE.AND P0, PT, R2, R188, PT ;  /* 0x000000bc0200720c */ /* 0x000fe40003f06270 */
[----:B------:R-:W-:Y:S01]  /*21940*/  IABS R3, R6 ;  /* 0x0000000600037213 */ /* 0x000fe20000000000 */
[----:B------:R-:W-:Y:S01]  /*21950*/  IMAD.IADD R6, R184, 0x1, -R2 ;  /* 0x00000001b8067824 */ /* 0x000fe200078e0a02 */
[----:B------:R-:W-:Y:S01]  /*21960*/  FSEL R38, R38, -INF , !P4 ;  /* 0xff80000026267808 */ /* 0x000fe20006000000 */
[----:B------:R-:W-:Y:S01]  /*21970*/  FFMA.FTZ R40, R68, -UR20, R40 ;  /* 0x8000001444287c23 */ /* 0x000fe20008010028 */
[C---:B------:R-:W-:Y:S01]  /*21980*/  ISETP.GE.OR P5, PT, R2.reuse, R196, !P3 ;  /* 0x000000c40200720c */ /* 0x040fe20005fa6670 */
[----:B------:R1:W1:Y:S01]  /*21990*/  I2F R22, R3 ;  /* 0x0000000300167306 */ /* 0x0002620000201400 */
[C---:B------:R-:W-:Y:S02]  /*219a0*/  ISETP.GE.OR P4, PT, R2.reuse, R194, !P2 ;  /* 0x000000c20200720c */ /* 0x040fe40005786670 */
[----:B------:R-:W-:Y:S01]  /*219b0*/  ISETP.GE.OR P0, PT, R2, R192, !P0 ;  /* 0x000000c00200720c */ /* 0x000fe20004706670 */
[----:B-1----:R-:W-:Y:S01]  /*219c0*/  FFMA.FTZ R51, R11, -UR20, R51 ;  /* 0x800000140b337c23 */ /* 0x002fe20008010033 */
[----:B------:R-:W-:Y:S01]  /*219d0*/  IABS R3, R6 ;  /* 0x0000000600037213 */ /* 0x000fe20000000000 */
[----:B------:R-:W-:Y:S04]  /*219e0*/  FFMA.FTZ R42, R22, -UR20, R42 ;  /* 0x80000014162a7c23 */ /* 0x000fe8000801002a */
[----:B------:R-:W-:Y:S01]  /*219f0*/  IMAD.MOV.U32 R6, RZ, RZ, R3 ;  /* 0x000000ffff067224 */ /* 0x000fe200078e0003 */
[----:B------:R-:W-:Y:S01]  /*21a00*/  FSEL R42, R42, -INF , !P6 ;  /* 0xff8000002a2a7808 */ /* 0x000fe20007000000 */
[--C-:B------:R-:W-:Y:S02]  /*21a10*/  IMAD.IADD R3, R186, 0x1, -R2.reuse ;  /* 0x00000001ba037824 */ /* 0x100fe400078e0a02 */
[----:B------:R1:W1:Y:S03]  /*21a20*/  I2F R20, R6 ;  /* 0x0000000600147306 */ /* 0x0002660000201400 */
[----:B------:R-:W-:Y:S07]  /*21a30*/  IABS R3, R3 ;  /* 0x0000000300037213 */ /* 0x000fee0000000000 */
[----:B------:R1:W1:Y:S02]  /*21a40*/  I2F R10, R3 ;  /* 0x00000003000a7306 */ /* 0x0002640000201400 */
[--C-:B-1----:R-:W-:Y:S02]  /*21a50*/  IMAD.IADD R6, R185, 0x1, -R2.reuse ;  /* 0x00000001b9067824 */ /* 0x102fe400078e0a02 */
[----:B------:R-:W-:Y:S05]  /*21a60*/  FFMA.FTZ R37, R20, -UR20, R37 ;  /* 0x8000001414257c23 */ /* 0x000fea0008010025 */
[----:B------:R-:W-:Y:S02]  /*21a70*/  FSEL R37, R37, -INF , !P5 ;  /* 0xff80000025257808 */ /* 0x000fe40006800000 */
[----:B------:R-:W-:Y:S01]  /*21a80*/  IABS R3, R6 ;  /* 0x0000000600037213 */ /* 0x000fe20000000000 */
[----:B------:R-:W-:Y:S02]  /*21a90*/  IMAD.IADD R6, R187, 0x1, -R2 ;  /* 0x00000001bb067824 */ /* 0x000fe400078e0a02 */
[----:B------:R-:W-:Y:S01]  /*21aa0*/  FFMA.FTZ R39, R10, -UR20, R39 ;  /* 0x800000140a277c23 */ /* 0x000fe20008010027 */
[----:B------:R1:W1:Y:S02]  /*21ab0*/  I2F R19, R3 ;  /* 0x0000000300137306 */ /* 0x0002640000201400 */
[----:B------:R-:W-:Y:S02]  /*21ac0*/  IABS R6, R6 ;  /* 0x0000000600067213 */ /* 0x000fe40000000000 */
[----:B------:R-:W-:Y:S06]  /*21ad0*/  FSEL R39, R39, -INF , !P4 ;  /* 0xff80000027277808 */ /* 0x000fec0006000000 */
[----:B------:R1:W1:Y:S02]  /*21ae0*/  I2F R18, R6 ;  /* 0x0000000600127306 */ /* 0x0002640000201400 */
[----:B-1----:R-:W-:Y:S01]  /*21af0*/  IADD3 R3, R0, 0x28, RZ ;  /* 0x0000002800037810 */ /* 0x002fe20007ffe0ff */
[----:B------:R-:W-:Y:S03]  /*21b00*/  FFMA.FTZ R41, R19, -UR20, R41 ;  /* 0x8000001413297c23 */ /* 0x000fe60008010029 */
[C---:B------:R-:W-:Y:S01]  /*21b10*/  ISETP.GE.AND P2, PT, R3.reuse, R190, PT ;  /* 0x000000be0300720c */ /* 0x040fe20003f46270 */
[--C-:B------:R-:W-:Y:S03]  /*21b20*/  IMAD.IADD R7, R184, 0x1, -R3.reuse ;  /* 0x00000001b8077824 */ /* 0x100fe600078e0a03 */
[----:B------:R-:W-:Y:S02]  /*21b30*/  ISETP.GE.OR P4, PT, R3, R194, !P2 ;  /* 0x000000c20300720c */ /* 0x000fe40005786670 */
[----:B------:R-:W-:Y:S01]  /*21b40*/  IABS R6, R7 ;  /* 0x0000000700067213 */ /* 0x000fe20000000000 */
[----:B------:R-:W-:Y:S02]  /*21b50*/  IMAD.IADD R7, R186, 0x1, -R3 ;  /* 0x00000001ba077824 */ /* 0x000fe400078e0a03 */
[----:B------:R-:W-:Y:S01]  /*21b60*/  FFMA.FTZ R43, R18, -UR20, R43 ;  /* 0x80000014122b7c23 */ /* 0x000fe2000801002b */
[----:B------:R1:W1:Y:S02]  /*21b70*/  I2F R17, R6 ;  /* 0x0000000600117306 */ /* 0x0002640000201400 */
[----:B-1----:R-:W-:Y:S01]  /*21b80*/  IABS R6, R7 ;  /* 0x0000000700067213 */ /* 0x002fe20000000000 */
[----:B------:R-:W-:Y:S04]  /*21b90*/  FFMA.FTZ R48, R17, -UR20, R48 ;  /* 0x8000001411307c23 */ /* 0x000fe80008010030 */
[----:B------:R-:W-:Y:S02]  /*21ba0*/  IMAD.MOV.U32 R7, RZ, RZ, R6 ;  /* 0x000000ffff077224 */ /* 0x000fe400078e0006 */
[--C-:B------:R-:W-:Y:S02]  /*21bb0*/  IMAD.IADD R6, R185, 0x1, -R3.reuse ;  /* 0x00000001b9067824 */ /* 0x100fe400078e0a03 */
[----:B------:R1:W1:Y:S03]  /*21bc0*/  I2F R14, R7 ;  /* 0x00000007000e7306 */ /* 0x0002660000201400 */
[----:B------:R-:W-:Y:S07]  /*21bd0*/  IABS R6, R6 ;  /* 0x0000000600067213 */ /* 0x000fee0000000000 */
[----:B------:R2:W2:Y:S01]  /*21be0*/  I2F R16, R6 ;  /* 0x0000000600107306 */ /* 0x0004a20000201400 */
[----:B-1----:R-:W-:Y:S02]  /*21bf0*/  IMAD.IADD R7, R187, 0x1, -R3 ;  /* 0x00000001bb077824 */ /* 0x002fe400078e0a03 */
[----:B------:R-:W-:Y:S05]  /*21c00*/  FFMA.FTZ R50, R14, -UR20, R50 ;  /* 0x800000140e327c23 */ /* 0x000fea0008010032 */
[----:B------:R-:W-:Y:S02]  /*21c10*/  FSEL R50, R50, -INF , !P4 ;  /* 0xff80000032327808 */ /* 0x000fe40006000000 */
[----:B--2---:R-:W-:Y:S01]  /*21c20*/  IABS R6, R7 ;  /* 0x0000000700067213 */ /* 0x004fe20000000000 */
[----:B------:R-:W-:Y:S02]  /*21c30*/  IMAD.IADD R7, R184, 0x1, -R4 ;  /* 0x00000001b8077824 */ /* 0x000fe400078e0a04 */
[----:B------:R-:W-:Y:S01]  /*21c40*/  FFMA.FTZ R44, R16, -UR20, R44 ;  /* 0x80000014102c7c23 */ /* 0x000fe2000801002c */
[----:B------:R1:W2:Y:S02]  /*21c50*/  I2F R15, R6 ;  /* 0x00000006000f7306 */ /* 0x0002a40000201400 */
[----:B-1----:R-:W-:Y:S01]  /*21c60*/  IABS R6, R7 ;  /* 0x0000000700067213 */ /* 0x002fe20000000000 */
[----:B--2---:R-:W-:Y:S01]  /*21c70*/  FFMA.FTZ R46, R15, -UR20, R46 ;  /* 0x800000140f2e7c23 */ /* 0x004fe2000801002e */
[----:B------:R-:W-:Y:S02]  /*21c80*/  P2R R7, PR, RZ, 0x2 ;  /* 0x00000002ff077803 */ /* 0x000fe40000000000 */
[C---:B------:R-:W-:Y:S04]  /*21c90*/  ISETP.GE.AND P1, PT, R2.reuse, R189, PT ;  /* 0x000000bd0200720c */ /* 0x040fe80003f26270 */
[----:B------:R1:W2:Y:S01]  /*21ca0*/  I2F R13, R6 ;  /* 0x00000006000d7306 */ /* 0x0002a20000201400 */
[----:B------:R-:W-:Y:S02]  /*21cb0*/  ISETP.NE.AND P3, PT, R7, RZ, PT ;  /* 0x000000ff0700720c */ /* 0x000fe40003f65270 */
[----:B------:R-:W-:Y:S02]  /*21cc0*/  ISETP.GE.OR P1, PT, R2, R193, !P1 ;  /* 0x000000c10200720c */ /* 0x000fe40004f26670 */
[----:B------:R-:W-:Y:S02]  /*21cd0*/  IADD3 R2, R0, 0x30, RZ ;  /* 0x0000003000027810 */ /* 0x000fe40007ffe0ff */
[----:B------:R-:W-:Y:S02]  /*21ce0*/  P2R R8, PR, RZ, 0x2 ;  /* 0x00000002ff087803 */ /* 0x000fe40000000000 */
[----:B------:R-:W-:Y:S02]  /*21cf0*/  FSEL R40, R40, -INF , !P3 ;  /* 0xff80000028287808 */ /* 0x000fe40005800000 */
[C---:B------:R-:W-:Y:S02]  /*21d00*/  ISETP.GE.AND P3, PT, R3.reuse, R191, PT ;  /* 0x000000bf0300720c */ /* 0x040fe40003f66270 */
[----:B------:R-:W-:Y:S02]  /*21d10*/  P2R R7, PR, RZ, 0x1 ;  /* 0x00000001ff077803 */ /* 0x000fe40000000000 */
[C---:B------:R-:W-:Y:S02]  /*21d20*/  ISETP.GE.OR P5, PT, R3.reuse, R196, !P3 ;  /* 0x000000c40300720c */ /* 0x040fe40005fa6670 */
[----:B------:R-:W-:Y:S02]  /*21d30*/  ISETP.NE.AND P3, PT, R8, RZ, PT ;  /* 0x000000ff0800720c */ /* 0x000fe40003f65270 */
[C---:B------:R-:W-:Y:S02]  /*21d40*/  ISETP.GE.AND P1, PT, R3.reuse, R189, PT ;  /* 0x000000bd0300720c */ /* 0x040fe40003f26270 */
[C---:B------:R-:W-:Y:S02]  /*21d50*/  ISETP.GE.AND P0, PT, R3.reuse, R188, PT ;  /* 0x000000bc0300720c */ /* 0x040fe40003f06270 */
[----:B------:R-:W-:Y:S01]  /*21d60*/  ISETP.GE.OR P1, PT, R3, R193, !P1 ;  /* 0x000000c10300720c */ /* 0x000fe20004f26670 */
[--C-:B-1----:R-:W-:Y:S01]  /*21d70*/  IMAD.IADD R6, R185, 0x1, -R4.reuse ;  /* 0x00000001b9067824 */ /* 0x102fe200078e0a04 */
[----:B------:R-:W-:Y:S01]  /*21d80*/  ISETP.GE.OR P6, PT, R3, R192, !P0 ;  /* 0x000000c00300720c */ /* 0x000fe200047c6670 */
[----:B--2---:R-:W-:Y:S01]  /*21d90*/  FFMA.FTZ R49, R13, -UR20, R49 ;  /* 0x800000140d317c23 */ /* 0x004fe20008010031 */
[----:B------:R-:W-:Y:S02]  /*21da0*/  IADD3 R3, R0, 0x31, RZ ;  /* 0x0000003100037810 */ /* 0x000fe40007ffe0ff */
[----:B------:R-:W-:Y:S01]  /*21db0*/  IABS R5, R6 ;  /* 0x0000000600057213 */ /* 0x000fe20000000000 */
[----:B------:R-:W-:Y:S01]  /*21dc0*/  IMAD.IADD R6, R187, 0x1, -R4 ;  /* 0x00000001bb067824 */ /* 0x000fe200078e0a04 */
[----:B------:R-:W-:Y:S02]  /*21dd0*/  ISETP.NE.AND P2, PT, R7, RZ, PT ;  /* 0x000000ff0700720c */ /* 0x000fe40003f45270 */
[----:B------:R-:W-:Y:S01]  /*21de0*/  P2R R7, PR, RZ, 0x2 ;  /* 0x00000002ff077803 */ /* 0x000fe20000000000 */
[----:B------:R-:W1:Y:S01]  /*21df0*/  I2F R12, R5 ;  /* 0x00000005000c7306 */ /* 0x000e620000201400 */
[----:B------:R-:W-:Y:S02]  /*21e00*/  FSEL R41, R41, -INF , !P3 ;  /* 0xff80000029297808 */ /* 0x000fe40005800000 */
[C---:B------:R-:W-:Y:S02]  /*21e10*/  ISETP.GE.AND P3, PT, R4.reuse, R191, PT ;  /* 0x000000bf0400720c */ /* 0x040fe40003f66270 */
[----:B------:R-:W-:Y:S02]  /*21e20*/  FSEL R43, R43, -INF , !P2 ;  /* 0xff8000002b2b7808 */ /* 0x000fe40005000000 */
[C---:B------:R-:W-:Y:S02]  /*21e30*/  ISETP.GE.AND P2, PT, R4.reuse, R190, PT ;  /* 0x000000be0400720c */ /* 0x040fe40003f46270 */
[C---:B------:R-:W-:Y:S02]  /*21e40*/  ISETP.GE.AND P1, PT, R4.reuse, R189, PT ;  /* 0x000000bd0400720c */ /* 0x040fe40003f26270 */
[----:B------:R-:W-:Y:S02]  /*21e50*/  ISETP.GE.AND P0, PT, R4, R188, PT ;  /* 0x000000bc0400720c */ /* 0x000fe40003f06270 */
[----:B------:R-:W-:Y:S02]  /*21e60*/  FSEL R48, R48, -INF , !P5 ;  /* 0xff80000030307808 */ /* 0x000fe40006800000 */
[C---:B------:R-:W-:Y:S02]  /*21e70*/  ISETP.GE.OR P5, PT, R4.reuse, R196, !P3 ;  /* 0x000000c40400720c */ /* 0x040fe40005fa6670 */
[C---:B------:R-:W-:Y:S02]  /*21e80*/  ISETP.GE.OR P4, PT, R4.reuse, R194, !P2 ;  /* 0x000000c20400720c */ /* 0x040fe40005786670 */
[C---:B------:R-:W-:Y:S02]  /*21e90*/  ISETP.GE.OR P1, PT, R4.reuse, R193, !P1 ;  /* 0x000000c10400720c */ /* 0x040fe40004f26670 */
[----:B------:R-:W-:Y:S01]  /*21ea0*/  ISETP.GE.OR P0, PT, R4, R192, !P0 ;  /* 0x000000c00400720c */ /* 0x000fe20004706670 */
[----:B------:R-:W-:Y:S01]  /*21eb0*/  IMAD.IADD R4, R186, 0x1, -R3 ;  /* 0x00000001ba047824 */ /* 0x000fe200078e0a03 */
[----:B------:R-:W-:Y:S01]  /*21ec0*/  ISETP.NE.AND P3, PT, R7, RZ, PT ;  /* 0x000000ff0700720c */ /* 0x000fe20003f65270 */
[----:B-1----:R-:W-:Y:S01]  /*21ed0*/  FFMA.FTZ R45, R12, -UR20, R45 ;  /* 0x800000140c2d7c23 */ /* 0x002fe2000801002d */
[----:B------:R-:W-:Y:S01]  /*21ee0*/  IABS R5, R6 ;  /* 0x0000000600057213 */ /* 0x000fe20000000000 */
[--C-:B------:R-:W-:Y:S01]  /*21ef0*/  IMAD.IADD R6, R184, 0x1, -R2.reuse ;  /* 0x00000001b8067824 */ /* 0x100fe200078e0a02 */
[----:B------:R-:W-:Y:S02]  /*21f00*/  IABS R4, R4 ;  /* 0x0000000400047213 */ /* 0x000fe40000000000 */
[----:B------:R-:W-:Y:S01]  /*21f10*/  P2R R7, PR, RZ, 0x2 ;  /* 0x00000002ff077803 */ /* 0x000fe20000000000 */
[----:B------:R-:W1:Y:S01]  /*21f20*/  I2F R10, R5 ;  /* 0x00000005000a7306 */ /* 0x000e620000201400 */
[----:B------:R-:W-:Y:S02]  /*21f30*/  FSEL R44, R44, -INF , !P3 ;  /* 0xff8000002c2c7808 */ /* 0x000fe40005800000 */
[C---:B------:R-:W-:Y:S02]  /*21f40*/  ISETP.GE.AND P3, PT, R2.reuse, R191, PT ;  /* 0x000000bf0200720c */ /* 0x040fe40003f66270 */
[C---:B------:R-:W-:Y:S02]  /*21f50*/  ISETP.GE.AND P2, PT, R2.reuse, R190, PT ;  /* 0x000000be0200720c */ /* 0x040fe40003f46270 */
[----:B------:R-:W-:Y:S02]  /*21f60*/  ISETP.GE.AND P1, PT, R2, R189, PT ;  /* 0x000000bd0200720c */ /* 0x000fe40003f26270 */
[----:B------:R-:W-:Y:S01]  /*21f70*/  FSEL R46, R46, -INF , !P6 ;  /* 0xff8000002e2e7808 */ /* 0x000fe20007000000 */
[----:B------:R-:W2:Y:S01]  /*21f80*/  I2F R20, R4 ;  /* 0x0000000400147306 */ /* 0x000ea20000201400 */
[----:B------:R-:W-:Y:S02]  /*21f90*/  FSEL R49, R49, -INF , !P5 ;  /* 0xff80000031317808 */ /* 0x000fe40006800000 */
[----:B------:R-:W-:Y:S02]  /*21fa0*/  FSEL R51, R51, -INF , !P4 ;  /* 0xff80000033337808 */ /* 0x000fe40006000000 */
[C---:B------:R-:W-:Y:S02]  /*21fb0*/  ISETP.GE.OR P5, PT, R2.reuse, R196, !P3 ;  /* 0x000000c40200720c */ /* 0x040fe40005fa6670 */
[C---:B------:R-:W-:Y:S02]  /*21fc0*/  ISETP.GE.OR P4, PT, R2.reuse, R194, !P2 ;  /* 0x000000c20200720c */ /* 0x040fe40005786670 */
[----:B------:R-:W-:Y:S02]  /*21fd0*/  ISETP.GE.OR P1, PT, R2, R193, !P1 ;  /* 0x000000c10200720c */ /* 0x000fe40004f26670 */
[----:B------:R-:W-:Y:S02]  /*21fe0*/  ISETP.NE.AND P3, PT, R7, RZ, PT ;  /* 0x000000ff0700720c */ /* 0x000fe40003f65270 */
[----:B------:R-:W-:Y:S01]  /*21ff0*/  P2R R7, PR, RZ, 0x2 ;  /* 0x00000002ff077803 */ /* 0x000fe20000000000 */
[----:B-1----:R-:W-:Y:S01]  /*22000*/  FFMA.FTZ R47, R10, -UR20, R47 ;  /* 0x800000140a2f7c23 */ /* 0x002fe2000801002f */
[----:B------:R-:W-:Y:S01]  /*22010*/  IABS R5, R6 ;  /* 0x0000000600057213 */ /* 0x000fe20000000000 */
[----:B------:R-:W-:Y:S01]  /*22020*/  IMAD.IADD R6, R186, 0x1, -R2 ;  /* 0x00000001ba067824 */ /* 0x000fe200078e0a02 */
[----:B------:R-:W-:Y:S02]  /*22030*/  FSEL R45, R45, -INF , !P3 ;  /* 0xff8000002d2d7808 */ /* 0x000fe40005800000 */
[C---:B------:R-:W-:Y:S01]  /*22040*/  ISETP.GE.AND P3, PT, R3.reuse, R191, PT ;  /* 0x000000bf0300720c */ /* 0x040fe20003f66270 */
[----:B------:R1:W1:Y:S01]  /*22050*/  I2F R9, R5 ;  /* 0x0000000500097306 */ /* 0x0002620000201400 */
[C---:B------:R-:W-:Y:S01]  /*22060*/  ISETP.GE.AND P1, PT, R3.reuse, R189, PT ;  /* 0x000000bd0300720c */ /* 0x040fe20003f26270 */
[----:B--2---:R-:W-:Y:S03]  /*22070*/  FFMA.FTZ R55, R20, -UR20, R55 ;  /* 0x8000001414377c23 */ /* 0x004fe60008010037 */
[----:B------:R-:W-:Y:S01]  /*22080*/  ISETP.GE.OR P1, PT, R3, R193, !P1 ;  /* 0x000000c10300720c */ /* 0x000fe20004f26670 */
[----:B------:R-:W-:Y:S03]  /*22090*/  IMAD.MOV.U32 R20, RZ, RZ, R198 ;  /* 0x000000ffff147224 */ /* 0x000fe600078e00c6 */
[----:B------:R-:W-:Y:S02]  /*220a0*/  P2R R11, PR, RZ, 0x2 ;  /* 0x00000002ff0b7803 */ /* 0x000fe40000000000 */
[----:B-1----:R-:W-:Y:S01]  /*220b0*/  IABS R5, R6 ;  /* 0x0000000600057213 */ /* 0x002fe20000000000 */
[----:B------:R-:W-:Y:S04]  /*220c0*/  FFMA.FTZ R52, R9, -UR20, R52 ;  /* 0x8000001409347c23 */ /* 0x000fe80008010034 */
[----:B------:R-:W-:Y:S01]  /*220d0*/  IMAD.MOV.U32 R6, RZ, RZ, R5 ;  /* 0x000000ffff067224 */ /* 0x000fe200078e0005 */
[----:B------:R-:W-:Y:S01]  /*220e0*/  FSEL R52, R52, -INF , !P5 ;  /* 0xff80000034347808 */ /* 0x000fe20006800000 */
[----:B------:R-:W-:Y:S01]  /*220f0*/  IMAD.IADD R5, R185, 0x1, -R2 ;  /* 0x00000001b9057824 */ /* 0x000fe200078e0a02 */
[----:B------:R-:W-:Y:S01]  /*22100*/  ISETP.GE.OR P5, PT, R3, R196, !P3 ;  /* 0x000000c40300720c */ /* 0x000fe20005fa6670 */
[----:B------:R1:W2:Y:S01]  /*22110*/  I2F R8, R6 ;  /* 0x0000000600087306 */ /* 0x0002a20000201400 */
[----:B------:R-:W-:Y:S02]  /*22120*/  ISETP.NE.AND P3, PT, R7, RZ, PT ;  /* 0x000000ff0700720c */ /* 0x000fe40003f65270 */
[----:B------:R-:W-:Y:S02]  /*22130*/  IABS R5, R5 ;  /* 0x0000000500057213 */ /* 0x000fe40000000000 */
[----:B------:R-:W-:Y:S01]  /*22140*/  LOP3.LUT R7, R177, UR5, RZ, 0x3c, !PT ;  /* 0x00000005b1077c12 */ /* 0x000fe2000f8e3cff */
[----:B------:R-:W-:Y:S04]  /*22150*/  UIADD3 UR5, UR36, 0x1715609d, URZ ;  /* 0x1715609d24057890 */ /* 0x000fe8000fffe03f */
[----:B------:R3:W3:Y:S01]  /*22160*/  I2F R24, R5 ;  /* 0x0000000500187306 */ /* 0x0006e20000201400 */
[----:B------:R-:W-:Y:S05]  /*22170*/  IMAD.WIDE.U32 R16, R7, -0x326172a9, RZ ;  /* 0xcd9e8d5707107825 */ /* 0x000fea00078e00ff */
[C---:B------:R-:W-:Y:S02]  /*22180*/  LOP3.LUT R7, R17.reuse, UR44, R160, 0x96, !PT ;  /* 0x0000002c11077c12 */ /* 0x040fe4000f8e96a0 */
[----:B------:R-:W-:Y:S01]  /*22190*/  LOP3.LUT R12, R17, UR44, R174, 0x96, !PT ;  /* 0x0000002c110c7c12 */ /* 0x000fe2000f8e96ae */
[----:B-1----:R-:W-:Y:S02]  /*221a0*/  IMAD.IADD R6, R187, 0x1, -R2 ;  /* 0x00000001bb067824 */ /* 0x002fe400078e0a02 */
[----:B--2---:R-:W-:Y:S05]  /*221b0*/  FFMA.FTZ R54, R8, -UR20, R54 ;  /* 0x8000001408367c23 */ /* 0x004fea0008010036 */
[----:B------:R-:W-:Y:S02]  /*221c0*/  FSEL R54, R54, -INF , !P4 ;  /* 0xff80000036367808 */ /* 0x000fe40006000000 */
[----:B---3--:R-:W-:Y:S01]  /*221d0*/  IABS R5, R6 ;  /* 0x0000000600057213 */ /* 0x008fe20000000000 */
[--C-:B------:R-:W-:Y:S02]  /*221e0*/  IMAD.IADD R6, R184, 0x1, -R3.reuse ;  /* 0x00000001b8067824 */ /* 0x100fe400078e0a03 */
[----:B------:R-:W-:Y:S01]  /*221f0*/  FFMA.FTZ R56, R24, -UR20, R56 ;  /* 0x8000001418387c23 */ /* 0x000fe20008010038 */
[----:B------:R1:W2:Y:S04]  /*22200*/  I2F R23, R5 ;  /* 0x0000000500177306 */ /* 0x0002a80000201400 */
[----:B------:R-:W-:Y:S02]  /*22210*/  FSEL R56, R56, -INF , !P3 ;  /* 0xff80000038387808 */ /* 0x000fe40005800000 */
[----:B-1----:R-:W-:Y:S01]  /*22220*/  IABS R5, R6 ;  /* 0x0000000600057213 */ /* 0x002fe20000000000 */
[----:B--2---:R-:W-:Y:S01]  /*22230*/  FFMA.FTZ R58, R23, -UR20, R58 ;  /* 0x80000014173a7c23 */ /* 0x004fe2000801003a */
[----:B------:R-:W-:Y:S02]  /*22240*/  P2R R6, PR, RZ, 0x1 ;  /* 0x00000001ff067803 */ /* 0x000fe40000000000 */
[----:B------:R-:W-:Y:S01]  /*22250*/  ISETP.GE.AND P0, PT, R2, R188, PT ;  /* 0x000000bc0200720c */ /* 0x000fe20003f06270 */
[----:B------:R1:W2:Y:S01]  /*22260*/  I2F R22, R5 ;  /* 0x0000000500167306 */ /* 0x0002a20000201400 */
[----:B------:R-:W-:Y:S02]  /*22270*/  ISETP.NE.AND P2, PT, R6, RZ, PT ;  /* 0x000000ff0600720c */ /* 0x000fe40003f45270 */
[----:B------:R-:W-:Y:S02]  /*22280*/  ISETP.GE.OR P6, PT, R2, R192, !P0 ;  /* 0x000000c00200720c */ /* 0x000fe400047c6670 */
[C---:B------:R-:W-:Y:S02]  /*22290*/  IADD3 R2, R0.reuse, 0x38, RZ ;  /* 0x0000003800027810 */ /* 0x040fe40007ffe0ff */
[----:B------:R-:W-:Y:S02]  /*222a0*/  FSEL R47, R47, -INF , !P2 ;  /* 0xff8000002f2f7808 */ /* 0x000fe40005000000 */
[----:B------:R-:W-:Y:S01]  /*222b0*/  ISETP.GE.AND P2, PT, R3, R190, PT ;  /* 0x000000be0300720c */ /* 0x000fe20003f46270 */
[--C-:B------:R-:W-:Y:S01]  /*222c0*/  IMAD.IADD R6, R185, 0x1, -R2.reuse ;  /* 0x00000001b9067824 */ /* 0x100fe200078e0a02 */
[C---:B------:R-:W-:Y:S02]  /*222d0*/  ISETP.GE.AND P0, PT, R3.reuse, R188, PT ;  /* 0x000000bc0300720c */ /* 0x040fe40003f06270 */
[C---:B------:R-:W-:Y:S02]  /*222e0*/  ISETP.GE.OR P4, PT, R3.reuse, R194, !P2 ;  /* 0x000000c20300720c */ /* 0x040fe40005786670 */
[----:B------:R-:W-:Y:S02]  /*222f0*/  ISETP.GE.OR P0, PT, R3, R192, !P0 ;  /* 0x000000c00300720c */ /* 0x000fe40004706670 */
[----:B------:R-:W-:Y:S02]  /*22300*/  IADD3 R0, R0, 0x39, RZ ;  /* 0x0000003900007810 */ /* 0x000fe40007ffe0ff */
[----:B------:R-:W-:Y:S02]  /*22310*/  P2R R9, PR, RZ, 0x1 ;  /* 0x00000001ff097803 */ /* 0x000fe40000000000 */
[C---:B------:R-:W-:Y:S02]  /*22320*/  ISETP.GE.AND P3, PT, R2.reuse, R191, PT ;  /* 0x000000bf0200720c */ /* 0x040fe40003f66270 */
[C---:B------:R-:W-:Y:S01]  /*22330*/  ISETP.GE.AND P2, PT, R2.reuse, R190, PT ;  /* 0x000000be0200720c */ /* 0x040fe20003f46270 */
[----:B-1----:R-:W-:Y:S01]  /*22340*/  IMAD.IADD R5, R185, 0x1, -R3 ;  /* 0x00000001b9057824 */ /* 0x002fe200078e0a03 */
[----:B------:R-:W-:Y:S01]  /*22350*/  ISETP.GE.AND P1, PT, R2, R189, PT ;  /* 0x000000bd0200720c */ /* 0x000fe20003f26270 */
[----:B--2---:R-:W-:Y:S01]  /*22360*/  FFMA.FTZ R53, R22, -UR20, R53 ;  /* 0x8000001416357c23 */ /* 0x004fe20008010035 */
[----:B------:R-:W-:Y:S02]  /*22370*/  ISETP.GE.AND P0, PT, R2, R188, PT ;  /* 0x000000bc0200720c */ /* 0x000fe40003f06270 */
[----:B------:R-:W-:Y:S01]  /*22380*/  IABS R4, R5 ;  /* 0x0000000500047213 */ /* 0x000fe20000000000 */
[C---:B------:R-:W-:Y:S01]  /*22390*/  IMAD.IADD R5, R187.reuse, 0x1, -R3 ;  /* 0x00000001bb057824 */ /* 0x040fe200078e0a03 */
[----:B------:R-:W-:Y:S01]  /*223a0*/  FSEL R58, R58, -INF , !P6 ;  /* 0xff8000003a3a7808 */ /* 0x000fe20007000000 */
[--C-:B------:R-:W-:Y:S01]  /*223b0*/  IMAD.IADD R3, R187, 0x1, -R2.reuse ;  /* 0x00000001bb037824 */ /* 0x100fe200078e0a02 */
[----:B------:R-:W-:Y:S01]  /*223c0*/  FSEL R53, R53, -INF , !P5 ;  /* 0xff80000035357808 */ /* 0x000fe20006800000 */
[----:B------:R1:W2:Y:S01]  /*223d0*/  I2F R21, R4 ;  /* 0x0000000400157306 */ /* 0x0002a20000201400 */
[----:B------:R-:W-:Y:S02]  /*223e0*/  IABS R5, R5 ;  /* 0x0000000500057213 */ /* 0x000fe40000000000 */
[----:B------:R-:W-:Y:S02]  /*223f0*/  IABS R3, R3 ;  /* 0x0000000300037213 */ /* 0x000fe40000000000 */
[----:B------:R-:W-:Y:S02]  /*22400*/  FSEL R55, R55, -INF , !P4 ;  /* 0xff80000037377808 */ /* 0x000fe40006000000 */
[C---:B------:R-:W-:Y:S02]  /*22410*/  ISETP.GE.OR P4, PT, R2.reuse, R196, !P3 ;  /* 0x000000c40200720c */ /* 0x040fe40005f86670 */
[C---:B------:R-:W-:Y:S01]  /*22420*/  ISETP.GE.OR P3, PT, R2.reuse, R194, !P2 ;  /* 0x000000c20200720c */ /* 0x040fe20005766670 */
[----:B------:R3:W3:Y:S01]  /*22430*/  I2F R18, R5 ;  /* 0x0000000500127306 */ /* 0x0006e20000201400 */
[C---:B------:R-:W-:Y:S02]  /*22440*/  ISETP.GE.OR P6, PT, R2.reuse, R193, !P1 ;  /* 0x000000c10200720c */ /* 0x040fe40004fc6670 */
[----:B------:R-:W-:Y:S02]  /*22450*/  ISETP.GE.OR P5, PT, R2, R192, !P0 ;  /* 0x000000c00200720c */ /* 0x000fe400047a6670 */
[----:B------:R-:W-:Y:S02]  /*22460*/  ISETP.NE.AND P2, PT, R11, RZ, PT ;  /* 0x000000ff0b00720c */ /* 0x000fe40003f45270 */
[----:B------:R-:W-:Y:S02]  /*22470*/  ISETP.NE.AND P1, PT, R9, RZ, PT ;  /* 0x000000ff0900720c */ /* 0x000fe40003f25270 */
[----:B------:R-:W-:Y:S01]  /*22480*/  ISETP.GE.AND P0, PT, R0, R189, PT ;  /* 0x000000bd0000720c */ /* 0x000fe20003f06270 */
[----:B------:R-:W4:Y:S01]  /*22490*/  I2F R10, R3 ;  /* 0x00000003000a7306 */ /* 0x000f220000201400 */
[--C-:B-1----:R-:W-:Y:S02]  /*224a0*/  IMAD.IADD R4, R184, 0x1, -R2.reuse ;  /* 0x00000001b8047824 */ /* 0x102fe400078e0a02 */
[----:B--2---:R-:W-:Y:S02]  /*224b0*/  FFMA.FTZ R57, R21, -UR20, R57 ;  /* 0x8000001415397c23 */ /* 0x004fe40008010039 */
[----:B------:R-:W-:Y:S01]  /*224c0*/  IMAD.MOV.U32 R21, RZ, RZ, R199 ;  /* 0x000000ffff157224 */ /* 0x000fe200078e00c7 */
[----:B------:R-:W-:Y:S02]  /*224d0*/  IABS R4, R4 ;  /* 0x0000000400047213 */ /* 0x000fe40000000000 */
[----:B------:R-:W-:Y:S02]  /*224e0*/  FSEL R57, R57, -INF , !P2 ;  /* 0xff80000039397808 */ /* 0x000fe40005000000 */
[----:B------:R-:W-:Y:S01]  /*224f0*/  ISETP.GE.AND P2, PT, R0, R191, PT ;  /* 0x000000bf0000720c */ /* 0x000fe20003f46270 */
[----:B------:R1:W2:Y:S01]  /*22500*/  I2F R15, R4 ;  /* 0x00000004000f7306 */ /* 0x0002a20000201400 */
[----:B---3--:R-:W-:Y:S02]  /*22510*/  IMAD.IADD R5, R186, 0x1, -R2 ;  /* 0x00000001ba057824 */ /* 0x008fe400078e0a02 */
[----:B------:R-:W-:Y:S05]  /*22520*/  FFMA.FTZ R59, R18, -UR20, R59 ;  /* 0x80000014123b7c23 */ /* 0x000fea000801003b */
[----:B------:R-:W-:Y:S02]  /*22530*/  FSEL R59, R59, -INF , !P1 ;  /* 0xff8000003b3b7808 */ /* 0x000fe40004800000 */
[----:B------:R-:W-:Y:S01]  /*22540*/  ISETP.GE.AND P1, PT, R0, R190, PT ;  /* 0x000000be0000720c */ /* 0x000fe20003f26270 */
[----:B----4-:R-:W-:Y:S05]  /*22550*/  FFMA.FTZ R62, R10, -UR20, R62 ;  /* 0x800000140a3e7c23 */ /* 0x010fea000801003e */
[----:B------:R-:W-:Y:S02]  /*22560*/  FSEL R62, R62, -INF , !P5 ;  /* 0xff8000003e3e7808 */ /* 0x000fe40006800000 */
[----:B-1----:R-:W-:Y:S01]  /*22570*/  IABS R4, R5 ;  /* 0x0000000500047213 */ /* 0x002fe20000000000 */
[----:B--2---:R-:W-:Y:S04]  /*22580*/  FFMA.FTZ R64, R15, -UR20, R64 ;  /* 0x800000140f407c23 */ /* 0x004fe80008010040 */
[----:B------:R-:W-:Y:S01]  /*22590*/  IMAD.MOV.U32 R5, RZ, RZ, R4 ;  /* 0x000000ffff057224 */ /* 0x000fe200078e0004 */
[----:B------:R-:W-:Y:S01]  /*225a0*/  IABS R4, R6 ;  /* 0x0000000600047213 */ /* 0x000fe20000000000 */
[----:B------:R-:W-:Y:S01]  /*225b0*/  IMAD.IADD R6, R184, 0x1, -R0 ;  /* 0x00000001b8067824 */ /* 0x000fe200078e0a00 */
[----:B------:R-:W-:Y:S01]  /*225c0*/  FSEL R64, R64, -INF , !P4 ;  /* 0xff80000040407808 */ /* 0x000fe20006000000 */
[----:B------:R1:W2:Y:S01]  /*225d0*/  I2F R14, R5 ;  /* 0x00000005000e7306 */ /* 0x0002a20000201400 */
[C---:B------:R-:W-:Y:S02]  /*225e0*/  ISETP.GE.OR P4, PT, R0.reuse, R196, !P2 ;  /* 0x000000c40000720c */ /* 0x040fe40005786670 */
[----:B------:R-:W-:Y:S02]  /*225f0*/  IABS R3, R6 ;  /* 0x0000000600037213 */ /* 0x000fe40000000000 */
[C---:B------:R-:W-:Y:S02]  /*22600*/  ISETP.GE.OR P2, PT, R0.reuse, R194, !P1 ;  /* 0x000000c20000720c */ /* 0x040fe40004f46670 */
[----:B------:R-:W-:Y:S03]  /*22610*/  ISETP.GE.OR P1, PT, R0, R193, !P0 ;  /* 0x000000c10000720c */ /* 0x000fe60004726670 */
[----:B------:R3:W4:Y:S01]  /*22620*/  I2F R13, R4 ;  /* 0x00000004000d7306 */ /* 0x0007220000201400 */
[----:B-1----:R-:W-:Y:S01]  /*22630*/  LOP3.LUT R5, R223, UR4, R176, 0x96, !PT ;  /* 0x00000004df057c12 */ /* 0x002fe2000f8e96b0 */
[----:B--2---:R-:W-:Y:S04]  /*22640*/  FFMA.FTZ R66, R14, -UR20, R66 ;  /* 0x800000140e427c23 */ /* 0x004fe80008010042 */
[----:B------:R-:W-:Y:S01]  /*22650*/  IMAD.WIDE.U32 R242, R5, -0x326172a9, RZ ;  /* 0xcd9e8d5705f27825 */ /* 0x000fe200078e00ff */
[----:B------:R-:W-:Y:S02]  /*22660*/  FSEL R66, R66, -INF , !P3 ;  /* 0xff80000042427808 */ /* 0x000fe40005800000 */
[C---:B------:R-:W-:Y:S02]  /*22670*/  ISETP.GE.AND P3, PT, R0.reuse, R188, PT ;  /* 0x000000bc0000720c */ /* 0x040fe40003f66270 */
[----:B---3--:R-:W-:Y:S01]  /*22680*/  LOP3.LUT R4, R199, UR4, R176, 0x96, !PT ;  /* 0x00000004c7047c12 */ /* 0x008fe2000f8e96b0 */
[----:B------:R-:W-:Y:S01]  /*22690*/  UIADD3 UR4, UR37, -0x56f99767, URZ ;  /* 0xa906689925047890 */ /* 0x000fe2000fffe03f */
[----:B------:R-:W-:Y:S01]  /*226a0*/  LOP3.LUT R19, R243, UR43, R16, 0x96, !PT ;  /* 0x0000002bf3137c12 */ /* 0x000fe2000f8e9610 */
[----:B----4-:R-:W-:Y:S01]  /*226b0*/  FFMA.FTZ R60, R13, -UR20, R60 ;  /* 0x800000140d3c7c23 */ /* 0x010fe2000801003c */
[----:B------:R-:W-:Y:S01]  /*226c0*/  ISETP.GE.OR P0, PT, R0, R192, !P3 ;  /* 0x000000c00000720c */ /* 0x000fe20005f06670 */
[----:B------:R-:W-:Y:S03]  /*226d0*/  IMAD.WIDE.U32 R244, R4, -0x326172a9, RZ ;  /* 0xcd9e8d5704f47825 */ /* 0x000fe600078e00ff */
[----:B------:R-:W-:Y:S01]  /*226e0*/  FSEL R60, R60, -INF , !P6 ;  /* 0xff8000003c3c7808 */ /* 0x000fe20007000000 */
[----:B------:R-:W-:Y:S01]  /*226f0*/  IMAD.MOV.U32 R4, RZ, RZ, R3 ;  /* 0x000000ffff047224 */ /* 0x000fe200078e0003 */
[----:B------:R-:W-:Y:S01]  /*22700*/  LOP3.LUT R16, R245, UR43, R16, 0x96, !PT ;  /* 0x0000002bf5107c12 */ /* 0x000fe2000f8e9610 */
[--C-:B------:R-:W-:Y:S02]  /*22710*/  IMAD.IADD R3, R186, 0x1, -R0.reuse ;  /* 0x00000001ba037824 */ /* 0x100fe400078e0a00 */
[----:B------:R1:W2:Y:S01]  /*22720*/  I2F R8, R4 ;  /* 0x0000000400087306 */ /* 0x0002a20000201400 */
[----:B------:R-:W-:Y:S02]  /*22730*/  IMAD.WIDE.U32 R18, R19, -0x2daee0ad, RZ ;  /* 0xd2511f5313127825 */ /* 0x000fe400078e00ff */
[----:B------:R-:W-:Y:S02]  /*22740*/  IABS R3, R3 ;  /* 0x0000000300037213 */ /* 0x000fe40000000000 */
[----:B------:R-:W-:Y:S05]  /*22750*/  IMAD.WIDE.U32 R16, R16, -0x2daee0ad, RZ ;  /* 0xd2511f5310107825 */ /* 0x000fea00078e00ff */
[----:B------:R3:W4:Y:S01]  /*22760*/  I2F R6, R3 ;  /* 0x0000000300067306 */ /* 0x0007220000201400 */
[--C-:B-1----:R-:W-:Y:S02]  /*22770*/  IMAD.IADD R4, R185, 0x1, -R0.reuse ;  /* 0x00000001b9047824 */ /* 0x102fe400078e0a00 */
[----:B--2---:R-:W-:Y:S05]  /*22780*/  FFMA.FTZ R65, R8, -UR20, R65 ;  /* 0x8000001408417c23 */ /* 0x004fea0008010041 */
[----:B------:R-:W-:Y:S02]  /*22790*/  FSEL R65, R65, -INF , !P4 ;  /* 0xff80000041417808 */ /* 0x000fe40006000000 */
[----:B---3--:R-:W-:Y:S01]  /*227a0*/  IABS R3, R4 ;  /* 0x0000000400037213 */ /* 0x008fe20000000000 */
[----:B------:R-:W-:Y:S01]  /*227b0*/  IMAD.IADD R4, R187, 0x1, -R0 ;  /* 0x00000001bb047824 */ /* 0x000fe200078e0a00 */
[----:B------:R-:W-:Y:S01]  /*227c0*/  FMNMX.FTZ R0, R220, R74, !PT ;  /* 0x0000004adc007209 */ /* 0x000fe20007810000 */
[----:B----4-:R-:W-:Y:S01]  /*227d0*/  FFMA.FTZ R67, R6, -UR20, R67 ;  /* 0x8000001406437c23 */ /* 0x010fe20008010043 */
[----:B------:R-:W1:Y:S02]  /*227e0*/  I2F R5, R3 ;  /* 0x0000000300057306 */ /* 0x000e640000201400 */
[----:B------:R-:W-:Y:S02]  /*227f0*/  IABS R4, R4 ;  /* 0x0000000400047213 */ /* 0x000fe40000000000 */
[----:B------:R-:W-:Y:S03]  /*22800*/  FSEL R67, R67, -INF , !P2 ;  /* 0xff80000043437808 */ /* 0x000fe60005000000 */
[----:B------:R-:W-:Y:S04]  /*22810*/  IMAD.MOV.U32 R2, RZ, RZ, R4 ;  /* 0x000000ffff027224 */ /* 0x000fe800078e0004 */
[----:B------:R2:W3:Y:S01]  /*22820*/  I2F R4, R2 ;  /* 0x0000000200047306 */ /* 0x0004e20000201400 */
[----:B-1----:R-:W-:Y:S05]  /*22830*/  FFMA.FTZ R61, R5, -UR20, R61 ;  /* 0x80000014053d7c23 */ /* 0x002fea000801003d */
[----:B------:R-:W-:Y:S01]  /*22840*/  FSEL R61, R61, -INF , !P1 ;  /* 0xff8000003d3d7808 */ /* 0x000fe20004800000 */
[----:B--2---:R-:W-:Y:S04]  /*22850*/  IMAD.WIDE.U32 R2, R7, -0x2daee0ad, RZ ;  /* 0xd2511f5307027825 */ /* 0x004fe800078e00ff */
[----:B---3--:R-:W-:Y:S01]  /*22860*/  FFMA.FTZ R63, R4, -UR20, R63 ;  /* 0x80000014043f7c23 */ /* 0x008fe2000801003f */
[----:B------:R-:W-:Y:S01]  /*22870*/  LOP3.LUT R9, R3, UR42, R222, 0x96, !PT ;  /* 0x0000002a03097c12 */ /* 0x000fe2000f8e96de */
[----:B------:R-:W-:Y:S01]  /*22880*/  IMAD.WIDE.U32 R6, R12, -0x2daee0ad, RZ ;  /* 0xd2511f530c067825 */ /* 0x000fe200078e00ff */
[----:B------:R-:W-:Y:S02]  /*22890*/  FMNMX.FTZ R3, R214, R72, !PT ;  /* 0x00000048d6037209 */ /* 0x000fe40007810000 */
[----:B------:R-:W-:Y:S02]  /*228a0*/  LOP3.LUT R15, R19, UR40, R2, 0x96, !PT ;  /* 0x00000028130f7c12 */ /* 0x000fe4000f8e9602 */
        /* <DEDUP_REMOVED lines=8> */
[----:B------:R-:W-:Y:S01]  /*22930*/  IMAD.WIDE.U32 R4, R9, -0x326172a9, RZ ;  /* 0xcd9e8d5709047825 */ /* 0x000fe200078e00ff */
        /* <DEDUP_REMOVED lines=50> */
[----:B------:R-:W-:Y:S01]  /*22c60*/  LOP3.LUT R2, R7, UR42, R20, 0x96, !PT ;  /* 0x0000002a07027c12 */ /* 0x000fe2000f8e9614 */
[----:B------:R-:W2:Y:S01]  /*22c70*/  SHFL.BFLY PT, R71, R0, 0x2, 0x1f ;  /* 0x0c401f0000477f89 */ /* 0x000ea200000e0000 */
[----:B------:R-:W-:Y:S02]  /*22c80*/  FMNMX.FTZ R3, R51, R3, !PT ;  /* 0x0000000333037209 */ /* 0x000fe40007810000 */
[----:B------:R-:W-:Y:S02]  /*22c90*/  LOP3.LUT R6, R17, UR40, R6, 0x96, !PT ;  /* 0x0000002811067c12 */ /* 0x000fe4000f8e9606 */
[----:B------:R-:W-:Y:S02]  /*22ca0*/  FMNMX.FTZ R3, R54, R3, !PT ;  /* 0x0000000336037209 */ /* 0x000fe40007810000 */
[----:B------:R-:W-:Y:S01]  /*22cb0*/  FSEL R63, R63, -INF , !P0 ;  /* 0xff8000003f3f7808 */ /* 0x000fe20004000000 */
[----:B------:R-:W-:Y:S01]  /*22cc0*/  IMAD.WIDE.U32 R6, R6, -0x326172a9, RZ ;  /* 0xcd9e8d5706067825 */ /* 0x000fe200078e00ff */
[----:B------:R-:W-:Y:S02]  /*22cd0*/  FMNMX.FTZ R3, R55, R3, !PT ;  /* 0x0000000337037209 */ /* 0x000fe40007810000 */
[----:B------:R-:W-:Y:S02]  /*22ce0*/  FMNMX.FTZ R68, R63, R68, !PT ;  /* 0x000000443f447209 */ /* 0x000fe40007810000 */
[----:B------:R-:W-:Y:S02]  /*22cf0*/  FMNMX.FTZ R3, R66, R3, !PT ;  /* 0x0000000342037209 */ /* 0x000fe40007810000 */
[----:B-1----:R-:W-:Y:S01]  /*22d00*/  FMNMX.FTZ R11, R11, R12, !PT ;  /* 0x0000000c0b0b7209 */ /* 0x002fe20007810000 */
[----:B------:R-:W1:Y:S01]  /*22d10*/  SHFL.BFLY PT, R14, R68, 0x2, 0x1f ;  /* 0x0c401f00440e7f89 */ /* 0x000e6200000e0000 */
[----:B------:R-:W-:Y:S01]  /*22d20*/  FMNMX.FTZ R10, R67, R3, !PT ;  /* 0x00000003430a7209 */ /* 0x000fe20007810000 */
[----:B------:R-:W-:Y:S01]  /*22d30*/  IMAD.WIDE.U32 R2, R2, -0x326172a9, RZ ;  /* 0xcd9e8d5702027825 */ /* 0x000fe200078e00ff */
[----:B------:R-:W-:Y:S02]  /*22d40*/  LOP3.LUT R5, R5, UR41, R242, 0x96, !PT ;  /* 0x0000002905057c12 */ /* 0x000fe4000f8e96f2 */
[----:B------:R-:W-:Y:S02]  /*22d50*/  LOP3.LUT R9, R9, UR39, R4, 0x96, !PT ;  /* 0x0000002709097c12 */ /* 0x000fe4000f8e9604 */
[----:B------:R-:W-:Y:S01]  /*22d60*/  LOP3.LUT R7, R7, UR39, R2, 0x96, !PT ;  /* 0x0000002707077c12 */ /* 0x000fe2000f8e9602 */
[----:B------:R-:W-:Y:S01]  /*22d70*/  IMAD.WIDE.U32 R4, R5, -0x2daee0ad, RZ ;  /* 0xd2511f5305047825 */ /* 0x000fe200078e00ff */
[----:B--2---:R-:W-:Y:S01]  /*22d80*/  FMNMX.FTZ R71, R0, R71, !PT ;  /* 0x0000004700477209 */ /* 0x004fe20007810000 */
[----:B------:R-:W2:Y:S01]  /*22d90*/  SHFL.BFLY PT, R70, R11, 0x1, 0x1f ;  /* 0x0c201f000b467f89 */ /* 0x000ea200000e0000 */
[----:B------:R-:W-:Y:S01]  /*22da0*/  LOP3.LUT R3, R3, UR41, R244, 0x96, !PT ;  /* 0x0000002903037c12 */ /* 0x000fe2000f8e96f4 */
[----:B------:R-:W-:Y:S01]  /*22db0*/  IMAD.WIDE.U32 R206, R7, -0x2daee0ad, RZ ;  /* 0xd2511f5307ce7825 */ /* 0x000fe200078e00ff */
[----:B------:R-:W-:Y:S03]  /*22dc0*/  LOP3.LUT R5, R5, UR38, R18, 0x96, !PT ;  /* 0x0000002605057c12 */ /* 0x000fe6000f8e9612 */
[----:B------:R-:W-:Y:S02]  /*22dd0*/  IMAD.WIDE.U32 R198, R9, -0x2daee0ad, RZ ;  /* 0xd2511f5309c67825 */ /* 0x000fe400078e00ff */
[----:B------:R-:W3:Y:S02]  /*22de0*/  SHFL.BFLY PT, R7, R71, 0x1, 0x1f ;  /* 0x0c201f0047077f89 */ /* 0x000ee400000e0000 */
[----:B------:R-:W-:Y:S01]  /*22df0*/  IMAD.WIDE.U32 R166, R5, -0x326172a9, RZ ;  /* 0xcd9e8d5705a67825 */ /* 0x000fe200078e00ff */
[----:B------:R-:W-:Y:S02]  /*22e00*/  LOP3.LUT R146, R199, UR4, R4, 0x96, !PT ;  /* 0x00000004c7927c12 */ /* 0x000fe4000f8e9604 */
[----:B-1----:R-:W-:Y:S01]  /*22e10*/  FMNMX.FTZ R68, R68, R14, !PT ;  /* 0x0000000e44447209 */ /* 0x002fe20007810000 */
[----:B------:R-:W-:Y:S01]  /*22e20*/  IMAD.WIDE.U32 R2, R3, -0x2daee0ad, RZ ;  /* 0xd2511f5303027825 */ /* 0x000fe200078e00ff */
[----:B------:R-:W-:Y:S01]  /*22e30*/  LOP3.LUT R209, R167, UR5, R8, 0x96, !PT ;  /* 0x00000005a7d17c12 */ /* 0x000fe2000f8e9608 */
[----:B------:R-:W1:Y:S02]  /*22e40*/  SHFL.BFLY PT, R13, R10, 0x2, 0x1f ;  /* 0x0c401f000a0d7f89 */ /* 0x000e6400000e0000 */
[----:B------:R-:W-:Y:S01]  /*22e50*/  IMAD.WIDE.U32 R146, R146, -0x326172a9, RZ ;  /* 0xcd9e8d5792927825 */ /* 0x000fe200078e00ff */
[----:B------:R-:W-:Y:S02]  /*22e60*/  LOP3.LUT R3, R3, UR38, R16, 0x96, !PT ;  /* 0x0000002603037c12 */ /* 0x000fe4000f8e9610 */
[----:B------:R-:W-:Y:S02]  /*22e70*/  LOP3.LUT R148, R207, UR4, R2, 0x96, !PT ;  /* 0x00000004cf947c12 */ /* 0x000fe4000f8e9602 */
[----:B--2---:R-:W-:Y:S01]  /*22e80*/  FMNMX.FTZ R70, R11, R70, !PT ;  /* 0x000000460b467209 */ /* 0x004fe20007810000 */
[----:B------:R-:W-:Y:S01]  /*22e90*/  IMAD.WIDE.U32 R200, R3, -0x326172a9, RZ ;  /* 0xcd9e8d5703c87825 */ /* 0x000fe200078e00ff */
[----:B------:R-:W-:Y:S01]  /*22ea0*/  LOP3.LUT R0, R147, UR8, R166, 0x96, !PT ;  /* 0x0000000893007c12 */ /* 0x000fe2000f8e96a6 */
[----:B------:R-:W2:Y:S01]  /*22eb0*/  SHFL.BFLY PT, R12, R68, 0x1, 0x1f ;  /* 0x0c201f00440c7f89 */ /* 0x000ea200000e0000 */
[----:B------:R-:W-:Y:S01]  /*22ec0*/  FSETP.NEU.FTZ.AND P0, PT, R70, -INF , PT ;  /* 0xff8000004600780b */ /* 0x000fe20003f1d000 */
[----:B------:R-:W-:Y:S01]  /*22ed0*/  IMAD.WIDE.U32 R148, R148, -0x326172a9, RZ ;  /* 0xcd9e8d5794947825 */ /* 0x000fe200078e00ff */
[----:B------:R-:W-:Y:S02]  /*22ee0*/  LOP3.LUT R218, R201, UR5, R6, 0x96, !PT ;  /* 0x00000005c9da7c12 */ /* 0x000fe4000f8e9606 */
[----:B---3--:R-:W-:Y:S01]  /*22ef0*/  FMNMX.FTZ R71, R71, R7, !PT ;  /* 0x0000000747477209 */ /* 0x008fe20007810000 */
[----:B------:R-:W-:Y:S01]  /*22f00*/  FMUL.FTZ R7, R70, c[0x0][0x23c] ;  /* 0x00008f0046077a20 */ /* 0x000fe20000410000 */
[----:B------:R-:W-:Y:S02]  /*22f10*/  LOP3.LUT R9, R149, UR8, R200, 0x96, !PT ;  /* 0x0000000895097c12 */ /* 0x000fe4000f8e96c8 */
[C---:B------:R-:W-:Y:S01]  /*22f20*/  FSETP.NEU.FTZ.AND P1, PT, R71.reuse, -INF , PT ;  /* 0xff8000004700780b */ /* 0x040fe20003f3d000 */
[----:B------:R-:W-:Y:S01]  /*22f30*/  FMUL.FTZ R8, R71, c[0x0][0x23c] ;  /* 0x00008f0047087a20 */ /* 0x000fe20000410000 */
[----:B------:R-:W-:Y:S02]  /*22f40*/  FSEL R7, R7, RZ, P0 ;  /* 0x000000ff07077208 */ /* 0x000fe40000000000 */
[--C-:B------:R-:W-:Y:S02]  /*22f50*/  SHF.R.U32.HI R2, RZ, 0x10, R0.reuse ;  /* 0x00000010ff027819 */ /* 0x100fe40000011600 */
[----:B-1----:R-:W-:Y:S01]  /*22f60*/  FMNMX.FTZ R10, R10, R13, !PT ;  /* 0x0000000d0a0a7209 */ /* 0x002fe20007810000 */
[--C-:B------:R-:W-:Y:S01]  /*22f70*/  FFMA.FTZ R22, R26, c[0x0][0x23c], -R7.reuse ;  /* 0x00008f001a167a23 */ /* 0x100fe20000010807 */
[----:B------:R-:W-:Y:S01]  /*22f80*/  FSEL R8, R8, RZ, P1 ;  /* 0x000000ff08087208 */ /* 0x000fe20000800000 */
[----:B------:R1:W3:Y:S01]  /*22f90*/  LDL.S16 R26, [R1+0x84] ;  /* 0x00008400011a7983 */ /* 0x0002e20000100600 */
[----:B------:R-:W-:Y:S01]  /*22fa0*/  LOP3.LUT R5, R0, 0xff, RZ, 0xc0, !PT ;  /* 0x000000ff00057812 */ /* 0x000fe200078ec0ff */
[--C-:B------:R-:W-:Y:S01]  /*22fb0*/  FFMA.FTZ R178, R65, c[0x0][0x23c], -R7.reuse ;  /* 0x00008f0041b27a23 */ /* 0x100fe20000010807 */
[----:B------:R-:W-:Y:S01]  /*22fc0*/  SHF.R.U32.HI R4, RZ, 0x18, R0 ;  /* 0x00000018ff047819 */ /* 0x000fe20000011600 */
[----:B------:R-:W4:Y:S01]  /*22fd0*/  SHFL.BFLY PT, R69, R10, 0x1, 0x1f ;  /* 0x0c201f000a457f89 */ /* 0x000f2200000e0000 */
[----:B------:R-:W-:Y:S01]  /*22fe0*/  LOP3.LUT R3, R9, 0xff, RZ, 0xc0, !PT ;  /* 0x000000ff09037812 */ /* 0x000fe200078ec0ff */
[--C-:B------:R-:W-:Y:S01]  /*22ff0*/  FFMA.FTZ R15, R154, c[0x0][0x23c], -R7.reuse ;  /* 0x00008f009a0f7a23 */ /* 0x100fe20000010807 */
[----:B--2---:R-:W-:Y:S01]  /*23000*/  FMNMX.FTZ R68, R68, R12, !PT ;  /* 0x0000000c44447209 */ /* 0x004fe20007810000 */
[----:B------:R-:W-:Y:S01]  /*23010*/  FFMA.FTZ R230, R37, c[0x0][0x23c], -R7 ;  /* 0x00008f0025e67a23 */ /* 0x000fe20000010807 */
[----:B------:R-:W-:Y:S01]  /*23020*/  LOP3.LUT R2, R2, 0xff, RZ, 0xc0, !PT ;  /* 0x000000ff02027812 */ /* 0x000fe200078ec0ff */
[--C-:B------:R-:W-:Y:S01]  /*23030*/  FFMA.FTZ R207, R25, c[0x0][0x23c], -R8.reuse ;  /* 0x00008f0019cf7a23 */ /* 0x100fe20000010808 */
[----:B------:R-:W-:Y:S01]  /*23040*/  LOP3.LUT R0, R0, 0xffff, RZ, 0xc0, !PT ;  /* 0x0000ffff00007812 */ /* 0x000fe200078ec0ff */
[----:B------:R-:W-:Y:S01]  /*23050*/  IMAD.MOV.U32 R37, RZ, RZ, R175 ;  /* 0x000000ffff257224 */ /* 0x000fe200078e00af */
[C---:B------:R-:W-:Y:S01]  /*23060*/  ISETP.GE.U32.AND P5, PT, R241.reuse, R3, PT ;  /* 0x00000003f100720c */ /* 0x040fe20003fa6070 */
[--C-:B------:R-:W-:Y:S01]  /*23070*/  FFMA.FTZ R175, R60, c[0x0][0x23c], -R8.reuse ;  /* 0x00008f003caf7a23 */ /* 0x100fe20000010808 */
[----:B------:R-:W-:Y:S01]  /*23080*/  ISETP.GE.U32.AND P3, PT, R241, R2, PT ;  /* 0x00000002f100720c */ /* 0x000fe20003f66070 */
[----:B------:R-:W-:Y:S01]  /*23090*/  FFMA.FTZ R17, R155, c[0x0][0x23c], -R8 ;  /* 0x00008f009b117a23 */ /* 0x000fe20000010808 */
[----:B------:R-:W-:Y:S01]  /*230a0*/  SHF.R.U32.HI R3, RZ, 0x8, R0 ;  /* 0x00000008ff037819 */ /* 0x000fe20000011600 */
[----:B------:R-:W-:Y:S01]  /*230b0*/  FFMA.FTZ R224, R41, c[0x0][0x23c], -R8 ;  /* 0x00008f0029e07a23 */ /* 0x000fe20000010808 */
[----:B------:R-:W-:Y:S01]  /*230c0*/  FSEL R2, R70, RZ, P0 ;  /* 0x000000ff46027208 */ /* 0x000fe20000000000 */
[--C-:B------:R-:W-:Y:S01]  /*230d0*/  FFMA.FTZ R12, R214, c[0x0][0x23c], -R7.reuse ;  /* 0x00008f00d60c7a23 */ /* 0x100fe20000010807 */
[----:B------:R-:W-:Y:S01]  /*230e0*/  FSETP.NEU.FTZ.AND P0, PT, R68, -INF , PT ;  /* 0xff8000004400780b */ /* 0x000fe20003f1d000 */
[--C-:B------:R-:W-:Y:S01]  /*230f0*/  FFMA.FTZ R11, R211, c[0x0][0x23c], -R7.reuse ;  /* 0x00008f00d30b7a23 */ /* 0x100fe20000010807 */
[----:B------:R-:W-:Y:S01]  /*23100*/  ISETP.GE.U32.AND P4, PT, R241, R5, PT ;  /* 0x00000005f100720c */ /* 0x000fe20003f86070 */
[--C-:B------:R-:W-:Y:S01]  /*23110*/  FFMA.FTZ R211, R32, c[0x0][0x23c], -R7.reuse ;  /* 0x00008f0020d37a23 */ /* 0x100fe20000010807 */
[----:B------:R-:W-:Y:S01]  /*23120*/  LOP3.LUT R5, R3, 0xffff, RZ, 0xc0, !PT ;  /* 0x0000ffff03057812 */ /* 0x000fe200078ec0ff */
[--C-:B------:R-:W-:Y:S01]  /*23130*/  FFMA.FTZ R151, R151, c[0x0][0x23c], -R7.reuse ;  /* 0x00008f0097977a23 */ /* 0x100fe20000010807 */
[----:B------:R-:W-:Y:S01]  /*23140*/  FSEL R3, R68, RZ, P0 ;  /* 0x000000ff44037208 */ /* 0x000fe20000000000 */
[--C-:B------:R-:W-:Y:S01]  /*23150*/  FFMA.FTZ R19, R150, c[0x0][0x23c], -R7.reuse ;  /* 0x00008f0096137a23 */ /* 0x100fe20000010807 */
[----:B----4-:R-:W-:Y:S01]  /*23160*/  FMNMX.FTZ R69, R10, R69, !PT ;  /* 0x000000450a457209 */ /* 0x010fe20007810000 */
[--C-:B------:R-:W-:Y:S01]  /*23170*/  FFMA.FTZ R215, R33, c[0x0][0x23c], -R7.reuse ;  /* 0x00008f0021d77a23 */ /* 0x100fe20000010807 */
[----:B------:R-:W-:Y:S01]  /*23180*/  ISETP.GE.U32.AND P6, PT, R241, R4, PT ;  /* 0x00000004f100720c */ /* 0x000fe20003fc6070 */
[--C-:B------:R-:W-:Y:S01]  /*23190*/  FFMA.FTZ R229, R36, c[0x0][0x23c], -R7.reuse ;  /* 0x00008f0024e57a23 */ /* 0x100fe20000010807 */
[C---:B------:R-:W-:Y:S01]  /*231a0*/  FSETP.NEU.FTZ.AND P2, PT, R69.reuse, -INF , PT ;  /* 0xff8000004500780b */ /* 0x040fe20003f5d000 */
[----:B------:R-:W-:Y:S01]  /*231b0*/  FMUL.FTZ R6, R69, c[0x0][0x23c] ;  /* 0x00008f0045067a20 */ /* 0x000fe20000410000 */
[----:B------:R-:W-:Y:S01]  /*231c0*/  FSEL R4, R71, RZ, P1 ;  /* 0x000000ff47047208 */ /* 0x000fe20000800000 */
[----:B------:R-:W-:Y:S01]  /*231d0*/  IMAD.MOV.U32 R36, RZ, RZ, R174 ;  /* 0x000000ffff247224 */ /* 0x000fe200078e00ae */
[----:B------:R-:W-:Y:S01]  /*231e0*/  ISETP.GE.U32.AND P1, PT, R241, R5, PT ;  /* 0x00000005f100720c */ /* 0x000fe20003f26070 */
[----:B------:R-:W-:Y:S01]  /*231f0*/  FFMA.FTZ R174, R61, c[0x0][0x23c], -R8 ;  /* 0x00008f003dae7a23 */ /* 0x000fe20000010808 */
[----:B------:R-:W-:Y:S01]  /*23200*/  FSEL R6, R6, RZ, P2 ;  /* 0x000000ff06067208 */ /* 0x000fe20001000000 */
[--C-:B------:R-:W-:Y:S01]  /*23210*/  FFMA.FTZ R234, R48, c[0x0][0x23c], -R7.reuse ;  /* 0x00008f0030ea7a23 */ /* 0x100fe20000010807 */
[----:B------:R-:W-:Y:S01]  /*23220*/  FSEL R0, R69, RZ, P2 ;  /* 0x000000ff45007208 */ /* 0x000fe20001000000 */
[----:B------:R-:W-:Y:S01]  /*23230*/  IMAD.MOV.U32 R48, RZ, RZ, R176 ;  /* 0x000000ffff307224 */ /* 0x000fe200078e00b0 */
[----:B------:R-:W-:Y:S01]  /*23240*/  MUFU.EX2 R12, R12 ;  /* 0x0000000c000c7308 */ /* 0x000fe20000000800 */
[--C-:B------:R-:W-:Y:S02]  /*23250*/  FFMA.FTZ R176, R67, c[0x0][0x23c], -R6.reuse ;  /* 0x00008f0043b07a23 */ /* 0x100fe40000010806 */
[--C-:B------:R-:W-:Y:S02]  /*23260*/  FFMA.FTZ R10, R216, c[0x0][0x23c], -R6.reuse ;  /* 0x00008f00d80a7a23 */ /* 0x100fe40000010806 */
[--C-:B------:R-:W-:Y:S02]  /*23270*/  FFMA.FTZ R159, R157, c[0x0][0x23c], -R6.reuse ;  /* 0x00008f009d9f7a23 */ /* 0x100fe40000010806 */
[--C-:B------:R-:W-:Y:S02]  /*23280*/  FFMA.FTZ R205, R205, c[0x0][0x23c], -R6.reuse ;  /* 0x00008f00cdcd7a23 */ /* 0x100fe40000010806 */
[--C-:B------:R-:W-:Y:S01]  /*23290*/  FFMA.FTZ R231, R50, c[0x0][0x23c], -R6.reuse ;  /* 0x00008f0032e77a23 */ /* 0x100fe20000010806 */
[----:B------:R-:W-:Y:S01]  /*232a0*/  MUFU.EX2 R164, R11 ;  /* 0x0000000b00a47308 */ /* 0x000fe20000000800 */
[----:B------:R-:W-:Y:S02]  /*232b0*/  FFMA.FTZ R237, R49, c[0x0][0x23c], -R7 ;  /* 0x00008f0031ed7a23 */ /* 0x000fe40000010807 */
[----:B------:R-:W-:Y:S02]  /*232c0*/  IMAD.MOV.U32 R49, RZ, RZ, R177 ;  /* 0x000000ffff317224 */ /* 0x000fe400078e00b1 */
[--C-:B------:R-:W-:Y:S02]  /*232d0*/  FFMA.FTZ R177, R66, c[0x0][0x23c], -R6.reuse ;  /* 0x00008f0042b17a23 */ /* 0x100fe40000010806 */
[--C-:B------:R-:W-:Y:S02]  /*232e0*/  FFMA.FTZ R240, R52, c[0x0][0x23c], -R7.reuse ;  /* 0x00008f0034f07a23 */ /* 0x100fe40000010807 */
[--C-:B------:R-:W-:Y:S01]  /*232f0*/  FFMA.FTZ R239, R53, c[0x0][0x23c], -R7.reuse ;  /* 0x00008f0035ef7a23 */ /* 0x100fe20000010807 */
[----:B------:R-:W-:Y:S01]  /*23300*/  MUFU.EX2 R10, R10 ;  /* 0x0000000a000a7308 */ /* 0x000fe20000000800 */
[----:B------:R-:W-:Y:S02]  /*23310*/  FFMA.FTZ R252, R64, c[0x0][0x23c], -R7 ;  /* 0x00008f0040fc7a23 */ /* 0x000fe40000010807 */
        /* <DEDUP_REMOVED lines=10> */
[----:B------:R-:W-:Y:S01]  /*233c0*/  MUFU.EX2 R151, R151 ;  /* 0x0000009700977308 */ /* 0x000fe20000000800 */
[----:B------:R-:W-:Y:S02]  /*233d0*/  FFMA.FTZ R247, R55, c[0x0][0x23c], -R6 ;  /* 0x00008f0037f77a23 */ /* 0x000fe40000010806 */
[----:B------:R-:W-:Y:S02]  /*233e0*/  FFMA.FTZ R6, R212, c[0x0][0x23c], -R8 ;  /* 0x00008f00d4067a23 */ /* 0x000fe40000010808 */
[----:B------:R-:W-:Y:S02]  /*233f0*/  IMAD.MOV.U32 R32, RZ, RZ, R222 ;  /* 0x000000ffff207224 */ /* 0x000fe400078e00de */
[----:B------:R-:W-:Y:S02]  /*23400*/  FADD.FTZ R5, -R3, R75 ;  /* 0x0000004b03057221 */ /* 0x000fe40000010100 */
[----:B------:R-:W-:Y:S01]  /*23410*/  FMUL.FTZ R3, R68, c[0x0][0x23c] ;  /* 0x00008f0044037a20 */ /* 0x000fe20000410000 */
[----:B------:R4:W-:Y:S01]  /*23420*/  MUFU.EX2 R222, R6 ;  /* 0x0000000600de7308 */ /* 0x0009e20000000800 */
[----:B------:R-:W-:Y:S02]  /*23430*/  IMAD.MOV.U32 R38, RZ, RZ, R48 ;  /* 0x000000ffff267224 */ /* 0x000fe400078e0030 */
[----:B------:R-:W-:Y:S01]  /*23440*/  IMAD.MOV.U32 R39, RZ, RZ, R49 ;  /* 0x000000ffff277224 */ /* 0x000fe200078e0031 */
[----:B------:R-:W-:Y:S01]  /*23450*/  FSEL R3, R3, RZ, P0 ;  /* 0x000000ff03037208 */ /* 0x000fe20000000000 */
[----:B------:R-:W-:Y:S01]  /*23460*/  IMAD.MOV.U32 R50, RZ, RZ, R36 ;  /* 0x000000ffff327224 */ /* 0x000fe200078e0024 */
[----:B--2---:R-:W-:Y:S01]  /*23470*/  F2FP.PACK_AB R7, R163, R10 ;  /* 0x0000000aa307723e */ /* 0x004fe200000000ff */
[----:B------:R-:W-:Y:S01]  /*23480*/  IMAD.MOV.U32 R51, RZ, RZ, R37 ;  /* 0x000000ffff337224 */ /* 0x000fe200078e0025 */
[----:B------:R-:W-:Y:S01]  /*23490*/  IADD3 R154, P0, R152, UR28, RZ ;  /* 0x0000001c989a7c10 */ /* 0x000fe2000ff1e0ff */
[--C-:B------:R-:W-:Y:S01]  /*234a0*/  FFMA.FTZ R232, R46, c[0x0][0x23c], -R3.reuse ;  /* 0x00008f002ee87a23 */ /* 0x100fe20000010803 */
[----:B------:R-:W-:Y:S01]  /*234b0*/  MUFU.EX2 R162, R15 ;  /* 0x0000000f00a27308 */ /* 0x000fe20000000800 */
[--C-:B------:R-:W-:Y:S01]  /*234c0*/  FFMA.FTZ R173, R62, c[0x0][0x23c], -R3.reuse ;  /* 0x00008f003ead7a23 */ /* 0x100fe20000010803 */
[----:B------:R-:W-:Y:S01]  /*234d0*/  IADD3.X R155, R153, UR27, RZ, P0, !PT ;  /* 0x0000001b999b7c10 */ /* 0x000fe200087fe4ff */
[--C-:B------:R-:W-:Y:S01]  /*234e0*/  FFMA.FTZ R168, R63, c[0x0][0x23c], -R3.reuse ;  /* 0x00008f003fa87a23 */ /* 0x100fe20000010803 */
[----:B------:R-:W-:Y:S01]  /*234f0*/  @!P3 HADD2 R142, -R7.H0_H0, -RZ.H0_H0 ;  /* 0xa00000ff078eb230 */ /* 0x000fe20000000900 */
[--C-:B------:R-:W-:Y:S02]  /*23500*/  FFMA.FTZ R18, R156, c[0x0][0x23c], -R3.reuse ;  /* 0x00008f009c127a23 */ /* 0x100fe40000010803 */
[----:B------:R-:W-:Y:S02]  /*23510*/  FFMA.FTZ R204, R204, c[0x0][0x23c], -R3 ;  /* 0x00008f00cccc7a23 */ /* 0x000fe40000010803 */
[----:B------:R-:W-:Y:S01]  /*23520*/  PRMT R25, R142, 0x7610, R25 ;  /* 0x000076108e197816 */ /* 0x000fe20000000019 */
[--C-:B------:R-:W-:Y:S01]  /*23530*/  FFMA.FTZ R208, R27, c[0x0][0x23c], -R3.reuse ;  /* 0x00008f001bd07a23 */ /* 0x100fe20000010803 */
[----:B------:R-:W-:Y:S01]  /*23540*/  MUFU.EX2 R158, R158 ;  /* 0x0000009e009e7308 */ /* 0x000fe20000000800 */
[--C-:B------:R-:W-:Y:S01]  /*23550*/  FFMA.FTZ R226, R43, c[0x0][0x23c], -R3.reuse ;  /* 0x00008f002be27a23 */ /* 0x100fe20000010803 */
[----:B----4-:R-:W-:Y:S01]  /*23560*/  F2FP.PACK_AB R6, R164, R12 ;  /* 0x0000000ca406723e */ /* 0x010fe200000000ff */
[--C-:B------:R-:W-:Y:S02]  /*23570*/  FFMA.FTZ R235, R47, c[0x0][0x23c], -R3.reuse ;  /* 0x00008f002feb7a23 */ /* 0x100fe40000010803 */
[--C-:B------:R-:W-:Y:S02]  /*23580*/  FFMA.FTZ R13, R221, c[0x0][0x23c], -R3.reuse ;  /* 0x00008f00dd0d7a23 */ /* 0x100fe40000010803 */
[--C-:B------:R-:W-:Y:S01]  /*23590*/  FFMA.FTZ R14, R219, c[0x0][0x23c], -R3.reuse ;  /* 0x00008f00db0e7a23 */ /* 0x100fe20000010803 */
[----:B------:R-:W-:Y:S01]  /*235a0*/  @!P4 HADD2 R145, -R6.H0_H0, -RZ.H0_H0 ;  /* 0xa00000ff0691c230 */ /* 0x000fe20000000900 */
[--C-:B------:R-:W-:Y:S01]  /*235b0*/  FFMA.FTZ R150, R210, c[0x0][0x23c], -R3.reuse ;  /* 0x00008f00d2967a23 */ /* 0x100fe20000010803 */
[----:B------:R-:W2:Y:S01]  /*235c0*/  MUFU.EX2 R159, R159 ;  /* 0x0000009f009f7308 */ /* 0x000ea20000000800 */
[--C-:B------:R-:W-:Y:S02]  /*235d0*/  FFMA.FTZ R210, R30, c[0x0][0x23c], -R3.reuse ;  /* 0x00008f001ed27a23 */ /* 0x100fe40000010803 */
[--C-:B------:R-:W-:Y:S01]  /*235e0*/  FFMA.FTZ R212, R31, c[0x0][0x23c], -R3.reuse ;  /* 0x00008f001fd47a23 */ /* 0x100fe20000010803 */
[----:B------:R-:W-:Y:S01]  /*235f0*/  @!P4 STL.S16 [R1+0x74], R145 ;  /* 0x000074910100c387 */ /* 0x000fe20000100600 */
[--C-:B------:R-:W-:Y:S02]  /*23600*/  FFMA.FTZ R227, R42, c[0x0][0x23c], -R3.reuse ;  /* 0x00008f002ae37a23 */ /* 0x100fe40000010803 */
[--C-:B------:R-:W-:Y:S02]  /*23610*/  FFMA.FTZ R249, R58, c[0x0][0x23c], -R3.reuse ;  /* 0x00008f003af97a23 */ /* 0x100fe40000010803 */
[--C-:B------:R-:W-:Y:S01]  /*23620*/  FFMA.FTZ R251, R59, c[0x0][0x23c], -R3.reuse ;  /* 0x00008f003bfb7a23 */ /* 0x100fe20000010803 */
[----:B------:R-:W-:Y:S01]  /*23630*/  PRMT R3, R6, 0x7632, R3 ;  /* 0x0000763206037816 */ /* 0x000fe20000000003 */
[--C-:B------:R-:W-:Y:S01]  /*23640*/  FFMA.FTZ R11, R220, c[0x0][0x23c], -R8.reuse ;  /* 0x00008f00dc0b7a23 */ /* 0x100fe20000010808 */
[----:B------:R-:W-:Y:S01]  /*23650*/  MUFU.EX2 R221, R17 ;  /* 0x0000001100dd7308 */ /* 0x000fe20000000800 */
[----:B------:R-:W-:Y:S02]  /*23660*/  IMAD.MOV.U32 R33, RZ, RZ, R223 ;  /* 0x000000ffff217224 */ /* 0x000fe400078e00df */
[----:B------:R-:W-:Y:S01]  /*23670*/  @!P1 HADD2 R144, -R3.H0_H0, -RZ.H0_H0 ;  /* 0xa00000ff03909230 */ /* 0x000fe20000000900 */
[--C-:B------:R-:W-:Y:S02]  /*23680*/  FFMA.FTZ R16, R197, c[0x0][0x23c], -R8.reuse ;  /* 0x00008f00c5107a23 */ /* 0x100fe40000010808 */
[--C-:B------:R-:W-:Y:S02]  /*23690*/  FFMA.FTZ R203, R203, c[0x0][0x23c], -R8.reuse ;  /* 0x00008f00cbcb7a23 */ /* 0x100fe40000010808 */
[----:B------:R-:W-:Y:S01]  /*236a0*/  PRMT R27, R144, 0x7610, R27 ;  /* 0x00007610901b7816 */ /* 0x000fe2000000001b */
[----:B------:R4:W-:Y:S01]  /*236b0*/  @!P1 STL.S16 [R1+0x7c], R144 ;  /* 0x00007c9001009387 */ /* 0x0009e20000100600 */
[----:B------:R-:W-:Y:S01]  /*236c0*/  MUFU.EX2 R11, R11 ;  /* 0x0000000b000b7308 */ /* 0x000fe20000000800 */
[----:B------:R-:W-:Y:S01]  /*236d0*/  FFMA.FTZ R213, R28, c[0x0][0x23c], -R8 ;  /* 0x00008f001cd57a23 */ /* 0x000fe20000010808 */
[----:B------:R-:W-:Y:S01]  /*236e0*/  PRMT R28, R145, 0x7610, R28 ;  /* 0x00007610911c7816 */ /* 0x000fe2000000001c */
[----:B------:R1:W-:Y:S01]  /*236f0*/  @!P3 STL.S16 [R1+0x78], R142 ;  /* 0x0000788e0100b387 */ /* 0x0003e20000100600 */
[--C-:B------:R-:W-:Y:S02]  /*23700*/  FFMA.FTZ R216, R29, c[0x0][0x23c], -R8.reuse ;  /* 0x00008f001dd87a23 */ /* 0x100fe40000010808 */
[--C-:B------:R-:W-:Y:S02]  /*23710*/  FFMA.FTZ R223, R40, c[0x0][0x23c], -R8.reuse ;  /* 0x00008f0028df7a23 */ /* 0x100fe40000010808 */
[--C-:B------:R-:W-:Y:S02]  /*23720*/  FFMA.FTZ R236, R44, c[0x0][0x23c], -R8.reuse ;  /* 0x00008f002cec7a23 */ /* 0x100fe40000010808 */
[----:B------:R-:W-:Y:S01]  /*23730*/  MUFU.EX2 R220, R14 ;  /* 0x0000000e00dc7308 */ /* 0x000fe20000000800 */
[--C-:B------:R-:W-:Y:S02]  /*23740*/  FFMA.FTZ R238, R45, c[0x0][0x23c], -R8.reuse ;  /* 0x00008f002dee7a23 */ /* 0x100fe40000010808 */
[--C-:B------:R-:W-:Y:S02]  /*23750*/  FFMA.FTZ R248, R56, c[0x0][0x23c], -R8.reuse ;  /* 0x00008f0038f87a23 */ /* 0x100fe40000010808 */
[--C-:B------:R-:W-:Y:S01]  /*23760*/  FFMA.FTZ R250, R57, c[0x0][0x23c], -R8.reuse ;  /* 0x00008f0039fa7a23 */ /* 0x100fe20000010808 */
[----:B------:R-:W-:Y:S01]  /*23770*/  PRMT R8, R7, 0x7632, R8 ;  /* 0x0000763207087816 */ /* 0x000fe20000000008 */
[----:B------:R-:W-:Y:S01]  /*23780*/  FADD.FTZ R0, -R0, R73 ;  /* 0x0000004900007221 */ /* 0x000fe20000010100 */
[----:B--2---:R-:W-:Y:S01]  /*23790*/  F2FP.PACK_AB R73, R159, R158 ;  /* 0x0000009e9f49723e */ /* 0x004fe200000000ff */
[----:B------:R-:W-:Y:S01]  /*237a0*/  IMAD.MOV.U32 R52, RZ, RZ, R32 ;  /* 0x000000ffff347224 */ /* 0x000fe200078e0020 */
[----:B------:R-:W-:Y:S01]  /*237b0*/  MUFU.EX2 R219, R16 ;  /* 0x0000001000db7308 */ /* 0x000fe20000000800 */
[----:B------:R-:W-:Y:S01]  /*237c0*/  @!P6 HADD2 R143, -R8.H0_H0, -RZ.H0_H0 ;  /* 0xa00000ff088fe230 */ /* 0x000fe20000000900 */
[----:B------:R-:W-:Y:S01]  /*237d0*/  IMAD.MOV.U32 R32, RZ, RZ, R160 ;  /* 0x000000ffff207224 */ /* 0x000fe200078e00a0 */
[----:B----4-:R-:W-:Y:S01]  /*237e0*/  PRMT R144, R7, 0x5410, R8 ;  /* 0x0000541007907816 */ /* 0x010fe20000000008 */
[----:B------:R-:W-:Y:S01]  /*237f0*/  FMUL.FTZ R0, R0, c[0x0][0x23c] ;  /* 0x00008f0000007a20 */ /* 0x000fe20000410000 */
[----:B------:R-:W-:Y:S01]  /*23800*/  @!P3 PRMT R7, R25, 0x5410, RZ ;  /* 0x000054101907b816 */ /* 0x000fe200000000ff */
[----:B------:R-:W-:Y:S01]  /*23810*/  @!P6 STL.S16 [R1+0x88], R143 ;  /* 0x0000888f0100e387 */ /* 0x000fe20000100600 */
[----:B-1----:R-:W-:Y:S01]  /*23820*/  PRMT R142, R6, 0x5410, R3 ;  /* 0x00005410068e7816 */ /* 0x002fe20000000003 */
[----:B------:R-:W-:Y:S01]  /*23830*/  IMAD.MOV.U32 R54, RZ, RZ, R32 ;  /* 0x000000ffff367224 */ /* 0x000fe200078e0020 */
[----:B------:R-:W-:Y:S01]  /*23840*/  @!P1 PRMT R3, R27, 0x5410, RZ ;  /* 0x000054101b039816 */ /* 0x000fe200000000ff */
[----:B------:R-:W1:Y:S01]  /*23850*/  MUFU.EX2 R67, R0 ;  /* 0x0000000000437308 */ /* 0x000e620000000800 */
[----:B------:R-:W-:Y:S01]  /*23860*/  PRMT R24, R143, 0x7610, R24 ;  /* 0x000076108f187816 */ /* 0x000fe20000000018 */
[----:B------:R-:W-:Y:S01]  /*23870*/  IMAD.MOV.U32 R53, RZ, RZ, R33 ;  /* 0x000000ffff357224 */ /* 0x000fe200078e0021 */
[----:B------:R-:W-:Y:S01]  /*23880*/  @!P4 PRMT R6, R28, 0x5410, RZ ;  /* 0x000054101c06c816 */ /* 0x000fe200000000ff */
[----:B------:R2:W-:Y:S01]  /*23890*/  STG.E.U16 [R152.64+0x2], R3 ;  /* 0x0000020398007986 */ /* 0x0005e2000c101522 */
[----:B------:R-:W-:Y:S01]  /*238a0*/  @!P6 PRMT R8, R24, 0x5410, RZ ;  /* 0x000054101808e816 */ /* 0x000fe200000000ff */
[----:B------:R-:W-:Y:S01]  /*238b0*/  IMAD.MOV.U32 R33, RZ, RZ, R161 ;  /* 0x000000ffff217224 */ /* 0x000fe200078e00a1 */
[----:B------:R-:W-:Y:S01]  /*238c0*/  IADD3 R156, P1, R152, UR33, RZ ;  /* 0x00000021989c7c10 */ /* 0x000fe2000ff3e0ff */
[----:B------:R4:W-:Y:S01]  /*238d0*/  STG.E.U16 [R152.64], R6 ;  /* 0x0000000698007986 */ /* 0x0009e2000c101522 */
[----:B------:R-:W-:Y:S01]  /*238e0*/  FADD.FTZ R2, -R2, R72 ;  /* 0x0000004802027221 */ /* 0x000fe20000010100 */
[----:B------:R-:W-:Y:S01]  /*238f0*/  MUFU.EX2 R150, R150 ;  /* 0x0000009600967308 */ /* 0x000fe20000000800 */
[----:B------:R-:W-:Y:S01]  /*23900*/  IADD3.X R157, R153, UR32, RZ, P1, !PT ;  /* 0x00000020999d7c10 */ /* 0x000fe20008ffe4ff */
[----:B------:R4:W-:Y:S01]  /*23910*/  STG.E.U16 [R154.64], R7 ;  /* 0x000000079a007986 */ /* 0x0009e2000c101522 */
[----:B------:R-:W-:Y:S02]  /*23920*/  IMAD.MOV.U32 R55, RZ, RZ, R33 ;  /* 0x000000ffff377224 */ /* 0x000fe400078e0021 */
[----:B------:R-:W-:Y:S01]  /*23930*/  FMUL.FTZ R2, R2, c[0x0][0x23c] ;  /* 0x00008f0002027a20 */ /* 0x000fe20000410000 */
[----:B------:R-:W-:Y:S01]  /*23940*/  STG.E.U16 [R154.64+0x2], R8 ;  /* 0x000002089a007986 */ /* 0x000fe2000c101522 */
[----:B------:R-:W-:Y:S01]  /*23950*/  FADD.FTZ R4, -R4, R74 ;  /* 0x0000004a04047221 */ /* 0x000fe20000010100 */
[----:B------:R-:W-:Y:S01]  /*23960*/  F2FP.PACK_AB R74, R162, R151 ;  /* 0x00000097a24a723e */ /* 0x000fe200000000ff */
[----:B------:R-:W-:Y:S01]  /*23970*/  IMAD.MOV.U32 R34, RZ, RZ, R52 ;  /* 0x000000ffff227224 */ /* 0x000fe200078e0034 */
[----:B------:R-:W-:Y:S01]  /*23980*/  MUFU.EX2 R203, R203 ;  /* 0x000000cb00cb7308 */ /* 0x000fe20000000800 */
[----:B------:R-:W-:Y:S01]  /*23990*/  IMAD.MOV.U32 R35, RZ, RZ, R53 ;  /* 0x000000ffff237224 */ /* 0x000fe200078e0035 */
[----:B------:R-:W-:Y:S01]  /*239a0*/  PRMT R72, R74, 0x7632, R72 ;  /* 0x000076324a487816 */ /* 0x000fe20000000048 */
[----:B-1----:R-:W-:Y:S02]  /*239b0*/  FMUL.FTZ R66, R67, R102 ;  /* 0x0000006643427220 */ /* 0x002fe40000410000 */
[----:B------:R-:W-:Y:S01]  /*239c0*/  FMUL.FTZ R0, R4, c[0x0][0x23c] ;  /* 0x00008f0004007a20 */ /* 0x000fe20000410000 */
[----:B------:R-:W-:Y:S02]  /*239d0*/  LOP3.LUT R4, R148, 0xff, RZ, 0xc0, !PT ;  /* 0x000000ff94047812 */ /* 0x000fe400078ec0ff */
[----:B--2---:R-:W-:Y:S03]  /*239e0*/  F2FP.PACK_AB R3, R222, R11 ;  /* 0x0000000bde03723e */ /* 0x004fe600000000ff */
[----:B------:R-:W1:Y:S01]  /*239f0*/  MUFU.EX2 R0, R0 ;  /* 0x0000000000007308 */ /* 0x000e620000000800 */
[C---:B------:R-:W-:Y:S02]  /*23a00*/  PRMT R141, R3.reuse, 0x7632, R141 ;  /* 0x00007632038d7816 */ /* 0x040fe4000000008d */
[----:B----4-:R-:W-:Y:S02]  /*23a10*/  IADD3 R6, P0, R154, UR48, RZ ;  /* 0x000000309a067c10 */ /* 0x010fe4000ff1e0ff */
[----:B------:R-:W-:Y:S02]  /*23a20*/  PRMT R145, R3, 0x5410, R141 ;  /* 0x0000541003917816 */ /* 0x000fe4000000008d */
[----:B------:R-:W-:Y:S02]  /*23a30*/  IADD3.X R7, R155, UR29, RZ, P0, !PT ;  /* 0x0000001d9b077c10 */ /* 0x000fe400087fe4ff */
[----:B------:R-:W-:Y:S04]  /*23a40*/  IADD3 R160, P0, R152, UR31, RZ ;  /* 0x0000001f98a07c10 */ /* 0x000fe8000ff1e0ff */
[----:B------:R-:W-:Y:S01]  /*23a50*/  IADD3.X R161, R153, UR30, RZ, P0, !PT ;  /* 0x0000001e99a17c10 */ /* 0x000fe200087fe4ff */
[C---:B-1----:R-:W-:Y:S02]  /*23a60*/  FMUL.FTZ R60, R0.reuse, R76 ;  /* 0x0000004c003c7220 */ /* 0x042fe40000410000 */
[C---:B------:R-:W-:Y:S02]  /*23a70*/  FMUL.FTZ R28, R0.reuse, R92 ;  /* 0x0000005c001c7220 */ /* 0x040fe40000410000 */
[C---:B------:R-:W-:Y:S02]  /*23a80*/  FMUL.FTZ R41, R0.reuse, R89 ;  /* 0x0000005900297220 */ /* 0x040fe40000410000 */
[C---:B------:R-:W-:Y:S02]  /*23a90*/  FMUL.FTZ R29, R0.reuse, R93 ;  /* 0x0000005d001d7220 */ /* 0x040fe40000410000 */
[C---:B------:R-:W-:Y:S02]  /*23aa0*/  FMUL.FTZ R40, R0.reuse, R88 ;  /* 0x0000005800287220 */ /* 0x040fe40000410000 */
[C---:B------:R-:W-:Y:S01]  /*23ab0*/  FMUL.FTZ R44, R0.reuse, R84 ;  /* 0x00000054002c7220 */ /* 0x040fe20000410000 */
[----:B------:R1:W-:Y:S01]  /*23ac0*/  MUFU.EX2 R88, R19 ;  /* 0x0000001300587308 */ /* 0x0003e20000000800 */
[C---:B------:R-:W-:Y:S02]  /*23ad0*/  FMUL.FTZ R45, R0.reuse, R85 ;  /* 0x00000055002d7220 */ /* 0x040fe40000410000 */
[----:B------:R-:W-:Y:S01]  /*23ae0*/  FMUL.FTZ R56, R0, R80 ;  /* 0x0000005000387220 */ /* 0x000fe20000410000 */
[----:B------:R-:W-:Y:S01]  /*23af0*/  PRMT R80, R74, 0x5410, R72 ;  /* 0x000054104a507816 */ /* 0x000fe20000000048 */
[C---:B------:R-:W-:Y:S02]  /*23b00*/  FMUL.FTZ R57, R0.reuse, R81 ;  /* 0x0000005100397220 */ /* 0x040fe40000410000 */
[----:B------:R-:W-:Y:S03]  /*23b10*/  FMUL.FTZ R61, R0, R77 ;  /* 0x0000004d003d7220 */ /* 0x000fe60000410000 */
[----:B------:R2:W-:Y:S10]  /*23b20*/  MUFU.EX2 R85, R22 ;  /* 0x0000001600557308 */ /* 0x0005f40000000800 */
[----:B------:R-:W-:Y:S01]  /*23b30*/  MUFU.EX2 R84, R205 ;  /* 0x000000cd00547308 */ /* 0x000fe20000000800 */
[C---:B-1----:R-:W-:Y:S02]  /*23b40*/  FMUL.FTZ R19, R67.reuse, R135 ;  /* 0x0000008743137220 */ /* 0x042fe40000410000 */
[----:B--2---:R-:W-:Y:S01]  /*23b50*/  FMUL.FTZ R22, R67, R130 ;  /* 0x0000008243167220 */ /* 0x004fe20000410000 */
[----:B---3--:R-:W-:Y:S05]  /*23b60*/  @!P5 HADD2 R26, -R3.H0_H0, -RZ.H0_H0 ;  /* 0xa00000ff031ad230 */ /* 0x008fea0000000900 */
[----:B------:R-:W-:Y:S01]  /*23b70*/  PRMT R23, R26, 0x7610, R23 ;  /* 0x000076101a177816 */ /* 0x000fe20000000017 */
[----:B------:R1:W-:Y:S03]  /*23b80*/  @!P5 STL.S16 [R1+0x84], R26 ;  /* 0x0000841a0100d387 */ /* 0x0003e60000100600 */
[----:B------:R-:W-:Y:S05]  /*23b90*/  @!P5 PRMT R3, R23, 0x5410, RZ ;  /* 0x000054101703d816 */ /* 0x000fea00000000ff */
[----:B------:R2:W-:Y:S04]  /*23ba0*/  STG.E.U16 [R6.64], R3 ;  /* 0x0000000306007986 */ /* 0x0005e8000c101522 */
[----:B-1----:R1:W3:Y:S04]  /*23bb0*/  LDL.S16 R26, [R1+0x80] ;  /* 0x00008000011a7983 */ /* 0x0022e80000100600 */
[----:B------:R-:W4:Y:S04]  /*23bc0*/  LDL.LU R25, [R1+0x120] ;  /* 0x0001200001197983 */ /* 0x000f280000300800 */
[----:B------:R-:W4:Y:S01]  /*23bd0*/  LDL.LU R24, [R1+0x11c] ;  /* 0x00011c0001187983 */ /* 0x000f220000300800 */
[----:B--2---:R-:W-:Y:S02]  /*23be0*/  LOP3.LUT R3, R9, 0xffff, RZ, 0xc0, !PT ;  /* 0x0000ffff09037812 */ /* 0x004fe400078ec0ff */
[----:B------:R-:W-:Y:S01]  /*23bf0*/  LOP3.LUT R6, R146, 0xff, RZ, 0xc0, !PT ;  /* 0x000000ff92067812 */ /* 0x000fe200078ec0ff */
[----:B------:R1:W2:Y:S01]  /*23c00*/  LDL.S16 R23, [R1+0x8c] ;  /* 0x00008c0001177983 */ /* 0x0002a20000100600 */
[----:B------:R-:W-:Y:S02]  /*23c10*/  SHF.R.U32.HI R3, RZ, 0x8, R3 ;  /* 0x00000008ff037819 */ /* 0x000fe40000011603 */
[----:B------:R-:W-:Y:S01]  /*23c20*/  ISETP.GE.U32.AND P5, PT, R241, R6, PT ;  /* 0x00000006f100720c */ /* 0x000fe20003fa6070 */
[----:B------:R-:W2:Y:S01]  /*23c30*/  LDL.LU R8, [R1+0x124] ;  /* 0x0001240001087983 */ /* 0x000ea20000300800 */
[----:B------:R-:W-:Y:S02]  /*23c40*/  LOP3.LUT R7, R3, 0xffff, RZ, 0xc0, !PT ;  /* 0x0000ffff03077812 */ /* 0x000fe400078ec0ff */
[--C-:B------:R-:W-:Y:S02]  /*23c50*/  SHF.R.U32.HI R6, RZ, 0x18, R146.reuse ;  /* 0x00000018ff067819 */ /* 0x100fe40000011692 */
[C---:B------:R-:W-:Y:S02]  /*23c60*/  ISETP.GE.U32.AND P2, PT, R241.reuse, R7, PT ;  /* 0x00000007f100720c */ /* 0x040fe40003f46070 */
[----:B------:R-:W-:Y:S02]  /*23c70*/  ISETP.GE.U32.AND P6, PT, R241, R6, PT ;  /* 0x00000006f100720c */ /* 0x000fe40003fc6070 */
[--C-:B------:R-:W-:Y:S02]  /*23c80*/  SHF.R.U32.HI R3, RZ, 0x18, R9.reuse ;  /* 0x00000018ff037819 */ /* 0x100fe40000011609 */
[----:B------:R-:W-:Y:S02]  /*23c90*/  SHF.R.U32.HI R9, RZ, 0x10, R9 ;  /* 0x00000010ff097819 */ /* 0x000fe40000011609 */
[----:B------:R-:W-:Y:S02]  /*23ca0*/  SHF.R.U32.HI R7, RZ, 0x10, R146 ;  /* 0x00000010ff077819 */ /* 0x000fe40000011692 */
[----:B------:R-:W-:Y:S02]  /*23cb0*/  LOP3.LUT R9, R9, 0xff, RZ, 0xc0, !PT ;  /* 0x000000ff09097812 */ /* 0x000fe400078ec0ff */
[----:B------:R-:W-:Y:S02]  /*23cc0*/  LOP3.LUT R201, R7, 0xff, RZ, 0xc0, !PT ;  /* 0x000000ff07c97812 */ /* 0x000fe400078ec0ff */
[C---:B------:R-:W-:Y:S01]  /*23cd0*/  ISETP.GE.U32.AND P0, PT, R241.reuse, R9, PT ;  /* 0x00000009f100720c */ /* 0x040fe20003f06070 */
[----:B------:R-:W-:Y:S01]  /*23ce0*/  FMUL.FTZ R9, R0, R113 ;  /* 0x0000007100097220 */ /* 0x000fe20000410000 */
[----:B------:R-:W-:Y:S02]  /*23cf0*/  ISETP.GE.U32.AND P3, PT, R241, R3, PT ;  /* 0x00000003f100720c */ /* 0x000fe40003f66070 */
[----:B------:R-:W-:Y:S04]  /*23d00*/  LOP3.LUT R3, R146, 0xffff, RZ, 0xc0, !PT ;  /* 0x0000ffff92037812 */ /* 0x000fe800078ec0ff */
[----:B------:R-:W-:Y:S04]  /*23d10*/  SHF.R.U32.HI R3, RZ, 0x8, R3 ;  /* 0x00000008ff037819 */ /* 0x000fe80000011603 */
[----:B------:R-:W-:Y:S04]  /*23d20*/  LOP3.LUT R3, R3, 0xffff, RZ, 0xc0, !PT ;  /* 0x0000ffff03037812 */ /* 0x000fe800078ec0ff */
[----:B------:R-:W-:Y:S02]  /*23d30*/  ISETP.GE.U32.AND P4, PT, R241, R3, PT ;  /* 0x00000003f100720c */ /* 0x000fe40003f86070 */
[----:B------:R1:W1:Y:S02]  /*23d40*/  MUFU.EX2 R3, R2 ;  /* 0x0000000200037308 */ /* 0x0002640000000800 */
[----:B-1----:R-:W-:Y:S02]  /*23d50*/  FMUL.FTZ R2, R5, c[0x0][0x23c] ;  /* 0x00008f0005027a20 */ /* 0x002fe40000410000 */
[C---:B------:R-:W-:Y:S02]  /*23d60*/  FMUL.FTZ R32, R3.reuse, R124 ;  /* 0x0000007c03207220 */ /* 0x040fe40000410000 */
[C---:B------:R-:W-:Y:S04]  /*23d70*/  FMUL.FTZ R33, R3.reuse, R125 ;  /* 0x0000007d03217220 */ /* 0x040fe80000410000 */
[----:B------:R-:W1:Y:S01]  /*23d80*/  MUFU.EX2 R2, R2 ;  /* 0x0000000200027308 */ /* 0x000e620000000800 */
[C---:B------:R-:W-:Y:S02]  /*23d90*/  FMUL.FTZ R16, R3.reuse, R132 ;  /* 0x0000008403107220 */ /* 0x040fe40000410000 */
        /* <DEDUP_REMOVED lines=8> */
[----:B------:R-:W-:Y:S01]  /*23e20*/  FMUL.FTZ R65, R3, R101 ;  /* 0x0000006503417220 */ /* 0x000fe20000410000 */
[----:B------:R-:W-:Y:S01]  /*23e30*/  MUFU.EX2 R100, R210 ;  /* 0x000000d200647308 */ /* 0x000fe20000000800 */
[C---:B-1----:R-:W-:Y:S02]  /*23e40*/  FMUL.FTZ R62, R2.reuse, R78 ;  /* 0x0000004e023e7220 */ /* 0x042fe40000410000 */
[C---:B------:R-:W-:Y:S02]  /*23e50*/  FMUL.FTZ R47, R2.reuse, R87 ;  /* 0x00000057022f7220 */ /* 0x040fe40000410000 */
[C---:B------:R-:W-:Y:S02]  /*23e60*/  FMUL.FTZ R43, R2.reuse, R91 ;  /* 0x0000005b022b7220 */ /* 0x040fe40000410000 */
[C---:B------:R-:W-:Y:S03]  /*23e70*/  FMUL.FTZ R14, R2.reuse, R106 ;  /* 0x0000006a020e7220 */ /* 0x040fe60000410000 */
[----:B------:R-:W-:Y:S01]  /*23e80*/  MUFU.EX2 R101, R208 ;  /* 0x000000d000657308 */ /* 0x000fe20000000800 */
        /* <DEDUP_REMOVED lines=10> */
[----:B------:R-:W-:Y:S04]  /*23f30*/  IMAD.WIDE.U32 R82, R209, -0x2daee0ad, RZ ;  /* 0xd2511f53d1527825 */ /* 0x000fe800078e00ff */
[----:B------:R-:W-:Y:S02]  /*23f40*/  IMAD.MOV.U32 R107, RZ, RZ, R39 ;  /* 0x000000ffff6b7224 */ /* 0x000fe400078e0027 */
[----:B------:R-:W-:Y:S02]  /*23f50*/  IMAD.MOV.U32 R106, RZ, RZ, R38 ;  /* 0x000000ffff6a7224 */ /* 0x000fe400078e0026 */
[----:B------:R-:W-:Y:S02]  /*23f60*/  IMAD.MOV.U32 R99, RZ, RZ, R35 ;  /* 0x000000ffff637224 */ /* 0x000fe400078e0023 */
[C---:B------:R-:W-:Y:S02]  /*23f70*/  FMUL.FTZ R38, R67.reuse, R122 ;  /* 0x0000007a43267220 */ /* 0x040fe40000410000 */
[C---:B------:R-:W-:Y:S02]  /*23f80*/  FMUL.FTZ R35, R67.reuse, R127 ;  /* 0x0000007f43237220 */ /* 0x040fe40000410000 */
[----:B------:R-:W-:Y:S01]  /*23f90*/  FMUL.FTZ R39, R67, R123 ;  /* 0x0000007b43277220 */ /* 0x000fe20000410000 */
[----:B-1----:R-:W-:Y:S01]  /*23fa0*/  SHF.R.U32.HI R202, RZ, 0x18, R148 ;  /* 0x00000018ffca7819 */ /* 0x002fe20000011694 */
[----:B---3--:R-:W-:Y:S01]  /*23fb0*/  @!P2 HADD2 R26, -R141.H0_H0, -RZ.H0_H0 ;  /* 0xa00000ff8d1aa230 */ /* 0x008fe20000000900 */
[----:B----4-:R-:W-:Y:S04]  /*23fc0*/  FFMA.FTZ R165, R3, R25, R12 ;  /* 0x0000001903a57223 */ /* 0x010fe8000001000c */
[----:B------:R-:W-:Y:S01]  /*23fd0*/  PRMT R6, R26, 0x7610, R6 ;  /* 0x000076101a067816 */ /* 0x000fe20000000006 */
[----:B------:R1:W-:Y:S01]  /*23fe0*/  @!P2 STL.S16 [R1+0x80], R26 ;  /* 0x0000801a0100a387 */ /* 0x0003e20000100600 */
[----:B------:R-:W-:Y:S02]  /*23ff0*/  FMUL.FTZ R12, R0, R104 ;  /* 0x00000068000c7220 */ /* 0x000fe40000410000 */
[----:B------:R-:W-:Y:S01]  /*24000*/  @!P2 PRMT R141, R6, 0x5410, RZ ;  /* 0x00005410068da816 */ /* 0x000fe200000000ff */
[----:B------:R-:W3:Y:S01]  /*24010*/  LDL.LU R7, [R1+0x138] ;  /* 0x0001380001077983 */ /* 0x000ee20000300800 */
[----:B------:R-:W-:Y:S01]  /*24020*/  ISETP.GE.U32.AND P2, PT, R241, R4, PT ;  /* 0x00000004f100720c */ /* 0x000fe20003f46070 */
[----:B------:R-:W4:Y:S01]  /*24030*/  MUFU.EX2 R6, R13 ;  /* 0x0000000d00067308 */ /* 0x000f220000000800 */
[----:B------:R-:W-:Y:S01]  /*24040*/  LOP3.LUT R4, R148, 0xffff, RZ, 0xc0, !PT ;  /* 0x0000ffff94047812 */ /* 0x000fe200078ec0ff */
[----:B------:R-:W-:Y:S01]  /*24050*/  STG.E.U16 [R160.64], R141 ;  /* 0x0000008da0007986 */ /* 0x000fe2000c101522 */
[C---:B------:R-:W-:Y:S02]  /*24060*/  FFMA.FTZ R199, R67.reuse, R24, R10 ;  /* 0x0000001843c77223 */ /* 0x040fe4000001000a */
[----:B------:R-:W-:Y:S01]  /*24070*/  SHF.R.U32.HI R4, RZ, 0x8, R4 ;  /* 0x00000008ff047819 */ /* 0x000fe20000011604 */
[----:B------:R-:W-:Y:S02]  /*24080*/  IMAD.MOV.U32 R104, RZ, RZ, R50 ;  /* 0x000000ffff687224 */ /* 0x000fe400078e0032 */
[----:B------:R-:W-:Y:S01]  /*24090*/  FMUL.FTZ R50, R67, R118 ;  /* 0x0000007643327220 */ /* 0x000fe20000410000 */
[----:B------:R-:W-:Y:S01]  /*240a0*/  LOP3.LUT R4, R4, 0xffff, RZ, 0xc0, !PT ;  /* 0x0000ffff04047812 */ /* 0x000fe200078ec0ff */
[C---:B--2---:R-:W-:Y:S02]  /*240b0*/  FFMA.FTZ R197, R0.reuse, R8, R11 ;  /* 0x0000000800c57223 */ /* 0x044fe4000001000b */
[----:B------:R-:W-:Y:S01]  /*240c0*/  FMUL.FTZ R8, R0, R112 ;  /* 0x0000007000087220 */ /* 0x000fe20000410000 */
[----:B------:R-:W-:Y:S01]  /*240d0*/  ISETP.GE.U32.AND P1, PT, R241, R4, PT ;  /* 0x00000004f100720c */ /* 0x000fe20003f26070 */
[----:B------:R-:W-:Y:S02]  /*240e0*/  FMUL.FTZ R4, R3, R136 ;  /* 0x0000008803047220 */ /* 0x000fe40000410000 */
[----:B------:R-:W-:Y:S02]  /*240f0*/  FMUL.FTZ R11, R2, R115 ;  /* 0x00000073020b7220 */ /* 0x000fe40000410000 */
[----:B------:R-:W-:Y:S01]  /*24100*/  FADD.FTZ R79, R222, R197 ;  /* 0x000000c5de4f7221 */ /* 0x000fe20000010000 */
[----:B------:R-:W-:Y:S01]  /*24110*/  LOP3.LUT R197, R82, 0xffff, RZ, 0xc0, !PT ;  /* 0x0000ffff52c57812 */ /* 0x000fe200078ec0ff */
[C---:B------:R-:W-:Y:S02]  /*24120*/  FMUL.FTZ R24, R0.reuse, R96 ;  /* 0x0000006000187220 */ /* 0x040fe40000410000 */
[----:B------:R-:W-:Y:S01]  /*24130*/  FMUL.FTZ R25, R0, R97 ;  /* 0x0000006100197220 */ /* 0x000fe20000410000 */
[----:B----4-:R-:W-:Y:S01]  /*24140*/  F2FP.PACK_AB R140, R220, R6 ;  /* 0x00000006dc8c723e */ /* 0x010fe200000000ff */
[----:B------:R-:W-:Y:S01]  /*24150*/  FMUL.FTZ R13, R0, R105 ;  /* 0x00000069000d7220 */ /* 0x000fe20000410000 */
[----:B------:R2:W4:Y:S01]  /*24160*/  MUFU.EX2 R97, R18 ;  /* 0x0000001200617308 */ /* 0x0005220000000800 */
[----:B------:R-:W-:Y:S01]  /*24170*/  IMAD.MOV.U32 R105, RZ, RZ, R51 ;  /* 0x000000ffff697224 */ /* 0x000fe200078e0033 */
[C---:B------:R-:W-:Y:S01]  /*24180*/  PRMT R75, R140.reuse, 0x7632, R75 ;  /* 0x000076328c4b7816 */ /* 0x040fe2000000004b */
[----:B------:R-:W-:Y:S01]  /*24190*/  @!P0 HADD2 R23, -R140.H0_H0, -RZ.H0_H0 ;  /* 0xa00000ff8c178230 */ /* 0x000fe20000000900 */
[----:B------:R-:W-:Y:S02]  /*241a0*/  FMUL.FTZ R51, R67, R119 ;  /* 0x0000007743337220 */ /* 0x000fe40000410000 */
[----:B------:R-:W-:Y:S01]  /*241b0*/  PRMT R143, R140, 0x5410, R75 ;  /* 0x000054108c8f7816 */ /* 0x000fe2000000004b */
[----:B------:R-:W-:Y:S01]  /*241c0*/  IMAD.MOV.U32 R133, RZ, RZ, R105 ;  /* 0x000000ffff857224 */ /* 0x000fe200078e0069 */
[----:B------:R-:W-:Y:S01]  /*241d0*/  PRMT R5, R23, 0x7610, R5 ;  /* 0x0000761017057816 */ /* 0x000fe20000000005 */
[----:B------:R2:W-:Y:S01]  /*241e0*/  @!P0 STL.S16 [R1+0x8c], R23 ;  /* 0x00008c1701008387 */ /* 0x0005e20000100600 */
[C---:B-1----:R-:W-:Y:S01]  /*241f0*/  FMUL.FTZ R26, R2.reuse, R98 ;  /* 0x00000062021a7220 */ /* 0x042fe20000410000 */
[----:B------:R-:W-:Y:S01]  /*24200*/  MUFU.EX2 R105, R207 ;  /* 0x000000cf00697308 */ /* 0x000fe20000000800 */
[----:B------:R-:W-:Y:S01]  /*24210*/  @!P0 PRMT R140, R5, 0x5410, RZ ;  /* 0x00005410058c8816 */ /* 0x000fe200000000ff */
[----:B------:R1:W4:Y:S01]  /*24220*/  LDL.S16 R10, [R1+0x94] ;  /* 0x00009400010a7983 */ /* 0x0003220000100600 */
[----:B------:R-:W-:Y:S02]  /*24230*/  IMAD.MOV.U32 R98, RZ, RZ, R34 ;  /* 0x000000ffff627224 */ /* 0x000fe400078e0022 */
[----:B------:R-:W-:Y:S01]  /*24240*/  IMAD.MOV.U32 R132, RZ, RZ, R104 ;  /* 0x000000ffff847224 */ /* 0x000fe200078e0068 */
[----:B------:R1:W4:Y:S01]  /*24250*/  LDL.S16 R5, [R1+0x9c] ;  /* 0x00009c0001057983 */ /* 0x0003220000100600 */
[----:B------:R-:W-:Y:S02]  /*24260*/  IMAD.MOV.U32 R115, RZ, RZ, R55 ;  /* 0x000000ffff737224 */ /* 0x000fe400078e0037 */
[C---:B------:R-:W-:Y:S01]  /*24270*/  FMUL.FTZ R55, R67.reuse, R111 ;  /* 0x0000006f43377220 */ /* 0x040fe20000410000 */
[----:B------:R1:W-:Y:S01]  /*24280*/  STG.E.U16 [R156.64], R140 ;  /* 0x0000008c9c007986 */ /* 0x0003e2000c101522 */
[C---:B------:R-:W-:Y:S02]  /*24290*/  FMUL.FTZ R34, R67.reuse, R126 ;  /* 0x0000007e43227220 */ /* 0x040fe40000410000 */
[----:B--2---:R-:W-:Y:S01]  /*242a0*/  FMUL.FTZ R23, R67, R131 ;  /* 0x0000008343177220 */ /* 0x004fe20000410000 */
[----:B-1----:R-:W-:Y:S01]  /*242b0*/  MUFU.EX2 R140, R236 ;  /* 0x000000ec008c7308 */ /* 0x002fe20000000800 */
[----:B---3--:R-:W-:Y:S02]  /*242c0*/  FFMA.FTZ R167, R2, R7, R6 ;  /* 0x0000000702a77223 */ /* 0x008fe40000010006 */
[----:B------:R-:W-:Y:S02]  /*242d0*/  IMAD.MOV.U32 R7, RZ, RZ, R21 ;  /* 0x000000ffff077224 */ /* 0x000fe400078e0015 */
[C---:B------:R-:W-:Y:S02]  /*242e0*/  FMUL.FTZ R21, R3.reuse, R129 ;  /* 0x0000008103157220 */ /* 0x040fe40000410000 */
[----:B------:R-:W-:Y:S02]  /*242f0*/  IMAD.MOV.U32 R6, RZ, RZ, R20 ;  /* 0x000000ffff067224 */ /* 0x000fe400078e0014 */
[----:B------:R-:W-:Y:S02]  /*24300*/  FMUL.FTZ R20, R3, R128 ;  /* 0x0000008003147220 */ /* 0x000fe40000410000 */
[----:B------:R-:W-:Y:S02]  /*24310*/  FADD.FTZ R81, R220, R167 ;  /* 0x000000a7dc517221 */ /* 0x000fe40000010000 */
[----:B------:R-:W-:Y:S02]  /*24320*/  IMAD.MOV.U32 R113, RZ, RZ, R7 ;  /* 0x000000ffff717224 */ /* 0x000fe400078e0007 */
[----:B------:R-:W-:Y:S02]  /*24330*/  IMAD.MOV.U32 R129, RZ, RZ, R115 ;  /* 0x000000ffff817224 */ /* 0x000fe400078e0073 */
[----:B------:R-:W-:Y:S02]  /*24340*/  IMAD.MOV.U32 R129, RZ, RZ, R133 ;  /* 0x000000ffff817224 */ /* 0x000fe400078e0085 */
[----:B------:R-:W-:Y:S01]  /*24350*/  IMAD.MOV.U32 R133, RZ, RZ, R113 ;  /* 0x000000ffff857224 */ /* 0x000fe200078e0071 */
[----:B------:R-:W-:Y:S01]  /*24360*/  LOP3.LUT R133, R82, 0xff, RZ, 0xc0, !PT ;  /* 0x000000ff52857812 */ /* 0x000fe200078ec0ff */
[C---:B------:R-:W-:Y:S02]  /*24370*/  FMUL.FTZ R7, R67.reuse, R139 ;  /* 0x0000008b43077220 */ /* 0x040fe40000410000 */
[----:B------:R-:W-:Y:S02]  /*24380*/  IMAD.MOV.U32 R112, RZ, RZ, R6 ;  /* 0x000000ffff707224 */ /* 0x000fe400078e0006 */
[----:B------:R-:W-:Y:S01]  /*24390*/  FMUL.FTZ R6, R67, R138 ;  /* 0x0000008a43067220 */ /* 0x000fe20000410000 */
[----:B----4-:R-:W-:Y:S02]  /*243a0*/  @!P3 HADD2 R10, -R75.H0_H0, -RZ.H0_H0 ;  /* 0xa00000ff4b0ab230 */ /* 0x010fe40000000900 */
[----:B------:R-:W-:Y:S03]  /*243b0*/  @!P5 HADD2 R5, -R74.H0_H0, -RZ.H0_H0 ;  /* 0xa00000ff4a05d230 */ /* 0x000fe60000000900 */
[----:B------:R-:W-:Y:S01]  /*243c0*/  PRMT R0, R10, 0x7610, R0 ;  /* 0x000076100a007816 */ /* 0x000fe20000000000 */
[----:B------:R1:W-:Y:S03]  /*243d0*/  @!P3 STL.S16 [R1+0x94], R10 ;  /* 0x0000940a0100b387 */ /* 0x0003e60000100600 */
[----:B------:R-:W-:Y:S01]  /*243e0*/  @!P3 PRMT R75, R0, 0x5410, RZ ;  /* 0x00005410004bb816 */ /* 0x000fe200000000ff */
[----:B------:R2:W3:Y:S01]  /*243f0*/  LDL.S16 R78, [R1+0x90] ;  /* 0x00009000014e7983 */ /* 0x0004e20000100600 */
[----:B------:R-:W-:Y:S02]  /*24400*/  ISETP.GE.U32.AND P3, PT, R241, R201, PT ;  /* 0x000000c9f100720c */ /* 0x000fe40003f66070 */
[----:B------:R-:W-:Y:S01]  /*24410*/  PRMT R18, R5, 0x7610, R18 ;  /* 0x0000761005127816 */ /* 0x000fe20000000012 */
[----:B------:R4:W-:Y:S01]  /*24420*/  @!P5 STL.S16 [R1+0x9c], R5 ;  /* 0x00009c050100d387 */ /* 0x0009e20000100600 */
[----:B------:R-:W-:Y:S02]  /*24430*/  SHF.R.U32.HI R0, RZ, 0x10, R148 ;  /* 0x00000010ff007819 */ /* 0x000fe40000011694 */
[----:B------:R-:W-:Y:S01]  /*24440*/  @!P5 PRMT R74, R18, 0x5410, RZ ;  /* 0x00005410124ad816 */ /* 0x000fe200000000ff */
[----:B------:R2:W2:Y:S01]  /*24450*/  LDL.S16 R76, [R1+0x98] ;  /* 0x00009800014c7983 */ /* 0x0004a20000100600 */
[----:B------:R-:W-:Y:S01]  /*24460*/  LOP3.LUT R0, R0, 0xff, RZ, 0xc0, !PT ;  /* 0x000000ff00007812 */ /* 0x000fe200078ec0ff */
[----:B------:R-:W-:Y:S01]  /*24470*/  FMUL.FTZ R18, R67, R134 ;  /* 0x0000008643127220 */ /* 0x000fe20000410000 */
[----:B------:R-:W-:Y:S01]  /*24480*/  LOP3.LUT R201, R82, 0xff, RZ, 0xc0, !PT ;  /* 0x000000ff52c97812 */ /* 0x000fe200078ec0ff */
[----:B------:R2:W2:Y:S01]  /*24490*/  LDL.S16 R92, [R1+0xa4] ;  /* 0x0000a400015c7983 */ /* 0x0004a20000100600 */
[----:B------:R-:W-:Y:S01]  /*244a0*/  ISETP.GE.U32.AND P0, PT, R241, R0, PT ;  /* 0x00000000f100720c */ /* 0x000fe20003f06070 */
[----:B------:R-:W-:Y:S02]  /*244b0*/  FADD.FTZ R0, R164, R165 ;  /* 0x000000a5a4007221 */ /* 0x000fe40000010000 */
[----:B------:R4:W-:Y:S04]  /*244c0*/  STG.E.U16 [R156.64+0x2], R75 ;  /* 0x0000024b9c007986 */ /* 0x0009e8000c101522 */
[----:B------:R4:W-:Y:S01]  /*244d0*/  STG.E.U16 [R152.64+0x10], R74 ;  /* 0x0000104a98007986 */ /* 0x0009e2000c101522 */
[----:B-1----:R-:W-:Y:S01]  /*244e0*/  FMUL.FTZ R10, R2, R114 ;  /* 0x00000072020a7220 */ /* 0x002fe20000410000 */
[----:B------:R-:W-:Y:S01]  /*244f0*/  F2FP.PACK_AB R2, R221, R219 ;  /* 0x000000dbdd02723e */ /* 0x000fe200000000ff */
[----:B------:R-:W-:Y:S02]  /*24500*/  IMAD.MOV.U32 R114, RZ, RZ, R54 ;  /* 0x000000ffff727224 */ /* 0x000fe400078e0036 */
[----:B------:R-:W-:Y:S02]  /*24510*/  FMUL.FTZ R54, R67, R110 ;  /* 0x0000006e43367220 */ /* 0x000fe40000410000 */
[----:B------:R-:W-:Y:S01]  /*24520*/  IMAD.MOV.U32 R128, RZ, RZ, R114 ;  /* 0x000000ffff807224 */ /* 0x000fe200078e0072 */
[----:B------:R-:W-:Y:S01]  /*24530*/  MUFU.EX2 R110, R216 ;  /* 0x000000d8006e7308 */ /* 0x000fe20000000800 */
[----:B----4-:R-:W-:Y:S01]  /*24540*/  FMUL.FTZ R5, R3, R137 ;  /* 0x0000008903057220 */ /* 0x010fe20000410000 */
[----:B------:R-:W-:Y:S01]  /*24550*/  PRMT R3, R73, 0x7632, R3 ;  /* 0x0000763249037816 */ /* 0x000fe20000000003 */
[----:B------:R-:W-:Y:S02]  /*24560*/  FMUL.FTZ R67, R67, R103 ;  /* 0x0000006743437220 */ /* 0x000fe40000410000 */
[----:B------:R-:W-:Y:S05]  /*24570*/  IMAD.WIDE.U32 R114, R218, -0x2daee0ad, RZ ;  /* 0xd2511f53da727825 */ /* 0x000fea00078e00ff */
[----:B------:R-:W-:Y:S01]  /*24580*/  MUFU.EX2 R75, R230 ;  /* 0x000000e6004b7308 */ /* 0x000fe20000000800 */
[----:B------:R-:W-:Y:S04]  /*24590*/  LOP3.LUT R74, R82, 0xffff, RZ, 0xc0, !PT ;  /* 0x0000ffff524a7812 */ /* 0x000fe800078ec0ff */
[----:B------:R-:W-:Y:S01]  /*245a0*/  SHF.R.U32.HI R74, RZ, 0x8, R74 ;  /* 0x00000008ff4a7819 */ /* 0x000fe2000001164a */
[----:B---3--:R-:W-:Y:S05]  /*245b0*/  @!P4 HADD2 R78, -R72.H0_H0, -RZ.H0_H0 ;  /* 0xa00000ff484ec230 */ /* 0x008fea0000000900 */
[----:B------:R-:W-:Y:S01]  /*245c0*/  PRMT R77, R78, 0x7610, R77 ;  /* 0x000076104e4d7816 */ /* 0x000fe2000000004d */
[----:B------:R1:W-:Y:S01]  /*245d0*/  @!P4 STL.S16 [R1+0x90], R78 ;  /* 0x0000904e0100c387 */ /* 0x0003e20000100600 */
[----:B--2---:R-:W-:Y:S02]  /*245e0*/  @!P3 HADD2 R76, -R73.H0_H0, -RZ.H0_H0 ;  /* 0xa00000ff494cb230 */ /* 0x004fe40000000900 */
[----:B------:R-:W-:Y:S01]  /*245f0*/  @!P4 PRMT R72, R77, 0x5410, RZ ;  /* 0x000054104d48c816 */ /* 0x000fe200000000ff */
[----:B------:R2:W3:Y:S01]  /*24600*/  LDL.S16 R87, [R1+0xa0] ;  /* 0x0000a00001577983 */ /* 0x0004e20000100600 */
[----:B------:R-:W-:Y:S01]  /*24610*/  PRMT R77, R73, 0x5410, R3 ;  /* 0x00005410494d7816 */ /* 0x000fe20000000003 */
[----:B------:R-:W-:Y:S01]  /*24620*/  @!P6 HADD2 R92, -R3.H0_H0, -RZ.H0_H0 ;  /* 0xa00000ff035ce230 */ /* 0x000fe20000000900 */
[----:B------:R-:W-:Y:S01]  /*24630*/  PRMT R86, R76, 0x7610, R86 ;  /* 0x000076104c567816 */ /* 0x000fe20000000056 */
[----:B------:R2:W4:Y:S03]  /*24640*/  LDL.S16 R89, [R1+0xa8] ;  /* 0x0000a80001597983 */ /* 0x0005260000100600 */
[----:B------:R-:W-:Y:S01]  /*24650*/  @!P3 PRMT R73, R86, 0x5410, RZ ;  /* 0x000054105649b816 */ /* 0x000fe200000000ff */
[----:B------:R2:W-:Y:S01]  /*24660*/  @!P3 STL.S16 [R1+0x98], R76 ;  /* 0x0000984c0100b387 */ /* 0x0005e20000100600 */
[----:B------:R-:W-:Y:S03]  /*24670*/  FADD.FTZ R86, R151, R0 ;  /* 0x0000000097567221 */ /* 0x000fe60000010000 */
[----:B------:R3:W4:Y:S04]  /*24680*/  LDL.S16 R91, [R1+0xac] ;  /* 0x0000ac00015b7983 */ /* 0x0007280000100600 */
[----:B------:R2:W-:Y:S04]  /*24690*/  @!P6 STL.S16 [R1+0xa4], R92 ;  /* 0x0000a45c0100e387 */ /* 0x0005e80000100600 */
[----:B------:R-:W-:Y:S01]  /*246a0*/  STG.E.U16 [R152.64+0x12], R72 ;  /* 0x0000124898007986 */ /* 0x000fe2000c101522 */
[----:B-1----:R-:W-:Y:S01]  /*246b0*/  FADD.FTZ R78, R163, R199 ;  /* 0x000000c7a34e7221 */ /* 0x002fe20000010000 */
[----:B------:R-:W-:Y:S02]  /*246c0*/  SHF.R.U32.HI R199, RZ, 0x18, R82 ;  /* 0x00000018ffc77819 */ /* 0x000fe40000011652 */
[----:B------:R1:W-:Y:S01]  /*246d0*/  STG.E.U16 [R154.64+0x10], R73 ;  /* 0x000010499a007986 */ /* 0x0003e2000c101522 */
[--C-:B------:R-:W-:Y:S01]  /*246e0*/  FADD.FTZ R93, R158, R78.reuse ;  /* 0x0000004e9e5d7221 */ /* 0x100fe20000010000 */
[----:B------:R-:W-:Y:S03]  /*246f0*/  PRMT R78, R92, 0x7610, R78 ;  /* 0x000076105c4e7816 */ /* 0x000fe6000000004e */
[----:B------:R-:W-:Y:S01]  /*24700*/  FADD.FTZ R93, R159, R93 ;  /* 0x0000005d9f5d7221 */ /* 0x000fe20000010000 */
[----:B------:R-:W-:Y:S02]  /*24710*/  @!P6 PRMT R3, R78, 0x5410, RZ ;  /* 0x000054104e03e816 */ /* 0x000fe400000000ff */
[----:B--2---:R-:W-:Y:S03]  /*24720*/  LOP3.LUT R76, R83, UR7, R198, 0x96, !PT ;  /* 0x00000007534c7c12 */ /* 0x004fe6000f8e96c6 */
[----:B------:R2:W-:Y:S01]  /*24730*/  STG.E.U16 [R154.64+0x12], R3 ;  /* 0x000012039a007986 */ /* 0x0005e2000c101522 */
[C---:B------:R-:W-:Y:S02]  /*24740*/  LOP3.LUT R0, R76.reuse, 0xffff, RZ, 0xc0, !PT ;  /* 0x0000ffff4c007812 */ /* 0x040fe400078ec0ff */
[----:B------:R-:W-:Y:S02]  /*24750*/  LOP3.LUT R164, R76, 0xff, RZ, 0xc0, !PT ;  /* 0x000000ff4ca47812 */ /* 0x000fe400078ec0ff */
[----:B------:R-:W-:Y:S01]  /*24760*/  SHF.R.U32.HI R0, RZ, 0x8, R0 ;  /* 0x00000008ff007819 */ /* 0x000fe20000011600 */
[----:B------:R-:W3:Y:S01]  /*24770*/  MUFU.EX2 R92, R204 ;  /* 0x000000cc005c7308 */ /* 0x000ee20000000800 */
[----:B------:R-:W-:Y:S02]  /*24780*/  SHF.R.U32.HI R158, RZ, 0x18, R76 ;  /* 0x00000018ff9e7819 */ /* 0x000fe4000001164c */
[----:B------:R-:W-:Y:S02]  /*24790*/  LOP3.LUT R163, R0, 0xffff, RZ, 0xc0, !PT ;  /* 0x0000ffff00a37812 */ /* 0x000fe400078ec0ff */
[C---:B------:R-:W-:Y:S02]  /*247a0*/  PRMT R0, R2.reuse, 0x7632, R0 ;  /* 0x0000763202007816 */ /* 0x040fe40000000000 */
[C---:B------:R-:W-:Y:S02]  /*247b0*/  ISETP.GE.U32.AND P6, PT, R241.reuse, R163, PT ;  /* 0x000000a3f100720c */ /* 0x040fe40003fc6070 */
[----:B------:R-:W-:Y:S01]  /*247c0*/  PRMT R78, R2, 0x5410, R0 ;  /* 0x00005410024e7816 */ /* 0x000fe20000000000 */
[----:B-1----:R-:W-:Y:S01]  /*247d0*/  MUFU.EX2 R73, R237 ;  /* 0x000000ed00497308 */ /* 0x002fe20000000800 */
[----:B------:R-:W-:Y:S02]  /*247e0*/  ISETP.GE.U32.AND P4, PT, R241, R158, PT ;  /* 0x0000009ef100720c */ /* 0x000fe40003f86070 */
[----:B--2---:R-:W-:Y:S01]  /*247f0*/  LOP3.LUT R3, R149, UR8, R200, 0x96, !PT ;  /* 0x0000000895037c12 */ /* 0x004fe2000f8e96c8 */
[----:B---3--:R-:W-:Y:S02]  /*24800*/  @!P2 HADD2 R87, -R2.H0_H0, -RZ.H0_H0 ;  /* 0xa00000ff0257a230 */ /* 0x008fe40000000900 */
[----:B----4-:R-:W-:Y:S03]  /*24810*/  @!P1 HADD2 R89, -R0.H0_H0, -RZ.H0_H0 ;  /* 0xa00000ff00599230 */ /* 0x010fe60000000900 */
[----:B------:R-:W-:Y:S01]  /*24820*/  PRMT R94, R87, 0x7610, R94 ;  /* 0x00007610575e7816 */ /* 0x000fe2000000005e */
[----:B------:R1:W-:Y:S01]  /*24830*/  @!P2 STL.S16 [R1+0xa0], R87 ;  /* 0x0000a0570100a387 */ /* 0x0003e20000100600 */
[----:B------:R-:W-:Y:S03]  /*24840*/  PRMT R96, R89, 0x7610, R96 ;  /* 0x0000761059607816 */ /* 0x000fe60000000060 */
[----:B------:R2:W-:Y:S01]  /*24850*/  @!P1 STL.S16 [R1+0xa8], R89 ;  /* 0x0000a85901009387 */ /* 0x0005e20000100600 */
[----:B------:R-:W-:Y:S01]  /*24860*/  @!P2 PRMT R2, R94, 0x5410, RZ ;  /* 0x000054105e02a816 */ /* 0x000fe200000000ff */
[----:B------:R-:W-:Y:S01]  /*24870*/  FADD.FTZ R94, R150, R81 ;  /* 0x00000051965e7221 */ /* 0x000fe20000010000 */
[----:B------:R-:W-:Y:S02]  /*24880*/  @!P1 PRMT R0, R96, 0x5410, RZ ;  /* 0x0000541060009816 */ /* 0x000fe400000000ff */
[C---:B------:R-:W-:Y:S01]  /*24890*/  ISETP.GE.U32.AND P1, PT, R241.reuse, R202, PT ;  /* 0x000000caf100720c */ /* 0x040fe20003f26070 */
[----:B------:R3:W-:Y:S01]  /*248a0*/  STG.E.U16 [R160.64+0xe], R2 ;  /* 0x00000e02a0007986 */ /* 0x0007e2000c101522 */
[----:B------:R-:W-:Y:S02]  /*248b0*/  ISETP.GE.U32.AND P2, PT, R241, R164, PT ;  /* 0x000000a4f100720c */ /* 0x000fe40003f46070 */
[----:B------:R-:W-:Y:S01]  /*248c0*/  LOP3.LUT R81, R115, UR7, R206, 0x96, !PT ;  /* 0x0000000773517c12 */ /* 0x000fe2000f8e96ce */
[----:B------:R4:W-:Y:S01]  /*248d0*/  STG.E.U16 [R160.64+0x10], R0 ;  /* 0x00001000a0007986 */ /* 0x0009e2000c101522 */
[----:B-1----:R-:W-:Y:S01]  /*248e0*/  FADD.FTZ R87, R219, R79 ;  /* 0x0000004fdb577221 */ /* 0x002fe20000010000 */
[----:B------:R-:W-:Y:S02]  /*248f0*/  SHF.R.U32.HI R79, RZ, 0x10, R76 ;  /* 0x00000010ff4f7819 */ /* 0x000fe4000001164c */
[----:B------:R-:W-:Y:S01]  /*24900*/  F2FP.PACK_AB R76, R97, R150 ;  /* 0x00000096614c723e */ /* 0x000fe200000000ff */
[----:B------:R-:W-:Y:S01]  /*24910*/  FADD.FTZ R96, R221, R87 ;  /* 0x00000057dd607221 */ /* 0x000fe20000010000 */
[----:B------:R-:W-:Y:S01]  /*24920*/  LOP3.LUT R87, R107, UR45, RZ, 0x3c, !PT ;  /* 0x0000002d6b577c12 */ /* 0x000fe2000f8e3cff */
[----:B------:R-:W-:Y:S01]  /*24930*/  FADD.FTZ R97, R97, R94 ;  /* 0x0000005e61617221 */ /* 0x000fe20000010000 */
[----:B------:R-:W-:Y:S01]  /*24940*/  LOP3.LUT R151, R79, 0xff, RZ, 0xc0, !PT ;  /* 0x000000ff4f977812 */ /* 0x000fe200078ec0ff */
[----:B------:R-:W-:Y:S01]  /*24950*/  @!P0 HADD2 R91, -R76.H0_H0, -RZ.H0_H0 ;  /* 0xa00000ff4c5b8230 */ /* 0x000fe20000000900 */
[----:B------:R-:W-:Y:S01]  /*24960*/  LOP3.LUT R150, R81, 0xff, RZ, 0xc0, !PT ;  /* 0x000000ff51967812 */ /* 0x000fe200078ec0ff */
[----:B------:R-:W-:Y:S01]  /*24970*/  IMAD.WIDE.U32 R116, R87, -0x326172a9, RZ ;  /* 0xcd9e8d5757747825 */ /* 0x000fe200078e00ff */
[----:B------:R-:W-:Y:S01]  /*24980*/  ISETP.GE.U32.AND P5, PT, R241, R151, PT ;  /* 0x00000097f100720c */ /* 0x000fe20003fa6070 */
[----:B------:R-:W-:Y:S01]  /*24990*/  MUFU.EX2 R87, R215 ;  /* 0x000000d700577308 */ /* 0x000fe20000000800 */
[----:B------:R-:W-:Y:S01]  /*249a0*/  PRMT R95, R91, 0x7610, R95 ;  /* 0x000076105b5f7816 */ /* 0x000fe2000000005f */
[----:B------:R1:W-:Y:S01]  /*249b0*/  @!P0 STL.S16 [R1+0xac], R91 ;  /* 0x0000ac5b01008387 */ /* 0x0003e20000100600 */
[----:B------:R-:W-:Y:S01]  /*249c0*/  LOP3.LUT R94, R117, UR44, R128, 0x96, !PT ;  /* 0x0000002c755e7c12 */ /* 0x000fe2000f8e9680 */
[--C-:B--2---:R-:W-:Y:S01]  /*249d0*/  FADD.FTZ R89, R162, R86.reuse ;  /* 0x00000056a2597221 */ /* 0x104fe20000010000 */
[C---:B------:R-:W-:Y:S01]  /*249e0*/  PRMT R86, R76.reuse, 0x7632, R86 ;  /* 0x000076324c567816 */ /* 0x040fe20000000056 */
[----:B------:R2:W2:Y:S01]  /*249f0*/  LDL.S16 R125, [R1+0xb8] ;  /* 0x0000b800017d7983 */ /* 0x0004a20000100600 */
[----:B------:R-:W-:Y:S01]  /*24a00*/  ISETP.GE.U32.AND P3, PT, R241, R150, PT ;  /* 0x00000096f100720c */ /* 0x000fe20003f66070 */
[----:B------:R-:W-:Y:S01]  /*24a10*/  IMAD.MOV.U32 R128, RZ, RZ, R132 ;  /* 0x000000ffff807224 */ /* 0x000fe200078e0084 */
[----:B------:R-:W-:Y:S01]  /*24a20*/  PRMT R79, R76, 0x5410, R86 ;  /* 0x000054104c4f7816 */ /* 0x000fe20000000056 */
[----:B------:R2:W2:Y:S01]  /*24a30*/  LDL.S16 R124, [R1+0xbc] ;  /* 0x0000bc00017c7983 */ /* 0x0004a20000100600 */
[----:B------:R-:W-:Y:S01]  /*24a40*/  @!P0 PRMT R76, R95, 0x5410, RZ ;  /* 0x000054105f4c8816 */ /* 0x000fe200000000ff */
[----:B------:R-:W-:Y:S01]  /*24a50*/  IMAD.WIDE.U32 R94, R94, -0x2daee0ad, RZ ;  /* 0xd2511f535e5e7825 */ /* 0x000fe200078e00ff */
[----:B------:R-:W-:Y:S01]  /*24a60*/  ISETP.GE.U32.AND P0, PT, R241, R133, PT ;  /* 0x00000085f100720c */ /* 0x000fe20003f06070 */
[----:B------:R2:W2:Y:S01]  /*24a70*/  LDL.S16 R122, [R1+0xe0] ;  /* 0x0000e000017a7983 */ /* 0x0004a20000100600 */
[----:B---3--:R-:W-:Y:S01]  /*24a80*/  LOP3.LUT R2, R3, 0xffff, RZ, 0xc0, !PT ;  /* 0x0000ffff03027812 */ /* 0x008fe200078ec0ff */
[----:B------:R-:W-:Y:S01]  /*24a90*/  FADD.FTZ R89, R88, R89 ;  /* 0x0000005958597221 */ /* 0x000fe20000010000 */
[----:B------:R-:W-:Y:S01]  /*24aa0*/  LOP3.LUT R98, R95, UR42, R98, 0x96, !PT ;  /* 0x0000002a5f627c12 */ /* 0x000fe2000f8e9662 */
[----:B------:R3:W3:Y:S01]  /*24ab0*/  LDL.S16 R119, [R1+0xdc] ;  /* 0x0000dc0001777983 */ /* 0x0006e20000100600 */
[C---:B------:R-:W-:Y:S01]  /*24ac0*/  F2FP.PACK_AB R88, R85.reuse, R88 ;  /* 0x000000585558723e */ /* 0x040fe200000000ff */
[----:B------:R-:W-:Y:S01]  /*24ad0*/  FADD.FTZ R106, R85, R89 ;  /* 0x00000059556a7221 */ /* 0x000fe20000010000 */
[----:B------:R-:W-:Y:S01]  /*24ae0*/  SHF.R.U32.HI R2, RZ, 0x8, R2 ;  /* 0x00000008ff027819 */ /* 0x000fe20000011602 */
[----:B------:R-:W-:Y:S01]  /*24af0*/  FADD.FTZ R85, R90, R93 ;  /* 0x0000005d5a557221 */ /* 0x000fe20000010000 */
[----:B------:R-:W-:Y:S01]  /*24b00*/  F2FP.PACK_AB R90, R84, R90 ;  /* 0x0000005a545a723e */ /* 0x000fe200000000ff */
[----:B------:R-:W-:Y:S01]  /*24b10*/  IMAD.WIDE.U32 R98, R98, -0x326172a9, RZ ;  /* 0xcd9e8d5762627825 */ /* 0x000fe200078e00ff */
[----:B----4-:R-:W-:Y:S01]  /*24b20*/  LOP3.LUT R0, R148, 0xffff, RZ, 0xc0, !PT ;  /* 0x0000ffff94007812 */ /* 0x010fe200078ec0ff */
[----:B------:R4:W4:Y:S01]  /*24b30*/  LDL.S16 R118, [R1+0xd8] ;  /* 0x0000d80001767983 */ /* 0x0009220000100600 */
[----:B-1----:R-:W1:Y:S01]  /*24b40*/  MUFU.EX2 R91, R211 ;  /* 0x000000d3005b7308 */ /* 0x002e620000000800 */
[----:B------:R-:W-:Y:S01]  /*24b50*/  FADD.FTZ R104, R84, R85 ;  /* 0x0000005554687221 */ /* 0x000fe20000010000 */
[----:B------:R-:W-:Y:S01]  /*24b60*/  LOP3.LUT R95, R99, UR41, R242, 0x96, !PT ;  /* 0x00000029635f7c12 */ /* 0x000fe2000f8e96f2 */
[----:B------:R-:W-:Y:S01]  /*24b70*/  FADD.FTZ R84, R203, R96 ;  /* 0x00000060cb547221 */ /* 0x000fe20000010000 */
[----:B------:R-:W-:Y:S01]  /*24b80*/  LOP3.LUT R96, R243, UR43, R116, 0x96, !PT ;  /* 0x0000002bf3607c12 */ /* 0x000fe2000f8e9674 */
[----:B------:R-:W-:Y:S01]  /*24b90*/  FADD.FTZ R93, R92, R97 ;  /* 0x000000615c5d7221 */ /* 0x000fe20000010000 */
[----:B------:R-:W-:Y:S01]  /*24ba0*/  F2FP.PACK_AB R85, R105, R203 ;  /* 0x000000cb6955723e */ /* 0x000fe200000000ff */
[----:B------:R2:W4:Y:S01]  /*24bb0*/  LDL.S16 R113, [R1+0xc8] ;  /* 0x0000c80001717983 */ /* 0x0005220000100600 */
[----:B------:R-:W-:Y:S01]  /*24bc0*/  F2FP.PACK_AB R92, R101, R92 ;  /* 0x0000005c655c723e */ /* 0x000fe200000000ff */
[----:B------:R-:W-:Y:S01]  /*24bd0*/  IMAD.WIDE.U32 R96, R96, -0x2daee0ad, RZ ;  /* 0xd2511f5360607825 */ /* 0x000fe200078e00ff */
[----:B------:R-:W-:Y:S01]  /*24be0*/  SHF.R.U32.HI R0, RZ, 0x8, R0 ;  /* 0x00000008ff007819 */ /* 0x000fe20000011600 */
[----:B------:R2:W4:Y:S01]  /*24bf0*/  LDL.S16 R107, [R1+0xc4] ;  /* 0x0000c400016b7983 */ /* 0x0005220000100600 */
[----:B------:R-:W1:Y:S01]  /*24c00*/  MUFU.EX2 R89, R214 ;  /* 0x000000d600597308 */ /* 0x000e620000000800 */
[----:B------:R-:W-:Y:S01]  /*24c10*/  FADD.FTZ R105, R105, R84 ;  /* 0x0000005469697221 */ /* 0x000fe20000010000 */
[----:B------:R-:W-:Y:S01]  /*24c20*/  LOP3.LUT R97, R97, UR40, R94, 0x96, !PT ;  /* 0x0000002861617c12 */ /* 0x000fe2000f8e965e */
[----:B------:R-:W-:Y:S01]  /*24c30*/  IMAD.WIDE.U32 R94, R95, -0x2daee0ad, RZ ;  /* 0xd2511f535f5e7825 */ /* 0x000fe200078e00ff */
[----:B------:R-:W-:Y:S03]  /*24c40*/  STG.E.U16 [R156.64+0x10], R76 ;  /* 0x0000104c9c007986 */ /* 0x000fe6000c101522 */
[----:B------:R-:W-:Y:S01]  /*24c50*/  IMAD.MOV.U32 R132, RZ, RZ, R112 ;  /* 0x000000ffff847224 */ /* 0x000fe200078e0070 */
[----:B------:R-:W-:Y:S01]  /*24c60*/  LOP3.LUT R102, R95, UR38, R96, 0x96, !PT ;  /* 0x000000265f667c12 */ /* 0x000fe2000f8e9660 */
[----:B------:R-:W-:Y:S01]  /*24c70*/  IMAD.WIDE.U32 R96, R97, -0x326172a9, RZ ;  /* 0xcd9e8d5761607825 */ /* 0x000fe200078e00ff */
[----:B------:R-:W1:Y:S02]  /*24c80*/  MUFU.EX2 R84, R217 ;  /* 0x000000d900547308 */ /* 0x000e640000000800 */
[----:B-1----:R-:W-:Y:S01]  /*24c90*/  F2FP.PACK_AB R95, R87, R91 ;  /* 0x0000005b575f723e */ /* 0x002fe200000000ff */
[----:B------:R-:W-:Y:S01]  /*24ca0*/  FADD.FTZ R101, R101, R93 ;  /* 0x0000005d65657221 */ /* 0x000fe20000010000 */
[----:B------:R-:W-:Y:S01]  /*24cb0*/  LOP3.LUT R98, R97, UR39, R98, 0x96, !PT ;  /* 0x0000002761627c12 */ /* 0x000fe2000f8e9662 */
[----:B------:R-:W-:Y:S01]  /*24cc0*/  FADD.FTZ R93, R91, R106 ;  /* 0x0000006a5b5d7221 */ /* 0x000fe20000010000 */
[----:B------:R-:W-:Y:S01]  /*24cd0*/  LOP3.LUT R106, R245, UR43, R116, 0x96, !PT ;  /* 0x0000002bf56a7c12 */ /* 0x000fe2000f8e9674 */
[----:B------:R-:W-:Y:S03]  /*24ce0*/  IMAD.WIDE.U32 R102, R102, -0x326172a9, RZ ;  /* 0xcd9e8d5766667825 */ /* 0x000fe600078e00ff */
[----:B------:R-:W1:Y:S01]  /*24cf0*/  MUFU.EX2 R112, R212 ;  /* 0x000000d400707308 */ /* 0x000e620000000800 */
[----:B------:R-:W-:Y:S01]  /*24d00*/  IMAD.WIDE.U32 R138, R98, -0x2daee0ad, RZ ;  /* 0xd2511f53628a7825 */ /* 0x000fe200078e00ff */
[----:B------:R-:W-:Y:S02]  /*24d10*/  LOP3.LUT R209, R103, UR5, R96, 0x96, !PT ;  /* 0x0000000567d17c12 */ /* 0x000fe4000f8e9660 */
[----:B------:R-:W-:Y:S01]  /*24d20*/  LOP3.LUT R98, R117, UR44, R128, 0x96, !PT ;  /* 0x0000002c75627c12 */ /* 0x000fe2000f8e9680 */
[----:B------:R-:W-:Y:S01]  /*24d30*/  FADD.FTZ R91, R89, R104 ;  /* 0x00000068595b7221 */ /* 0x000fe20000010000 */
[----:B------:R-:W-:Y:S01]  /*24d40*/  LOP3.LUT R111, R139, UR4, R94, 0x96, !PT ;  /* 0x000000048b6f7c12 */ /* 0x000fe2000f8e965e */
[----:B------:R-:W-:Y:S01]  /*24d50*/  FADD.FTZ R109, R87, R93 ;  /* 0x0000005d576d7221 */ /* 0x000fe20000010000 */
[----:B------:R-:W-:Y:S02]  /*24d60*/  PRMT R87, R88, 0x7632, R87 ;  /* 0x0000763258577816 */ /* 0x000fe40000000057 */
[----:B------:R-:W-:Y:S01]  /*24d70*/  SHF.R.U32.HI R93, RZ, 0x10, R81 ;  /* 0x00000010ff5d7819 */ /* 0x000fe20000011651 */
[----:B------:R-:W1:Y:S01]  /*24d80*/  MUFU.EX2 R99, R213 ;  /* 0x000000d500637308 */ /* 0x000e620000000800 */
[C---:B------:R-:W-:Y:S01]  /*24d90*/  F2FP.PACK_AB R96, R84.reuse, R89 ;  /* 0x000000595460723e */ /* 0x040fe200000000ff */
[----:B------:R-:W-:Y:S01]  /*24da0*/  FADD.FTZ R108, R84, R91 ;  /* 0x0000005b546c7221 */ /* 0x000fe20000010000 */
[----:B------:R-:W-:Y:S01]  /*24db0*/  PRMT R89, R90, 0x7632, R89 ;  /* 0x000076325a597816 */ /* 0x000fe20000000059 */
[----:B------:R-:W-:Y:S01]  /*24dc0*/  FADD.FTZ R84, R100, R101 ;  /* 0x0000006564547221 */ /* 0x000fe20000010000 */
[----:B------:R-:W-:Y:S05]  /*24dd0*/  LOP3.LUT R93, R93, 0xff, RZ, 0xc0, !PT ;  /* 0x000000ff5d5d7812 */ /* 0x000fea00078ec0ff */
[----:B------:R-:W-:Y:S01]  /*24de0*/  MUFU.EX2 R103, R229 ;  /* 0x000000e500677308 */ /* 0x000fe20000000800 */
[C---:B-1----:R-:W-:Y:S01]  /*24df0*/  F2FP.PACK_AB R100, R112.reuse, R100 ;  /* 0x000000647064723e */ /* 0x042fe200000000ff */
[----:B------:R-:W-:Y:S01]  /*24e00*/  FADD.FTZ R112, R112, R84 ;  /* 0x0000005470707221 */ /* 0x000fe20000010000 */
[----:B------:R-:W-:Y:S02]  /*24e10*/  LOP3.LUT R84, R81, 0xffff, RZ, 0xc0, !PT ;  /* 0x0000ffff51547812 */ /* 0x000fe400078ec0ff */
[----:B------:R-:W-:Y:S02]  /*24e20*/  SHF.R.U32.HI R81, RZ, 0x18, R81 ;  /* 0x00000018ff517819 */ /* 0x000fe40000011651 */
[----:B------:R-:W-:Y:S02]  /*24e30*/  SHF.R.U32.HI R84, RZ, 0x8, R84 ;  /* 0x00000008ff547819 */ /* 0x000fe40000011654 */
[----:B------:R-:W-:Y:S02]  /*24e40*/  PRMT R212, R241, 0x7054, R241 ;  /* 0x00007054f1d47816 */ /* 0x000fe400000000f1 */
[----:B------:R-:W-:Y:S01]  /*24e50*/  F2FP.PACK_AB R97, R110, R99 ;  /* 0x000000636e61723e */ /* 0x000fe200000000ff */
[----:B------:R-:W-:Y:S02]  /*24e60*/  FADD.FTZ R91, R99, R105 ;  /* 0x00000069635b7221 */ /* 0x000fe40000010000 */
[----:B------:R-:W-:Y:S04]  /*24e70*/  IMAD.WIDE.U32 R98, R98, -0x2daee0ad, RZ ;  /* 0xd2511f5362627825 */ /* 0x000fe800078e00ff */
[----:B------:R-:W-:Y:S01]  /*24e80*/  FADD.FTZ R110, R110, R91 ;  /* 0x0000005b6e6e7221 */ /* 0x000fe20000010000 */
[----:B------:R-:W-:Y:S02]  /*24e90*/  LOP3.LUT R91, R84, 0xffff, RZ, 0xc0, !PT ;  /* 0x0000ffff545b7812 */ /* 0x000fe400078ec0ff */
[----:B------:R-:W-:Y:S02]  /*24ea0*/  PRMT R84, R85, 0x7632, R84 ;  /* 0x0000763255547816 */ /* 0x000fe40000000054 */
[----:B------:R-:W-:Y:S02]  /*24eb0*/  LOP3.LUT R104, R99, UR42, R132, 0x96, !PT ;  /* 0x0000002a63687c12 */ /* 0x000fe4000f8e9684 */
[----:B------:R-:W-:Y:S03]  /*24ec0*/  LOP3.LUT R132, R74, 0xffff, RZ, 0xc0, !PT ;  /* 0x0000ffff4a847812 */ /* 0x000fe600078ec0ff */
[----:B------:R-:W-:Y:S01]  /*24ed0*/  IMAD.WIDE.U32 R104, R104, -0x326172a9, RZ ;  /* 0xcd9e8d5768687825 */ /* 0x000fe200078e00ff */
[----:B--2---:R-:W-:Y:S02]  /*24ee0*/  @!P1 HADD2 R125, -R86.H0_H0, -RZ.H0_H0 ;  /* 0xa00000ff567d9230 */ /* 0x004fe40000000900 */
[----:B------:R-:W-:Y:S03]  /*24ef0*/  @!P2 HADD2 R124, -R88.H0_H0, -RZ.H0_H0 ;  /* 0xa00000ff587ca230 */ /* 0x000fe60000000900 */
[----:B------:R-:W-:Y:S01]  /*24f00*/  PRMT R141, R125, 0x7610, R141 ;  /* 0x000076107d8d7816 */ /* 0x000fe2000000008d */
[----:B------:R-:W-:Y:S01]  /*24f10*/  @!P1 STL.S16 [R1+0xb8], R125 ;  /* 0x0000b87d01009387 */ /* 0x000fe20000100600 */
[----:B------:R-:W-:Y:S01]  /*24f20*/  @!P6 HADD2 R122, -R87.H0_H0, -RZ.H0_H0 ;  /* 0xa00000ff577ae230 */ /* 0x000fe20000000900 */
[----:B------:R-:W-:Y:S02]  /*24f30*/  PRMT R207, R124, 0x7610, R207 ;  /* 0x000076107ccf7816 */ /* 0x000fe400000000cf */
[----:B------:R1:W-:Y:S01]  /*24f40*/  @!P2 STL.S16 [R1+0xbc], R124 ;  /* 0x0000bc7c0100a387 */ /* 0x0003e20000100600 */
[----:B------:R-:W-:Y:S01]  /*24f50*/  PRMT R236, R141, 0x7610, R236 ;  /* 0x000076108dec7816 */ /* 0x000fe200000000ec */
[----:B---3--:R-:W-:Y:S01]  /*24f60*/  @!P5 HADD2 R119, -R90.H0_H0, -RZ.H0_H0 ;  /* 0xa00000ff5a77d230 */ /* 0x008fe20000000900 */
[----:B------:R-:W-:Y:S01]  /*24f70*/  PRMT R211, R122, 0x7610, R211 ;  /* 0x000076107ad37816 */ /* 0x000fe200000000d3 */
[----:B------:R2:W3:Y:S01]  /*24f80*/  LDL.S16 R94, [R1+0xc0] ;  /* 0x0000c000015e7983 */ /* 0x0004e20000100600 */
[----:B------:R-:W-:Y:S02]  /*24f90*/  SHF.R.U32.HI R141, RZ, 0x18, R114 ;  /* 0x00000018ff8d7819 */ /* 0x000fe40000011672 */
[----:B------:R-:W-:Y:S01]  /*24fa0*/  PRMT R120, R119, 0x7610, R120 ;  /* 0x0000761077787816 */ /* 0x000fe20000000078 */
[----:B------:R-:W-:Y:S01]  /*24fb0*/  @!P6 STL.S16 [R1+0xe0], R122 ;  /* 0x0000e07a0100e387 */ /* 0x000fe20000100600 */
[----:B------:R-:W-:Y:S01]  /*24fc0*/  ISETP.GE.U32.AND P6, PT, R241, R91, PT ;  /* 0x0000005bf100720c */ /* 0x000fe20003fc6070 */
[----:B----4-:R-:W-:Y:S01]  /*24fd0*/  @!P4 HADD2 R118, -R89.H0_H0, -RZ.H0_H0 ;  /* 0xa00000ff5976c230 */ /* 0x010fe20000000900 */
[----:B------:R-:W-:Y:S01]  /*24fe0*/  LOP3.LUT R91, R147, UR8, R166, 0x96, !PT ;  /* 0x00000008935b7c12 */ /* 0x000fe2000f8e96a6 */
[----:B------:R-:W-:Y:S01]  /*24ff0*/  @!P5 STL.S16 [R1+0xdc], R119 ;  /* 0x0000dc770100d387 */ /* 0x000fe20000100600 */
[C---:B------:R-:W-:Y:S02]  /*25000*/  ISETP.GE.U32.AND P5, PT, R241.reuse, R93, PT ;  /* 0x0000005df100720c */ /* 0x040fe40003fa6070 */
[----:B------:R-:W-:Y:S01]  /*25010*/  PRMT R137, R118, 0x7610, R137 ;  /* 0x0000761076897816 */ /* 0x000fe20000000089 */
[----:B------:R-:W-:Y:S01]  /*25020*/  @!P4 STL.S16 [R1+0xd8], R118 ;  /* 0x0000d8760100c387 */ /* 0x000fe20000100600 */
[----:B------:R-:W-:Y:S01]  /*25030*/  LOP3.LUT R93, R146, 0xffff, RZ, 0xc0, !PT ;  /* 0x0000ffff925d7812 */ /* 0x000fe200078ec0ff */
[----:B------:R-:W-:Y:S01]  /*25040*/  @!P3 HADD2 R113, -R85.H0_H0, -RZ.H0_H0 ;  /* 0xa00000ff5571b230 */ /* 0x000fe20000000900 */
[----:B------:R-:W-:Y:S02]  /*25050*/  ISETP.GE.U32.AND P4, PT, R241, R81, PT ;  /* 0x00000051f100720c */ /* 0x000fe40003f86070 */
[----:B------:R-:W-:Y:S01]  /*25060*/  SHF.R.U32.HI R93, RZ, 0x8, R93 ;  /* 0x00000008ff5d7819 */ /* 0x000fe2000001165d */
[----:B------:R-:W-:Y:S01]  /*25070*/  @!P6 HADD2 R107, -R84.H0_H0, -RZ.H0_H0 ;  /* 0xa00000ff546be230 */ /* 0x000fe20000000900 */
[----:B------:R-:W-:Y:S01]  /*25080*/  PRMT R123, R113, 0x7610, R123 ;  /* 0x00007610717b7816 */ /* 0x000fe2000000007b */
[----:B------:R-:W-:Y:S01]  /*25090*/  @!P3 STL.S16 [R1+0xc8], R113 ;  /* 0x0000c8710100b387 */ /* 0x000fe20000100600 */
[----:B------:R-:W-:Y:S01]  /*250a0*/  SHF.R.U32.HI R81, RZ, 0x10, R82 ;  /* 0x00000010ff517819 */ /* 0x000fe20000011652 */
[----:B-1----:R-:W-:Y:S01]  /*250b0*/  MUFU.EX2 R124, R224 ;  /* 0x000000e0007c7308 */ /* 0x002fe20000000800 */
[----:B------:R-:W-:Y:S01]  /*250c0*/  PRMT R121, R107, 0x7610, R121 ;  /* 0x000076106b797816 */ /* 0x000fe20000000079 */
[----:B------:R1:W-:Y:S01]  /*250d0*/  @!P6 STL.S16 [R1+0xc4], R107 ;  /* 0x0000c46b0100e387 */ /* 0x0003e20000100600 */
[----:B------:R-:W-:Y:S02]  /*250e0*/  SHF.R.U32.HI R74, RZ, 0x10, R91 ;  /* 0x00000010ff4a7819 */ /* 0x000fe4000001165b */
[----:B------:R-:W-:Y:S02]  /*250f0*/  LOP3.LUT R125, R83, UR7, R198, 0x96, !PT ;  /* 0x00000007537d7c12 */ /* 0x000fe4000f8e96c6 */
[----:B------:R-:W-:Y:S02]  /*25100*/  SHF.R.U32.HI R198, RZ, 0x10, R82 ;  /* 0x00000010ffc67819 */ /* 0x000fe40000011652 */
[----:B------:R-:W-:Y:S02]  /*25110*/  @P6 LOP3.LUT R183, R183, 0x400000, RZ, 0xfc, !PT ;  /* 0x00400000b7b76812 */ /* 0x000fe400078efcff */
[----:B------:R-:W-:Y:S02]  /*25120*/  PRMT R149, R123, 0x7610, R149 ;  /* 0x000076107b957816 */ /* 0x000fe40000000095 */
[----:B------:R-:W-:Y:S04]  /*25130*/  LOP3.LUT R183, R183, 0xff7fffff, RZ, 0xc0, !PT ;  /* 0xff7fffffb7b77812 */ /* 0x000fe800078ec0ff */
[----:B------:R-:W-:Y:S04]  /*25140*/  @P5 LOP3.LUT R183, R183, 0x800000, RZ, 0xfc, !PT ;  /* 0x00800000b7b75812 */ /* 0x000fe800078efcff */
[----:B------:R-:W-:Y:S04]  /*25150*/  LOP3.LUT R183, R183, 0xfeffffff, RZ, 0xc0, !PT ;  /* 0xfeffffffb7b77812 */ /* 0x000fe800078ec0ff */
[----:B------:R-:W-:Y:S01]  /*25160*/  @P4 LOP3.LUT R183, R183, 0x1000000, RZ, 0xfc, !PT ;  /* 0x01000000b7b74812 */ /* 0x000fe200078efcff */
[----:B-1----:R-:W-:Y:S03]  /*25170*/  IMAD.WIDE.U32 R106, R106, -0x2daee0ad, RZ ;  /* 0xd2511f536a6a7825 */ /* 0x002fe600078e00ff */
[----:B------:R-:W-:Y:S02]  /*25180*/  LOP3.LUT R183, R183, 0xfdffffff, RZ, 0xc0, !PT ;  /* 0xfdffffffb7b77812 */ /* 0x000fe400078ec0ff */
[----:B------:R-:W-:Y:S02]  /*25190*/  LOP3.LUT R107, R107, UR40, R98, 0x96, !PT ;  /* 0x000000286b6b7c12 */ /* 0x000fe4000f8e9662 */
[----:B------:R-:W-:Y:S05]  /*251a0*/  LOP3.LUT R98, R105, UR41, R244, 0x96, !PT ;  /* 0x0000002969627c12 */ /* 0x000fea000f8e96f4 */
[----:B------:R-:W-:Y:S05]  /*251b0*/  IMAD.WIDE.U32 R98, R98, -0x2daee0ad, RZ ;  /* 0xd2511f5362627825 */ /* 0x000fea00078e00ff */
[----:B------:R-:W-:Y:S01]  /*251c0*/  LOP3.LUT R105, R99, UR38, R106, 0x96, !PT ;  /* 0x0000002663697c12 */ /* 0x000fe2000f8e966a */
[----:B------:R-:W-:Y:S01]  /*251d0*/  IMAD.WIDE.U32 R106, R107, -0x326172a9, RZ ;  /* 0xcd9e8d576b6a7825 */ /* 0x000fe200078e00ff */
[----:B------:R-:W-:Y:S01]  /*251e0*/  PRMT R99, R97, 0x7632, R99 ;  /* 0x0000763261637816 */ /* 0x000fe20000000063 */
[----:B------:R-:W-:Y:S03]  /*251f0*/  UMOV UR38, UR24 ;  /* 0x0000001800267c82 */ /* 0x000fe60008000000 */
[----:B------:R-:W-:Y:S02]  /*25200*/  LOP3.LUT R104, R107, UR39, R104, 0x96, !PT ;  /* 0x000000276b687c12 */ /* 0x000fe4000f8e9668 */
[----:B------:R-:W-:Y:S03]  /*25210*/  MUFU.EX2 R107, R223 ;  /* 0x000000df006b7308 */ /* 0x000fe60000000800 */
[----:B------:R-:W-:Y:S04]  /*25220*/  IMAD.WIDE.U32 R204, R104, -0x2daee0ad, RZ ;  /* 0xd2511f5368cc7825 */ /* 0x000fe800078e00ff */
[----:B------:R-:W-:Y:S01]  /*25230*/  IMAD.WIDE.U32 R104, R105, -0x326172a9, RZ ;  /* 0xcd9e8d5769687825 */ /* 0x000fe200078e00ff */
[----:B------:R-:W-:Y:S02]  /*25240*/  LOP3.LUT R119, R205, UR4, R98, 0x96, !PT ;  /* 0x00000004cd777c12 */ /* 0x000fe4000f8e9662 */
[----:B------:R-:W-:Y:S02]  /*25250*/  LOP3.LUT R98, R91, 0xffff, RZ, 0xc0, !PT ;  /* 0x0000ffff5b627812 */ /* 0x000fe400078ec0ff */
[----:B------:R-:W-:Y:S02]  /*25260*/  LOP3.LUT R208, R105, UR5, R106, 0x96, !PT ;  /* 0x0000000569d07c12 */ /* 0x000fe4000f8e966a */
[----:B------:R-:W-:Y:S01]  /*25270*/  SHF.R.U32.HI R98, RZ, 0x8, R98 ;  /* 0x00000008ff627819 */ /* 0x000fe20000011662 */
[----:B------:R-:W1:Y:S02]  /*25280*/  MUFU.EX2 R105, R225 ;  /* 0x000000e100697308 */ /* 0x000e640000000800 */
[----:B-1----:R-:W-:Y:S01]  /*25290*/  FADD.FTZ R72, R105, R108 ;  /* 0x0000006c69487221 */ /* 0x002fe20000010000 */
[----:B---3--:R-:W-:Y:S05]  /*252a0*/  @!P5 HADD2 R94, -R92.H0_H0, -RZ.H0_H0 ;  /* 0xa00000ff5c5ed230 */ /* 0x008fea0000000900 */
[----:B------:R-:W-:Y:S01]  /*252b0*/  PRMT R210, R94, 0x7610, R210 ;  /* 0x000076105ed27816 */ /* 0x000fe200000000d2 */
[----:B------:R1:W-:Y:S03]  /*252c0*/  @!P5 STL.S16 [R1+0xc0], R94 ;  /* 0x0000c05e0100d387 */ /* 0x0003e60000100600 */
[----:B------:R-:W-:Y:S01]  /*252d0*/  PRMT R245, R210, 0x7610, R245 ;  /* 0x00007610d2f57816 */ /* 0x000fe200000000f5 */
[----:B------:R2:W3:Y:S04]  /*252e0*/  LDL.S16 R118, [R1+0xb0] ;  /* 0x0000b00001767983 */ /* 0x0004e80000100600 */
[----:B------:R2:W4:Y:S04]  /*252f0*/  LDL.S16 R117, [R1+0xb4] ;  /* 0x0000b40001757983 */ /* 0x0005280000100600 */
[----:B------:R2:W2:Y:S04]  /*25300*/  LDL.S16 R116, [R1+0xd4] ;  /* 0x0000d40001747983 */ /* 0x0004a80000100600 */
[----:B------:R2:W2:Y:S01]  /*25310*/  LDL.S16 R113, [R1+0xd0] ;  /* 0x0000d00001717983 */ /* 0x0004a20000100600 */
[----:B-1----:R-:W-:Y:S04]  /*25320*/  LOP3.LUT R94, R146, 0xff, RZ, 0xc0, !PT ;  /* 0x000000ff925e7812 */ /* 0x002fe800078ec0ff */
[----:B------:R-:W-:Y:S02]  /*25330*/  PRMT R136, R94, 0x5410, R93 ;  /* 0x000054105e887816 */ /* 0x000fe4000000005d */
[--C-:B------:R-:W-:Y:S02]  /*25340*/  SHF.R.U32.HI R93, RZ, 0x10, R146.reuse ;  /* 0x00000010ff5d7819 */ /* 0x100fe40000011692 */
[----:B------:R-:W-:Y:S02]  /*25350*/  SHF.R.U32.HI R146, RZ, 0x18, R146 ;  /* 0x00000018ff927819 */ /* 0x000fe40000011692 */
[----:B------:R-:W-:Y:S02]  /*25360*/  LOP3.LUT R93, R93, 0xff, RZ, 0xc0, !PT ;  /* 0x000000ff5d5d7812 */ /* 0x000fe400078ec0ff */
[----:B------:R-:W-:Y:S02]  /*25370*/  LOP3.LUT R94, R91, 0xff, RZ, 0xc0, !PT ;  /* 0x000000ff5b5e7812 */ /* 0x000fe400078ec0ff */
[----:B------:R-:W-:Y:S02]  /*25380*/  PRMT R135, R93, 0x5410, R146 ;  /* 0x000054105d877816 */ /* 0x000fe40000000092 */
[----:B------:R-:W-:Y:S02]  /*25390*/  PRMT R93, R92, 0x7632, R93 ;  /* 0x000076325c5d7816 */ /* 0x000fe4000000005d */
[----:B------:R-:W-:Y:S02]  /*253a0*/  PRMT R101, R94, 0x5410, R98 ;  /* 0x000054105e657816 */ /* 0x000fe40000000062 */
[----:B------:R-:W-:Y:S02]  /*253b0*/  PRMT R94, R95, 0x7632, R94 ;  /* 0x000076325f5e7816 */ /* 0x000fe4000000005e */
[----:B------:R-:W-:Y:S02]  /*253c0*/  PRMT R98, R96, 0x7632, R98 ;  /* 0x0000763260627816 */ /* 0x000fe40000000062 */
[----:B------:R-:W-:Y:S01]  /*253d0*/  SHF.R.U32.HI R91, RZ, 0x18, R91 ;  /* 0x00000018ff5b7819 */ /* 0x000fe2000001165b */
[----:B---3--:R-:W-:Y:S02]  /*253e0*/  @!P4 HADD2 R118, -R93.H0_H0, -RZ.H0_H0 ;  /* 0xa00000ff5d76c230 */ /* 0x008fe40000000900 */
[----:B----4-:R-:W-:Y:S03]  /*253f0*/  @!P0 HADD2 R117, -R95.H0_H0, -RZ.H0_H0 ;  /* 0xa00000ff5f758230 */ /* 0x010fe60000000900 */
[----:B------:R-:W-:Y:S01]  /*25400*/  PRMT R244, R118, 0x7610, R244 ;  /* 0x0000761076f47816 */ /* 0x000fe200000000f4 */
[----:B------:R1:W-:Y:S01]  /*25410*/  @!P4 STL.S16 [R1+0xb0], R118 ;  /* 0x0000b0760100c387 */ /* 0x0003e20000100600 */
[----:B------:R-:W-:Y:S03]  /*25420*/  PRMT R243, R117, 0x7610, R243 ;  /* 0x0000761075f37816 */ /* 0x000fe600000000f3 */
[----:B------:R3:W4:Y:S04]  /*25430*/  LDL.S16 R106, [R1+0xcc] ;  /* 0x0000cc00016a7983 */ /* 0x0007280000100600 */
[----:B------:R3:W-:Y:S01]  /*25440*/  @!P0 STL.S16 [R1+0xb4], R117 ;  /* 0x0000b47501008387 */ /* 0x0007e20000100600 */
[----:B------:R-:W-:Y:S11]  /*25450*/  ISETP.GE.U32.AND P0, PT, R241, R132, PT ;  /* 0x00000084f100720c */ /* 0x000ff60003f06070 */
[----:B------:R-:W-:Y:S02]  /*25460*/  @!UPT UIADD3 URZ, URZ, URZ, URZ ;  /* 0x0000003f3f3ff290 */ /* 0x000fe4000fffe03f */
[----:B--2---:R-:W-:Y:S01]  /*25470*/  @!P0 HADD2 R116, -R94.H0_H0, -RZ.H0_H0 ;  /* 0xa00000ff5e748230 */ /* 0x004fe20000000900 */
[----:B-1----:R-:W-:Y:S02]  /*25480*/  LOP3.LUT R118, R81, 0xff, RZ, 0xc0, !PT ;  /* 0x000000ff51767812 */ /* 0x002fe400078ec0ff */
[----:B------:R-:W-:Y:S02]  /*25490*/  LOP3.LUT R81, R74, 0xff, RZ, 0xc0, !PT ;  /* 0x000000ff4a517812 */ /* 0x000fe400078ec0ff */
[----:B------:R1:W-:Y:S01]  /*254a0*/  @!P0 STL.S16 [R1+0xd4], R116 ;  /* 0x0000d47401008387 */ /* 0x0003e20000100600 */
[----:B------:R-:W-:Y:S01]  /*254b0*/  ISETP.GE.U32.AND P0, PT, R241, R118, PT ;  /* 0x00000076f100720c */ /* 0x000fe20003f06070 */
[----:B------:R-:W2:Y:S01]  /*254c0*/  MUFU.EX2 R74, R228 ;  /* 0x000000e4004a7308 */ /* 0x000ea20000000800 */
[----:B------:R-:W-:Y:S01]  /*254d0*/  PRMT R242, R116, 0x7610, R242 ;  /* 0x0000761074f27816 */ /* 0x000fe200000000f2 */
[----:B------:R1:W4:Y:S01]  /*254e0*/  LDL.S16 R122, [R1+0xf0] ;  /* 0x0000f000017a7983 */ /* 0x0003220000100600 */
[----:B---3--:R-:W-:Y:S02]  /*254f0*/  SHF.R.U32.HI R117, RZ, 0x18, R82 ;  /* 0x00000018ff757819 */ /* 0x008fe40000011652 */
[----:B------:R-:W-:Y:S01]  /*25500*/  PRMT R134, R81, 0x5410, R91 ;  /* 0x0000541051867816 */ /* 0x000fe2000000005b */
[----:B------:R-:W-:Y:S01]  /*25510*/  FADD.FTZ R81, R103, R109 ;  /* 0x0000006d67517221 */ /* 0x000fe20000010000 */
[----:B------:R-:W-:Y:S02]  /*25520*/  SHF.R.U32.HI R82, RZ, 0x10, R114 ;  /* 0x00000010ff527819 */ /* 0x000fe40000011672 */
[----:B------:R-:W-:Y:S02]  /*25530*/  F2FP.PACK_AB R103, R75, R103 ;  /* 0x000000674b67723e */ /* 0x000fe400000000ff */
[----:B------:R-:W-:Y:S01]  /*25540*/  LOP3.LUT R82, R82, 0xff, RZ, 0xc0, !PT ;  /* 0x000000ff52527812 */ /* 0x000fe200078ec0ff */
[----:B------:R-:W-:Y:S03]  /*25550*/  @!P0 HADD2 R113, -R96.H0_H0, -RZ.H0_H0 ;  /* 0xa00000ff60718230 */ /* 0x000fe60000000900 */
[----:B------:R-:W-:Y:S02]  /*25560*/  ISETP.GE.U32.AND P1, PT, R241, R82, PT ;  /* 0x00000052f100720c */ /* 0x000fe40003f26070 */
[----:B------:R-:W-:Y:S01]  /*25570*/  PRMT R230, R113, 0x7610, R230 ;  /* 0x0000761071e67816 */ /* 0x000fe200000000e6 */
[----:B------:R3:W-:Y:S01]  /*25580*/  @!P0 STL.S16 [R1+0xd0], R113 ;  /* 0x0000d07101008387 */ /* 0x0007e20000100600 */
[C---:B------:R-:W-:Y:S02]  /*25590*/  ISETP.GE.U32.AND P0, PT, R241.reuse, R117, PT ;  /* 0x00000075f100720c */ /* 0x040fe40003f06070 */
[----:B------:R-:W-:Y:S02]  /*255a0*/  SHF.R.U32.HI R82, RZ, 0x18, R114 ;  /* 0x00000018ff527819 */ /* 0x000fe40000011672 */
[C---:B--2---:R-:W-:Y:S01]  /*255b0*/  F2FP.PACK_AB R105, R74.reuse, R105 ;  /* 0x000000694a69723e */ /* 0x044fe200000000ff */
[----:B------:R-:W-:Y:S01]  /*255c0*/  FADD.FTZ R91, R74, R72 ;  /* 0x000000484a5b7221 */ /* 0x000fe20000010000 */
[C---:B------:R-:W-:Y:S04]  /*255d0*/  LOP3.LUT R72, R114.reuse, 0xff, RZ, 0xc0, !PT ;  /* 0x000000ff72487812 */ /* 0x040fe800078ec0ff */
[----:B------:R-:W-:Y:S02]  /*255e0*/  ISETP.GE.U32.AND P3, PT, R241, R72, PT ;  /* 0x00000048f100720c */ /* 0x000fe40003f66070 */
[----:B------:R-:W-:Y:S04]  /*255f0*/  LOP3.LUT R72, R114, 0xffff, RZ, 0xc0, !PT ;  /* 0x0000ffff72487812 */ /* 0x000fe800078ec0ff */
[----:B------:R-:W-:Y:S04]  /*25600*/  SHF.R.U32.HI R72, RZ, 0x8, R72 ;  /* 0x00000008ff487819 */ /* 0x000fe80000011648 */
[----:B------:R-:W-:Y:S03]  /*25610*/  LOP3.LUT R72, R72, 0xffff, RZ, 0xc0, !PT ;  /* 0x0000ffff48487812 */ /* 0x000fe600078ec0ff */
[----:B------:R-:W-:Y:S02]  /*25620*/  @P3 LOP3.LUT R183, R183, 0x2000000, RZ, 0xfc, !PT ;  /* 0x02000000b7b73812 */ /* 0x000fe400078efcff */
[----:B------:R-:W-:Y:S01]  /*25630*/  ISETP.GE.U32.AND P2, PT, R241, R72, PT ;  /* 0x00000048f100720c */ /* 0x000fe20003f46070 */
[--C-:B------:R-:W-:Y:S01]  /*25640*/  HSET2.LE.AND R72, R101, R212.reuse, PT ;  /* 0x000000d465487233 */ /* 0x100fe20003803000 */
[----:B------:R-:W-:Y:S01]  /*25650*/  LOP3.LUT R183, R183, 0xfbffffff, RZ, 0xc0, !PT ;  /* 0xfbffffffb7b77812 */ /* 0x000fe200078ec0ff */
[----:B------:R2:W-:Y:S03]  /*25660*/  MUFU.EX2 R101, R231 ;  /* 0x000000e700657308 */ /* 0x0005e60000000800 */
[----:B------:R-:W-:Y:S02]  /*25670*/  LOP3.LUT R72, R72, R142, RZ, 0xc0, !PT ;  /* 0x0000008e48487212 */ /* 0x000fe400078ec0ff */
[----:B------:R-:W-:Y:S05]  /*25680*/  PRMT R142, R137, 0x7610, R142 ;  /* 0x00007610898e7816 */ /* 0x000fea000000008e */
[----:B------:R-:W-:Y:S01]  /*25690*/  @P2 LOP3.LUT R183, R183, 0x4000000, RZ, 0xfc, !PT ;  /* 0x04000000b7b72812 */ /* 0x000fe200078efcff */
[----:B------:R-:W-:Y:S03]  /*256a0*/  MUFU.EX2 R137, R238 ;  /* 0x000000ee00897308 */ /* 0x000fe60000000800 */
[----:B------:R-:W-:Y:S04]  /*256b0*/  LOP3.LUT R183, R183, 0xf7ffffff, RZ, 0xc0, !PT ;  /* 0xf7ffffffb7b77812 */ /* 0x000fe800078ec0ff */
[----:B------:R-:W-:Y:S02]  /*256c0*/  @P1 LOP3.LUT R183, R183, 0x8000000, RZ, 0xfc, !PT ;  /* 0x08000000b7b71812 */ /* 0x000fe400078efcff */
[----:B--2---:R-:W-:Y:S01]  /*256d0*/  PRMT R231, R211, 0x7610, R231 ;  /* 0x00007610d3e77816 */ /* 0x004fe200000000e7 */
[----:B----4-:R-:W-:Y:S05]  /*256e0*/  @!P0 HADD2 R106, -R98.H0_H0, -RZ.H0_H0 ;  /* 0xa00000ff626a8230 */ /* 0x010fea0000000900 */
[----:B------:R-:W-:Y:S01]  /*256f0*/  PRMT R229, R106, 0x7610, R229 ;  /* 0x000076106ae57816 */ /* 0x000fe200000000e5 */
[----:B------:R2:W-:Y:S01]  /*25700*/  @!P0 STL.S16 [R1+0xcc], R106 ;  /* 0x0000cc6a01008387 */ /* 0x0005e20000100600 */
[----:B------:R-:W-:Y:S03]  /*25710*/  ISETP.GE.U32.AND P0, PT, R241, R82, PT ;  /* 0x00000052f100720c */ /* 0x000fe60003f06070 */
[----:B-1----:R1:W4:Y:S04]  /*25720*/  LDL.S16 R116, [R1+0xec] ;  /* 0x0000ec0001747983 */ /* 0x0023280000100600 */
[----:B---3--:R1:W3:Y:S01]  /*25730*/  LDL.S16 R113, [R1+0xe8] ;  /* 0x0000e80001717983 */ /* 0x0082e20000100600 */
[----:B------:R-:W-:Y:S01]  /*25740*/  @!P3 HADD2 R122, -R97.H0_H0, -RZ.H0_H0 ;  /* 0xa00000ff617ab230 */ /* 0x000fe20000000900 */
[----:B--2---:R-:W-:Y:S04]  /*25750*/  FADD.FTZ R106, R75, R81 ;  /* 0x000000514b6a7221 */ /* 0x004fe80000010000 */
[----:B------:R-:W-:Y:S01]  /*25760*/  PRMT R228, R122, 0x7610, R228 ;  /* 0x000076107ae47816 */ /* 0x000fe200000000e4 */
[----:B------:R-:W-:Y:S01]  /*25770*/  @!P3 STL.S16 [R1+0xf0], R122 ;  /* 0x0000f07a0100b387 */ /* 0x000fe20000100600 */
[----:B------:R-:W-:Y:S02]  /*25780*/  IMAD.WIDE.U32 R74, R111, -0x326172a9, RZ ;  /* 0xcd9e8d576f4a7825 */ /* 0x000fe400078e00ff */
[----:B------:R-:W2:Y:S01]  /*25790*/  MUFU.EX2 R111, R227 ;  /* 0x000000e3006f7308 */ /* 0x000ea20000000800 */
[----:B------:R1:W3:Y:S01]  /*257a0*/  LDL.S16 R108, [R1+0xe4] ;  /* 0x0000e400016c7983 */ /* 0x0002e20000100600 */
[----:B------:R-:W-:Y:S01]  /*257b0*/  FADD.FTZ R81, R107, R110 ;  /* 0x0000006e6b517221 */ /* 0x000fe20000010000 */
[C---:B------:R-:W-:Y:S02]  /*257c0*/  F2FP.PACK_AB R107, R124.reuse, R107 ;  /* 0x0000006b7c6b723e */ /* 0x040fe400000000ff */
[C-C-:B------:R-:W-:Y:S01]  /*257d0*/  LOP3.LUT R131, R75.reuse, UR8, R102.reuse, 0x96, !PT ;  /* 0x000000084b837c12 */ /* 0x140fe2000f8e9666 */
[----:B------:R-:W-:Y:S01]  /*257e0*/  FADD.FTZ R124, R124, R81 ;  /* 0x000000517c7c7221 */ /* 0x000fe20000010000 */
[--C-:B------:R-:W-:Y:S02]  /*257f0*/  LOP3.LUT R81, R75, UR8, R102.reuse, 0x96, !PT ;  /* 0x000000084b517c12 */ /* 0x100fe4000f8e9666 */
[----:B------:R-:W-:Y:S02]  /*25800*/  PRMT R102, R100, 0x7632, R102 ;  /* 0x0000763264667816 */ /* 0x000fe40000000066 */
[C---:B------:R-:W-:Y:S02]  /*25810*/  LOP3.LUT R130, R74.reuse, 0xff, RZ, 0xc0, !PT ;  /* 0x000000ff4a827812 */ /* 0x040fe400078ec0ff */
[C---:B------:R-:W-:Y:S02]  /*25820*/  LOP3.LUT R139, R74.reuse, 0xffff, RZ, 0xc0, !PT ;  /* 0x0000ffff4a8b7812 */ /* 0x040fe400078ec0ff */
[--C-:B------:R-:W-:Y:S02]  /*25830*/  SHF.R.U32.HI R147, RZ, 0x18, R74.reuse ;  /* 0x00000018ff937819 */ /* 0x100fe4000001164a */
[--C-:B------:R-:W-:Y:S02]  /*25840*/  SHF.R.U32.HI R159, RZ, 0x10, R74.reuse ;  /* 0x00000010ff9f7819 */ /* 0x100fe4000001164a */
[C---:B------:R-:W-:Y:S02]  /*25850*/  LOP3.LUT R162, R74.reuse, 0xffff, RZ, 0xc0, !PT ;  /* 0x0000ffff4aa27812 */ /* 0x040fe400078ec0ff */
[----:B------:R-:W-:Y:S02]  /*25860*/  LOP3.LUT R165, R74, 0xff, RZ, 0xc0, !PT ;  /* 0x000000ff4aa57812 */ /* 0x000fe400078ec0ff */
[----:B------:R-:W-:Y:S01]  /*25870*/  SHF.R.U32.HI R167, RZ, 0x10, R74 ;  /* 0x00000010ffa77819 */ /* 0x000fe2000001164a */
[----:B--2---:R-:W-:Y:S01]  /*25880*/  FADD.FTZ R83, R111, R112 ;  /* 0x000000706f537221 */ /* 0x004fe20000010000 */
[----:B------:R-:W-:Y:S02]  /*25890*/  SHF.R.U32.HI R166, RZ, 0x18, R74 ;  /* 0x00000018ffa67819 */ /* 0x000fe4000001164a */
[----:B------:R-:W-:Y:S02]  /*258a0*/  LOP3.LUT R74, R3, 0xff, RZ, 0xc0, !PT ;  /* 0x000000ff034a7812 */ /* 0x000fe400078ec0ff */
[----:B------:R-:W-:Y:S02]  /*258b0*/  PRMT R75, R120, 0x7610, R75 ;  /* 0x00007610784b7816 */ /* 0x000fe4000000004b */
[----:B------:R-:W-:Y:S02]  /*258c0*/  PRMT R112, R74, 0x5410, R2 ;  /* 0x000054104a707816 */ /* 0x000fe40000000002 */
[--C-:B------:R-:W-:Y:S02]  /*258d0*/  SHF.R.U32.HI R2, RZ, 0x10, R3.reuse ;  /* 0x00000010ff027819 */ /* 0x100fe40000011603 */
[----:B------:R-:W-:Y:S02]  /*258e0*/  SHF.R.U32.HI R74, RZ, 0x18, R3 ;  /* 0x00000018ff4a7819 */ /* 0x000fe40000011603 */
[----:B------:R-:W-:Y:S02]  /*258f0*/  LOP3.LUT R3, R2, 0xff, RZ, 0xc0, !PT ;  /* 0x000000ff02037812 */ /* 0x000fe400078ec0ff */
[----:B------:R-:W-:Y:S01]  /*25900*/  LOP3.LUT R128, R81, 0xff, RZ, 0xc0, !PT ;  /* 0x000000ff51807812 */ /* 0x000fe200078ec0ff */
[----:B------:R2:W-:Y:S01]  /*25910*/  MUFU.EX2 R2, R233 ;  /* 0x000000e900027308 */ /* 0x0005e20000000800 */
[----:B------:R-:W-:Y:S02]  /*25920*/  SHF.R.U32.HI R120, RZ, 0x18, R81 ;  /* 0x00000018ff787819 */ /* 0x000fe40000011651 */
[----:B------:R-:W-:Y:S02]  /*25930*/  PRMT R205, R75, 0x7610, R205 ;  /* 0x000076104bcd7816 */ /* 0x000fe400000000cd */
[----:B------:R-:W-:Y:S02]  /*25940*/  PRMT R109, R107, 0x7632, R109 ;  /* 0x000076326b6d7816 */ /* 0x000fe4000000006d */
[----:B------:R-:W-:Y:S02]  /*25950*/  PRMT R237, R205, 0x7610, R237 ;  /* 0x00007610cded7816 */ /* 0x000fe400000000ed */
[----:B--2---:R-:W-:Y:S01]  /*25960*/  PRMT R233, R207, 0x7610, R233 ;  /* 0x00007610cfe97816 */ /* 0x004fe200000000e9 */
[----:B----4-:R-:W-:Y:S02]  /*25970*/  @!P2 HADD2 R116, -R99.H0_H0, -RZ.H0_H0 ;  /* 0xa00000ff6374a230 */ /* 0x010fe40000000900 */
[----:B---3--:R-:W-:Y:S03]  /*25980*/  @!P1 HADD2 R113, -R100.H0_H0, -RZ.H0_H0 ;  /* 0xa00000ff64719230 */ /* 0x008fe60000000900 */
[----:B------:R-:W-:Y:S01]  /*25990*/  PRMT R225, R116, 0x7610, R225 ;  /* 0x0000761074e17816 */ /* 0x000fe200000000e1 */
[----:B------:R2:W-:Y:S01]  /*259a0*/  @!P2 STL.S16 [R1+0xec], R116 ;  /* 0x0000ec740100a387 */ /* 0x0005e20000100600 */
[----:B------:R-:W-:Y:S02]  /*259b0*/  ISETP.GE.U32.AND P2, PT, R241, R120, PT ;  /* 0x00000078f100720c */ /* 0x000fe40003f46070 */
[----:B------:R-:W-:Y:S01]  /*259c0*/  PRMT R224, R113, 0x7610, R224 ;  /* 0x0000761071e07816 */ /* 0x000fe200000000e0 */
[----:B------:R3:W-:Y:S01]  /*259d0*/  @!P1 STL.S16 [R1+0xe8], R113 ;  /* 0x0000e87101009387 */ /* 0x0007e20000100600 */
[----:B------:R-:W-:Y:S01]  /*259e0*/  ISETP.GE.U32.AND P1, PT, R241, R128, PT ;  /* 0x00000080f100720c */ /* 0x000fe20003f26070 */
[----:B------:R-:W-:Y:S01]  /*259f0*/  @!P0 HADD2 R108, -R102.H0_H0, -RZ.H0_H0 ;  /* 0xa00000ff666c8230 */ /* 0x000fe20000000900 */
[----:B--2---:R-:W2:Y:S04]  /*25a00*/  MUFU.EX2 R116, R226 ;  /* 0x000000e200747308 */ /* 0x004ea80000000800 */
[----:B------:R-:W-:Y:S01]  /*25a10*/  PRMT R223, R108, 0x7610, R223 ;  /* 0x000076106cdf7816 */ /* 0x000fe200000000df */
[----:B------:R4:W-:Y:S05]  /*25a20*/  @!P0 STL.S16 [R1+0xe4], R108 ;  /* 0x0000e46c01008387 */ /* 0x0009ea0000100600 */
[----:B---3--:R-:W3:Y:S01]  /*25a30*/  MUFU.EX2 R113, R234 ;  /* 0x000000ea00717308 */ /* 0x008ee20000000800 */
[C---:B--2---:R-:W-:Y:S01]  /*25a40*/  F2FP.PACK_AB R111, R116.reuse, R111 ;  /* 0x0000006f746f723e */ /* 0x044fe200000000ff */
[----:B------:R-:W-:Y:S01]  /*25a50*/  FADD.FTZ R116, R116, R83 ;  /* 0x0000005374747221 */ /* 0x000fe20000010000 */
[----:B------:R-:W-:Y:S02]  /*25a60*/  PRMT R226, R149, 0x7610, R226 ;  /* 0x0000761095e27816 */ /* 0x000fe400000000e2 */
[----:B----4-:R-:W-:Y:S02]  /*25a70*/  PRMT R108, R3, 0x5410, R74 ;  /* 0x00005410036c7816 */ /* 0x010fe4000000004a */
[----:B------:R-:W-:Y:S02]  /*25a80*/  LOP3.LUT R3, R148, 0xff, RZ, 0xc0, !PT ;  /* 0x000000ff94037812 */ /* 0x000fe400078ec0ff */
[----:B------:R-:W-:Y:S02]  /*25a90*/  SHF.R.U32.HI R74, RZ, 0x10, R148 ;  /* 0x00000010ff4a7819 */ /* 0x000fe40000011694 */
[----:B------:R-:W-:Y:S01]  /*25aa0*/  PRMT R82, R3, 0x5410, R0 ;  /* 0x0000541003527816 */ /* 0x000fe20000000000 */
[----:B------:R-:W-:Y:S01]  /*25ab0*/  FADD.FTZ R0, R101, R91 ;  /* 0x0000005b65007221 */ /* 0x000fe20000010000 */
[----:B------:R-:W-:Y:S01]  /*25ac0*/  SHF.R.U32.HI R148, RZ, 0x18, R148 ;  /* 0x00000018ff947819 */ /* 0x000fe20000011694 */
[----:B---3--:R-:W-:Y:S01]  /*25ad0*/  FADD.FTZ R3, R113, R106 ;  /* 0x0000006a71037221 */ /* 0x008fe20000010000 */
[----:B------:R-:W-:Y:S01]  /*25ae0*/  F2FP.PACK_AB R113, R73, R113 ;  /* 0x000000714971723e */ /* 0x000fe200000000ff */
[----:B------:R-:W-:Y:S01]  /*25af0*/  FADD.FTZ R203, R2, R0 ;  /* 0x0000000002cb7221 */ /* 0x000fe20000010000 */
[----:B------:R-:W-:Y:S01]  /*25b00*/  LOP3.LUT R0, R81, 0xffff, RZ, 0xc0, !PT ;  /* 0x0000ffff51007812 */ /* 0x000fe200078ec0ff */
[----:B------:R-:W-:Y:S01]  /*25b10*/  FADD.FTZ R146, R73, R3 ;  /* 0x0000000349927221 */ /* 0x000fe20000010000 */
[----:B------:R-:W-:Y:S01]  /*25b20*/  LOP3.LUT R73, R74, 0xff, RZ, 0xc0, !PT ;  /* 0x000000ff4a497812 */ /* 0x000fe200078ec0ff */
[----:B------:R1:W2:Y:S01]  /*25b30*/  LDL.S16 R91, [R1+0x10c] ;  /* 0x00010c00015b7983 */ /* 0x0002a20000100600 */
[----:B------:R-:W-:Y:S01]  /*25b40*/  SHF.R.U32.HI R74, RZ, 0x10, R81 ;  /* 0x00000010ff4a7819 */ /* 0x000fe20000011651 */
[--C-:B------:R-:W-:Y:S01]  /*25b50*/  HSET2.LE.AND R82, R82, R212.reuse, PT ;  /* 0x000000d452527233 */ /* 0x100fe20003803000 */
[----:B------:R-:W-:Y:S01]  /*25b60*/  PRMT R83, R73, 0x5410, R148 ;  /* 0x0000541049537816 */ /* 0x000fe20000000094 */
[----:B------:R3:W-:Y:S01]  /*25b70*/  MUFU.EX2 R81, R232 ;  /* 0x000000e800517308 */ /* 0x0007e20000000800 */
[----:B------:R-:W-:Y:S02]  /*25b80*/  LOP3.LUT R127, R74, 0xff, RZ, 0xc0, !PT ;  /* 0x000000ff4a7f7812 */ /* 0x000fe400078ec0ff */
[----:B------:R-:W-:Y:S01]  /*25b90*/  SHF.R.U32.HI R73, RZ, 0x8, R0 ;  /* 0x00000008ff497819 */ /* 0x000fe20000011600 */
[----:B------:R1:W4:Y:S01]  /*25ba0*/  LDL.S16 R74, [R1+0x110] ;  /* 0x00011000014a7983 */ /* 0x0003220000100600 */
[----:B------:R-:W-:Y:S01]  /*25bb0*/  F2FP.PACK_AB R101, R2, R101 ;  /* 0x000000650265723e */ /* 0x000fe200000000ff */
[----:B------:R-:W-:Y:S01]  /*25bc0*/  IMAD.WIDE.U32 R2, R119, -0x326172a9, RZ ;  /* 0xcd9e8d5777027825 */ /* 0x000fe200078e00ff */
[----:B------:R-:W-:Y:S01]  /*25bd0*/  LOP3.LUT R119, R73, 0xffff, RZ, 0xc0, !PT ;  /* 0x0000ffff49777812 */ /* 0x000fe200078ec0ff */
[--C-:B------:R-:W-:Y:S01]  /*25be0*/  HSET2.LE.AND R83, R83, R212.reuse, PT ;  /* 0x000000d453537233 */ /* 0x100fe20003803000 */
[C---:B------:R-:W-:Y:S02]  /*25bf0*/  ISETP.GE.U32.AND P5, PT, R241.reuse, R127, PT ;  /* 0x0000007ff100720c */ /* 0x040fe40003fa6070 */
[----:B------:R-:W-:Y:S02]  /*25c00*/  ISETP.GE.U32.AND P6, PT, R241, R119, PT ;  /* 0x00000077f100720c */ /* 0x000fe40003fc6070 */
[C-C-:B------:R-:W-:Y:S02]  /*25c10*/  LOP3.LUT R0, R3.reuse, UR8, R104.reuse, 0x96, !PT ;  /* 0x0000000803007c12 */ /* 0x140fe4000f8e9668 */
[--C-:B------:R-:W-:Y:S02]  /*25c20*/  LOP3.LUT R129, R3, UR8, R104.reuse, 0x96, !PT ;  /* 0x0000000803817c12 */ /* 0x100fe4000f8e9668 */
[----:B------:R-:W-:Y:S02]  /*25c30*/  PRMT R104, R103, 0x7632, R104 ;  /* 0x0000763267687816 */ /* 0x000fe40000000068 */
[----:B------:R-:W-:Y:S02]  /*25c40*/  PRMT R106, R105, 0x7632, R106 ;  /* 0x00007632696a7816 */ /* 0x000fe4000000006a */
[C---:B------:R-:W-:Y:S02]  /*25c50*/  LOP3.LUT R126, R0.reuse, 0xff, RZ, 0xc0, !PT ;  /* 0x000000ff007e7812 */ /* 0x040fe400078ec0ff */
[----:B------:R-:W-:Y:S01]  /*25c60*/  LOP3.LUT R73, R0, 0xffff, RZ, 0xc0, !PT ;  /* 0x0000ffff00497812 */ /* 0x000fe200078ec0ff */
[----:B---3--:R1:W3:Y:S01]  /*25c70*/  LDL.S16 R232, [R1+0x114] ;  /* 0x0001140001e87983 */ /* 0x0082e20000100600 */
[----:B------:R-:W-:Y:S02]  /*25c80*/  ISETP.GE.U32.AND P3, PT, R241, R126, PT ;  /* 0x0000007ef100720c */ /* 0x000fe40003f66070 */
[----:B------:R-:W-:Y:S02]  /*25c90*/  SHF.R.U32.HI R73, RZ, 0x8, R73 ;  /* 0x00000008ff497819 */ /* 0x000fe40000011649 */
[----:B------:R-:W-:Y:S02]  /*25ca0*/  PRMT R148, R121, 0x7610, R148 ;  /* 0x0000761079947816 */ /* 0x000fe40000000094 */
[----:B------:R-:W-:Y:S02]  /*25cb0*/  LOP3.LUT R122, R73, 0xffff, RZ, 0xc0, !PT ;  /* 0x0000ffff497a7812 */ /* 0x000fe400078ec0ff */
[--C-:B------:R-:W-:Y:S02]  /*25cc0*/  SHF.R.U32.HI R73, RZ, 0x10, R0.reuse ;  /* 0x00000010ff497819 */ /* 0x100fe40000011600 */
[----:B------:R-:W-:Y:S02]  /*25cd0*/  ISETP.GE.U32.AND P4, PT, R241, R122, PT ;  /* 0x0000007af100720c */ /* 0x000fe40003f86070 */
[----:B------:R-:W-:Y:S01]  /*25ce0*/  LOP3.LUT R123, R73, 0xff, RZ, 0xc0, !PT ;  /* 0x000000ff497b7812 */ /* 0x000fe200078ec0ff */
[--C-:B------:R-:W-:Y:S01]  /*25cf0*/  HSET2.LE.AND R73, R134, R212.reuse, PT ;  /* 0x000000d486497233 */ /* 0x100fe20003803000 */
[----:B------:R-:W-:Y:S02]  /*25d00*/  SHF.R.U32.HI R121, RZ, 0x18, R0 ;  /* 0x00000018ff797819 */ /* 0x000fe40000011600 */
[----:B------:R-:W-:Y:S02]  /*25d10*/  PRMT R110, R111, 0x7632, R110 ;  /* 0x000076326f6e7816 */ /* 0x000fe4000000006e */
[----:B------:R-:W-:Y:S02]  /*25d20*/  LOP3.LUT R82, R82, R78, RZ, 0xc0, !PT ;  /* 0x0000004e52527212 */ /* 0x000fe400078ec0ff */
[----:B------:R-:W-:Y:S02]  /*25d30*/  LOP3.LUT R83, R83, R79, RZ, 0xc0, !PT ;  /* 0x0000004f53537212 */ /* 0x000fe400078ec0ff */
[----:B------:R-:W-:Y:S02]  /*25d40*/  LOP3.LUT R73, R73, R144, RZ, 0xc0, !PT ;  /* 0x0000009049497212 */ /* 0x000fe400078ec0ff */
[----:B------:R-:W-:Y:S02]  /*25d50*/  PRMT R227, R148, 0x7610, R227 ;  /* 0x0000761094e37816 */ /* 0x000fe400000000e3 */
[----:B------:R-:W-:Y:S02]  /*25d60*/  PRMT R234, R142, 0x7610, R234 ;  /* 0x000076108eea7816 */ /* 0x000fe400000000ea */
[----:B------:R-:W-:Y:S02]  /*25d70*/  F2FP.PACK_AB R0, R137, R140 ;  /* 0x0000008c8900723e */ /* 0x000fe400000000ff */
[C---:B------:R-:W-:Y:S02]  /*25d80*/  LOP3.LUT R134, R2.reuse, 0xff, RZ, 0xc0, !PT ;  /* 0x000000ff02867812 */ /* 0x040fe400078ec0ff */
[C---:B------:R-:W-:Y:S02]  /*25d90*/  LOP3.LUT R142, R2.reuse, 0xffff, RZ, 0xc0, !PT ;  /* 0x0000ffff028e7812 */ /* 0x040fe400078ec0ff */
[----:B------:R-:W-:Y:S02]  /*25da0*/  LOP3.LUT R144, R2, 0xff, RZ, 0xc0, !PT ;  /* 0x000000ff02907812 */ /* 0x000fe400078ec0ff */
[--C-:B------:R-:W-:Y:S02]  /*25db0*/  SHF.R.U32.HI R148, RZ, 0x10, R2.reuse ;  /* 0x00000010ff947819 */ /* 0x100fe40000011602 */
[----:B------:R-:W-:Y:S01]  /*25dc0*/  SHF.R.U32.HI R149, RZ, 0x18, R2 ;  /* 0x00000018ff957819 */ /* 0x000fe20000011602 */
[----:B--2---:R-:W-:Y:S05]  /*25dd0*/  @!P5 HADD2 R91, -R105.H0_H0, -RZ.H0_H0 ;  /* 0xa00000ff695bd230 */ /* 0x004fea0000000900 */
[----:B------:R-:W-:Y:S01]  /*25de0*/  PRMT R220, R91, 0x7610, R220 ;  /* 0x000076105bdc7816 */ /* 0x000fe200000000dc */
[----:B----4-:R-:W-:Y:S05]  /*25df0*/  @!P6 HADD2 R74, -R104.H0_H0, -RZ.H0_H0 ;  /* 0xa00000ff684ae230 */ /* 0x010fea0000000900 */
[----:B------:R-:W-:Y:S01]  /*25e00*/  PRMT R221, R74, 0x7610, R221 ;  /* 0x000076104add7816 */ /* 0x000fe200000000dd */
[----:B---3--:R-:W-:Y:S05]  /*25e10*/  @!P1 HADD2 R232, -R103.H0_H0, -RZ.H0_H0 ;  /* 0xa00000ff67e89230 */ /* 0x008fea0000000900 */
[----:B------:R-:W-:Y:S01]  /*25e20*/  PRMT R222, R232, 0x7610, R222 ;  /* 0x00007610e8de7816 */ /* 0x000fe200000000de */
[----:B------:R2:W-:Y:S01]  /*25e30*/  @!P1 STL.S16 [R1+0x114], R232 ;  /* 0x000114e801009387 */ /* 0x0005e20000100600 */
[----:B------:R-:W-:Y:S03]  /*25e40*/  LOP3.LUT P1, RZ, R183, 0x8000000, RZ, 0xc0, !PT ;  /* 0x08000000b7ff7812 */ /* 0x000fe6000782c0ff */
[----:B------:R3:W-:Y:S01]  /*25e50*/  @!P6 STL.S16 [R1+0x110], R74 ;  /* 0x0001104a0100e387 */ /* 0x0007e20000100600 */
[C---:B------:R-:W-:Y:S03]  /*25e60*/  ISETP.GE.U32.AND P6, PT, R241.reuse, R121, PT ;  /* 0x00000079f100720c */ /* 0x040fe60003fc6070 */
[----:B------:R3:W-:Y:S01]  /*25e70*/  @!P5 STL.S16 [R1+0x10c], R91 ;  /* 0x00010c5b0100d387 */ /* 0x0007e20000100600 */
[----:B------:R-:W-:Y:S03]  /*25e80*/  ISETP.GE.U32.AND P5, PT, R241, R123, PT ;  /* 0x0000007bf100720c */ /* 0x000fe60003fa6070 */
[----:B------:R1:W4:Y:S04]  /*25e90*/  LDL.S16 R75, [R1+0x108] ;  /* 0x00010800014b7983 */ /* 0x0003280000100600 */
[----:B--2---:R1:W2:Y:S04]  /*25ea0*/  LDL.S16 R232, [R1+0x100] ;  /* 0x0001000001e87983 */ /* 0x0042a80000100600 */
[----:B---3--:R1:W3:Y:S04]  /*25eb0*/  LDL.S16 R74, [R1+0xf8] ;  /* 0x0000f800014a7983 */ /* 0x0082e80000100600 */
[----:B------:R1:W3:Y:S01]  /*25ec0*/  LDL.S16 R91, [R1+0xfc] ;  /* 0x0000fc00015b7983 */ /* 0x0002e20000100600 */
[----:B----4-:R-:W-:Y:S05]  /*25ed0*/  @!P2 HADD2 R75, -R106.H0_H0, -RZ.H0_H0 ;  /* 0xa00000ff6a4ba230 */ /* 0x010fea0000000900 */
[----:B------:R-:W-:Y:S01]  /*25ee0*/  PRMT R219, R75, 0x7610, R219 ;  /* 0x000076104bdb7816 */ /* 0x000fe200000000db */
[----:B------:R4:W-:Y:S01]  /*25ef0*/  @!P2 STL.S16 [R1+0x108], R75 ;  /* 0x0001084b0100a387 */ /* 0x0009e20000100600 */
[----:B------:R-:W-:Y:S01]  /*25f00*/  LOP3.LUT P2, RZ, R183, 0x4000000, RZ, 0xc0, !PT ;  /* 0x04000000b7ff7812 */ /* 0x000fe2000784c0ff */
[----:B--2---:R-:W-:Y:S02]  /*25f10*/  @!P3 HADD2 R232, -R107.H0_H0, -RZ.H0_H0 ;  /* 0xa00000ff6be8b230 */ /* 0x004fe40000000900 */
[----:B---3--:R-:W-:Y:S03]  /*25f20*/  @!P5 HADD2 R74, -R111.H0_H0, -RZ.H0_H0 ;  /* 0xa00000ff6f4ad230 */ /* 0x008fe60000000900 */
[----:B------:R-:W-:Y:S01]  /*25f30*/  PRMT R218, R232, 0x7610, R218 ;  /* 0x00007610e8da7816 */ /* 0x000fe200000000da */
[----:B------:R-:W-:Y:S01]  /*25f40*/  @!P4 HADD2 R91, -R109.H0_H0, -RZ.H0_H0 ;  /* 0xa00000ff6d5bc230 */ /* 0x000fe20000000900 */
[----:B------:R-:W-:Y:S04]  /*25f50*/  PRMT R216, R74, 0x7610, R216 ;  /* 0x000076104ad87816 */ /* 0x000fe800000000d8 */
[----:B------:R-:W-:Y:S01]  /*25f60*/  PRMT R217, R91, 0x7610, R217 ;  /* 0x000076105bd97816 */ /* 0x000fe200000000d9 */
[----:B----4-:R1:W2:Y:S04]  /*25f70*/  LDL.S16 R75, [R1+0xf4] ;  /* 0x0000f400014b7983 */ /* 0x0102a80000100600 */
[----:B------:R3:W-:Y:S01]  /*25f80*/  @!P3 STL.S16 [R1+0x100], R232 ;  /* 0x000100e80100b387 */ /* 0x0007e20000100600 */
[C---:B------:R-:W-:Y:S03]  /*25f90*/  LOP3.LUT P3, RZ, R183.reuse, 0x2000000, RZ, 0xc0, !PT ;  /* 0x02000000b7ff7812 */ /* 0x040fe6000786c0ff */
[----:B---3--:R1:W3:Y:S04]  /*25fa0*/  LDL.S16 R232, [R1+0x104] ;  /* 0x0001040001e87983 */ /* 0x0082e80000100600 */
[----:B------:R4:W-:Y:S01]  /*25fb0*/  @!P4 STL.S16 [R1+0xfc], R91 ;  /* 0x0000fc5b0100c387 */ /* 0x0009e20000100600 */
[----:B------:R-:W-:Y:S03]  /*25fc0*/  LOP3.LUT P4, RZ, R183, 0x1000000, RZ, 0xc0, !PT ;  /* 0x01000000b7ff7812 */ /* 0x000fe6000788c0ff */
[----:B------:R1:W-:Y:S01]  /*25fd0*/  @!P5 STL.S16 [R1+0xf8], R74 ;  /* 0x0000f84a0100d387 */ /* 0x0003e20000100600 */
[----:B------:R-:W-:Y:S01]  /*25fe0*/  ISETP.GE.U32.AND P5, PT, R241, R130, PT ;  /* 0x00000082f100720c */ /* 0x000fe20003fa6070 */
[----:B----4-:R-:W4:Y:S01]  /*25ff0*/  MUFU.EX2 R91, R235 ;  /* 0x000000eb005b7308 */ /* 0x010f220000000800 */
[--C-:B-1----:R-:W-:Y:S01]  /*26000*/  HSET2.LE.AND R74, R136, R212.reuse, PT ;  /* 0x000000d4884a7233 */ /* 0x102fe20003803000 */
[----:B------:R-:W-:Y:S04]  /*26010*/  LOP3.LUT R136, R2, 0xffff, RZ, 0xc0, !PT ;  /* 0x0000ffff02887812 */ /* 0x000fe800078ec0ff */
[----:B------:R-:W-:Y:S01]  /*26020*/  LOP3.LUT R74, R74, R80, RZ, 0xc0, !PT ;  /* 0x000000504a4a7212 */ /* 0x000fe200078ec0ff */
[----:B------:R-:W-:Y:S01]  /*26030*/  FADD.FTZ R80, R140, R124 ;  /* 0x0000007c8c507221 */ /* 0x000fe20000010000 */
[----:B------:R-:W-:Y:S02]  /*26040*/  LOP3.LUT R124, R115, UR7, R206, 0x96, !PT ;  /* 0x00000007737c7c12 */ /* 0x000fe4000f8e96ce */
[----:B------:R-:W-:Y:S01]  /*26050*/  MUFU.EX2 R3, R239 ;  /* 0x000000ef00037308 */ /* 0x000fe20000000800 */
[----:B------:R-:W-:Y:S01]  /*26060*/  SHF.R.U32.HI R140, RZ, 0x10, R114 ;  /* 0x00000010ff8c7819 */ /* 0x000fe20000011672 */
[----:B------:R-:W-:Y:S01]  /*26070*/  FADD.FTZ R205, R137, R80 ;  /* 0x0000005089cd7221 */ /* 0x000fe20000010000 */
[----:B------:R-:W-:Y:S01]  /*26080*/  SHF.R.U32.HI R137, RZ, 0x18, R2 ;  /* 0x00000018ff897819 */ /* 0x000fe20000011602 */
[--C-:B------:R-:W-:Y:S01]  /*26090*/  HSET2.LE.AND R80, R112, R212.reuse, PT ;  /* 0x000000d470507233 */ /* 0x100fe20003803000 */
[----:B------:R-:W-:Y:S04]  /*260a0*/  PRMT R112, R113, 0x7632, R112 ;  /* 0x0000763271707816 */ /* 0x000fe80000000070 */
[----:B------:R-:W-:Y:S02]  /*260b0*/  LOP3.LUT R80, R80, R145, RZ, 0xc0, !PT ;  /* 0x0000009150507212 */ /* 0x000fe400078ec0ff */
[----:B----4-:R-:W-:Y:S01]  /*260c0*/  F2FP.PACK_AB R200, R91, R81 ;  /* 0x000000515bc8723e */ /* 0x010fe200000000ff */
[----:B--2---:R-:W-:Y:S05]  /*260d0*/  @!P6 HADD2 R75, -R110.H0_H0, -RZ.H0_H0 ;  /* 0xa00000ff6e4be230 */ /* 0x004fea0000000900 */
[----:B------:R-:W-:Y:S01]  /*260e0*/  PRMT R215, R75, 0x7610, R215 ;  /* 0x000076104bd77816 */ /* 0x000fe200000000d7 */
[----:B------:R1:W-:Y:S01]  /*260f0*/  @!P6 STL.S16 [R1+0xf4], R75 ;  /* 0x0000f44b0100e387 */ /* 0x0003e20000100600 */
[C---:B------:R-:W-:Y:S11]  /*26100*/  ISETP.GE.U32.AND P6, PT, R241.reuse, R202, PT ;  /* 0x000000caf100720c */ /* 0x040ff60003fc6070 */
[----:B------:R-:W-:Y:S02]  /*26110*/  @!UPT UIADD3 URZ, URZ, URZ, URZ ;  /* 0x0000003f3f3ff290 */ /* 0x000fe4000fffe03f */
[----:B------:R-:W-:Y:S02]  /*26120*/  @!P6 PRMT R86, R236, 0x5410, RZ ;  /* 0x00005410ec56e816 */ /* 0x000fe400000000ff */
[----:B------:R-:W-:Y:S02]  /*26130*/  ISETP.GE.U32.AND P6, PT, R241, R163, PT ;  /* 0x000000a3f100720c */ /* 0x000fe40003fc6070 */
[----:B------:R-:W-:Y:S01]  /*26140*/  MUFU.EX2 R163, R175 ;  /* 0x000000af00a37308 */ /* 0x000fe20000000800 */
[----:B------:R-:W-:Y:S01]  /*26150*/  STG.E.U16 [R156.64+0x12], R86 ;  /* 0x000012569c007986 */ /* 0x000fe2000c101522 */
[----:B---3--:R-:W-:Y:S02]  /*26160*/  @!P5 HADD2 R232, -R113.H0_H0, -RZ.H0_H0 ;  /* 0xa00000ff71e8d230 */ /* 0x008fe40000000900 */
[--C-:B-1----:R-:W-:Y:S01]  /*26170*/  HSET2.LE.AND R75, R135, R212.reuse, PT ;  /* 0x000000d4874b7233 */ /* 0x102fe20003803000 */
[----:B------:R-:W-:Y:S02]  /*26180*/  SHF.R.U32.HI R135, RZ, 0x10, R2 ;  /* 0x00000010ff877819 */ /* 0x000fe40000011602 */
[----:B------:R-:W-:Y:S01]  /*26190*/  PRMT R2, R88, 0x5410, R87 ;  /* 0x0000541058027816 */ /* 0x000fe20000000057 */
[----:B------:R-:W-:Y:S01]  /*261a0*/  @!P5 STL.S16 [R1+0x104], R232 ;  /* 0x000104e80100d387 */ /* 0x000fe20000100600 */
[----:B------:R-:W-:Y:S01]  /*261b0*/  LOP3.LUT R75, R75, R77, RZ, 0xc0, !PT ;  /* 0x0000004d4b4b7212 */ /* 0x000fe200078ec0ff */
[----:B------:R-:W-:Y:S01]  /*261c0*/  FADD.FTZ R77, R81, R116 ;  /* 0x00000074514d7221 */ /* 0x000fe20000010000 */
[----:B------:R-:W-:Y:S01]  /*261d0*/  @!P6 PRMT R87, R231, 0x5410, RZ ;  /* 0x00005410e757e816 */ /* 0x000fe200000000ff */
[----:B------:R1:W2:Y:S01]  /*261e0*/  LDL.S16 R211, [R1+0x118] ;  /* 0x0001180001d37983 */ /* 0x0002a20000100600 */
[----:B------:R-:W-:Y:S01]  /*261f0*/  ISETP.GE.U32.AND P6, PT, R241, R151, PT ;  /* 0x00000097f100720c */ /* 0x000fe20003fc6070 */
[----:B------:R-:W-:Y:S01]  /*26200*/  FADD.FTZ R207, R91, R77 ;  /* 0x0000004d5bcf7221 */ /* 0x000fe20000010000 */
[----:B------:R-:W-:Y:S01]  /*26210*/  SHF.R.U32.HI R91, RZ, 0x8, R139 ;  /* 0x00000008ff5b7819 */ /* 0x000fe2000001168b */
[----:B------:R-:W3:Y:S01]  /*26220*/  LDSM.16.MT88.4 R76, [R169+0x6000] ;  /* 0x00600000a94c783b */ /* 0x000ee20000004200 */
[----:B------:R-:W-:Y:S01]  /*26230*/  LOP3.LUT R139, R114, 0xffff, RZ, 0xc0, !PT ;  /* 0x0000ffff728b7812 */ /* 0x000fe200078ec0ff */
[--C-:B------:R-:W-:Y:S01]  /*26240*/  HSET2.LE.AND R81, R108, R212.reuse, PT ;  /* 0x000000d46c517233 */ /* 0x100fe20003803000 */
[----:B------:R-:W-:Y:S01]  /*26250*/  PRMT R108, R90, 0x5410, R89 ;  /* 0x000054105a6c7816 */ /* 0x000fe20000000059 */
[----:B------:R-:W-:Y:S01]  /*26260*/  MUFU.EX2 R151, R168 ;  /* 0x000000a800977308 */ /* 0x000fe20000000800 */
[----:B------:R-:W-:Y:S02]  /*26270*/  PRMT R115, R85, 0x5410, R84 ;  /* 0x0000541055737816 */ /* 0x000fe40000000054 */
[----:B------:R-:W-:Y:S01]  /*26280*/  LOP3.LUT R81, R81, R143, RZ, 0xc0, !PT ;  /* 0x0000008f51517212 */ /* 0x000fe200078ec0ff */
[----:B------:R-:W-:Y:S01]  /*26290*/  STG.E.U16 [R152.64+0x22], R87 ;  /* 0x0000225798007986 */ /* 0x000fe2000c101522 */
[----:B------:R-:W-:Y:S02]  /*262a0*/  LOP3.LUT R91, R91, 0xffff, RZ, 0xc0, !PT ;  /* 0x0000ffff5b5b7812 */ /* 0x000fe400078ec0ff */
[----:B------:R-:W-:Y:S02]  /*262b0*/  @!P6 PRMT R90, R237, 0x5410, RZ ;  /* 0x00005410ed5ae816 */ /* 0x000fe400000000ff */
[C---:B------:R-:W-:Y:S02]  /*262c0*/  ISETP.GE.U32.AND P6, PT, R241.reuse, R150, PT ;  /* 0x00000096f100720c */ /* 0x040fe40003fc6070 */
[----:B------:R-:W-:Y:S01]  /*262d0*/  ISETP.GE.U32.AND P5, PT, R241, R91, PT ;  /* 0x0000005bf100720c */ /* 0x000fe20003fa6070 */
[----:B------:R-:W4:Y:S01]  /*262e0*/  MUFU.EX2 R150, R246 ;  /* 0x000000f600967308 */ /* 0x000f220000000800 */
[----:B------:R-:W-:Y:S02]  /*262f0*/  PRMT R116, R92, 0x5410, R93 ;  /* 0x000054105c747816 */ /* 0x000fe4000000005d */
[----:B------:R-:W-:Y:S02]  /*26300*/  @!P4 PRMT R93, R244, 0x5410, RZ ;  /* 0x00005410f45dc816 */ /* 0x000fe400000000ff */
[----:B------:R-:W-:Y:S02]  /*26310*/  LOP3.LUT R143, R114, 0xff, RZ, 0xc0, !PT ;  /* 0x000000ff728f7812 */ /* 0x000fe400078ec0ff */
[----:B------:R-:W-:Y:S02]  /*26320*/  PRMT R114, R96, 0x5410, R98 ;  /* 0x0000541060727816 */ /* 0x000fe40000000062 */
[----:B------:R-:W-:Y:S02]  /*26330*/  PRMT R214, R232, 0x7610, R214 ;  /* 0x00007610e8d67816 */ /* 0x000fe400000000d6 */
[----:B------:R-:W-:Y:S02]  /*26340*/  @!P6 PRMT R85, R226, 0x5410, RZ ;  /* 0x00005410e255e816 */ /* 0x000fe400000000ff */
[----:B------:R-:W-:Y:S01]  /*26350*/  LOP3.LUT P6, RZ, R183, 0x400000, RZ, 0xc0, !PT ;  /* 0x00400000b7ff7812 */ /* 0x000fe200078cc0ff */
[-C--:B---3--:R-:W-:Y:S01]  /*26360*/  HMMA.16816.F32 R4, R72, R76.reuse, R4 ;  /* 0x0000004c4804723c */ /* 0x088fe20000001804 */
[----:B----4-:R-:W-:Y:S11]  /*26370*/  FADD.FTZ R203, R150, R203 ;  /* 0x000000cb96cb7221 */ /* 0x010ff60000010000 */
[----:B------:R-:W-:Y:S02]  /*26380*/  @!P6 PRMT R84, R227, 0x5410, RZ ;  /* 0x00005410e354e816 */ /* 0x000fe400000000ff */
[----:B------:R-:W-:Y:S01]  /*26390*/  ISETP.GE.U32.AND P6, PT, R241, R132, PT ;  /* 0x00000084f100720c */ /* 0x000fe20003fc6070 */
[C---:B------:R-:W-:Y:S08]  /*263a0*/  HMMA.16816.F32 R8, R80.reuse, R76, R8 ;  /* 0x0000004c5008723c */ /* 0x040ff00000001808 */
[-C--:B------:R-:W-:Y:S08]  /*263b0*/  HMMA.16816.F32 R12, R80, R78.reuse, R12 ;  /* 0x0000004e500c723c */ /* 0x080ff0000000180c */
[C---:B------:R-:W-:Y:S01]  /*263c0*/  HMMA.16816.F32 R16, R72.reuse, R78, R16 ;  /* 0x0000004e4810723c */ /* 0x040fe20000001810 */
[----:B------:R-:W3:Y:S07]  /*263d0*/  LDSM.16.MT88.4 R76, [R172+0x6000] ;  /* 0x00600000ac4c783b */ /* 0x000eee0000004200 */
[-C--:B---3--:R-:W-:Y:S08]  /*263e0*/  HMMA.16816.F32 R20, R72, R76.reuse, R20 ;  /* 0x0000004c4814723c */ /* 0x088ff00000001814 */
[C---:B------:R-:W-:Y:S01]  /*263f0*/  HMMA.16816.F32 R24, R80.reuse, R76, R24 ;  /* 0x0000004c5018723c */ /* 0x040fe20000001818 */
[----:B------:R-:W3:Y:S07]  /*26400*/  MUFU.EX2 R76, R240 ;  /* 0x000000f0004c7308 */ /* 0x000eee0000000800 */
[-C--:B------:R-:W-:Y:S08]  /*26410*/  HMMA.16816.F32 R28, R80, R78.reuse, R28 ;  /* 0x0000004e501c723c */ /* 0x080ff0000000181c */
[C---:B------:R-:W-:Y:S01]  /*26420*/  HMMA.16816.F32 R32, R72.reuse, R78, R32 ;  /* 0x0000004e4820723c */ /* 0x040fe20000001820 */
[----:B---3--:R-:W-:Y:S03]  /*26430*/  F2FP.PACK_AB R145, R3, R76 ;  /* 0x0000004c0391723e */ /* 0x008fe600000000ff */
[----:B------:R-:W-:Y:S01]  /*26440*/  FADD.FTZ R77, R76, R146 ;  /* 0x000000924c4d7221 */ /* 0x000fe20000010000 */
[----:B------:R-:W-:Y:S01]  /*26450*/  LOP3.LUT R76, R159, 0xff, RZ, 0xc0, !PT ;  /* 0x000000ff9f4c7812 */ /* 0x000fe200078ec0ff */
[----:B------:R-:W-:Y:S02]  /*26460*/  MUFU.EX2 R146, R249 ;  /* 0x000000f900927308 */ /* 0x000fe40000000800 */
[----:B------:R-:W-:Y:S01]  /*26470*/  FADD.FTZ R206, R3, R77 ;  /* 0x0000004d03ce7221 */ /* 0x000fe20000010000 */
[----:B------:R-:W-:Y:S03]  /*26480*/  PRMT R3, R95, 0x5410, R94 ;  /* 0x000054105f037816 */ /* 0x000fe6000000005e */
[----:B------:R-:W-:Y:S02]  /*26490*/  @!P6 PRMT R94, R242, 0x5410, RZ ;  /* 0x00005410f25ee816 */ /* 0x000fe400000000ff */
[----:B------:R-:W-:Y:S02]  /*264a0*/  ISETP.GE.U32.AND P6, PT, R241, R117, PT ;  /* 0x00000075f100720c */ /* 0x000fe40003fc6070 */
[----:B------:R-:W-:Y:S02]  /*264b0*/  PRMT R117, R97, 0x5410, R99 ;  /* 0x0000541061757816 */ /* 0x000fe40000000063 */
[----:B------:R-:W-:Y:S02]  /*264c0*/  @!P3 PRMT R97, R228, 0x5410, RZ ;  /* 0x00005410e461b816 */ /* 0x000fe400000000ff */
[----:B------:R-:W-:Y:S02]  /*264d0*/  ISETP.GE.U32.AND P3, PT, R241, R76, PT ;  /* 0x0000004cf100720c */ /* 0x000fe40003f66070 */
[----:B------:R-:W-:Y:S02]  /*264e0*/  LOP3.LUT R76, R135, 0xff, RZ, 0xc0, !PT ;  /* 0x000000ff874c7812 */ /* 0x000fe400078ec0ff */
[----:B------:R-:W-:Y:S02]  /*264f0*/  @!P2 PRMT R99, R225, 0x5410, RZ ;  /* 0x00005410e163a816 */ /* 0x000fe400000000ff */
[----:B------:R-:W-:Y:S02]  /*26500*/  ISETP.GE.U32.AND P4, PT, R241, R76, PT ;  /* 0x0000004cf100720c */ /* 0x000fe40003f86070 */
[----:B------:R-:W-:Y:S02]  /*26510*/  SHF.R.U32.HI R76, RZ, 0x8, R136 ;  /* 0x00000008ff4c7819 */ /* 0x000fe40000011688 */
[----:B------:R-:W-:Y:S02]  /*26520*/  @!P6 PRMT R98, R229, 0x5410, RZ ;  /* 0x00005410e562e816 */ /* 0x000fe400000000ff */
[----:B------:R-:W-:Y:S02]  /*26530*/  LOP3.LUT R76, R76, 0xffff, RZ, 0xc0, !PT ;  /* 0x0000ffff4c4c7812 */ /* 0x000fe400078ec0ff */
[----:B------:R-:W-:Y:S02]  /*26540*/  ISETP.GE.U32.AND P6, PT, R241, R119, PT ;  /* 0x00000077f100720c */ /* 0x000fe40003fc6070 */
[----:B------:R-:W-:Y:S02]  /*26550*/  PRMT R119, R103, 0x5410, R104 ;  /* 0x0000541067777816 */ /* 0x000fe40000000068 */
[----:B------:R-:W-:Y:S09]  /*26560*/  ISETP.GE.U32.AND P2, PT, R241, R147, PT ;  /* 0x00000093f100720c */ /* 0x000ff20003f46070 */
[----:B------:R-:W-:Y:S02]  /*26570*/  @!P6 PRMT R104, R221, 0x5410, RZ ;  /* 0x00005410dd68e816 */ /* 0x000fe400000000ff */
[----:B------:R-:W-:Y:S02]  /*26580*/  ISETP.GE.U32.AND P6, PT, R241, R120, PT ;  /* 0x00000078f100720c */ /* 0x000fe40003fc6070 */
[----:B------:R-:W-:Y:S11]  /*26590*/  PRMT R120, R105, 0x5410, R106 ;  /* 0x0000541069787816 */ /* 0x000ff6000000006a */
[----:B------:R-:W-:Y:S02]  /*265a0*/  @!P6 PRMT R106, R219, 0x5410, RZ ;  /* 0x00005410db6ae816 */ /* 0x000fe400000000ff */
[----:B------:R-:W-:Y:S02]  /*265b0*/  ISETP.GE.U32.AND P6, PT, R241, R122, PT ;  /* 0x0000007af100720c */ /* 0x000fe40003fc6070 */
[----:B------:R-:W-:Y:S11]  /*265c0*/  PRMT R122, R107, 0x5410, R109 ;  /* 0x000054106b7a7816 */ /* 0x000ff6000000006d */
[----:B------:R-:W-:Y:S02]  /*265d0*/  @!P6 PRMT R109, R217, 0x5410, RZ ;  /* 0x00005410d96de816 */ /* 0x000fe400000000ff */
[----:B------:R-:W-:Y:S02]  /*265e0*/  ISETP.GE.U32.AND P6, PT, R241, R121, PT ;  /* 0x00000079f100720c */ /* 0x000fe40003fc6070 */
[----:B------:R-:W-:Y:S01]  /*265f0*/  PRMT R121, R113, 0x5410, R112 ;  /* 0x0000541071797816 */ /* 0x000fe20000000070 */
[----:B--2---:R-:W-:Y:S05]  /*26600*/  @!P5 HADD2 R211, -R112.H0_H0, -RZ.H0_H0 ;  /* 0xa00000ff70d3d230 */ /* 0x004fea0000000900 */
[----:B------:R2:W-:Y:S01]  /*26610*/  @!P5 STL.S16 [R1+0x118], R211 ;  /* 0x000118d30100d387 */ /* 0x0005e20000100600 */
[----:B------:R-:W-:Y:S03]  /*26620*/  PRMT R213, R211, 0x7610, R213 ;  /* 0x00007610d3d57816 */ /* 0x000fe600000000d5 */
[----:B------:R1:W3:Y:S04]  /*26630*/  LDL.S16 R136, [R1+0x70] ;  /* 0x0000700001887983 */ /* 0x0002e80000100600 */
[----:B------:R1:W4:Y:S01]  /*26640*/  LDL.S16 R135, [R1+0x68] ;  /* 0x0000680001877983 */ /* 0x0003220000100600 */
[----:B--2---:R-:W-:Y:S04]  /*26650*/  IADD3 R211, P5, R152, -0x80, RZ ;  /* 0xffffff8098d37810 */ /* 0x004fe80007fbe0ff */
[----:B------:R-:W-:Y:S02]  /*26660*/  IADD3.X R210, R153, -0x1, RZ, P5, !PT ;  /* 0xffffffff99d27810 */ /* 0x000fe40002ffe4ff */
[----:B------:R-:W-:Y:S02]  /*26670*/  ISETP.GE.U32.AND P5, PT, R241, R164, PT ;  /* 0x000000a4f100720c */ /* 0x000fe40003fa6070 */
[----:B------:R-:W-:Y:S11]  /*26680*/  MUFU.EX2 R164, R176 ;  /* 0x000000b000a47308 */ /* 0x000ff60000000800 */
[----:B------:R-:W-:Y:S02]  /*26690*/  @!P5 PRMT R88, R233, 0x5410, RZ ;  /* 0x00005410e958d816 */ /* 0x000fe400000000ff */
[----:B------:R-:W-:Y:S01]  /*266a0*/  ISETP.GE.U32.AND P5, PT, R241, R158, PT ;  /* 0x0000009ef100720c */ /* 0x000fe20003fa6070 */
[----:B------:R-:W-:Y:S02]  /*266b0*/  IMAD.WIDE.U32 R158, R208, -0x2daee0ad, RZ ;  /* 0xd2511f53d09e7825 */ /* 0x000fe400078e00ff */
[----:B------:R2:W-:Y:S04]  /*266c0*/  STG.E.U16 [R152.64+0x20], R88 ;  /* 0x0000205898007986 */ /* 0x0005e8000c101522 */
[----:B------:R-:W-:Y:S06]  /*266d0*/  STG.E.U16 [R154.64+0x20], R90 ;  /* 0x0000205a9a007986 */ /* 0x000fec000c101522 */
[----:B------:R-:W-:Y:S02]  /*266e0*/  @!P5 PRMT R89, R234, 0x5410, RZ ;  /* 0x00005410ea59d816 */ /* 0x000fe400000000ff */
[----:B------:R-:W-:Y:S03]  /*266f0*/  LOP3.LUT P5, RZ, R183, 0x800000, RZ, 0xc0, !PT ;  /* 0x00800000b7ff7812 */ /* 0x000fe600078ac0ff */
[----:B------:R-:W-:Y:S04]  /*26700*/  STG.E.U16 [R154.64+0x22], R89 ;  /* 0x000022599a007986 */ /* 0x000fe8000c101522 */
[----:B------:R1:W-:Y:S04]  /*26710*/  STG.E.U16 [R160.64+0x1e], R85 ;  /* 0x00001e55a0007986 */ /* 0x0003e8000c101522 */
[----:B------:R1:W-:Y:S02]  /*26720*/  STG.E.U16 [R160.64+0x20], R84 ;  /* 0x00002054a0007986 */ /* 0x0003e4000c101522 */
[----:B------:R-:W-:Y:S02]  /*26730*/  @!P5 PRMT R92, R245, 0x5410, RZ ;  /* 0x00005410f55cd816 */ /* 0x000fe400000000ff */
[----:B------:R-:W-:Y:S01]  /*26740*/  ISETP.GE.U32.AND P5, PT, R241, R133, PT ;  /* 0x00000085f100720c */ /* 0x000fe20003fa6070 */
[----:B------:R1:W-:Y:S01]  /*26750*/  STG.E.U16 [R156.64+0x22], R93 ;  /* 0x0000225d9c007986 */ /* 0x0003e2000c101522 */
[----:B--2---:R-:W-:Y:S02]  /*26760*/  SHF.R.U32.HI R88, RZ, 0x8, R197 ;  /* 0x00000008ff587819 */ /* 0x004fe400000116c5 */
[----:B------:R-:W-:Y:S01]  /*26770*/  MUFU.EX2 R197, R251 ;  /* 0x000000fb00c57308 */ /* 0x000fe20000000800 */
[----:B------:R2:W2:Y:S04]  /*26780*/  LDL.S16 R133, [R1+0x60] ;  /* 0x0000600001857983 */ /* 0x0004a80000100600 */
[----:B------:R-:W-:Y:S04]  /*26790*/  STG.E.U16 [R156.64+0x20], R92 ;  /* 0x0000205c9c007986 */ /* 0x000fe8000c101522 */
[----:B------:R-:W-:Y:S01]  /*267a0*/  @!P5 PRMT R95, R243, 0x5410, RZ ;  /* 0x00005410f35fd816 */ /* 0x000fe200000000ff */
[----:B------:R1:W-:Y:S01]  /*267b0*/  STG.E.U16 [R152.64+0x32], R94 ;  /* 0x0000325e98007986 */ /* 0x0003e2000c101522 */
[----:B------:R-:W-:Y:S02]  /*267c0*/  ISETP.GE.U32.AND P5, PT, R241, R118, PT ;  /* 0x00000076f100720c */ /* 0x000fe40003fa6070 */
[----:B------:R-:W-:Y:S01]  /*267d0*/  PRMT R118, R100, 0x5410, R102 ;  /* 0x0000541064767816 */ /* 0x000fe20000000066 */
[----:B------:R1:W-:Y:S01]  /*267e0*/  STG.E.U16 [R152.64+0x30], R95 ;  /* 0x0000305f98007986 */ /* 0x0003e2000c101522 */
[----:B------:R-:W-:Y:S02]  /*267f0*/  @!P0 PRMT R102, R223, 0x5410, RZ ;  /* 0x00005410df668816 */ /* 0x000fe400000000ff */
[----:B------:R-:W-:Y:S01]  /*26800*/  ISETP.GE.U32.AND P0, PT, R241, R76, PT ;  /* 0x0000004cf100720c */ /* 0x000fe20003f06070 */
[----:B------:R-:W-:Y:S01]  /*26810*/  STG.E.U16 [R154.64+0x32], R98 ;  /* 0x000032629a007986 */ /* 0x000fe2000c101522 */
[----:B------:R-:W-:Y:S02]  /*26820*/  SHF.R.U32.HI R76, RZ, 0x8, R162 ;  /* 0x00000008ff4c7819 */ /* 0x000fe400000116a2 */
[----:B-1----:R-:W-:Y:S01]  /*26830*/  LOP3.LUT R85, R167, 0xff, RZ, 0xc0, !PT ;  /* 0x000000ffa7557812 */ /* 0x002fe200078ec0ff */
[----:B------:R-:W1:Y:S01]  /*26840*/  MUFU.EX2 R162, R174 ;  /* 0x000000ae00a27308 */ /* 0x000e620000000800 */
[----:B------:R-:W-:Y:S02]  /*26850*/  PRMT R165, R165, 0x5410, R76 ;  /* 0x00005410a5a57816 */ /* 0x000fe4000000004c */
[----:B------:R-:W-:Y:S01]  /*26860*/  @!P5 PRMT R96, R230, 0x5410, RZ ;  /* 0x00005410e660d816 */ /* 0x000fe200000000ff */
[----:B------:R-:W1:Y:S01]  /*26870*/  LDSM.16.MT88.4 R76, [R170+0x6000] ;  /* 0x00600000aa4c783b */ /* 0x000e620000004200 */
[----:B------:R-:W-:Y:S02]  /*26880*/  ISETP.GE.U32.AND P5, PT, R241, R128, PT ;  /* 0x00000080f100720c */ /* 0x000fe40003fa6070 */
[----:B------:R-:W-:Y:S02]  /*26890*/  SHF.R.U32.HI R84, RZ, 0x8, R142 ;  /* 0x00000008ff547819 */ /* 0x000fe4000001168e */
[----:B------:R-:W-:Y:S01]  /*268a0*/  PRMT R166, R85, 0x5410, R166 ;  /* 0x0000541055a67816 */ /* 0x000fe200000000a6 */
[----:B------:R-:W-:Y:S01]  /*268b0*/  MUFU.EX2 R167, R252 ;  /* 0x000000fc00a77308 */ /* 0x000fe20000000800 */
[----:B------:R-:W-:Y:S01]  /*268c0*/  PRMT R144, R144, 0x5410, R84 ;  /* 0x0000541090907816 */ /* 0x000fe20000000054 */
[----:B------:R-:W-:Y:S01]  /*268d0*/  STG.E.U16 [R154.64+0x30], R96 ;  /* 0x000030609a007986 */ /* 0x000fe2000c101522 */
[----:B------:R-:W-:Y:S02]  /*268e0*/  LOP3.LUT R89, R125, 0xff, RZ, 0xc0, !PT ;  /* 0x000000ff7d597812 */ /* 0x000fe400078ec0ff */
[----:B------:R-:W-:Y:S01]  /*268f0*/  @!P1 PRMT R100, R224, 0x5410, RZ ;  /* 0x00005410e0649816 */ /* 0x000fe200000000ff */
[----:B------:R-:W1:Y:S01]  /*26900*/  LDSM.16.MT88.4 R84, [R171+0x6000] ;  /* 0x00600000ab54783b */ /* 0x000e620000004200 */
[C---:B------:R-:W-:Y:S02]  /*26910*/  ISETP.GE.U32.AND P1, PT, R241.reuse, R134, PT ;  /* 0x00000086f100720c */ /* 0x040fe40003f26070 */
[----:B------:R-:W-:Y:S02]  /*26920*/  @!P5 PRMT R103, R222, 0x5410, RZ ;  /* 0x00005410de67d816 */ /* 0x000fe400000000ff */
[----:B------:R-:W-:Y:S02]  /*26930*/  ISETP.GE.U32.AND P5, PT, R241, R127, PT ;  /* 0x0000007ff100720c */ /* 0x000fe40003fa6070 */
[----:B------:R-:W-:Y:S01]  /*26940*/  PRMT R127, R201, 0x5410, R88 ;  /* 0x00005410c97f7816 */ /* 0x000fe20000000058 */
[----:B------:R1:W2:Y:S01]  /*26950*/  LDL.S16 R134, [R1+0x50] ;  /* 0x0000500001867983 */ /* 0x0002a20000100600 */
[C---:B------:R-:W-:Y:S02]  /*26960*/  PRMT R93, R200.reuse, 0x7610, R93 ;  /* 0x00007610c85d7816 */ /* 0x040fe4000000005d */
[----:B------:R-:W-:Y:S01]  /*26970*/  PRMT R94, R200, 0x7632, R94 ;  /* 0x00007632c85e7816 */ /* 0x000fe2000000005e */
[----:B------:R1:W-:Y:S02]  /*26980*/  STG.E.U16 [R160.64+0x2e], R97 ;  /* 0x00002e61a0007986 */ /* 0x0003e4000c101522 */
[----:B-1----:R-:W-:Y:S01]  /*26990*/  F2FP.PACK_AB R142, R162, R163 ;  /* 0x000000a3a28e723e */ /* 0x002fe200000000ff */
[----:B------:R-:W-:Y:S01]  /*269a0*/  FADD.FTZ R200, R146, R207 ;  /* 0x000000cf92c87221 */ /* 0x000fe20000010000 */
[----:B------:R-:W-:Y:S01]  /*269b0*/  PRMT R95, R93, 0x5410, R94 ;  /* 0x000054105d5f7816 */ /* 0x000fe2000000005e */
[----:B------:R-:W-:Y:S01]  /*269c0*/  STG.E.U16 [R160.64+0x30], R99 ;  /* 0x00003063a0007986 */ /* 0x000fe2000c101522 */
[----:B------:R-:W-:Y:S02]  /*269d0*/  F2FP.PACK_AB R146, R197, R146 ;  /* 0x00000092c592723e */ /* 0x000fe400000000ff */
[----:B------:R-:W-:Y:S01]  /*269e0*/  @!P5 PRMT R105, R220, 0x5410, RZ ;  /* 0x00005410dc69d816 */ /* 0x000fe200000000ff */
[----:B------:R-:W-:Y:S01]  /*269f0*/  STG.E.U16 [R156.64+0x30], R100 ;  /* 0x000030649c007986 */ /* 0x000fe2000c101522 */
[C---:B------:R-:W-:Y:S03]  /*26a00*/  ISETP.GE.U32.AND P5, PT, R241.reuse, R126, PT ;  /* 0x0000007ef100720c */ /* 0x040fe60003fa6070 */
[----:B------:R-:W-:Y:S01]  /*26a10*/  STG.E.U16 [R156.64+0x32], R102 ;  /* 0x000032669c007986 */ /* 0x000fe2000c101522 */
[-C--:B------:R-:W-:Y:S03]  /*26a20*/  HMMA.16816.F32 R36, R72, R76.reuse, R36 ;  /* 0x0000004c4824723c */ /* 0x080fe60000001824 */
[----:B------:R-:W-:Y:S04]  /*26a30*/  STG.E.U16 [R152.64+0x40], R103 ;  /* 0x0000406798007986 */ /* 0x000fe8000c101522 */
[----:B------:R-:W-:Y:S02]  /*26a40*/  STG.E.U16 [R152.64+0x42], R104 ;  /* 0x0000426898007986 */ /* 0x000fe4000c101522 */
[----:B------:R-:W-:Y:S02]  /*26a50*/  @!P5 PRMT R107, R218, 0x5410, RZ ;  /* 0x00005410da6bd816 */ /* 0x000fe400000000ff */
[----:B------:R-:W-:Y:S01]  /*26a60*/  ISETP.GE.U32.AND P5, PT, R241, R123, PT ;  /* 0x0000007bf100720c */ /* 0x000fe20003fa6070 */
[C---:B------:R-:W-:Y:S01]  /*26a70*/  HMMA.16816.F32 R40, R80.reuse, R76, R40 ;  /* 0x0000004c5028723c */ /* 0x040fe20000001828 */
[----:B------:R-:W-:Y:S01]  /*26a80*/  STG.E.U16 [R154.64+0x40], R105 ;  /* 0x000040699a007986 */ /* 0x000fe2000c101522 */
[----:B------:R-:W-:Y:S02]  /*26a90*/  PRMT R123, R111, 0x5410, R110 ;  /* 0x000054106f7b7816 */ /* 0x000fe4000000006e */
[----:B------:R-:W-:Y:S01]  /*26aa0*/  @!P6 PRMT R110, R215, 0x5410, RZ ;  /* 0x00005410d76ee816 */ /* 0x000fe200000000ff */
[----:B------:R-:W-:Y:S02]  /*26ab0*/  STG.E.U16 [R154.64+0x42], R106 ;  /* 0x0000426a9a007986 */ /* 0x000fe4000c101522 */
[----:B------:R-:W-:Y:S01]  /*26ac0*/  LOP3.LUT R76, R125, 0xffff, RZ, 0xc0, !PT ;  /* 0x0000ffff7d4c7812 */ /* 0x000fe200078ec0ff */
[-C--:B------:R-:W-:Y:S01]  /*26ad0*/  HMMA.16816.F32 R44, R80, R78.reuse, R44 ;  /* 0x0000004e502c723c */ /* 0x080fe2000000182c */
[----:B------:R-:W-:Y:S01]  /*26ae0*/  ISETP.GE.U32.AND P6, PT, R241, R91, PT ;  /* 0x0000005bf100720c */ /* 0x000fe20003fc6070 */
[----:B------:R-:W-:Y:S02]  /*26af0*/  STG.E.U16 [R160.64+0x3e], R107 ;  /* 0x00003e6ba0007986 */ /* 0x000fe4000c101522 */
[----:B------:R-:W-:Y:S02]  /*26b00*/  SHF.R.U32.HI R76, RZ, 0x8, R76 ;  /* 0x00000008ff4c7819 */ /* 0x000fe4000001164c */
[----:B------:R-:W-:Y:S01]  /*26b10*/  LOP3.LUT R77, R140, 0xff, RZ, 0xc0, !PT ;  /* 0x000000ff8c4d7812 */ /* 0x000fe200078ec0ff */
[----:B------:R-:W-:Y:S01]  /*26b20*/  STG.E.U16 [R160.64+0x40], R109 ;  /* 0x0000406da0007986 */ /* 0x000fe2000c101522 */
[----:B------:R-:W-:Y:S01]  /*26b30*/  PRMT R126, R89, 0x5410, R76 ;  /* 0x00005410597e7816 */ /* 0x000fe2000000004c */
[C---:B------:R-:W-:Y:S02]  /*26b40*/  HMMA.16816.F32 R48, R72.reuse, R78, R48 ;  /* 0x0000004e4830723c */ /* 0x040fe40000001830 */
[----:B------:R-:W1:Y:S01]  /*26b50*/  LDSM.16.MT88.4 R88, [R169+0x6800] ;  /* 0x00680000a958783b */ /* 0x000e620000004200 */
[--C-:B------:R-:W-:Y:S02]  /*26b60*/  SHF.R.U32.HI R76, RZ, 0x10, R125.reuse ;  /* 0x00000010ff4c7819 */ /* 0x100fe4000001167d */
[----:B------:R-:W-:Y:S02]  /*26b70*/  SHF.R.U32.HI R125, RZ, 0x18, R125 ;  /* 0x00000018ff7d7819 */ /* 0x000fe4000001167d */
[----:B------:R-:W-:Y:S01]  /*26b80*/  LOP3.LUT R76, R76, 0xff, RZ, 0xc0, !PT ;  /* 0x000000ff4c4c7812 */ /* 0x000fe200078ec0ff */
[-C--:B------:R-:W-:Y:S01]  /*26b90*/  HMMA.16816.F32 R52, R72, R84.reuse, R52 ;  /* 0x000000544834723c */ /* 0x080fe20000001834 */
[----:B------:R-:W-:Y:S01]  /*26ba0*/  LOP3.LUT R79, R198, 0xff, RZ, 0xc0, !PT ;  /* 0x000000ffc64f7812 */ /* 0x000fe200078ec0ff */
[----:B------:R-:W-:Y:S01]  /*26bb0*/  STG.E.U16 [R156.64+0x42], R110 ;  /* 0x0000426e9c007986 */ /* 0x000fe2000c101522 */
[----:B------:R-:W-:Y:S01]  /*26bc0*/  MUFU.EX2 R198, R250 ;  /* 0x000000fa00c67308 */ /* 0x000fe20000000800 */
[----:B------:R-:W-:Y:S02]  /*26bd0*/  SHF.R.U32.HI R78, RZ, 0x8, R139 ;  /* 0x00000008ff4e7819 */ /* 0x000fe4000001168b */
[----:B------:R-:W-:Y:S02]  /*26be0*/  PRMT R132, R77, 0x5410, R141 ;  /* 0x000054104d847816 */ /* 0x000fe4000000008d */
[----:B------:R-:W-:Y:S01]  /*26bf0*/  PRMT R125, R76, 0x5410, R125 ;  /* 0x000054104c7d7816 */ /* 0x000fe2000000007d */
[C---:B------:R-:W-:Y:S03]  /*26c00*/  HMMA.16816.F32 R56, R80.reuse, R84, R56 ;  /* 0x000000545038723c */ /* 0x040fe60000001838 */
[----:B------:R-:W-:Y:S02]  /*26c10*/  LOP3.LUT R76, R124, 0xffff, RZ, 0xc0, !PT ;  /* 0x0000ffff7c4c7812 */ /* 0x000fe400078ec0ff */
[----:B------:R-:W-:Y:S02]  /*26c20*/  SHF.R.U32.HI R77, RZ, 0x10, R124 ;  /* 0x00000010ff4d7819 */ /* 0x000fe4000001167c */
[----:B------:R-:W-:Y:S01]  /*26c30*/  PRMT R128, R79, 0x5410, R199 ;  /* 0x000054104f807816 */ /* 0x000fe200000000c7 */
[-C--:B------:R-:W-:Y:S01]  /*26c40*/  HMMA.16816.F32 R60, R80, R86.reuse, R60 ;  /* 0x00000056503c723c */ /* 0x080fe2000000183c */
[----:B------:R-:W-:Y:S01]  /*26c50*/  @!P5 PRMT R111, R216, 0x5410, RZ ;  /* 0x00005410d86fd816 */ /* 0x000fe200000000ff */
[----:B------:R-:W1:Y:S01]  /*26c60*/  MUFU.EX2 R199, R247 ;  /* 0x000000f700c77308 */ /* 0x000e620000000800 */
[----:B------:R-:W-:Y:S02]  /*26c70*/  ISETP.GE.U32.AND P5, PT, R241, R130, PT ;  /* 0x00000082f100720c */ /* 0x000fe40003fa6070 */
[----:B------:R-:W-:Y:S01]  /*26c80*/  PRMT R130, R143, 0x5410, R78 ;  /* 0x000054108f827816 */ /* 0x000fe2000000004e */
[----:B------:R-:W-:Y:S01]  /*26c90*/  STG.E.U16 [R156.64+0x40], R111 ;  /* 0x0000406f9c007986 */ /* 0x000fe2000c101522 */
[----:B------:R-:W-:Y:S01]  /*26ca0*/  LOP3.LUT R79, R124, 0xff, RZ, 0xc0, !PT ;  /* 0x000000ff7c4f7812 */ /* 0x000fe200078ec0ff */
[----:B------:R-:W-:Y:S01]  /*26cb0*/  HMMA.16816.F32 R64, R72, R86, R64 ;  /* 0x000000564840723c */ /* 0x000fe20000001840 */
[----:B------:R-:W-:Y:S01]  /*26cc0*/  SHF.R.U32.HI R124, RZ, 0x18, R124 ;  /* 0x00000018ff7c7819 */ /* 0x000fe2000001167c */
[----:B------:R-:W1:Y:S02]  /*26cd0*/  LDSM.16.MT88.4 R72, [R172+0x6800] ;  /* 0x00680000ac48783b */ /* 0x000e640000004200 */
[----:B------:R-:W-:Y:S01]  /*26ce0*/  SHF.R.U32.HI R78, RZ, 0x8, R76 ;  /* 0x00000008ff4e7819 */ /* 0x000fe2000001164c */
[--C-:B------:R-:W-:Y:S01]  /*26cf0*/  HSET2.LE.AND R82, R130, R212.reuse, PT ;  /* 0x000000d482527233 */ /* 0x100fe20003803000 */
[----:B------:R-:W-:Y:S01]  /*26d00*/  LOP3.LUT R77, R77, 0xff, RZ, 0xc0, !PT ;  /* 0x000000ff4d4d7812 */ /* 0x000fe200078ec0ff */
[--C-:B------:R-:W-:Y:S01]  /*26d10*/  HSET2.LE.AND R83, R132, R212.reuse, PT ;  /* 0x000000d484537233 */ /* 0x100fe20003803000 */
[----:B------:R-:W-:Y:S01]  /*26d20*/  PRMT R84, R79, 0x5410, R78 ;  /* 0x000054104f547816 */ /* 0x000fe2000000004e */
[--C-:B------:R-:W-:Y:S03]  /*26d30*/  HSET2.LE.AND R78, R127, R212.reuse, PT ;  /* 0x000000d47f4e7233 */ /* 0x100fe60003803000 */
[----:B------:R-:W-:Y:S01]  /*26d40*/  PRMT R124, R77, 0x5410, R124 ;  /* 0x000054104d7c7816 */ /* 0x000fe2000000007c */
[--C-:B------:R-:W-:Y:S01]  /*26d50*/  HSET2.LE.AND R79, R128, R212.reuse, PT ;  /* 0x000000d4804f7233 */ /* 0x100fe20003803000 */
[----:B------:R-:W-:Y:S01]  /*26d60*/  LOP3.LUT R78, R78, R3, RZ, 0xc0, !PT ;  /* 0x000000034e4e7212 */ /* 0x000fe200078ec0ff */
[--C-:B------:R-:W-:Y:S01]  /*26d70*/  HSET2.LE.AND R76, R126, R212.reuse, PT ;  /* 0x000000d47e4c7233 */ /* 0x100fe20003803000 */
[----:B------:R-:W-:Y:S01]  /*26d80*/  LOP3.LUT R82, R82, R117, RZ, 0xc0, !PT ;  /* 0x0000007552527212 */ /* 0x000fe200078ec0ff */
[--C-:B------:R-:W-:Y:S01]  /*26d90*/  HSET2.LE.AND R77, R125, R212.reuse, PT ;  /* 0x000000d47d4d7233 */ /* 0x100fe20003803000 */
[----:B------:R-:W-:Y:S01]  /*26da0*/  LOP3.LUT R79, R79, R114, RZ, 0xc0, !PT ;  /* 0x000000724f4f7212 */ /* 0x000fe200078ec0ff */
[--C-:B------:R-:W-:Y:S01]  /*26db0*/  HSET2.LE.AND R81, R124, R212.reuse, PT ;  /* 0x000000d47c517233 */ /* 0x100fe20003803000 */
[----:B------:R-:W-:Y:S01]  /*26dc0*/  LOP3.LUT R76, R76, R2, RZ, 0xc0, !PT ;  /* 0x000000024c4c7212 */ /* 0x000fe200078ec0ff */
[--C-:B------:R-:W-:Y:S01]  /*26dd0*/  HSET2.LE.AND R80, R84, R212.reuse, PT ;  /* 0x000000d454507233 */ /* 0x100fe20003803000 */
[----:B------:R-:W-:Y:S02]  /*26de0*/  LOP3.LUT R77, R77, R108, RZ, 0xc0, !PT ;  /* 0x0000006c4d4d7212 */ /* 0x000fe400078ec0ff */
[----:B------:R-:W-:Y:S02]  /*26df0*/  @!P6 PRMT R112, R213, 0x5410, RZ ;  /* 0x00005410d570e816 */ /* 0x000fe400000000ff */
[----:B------:R-:W-:Y:S02]  /*26e00*/  LOP3.LUT R86, R131, 0xff, RZ, 0xc0, !PT ;  /* 0x000000ff83567812 */ /* 0x000fe400078ec0ff */
[----:B------:R-:W-:Y:S01]  /*26e10*/  LOP3.LUT R97, R159, UR7, R204, 0x96, !PT ;  /* 0x000000079f617c12 */ /* 0x000fe2000f8e96cc */
[-C--:B-1----:R-:W-:Y:S01]  /*26e20*/  HMMA.16816.F32 R4, R76, R88.reuse, R4 ;  /* 0x000000584c04723c */ /* 0x082fe20000001804 */
[----:B------:R-:W-:Y:S01]  /*26e30*/  STG.E.U16 [R152.64+0x52], R112 ;  /* 0x0000527098007986 */ /* 0x000fe2000c101522 */
[----:B------:R-:W-:Y:S02]  /*26e40*/  LOP3.LUT R80, R80, R115, RZ, 0xc0, !PT ;  /* 0x0000007350507212 */ /* 0x000fe400078ec0ff */
[----:B------:R-:W-:Y:S01]  /*26e50*/  LOP3.LUT R81, R81, R116, RZ, 0xc0, !PT ;  /* 0x0000007451517212 */ /* 0x000fe200078ec0ff */
[----:B------:R-:W-:Y:S01]  /*26e60*/  IMAD.WIDE.U32 R116, R209, -0x2daee0ad, RZ ;  /* 0xd2511f53d1747825 */ /* 0x000fe200078e00ff */
[----:B------:R-:W-:Y:S02]  /*26e70*/  LOP3.LUT R83, R83, R118, RZ, 0xc0, !PT ;  /* 0x0000007653537212 */ /* 0x000fe400078ec0ff */
[----:B------:R-:W-:Y:S02]  /*26e80*/  @!P5 PRMT R113, R214, 0x5410, RZ ;  /* 0x00005410d671d816 */ /* 0x000fe400000000ff */
[----:B------:R-:W-:Y:S02]  /*26e90*/  ISETP.GE.U32.AND P5, PT, R241, R137, PT ;  /* 0x00000089f100720c */ /* 0x000fe40003fa6070 */
[----:B------:R-:W-:Y:S01]  /*26ea0*/  LOP3.LUT R92, R117, UR7, R138, 0x96, !PT ;  /* 0x00000007755c7c12 */ /* 0x000fe2000f8e968a */
[C---:B------:R-:W-:Y:S01]  /*26eb0*/  HMMA.16816.F32 R8, R80.reuse, R88, R8 ;  /* 0x000000585008723c */ /* 0x040fe20000001808 */
[----:B------:R-:W-:Y:S01]  /*26ec0*/  STG.E.U16 [R152.64+0x50], R113 ;  /* 0x0000507198007986 */ /* 0x000fe2000c101522 */
[----:B------:R-:W-:Y:S02]  /*26ed0*/  LOP3.LUT R2, R148, 0xff, RZ, 0xc0, !PT ;  /* 0x000000ff94027812 */ /* 0x000fe400078ec0ff */
[C---:B------:R-:W-:Y:S01]  /*26ee0*/  PRMT R3, R101.reuse, 0x7632, R3 ;  /* 0x0000763265037816 */ /* 0x040fe20000000003 */
[----:B------:R-:W1:Y:S01]  /*26ef0*/  MUFU.EX2 R148, R248 ;  /* 0x000000f800947308 */ /* 0x000e620000000800 */
[----:B------:R-:W-:Y:S02]  /*26f00*/  PRMT R126, R2, 0x5410, R149 ;  /* 0x00005410027e7816 */ /* 0x000fe40000000095 */
[C---:B------:R-:W-:Y:S01]  /*26f10*/  LOP3.LUT R84, R92.reuse, 0xffff, RZ, 0xc0, !PT ;  /* 0x0000ffff5c547812 */ /* 0x040fe200078ec0ff */
[-C--:B------:R-:W-:Y:S03]  /*26f20*/  HMMA.16816.F32 R12, R80, R90.reuse, R12 ;  /* 0x0000005a500c723c */ /* 0x080fe6000000180c */
[----:B------:R-:W-:Y:S02]  /*26f30*/  SHF.R.U32.HI R84, RZ, 0x8, R84 ;  /* 0x00000008ff547819 */ /* 0x000fe40000011654 */
[----:B------:R-:W-:Y:S02]  /*26f40*/  PRMT R114, R101, 0x5410, R3 ;  /* 0x0000541065727816 */ /* 0x000fe40000000003 */
[--C-:B------:R-:W-:Y:S01]  /*26f50*/  SHF.R.U32.HI R88, RZ, 0x18, R92.reuse ;  /* 0x00000018ff587819 */ /* 0x100fe2000001165c */
[C---:B------:R-:W-:Y:S01]  /*26f60*/  HMMA.16816.F32 R16, R76.reuse, R90, R16 ;  /* 0x0000005a4c10723c */ /* 0x040fe20000001810 */
[----:B------:R-:W-:Y:S03]  /*26f70*/  LOP3.LUT R124, R92, 0xff, RZ, 0xc0, !PT ;  /* 0x000000ff5c7c7812 */ /* 0x000fe600078ec0ff */
[----:B------:R-:W-:Y:S02]  /*26f80*/  SHF.R.U32.HI R92, RZ, 0x10, R92 ;  /* 0x00000010ff5c7819 */ /* 0x000fe4000001165c */
[----:B------:R-:W-:Y:S02]  /*26f90*/  PRMT R108, R145, 0x7632, R108 ;  /* 0x00007632916c7816 */ /* 0x000fe4000000006c */
[-C--:B------:R-:W-:Y:S01]  /*26fa0*/  HMMA.16816.F32 R20, R76, R72.reuse, R20 ;  /* 0x000000484c14723c */ /* 0x080fe20000001814 */
[----:B------:R-:W-:Y:S03]  /*26fb0*/  F2FP.PACK_AB R150, R199, R150 ;  /* 0x00000096c796723e */ /* 0x000fe600000000ff */
[----:B------:R-:W-:Y:S01]  /*26fc0*/  LOP3.LUT R91, R129, 0xff, RZ, 0xc0, !PT ;  /* 0x000000ff815b7812 */ /* 0x000fe200078ec0ff */
[----:B-1----:R-:W-:Y:S01]  /*26fd0*/  FADD.FTZ R201, R148, R205 ;  /* 0x000000cd94c97221 */ /* 0x002fe20000010000 */
[----:B------:R-:W-:Y:S02]  /*26fe0*/  PRMT R149, R150, 0x7632, R149 ;  /* 0x0000763296957816 */ /* 0x000fe40000000095 */
[C---:B------:R-:W-:Y:S01]  /*26ff0*/  HMMA.16816.F32 R24, R80.reuse, R72, R24 ;  /* 0x000000485018723c */ /* 0x040fe20000001818 */
[----:B------:R-:W-:Y:S03]  /*27000*/  F2FP.PACK_AB R148, R198, R148 ;  /* 0x00000094c694723e */ /* 0x000fe600000000ff */
[----:B------:R-:W-:Y:S02]  /*27010*/  SHF.R.U32.HI R99, RZ, 0x18, R129 ;  /* 0x00000018ff637819 */ /* 0x000fe40000011681 */
[----:B------:R-:W-:Y:S02]  /*27020*/  PRMT R147, R148, 0x7632, R147 ;  /* 0x0000763294937816 */ /* 0x000fe40000000093 */
[----:B------:R-:W-:Y:S01]  /*27030*/  LOP3.LUT R72, R92, 0xff, RZ, 0xc0, !PT ;  /* 0x000000ff5c487812 */ /* 0x000fe200078ec0ff */
[-C--:B------:R-:W-:Y:S03]  /*27040*/  HMMA.16816.F32 R28, R80, R74.reuse, R28 ;  /* 0x0000004a501c723c */ /* 0x080fe6000000181c */
[----:B------:R-:W-:Y:S02]  /*27050*/  SHF.R.U32.HI R92, RZ, 0x18, R131 ;  /* 0x00000018ff5c7819 */ /* 0x000fe40000011683 */
[----:B------:R-:W-:Y:S02]  /*27060*/  LOP3.LUT R104, R116, 0xff, RZ, 0xc0, !PT ;  /* 0x000000ff74687812 */ /* 0x000fe400078ec0ff */
[----:B------:R-:W-:Y:S01]  /*27070*/  LOP3.LUT R115, R117, UR7, R138, 0x96, !PT ;  /* 0x0000000775737c12 */ /* 0x000fe2000f8e968a */
[C---:B------:R-:W-:Y:S01]  /*27080*/  HMMA.16816.F32 R32, R76.reuse, R74, R32 ;  /* 0x0000004a4c20723c */ /* 0x040fe20000001820 */
[----:B------:R-:W-:Y:S03]  /*27090*/  SHF.R.U32.HI R102, RZ, 0x10, R116 ;  /* 0x00000010ff667819 */ /* 0x000fe60000011674 */
[----:B------:R-:W-:Y:S01]  /*270a0*/  PRMT R141, R142, 0x7632, R141 ;  /* 0x000076328e8d7816 */ /* 0x000fe2000000008d */
[----:B---3--:R-:W-:Y:S05]  /*270b0*/  @!P3 HADD2 R136, -R101.H0_H0, -RZ.H0_H0 ;  /* 0xa00000ff6588b230 */ /* 0x008fea0000000900 */
[----:B------:R-:W-:Y:S02]  /*270c0*/  @!P3 STL.S16 [R1+0x70], R136 ;  /* 0x000070880100b387 */ /* 0x000fe40000100600 */
[----:B----4-:R-:W-:Y:S01]  /*270d0*/  @!P2 HADD2 R135, -R3.H0_H0, -RZ.H0_H0 ;  /* 0xa00000ff0387a230 */ /* 0x010fe20000000900 */
[----:B------:R-:W-:Y:S01]  /*270e0*/  PRMT R2, R136, 0x7610, R2 ;  /* 0x0000761088027816 */ /* 0x000fe20000000002 */
[----:B------:R1:W3:Y:S03]  /*270f0*/  LDL.S16 R89, [R1+0x5c] ;  /* 0x00005c0001597983 */ /* 0x0002e60000100600 */
[----:B------:R-:W-:Y:S01]  /*27100*/  @!P3 PRMT R101, R2, 0x5410, RZ ;  /* 0x000054100265b816 */ /* 0x000fe200000000ff */
[----:B------:R-:W-:Y:S01]  /*27110*/  @!P2 STL.S16 [R1+0x68], R135 ;  /* 0x000068870100a387 */ /* 0x000fe20000100600 */
[----:B------:R-:W-:Y:S02]  /*27120*/  LOP3.LUT R2, R131, 0xffff, RZ, 0xc0, !PT ;  /* 0x0000ffff83027812 */ /* 0x000fe400078ec0ff */
[----:B------:R-:W-:Y:S01]  /*27130*/  ISETP.GE.U32.AND P3, PT, R241, R88, PT ;  /* 0x00000058f100720c */ /* 0x000fe20003f66070 */
[----:B------:R-:W-:Y:S01]  /*27140*/  STG.E.U16 [R154.64+0x50], R101 ;  /* 0x000050659a007986 */ /* 0x000fe2000c101522 */
[----:B------:R-:W-:Y:S02]  /*27150*/  SHF.R.U32.HI R85, RZ, 0x8, R2 ;  /* 0x00000008ff557819 */ /* 0x000fe40000011602 */
[----:B------:R-:W-:Y:S02]  /*27160*/  LOP3.LUT R2, R84, 0xffff, RZ, 0xc0, !PT ;  /* 0x0000ffff54027812 */ /* 0x000fe400078ec0ff */
[----:B------:R-:W-:Y:S02]  /*27170*/  PRMT R87, R135, 0x7610, R87 ;  /* 0x0000761087577816 */ /* 0x000fe40000000057 */
[----:B------:R-:W-:Y:S02]  /*27180*/  ISETP.GE.U32.AND P6, PT, R241, R2, PT ;  /* 0x00000002f100720c */ /* 0x000fe40003fc6070 */
[----:B------:R-:W-:Y:S02]  /*27190*/  PRMT R2, R0, 0x7632, R2 ;  /* 0x0000763200027816 */ /* 0x000fe40000000002 */
[----:B------:R-:W-:Y:S02]  /*271a0*/  PRMT R125, R86, 0x5410, R85 ;  /* 0x00005410567d7816 */ /* 0x000fe40000000055 */
[----:B------:R-:W-:Y:S02]  /*271b0*/  @!P2 PRMT R3, R87, 0x5410, RZ ;  /* 0x000054105703a816 */ /* 0x000fe400000000ff */
[----:B------:R-:W4:Y:S01]  /*271c0*/  LDSM.16.MT88.4 R84, [R170+0x6800] ;  /* 0x00680000aa54783b */ /* 0x000f220000004200 */
[----:B------:R-:W-:Y:S07]  /*271d0*/  PRMT R96, R0, 0x5410, R2 ;  /* 0x0000541000607816 */ /* 0x000fee0000000002 */
[----:B------:R-:W-:Y:S01]  /*271e0*/  STG.E.U16 [R154.64+0x52], R3 ;  /* 0x000052039a007986 */ /* 0x000fe2000c101522 */
[-C--:B----4-:R-:W-:Y:S01]  /*271f0*/  HMMA.16816.F32 R36, R76, R84.reuse, R36 ;  /* 0x000000544c24723c */ /* 0x090fe20000001824 */
[----:B--2---:R-:W-:Y:S07]  /*27200*/  @!P0 HADD2 R133, -R2.H0_H0, -RZ.H0_H0 ;  /* 0xa00000ff02858230 */ /* 0x004fee0000000900 */
[C---:B------:R-:W-:Y:S01]  /*27210*/  HMMA.16816.F32 R40, R80.reuse, R84, R40 ;  /* 0x000000545028723c */ /* 0x040fe20000001828 */
[----:B------:R-:W-:Y:S06]  /*27220*/  PRMT R88, R133, 0x7610, R88 ;  /* 0x0000761085587816 */ /* 0x000fec0000000058 */
[----:B------:R-:W-:Y:S01]  /*27230*/  SHF.R.U32.HI R84, RZ, 0x18, R97 ;  /* 0x00000018ff547819 */ /* 0x000fe20000011661 */
[-C--:B------:R-:W-:Y:S01]  /*27240*/  HMMA.16816.F32 R44, R80, R86.reuse, R44 ;  /* 0x00000056502c723c */ /* 0x080fe2000000182c */
[----:B------:R-:W-:Y:S03]  /*27250*/  @!P0 PRMT R2, R88, 0x5410, RZ ;  /* 0x0000541058028816 */ /* 0x000fe600000000ff */
[----:B------:R-:W-:Y:S02]  /*27260*/  LOP3.LUT R88, R129, 0xffff, RZ, 0xc0, !PT ;  /* 0x0000ffff81587812 */ /* 0x000fe400078ec0ff */
[----:B------:R-:W-:Y:S02]  /*27270*/  STG.E.U16 [R160.64+0x50], R2 ;  /* 0x00005002a0007986 */ /* 0x000fe4000c101522 */
[C---:B------:R-:W-:Y:S01]  /*27280*/  HMMA.16816.F32 R48, R76.reuse, R86, R48 ;  /* 0x000000564c30723c */ /* 0x040fe20000001830 */
[----:B------:R-:W-:Y:S04]  /*27290*/  SHF.R.U32.HI R88, RZ, 0x8, R88 ;  /* 0x00000008ff587819 */ /* 0x000fe80000011658 */
[----:B------:R-:W-:Y:S02]  /*272a0*/  PRMT R118, R91, 0x5410, R88 ;  /* 0x000054105b767816 */ /* 0x000fe40000000058 */
[--C-:B------:R-:W-:Y:S02]  /*272b0*/  HSET2.LE.AND R87, R166, R212.reuse, PT ;  /* 0x000000d4a6577233 */ /* 0x100fe40003803000 */
[----:B------:R-:W2:Y:S03]  /*272c0*/  MUFU.EX2 R166, R178 ;  /* 0x000000b200a67308 */ /* 0x000ea60000000800 */
[----:B------:R-:W-:Y:S01]  /*272d0*/  LOP3.LUT R87, R87, R114, RZ, 0xc0, !PT ;  /* 0x0000007257577212 */ /* 0x000fe200078ec0ff */
[----:B------:R-:W-:Y:S05]  /*272e0*/  @!P1 HADD2 R134, -R0.H0_H0, -RZ.H0_H0 ;  /* 0xa00000ff00869230 */ /* 0x000fea0000000900 */
[----:B------:R-:W-:Y:S01]  /*272f0*/  @!P1 STL.S16 [R1+0x50], R134 ;  /* 0x0000508601009387 */ /* 0x000fe20000100600 */
[----:B------:R-:W-:Y:S03]  /*27300*/  PRMT R90, R134, 0x7610, R90 ;  /* 0x00007610865a7816 */ /* 0x000fe6000000005a */
[----:B------:R4:W-:Y:S01]  /*27310*/  @!P0 STL.S16 [R1+0x60], R133 ;  /* 0x0000608501008387 */ /* 0x0009e20000100600 */
[----:B------:R-:W-:Y:S02]  /*27320*/  ISETP.GE.U32.AND P0, PT, R241, R72, PT ;  /* 0x00000048f100720c */ /* 0x000fe40003f06070 */
[----:B------:R-:W-:Y:S02]  /*27330*/  LOP3.LUT R72, R97, 0xff, RZ, 0xc0, !PT ;  /* 0x000000ff61487812 */ /* 0x000fe400078ec0ff */
[----:B------:R-:W-:Y:S02]  /*27340*/  @!P1 PRMT R0, R90, 0x5410, RZ ;  /* 0x000054105a009816 */ /* 0x000fe400000000ff */
[----:B------:R-:W-:Y:S02]  /*27350*/  ISETP.GE.U32.AND P2, PT, R241, R72, PT ;  /* 0x00000048f100720c */ /* 0x000fe40003f46070 */
[----:B------:R-:W-:Y:S01]  /*27360*/  SHF.R.U32.HI R90, RZ, 0x10, R129 ;  /* 0x00000010ff5a7819 */ /* 0x000fe20000011681 */
[----:B------:R-:W-:Y:S03]  /*27370*/  STG.E.U16 [R160.64+0x4e], R0 ;  /* 0x00004e00a0007986 */ /* 0x000fe6000c101522 */
[----:B------:R-:W-:Y:S02]  /*27380*/  LOP3.LUT R98, R90, 0xff, RZ, 0xc0, !PT ;  /* 0x000000ff5a627812 */ /* 0x000fe400078ec0ff */
[----:B------:R-:W-:Y:S02]  /*27390*/  LOP3.LUT R90, R97, 0xffff, RZ, 0xc0, !PT ;  /* 0x0000ffff615a7812 */ /* 0x000fe400078ec0ff */
[----:B------:R-:W-:Y:S02]  /*273a0*/  PRMT R99, R98, 0x5410, R99 ;  /* 0x0000541062637816 */ /* 0x000fe40000000063 */
[----:B------:R-:W-:Y:S04]  /*273b0*/  SHF.R.U32.HI R88, RZ, 0x8, R90 ;  /* 0x00000008ff587819 */ /* 0x000fe8000001165a */
[----:B------:R-:W-:Y:S01]  /*273c0*/  LOP3.LUT R88, R88, 0xffff, RZ, 0xc0, !PT ;  /* 0x0000ffff58587812 */ /* 0x000fe200078ec0ff */
[----:B----4-:R1:W2:Y:S03]  /*273d0*/  LDL.S16 R133, [R1+0x6c] ;  /* 0x00006c0001857983 */ /* 0x0102a60000100600 */
[----:B------:R-:W-:Y:S01]  /*273e0*/  ISETP.GE.U32.AND P1, PT, R241, R88, PT ;  /* 0x00000058f100720c */ /* 0x000fe20003f26070 */
[----:B---3--:R-:W-:Y:S05]  /*273f0*/  @!P4 HADD2 R89, -R93.H0_H0, -RZ.H0_H0 ;  /* 0xa00000ff5d59c230 */ /* 0x008fea0000000900 */
[----:B------:R3:W-:Y:S01]  /*27400*/  @!P4 STL.S16 [R1+0x5c], R89 ;  /* 0x00005c590100c387 */ /* 0x0007e20000100600 */
[----:B------:R-:W-:Y:S03]  /*27410*/  PRMT R73, R89, 0x7610, R73 ;  /* 0x0000761059497816 */ /* 0x000fe60000000049 */
[----:B------:R1:W4:Y:S01]  /*27420*/  LDL.S16 R132, [R1+0x58] ;  /* 0x0000580001847983 */ /* 0x0003220000100600 */
[----:B------:R-:W-:Y:S02]  /*27430*/  @!P4 PRMT R93, R73, 0x5410, RZ ;  /* 0x00005410495dc816 */ /* 0x000fe400000000ff */
[----:B------:R-:W-:Y:S01]  /*27440*/  ISETP.GE.U32.AND P4, PT, R241, R124, PT ;  /* 0x0000007cf100720c */ /* 0x000fe20003f86070 */
[----:B------:R1:W4:Y:S04]  /*27450*/  LDL.S16 R130, [R1+0x54] ;  /* 0x0000540001827983 */ /* 0x0003280000100600 */
[----:B------:R1:W4:Y:S04]  /*27460*/  LDL.S16 R128, [R1+0x4c] ;  /* 0x00004c0001807983 */ /* 0x0003280000100600 */
[----:B------:R1:W4:Y:S04]  /*27470*/  LDL.S16 R127, [R1+0x64] ;  /* 0x00006400017f7983 */ /* 0x0003280000100600 */
[----:B------:R-:W1:Y:S01]  /*27480*/  LDSM.16.MT88.4 R72, [R171+0x6800] ;  /* 0x00680000ab48783b */ /* 0x000e620000004200 */
[----:B---3--:R-:W-:Y:S07]  /*27490*/  SHF.R.U32.HI R89, RZ, 0x10, R131 ;  /* 0x00000010ff597819 */ /* 0x008fee0000011683 */
[----:B------:R-:W-:Y:S01]  /*274a0*/  STG.E.U16 [R156.64+0x50], R93 ;  /* 0x0000505d9c007986 */ /* 0x000fe2000c101522 */
[----:B------:R-:W-:Y:S04]  /*274b0*/  LOP3.LUT R89, R89, 0xff, RZ, 0xc0, !PT ;  /* 0x000000ff59597812 */ /* 0x000fe800078ec0ff */
[--C-:B------:R-:W-:Y:S02]  /*274c0*/  PRMT R100, R89, 0x5410, R92.reuse ;  /* 0x0000541059647816 */ /* 0x100fe4000000005c */
[----:B------:R-:W-:Y:S02]  /*274d0*/  PRMT R92, R145, 0x7610, R92 ;  /* 0x00007610915c7816 */ /* 0x000fe4000000005c */
[----:B------:R-:W-:Y:S02]  /*274e0*/  PRMT R145, R146, 0x7632, R145 ;  /* 0x0000763292917816 */ /* 0x000fe40000000091 */
[----:B------:R-:W-:Y:S01]  /*274f0*/  PRMT R98, R92, 0x5410, R108 ;  /* 0x000054105c627816 */ /* 0x000fe2000000006c */
[-C--:B-1----:R-:W-:Y:S08]  /*27500*/  HMMA.16816.F32 R52, R76, R72.reuse, R52 ;  /* 0x000000484c34723c */ /* 0x082ff00000001834 */
[C---:B------:R-:W-:Y:S08]  /*27510*/  HMMA.16816.F32 R56, R80.reuse, R72, R56 ;  /* 0x000000485038723c */ /* 0x040ff00000001838 */
[-C--:B------:R-:W-:Y:S07]  /*27520*/  HMMA.16816.F32 R60, R80, R74.reuse, R60 ;  /* 0x0000004a503c723c */ /* 0x080fee000000183c */
[--C-:B------:R-:W-:Y:S01]  /*27530*/  HSET2.LE.AND R80, R118, R212.reuse, PT ;  /* 0x000000d476507233 */ /* 0x100fe20003803000 */
[----:B------:R-:W-:Y:S01]  /*27540*/  HMMA.16816.F32 R64, R76, R74, R64 ;  /* 0x0000004a4c40723c */ /* 0x000fe20000001840 */
[--C-:B------:R-:W-:Y:S03]  /*27550*/  HSET2.LE.AND R83, R126, R212.reuse, PT ;  /* 0x000000d47e537233 */ /* 0x100fe60003803000 */
[--C-:B------:R-:W-:Y:S01]  /*27560*/  HSET2.LE.AND R81, R99, R212.reuse, PT ;  /* 0x000000d463517233 */ /* 0x100fe20003803000 */
[----:B------:R-:W-:Y:S01]  /*27570*/  LOP3.LUT R80, R80, R122, RZ, 0xc0, !PT ;  /* 0x0000007a50507212 */ /* 0x000fe200078ec0ff */
[--C-:B------:R-:W-:Y:S01]  /*27580*/  HSET2.LE.AND R82, R144, R212.reuse, PT ;  /* 0x000000d490527233 */ /* 0x100fe20003803000 */
[----:B------:R-:W-:Y:S02]  /*27590*/  LOP3.LUT R83, R83, R95, RZ, 0xc0, !PT ;  /* 0x0000005f53537212 */ /* 0x000fe400078ec0ff */
[----:B------:R-:W-:Y:S03]  /*275a0*/  LOP3.LUT R81, R81, R123, RZ, 0xc0, !PT ;  /* 0x0000007b51517212 */ /* 0x000fe600078ec0ff */
[----:B------:R-:W-:Y:S02]  /*275b0*/  LOP3.LUT R82, R82, R96, RZ, 0xc0, !PT ;  /* 0x0000006052527212 */ /* 0x000fe400078ec0ff */
[----:B------:R-:W-:Y:S02]  /*275c0*/  LOP3.LUT R76, R116, 0xffff, RZ, 0xc0, !PT ;  /* 0x0000ffff744c7812 */ /* 0x000fe400078ec0ff */
[----:B------:R-:W-:Y:S02]  /*275d0*/  SHF.R.U32.HI R77, RZ, 0x18, R116 ;  /* 0x00000018ff4d7819 */ /* 0x000fe40000011674 */
[----:B------:R-:W-:Y:S02]  /*275e0*/  SHF.R.U32.HI R76, RZ, 0x8, R76 ;  /* 0x00000008ff4c7819 */ /* 0x000fe4000001164c */
[----:B------:R-:W-:Y:S02]  /*275f0*/  PRMT R95, R148, 0x5410, R147 ;  /* 0x00005410945f7816 */ /* 0x000fe40000000093 */
[----:B------:R-:W-:Y:S02]  /*27600*/  LOP3.LUT R76, R76, 0xffff, RZ, 0xc0, !PT ;  /* 0x0000ffff4c4c7812 */ /* 0x000fe400078ec0ff */
[----:B------:R-:W-:Y:S02]  /*27610*/  LOP3.LUT R99, R116, 0xffff, RZ, 0xc0, !PT ;  /* 0x0000ffff74637812 */ /* 0x000fe400078ec0ff */
[----:B------:R-:W-:Y:S02]  /*27620*/  LOP3.LUT R96, R159, UR7, R204, 0x96, !PT ;  /* 0x000000079f607c12 */ /* 0x000fe4000f8e96cc */
[----:B--2---:R-:W-:Y:S04]  /*27630*/  F2FP.PACK_AB R144, R166, R167 ;  /* 0x000000a7a690723e */ /* 0x004fe800000000ff */
[----:B------:R-:W-:Y:S01]  /*27640*/  PRMT R143, R144, 0x7632, R143 ;  /* 0x00007632908f7816 */ /* 0x000fe2000000008f */
[----:B------:R-:W-:Y:S05]  /*27650*/  @!P5 HADD2 R133, -R94.H0_H0, -RZ.H0_H0 ;  /* 0xa00000ff5e85d230 */ /* 0x000fea0000000900 */
[----:B------:R-:W-:Y:S01]  /*27660*/  @!P5 STL.S16 [R1+0x6c], R133 ;  /* 0x00006c850100d387 */ /* 0x000fe20000100600 */
[----:B------:R-:W-:Y:S04]  /*27670*/  PRMT R90, R133, 0x7610, R90 ;  /* 0x00007610855a7816 */ /* 0x000fe8000000005a */
[----:B------:R-:W-:Y:S02]  /*27680*/  @!P5 PRMT R94, R90, 0x5410, RZ ;  /* 0x000054105a5ed816 */ /* 0x000fe400000000ff */
[----:B------:R-:W-:Y:S02]  /*27690*/  ISETP.GE.U32.AND P5, PT, R241, R84, PT ;  /* 0x00000054f100720c */ /* 0x000fe40003fa6070 */
[----:B------:R-:W-:Y:S01]  /*276a0*/  SHF.R.U32.HI R84, RZ, 0x10, R116 ;  /* 0x00000010ff547819 */ /* 0x000fe20000011674 */
[----:B------:R-:W-:Y:S03]  /*276b0*/  STG.E.U16 [R156.64+0x52], R94 ;  /* 0x0000525e9c007986 */ /* 0x000fe6000c101522 */
[----:B------:R-:W-:Y:S02]  /*276c0*/  LOP3.LUT R202, R84, 0xff, RZ, 0xc0, !PT ;  /* 0x000000ff54ca7812 */ /* 0x000fe400078ec0ff */
[----:B------:R-:W-:Y:S02]  /*276d0*/  SHF.R.U32.HI R84, RZ, 0x10, R97 ;  /* 0x00000010ff547819 */ /* 0x000fe40000011661 */
[----:B------:R-:W-:Y:S02]  /*276e0*/  PRMT R97, R150, 0x5410, R149 ;  /* 0x0000541096617816 */ /* 0x000fe40000000095 */
[----:B------:R-:W-:Y:S01]  /*276f0*/  LOP3.LUT R72, R84, 0xff, RZ, 0xc0, !PT ;  /* 0x000000ff54487812 */ /* 0x000fe200078ec0ff */
[--C-:B------:R-:W-:Y:S05]  /*27700*/  HSET2.LE.AND R84, R125, R212.reuse, PT ;  /* 0x000000d47d547233 */ /* 0x100fea0003803000 */
[----:B------:R-:W-:Y:S01]  /*27710*/  LOP3.LUT R84, R84, R119, RZ, 0xc0, !PT ;  /* 0x0000007754547212 */ /* 0x000fe200078ec0ff */
[----:B----4-:R-:W-:Y:S02]  /*27720*/  @!P4 HADD2 R132, -R92.H0_H0, -RZ.H0_H0 ;  /* 0xa00000ff5c84c230 */ /* 0x010fe40000000900 */
[----:B------:R-:W-:Y:S03]  /*27730*/  @!P6 HADD2 R130, -R108.H0_H0, -RZ.H0_H0 ;  /* 0xa00000ff6c82e230 */ /* 0x000fe60000000900 */
[----:B------:R-:W-:Y:S01]  /*27740*/  @!P4 STL.S16 [R1+0x58], R132 ;  /* 0x000058840100c387 */ /* 0x000fe20000100600 */
[----:B------:R-:W-:Y:S01]  /*27750*/  PRMT R89, R132, 0x7610, R89 ;  /* 0x0000761084597816 */ /* 0x000fe20000000059 */
[----:B------:R-:W-:Y:S02]  /*27760*/  @!P0 HADD2 R128, -R150.H0_H0, -RZ.H0_H0 ;  /* 0xa00000ff96808230 */ /* 0x000fe40000000900 */
[----:B------:R-:W-:Y:S01]  /*27770*/  LDSM.16.MT88.4 R132, [R169+0x7800] ;  /* 0x00780000a984783b */ /* 0x000fe20000004200 */
[----:B------:R-:W-:Y:S01]  /*27780*/  PRMT R88, R130, 0x7610, R88 ;  /* 0x0000761082587816 */ /* 0x000fe20000000058 */
[----:B------:R-:W-:Y:S01]  /*27790*/  @!P3 HADD2 R127, -R149.H0_H0, -RZ.H0_H0 ;  /* 0xa00000ff957fb230 */ /* 0x000fe20000000900 */
[----:B------:R-:W-:Y:S02]  /*277a0*/  @!P4 PRMT R92, R89, 0x5410, RZ ;  /* 0x00005410595cc816 */ /* 0x000fe400000000ff */
[----:B------:R-:W-:Y:S03]  /*277b0*/  @!P6 PRMT R108, R88, 0x5410, RZ ;  /* 0x00005410586ce816 */ /* 0x000fe600000000ff */
[----:B------:R-:W1:Y:S01]  /*277c0*/  LDSM.16.MT88.4 R88, [R169+0x7000] ;  /* 0x00700000a958783b */ /* 0x000e620000004200 */
[----:B------:R-:W-:Y:S02]  /*277d0*/  PRMT R86, R127, 0x7610, R86 ;  /* 0x000076107f567816 */ /* 0x000fe40000000056 */
[----:B------:R-:W-:Y:S02]  /*277e0*/  ISETP.GE.U32.AND P4, PT, R241, R76, PT ;  /* 0x0000004cf100720c */ /* 0x000fe40003f86070 */
[----:B------:R-:W-:Y:S01]  /*277f0*/  @!P3 PRMT R149, R86, 0x5410, RZ ;  /* 0x000054105695b816 */ /* 0x000fe200000000ff */
[--C-:B------:R-:W-:Y:S01]  /*27800*/  HSET2.LE.AND R86, R165, R212.reuse, PT ;  /* 0x000000d4a5567233 */ /* 0x100fe20003803000 */
[----:B------:R-:W-:Y:S01]  /*27810*/  PRMT R85, R128, 0x7610, R85 ;  /* 0x0000761080557816 */ /* 0x000fe20000000055 */
[----:B------:R-:W-:Y:S01]  /*27820*/  STG.E.U16 [R152.64+0x60], R92 ;  /* 0x0000605c98007986 */ /* 0x000fe2000c101522 */
[----:B------:R-:W2:Y:S02]  /*27830*/  MUFU.EX2 R165, R177 ;  /* 0x000000b100a57308 */ /* 0x000ea40000000800 */
[----:B------:R-:W-:Y:S01]  /*27840*/  @!P0 PRMT R150, R85, 0x5410, RZ ;  /* 0x0000541055968816 */ /* 0x000fe200000000ff */
[----:B------:R-:W-:Y:S01]  /*27850*/  @!P6 STL.S16 [R1+0x54], R130 ;  /* 0x000054820100e387 */ /* 0x000fe20000100600 */
[--C-:B------:R-:W-:Y:S01]  /*27860*/  HSET2.LE.AND R85, R100, R212.reuse, PT ;  /* 0x000000d464557233 */ /* 0x100fe20003803000 */
[----:B------:R-:W-:Y:S02]  /*27870*/  LOP3.LUT R86, R86, R121, RZ, 0xc0, !PT ;  /* 0x0000007956567212 */ /* 0x000fe400078ec0ff */
[----:B------:R-:W-:Y:S01]  /*27880*/  @!P0 STL.S16 [R1+0x4c], R128 ;  /* 0x00004c8001008387 */ /* 0x000fe20000100600 */
[----:B------:R-:W-:Y:S02]  /*27890*/  ISETP.GE.U32.AND P0, PT, R241, R72, PT ;  /* 0x00000048f100720c */ /* 0x000fe40003f06070 */
[----:B------:R-:W-:Y:S01]  /*278a0*/  LOP3.LUT R85, R85, R120, RZ, 0xc0, !PT ;  /* 0x0000007855557212 */ /* 0x000fe200078ec0ff */
[----:B------:R3:W-:Y:S01]  /*278b0*/  @!P3 STL.S16 [R1+0x64], R127 ;  /* 0x0000647f0100b387 */ /* 0x0007e20000100600 */
[C---:B------:R-:W-:Y:S02]  /*278c0*/  ISETP.GE.U32.AND P6, PT, R241.reuse, R77, PT ;  /* 0x0000004df100720c */ /* 0x040fe40003fc6070 */
[----:B------:R-:W-:Y:S01]  /*278d0*/  LOP3.LUT R100, R116, 0xff, RZ, 0xc0, !PT ;  /* 0x000000ff74647812 */ /* 0x000fe200078ec0ff */
[----:B------:R4:W4:Y:S01]  /*278e0*/  LDL.S16 R125, [R1+0x38] ;  /* 0x00003800017d7983 */ /* 0x0009220000100600 */
[----:B------:R-:W-:Y:S03]  /*278f0*/  SHF.R.U32.HI R116, RZ, 0x18, R116 ;  /* 0x00000018ff747819 */ /* 0x000fe60000011674 */
[----:B------:R4:W4:Y:S04]  /*27900*/  LDL.S16 R124, [R1+0x44] ;  /* 0x00004400017c7983 */ /* 0x0009280000100600 */
[----:B------:R4:W4:Y:S01]  /*27910*/  LDL.S16 R103, [R1+0x40] ;  /* 0x0000400001677983 */ /* 0x0009220000100600 */
[----:B--2---:R-:W-:Y:S03]  /*27920*/  F2FP.PACK_AB R140, R164, R165 ;  /* 0x000000a5a48c723e */ /* 0x004fe600000000ff */
[----:B------:R-:W2:Y:S01]  /*27930*/  LDSM.16.MT88.4 R72, [R172+0x7000] ;  /* 0x00700000ac48783b */ /* 0x000ea20000004200 */
[----:B------:R-:W-:Y:S01]  /*27940*/  PRMT R3, R140, 0x7632, R3 ;  /* 0x000076328c037816 */ /* 0x000fe20000000003 */
[-C--:B-1----:R-:W-:Y:S06]  /*27950*/  HMMA.16816.F32 R4, R84, R88.reuse, R4 ;  /* 0x000000585404723c */ /* 0x082fec0000001804 */
[----:B------:R-:W-:Y:S02]  /*27960*/  STG.E.U16 [R152.64+0x62], R108 ;  /* 0x0000626c98007986 */ /* 0x000fe4000c101522 */
[C---:B------:R-:W-:Y:S02]  /*27970*/  HMMA.16816.F32 R8, R80.reuse, R88, R8 ;  /* 0x000000585008723c */ /* 0x040fe40000001808 */
[----:B---3--:R1:W3:Y:S04]  /*27980*/  LDL.S16 R127, [R1+0x3c] ;  /* 0x00003c00017f7983 */ /* 0x0082e80000100600 */
[----:B------:R-:W-:Y:S01]  /*27990*/  STG.E.U16 [R154.64+0x60], R150 ;  /* 0x000060969a007986 */ /* 0x000fe2000c101522 */
[----:B------:R-:W-:Y:S01]  /*279a0*/  PRMT R89, R146, 0x5410, R145 ;  /* 0x0000541092597816 */ /* 0x000fe20000000091 */
[-C--:B------:R-:W-:Y:S02]  /*279b0*/  HMMA.16816.F32 R12, R80, R90.reuse, R12 ;  /* 0x0000005a500c723c */ /* 0x080fe4000000180c */
[----:B------:R-:W-:Y:S02]  /*279c0*/  STG.E.U16 [R154.64+0x62], R149 ;  /* 0x000062959a007986 */ /* 0x000fe4000c101522 */
[----:B------:R-:W-:Y:S04]  /*279d0*/  SHF.R.U32.HI R88, RZ, 0x8, R99 ;  /* 0x00000008ff587819 */ /* 0x000fe80000011663 */
[C---:B------:R-:W-:Y:S07]  /*279e0*/  HMMA.16816.F32 R16, R84.reuse, R90, R16 ;  /* 0x0000005a5410723c */ /* 0x040fee0000001810 */
[----:B------:R-:W-:Y:S04]  /*279f0*/  LOP3.LUT R90, R158, 0xff, RZ, 0xc0, !PT ;  /* 0x000000ff9e5a7812 */ /* 0x000fe800078ec0ff */
[----:B------:R-:W-:Y:S01]  /*27a00*/  ISETP.GE.U32.AND P3, PT, R241, R90, PT ;  /* 0x0000005af100720c */ /* 0x000fe20003f66070 */
[-C--:B--2---:R-:W-:Y:S01]  /*27a10*/  HMMA.16816.F32 R20, R84, R72.reuse, R20 ;  /* 0x000000485414723c */ /* 0x084fe20000001814 */
[----:B------:R-:W-:Y:S07]  /*27a20*/  LOP3.LUT R90, R102, 0xff, RZ, 0xc0, !PT ;  /* 0x000000ff665a7812 */ /* 0x000fee00078ec0ff */
[C---:B------:R-:W-:Y:S07]  /*27a30*/  HMMA.16816.F32 R24, R80.reuse, R72, R24 ;  /* 0x000000485018723c */ /* 0x040fee0000001818 */
[----:B------:R-:W-:Y:S01]  /*27a40*/  LOP3.LUT R72, R158, 0xffff, RZ, 0xc0, !PT ;  /* 0x0000ffff9e487812 */ /* 0x000fe200078ec0ff */
[-C--:B------:R-:W-:Y:S04]  /*27a50*/  HMMA.16816.F32 R28, R80, R74.reuse, R28 ;  /* 0x0000004a501c723c */ /* 0x080fe8000000181c */
[----:B------:R-:W-:Y:S04]  /*27a60*/  SHF.R.U32.HI R72, RZ, 0x8, R72 ;  /* 0x00000008ff487819 */ /* 0x000fe80000011648 */
[C---:B------:R-:W-:Y:S01]  /*27a70*/  HMMA.16816.F32 R32, R84.reuse, R74, R32 ;  /* 0x0000004a5420723c */ /* 0x040fe20000001820 */
[----:B----4-:R-:W-:Y:S03]  /*27a80*/  @!P1 HADD2 R125, -R147.H0_H0, -RZ.H0_H0 ;  /* 0xa00000ff937d9230 */ /* 0x010fe60000000900 */
[----:B------:R-:W-:Y:S02]  /*27a90*/  @!P0 HADD2 R124, -R146.H0_H0, -RZ.H0_H0 ;  /* 0xa00000ff927c8230 */ /* 0x000fe40000000900 */
[----:B------:R-:W-:Y:S01]  /*27aa0*/  PRMT R78, R125, 0x7610, R78 ;  /* 0x000076107d4e7816 */ /* 0x000fe2000000004e */
[----:B------:R-:W-:Y:S05]  /*27ab0*/  @!P5 HADD2 R103, -R145.H0_H0, -RZ.H0_H0 ;  /* 0xa00000ff9167d230 */ /* 0x000fea0000000900 */
[----:B------:R-:W-:Y:S02]  /*27ac0*/  @!P1 PRMT R147, R78, 0x5410, RZ ;  /* 0x000054104e939816 */ /* 0x000fe400000000ff */
[----:B------:R-:W-:Y:S02]  /*27ad0*/  PRMT R105, R124, 0x7610, R105 ;  /* 0x000076107c697816 */ /* 0x000fe40000000069 */
[----:B------:R-:W-:Y:S01]  /*27ae0*/  PRMT R91, R103, 0x7610, R91 ;  /* 0x00007610675b7816 */ /* 0x000fe2000000005b */
[----:B------:R-:W-:Y:S01]  /*27af0*/  STG.E.U16 [R160.64+0x60], R147 ;  /* 0x00006093a0007986 */ /* 0x000fe2000c101522 */
[----:B------:R-:W-:Y:S02]  /*27b00*/  @!P0 PRMT R146, R105, 0x5410, RZ ;  /* 0x0000541069928816 */ /* 0x000fe400000000ff */
[----:B------:R-:W-:Y:S02]  /*27b10*/  PRMT R105, R100, 0x5410, R88 ;  /* 0x0000541064697816 */ /* 0x000fe40000000058 */
[C---:B------:R-:W-:Y:S02]  /*27b20*/  LOP3.LUT R88, R158.reuse, 0xffff, RZ, 0xc0, !PT ;  /* 0x0000ffff9e587812 */ /* 0x040fe400078ec0ff */
[----:B------:R-:W2:Y:S01]  /*27b30*/  MUFU.EX2 R159, R173 ;  /* 0x000000ad009f7308 */ /* 0x000ea20000000800 */
[----:B------:R-:W-:Y:S01]  /*27b40*/  @!P5 PRMT R145, R91, 0x5410, RZ ;  /* 0x000054105b91d816 */ /* 0x000fe200000000ff */
[--C-:B------:R-:W-:Y:S01]  /*27b50*/  HSET2.LE.AND R102, R105, R212.reuse, PT ;  /* 0x000000d469667233 */ /* 0x100fe20003803000 */
[----:B------:R-:W-:Y:S01]  /*27b60*/  SHF.R.U32.HI R73, RZ, 0x8, R88 ;  /* 0x00000008ff497819 */ /* 0x000fe20000011658 */
[----:B---3--:R-:W-:Y:S01]  /*27b70*/  @!P2 HADD2 R127, -R148.H0_H0, -RZ.H0_H0 ;  /* 0xa00000ff947fa230 */ /* 0x008fe20000000900 */
[----:B------:R-:W-:Y:S02]  /*27b80*/  LOP3.LUT R88, R158, 0xff, RZ, 0xc0, !PT ;  /* 0x000000ff9e587812 */ /* 0x000fe400078ec0ff */
[----:B------:R-:W-:Y:S02]  /*27b90*/  LOP3.LUT R73, R73, 0xffff, RZ, 0xc0, !PT ;  /* 0x0000ffff49497812 */ /* 0x000fe400078ec0ff */
[----:B------:R-:W-:Y:S01]  /*27ba0*/  @!P2 STL.S16 [R1+0x3c], R127 ;  /* 0x00003c7f0100a387 */ /* 0x000fe20000100600 */
[----:B------:R-:W-:Y:S02]  /*27bb0*/  PRMT R79, R127, 0x7610, R79 ;  /* 0x000076107f4f7816 */ /* 0x000fe4000000004f */
[----:B------:R-:W-:Y:S01]  /*27bc0*/  PRMT R106, R88, 0x5410, R72 ;  /* 0x00005410586a7816 */ /* 0x000fe20000000048 */
[----:B------:R-:W-:Y:S01]  /*27bd0*/  @!P1 STL.S16 [R1+0x38], R125 ;  /* 0x0000387d01009387 */ /* 0x000fe20000100600 */
[----:B------:R-:W-:Y:S02]  /*27be0*/  @!P2 PRMT R148, R79, 0x5410, RZ ;  /* 0x000054104f94a816 */ /* 0x000fe400000000ff */
[C---:B------:R-:W-:Y:S01]  /*27bf0*/  ISETP.GE.U32.AND P2, PT, R241.reuse, R73, PT ;  /* 0x00000049f100720c */ /* 0x040fe20003f46070 */
[----:B------:R-:W3:Y:S01]  /*27c00*/  LDSM.16.MT88.4 R76, [R170+0x7000] ;  /* 0x00700000aa4c783b */ /* 0x000ee20000004200 */
[----:B------:R-:W-:Y:S02]  /*27c10*/  ISETP.GE.U32.AND P1, PT, R241, R104, PT ;  /* 0x00000068f100720c */ /* 0x000fe40003f26070 */
[--C-:B------:R-:W-:Y:S02]  /*27c20*/  SHF.R.U32.HI R88, RZ, 0x10, R158.reuse ;  /* 0x00000010ff587819 */ /* 0x100fe4000001169e */
[----:B------:R-:W-:Y:S02]  /*27c30*/  SHF.R.U32.HI R91, RZ, 0x18, R158 ;  /* 0x00000018ff5b7819 */ /* 0x000fe4000001169e */
[----:B--2---:R-:W-:Y:S01]  /*27c40*/  F2FP.PACK_AB R2, R151, R159 ;  /* 0x0000009f9702723e */ /* 0x004fe200000000ff */
[----:B------:R1:W5:Y:S01]  /*27c50*/  LDL.LU R178, [R1+0x178] ;  /* 0x0001780001b27983 */ /* 0x0003620000300800 */
[----:B------:R-:W-:Y:S02]  /*27c60*/  LOP3.LUT R88, R88, 0xff, RZ, 0xc0, !PT ;  /* 0x000000ff58587812 */ /* 0x000fe400078ec0ff */
[----:B------:R-:W-:Y:S01]  /*27c70*/  PRMT R0, R2, 0x7632, R0 ;  /* 0x0000763202007816 */ /* 0x000fe20000000000 */
[----:B------:R-:W-:Y:S01]  /*27c80*/  @!P0 STL.S16 [R1+0x44], R124 ;  /* 0x0000447c01008387 */ /* 0x000fe20000100600 */
[----:B------:R-:W-:Y:S02]  /*27c90*/  PRMT R104, R88, 0x5410, R91 ;  /* 0x0000541058687816 */ /* 0x000fe4000000005b */
[----:B------:R-:W-:Y:S01]  /*27ca0*/  PRMT R88, R144, 0x5410, R143 ;  /* 0x0000541090587816 */ /* 0x000fe2000000008f */
[----:B------:R1:W2:Y:S01]  /*27cb0*/  LDL.S16 R107, [R1+0x48] ;  /* 0x00004800016b7983 */ /* 0x0002a20000100600 */
[----:B------:R-:W-:Y:S02]  /*27cc0*/  LOP3.LUT R100, R96, 0xff, RZ, 0xc0, !PT ;  /* 0x000000ff60647812 */ /* 0x000fe400078ec0ff */
[----:B------:R-:W-:Y:S01]  /*27cd0*/  LOP3.LUT R102, R102, R88, RZ, 0xc0, !PT ;  /* 0x0000005866667212 */ /* 0x000fe200078ec0ff */
[----:B------:R-:W4:Y:S01]  /*27ce0*/  LDSM.16.MT88.4 R72, [R171+0x7000] ;  /* 0x00700000ab48783b */ /* 0x000f220000004200 */
[----:B------:R-:W-:Y:S04]  /*27cf0*/  LOP3.LUT R91, R96, 0xffff, RZ, 0xc0, !PT ;  /* 0x0000ffff605b7812 */ /* 0x000fe800078ec0ff */
[----:B------:R-:W-:Y:S03]  /*27d00*/  SHF.R.U32.HI R91, RZ, 0x8, R91 ;  /* 0x00000008ff5b7819 */ /* 0x000fe6000001165b */
[----:B------:R-:W1:Y:S01]  /*27d10*/  LDSM.16.MT88.4 R124, [R172+0x7800] ;  /* 0x00780000ac7c783b */ /* 0x000e620000004200 */
[----:B------:R-:W-:Y:S07]  /*27d20*/  PRMT R91, R100, 0x5410, R91 ;  /* 0x00005410645b7816 */ /* 0x000fee000000005b */
[----:B------:R-:W-:Y:S01]  /*27d30*/  STG.E.U16 [R160.64+0x5e], R148 ;  /* 0x00005e94a0007986 */ /* 0x000fe2000c101522 */
[-C--:B---3--:R-:W-:Y:S03]  /*27d40*/  HMMA.16816.F32 R36, R84, R76.reuse, R36 ;  /* 0x0000004c5424723c */ /* 0x088fe60000001824 */
[----:B------:R3:W5:Y:S04]  /*27d50*/  LDL.LU R177, [R1+0x174] ;  /* 0x0001740001b17983 */ /* 0x0007680000300800 */
[----:B------:R-:W-:Y:S01]  /*27d60*/  STG.E.U16 [R156.64+0x60], R146 ;  /* 0x000060929c007986 */ /* 0x000fe2000c101522 */
[C---:B------:R-:W-:Y:S03]  /*27d70*/  HMMA.16816.F32 R40, R80.reuse, R76, R40 ;  /* 0x0000004c5028723c */ /* 0x040fe60000001828 */
[----:B------:R1:W-:Y:S01]  /*27d80*/  @!P5 STL.S16 [R1+0x40], R103 ;  /* 0x000040670100d387 */ /* 0x0003e20000100600 */
[----:B------:R-:W-:Y:S03]  /*27d90*/  ISETP.GE.U32.AND P5, PT, R241, R202, PT ;  /* 0x000000caf100720c */ /* 0x000fe60003fa6070 */
[----:B------:R3:W5:Y:S01]  /*27da0*/  LDL.LU R176, [R1+0x170] ;  /* 0x0001700001b07983 */ /* 0x0007620000300800 */
[----:B------:R-:W-:Y:S01]  /*27db0*/  LOP3.LUT R77, R115, 0xffff, RZ, 0xc0, !PT ;  /* 0x0000ffff734d7812 */ /* 0x000fe200078ec0ff */
[-C--:B------:R-:W-:Y:S02]  /*27dc0*/  HMMA.16816.F32 R44, R80, R78.reuse, R44 ;  /* 0x0000004e502c723c */ /* 0x080fe4000000182c */
[----:B------:R3:W5:Y:S01]  /*27dd0*/  LDL.LU R175, [R1+0x16c] ;  /* 0x00016c0001af7983 */ /* 0x0007620000300800 */
[----:B------:R-:W-:Y:S03]  /*27de0*/  SHF.R.U32.HI R76, RZ, 0x10, R115 ;  /* 0x00000010ff4c7819 */ /* 0x000fe60000011673 */
[----:B------:R-:W-:Y:S01]  /*27df0*/  STG.E.U16 [R156.64+0x62], R145 ;  /* 0x000062919c007986 */ /* 0x000fe2000c101522 */
[----:B------:R-:W-:Y:S01]  /*27e00*/  SHF.R.U32.HI R77, RZ, 0x8, R77 ;  /* 0x00000008ff4d7819 */ /* 0x000fe2000001164d */
[C---:B------:R-:W-:Y:S01]  /*27e10*/  HMMA.16816.F32 R48, R84.reuse, R78, R48 ;  /* 0x0000004e5430723c */ /* 0x040fe20000001830 */
[----:B------:R-:W-:Y:S06]  /*27e20*/  LOP3.LUT R76, R76, 0xff, RZ, 0xc0, !PT ;  /* 0x000000ff4c4c7812 */ /* 0x000fec00078ec0ff */
[--C-:B------:R-:W-:Y:S01]  /*27e30*/  HSET2.LE.AND R78, R106, R212.reuse, PT ;  /* 0x000000d46a4e7233 */ /* 0x100fe20003803000 */
[-C--:B----4-:R-:W-:Y:S01]  /*27e40*/  HMMA.16816.F32 R52, R84, R72.reuse, R52 ;  /* 0x000000485434723c */ /* 0x090fe20000001834 */
[--C-:B------:R-:W-:Y:S03]  /*27e50*/  HSET2.LE.AND R79, R104, R212.reuse, PT ;  /* 0x000000d4684f7233 */ /* 0x100fe60003803000 */
[----:B-1----:R-:W-:Y:S02]  /*27e60*/  PRMT R103, R90, 0x5410, R116 ;  /* 0x000054105a677816 */ /* 0x002fe40000000074 */
[----:B------:R-:W1:Y:S01]  /*27e70*/  LDSM.16.MT88.4 R116, [R170+0x7800] ;  /* 0x00780000aa74783b */ /* 0x000e620000004200 */
[--C-:B------:R-:W-:Y:S01]  /*27e80*/  SHF.R.U32.HI R90, RZ, 0x10, R158.reuse ;  /* 0x00000010ff5a7819 */ /* 0x100fe2000001169e */
[C---:B------:R-:W-:Y:S01]  /*27e90*/  HMMA.16816.F32 R56, R80.reuse, R72, R56 ;  /* 0x000000485038723c */ /* 0x040fe20000001838 */
[--C-:B------:R-:W-:Y:S03]  /*27ea0*/  HSET2.LE.AND R103, R103, R212.reuse, PT ;  /* 0x000000d467677233 */ /* 0x100fe60003803000 */
[----:B------:R-:W-:Y:S02]  /*27eb0*/  LOP3.LUT R90, R90, 0xff, RZ, 0xc0, !PT ;  /* 0x000000ff5a5a7812 */ /* 0x000fe400078ec0ff */
[----:B------:R-:W-:Y:S02]  /*27ec0*/  SHF.R.U32.HI R158, RZ, 0x18, R158 ;  /* 0x00000018ff9e7819 */ /* 0x000fe4000001169e */
[-C--:B------:R-:W-:Y:S01]  /*27ed0*/  HMMA.16816.F32 R60, R80, R74.reuse, R60 ;  /* 0x0000004a503c723c */ /* 0x080fe2000000183c */
[----:B------:R-:W-:Y:S02]  /*27ee0*/  PRMT R72, R140, 0x5410, R3 ;  /* 0x000054108c487816 */ /* 0x000fe40000000003 */
[----:B------:R-:W-:Y:S02]  /*27ef0*/  ISETP.GE.U32.AND P0, PT, R241, R158, PT ;  /* 0x0000009ef100720c */ /* 0x000fe40003f06070 */
[----:B------:R-:W-:Y:S02]  /*27f00*/  LOP3.LUT R103, R103, R72, RZ, 0xc0, !PT ;  /* 0x0000004867677212 */ /* 0x000fe400078ec0ff */
[----:B------:R-:W-:Y:S01]  /*27f10*/  PRMT R80, R142, 0x5410, R141 ;  /* 0x000054108e507816 */ /* 0x000fe2000000008d */
[----:B------:R-:W-:Y:S01]  /*27f20*/  HMMA.16816.F32 R64, R84, R74, R64 ;  /* 0x0000004a5440723c */ /* 0x000fe20000001840 */
[----:B------:R-:W4:Y:S03]  /*27f30*/  LDSM.16.MT88.4 R72, [R171+0x7800] ;  /* 0x00780000ab48783b */ /* 0x000f260000004200 */
[----:B------:R-:W-:Y:S02]  /*27f40*/  LOP3.LUT R78, R78, R80, RZ, 0xc0, !PT ;  /* 0x000000504e4e7212 */ /* 0x000fe400078ec0ff */
[----:B------:R-:W-:Y:S06]  /*27f50*/  PRMT R80, R2, 0x5410, R0 ;  /* 0x0000541002507816 */ /* 0x000fec0000000000 */
[----:B------:R-:W-:Y:S01]  /*27f60*/  LOP3.LUT R79, R79, R80, RZ, 0xc0, !PT ;  /* 0x000000504f4f7212 */ /* 0x000fe200078ec0ff */
[----:B--2---:R-:W-:Y:S05]  /*27f70*/  @!P1 HADD2 R107, -R144.H0_H0, -RZ.H0_H0 ;  /* 0xa00000ff906b9230 */ /* 0x004fea0000000900 */
[----:B------:R2:W-:Y:S01]  /*27f80*/  @!P1 STL.S16 [R1+0x48], R107 ;  /* 0x0000486b01009387 */ /* 0x0005e20000100600 */
[----:B------:R-:W-:Y:S03]  /*27f90*/  PRMT R99, R107, 0x7610, R99 ;  /* 0x000076106b637816 */ /* 0x000fe60000000063 */
[----:B------:R3:W5:Y:S01]  /*27fa0*/  LDL.LU R174, [R1+0x168] ;  /* 0x0001680001ae7983 */ /* 0x0007620000300800 */
[----:B------:R-:W-:Y:S02]  /*27fb0*/  @!P1 PRMT R144, R99, 0x5410, RZ ;  /* 0x0000541063909816 */ /* 0x000fe400000000ff */
[----:B------:R-:W-:Y:S01]  /*27fc0*/  LOP3.LUT R99, R115, 0xff, RZ, 0xc0, !PT ;  /* 0x000000ff73637812 */ /* 0x000fe200078ec0ff */
[----:B------:R3:W5:Y:S01]  /*27fd0*/  LDL.LU R173, [R1+0x164] ;  /* 0x0001640001ad7983 */ /* 0x0007620000300800 */
[----:B------:R-:W-:Y:S02]  /*27fe0*/  SHF.R.U32.HI R115, RZ, 0x18, R115 ;  /* 0x00000018ff737819 */ /* 0x000fe40000011673 */
[----:B------:R-:W-:Y:S01]  /*27ff0*/  ISETP.GE.U32.AND P1, PT, R241, R90, PT ;  /* 0x0000005af100720c */ /* 0x000fe20003f26070 */
[----:B------:R3:W5:Y:S01]  /*28000*/  LDL.LU R168, [R1+0x160] ;  /* 0x0001600001a87983 */ /* 0x0007620000300800 */
[----:B------:R-:W-:Y:S02]  /*28010*/  PRMT R76, R76, 0x5410, R115 ;  /* 0x000054104c4c7816 */ /* 0x000fe40000000073 */
[----:B------:R-:W-:Y:S01]  /*28020*/  PRMT R77, R99, 0x5410, R77 ;  /* 0x00005410634d7816 */ /* 0x000fe2000000004d */
[----:B------:R3:W3:Y:S01]  /*28030*/  LDL.S16 R204, [R1+0x34] ;  /* 0x0000340001cc7983 */ /* 0x0006e20000100600 */
[--C-:B------:R-:W-:Y:S01]  /*28040*/  SHF.R.U32.HI R90, RZ, 0x10, R96.reuse ;  /* 0x00000010ff5a7819 */ /* 0x100fe20000011660 */
[--C-:B------:R-:W-:Y:S01]  /*28050*/  HSET2.LE.AND R101, R76, R212.reuse, PT ;  /* 0x000000d44c657233 */ /* 0x100fe20003803000 */
[----:B------:R-:W-:Y:S01]  /*28060*/  SHF.R.U32.HI R96, RZ, 0x18, R96 ;  /* 0x00000018ff607819 */ /* 0x000fe20000011660 */
[----:B------:R1:W4:Y:S01]  /*28070*/  LDL.S16 R111, [R1+0x30] ;  /* 0x00003000016f7983 */ /* 0x0003220000100600 */
[----:B------:R-:W-:Y:S01]  /*28080*/  LOP3.LUT R90, R90, 0xff, RZ, 0xc0, !PT ;  /* 0x000000ff5a5a7812 */ /* 0x000fe200078ec0ff */
[--C-:B------:R-:W-:Y:S01]  /*28090*/  HSET2.LE.AND R100, R77, R212.reuse, PT ;  /* 0x000000d44d647233 */ /* 0x100fe20003803000 */
[----:B------:R-:W-:Y:S01]  /*280a0*/  LOP3.LUT R101, R101, R97, RZ, 0xc0, !PT ;  /* 0x0000006165657212 */ /* 0x000fe200078ec0ff */
[----:B------:R1:W4:Y:S01]  /*280b0*/  LDL.S16 R110, [R1+0x2c] ;  /* 0x00002c00016e7983 */ /* 0x0003220000100600 */
[----:B------:R-:W-:Y:S01]  /*280c0*/  PRMT R90, R90, 0x5410, R96 ;  /* 0x000054105a5a7816 */ /* 0x000fe20000000060 */
[--C-:B------:R-:W-:Y:S01]  /*280d0*/  HSET2.LE.AND R76, R91, R212.reuse, PT ;  /* 0x000000d45b4c7233 */ /* 0x100fe20003803000 */
[----:B------:R-:W-:Y:S01]  /*280e0*/  LOP3.LUT R100, R100, R98, RZ, 0xc0, !PT ;  /* 0x0000006264647212 */ /* 0x000fe200078ec0ff */
[----:B------:R1:W4:Y:S02]  /*280f0*/  LDL.S16 R109, [R1+0x28] ;  /* 0x00002800016d7983 */ /* 0x0003240000100600 */
[----:B------:R-:W-:Y:S01]  /*28100*/  HSET2.LE.AND R77, R90, R212, PT ;  /* 0x000000d45a4d7233 */ /* 0x000fe20003803000 */
[----:B------:R-:W-:Y:S01]  /*28110*/  LOP3.LUT R76, R76, R95, RZ, 0xc0, !PT ;  /* 0x0000005f4c4c7212 */ /* 0x000fe200078ec0ff */
[----:B------:R1:W4:Y:S02]  /*28120*/  LDL.S16 R83, [R1+0x24] ;  /* 0x0000240001537983 */ /* 0x0003240000100600 */
[-C--:B------:R-:W-:Y:S01]  /*28130*/  HMMA.16816.F32 R136, R100, R132.reuse, R4 ;  /* 0x000000846488723c */ /* 0x080fe20000001804 */
[----:B------:R-:W-:Y:S01]  /*28140*/  LOP3.LUT R77, R77, R89, RZ, 0xc0, !PT ;  /* 0x000000594d4d7212 */ /* 0x000fe200078ec0ff */
[----:B------:R1:W4:Y:S04]  /*28150*/  LDL.S16 R82, [R1+0x20] ;  /* 0x0000200001527983 */ /* 0x0003280000100600 */
[----:B------:R1:W4:Y:S02]  /*28160*/  LDL.S16 R81, [R1+0xc] ;  /* 0x00000c0001517983 */ /* 0x0003240000100600 */
[C---:B------:R-:W-:Y:S02]  /*28170*/  HMMA.16816.F32 R112, R76.reuse, R132, R8 ;  /* 0x000000844c70723c */ /* 0x040fe40000001808 */
[----:B------:R-:W-:Y:S06]  /*28180*/  STG.E.U16 [R152.64+0x70], R144 ;  /* 0x0000709098007986 */ /* 0x000fec000c101522 */
[-C--:B--2---:R-:W-:Y:S08]  /*28190*/  HMMA.16816.F32 R104, R76, R134.reuse, R12 ;  /* 0x000000864c68723c */ /* 0x084ff0000000180c */
        /* <DEDUP_REMOVED lines=8> */
[C---:B------:R-:W-:Y:S01]  /*28220*/  HMMA.16816.F32 R116, R100.reuse, R118, R48 ;  /* 0x000000766474723c */ /* 0x040fe20000001830 */
[----:B---3--:R-:W-:Y:S03]  /*28230*/  @!P4 HADD2 R204, -R143.H0_H0, -RZ.H0_H0 ;  /* 0xa00000ff8fccc230 */ /* 0x008fe60000000900 */
[----:B----4-:R-:W-:Y:S02]  /*28240*/  @!P5 HADD2 R111, -R140.H0_H0, -RZ.H0_H0 ;  /* 0xa00000ff8c6fd230 */ /* 0x010fe40000000900 */
[----:B------:R-:W-:Y:S01]  /*28250*/  @!P4 STL.S16 [R1+0x34], R204 ;  /* 0x000034cc0100c387 */ /* 0x000fe20000100600 */
[----:B------:R-:W-:Y:S01]  /*28260*/  PRMT R10, R204, 0x7610, R10 ;  /* 0x00007610cc0a7816 */ /* 0x000fe2000000000a */
[----:B------:R-:W-:Y:S02]  /*28270*/  @!P6 HADD2 R110, -R3.H0_H0, -RZ.H0_H0 ;  /* 0xa00000ff036ee230 */ /* 0x000fe40000000900 */
[----:B------:R-:W-:Y:S02]  /*28280*/  @!P5 STL.S16 [R1+0x30], R111 ;  /* 0x0000306f0100d387 */ /* 0x000fe40000100600 */
[----:B------:R-:W-:Y:S01]  /*28290*/  @!P4 PRMT R143, R10, 0x5410, RZ ;  /* 0x000054100a8fc816 */ /* 0x000fe200000000ff */
[----:B------:R-:W-:Y:S01]  /*282a0*/  @!P3 HADD2 R109, -R142.H0_H0, -RZ.H0_H0 ;  /* 0xa00000ff8e6db230 */ /* 0x000fe20000000900 */
[----:B------:R-:W-:Y:S01]  /*282b0*/  @!P6 STL.S16 [R1+0x2c], R110 ;  /* 0x00002c6e0100e387 */ /* 0x000fe20000100600 */
[----:B------:R-:W-:Y:S01]  /*282c0*/  PRMT R9, R111, 0x7610, R9 ;  /* 0x000076106f097816 */ /* 0x000fe20000000009 */
[----:B------:R-:W-:Y:S02]  /*282d0*/  @!P2 HADD2 R83, -R141.H0_H0, -RZ.H0_H0 ;  /* 0xa00000ff8d53a230 */ /* 0x000fe40000000900 */
[----:B------:R-:W-:Y:S01]  /*282e0*/  STG.E.U16 [R152.64+0x72], R143 ;  /* 0x0000728f98007986 */ /* 0x000fe2000c101522 */
[----:B------:R-:W-:Y:S01]  /*282f0*/  PRMT R8, R110, 0x7610, R8 ;  /* 0x000076106e087816 */ /* 0x000fe20000000008 */
[----:B------:R-:W-:Y:S02]  /*28300*/  @!P1 HADD2 R82, -R2.H0_H0, -RZ.H0_H0 ;  /* 0xa00000ff02529230 */ /* 0x000fe40000000900 */
[----:B------:R1:W-:Y:S01]  /*28310*/  @!P3 STL.S16 [R1+0x28], R109 ;  /* 0x0000286d0100b387 */ /* 0x0003e20000100600 */
[----:B------:R-:W-:Y:S02]  /*28320*/  @!P5 PRMT R140, R9, 0x5410, RZ ;  /* 0x00005410098cd816 */ /* 0x000fe400000000ff */
[----:B------:R-:W-:Y:S01]  /*28330*/  @!P6 PRMT R3, R8, 0x5410, RZ ;  /* 0x000054100803e816 */ /* 0x000fe200000000ff */
[----:B------:R-:W-:Y:S01]  /*28340*/  @!P2 STL.S16 [R1+0x24], R83 ;  /* 0x000024530100a387 */ /* 0x000fe20000100600 */
[----:B------:R-:W-:Y:S01]  /*28350*/  PRMT R7, R109, 0x7610, R7 ;  /* 0x000076106d077816 */ /* 0x000fe20000000007 */
[----:B------:R-:W-:Y:S01]  /*28360*/  @!P0 HADD2 R81, -R0.H0_H0, -RZ.H0_H0 ;  /* 0xa00000ff00518230 */ /* 0x000fe20000000900 */
[----:B------:R-:W-:Y:S01]  /*28370*/  PRMT R6, R83, 0x7610, R6 ;  /* 0x0000761053067816 */ /* 0x000fe20000000006 */
[----:B------:R-:W-:Y:S01]  /*28380*/  STG.E.U16 [R154.64+0x70], R140 ;  /* 0x0000708c9a007986 */ /* 0x000fe2000c101522 */
[----:B------:R-:W-:Y:S02]  /*28390*/  @!P3 PRMT R142, R7, 0x5410, RZ ;  /* 0x00005410078eb816 */ /* 0x000fe400000000ff */
[----:B------:R-:W-:Y:S01]  /*283a0*/  @!P2 PRMT R141, R6, 0x5410, RZ ;  /* 0x00005410068da816 */ /* 0x000fe200000000ff */
[----:B------:R2:W-:Y:S01]  /*283b0*/  STG.E.U16 [R154.64+0x72], R3 ;  /* 0x000072039a007986 */ /* 0x0005e2000c101522 */
[----:B------:R-:W-:Y:S02]  /*283c0*/  PRMT R5, R82, 0x7610, R5 ;  /* 0x0000761052057816 */ /* 0x000fe40000000005 */
[----:B------:R-:W-:Y:S01]  /*283d0*/  PRMT R4, R81, 0x7610, R4 ;  /* 0x0000761051047816 */ /* 0x000fe20000000004 */
[----:B------:R-:W-:Y:S01]  /*283e0*/  STG.E.U16 [R160.64+0x6e], R142 ;  /* 0x00006e8ea0007986 */ /* 0x000fe2000c101522 */
[----:B------:R-:W-:Y:S01]  /*283f0*/  @!P1 PRMT R2, R5, 0x5410, RZ ;  /* 0x0000541005029816 */ /* 0x000fe200000000ff */
[----:B------:R-:W-:Y:S01]  /*28400*/  FADD.FTZ R5, R167, R206 ;  /* 0x000000cea7057221 */ /* 0x000fe20000010000 */
[----:B------:R-:W-:Y:S01]  /*28410*/  @!P0 PRMT R0, R4, 0x5410, RZ ;  /* 0x0000541004008816 */ /* 0x000fe200000000ff */
[----:B------:R-:W-:Y:S02]  /*28420*/  STG.E.U16 [R160.64+0x70], R141 ;  /* 0x0000708da0007986 */ /* 0x000fe4000c101522 */
[----:B------:R-:W-:Y:S02]  /*28430*/  FADD.FTZ R5, R166, R5 ;  /* 0x00000005a6057221 */ /* 0x000fe40000010000 */
[----:B------:R3:W-:Y:S01]  /*28440*/  STG.E.U16 [R156.64+0x70], R2 ;  /* 0x000070029c007986 */ /* 0x0007e2000c101522 */
[-C--:B-1----:R-:W-:Y:S03]  /*28450*/  HMMA.16816.F32 R108, R100, R72.reuse, R52 ;  /* 0x00000048646c723c */ /* 0x082fe60000001834 */
[----:B------:R1:W-:Y:S04]  /*28460*/  STG.E.U16 [R156.64+0x72], R0 ;  /* 0x000072009c007986 */ /* 0x0003e8000c101522 */
[----:B------:R-:W-:Y:S04]  /*28470*/  @!P1 STL.S16 [R1+0x20], R82 ;  /* 0x0000205201009387 */ /* 0x000fe80000100600 */
[----:B------:R4:W-:Y:S01]  /*28480*/  @!P0 STL.S16 [R1+0xc], R81 ;  /* 0x00000c5101008387 */ /* 0x0009e20000100600 */
[----:B------:R-:W-:Y:S01]  /*28490*/  PLOP3.LUT P0, PT, PT, PT, UP0, 0x80, 0x0 ;  /* 0x000000000000781c */ /* 0x000fe20003f0f008 */
[----:B--2---:R-:W-:Y:S02]  /*284a0*/  FADD.FTZ R3, R197, R200 ;  /* 0x000000c8c5037221 */ /* 0x004fe40000010000 */
[----:B------:R2:W-:Y:S01]  /*284b0*/  STL [R1+0x120], R5 ;  /* 0x0001200501007387 */ /* 0x0005e20000100800 */
[----:B---3--:R-:W-:Y:S04]  /*284c0*/  FADD.FTZ R2, R199, R203 ;  /* 0x000000cbc7027221 */ /* 0x008fe80000010000 */
[----:B------:R-:W-:Y:S02]  /*284d0*/  FADD.FTZ R4, R165, R2 ;  /* 0x00000002a5047221 */ /* 0x000fe40000010000 */
[----:B-1----:R-:W-:Y:S01]  /*284e0*/  FADD.FTZ R0, R198, R201 ;  /* 0x000000c9c6007221 */ /* 0x002fe20000010000 */
[C---:B----4-:R-:W-:Y:S03]  /*284f0*/  HMMA.16816.F32 R80, R76.reuse, R72, R56 ;  /* 0x000000484c50723c */ /* 0x050fe60000001838 */
[----:B------:R-:W-:Y:S02]  /*28500*/  FADD.FTZ R2, R163, R0 ;  /* 0x00000000a3027221 */ /* 0x000fe40000010000 */
[----:B------:R-:W-:Y:S02]  /*28510*/  FADD.FTZ R0, R159, R3 ;  /* 0x000000039f007221 */ /* 0x000fe40000010000 */
[----:B------:R-:W-:Y:S02]  /*28520*/  FADD.FTZ R3, R164, R4 ;  /* 0x00000004a4037221 */ /* 0x000fe40000010000 */
[----:B------:R-:W-:Y:S01]  /*28530*/  FADD.FTZ R2, R162, R2 ;  /* 0x00000002a2027221 */ /* 0x000fe20000010000 */
[-C--:B------:R-:W-:Y:S02]  /*28540*/  HMMA.16816.F32 R76, R76, R74.reuse, R60 ;  /* 0x0000004a4c4c723c */ /* 0x080fe4000000183c */
[----:B------:R-:W-:Y:S01]  /*28550*/  FADD.FTZ R0, R151, R0 ;  /* 0x0000000097007221 */ /* 0x000fe20000010000 */
[----:B------:R2:W-:Y:S01]  /*28560*/  STL [R1+0x11c], R3 ;  /* 0x00011c0301007387 */ /* 0x0005e20000100800 */
[----:B------:R-:W-:Y:S03]  /*28570*/  IMAD.MOV.U32 R73, RZ, RZ, R69 ;  /* 0x000000ffff497224 */ /* 0x000fe600078e0045 */
[----:B------:R2:W-:Y:S01]  /*28580*/  STL [R1+0x124], R2 ;  /* 0x0001240201007387 */ /* 0x0005e20000100800 */
[----:B------:R-:W-:Y:S01]  /*28590*/  IMAD.MOV.U32 R72, RZ, RZ, R70 ;  /* 0x000000ffff487224 */ /* 0x000fe200078e0046 */
[----:B------:R-:W-:Y:S02]  /*285a0*/  HMMA.16816.F32 R100, R100, R74, R64 ;  /* 0x0000004a6464723c */ /* 0x000fe40000001840 */
[----:B------:R2:W-:Y:S05]  /*285b0*/  STL [R1+0x138], R0 ;  /* 0x0001380001007387 */ /* 0x0005ea0000100800 */
[----:B------:R-:W-:Y:S02]  /*285c0*/  IMAD.MOV.U32 R75, RZ, RZ, R68 ;  /* 0x000000ffff4b7224 */ /* 0x000fe400078e0044 */
[----:B------:R-:W-:Y:S01]  /*285d0*/  IMAD.MOV.U32 R74, RZ, RZ, R71 ;  /* 0x000000ffff4a7224 */ /* 0x000fe200078e0047 */
[----:B--2--5:R-:W-:-:S05]  /*285e0*/  @P0 BRA `(.L_x_2008) ;  /* 0xffff763000000947 */ /* 0x024fca000383ffff */
.L_x_2007:
        /* <DEDUP_REMOVED lines=64> */
[----:B------:R-:W-:Y:S02]  /*289f0*/  FSETP.NE.FTZ.AND P5, PT, R38, RZ, PT ;  /* 0x000000ff2600720b */ /* 0x000fe40003fb5000 */
[----:B------:R-:W-:Y:S01]  /*28a00*/  SHF.R.S32.HI R8, RZ, 0x5, R42 ;  /* 0x00000005ff087819 */ /* 0x000fe2000001142a */
[----:B---3--:R-:W-:Y:S01]  /*28a10*/  FADD.FTZ R37, R4, R5 ;  /* 0x0000000504257221 */ /* 0x008fe20000010000 */
[----:B------:R-:W1:Y:S01]  /*28a20*/  SHFL.BFLY PT, R7, R2, 0x1, 0x1f ;  /* 0x0c201f0002077f89 */ /* 0x000e6200000e0000 */
[----:B------:R-:W-:Y:S01]  /*28a30*/  LEA.HI R4, R56, R43, RZ, 0x2 ;  /* 0x0000002b38047211 */ /* 0x000fe200078f10ff */
[----:B----4-:R-:W-:Y:S01]  /*28a40*/  FADD.FTZ R40, R3, R6 ;  /* 0x0000000603287221 */ /* 0x010fe20000010000 */
[----:B------:R-:W-:Y:S02]  /*28a50*/  MOV R5, 0x3f800000 ;  /* 0x3f80000000057802 */ /* 0x000fe40000000f00 */
[--C-:B------:R-:W-:Y:S02]  /*28a60*/  SHF.R.S32.HI R0, RZ, 0x2, R4.reuse ;  /* 0x00000002ff007819 */ /* 0x100fe40000011404 */
[----:B------:R-:W-:-:S02]  /*28a70*/  SHF.R.S32.HI R6, RZ, 0x1f, R4 ;  /* 0x0000001fff067819 */ /* 0x000fc40000011404 */
[----:B------:R-:W-:Y:S01]  /*28a80*/  LOP3.LUT R4, R4, 0x3ffffffc, RZ, 0xc0, !PT ;  /* 0x3ffffffc04047812 */ /* 0x000fe200078ec0ff */
[----:B------:R-:W2:Y:S01]  /*28a90*/  @P5 MUFU.RCP R5, R38 ;  /* 0x0000002600055308 */ /* 0x000ea20000001000 */
[----:B------:R-:W-:Y:S02]  /*28aa0*/  FSETP.NE.FTZ.AND P3, PT, R40, RZ, PT ;  /* 0x000000ff2800720b */ /* 0x000fe40003f75000 */
[----:B------:R-:W-:Y:S02]  /*28ab0*/  IADD3 R4, -R4, R43, RZ ;  /* 0x0000002b04047210 */ /* 0x000fe40007ffe1ff */
[----:B------:R-:W-:Y:S02]  /*28ac0*/  FSETP.NE.FTZ.AND P4, PT, R37, RZ, PT ;  /* 0x000000ff2500720b */ /* 0x000fe40003f95000 */
[----:B------:R-:W-:Y:S02]  /*28ad0*/  LEA R41, R8, R4, 0x9 ;  /* 0x0000000408297211 */ /* 0x000fe400078e48ff */
[----:B------:R-:W-:-:S02]  /*28ae0*/  MOV R4, 0x3f800000 ;  /* 0x3f80000000047802 */ /* 0x000fc40000000f00 */
[----:B------:R-:W-:Y:S01]  /*28af0*/  LEA.HI R6, R6, R0, RZ, 0x3 ;  /* 0x0000000006067211 */ /* 0x000fe200078f18ff */
[----:B-1----:R-:W-:Y:S01]  /*28b00*/  FADD.FTZ R39, R2, R7 ;  /* 0x0000000702277221 */ /* 0x002fe20000010000 */
[----:B------:R-:W-:Y:S02]  /*28b10*/  MOV R2, 0x3f800000 ;  /* 0x3f80000000027802 */ /* 0x000fe40000000f00 */
[----:B------:R-:W-:Y:S02]  /*28b20*/  LOP3.LUT R10, R6, 0xfffffff8, RZ, 0xc0, !PT ;  /* 0xfffffff8060a7812 */ /* 0x000fe400078ec0ff */
[----:B------:R-:W-:Y:S02]  /*28b30*/  FSETP.NE.FTZ.AND P0, PT, R39, RZ, PT ;  /* 0x000000ff2700720b */ /* 0x000fe40003f15000 */
[----:B------:R-:W-:Y:S01]  /*28b40*/  MOV R3, 0x3f800000 ;  /* 0x3f80000000037802 */ /* 0x000fe20000000f00 */
[----:B------:R-:W-:Y:S01]  /*28b50*/  @P3 MUFU.RCP R2, R40 ;  /* 0x0000002800023308 */ /* 0x000fe20000001000 */
[----:B------:R-:W-:Y:S01]  /*28b60*/  IADD3 R10, R0, -R10, RZ ;  /* 0x8000000a000a7210 */ /* 0x000fe20007ffe0ff */
[----:B--2---:R-:W-:Y:S01]  /*28b70*/  FMUL.FTZ R0, R5, c[0x0][0x2dc] ;  /* 0x0000b70005007a20 */ /* 0x004fe20000410000 */
[----:B------:R-:W-:-:S02]  /*28b80*/  MOV R5, 0xfffffff0 ;  /* 0xfffffff000057802 */ /* 0x000fc40000000f00 */
[----:B------:R-:W-:Y:S01]  /*28b90*/  R2P PR, R10, 0x6 ;  /* 0x000000060a007804 */ /* 0x000fe20000000000 */
[C---:B------:R-:W-:Y:S02]  /*28ba0*/  FMUL.FTZ R136, R0.reuse, R136 ;  /* 0x0000008800887220 */ /* 0x040fe40000410000 */
[----:B------:R-:W-:Y:S01]  /*28bb0*/  @P4 MUFU.RCP R3, R37 ;  /* 0x0000002500034308 */ /* 0x000fe20000001000 */
[C---:B------:R-:W-:Y:S02]  /*28bc0*/  FMUL.FTZ R8, R0.reuse, R137 ;  /* 0x0000008900087220 */ /* 0x040fe40000410000 */
[C---:B------:R-:W-:Y:S02]  /*28bd0*/  FMUL.FTZ R132, R0.reuse, R132 ;  /* 0x0000008400847220 */ /* 0x040fe40000410000 */
        /* <DEDUP_REMOVED lines=55> */
[C---:B------:R-:W-:Y:S01]  /*28f50*/  FMUL.FTZ R96, R2.reuse, R96 ;  /* 0x0000006002607220 */ /* 0x040fe20000410000 */
[----:B------:R-:W-:Y:S01]  /*28f60*/  F2FP.PACK_AB R35, R35, R112 ;  /* 0x000000702323723e */ /* 0x000fe200000000ff */
[C---:B------:R-:W-:Y:S01]  /*28f70*/  FMUL.FTZ R16, R2.reuse, R97 ;  /* 0x0000006102107220 */ /* 0x040fe20000410000 */
[----:B------:R-:W-:Y:S01]  /*28f80*/  LEA R0, R41, R0, 0x1 ;  /* 0x0000000029007211 */ /* 0x000fe200078e08ff */
        /* <DEDUP_REMOVED lines=15> */
[----:B------:R-:W-:Y:S01]  /*29080*/  LOP3.LUT R2, R10, 0x1, RZ, 0xc0, !PT ;  /* 0x000000010a027812 */ /* 0x000fe200078ec0ff */
[----:B------:R-:W-:Y:S01]  /*29090*/  FMUL.FTZ R3, R3, c[0x0][0x2dc] ;  /* 0x0000b70003037a20 */ /* 0x000fe20000410000 */
        /* <DEDUP_REMOVED lines=45> */
[----:B------:R-:W-:Y:S01]  /*29370*/  STS [R4+0x400], R17 ;  /* 0x0004001104007388 */ /* 0x000fe20000000800 */
[----:B------:R-:W-:-:S03]  /*29380*/  MOV R9, 0x7f800000 ;  /* 0x7f80000000097802 */ /* 0x000fc60000000f00 */
        /* <DEDUP_REMOVED lines=27> */
[----:B------:R-:W-:Y:S04]  /*29540*/  STS [R4], R10 ;  /* 0x0000000a04007388 */ /* 0x000fe80000000800 */
[----:B------:R-:W-:Y:S01]  /*29550*/  STS [R0+0x2000], R23 ;  /* 0x0020001700007388 */ /* 0x000fe20000000800 */
[----:B-1----:R-:W-:-:S03]  /*29560*/  @P3 FMUL.FTZ R2, R2, 0.69314718246459960938 ;  /* 0x3f31721802023820 */ /* 0x002fc60000410000 */
[----:B------:R1:W-:Y:S01]  /*29570*/  STS [R0+0x2400], R22 ;  /* 0x0024001600007388 */ /* 0x0003e20000000800 */
[----:B------:R-:W-:-:S03]  /*29580*/  @P3 FFMA.FTZ R9, R71, c[0x0][0x238], R2 ;  /* 0x00008e0047093a23 */ /* 0x000fc60000010002 */
[----:B------:R2:W-:Y:S04]  /*29590*/  STS [R3+0x2000], R21 ;  /* 0x0020001503007388 */ /* 0x0005e80000000800 */
[----:B------:R3:W-:Y:S04]  /*295a0*/  STS [R4+0x2000], R20 ;  /* 0x0020001404007388 */ /* 0x0007e80000000800 */
[----:B------:R-:W-:Y:S01]  /*295b0*/  BAR.SYNC.DEFER_BLOCKING 0x0 ;  /* 0x0000000000007b1d */ /* 0x000fe20000010000 */
[----:B-1----:R-:W-:-:S04]  /*295c0*/  LOP3.LUT R0, R42, 0xffffffe0, RZ, 0xc0, !PT ;  /* 0xffffffe02a007812 */ /* 0x002fc800078ec0ff */
[----:B------:R-:W-:Y:S01]  /*295d0*/  IADD3 R0, -R0, R43, RZ ;  /* 0x0000002b00007210 */ /* 0x000fe20007ffe1ff */
[----:B--2---:R-:W1:Y:S03]  /*295e0*/  @P4 MUFU.LG2 R3, R37 ;  /* 0x0000002500034308 */ /* 0x004e660000000c00 */
        /* <DEDUP_REMOVED lines=17> */
[----:B------:R-:W4:Y:S02]  /*29700*/  S2R R4, SR_TID.X ;  /* 0x0000000000047919 */ /* 0x000f240000002100 */
[----:B----4-:R-:W-:-:S04]  /*29710*/  SHF.R.S32.HI R2, RZ, 0x1f, R4 ;  /* 0x0000001fff027819 */ /* 0x010fc80000011404 */
        /* <DEDUP_REMOVED lines=43> */
.L_x_2012:
[----:B------:R-:W-:Y:S05]  /*299d0*/  BSYNC B0 ;  /* 0x0000000000007941 */ /* 0x000fea0003800000 */
.L_x_2011:
        /* <DEDUP_REMOVED lines=36> */
.L_x_2014:
[----:B------:R-:W-:Y:S05]  /*29c20*/  BSYNC B0 ;  /* 0x0000000000007941 */ /* 0x000fea0003800000 */
.L_x_2013:
        /* <DEDUP_REMOVED lines=15> */
.L_x_2016:
[----:B------:R-:W-:Y:S05]  /*29d20*/  BSYNC B0 ;  /* 0x0000000000007941 */ /* 0x000fea0003800000 */
.L_x_2015:
        /* <DEDUP_REMOVED lines=15> */
.L_x_2018:
[----:B------:R-:W-:Y:S05]  /*29e20*/  BSYNC B0 ;  /* 0x0000000000007941 */ /* 0x000fea0003800000 */
.L_x_2017:
        /* <DEDUP_REMOVED lines=15> */
.L_x_2020:
[----:B------:R-:W-:Y:S05]  /*29f20*/  BSYNC B0 ;  /* 0x0000000000007941 */ /* 0x000fea0003800000 */
.L_x_2019:
        /* <DEDUP_REMOVED lines=15> */
.L_x_2022:
[----:B------:R-:W-:Y:S05]  /*2a020*/  BSYNC B0 ;  /* 0x0000000000007941 */ /* 0x000fea0003800000 */
.L_x_2021:
        /* <DEDUP_REMOVED lines=15> */
.L_x_2024:
[----:B------:R-:W-:Y:S05]  /*2a120*/  BSYNC B0 ;  /* 0x0000000000007941 */ /* 0x000fea0003800000 */
.L_x_2023:
        /* <DEDUP_REMOVED lines=15> */
.L_x_2026:
[----:B------:R-:W-:Y:S05]  /*2a220*/  BSYNC B0 ;  /* 0x0000000000007941 */ /* 0x000fea0003800000 */
.L_x_2025:
        /* <DEDUP_REMOVED lines=15> */
.L_x_2027:
        /* <DEDUP_REMOVED lines=14> */
.L_x_2142:


//--------------------- .text._ZN5flash16flash_fwd_kernelI23Flash_fwd_kernel_traitsILi64ELi128ELi64ELi4ELb0ELb0EN7cutlass6half_tE19Flash_kernel_traitsILi64ELi128ELi64ELi4ES3_EELb0ELb0ELb1ELb1ELb0ELb0ELb1ELb0EEEvNS_16Flash_fwd_paramsE --------------------------
	.section	.text._ZN5flash16flash_fwd_kernelI23Flash_fwd_kernel_traitsILi64ELi128ELi64ELi4ELb0ELb0EN7cutlass6half_tE19Flash_kernel_traitsILi64ELi128ELi64ELi4ES3_EELb0ELb0ELb1ELb1ELb0ELb0ELb1ELb0EEEvNS_16Flash_fwd_paramsE,"ax",@progbits
	.sectioninfo	@"SHI_REGISTERS=255"
	.align	128
        .global         _ZN5flash16flash_fwd_kernelI23Flash_fwd_kernel_traitsILi64ELi128ELi64ELi4ELb0ELb0EN7cutlass6half_tE19Flash_kernel_traitsILi64ELi128ELi64ELi4ES3_EELb0ELb0ELb1ELb1ELb0ELb0ELb1ELb0EEEvNS_16Flash_fwd_paramsE
        .type           _ZN5flash16flash_fwd_kernelI23Flash_fwd_kernel_traitsILi64ELi128ELi64ELi4ELb0ELb0EN7cutlass6half_tE19Flash_kernel_traitsILi64ELi128ELi64ELi4ES3_EELb0ELb0ELb1ELb1ELb0ELb0ELb1ELb0EEEvNS_16Flash_fwd_paramsE,@function
        .size           _ZN5flash16flash_fwd_kernelI23Flash_fwd_kernel_traitsILi64ELi128ELi64ELi4ELb0ELb0EN7cutlass6half_tE19Flash_kernel_traitsILi64ELi128ELi64ELi4ES3_EELb0ELb0ELb1ELb1ELb0ELb0ELb1ELb0EEEvNS_16Flash_fwd_paramsE,(.L_x_2143 - _ZN5flash16flash_fwd_kernelI23Flash_fwd_kernel_traitsILi64ELi128ELi64ELi4ELb0ELb0EN7cutlass6half_tE19Flash_kernel_traitsILi64ELi128ELi64ELi4ES3_EELb0ELb0ELb1ELb1ELb0ELb0ELb1ELb0EEEvNS_16Flash_fwd_paramsE)
        .other          _ZN5flash16flash_fwd_kernelI23Flash_fwd_kernel_traitsILi64ELi128ELi64ELi4ELb0ELb0EN7cutlass6half_tE19Flash_kernel_traitsILi64ELi128ELi64ELi4ES3_EELb0ELb0ELb1ELb1ELb0ELb0ELb1ELb0EEEvNS_16Flash_fwd_paramsE,@"STO_CUDA_ENTRY STV_DEFAULT"
_ZN5flash16flash_fwd_kernelI23Flash_fwd_kernel_traitsILi64ELi128ELi64ELi4ELb0ELb0EN7cutlass6half_tE19Flash_kernel_traitsILi64ELi128ELi64ELi4ES3_EELb0ELb0ELb1ELb1ELb0ELb0ELb1ELb0EEEvNS_16Flash_fwd_paramsE:
.text._ZN5flash16flash_fwd_kernelI23Flash_fwd_kernel_traitsILi64ELi128ELi64ELi4ELb0ELb0EN7cutlass6half_tE19Flash_kernel_traitsILi64ELi128ELi64ELi4ES3_EELb0ELb0ELb1ELb1ELb0ELb0ELb1ELb0EEEvNS_16Flash_fwd_paramsE:
        /* <DEDUP_REMOVED lines=56> */
.L_x_2028:
[----:B------:R-:W-:Y:S02]  /*0380*/  ULDC UR6, c[0x0][0x218] ;  /* 0x0000860000067ab9 */ /* 0x000fe40000000800 */
.L_x_2029:
        /* <DEDUP_REMOVED lines=67> */
[----:B------:R-:W-:-:S02]  /*07c0*/  UIMAD UR4, UR9, UR4, URZ ;  /* 0x00000004090472a4 */ /* 0x000fc4000f8e023f */
[----:B------:R-:W-:Y:S01]  /*07d0*/  @!UP0 UIMAD UR9, UR10, UR6, URZ ;  /* 0x000000060a0982a4 */ /* 0x000fe2000f8e023f */
[----:B------:R-:W-:Y:S01]  /*07e0*/  ISETP.GE.AND P1, PT, R0, c[0x0][0x220], PT ;  /* 0x0000880000007a0c */ /* 0x000fe20003f26270 */
[----:B------:R-:W-:Y:S02]  /*07f0*/  UIMAD UR5, UR14, UR5, UR4 ;  /* 0x000000050e0572a4 */ /* 0x000fe4000f8e0204 */
[----:B------:R-:W-:Y:S02]  /*0800*/  ULDC.U8 UR10, c[0x0][0x329] ;  /* 0x0000ca40000a7ab9 */ /* 0x000fe40000000000 */
[----:B------:R-:W-:Y:S02]  /*0810*/  UISETP.NE.AND UP1, UPT, UR10, URZ, UPT ;  /* 0x0000003f0a00728c */ /* 0x000fe4000bf25270 */
[----:B------:R-:W-:Y:S02]  /*0820*/  ULDC.U8 UR4, c[0x0][0x328] ;  /* 0x0000ca0000047ab9 */ /* 0x000fe40000000000 */
[----:B------:R-:W-:-:S02]  /*0830*/  UISETP.NE.AND UP2, UPT, UR4, URZ, UPT ;  /* 0x0000003f0400728c */ /* 0x000fc4000bf45270 */
[----:B------:R-:W-:Y:S02]  /*0840*/  @!UP0 UIMAD UR9, UR12, UR7, UR9 ;  /* 0x000000070c0982a4 */ /* 0x000fe4000f8e0209 */
[----:B------:R-:W-:Y:S02]  /*0850*/  UISETP.NE.OR UP3, UPT, UR10, URZ, !UP2 ;  /* 0x0000003f0a00728c */ /* 0x000fe4000d765670 */
[----:B------:R-:W-:Y:S02]  /*0860*/  ULDC UR7, c[0x0][0x214] ;  /* 0x0000850000077ab9 */ /* 0x000fe40000000800 */
[----:B------:R-:W-:Y:S02]  /*0870*/  @UP1 ULDC UR10, c[0x0][0x210] ;  /* 0x00008400000a1ab9 */ /* 0x000fe40000000800 */
[----:B------:R-:W-:Y:S02]  /*0880*/  ULDC UR6, c[0x0][0x234] ;  /* 0x00008d0000067ab9 */ /* 0x000fe40000000800 */
[----:B------:R-:W-:-:S02]  /*0890*/  @UP1 UIMAD UR10, UR10, UR7, URZ ;  /* 0x000000070a0a12a4 */ /* 0x000fc4000f8e023f */
[----:B------:R-:W-:Y:S02]  /*08a0*/  @!UP1 USEL UR10, UR7, UR6, !UP2 ;  /* 0x00000006070a9287 */ /* 0x000fe4000d000000 */
[----:B------:R-:W-:Y:S02]  /*08b0*/  ULDC UR4, c[0x0][0x1c0] ;  /* 0x0000700000047ab9 */ /* 0x000fe40000000800 */
[----:B------:R-:W-:Y:S02]  /*08c0*/  @UP1 UMOV UR15, 0x1 ;  /* 0x00000001000f1882 */ /* 0x000fe40000000000 */
[----:B------:R-:W-:Y:S02]  /*08d0*/  @!UP1 UIMAD UR15, UR10, UR4, URZ ;  /* 0x000000040a0f92a4 */ /* 0x000fe4000f8e023f */
[----:B------:R-:W-:Y:S02]  /*08e0*/  @!UP0 UMOV UR22, UR20 ;  /* 0x0000001400168c82 */ /* 0x000fe40008000000 */
[----:B------:R-:W-:Y:S01]  /*08f0*/  @!UP0 UIADD3 UR8, UR21, UR9, URZ ;  /* 0x0000000915088290 */ /* 0x000fe2000fffe03f */
[----:B------:R-:W-:Y:S01]  /*0900*/  IADD3 R2, P0, R0, UR22, RZ ;  /* 0x0000001600027c10 */ /* 0x000fe2000ff1e0ff */
[----:B------:R-:W-:-:S02]  /*0910*/  @!UP3 UIMAD UR20, UR12, UR7, URZ ;  /* 0x000000070c14b2a4 */ /* 0x000fc4000f8e023f */
[----:B------:R-:W-:Y:S02]  /*0920*/  UIMAD UR15, UR12, UR15, URZ ;  /* 0x0000000f0c0f72a4 */ /* 0x000fe4000f8e023f */
[----:B------:R-:W-:Y:S01]  /*0930*/  @!UP3 USEL UR20, UR20, UR11, !UP0 ;  /* 0x0000000b1414b287 */ /* 0x000fe2000c000000 */
        /* <DEDUP_REMOVED lines=26> */
.L_x_2032:
[----:B------:R-:W-:Y:S05]  /*0ae0*/  BSYNC B0 ;  /* 0x0000000000007941 */ /* 0x000fea0003800000 */
.L_x_2031:
        /* <DEDUP_REMOVED lines=16> */
.L_x_2034:
[----:B------:R-:W-:Y:S05]  /*0bf0*/  BSYNC B0 ;  /* 0x0000000000007941 */ /* 0x000fea0003800000 */
.L_x_2033:
        /* <DEDUP_REMOVED lines=17> */
.L_x_2036:
[----:B------:R-:W-:Y:S05]  /*0d10*/  BSYNC B0 ;  /* 0x0000000000007941 */ /* 0x000fea0003800000 */
.L_x_2035:
        /* <DEDUP_REMOVED lines=16> */
.L_x_2038:
[----:B------:R-:W-:Y:S05]  /*0e20*/  BSYNC B0 ;  /* 0x0000000000007941 */ /* 0x000fea0003800000 */
.L_x_2037:
        /* <DEDUP_REMOVED lines=17> */
.L_x_2040:
[----:B------:R-:W-:Y:S05]  /*0f40*/  BSYNC B0 ;  /* 0x0000000000007941 */ /* 0x000fea0003800000 */
.L_x_2039:
        /* <DEDUP_REMOVED lines=17> */
.L_x_2042:
[----:B------:R-:W-:Y:S05]  /*1060*/  BSYNC B0 ;  /* 0x0000000000007941 */ /* 0x000fea0003800000 */
.L_x_2041:
        /* <DEDUP_REMOVED lines=16> */
.L_x_2044:
[----:B------:R-:W-:Y:S05]  /*1170*/  BSYNC B0 ;  /* 0x0000000000007941 */ /* 0x000fea0003800000 */
.L_x_2043:
        /* <DEDUP_REMOVED lines=15> */
.L_x_2046:
[----:B------:R-:W-:Y:S05]  /*1270*/  BSYNC B0 ;  /* 0x0000000000007941 */ /* 0x000fea0003800000 */
.L_x_2045:
        /* <DEDUP_REMOVED lines=69> */
.L_x_2030:
        /* <DEDUP_REMOVED lines=14> */
[----:B------:R-:W-:Y:S02]  /*17b0*/  @UP0 UMOV UR6, UR24 ;  /* 0x0000001800060c82 */ /* 0x000fe40008000000 */
[----:B------:R-:W-:Y:S02]  /*17c0*/  @UP1 UIMAD UR22, UR22, UR5, UR27 ;  /* 0x00000005161612a4 */ /* 0x000fe4000f8e021b */
[----:B------:R-:W-:-:S02]  /*17d0*/  USHF.R.S32.HI UR17, URZ, 0x1f, UR14 ;  /* 0x0000001f3f117899 */ /* 0x000fc4000801140e */
        /* <DEDUP_REMOVED lines=16> */
.L_x_2047:
        /* <DEDUP_REMOVED lines=45> */
.L_x_2048:
[----:B------:R-:W-:Y:S01]  /*1bb0*/  SHF.R.S32.HI R17, RZ, 0x1f, R20 ;  /* 0x0000001fff117819 */ /* 0x000fe20000011414 */
[----:B------:R-:W1:Y:S01]  /*1bc0*/  S2R R5, SR_CTAID.X ;  /* 0x0000000000057919 */ /* 0x000e620000002500 */
[----:B------:R-:W-:Y:S01]  /*1bd0*/  UIADD3 UR21, -UR13, UR16, URZ ;  /* 0x000000100d157290 */ /* 0x000fe2000fffe13f */
[----:B------:R-:W-:Y:S01]  /*1be0*/  BSSY B0, `(.L_x_2049) ;  /* 0x000002f000007945 */ /* 0x000fe20003800000 */
[CC--:B------:R-:W-:Y:S01]  /*1bf0*/  LEA.HI R0, R17.reuse, R20.reuse, RZ, 0x3 ;  /* 0x0000001411007211 */ /* 0x0c0fe200078f18ff */
[----:B------:R-:W2:Y:S01]  /*1c00*/  S2R R8, SR_CTAID.Z ;  /* 0x0000000000087919 */ /* 0x000ea20000002700 */
[CC--:B------:R-:W-:Y:S01]  /*1c10*/  LEA.HI R4, R17.reuse, R20.reuse, RZ, 0x6 ;  /* 0x0000001411047211 */ /* 0x0c0fe200078f30ff */
[----:B------:R-:W-:Y:S01]  /*1c20*/  ULDC.64 UR4, c[0x0][0x1a8] ;  /* 0x00006a0000047ab9 */ /* 0x000fe20000000a00 */
        /* <DEDUP_REMOVED lines=12> */
[----:B------:R-:W-:Y:S02]  /*1cf0*/  SHF.R.U32.HI R3, RZ, 0x3, R0 ;  /* 0x00000003ff037819 */ /* 0x000fe40000011600 */
[----:B------:R-:W-:Y:S01]  /*1d00*/  SHF.R.S32.HI R23, RZ, 0x1f, R22 ;  /* 0x0000001fff177819 */ /* 0x000fe20000011416 */
[----:B-1----:R-:W-:Y:S01]  /*1d10*/  IMAD.WIDE R24, R5, 0x80, R12 ;  /* 0x0000008005187825 */ /* 0x002fe200078e020c */
[----:B------:R-:W-:Y:S02]  /*1d20*/  LOP3.LUT R0, R0, 0x38, R22, 0xf8, !PT ;  /* 0x0000003800007812 */ /* 0x000fe400078ef816 */
[----:B------:R-:W-:Y:S01]  /*1d30*/  IADD3 R2, P0, R22, UR6, RZ ;  /* 0x0000000616027c10 */ /* 0x000fe2000ff1e0ff */
[----:B------:R1:W-:Y:S01]  /*1d40*/  STL.64 [R1+0x8], R22 ;  /* 0x0000081601007387 */ /* 0x0003e20000100a00 */
[----:B------:R-:W-:-:S02]  /*1d50*/  LOP3.LUT R0, R0, R3, RZ, 0x3c, !PT ;  /* 0x0000000300007212 */ /* 0x000fc400078e3cff */
[----:B------:R-:W-:Y:S01]  /*1d60*/  IADD3.X R3, R23, UR20, RZ, P0, !PT ;  /* 0x0000001417037c10 */ /* 0x000fe200087fe4ff */
[----:B------:R1:W-:Y:S01]  /*1d70*/  STL.64 [R1], R24 ;  /* 0x0000001801007387 */ /* 0x0003e20000100a00 */
        /* <DEDUP_REMOVED lines=21> */
.L_x_2050:
[----:B------:R-:W-:Y:S05]  /*1ed0*/  BSYNC B0 ;  /* 0x0000000000007941 */ /* 0x000fea0003800000 */
.L_x_2049:
        /* <DEDUP_REMOVED lines=21> */
.L_x_2052:
[----:B------:R-:W-:Y:S05]  /*2030*/  BSYNC B0 ;  /* 0x0000000000007941 */ /* 0x000fea0003800000 */
.L_x_2051:
        /* <DEDUP_REMOVED lines=21> */
.L_x_2054:
[----:B------:R-:W-:Y:S05]  /*2190*/  BSYNC B0 ;  /* 0x0000000000007941 */ /* 0x000fea0003800000 */
.L_x_2053:
        /* <DEDUP_REMOVED lines=21> */
.L_x_2056:
[----:B------:R-:W-:Y:S05]  /*22f0*/  BSYNC B0 ;  /* 0x0000000000007941 */ /* 0x000fea0003800000 */
.L_x_2055:
        /* <DEDUP_REMOVED lines=22> */
.L_x_2058:
[----:B------:R-:W-:Y:S05]  /*2460*/  BSYNC B0 ;  /* 0x0000000000007941 */ /* 0x000fea0003800000 */
.L_x_2057:
        /* <DEDUP_REMOVED lines=22> */
.L_x_2060:
[----:B------:R-:W-:Y:S05]  /*25d0*/  BSYNC B0 ;  /* 0x0000000000007941 */ /* 0x000fea0003800000 */
.L_x_2059:
        /* <DEDUP_REMOVED lines=22> */
.L_x_2062:
[----:B------:R-:W-:Y:S05]  /*2740*/  BSYNC B0 ;  /* 0x0000000000007941 */ /* 0x000fea0003800000 */
.L_x_2061:
        /* <DEDUP_REMOVED lines=26> */
.L_x_2064:
[----:B------:R-:W-:Y:S05]  /*28f0*/  BSYNC B0 ;  /* 0x0000000000007941 */ /* 0x000fea0003800000 */
.L_x_2063:
[----:B------:R-:W-:Y:S01]  /*2900*/  IMAD R6, R13, c[0x0][0x198], RZ ;  /* 0x000066000d067a24 */ /* 0x000fe200078e02ff */
[----:B------:R-:W-:Y:S01]  /*2910*/  LEA.HI R17, R17, R20, RZ, 0x4 ;  /* 0x0000001411117211 */ /* 0x000fe200078f20ff */
[--C-:B---3--:R-:W-:Y:S01]  /*2920*/  IMAD.WIDE.U32 R4, R12, c[0x0][0x198], R22.reuse ;  /* 0x000066000c047a25 */ /* 0x108fe200078e0016 */
[----:B------:R-:W-:Y:S01]  /*2930*/  MOV R251, UR23 ;  /* 0x0000001700fb7c02 */ /* 0x000fe20008000f00 */
[----:B------:R-:W-:Y:S01]  /*2940*/  BSSY B0, `(.L_x_2065) ;  /* 0x0000037000007945 */ /* 0x000fe20003800000 */
[----:B------:R-:W-:Y:S01]  /*2950*/  LOP3.LUT R7, R17, 0xfffffff0, RZ, 0xc0, !PT ;  /* 0xfffffff011077812 */ /* 0x000fe200078ec0ff */
[----:B-1----:R-:W-:Y:S01]  /*2960*/  IMAD R0, R13, c[0x0][0x1a0], RZ ;  /* 0x000068000d007a24 */ /* 0x002fe200078e02ff */
[----:B------:R-:W-:Y:S01]  /*2970*/  IADD3 R4, P1, R4, UR24, RZ ;  /* 0x0000001804047c10 */ /* 0x000fe2000ff3e0ff */
[----:B------:R-:W-:-:S04]  /*2980*/  IMAD.WIDE.U32 R2, R12, c[0x0][0x1a0], R22 ;  /* 0x000068000c027a25 */ /* 0x000fc800078e0016 */
[----:B------:R-:W-:Y:S01]  /*2990*/  IMAD R8, R12, c[0x0][0x19c], R6 ;  /* 0x000067000c087a24 */ /* 0x000fe200078e0206 */
[----:B------:R-:W-:Y:S01]  /*29a0*/  IADD3 R2, P0, R2, UR26, RZ ;  /* 0x0000001a02027c10 */ /* 0x000fe2000ff1e0ff */
[----:B------:R-:W-:Y:S02]  /*29b0*/  IMAD R6, R12, c[0x0][0x1a4], R0 ;  /* 0x000069000c067a24 */ /* 0x000fe400078e0200 */
[----:B------:R-:W-:Y:S01]  /*29c0*/  IMAD.IADD R0, R20, 0x1, -R7 ;  /* 0x0000000114007824 */ /* 0x000fe200078e0a07 */
[----:B------:R-:W-:Y:S01]  /*29d0*/  IADD3.X R5, R5, UR22, R8, P1, !PT ;  /* 0x0000001605057c10 */ /* 0x000fe20008ffe408 */
[----:B------:R-:W-:Y:S01]  /*29e0*/  IMAD R8, R11, c[0x0][0x1b0], RZ ;  /* 0x00006c000b087a24 */ /* 0x000fe200078e02ff */
[----:B------:R-:W-:Y:S01]  /*29f0*/  IADD3.X R3, R3, UR25, R6, P0, !PT ;  /* 0x0000001903037c10 */ /* 0x000fe200087fe406 */
[----:B------:R-:W-:Y:S01]  /*2a00*/  IMAD R7, R11, c[0x0][0x1b8], RZ ;  /* 0x00006e000b077a24 */ /* 0x000fe200078e02ff */
[----:B------:R-:W-:Y:S01]  /*2a10*/  SHF.R.S32.HI R6, RZ, 0x1f, R0 ;  /* 0x0000001fff067819 */ /* 0x000fe20000011400 */
[C---:B------:R-:W-:Y:S01]  /*2a20*/  IMAD R8, R10.reuse, c[0x0][0x1b4], R8 ;  /* 0x00006d000a087a24 */ /* 0x040fe200078e0208 */
[----:B------:R-:W-:Y:S01]  /*2a30*/  UIADD3 UR25, UR8, -0x1, URZ ;  /* 0xffffffff08197890 */ /* 0x000fe2000fffe03f */
[----:B------:R-:W-:Y:S01]  /*2a40*/  IMAD.WIDE.U32 R30, R10, c[0x0][0x1b0], R4 ;  /* 0x00006c000a1e7a25 */ /* 0x000fe200078e0004 */
[----:B------:R-:W-:-:S02]  /*2a50*/  LEA.HI R6, R6, R0, RZ, 0x3 ;  /* 0x0000000006067211 */ /* 0x000fc400078f18ff */
[----:B------:R-:W-:Y:S01]  /*2a60*/  UIMAD UR22, UR25, -0x40, UR15 ;  /* 0xffffffc0191678a4 */ /* 0x000fe2000f8e020f */
[C---:B------:R-:W-:Y:S01]  /*2a70*/  IMAD R9, R10.reuse, c[0x0][0x1bc], R7 ;  /* 0x00006f000a097a24 */ /* 0x040fe200078e0207 */
[----:B------:R-:W-:Y:S01]  /*2a80*/  IADD3 R29, R31, R8, RZ ;  /* 0x000000081f1d7210 */ /* 0x000fe20007ffe0ff */
[----:B------:R-:W-:Y:S01]  /*2a90*/  IMAD.WIDE.U32 R24, R10, c[0x0][0x1b8], R2 ;  /* 0x00006e000a187a25 */ /* 0x000fe200078e0002 */
[----:B------:R-:W-:Y:S01]  /*2aa0*/  MOV R28, R30 ;  /* 0x0000001e001c7202 */ /* 0x000fe20000000f00 */
[----:B------:R1:W-:Y:S01]  /*2ab0*/  STL.64 [R1+0x18], R30 ;  /* 0x0000181e01007387 */ /* 0x0003e20000100a00 */
[----:B------:R-:W-:Y:S01]  /*2ac0*/  LOP3.LUT R7, R6, 0xfffffff8, RZ, 0xc0, !PT ;  /* 0xfffffff806077812 */ /* 0x000fe200078ec0ff */
[----:B------:R-:W-:Y:S01]  /*2ad0*/  IMAD.IADD R27, R25, 0x1, R9 ;  /* 0x00000001191b7824 */ /* 0x000fe200078e0209 */
[----:B------:R-:W-:Y:S01]  /*2ae0*/  ISETP.GE.AND P0, PT, R12, UR22, PT ;  /* 0x000000160c007c0c */ /* 0x000fe2000bf06270 */
[----:B------:R1:W-:Y:S01]  /*2af0*/  STL.64 [R1+0x28], R24 ;  /* 0x0000281801007387 */ /* 0x0003e20000100a00 */
[----:B------:R-:W-:Y:S01]  /*2b00*/  USHF.R.S32.HI UR24, URZ, 0x1f, UR25 ;  /* 0x0000001f3f187899 */ /* 0x000fe20008011419 */
[----:B------:R-:W-:Y:S01]  /*2b10*/  IMAD.IADD R18, R0, 0x1, -R7 ;  /* 0x0000000100127824 */ /* 0x000fe200078e0a07 */
[----:B------:R-:W-:Y:S01]  /*2b20*/  LOP3.LUT R0, R19, 0xffffffe0, RZ, 0xc0, !PT ;  /* 0xffffffe013007812 */ /* 0x000fe200078ec0ff */
[----:B------:R1:W-:Y:S01]  /*2b30*/  STL.64 [R1+0x10], R28 ;  /* 0x0000101c01007387 */ /* 0x0003e20000100a00 */
[----:B------:R-:W-:Y:S01]  /*2b40*/  UIMAD UR4, UR7, UR25, URZ ;  /* 0x00000019070472a4 */ /* 0x000fe2000f8e023f */
[----:B------:R-:W-:Y:S01]  /*2b50*/  IMAD.MOV.U32 R252, RZ, RZ, 0x20 ;  /* 0x00000020fffc7424 */ /* 0x000fe200078e00ff */
[----:B------:R-:W-:Y:S01]  /*2b60*/  R2P PR, R18, 0x6 ;  /* 0x0000000612007804 */ /* 0x000fe20000000000 */
[----:B------:R1:W-:Y:S01]  /*2b70*/  STL [R1+0x24], R27 ;  /* 0x0000241b01007387 */ /* 0x0003e20000100800 */
[----:B------:R-:W-:Y:S01]  /*2b80*/  IMAD.IADD R5, R20, 0x1, -R0 ;  /* 0x0000000114057824 */ /* 0x000fe200078e0a00 */
[----:B------:R-:W-:Y:S01]  /*2b90*/  UIMAD UR4, UR24, UR23, UR4 ;  /* 0x00000017180472a4 */ /* 0x000fe2000f8e0204 */
[----:B------:R-:W-:Y:S01]  /*2ba0*/  IMAD.SHL.U32 R0, R6, 0x40, RZ ;  /* 0x0000004006007824 */ /* 0x000fe200078e00ff */
[----:B------:R-:W-:Y:S01]  /*2bb0*/  MOV R2, 0x10 ;  /* 0x0000001000027802 */ /* 0x000fe20000000f00 */
[----:B------:R-:W-:Y:S01]  /*2bc0*/  IMAD.WIDE.U32 R6, R251, UR25, R28 ;  /* 0x00000019fb067c25 */ /* 0x000fe2000f8e001c */
[----:B------:R-:W-:-:S02]  /*2bd0*/  SEL R4, R252, 0xffffffe0, !P2 ;  /* 0xffffffe0fc047807 */ /* 0x000fc40005000000 */
[----:B------:R-:W-:Y:S02]  /*2be0*/  LOP3.LUT R222, R0, 0xfffffe00, RZ, 0xc0, !PT ;  /* 0xfffffe0000de7812 */ /* 0x000fe400078ec0ff */
[----:B------:R-:W-:Y:S02]  /*2bf0*/  IADD3 R9, R7, UR4, RZ ;  /* 0x0000000407097c10 */ /* 0x000fe4000fffe0ff */
        /* <DEDUP_REMOVED lines=11> */
.L_x_2066:
[----:B------:R-:W-:Y:S05]  /*2cb0*/  BSYNC B0 ;  /* 0x0000000000007941 */ /* 0x000fea0003800000 */
.L_x_2065:
        /* <DEDUP_REMOVED lines=17> */
.L_x_2068:
[----:B------:R-:W-:Y:S05]  /*2dd0*/  BSYNC B0 ;  /* 0x0000000000007941 */ /* 0x000fea0003800000 */
.L_x_2067:
        /* <DEDUP_REMOVED lines=17> */
.L_x_2070:
[----:B------:R-:W-:Y:S05]  /*2ef0*/  BSYNC B0 ;  /* 0x0000000000007941 */ /* 0x000fea0003800000 */
.L_x_2069:
        /* <DEDUP_REMOVED lines=18> */
.L_x_2072:
[----:B------:R-:W-:Y:S05]  /*3020*/  BSYNC B0 ;  /* 0x0000000000007941 */ /* 0x000fea0003800000 */
.L_x_2071:
[----:B------:R-:W-:Y:S01]  /*3030*/  ULDC.64 UR4, c[0x0][0x318] ;  /* 0x0000c60000047ab9 */ /* 0x000fe20000000a00 */
[----:B------:R-:W0:Y:S01]  /*3040*/  LDGDEPBAR ;  /* 0x00000000000079af */ /* 0x000e220000000000 */
[----:B------:R-:W-:Y:S01]  /*3050*/  UISETP.NE.U32.AND UP1, UPT, URZ, UR4, UPT ;  /* 0x000000043f00728c */ /* 0x000fe2000bf25070 */
[----:B-1----:R-:W-:Y:S02]  /*3060*/  IMAD.MOV.U32 R10, RZ, RZ, R26 ;  /* 0x000000ffff0a7224 */ /* 0x002fe400078e001a */
        /* <DEDUP_REMOVED lines=16> */
[----:B------:R-:W-:Y:S01]  /*3170*/  IMAD.U32 R6, RZ, RZ, UR28 ;  /* 0x0000001cff067e24 */ /* 0x000fe2000f8e00ff */
[----:B------:R-:W1:Y:S01]  /*3180*/  @P0 MUFU.RCP R3, c[0x0][0x238] ;  /* 0x00008e0000030b08 */ /* 0x000e620000001000 */
[----:B------:R-:W-:Y:S01]  /*3190*/  ISETP.GE.AND P1, PT, R12, UR22, PT ;  /* 0x000000160c007c0c */ /* 0x000fe2000bf26270 */
[----:B------:R-:W-:-:S02]  /*31a0*/  ULDC.64 UR4, c[0x0][0x1a0] ;  /* 0x0000680000047ab9 */ /* 0x000fc40000000a00 */
[----:B------:R-:W-:-:S05]  /*31b0*/  MOV R7, UR29 ;  /* 0x0000001d00077c02 */ /* 0x000fca0008000f00 */
[----:B------:R5:W1:Y:S01]  /*31c0*/  @P0 LDG.E R0, [R6.64] ;  /* 0x0000001206000981 */ /* 0x000a62000c1e1900 */
[----:B------:R-:W-:Y:S01]  /*31d0*/  MOV R10, R24 ;  /* 0x00000018000a7202 */ /* 0x000fe20000000f00 */
[----:B------:R-:W-:Y:S01]  /*31e0*/  USHF.L.U64.HI UR5, UR4, UR20, UR5 ;  /* 0x0000001404057299 */ /* 0x000fe20008010205 */
[----:B------:R-:W-:Y:S01]  /*31f0*/  IMAD.SHL.U32 R20, R20, 0x2, RZ ;  /* 0x0000000214147824 */ /* 0x000fe200078e00ff */
[----:B------:R-:W-:Y:S01]  /*3200*/  BAR.SYNC.DEFER_BLOCKING 0x0 ;  /* 0x0000000000007b1d */ /* 0x000fe20000010000 */
[----:B------:R-:W-:Y:S02]  /*3210*/  USHF.L.U32 UR14, UR4, 0x6, URZ ;  /* 0x00000006040e7899 */ /* 0x000fe4000800063f */
[----:B------:R-:W-:Y:S01]  /*3220*/  UIMAD UR17, UR5, UR25, URZ ;  /* 0x00000019051172a4 */ /* 0x000fe2000f8e023f */
[----:B------:R-:W-:Y:S02]  /*3230*/  LOP3.LUT R19, R20, 0x6, RZ, 0xc0, !PT ;  /* 0x0000000614137812 */ /* 0x000fe400078ec0ff */
[----:B------:R2:W-:Y:S01]  /*3240*/  STL.64 [R1+0x20], R10 ;  /* 0x0000200a01007387 */ /* 0x0005e20000100a00 */
[----:B------:R-:W-:Y:S01]  /*3250*/  UIMAD UR24, UR24, UR14, UR17 ;  /* 0x0000000e181872a4 */ /* 0x000fe2000f8e0211 */
[----:B------:R-:W-:Y:S01]  /*3260*/  BSSY B0, `(.L_x_2073) ;  /* 0x0000017000007945 */ /* 0x000fe20003800000 */
[----:B------:R-:W-:Y:S01]  /*3270*/  UMOV UR20, URZ ;  /* 0x0000003f00147c82 */ /* 0x000fe20008000000 */
[----:B-----5:R-:W-:Y:S01]  /*3280*/  IMAD.U32 R6, RZ, RZ, UR25 ;  /* 0x00000019ff067e24 */ /* 0x020fe2000f8e00ff */
[----:B------:R2:W-:Y:S03]  /*3290*/  @P1 STS.128 [R215+0x6000], RZ ;  /* 0x006000ffd7001388 */ /* 0x0005e60000000c00 */
[----:B------:R-:W-:-:S05]  /*32a0*/  IMAD.WIDE.U32 R6, R6, UR14, R10 ;  /* 0x0000000e06067c25 */ /* 0x000fca000f8e000a */
[----:B------:R-:W-:Y:S01]  /*32b0*/  IADD3 R9, R7, UR24, RZ ;  /* 0x0000001807097c10 */ /* 0x000fe2000fffe0ff */
[----:B-1----:R-:W-:-:S04]  /*32c0*/  @P0 FMUL.FTZ R0, R0, R3 ;  /* 0x0000000300000220 */ /* 0x002fc80000410000 */
        /* <DEDUP_REMOVED lines=16> */
.L_x_2074:
[----:B------:R-:W-:Y:S05]  /*33d0*/  BSYNC B0 ;  /* 0x0000000000007941 */ /* 0x000fea0003800000 */
.L_x_2073:
        /* <DEDUP_REMOVED lines=18> */
.L_x_2076:
[----:B------:R-:W-:Y:S05]  /*3500*/  BSYNC B0 ;  /* 0x0000000000007941 */ /* 0x000fea0003800000 */
.L_x_2075:
        /* <DEDUP_REMOVED lines=18> */
.L_x_2078:
[----:B------:R-:W-:Y:S05]  /*3630*/  BSYNC B0 ;  /* 0x0000000000007941 */ /* 0x000fea0003800000 */
.L_x_2077:
        /* <DEDUP_REMOVED lines=19> */
.L_x_2080:
[----:B------:R-:W-:Y:S05]  /*3770*/  BSYNC B0 ;  /* 0x0000000000007941 */ /* 0x000fea0003800000 */
.L_x_2079:
[----:B------:R-:W-:Y:S01]  /*3780*/  LEA R3, R100, UR13, 0x4 ;  /* 0x0000000d64037c11 */ /* 0x000fe2000f8e20ff */
[----:B------:R-:W-:Y:S01]  /*3790*/  UIADD3 UR12, UR15, -UR16, URZ ;  /* 0x800000100f0c7290 */ /* 0x000fe2000fffe03f */
[----:B------:R-:W-:Y:S01]  /*37a0*/  IMAD.U32 R0, RZ, RZ, UR25 ;  /* 0x00000019ff007e24 */ /* 0x000fe2000f8e00ff */
[----:B-1----:R-:W-:Y:S01]  /*37b0*/  SHF.R.S32.HI R7, RZ, 0x4, R17 ;  /* 0x00000004ff077819 */ /* 0x002fe20000011411 */
[----:B------:R-:W-:Y:S01]  /*37c0*/  IMAD.SHL.U32 R8, R18, 0x40, RZ ;  /* 0x0000004012087824 */ /* 0x000fe200078e00ff */
[----:B------:R-:W-:Y:S01]  /*37d0*/  R2P PR, R32, 0x6 ;  /* 0x0000000620007804 */ /* 0x000fe20000000000 */
[----:B------:R-:W-:Y:S01]  /*37e0*/  IMAD.IADD R45, R21, 0x1, R3 ;  /* 0x00000001152d7824 */ /* 0x000fe200078e0203 */
[----:B------:R-:W-:Y:S01]  /*37f0*/  LEA.HI R6, R17, R7, RZ, 0x1 ;  /* 0x0000000711067211 */ /* 0x000fe200078f08ff */
[----:B------:R-:W-:Y:S01]  /*3800*/  IMAD R44, R0, 0x40, R19 ;  /* 0x00000040002c7824 */ /* 0x000fe200078e0213 */
[----:B------:R-:W-:Y:S01]  /*3810*/  UIADD3 UR16, UR15, 0x1, -UR16 ;  /* 0x000000010f107890 */ /* 0x000fe2000fffe810 */
[----:B------:R-:W0:Y:S01]  /*3820*/  LDGDEPBAR ;  /* 0x00000000000079af */ /* 0x000e220000000000 */
[----:B------:R-:W-:Y:S01]  /*3830*/  IADD3 R210, R45, UR12, RZ ;  /* 0x0000000c2dd27c10 */ /* 0x000fe2000fffe0ff */
[----:B------:R-:W-:Y:S01]  /*3840*/  UISETP.GT.AND UP0, UPT, UR25, UR9, UPT ;  /* 0x000000091900728c */ /* 0x000fe2000bf04270 */
[----:B------:R-:W-:-:S02]  /*3850*/  IADD3 R46, R44, 0x1, RZ ;  /* 0x000000012c2e7810 */ /* 0x000fc40007ffe0ff */
[----:B------:R-:W-:Y:S01]  /*3860*/  IADD3 R47, R44, 0x8, RZ ;  /* 0x000000082c2f7810 */ /* 0x000fe20007ffe0ff */
[----:B------:R-:W-:Y:S01]  /*3870*/  IMAD.IADD R0, R210, 0x1, -R44 ;  /* 0x00000001d2007824 */ /* 0x000fe200078e0a2c */
[----:B------:R-:W-:Y:S01]  /*3880*/  IADD3 R92, R44, 0x9, RZ ;  /* 0x000000092c5c7810 */ /* 0x000fe20007ffe0ff */
[----:B------:R-:W-:Y:S01]  /*3890*/  IMAD.IADD R5, R210, 0x1, -R46 ;  /* 0x00000001d2057824 */ /* 0x000fe200078e0a2e */
[C---:B------:R-:W-:Y:S02]  /*38a0*/  IADD3 R93, R44.reuse, 0x10, RZ ;  /* 0x000000102c5d7810 */ /* 0x040fe40007ffe0ff */
[----:B------:R-:W-:Y:S02]  /*38b0*/  IABS R0, R0 ;  /* 0x0000000000007213 */ /* 0x000fe40000000000 */
[C---:B------:R-:W-:Y:S02]  /*38c0*/  IADD3 R94, R44.reuse, 0x11, RZ ;  /* 0x000000112c5e7810 */ /* 0x040fe40007ffe0ff */
[----:B------:R-:W-:Y:S01]  /*38d0*/  IADD3 R95, R44, 0x18, RZ ;  /* 0x000000182c5f7810 */ /* 0x000fe20007ffe0ff */
[----:B------:R-:W-:Y:S01]  /*38e0*/  IMAD.MOV.U32 R3, RZ, RZ, R0 ;  /* 0x000000ffff037224 */ /* 0x000fe200078e0000 */
[----:B------:R-:W-:Y:S01]  /*38f0*/  IABS R0, R5 ;  /* 0x0000000500007213 */ /* 0x000fe20000000000 */
[----:B------:R-:W-:Y:S01]  /*3900*/  IMAD.IADD R5, R210, 0x1, -R47 ;  /* 0x00000001d2057824 */ /* 0x000fe200078e0a2f */
[C---:B------:R-:W-:Y:S01]  /*3910*/  IADD3 R101, R44.reuse, 0x19, RZ ;  /* 0x000000192c657810 */ /* 0x040fe20007ffe0ff */
[----:B------:R1:W-:Y:S01]  /*3920*/  I2F R216, R3 ;  /* 0x0000000300d87306 */ /* 0x0003e20000201400 */
[----:B------:R-:W-:-:S02]  /*3930*/  IADD3 R102, R44, 0x20, RZ ;  /* 0x000000202c667810 */ /* 0x000fc40007ffe0ff */
[C---:B------:R-:W-:Y:S02]  /*3940*/  IADD3 R103, R44.reuse, 0x21, RZ ;  /* 0x000000212c677810 */ /* 0x040fe40007ffe0ff */
[C---:B------:R-:W-:Y:S02]  /*3950*/  IADD3 R108, R44.reuse, 0x28, RZ ;  /* 0x000000282c6c7810 */ /* 0x040fe40007ffe0ff */
[C---:B------:R-:W-:Y:S02]  /*3960*/  IADD3 R109, R44.reuse, 0x29, RZ ;  /* 0x000000292c6d7810 */ /* 0x040fe40007ffe0ff */
[C---:B------:R-:W-:Y:S02]  /*3970*/  IADD3 R110, R44.reuse, 0x30, RZ ;  /* 0x000000302c6e7810 */ /* 0x040fe40007ffe0ff */
[C---:B------:R-:W-:Y:S02]  /*3980*/  IADD3 R111, R44.reuse, 0x31, RZ ;  /* 0x000000312c6f7810 */ /* 0x040fe40007ffe0ff */
[----:B------:R-:W-:-:S02]  /*3990*/  IADD3 R116, R44, 0x38, RZ ;  /* 0x000000382c747810 */ /* 0x000fc40007ffe0ff */
[----:B------:R-:W-:Y:S01]  /*39a0*/  IADD3 R117, R44, 0x39, RZ ;  /* 0x000000392c757810 */ /* 0x000fe20007ffe0ff */
[----:B-1----:R-:W-:Y:S01]  /*39b0*/  IMAD.MOV.U32 R3, RZ, RZ, R0 ;  /* 0x000000ffff037224 */ /* 0x002fe200078e0000 */
[----:B------:R-:W-:Y:S01]  /*39c0*/  IABS R0, R5 ;  /* 0x0000000500007213 */ /* 0x000fe20000000000 */
[----:B------:R-:W-:Y:S01]  /*39d0*/  IMAD.IADD R5, R210, 0x1, -R92 ;  /* 0x00000001d2057824 */ /* 0x000fe200078e0a5c */
[C---:B------:R-:W-:Y:S01]  /*39e0*/  IADD3 R144, R45.reuse, 0x8, RZ ;  /* 0x000000082d907810 */ /* 0x040fe20007ffe0ff */
[----:B------:R1:W-:Y:S01]  /*39f0*/  I2F R232, R3 ;  /* 0x0000000300e87306 */ /* 0x0003e20000201400 */
[----:B------:R-:W-:Y:S02]  /*3a00*/  IADD3 R119, R45, 0x40, RZ ;  /* 0x000000402d777810 */ /* 0x000fe40007ffe0ff */
[----:B------:R-:W-:Y:S02]  /*3a10*/  IADD3 R207, R144, UR12, RZ ;  /* 0x0000000c90cf7c10 */ /* 0x000fe4000fffe0ff */
[----:B------:R-:W-:-:S02]  /*3a20*/  IADD3 R205, R119, UR12, RZ ;  /* 0x0000000c77cd7c10 */ /* 0x000fc4000fffe0ff */
[----:B------:R-:W-:-:S04]  /*3a30*/  IADD3 R118, R45, 0x48, RZ ;  /* 0x000000482d767810 */ /* 0x000fc80007ffe0ff */
[----:B------:R-:W-:Y:S01]  /*3a40*/  IADD3 R209, R118, UR12, RZ ;  /* 0x0000000c76d17c10 */ /* 0x000fe2000fffe0ff */
[----:B------:R-:W-:Y:S02]  /*3a50*/  ULDC UR12, c[0x0][0x2e8] ;  /* 0x0000ba00000c7ab9 */ /* 0x000fe40000000800 */
[----:B------:R-:W-:Y:S01]  /*3a60*/  UIADD3 UR12, UR16, UR12, URZ ;  /* 0x0000000c100c7290 */ /* 0x000fe2000fffe03f */
[----:B-1----:R-:W-:Y:S01]  /*3a70*/  IMAD.MOV.U32 R3, RZ, RZ, R0 ;  /* 0x000000ffff037224 */ /* 0x002fe200078e0000 */
[----:B------:R-:W-:Y:S01]  /*3a80*/  IABS R0, R5 ;  /* 0x0000000500007213 */ /* 0x000fe20000000000 */
[C---:B------:R-:W-:Y:S02]  /*3a90*/  IMAD.IADD R5, R210.reuse, 0x1, -R93 ;  /* 0x00000001d2057824 */ /* 0x040fe400078e0a5d */
        /* <DEDUP_REMOVED lines=46> */
[----:B------:R-:W-:Y:S02]  /*3d80*/  IABS R0, R5 ;  /* 0x0000000500007213 */ /* 0x000fe40000000000 */
[----:B------:R-:W-:-:S03]  /*3d90*/  LOP3.LUT R5, R6, 0xfffffffe, RZ, 0xc0, !PT ;  /* 0xfffffffe06057812 */ /* 0x000fc600078ec0ff */
[----:B------:R1:W-:Y:S01]  /*3da0*/  I2F R249, R3 ;  /* 0x0000000300f97306 */ /* 0x0003e20000201400 */
[----:B------:R-:W-:Y:S02]  /*3db0*/  IMAD.IADD R6, R207, 0x1, -R44 ;  /* 0x00000001cf067824 */ /* 0x000fe400078e0a2c */
[----:B------:R-:W-:Y:S02]  /*3dc0*/  IMAD.IADD R9, R7, 0x1, -R5 ;  /* 0x0000000107097824 */ /* 0x000fe400078e0a05 */
[----:B------:R-:W-:Y:S02]  /*3dd0*/  IMAD.SHL.U32 R5, R32, 0x40, RZ ;  /* 0x0000004020057824 */ /* 0x000fe400078e00ff */
[----:B------:R-:W-:Y:S02]  /*3de0*/  IMAD.SHL.U32 R7, R12, 0x8, RZ ;  /* 0x000000080c077824 */ /* 0x000fe400078e00ff */
[----:B-1----:R-:W-:Y:S01]  /*3df0*/  IMAD.MOV.U32 R3, RZ, RZ, R0 ;  /* 0x000000ffff037224 */ /* 0x002fe200078e0000 */
[----:B------:R-:W-:Y:S01]  /*3e00*/  IABS R0, R6 ;  /* 0x0000000600007213 */ /* 0x000fe20000000000 */
[----:B------:R-:W-:-:S02]  /*3e10*/  IMAD.IADD R6, R209, 0x1, -R44 ;  /* 0x00000001d1067824 */ /* 0x000fc400078e0a2c */
[----:B------:R1:W-:Y:S03]  /*3e20*/  I2F R250, R3 ;  /* 0x0000000300fa7306 */ /* 0x0003e60000201400 */
[----:B------:R-:W-:-:S05]  /*3e30*/  IABS R6, R6 ;  /* 0x0000000600067213 */ /* 0x000fca0000000000 */
[----:B------:R5:W-:Y:S01]  /*3e40*/  I2F R147, R0 ;  /* 0x0000000000937306 */ /* 0x000be20000201400 */
[----:B-1----:R-:W-:-:S05]  /*3e50*/  IMAD.IADD R3, R205, 0x1, -R44 ;  /* 0x00000001cd037824 */ /* 0x002fca00078e0a2c */
[----:B------:R-:W-:Y:S02]  /*3e60*/  IABS R3, R3 ;  /* 0x0000000300037213 */ /* 0x000fe40000000000 */
[----:B-----5:R-:W-:-:S03]  /*3e70*/  LOP3.LUT R0, R5, 0x1c0, RZ, 0xc0, !PT ;  /* 0x000001c005007812 */ /* 0x020fc600078ec0ff */
[----:B------:R-:W-:Y:S01]  /*3e80*/  IMAD.MOV.U32 R5, RZ, RZ, R3 ;  /* 0x000000ffff057224 */ /* 0x000fe200078e0003 */
[----:B------:R-:W-:Y:S02]  /*3e90*/  LOP3.LUT R3, R8, 0x1c0, RZ, 0xc0, !PT ;  /* 0x000001c008037812 */ /* 0x000fe400078ec0ff */
[----:B--2---:R-:W-:Y:S01]  /*3ea0*/  LOP3.LUT R10, R0, 0x8, R7, 0xf8, !PT ;  /* 0x00000008000a7812 */ /* 0x004fe200078ef807 */
[----:B------:R-:W-:Y:S01]  /*3eb0*/  IMAD.SHL.U32 R7, R9, 0x8, RZ ;  /* 0x0000000809077824 */ /* 0x000fe200078e00ff */
[----:B------:R-:W-:Y:S01]  /*3ec0*/  SHF.R.U32.HI R8, RZ, 0x3, R0 ;  /* 0x00000003ff087819 */ /* 0x000fe20000011600 */
[----:B------:R-:W-:Y:S01]  /*3ed0*/  IMAD.IADD R0, R207, 0x1, -R46 ;  /* 0x00000001cf007824 */ /* 0x000fe200078e0a2e */
[----:B------:R1:W-:Y:S02]  /*3ee0*/  I2F R166, R5 ;  /* 0x0000000500a67306 */ /* 0x0003e40000201400 */
[----:B------:R-:W-:Y:S02]  /*3ef0*/  LOP3.LUT R7, R3, 0x8, R7, 0xf8, !PT ;  /* 0x0000000803077812 */ /* 0x000fe400078ef807 */
[----:B------:R-:W-:-:S02]  /*3f00*/  SHF.R.U32.HI R3, RZ, 0x3, R3 ;  /* 0x00000003ff037819 */ /* 0x000fc40000011603 */
[----:B------:R-:W-:Y:S02]  /*3f10*/  IABS R0, R0 ;  /* 0x0000000000007213 */ /* 0x000fe40000000000 */
[----:B------:R-:W-:Y:S01]  /*3f20*/  LOP3.LUT R145, R7, R3, RZ, 0x3c, !PT ;  /* 0x0000000307917212 */ /* 0x000fe200078e3cff */
[----:B------:R-:W-:Y:S02]  /*3f30*/  IMAD R7, R100, 0x400, R222 ;  /* 0x0000040064077824 */ /* 0x000fe400078e02de */
[----:B------:R-:W-:-:S04]  /*3f40*/  IMAD.MOV.U32 R3, RZ, RZ, R0 ;  /* 0x000000ffff037224 */ /* 0x000fc800078e0000 */
[----:B------:R2:W-:Y:S01]  /*3f50*/  I2F R171, R3 ;  /* 0x0000000300ab7306 */ /* 0x0005e20000201400 */
[----:B-1----:R-:W-:Y:S02]  /*3f60*/  IMAD.MOV.U32 R5, RZ, RZ, R6 ;  /* 0x000000ffff057224 */ /* 0x002fe400078e0006 */
[----:B------:R-:W-:-:S05]  /*3f70*/  IMAD.IADD R6, R205, 0x1, -R46 ;  /* 0x00000001cd067824 */ /* 0x000fca00078e0a2e */
[----:B------:R1:W-:Y:S01]  /*3f80*/  I2F R165, R5 ;  /* 0x0000000500a57306 */ /* 0x0003e20000201400 */
[----:B--2---:R-:W-:-:S04]  /*3f90*/  IMAD.IADD R3, R145, 0x1, R7 ;  /* 0x0000000191037824 */ /* 0x004fc800078e0207 */
[----:B------:R-:W-:Y:S01]  /*3fa0*/  IMAD.SHL.U32 R195, R3, 0x2, RZ ;  /* 0x0000000203c37824 */ /* 0x000fe200078e00ff */
[----:B-1----:R-:W-:-:S04]  /*3fb0*/  LOP3.LUT R5, R10, R8, RZ, 0x3c, !PT ;  /* 0x000000080a057212 */ /* 0x002fc800078e3cff */
[----:B------:R-:W-:Y:S01]  /*3fc0*/  LDSM.16.M88.4 R12, [R195] ;  /* 0x00000000c30c783b */ /* 0x000fe20000000200 */
[--C-:B------:R-:W-:Y:S02]  /*3fd0*/  IMAD R198, R2, 0x2, R195.reuse ;  /* 0x0000000202c67824 */ /* 0x100fe400078e02c3 */
[----:B------:R-:W-:Y:S02]  /*3fe0*/  IMAD R196, R4, 0x2, R195 ;  /* 0x0000000204c47824 */ /* 0x000fe400078e02c3 */
[----:B------:R-:W-:Y:S01]  /*3ff0*/  IMAD R0, R9, 0x200, R5 ;  /* 0x0000020009007824 */ /* 0x000fe200078e0205 */
[----:B------:R-:W-:Y:S01]  /*4000*/  IABS R5, R6 ;  /* 0x0000000600057213 */ /* 0x000fe20000000000 */
[----:B------:R-:W-:Y:S01]  /*4010*/  IMAD.IADD R6, R209, 0x1, -R46 ;  /* 0x00000001d1067824 */ /* 0x000fe200078e0a2e */
[----:B------:R-:W-:Y:S01]  /*4020*/  LDSM.16.M88.4 R8, [R195+0x2000] ;  /* 0x00200000c308783b */ /* 0x000fe20000000200 */
[----:B------:R-:W-:Y:S02]  /*4030*/  IMAD.SHL.U32 R188, R0, 0x2, RZ ;  /* 0x0000000200bc7824 */ /* 0x000fe400078e00ff */
[----:B------:R-:W-:Y:S01]  /*4040*/  IMAD.MOV.U32 R0, RZ, RZ, R5 ;  /* 0x000000ffff007224 */ /* 0x000fe200078e0005 */
[----:B------:R-:W-:Y:S01]  /*4050*/  IABS R3, R6 ;  /* 0x0000000600037213 */ /* 0x000fe20000000000 */
[----:B------:R-:W-:Y:S01]  /*4060*/  IMAD.IADD R5, R207, 0x1, -R47 ;  /* 0x00000001cf057824 */ /* 0x000fe200078e0a2f */
[----:B------:R-:W1:Y:S01]  /*4070*/  LDSM.16.M88.4 R16, [R188+0x4000] ;  /* 0x00400000bc10783b */ /* 0x000e620000000200 */
[----:B------:R2:W-:Y:S01]  /*4080*/  I2F R168, R0 ;  /* 0x0000000000a87306 */ /* 0x0005e20000201400 */
[----:B------:R-:W-:Y:S01]  /*4090*/  IMAD.IADD R6, R209, 0x1, -R101 ;  /* 0x00000001d1067824 */ /* 0x000fe200078e0a65 */
[----:B------:R-:W-:Y:S01]  /*40a0*/  IADD3 R199, R188, 0x4040, RZ ;  /* 0x00004040bcc77810 */ /* 0x000fe20007ffe0ff */
[----:B------:R-:W5:Y:S01]  /*40b0*/  LDSM.16.M88.4 R20, [R188+0x4800] ;  /* 0x00480000bc14783b */ /* 0x000f620000000200 */
[----:B------:R-:W-:-:S03]  /*40c0*/  IMAD R197, R2, 0x2, R196 ;  /* 0x0000000202c57824 */ /* 0x000fc600078e02c4 */
[----:B------:R-:W3:Y:S04]  /*40d0*/  LDSM.16.M88.4 R24, [R188+0x5000] ;  /* 0x00500000bc18783b */ /* 0x000ee80000000200 */
[----:B------:R-:W4:Y:S01]  /*40e0*/  LDSM.16.M88.4 R28, [R188+0x5800] ;  /* 0x00580000bc1c783b */ /* 0x000f220000000200 */
[----:B--2---:R-:W-:Y:S01]  /*40f0*/  IMAD.MOV.U32 R0, RZ, RZ, R3 ;  /* 0x000000ffff007224 */ /* 0x004fe200078e0003 */
[----:B------:R-:W-:Y:S01]  /*4100*/  IABS R3, R5 ;  /* 0x0000000500037213 */ /* 0x000fe20000000000 */
[--C-:B------:R-:W-:Y:S02]  /*4110*/  IMAD.IADD R5, R209, 0x1, -R47.reuse ;  /* 0x00000001d1057824 */ /* 0x100fe400078e0a2f */
[----:B------:R2:W-:Y:S08]  /*4120*/  I2F R164, R0 ;  /* 0x0000000000a47306 */ /* 0x0005f00000201400 */
[----:B------:R5:W-:Y:S01]  /*4130*/  I2F R169, R3 ;  /* 0x0000000300a97306 */ /* 0x000be20000201400 */
[----:B--2---:R-:W-:Y:S01]  /*4140*/  IMAD.IADD R0, R205, 0x1, -R47 ;  /* 0x00000001cd007824 */ /* 0x004fe200078e0a2f */
[----:B-1----:R-:W-:Y:S04]  /*4150*/  HMMA.16816.F32 R72, R8, R16, RZ ;  /* 0x000000100848723c */ /* 0x002fe800000018ff */
[----:B------:R-:W-:-:S05]  /*4160*/  IABS R0, R0 ;  /* 0x0000000000007213 */ /* 0x000fca0000000000 */
[----:B-----5:R-:W-:Y:S01]  /*4170*/  IMAD.MOV.U32 R3, RZ, RZ, R0 ;  /* 0x000000ffff037224 */ /* 0x020fe200078e0000 */
[----:B------:R-:W-:Y:S01]  /*4180*/  IABS R0, R5 ;  /* 0x0000000500007213 */ /* 0x000fe20000000000 */
[----:B------:R-:W-:Y:S01]  /*4190*/  IMAD.IADD R5, R207, 0x1, -R92 ;  /* 0x00000001cf057824 */ /* 0x000fe200078e0a5c */
[C---:B------:R-:W-:Y:S01]  /*41a0*/  HMMA.16816.F32 R88, R8.reuse, R18, RZ ;  /* 0x000000120858723c */ /* 0x040fe200000018ff */
[----:B------:R1:W-:Y:S07]  /*41b0*/  I2F R173, R3 ;  /* 0x0000000300ad7306 */ /* 0x0003ee0000201400 */
[C---:B------:R-:W-:Y:S08]  /*41c0*/  HMMA.16816.F32 R52, R8.reuse, R20, RZ ;  /* 0x000000140834723c */ /* 0x040ff000000018ff */
[----:B---3--:R-:W-:Y:S01]  /*41d0*/  HMMA.16816.F32 R40, R8, R24, RZ ;  /* 0x000000180828723c */ /* 0x008fe200000018ff */
[----:B-1----:R-:W-:Y:S01]  /*41e0*/  IMAD.MOV.U32 R3, RZ, RZ, R0 ;  /* 0x000000ffff037224 */ /* 0x002fe200078e0000 */
[----:B------:R-:W-:Y:S01]  /*41f0*/  IABS R0, R5 ;  /* 0x0000000500007213 */ /* 0x000fe20000000000 */
[----:B------:R-:W-:-:S02]  /*4200*/  IMAD.IADD R5, R205, 0x1, -R92 ;  /* 0x00000001cd057824 */ /* 0x000fc400078e0a5c */
[----:B------:R1:W-:Y:S03]  /*4210*/  I2F R172, R3 ;  /* 0x0000000300ac7306 */ /* 0x0003e60000201400 */
[C---:B----4-:R-:W-:Y:S08]  /*4220*/  HMMA.16816.F32 R60, R8.reuse, R28, RZ ;  /* 0x0000001c083c723c */ /* 0x050ff000000018ff */
[----:B------:R-:W-:Y:S01]  /*4230*/  HMMA.16816.F32 R68, R8, R22, RZ ;  /* 0x000000160844723c */ /* 0x000fe200000018ff */
[----:B-1----:R-:W-:Y:S01]  /*4240*/  IMAD.MOV.U32 R3, RZ, RZ, R0 ;  /* 0x000000ffff037224 */ /* 0x002fe200078e0000 */
[----:B------:R-:W-:Y:S01]  /*4250*/  IABS R0, R5 ;  /* 0x0000000500007213 */ /* 0x000fe20000000000 */
[----:B------:R-:W-:-:S05]  /*4260*/  IMAD.IADD R5, R209, 0x1, -R92 ;  /* 0x00000001d1057824 */ /* 0x000fca00078e0a5c */
[C---:B------:R-:W-:Y:S01]  /*4270*/  HMMA.16816.F32 R64, R8.reuse, R26, RZ ;  /* 0x0000001a0840723c */ /* 0x040fe200000018ff */
[----:B------:R1:W-:Y:S07]  /*4280*/  I2F R174, R3 ;  /* 0x0000000300ae7306 */ /* 0x0003ee0000201400 */
[----:B------:R-:W-:Y:S01]  /*4290*/  HMMA.16816.F32 R56, R8, R30, RZ ;  /* 0x0000001e0838723c */ /* 0x000fe200000018ff */
[----:B------:R-:W-:Y:S07]  /*42a0*/  LDSM.16.M88.4 R8, [R198+0x2000] ;  /* 0x00200000c608783b */ /* 0x000fee0000000200 */
[----:B------:R-:W-:Y:S01]  /*42b0*/  HMMA.16816.F32 R96, R12, R16, RZ ;  /* 0x000000100c60723c */ /* 0x000fe200000018ff */
[----:B-1----:R-:W-:Y:S01]  /*42c0*/  IMAD.MOV.U32 R3, RZ, RZ, R0 ;  /* 0x000000ffff037224 */ /* 0x002fe200078e0000 */
[----:B------:R-:W-:Y:S01]  /*42d0*/  IABS R0, R5 ;  /* 0x0000000500007213 */ /* 0x000fe20000000000 */
[----:B------:R-:W-:-:S02]  /*42e0*/  IMAD.IADD R5, R207, 0x1, -R93 ;  /* 0x00000001cf057824 */ /* 0x000fc400078e0a5d */
[----:B------:R1:W-:Y:S03]  /*42f0*/  I2F R176, R3 ;  /* 0x0000000300b07306 */ /* 0x0003e60000201400 */
[C---:B------:R-:W-:Y:S08]  /*4300*/  HMMA.16816.F32 R120, R12.reuse, R18, RZ ;  /* 0x000000120c78723c */ /* 0x040ff000000018ff */
[----:B------:R-:W-:Y:S01]  /*4310*/  HMMA.16816.F32 R84, R12, R20, RZ ;  /* 0x000000140c54723c */ /* 0x000fe200000018ff */
[----:B-1----:R-:W-:Y:S01]  /*4320*/  IMAD.MOV.U32 R3, RZ, RZ, R0 ;  /* 0x000000ffff037224 */ /* 0x002fe200078e0000 */
[----:B------:R-:W-:Y:S01]  /*4330*/  IABS R0, R5 ;  /* 0x0000000500007213 */ /* 0x000fe20000000000 */
[----:B------:R-:W-:-:S05]  /*4340*/  IMAD.IADD R5, R205, 0x1, -R93 ;  /* 0x00000001cd057824 */ /* 0x000fca00078e0a5d */
[C---:B------:R-:W-:Y:S01]  /*4350*/  HMMA.16816.F32 R104, R12.reuse, R22, RZ ;  /* 0x000000160c68723c */ /* 0x040fe200000018ff */
[----:B------:R1:W-:Y:S01]  /*4360*/  I2F R177, R3 ;  /* 0x0000000300b17306 */ /* 0x0003e20000201400 */
[----:B------:R-:W-:Y:S06]  /*4370*/  LDSM.16.M88.4 R20, [R198] ;  /* 0x00000000c614783b */ /* 0x000fec0000000200 */
[C---:B------:R-:W-:Y:S08]  /*4380*/  HMMA.16816.F32 R80, R12.reuse, R24, RZ ;  /* 0x000000180c50723c */ /* 0x040ff000000018ff */
[C---:B------:R-:W-:Y:S01]  /*4390*/  HMMA.16816.F32 R112, R12.reuse, R26, RZ ;  /* 0x0000001a0c70723c */ /* 0x040fe200000018ff */
[----:B-1----:R-:W-:Y:S01]  /*43a0*/  IMAD.MOV.U32 R3, RZ, RZ, R0 ;  /* 0x000000ffff037224 */ /* 0x002fe200078e0000 */
[----:B------:R-:W-:Y:S01]  /*43b0*/  IABS R0, R5 ;  /* 0x0000000500007213 */ /* 0x000fe20000000000 */
[----:B------:R-:W-:Y:S01]  /*43c0*/  IMAD.IADD R5, R209, 0x1, -R93 ;  /* 0x00000001d1057824 */ /* 0x000fe200078e0a5d */
[----:B------:R-:W-:Y:S01]  /*43d0*/  LDSM.16.M88.4 R24, [R196] ;  /* 0x00000000c418783b */ /* 0x000fe20000000200 */
[----:B------:R1:W-:Y:S03]  /*43e0*/  I2F R189, R3 ;  /* 0x0000000300bd7306 */ /* 0x0003e60000201400 */
[C---:B------:R-:W-:Y:S08]  /*43f0*/  HMMA.16816.F32 R76, R12.reuse, R28, RZ ;  /* 0x0000001c0c4c723c */ /* 0x040ff000000018ff */
[----:B------:R-:W-:Y:S01]  /*4400*/  HMMA.16816.F32 R124, R12, R30, RZ ;  /* 0x0000001e0c7c723c */ /* 0x000fe200000018ff */
[----:B------:R-:W-:Y:S01]  /*4410*/  LDSM.16.M88.4 R12, [R197] ;  /* 0x00000000c50c783b */ /* 0x000fe20000000200 */
[----:B-1----:R-:W-:Y:S01]  /*4420*/  IMAD.MOV.U32 R3, RZ, RZ, R0 ;  /* 0x000000ffff037224 */ /* 0x002fe200078e0000 */
[----:B------:R-:W-:Y:S01]  /*4430*/  IABS R0, R5 ;  /* 0x0000000500007213 */ /* 0x000fe20000000000 */
[----:B------:R-:W-:-:S02]  /*4440*/  IMAD.IADD R5, R207, 0x1, -R94 ;  /* 0x00000001cf057824 */ /* 0x000fc400078e0a5e */
        /* <DEDUP_REMOVED lines=20> */
[----:B------:R1:W-:Y:S01]  /*4590*/  I2F R191, R3 ;  /* 0x0000000300bf7306 */ /* 0x0003e20000201400 */
[----:B------:R-:W-:-:S07]  /*45a0*/  IABS R5, R5 ;  /* 0x0000000500057213 */ /* 0x000fce0000000000 */
[----:B------:R-:W-:Y:S01]  /*45b0*/  I2F R231, R5 ;  /* 0x0000000500e77306 */ /* 0x000fe20000201400 */
[----:B-1----:R-:W-:-:S07]  /*45c0*/  IMAD.IADD R3, R209, 0x1, -R95 ;  /* 0x00000001d1037824 */ /* 0x002fce00078e0a5f */
[----:B------:R1:W-:Y:S01]  /*45d0*/  I2F R226, R0 ;  /* 0x0000000000e27306 */ /* 0x0003e20000201400 */
[----:B------:R-:W-:-:S07]  /*45e0*/  IABS R3, R3 ;  /* 0x0000000300037213 */ /* 0x000fce0000000000 */
[----:B------:R2:W-:Y:S01]  /*45f0*/  I2F R218, R3 ;  /* 0x0000000300da7306 */ /* 0x0005e20000201400 */
[----:B-1----:R-:W-:-:S05]  /*4600*/  SEL R0, R252, 0xffffffe0, !P1 ;  /* 0xffffffe0fc007807 */ /* 0x002fca0004800000 */
[----:B------:R-:W-:Y:S02]  /*4610*/  IMAD.IADD R194, R188, 0x1, R0 ;  /* 0x00000001bcc27824 */ /* 0x000fe400078e0200 */
[----:B--2---:R-:W-:-:S03]  /*4620*/  IMAD.IADD R3, R205, 0x1, -R101 ;  /* 0x00000001cd037824 */ /* 0x004fc600078e0a65 */
[----:B------:R-:W1:Y:S02]  /*4630*/  LDSM.16.M88.4 R36, [R194+0x4800] ;  /* 0x00480000c224783b */ /* 0x000e640000000200 */
[----:B------:R-:W-:Y:S02]  /*4640*/  IABS R3, R3 ;  /* 0x0000000300037213 */ /* 0x000fe40000000000 */
[----:B------:R-:W2:Y:S03]  /*4650*/  LDSM.16.M88.4 R16, [R194+0x4000] ;  /* 0x00400000c210783b */ /* 0x000ea60000000200 */
[----:B------:R-:W-:Y:S01]  /*4660*/  IMAD.MOV.U32 R5, RZ, RZ, R3 ;  /* 0x000000ffff057224 */ /* 0x000fe200078e0003 */
[----:B------:R-:W-:Y:S01]  /*4670*/  IABS R3, R6 ;  /* 0x0000000600037213 */ /* 0x000fe20000000000 */
[--C-:B------:R-:W-:Y:S01]  /*4680*/  IMAD.IADD R6, R207, 0x1, -R102.reuse ;  /* 0x00000001cf067824 */ /* 0x100fe200078e0a66 */
[----:B------:R-:W3:Y:S01]  /*4690*/  LDSM.16.M88.4 R32, [R194+0x5000] ;  /* 0x00500000c220783b */ /* 0x000ee20000000200 */
[----:B------:R4:W-:Y:S03]  /*46a0*/  I2F R229, R5 ;  /* 0x0000000500e57306 */ /* 0x0009e60000201400 */
[----:B------:R-:W5:Y:S01]  /*46b0*/  LDSM.16.M88.4 R48, [R194+0x5800] ;  /* 0x00580000c230783b */ /* 0x000f620000000200 */
[----:B----4-:R-:W-:Y:S01]  /*46c0*/  IMAD.MOV.U32 R5, RZ, RZ, R3 ;  /* 0x000000ffff057224 */ /* 0x010fe200078e0003 */
[----:B------:R-:W-:Y:S01]  /*46d0*/  IABS R3, R6 ;  /* 0x0000000600037213 */ /* 0x000fe20000000000 */
[----:B------:R-:W-:-:S02]  /*46e0*/  IMAD.IADD R6, R205, 0x1, -R102 ;  /* 0x00000001cd067824 */ /* 0x000fc400078e0a66 */
[----:B------:R4:W-:Y:S01]  /*46f0*/  I2F R224, R5 ;  /* 0x0000000500e07306 */ /* 0x0009e20000201400 */
[----:B-1----:R-:W-:Y:S01]  /*4700*/  HMMA.16816.F32 R140, R8, R36, R52 ;  /* 0x00000024088c723c */ /* 0x002fe20000001834 */
[----:B----4-:R-:W-:Y:S01]  /*4710*/  IMAD.MOV.U32 R5, RZ, RZ, R3 ;  /* 0x000000ffff057224 */ /* 0x010fe200078e0003 */
[----:B------:R-:W-:Y:S01]  /*4720*/  IABS R3, R6 ;  /* 0x0000000600037213 */ /* 0x000fe20000000000 */
[----:B------:R-:W-:-:S05]  /*4730*/  IMAD.IADD R6, R205, 0x1, -R103 ;  /* 0x00000001cd067824 */ /* 0x000fca00078e0a67 */
[C---:B--2---:R-:W-:Y:S01]  /*4740*/  HMMA.16816.F32 R128, R8.reuse, R16, R72 ;  /* 0x000000100880723c */ /* 0x044fe20000001848 */
[----:B------:R1:W-:Y:S07]  /*4750*/  I2F R221, R5 ;  /* 0x0000000500dd7306 */ /* 0x0003ee0000201400 */
[C---:B---3--:R-:W-:Y:S01]  /*4760*/  HMMA.16816.F32 R148, R8.reuse, R32, R40 ;  /* 0x000000200894723c */ /* 0x048fe20000001828 */
[----:B------:R2:W-:Y:S07]  /*4770*/  I2F R230, R3 ;  /* 0x0000000300e67306 */ /* 0x0005ee0000201400 */
[----:B-----5:R-:W-:Y:S01]  /*4780*/  HMMA.16816.F32 R156, R8, R48, R60 ;  /* 0x00000030089c723c */ /* 0x020fe2000000183c */
[----:B-1----:R-:W-:-:S05]  /*4790*/  IMAD.IADD R5, R209, 0x1, -R102 ;  /* 0x00000001d1057824 */ /* 0x002fca00078e0a66 */
[----:B------:R-:W-:Y:S02]  /*47a0*/  IABS R5, R5 ;  /* 0x0000000500057213 */ /* 0x000fe40000000000 */
[C---:B------:R-:W-:Y:S01]  /*47b0*/  HMMA.16816.F32 R132, R8.reuse, R18, R88 ;  /* 0x000000120884723c */ /* 0x040fe20000001858 */
[----:B--2---:R-:W-:Y:S01]  /*47c0*/  IMAD.IADD R3, R207, 0x1, -R103 ;  /* 0x00000001cf037824 */ /* 0x004fe200078e0a67 */
[----:B------:R1:W-:Y:S04]  /*47d0*/  I2F R223, R5 ;  /* 0x0000000500df7306 */ /* 0x0003e80000201400 */
[----:B------:R-:W-:Y:S02]  /*47e0*/  IABS R3, R3 ;  /* 0x0000000300037213 */ /* 0x000fe40000000000 */
[C---:B------:R-:W-:Y:S08]  /*47f0*/  HMMA.16816.F32 R136, R8.reuse, R38, R68 ;  /* 0x000000260888723c */ /* 0x040ff00000001844 */
[----:B------:R-:W-:Y:S01]  /*4800*/  HMMA.16816.F32 R152, R8, R34, R64 ;  /* 0x000000220898723c */ /* 0x000fe20000001840 */
[----:B-1----:R-:W-:Y:S01]  /*4810*/  IMAD.MOV.U32 R5, RZ, RZ, R3 ;  /* 0x000000ffff057224 */ /* 0x002fe200078e0003 */
[----:B------:R-:W-:Y:S01]  /*4820*/  IABS R3, R6 ;  /* 0x0000000600037213 */ /* 0x000fe20000000000 */
[----:B------:R-:W-:-:S02]  /*4830*/  IMAD.IADD R6, R209, 0x1, -R103 ;  /* 0x00000001d1067824 */ /* 0x000fc400078e0a67 */
[----:B------:R1:W-:Y:S03]  /*4840*/  I2F R228, R5 ;  /* 0x0000000500e47306 */ /* 0x0003e60000201400 */
[----:B------:R-:W-:Y:S08]  /*4850*/  HMMA.16816.F32 R160, R8, R50, R56 ;  /* 0x0000003208a0723c */ /* 0x000ff00000001838 */
[----:B------:R-:W-:Y:S01]  /*4860*/  HMMA.16816.F32 R8, R20, R16, R96 ;  /* 0x000000101408723c */ /* 0x000fe20000001860 */
[----:B-1----:R-:W-:Y:S01]  /*4870*/  IMAD.MOV.U32 R5, RZ, RZ, R3 ;  /* 0x000000ffff057224 */ /* 0x002fe200078e0003 */
[----:B------:R-:W-:Y:S01]  /*4880*/  IABS R3, R6 ;  /* 0x0000000600037213 */ /* 0x000fe20000000000 */
[----:B------:R-:W-:-:S05]  /*4890*/  IMAD.IADD R6, R207, 0x1, -R108 ;  /* 0x00000001cf067824 */ /* 0x000fca00078e0a6c */
[C---:B------:R-:W-:Y:S01]  /*48a0*/  HMMA.16816.F32 R28, R20.reuse, R36, R84 ;  /* 0x00000024141c723c */ /* 0x040fe20000001854 */
[----:B------:R1:W-:Y:S07]  /*48b0*/  I2F R227, R5 ;  /* 0x0000000500e37306 */ /* 0x0003ee0000201400 */
[C---:B------:R-:W-:Y:S08]  /*48c0*/  HMMA.16816.F32 R72, R20.reuse, R48, R76 ;  /* 0x000000301448723c */ /* 0x040ff0000000184c */
[----:B------:R-:W-:Y:S01]  /*48d0*/  HMMA.16816.F32 R64, R20, R32, R80 ;  /* 0x000000201440723c */ /* 0x000fe20000001850 */
[----:B-1----:R-:W-:Y:S01]  /*48e0*/  IMAD.MOV.U32 R5, RZ, RZ, R3 ;  /* 0x000000ffff057224 */ /* 0x002fe200078e0003 */
[----:B------:R-:W-:Y:S01]  /*48f0*/  IABS R3, R6 ;  /* 0x0000000600037213 */ /* 0x000fe20000000000 */
[----:B------:R-:W-:-:S02]  /*4900*/  IMAD.IADD R6, R205, 0x1, -R108 ;  /* 0x00000001cd067824 */ /* 0x000fc400078e0a6c */
[----:B------:R1:W-:Y:S03]  /*4910*/  I2F R220, R5 ;  /* 0x0000000500dc7306 */ /* 0x0003e60000201400 */
[C---:B------:R-:W-:Y:S01]  /*4920*/  HMMA.16816.F32 R80, R20.reuse, R18, R120 ;  /* 0x000000121450723c */ /* 0x040fe20000001878 */
[----:B------:R-:W-:Y:S07]  /*4930*/  LDSM.16.M88.4 R16, [R196+0x2000] ;  /* 0x00200000c410783b */ /* 0x000fee0000000200 */
[----:B------:R-:W-:Y:S01]  /*4940*/  HMMA.16816.F32 R112, R20, R34, R112 ;  /* 0x000000221470723c */ /* 0x000fe20000001870 */
[----:B-1----:R-:W-:Y:S01]  /*4950*/  IMAD.MOV.U32 R5, RZ, RZ, R3 ;  /* 0x000000ffff057224 */ /* 0x002fe200078e0003 */
[----:B------:R-:W-:Y:S01]  /*4960*/  IABS R3, R6 ;  /* 0x0000000600037213 */ /* 0x000fe20000000000 */
[----:B------:R-:W-:-:S05]  /*4970*/  IMAD.IADD R6, R209, 0x1, -R108 ;  /* 0x00000001d1067824 */ /* 0x000fca00078e0a6c */
[C---:B------:R-:W-:Y:S01]  /*4980*/  HMMA.16816.F32 R84, R20.reuse, R38, R104 ;  /* 0x000000261454723c */ /* 0x040fe20000001868 */
[----:B------:R1:W-:Y:S07]  /*4990*/  I2F R202, R5 ;  /* 0x0000000500ca7306 */ /* 0x0003ee0000201400 */
[----:B------:R-:W-:Y:S01]  /*49a0*/  HMMA.16816.F32 R124, R20, R50, R124 ;  /* 0x00000032147c723c */ /* 0x000fe2000000187c */
[----:B-1----:R-:W-:Y:S01]  /*49b0*/  IMAD.MOV.U32 R5, RZ, RZ, R3 ;  /* 0x000000ffff057224 */ /* 0x002fe200078e0003 */
[----:B------:R-:W-:Y:S01]  /*49c0*/  IABS R3, R6 ;  /* 0x0000000600037213 */ /* 0x000fe20000000000 */
[----:B------:R-:W-:-:S02]  /*49d0*/  IMAD.IADD R6, R207, 0x1, -R109 ;  /* 0x00000001cf067824 */ /* 0x000fc400078e0a6d */
[----:B------:R1:W-:Y:S02]  /*49e0*/  I2F R225, R5 ;  /* 0x0000000500e17306 */ /* 0x0003e40000201400 */
[----:B-1----:R-:W-:Y:S01]  /*49f0*/  IMAD.MOV.U32 R5, RZ, RZ, R3 ;  /* 0x000000ffff057224 */ /* 0x002fe200078e0003 */
[----:B------:R-:W-:Y:S02]  /*4a00*/  IABS R3, R6 ;  /* 0x0000000600037213 */ /* 0x000fe40000000000 */
[----:B------:R-:W-:-:S03]  /*4a10*/  IADD3 R6, R188, 0x4000, RZ ;  /* 0x00004000bc067810 */ /* 0x000fc60007ffe0ff */
[----:B------:R1:W-:Y:S01]  /*4a20*/  I2F R217, R5 ;  /* 0x0000000500d97306 */ /* 0x0003e20000201400 */
[----:B------:R-:W-:Y:S01]  /*4a30*/  @P2 IADD3 R199, R6, -0x40, RZ ;  /* 0xffffffc006c72810 */ /* 0x000fe20007ffe0ff */
[----:B------:R-:W-:-:S04]  /*4a40*/  IMAD.IADD R6, R209, 0x1, -R110 ;  /* 0x00000001d1067824 */ /* 0x000fc800078e0a6e */
[----:B------:R-:W2:Y:S02]  /*4a50*/  LDSM.16.M88.4 R52, [R199] ;  /* 0x00000000c734783b */ /* 0x000ea40000000200 */
[----:B------:R3:W-:Y:S01]  /*4a60*/  I2F R219, R3 ;  /* 0x0000000300db7306 */ /* 0x0007e20000201400 */
[----:B------:R-:W-:Y:S01]  /*4a70*/  IMAD.IADD R193, R0, 0x1, R199 ;  /* 0x0000000100c17824 */ /* 0x000fe200078e02c7 */
[----:B------:R-:W-:Y:S01]  /*4a80*/  LDSM.16.M88.4 R56, [R199+0x800] ;  /* 0x00080000c738783b */ /* 0x000fe20000000200 */
[----:B-1----:R-:W-:-:S03]  /*4a90*/  IMAD.IADD R5, R205, 0x1, -R109 ;  /* 0x00000001cd057824 */ /* 0x002fc600078e0a6d */
[----:B------:R-:W-:Y:S02]  /*4aa0*/  LDSM.16.M88.4 R60, [R193] ;  /* 0x00000000c13c783b */ /* 0x000fe40000000200 */
[----:B------:R-:W-:Y:S02]  /*4ab0*/  IABS R5, R5 ;  /* 0x0000000500057213 */ /* 0x000fe40000000000 */
[----:B------:R-:W1:Y:S01]  /*4ac0*/  LDSM.16.M88.4 R68, [R199+0x1000] ;  /* 0x00100000c744783b */ /* 0x000e620000000200 */
[----:B---3--:R-:W-:Y:S01]  /*4ad0*/  IMAD.IADD R3, R209, 0x1, -R109 ;  /* 0x00000001d1037824 */ /* 0x008fe200078e0a6d */
[----:B------:R3:W-:Y:S02]  /*4ae0*/  I2F R201, R5 ;  /* 0x0000000500c97306 */ /* 0x0007e40000201400 */
[----:B------:R-:W-:Y:S02]  /*4af0*/  LDSM.16.M88.4 R76, [R193+0x800] ;  /* 0x00080000c14c783b */ /* 0x000fe40000000200 */
[----:B------:R-:W-:-:S02]  /*4b00*/  IABS R3, R3 ;  /* 0x0000000300037213 */ /* 0x000fc40000000000 */
[----:B------:R-:W4:Y:S02]  /*4b10*/  LDSM.16.M88.4 R88, [R199+0x1800] ;  /* 0x00180000c758783b */ /* 0x000f240000000200 */
[----:B------:R5:W-:Y:S02]  /*4b20*/  I2F R187, R3 ;  /* 0x0000000300bb7306 */ /* 0x000be40000201400 */
[----:B------:R-:W4:Y:S01]  /*4b30*/  LDSM.16.M88.4 R96, [R193+0x1000] ;  /* 0x00100000c160783b */ /* 0x000f220000000200 */
[----:B---3--:R-:W-:-:S05]  /*4b40*/  IMAD.IADD R5, R207, 0x1, -R110 ;  /* 0x00000001cf057824 */ /* 0x008fca00078e0a6e */
[----:B------:R-:W-:Y:S01]  /*4b50*/  IABS R5, R5 ;  /* 0x0000000500057213 */ /* 0x000fe20000000000 */
[-C--:B--2---:R-:W-:Y:S01]  /*4b60*/  HMMA.16816.F32 R8, R24, R52.reuse, R8 ;  /* 0x000000341808723c */ /* 0x084fe20000001808 */
[----:B-----5:R-:W-:Y:S02]  /*4b70*/  IMAD.IADD R3, R205, 0x1, -R110 ;  /* 0x00000001cd037824 */ /* 0x020fe400078e0a6e */
[----:B------:R2:W-:Y:S03]  /*4b80*/  I2F R184, R5 ;  /* 0x0000000500b87306 */ /* 0x0005e60000201400 */
[----:B------:R-:W-:Y:S02]  /*4b90*/  IABS R3, R3 ;  /* 0x0000000300037213 */ /* 0x000fe40000000000 */
[----:B------:R-:W-:Y:S08]  /*4ba0*/  HMMA.16816.F32 R36, R16, R52, R128 ;  /* 0x000000341024723c */ /* 0x000ff00000001880 */
[----:B-1----:R-:W-:Y:S01]  /*4bb0*/  HMMA.16816.F32 R32, R24, R68, R64 ;  /* 0x000000441820723c */ /* 0x002fe20000001840 */
[----:B------:R-:W-:Y:S01]  /*4bc0*/  LDSM.16.M88.4 R64, [R193+0x1800] ;  /* 0x00180000c140783b */ /* 0x000fe20000000200 */
[----:B--2---:R-:W-:Y:S01]  /*4bd0*/  IMAD.MOV.U32 R5, RZ, RZ, R3 ;  /* 0x000000ffff057224 */ /* 0x004fe200078e0003 */
[----:B------:R-:W-:-:S02]  /*4be0*/  IABS R3, R6 ;  /* 0x0000000600037213 */ /* 0x000fc40000000000 */
[----:B------:R-:W-:Y:S01]  /*4bf0*/  IADD3 R6, R118, UR12, RZ ;  /* 0x0000000c76067c10 */ /* 0x000fe2000fffe0ff */
[----:B------:R1:W-:Y:S02]  /*4c00*/  I2F R186, R5 ;  /* 0x0000000500ba7306 */ /* 0x0003e40000201400 */
[----:B------:R-:W-:Y:S01]  /*4c10*/  HMMA.16816.F32 R40, R12, R60, R8 ;  /* 0x0000003c0c28723c */ /* 0x000fe20000001808 */
[----:B------:R-:W-:-:S05]  /*4c20*/  IMNMX R211, R6, UR15, PT ;  /* 0x0000000f06d37c17 */ /* 0x000fca000b800200 */
[----:B------:R2:W-:Y:S02]  /*4c30*/  I2F R180, R3 ;  /* 0x0000000300b47306 */ /* 0x0005e40000201400 */
[----:B------:R-:W-:Y:S01]  /*4c40*/  HMMA.16816.F32 R8, R24, R56, R28 ;  /* 0x000000381808723c */ /* 0x000fe2000000181c */
[----:B-1----:R-:W-:-:S07]  /*4c50*/  IMAD.IADD R5, R207, 0x1, -R111 ;  /* 0x00000001cf057824 */ /* 0x002fce00078e0a6f */
[----:B----4-:R-:W-:Y:S01]  /*4c60*/  HMMA.16816.F32 R28, R24, R88, R72 ;  /* 0x00000058181c723c */ /* 0x010fe20000001848 */
[----:B------:R-:W-:Y:S01]  /*4c70*/  IABS R0, R5 ;  /* 0x0000000500007213 */ /* 0x000fe20000000000 */
[----:B------:R-:W-:-:S06]  /*4c80*/  IMAD.IADD R5, R205, 0x1, -R111 ;  /* 0x00000001cd057824 */ /* 0x000fcc00078e0a6f */
[C---:B------:R-:W-:Y:S01]  /*4c90*/  HMMA.16816.F32 R32, R12.reuse, R96, R32 ;  /* 0x000000600c20723c */ /* 0x040fe20000001820 */
[----:B--2---:R-:W-:Y:S01]  /*4ca0*/  IMAD.MOV.U32 R3, RZ, RZ, R0 ;  /* 0x000000ffff037224 */ /* 0x004fe200078e0000 */
[----:B------:R-:W-:Y:S01]  /*4cb0*/  IABS R0, R5 ;  /* 0x0000000500007213 */ /* 0x000fe20000000000 */
[----:B------:R-:W-:Y:S02]  /*4cc0*/  IMAD.IADD R5, R209, 0x1, -R111 ;  /* 0x00000001d1057824 */ /* 0x000fe400078e0a6f */
[----:B------:R1:W-:Y:S03]  /*4cd0*/  I2F R181, R3 ;  /* 0x0000000300b57306 */ /* 0x0003e60000201400 */
[----:B------:R-:W-:Y:S01]  /*4ce0*/  HMMA.16816.F32 R20, R12, R76, R8 ;  /* 0x0000004c0c14723c */ /* 0x000fe20000001808 */
[----:B------:R-:W2:Y:S01]  /*4cf0*/  LDSM.16.M88.4 R8, [R197+0x2000] ;  /* 0x00200000c508783b */ /* 0x000ea20000000200 */
[----:B------:R-:W-:-:S06]  /*4d00*/  DEPBAR.LE SB0, 0x0 ;  /* 0x000080000000791a */ /* 0x000fcc0000000000 */
[----:B------:R-:W-:Y:S01]  /*4d10*/  HMMA.16816.F32 R48, R16, R58, R136 ;  /* 0x0000003a1030723c */ /* 0x000fe20000001888 */
        /* <DEDUP_REMOVED lines=8> */
[----:B--2---:R-:W-:Y:S01]  /*4da0*/  HMMA.16816.F32 R36, R8, R60, R36 ;  /* 0x0000003c0824723c */ /* 0x004fe20000001824 */
[----:B-1----:R-:W-:Y:S01]  /*4db0*/  IMAD.MOV.U32 R3, RZ, RZ, R0 ;  /* 0x000000ffff037224 */ /* 0x002fe200078e0000 */
[----:B------:R-:W-:Y:S02]  /*4dc0*/  IABS R0, R5 ;  /* 0x0000000500007213 */ /* 0x000fe40000000000 */
[----:B------:R-:W-:-:S03]  /*4dd0*/  IADD3 R5, R119, UR12, RZ ;  /* 0x0000000c77057c10 */ /* 0x000fc6000fffe0ff */
[----:B------:R1:W-:Y:S01]  /*4de0*/  I2F R178, R3 ;  /* 0x0000000300b27306 */ /* 0x0003e20000201400 */
[----:B------:R-:W-:Y:S02]  /*4df0*/  IMNMX R212, R5, UR15, PT ;  /* 0x0000000f05d47c17 */ /* 0x000fe4000b800200 */
[----:B------:R-:W-:Y:S01]  /*4e00*/  IADD3 R5, R209, -c[0x0][0x2e4], RZ ;  /* 0x8000b900d1057a10 */ /* 0x000fe20007ffe0ff */
[----:B------:R-:W-:Y:S01]  /*4e10*/  BAR.SYNC.DEFER_BLOCKING 0x0 ;  /* 0x0000000000007b1d */ /* 0x000fe20000010000 */
[----:B------:R-:W-:Y:S02]  /*4e20*/  ISETP.GE.AND P1, PT, R44, R212, PT ;  /* 0x000000d42c00720c */ /* 0x000fe40003f26270 */
[----:B------:R-:W-:-:S03]  /*4e30*/  IMNMX R203, RZ, R5, !PT ;  /* 0x00000005ffcb7217 */ /* 0x000fc60007800200 */
[----:B------:R2:W-:Y:S01]  /*4e40*/  I2F R175, R0 ;  /* 0x0000000000af7306 */ /* 0x0005e20000201400 */
[----:B-1----:R-:W-:-:S05]  /*4e50*/  IMAD.IADD R3, R209, 0x1, -R116 ;  /* 0x00000001d1037824 */ /* 0x002fca00078e0a74 */
[----:B------:R-:W-:-:S04]  /*4e60*/  IABS R3, R3 ;  /* 0x0000000300037213 */ /* 0x000fc80000000000 */
[----:B------:R1:W-:Y:S01]  /*4e70*/  I2F R170, R3 ;  /* 0x0000000300aa7306 */ /* 0x0003e20000201400 */
[----:B--2---:R-:W-:-:S05]  /*4e80*/  IMAD.IADD R0, R207, 0x1, -R117 ;  /* 0x00000001cf007824 */ /* 0x004fca00078e0a75 */
[----:B------:R-:W-:-:S04]  /*4e90*/  IABS R0, R0 ;  /* 0x0000000000007213 */ /* 0x000fc80000000000 */
[----:B------:R2:W-:Y:S01]  /*4ea0*/  I2F R167, R0 ;  /* 0x0000000000a77306 */ /* 0x0005e20000201400 */
[----:B-1----:R-:W-:-:S05]  /*4eb0*/  IMAD.IADD R3, R205, 0x1, -R117 ;  /* 0x00000001cd037824 */ /* 0x002fca00078e0a75 */
[----:B------:R-:W-:-:S04]  /*4ec0*/  IABS R3, R3 ;  /* 0x0000000300037213 */ /* 0x000fc80000000000 */
[----:B------:R1:W-:Y:S01]  /*4ed0*/  I2F R146, R3 ;  /* 0x0000000300927306 */ /* 0x0003e20000201400 */
[----:B--2---:R-:W-:-:S05]  /*4ee0*/  IMAD.IADD R0, R209, 0x1, -R117 ;  /* 0x00000001d1007824 */ /* 0x004fca00078e0a75 */
[----:B------:R-:W-:-:S04]  /*4ef0*/  IABS R0, R0 ;  /* 0x0000000000007213 */ /* 0x000fc80000000000 */
[----:B------:R2:W-:Y:S01]  /*4f00*/  I2F R123, R0 ;  /* 0x00000000007b7306 */ /* 0x0005e20000201400 */
[----:B-1----:R-:W-:Y:S01]  /*4f10*/  SHF.R.S32.HI R3, RZ, 0x1f, R100 ;  /* 0x0000001fff037819 */ /* 0x002fe20000011464 */
[----:B--2---:R-:W-:-:S06]  /*4f20*/  FMUL.FTZ R0, R40, c[0x0][0x2ec] ;  /* 0x0000bb0028007a20 */ /* 0x004fcc0000410000 */
[----:B------:R1:W-:Y:S02]  /*4f30*/  MUFU.TANH R105, R0 ;  /* 0x0000000000697308 */ /* 0x0003e40000002400 */
[----:B-1----:R-:W-:-:S06]  /*4f40*/  FMUL.FTZ R0, R41, c[0x0][0x2ec] ;  /* 0x0000bb0029007a20 */ /* 0x002fcc0000410000 */
[----:B------:R1:W-:Y:S02]  /*4f50*/  MUFU.TANH R106, R0 ;  /* 0x00000000006a7308 */ /* 0x0003e40000002400 */
[----:B-1----:R-:W-:-:S06]  /*4f60*/  FMUL.FTZ R0, R42, c[0x0][0x2ec] ;  /* 0x0000bb002a007a20 */ /* 0x002fcc0000410000 */
[----:B------:R1:W-:Y:S02]  /*4f70*/  MUFU.TANH R104, R0 ;  /* 0x0000000000687308 */ /* 0x0003e40000002400 */
[----:B-1----:R-:W-:Y:S02]  /*4f80*/  FMUL.FTZ R0, R43, c[0x0][0x2ec] ;  /* 0x0000bb002b007a20 */ /* 0x002fe40000410000 */
[----:B------:R-:W-:Y:S04]  /*4f90*/  HMMA.16816.F32 R40, R16, R56, R140 ;  /* 0x000000381028723c */ /* 0x000fe8000000188c */
[----:B------:R1:W-:Y:S04]  /*4fa0*/  MUFU.TANH R75, R0 ;  /* 0x00000000004b7308 */ /* 0x0003e80000002400 */
[----:B------:R-:W-:Y:S01]  /*4fb0*/  HMMA.16816.F32 R56, R24, R58, R84 ;  /* 0x0000003a1838723c */ /* 0x000fe20000001854 */
[----:B-1----:R-:W-:-:S04]  /*4fc0*/  FMUL.FTZ R0, R20, c[0x0][0x2ec] ;  /* 0x0000bb0014007a20 */ /* 0x002fc80000410000 */
        /* <DEDUP_REMOVED lines=16> */
[C---:B------:R-:W-:Y:S04]  /*50d0*/  HMMA.16816.F32 R32, R16.reuse, R54, R132 ;  /* 0x000000361020723c */ /* 0x040fe80000001884 */
[----:B------:R1:W-:Y:S04]  /*50e0*/  MUFU.TANH R239, R0 ;  /* 0x0000000000ef7308 */ /* 0x0003e80000002400 */
[----:B------:R-:W-:Y:S01]  /*50f0*/  HMMA.16816.F32 R52, R16, R68, R148 ;  /* 0x000000441034723c */ /* 0x000fe20000001894 */
[----:B-1----:R-:W-:-:S04]  /*5100*/  FMUL.FTZ R0, R20, c[0x0][0x2ec] ;  /* 0x0000bb0014007a20 */ /* 0x002fc80000410000 */
[----:B------:R1:W-:Y:S11]  /*5110*/  MUFU.TANH R245, R0 ;  /* 0x0000000000f57308 */ /* 0x0003f60000002400 */
[----:B------:R-:W-:Y:S01]  /*5120*/  HMMA.16816.F32 R32, R8, R62, R32 ;  /* 0x0000003e0820723c */ /* 0x000fe20000001820 */
[----:B-1----:R-:W-:-:S04]  /*5130*/  FMUL.FTZ R0, R21, c[0x0][0x2ec] ;  /* 0x0000bb0015007a20 */ /* 0x002fc80000410000 */
[----:B------:R1:W-:Y:S11]  /*5140*/  MUFU.TANH R135, R0 ;  /* 0x0000000000877308 */ /* 0x0003f60000002400 */
[----:B------:R-:W-:Y:S08]  /*5150*/  @!UPT UIADD3 URZ, URZ, URZ, URZ ;  /* 0x0000003f3f3ff290 */ /* 0x000ff0000fffe03f */
[----:B------:R-:W-:-:S04]  /*5160*/  FMUL.FTZ R6, R33, c[0x0][0x2ec] ;  /* 0x0000bb0021067a20 */ /* 0x000fc80000410000 */
[----:B------:R-:W-:Y:S01]  /*5170*/  MUFU.TANH R33, R6 ;  /* 0x0000000600217308 */ /* 0x000fe20000002400 */
[----:B-1----:R-:W-:-:S07]  /*5180*/  FMUL.FTZ R0, R22, c[0x0][0x2ec] ;  /* 0x0000bb0016007a20 */ /* 0x002fce0000410000 */
[----:B------:R1:W-:Y:S02]  /*5190*/  MUFU.TANH R133, R0 ;  /* 0x0000000000857308 */ /* 0x0003e40000002400 */
[----:B-1----:R-:W-:Y:S02]  /*51a0*/  FMUL.FTZ R0, R23, c[0x0][0x2ec] ;  /* 0x0000bb0017007a20 */ /* 0x002fe40000410000 */
[----:B------:R-:W-:Y:S04]  /*51b0*/  HMMA.16816.F32 R20, R12, R62, R28 ;  /* 0x0000003e0c14723c */ /* 0x000fe8000000181c */
[----:B------:R1:W-:Y:S04]  /*51c0*/  MUFU.TANH R134, R0 ;  /* 0x0000000000867308 */ /* 0x0003e80000002400 */
[----:B------:R-:W-:Y:S08]  /*51d0*/  HMMA.16816.F32 R28, R8, R76, R40 ;  /* 0x0000004c081c723c */ /* 0x000ff00000001828 */
[----:B------:R-:W-:Y:S01]  /*51e0*/  HMMA.16816.F32 R60, R16, R70, R152 ;  /* 0x00000046103c723c */ /* 0x000fe20000001898 */
[----:B-1----:R-:W-:-:S04]  /*51f0*/  FMUL.FTZ R0, R36, c[0x0][0x2ec] ;  /* 0x0000bb0024007a20 */ /* 0x002fc80000410000 */
[----:B------:R1:W2:Y:S03]  /*5200*/  MUFU.TANH R72, R0 ;  /* 0x0000000000487308 */ /* 0x0002a60000002400 */
[----:B------:R-:W-:Y:S01]  /*5210*/  FMUL.FTZ R23, R23, c[0x0][0x2ec] ;  /* 0x0000bb0017177a20 */ /* 0x000fe20000410000 */
[----:B------:R-:W-:Y:S01]  /*5220*/  HMMA.16816.F32 R68, R24, R70, R112 ;  /* 0x000000461844723c */ /* 0x000fe20000001870 */
[----:B------:R-:W-:Y:S02]  /*5230*/  FMUL.FTZ R22, R22, c[0x0][0x2ec] ;  /* 0x0000bb0016167a20 */ /* 0x000fe40000410000 */
[----:B------:R-:W-:Y:S02]  /*5240*/  FMUL.FTZ R7, R21, c[0x0][0x2ec] ;  /* 0x0000bb0015077a20 */ /* 0x000fe40000410000 */
[----:B------:R-:W-:Y:S03]  /*5250*/  MUFU.TANH R36, R22 ;  /* 0x0000001600247308 */ /* 0x000fe60000002400 */
[----:B------:R-:W-:Y:S01]  /*5260*/  HMMA.16816.F32 R40, R16, R88, R156 ;  /* 0x000000581028723c */ /* 0x000fe2000000189c */
[----:B-1----:R-:W-:-:S04]  /*5270*/  FMUL.FTZ R0, R37, c[0x0][0x2ec] ;  /* 0x0000bb0025007a20 */ /* 0x002fc80000410000 */
[----:B------:R-:W-:Y:S01]  /*5280*/  MUFU.TANH R73, R7 ;  /* 0x0000000700497308 */ /* 0x000fe20000002400 */
[----:B--2---:R-:W-:Y:S02]  /*5290*/  FFMA.FTZ R6, R166, -UR20, R72 ;  /* 0x80000014a6067c23 */ /* 0x004fe40008010048 */
[----:B------:R-:W-:Y:S05]  /*52a0*/  HMMA.16816.F32 R24, R24, R90, R124 ;  /* 0x0000005a1818723c */ /* 0x000fea000000187c */
[----:B------:R1:W-:Y:S02]  /*52b0*/  MUFU.TANH R74, R0 ;  /* 0x00000000004a7308 */ /* 0x0003e40000002400 */
[----:B-1----:R-:W-:Y:S11]  /*52c0*/  FMUL.FTZ R0, R38, c[0x0][0x2ec] ;  /* 0x0000bb0026007a20 */ /* 0x002ff60000410000 */
[----:B------:R-:W-:Y:S06]  /*52d0*/  @!UPT UIADD3 URZ, URZ, URZ, URZ ;  /* 0x0000003f3f3ff290 */ /* 0x000fec000fffe03f */
[----:B------:R-:W-:Y:S01]  /*52e0*/  HMMA.16816.F32 R24, R12, R66, R24 ;  /* 0x000000420c18723c */ /* 0x000fe20000001818 */
[----:B------:R1:W2:Y:S02]  /*52f0*/  MUFU.TANH R38, R0 ;  /* 0x0000000000267308 */ /* 0x0002a40000002400 */
[----:B-1----:R-:W-:Y:S01]  /*5300*/  LEA.HI R0, R3, R100, RZ, 0x2 ;  /* 0x0000006403007211 */ /* 0x002fe200078f10ff */
[----:B------:R-:W-:-:S03]  /*5310*/  FMUL.FTZ R3, R39, c[0x0][0x2ec] ;  /* 0x0000bb0027037a20 */ /* 0x000fc60000410000 */
[----:B------:R-:W-:Y:S02]  /*5320*/  LOP3.LUT R0, R0, 0xfffffffc, RZ, 0xc0, !PT ;  /* 0xfffffffc00007812 */ /* 0x000fe400078ec0ff */
[----:B------:R1:W3:Y:S11]  /*5330*/  MUFU.TANH R39, R3 ;  /* 0x0000000300277308 */ /* 0x0002f60000002400 */
[----:B------:R-:W-:Y:S04]  /*5340*/  @!UPT UIADD3 URZ, URZ, URZ, URZ ;  /* 0x0000003f3f3ff290 */ /* 0x000fe8000fffe03f */
[----:B------:R-:W-:Y:S02]  /*5350*/  FMUL.FTZ R26, R26, c[0x0][0x2ec] ;  /* 0x0000bb001a1a7a20 */ /* 0x000fe40000410000 */
[----:B------:R-:W-:Y:S02]  /*5360*/  FMUL.FTZ R25, R25, c[0x0][0x2ec] ;  /* 0x0000bb0019197a20 */ /* 0x000fe40000410000 */
[----:B------:R-:W-:Y:S02]  /*5370*/  IMAD.IADD R0, R100, 0x1, -R0 ;  /* 0x0000000164007824 */ /* 0x000fe400078e0a00 */
[----:B------:R-:W-:Y:S01]  /*5380*/  FMUL.FTZ R27, R27, c[0x0][0x2ec] ;  /* 0x0000bb001b1b7a20 */ /* 0x000fe20000410000 */
[----:B------:R-:W-:Y:S02]  /*5390*/  MUFU.TANH R26, R26 ;  /* 0x0000001a001a7308 */ /* 0x000fe40000002400 */
[----:B------:R4:W-:Y:S01]  /*53a0*/  STL [R1+0x44], R0 ;  /* 0x0000440001007387 */ /* 0x0009e20000100800 */
[----:B-1----:R-:W-:-:S05]  /*53b0*/  FMUL.FTZ R3, R20, c[0x0][0x2ec] ;  /* 0x0000bb0014037a20 */ /* 0x002fca0000410000 */
[----:B------:R-:W-:Y:S08]  /*53c0*/  MUFU.TANH R25, R25 ;  /* 0x0000001900197308 */ /* 0x000ff00000002400 */
[----:B------:R1:W5:Y:S01]  /*53d0*/  MUFU.TANH R37, R3 ;  /* 0x0000000300257308 */ /* 0x0003620000002400 */
[----:B----4-:R-:W-:-:S07]  /*53e0*/  IADD3 R0, R45, UR12, RZ ;  /* 0x0000000c2d007c10 */ /* 0x010fce000fffe0ff */
[----:B------:R-:W-:Y:S01]  /*53f0*/  MUFU.TANH R45, R23 ;  /* 0x00000017002d7308 */ /* 0x000fe20000002400 */
[----:B------:R-:W-:Y:S02]  /*5400*/  IMNMX R214, R0, UR15, PT ;  /* 0x0000000f00d67c17 */ /* 0x000fe4000b800200 */
[----:B------:R-:W-:Y:S02]  /*5410*/  IADD3 R0, R210, -c[0x0][0x2e4], RZ ;  /* 0x8000b900d2007a10 */ /* 0x000fe40007ffe0ff */
[----:B-1----:R-:W-:Y:S02]  /*5420*/  IADD3 R3, R144, UR12, RZ ;  /* 0x0000000c90037c10 */ /* 0x002fe4000fffe0ff */
[----:B------:R-:W-:Y:S02]  /*5430*/  IMNMX R206, RZ, R0, !PT ;  /* 0x00000000ffce7217 */ /* 0x000fe40007800200 */
[----:B------:R-:W-:Y:S02]  /*5440*/  ISETP.GE.AND P0, PT, R44, R214, PT ;  /* 0x000000d62c00720c */ /* 0x000fe40003f06270 */
[----:B------:R-:W-:-:S02]  /*5450*/  IMNMX R213, R3, UR15, PT ;  /* 0x0000000f03d57c17 */ /* 0x000fc4000b800200 */
[C---:B------:R-:W-:Y:S02]  /*5460*/  ISETP.LT.OR P6, PT, R44.reuse, R206, P0 ;  /* 0x000000ce2c00720c */ /* 0x040fe400007c1670 */
[----:B------:R-:W-:Y:S02]  /*5470*/  IADD3 R0, R207, -c[0x0][0x2e4], RZ ;  /* 0x8000b900cf007a10 */ /* 0x000fe40007ffe0ff */
[----:B------:R-:W-:Y:S02]  /*5480*/  IADD3 R3, R205, -c[0x0][0x2e4], RZ ;  /* 0x8000b900cd037a10 */ /* 0x000fe40007ffe0ff */
[----:B------:R-:W-:Y:S02]  /*5490*/  ISETP.GE.AND P0, PT, R44, R211, PT ;  /* 0x000000d32c00720c */ /* 0x000fe40003f06270 */
[----:B------:R-:W-:Y:S01]  /*54a0*/  IMNMX R208, RZ, R0, !PT ;  /* 0x00000000ffd07217 */ /* 0x000fe20007800200 */
[----:B------:R-:W-:Y:S01]  /*54b0*/  FMUL.FTZ R0, R32, c[0x0][0x2ec] ;  /* 0x0000bb0020007a20 */ /* 0x000fe20000410000 */
[----:B------:R-:W-:-:S02]  /*54c0*/  ISETP.GE.AND P2, PT, R44, R213, PT ;  /* 0x000000d52c00720c */ /* 0x000fc40003f46270 */
[----:B------:R-:W-:Y:S01]  /*54d0*/  IMNMX R204, RZ, R3, !PT ;  /* 0x00000003ffcc7217 */ /* 0x000fe20007800200 */
[----:B------:R-:W-:Y:S01]  /*54e0*/  FFMA.FTZ R3, R216, -UR20, R105 ;  /* 0x80000014d8037c23 */ /* 0x000fe20008010069 */
[----:B------:R-:W-:Y:S01]  /*54f0*/  ISETP.LT.OR P3, PT, R44, R203, P0 ;  /* 0x000000cb2c00720c */ /* 0x000fe20000761670 */
[----:B------:R1:W-:Y:S01]  /*5500*/  MUFU.TANH R23, R0 ;  /* 0x0000000000177308 */ /* 0x0003e20000002400 */
[----:B------:R-:W-:Y:S02]  /*5510*/  ISETP.GE.AND P0, PT, R46, R214, PT ;  /* 0x000000d62e00720c */ /* 0x000fe40003f06270 */
[----:B------:R-:W-:Y:S02]  /*5520*/  ISETP.LT.OR P5, PT, R44, R208, P2 ;  /* 0x000000d02c00720c */ /* 0x000fe400017a1670 */
[C---:B------:R-:W-:Y:S02]  /*5530*/  ISETP.LT.OR P0, PT, R46.reuse, R206, P0 ;  /* 0x000000ce2e00720c */ /* 0x040fe40000701670 */
[----:B------:R-:W-:-:S02]  /*5540*/  ISETP.GE.AND P2, PT, R46, R213, PT ;  /* 0x000000d52e00720c */ /* 0x000fc40003f46270 */
[----:B------:R-:W-:Y:S02]  /*5550*/  ISETP.LT.OR P4, PT, R44, R204, P1 ;  /* 0x000000cc2c00720c */ /* 0x000fe40000f81670 */
[----:B------:R-:W-:Y:S01]  /*5560*/  FSEL R82, R3, -INF , !P6 ;  /* 0xff80000003527808 */ /* 0x000fe20007000000 */
[----:B------:R-:W-:Y:S01]  /*5570*/  FMUL.FTZ R3, R34, c[0x0][0x2ec] ;  /* 0x0000bb0022037a20 */ /* 0x000fe20000410000 */
[C---:B------:R-:W-:Y:S02]  /*5580*/  ISETP.GE.AND P1, PT, R46.reuse, R212, PT ;  /* 0x000000d42e00720c */ /* 0x040fe40003f26270 */
[----:B------:R-:W-:Y:S01]  /*5590*/  P2R R5, PR, RZ, 0x1 ;  /* 0x00000001ff057803 */ /* 0x000fe20000000000 */
[----:B-1----:R-:W-:Y:S01]  /*55a0*/  FFMA.FTZ R0, R147, -UR20, R104 ;  /* 0x8000001493007c23 */ /* 0x002fe20008010068 */
[C---:B------:R-:W-:Y:S01]  /*55b0*/  ISETP.LT.OR P2, PT, R46.reuse, R208, P2 ;  /* 0x000000d02e00720c */ /* 0x040fe20001741670 */
[----:B------:R1:W4:Y:S01]  /*55c0*/  MUFU.TANH R22, R3 ;  /* 0x0000000300167308 */ /* 0x0003220000002400 */
[----:B------:R-:W-:-:S02]  /*55d0*/  ISETP.GE.AND P0, PT, R46, R211, PT ;  /* 0x000000d32e00720c */ /* 0x000fc40003f06270 */
[----:B------:R-:W-:Y:S02]  /*55e0*/  ISETP.LT.OR P1, PT, R46, R204, P1 ;  /* 0x000000cc2e00720c */ /* 0x000fe40000f21670 */
[----:B------:R-:W-:Y:S01]  /*55f0*/  FSEL R87, R0, -INF , !P5 ;  /* 0xff80000000577808 */ /* 0x000fe20006800000 */
[----:B--2---:R-:W-:Y:S01]  /*5600*/  FFMA.FTZ R0, R165, -UR20, R38 ;  /* 0x80000014a5007c23 */ /* 0x004fe20008010026 */
[----:B------:R-:W-:Y:S02]  /*5610*/  P2R R21, PR, RZ, 0x4 ;  /* 0x00000004ff157803 */ /* 0x000fe40000000000 */
[----:B------:R-:W-:Y:S01]  /*5620*/  ISETP.NE.AND P5, PT, R5, RZ, PT ;  /* 0x000000ff0500720c */ /* 0x000fe20003fa5270 */
[----:B------:R-:W-:Y:S01]  /*5630*/  FMUL.FTZ R5, R35, c[0x0][0x2ec] ;  /* 0x0000bb0023057a20 */ /* 0x000fe20000410000 */
[----:B------:R-:W-:Y:S02]  /*5640*/  ISETP.LT.OR P0, PT, R46, R203, P0 ;  /* 0x000000cb2e00720c */ /* 0x000fe40000701670 */
[----:B------:R-:W-:Y:S01]  /*5650*/  ISETP.GE.AND P2, PT, R47, R213, PT ;  /* 0x000000d52f00720c */ /* 0x000fe20003f46270 */
[----:B------:R2:W2:Y:S01]  /*5660*/  MUFU.TANH R32, R5 ;  /* 0x0000000500207308 */ /* 0x0004a20000002400 */
[----:B------:R-:W-:Y:S01]  /*5670*/  P2R R20, PR, RZ, 0x2 ;  /* 0x00000002ff147803 */ /* 0x000fe20000000000 */
[----:B-1----:R-:W-:Y:S01]  /*5680*/  FFMA.FTZ R3, R232, -UR20, R106 ;  /* 0x80000014e8037c23 */ /* 0x002fe2000801006a */
[----:B------:R-:W-:-:S02]  /*5690*/  P2R R7, PR, RZ, 0x1 ;  /* 0x00000001ff077803 */ /* 0x000fc40000000000 */
[----:B------:R-:W-:Y:S01]  /*56a0*/  FSEL R83, R0, -INF , !P3 ;  /* 0xff80000000537808 */ /* 0x000fe20005800000 */
[----:B------:R-:W-:Y:S01]  /*56b0*/  FMUL.FTZ R0, R28, c[0x0][0x2ec] ;  /* 0x0000bb001c007a20 */ /* 0x000fe20000410000 */
[----:B------:R-:W-:Y:S01]  /*56c0*/  FSEL R77, R3, -INF , !P5 ;  /* 0xff800000034d7808 */ /* 0x000fe20006800000 */
[----:B------:R-:W-:Y:S01]  /*56d0*/  FFMA.FTZ R3, R168, -UR20, R74 ;  /* 0x80000014a8037c23 */ /* 0x000fe2000801004a */
[C---:B------:R-:W-:Y:S01]  /*56e0*/  ISETP.LT.OR P5, PT, R47.reuse, R208, P2 ;  /* 0x000000d02f00720c */ /* 0x040fe200017a1670 */
[----:B------:R3:W1:Y:S01]  /*56f0*/  MUFU.TANH R72, R0 ;  /* 0x0000000000487308 */ /* 0x0006620000002400 */
[----:B------:R-:W-:Y:S02]  /*5700*/  ISETP.GE.AND P0, PT, R47, R214, PT ;  /* 0x000000d62f00720c */ /* 0x000fe40003f06270 */
[----:B------:R-:W-:Y:S01]  /*5710*/  FSEL R81, R6, -INF , !P4 ;  /* 0xff80000006517808 */ /* 0x000fe20006000000 */
[----:B------:R-:W-:Y:S01]  /*5720*/  FMUL.FTZ R6, R29, c[0x0][0x2ec] ;  /* 0x0000bb001d067a20 */ /* 0x000fe20000410000 */
[----:B------:R-:W-:Y:S01]  /*5730*/  ISETP.NE.AND P3, PT, R21, RZ, PT ;  /* 0x000000ff1500720c */ /* 0x000fe20003f65270 */
[----:B------:R-:W-:Y:S01]  /*5740*/  FMUL.FTZ R21, R31, c[0x0][0x2ec] ;  /* 0x0000bb001f157a20 */ /* 0x000fe20000410000 */
[C---:B------:R-:W-:Y:S01]  /*5750*/  ISETP.GE.AND P1, PT, R47.reuse, R212, PT ;  /* 0x000000d42f00720c */ /* 0x040fe20003f26270 */
[----:B------:R5:W1:Y:S01]  /*5760*/  MUFU.TANH R74, R6 ;  /* 0x00000006004a7308 */ /* 0x000a620000002400 */
[----:B------:R-:W-:Y:S01]  /*5770*/  ISETP.NE.AND P2, PT, R20, RZ, PT ;  /* 0x000000ff1400720c */ /* 0x000fe20003f45270 */
[----:B------:R-:W-:Y:S01]  /*5780*/  FMUL.FTZ R20, R30, c[0x0][0x2ec] ;  /* 0x0000bb001e147a20 */ /* 0x000fe20000410000 */
[C---:B------:R-:W-:Y:S01]  /*5790*/  ISETP.LT.OR P6, PT, R47.reuse, R206, P0 ;  /* 0x000000ce2f00720c */ /* 0x040fe200007c1670 */
[----:B------:R-:W-:Y:S01]  /*57a0*/  HMMA.16816.F32 R28, R12, R78, R56 ;  /* 0x0000004e0c1c723c */ /* 0x000fe20000001838 */
[----:B------:R-:W-:Y:S01]  /*57b0*/  ISETP.LT.OR P4, PT, R47, R204, P1 ;  /* 0x000000cc2f00720c */ /* 0x000fe20000f81670 */
[----:B--2---:R-:W-:Y:S01]  /*57c0*/  FFMA.FTZ R5, R171, -UR20, R75 ;  /* 0x80000014ab057c23 */ /* 0x004fe2000801004b */
[----:B------:R-:W-:Y:S01]  /*57d0*/  ISETP.GE.AND P0, PT, R47, R211, PT ;  /* 0x000000d32f00720c */ /* 0x000fe20003f06270 */
[----:B---3--:R-:W-:Y:S01]  /*57e0*/  FFMA.FTZ R0, R164, -UR20, R39 ;  /* 0x80000014a4007c23 */ /* 0x008fe20008010027 */
[----:B------:R-:W-:Y:S01]  /*57f0*/  ISETP.NE.AND P1, PT, R7, RZ, PT ;  /* 0x000000ff0700720c */ /* 0x000fe20003f25270 */
[----:B------:R-:W-:Y:S01]  /*5800*/  MUFU.TANH R44, R20 ;  /* 0x00000014002c7308 */ /* 0x000fe20000002400 */
[----:B------:R-:W-:-:S02]  /*5810*/  P2R R7, PR, RZ, 0x10 ;  /* 0x00000010ff077803 */ /* 0x000fc40000000000 */
[----:B------:R-:W-:Y:S02]  /*5820*/  ISETP.LT.OR P4, PT, R47, R203, P0 ;  /* 0x000000cb2f00720c */ /* 0x000fe40000781670 */
[C---:B------:R-:W-:Y:S01]  /*5830*/  ISETP.GE.AND P0, PT, R92.reuse, R211, PT ;  /* 0x000000d35c00720c */ /* 0x040fe20003f06270 */
[----:B-----5:R-:W-:Y:S01]  /*5840*/  FFMA.FTZ R6, R233, -UR20, R37 ;  /* 0x80000014e9067c23 */ /* 0x020fe20008010025 */
[----:B------:R-:W-:Y:S01]  /*5850*/  FSEL R59, R3, -INF , !P2 ;  /* 0xff800000033b7808 */ /* 0x000fe20005000000 */
[----:B------:R2:W-:Y:S01]  /*5860*/  MUFU.TANH R47, R21 ;  /* 0x00000015002f7308 */ /* 0x0005e20000002400 */
[----:B------:R-:W-:Y:S01]  /*5870*/  ISETP.GE.AND P2, PT, R92, R213, PT ;  /* 0x000000d55c00720c */ /* 0x000fe20003f46270 */
[----:B----4-:R-:W-:Y:S01]  /*5880*/  FFMA.FTZ R3, R172, -UR20, R22 ;  /* 0x80000014ac037c23 */ /* 0x010fe20008010016 */
[----:B------:R-:W-:Y:S02]  /*5890*/  ISETP.LT.OR P0, PT, R92, R203, P0 ;  /* 0x000000cb5c00720c */ /* 0x000fe40000701670 */
[----:B------:R-:W-:-:S02]  /*58a0*/  FSEL R58, R6, -INF , !P6 ;  /* 0xff800000063a7808 */ /* 0x000fc40007000000 */
[----:B------:R-:W-:Y:S02]  /*58b0*/  ISETP.LT.OR P6, PT, R92, R208, P2 ;  /* 0x000000d05c00720c */ /* 0x000fe400017c1670 */
[----:B------:R-:W-:Y:S01]  /*58c0*/  ISETP.NE.AND P2, PT, R7, RZ, PT ;  /* 0x000000ff0700720c */ /* 0x000fe20003f45270 */
[----:B------:R-:W-:Y:S01]  /*58d0*/  FMUL.FTZ R6, R28, c[0x0][0x2ec] ;  /* 0x0000bb001c067a20 */ /* 0x000fe20000410000 */
[----:B------:R-:W-:Y:S01]  /*58e0*/  P2R R7, PR, RZ, 0x1 ;  /* 0x00000001ff077803 */ /* 0x000fe20000000000 */
[----:B------:R-:W-:Y:S01]  /*58f0*/  FMUL.FTZ R22, R29, c[0x0][0x2ec] ;  /* 0x0000bb001d167a20 */ /* 0x000fe20000410000 */
[----:B------:R-:W-:Y:S01]  /*5900*/  ISETP.GE.AND P0, PT, R93, R214, PT ;  /* 0x000000d65d00720c */ /* 0x000fe20003f06270 */
[----:B------:R3:W-:Y:S01]  /*5910*/  MUFU.TANH R46, R6 ;  /* 0x00000006002e7308 */ /* 0x0007e20000002400 */
[----:B------:R-:W-:Y:S01]  /*5920*/  FSEL R80, R0, -INF , !P1 ;  /* 0xff80000000507808 */ /* 0x000fe20004800000 */
[----:B------:R-:W-:Y:S01]  /*5930*/  FFMA.FTZ R0, R169, -UR20, R36 ;  /* 0x80000014a9007c23 */ /* 0x000fe20008010024 */
[----:B------:R-:W-:Y:S01]  /*5940*/  ISETP.LT.OR P0, PT, R93, R206, P0 ;  /* 0x000000ce5d00720c */ /* 0x000fe20000701670 */
[----:B------:R-:W-:Y:S01]  /*5950*/  HMMA.16816.F32 R36, R8, R78, R48 ;  /* 0x0000004e0824723c */ /* 0x000fe20000001830 */
[----:B------:R-:W-:Y:S01]  /*5960*/  FSEL R86, R5, -INF , !P3 ;  /* 0xff80000005567808 */ /* 0x000fe20005800000 */
[----:B------:R-:W-:Y:S01]  /*5970*/  FFMA.FTZ R5, R173, -UR20, R23 ;  /* 0x80000014ad057c23 */ /* 0x000fe20008010017 */
[----:B------:R-:W-:-:S02]  /*5980*/  ISETP.GE.AND P3, PT, R92, R214, PT ;  /* 0x000000d65c00720c */ /* 0x000fc40003f66270 */
[----:B------:R-:W-:Y:S02]  /*5990*/  ISETP.GE.AND P1, PT, R92, R212, PT ;  /* 0x000000d45c00720c */ /* 0x000fe40003f26270 */
[----:B--2---:R-:W-:Y:S02]  /*59a0*/  P2R R21, PR, RZ, 0x1 ;  /* 0x00000001ff157803 */ /* 0x004fe40000000000 */
[----:B------:R-:W-:Y:S01]  /*59b0*/  FSEL R85, R0, -INF , !P5 ;  /* 0xff80000000557808 */ /* 0x000fe20006800000 */
[----:B------:R-:W-:Y:S01]  /*59c0*/  FFMA.FTZ R0, R234, -UR20, R73 ;  /* 0x80000014ea007c23 */ /* 0x000fe20008010049 */
[----:B------:R-:W-:Y:S01]  /*59d0*/  ISETP.GE.AND P0, PT, R93, R211, PT ;  /* 0x000000d35d00720c */ /* 0x000fe20003f06270 */
[----:B---3--:R-:W-:Y:S01]  /*59e0*/  FFMA.FTZ R6, R174, -UR20, R45 ;  /* 0x80000014ae067c23 */ /* 0x008fe2000801002d */
[C---:B------:R-:W-:Y:S01]  /*59f0*/  ISETP.LT.OR P3, PT, R92.reuse, R206, P3 ;  /* 0x000000ce5c00720c */ /* 0x040fe20001f61670 */
[----:B------:R2:W-:Y:S01]  /*5a00*/  MUFU.TANH R73, R22 ;  /* 0x0000001600497308 */ /* 0x0005e20000002400 */
[----:B------:R-:W-:-:S02]  /*5a10*/  ISETP.LT.OR P1, PT, R92, R204, P1 ;  /* 0x000000cc5c00720c */ /* 0x000fc40000f21670 */
[----:B------:R-:W-:Y:S01]  /*5a20*/  FSEL R75, R3, -INF , !P4 ;  /* 0xff800000034b7808 */ /* 0x000fe20006000000 */
[----:B------:R-:W-:Y:S01]  /*5a30*/  FFMA.FTZ R3, R176, -UR20, R33 ;  /* 0x80000014b0037c23 */ /* 0x000fe20008010021 */
[----:B------:R-:W-:Y:S02]  /*5a40*/  ISETP.LT.OR P4, PT, R93, R203, P0 ;  /* 0x000000cb5d00720c */ /* 0x000fe40000781670 */
[----:B------:R-:W-:Y:S02]  /*5a50*/  ISETP.GE.AND P0, PT, R94, R214, PT ;  /* 0x000000d65e00720c */ /* 0x000fe40003f06270 */
[----:B------:R-:W-:Y:S01]  /*5a60*/  FSEL R78, R0, -INF , !P3 ;  /* 0xff800000004e7808 */ /* 0x000fe20005800000 */
[----:B------:R-:W-:Y:S01]  /*5a70*/  FMUL.FTZ R0, R30, c[0x0][0x2ec] ;  /* 0x0000bb001e007a20 */ /* 0x000fe20000410000 */
[----:B------:R-:W-:Y:S01]  /*5a80*/  P2R R20, PR, RZ, 0x2 ;  /* 0x00000002ff147803 */ /* 0x000fe20000000000 */
[----:B------:R-:W-:Y:S01]  /*5a90*/  FMUL.FTZ R23, R39, c[0x0][0x2ec] ;  /* 0x0000bb0027177a20 */ /* 0x000fe20000410000 */
[----:B------:R-:W-:Y:S01]  /*5aa0*/  FSEL R56, R5, -INF , !P2 ;  /* 0xff80000005387808 */ /* 0x000fe20005000000 */
[----:B------:R-:W-:Y:S01]  /*5ab0*/  FFMA.FTZ R5, R235, -UR20, R107 ;  /* 0x80000014eb057c23 */ /* 0x000fe2000801006b */
[C---:B------:R-:W-:Y:S01]  /*5ac0*/  ISETP.GE.AND P2, PT, R93.reuse, R213, PT ;  /* 0x000000d55d00720c */ /* 0x040fe20003f46270 */
[----:B------:R3:W4:Y:S01]  /*5ad0*/  MUFU.TANH R28, R0 ;  /* 0x00000000001c7308 */ /* 0x0007220000002400 */
[----:B------:R-:W-:Y:S01]  /*5ae0*/  ISETP.GE.AND P1, PT, R93, R212, PT ;  /* 0x000000d45d00720c */ /* 0x000fe20003f26270 */
[----:B--2---:R-:W-:Y:S01]  /*5af0*/  FMUL.FTZ R22, R38, c[0x0][0x2ec] ;  /* 0x0000bb0026167a20 */ /* 0x004fe20000410000 */
[----:B------:R-:W-:Y:S01]  /*5b00*/  FSEL R79, R6, -INF , !P6 ;  /* 0xff800000064f7808 */ /* 0x000fe20007000000 */
[----:B------:R-:W-:Y:S01]  /*5b10*/  FMUL.FTZ R6, R31, c[0x0][0x2ec] ;  /* 0x0000bb001f067a20 */ /* 0x000fe20000410000 */
[----:B------:R-:W-:-:S02]  /*5b20*/  ISETP.LT.OR P6, PT, R94, R206, P0 ;  /* 0x000000ce5e00720c */ /* 0x000fc400007c1670 */
[----:B------:R-:W-:Y:S01]  /*5b30*/  ISETP.NE.AND P0, PT, R21, RZ, PT ;  /* 0x000000ff1500720c */ /* 0x000fe20003f05270 */
[----:B------:R2:W-:Y:S01]  /*5b40*/  MUFU.TANH R50, R6 ;  /* 0x0000000600327308 */ /* 0x0005e20000002400 */
[C---:B------:R-:W-:Y:S02]  /*5b50*/  ISETP.LT.OR P3, PT, R93.reuse, R208, P2 ;  /* 0x000000d05d00720c */ /* 0x040fe40001761670 */
[----:B------:R-:W-:Y:S02]  /*5b60*/  ISETP.LT.OR P5, PT, R93, R204, P1 ;  /* 0x000000cc5d00720c */ /* 0x000fe40000fa1670 */
[----:B------:R-:W-:Y:S02]  /*5b70*/  ISETP.NE.AND P2, PT, R20, RZ, PT ;  /* 0x000000ff1400720c */ /* 0x000fe40003f45270 */
[----:B------:R-:W-:Y:S01]  /*5b80*/  ISETP.NE.AND P1, PT, R7, RZ, PT ;  /* 0x000000ff0700720c */ /* 0x000fe20003f25270 */
[----:B---3--:R-:W-:Y:S01]  /*5b90*/  FFMA.FTZ R0, R177, -UR20, R32 ;  /* 0x80000014b1007c23 */ /* 0x008fe20008010020 */
[----:B------:R-:W-:Y:S01]  /*5ba0*/  FSEL R76, R5, -INF , !P0 ;  /* 0xff800000054c7808 */ /* 0x000fe20004000000 */
[----:B------:R-:W-:Y:S01]  /*5bb0*/  FFMA.FTZ R5, R189, -UR20, R120 ;  /* 0x80000014bd057c23 */ /* 0x000fe20008010078 */
[----:B------:R-:W-:Y:S01]  /*5bc0*/  FSEL R51, R3, -INF , !P2 ;  /* 0xff80000003337808 */ /* 0x000fe20005000000 */
[----:B------:R-:W-:Y:S01]  /*5bd0*/  HMMA.16816.F32 R32, R8, R96, R52 ;  /* 0x000000600820723c */ /* 0x000fe20000001834 */
[----:B------:R-:W-:Y:S01]  /*5be0*/  FSEL R57, R0, -INF , !P1 ;  /* 0xff80000000397808 */ /* 0x000fe20004800000 */
[----:B------:R-:W-:Y:S01]  /*5bf0*/  FMUL.FTZ R0, R36, c[0x0][0x2ec] ;  /* 0x0000bb0024007a20 */ /* 0x000fe20000410000 */
[C---:B------:R-:W-:Y:S01]  /*5c00*/  ISETP.GE.AND P0, PT, R94.reuse, R211, PT ;  /* 0x000000d35e00720c */ /* 0x040fe20003f06270 */
[----:B--2---:R-:W-:Y:S01]  /*5c10*/  FMUL.FTZ R6, R37, c[0x0][0x2ec] ;  /* 0x0000bb0025067a20 */ /* 0x004fe20000410000 */
[C---:B------:R-:W-:Y:S01]  /*5c20*/  ISETP.GE.AND P2, PT, R94.reuse, R213, PT ;  /* 0x000000d55e00720c */ /* 0x040fe20003f46270 */
[----:B------:R2:W-:Y:S01]  /*5c30*/  MUFU.TANH R45, R0 ;  /* 0x00000000002d7308 */ /* 0x0005e20000002400 */
[----:B------:R-:W-:Y:S01]  /*5c40*/  FSEL R144, R5, -INF , !P3 ;  /* 0xff80000005907808 */ /* 0x000fe20005800000 */
[----:B------:R-:W-:Y:S01]  /*5c50*/  HMMA.16816.F32 R36, R16, R90, R160 ;  /* 0x0000005a1024723c */ /* 0x000fe200000018a0 */
[----:B------:R-:W-:Y:S01]  /*5c60*/  ISETP.LT.OR P0, PT, R94, R203, P0 ;  /* 0x000000cb5e00720c */ /* 0x000fe20000701670 */
[----:B-1----:R-:W-:Y:S01]  /*5c70*/  FFMA.FTZ R3, R185, -UR20, R72 ;  /* 0x80000014b9037c23 */ /* 0x002fe20008010048 */
[----:B------:R-:W-:Y:S01]  /*5c80*/  ISETP.GE.AND P3, PT, R95, R214, PT ;  /* 0x000000d65f00720c */ /* 0x000fe20003f66270 */
[----:B------:R-:W-:Y:S01]  /*5c90*/  FFMA.FTZ R5, R192, -UR20, R74 ;  /* 0x80000014c0057c23 */ /* 0x000fe2000801004a */
[----:B------:R-:W-:Y:S01]  /*5ca0*/  ISETP.LT.OR P2, PT, R94, R208, P2 ;  /* 0x000000d05e00720c */ /* 0x000fe20001741670 */
[----:B------:R1:W-:Y:S01]  /*5cb0*/  MUFU.TANH R48, R6 ;  /* 0x0000000600307308 */ /* 0x0003e20000002400 */
[----:B------:R-:W-:Y:S01]  /*5cc0*/  P2R R21, PR, RZ, 0x1 ;  /* 0x00000001ff157803 */ /* 0x000fe20000000000 */
[----:B----4-:R-:W-:Y:S01]  /*5cd0*/  FFMA.FTZ R16, R191, -UR20, R28 ;  /* 0x80000014bf107c23 */ /* 0x010fe2000801001c */
[----:B------:R-:W-:Y:S01]  /*5ce0*/  ISETP.LT.OR P3, PT, R95, R206, P3 ;  /* 0x000000ce5f00720c */ /* 0x000fe20001f61670 */
[----:B------:R-:W-:Y:S01]  /*5cf0*/  HMMA.16816.F32 R28, R12, R98, R68 ;  /* 0x000000620c1c723c */ /* 0x000fe20000001844 */
[----:B------:R-:W-:-:S02]  /*5d00*/  P2R R20, PR, RZ, 0x4 ;  /* 0x00000004ff147803 */ /* 0x000fc40000000000 */
[C---:B------:R-:W-:Y:S01]  /*5d10*/  ISETP.GE.AND P0, PT, R95.reuse, R211, PT ;  /* 0x000000d35f00720c */ /* 0x040fe20003f06270 */
[----:B--2---:R-:W-:Y:S01]  /*5d20*/  FFMA.FTZ R0, R182, -UR20, R44 ;  /* 0x80000014b6007c23 */ /* 0x004fe2000801002c */
[----:B------:R-:W-:Y:S01]  /*5d30*/  ISETP.GE.AND P1, PT, R94, R212, PT ;  /* 0x000000d45e00720c */ /* 0x000fe20003f26270 */
[----:B------:R-:W2:Y:S01]  /*5d40*/  MUFU.TANH R22, R22 ;  /* 0x0000001600167308 */ /* 0x000ea20000002400 */
[----:B------:R-:W-:Y:S01]  /*5d50*/  ISETP.GE.AND P2, PT, R95, R213, PT ;  /* 0x000000d55f00720c */ /* 0x000fe20003f46270 */
[----:B------:R-:W-:Y:S01]  /*5d60*/  FMUL.FTZ R18, R35, c[0x0][0x2ec] ;  /* 0x0000bb0023127a20 */ /* 0x000fe20000410000 */
[----:B------:R-:W-:Y:S01]  /*5d70*/  FSEL R84, R0, -INF , !P4 ;  /* 0xff80000000547808 */ /* 0x000fe20006000000 */
[----:B------:R-:W-:Y:S01]  /*5d80*/  FFMA.FTZ R0, R200, -UR20, R122 ;  /* 0x80000014c8007c23 */ /* 0x000fe2000801007a */
[----:B------:R-:W-:Y:S01]  /*5d90*/  ISETP.LT.OR P1, PT, R94, R204, P1 ;  /* 0x000000cc5e00720c */ /* 0x000fe20000f21670 */
[----:B-1----:R-:W-:Y:S01]  /*5da0*/  FFMA.FTZ R6, R236, -UR20, R121 ;  /* 0x80000014ec067c23 */ /* 0x002fe20008010079 */
[----:B------:R-:W-:Y:S01]  /*5db0*/  FSEL R54, R3, -INF , !P5 ;  /* 0xff80000003367808 */ /* 0x000fe20006800000 */
[----:B------:R-:W-:Y:S01]  /*5dc0*/  FFMA.FTZ R3, R190, -UR20, R47 ;  /* 0x80000014be037c23 */ /* 0x000fe2000801002f */
[----:B------:R-:W-:Y:S01]  /*5dd0*/  P2R R7, PR, RZ, 0x2 ;  /* 0x00000002ff077803 */ /* 0x000fe20000000000 */
[----:B------:R-:W1:Y:S01]  /*5de0*/  MUFU.TANH R44, R23 ;  /* 0x00000017002c7308 */ /* 0x000e620000002400 */
[----:B------:R-:W-:-:S02]  /*5df0*/  FSEL R52, R6, -INF , !P6 ;  /* 0xff80000006347808 */ /* 0x000fc40007000000 */
[----:B------:R-:W-:Y:S02]  /*5e00*/  P2R R6, PR, RZ, 0x8 ;  /* 0x00000008ff067803 */ /* 0x000fe40000000000 */
[----:B------:R-:W-:Y:S02]  /*5e10*/  ISETP.NE.AND P6, PT, R20, RZ, PT ;  /* 0x000000ff1400720c */ /* 0x000fe40003fc5270 */
[----:B------:R-:W-:Y:S02]  /*5e20*/  ISETP.LT.OR P3, PT, R95, R203, P0 ;  /* 0x000000cb5f00720c */ /* 0x000fe40000761670 */
[C---:B------:R-:W-:Y:S02]  /*5e30*/  ISETP.GE.AND P0, PT, R101.reuse, R214, PT ;  /* 0x000000d66500720c */ /* 0x040fe40003f06270 */
[----:B------:R-:W-:Y:S01]  /*5e40*/  FSEL R131, R0, -INF , !P6 ;  /* 0xff80000000837808 */ /* 0x000fe20007000000 */
[----:B------:R-:W-:Y:S01]  /*5e50*/  FFMA.FTZ R0, R238, -UR20, R46 ;  /* 0x80000014ee007c23 */ /* 0x000fe2000801002e */
[----:B------:R-:W-:-:S02]  /*5e60*/  ISETP.LT.OR P6, PT, R101, R206, P0 ;  /* 0x000000ce6500720c */ /* 0x000fc400007c1670 */
[----:B------:R-:W-:Y:S02]  /*5e70*/  ISETP.NE.AND P0, PT, R6, RZ, PT ;  /* 0x000000ff0600720c */ /* 0x000fe40003f05270 */
[----:B------:R-:W-:Y:S02]  /*5e80*/  ISETP.LT.OR P5, PT, R95, R208, P2 ;  /* 0x000000d05f00720c */ /* 0x000fe400017a1670 */
[----:B------:R-:W-:Y:S01]  /*5e90*/  FSEL R107, R0, -INF , !P0 ;  /* 0xff800000006b7808 */ /* 0x000fe20004000000 */
[----:B------:R-:W-:Y:S01]  /*5ea0*/  FMUL.FTZ R0, R34, c[0x0][0x2ec] ;  /* 0x0000bb0022007a20 */ /* 0x000fe20000410000 */
[----:B------:R-:W-:Y:S02]  /*5eb0*/  ISETP.GE.AND P0, PT, R101, R211, PT ;  /* 0x000000d36500720c */ /* 0x000fe40003f06270 */
[----:B------:R-:W-:Y:S01]  /*5ec0*/  ISETP.NE.AND P2, PT, R7, RZ, PT ;  /* 0x000000ff0700720c */ /* 0x000fe20003f45270 */
[----:B------:R2:W-:Y:S01]  /*5ed0*/  MUFU.TANH R19, R0 ;  /* 0x0000000000137308 */ /* 0x0005e20000002400 */
[----:B------:R-:W-:Y:S01]  /*5ee0*/  ISETP.LT.OR P0, PT, R101, R203, P0 ;  /* 0x000000cb6500720c */ /* 0x000fe20000701670 */
[----:B------:R-:W-:Y:S01]  /*5ef0*/  FMUL.FTZ R7, R32, c[0x0][0x2ec] ;  /* 0x0000bb0020077a20 */ /* 0x000fe20000410000 */
[----:B------:R-:W-:-:S02]  /*5f00*/  ISETP.GE.AND P1, PT, R95, R212, PT ;  /* 0x000000d45f00720c */ /* 0x000fc40003f26270 */
[----:B------:R-:W-:Y:S02]  /*5f10*/  P2R R6, PR, RZ, 0x1 ;  /* 0x00000001ff067803 */ /* 0x000fe40000000000 */
[----:B------:R-:W-:Y:S01]  /*5f20*/  FSEL R53, R5, -INF , !P2 ;  /* 0xff80000005357808 */ /* 0x000fe20005000000 */
[----:B------:R-:W-:Y:S01]  /*5f30*/  FMUL.FTZ R5, R33, c[0x0][0x2ec] ;  /* 0x0000bb0021057a20 */ /* 0x000fe20000410000 */
[----:B------:R-:W-:Y:S01]  /*5f40*/  ISETP.GE.AND P0, PT, R102, R214, PT ;  /* 0x000000d66600720c */ /* 0x000fe20003f06270 */
[----:B------:R-:W3:Y:S01]  /*5f50*/  MUFU.TANH R47, R7 ;  /* 0x00000007002f7308 */ /* 0x000ee20000002400 */
[----:B------:R-:W-:Y:S02]  /*5f60*/  ISETP.LT.OR P4, PT, R95, R204, P1 ;  /* 0x000000cc5f00720c */ /* 0x000fe40000f81670 */
[----:B------:R-:W-:Y:S02]  /*5f70*/  ISETP.GE.AND P2, PT, R101, R213, PT ;  /* 0x000000d56500720c */ /* 0x000fe40003f46270 */
[----:B------:R-:W-:Y:S01]  /*5f80*/  ISETP.NE.AND P1, PT, R21, RZ, PT ;  /* 0x000000ff1500720c */ /* 0x000fe20003f25270 */
[----:B--2---:R-:W-:Y:S01]  /*5f90*/  FFMA.FTZ R0, R218, -UR20, R22 ;  /* 0x80000014da007c23 */ /* 0x004fe20008010016 */
[----:B------:R-:W-:Y:S01]  /*5fa0*/  ISETP.LT.OR P0, PT, R102, R206, P0 ;  /* 0x000000ce6600720c */ /* 0x000fe20000701670 */
[----:B------:R2:W4:Y:S01]  /*5fb0*/  MUFU.TANH R49, R5 ;  /* 0x0000000500317308 */ /* 0x0005220000002400 */
[----:B------:R-:W-:Y:S01]  /*5fc0*/  ISETP.LT.OR P2, PT, R101, R208, P2 ;  /* 0x000000d06500720c */ /* 0x000fe20001741670 */
[----:B------:R-:W-:Y:S01]  /*5fd0*/  HMMA.16816.F32 R20, R8, R98, R60 ;  /* 0x000000620814723c */ /* 0x000fe2000000183c */
[----:B------:R-:W-:Y:S01]  /*5fe0*/  FSEL R100, R3, -INF , !P1 ;  /* 0xff80000003647808 */ /* 0x000fe20004800000 */
[----:B------:R-:W-:Y:S01]  /*5ff0*/  FFMA.FTZ R3, R226, -UR20, R45 ;  /* 0x80000014e2037c23 */ /* 0x000fe2000801002d */
[----:B------:R-:W-:Y:S01]  /*6000*/  FSEL R97, R0, -INF , !P3 ;  /* 0xff80000000617808 */ /* 0x000fe20005800000 */
[----:B------:R-:W-:Y:S01]  /*6010*/  FMUL.FTZ R0, R28, c[0x0][0x2ec] ;  /* 0x0000bb001c007a20 */ /* 0x000fe20000410000 */
[----:B------:R-:W-:Y:S01]  /*6020*/  FSEL R130, R16, -INF , !P5 ;  /* 0xff80000010827808 */ /* 0x000fe20006800000 */
[----:B------:R5:W-:Y:S01]  /*6030*/  MUFU.TANH R45, R18 ;  /* 0x00000012002d7308 */ /* 0x000be20000002400 */
[----:B------:R-:W-:-:S02]  /*6040*/  P2R R16, PR, RZ, 0x1 ;  /* 0x00000001ff107803 */ /* 0x000fc40000000000 */
[----:B------:R-:W-:Y:S02]  /*6050*/  P2R R17, PR, RZ, 0x4 ;  /* 0x00000004ff117803 */ /* 0x000fe40000000000 */
[C---:B------:R-:W-:Y:S02]  /*6060*/  ISETP.GE.AND P0, PT, R102.reuse, R211, PT ;  /* 0x000000d36600720c */ /* 0x040fe40003f06270 */
[----:B------:R-:W-:Y:S01]  /*6070*/  ISETP.GE.AND P1, PT, R101, R212, PT ;  /* 0x000000d46500720c */ /* 0x000fe20003f26270 */
[----:B--2---:R-:W-:Y:S01]  /*6080*/  FFMA.FTZ R5, R241, -UR20, R73 ;  /* 0x80000014f1057c23 */ /* 0x004fe20008010049 */
[----:B------:R2:W1:Y:S01]  /*6090*/  MUFU.TANH R34, R0 ;  /* 0x0000000000227308 */ /* 0x0004620000002400 */
[----:B------:R-:W-:Y:S01]  /*60a0*/  FSEL R69, R3, -INF , !P4 ;  /* 0xff80000003457808 */ /* 0x000fe20006000000 */
[----:B------:R-:W-:Y:S01]  /*60b0*/  FMUL.FTZ R3, R29, c[0x0][0x2ec] ;  /* 0x0000bb001d037a20 */ /* 0x000fe20000410000 */
[C---:B------:R-:W-:Y:S02]  /*60c0*/  ISETP.LT.OR P3, PT, R102.reuse, R203, P0 ;  /* 0x000000cb6600720c */ /* 0x040fe40000761670 */
[----:B------:R-:W-:Y:S01]  /*60d0*/  FSEL R106, R5, -INF , !P6 ;  /* 0xff800000056a7808 */ /* 0x000fe20007000000 */
[----:B------:R-:W-:Y:S01]  /*60e0*/  FFMA.FTZ R5, R229, -UR20, R48 ;  /* 0x80000014e5057c23 */ /* 0x000fe20008010030 */
[----:B------:R-:W-:Y:S01]  /*60f0*/  ISETP.NE.AND P6, PT, R17, RZ, PT ;  /* 0x000000ff1100720c */ /* 0x000fe20003fc5270 */
[----:B------:R3:W-:Y:S01]  /*6100*/  MUFU.TANH R46, R3 ;  /* 0x00000003002e7308 */ /* 0x0007e20000002400 */
[----:B------:R-:W-:Y:S01]  /*6110*/  ISETP.GE.AND P0, PT, R103, R214, PT ;  /* 0x000000d66700720c */ /* 0x000fe20003f06270 */
[----:B------:R-:W-:Y:S01]  /*6120*/  FFMA.FTZ R17, R221, -UR20, R129 ;  /* 0x80000014dd117c23 */ /* 0x000fe20008010081 */
[----:B------:R-:W-:Y:S01]  /*6130*/  ISETP.LT.OR P1, PT, R101, R204, P1 ;  /* 0x000000cc6500720c */ /* 0x000fe20000f21670 */
[----:B-----5:R-:W-:Y:S01]  /*6140*/  FMUL.FTZ R18, R21, c[0x0][0x2ec] ;  /* 0x0000bb0015127a20 */ /* 0x020fe20000410000 */
[----:B------:R-:W-:-:S02]  /*6150*/  ISETP.GE.AND P2, PT, R102, R213, PT ;  /* 0x000000d56600720c */ /* 0x000fc40003f46270 */
[----:B------:R-:W-:Y:S01]  /*6160*/  P2R R7, PR, RZ, 0x2 ;  /* 0x00000002ff077803 */ /* 0x000fe20000000000 */
[----:B--2---:R-:W-:Y:S01]  /*6170*/  FFMA.FTZ R0, R231, -UR20, R50 ;  /* 0x80000014e7007c23 */ /* 0x004fe20008010032 */
[C---:B------:R-:W-:Y:S01]  /*6180*/  ISETP.GE.AND P1, PT, R102.reuse, R212, PT ;  /* 0x000000d46600720c */ /* 0x040fe20003f26270 */
[----:B------:R-:W-:Y:S01]  /*6190*/  MUFU.TANH R33, R18 ;  /* 0x0000001200217308 */ /* 0x000fe20000002400 */
[----:B------:R-:W-:Y:S02]  /*61a0*/  ISETP.LT.OR P5, PT, R102, R208, P2 ;  /* 0x000000d06600720c */ /* 0x000fe400017a1670 */
[----:B------:R-:W-:Y:S01]  /*61b0*/  FSEL R128, R0, -INF , !P6 ;  /* 0xff80000000807808 */ /* 0x000fe20007000000 */
[----:B-1----:R-:W-:Y:S01]  /*61c0*/  FFMA.FTZ R0, R224, -UR20, R44 ;  /* 0x80000014e0007c23 */ /* 0x002fe2000801002c */
[----:B------:R-:W-:Y:S01]  /*61d0*/  ISETP.LT.OR P6, PT, R103, R206, P0 ;  /* 0x000000ce6700720c */ /* 0x000fe200007c1670 */
[----:B---3--:R-:W-:Y:S01]  /*61e0*/  FFMA.FTZ R3, R242, -UR20, R237 ;  /* 0x80000014f2037c23 */ /* 0x008fe200080100ed */
[----:B------:R-:W-:-:S02]  /*61f0*/  ISETP.NE.AND P0, PT, R16, RZ, PT ;  /* 0x000000ff1000720c */ /* 0x000fc40003f05270 */
[----:B------:R-:W-:Y:S02]  /*6200*/  ISETP.LT.OR P4, PT, R102, R204, P1 ;  /* 0x000000cc6600720c */ /* 0x000fe40000f81670 */
[----:B------:R-:W-:Y:S01]  /*6210*/  FSEL R105, R3, -INF , !P0 ;  /* 0xff80000003697808 */ /* 0x000fe20004000000 */
[----:B------:R-:W-:Y:S01]  /*6220*/  FFMA.FTZ R3, R230, -UR20, R47 ;  /* 0x80000014e6037c23 */ /* 0x000fe2000801002f */
[----:B------:R-:W-:Y:S02]  /*6230*/  ISETP.GE.AND P0, PT, R103, R211, PT ;  /* 0x000000d36700720c */ /* 0x000fe40003f06270 */
[----:B------:R-:W-:Y:S01]  /*6240*/  ISETP.NE.AND P1, PT, R6, RZ, PT ;  /* 0x000000ff0600720c */ /* 0x000fe20003f25270 */
[----:B------:R-:W-:Y:S01]  /*6250*/  FMUL.FTZ R6, R31, c[0x0][0x2ec] ;  /* 0x0000bb001f067a20 */ /* 0x000fe20000410000 */
[----:B------:R-:W-:Y:S02]  /*6260*/  ISETP.LT.OR P0, PT, R103, R203, P0 ;  /* 0x000000cb6700720c */ /* 0x000fe40000701670 */
[----:B------:R-:W-:Y:S01]  /*6270*/  ISETP.NE.AND P2, PT, R7, RZ, PT ;  /* 0x000000ff0700720c */ /* 0x000fe20003f45270 */
[----:B------:R1:W-:Y:S01]  /*6280*/  MUFU.TANH R35, R6 ;  /* 0x0000000600237308 */ /* 0x0003e20000002400 */
[----:B------:R-:W-:Y:S01]  /*6290*/  FSEL R96, R0, -INF , !P1 ;  /* 0xff80000000607808 */ /* 0x000fe20004800000 */
[----:B------:R-:W-:Y:S01]  /*62a0*/  FFMA.FTZ R0, R223, -UR20, R19 ;  /* 0x80000014df007c23 */ /* 0x000fe20008010013 */
[----:B------:R-:W-:Y:S01]  /*62b0*/  FSEL R68, R5, -INF , !P2 ;  /* 0xff80000005447808 */ /* 0x000fe20005000000 */
[----:B------:R-:W-:Y:S01]  /*62c0*/  FMUL.FTZ R5, R20, c[0x0][0x2ec] ;  /* 0x0000bb0014057a20 */ /* 0x000fe20000410000 */
[C---:B------:R-:W-:Y:S01]  /*62d0*/  ISETP.GE.AND P2, PT, R103.reuse, R213, PT ;  /* 0x000000d56700720c */ /* 0x040fe20003f46270 */
[----:B------:R-:W-:Y:S01]  /*62e0*/  FMUL.FTZ R7, R30, c[0x0][0x2ec] ;  /* 0x0000bb001e077a20 */ /* 0x000fe20000410000 */
[C---:B------:R-:W-:Y:S01]  /*62f0*/  ISETP.GE.AND P1, PT, R103.reuse, R212, PT ;  /* 0x000000d46700720c */ /* 0x040fe20003f26270 */
[----:B------:R2:W-:Y:S01]  /*6300*/  MUFU.TANH R19, R5 ;  /* 0x0000000500137308 */ /* 0x0005e20000002400 */
[C---:B------:R-:W-:Y:S01]  /*6310*/  ISETP.LT.OR P2, PT, R103.reuse, R208, P2 ;  /* 0x000000d06700720c */ /* 0x040fe20001741670 */
[----:B------:R-:W-:Y:S01]  /*6320*/  HMMA.16816.F32 R28, R8, R64, R40 ;  /* 0x00000040081c723c */ /* 0x000fe20000001828 */
[----:B------:R-:W-:-:S02]  /*6330*/  ISETP.LT.OR P1, PT, R103, R204, P1 ;  /* 0x000000cc6700720c */ /* 0x000fc40000f21670 */
[----:B------:R-:W-:Y:S02]  /*6340*/  FSEL R149, R17, -INF , !P5 ;  /* 0xff80000011957808 */ /* 0x000fe40006800000 */
[----:B------:R-:W-:Y:S01]  /*6350*/  P2R R16, PR, RZ, 0x4 ;  /* 0x00000004ff107803 */ /* 0x000fe20000000000 */
[----:B------:R3:W5:Y:S01]  /*6360*/  MUFU.TANH R32, R7 ;  /* 0x0000000700207308 */ /* 0x0007620000002400 */
[----:B-1----:R-:W-:Y:S02]  /*6370*/  P2R R6, PR, RZ, 0x1 ;  /* 0x00000001ff067803 */ /* 0x002fe40000000000 */
[----:B------:R-:W-:Y:S02]  /*6380*/  ISETP.GE.AND P0, PT, R108, R214, PT ;  /* 0x000000d66c00720c */ /* 0x000fe40003f06270 */
[----:B------:R-:W-:Y:S01]  /*6390*/  FSEL R129, R0, -INF , !P3 ;  /* 0xff80000000817808 */ /* 0x000fe20005800000 */
[----:B------:R-:W-:Y:S01]  /*63a0*/  FMUL.FTZ R0, R22, c[0x0][0x2ec] ;  /* 0x0000bb0016007a20 */ /* 0x000fe20000410000 */
[----:B------:R-:W-:Y:S01]  /*63b0*/  ISETP.LT.OR P0, PT, R108, R206, P0 ;  /* 0x000000ce6c00720c */ /* 0x000fe20000701670 */
[----:B--2---:R-:W-:Y:S01]  /*63c0*/  FFMA.FTZ R5, R243, -UR20, R240 ;  /* 0x80000014f3057c23 */ /* 0x004fe200080100f0 */
[----:B------:R-:W-:Y:S01]  /*63d0*/  FSEL R127, R3, -INF , !P4 ;  /* 0xff800000037f7808 */ /* 0x000fe20006000000 */
[----:B----4-:R-:W-:Y:S01]  /*63e0*/  FFMA.FTZ R3, R227, -UR20, R49 ;  /* 0x80000014e3037c23 */ /* 0x010fe20008010031 */
[----:B------:R-:W-:-:S02]  /*63f0*/  P2R R17, PR, RZ, 0x1 ;  /* 0x00000001ff117803 */ /* 0x000fc40000000000 */
[----:B------:R-:W-:Y:S02]  /*6400*/  ISETP.GE.AND P0, PT, R108, R211, PT ;  /* 0x000000d36c00720c */ /* 0x000fe40003f06270 */
[----:B------:R-:W-:Y:S01]  /*6410*/  FSEL R104, R5, -INF , !P6 ;  /* 0xff80000005687808 */ /* 0x000fe20007000000 */
[----:B------:R-:W-:Y:S01]  /*6420*/  FFMA.FTZ R5, R228, -UR20, R239 ;  /* 0x80000014e4057c23 */ /* 0x000fe200080100ef */
[----:B---3--:R-:W-:Y:S01]  /*6430*/  P2R R7, PR, RZ, 0x2 ;  /* 0x00000002ff077803 */ /* 0x008fe20000000000 */
[----:B------:R-:W-:Y:S01]  /*6440*/  FMUL.FTZ R14, R30, c[0x0][0x2ec] ;  /* 0x0000bb001e0e7a20 */ /* 0x000fe20000410000 */
[----:B------:R-:W-:Y:S01]  /*6450*/  ISETP.GE.AND P1, PT, R108, R212, PT ;  /* 0x000000d46c00720c */ /* 0x000fe20003f26270 */
[----:B------:R-:W-:Y:S01]  /*6460*/  FMUL.FTZ R13, R31, c[0x0][0x2ec] ;  /* 0x0000bb001f0d7a20 */ /* 0x000fe20000410000 */
[----:B------:R-:W-:Y:S02]  /*6470*/  ISETP.NE.AND P6, PT, R16, RZ, PT ;  /* 0x000000ff1000720c */ /* 0x000fe40003fc5270 */
[----:B------:R-:W-:Y:S01]  /*6480*/  ISETP.LT.OR P3, PT, R108, R203, P0 ;  /* 0x000000cb6c00720c */ /* 0x000fe20000761670 */
[----:B------:R1:W2:Y:S01]  /*6490*/  MUFU.TANH R16, R0 ;  /* 0x0000000000107308 */ /* 0x0002a20000002400 */
[----:B------:R-:W-:-:S02]  /*64a0*/  ISETP.GE.AND P0, PT, R109, R214, PT ;  /* 0x000000d66d00720c */ /* 0x000fc40003f06270 */
[----:B------:R-:W-:Y:S02]  /*64b0*/  ISETP.LT.OR P4, PT, R108, R204, P1 ;  /* 0x000000cc6c00720c */ /* 0x000fe40000f81670 */
[----:B------:R-:W-:Y:S01]  /*64c0*/  ISETP.NE.AND P1, PT, R6, RZ, PT ;  /* 0x000000ff0600720c */ /* 0x000fe20003f25270 */
[----:B------:R-:W-:Y:S01]  /*64d0*/  FFMA.FTZ R6, R244, -UR20, R34 ;  /* 0x80000014f4067c23 */ /* 0x000fe20008010022 */
[----:B------:R-:W-:Y:S01]  /*64e0*/  FSEL R147, R5, -INF , !P6 ;  /* 0xff80000005937808 */ /* 0x000fe20007000000 */
[----:B-----5:R-:W-:Y:S01]  /*64f0*/  FFMA.FTZ R5, R202, -UR20, R32 ;  /* 0x80000014ca057c23 */ /* 0x020fe20008010020 */
[----:B------:R-:W-:Y:S02]  /*6500*/  ISETP.LT.OR P6, PT, R109, R206, P0 ;  /* 0x000000ce6d00720c */ /* 0x000fe400007c1670 */
[----:B------:R-:W-:Y:S02]  /*6510*/  ISETP.NE.AND P0, PT, R17, RZ, PT ;  /* 0x000000ff1100720c */ /* 0x000fe40003f05270 */
[----:B------:R-:W-:Y:S01]  /*6520*/  ISETP.GE.AND P2, PT, R108, R213, PT ;  /* 0x000000d56c00720c */ /* 0x000fe20003f46270 */
[----:B------:R-:W-:Y:S01]  /*6530*/  MUFU.TANH R17, R14 ;  /* 0x0000000e00117308 */ /* 0x000fe20000002400 */
[----:B------:R-:W-:Y:S01]  /*6540*/  FSEL R118, R6, -INF , !P0 ;  /* 0xff80000006767808 */ /* 0x000fe20004000000 */
[----:B-1----:R-:W-:Y:S01]  /*6550*/  FFMA.FTZ R0, R220, -UR20, R45 ;  /* 0x80000014dc007c23 */ /* 0x002fe2000801002d */
[----:B------:R-:W-:-:S02]  /*6560*/  ISETP.GE.AND P0, PT, R109, R211, PT ;  /* 0x000000d36d00720c */ /* 0x000fc40003f06270 */
[----:B------:R-:W-:Y:S02]  /*6570*/  ISETP.LT.OR P5, PT, R108, R208, P2 ;  /* 0x000000d06c00720c */ /* 0x000fe400017a1670 */
[----:B------:R-:W-:Y:S01]  /*6580*/  ISETP.NE.AND P2, PT, R7, RZ, PT ;  /* 0x000000ff0700720c */ /* 0x000fe20003f45270 */
[----:B------:R-:W-:Y:S01]  /*6590*/  FMUL.FTZ R7, R23, c[0x0][0x2ec] ;  /* 0x0000bb0017077a20 */ /* 0x000fe20000410000 */
[C---:B------:R-:W-:Y:S02]  /*65a0*/  ISETP.LT.OR P0, PT, R109.reuse, R203, P0 ;  /* 0x000000cb6d00720c */ /* 0x040fe40000701670 */
[----:B------:R-:W-:Y:S01]  /*65b0*/  FSEL R132, R0, -INF , !P1 ;  /* 0xff80000000847808 */ /* 0x000fe20004800000 */
[----:B------:R1:W3:Y:S01]  /*65c0*/  MUFU.TANH R18, R7 ;  /* 0x0000000700127308 */ /* 0x0002e20000002400 */
[----:B------:R-:W-:Y:S01]  /*65d0*/  ISETP.GE.AND P1, PT, R109, R212, PT ;  /* 0x000000d46d00720c */ /* 0x000fe20003f26270 */
[----:B------:R-:W-:Y:S01]  /*65e0*/  FMUL.FTZ R0, R29, c[0x0][0x2ec] ;  /* 0x0000bb001d007a20 */ /* 0x000fe20000410000 */
[----:B------:R-:W-:-:S02]  /*65f0*/  P2R R6, PR, RZ, 0x1 ;  /* 0x00000001ff067803 */ /* 0x000fc40000000000 */
[----:B------:R-:W-:Y:S01]  /*6600*/  FSEL R122, R3, -INF , !P2 ;  /* 0xff800000037a7808 */ /* 0x000fe20005000000 */
[----:B------:R-:W-:Y:S01]  /*6610*/  FFMA.FTZ R3, R225, -UR20, R19 ;  /* 0x80000014e1037c23 */ /* 0x000fe20008010013 */
[C---:B------:R-:W-:Y:S01]  /*6620*/  ISETP.GE.AND P0, PT, R110.reuse, R214, PT ;  /* 0x000000d66e00720c */ /* 0x040fe20003f06270 */
[----:B------:R2:W-:Y:S01]  /*6630*/  MUFU.TANH R21, R0 ;  /* 0x0000000000157308 */ /* 0x0005e20000002400 */
[C---:B------:R-:W-:Y:S02]  /*6640*/  ISETP.GE.AND P2, PT, R109.reuse, R213, PT ;  /* 0x000000d56d00720c */ /* 0x040fe40003f46270 */
[C---:B------:R-:W-:Y:S02]  /*6650*/  ISETP.LT.OR P1, PT, R109.reuse, R204, P1 ;  /* 0x000000cc6d00720c */ /* 0x040fe40000f21670 */
[----:B------:R-:W-:Y:S02]  /*6660*/  ISETP.LT.OR P0, PT, R110, R206, P0 ;  /* 0x000000ce6e00720c */ /* 0x000fe40000701670 */
[----:B------:R-:W-:Y:S01]  /*6670*/  ISETP.LT.OR P2, PT, R109, R208, P2 ;  /* 0x000000d06d00720c */ /* 0x000fe20001741670 */
[----:B-1----:R-:W-:Y:S01]  /*6680*/  FMUL.FTZ R7, R28, c[0x0][0x2ec] ;  /* 0x0000bb001c077a20 */ /* 0x002fe20000410000 */
[----:B------:R-:W-:Y:S01]  /*6690*/  FSEL R143, R5, -INF , !P5 ;  /* 0xff800000058f7808 */ /* 0x000fe20006800000 */
[----:B------:R-:W-:Y:S01]  /*66a0*/  FFMA.FTZ R5, R246, -UR20, R46 ;  /* 0x80000014f6057c23 */ /* 0x000fe2000801002e */
[----:B------:R-:W-:Y:S01]  /*66b0*/  P2R R12, PR, RZ, 0x4 ;  /* 0x00000004ff0c7803 */ /* 0x000fe20000000000 */
[----:B------:R1:W4:Y:S01]  /*66c0*/  MUFU.TANH R20, R7 ;  /* 0x0000000700147308 */ /* 0x0003220000002400 */
[----:B------:R-:W-:Y:S01]  /*66d0*/  FSEL R119, R3, -INF , !P4 ;  /* 0xff80000003777808 */ /* 0x000fe20006000000 */
[----:B------:R-:W-:Y:S01]  /*66e0*/  FFMA.FTZ R3, R201, -UR20, R33 ;  /* 0x80000014c9037c23 */ /* 0x000fe20008010021 */
[----:B------:R-:W-:Y:S01]  /*66f0*/  FSEL R136, R5, -INF , !P6 ;  /* 0xff80000005887808 */ /* 0x000fe20007000000 */
[----:B--2---:R-:W-:Y:S01]  /*6700*/  FFMA.FTZ R0, R217, -UR20, R16 ;  /* 0x80000014d9007c23 */ /* 0x004fe20008010010 */
[----:B------:R-:W-:Y:S01]  /*6710*/  P2R R16, PR, RZ, 0x1 ;  /* 0x00000001ff107803 */ /* 0x000fe20000000000 */
[----:B------:R-:W-:Y:S01]  /*6720*/  FFMA.FTZ R5, R219, -UR20, R35 ;  /* 0x80000014db057c23 */ /* 0x000fe20008010023 */
[----:B------:R-:W-:Y:S01]  /*6730*/  ISETP.GE.AND P0, PT, R110, R211, PT ;  /* 0x000000d36e00720c */ /* 0x000fe20003f06270 */
[----:B------:R2:W-:Y:S01]  /*6740*/  MUFU.TANH R19, R13 ;  /* 0x0000000d00137308 */ /* 0x0005e20000002400 */
[----:B------:R-:W-:Y:S01]  /*6750*/  FSEL R126, R0, -INF , !P3 ;  /* 0xff800000007e7808 */ /* 0x000fe20005800000 */
[----:B---3--:R-:W-:Y:S01]  /*6760*/  FFMA.FTZ R0, R187, -UR20, R18 ;  /* 0x80000014bb007c23 */ /* 0x008fe20008010012 */
[----:B------:R-:W-:-:S02]  /*6770*/  ISETP.NE.AND P6, PT, R12, RZ, PT ;  /* 0x000000ff0c00720c */ /* 0x000fc40003fc5270 */
[C---:B------:R-:W-:Y:S02]  /*6780*/  ISETP.LT.OR P3, PT, R110.reuse, R203, P0 ;  /* 0x000000cb6e00720c */ /* 0x040fe40000761670 */
[----:B------:R-:W-:Y:S02]  /*6790*/  ISETP.GE.AND P0, PT, R111, R214, PT ;  /* 0x000000d66f00720c */ /* 0x000fe40003f06270 */
[----:B-1----:R-:W-:Y:S02]  /*67a0*/  P2R R7, PR, RZ, 0x2 ;  /* 0x00000002ff077803 */ /* 0x002fe40000000000 */
[----:B------:R-:W-:Y:S02]  /*67b0*/  ISETP.GE.AND P1, PT, R110, R212, PT ;  /* 0x000000d46e00720c */ /* 0x000fe40003f26270 */
[----:B------:R-:W-:Y:S01]  /*67c0*/  FSEL R140, R5, -INF , !P6 ;  /* 0xff800000058c7808 */ /* 0x000fe20007000000 */
[----:B------:R-:W-:Y:S01]  /*67d0*/  FFMA.FTZ R5, R184, -UR20, R133 ;  /* 0x80000014b8057c23 */ /* 0x000fe20008010085 */
[----:B------:R-:W-:Y:S01]  /*67e0*/  ISETP.LT.OR P4, PT, R110, R204, P1 ;  /* 0x000000cc6e00720c */ /* 0x000fe20000f81670 */
[----:B--2---:R-:W-:Y:S01]  /*67f0*/  HMMA.16816.F32 R12, R8, R66, R36 ;  /* 0x00000042080c723c */ /* 0x004fe20000001824 */
[----:B------:R-:W-:Y:S01]  /*6800*/  ISETP.NE.AND P1, PT, R6, RZ, PT ;  /* 0x000000ff0600720c */ /* 0x000fe20003f25270 */
[----:B------:R-:W-:Y:S01]  /*6810*/  FMUL.FTZ R6, R24, c[0x0][0x2ec] ;  /* 0x0000bb0018067a20 */ /* 0x000fe20000410000 */
[----:B------:R-:W-:Y:S01]  /*6820*/  ISETP.LT.OR P6, PT, R111, R206, P0 ;  /* 0x000000ce6f00720c */ /* 0x000fe200007c1670 */
[----:B------:R-:W1:Y:S01]  /*6830*/  MUFU.TANH R9, R27 ;  /* 0x0000001b00097308 */ /* 0x000e620000002400 */
[----:B------:R-:W-:-:S02]  /*6840*/  ISETP.NE.AND P0, PT, R16, RZ, PT ;  /* 0x000000ff1000720c */ /* 0x000fc40003f05270 */
[-C--:B------:R-:W-:Y:S02]  /*6850*/  ISETP.GE.AND P2, PT, R110, R213.reuse, PT ;  /* 0x000000d56e00720c */ /* 0x080fe40003f46270 */
[----:B------:R-:W-:Y:S01]  /*6860*/  FSEL R121, R0, -INF , !P1 ;  /* 0xff80000000797808 */ /* 0x000fe20004800000 */
[----:B----4-:R-:W-:Y:S01]  /*6870*/  FFMA.FTZ R0, R186, -UR20, R20 ;  /* 0x80000014ba007c23 */ /* 0x010fe20008010014 */
[----:B------:R-:W-:Y:S01]  /*6880*/  ISETP.LT.OR P5, PT, R110, R208, P2 ;  /* 0x000000d06e00720c */ /* 0x000fe200017a1670 */
[----:B------:R2:W3:Y:S01]  /*6890*/  MUFU.TANH R10, R6 ;  /* 0x00000006000a7308 */ /* 0x0004e20000002400 */
[----:B------:R-:W-:Y:S02]  /*68a0*/  ISETP.NE.AND P2, PT, R7, RZ, PT ;  /* 0x000000ff0700720c */ /* 0x000fe40003f45270 */
[----:B------:R-:W-:Y:S02]  /*68b0*/  ISETP.GE.AND P1, PT, R111, R212, PT ;  /* 0x000000d46f00720c */ /* 0x000fe40003f26270 */
[----:B------:R-:W-:Y:S01]  /*68c0*/  FSEL R74, R3, -INF , !P2 ;  /* 0xff800000034a7808 */ /* 0x000fe20005000000 */
[----:B------:R-:W-:Y:S01]  /*68d0*/  FFMA.FTZ R3, R180, -UR20, R17 ;  /* 0x80000014b4037c23 */ /* 0x000fe20008010011 */
[----:B------:R-:W-:Y:S01]  /*68e0*/  ISETP.GE.AND P2, PT, R111, R213, PT ;  /* 0x000000d56f00720c */ /* 0x000fe20003f46270 */
[----:B-1----:R-:W-:Y:S01]  /*68f0*/  FFMA.FTZ R9, R167, -UR20, R9 ;  /* 0x80000014a7097c23 */ /* 0x002fe20008010009 */
[----:B------:R-:W-:-:S02]  /*6900*/  FSEL R137, R0, -INF , !P4 ;  /* 0xff80000000897808 */ /* 0x000fc40006000000 */
[----:B------:R-:W-:Y:S01]  /*6910*/  ISETP.LT.OR P2, PT, R111, R208, P2 ;  /* 0x000000d06f00720c */ /* 0x000fe20001741670 */
[----:B------:R-:W-:Y:S01]  /*6920*/  FMUL.FTZ R13, R13, c[0x0][0x2ec] ;  /* 0x0000bb000d0d7a20 */ /* 0x000fe20000410000 */
[----:B------:R-:W-:Y:S01]  /*6930*/  ISETP.LT.OR P1, PT, R111, R204, P1 ;  /* 0x000000cc6f00720c */ /* 0x000fe20000f21670 */
[----:B------:R-:W-:Y:S01]  /*6940*/  FMUL.FTZ R12, R12, c[0x0][0x2ec] ;  /* 0x0000bb000c0c7a20 */ /* 0x000fe20000410000 */
[----:B------:R-:W-:Y:S01]  /*6950*/  P2R R7, PR, RZ, 0x4 ;  /* 0x00000004ff077803 */ /* 0x000fe20000000000 */
[----:B--2---:R-:W-:Y:S01]  /*6960*/  FFMA.FTZ R6, R247, -UR20, R245 ;  /* 0x80000014f7067c23 */ /* 0x004fe200080100f5 */
[----:B------:R-:W-:Y:S01]  /*6970*/  ISETP.GE.AND P2, PT, R116, R213, PT ;  /* 0x000000d57400720c */ /* 0x000fe20003f46270 */
[----:B------:R-:W-:Y:S01]  /*6980*/  MUFU.TANH R13, R13 ;  /* 0x0000000d000d7308 */ /* 0x000fe20000002400 */
[----:B------:R-:W-:Y:S01]  /*6990*/  ISETP.NE.AND P4, PT, R7, RZ, PT ;  /* 0x000000ff0700720c */ /* 0x000fe20003f85270 */
[----:B------:R-:W-:Y:S01]  /*69a0*/  FMUL.FTZ R7, R14, c[0x0][0x2ec] ;  /* 0x0000bb000e077a20 */ /* 0x000fe20000410000 */
[----:B------:R-:W-:Y:S01]  /*69b0*/  FSEL R125, R6, -INF , !P0 ;  /* 0xff800000067d7808 */ /* 0x000fe20004000000 */
[----:B------:R-:W-:Y:S01]  /*69c0*/  FMUL.FTZ R15, R15, c[0x0][0x2ec] ;  /* 0x0000bb000f0f7a20 */ /* 0x000fe20000410000 */
[----:B------:R-:W-:-:S02]  /*69d0*/  ISETP.GE.AND P0, PT, R111, R211, PT ;  /* 0x000000d36f00720c */ /* 0x000fc40003f06270 */
[----:B------:R-:W-:Y:S01]  /*69e0*/  FSEL R150, R5, -INF , !P5 ;  /* 0xff80000005967808 */ /* 0x000fe20006800000 */
[----:B------:R-:W-:Y:S01]  /*69f0*/  FFMA.FTZ R5, R248, -UR20, R135 ;  /* 0x80000014f8057c23 */ /* 0x000fe20008010087 */
[----:B------:R-:W-:Y:S01]  /*6a00*/  ISETP.LT.OR P0, PT, R111, R203, P0 ;  /* 0x000000cb6f00720c */ /* 0x000fe20000701670 */
[----:B------:R-:W-:Y:S01]  /*6a10*/  MUFU.TANH R7, R7 ;  /* 0x0000000700077308 */ /* 0x000fe20000002400 */
[----:B------:R-:W-:Y:S01]  /*6a20*/  FSEL R142, R3, -INF , !P3 ;  /* 0xff800000038e7808 */ /* 0x000fe20005800000 */
[----:B------:R-:W-:Y:S01]  /*6a30*/  FFMA.FTZ R3, R183, -UR20, R21 ;  /* 0x80000014b7037c23 */ /* 0x000fe20008010015 */
[----:B------:R-:W-:Y:S02]  /*6a40*/  P2R R6, PR, RZ, 0x1 ;  /* 0x00000001ff067803 */ /* 0x000fe40000000000 */
[C---:B------:R-:W-:Y:S02]  /*6a50*/  ISETP.GE.AND P0, PT, R116.reuse, R214, PT ;  /* 0x000000d67400720c */ /* 0x040fe40003f06270 */
[----:B------:R-:W-:Y:S01]  /*6a60*/  P2R R8, PR, RZ, 0x2 ;  /* 0x00000002ff087803 */ /* 0x000fe20000000000 */
[----:B------:R-:W1:Y:S01]  /*6a70*/  MUFU.TANH R12, R12 ;  /* 0x0000000c000c7308 */ /* 0x000e620000002400 */
[----:B------:R-:W-:-:S02]  /*6a80*/  ISETP.LT.OR P0, PT, R116, R206, P0 ;  /* 0x000000ce7400720c */ /* 0x000fc40000701670 */
[C---:B------:R-:W-:Y:S02]  /*6a90*/  ISETP.GE.AND P1, PT, R116.reuse, R212, PT ;  /* 0x000000d47400720c */ /* 0x040fe40003f26270 */
[----:B------:R-:W-:Y:S02]  /*6aa0*/  P2R R0, PR, RZ, 0x1 ;  /* 0x00000001ff007803 */ /* 0x000fe40000000000 */
[----:B------:R-:W-:Y:S02]  /*6ab0*/  ISETP.LT.OR P5, PT, R116, R208, P2 ;  /* 0x000000d07400720c */ /* 0x000fe400017a1670 */
[----:B------:R-:W-:Y:S01]  /*6ac0*/  ISETP.NE.AND P3, PT, R0, RZ, PT ;  /* 0x000000ff0000720c */ /* 0x000fe20003f65270 */
[----:B------:R-:W-:Y:S01]  /*6ad0*/  FFMA.FTZ R0, R181, -UR20, R134 ;  /* 0x80000014b5007c23 */ /* 0x000fe20008010086 */
[----:B------:R-:W-:Y:S02]  /*6ae0*/  ISETP.GE.AND P0, PT, R116, R211, PT ;  /* 0x000000d37400720c */ /* 0x000fe40003f06270 */
[----:B------:R-:W-:Y:S01]  /*6af0*/  FSEL R124, R5, -INF , !P6 ;  /* 0xff800000057c7808 */ /* 0x000fe20007000000 */
[----:B---3--:R-:W-:Y:S01]  /*6b00*/  FFMA.FTZ R5, R249, -UR20, R10 ;  /* 0x80000014f9057c23 */ /* 0x008fe2000801000a */
[----:B------:R-:W-:Y:S01]  /*6b10*/  ISETP.NE.AND P2, PT, R6, RZ, PT ;  /* 0x000000ff0600720c */ /* 0x000fe20003f45270 */
[----:B------:R-:W-:Y:S01]  /*6b20*/  FFMA.FTZ R10, R250, -UR20, R25 ;  /* 0x80000014fa0a7c23 */ /* 0x000fe20008010019 */
[----:B------:R-:W-:-:S02]  /*6b30*/  ISETP.LT.OR P6, PT, R116, R204, P1 ;  /* 0x000000cc7400720c */ /* 0x000fc40000fc1670 */
[----:B------:R-:W-:Y:S02]  /*6b40*/  P2R R6, PR, RZ, 0x20 ;  /* 0x00000020ff067803 */ /* 0x000fe40000000000 */
[----:B------:R-:W-:Y:S01]  /*6b50*/  ISETP.NE.AND P1, PT, R8, RZ, PT ;  /* 0x000000ff0800720c */ /* 0x000fe20003f25270 */
[----:B-1----:R-:W-:Y:S01]  /*6b60*/  FFMA.FTZ R8, R175, -UR20, R12 ;  /* 0x80000014af087c23 */ /* 0x002fe2000801000c */
[----:B------:R-:W-:Y:S02]  /*6b70*/  ISETP.LT.OR P5, PT, R116, R203, P0 ;  /* 0x000000cb7400720c */ /* 0x000fe400007a1670 */
[----:B------:R-:W-:Y:S01]  /*6b80*/  FSEL R148, R0, -INF , !P4 ;  /* 0xff80000000947808 */ /* 0x000fe20006000000 */
[----:B------:R-:W-:Y:S01]  /*6b90*/  FFMA.FTZ R0, R179, -UR20, R19 ;  /* 0x80000014b3007c23 */ /* 0x000fe20008010013 */
[----:B------:R-:W-:Y:S02]  /*6ba0*/  ISETP.GE.AND P0, PT, R117, R214, PT ;  /* 0x000000d67500720c */ /* 0x000fe40003f06270 */
[----:B------:R-:W-:Y:S01]  /*6bb0*/  FSEL R135, R3, -INF , !P1 ;  /* 0xff80000003877808 */ /* 0x000fe20004800000 */
[----:B------:R-:W-:Y:S01]  /*6bc0*/  FFMA.FTZ R3, R178, -UR20, R26 ;  /* 0x80000014b2037c23 */ /* 0x000fe2000801001a */
[----:B------:R-:W-:-:S02]  /*6bd0*/  ISETP.LT.OR P4, PT, R117, R206, P0 ;  /* 0x000000ce7500720c */ /* 0x000fc40000781670 */
[C---:B------:R-:W-:Y:S02]  /*6be0*/  ISETP.GE.AND P1, PT, R117.reuse, R213, PT ;  /* 0x000000d57500720c */ /* 0x040fe40003f26270 */
[----:B------:R-:W-:Y:S01]  /*6bf0*/  FSEL R141, R0, -INF , !P2 ;  /* 0xff800000008d7808 */ /* 0x000fe20005000000 */
[----:B------:R-:W-:Y:S01]  /*6c00*/  IMAD.IADD R0, R222, 0x1, R145 ;  /* 0x00000001de007824 */ /* 0x000fe200078e0291 */
[C---:B------:R-:W-:Y:S02]  /*6c10*/  ISETP.GE.AND P0, PT, R117.reuse, R212, PT ;  /* 0x000000d47500720c */ /* 0x040fe40003f06270 */
[----:B------:R-:W-:Y:S02]  /*6c20*/  ISETP.GE.AND P2, PT, R117, R211, PT ;  /* 0x000000d37500720c */ /* 0x000fe40003f46270 */
[----:B------:R-:W-:Y:S02]  /*6c30*/  FSEL R120, R5, -INF , !P3 ;  /* 0xff80000005787808 */ /* 0x000fe40005800000 */
[C---:B------:R-:W-:Y:S01]  /*6c40*/  ISETP.LT.OR P3, PT, R117.reuse, R208, P1 ;  /* 0x000000d07500720c */ /* 0x040fe20000f61670 */
[----:B------:R-:W1:Y:S01]  /*6c50*/  MUFU.TANH R5, R15 ;  /* 0x0000000f00057308 */ /* 0x000e620000002400 */
[----:B------:R-:W-:-:S02]  /*6c60*/  ISETP.LT.OR P1, PT, R117, R204, P0 ;  /* 0x000000cc7500720c */ /* 0x000fc40000721670 */
[----:B------:R-:W-:Y:S02]  /*6c70*/  ISETP.LT.OR P0, PT, R117, R203, P2 ;  /* 0x000000cb7500720c */ /* 0x000fe40001701670 */
[----:B------:R-:W-:Y:S01]  /*6c80*/  ISETP.NE.AND P2, PT, R6, RZ, PT ;  /* 0x000000ff0600720c */ /* 0x000fe20003f45270 */
[----:B------:R-:W-:Y:S01]  /*6c90*/  FFMA.FTZ R6, R170, -UR20, R7 ;  /* 0x80000014aa067c23 */ /* 0x000fe20008010007 */
[----:B------:R-:W-:Y:S01]  /*6ca0*/  FSEL R134, R8, -INF , !P6 ;  /* 0xff80000008867808 */ /* 0x000fe20007000000 */
[----:B------:R-:W-:Y:S01]  /*6cb0*/  FFMA.FTZ R7, R146, -UR20, R13 ;  /* 0x8000001492077c23 */ /* 0x000fe2000801000d */
[----:B------:R-:W-:Y:S02]  /*6cc0*/  FSEL R146, R3, -INF , !P2 ;  /* 0xff80000003927808 */ /* 0x000fe40005000000 */
[----:B------:R-:W-:Y:S02]  /*6cd0*/  PLOP3.LUT P2, PT, PT, PT, UP0, 0x80, 0x0 ;  /* 0x000000000000781c */ /* 0x000fe40003f4f008 */
[----:B------:R-:W-:-:S02]  /*6ce0*/  IADD3 R202, R199, 0x800, RZ ;  /* 0x00000800c7ca7810 */ /* 0x000fc40007ffe0ff */
[----:B------:R-:W-:Y:S01]  /*6cf0*/  P2R R3, PR, RZ, 0x4 ;  /* 0x00000004ff037803 */ /* 0x000fe20000000000 */
[----:B-1----:R-:W-:Y:S01]  /*6d00*/  FFMA.FTZ R5, R123, -UR20, R5 ;  /* 0x800000147b057c23 */ /* 0x002fe20008010005 */
[----:B------:R-:W-:Y:S02]  /*6d10*/  IADD3 R201, R199, 0x1000, RZ ;  /* 0x00001000c7c97810 */ /* 0x000fe40007ffe0ff */
[----:B------:R-:W-:Y:S02]  /*6d20*/  ISETP.NE.AND P6, PT, R3, RZ, PT ;  /* 0x000000ff0300720c */ /* 0x000fe40003fc5270 */
[----:B------:R-:W-:Y:S02]  /*6d30*/  IADD3 R200, R199, 0x1800, RZ ;  /* 0x00001800c7c87810 */ /* 0x000fe40007ffe0ff */
[----:B------:R-:W-:Y:S02]  /*6d40*/  FSEL R138, R6, -INF , !P5 ;  /* 0xff800000068a7808 */ /* 0x000fe40006800000 */
[----:B------:R-:W-:-:S02]  /*6d50*/  FSEL R123, R10, -INF , !P4 ;  /* 0xff8000000a7b7808 */ /* 0x000fc40006000000 */
[----:B------:R-:W-:Y:S02]  /*6d60*/  FSEL R145, R9, -INF , !P3 ;  /* 0xff80000009917808 */ /* 0x000fe40005800000 */
[----:B------:R-:W-:Y:S02]  /*6d70*/  FSEL R133, R7, -INF , !P1 ;  /* 0xff80000007857808 */ /* 0x000fe40004800000 */
[----:B------:R-:W-:Y:S01]  /*6d80*/  FSEL R139, R5, -INF , !P0 ;  /* 0xff800000058b7808 */ /* 0x000fe20004000000 */
[----:B------:R-:W-:Y:S05]  /*6d90*/  @!P6 BRA `(.L_x_2081) ;  /* 0x000003600000e947 */ /* 0x000fea0003800000 */
[----:B------:R-:W2:Y:S04]  /*6da0*/  LDL.64 R152, [R1+0x8] ;  /* 0x0000080001987983 */ /* 0x000ea80000100a00 */
[----:B------:R-:W3:Y:S01]  /*6db0*/  LDL.64 R154, [R1+0x10] ;  /* 0x00001000019a7983 */ /* 0x000ee20000100a00 */
[----:B------:R-:W-:-:S04]  /*6dc0*/  UIADD3 UR13, UR8, -0x2, URZ ;  /* 0xfffffffe080d7890 */ /* 0x000fc8000fffe03f */
[----:B------:R-:W-:Y:S02]  /*6dd0*/  USHF.R.S32.HI UR12, URZ, 0x1f, UR13 ;  /* 0x0000001f3f0c7899 */ /* 0x000fe4000801140d */
[----:B------:R-:W-:Y:S01]  /*6de0*/  UIMAD UR7, UR7, UR13, URZ ;  /* 0x0000000d070772a4 */ /* 0x000fe2000f8e023f */
[----:B------:R-:W-:-:S03]  /*6df0*/  IMAD.U32 R5, RZ, RZ, UR6 ;  /* 0x00000006ff057e24 */ /* 0x000fc6000f8e00ff */
[----:B------:R-:W-:Y:S01]  /*6e00*/  UIMAD UR7, UR12, UR23, UR7 ;  /* 0x000000170c0772a4 */ /* 0x000fe2000f8e0207 */
[----:B------:R-:W-:Y:S01]  /*6e10*/  IMAD.U32 R8, RZ, RZ, UR6 ;  /* 0x00000006ff087e24 */ /* 0x000fe2000f8e00ff */
[----:B------:R-:W-:Y:S01]  /*6e20*/  BSSY B0, `(.L_x_2082) ;  /* 0x000002c000007945 */ /* 0x000fe20003800000 */
[----:B--2---:R-:W-:Y:S01]  /*6e30*/  ISETP.GE.AND P0, PT, R152, c[0x0][0x220], PT ;  /* 0x0000880098007a0c */ /* 0x004fe20003f06270 */
[----:B---3--:R-:W-:-:S05]  /*6e40*/  IMAD.WIDE.U32 R6, R251, UR13, R154 ;  /* 0x0000000dfb067c25 */ /* 0x008fca000f8e009a */
[----:B------:R-:W-:-:S07]  /*6e50*/  IADD3 R9, R7, UR7, RZ ;  /* 0x0000000707097c10 */ /* 0x000fce000fffe0ff */
[----:B------:R-:W-:Y:S01]  /*6e60*/  @!P0 IMAD.MOV.U32 R16, RZ, RZ, c[0x0][0x19c] ;  /* 0x00006700ff108624 */ /* 0x000fe200078e00ff */
[C---:B------:R-:W-:Y:S02]  /*6e70*/  @!P0 IADD3 R3, P2, R6.reuse, UR27, RZ ;  /* 0x0000001b06038c10 */ /* 0x040fe4000ff5e0ff */
[----:B------:R-:W-:Y:S02]  /*6e80*/  @!P0 LEA R5, P1, R5, R6, 0x5 ;  /* 0x0000000605058211 */ /* 0x000fe400078228ff */
[----:B------:R-:W-:Y:S02]  /*6e90*/  @!P0 LEA R14, P4, R6, c[0x0][0x168], 0x1 ;  /* 0x00005a00060e8a11 */ /* 0x000fe400078808ff */
[----:B------:R-:W-:Y:S02]  /*6ea0*/  @!P0 LEA R12, P3, R3, c[0x0][0x168], 0x1 ;  /* 0x00005a00030c8a11 */ /* 0x000fe400078608ff */
[----:B------:R-:W-:Y:S02]  /*6eb0*/  @!P0 IADD3.X R11, R9, UR26, RZ, P2, !PT ;  /* 0x0000001a090b8c10 */ /* 0x000fe400097fe4ff */
[----:B------:R-:W-:-:S02]  /*6ec0*/  @!P0 LEA.HI.X R16, R8, R9, R16, 0x5, P1 ;  /* 0x0000000908108211 */ /* 0x000fc400008f2c10 */
[----:B------:R-:W-:Y:S02]  /*6ed0*/  @!P0 LEA R10, P1, R5, c[0x0][0x168], 0x1 ;  /* 0x00005a00050a8a11 */ /* 0x000fe400078208ff */
[----:B------:R-:W-:Y:S02]  /*6ee0*/  @!P0 LEA.HI.X R15, R6, c[0x0][0x16c], R9, 0x1, P4 ;  /* 0x00005b00060f8a11 */ /* 0x000fe400020f0c09 */
        /* <DEDUP_REMOVED lines=31> */
.L_x_2083:
[----:B------:R-:W-:Y:S05]  /*70e0*/  BSYNC B0 ;  /* 0x0000000000007941 */ /* 0x000fea0003800000 */
.L_x_2082:
[----:B------:R-:W0:Y:S02]  /*70f0*/  LDGDEPBAR ;  /* 0x00000000000079af */ /* 0x000e240000000000 */
.L_x_2081:
        /* <DEDUP_REMOVED lines=109> */
[----:B--2---:R-:W-:-:S06]  /*77d0*/  FFMA.FTZ R0, R57, c[0x0][0x23c], -R12 ;  /* 0x00008f0039007a23 */ /* 0x004fcc000001080c */
        /* <DEDUP_REMOVED lines=12> */
[----:B---3--:R-:W-:-:S07]  /*78a0*/  FFMA.FTZ R6, R83, c[0x0][0x23c], -R12 ;  /* 0x00008f0053067a23 */ /* 0x008fce000001080c */
[----:B------:R1:W2:Y:S02]  /*78b0*/  MUFU.EX2 R216, R6 ;  /* 0x0000000600d87308 */ /* 0x0002a40000000800 */
[----:B-1----:R-:W1:Y:S02]  /*78c0*/  SHFL.BFLY PT, R6, R5, 0x1, 0x1f ;  /* 0x0c201f0005067f89 */ /* 0x002e6400000e0000 */
[----:B-1----:R-:W-:Y:S02]  /*78d0*/  FMNMX.FTZ R72, R5, R6, !PT ;  /* 0x0000000605487209 */ /* 0x002fe40007810000 */
        /* <DEDUP_REMOVED lines=31> */
[-C--:B------:R-:W-:Y:S08]  /*7ad0*/  HMMA.16816.F32 R52, R4, R18.reuse, RZ ;  /* 0x000000120434723c */ /* 0x080ff000000018ff */
[----:B------:R-:W-:Y:S01]  /*7ae0*/  HMMA.16816.F32 R112, R8, R18, RZ ;  /* 0x000000120870723c */ /* 0x000fe200000018ff */
[----:B-1----:R-:W-:Y:S01]  /*7af0*/  FFMA.FTZ R2, R69, c[0x0][0x23c], -R13 ;  /* 0x00008f0045027a23 */ /* 0x002fe2000001080d */
[----:B---3--:R-:W-:-:S03]  /*7b00*/  F2FP.PACK_AB R4, R183, R180 ;  /* 0x000000b4b704723e */ /* 0x008fc600000000ff */
[----:B------:R1:W-:Y:S02]  /*7b10*/  MUFU.EX2 R182, R2 ;  /* 0x0000000200b67308 */ /* 0x0003e40000000800 */
[----:B-1----:R-:W-:-:S06]  /*7b20*/  FFMA.FTZ R2, R68, c[0x0][0x23c], -R13 ;  /* 0x00008f0044027a23 */ /* 0x002fcc000001080d */
[----:B------:R1:W3:Y:S02]  /*7b30*/  MUFU.EX2 R181, R2 ;  /* 0x0000000200b57308 */ /* 0x0002e40000000800 */
[--C-:B-1----:R-:W-:Y:S01]  /*7b40*/  FFMA.FTZ R2, R84, c[0x0][0x23c], -R12.reuse ;  /* 0x00008f0054027a23 */ /* 0x102fe2000001080c */
[----:B---3--:R-:W-:Y:S01]  /*7b50*/  F2FP.PACK_AB R6, R181, R182 ;  /* 0x000000b6b506723e */ /* 0x008fe200000000ff */
[----:B------:R-:W-:Y:S04]  /*7b60*/  HMMA.16816.F32 R84, R8, R20, RZ ;  /* 0x000000140854723c */ /* 0x000fe800000018ff */
[----:B------:R1:W-:Y:S02]  /*7b70*/  MUFU.EX2 R172, R2 ;  /* 0x0000000200ac7308 */ /* 0x0003e40000000800 */
[----:B-1----:R-:W-:-:S02]  /*7b80*/  FFMA.FTZ R2, R100, c[0x0][0x23c], -R12 ;  /* 0x00008f0064027a23 */ /* 0x002fc4000001080c */
[C---:B------:R-:W-:Y:S04]  /*7b90*/  HMMA.16816.F32 R100, R8.reuse, R22, RZ ;  /* 0x000000160864723c */ /* 0x040fe800000018ff */
[----:B------:R1:W3:Y:S04]  /*7ba0*/  MUFU.EX2 R176, R2 ;  /* 0x0000000200b07308 */ /* 0x0002e80000000800 */
[C---:B------:R-:W-:Y:S08]  /*7bb0*/  HMMA.16816.F32 R20, R8.reuse, R16, RZ ;  /* 0x000000100814723c */ /* 0x040ff000000018ff */
[----:B------:R-:W-:Y:S01]  /*7bc0*/  HMMA.16816.F32 R16, R8, R40, RZ ;  /* 0x000000280810723c */ /* 0x000fe200000018ff */
[----:B-1----:R-:W-:Y:S01]  /*7bd0*/  FFMA.FTZ R2, R97, c[0x0][0x23c], -R12 ;  /* 0x00008f0061027a23 */ /* 0x002fe2000001080c */
[----:B---3--:R-:W-:-:S03]  /*7be0*/  F2FP.PACK_AB R5, R176, R172 ;  /* 0x000000acb005723e */ /* 0x008fc600000000ff */
[----:B------:R1:W-:Y:S02]  /*7bf0*/  MUFU.EX2 R175, R2 ;  /* 0x0000000200af7308 */ /* 0x0003e40000000800 */
[----:B-1----:R-:W-:Y:S02]  /*7c00*/  FFMA.FTZ R2, R96, c[0x0][0x23c], -R12 ;  /* 0x00008f0060027a23 */ /* 0x002fe4000001080c */
[----:B------:R-:W-:Y:S01]  /*7c10*/  HMMA.16816.F32 R96, R8, R42, RZ ;  /* 0x0000002a0860723c */ /* 0x000fe200000018ff */
[----:B------:R-:W-:Y:S03]  /*7c20*/  LDSM.16.MT88.4 R8, [R190+0x7000] ;  /* 0x00700000be08783b */ /* 0x000fe60000004200 */
        /* <DEDUP_REMOVED lines=13> */
[----:B------:R-:W-:Y:S01]  /*7d00*/  HMMA.16816.F32 R44, R4, R38, R44 ;  /* 0x00000026042c723c */ /* 0x000fe2000000182c */
[----:B-1----:R-:W-:-:S07]  /*7d10*/  FFMA.FTZ R2, R104, c[0x0][0x23c], -R3 ;  /* 0x00008f0068027a23 */ /* 0x002fce0000010803 */
[C---:B------:R-:W-:Y:S01]  /*7d20*/  HMMA.16816.F32 R104, R4.reuse, R32, R64 ;  /* 0x000000200468723c */ /* 0x040fe20000001840 */
[----:B------:R1:W-:Y:S07]  /*7d30*/  MUFU.EX2 R168, R2 ;  /* 0x0000000200a87308 */ /* 0x0003ee0000000800 */
[----:B------:R-:W-:Y:S07]  /*7d40*/  HMMA.16816.F32 R64, R4, R36, R48 ;  /* 0x000000240440723c */ /* 0x000fee0000001830 */
[----:B------:R-:W-:-:S02]  /*7d50*/  F2FP.PACK_AB R4, R218, R187 ;  /* 0x000000bbda04723e */ /* 0x000fc400000000ff */
[----:B--2---:R-:W-:Y:S01]  /*7d60*/  F2FP.PACK_AB R6, R170, R171 ;  /* 0x000000abaa06723e */ /* 0x004fe200000000ff */
[----:B-1----:R-:W-:-:S04]  /*7d70*/  FFMA.FTZ R2, R144, c[0x0][0x23c], -R0 ;  /* 0x00008f0090027a23 */ /* 0x002fc80000010800 */
        /* <DEDUP_REMOVED lines=14> */
[----:B-1----:R-:W-:-:S03]  /*7e60*/  FFMA.FTZ R2, R127, c[0x0][0x23c], -R13 ;  /* 0x00008f007f027a23 */ /* 0x002fc6000001080d */
[----:B------:R-:W-:Y:S01]  /*7e70*/  LDSM.16.MT88.4 R92, [R189+0x7800] ;  /* 0x00780000bd5c783b */ /* 0x000fe20000004200 */
[----:B------:R1:W-:Y:S02]  /*7e80*/  MUFU.EX2 R161, R2 ;  /* 0x0000000200a17308 */ /* 0x0003e40000000800 */
[C---:B------:R-:W-:Y:S08]  /*7e90*/  HMMA.16816.F32 R48, R4.reuse, R32, R84 ;  /* 0x000000200430723c */ /* 0x040ff00000001854 */
[----:B------:R-:W-:Y:S01]  /*7ea0*/  HMMA.16816.F32 R32, R4, R34, R100 ;  /* 0x000000220420723c */ /* 0x000fe20000001864 */
[----:B-1----:R-:W-:-:S04]  /*7eb0*/  FFMA.FTZ R2, R122, c[0x0][0x23c], -R13 ;  /* 0x00008f007a027a23 */ /* 0x002fc8000001080d */
[----:B------:R1:W2:Y:S02]  /*7ec0*/  MUFU.EX2 R162, R2 ;  /* 0x0000000200a27308 */ /* 0x0002a40000000800 */
[--C-:B-1----:R-:W-:Y:S02]  /*7ed0*/  FFMA.FTZ R2, R119, c[0x0][0x23c], -R13.reuse ;  /* 0x00008f0077027a23 */ /* 0x102fe4000001080d */
[C---:B------:R-:W-:Y:S01]  /*7ee0*/  HMMA.16816.F32 R116, R4.reuse, R28, R20 ;  /* 0x0000001c0474723c */ /* 0x040fe20000001814 */
[----:B------:R-:W1:Y:S03]  /*7ef0*/  LDSM.16.MT88.4 R20, [R189+0x7000] ;  /* 0x00700000bd14783b */ /* 0x000e660000004200 */
[----:B------:R3:W-:Y:S04]  /*7f00*/  MUFU.EX2 R160, R2 ;  /* 0x0000000200a07308 */ /* 0x0007e80000000800 */
[----:B------:R-:W-:Y:S01]  /*7f10*/  HMMA.16816.F32 R28, R4, R30, R112 ;  /* 0x0000001e041c723c */ /* 0x000fe20000001870 */
[----:B---3--:R-:W-:-:S04]  /*7f20*/  FFMA.FTZ R2, R74, c[0x0][0x23c], -R13 ;  /* 0x00008f004a027a23 */ /* 0x008fc8000001080d */
[----:B------:R3:W4:Y:S02]  /*7f30*/  MUFU.EX2 R159, R2 ;  /* 0x00000002009f7308 */ /* 0x0007240000000800 */
[----:B---3--:R-:W-:Y:S02]  /*7f40*/  FFMA.FTZ R2, R129, c[0x0][0x23c], -R12 ;  /* 0x00008f0081027a23 */ /* 0x008fe4000001080c */
[C---:B------:R-:W-:Y:S01]  /*7f50*/  HMMA.16816.F32 R128, R4.reuse, R36, R16 ;  /* 0x000000240480723c */ /* 0x040fe20000001810 */
[----:B------:R-:W3:Y:S03]  /*7f60*/  LDSM.16.MT88.4 R16, [R192+0x7000] ;  /* 0x00700000c010783b */ /* 0x000ee60000004200 */
[----:B------:R5:W-:Y:S04]  /*7f70*/  MUFU.EX2 R158, R2 ;  /* 0x00000002009e7308 */ /* 0x000be80000000800 */
[----:B------:R-:W-:Y:S07]  /*7f80*/  HMMA.16816.F32 R36, R4, R38, R96 ;  /* 0x000000260424723c */ /* 0x000fee0000001860 */
[----:B--2---:R-:W-:-:S02]  /*7f90*/  F2FP.PACK_AB R4, R162, R161 ;  /* 0x000000a1a204723e */ /* 0x004fc400000000ff */
[----:B----4-:R-:W-:Y:S01]  /*7fa0*/  F2FP.PACK_AB R6, R159, R160 ;  /* 0x000000a09f06723e */ /* 0x010fe200000000ff */
[----:B-----5:R-:W-:-:S04]  /*7fb0*/  FFMA.FTZ R2, R132, c[0x0][0x23c], -R12 ;  /* 0x00008f0084027a23 */ /* 0x020fc8000001080c */
        /* <DEDUP_REMOVED lines=8> */
[----:B------:R2:W4:Y:S02]  /*8040*/  MUFU.EX2 R154, R2 ;  /* 0x00000002009a7308 */ /* 0x0005240000000800 */
[C---:B-1----:R-:W-:Y:S01]  /*8050*/  HMMA.16816.F32 R84, R4.reuse, R20, R108 ;  /* 0x000000140454723c */ /* 0x042fe2000000186c */
[----:B------:R-:W1:Y:S07]  /*8060*/  LDSM.16.MT88.4 R108, [R192+0x7800] ;  /* 0x00780000c06c783b */ /* 0x000e6e0000004200 */
[----:B---3--:R-:W-:Y:S01]  /*8070*/  HMMA.16816.F32 R104, R4, R16, R104 ;  /* 0x000000100468723c */ /* 0x008fe20000001868 */
[----:B--2---:R-:W-:-:S04]  /*8080*/  FFMA.FTZ R2, R125, c[0x0][0x23c], -R3 ;  /* 0x00008f007d027a23 */ /* 0x004fc80000010803 */
[----:B------:R2:W-:Y:S03]  /*8090*/  MUFU.EX2 R153, R2 ;  /* 0x0000000200997308 */ /* 0x0005e60000000800 */
[C---:B------:R-:W-:Y:S08]  /*80a0*/  HMMA.16816.F32 R80, R4.reuse, R8, R80 ;  /* 0x000000080450723c */ /* 0x040ff00000001850 */
[----:B------:R-:W-:Y:S01]  /*80b0*/  HMMA.16816.F32 R64, R4, R24, R64 ;  /* 0x000000180440723c */ /* 0x000fe20000001840 */
[----:B--2---:R-:W-:-:S07]  /*80c0*/  FFMA.FTZ R2, R124, c[0x0][0x23c], -R3 ;  /* 0x00008f007c027a23 */ /* 0x004fce0000010803 */
[C---:B------:R-:W-:Y:S01]  /*80d0*/  HMMA.16816.F32 R88, R4.reuse, R22, R76 ;  /* 0x000000160458723c */ /* 0x040fe2000000184c */
[----:B------:R-:W2:Y:S01]  /*80e0*/  LDSM.16.MT88.4 R124, [R190+0x7800] ;  /* 0x00780000be7c783b */ /* 0x000ea20000004200 */
[----:B------:R3:W-:Y:S06]  /*80f0*/  MUFU.EX2 R152, R2 ;  /* 0x0000000200987308 */ /* 0x0007ec0000000800 */
[C---:B------:R-:W-:Y:S08]  /*8100*/  HMMA.16816.F32 R60, R4.reuse, R18, R60 ;  /* 0x00000012043c723c */ /* 0x040ff0000000183c */
[----:B------:R-:W-:Y:S01]  /*8110*/  HMMA.16816.F32 R56, R4, R10, R56 ;  /* 0x0000000a0438723c */ /* 0x000fe20000001838 */
[----:B---3--:R-:W-:-:S02]  /*8120*/  FFMA.FTZ R2, R120, c[0x0][0x23c], -R3 ;  /* 0x00008f0078027a23 */ /* 0x008fc40000010803 */
[----:B------:R-:W-:Y:S02]  /*8130*/  FFMA.FTZ R3, R123, c[0x0][0x23c], -R3 ;  /* 0x00008f007b037a23 */ /* 0x000fe40000010803 */
        /* <DEDUP_REMOVED lines=29> */
[----:B---3--:R-:W-:-:S07]  /*8310*/  FFMA.FTZ R2, R134, c[0x0][0x23c], -R13 ;  /* 0x00008f0086027a23 */ /* 0x008fce000001080d */
[C---:B------:R-:W-:Y:S01]  /*8320*/  HMMA.16816.F32 R112, R4.reuse, R8, R116 ;  /* 0x000000080470723c */ /* 0x040fe20000001874 */
[----:B----4-:R-:W-:Y:S01]  /*8330*/  F2FP.PACK_AB R136, R69, R68 ;  /* 0x000000444588723e */ /* 0x010fe200000000ff */
[----:B------:R3:W-:Y:S06]  /*8340*/  MUFU.EX2 R20, R2 ;  /* 0x0000000200147308 */ /* 0x0007ec0000000800 */
[C---:B------:R-:W-:Y:S01]  /*8350*/  HMMA.16816.F32 R28, R4.reuse, R10, R28 ;  /* 0x0000000a041c723c */ /* 0x040fe2000000181c */
[----:B------:R-:W4:Y:S07]  /*8360*/  LDSM.16.MT88.4 R8, [R191+0x7800] ;  /* 0x00780000bf08783b */ /* 0x000f2e0000004200 */
[----:B------:R-:W-:Y:S01]  /*8370*/  HMMA.16816.F32 R128, R4, R24, R128 ;  /* 0x000000180480723c */ /* 0x000fe20000001880 */
[----:B---3--:R-:W-:-:S04]  /*8380*/  FFMA.FTZ R2, R133, c[0x0][0x23c], -R13 ;  /* 0x00008f0085027a23 */ /* 0x008fc8000001080d */
[----:B------:R3:W-:Y:S03]  /*8390*/  MUFU.EX2 R248, R2 ;  /* 0x0000000200f87308 */ /* 0x0007e60000000800 */
[----:B------:R-:W-:Y:S07]  /*83a0*/  HMMA.16816.F32 R36, R4, R26, R36 ;  /* 0x0000001a0424723c */ /* 0x000fee0000001824 */
[----:B------:R-:W-:-:S02]  /*83b0*/  FADD.FTZ R4, R216, R185 ;  /* 0x000000b9d8047221 */ /* 0x000fc40000010000 */
[----:B------:R-:W-:Y:S02]  /*83c0*/  FADD.FTZ R5, R171, R3 ;  /* 0x00000003ab057221 */ /* 0x000fe40000010000 */
[----:B------:R-:W-:Y:S02]  /*83d0*/  FADD.FTZ R4, R186, R4 ;  /* 0x00000004ba047221 */ /* 0x000fe40000010000 */
[----:B---3--:R-:W-:Y:S01]  /*83e0*/  FFMA.FTZ R2, R142, c[0x0][0x23c], -R12 ;  /* 0x00008f008e027a23 */ /* 0x008fe2000001080c */
[----:B------:R-:W-:Y:S01]  /*83f0*/  F2FP.PACK_AB R142, R245, R151 ;  /* 0x00000097f58e723e */ /* 0x000fe200000000ff */
[----:B------:R-:W-:Y:S02]  /*8400*/  FADD.FTZ R4, R217, R4 ;  /* 0x00000004d9047221 */ /* 0x000fe40000010000 */
[----:B------:R3:W-:Y:S02]  /*8410*/  MUFU.EX2 R15, R2 ;  /* 0x00000002000f7308 */ /* 0x0007e40000000800 */
[----:B------:R-:W-:-:S04]  /*8420*/  FADD.FTZ R4, R172, R4 ;  /* 0x00000004ac047221 */ /* 0x000fc80000010000 */
[----:B------:R-:W-:Y:S02]  /*8430*/  FADD.FTZ R4, R176, R4 ;  /* 0x00000004b0047221 */ /* 0x000fe40000010000 */
[----:B---3--:R-:W-:-:S04]  /*8440*/  FFMA.FTZ R2, R141, c[0x0][0x23c], -R12 ;  /* 0x00008f008d027a23 */ /* 0x008fc8000001080c */
[----:B------:R3:W5:Y:S02]  /*8450*/  MUFU.EX2 R14, R2 ;  /* 0x00000002000e7308 */ /* 0x0007640000000800 */
[----:B---3--:R-:W-:Y:S01]  /*8460*/  FFMA.FTZ R2, R138, c[0x0][0x23c], -R12 ;  /* 0x00008f008a027a23 */ /* 0x008fe2000001080c */
[----:B-----5:R-:W-:Y:S02]  /*8470*/  F2FP.PACK_AB R137, R14, R15 ;  /* 0x0000000f0e89723e */ /* 0x020fe400000000ff */
[----:B------:R-:W-:-:S03]  /*8480*/  F2FP.PACK_AB R138, R248, R20 ;  /* 0x00000014f88a723e */ /* 0x000fc600000000ff */
[----:B------:R3:W-:Y:S02]  /*8490*/  MUFU.EX2 R13, R2 ;  /* 0x00000002000d7308 */ /* 0x0007e40000000800 */
[----:B---3--:R-:W-:-:S06]  /*84a0*/  FFMA.FTZ R2, R139, c[0x0][0x23c], -R12 ;  /* 0x00008f008b027a23 */ /* 0x008fcc000001080c */
[----:B------:R3:W5:Y:S02]  /*84b0*/  MUFU.EX2 R247, R2 ;  /* 0x0000000200f77308 */ /* 0x0007640000000800 */
[----:B---3--:R-:W-:Y:S01]  /*84c0*/  FFMA.FTZ R2, R150, c[0x0][0x23c], -R0 ;  /* 0x00008f0096027a23 */ /* 0x008fe20000010800 */
[----:B-----5:R-:W-:-:S05]  /*84d0*/  F2FP.PACK_AB R139, R247, R13 ;  /* 0x0000000df78b723e */ /* 0x020fca00000000ff */
[----:B------:R3:W-:Y:S02]  /*84e0*/  MUFU.EX2 R12, R2 ;  /* 0x00000002000c7308 */ /* 0x0007e40000000800 */
[C---:B-1----:R-:W-:Y:S08]  /*84f0*/  HMMA.16816.F32 R100, R136.reuse, R108, R104 ;  /* 0x0000006c8864723c */ /* 0x042ff00000001868 */
[----:B--2---:R-:W-:Y:S01]  /*8500*/  HMMA.16816.F32 R116, R136, R124, R80 ;  /* 0x0000007c8874723c */ /* 0x004fe20000001850 */
        /* <DEDUP_REMOVED lines=11> */
[----:B----4-:R-:W-:Y:S01]  /*85c0*/  HMMA.16816.F32 R132, R136, R8, R64 ;  /* 0x000000088884723c */ /* 0x010fe20000001840 */
        /* <DEDUP_REMOVED lines=68> */
[----:B------:R-:W1:Y:S01]  /*8a10*/  S2R R236, SR_TID.X ;  /* 0x0000000000ec7919 */ /* 0x000e620000002100 */
[----:B------:R-:W-:Y:S01]  /*8a20*/  IMAD.WIDE.U32 R6, R252, c[0x0][0x1a0], RZ ;  /* 0x00006800fc067a25 */ /* 0x000fe200078e00ff */
[----:B------:R-:W-:Y:S01]  /*8a30*/  UIMAD UR7, UR12, UR14, UR7 ;  /* 0x0000000e0c0772a4 */ /* 0x000fe2000f8e0207 */
[----:B------:R-:W-:Y:S01]  /*8a40*/  LOP3.LUT R0, R0, 0xffffffdf, RZ, 0xc0, !PT ;  /* 0xffffffdf00007812 */ /* 0x000fe200078ec0ff */
[----:B------:R-:W-:Y:S01]  /*8a50*/  UISETP.GT.AND UP0, UPT, UR25, UR9, UPT ;  /* 0x000000091900728c */ /* 0x000fe2000bf04270 */
[----:B------:R-:W-:Y:S02]  /*8a60*/  IMAD.SHL.U32 R13, R14, 0x20, RZ ;  /* 0x000000200e0d7824 */ /* 0x000fe400078e00ff */
[----:B-1----:R-:W-:-:S05]  /*8a70*/  IMAD.SHL.U32 R236, R236, 0x2, RZ ;  /* 0x00000002ecec7824 */ /* 0x002fca00078e00ff */
[----:B------:R-:W-:Y:S01]  /*8a80*/  LOP3.LUT R236, R236, 0x6, RZ, 0xc0, !PT ;  /* 0x00000006ecec7812 */ /* 0x000fe200078ec0ff */
[----:B------:R-:W-:Y:S01]  /*8a90*/  BAR.SYNC.DEFER_BLOCKING 0x0 ;  /* 0x0000000000007b1d */ /* 0x000fe20000010000 */
[----:B--2---:R-:W-:Y:S01]  /*8aa0*/  ISETP.GE.AND P3, PT, R228, c[0x0][0x220], PT ;  /* 0x00008800e4007a0c */ /* 0x004fe20003f66270 */
[----:B---3--:R-:W-:-:S05]  /*8ab0*/  IMAD.WIDE.U32 R2, R2, UR14, R226 ;  /* 0x0000000e02027c25 */ /* 0x008fca000f8e00e2 */
        /* <DEDUP_REMOVED lines=17> */
[----:B------:R1:W-:Y:S01]  /*8bd0*/  @!P3 LDGSTS.E.BYPASS.LTC128B.128 [R215+0x6000], [R10.64] ;  /* 0x060000000ad7bfae */ /* 0x0003e2000b901d52 */
[----:B------:R-:W-:Y:S02]  /*8be0*/  @P3 LOP3.LUT R0, R0, 0x20, RZ, 0xfc, !PT ;  /* 0x0000002000003812 */ /* 0x000fe400078efcff */
[----:B------:R-:W-:Y:S01]  /*8bf0*/  @!P3 LEA.HI.X R7, R5, c[0x0][0x174], R13, 0x1, P0 ;  /* 0x00005d000507ba11 */ /* 0x000fe200000f0c0d */
[----:B------:R-:W-:Y:S01]  /*8c00*/  @!P3 IMAD.IADD R3, R4, 0x1, R3 ;  /* 0x000000010403b824 */ /* 0x000fe200078e0203 */
[----:B------:R-:W-:Y:S01]  /*8c10*/  @!P3 LEA R4, P0, R2, c[0x0][0x170], 0x1 ;  /* 0x00005c000204ba11 */ /* 0x000fe200078008ff */
[----:B------:R-:W-:Y:S01]  /*8c20*/  @P3 STS.128 [R215+0x6800], RZ ;  /* 0x006800ffd7003388 */ /* 0x000fe20000000c00 */
[----:B------:R-:W-:-:S02]  /*8c30*/  LOP3.LUT R0, R0, 0xfffffff7, RZ, 0xc0, !PT ;  /* 0xfffffff700007812 */ /* 0x000fc400078ec0ff */
        /* <DEDUP_REMOVED lines=12> */
[----:B------:R-:W-:-:S03]  /*8d00*/  IMAD.IADD R3, R210, 0x1, -R2 ;  /* 0x00000001d2037824 */ /* 0x000fc600078e0a02 */
[----:B------:R-:W-:Y:S02]  /*8d10*/  @P3 STS.128 [R215+0x7800], RZ ;  /* 0x007800ffd7003388 */ /* 0x000fe40000000c00 */
[----:B------:R-:W-:Y:S02]  /*8d20*/  IABS R3, R3 ;  /* 0x0000000300037213 */ /* 0x000fe40000000000 */
[----:B------:R-:W-:Y:S01]  /*8d30*/  @!PT LDS RZ, [RZ] ;  /* 0x00000000fffff984 */ /* 0x000fe20000000800 */
[----:B------:R-:W-:Y:S01]  /*8d40*/  @!PT LDS RZ, [RZ] ;  /* 0x00000000fffff984 */ /* 0x000fe20000000800 */
[----:B------:R-:W-:Y:S01]  /*8d50*/  @!PT LDS RZ, [RZ] ;  /* 0x00000000fffff984 */ /* 0x000fe20000000800 */
[----:B------:R2:W-:Y:S04]  /*8d60*/  @!P3 LDGSTS.E.BYPASS.LTC128B.128 [R215+0x7800], [R4.64] ;  /* 0x0780000004d7bfae */ /* 0x0005e8000b901d52 */
[----:B------:R-:W-:Y:S04]  /*8d70*/  LDSM.16.M88.4 R32, [R188+0x4000] ;  /* 0x00400000bc20783b */ /* 0x000fe80000000200 */
[----:B------:R-:W-:Y:S04]  /*8d80*/  LDSM.16.M88.4 R28, [R188+0x4800] ;  /* 0x00480000bc1c783b */ /* 0x000fe80000000200 */
[----:B-1----:R-:W1:Y:S04]  /*8d90*/  LDSM.16.M88.4 R8, [R195+0x2000] ;  /* 0x00200000c308783b */ /* 0x002e680000000200 */
[----:B------:R-:W3:Y:S04]  /*8da0*/  LDSM.16.M88.4 R24, [R188+0x5000] ;  /* 0x00500000bc18783b */ /* 0x000ee80000000200 */
[----:B------:R-:W4:Y:S04]  /*8db0*/  LDSM.16.M88.4 R20, [R188+0x5800] ;  /* 0x00580000bc14783b */ /* 0x000f280000000200 */
[----:B------:R-:W5:Y:S04]  /*8dc0*/  LDSM.16.M88.4 R12, [R195] ;  /* 0x00000000c30c783b */ /* 0x000f680000000200 */
[----:B--2---:R-:W-:Y:S04]  /*8dd0*/  LDSM.16.M88.4 R4, [R198+0x2000] ;  /* 0x00200000c604783b */ /* 0x004fe80000000200 */
[----:B------:R-:W2:Y:S04]  /*8de0*/  LDSM.16.M88.4 R40, [R194+0x5800] ;  /* 0x00580000c228783b */ /* 0x000ea80000000200 */
[----:B------:R-:W2:Y:S04]  /*8df0*/  LDSM.16.M88.4 R36, [R194+0x4000] ;  /* 0x00400000c224783b */ /* 0x000ea80000000200 */
[----:B------:R-:W2:Y:S04]  /*8e00*/  LDSM.16.M88.4 R48, [R194+0x4800] ;  /* 0x00480000c230783b */ /* 0x000ea80000000200 */
[----:B------:R-:W2:Y:S04]  /*8e10*/  LDSM.16.M88.4 R44, [R194+0x5000] ;  /* 0x00500000c22c783b */ /* 0x000ea80000000200 */
[----:B------:R-:W2:Y:S01]  /*8e20*/  LDSM.16.M88.4 R16, [R198] ;  /* 0x00000000c610783b */ /* 0x000ea20000000200 */
[C---:B-1----:R-:W-:Y:S03]  /*8e30*/  HMMA.16816.F32 R148, R8.reuse, R32, RZ ;  /* 0x000000200894723c */ /* 0x042fe600000018ff */
[----:B------:R-:W0:Y:S05]  /*8e40*/  LDGDEPBAR ;  /* 0x00000000000079af */ /* 0x000e2a0000000000 */
[C---:B------:R-:W-:Y:S08]  /*8e50*/  HMMA.16816.F32 R76, R8.reuse, R28, RZ ;  /* 0x0000001c084c723c */ /* 0x040ff000000018ff */
[C---:B---3--:R-:W-:Y:S08]  /*8e60*/  HMMA.16816.F32 R60, R8.reuse, R24, RZ ;  /* 0x00000018083c723c */ /* 0x048ff000000018ff */
[C---:B----4-:R-:W-:Y:S08]  /*8e70*/  HMMA.16816.F32 R52, R8.reuse, R20, RZ ;  /* 0x000000140834723c */ /* 0x050ff000000018ff */
[C---:B------:R-:W-:Y:S08]  /*8e80*/  HMMA.16816.F32 R144, R8.reuse, R34, RZ ;  /* 0x000000220890723c */ /* 0x040ff000000018ff */
[C---:B------:R-:W-:Y:S08]  /*8e90*/  HMMA.16816.F32 R64, R8.reuse, R30, RZ ;  /* 0x0000001e0840723c */ /* 0x040ff000000018ff */
[C---:B------:R-:W-:Y:S08]  /*8ea0*/  HMMA.16816.F32 R56, R8.reuse, R26, RZ ;  /* 0x0000001a0838723c */ /* 0x040ff000000018ff */
[----:B------:R-:W-:Y:S08]  /*8eb0*/  HMMA.16816.F32 R8, R8, R22, RZ ;  /* 0x000000160808723c */ /* 0x000ff000000018ff */
[C---:B-----5:R-:W-:Y:S08]  /*8ec0*/  HMMA.16816.F32 R160, R12.reuse, R24, RZ ;  /* 0x000000180ca0723c */ /* 0x060ff000000018ff */
[----:B------:R-:W-:Y:S08]  /*8ed0*/  HMMA.16816.F32 R152, R12, R32, RZ ;  /* 0x000000200c98723c */ /* 0x000ff000000018ff */
[----:B--2---:R-:W-:Y:S01]  /*8ee0*/  HMMA.16816.F32 R228, R4, R42, R8 ;  /* 0x0000002a04e4723c */ /* 0x004fe20000001808 */
[----:B------:R-:W-:Y:S07]  /*8ef0*/  LDSM.16.M88.4 R8, [R196] ;  /* 0x00000000c408783b */ /* 0x000fee0000000200 */
[C---:B------:R-:W-:Y:S01]  /*8f00*/  HMMA.16816.F32 R180, R12.reuse, R34, RZ ;  /* 0x000000220cb4723c */ /* 0x040fe200000018ff */
[----:B------:R-:W1:Y:S07]  /*8f10*/  LDSM.16.M88.4 R32, [R201] ;  /* 0x00000000c920783b */ /* 0x000e6e0000000200 */
[C---:B------:R-:W-:Y:S08]  /*8f20*/  HMMA.16816.F32 R164, R12.reuse, R28, RZ ;  /* 0x0000001c0ca4723c */ /* 0x040ff000000018ff */
[----:B------:R-:W-:Y:S01]  /*8f30*/  HMMA.16816.F32 R176, R12, R30, RZ ;  /* 0x0000001e0cb0723c */ /* 0x000fe200000018ff */
[----:B------:R-:W-:Y:S01]  /*8f40*/  IMAD.MOV.U32 R242, RZ, RZ, R230 ;  /* 0x000000fffff27224 */ /* 0x000fe200078e00e6 */
[----:B------:R-:W-:Y:S01]  /*8f50*/  LDSM.16.M88.4 R28, [R202] ;  /* 0x00000000ca1c783b */ /* 0x000fe20000000200 */
[----:B------:R-:W-:-:S02]  /*8f60*/  IMAD.MOV.U32 R241, RZ, RZ, R229 ;  /* 0x000000fffff17224 */ /* 0x000fc400078e00e5 */
[----:B------:R-:W-:Y:S02]  /*8f70*/  IMAD.MOV.U32 R240, RZ, RZ, R228 ;  /* 0x000000fffff07224 */ /* 0x000fe400078e00e4 */
[----:B------:R-:W-:Y:S01]  /*8f80*/  IMAD.MOV.U32 R239, RZ, RZ, R231 ;  /* 0x000000ffffef7224 */ /* 0x000fe200078e00e7 */
[C---:B------:R-:W-:Y:S01]  /*8f90*/  HMMA.16816.F32 R172, R12.reuse, R26, RZ ;  /* 0x0000001a0cac723c */ /* 0x040fe200000018ff */
[----:B------:R-:W-:Y:S07]  /*8fa0*/  LDSM.16.M88.4 R228, [R200] ;  /* 0x00000000c8e4783b */ /* 0x000fee0000000200 */
[C---:B------:R-:W-:Y:S08]  /*8fb0*/  HMMA.16816.F32 R156, R12.reuse, R20, RZ ;  /* 0x000000140c9c723c */ /* 0x040ff000000018ff */
[----:B------:R-:W-:Y:S01]  /*8fc0*/  HMMA.16816.F32 R168, R12, R22, RZ ;  /* 0x000000160ca8723c */ /* 0x000fe200000018ff */
[----:B------:R-:W2:Y:S07]  /*8fd0*/  LDSM.16.M88.4 R12, [R199] ;  /* 0x00000000c70c783b */ /* 0x000eae0000000200 */
        /* <DEDUP_REMOVED lines=15> */
[C---:B------:R-:W-:Y:S08]  /*90d0*/  HMMA.16816.F32 R44, R16.reuse, R46, R172 ;  /* 0x0000002e102c723c */ /* 0x040ff000000018ac */
[----:B------:R-:W-:Y:S08]  /*90e0*/  HMMA.16816.F32 R16, R16, R42, R168 ;  /* 0x0000002a1010723c */ /* 0x000ff000000018a8 */
[C---:B-1----:R-:W-:Y:S07]  /*90f0*/  HMMA.16816.F32 R156, R8.reuse, R32, R4 ;  /* 0x00000020089c723c */ /* 0x042fee0000001804 */
[----:B------:R-:W-:Y:S01]  /*9100*/  IMAD.IADD R5, R207, 0x1, -R2 ;  /* 0x00000001cf057824 */ /* 0x000fe200078e0a02 */
[----:B--2---:R-:W-:Y:S01]  /*9110*/  HMMA.16816.F32 R76, R8, R12, R24 ;  /* 0x0000000c084c723c */ /* 0x004fe20000001818 */
[----:B------:R-:W-:Y:S01]  /*9120*/  IMAD.MOV.U32 R4, RZ, RZ, R3 ;  /* 0x000000ffff047224 */ /* 0x000fe200078e0003 */
[----:B------:R-:W1:Y:S01]  /*9130*/  LDSM.16.M88.4 R24, [R196+0x2000] ;  /* 0x00200000c418783b */ /* 0x000e620000000200 */
[----:B------:R-:W-:-:S02]  /*9140*/  IADD3 R6, R2, 0x1, RZ ;  /* 0x0000000102067810 */ /* 0x000fc40007ffe0ff */
[----:B------:R-:W-:Y:S01]  /*9150*/  IABS R3, R5 ;  /* 0x0000000500037213 */ /* 0x000fe20000000000 */
[----:B------:R-:W-:Y:S01]  /*9160*/  IMAD.IADD R5, R205, 0x1, -R2 ;  /* 0x00000001cd057824 */ /* 0x000fe200078e0a02 */
[----:B------:R2:W-:Y:S01]  /*9170*/  I2F R180, R4 ;  /* 0x0000000400b47306 */ /* 0x0005e20000201400 */
[C---:B------:R-:W-:Y:S01]  /*9180*/  HMMA.16816.F32 R16, R8.reuse, R230, R16 ;  /* 0x000000e60810723c */ /* 0x040fe20000001810 */
[----:B------:R-:W-:Y:S01]  /*9190*/  IMAD.IADD R7, R209, 0x1, -R6 ;  /* 0x00000001d1077824 */ /* 0x000fe200078e0a06 */
[C---:B------:R-:W-:Y:S02]  /*91a0*/  ISETP.GE.AND P4, PT, R6.reuse, R214, PT ;  /* 0x000000d60600720c */ /* 0x040fe40003f86270 */
[C---:B------:R-:W-:Y:S02]  /*91b0*/  ISETP.GE.AND P2, PT, R6.reuse, R213, PT ;  /* 0x000000d50600720c */ /* 0x040fe40003f46270 */
[C---:B------:R-:W-:Y:S02]  /*91c0*/  ISETP.GE.AND P1, PT, R6.reuse, R212, PT ;  /* 0x000000d40600720c */ /* 0x040fe40003f26270 */
[----:B------:R-:W-:Y:S01]  /*91d0*/  HMMA.16816.F32 R152, R8, R28, R20 ;  /* 0x0000001c0898723c */ /* 0x000fe20000001814 */
[----:B------:R-:W-:Y:S01]  /*91e0*/  LDSM.16.M88.4 R20, [R197] ;  /* 0x00000000c514783b */ /* 0x000fe20000000200 */
[----:B------:R-:W-:-:S02]  /*91f0*/  ISETP.GE.AND P0, PT, R6, R211, PT ;  /* 0x000000d30600720c */ /* 0x000fc40003f06270 */
[C---:B------:R-:W-:Y:S02]  /*9200*/  ISETP.LT.OR P6, PT, R6.reuse, R206, P4 ;  /* 0x000000ce0600720c */ /* 0x040fe400027c1670 */
[C---:B------:R-:W-:Y:S01]  /*9210*/  ISETP.LT.OR P5, PT, R6.reuse, R208, P2 ;  /* 0x000000d00600720c */ /* 0x040fe200017a1670 */
[----:B--2---:R-:W-:Y:S01]  /*9220*/  IMAD.MOV.U32 R4, RZ, RZ, R3 ;  /* 0x000000ffff047224 */ /* 0x004fe200078e0003 */
[----:B------:R-:W-:Y:S01]  /*9230*/  IABS R3, R5 ;  /* 0x0000000500037213 */ /* 0x000fe20000000000 */
[----:B------:R-:W-:Y:S01]  /*9240*/  IMAD.IADD R5, R209, 0x1, -R2 ;  /* 0x00000001d1057824 */ /* 0x000fe200078e0a02 */
[----:B------:R-:W-:Y:S01]  /*9250*/  HMMA.16816.F32 R164, R8, R228, R52 ;  /* 0x000000e408a4723c */ /* 0x000fe20000001834 */
[----:B------:R2:W-:Y:S01]  /*9260*/  I2F R178, R4 ;  /* 0x0000000400b27306 */ /* 0x0005e20000201400 */
[C---:B------:R-:W-:Y:S02]  /*9270*/  ISETP.LT.OR P1, PT, R6.reuse, R204, P1 ;  /* 0x000000cc0600720c */ /* 0x040fe40000f21670 */
[----:B------:R-:W-:-:S02]  /*9280*/  ISETP.LT.OR P0, PT, R6, R203, P0 ;  /* 0x000000cb0600720c */ /* 0x000fc40000701670 */
[----:B------:R-:W-:Y:S02]  /*9290*/  IMAD.MOV.U32 R238, RZ, RZ, R18 ;  /* 0x000000ffffee7224 */ /* 0x000fe400078e0012 */
[C---:B------:R-:W-:Y:S01]  /*92a0*/  HMMA.16816.F32 R60, R8.reuse, R14, R36 ;  /* 0x0000000e083c723c */ /* 0x040fe20000001824 */
[----:B------:R-:W-:Y:S02]  /*92b0*/  IMAD.MOV.U32 R237, RZ, RZ, R17 ;  /* 0x000000ffffed7224 */ /* 0x000fe400078e0011 */
[----:B------:R-:W-:Y:S02]  /*92c0*/  IMAD.MOV.U32 R236, RZ, RZ, R19 ;  /* 0x000000ffffec7224 */ /* 0x000fe400078e0013 */
[----:B------:R-:W-:Y:S02]  /*92d0*/  IMAD.MOV.U32 R181, RZ, RZ, R16 ;  /* 0x000000ffffb57224 */ /* 0x000fe400078e0010 */
[----:B------:R-:W-:Y:S01]  /*92e0*/  LDSM.16.M88.4 R16, [R197+0x2000] ;  /* 0x00200000c510783b */ /* 0x000fe20000000200 */
[----:B------:R-:W-:Y:S01]  /*92f0*/  HMMA.16816.F32 R64, R8, R30, R48 ;  /* 0x0000001e0840723c */ /* 0x000fe20000001830 */
[----:B--2---:R-:W-:Y:S01]  /*9300*/  IMAD.MOV.U32 R4, RZ, RZ, R3 ;  /* 0x000000ffff047224 */ /* 0x004fe200078e0003 */
[----:B------:R-:W-:Y:S01]  /*9310*/  IABS R3, R5 ;  /* 0x0000000500037213 */ /* 0x000fe20000000000 */
[----:B------:R-:W-:Y:S01]  /*9320*/  IMAD.IADD R5, R210, 0x1, -R6 ;  /* 0x00000001d2057824 */ /* 0x000fe200078e0a06 */
[----:B------:R-:W-:Y:S01]  /*9330*/  @P1 LOP3.LUT R0, R0, 0x8, RZ, 0xfc, !PT ;  /* 0x0000000800001812 */ /* 0x000fe200078efcff */
[----:B------:R-:W-:Y:S01]  /*9340*/  I2F R179, R4 ;  /* 0x0000000400b37306 */ /* 0x000fe20000201400 */
[----:B------:R-:W-:-:S02]  /*9350*/  ISETP.GE.AND P1, PT, R2, R214, PT ;  /* 0x000000d60200720c */ /* 0x000fc40003f26270 */
[----:B------:R-:W-:Y:S01]  /*9360*/  IABS R5, R5 ;  /* 0x0000000500057213 */ /* 0x000fe20000000000 */
[----:B------:R-:W-:Y:S01]  /*9370*/  HMMA.16816.F32 R148, R8, R34, R44 ;  /* 0x000000220894723c */ /* 0x000fe2000000182c */
[----:B------:R-:W2:Y:S01]  /*9380*/  LDSM.16.M88.4 R8, [R193] ;  /* 0x00000000c108783b */ /* 0x000ea20000000200 */
[----:B------:R-:W-:Y:S02]  /*9390*/  LOP3.LUT R0, R0, 0xfffffffb, RZ, 0xc0, !PT ;  /* 0xfffffffb00007812 */ /* 0x000fe400078ec0ff */
[----:B------:R3:W-:Y:S01]  /*93a0*/  I2F R177, R3 ;  /* 0x0000000300b17306 */ /* 0x0007e20000201400 */
[----:B------:R-:W-:Y:S02]  /*93b0*/  ISETP.LT.OR P1, PT, R2, R206, P1 ;  /* 0x000000ce0200720c */ /* 0x000fe40000f21670 */
[----:B------:R-:W-:Y:S01]  /*93c0*/  @P0 LOP3.LUT R0, R0, 0x4, RZ, 0xfc, !PT ;  /* 0x0000000400000812 */ /* 0x000fe200078efcff */
[----:B-1----:R-:W-:Y:S01]  /*93d0*/  HMMA.16816.F32 R48, R24, R28, R220 ;  /* 0x0000001c1830723c */ /* 0x002fe200000018dc */
[----:B------:R-:W-:-:S03]  /*93e0*/  ISETP.GE.AND P0, PT, R2, R213, PT ;  /* 0x000000d50200720c */ /* 0x000fc60003f06270 */
[----:B------:R1:W-:Y:S01]  /*93f0*/  I2F R176, R5 ;  /* 0x0000000500b07306 */ /* 0x0003e20000201400 */
[----:B------:R-:W-:Y:S02]  /*9400*/  ISETP.LT.OR P0, PT, R2, R208, P0 ;  /* 0x000000d00200720c */ /* 0x000fe40000701670 */
[----:B------:R-:W-:Y:S01]  /*9410*/  IMAD.MOV.U32 R221, RZ, RZ, R181 ;  /* 0x000000ffffdd7224 */ /* 0x000fe200078e00b5 */
[----:B------:R-:W-:Y:S01]  /*9420*/  HMMA.16816.F32 R44, R24, R30, R216 ;  /* 0x0000001e182c723c */ /* 0x000fe200000018d8 */
[----:B------:R-:W4:Y:S01]  /*9430*/  LDSM.16.M88.4 R28, [R193+0x800] ;  /* 0x00080000c11c783b */ /* 0x000f220000000200 */
[----:B------:R-:W-:Y:S02]  /*9440*/  IMAD.MOV.U32 R223, RZ, RZ, R238 ;  /* 0x000000ffffdf7224 */ /* 0x000fe400078e00ee */
[----:B---3--:R-:W-:-:S03]  /*9450*/  IMAD.IADD R3, R207, 0x1, -R6 ;  /* 0x00000001cf037824 */ /* 0x008fc600078e0a06 */
[----:B------:R-:W-:Y:S01]  /*9460*/  IMAD.MOV.U32 R217, RZ, RZ, R223 ;  /* 0x000000ffffd97224 */ /* 0x000fe200078e00df */
[C---:B------:R-:W-:Y:S01]  /*9470*/  HMMA.16816.F32 R36, R24.reuse, R12, R184 ;  /* 0x0000000c1824723c */ /* 0x040fe200000018b8 */
[----:B------:R-:W-:Y:S01]  /*9480*/  IABS R4, R3 ;  /* 0x0000000300047213 */ /* 0x000fe20000000000 */
[----:B------:R-:W-:Y:S01]  /*9490*/  IMAD.IADD R3, R205, 0x1, -R6 ;  /* 0x00000001cd037824 */ /* 0x000fe200078e0a06 */
[----:B-1----:R-:W-:Y:S02]  /*94a0*/  IADD3 R5, R2, 0x8, RZ ;  /* 0x0000000802057810 */ /* 0x002fe40007ffe0ff */
[----:B------:R1:W-:Y:S01]  /*94b0*/  I2F R75, R4 ;  /* 0x00000004004b7306 */ /* 0x0003e20000201400 */
[----:B------:R-:W-:Y:S01]  /*94c0*/  IMAD.MOV.U32 R216, RZ, RZ, R221 ;  /* 0x000000ffffd87224 */ /* 0x000fe200078e00dd */
[----:B------:R-:W-:Y:S01]  /*94d0*/  IABS R3, R3 ;  /* 0x0000000300037213 */ /* 0x000fe20000000000 */
[----:B------:R-:W-:Y:S01]  /*94e0*/  HMMA.16816.F32 R40, R24, R14, R144 ;  /* 0x0000000e1828723c */ /* 0x000fe20000001890 */
[----:B------:R-:W-:Y:S01]  /*94f0*/  IMAD.IADD R12, R209, 0x1, -R5 ;  /* 0x00000001d10c7824 */ /* 0x000fe200078e0a05 */
[----:B------:R-:W-:-:S02]  /*9500*/  ISETP.GE.AND P4, PT, R5, R214, PT ;  /* 0x000000d60500720c */ /* 0x000fc40003f86270 */
[----:B------:R-:W-:-:S04]  /*9510*/  ISETP.GE.AND P2, PT, R5, R213, PT ;  /* 0x000000d50500720c */ /* 0x000fc80003f46270 */
[----:B------:R-:W-:Y:S01]  /*9520*/  HMMA.16816.F32 R52, R24, R32, R224 ;  /* 0x000000201834723c */ /* 0x000fe200000018e0 */
[----:B-1----:R-:W-:Y:S01]  /*9530*/  IMAD.MOV.U32 R4, RZ, RZ, R3 ;  /* 0x000000ffff047224 */ /* 0x002fe200078e0003 */
[----:B------:R-:W-:Y:S01]  /*9540*/  IABS R3, R7 ;  /* 0x0000000700037213 */ /* 0x000fe20000000000 */
[----:B------:R-:W-:-:S05]  /*9550*/  IMAD.IADD R7, R210, 0x1, -R5 ;  /* 0x00000001d2077824 */ /* 0x000fca00078e0a05 */
[----:B--2---:R-:W-:Y:S01]  /*9560*/  HMMA.16816.F32 R144, R16, R8, R36 ;  /* 0x000000081090723c */ /* 0x004fe20000001824 */
[----:B------:R-:W-:Y:S01]  /*9570*/  I2F R171, R4 ;  /* 0x0000000400ab7306 */ /* 0x000fe20000201400 */
[----:B------:R-:W-:-:S06]  /*9580*/  IABS R7, R7 ;  /* 0x0000000700077213 */ /* 0x000fcc0000000000 */
[C---:B------:R-:W-:Y:S01]  /*9590*/  HMMA.16816.F32 R76, R20.reuse, R8, R76 ;  /* 0x00000008144c723c */ /* 0x040fe2000000184c */
[----:B------:R1:W-:Y:S07]  /*95a0*/  I2F R170, R3 ;  /* 0x0000000300aa7306 */ /* 0x0003ee0000201400 */
[-C--:B----4-:R-:W-:Y:S01]  /*95b0*/  HMMA.16816.F32 R152, R20, R28.reuse, R152 ;  /* 0x0000001c1498723c */ /* 0x090fe20000001898 */
[----:B------:R2:W-:Y:S07]  /*95c0*/  I2F R169, R7 ;  /* 0x0000000700a97306 */ /* 0x0005ee0000201400 */
[----:B------:R-:W-:Y:S01]  /*95d0*/  HMMA.16816.F32 R172, R16, R28, R48 ;  /* 0x0000001c10ac723c */ /* 0x000fe20000001830 */
[----:B-1----:R-:W-:-:S05]  /*95e0*/  IMAD.IADD R3, R207, 0x1, -R5 ;  /* 0x00000001cf037824 */ /* 0x002fca00078e0a05 */
[----:B------:R-:W-:Y:S01]  /*95f0*/  IABS R4, R3 ;  /* 0x0000000300047213 */ /* 0x000fe20000000000 */
[----:B------:R-:W-:Y:S01]  /*9600*/  IMAD.IADD R3, R205, 0x1, -R5 ;  /* 0x00000001cd037824 */ /* 0x000fe200078e0a05 */
[----:B------:R-:W-:Y:S02]  /*9610*/  HMMA.16816.F32 R184, R16, R30, R44 ;  /* 0x0000001e10b8723c */ /* 0x000fe4000000182c */
[----:B------:R1:W-:Y:S02]  /*9620*/  I2F R168, R4 ;  /* 0x0000000400a87306 */ /* 0x0003e40000201400 */
[----:B------:R-:W-:-:S04]  /*9630*/  IABS R3, R3 ;  /* 0x0000000300037213 */ /* 0x000fc80000000000 */
[----:B------:R-:W-:Y:S01]  /*9640*/  HMMA.16816.F32 R224, R20, R30, R64 ;  /* 0x0000001e14e0723c */ /* 0x000fe20000001840 */
[----:B--2---:R-:W-:Y:S01]  /*9650*/  IMAD.MOV.U32 R7, RZ, RZ, R3 ;  /* 0x000000ffff077224 */ /* 0x004fe200078e0003 */
[----:B------:R-:W-:Y:S01]  /*9660*/  IABS R3, R12 ;  /* 0x0000000c00037213 */ /* 0x000fe20000000000 */
[----:B------:R-:W2:Y:S02]  /*9670*/  LDSM.16.M88.4 R28, [R193+0x1800] ;  /* 0x00180000c11c783b */ /* 0x000ea40000000200 */
[----:B------:R3:W-:Y:S02]  /*9680*/  I2F R163, R7 ;  /* 0x0000000700a37306 */ /* 0x0007e40000201400 */
[----:B------:R-:W-:Y:S01]  /*9690*/  IMAD.MOV.U32 R67, RZ, RZ, R183 ;  /* 0x000000ffff437224 */ /* 0x000fe200078e00b7 */
[----:B------:R-:W-:Y:S01]  /*96a0*/  HMMA.16816.F32 R32, R24, R34, R56 ;  /* 0x000000221820723c */ /* 0x000fe20000001838 */
[----:B-1----:R-:W-:-:S05]  /*96b0*/  IADD3 R4, R2, 0x9, RZ ;  /* 0x0000000902047810 */ /* 0x002fca0007ffe0ff */
[--C-:B------:R-:W-:Y:S02]  /*96c0*/  IMAD.IADD R12, R210, 0x1, -R4.reuse ;  /* 0x00000001d20c7824 */ /* 0x100fe400078e0a04 */
[----:B------:R-:W-:Y:S01]  /*96d0*/  HMMA.16816.F32 R56, R24, R228, R232 ;  /* 0x000000e41838723c */ /* 0x000fe200000018e8 */
[----:B------:R-:W-:Y:S02]  /*96e0*/  IMAD.IADD R8, R209, 0x1, -R4 ;  /* 0x00000001d1087824 */ /* 0x000fe400078e0a04 */
[----:B------:R-:W-:Y:S02]  /*96f0*/  IMAD.MOV.U32 R47, RZ, RZ, R187 ;  /* 0x000000ffff2f7224 */ /* 0x000fe400078e00bb */
[----:B---3--:R-:W-:Y:S01]  /*9700*/  IMAD.MOV.U32 R7, RZ, RZ, R3 ;  /* 0x000000ffff077224 */ /* 0x008fe200078e0003 */
[----:B------:R-:W-:Y:S01]  /*9710*/  IABS R3, R12 ;  /* 0x0000000c00037213 */ /* 0x000fe20000000000 */
[----:B------:R-:W-:Y:S01]  /*9720*/  IMAD.MOV.U32 R187, RZ, RZ, R242 ;  /* 0x000000ffffbb7224 */ /* 0x000fe200078e00f2 */
[----:B------:R-:W1:Y:S01]  /*9730*/  LDSM.16.M88.4 R12, [R193+0x1000] ;  /* 0x00100000c10c783b */ /* 0x000e620000000200 */
[----:B------:R3:W-:Y:S01]  /*9740*/  I2F R162, R7 ;  /* 0x0000000700a27306 */ /* 0x0007e20000201400 */
[----:B------:R-:W-:Y:S01]  /*9750*/  IABS R8, R8 ;  /* 0x0000000800087213 */ /* 0x000fe20000000000 */
[----:B------:R-:W-:Y:S01]  /*9760*/  HMMA.16816.F32 R40, R16, R10, R40 ;  /* 0x0000000a1028723c */ /* 0x000fe20000001828 */
[----:B------:R-:W-:Y:S01]  /*9770*/  IMAD.MOV.U32 R48, RZ, RZ, R185 ;  /* 0x000000ffff307224 */ /* 0x000fe200078e00b9 */
[----:B------:R-:W-:-:S04]  /*9780*/  DEPBAR.LE SB0, 0x0 ;  /* 0x000080000000791a */ /* 0x000fc80000000000 */
[----:B------:R4:W-:Y:S01]  /*9790*/  I2F R161, R3 ;  /* 0x0000000300a17306 */ /* 0x0009e20000201400 */
[----:B------:R-:W-:Y:S01]  /*97a0*/  IMAD.MOV.U32 R46, RZ, RZ, R186 ;  /* 0x000000ffff2e7224 */ /* 0x000fe200078e00ba */
[----:B------:R-:W-:Y:S01]  /*97b0*/  HMMA.16816.F32 R60, R20, R10, R60 ;  /* 0x0000000a143c723c */ /* 0x000fe2000000183c */
[----:B------:R-:W-:Y:S02]  /*97c0*/  IMAD.MOV.U32 R45, RZ, RZ, R184 ;  /* 0x000000ffff2d7224 */ /* 0x000fe400078e00b8 */
[----:B------:R-:W-:Y:S02]  /*97d0*/  IMAD.MOV.U32 R186, RZ, RZ, R239 ;  /* 0x000000ffffba7224 */ /* 0x000fe400078e00ef */
[----:B------:R-:W-:Y:S01]  /*97e0*/  IMAD.MOV.U32 R184, RZ, RZ, R237 ;  /* 0x000000ffffb87224 */ /* 0x000fe200078e00ed */
[----:B------:R-:W-:Y:S01]  /*97f0*/  I2F R69, R8 ;  /* 0x0000000800457306 */ /* 0x000fe20000201400 */
[----:B---3--:R-:W-:Y:S01]  /*9800*/  IMAD.IADD R7, R207, 0x1, -R4 ;  /* 0x00000001cf077824 */ /* 0x008fe200078e0a04 */
[----:B--2---:R-:W-:Y:S01]  /*9810*/  HMMA.16816.F32 R56, R16, R28, R56 ;  /* 0x0000001c1038723c */ /* 0x004fe20000001838 */
[----:B------:R-:W-:-:S02]  /*9820*/  IMAD.MOV.U32 R185, RZ, RZ, R236 ;  /* 0x000000ffffb97224 */ /* 0x000fc400078e00ec */
[----:B------:R-:W-:Y:S01]  /*9830*/  IMAD.MOV.U32 R228, RZ, RZ, R182 ;  /* 0x000000ffffe47224 */ /* 0x000fe200078e00b6 */
[----:B------:R-:W-:Y:S01]  /*9840*/  IABS R7, R7 ;  /* 0x0000000700077213 */ /* 0x000fe20000000000 */
[----:B------:R-:W-:Y:S02]  /*9850*/  IMAD.MOV.U32 R51, RZ, RZ, R187 ;  /* 0x000000ffff337224 */ /* 0x000fe400078e00bb */
[----:B----4-:R-:W-:Y:S01]  /*9860*/  IMAD.IADD R3, R205, 0x1, -R4 ;  /* 0x00000001cd037824 */ /* 0x010fe200078e0a04 */
[----:B------:R2:W-:Y:S01]  /*9870*/  I2F R74, R7 ;  /* 0x00000007004a7306 */ /* 0x0005e20000201400 */
[----:B------:R-:W-:Y:S02]  /*9880*/  IMAD.MOV.U32 R50, RZ, RZ, R186 ;  /* 0x000000ffff327224 */ /* 0x000fe400078e00ba */
[----:B------:R-:W-:Y:S01]  /*9890*/  IMAD.MOV.U32 R229, RZ, RZ, R185 ;  /* 0x000000ffffe57224 */ /* 0x000fe200078e00b9 */
[----:B------:R-:W-:Y:S01]  /*98a0*/  IABS R3, R3 ;  /* 0x0000000300037213 */ /* 0x000fe20000000000 */
[----:B------:R-:W-:Y:S01]  /*98b0*/  IMAD.MOV.U32 R223, RZ, RZ, R184 ;  /* 0x000000ffffdf7224 */ /* 0x000fe200078e00b8 */
[----:B-1----:R-:W-:Y:S03]  /*98c0*/  HMMA.16816.F32 R32, R16, R14, R32 ;  /* 0x0000000e1020723c */ /* 0x002fe60000001820 */
[----:B--2---:R-:W-:Y:S01]  /*98d0*/  IMAD.MOV.U32 R7, RZ, RZ, R3 ;  /* 0x000000ffff077224 */ /* 0x004fe200078e0003 */
[----:B------:R-:W-:-:S06]  /*98e0*/  IADD3 R3, R2, 0x10, RZ ;  /* 0x0000001002037810 */ /* 0x000fcc0007ffe0ff */
[----:B------:R-:W-:Y:S01]  /*98f0*/  IMAD.MOV.U32 R251, RZ, RZ, R56 ;  /* 0x000000fffffb7224 */ /* 0x000fe200078e0038 */
[----:B------:R1:W-:Y:S01]  /*9900*/  I2F R160, R7 ;  /* 0x0000000700a07306 */ /* 0x0003e20000201400 */
[C---:B------:R-:W-:Y:S01]  /*9910*/  HMMA.16816.F32 R232, R20.reuse, R12, R156 ;  /* 0x0000000c14e8723c */ /* 0x040fe2000000189c */
[--C-:B------:R-:W-:Y:S02]  /*9920*/  IMAD.IADD R8, R207, 0x1, -R3.reuse ;  /* 0x00000001cf087824 */ /* 0x100fe400078e0a03 */
[----:B------:R-:W-:Y:S02]  /*9930*/  IMAD.IADD R9, R209, 0x1, -R3 ;  /* 0x00000001d1097824 */ /* 0x000fe400078e0a03 */
[----:B------:R-:W-:Y:S01]  /*9940*/  IMAD.MOV.U32 R249, RZ, RZ, R58 ;  /* 0x000000fffff97224 */ /* 0x000fe200078e003a */
[----:B------:R-:W-:Y:S01]  /*9950*/  IABS R8, R8 ;  /* 0x0000000800087213 */ /* 0x000fe20000000000 */
[----:B------:R-:W-:Y:S01]  /*9960*/  IMAD.MOV.U32 R250, RZ, RZ, R57 ;  /* 0x000000fffffa7224 */ /* 0x000fe200078e0039 */
[----:B------:R-:W-:Y:S01]  /*9970*/  IABS R9, R9 ;  /* 0x0000000900097213 */ /* 0x000fe20000000000 */
[----:B------:R-:W-:Y:S01]  /*9980*/  HMMA.16816.F32 R156, R20, R28, R164 ;  /* 0x0000001c149c723c */ /* 0x000fe200000018a4 */
[----:B------:R-:W-:Y:S01]  /*9990*/  I2F R38, R8 ;  /* 0x0000000800267306 */ /* 0x000fe20000201400 */
[----:B------:R-:W-:-:S02]  /*99a0*/  IMAD.MOV.U32 R244, RZ, RZ, R59 ;  /* 0x000000fffff47224 */ /* 0x000fc400078e003b */
[----:B------:R-:W-:Y:S02]  /*99b0*/  IMAD.MOV.U32 R59, RZ, RZ, R48 ;  /* 0x000000ffff3b7224 */ /* 0x000fe400078e0030 */
[----:B-1----:R-:W-:Y:S02]  /*99c0*/  IMAD.IADD R7, R210, 0x1, -R3 ;  /* 0x00000001d2077824 */ /* 0x002fe400078e0a03 */
[----:B------:R-:W-:Y:S01]  /*99d0*/  HMMA.16816.F32 R240, R16, R12, R52 ;  /* 0x0000000c10f0723c */ /* 0x000fe20000001834 */
[----:B------:R-:W-:Y:S01]  /*99e0*/  I2F R39, R9 ;  /* 0x0000000900277306 */ /* 0x000fe20000201400 */
[----:B------:R-:W-:Y:S01]  /*99f0*/  IMAD.MOV.U32 R66, RZ, RZ, R35 ;  /* 0x000000ffff427224 */ /* 0x000fe200078e0023 */
[----:B------:R-:W-:-:S04]  /*9a00*/  IABS R7, R7 ;  /* 0x0000000700077213 */ /* 0x000fc80000000000 */
[----:B------:R-:W-:Y:S01]  /*9a10*/  IMAD.MOV.U32 R12, RZ, RZ, R33 ;  /* 0x000000ffff0c7224 */ /* 0x000fe200078e0021 */
[----:B------:R-:W-:Y:S01]  /*9a20*/  HMMA.16816.F32 R236, R20, R14, R148 ;  /* 0x0000000e14ec723c */ /* 0x000fe20000001894 */
[----:B------:R1:W-:Y:S01]  /*9a30*/  I2F R68, R7 ;  /* 0x0000000700447306 */ /* 0x0003e20000201400 */
[----:B------:R-:W-:Y:S02]  /*9a40*/  IMAD.MOV.U32 R13, RZ, RZ, R34 ;  /* 0x000000ffff0d7224 */ /* 0x000fe400078e0022 */
[----:B------:R-:W-:Y:S01]  /*9a50*/  IMAD.MOV.U32 R56, RZ, RZ, R12 ;  /* 0x000000ffff387224 */ /* 0x000fe200078e000c */
[----:B------:R-:W-:Y:S01]  /*9a60*/  IADD3 R12, R2, 0x19, RZ ;  /* 0x00000019020c7810 */ /* 0x000fe20007ffe0ff */
[----:B------:R-:W-:Y:S02]  /*9a70*/  IMAD.MOV.U32 R58, RZ, RZ, R13 ;  /* 0x000000ffff3a7224 */ /* 0x000fe400078e000d */
[----:B------:R-:W-:Y:S02]  /*9a80*/  IMAD.MOV.U32 R252, RZ, RZ, R159 ;  /* 0x000000fffffc7224 */ /* 0x000fe400078e009f */
[----:B------:R-:W-:-:S02]  /*9a90*/  IMAD.MOV.U32 R49, RZ, RZ, R158 ;  /* 0x000000ffff317224 */ /* 0x000fc400078e009e */
[----:B------:R-:W-:Y:S02]  /*9aa0*/  IMAD.MOV.U32 R55, RZ, RZ, R32 ;  /* 0x000000ffff377224 */ /* 0x000fe400078e0020 */
[----:B------:R-:W-:Y:S02]  /*9ab0*/  IMAD.MOV.U32 R35, RZ, RZ, R156 ;  /* 0x000000ffff237224 */ /* 0x000fe400078e009c */
[----:B------:R-:W-:Y:S02]  /*9ac0*/  IMAD.MOV.U32 R222, RZ, RZ, R157 ;  /* 0x000000ffffde7224 */ /* 0x000fe400078e009d */
[----:B-1----:R-:W-:-:S05]  /*9ad0*/  IMAD.IADD R7, R205, 0x1, -R3 ;  /* 0x00000001cd077824 */ /* 0x002fca00078e0a03 */
[----:B------:R-:W-:-:S05]  /*9ae0*/  IABS R7, R7 ;  /* 0x0000000700077213 */ /* 0x000fca0000000000 */
[----:B------:R-:W-:Y:S01]  /*9af0*/  IMAD.MOV.U32 R8, RZ, RZ, R7 ;  /* 0x000000ffff087224 */ /* 0x000fe200078e0007 */
[----:B------:R-:W-:-:S03]  /*9b00*/  IADD3 R7, R2, 0x11, RZ ;  /* 0x0000001102077810 */ /* 0x000fc60007ffe0ff */
[----:B------:R1:W-:Y:S02]  /*9b10*/  I2F R44, R8 ;  /* 0x00000008002c7306 */ /* 0x0003e40000201400 */
[--C-:B------:R-:W-:Y:S02]  /*9b20*/  IMAD.IADD R9, R207, 0x1, -R7.reuse ;  /* 0x00000001cf097824 */ /* 0x100fe400078e0a07 */
[----:B------:R-:W-:-:S03]  /*9b30*/  IMAD.IADD R10, R209, 0x1, -R7 ;  /* 0x00000001d10a7824 */ /* 0x000fc600078e0a07 */
[----:B------:R-:W-:Y:S02]  /*9b40*/  IABS R9, R9 ;  /* 0x0000000900097213 */ /* 0x000fe40000000000 */
[----:B------:R-:W-:Y:S02]  /*9b50*/  IABS R10, R10 ;  /* 0x0000000a000a7213 */ /* 0x000fe40000000000 */
[----:B------:R-:W-:Y:S01]  /*9b60*/  I2F R36, R9 ;  /* 0x0000000900247306 */ /* 0x000fe20000201400 */
[----:B-1----:R-:W-:-:S07]  /*9b70*/  IMAD.IADD R8, R210, 0x1, -R7 ;  /* 0x00000001d2087824 */ /* 0x002fce00078e0a07 */
[----:B------:R-:W-:Y:S01]  /*9b80*/  I2F R181, R10 ;  /* 0x0000000a00b57306 */ /* 0x000fe20000201400 */
[----:B------:R-:W-:-:S07]  /*9b90*/  IABS R8, R8 ;  /* 0x0000000800087213 */ /* 0x000fce0000000000 */
[----:B------:R1:W-:Y:S02]  /*9ba0*/  I2F R37, R8 ;  /* 0x0000000800257306 */ /* 0x0003e40000201400 */
[----:B-1----:R-:W-:-:S05]  /*9bb0*/  IMAD.IADD R8, R205, 0x1, -R7 ;  /* 0x00000001cd087824 */ /* 0x002fca00078e0a07 */
[----:B------:R-:W-:-:S05]  /*9bc0*/  IABS R8, R8 ;  /* 0x0000000800087213 */ /* 0x000fca0000000000 */
[----:B------:R-:W-:Y:S01]  /*9bd0*/  IMAD.MOV.U32 R9, RZ, RZ, R8 ;  /* 0x000000ffff097224 */ /* 0x000fe200078e0008 */
[----:B------:R-:W-:-:S03]  /*9be0*/  IADD3 R8, R2, 0x18, RZ ;  /* 0x0000001802087810 */ /* 0x000fc60007ffe0ff */
[----:B------:R1:W-:Y:S02]  /*9bf0*/  I2F R218, R9 ;  /* 0x0000000900da7306 */ /* 0x0003e40000201400 */
[--C-:B------:R-:W-:Y:S02]  /*9c00*/  IMAD.IADD R11, R207, 0x1, -R8.reuse ;  /* 0x00000001cf0b7824 */ /* 0x100fe400078e0a08 */
[----:B-1----:R-:W-:-:S05]  /*9c10*/  IMAD.IADD R9, R210, 0x1, -R8 ;  /* 0x00000001d2097824 */ /* 0x002fca00078e0a08 */
[----:B------:R-:W-:-:S05]  /*9c20*/  IABS R9, R9 ;  /* 0x0000000900097213 */ /* 0x000fca0000000000 */
[----:B------:R-:W-:Y:S01]  /*9c30*/  IMAD.MOV.U32 R10, RZ, RZ, R9 ;  /* 0x000000ffff0a7224 */ /* 0x000fe200078e0009 */
[----:B------:R-:W-:Y:S02]  /*9c40*/  IABS R9, R11 ;  /* 0x0000000b00097213 */ /* 0x000fe40000000000 */
[----:B------:R-:W-:Y:S01]  /*9c50*/  IADD3 R11, R2, 0x20, RZ ;  /* 0x00000020020b7810 */ /* 0x000fe20007ffe0ff */
[----:B------:R1:W-:Y:S08]  /*9c60*/  I2F R53, R10 ;  /* 0x0000000a00357306 */ /* 0x0003f00000201400 */
[----:B------:R2:W-:Y:S01]  /*9c70*/  I2F R150, R9 ;  /* 0x0000000900967306 */ /* 0x0005e20000201400 */
[----:B-1----:R-:W-:-:S05]  /*9c80*/  IMAD.IADD R10, R205, 0x1, -R8 ;  /* 0x00000001cd0a7824 */ /* 0x002fca00078e0a08 */
[----:B------:R-:W-:Y:S01]  /*9c90*/  IABS R6, R10 ;  /* 0x0000000a00067213 */ /* 0x000fe20000000000 */
[----:B------:R-:W-:-:S04]  /*9ca0*/  IMAD.IADD R10, R209, 0x1, -R8 ;  /* 0x00000001d10a7824 */ /* 0x000fc800078e0a08 */
[----:B--2---:R-:W-:Y:S01]  /*9cb0*/  IMAD.MOV.U32 R9, RZ, RZ, R6 ;  /* 0x000000ffff097224 */ /* 0x004fe200078e0006 */
[----:B------:R-:W-:Y:S01]  /*9cc0*/  IABS R6, R10 ;  /* 0x0000000a00067213 */ /* 0x000fe20000000000 */
[----:B------:R-:W-:Y:S02]  /*9cd0*/  IMAD.IADD R10, R210, 0x1, -R12 ;  /* 0x00000001d20a7824 */ /* 0x000fe400078e0a0c */
        /* <DEDUP_REMOVED lines=26> */
[----:B------:R-:W-:Y:S02]  /*9e80*/  IABS R6, R10 ;  /* 0x0000000a00067213 */ /* 0x000fe40000000000 */
[----:B------:R-:W-:Y:S01]  /*9e90*/  IADD3 R10, R2, 0x21, RZ ;  /* 0x00000021020a7810 */ /* 0x000fe20007ffe0ff */
[----:B------:R1:W-:Y:S04]  /*9ea0*/  I2F R165, R9 ;  /* 0x0000000900a57306 */ /* 0x0003e80000201400 */
[----:B------:R-:W-:Y:S02]  /*9eb0*/  IMAD.IADD R13, R210, 0x1, -R10 ;  /* 0x00000001d20d7824 */ /* 0x000fe400078e0a0a */
[----:B-1----:R-:W-:-:S02]  /*9ec0*/  IMAD.MOV.U32 R9, RZ, RZ, R6 ;  /* 0x000000ffff097224 */ /* 0x002fc400078e0006 */
[----:B------:R-:W-:Y:S02]  /*9ed0*/  IMAD.IADD R6, R209, 0x1, -R11 ;  /* 0x00000001d1067824 */ /* 0x000fe400078e0a0b */
[----:B------:R1:W-:Y:S03]  /*9ee0*/  I2F R187, R9 ;  /* 0x0000000900bb7306 */ /* 0x0003e60000201400 */
        /* <DEDUP_REMOVED lines=10> */
[----:B------:R-:W-:-:S03]  /*9f90*/  IABS R6, R13 ;  /* 0x0000000d00067213 */ /* 0x000fc60000000000 */
[----:B------:R1:W-:Y:S02]  /*9fa0*/  I2F R184, R9 ;  /* 0x0000000900b87306 */ /* 0x0003e40000201400 */
[----:B------:R-:W-:Y:S02]  /*9fb0*/  IMAD.MOV.U32 R13, RZ, RZ, R6 ;  /* 0x000000ffff0d7224 */ /* 0x000fe400078e0006 */
[----:B------:R-:W-:-:S04]  /*9fc0*/  IMAD.IADD R6, R209, 0x1, -R10 ;  /* 0x00000001d1067824 */ /* 0x000fc800078e0a0a */
[----:B------:R2:W-:Y:S01]  /*9fd0*/  I2F R221, R13 ;  /* 0x0000000d00dd7306 */ /* 0x0005e20000201400 */
[----:B------:R-:W-:Y:S02]  /*9fe0*/  IABS R6, R6 ;  /* 0x0000000600067213 */ /* 0x000fe40000000000 */
[----:B-1----:R-:W-:-:S05]  /*9ff0*/  IADD3 R9, R2, 0x28, RZ ;  /* 0x0000002802097810 */ /* 0x002fca0007ffe0ff */
[----:B------:R-:W-:Y:S02]  /*a000*/  IMAD.IADD R14, R210, 0x1, -R9 ;  /* 0x00000001d20e7824 */ /* 0x000fe400078e0a09 */
[----:B--2---:R-:W-:-:S03]  /*a010*/  IMAD.MOV.U32 R13, RZ, RZ, R6 ;  /* 0x000000ffff0d7224 */ /* 0x004fc600078e0006 */
[----:B------:R-:W-:Y:S01]  /*a020*/  IABS R6, R14 ;  /* 0x0000000e00067213 */ /* 0x000fe20000000000 */
[----:B------:R-:W-:Y:S01]  /*a030*/  FMUL.FTZ R14, R77, c[0x0][0x2ec] ;  /* 0x0000bb004d0e7a20 */ /* 0x000fe20000410000 */
[----:B------:R1:W-:Y:S08]  /*a040*/  I2F R220, R13 ;  /* 0x0000000d00dc7306 */ /* 0x0003f00000201400 */
[----:B------:R2:W-:Y:S01]  /*a050*/  I2F R219, R6 ;  /* 0x0000000600db7306 */ /* 0x0005e20000201400 */
[----:B-1----:R-:W-:-:S07]  /*a060*/  FMUL.FTZ R13, R78, c[0x0][0x2ec] ;  /* 0x0000bb004e0d7a20 */ /* 0x002fce0000410000 */
[----:B------:R1:W-:Y:S01]  /*a070*/  MUFU.TANH R34, R14 ;  /* 0x0000000e00227308 */ /* 0x0003e20000002400 */
[----:B--2---:R-:W-:-:S07]  /*a080*/  FMUL.FTZ R6, R76, c[0x0][0x2ec] ;  /* 0x0000bb004c067a20 */ /* 0x004fce0000410000 */
[----:B------:R-:W2:Y:S08]  /*a090*/  MUFU.TANH R13, R13 ;  /* 0x0000000d000d7308 */ /* 0x000eb00000002400 */
[----:B------:R-:W3:Y:S01]  /*a0a0*/  MUFU.TANH R6, R6 ;  /* 0x0000000600067308 */ /* 0x000ee20000002400 */
[----:B-1----:R-:W-:Y:S02]  /*a0b0*/  FMUL.FTZ R14, R144, c[0x0][0x2ec] ;  /* 0x0000bb00900e7a20 */ /* 0x002fe40000410000 */
[----:B------:R-:W-:-:S02]  /*a0c0*/  IMAD.MOV.U32 R144, RZ, RZ, R67 ;  /* 0x000000ffff907224 */ /* 0x000fc400078e0043 */
[----:B--2---:R-:W-:-:S03]  /*a0d0*/  FFMA.FTZ R28, R178, -UR20, R13 ;  /* 0x80000014b21c7c23 */ /* 0x004fc6000801000d */
[----:B------:R1:W2:Y:S01]  /*a0e0*/  MUFU.TANH R15, R14 ;  /* 0x0000000e000f7308 */ /* 0x0002a20000002400 */
[----:B------:R-:W-:Y:S01]  /*a0f0*/  FMUL.FTZ R13, R79, c[0x0][0x2ec] ;  /* 0x0000bb004f0d7a20 */ /* 0x000fe20000410000 */
[----:B------:R-:W-:Y:S01]  /*a100*/  FSEL R164, R28, -INF , !P0 ;  /* 0xff8000001ca47808 */ /* 0x000fe20004000000 */
[----:B------:R-:W-:Y:S01]  /*a110*/  FMUL.FTZ R28, R62, c[0x0][0x2ec] ;  /* 0x0000bb003e1c7a20 */ /* 0x000fe20000410000 */
[----:B------:R-:W-:Y:S01]  /*a120*/  BAR.SYNC.DEFER_BLOCKING 0x0 ;  /* 0x0000000000007b1d */ /* 0x000fe20000010000 */
[----:B---3--:R-:W-:Y:S01]  /*a130*/  FFMA.FTZ R29, R180, -UR20, R6 ;  /* 0x80000014b41d7c23 */ /* 0x008fe20008010006 */
[----:B------:R-:W-:Y:S01]  /*a140*/  ISETP.GE.AND P0, PT, R2, R211, PT ;  /* 0x000000d30200720c */ /* 0x000fe20003f06270 */
[----:B------:R-:W-:Y:S02]  /*a150*/  FMUL.FTZ R6, R146, c[0x0][0x2ec] ;  /* 0x0000bb0092067a20 */ /* 0x000fe40000410000 */
[----:B------:R-:W-:Y:S01]  /*a160*/  IMAD.MOV.U32 R180, RZ, RZ, R49 ;  /* 0x000000ffffb47224 */ /* 0x000fe200078e0031 */
[----:B------:R-:W-:Y:S01]  /*a170*/  MUFU.TANH R33, R13 ;  /* 0x0000000d00217308 */ /* 0x000fe20000002400 */
[----:B------:R-:W-:Y:S01]  /*a180*/  FSEL R76, R29, -INF , !P1 ;  /* 0xff8000001d4c7808 */ /* 0x000fe20004800000 */
[----:B------:R-:W-:Y:S01]  /*a190*/  IMAD.MOV.U32 R146, RZ, RZ, R50 ;  /* 0x000000ffff927224 */ /* 0x000fe200078e0032 */
[C---:B------:R-:W-:Y:S01]  /*a1a0*/  ISETP.GE.AND P1, PT, R2.reuse, R212, PT ;  /* 0x000000d40200720c */ /* 0x040fe20003f26270 */
[----:B-1----:R-:W-:Y:S01]  /*a1b0*/  IMAD.IADD R14, R205, 0x1, -R9 ;  /* 0x00000001cd0e7824 */ /* 0x002fe200078e0a09 */
[C---:B------:R-:W-:Y:S01]  /*a1c0*/  ISETP.LT.OR P0, PT, R2.reuse, R203, P0 ;  /* 0x000000cb0200720c */ /* 0x040fe20000701670 */
[----:B--2---:R-:W-:Y:S01]  /*a1d0*/  FFMA.FTZ R15, R179, -UR20, R15 ;  /* 0x80000014b30f7c23 */ /* 0x004fe2000801000f */
[----:B------:R-:W-:Y:S01]  /*a1e0*/  ISETP.LT.OR P1, PT, R2, R204, P1 ;  /* 0x000000cc0200720c */ /* 0x000fe20000f21670 */
[----:B------:R1:W2:Y:S01]  /*a1f0*/  MUFU.TANH R32, R6 ;  /* 0x0000000600207308 */ /* 0x0002a20000002400 */
[----:B------:R-:W-:-:S02]  /*a200*/  IMAD.MOV.U32 R62, RZ, RZ, R228 ;  /* 0x000000ffff3e7224 */ /* 0x000fc400078e00e4 */
[----:B------:R-:W-:-:S05]  /*a210*/  IMAD.MOV.U32 R179, RZ, RZ, R35 ;  /* 0x000000ffffb37224 */ /* 0x000fca00078e0023 */
[----:B------:R-:W-:Y:S01]  /*a220*/  MUFU.TANH R28, R28 ;  /* 0x0000001c001c7308 */ /* 0x000fe20000002400 */
[----:B-1----:R-:W-:-:S05]  /*a230*/  IMAD.IADD R6, R207, 0x1, -R9 ;  /* 0x00000001cf067824 */ /* 0x002fca00078e0a09 */
[----:B------:R-:W-:-:S05]  /*a240*/  IABS R6, R6 ;  /* 0x0000000600067213 */ /* 0x000fca0000000000 */
[----:B------:R-:W-:Y:S01]  /*a250*/  IMAD.MOV.U32 R13, RZ, RZ, R6 ;  /* 0x000000ffff0d7224 */ /* 0x000fe200078e0006 */
[----:B------:R-:W-:Y:S01]  /*a260*/  IABS R6, R14 ;  /* 0x0000000e00067213 */ /* 0x000fe20000000000 */
[----:B------:R-:W-:Y:S02]  /*a270*/  FFMA.FTZ R14, R176, -UR20, R34 ;  /* 0x80000014b00e7c23 */ /* 0x000fe40008010022 */
[----:B------:R1:W-:Y:S01]  /*a280*/  I2F R79, R13 ;  /* 0x0000000d004f7306 */ /* 0x0003e20000201400 */
[----:B------:R-:W-:Y:S02]  /*a290*/  FMUL.FTZ R34, R60, c[0x0][0x2ec] ;  /* 0x0000bb003c227a20 */ /* 0x000fe40000410000 */
[----:B------:R-:W-:Y:S02]  /*a2a0*/  FSEL R156, R14, -INF , !P6 ;  /* 0xff8000000e9c7808 */ /* 0x000fe40007000000 */
[----:B------:R-:W-:Y:S02]  /*a2b0*/  ISETP.LT.OR P6, PT, R5, R206, P4 ;  /* 0x000000ce0500720c */ /* 0x000fe400027c1670 */
[----:B------:R-:W-:Y:S01]  /*a2c0*/  LOP3.LUT P4, RZ, R0, 0x8, RZ, 0xc0, !PT ;  /* 0x0000000800ff7812 */ /* 0x000fe2000788c0ff */
[----:B------:R2:W-:Y:S01]  /*a2d0*/  I2F R178, R6 ;  /* 0x0000000600b27306 */ /* 0x0005e20000201400 */
[----:B-1----:R-:W-:-:S07]  /*a2e0*/  FMUL.FTZ R13, R145, c[0x0][0x2ec] ;  /* 0x0000bb00910d7a20 */ /* 0x002fce0000410000 */
[----:B------:R-:W1:Y:S01]  /*a2f0*/  MUFU.TANH R29, R34 ;  /* 0x00000022001d7308 */ /* 0x000e620000002400 */
[----:B--2---:R-:W-:-:S07]  /*a300*/  FFMA.FTZ R6, R177, -UR20, R32 ;  /* 0x80000014b1067c23 */ /* 0x004fce0008010020 */
[----:B------:R2:W3:Y:S01]  /*a310*/  MUFU.TANH R32, R13 ;  /* 0x0000000d00207308 */ /* 0x0004e20000002400 */
[----:B------:R-:W-:Y:S01]  /*a320*/  IMAD.MOV.U32 R177, RZ, RZ, R229 ;  /* 0x000000ffffb17224 */ /* 0x000fe200078e00e5 */
[----:B------:R-:W-:Y:S01]  /*a330*/  FSEL R78, R6, -INF , !P0 ;  /* 0xff800000064e7808 */ /* 0x000fe20004000000 */
[----:B------:R-:W-:Y:S01]  /*a340*/  FMUL.FTZ R6, R61, c[0x0][0x2ec] ;  /* 0x0000bb003d067a20 */ /* 0x000fe20000410000 */
[----:B------:R-:W-:Y:S01]  /*a350*/  ISETP.GE.AND P0, PT, R5, R211, PT ;  /* 0x000000d30500720c */ /* 0x000fe20003f06270 */
[----:B-1----:R-:W-:-:S03]  /*a360*/  FFMA.FTZ R14, R169, -UR20, R29 ;  /* 0x80000014a90e7c23 */ /* 0x002fc6000801001d */
[----:B------:R3:W1:Y:S01]  /*a370*/  MUFU.TANH R34, R6 ;  /* 0x0000000600227308 */ /* 0x0006620000002400 */
[----:B------:R-:W-:Y:S01]  /*a380*/  ISETP.LT.OR P3, PT, R5, R203, P0 ;  /* 0x000000cb0500720c */ /* 0x000fe20000761670 */
[----:B------:R-:W-:Y:S01]  /*a390*/  IMAD.MOV.U32 R169, RZ, RZ, R47 ;  /* 0x000000ffffa97224 */ /* 0x000fe200078e002f */
[----:B------:R-:W-:Y:S02]  /*a3a0*/  ISETP.GE.AND P0, PT, R4, R211, PT ;  /* 0x000000d30400720c */ /* 0x000fe40003f06270 */
[----:B------:R-:W-:Y:S01]  /*a3b0*/  FSEL R148, R14, -INF , !P6 ;  /* 0xff8000000e947808 */ /* 0x000fe20007000000 */
[----:B------:R-:W-:Y:S01]  /*a3c0*/  FMUL.FTZ R14, R154, c[0x0][0x2ec] ;  /* 0x0000bb009a0e7a20 */ /* 0x000fe20000410000 */
[----:B------:R-:W-:Y:S01]  /*a3d0*/  ISETP.LT.OR P0, PT, R4, R203, P0 ;  /* 0x000000cb0400720c */ /* 0x000fe20000701670 */
[----:B--2---:R-:W-:Y:S01]  /*a3e0*/  FFMA.FTZ R13, R75, -UR20, R33 ;  /* 0x800000144b0d7c23 */ /* 0x004fe20008010021 */
[----:B------:R-:W-:Y:S01]  /*a3f0*/  FSEL R75, R15, -INF , !P1 ;  /* 0xff8000000f4b7808 */ /* 0x000fe20004800000 */
[----:B------:R-:W-:Y:S01]  /*a400*/  FMUL.FTZ R33, R147, c[0x0][0x2ec] ;  /* 0x0000bb0093217a20 */ /* 0x000fe20000410000 */
[----:B------:R-:W-:Y:S01]  /*a410*/  ISETP.GE.AND P1, PT, R5, R212, PT ;  /* 0x000000d40500720c */ /* 0x000fe20003f26270 */
[----:B------:R-:W-:Y:S01]  /*a420*/  FMUL.FTZ R15, R40, c[0x0][0x2ec] ;  /* 0x0000bb00280f7a20 */ /* 0x000fe20000410000 */
[----:B------:R-:W-:Y:S01]  /*a430*/  FSEL R176, R13, -INF , !P5 ;  /* 0xff8000000db07808 */ /* 0x000fe20006800000 */
[----:B------:R-:W-:Y:S01]  /*a440*/  FFMA.FTZ R13, R168, -UR20, R28 ;  /* 0x80000014a80d7c23 */ /* 0x000fe2000801001c */
[C---:B------:R-:W-:Y:S01]  /*a450*/  ISETP.LT.OR P1, PT, R5.reuse, R204, P1 ;  /* 0x000000cc0500720c */ /* 0x040fe20000f21670 */
[----:B------:R-:W2:Y:S01]  /*a460*/  MUFU.TANH R33, R33 ;  /* 0x0000002100217308 */ /* 0x000ea20000002400 */
[----:B------:R-:W-:Y:S01]  /*a470*/  ISETP.LT.OR P5, PT, R5, R208, P2 ;  /* 0x000000d00500720c */ /* 0x000fe200017a1670 */
[----:B---3--:R-:W-:Y:S01]  /*a480*/  FFMA.FTZ R6, R171, -UR20, R32 ;  /* 0x80000014ab067c23 */ /* 0x008fe20008010020 */
[C---:B------:R-:W-:Y:S01]  /*a490*/  LOP3.LUT P2, RZ, R0.reuse, 0x4, RZ, 0xc0, !PT ;  /* 0x0000000400ff7812 */ /* 0x040fe2000784c0ff */
[----:B------:R-:W-:Y:S01]  /*a4a0*/  FMUL.FTZ R5, R63, c[0x0][0x2ec] ;  /* 0x0000bb003f057a20 */ /* 0x000fe20000410000 */
[----:B------:R-:W-:Y:S01]  /*a4b0*/  LOP3.LUT R0, R0, 0xfffffffd, RZ, 0xc0, !PT ;  /* 0xfffffffd00007812 */ /* 0x000fe200078ec0ff */
[----:B------:R-:W-:Y:S01]  /*a4c0*/  FMUL.FTZ R28, R42, c[0x0][0x2ec] ;  /* 0x0000bb002a1c7a20 */ /* 0x000fe20000410000 */
[----:B------:R-:W-:Y:S01]  /*a4d0*/  FSEL R67, R6, -INF , !P4 ;  /* 0xff80000006437808 */ /* 0x000fe20006000000 */
[----:B------:R2:W-:Y:S01]  /*a4e0*/  MUFU.TANH R32, R5 ;  /* 0x0000000500207308 */ /* 0x0005e20000002400 */
[----:B------:R-:W-:Y:S01]  /*a4f0*/  ISETP.GE.AND P4, PT, R4, R214, PT ;  /* 0x000000d60400720c */ /* 0x000fe20003f86270 */
[----:B------:R-:W-:Y:S01]  /*a500*/  IMAD.MOV.U32 R63, RZ, RZ, R216 ;  /* 0x000000ffff3f7224 */ /* 0x000fe200078e00d8 */
[----:B------:R-:W-:Y:S01]  /*a510*/  FSEL R167, R13, -INF , !P5 ;  /* 0xff8000000da77808 */ /* 0x000fe20006800000 */
[----:B-1----:R-:W-:Y:S01]  /*a520*/  FFMA.FTZ R13, R161, -UR20, R34 ;  /* 0x80000014a10d7c23 */ /* 0x002fe20008010022 */
[----:B------:R-:W-:Y:S01]  /*a530*/  @P1 LOP3.LUT R0, R0, 0x2, RZ, 0xfc, !PT ;  /* 0x0000000200001812 */ /* 0x000fe200078efcff */
[----:B------:R-:W-:Y:S01]  /*a540*/  IMAD.MOV.U32 R171, RZ, RZ, R217 ;  /* 0x000000ffffab7224 */ /* 0x000fe200078e00d9 */
[C---:B------:R-:W-:Y:S01]  /*a550*/  ISETP.GE.AND P1, PT, R4.reuse, R212, PT ;  /* 0x000000d40400720c */ /* 0x040fe20003f26270 */
[----:B------:R-:W-:Y:S01]  /*a560*/  MUFU.TANH R6, R28 ;  /* 0x0000001c00067308 */ /* 0x000fe20000002400 */
[C---:B------:R-:W-:Y:S01]  /*a570*/  ISETP.LT.OR P6, PT, R4.reuse, R206, P4 ;  /* 0x000000ce0400720c */ /* 0x040fe200027c1670 */
[----:B------:R-:W-:Y:S01]  /*a580*/  IMAD.MOV.U32 R168, RZ, RZ, R46 ;  /* 0x000000ffffa87224 */ /* 0x000fe200078e002e */
[----:B------:R-:W-:Y:S01]  /*a590*/  ISETP.LT.OR P1, PT, R4, R204, P1 ;  /* 0x000000cc0400720c */ /* 0x000fe20000f21670 */
[----:B------:R-:W-:Y:S01]  /*a5a0*/  IMAD.MOV.U32 R147, RZ, RZ, R51 ;  /* 0x000000ffff937224 */ /* 0x000fe200078e0033 */
[C---:B------:R-:W-:Y:S01]  /*a5b0*/  LOP3.LUT P4, RZ, R0.reuse, 0x2, RZ, 0xc0, !PT ;  /* 0x0000000200ff7812 */ /* 0x040fe2000788c0ff */
[----:B------:R-:W-:Y:S01]  /*a5c0*/  IMAD.MOV.U32 R154, RZ, RZ, R63 ;  /* 0x000000ffff9a7224 */ /* 0x000fe200078e003f */
[----:B------:R-:W-:Y:S01]  /*a5d0*/  LOP3.LUT R0, R0, 0xfffffff7, RZ, 0xc0, !PT ;  /* 0xfffffff700007812 */ /* 0x000fe200078ec0ff */
[----:B--2---:R-:W-:Y:S01]  /*a5e0*/  FFMA.FTZ R5, R170, -UR20, R33 ;  /* 0x80000014aa057c23 */ /* 0x004fe20008010021 */
[----:B------:R-:W1:Y:S01]  /*a5f0*/  MUFU.TANH R15, R15 ;  /* 0x0000000f000f7308 */ /* 0x000e620000002400 */
[----:B------:R-:W-:Y:S01]  /*a600*/  FSEL R145, R13, -INF , !P6 ;  /* 0xff8000000d917808 */ /* 0x000fe20007000000 */
[----:B------:R-:W-:-:S02]  /*a610*/  IMAD.MOV.U32 R170, RZ, RZ, R223 ;  /* 0x000000ffffaa7224 */ /* 0x000fc400078e00df */
[----:B------:R-:W-:Y:S01]  /*a620*/  FSEL R77, R5, -INF , !P2 ;  /* 0xff800000054d7808 */ /* 0x000fe20005000000 */
[----:B------:R-:W-:Y:S01]  /*a630*/  FMUL.FTZ R5, R41, c[0x0][0x2ec] ;  /* 0x0000bb0029057a20 */ /* 0x000fe20000410000 */
[-C--:B------:R-:W-:Y:S01]  /*a640*/  ISETP.GE.AND P2, PT, R4, R213.reuse, PT ;  /* 0x000000d50400720c */ /* 0x080fe20003f46270 */
[----:B------:R-:W-:Y:S01]  /*a650*/  IMAD.MOV.U32 R161, RZ, RZ, R170 ;  /* 0x000000ffffa17224 */ /* 0x000fe200078e00aa */
[----:B------:R-:W-:Y:S01]  /*a660*/  @P1 LOP3.LUT R0, R0, 0x8, RZ, 0xfc, !PT ;  /* 0x0000000800001812 */ /* 0x000fe200078efcff */
[----:B------:R1:W-:Y:S01]  /*a670*/  MUFU.TANH R29, R5 ;  /* 0x00000005001d7308 */ /* 0x0003e20000002400 */
[----:B------:R-:W-:Y:S01]  /*a680*/  ISETP.LT.OR P5, PT, R4, R208, P2 ;  /* 0x000000d00400720c */ /* 0x000fe200017a1670 */
[----:B------:R-:W-:Y:S01]  /*a690*/  FMUL.FTZ R4, R43, c[0x0][0x2ec] ;  /* 0x0000bb002b047a20 */ /* 0x000fe20000410000 */
[----:B------:R-:W-:Y:S01]  /*a6a0*/  LOP3.LUT R0, R0, 0xfffffffb, RZ, 0xc0, !PT ;  /* 0xfffffffb00007812 */ /* 0x000fe200078ec0ff */
[----:B------:R-:W-:Y:S01]  /*a6b0*/  IMAD.MOV.U32 R170, RZ, RZ, R147 ;  /* 0x000000ffffaa7224 */ /* 0x000fe200078e0093 */
[C---:B------:R-:W-:Y:S01]  /*a6c0*/  ISETP.GE.AND P2, PT, R3.reuse, R213, PT ;  /* 0x000000d50300720c */ /* 0x040fe20003f46270 */
[----:B------:R-:W-:Y:S01]  /*a6d0*/  IMAD.MOV.U32 R147, RZ, RZ, R56 ;  /* 0x000000ffff937224 */ /* 0x000fe200078e0038 */
[----:B------:R-:W-:Y:S01]  /*a6e0*/  @P0 LOP3.LUT R0, R0, 0x4, RZ, 0xfc, !PT ;  /* 0x0000000400000812 */ /* 0x000fe200078efcff */
[----:B------:R2:W-:Y:S01]  /*a6f0*/  MUFU.TANH R28, R4 ;  /* 0x00000004001c7308 */ /* 0x0005e20000002400 */
[----:B------:R-:W-:-:S02]  /*a700*/  ISETP.GE.AND P1, PT, R3, R212, PT ;  /* 0x000000d40300720c */ /* 0x000fc40003f26270 */
[C---:B------:R-:W-:Y:S02]  /*a710*/  ISETP.GE.AND P0, PT, R3.reuse, R211, PT ;  /* 0x000000d30300720c */ /* 0x040fe40003f06270 */
[----:B------:R-:W-:Y:S01]  /*a720*/  ISETP.LT.OR P1, PT, R3, R204, P1 ;  /* 0x000000cc0300720c */ /* 0x000fe20000f21670 */
[----:B-1----:R-:W-:Y:S02]  /*a730*/  FFMA.FTZ R5, R163, -UR20, R15 ;  /* 0x80000014a3057c23 */ /* 0x002fe4000801000f */
[----:B------:R-:W1:Y:S01]  /*a740*/  MUFU.TANH R14, R14 ;  /* 0x0000000e000e7308 */ /* 0x000e620000002400 */
[----:B------:R-:W-:Y:S02]  /*a750*/  IMAD.MOV.U32 R163, RZ, RZ, R45 ;  /* 0x000000ffffa37224 */ /* 0x000fe400078e002d */
[----:B------:R-:W-:Y:S02]  /*a760*/  FSEL R64, R5, -INF , !P4 ;  /* 0xff80000005407808 */ /* 0x000fe40006000000 */
[----:B------:R-:W-:Y:S01]  /*a770*/  ISETP.GE.AND P4, PT, R3, R214, PT ;  /* 0x000000d60300720c */ /* 0x000fe20003f86270 */
[----:B--2---:R-:W-:-:S02]  /*a780*/  FFMA.FTZ R4, R162, -UR20, R6 ;  /* 0x80000014a2047c23 */ /* 0x004fc40008010006 */
[----:B------:R-:W-:Y:S01]  /*a790*/  FMUL.FTZ R6, R152, c[0x0][0x2ec] ;  /* 0x0000bb0098067a20 */ /* 0x000fe20000410000 */
[----:B------:R-:W-:Y:S01]  /*a7a0*/  ISETP.LT.OR P6, PT, R3, R206, P4 ;  /* 0x000000ce0300720c */ /* 0x000fe200027c1670 */
[----:B------:R-:W-:Y:S01]  /*a7b0*/  IMAD.MOV.U32 R152, RZ, RZ, R171 ;  /* 0x000000ffff987224 */ /* 0x000fe200078e00ab */
[----:B------:R-:W-:Y:S01]  /*a7c0*/  FSEL R65, R4, -INF , !P3 ;  /* 0xff80000004417808 */ /* 0x000fe20005800000 */
[----:B------:R2:W3:Y:S01]  /*a7d0*/  MUFU.TANH R15, R6 ;  /* 0x00000006000f7308 */ /* 0x0004e20000002400 */
[----:B------:R-:W-:Y:S01]  /*a7e0*/  FMUL.FTZ R4, R153, c[0x0][0x2ec] ;  /* 0x0000bb0099047a20 */ /* 0x000fe20000410000 */
[----:B------:R-:W-:Y:S01]  /*a7f0*/  ISETP.LT.OR P3, PT, R3, R203, P0 ;  /* 0x000000cb0300720c */ /* 0x000fe20000761670 */
[----:B-1----:R-:W-:Y:S01]  /*a800*/  FFMA.FTZ R13, R38, -UR20, R14 ;  /* 0x80000014260d7c23 */ /* 0x002fe2000801000e */
[----:B------:R-:W-:Y:S01]  /*a810*/  LOP3.LUT P4, RZ, R0, 0x8, RZ, 0xc0, !PT ;  /* 0x0000000800ff7812 */ /* 0x000fe2000788c0ff */
[----:B------:R-:W-:Y:S01]  /*a820*/  FMUL.FTZ R14, R172, c[0x0][0x2ec] ;  /* 0x0000bb00ac0e7a20 */ /* 0x000fe20000410000 */
[----:B------:R-:W-:Y:S01]  /*a830*/  ISETP.GE.AND P0, PT, R7, R211, PT ;  /* 0x000000d30700720c */ /* 0x000fe20003f06270 */
[----:B------:R-:W-:-:S02]  /*a840*/  IMAD.MOV.U32 R153, RZ, RZ, R66 ;  /* 0x000000ffff997224 */ /* 0x000fc400078e0042 */
[----:B------:R-:W-:Y:S01]  /*a850*/  IMAD.MOV.U32 R171, RZ, RZ, R146 ;  /* 0x000000ffffab7224 */ /* 0x000fe200078e0092 */
[----:B------:R-:W-:Y:S01]  /*a860*/  ISETP.LT.OR P0, PT, R7, R203, P0 ;  /* 0x000000cb0700720c */ /* 0x000fe20000701670 */
[----:B------:R-:W1:Y:S01]  /*a870*/  MUFU.TANH R14, R14 ;  /* 0x0000000e000e7308 */ /* 0x000e620000002400 */
[----:B--2---:R-:W-:Y:S02]  /*a880*/  FFMA.FTZ R6, R74, -UR20, R32 ;  /* 0x800000144a067c23 */ /* 0x004fe40008010020 */
[----:B---3--:R-:W-:-:S05]  /*a890*/  FFMA.FTZ R5, R68, -UR20, R15 ;  /* 0x8000001444057c23 */ /* 0x008fca000801000f */
[----:B------:R2:W3:Y:S01]  /*a8a0*/  MUFU.TANH R32, R4 ;  /* 0x0000000400207308 */ /* 0x0004e20000002400 */
[----:B------:R-:W-:Y:S01]  /*a8b0*/  IMAD.MOV.U32 R74, RZ, RZ, R55 ;  /* 0x000000ffff4a7224 */ /* 0x000fe200078e0037 */
[----:B------:R-:W-:Y:S02]  /*a8c0*/  FSEL R157, R6, -INF , !P5 ;  /* 0xff800000069d7808 */ /* 0x000fe40006800000 */
[----:B------:R-:W-:Y:S01]  /*a8d0*/  ISETP.LT.OR P5, PT, R3, R208, P2 ;  /* 0x000000d00300720c */ /* 0x000fe200017a1670 */
[----:B------:R-:W-:Y:S01]  /*a8e0*/  FMUL.FTZ R3, R155, c[0x0][0x2ec] ;  /* 0x0000bb009b037a20 */ /* 0x000fe20000410000 */
[----:B------:R-:W-:Y:S01]  /*a8f0*/  LOP3.LUT P2, RZ, R0, 0x4, RZ, 0xc0, !PT ;  /* 0x0000000400ff7812 */ /* 0x000fe2000784c0ff */
[----:B------:R-:W-:Y:S01]  /*a900*/  IMAD.MOV.U32 R155, RZ, RZ, R58 ;  /* 0x000000ffff9b7224 */ /* 0x000fe200078e003a */
[----:B------:R-:W-:Y:S01]  /*a910*/  IADD3 R6, R2, 0x29, RZ ;  /* 0x0000002902067810 */ /* 0x000fe20007ffe0ff */
[----:B-1----:R-:W-:Y:S01]  /*a920*/  FFMA.FTZ R14, R44, -UR20, R14 ;  /* 0x800000142c0e7c23 */ /* 0x002fe2000801000e */
[----:B------:R-:W-:-:S02]  /*a930*/  FSEL R216, R5, -INF , !P6 ;  /* 0xff80000005d87808 */ /* 0x000fc40007000000 */
[----:B------:R-:W-:Y:S02]  /*a940*/  LOP3.LUT R0, R0, 0xfffffffd, RZ, 0xc0, !PT ;  /* 0xfffffffd00007812 */ /* 0x000fe400078ec0ff */
[----:B------:R-:W-:Y:S01]  /*a950*/  FSEL R229, R13, -INF , !P5 ;  /* 0xff8000000de57808 */ /* 0x000fe20006800000 */
[----:B--2---:R-:W-:Y:S01]  /*a960*/  FFMA.FTZ R4, R160, -UR20, R29 ;  /* 0x80000014a0047c23 */ /* 0x004fe2000801001d */
[----:B------:R-:W-:Y:S01]  /*a970*/  @P1 LOP3.LUT R0, R0, 0x2, RZ, 0xfc, !PT ;  /* 0x0000000200001812 */ /* 0x000fe200078efcff */
[----:B------:R1:W2:Y:S01]  /*a980*/  MUFU.TANH R29, R3 ;  /* 0x00000003001d7308 */ /* 0x0002a20000002400 */
[----:B------:R-:W-:Y:S01]  /*a990*/  ISETP.GE.AND P1, PT, R7, R212, PT ;  /* 0x000000d40700720c */ /* 0x000fe20003f26270 */
[----:B---3--:R-:W-:Y:S01]  /*a9a0*/  FFMA.FTZ R15, R37, -UR20, R32 ;  /* 0x80000014250f7c23 */ /* 0x008fe20008010020 */
[----:B------:R-:W-:Y:S01]  /*a9b0*/  FSEL R60, R4, -INF , !P4 ;  /* 0xff800000043c7808 */ /* 0x000fe20006000000 */
[----:B------:R-:W-:Y:S01]  /*a9c0*/  FMUL.FTZ R4, R174, c[0x0][0x2ec] ;  /* 0x0000bb00ae047a20 */ /* 0x000fe20000410000 */
[----:B------:R-:W-:-:S02]  /*a9d0*/  ISETP.GE.AND P4, PT, R7, R214, PT ;  /* 0x000000d60700720c */ /* 0x000fc40003f86270 */
[C---:B------:R-:W-:Y:S01]  /*a9e0*/  ISETP.LT.OR P1, PT, R7.reuse, R204, P1 ;  /* 0x000000cc0700720c */ /* 0x040fe20000f21670 */
[----:B------:R3:W4:Y:S01]  /*a9f0*/  MUFU.TANH R5, R4 ;  /* 0x0000000400057308 */ /* 0x0007220000002400 */
[----:B------:R-:W-:Y:S02]  /*aa00*/  ISETP.LT.OR P6, PT, R7, R206, P4 ;  /* 0x000000ce0700720c */ /* 0x000fe400027c1670 */
[C---:B------:R-:W-:Y:S02]  /*aa10*/  LOP3.LUT P4, RZ, R0.reuse, 0x2, RZ, 0xc0, !PT ;  /* 0x0000000200ff7812 */ /* 0x040fe4000788c0ff */
[----:B------:R-:W-:Y:S02]  /*aa20*/  LOP3.LUT R0, R0, 0xfffffff7, RZ, 0xc0, !PT ;  /* 0xfffffff700007812 */ /* 0x000fe400078ec0ff */
[----:B------:R-:W-:Y:S01]  /*aa30*/  FSEL R174, R14, -INF , !P4 ;  /* 0xff8000000eae7808 */ /* 0x000fe20006000000 */
[----:B-1----:R-:W-:Y:S01]  /*aa40*/  FFMA.FTZ R3, R69, -UR20, R28 ;  /* 0x8000001445037c23 */ /* 0x002fe2000801001c */
[----:B------:R-:W-:Y:S01]  /*aa50*/  ISETP.GE.AND P4, PT, R8, R214, PT ;  /* 0x000000d60800720c */ /* 0x000fe20003f86270 */
[----:B--2---:R-:W-:Y:S01]  /*aa60*/  FFMA.FTZ R28, R36, -UR20, R29 ;  /* 0x80000014241c7c23 */ /* 0x004fe2000801001d */
[----:B------:R-:W-:-:S02]  /*aa70*/  FSEL R223, R15, -INF , !P6 ;  /* 0xff8000000fdf7808 */ /* 0x000fc40007000000 */
[----:B------:R-:W-:Y:S01]  /*aa80*/  FSEL R61, R3, -INF , !P2 ;  /* 0xff800000033d7808 */ /* 0x000fe20005000000 */
[----:B------:R-:W-:Y:S01]  /*aa90*/  IMAD.IADD R3, R209, 0x1, -R9 ;  /* 0x00000001d1037824 */ /* 0x000fe200078e0a09 */
[----:B------:R-:W-:Y:S01]  /*aaa0*/  ISETP.GE.AND P2, PT, R7, R213, PT ;  /* 0x000000d50700720c */ /* 0x000fe20003f46270 */
[--C-:B---3--:R-:W-:Y:S01]  /*aab0*/  IMAD.IADD R4, R210, 0x1, -R6.reuse ;  /* 0x00000001d2047824 */ /* 0x108fe200078e0a06 */
[----:B------:R-:W-:Y:S01]  /*aac0*/  @P1 LOP3.LUT R0, R0, 0x8, RZ, 0xfc, !PT ;  /* 0x0000000800001812 */ /* 0x000fe200078efcff */
[----:B----4-:R-:W-:Y:S01]  /*aad0*/  FFMA.FTZ R13, R39, -UR20, R5 ;  /* 0x80000014270d7c23 */ /* 0x010fe20008010005 */
[----:B------:R-:W-:Y:S02]  /*aae0*/  IABS R3, R3 ;  /* 0x0000000300037213 */ /* 0x000fe40000000000 */
[----:B------:R-:W-:Y:S01]  /*aaf0*/  ISETP.LT.OR P5, PT, R7, R208, P2 ;  /* 0x000000d00700720c */ /* 0x000fe200017a1670 */
[----:B------:R-:W-:Y:S01]  /*ab00*/  IMAD.IADD R7, R205, 0x1, -R6 ;  /* 0x00000001cd077824 */ /* 0x000fe200078e0a06 */
[----:B------:R1:W-:Y:S01]  /*ab10*/  I2F R57, R3 ;  /* 0x0000000300397306 */ /* 0x0003e20000201400 */
[----:B------:R-:W-:-:S02]  /*ab20*/  IABS R4, R4 ;  /* 0x0000000400047213 */ /* 0x000fc40000000000 */
[----:B------:R-:W-:Y:S02]  /*ab30*/  IADD3 R5, R2, 0x30, RZ ;  /* 0x0000003002057810 */ /* 0x000fe40007ffe0ff */
[----:B------:R-:W-:Y:S02]  /*ab40*/  LOP3.LUT R0, R0, 0xfffffffb, RZ, 0xc0, !PT ;  /* 0xfffffffb00007812 */ /* 0x000fe400078ec0ff */
[----:B------:R-:W-:Y:S01]  /*ab50*/  ISETP.GE.AND P2, PT, R8, R213, PT ;  /* 0x000000d50800720c */ /* 0x000fe20003f46270 */
[----:B------:R2:W-:Y:S01]  /*ab60*/  I2F R52, R4 ;  /* 0x0000000400347306 */ /* 0x0005e20000201400 */
[----:B------:R-:W-:Y:S02]  /*ab70*/  @P0 LOP3.LUT R0, R0, 0x4, RZ, 0xfc, !PT ;  /* 0x0000000400000812 */ /* 0x000fe400078efcff */
[C---:B------:R-:W-:Y:S02]  /*ab80*/  ISETP.GE.AND P1, PT, R8.reuse, R212, PT ;  /* 0x000000d40800720c */ /* 0x040fe40003f26270 */
[----:B------:R-:W-:-:S02]  /*ab90*/  ISETP.GE.AND P0, PT, R8, R211, PT ;  /* 0x000000d30800720c */ /* 0x000fc40003f06270 */
[----:B------:R-:W-:Y:S01]  /*aba0*/  FSEL R217, R13, -INF , !P3 ;  /* 0xff8000000dd97808 */ /* 0x000fe20005800000 */
[--C-:B-1----:R-:W-:Y:S01]  /*abb0*/  IMAD.IADD R3, R207, 0x1, -R6.reuse ;  /* 0x00000001cf037824 */ /* 0x102fe200078e0a06 */
[----:B------:R-:W-:Y:S02]  /*abc0*/  FSEL R228, R28, -INF , !P5 ;  /* 0xff8000001ce47808 */ /* 0x000fe40006800000 */
[C---:B------:R-:W-:Y:S02]  /*abd0*/  ISETP.LT.OR P6, PT, R8.reuse, R206, P4 ;  /* 0x000000ce0800720c */ /* 0x040fe400027c1670 */
[----:B------:R-:W-:Y:S02]  /*abe0*/  IABS R3, R3 ;  /* 0x0000000300037213 */ /* 0x000fe40000000000 */
[C---:B------:R-:W-:Y:S02]  /*abf0*/  ISETP.LT.OR P5, PT, R8.reuse, R208, P2 ;  /* 0x000000d00800720c */ /* 0x040fe400017a1670 */
[C---:B------:R-:W-:Y:S01]  /*ac00*/  ISETP.LT.OR P1, PT, R8.reuse, R204, P1 ;  /* 0x000000cc0800720c */ /* 0x040fe20000f21670 */
[----:B--2---:R-:W-:Y:S01]  /*ac10*/  IMAD.MOV.U32 R4, RZ, RZ, R3 ;  /* 0x000000ffff047224 */ /* 0x004fe200078e0003 */
[----:B------:R-:W-:Y:S01]  /*ac20*/  IABS R3, R7 ;  /* 0x0000000700037213 */ /* 0x000fe20000000000 */
[----:B------:R-:W-:Y:S01]  /*ac30*/  IMAD.IADD R7, R209, 0x1, -R6 ;  /* 0x00000001d1077824 */ /* 0x000fe200078e0a06 */
[----:B------:R-:W-:Y:S01]  /*ac40*/  ISETP.LT.OR P3, PT, R8, R203, P0 ;  /* 0x000000cb0800720c */ /* 0x000fe20000761670 */
[----:B------:R1:W-:Y:S01]  /*ac50*/  I2F R49, R4 ;  /* 0x0000000400317306 */ /* 0x0003e20000201400 */
[----:B------:R-:W-:-:S02]  /*ac60*/  LOP3.LUT P4, RZ, R0, 0x8, RZ, 0xc0, !PT ;  /* 0x0000000800ff7812 */ /* 0x000fc4000788c0ff */
[C---:B------:R-:W-:Y:S02]  /*ac70*/  LOP3.LUT P2, RZ, R0.reuse, 0x4, RZ, 0xc0, !PT ;  /* 0x0000000400ff7812 */ /* 0x040fe4000784c0ff */
[----:B------:R-:W-:Y:S02]  /*ac80*/  LOP3.LUT R0, R0, 0xfffffffd, RZ, 0xc0, !PT ;  /* 0xfffffffd00007812 */ /* 0x000fe400078ec0ff */
[----:B------:R-:W-:Y:S02]  /*ac90*/  ISETP.GE.AND P0, PT, R12, R211, PT ;  /* 0x000000d30c00720c */ /* 0x000fe40003f06270 */
[----:B------:R-:W-:Y:S02]  /*aca0*/  @P1 LOP3.LUT R0, R0, 0x2, RZ, 0xfc, !PT ;  /* 0x0000000200001812 */ /* 0x000fe400078efcff */
[C---:B------:R-:W-:Y:S02]  /*acb0*/  ISETP.GE.AND P1, PT, R12.reuse, R212, PT ;  /* 0x000000d40c00720c */ /* 0x040fe40003f26270 */
[----:B------:R-:W-:-:S02]  /*acc0*/  ISETP.LT.OR P0, PT, R12, R203, P0 ;  /* 0x000000cb0c00720c */ /* 0x000fc40000701670 */
[----:B------:R-:W-:Y:S01]  /*acd0*/  ISETP.LT.OR P1, PT, R12, R204, P1 ;  /* 0x000000cc0c00720c */ /* 0x000fe20000f21670 */
[----:B-1----:R-:W-:Y:S01]  /*ace0*/  IMAD.MOV.U32 R4, RZ, RZ, R3 ;  /* 0x000000ffff047224 */ /* 0x002fe200078e0003 */
[----:B------:R-:W-:Y:S01]  /*acf0*/  IABS R3, R7 ;  /* 0x0000000700037213 */ /* 0x000fe20000000000 */
[----:B------:R-:W-:Y:S02]  /*ad00*/  IMAD.IADD R7, R210, 0x1, -R5 ;  /* 0x00000001d2077824 */ /* 0x000fe400078e0a05 */
        /* <DEDUP_REMOVED lines=10> */
[----:B------:R-:W-:-:S05]  /*adb0*/  IABS R3, R7 ;  /* 0x0000000700037213 */ /* 0x000fca0000000000 */
[----:B------:R1:W-:Y:S01]  /*adc0*/  I2F R40, R4 ;  /* 0x0000000400287306 */ /* 0x0003e20000201400 */
[----:B------:R-:W-:Y:S02]  /*add0*/  IMAD.MOV.U32 R7, RZ, RZ, R3 ;  /* 0x000000ffff077224 */ /* 0x000fe400078e0003 */
[----:B------:R-:W-:-:S05]  /*ade0*/  IMAD.IADD R3, R209, 0x1, -R5 ;  /* 0x00000001d1037824 */ /* 0x000fca00078e0a05 */
[----:B------:R2:W-:Y:S01]  /*adf0*/  I2F R47, R7 ;  /* 0x00000007002f7306 */ /* 0x0005e20000201400 */
[----:B------:R-:W-:Y:S02]  /*ae00*/  IABS R3, R3 ;  /* 0x0000000300037213 */ /* 0x000fe40000000000 */
[----:B-1----:R-:W-:-:S05]  /*ae10*/  IADD3 R4, R2, 0x31, RZ ;  /* 0x0000003102047810 */ /* 0x002fca0007ffe0ff */
[----:B------:R-:W-:Y:S02]  /*ae20*/  IMAD.IADD R8, R210, 0x1, -R4 ;  /* 0x00000001d2087824 */ /* 0x000fe400078e0a04 */
[----:B--2---:R-:W-:-:S03]  /*ae30*/  IMAD.MOV.U32 R7, RZ, RZ, R3 ;  /* 0x000000ffff077224 */ /* 0x004fc600078e0003 */
[----:B------:R-:W-:Y:S01]  /*ae40*/  IABS R3, R8 ;  /* 0x0000000800037213 */ /* 0x000fe20000000000 */
[--C-:B------:R-:W-:Y:S01]  /*ae50*/  IMAD.IADD R8, R205, 0x1, -R4.reuse ;  /* 0x00000001cd087824 */ /* 0x100fe200078e0a04 */
[----:B------:R1:W-:Y:S03]  /*ae60*/  I2F R46, R7 ;  /* 0x00000007002e7306 */ /* 0x0003e60000201400 */
[----:B-1----:R-:W-:Y:S02]  /*ae70*/  IMAD.MOV.U32 R7, RZ, RZ, R3 ;  /* 0x000000ffff077224 */ /* 0x002fe400078e0003 */
[----:B------:R-:W-:-:S03]  /*ae80*/  IMAD.IADD R3, R207, 0x1, -R4 ;  /* 0x00000001cf037824 */ /* 0x000fc600078e0a04 */
[----:B------:R1:W-:Y:S02]  /*ae90*/  I2F R43, R7 ;  /* 0x00000007002b7306 */ /* 0x0003e40000201400 */
[----:B------:R-:W-:-:S05]  /*aea0*/  IABS R3, R3 ;  /* 0x0000000300037213 */ /* 0x000fca0000000000 */
[----:B-1----:R-:W-:Y:S01]  /*aeb0*/  IMAD.MOV.U32 R7, RZ, RZ, R3 ;  /* 0x000000ffff077224 */ /* 0x002fe200078e0003 */
[----:B------:R-:W-:-:S03]  /*aec0*/  IABS R3, R8 ;  /* 0x0000000800037213 */ /* 0x000fc60000000000 */
[----:B------:R1:W-:Y:S02]  /*aed0*/  I2F R39, R7 ;  /* 0x0000000700277306 */ /* 0x0003e40000201400 */
[----:B------:R-:W-:Y:S02]  /*aee0*/  IMAD.MOV.U32 R8, RZ, RZ, R3 ;  /* 0x000000ffff087224 */ /* 0x000fe400078e0003 */
[----:B------:R-:W-:-:S04]  /*aef0*/  IMAD.IADD R3, R209, 0x1, -R4 ;  /* 0x00000001d1037824 */ /* 0x000fc800078e0a04 */
[----:B------:R2:W-:Y:S01]  /*af00*/  I2F R42, R8 ;  /* 0x00000008002a7306 */ /* 0x0005e20000201400 */
[----:B-1----:R-:W-:Y:S02]  /*af10*/  IABS R7, R3 ;  /* 0x0000000300077213 */ /* 0x002fe40000000000 */
[C---:B------:R-:W-:Y:S02]  /*af20*/  IADD3 R3, R2.reuse, 0x38, RZ ;  /* 0x0000003802037810 */ /* 0x040fe40007ffe0ff */
[----:B------:R-:W-:-:S03]  /*af30*/  IADD3 R2, R2, 0x39, RZ ;  /* 0x0000003902027810 */ /* 0x000fc60007ffe0ff */
[----:B------:R-:W-:Y:S02]  /*af40*/  IMAD.IADD R13, R207, 0x1, -R3 ;  /* 0x00000001cf0d7824 */ /* 0x000fe400078e0a03 */
[----:B--2---:R-:W-:Y:S02]  /*af50*/  IMAD.MOV.U32 R8, RZ, RZ, R7 ;  /* 0x000000ffff087224 */ /* 0x004fe400078e0007 */
[----:B------:R-:W-:Y:S02]  /*af60*/  IMAD.IADD R7, R210, 0x1, -R3 ;  /* 0x00000001d2077824 */ /* 0x000fe400078e0a03 */
[----:B------:R1:W-:Y:S03]  /*af70*/  I2F R45, R8 ;  /* 0x00000008002d7306 */ /* 0x0003e60000201400 */
[----:B------:R-:W-:-:S05]  /*af80*/  IABS R7, R7 ;  /* 0x0000000700077213 */ /* 0x000fca0000000000 */
[----:B-1----:R-:W-:Y:S01]  /*af90*/  IMAD.MOV.U32 R8, RZ, RZ, R7 ;  /* 0x000000ffff087224 */ /* 0x002fe200078e0007 */
[----:B------:R-:W-:-:S03]  /*afa0*/  IABS R7, R13 ;  /* 0x0000000d00077213 */ /* 0x000fc60000000000 */
[----:B------:R1:W-:Y:S02]  /*afb0*/  I2F R41, R8 ;  /* 0x0000000800297306 */ /* 0x0003e40000201400 */
[----:B-1----:R-:W-:Y:S02]  /*afc0*/  IMAD.MOV.U32 R8, RZ, RZ, R7 ;  /* 0x000000ffff087224 */ /* 0x002fe400078e0007 */
[----:B------:R-:W-:-:S04]  /*afd0*/  IMAD.IADD R7, R205, 0x1, -R3 ;  /* 0x00000001cd077824 */ /* 0x000fc800078e0a03 */
[----:B------:R1:W-:Y:S01]  /*afe0*/  I2F R38, R8 ;  /* 0x0000000800267306 */ /* 0x0003e20000201400 */
[----:B------:R-:W-:-:S05]  /*aff0*/  IABS R7, R7 ;  /* 0x0000000700077213 */ /* 0x000fca0000000000 */
[----:B------:R-:W-:-:S04]  /*b000*/  IMAD.MOV.U32 R13, RZ, RZ, R7 ;  /* 0x000000ffff0d7224 */ /* 0x000fc800078e0007 */
[----:B------:R2:W-:Y:S01]  /*b010*/  I2F R37, R13 ;  /* 0x0000000d00257306 */ /* 0x0005e20000201400 */
[----:B-1----:R-:W-:-:S05]  /*b020*/  IMAD.IADD R8, R209, 0x1, -R3 ;  /* 0x00000001d1087824 */ /* 0x002fca00078e0a03 */
[----:B------:R-:W-:-:S05]  /*b030*/  IABS R7, R8 ;  /* 0x0000000800077213 */ /* 0x000fca0000000000 */
[----:B------:R-:W-:Y:S02]  /*b040*/  IMAD.MOV.U32 R8, RZ, RZ, R7 ;  /* 0x000000ffff087224 */ /* 0x000fe400078e0007 */
[--C-:B------:R-:W-:Y:S02]  /*b050*/  IMAD.IADD R7, R210, 0x1, -R2.reuse ;  /* 0x00000001d2077824 */ /* 0x100fe400078e0a02 */
[----:B--2---:R-:W-:Y:S01]  /*b060*/  IMAD.IADD R13, R207, 0x1, -R2 ;  /* 0x00000001cf0d7824 */ /* 0x004fe200078e0a02 */
[----:B------:R1:W-:Y:S02]  /*b070*/  I2F R36, R8 ;  /* 0x0000000800247306 */ /* 0x0003e40000201400 */
        /* <DEDUP_REMOVED lines=13> */
[----:B-1----:R-:W-:-:S06]  /*b150*/  FMUL.FTZ R7, R173, c[0x0][0x2ec] ;  /* 0x0000bb00ad077a20 */ /* 0x002fcc0000410000 */
[----:B------:R1:W2:Y:S02]  /*b160*/  MUFU.TANH R8, R7 ;  /* 0x0000000700087308 */ /* 0x0002a40000002400 */
[----:B-1----:R-:W-:Y:S02]  /*b170*/  FMUL.FTZ R7, R175, c[0x0][0x2ec] ;  /* 0x0000bb00af077a20 */ /* 0x002fe40000410000 */
[----:B--2---:R-:W-:-:S04]  /*b180*/  FFMA.FTZ R8, R218, -UR20, R8 ;  /* 0x80000014da087c23 */ /* 0x004fc80008010008 */
[----:B------:R1:W-:Y:S01]  /*b190*/  MUFU.TANH R13, R7 ;  /* 0x00000007000d7308 */ /* 0x0003e20000002400 */
[----:B------:R-:W-:Y:S02]  /*b1a0*/  FSEL R146, R8, -INF , !P4 ;  /* 0xff80000008927808 */ /* 0x000fe40006000000 */
[----:B------:R-:W-:Y:S01]  /*b1b0*/  ISETP.GE.AND P4, PT, R12, R214, PT ;  /* 0x000000d60c00720c */ /* 0x000fe20003f86270 */
[----:B-1----:R-:W-:-:S04]  /*b1c0*/  FMUL.FTZ R7, R224, c[0x0][0x2ec] ;  /* 0x0000bb00e0077a20 */ /* 0x002fc80000410000 */
[----:B------:R1:W2:Y:S02]  /*b1d0*/  MUFU.TANH R14, R7 ;  /* 0x00000007000e7308 */ /* 0x0002a40000002400 */
[----:B-1----:R-:W-:Y:S02]  /*b1e0*/  FMUL.FTZ R7, R225, c[0x0][0x2ec] ;  /* 0x0000bb00e1077a20 */ /* 0x002fe40000410000 */
[----:B--2---:R-:W-:-:S04]  /*b1f0*/  FFMA.FTZ R14, R53, -UR20, R14 ;  /* 0x80000014350e7c23 */ /* 0x004fc8000801000e */
[----:B------:R1:W-:Y:S02]  /*b200*/  MUFU.TANH R54, R7 ;  /* 0x0000000700367308 */ /* 0x0003e40000002400 */
[----:B-1----:R-:W-:-:S06]  /*b210*/  FMUL.FTZ R7, R226, c[0x0][0x2ec] ;  /* 0x0000bb00e2077a20 */ /* 0x002fcc0000410000 */
[----:B------:R1:W-:Y:S02]  /*b220*/  MUFU.TANH R15, R7 ;  /* 0x00000007000f7308 */ /* 0x0003e40000002400 */
[----:B-1----:R-:W-:-:S06]  /*b230*/  FMUL.FTZ R7, R227, c[0x0][0x2ec] ;  /* 0x0000bb00e3077a20 */ /* 0x002fcc0000410000 */
[----:B------:R1:W-:Y:S02]  /*b240*/  MUFU.TANH R51, R7 ;  /* 0x0000000700337308 */ /* 0x0003e40000002400 */
[----:B-1----:R-:W-:Y:S01]  /*b250*/  FMUL.FTZ R7, R163, c[0x0][0x2ec] ;  /* 0x0000bb00a3077a20 */ /* 0x002fe20000410000 */
[----:B------:R-:W-:Y:S01]  /*b260*/  FSEL R163, R14, -INF , !P6 ;  /* 0xff8000000ea37808 */ /* 0x000fe20007000000 */
[----:B------:R-:W-:Y:S01]  /*b270*/  FMUL.FTZ R14, R237, c[0x0][0x2ec] ;  /* 0x0000bb00ed0e7a20 */ /* 0x000fe20000410000 */
[----:B------:R-:W-:-:S03]  /*b280*/  ISETP.LT.OR P6, PT, R12, R206, P4 ;  /* 0x000000ce0c00720c */ /* 0x000fc600027c1670 */
[----:B------:R1:W2:Y:S01]  /*b290*/  MUFU.TANH R34, R7 ;  /* 0x0000000700227308 */ /* 0x0002a20000002400 */
[C---:B------:R-:W-:Y:S02]  /*b2a0*/  LOP3.LUT P4, RZ, R0.reuse, 0x2, RZ, 0xc0, !PT ;  /* 0x0000000200ff7812 */ /* 0x040fe4000788c0ff */
[----:B------:R-:W-:-:S04]  /*b2b0*/  LOP3.LUT R0, R0, 0xfffffff7, RZ, 0xc0, !PT ;  /* 0xfffffff700007812 */ /* 0x000fc800078ec0ff */
[----:B------:R-:W-:Y:S01]  /*b2c0*/  @P1 LOP3.LUT R0, R0, 0x8, RZ, 0xfc, !PT ;  /* 0x0000000800001812 */ /* 0x000fe200078efcff */
[----:B------:R-:W-:Y:S01]  /*b2d0*/  MUFU.TANH R69, R14 ;  /* 0x0000000e00457308 */ /* 0x000fe20000002400 */
[C---:B------:R-:W-:Y:S02]  /*b2e0*/  ISETP.GE.AND P1, PT, R11.reuse, R212, PT ;  /* 0x000000d40b00720c */ /* 0x040fe40003f26270 */
[----:B------:R-:W-:Y:S02]  /*b2f0*/  LOP3.LUT R0, R0, 0xfffffffb, RZ, 0xc0, !PT ;  /* 0xfffffffb00007812 */ /* 0x000fe400078ec0ff */
[----:B------:R-:W-:Y:S02]  /*b300*/  ISETP.LT.OR P1, PT, R11, R204, P1 ;  /* 0x000000cc0b00720c */ /* 0x000fe40000f21670 */
[----:B------:R-:W-:Y:S01]  /*b310*/  @P0 LOP3.LUT R0, R0, 0x4, RZ, 0xfc, !PT ;  /* 0x0000000400000812 */ /* 0x000fe200078efcff */
[----:B-1----:R-:W-:Y:S01]  /*b320*/  FMUL.FTZ R7, R59, c[0x0][0x2ec] ;  /* 0x0000bb003b077a20 */ /* 0x002fe20000410000 */
[----:B------:R-:W-:Y:S01]  /*b330*/  ISETP.GE.AND P0, PT, R11, R211, PT ;  /* 0x000000d30b00720c */ /* 0x000fe20003f06270 */
[----:B--2---:R-:W-:-:S02]  /*b340*/  FFMA.FTZ R8, R159, -UR20, R34 ;  /* 0x800000149f087c23 */ /* 0x004fc40008010022 */
[----:B------:R1:W2:Y:S02]  /*b350*/  MUFU.TANH R59, R7 ;  /* 0x00000007003b7308 */ /* 0x0002a40000002400 */
[----:B-1----:R-:W-:Y:S02]  /*b360*/  FMUL.FTZ R7, R168, c[0x0][0x2ec] ;  /* 0x0000bb00a8077a20 */ /* 0x002fe40000410000 */
[----:B------:R-:W-:Y:S01]  /*b370*/  IMAD.MOV.U32 R168, RZ, RZ, R144 ;  /* 0x000000ffffa87224 */ /* 0x000fe200078e0090 */
[----:B------:R-:W-:-:S03]  /*b380*/  FSEL R144, R8, -INF , !P4 ;  /* 0xff80000008907808 */ /* 0x000fc60006000000 */
[----:B------:R1:W3:Y:S01]  /*b390*/  MUFU.TANH R28, R7 ;  /* 0x00000007001c7308 */ /* 0x0002e20000002400 */
[----:B--2---:R-:W-:Y:S01]  /*b3a0*/  FFMA.FTZ R8, R183, -UR20, R59 ;  /* 0x80000014b7087c23 */ /* 0x004fe2000801003b */
[----:B------:R-:W-:Y:S01]  /*b3b0*/  ISETP.GE.AND P4, PT, R11, R214, PT ;  /* 0x000000d60b00720c */ /* 0x000fe20003f86270 */
[----:B-1----:R-:W-:Y:S02]  /*b3c0*/  FMUL.FTZ R7, R169, c[0x0][0x2ec] ;  /* 0x0000bb00a9077a20 */ /* 0x002fe40000410000 */
[----:B------:R-:W-:-:S03]  /*b3d0*/  IMAD.MOV.U32 R169, RZ, RZ, R62 ;  /* 0x000000ffffa97224 */ /* 0x000fc600078e003e */
[----:B------:R1:W-:Y:S04]  /*b3e0*/  MUFU.TANH R56, R7 ;  /* 0x0000000700387308 */ /* 0x0003e80000002400 */
[----:B------:R-:W-:Y:S01]  /*b3f0*/  HMMA.16816.F32 R24, R24, R230, R168 ;  /* 0x000000e61818723c */ /* 0x000fe200000018a8 */
[----:B-1----:R-:W-:Y:S02]  /*b400*/  FMUL.FTZ R7, R232, c[0x0][0x2ec] ;  /* 0x0000bb00e8077a20 */ /* 0x002fe40000410000 */
[----:B------:R-:W-:Y:S02]  /*b410*/  IMAD.MOV.U32 R232, RZ, RZ, R154 ;  /* 0x000000ffffe87224 */ /* 0x000fe400078e009a */
[----:B------:R1:W2:Y:S11]  /*b420*/  MUFU.TANH R58, R7 ;  /* 0x00000007003a7308 */ /* 0x0002b60000002400 */
[----:B------:R-:W-:Y:S08]  /*b430*/  @!UPT UIADD3 URZ, URZ, URZ, URZ ;  /* 0x0000003f3f3ff290 */ /* 0x000ff0000fffe03f */
[----:B------:R-:W-:Y:S01]  /*b440*/  HMMA.16816.F32 R16, R16, R30, R24 ;  /* 0x0000001e1010723c */ /* 0x000fe20000001818 */
[----:B-1----:R-:W-:Y:S02]  /*b450*/  FMUL.FTZ R7, R233, c[0x0][0x2ec] ;  /* 0x0000bb00e9077a20 */ /* 0x002fe40000410000 */
[----:B------:R-:W-:Y:S02]  /*b460*/  IMAD.MOV.U32 R233, RZ, RZ, R161 ;  /* 0x000000ffffe97224 */ /* 0x000fe400078e00a1 */
[----:B------:R1:W-:Y:S11]  /*b470*/  MUFU.TANH R66, R7 ;  /* 0x0000000700427308 */ /* 0x0003f60000002400 */
[----:B------:R-:W-:Y:S08]  /*b480*/  @!UPT UIADD3 URZ, URZ, URZ, URZ ;  /* 0x0000003f3f3ff290 */ /* 0x000ff0000fffe03f */
[----:B------:R-:W-:Y:S02]  /*b490*/  FMUL.FTZ R16, R16, c[0x0][0x2ec] ;  /* 0x0000bb0010107a20 */ /* 0x000fe40000410000 */
[----:B------:R-:W-:Y:S02]  /*b4a0*/  FMUL.FTZ R17, R17, c[0x0][0x2ec] ;  /* 0x0000bb0011117a20 */ /* 0x000fe40000410000 */
[----:B-1----:R-:W-:Y:S02]  /*b4b0*/  FMUL.FTZ R7, R234, c[0x0][0x2ec] ;  /* 0x0000bb00ea077a20 */ /* 0x002fe40000410000 */
[----:B------:R-:W-:Y:S01]  /*b4c0*/  IMAD.MOV.U32 R234, RZ, RZ, R152 ;  /* 0x000000ffffea7224 */ /* 0x000fe200078e0098 */
[----:B------:R-:W-:Y:S01]  /*b4d0*/  MUFU.TANH R16, R16 ;  /* 0x0000001000107308 */ /* 0x000fe20000002400 */
[----:B------:R-:W-:-:S07]  /*b4e0*/  FMUL.FTZ R18, R18, c[0x0][0x2ec] ;  /* 0x0000bb0012127a20 */ /* 0x000fce0000410000 */
[----:B------:R1:W-:Y:S08]  /*b4f0*/  MUFU.TANH R55, R7 ;  /* 0x0000000700377308 */ /* 0x0003f00000002400 */
[----:B------:R-:W-:Y:S01]  /*b500*/  MUFU.TANH R17, R17 ;  /* 0x0000001100117308 */ /* 0x000fe20000002400 */
[----:B-1----:R-:W-:Y:S02]  /*b510*/  FMUL.FTZ R7, R235, c[0x0][0x2ec] ;  /* 0x0000bb00eb077a20 */ /* 0x002fe40000410000 */
[----:B------:R-:W-:-:S05]  /*b520*/  IMAD.MOV.U32 R235, RZ, RZ, R177 ;  /* 0x000000ffffeb7224 */ /* 0x000fca00078e00b1 */
[----:B------:R1:W-:Y:S02]  /*b530*/  MUFU.TANH R63, R7 ;  /* 0x00000007003f7308 */ /* 0x0003e40000002400 */
[----:B------:R-:W-:Y:S01]  /*b540*/  HMMA.16816.F32 R20, R20, R30, R232 ;  /* 0x0000001e1414723c */ /* 0x000fe200000018e8 */
[----:B-1----:R-:W-:Y:S02]  /*b550*/  FFMA.FTZ R7, R181, -UR20, R13 ;  /* 0x80000014b5077c23 */ /* 0x002fe4000801000d */
[----:B------:R-:W-:-:S04]  /*b560*/  FMUL.FTZ R13, R240, c[0x0][0x2ec] ;  /* 0x0000bb00f00d7a20 */ /* 0x000fc80000410000 */
[----:B------:R1:W4:Y:S11]  /*b570*/  MUFU.TANH R53, R13 ;  /* 0x0000000d00357308 */ /* 0x0003360000002400 */
[----:B------:R-:W-:Y:S06]  /*b580*/  @!UPT UIADD3 URZ, URZ, URZ, URZ ;  /* 0x0000003f3f3ff290 */ /* 0x000fec000fffe03f */
[----:B------:R-:W-:Y:S02]  /*b590*/  FMUL.FTZ R22, R22, c[0x0][0x2ec] ;  /* 0x0000bb0016167a20 */ /* 0x000fe40000410000 */
[----:B------:R-:W-:Y:S02]  /*b5a0*/  FMUL.FTZ R20, R20, c[0x0][0x2ec] ;  /* 0x0000bb0014147a20 */ /* 0x000fe40000410000 */
[----:B------:R-:W-:Y:S02]  /*b5b0*/  FMUL.FTZ R21, R21, c[0x0][0x2ec] ;  /* 0x0000bb0015157a20 */ /* 0x000fe40000410000 */
[----:B------:R-:W-:Y:S01]  /*b5c0*/  MUFU.TANH R22, R22 ;  /* 0x0000001600167308 */ /* 0x000fe20000002400 */
[----:B------:R-:W-:Y:S02]  /*b5d0*/  FMUL.FTZ R23, R23, c[0x0][0x2ec] ;  /* 0x0000bb0017177a20 */ /* 0x000fe40000410000 */
[----:B-1----:R-:W-:Y:S01]  /*b5e0*/  FFMA.FTZ R13, R150, -UR20, R15 ;  /* 0x80000014960d7c23 */ /* 0x002fe2000801000f */
[----:B------:R-:W-:Y:S01]  /*b5f0*/  FSEL R150, R7, -INF , !P2 ;  /* 0xff80000007967808 */ /* 0x000fe20005000000 */
[----:B------:R-:W-:Y:S01]  /*b600*/  FMUL.FTZ R15, R241, c[0x0][0x2ec] ;  /* 0x0000bb00f10f7a20 */ /* 0x000fe20000410000 */
[-C--:B------:R-:W-:Y:S01]  /*b610*/  ISETP.GE.AND P2, PT, R12, R213.reuse, PT ;  /* 0x000000d50c00720c */ /* 0x080fe20003f46270 */
[----:B------:R-:W-:Y:S01]  /*b620*/  FMUL.FTZ R7, R242, c[0x0][0x2ec] ;  /* 0x0000bb00f2077a20 */ /* 0x000fe20000410000 */
[----:B------:R-:W-:Y:S01]  /*b630*/  FSEL R181, R13, -INF , !P5 ;  /* 0xff8000000db57808 */ /* 0x000fe20006800000 */
[----:B------:R-:W1:Y:S01]  /*b640*/  MUFU.TANH R68, R15 ;  /* 0x0000000f00447308 */ /* 0x000e620000002400 */
[----:B------:R-:W-:Y:S01]  /*b650*/  ISETP.LT.OR P5, PT, R12, R208, P2 ;  /* 0x000000d00c00720c */ /* 0x000fe200017a1670 */
[----:B------:R-:W-:Y:S01]  /*b660*/  FMUL.FTZ R12, R236, c[0x0][0x2ec] ;  /* 0x0000bb00ec0c7a20 */ /* 0x000fe20000410000 */
[----:B------:R-:W-:Y:S01]  /*b670*/  ISETP.GE.AND P2, PT, R11, R213, PT ;  /* 0x000000d50b00720c */ /* 0x000fe20003f46270 */
[----:B------:R-:W-:-:S04]  /*b680*/  FFMA.FTZ R13, R151, -UR20, R54 ;  /* 0x80000014970d7c23 */ /* 0x000fc80008010036 */
[----:B------:R5:W-:Y:S01]  /*b690*/  MUFU.TANH R15, R7 ;  /* 0x00000007000f7308 */ /* 0x000be20000002400 */
[----:B------:R-:W-:Y:S01]  /*b6a0*/  FSEL R162, R13, -INF , !P6 ;  /* 0xff8000000da27808 */ /* 0x000fe20007000000 */
[----:B------:R-:W-:Y:S01]  /*b6b0*/  FMUL.FTZ R13, R147, c[0x0][0x2ec] ;  /* 0x0000bb00930d7a20 */ /* 0x000fe20000410000 */
[----:B------:R-:W-:Y:S02]  /*b6c0*/  ISETP.LT.OR P6, PT, R11, R206, P4 ;  /* 0x000000ce0b00720c */ /* 0x000fe400027c1670 */
[----:B------:R-:W-:-:S03]  /*b6d0*/  LOP3.LUT P4, RZ, R0, 0x8, RZ, 0xc0, !PT ;  /* 0x0000000800ff7812 */ /* 0x000fc6000788c0ff */
[----:B------:R-:W-:Y:S01]  /*b6e0*/  MUFU.TANH R20, R20 ;  /* 0x0000001400147308 */ /* 0x000fe20000002400 */
[----:B-----5:R-:W-:-:S07]  /*b6f0*/  FMUL.FTZ R7, R243, c[0x0][0x2ec] ;  /* 0x0000bb00f3077a20 */ /* 0x020fce0000410000 */
[----:B------:R-:W-:Y:S08]  /*b700*/  MUFU.TANH R21, R21 ;  /* 0x0000001500157308 */ /* 0x000ff00000002400 */
[----:B------:R3:W-:Y:S08]  /*b710*/  MUFU.TANH R62, R7 ;  /* 0x00000007003e7308 */ /* 0x0007f00000002400 */
[----:B------:R-:W-:Y:S01]  /*b720*/  MUFU.TANH R23, R23 ;  /* 0x0000001700177308 */ /* 0x000fe20000002400 */
[----:B---3--:R-:W-:-:S07]  /*b730*/  FFMA.FTZ R7, R158, -UR20, R28 ;  /* 0x800000149e077c23 */ /* 0x008fce000801001c */
[----:B------:R3:W-:Y:S02]  /*b740*/  MUFU.TANH R28, R12 ;  /* 0x0000000c001c7308 */ /* 0x0007e40000002400 */
[----:B---3--:R-:W-:Y:S01]  /*b750*/  FFMA.FTZ R12, R149, -UR20, R51 ;  /* 0x80000014950c7c23 */ /* 0x008fe20008010033 */
[----:B------:R-:W-:Y:S01]  /*b760*/  FSEL R149, R7, -INF , !P3 ;  /* 0xff80000007957808 */ /* 0x000fe20005800000 */
[----:B------:R-:W-:Y:S01]  /*b770*/  FMUL.FTZ R7, R238, c[0x0][0x2ec] ;  /* 0x0000bb00ee077a20 */ /* 0x000fe20000410000 */
[C---:B------:R-:W-:Y:S02]  /*b780*/  ISETP.LT.OR P3, PT, R11.reuse, R203, P0 ;  /* 0x000000cb0b00720c */ /* 0x040fe40000761670 */
[----:B------:R-:W-:Y:S01]  /*b790*/  FSEL R173, R12, -INF , !P5 ;  /* 0xff8000000cad7808 */ /* 0x000fe20006800000 */
[----:B------:R3:W-:Y:S01]  /*b7a0*/  MUFU.TANH R14, R7 ;  /* 0x00000007000e7308 */ /* 0x0007e20000002400 */
[----:B------:R-:W-:Y:S01]  /*b7b0*/  ISETP.LT.OR P5, PT, R11, R208, P2 ;  /* 0x000000d00b00720c */ /* 0x000fe200017a1670 */
[----:B------:R-:W-:Y:S01]  /*b7c0*/  FMUL.FTZ R11, R74, c[0x0][0x2ec] ;  /* 0x0000bb004a0b7a20 */ /* 0x000fe20000410000 */
[----:B------:R-:W-:Y:S01]  /*b7d0*/  LOP3.LUT P2, RZ, R0, 0x4, RZ, 0xc0, !PT ;  /* 0x0000000400ff7812 */ /* 0x000fe2000784c0ff */
[----:B--2---:R-:W-:Y:S01]  /*b7e0*/  FFMA.FTZ R12, R166, -UR20, R58 ;  /* 0x80000014a60c7c23 */ /* 0x004fe2000801003a */
[----:B------:R-:W-:-:S02]  /*b7f0*/  LOP3.LUT R0, R0, 0xfffffffd, RZ, 0xc0, !PT ;  /* 0xfffffffd00007812 */ /* 0x000fc400078ec0ff */
[----:B------:R-:W-:Y:S01]  /*b800*/  FSEL R74, R8, -INF , !P4 ;  /* 0xff800000084a7808 */ /* 0x000fe20006000000 */
[----:B------:R2:W-:Y:S01]  /*b810*/  MUFU.TANH R54, R11 ;  /* 0x0000000b00367308 */ /* 0x0005e20000002400 */
[----:B------:R-:W-:Y:S01]  /*b820*/  @P1 LOP3.LUT R0, R0, 0x2, RZ, 0xfc, !PT ;  /* 0x0000000200001812 */ /* 0x000fe200078efcff */
[----:B----4-:R-:W-:Y:S01]  /*b830*/  FFMA.FTZ R8, R187, -UR20, R53 ;  /* 0x80000014bb087c23 */ /* 0x010fe20008010035 */
[C---:B------:R-:W-:Y:S02]  /*b840*/  ISETP.GE.AND P1, PT, R10.reuse, R212, PT ;  /* 0x000000d40a00720c */ /* 0x040fe40003f26270 */
[C---:B------:R-:W-:Y:S02]  /*b850*/  ISETP.GE.AND P4, PT, R10.reuse, R214, PT ;  /* 0x000000d60a00720c */ /* 0x040fe40003f86270 */
[----:B------:R-:W-:Y:S01]  /*b860*/  ISETP.LT.OR P1, PT, R10, R204, P1 ;  /* 0x000000cc0a00720c */ /* 0x000fe20000f21670 */
[----:B---3--:R-:W-:Y:S01]  /*b870*/  FMUL.FTZ R7, R239, c[0x0][0x2ec] ;  /* 0x0000bb00ef077a20 */ /* 0x008fe20000410000 */
[----:B------:R-:W-:Y:S01]  /*b880*/  FSEL R158, R12, -INF , !P6 ;  /* 0xff8000000c9e7808 */ /* 0x000fe20007000000 */
[----:B------:R3:W-:Y:S01]  /*b890*/  MUFU.TANH R58, R13 ;  /* 0x0000000d003a7308 */ /* 0x0007e20000002400 */
[----:B------:R-:W-:-:S02]  /*b8a0*/  ISETP.GE.AND P0, PT, R10, R211, PT ;  /* 0x000000d30a00720c */ /* 0x000fc40003f06270 */
[----:B------:R-:W-:Y:S02]  /*b8b0*/  ISETP.LT.OR P6, PT, R10, R206, P4 ;  /* 0x000000ce0a00720c */ /* 0x000fe400027c1670 */
[C---:B------:R-:W-:Y:S01]  /*b8c0*/  LOP3.LUT P4, RZ, R0.reuse, 0x2, RZ, 0xc0, !PT ;  /* 0x0000000200ff7812 */ /* 0x040fe2000788c0ff */
[----:B--2---:R-:W-:Y:S01]  /*b8d0*/  FFMA.FTZ R11, R165, -UR20, R55 ;  /* 0x80000014a50b7c23 */ /* 0x004fe20008010037 */
[----:B------:R-:W-:Y:S01]  /*b8e0*/  LOP3.LUT R0, R0, 0xfffffff7, RZ, 0xc0, !PT ;  /* 0xfffffff700007812 */ /* 0x000fe200078ec0ff */
[----:B------:R2:W4:Y:S01]  /*b8f0*/  MUFU.TANH R59, R7 ;  /* 0x00000007003b7308 */ /* 0x0005220000002400 */
[----:B------:R-:W-:Y:S02]  /*b900*/  ISETP.LT.OR P0, PT, R10, R203, P0 ;  /* 0x000000cb0a00720c */ /* 0x000fe40000701670 */
[----:B------:R-:W-:Y:S01]  /*b910*/  FSEL R224, R11, -INF , !P5 ;  /* 0xff8000000be07808 */ /* 0x000fe20006800000 */
[----:B------:R-:W-:Y:S01]  /*b920*/  FFMA.FTZ R11, R185, -UR20, R66 ;  /* 0x80000014b90b7c23 */ /* 0x000fe20008010042 */
[----:B------:R-:W-:Y:S01]  /*b930*/  FSEL R172, R8, -INF , !P4 ;  /* 0xff80000008ac7808 */ /* 0x000fe20006000000 */
[----:B-1----:R-:W-:Y:S01]  /*b940*/  FFMA.FTZ R8, R221, -UR20, R68 ;  /* 0x80000014dd087c23 */ /* 0x002fe20008010044 */
[----:B------:R-:W-:Y:S01]  /*b950*/  @P1 LOP3.LUT R0, R0, 0x8, RZ, 0xfc, !PT ;  /* 0x0000000800001812 */ /* 0x000fe200078efcff */
[----:B---3--:R-:W-:Y:S01]  /*b960*/  FMUL.FTZ R13, R179, c[0x0][0x2ec] ;  /* 0x0000bb00b30d7a20 */ /* 0x008fe20000410000 */
[----:B------:R-:W-:-:S02]  /*b970*/  ISETP.GE.AND P4, PT, R9, R214, PT ;  /* 0x000000d60900720c */ /* 0x000fc40003f86270 */
[----:B------:R-:W-:Y:S01]  /*b980*/  P2R R12, PR, RZ, 0x1 ;  /* 0x00000001ff0c7803 */ /* 0x000fe20000000000 */
[----:B------:R1:W3:Y:S01]  /*b990*/  MUFU.TANH R53, R13 ;  /* 0x0000000d00357308 */ /* 0x0002e20000002400 */
[----:B------:R-:W-:Y:S02]  /*b9a0*/  ISETP.GE.AND P1, PT, R9, R212, PT ;  /* 0x000000d40900720c */ /* 0x000fe40003f26270 */
[----:B------:R-:W-:Y:S01]  /*b9b0*/  FSEL R165, R11, -INF , !P6 ;  /* 0xff8000000ba57808 */ /* 0x000fe20007000000 */
[----:B--2---:R-:W-:Y:S01]  /*b9c0*/  FFMA.FTZ R7, R182, -UR20, R56 ;  /* 0x80000014b6077c23 */ /* 0x004fe20008010038 */
[C---:B------:R-:W-:Y:S02]  /*b9d0*/  ISETP.GE.AND P0, PT, R9.reuse, R211, PT ;  /* 0x000000d30900720c */ /* 0x040fe40003f06270 */
[----:B------:R-:W-:Y:S02]  /*b9e0*/  ISETP.LT.OR P6, PT, R9, R206, P4 ;  /* 0x000000ce0900720c */ /* 0x000fe400027c1670 */
[----:B------:R-:W-:Y:S01]  /*b9f0*/  FSEL R147, R7, -INF , !P2 ;  /* 0xff80000007937808 */ /* 0x000fe20005000000 */
[----:B------:R-:W-:Y:S01]  /*ba00*/  FMUL.FTZ R7, R155, c[0x0][0x2ec] ;  /* 0x0000bb009b077a20 */ /* 0x000fe20000410000 */
[----:B------:R-:W-:-:S02]  /*ba10*/  ISETP.GE.AND P2, PT, R10, R213, PT ;  /* 0x000000d50a00720c */ /* 0x000fc40003f46270 */
[----:B------:R-:W-:Y:S01]  /*ba20*/  LOP3.LUT P4, RZ, R0, 0x8, RZ, 0xc0, !PT ;  /* 0x0000000800ff7812 */ /* 0x000fe2000788c0ff */
[----:B------:R2:W-:Y:S01]  /*ba30*/  MUFU.TANH R34, R7 ;  /* 0x0000000700227308 */ /* 0x0005e20000002400 */
[----:B------:R-:W-:Y:S01]  /*ba40*/  ISETP.LT.OR P5, PT, R10, R208, P2 ;  /* 0x000000d00a00720c */ /* 0x000fe200017a1670 */
[----:B------:R-:W-:Y:S01]  /*ba50*/  FFMA.FTZ R10, R184, -UR20, R63 ;  /* 0x80000014b80a7c23 */ /* 0x000fe2000801003f */
[----:B------:R-:W-:Y:S01]  /*ba60*/  ISETP.GE.AND P2, PT, R9, R213, PT ;  /* 0x000000d50900720c */ /* 0x000fe20003f46270 */
[----:B-1----:R-:W-:Y:S01]  /*ba70*/  FMUL.FTZ R13, R249, c[0x0][0x2ec] ;  /* 0x0000bb00f90d7a20 */ /* 0x002fe20000410000 */
[----:B------:R-:W-:Y:S02]  /*ba80*/  ISETP.LT.OR P1, PT, R9, R204, P1 ;  /* 0x000000cc0900720c */ /* 0x000fe40000f21670 */
[----:B------:R-:W-:Y:S01]  /*ba90*/  FSEL R169, R8, -INF , !P4 ;  /* 0xff80000008a97808 */ /* 0x000fe20006000000 */
[----:B----4-:R-:W-:Y:S01]  /*baa0*/  FFMA.FTZ R8, R49, -UR20, R59 ;  /* 0x8000001431087c23 */ /* 0x010fe2000801003b */
[----:B------:R-:W-:Y:S01]  /*bab0*/  P2R R11, PR, RZ, 0x2 ;  /* 0x00000002ff0b7803 */ /* 0x000fe20000000000 */
[----:B------:R-:W-:Y:S01]  /*bac0*/  MUFU.TANH R13, R13 ;  /* 0x0000000d000d7308 */ /* 0x000fe20000002400 */
[----:B------:R-:W-:-:S02]  /*bad0*/  ISETP.GE.AND P4, PT, R6, R214, PT ;  /* 0x000000d60600720c */ /* 0x000fc40003f86270 */
[----:B------:R-:W-:Y:S01]  /*bae0*/  ISETP.GE.AND P1, PT, R6, R212, PT ;  /* 0x000000d40600720c */ /* 0x000fe20003f26270 */
[----:B--2---:R-:W-:-:S03]  /*baf0*/  FMUL.FTZ R7, R153, c[0x0][0x2ec] ;  /* 0x0000bb0099077a20 */ /* 0x004fc60000410000 */
[----:B------:R-:W-:Y:S01]  /*bb00*/  ISETP.LT.OR P1, PT, R6, R204, P1 ;  /* 0x000000cc0600720c */ /* 0x000fe20000f21670 */
[----:B------:R1:W-:Y:S02]  /*bb10*/  MUFU.TANH R55, R7 ;  /* 0x0000000700377308 */ /* 0x0003e40000002400 */
[----:B-1----:R-:W-:-:S05]  /*bb20*/  FFMA.FTZ R7, R186, -UR20, R15 ;  /* 0x80000014ba077c23 */ /* 0x002fca000801000f */
[----:B------:R-:W-:Y:S01]  /*bb30*/  FSEL R183, R7, -INF , !P3 ;  /* 0xff80000007b77808 */ /* 0x000fe20005800000 */
[----:B------:R-:W-:Y:S01]  /*bb40*/  FMUL.FTZ R7, R222, c[0x0][0x2ec] ;  /* 0x0000bb00de077a20 */ /* 0x000fe20000410000 */
[----:B------:R-:W-:Y:S01]  /*bb50*/  FSEL R222, R10, -INF , !P5 ;  /* 0xff8000000ade7808 */ /* 0x000fe20006800000 */
[----:B------:R-:W-:Y:S01]  /*bb60*/  FFMA.FTZ R10, R219, -UR20, R28 ;  /* 0x80000014db0a7c23 */ /* 0x000fe2000801001c */
[C---:B------:R-:W-:Y:S01]  /*bb70*/  ISETP.LT.OR P5, PT, R9.reuse, R208, P2 ;  /* 0x000000d00900720c */ /* 0x040fe200017a1670 */
[----:B------:R1:W-:Y:S01]  /*bb80*/  MUFU.TANH R56, R7 ;  /* 0x0000000700387308 */ /* 0x0003e20000002400 */
[----:B------:R-:W-:Y:S01]  /*bb90*/  ISETP.NE.AND P2, PT, R12, RZ, PT ;  /* 0x000000ff0c00720c */ /* 0x000fe20003f45270 */
[----:B------:R-:W-:Y:S01]  /*bba0*/  FMUL.FTZ R12, R252, c[0x0][0x2ec] ;  /* 0x0000bb00fc0c7a20 */ /* 0x000fe20000410000 */
[----:B------:R-:W-:Y:S01]  /*bbb0*/  ISETP.LT.OR P3, PT, R9, R203, P0 ;  /* 0x000000cb0900720c */ /* 0x000fe20000761670 */
[----:B------:R-:W-:Y:S01]  /*bbc0*/  FFMA.FTZ R9, R79, -UR20, R14 ;  /* 0x800000144f097c23 */ /* 0x000fe2000801000e */
[----:B------:R-:W-:-:S02]  /*bbd0*/  ISETP.GE.AND P0, PT, R6, R211, PT ;  /* 0x000000d30600720c */ /* 0x000fc40003f06270 */
[----:B------:R-:W-:Y:S01]  /*bbe0*/  FSEL R155, R10, -INF , !P6 ;  /* 0xff8000000a9b7808 */ /* 0x000fe20007000000 */
[----:B------:R2:W-:Y:S01]  /*bbf0*/  MUFU.TANH R51, R12 ;  /* 0x0000000c00337308 */ /* 0x0005e20000002400 */
[----:B------:R-:W-:Y:S01]  /*bc00*/  FSEL R218, R9, -INF , !P5 ;  /* 0xff80000009da7808 */ /* 0x000fe20006800000 */
[----:B------:R-:W-:Y:S01]  /*bc10*/  FFMA.FTZ R9, R52, -UR20, R69 ;  /* 0x8000001434097c23 */ /* 0x000fe20008010045 */
[C---:B------:R-:W-:Y:S02]  /*bc20*/  ISETP.LT.OR P6, PT, R6.reuse, R206, P4 ;  /* 0x000000ce0600720c */ /* 0x040fe400027c1670 */
[----:B------:R-:W-:Y:S02]  /*bc30*/  ISETP.LT.OR P0, PT, R6, R203, P0 ;  /* 0x000000cb0600720c */ /* 0x000fe40000701670 */
[----:B------:R-:W-:Y:S01]  /*bc40*/  ISETP.NE.AND P4, PT, R11, RZ, PT ;  /* 0x000000ff0b00720c */ /* 0x000fe20003f85270 */
[----:B-1----:R-:W-:Y:S01]  /*bc50*/  FMUL.FTZ R7, R180, c[0x0][0x2ec] ;  /* 0x0000bb00b4077a20 */ /* 0x002fe20000410000 */
[----:B------:R-:W-:-:S02]  /*bc60*/  P2R R11, PR, RZ, 0x2 ;  /* 0x00000002ff0b7803 */ /* 0x000fc40000000000 */
[----:B------:R-:W-:Y:S01]  /*bc70*/  P2R R10, PR, RZ, 0x1 ;  /* 0x00000001ff0a7803 */ /* 0x000fe20000000000 */
[----:B------:R1:W4:Y:S01]  /*bc80*/  MUFU.TANH R15, R7 ;  /* 0x00000007000f7308 */ /* 0x0003220000002400 */
[----:B------:R-:W-:Y:S02]  /*bc90*/  FSEL R177, R9, -INF , !P6 ;  /* 0xff80000009b17808 */ /* 0x000fe40007000000 */
[C---:B------:R-:W-:Y:S01]  /*bca0*/  ISETP.GE.AND P1, PT, R5.reuse, R212, PT ;  /* 0x000000d40500720c */ /* 0x040fe20003f26270 */
[----:B--2---:R-:W-:Y:S01]  /*bcb0*/  FMUL.FTZ R12, R244, c[0x0][0x2ec] ;  /* 0x0000bb00f40c7a20 */ /* 0x004fe20000410000 */
[C---:B------:R-:W-:Y:S02]  /*bcc0*/  ISETP.GE.AND P0, PT, R5.reuse, R211, PT ;  /* 0x000000d30500720c */ /* 0x040fe40003f06270 */
[----:B------:R-:W-:-:S03]  /*bcd0*/  ISETP.LT.OR P1, PT, R5, R204, P1 ;  /* 0x000000cc0500720c */ /* 0x000fc60000f21670 */
[----:B------:R-:W-:Y:S01]  /*bce0*/  MUFU.TANH R12, R12 ;  /* 0x0000000c000c7308 */ /* 0x000fe20000002400 */
[----:B------:R-:W-:Y:S02]  /*bcf0*/  P2R R9, PR, RZ, 0x2 ;  /* 0x00000002ff097803 */ /* 0x000fe40000000000 */
[----:B------:R-:W-:Y:S01]  /*bd00*/  ISETP.GE.AND P1, PT, R4, R212, PT ;  /* 0x000000d40400720c */ /* 0x000fe20003f26270 */
[----:B-1----:R-:W-:-:S03]  /*bd10*/  FFMA.FTZ R7, R220, -UR20, R62 ;  /* 0x80000014dc077c23 */ /* 0x002fc6000801003e */
[----:B------:R-:W-:Y:S02]  /*bd20*/  ISETP.LT.OR P1, PT, R4, R204, P1 ;  /* 0x000000cc0400720c */ /* 0x000fe40000f21670 */
[----:B------:R-:W-:Y:S01]  /*bd30*/  FSEL R179, R7, -INF , !P2 ;  /* 0xff80000007b37808 */ /* 0x000fe20005000000 */
[----:B------:R-:W-:Y:S01]  /*bd40*/  FMUL.FTZ R7, R251, c[0x0][0x2ec] ;  /* 0x0000bb00fb077a20 */ /* 0x000fe20000410000 */
[----:B------:R-:W-:-:S03]  /*bd50*/  ISETP.GE.AND P2, PT, R6, R213, PT ;  /* 0x000000d50600720c */ /* 0x000fc60003f46270 */
[----:B------:R1:W2:Y:S01]  /*bd60*/  MUFU.TANH R14, R7 ;  /* 0x00000007000e7308 */ /* 0x0002a20000002400 */
[-C--:B------:R-:W-:Y:S01]  /*bd70*/  ISETP.LT.OR P5, PT, R6, R208.reuse, P2 ;  /* 0x000000d00600720c */ /* 0x080fe200017a1670 */
[----:B------:R-:W-:Y:S01]  /*bd80*/  FMUL.FTZ R6, R250, c[0x0][0x2ec] ;  /* 0x0000bb00fa067a20 */ /* 0x000fe20000410000 */
[C---:B------:R-:W-:Y:S02]  /*bd90*/  ISETP.GE.AND P2, PT, R5.reuse, R213, PT ;  /* 0x000000d50500720c */ /* 0x040fe40003f46270 */
[----:B------:R-:W-:Y:S01]  /*bda0*/  FSEL R186, R8, -INF , !P5 ;  /* 0xff80000008ba7808 */ /* 0x000fe20006800000 */
[----:B---3--:R-:W-:Y:S01]  /*bdb0*/  FFMA.FTZ R8, R44, -UR20, R53 ;  /* 0x800000142c087c23 */ /* 0x008fe20008010035 */
[----:B------:R-:W-:Y:S01]  /*bdc0*/  ISETP.LT.OR P5, PT, R5, R208, P2 ;  /* 0x000000d00500720c */ /* 0x000fe200017a1670 */
[----:B------:R3:W5:Y:S01]  /*bdd0*/  MUFU.TANH R28, R6 ;  /* 0x00000006001c7308 */ /* 0x0007620000002400 */
[----:B------:R-:W-:Y:S01]  /*bde0*/  ISETP.NE.AND P2, PT, R10, RZ, PT ;  /* 0x000000ff0a00720c */ /* 0x000fe20003f45270 */
[----:B-1----:R-:W-:-:S05]  /*bdf0*/  FFMA.FTZ R7, R178, -UR20, R54 ;  /* 0x80000014b2077c23 */ /* 0x002fca0008010036 */
[----:B------:R-:W-:Y:S01]  /*be00*/  FSEL R159, R7, -INF , !P4 ;  /* 0xff800000079f7808 */ /* 0x000fe20006000000 */
[----:B----4-:R-:W-:Y:S01]  /*be10*/  FFMA.FTZ R7, R40, -UR20, R15 ;  /* 0x8000001428077c23 */ /* 0x010fe2000801000f */
[----:B------:R-:W-:Y:S01]  /*be20*/  ISETP.GE.AND P4, PT, R5, R214, PT ;  /* 0x000000d60500720c */ /* 0x000fe20003f86270 */
[----:B---3--:R-:W-:-:S03]  /*be30*/  FFMA.FTZ R6, R57, -UR20, R34 ;  /* 0x8000001439067c23 */ /* 0x008fc60008010022 */
[----:B------:R-:W-:Y:S02]  /*be40*/  ISETP.LT.OR P6, PT, R5, R206, P4 ;  /* 0x000000ce0500720c */ /* 0x000fe400027c1670 */
[----:B------:R-:W-:Y:S01]  /*be50*/  FSEL R170, R6, -INF , !P3 ;  /* 0xff80000006aa7808 */ /* 0x000fe20005800000 */
[----:B------:R-:W-:Y:S01]  /*be60*/  FFMA.FTZ R6, R50, -UR20, R58 ;  /* 0x8000001432067c23 */ /* 0x000fe2000801003a */
[----:B------:R-:W-:Y:S02]  /*be70*/  ISETP.NE.AND P4, PT, R11, RZ, PT ;  /* 0x000000ff0b00720c */ /* 0x000fe40003f85270 */
[----:B------:R-:W-:Y:S01]  /*be80*/  ISETP.LT.OR P3, PT, R5, R203, P0 ;  /* 0x000000cb0500720c */ /* 0x000fe20000761670 */
[----:B------:R-:W-:Y:S01]  /*be90*/  FFMA.FTZ R5, R48, -UR20, R55 ;  /* 0x8000001430057c23 */ /* 0x000fe20008010037 */
[----:B------:R-:W-:Y:S01]  /*bea0*/  FSEL R151, R6, -INF , !P4 ;  /* 0xff80000006977808 */ /* 0x000fe20006000000 */
[----:B------:R-:W-:Y:S01]  /*beb0*/  FFMA.FTZ R6, R39, -UR20, R51 ;  /* 0x8000001427067c23 */ /* 0x000fe20008010033 */
[----:B------:R-:W-:-:S02]  /*bec0*/  ISETP.GE.AND P4, PT, R4, R214, PT ;  /* 0x000000d60400720c */ /* 0x000fc40003f86270 */
[----:B------:R-:W-:Y:S02]  /*bed0*/  ISETP.GE.AND P0, PT, R4, R211, PT ;  /* 0x000000d30400720c */ /* 0x000fe40003f06270 */
[----:B------:R-:W-:Y:S01]  /*bee0*/  FSEL R154, R5, -INF , !P2 ;  /* 0xff800000059a7808 */ /* 0x000fe20005000000 */
[----:B--2---:R-:W-:Y:S01]  /*bef0*/  FFMA.FTZ R5, R47, -UR20, R14 ;  /* 0x800000142f057c23 */ /* 0x004fe2000801000e */
[----:B------:R-:W-:Y:S02]  /*bf00*/  FSEL R161, R8, -INF , !P6 ;  /* 0xff80000008a17808 */ /* 0x000fe40007000000 */
[C---:B------:R-:W-:Y:S02]  /*bf10*/  ISETP.GE.AND P2, PT, R4.reuse, R213, PT ;  /* 0x000000d50400720c */ /* 0x040fe40003f46270 */
[----:B------:R-:W-:Y:S02]  /*bf20*/  ISETP.LT.OR P6, PT, R4, R206, P4 ;  /* 0x000000ce0400720c */ /* 0x000fe400027c1670 */
[----:B------:R-:W-:-:S02]  /*bf30*/  ISETP.NE.AND P4, PT, R9, RZ, PT ;  /* 0x000000ff0900720c */ /* 0x000fc40003f85270 */
[C---:B------:R-:W-:Y:S02]  /*bf40*/  ISETP.LT.OR P0, PT, R4.reuse, R203, P0 ;  /* 0x000000cb0400720c */ /* 0x040fe40000701670 */
[----:B------:R-:W-:Y:S01]  /*bf50*/  FSEL R220, R7, -INF , !P5 ;  /* 0xff80000007dc7808 */ /* 0x000fe20006800000 */
[----:B------:R-:W-:Y:S01]  /*bf60*/  FFMA.FTZ R7, R43, -UR20, R56 ;  /* 0x800000142b077c23 */ /* 0x000fe20008010038 */
[----:B------:R-:W-:Y:S01]  /*bf70*/  ISETP.LT.OR P5, PT, R4, R208, P2 ;  /* 0x000000d00400720c */ /* 0x000fe200017a1670 */
[----:B------:R-:W-:Y:S01]  /*bf80*/  FFMA.FTZ R4, R46, -UR20, R13 ;  /* 0x800000142e047c23 */ /* 0x000fe2000801000d */
[----:B------:R-:W-:Y:S01]  /*bf90*/  FSEL R180, R5, -INF , !P4 ;  /* 0xff80000005b47808 */ /* 0x000fe20006000000 */
[----:B------:R-:W-:Y:S01]  /*bfa0*/  FFMA.FTZ R5, R38, -UR20, R22 ;  /* 0x8000001426057c23 */ /* 0x000fe20008010016 */
[----:B------:R-:W-:Y:S02]  /*bfb0*/  P2R R9, PR, RZ, 0x2 ;  /* 0x00000002ff097803 */ /* 0x000fe40000000000 */
[----:B------:R-:W-:-:S02]  /*bfc0*/  P2R R8, PR, RZ, 0x1 ;  /* 0x00000001ff087803 */ /* 0x000fc40000000000 */
[C---:B------:R-:W-:Y:S02]  /*bfd0*/  ISETP.GE.AND P4, PT, R3.reuse, R214, PT ;  /* 0x000000d60300720c */ /* 0x040fe40003f86270 */
[C---:B------:R-:W-:Y:S02]  /*bfe0*/  ISETP.GE.AND P2, PT, R3.reuse, R213, PT ;  /* 0x000000d50300720c */ /* 0x040fe40003f46270 */
[C---:B------:R-:W-:Y:S02]  /*bff0*/  ISETP.GE.AND P1, PT, R3.reuse, R212, PT ;  /* 0x000000d40300720c */ /* 0x040fe40003f26270 */
[----:B------:R-:W-:Y:S02]  /*c000*/  ISETP.GE.AND P0, PT, R3, R211, PT ;  /* 0x000000d30300720c */ /* 0x000fe40003f06270 */
[----:B------:R-:W-:Y:S01]  /*c010*/  FSEL R219, R6, -INF , !P5 ;  /* 0xff80000006db7808 */ /* 0x000fe20006800000 */
[----:B------:R-:W-:Y:S01]  /*c020*/  FFMA.FTZ R6, R41, -UR20, R20 ;  /* 0x8000001429067c23 */ /* 0x000fe20008010014 */
[----:B------:R-:W-:Y:S01]  /*c030*/  FSEL R184, R4, -INF , !P3 ;  /* 0xff80000004b87808 */ /* 0x000fe20005800000 */
[----:B-----5:R-:W-:Y:S01]  /*c040*/  FFMA.FTZ R4, R42, -UR20, R28 ;  /* 0x800000142a047c23 */ /* 0x020fe2000801001c */
[----:B------:R-:W-:Y:S01]  /*c050*/  FSEL R160, R7, -INF , !P6 ;  /* 0xff80000007a07808 */ /* 0x000fe20007000000 */
[----:B------:R-:W-:Y:S01]  /*c060*/  FMUL.FTZ R7, R19, c[0x0][0x2ec] ;  /* 0x0000bb0013077a20 */ /* 0x000fe20000410000 */
[----:B------:R-:W-:-:S02]  /*c070*/  ISETP.LT.OR P5, PT, R3, R206, P4 ;  /* 0x000000ce0300720c */ /* 0x000fc400027a1670 */
[C---:B------:R-:W-:Y:S02]  /*c080*/  ISETP.LT.OR P4, PT, R3.reuse, R208, P2 ;  /* 0x000000d00300720c */ /* 0x040fe40001781670 */
[C---:B------:R-:W-:Y:S01]  /*c090*/  ISETP.LT.OR P6, PT, R3.reuse, R204, P1 ;  /* 0x000000cc0300720c */ /* 0x040fe20000fc1670 */
[----:B------:R-:W-:Y:S01]  /*c0a0*/  MUFU.TANH R7, R7 ;  /* 0x0000000700077308 */ /* 0x000fe20000002400 */
[----:B------:R-:W-:Y:S01]  /*c0b0*/  ISETP.LT.OR P3, PT, R3, R203, P0 ;  /* 0x000000cb0300720c */ /* 0x000fe20000761670 */
[----:B------:R-:W-:Y:S01]  /*c0c0*/  FFMA.FTZ R3, R45, -UR20, R12 ;  /* 0x800000142d037c23 */ /* 0x000fe2000801000c */
[----:B------:R-:W-:Y:S02]  /*c0d0*/  ISETP.NE.AND P2, PT, R9, RZ, PT ;  /* 0x000000ff0900720c */ /* 0x000fe40003f45270 */
[----:B------:R-:W-:Y:S02]  /*c0e0*/  ISETP.NE.AND P1, PT, R8, RZ, PT ;  /* 0x000000ff0800720c */ /* 0x000fe40003f25270 */
[----:B------:R-:W-:-:S02]  /*c0f0*/  FSEL R171, R4, -INF , !P2 ;  /* 0xff80000004ab7808 */ /* 0x000fc40005000000 */
[C---:B------:R-:W-:Y:S01]  /*c100*/  ISETP.GE.AND P2, PT, R2.reuse, R214, PT ;  /* 0x000000d60200720c */ /* 0x040fe20003f46270 */
[----:B------:R-:W1:Y:S01]  /*c110*/  MUFU.TANH R4, R18 ;  /* 0x0000001200047308 */ /* 0x000e620000002400 */
[----:B------:R-:W-:Y:S02]  /*c120*/  FSEL R182, R3, -INF , !P1 ;  /* 0xff80000003b67808 */ /* 0x000fe40004800000 */
[C---:B------:R-:W-:Y:S02]  /*c130*/  ISETP.GE.AND P1, PT, R2.reuse, R213, PT ;  /* 0x000000d50200720c */ /* 0x040fe40003f26270 */
[----:B------:R-:W-:Y:S02]  /*c140*/  ISETP.GE.AND P0, PT, R2, R212, PT ;  /* 0x000000d40200720c */ /* 0x000fe40003f06270 */
[----:B------:R-:W-:Y:S01]  /*c150*/  FSEL R187, R5, -INF , !P4 ;  /* 0xff80000005bb7808 */ /* 0x000fe20006000000 */
[----:B------:R-:W-:Y:S01]  /*c160*/  FFMA.FTZ R5, R33, -UR20, R23 ;  /* 0x8000001421057c23 */ /* 0x000fe20008010017 */
[----:B------:R-:W-:Y:S01]  /*c170*/  FSEL R152, R6, -INF , !P5 ;  /* 0xff80000006987808 */ /* 0x000fe20006800000 */
[----:B------:R-:W-:Y:S01]  /*c180*/  FFMA.FTZ R6, R35, -UR20, R21 ;  /* 0x8000001423067c23 */ /* 0x000fe20008010015 */
[----:B------:R-:W-:-:S02]  /*c190*/  ISETP.GE.AND P4, PT, R2, R211, PT ;  /* 0x000000d30200720c */ /* 0x000fc40003f86270 */
[C---:B------:R-:W-:Y:S02]  /*c1a0*/  ISETP.LT.OR P5, PT, R2.reuse, R206, P2 ;  /* 0x000000ce0200720c */ /* 0x040fe400017a1670 */
[----:B------:R-:W-:Y:S01]  /*c1b0*/  ISETP.LT.OR P2, PT, R2, R208, P1 ;  /* 0x000000d00200720c */ /* 0x000fe20000f41670 */
[----:B-1----:R-:W-:Y:S01]  /*c1c0*/  FFMA.FTZ R3, R36, -UR20, R4 ;  /* 0x8000001424037c23 */ /* 0x002fe20008010004 */
[----:B------:R-:W-:Y:S01]  /*c1d0*/  ISETP.LT.OR P1, PT, R2, R204, P0 ;  /* 0x000000cc0200720c */ /* 0x000fe20000721670 */
[----:B------:R-:W-:Y:S01]  /*c1e0*/  FFMA.FTZ R4, R32, -UR20, R17 ;  /* 0x8000001420047c23 */ /* 0x000fe20008010011 */
[----:B------:R-:W-:Y:S01]  /*c1f0*/  ISETP.LT.OR P0, PT, R2, R203, P4 ;  /* 0x000000cb0200720c */ /* 0x000fe20002701670 */
[----:B------:R-:W-:Y:S01]  /*c200*/  FFMA.FTZ R2, R37, -UR20, R16 ;  /* 0x8000001425027c23 */ /* 0x000fe20008010010 */
[----:B------:R-:W-:Y:S02]  /*c210*/  FSEL R175, R3, -INF , !P3 ;  /* 0xff80000003af7808 */ /* 0x000fe40005800000 */
[----:B------:R-:W-:-:S02]  /*c220*/  LOP3.LUT P3, RZ, R0, 0x20, RZ, 0xc0, !PT ;  /* 0x0000002000ff7812 */ /* 0x000fc4000786c0ff */
[----:B------:R-:W-:Y:S01]  /*c230*/  FSEL R168, R2, -INF , !P6 ;  /* 0xff80000002a87808 */ /* 0x000fe20007000000 */
[----:B------:R-:W-:Y:S01]  /*c240*/  FFMA.FTZ R2, R29, -UR20, R7 ;  /* 0x800000141d027c23 */ /* 0x000fe20008010007 */
[----:B------:R-:W-:Y:S02]  /*c250*/  PLOP3.LUT P6, PT, PT, PT, UP0, 0x80, 0x0 ;  /* 0x000000000000781c */ /* 0x000fe40003fcf008 */
[----:B------:R-:W-:Y:S02]  /*c260*/  FSEL R153, R6, -INF , !P5 ;  /* 0xff80000006997808 */ /* 0x000fe40006800000 */
[----:B------:R-:W-:Y:S02]  /*c270*/  FSEL R185, R5, -INF , !P2 ;  /* 0xff80000005b97808 */ /* 0x000fe40005000000 */
[----:B------:R-:W-:Y:S02]  /*c280*/  FSEL R166, R4, -INF , !P1 ;  /* 0xff80000004a67808 */ /* 0x000fe40004800000 */
[----:B------:R-:W-:-:S05]  /*c290*/  FSEL R178, R2, -INF , !P0 ;  /* 0xff80000002b27808 */ /* 0x000fca0004000000 */
[----:B------:R-:W-:Y:S05]  /*c2a0*/  @!P6 BRA `(.L_x_2085) ;  /* 0x000003a00000e947 */ /* 0x000fea0003800000 */
[----:B------:R-:W2:Y:S04]  /*c2b0*/  LDL.64 R226, [R1+0x18] ;  /* 0x0000180001e27983 */ /* 0x000ea80000100a00 */
[----:B------:R-:W3:Y:S01]  /*c2c0*/  LDL.64 R250, [R1+0x10] ;  /* 0x0000100001fa7983 */ /* 0x000ee20000100a00 */
[----:B------:R-:W-:Y:S01]  /*c2d0*/  UIADD3 UR15, UR8, -0x3, URZ ;  /* 0xfffffffd080f7890 */ /* 0x000fe2000fffe03f */
[----:B------:R-:W-:Y:S01]  /*c2e0*/  IMAD.U32 R10, RZ, RZ, UR6 ;  /* 0x00000006ff0a7e24 */ /* 0x000fe2000f8e00ff */
[----:B------:R-:W-:Y:S01]  /*c2f0*/  ULDC.64 UR12, c[0x0][0x198] ;  /* 0x00006600000c7ab9 */ /* 0x000fe20000000a00 */
[----:B------:R-:W-:Y:S01]  /*c300*/  @!P3 IMAD.MOV.U32 R4, RZ, RZ, c[0x0][0x19c] ;  /* 0x00006700ff04b624 */ /* 0x000fe200078e00ff */
[----:B------:R-:W-:Y:S01]  /*c310*/  USHF.R.S32.HI UR7, URZ, 0x1f, UR15 ;  /* 0x0000001f3f077899 */ /* 0x000fe2000801140f */
[----:B------:R-:W-:Y:S01]  /*c320*/  IMAD.U32 R11, RZ, RZ, UR6 ;  /* 0x00000006ff0b7e24 */ /* 0x000fe2000f8e00ff */
        /* <DEDUP_REMOVED lines=10> */
[----:B---3--:R-:W-:Y:S02]  /*c3d0*/  LEA.HI.X R3, R5, R251, R3, 0x6, P0 ;  /* 0x000000fb05037211 */ /* 0x008fe400000f3403 */
[----:B------:R-:W-:Y:S02]  /*c3e0*/  @!P3 IADD3 R5, P1, R2, UR27, RZ ;  /* 0x0000001b0205bc10 */ /* 0x000fe4000ff3e0ff */
[----:B------:R-:W-:Y:S02]  /*c3f0*/  @!P3 LEA R10, P0, R10, R2, 0x5 ;  /* 0x000000020a0ab211 */ /* 0x000fe400078028ff */
[----:B------:R-:W-:Y:S02]  /*c400*/  @!P3 LEA R8, P4, R2, c[0x0][0x168], 0x1 ;  /* 0x00005a000208ba11 */ /* 0x000fe400078808ff */
[----:B------:R-:W-:Y:S02]  /*c410*/  @!P3 LEA R6, P2, R5, c[0x0][0x168], 0x1 ;  /* 0x00005a000506ba11 */ /* 0x000fe400078408ff */
[----:B------:R-:W-:-:S02]  /*c420*/  @!P3 IADD3.X R7, R3, UR26, RZ, P1, !PT ;  /* 0x0000001a0307bc10 */ /* 0x000fc40008ffe4ff */
[----:B------:R-:W-:Y:S02]  /*c430*/  @!P3 LEA.HI.X R11, R11, R3, R4, 0x5, P0 ;  /* 0x000000030b0bb211 */ /* 0x000fe400000f2c04 */
[----:B------:R-:W-:Y:S02]  /*c440*/  @!P3 LEA R4, P0, R10, c[0x0][0x168], 0x1 ;  /* 0x00005a000a04ba11 */ /* 0x000fe400078008ff */
        /* <DEDUP_REMOVED lines=30> */
.L_x_2087:
[----:B------:R-:W-:Y:S05]  /*c630*/  BSYNC B0 ;  /* 0x0000000000007941 */ /* 0x000fea0003800000 */
.L_x_2086:
[----:B------:R-:W0:Y:S02]  /*c640*/  LDGDEPBAR ;  /* 0x00000000000079af */ /* 0x000e240000000000 */
.L_x_2085:
[----:B-1----:R-:W-:Y:S01]  /*c650*/  FMNMX.FTZ R2, R73, R76, !PT ;  /* 0x0000004c49027209 */ /* 0x002fe20007810000 */
[----:B------:R-:W-:Y:S03]  /*c660*/  LDSM.16.MT88.4 R12, [R189+0x6000] ;  /* 0x00600000bd0c783b */ /* 0x000fe60000004200 */
        /* <DEDUP_REMOVED lines=78> */
[----:B------:R-:W-:Y:S01]  /*cb50*/  FFMA.FTZ R4, R76, c[0x0][0x23c], -R2 ;  /* 0x00008f004c047a23 */ /* 0x000fe20000010802 */
[----:B------:R-:W-:Y:S02]  /*cb60*/  FMNMX.FTZ R3, R219, R3, !PT ;  /* 0x00000003db037209 */ /* 0x000fe40007810000 */
[----:B------:R-:W-:Y:S01]  /*cb70*/  FSEL R8, R8, RZ, P1 ;  /* 0x000000ff08087208 */ /* 0x000fe20000800000 */
[----:B------:R2:W-:Y:S01]  /*cb80*/  MUFU.EX2 R10, R4 ;  /* 0x00000004000a7308 */ /* 0x0005e20000000800 */
[----:B-1----:R-:W-:-:S03]  /*cb90*/  FMNMX.FTZ R233, R5, R7, !PT ;  /* 0x0000000705e97209 */ /* 0x002fc60007810000 */
[----:B------:R-:W-:Y:S01]  /*cba0*/  FFMA.FTZ R5, R64, c[0x0][0x23c], -R8 ;  /* 0x00008f0040057a23 */ /* 0x000fe20000010808 */
[----:B------:R-:W-:-:S03]  /*cbb0*/  FSETP.NEU.FTZ.AND P0, PT, R233, -INF , PT ;  /* 0xff800000e900780b */ /* 0x000fc60003f1d000 */
[----:B------:R1:W-:Y:S01]  /*cbc0*/  MUFU.EX2 R33, R5 ;  /* 0x0000000500217308 */ /* 0x0003e20000000800 */
[----:B--2---:R-:W-:Y:S01]  /*cbd0*/  FMNMX.FTZ R4, R187, R3, !PT ;  /* 0x00000003bb047209 */ /* 0x004fe20007810000 */
[----:B------:R-:W-:-:S03]  /*cbe0*/  FFMA.FTZ R3, R75, c[0x0][0x23c], -R8 ;  /* 0x00008f004b037a23 */ /* 0x000fc60000010808 */
[----:B------:R-:W-:-:S03]  /*cbf0*/  FMNMX.FTZ R4, R185, R4, !PT ;  /* 0x00000004b9047209 */ /* 0x000fc60007810000 */
[----:B------:R2:W3:Y:S02]  /*cc00*/  MUFU.EX2 R16, R3 ;  /* 0x0000000300107308 */ /* 0x0004e40000000800 */
[----:B------:R-:W4:Y:S01]  /*cc10*/  SHFL.BFLY PT, R6, R4, 0x2, 0x1f ;  /* 0x0c401f0004067f89 */ /* 0x000f2200000e0000 */
[----:B-1----:R-:W-:-:S05]  /*cc20*/  FFMA.FTZ R5, R60, c[0x0][0x23c], -R8 ;  /* 0x00008f003c057a23 */ /* 0x002fca0000010808 */
[----:B------:R-:W-:Y:S01]  /*cc30*/  MUFU.EX2 R22, R5 ;  /* 0x0000000500167308 */ /* 0x000fe20000000800 */
[----:B--2---:R-:W-:-:S07]  /*cc40*/  FFMA.FTZ R3, R67, c[0x0][0x23c], -R8 ;  /* 0x00008f0043037a23 */ /* 0x004fce0000010808 */
[----:B------:R1:W-:Y:S01]  /*cc50*/  MUFU.EX2 R23, R3 ;  /* 0x0000000300177308 */ /* 0x0003e20000000800 */
[----:B----4-:R-:W-:Y:S02]  /*cc60*/  FMNMX.FTZ R4, R4, R6, !PT ;  /* 0x0000000604047209 */ /* 0x010fe40007810000 */
[----:B------:R-:W-:-:S03]  /*cc70*/  FSEL R6, R234, RZ, P1 ;  /* 0x000000ffea067208 */ /* 0x000fc60000800000 */
[----:B------:R-:W2:Y:S02]  /*cc80*/  SHFL.BFLY PT, R9, R4, 0x1, 0x1f ;  /* 0x0c201f0004097f89 */ /* 0x000ea400000e0000 */
[----:B------:R-:W-:Y:S01]  /*cc90*/  FADD.FTZ R7, R71, -R6 ;  /* 0x8000000647077221 */ /* 0x000fe20000010000 */
[C---:B------:R-:W-:Y:S01]  /*cca0*/  FSEL R6, R233.reuse, RZ, P0 ;  /* 0x000000ffe9067208 */ /* 0x040fe20000000000 */
[----:B-1----:R-:W-:Y:S02]  /*ccb0*/  FMUL.FTZ R3, R233, c[0x0][0x23c] ;  /* 0x00008f00e9037a20 */ /* 0x002fe40000410000 */
[----:B------:R-:W-:-:S03]  /*ccc0*/  FMUL.FTZ R7, R7, c[0x0][0x23c] ;  /* 0x00008f0007077a20 */ /* 0x000fc60000410000 */
[----:B------:R-:W-:Y:S01]  /*ccd0*/  FSEL R3, R3, RZ, P0 ;  /* 0x000000ff03037208 */ /* 0x000fe20000000000 */
[----:B------:R-:W1:Y:S04]  /*cce0*/  MUFU.EX2 R79, R7 ;  /* 0x00000007004f7308 */ /* 0x000e680000000800 */
[----:B------:R-:W-:-:S04]  /*ccf0*/  FFMA.FTZ R5, R78, c[0x0][0x23c], -R3 ;  /* 0x00008f004e057a23 */ /* 0x000fc80000010803 */
[----:B------:R4:W-:Y:S01]  /*cd00*/  MUFU.EX2 R11, R5 ;  /* 0x00000005000b7308 */ /* 0x0009e20000000800 */
[----:B--2---:R-:W-:Y:S01]  /*cd10*/  FMNMX.FTZ R235, R4, R9, !PT ;  /* 0x0000000904eb7209 */ /* 0x004fe20007810000 */
[----:B------:R-:W-:Y:S01]  /*cd20*/  FFMA.FTZ R4, R156, c[0x0][0x23c], -R2 ;  /* 0x00008f009c047a23 */ /* 0x000fe20000010802 */
[----:B---3--:R-:W-:Y:S01]  /*cd30*/  MOV R156, R16 ;  /* 0x00000010009c7202 */ /* 0x008fe20000000f00 */
[----:B-1----:R-:W-:Y:S01]  /*cd40*/  FMUL.FTZ R88, R88, R79 ;  /* 0x0000004f58587220 */ /* 0x002fe20000410000 */
[----:B------:R-:W-:-:S03]  /*cd50*/  FSETP.NEU.FTZ.AND P0, PT, R235, -INF , PT ;  /* 0xff800000eb00780b */ /* 0x000fc60003f1d000 */
[----:B------:R1:W-:Y:S01]  /*cd60*/  MUFU.EX2 R251, R4 ;  /* 0x0000000400fb7308 */ /* 0x0003e20000000800 */
[-C--:B------:R-:W-:Y:S01]  /*cd70*/  FMUL.FTZ R89, R89, R79.reuse ;  /* 0x0000004f59597220 */ /* 0x080fe20000410000 */
[----:B------:R-:W2:Y:S01]  /*cd80*/  LDSM.16.MT88.4 R16, [R192+0x6000] ;  /* 0x00600000c010783b */ /* 0x000ea20000004200 */
[-C--:B------:R-:W-:Y:S02]  /*cd90*/  FMUL.FTZ R84, R84, R79.reuse ;  /* 0x0000004f54547220 */ /* 0x080fe40000410000 */
[----:B----4-:R-:W-:Y:S02]  /*cda0*/  FFMA.FTZ R5, R77, c[0x0][0x23c], -R3 ;  /* 0x00008f004d057a23 */ /* 0x010fe40000010803 */
[-C--:B------:R-:W-:Y:S02]  /*cdb0*/  FMUL.FTZ R85, R85, R79.reuse ;  /* 0x0000004f55557220 */ /* 0x080fe40000410000 */
[----:B------:R3:W-:Y:S01]  /*cdc0*/  MUFU.EX2 R32, R5 ;  /* 0x0000000500207308 */ /* 0x0007e20000000800 */
[----:B------:R-:W-:-:S02]  /*cdd0*/  FMUL.FTZ R100, R100, R79 ;  /* 0x0000004f64647220 */ /* 0x000fc40000410000 */
[-C--:B------:R-:W-:Y:S02]  /*cde0*/  FMUL.FTZ R101, R101, R79.reuse ;  /* 0x0000004f65657220 */ /* 0x080fe40000410000 */
[-C--:B------:R-:W-:Y:S02]  /*cdf0*/  FMUL.FTZ R104, R104, R79.reuse ;  /* 0x0000004f68687220 */ /* 0x080fe40000410000 */
[----:B-1----:R-:W-:Y:S02]  /*ce00*/  FMUL.FTZ R4, R235, c[0x0][0x23c] ;  /* 0x00008f00eb047a20 */ /* 0x002fe40000410000 */
[-C--:B------:R-:W-:Y:S02]  /*ce10*/  FMUL.FTZ R105, R105, R79.reuse ;  /* 0x0000004f69697220 */ /* 0x080fe40000410000 */
[-C--:B------:R-:W-:Y:S01]  /*ce20*/  FMUL.FTZ R116, R116, R79.reuse ;  /* 0x0000004f74747220 */ /* 0x080fe20000410000 */
[----:B------:R-:W-:Y:S01]  /*ce30*/  FSEL R9, R4, RZ, P0 ;  /* 0x000000ff04097208 */ /* 0x000fe20000000000 */
[-C--:B------:R-:W-:Y:S01]  /*ce40*/  FMUL.FTZ R117, R117, R79.reuse ;  /* 0x0000004f75757220 */ /* 0x080fe20000410000 */
[----:B------:R-:W-:Y:S01]  /*ce50*/  F2FP.PACK_AB R4, R23, R156 ;  /* 0x0000009c1704723e */ /* 0x000fe200000000ff */
[----:B------:R-:W-:-:S02]  /*ce60*/  FMUL.FTZ R120, R120, R79 ;  /* 0x0000004f78787220 */ /* 0x000fc40000410000 */
[----:B---3--:R-:W-:Y:S02]  /*ce70*/  FFMA.FTZ R5, R65, c[0x0][0x23c], -R3 ;  /* 0x00008f0041057a23 */ /* 0x008fe40000010803 */
[-C--:B------:R-:W-:Y:S02]  /*ce80*/  FMUL.FTZ R121, R121, R79.reuse ;  /* 0x0000004f79797220 */ /* 0x080fe40000410000 */
[----:B------:R1:W-:Y:S01]  /*ce90*/  MUFU.EX2 R20, R5 ;  /* 0x0000000500147308 */ /* 0x0003e20000000800 */
[-C--:B------:R-:W-:Y:S02]  /*cea0*/  FMUL.FTZ R132, R132, R79.reuse ;  /* 0x0000004f84847220 */ /* 0x080fe40000410000 */
[-C--:B------:R-:W-:Y:S02]  /*ceb0*/  FMUL.FTZ R133, R133, R79.reuse ;  /* 0x0000004f85857220 */ /* 0x080fe40000410000 */
[-C--:B------:R-:W-:Y:S02]  /*cec0*/  FMUL.FTZ R136, R136, R79.reuse ;  /* 0x0000004f88887220 */ /* 0x080fe40000410000 */
[----:B------:R-:W-:-:S02]  /*ced0*/  FMUL.FTZ R137, R137, R79 ;  /* 0x0000004f89897220 */ /* 0x000fc40000410000 */
[----:B-1----:R-:W-:-:S04]  /*cee0*/  FFMA.FTZ R5, R61, c[0x0][0x23c], -R3 ;  /* 0x00008f003d057a23 */ /* 0x002fc80000010803 */
[----:B------:R1:W3:Y:S02]  /*cef0*/  MUFU.EX2 R21, R5 ;  /* 0x0000000500157308 */ /* 0x0002e40000000800 */
[----:B-1----:R-:W-:Y:S01]  /*cf00*/  FADD.FTZ R5, R70, -R6 ;  /* 0x8000000646057221 */ /* 0x002fe20000010000 */
[----:B------:R-:W-:Y:S02]  /*cf10*/  F2FP.PACK_AB R6, R22, R33 ;  /* 0x000000211606723e */ /* 0x000fe400000000ff */
[----:B---3--:R-:W-:Y:S01]  /*cf20*/  F2FP.PACK_AB R7, R21, R20 ;  /* 0x000000141507723e */ /* 0x008fe200000000ff */
[----:B------:R-:W-:-:S04]  /*cf30*/  FMUL.FTZ R5, R5, c[0x0][0x23c] ;  /* 0x00008f0005057a20 */ /* 0x000fc80000410000 */
[----:B------:R1:W3:Y:S02]  /*cf40*/  MUFU.EX2 R78, R5 ;  /* 0x00000005004e7308 */ /* 0x0002e40000000800 */
[--C-:B-1----:R-:W-:Y:S01]  /*cf50*/  FFMA.FTZ R5, R148, c[0x0][0x23c], -R2.reuse ;  /* 0x00008f0094057a23 */ /* 0x102fe20000010802 */
[----:B------:R-:W-:Y:S01]  /*cf60*/  MOV R148, R10 ;  /* 0x0000000a00947202 */ /* 0x000fe20000000f00 */
[----:B------:R-:W-:Y:S01]  /*cf70*/  FFMA.FTZ R10, R145, c[0x0][0x23c], -R2 ;  /* 0x00008f00910a7a23 */ /* 0x000fe20000010802 */
[----:B------:R-:W-:-:S03]  /*cf80*/  MOV R145, R11 ;  /* 0x0000000b00917202 */ /* 0x000fc60000000f00 */
[----:B------:R1:W-:Y:S01]  /*cf90*/  MUFU.EX2 R250, R5 ;  /* 0x0000000500fa7308 */ /* 0x0003e20000000800 */
[-C--:B---3--:R-:W-:Y:S02]  /*cfa0*/  FMUL.FTZ R90, R90, R78.reuse ;  /* 0x0000004e5a5a7220 */ /* 0x088fe40000410000 */
[----:B------:R-:W-:Y:S02]  /*cfb0*/  FMUL.FTZ R91, R91, R78 ;  /* 0x0000004e5b5b7220 */ /* 0x000fe40000410000 */
[--C-:B------:R-:W-:Y:S01]  /*cfc0*/  FFMA.FTZ R11, R164, c[0x0][0x23c], -R9.reuse ;  /* 0x00008f00a40b7a23 */ /* 0x100fe20000010809 */
[----:B------:R-:W-:Y:S01]  /*cfd0*/  MOV R164, R20 ;  /* 0x0000001400a47202 */ /* 0x000fe20000000f00 */
[----:B------:R-:W-:Y:S01]  /*cfe0*/  FFMA.FTZ R20, R176, c[0x0][0x23c], -R9 ;  /* 0x00008f00b0147a23 */ /* 0x000fe20000010809 */
[----:B------:R3:W-:Y:S01]  /*cff0*/  MUFU.EX2 R252, R10 ;  /* 0x0000000a00fc7308 */ /* 0x0007e20000000800 */
[----:B------:R-:W-:Y:S01]  /*d000*/  MOV R176, R33 ;  /* 0x0000002100b07202 */ /* 0x000fe20000000f00 */
[----:B------:R-:W-:-:S02]  /*d010*/  FMUL.FTZ R86, R86, R78 ;  /* 0x0000004e56567220 */ /* 0x000fc40000410000 */
[-C--:B------:R-:W-:Y:S02]  /*d020*/  FMUL.FTZ R87, R87, R78.reuse ;  /* 0x0000004e57577220 */ /* 0x080fe40000410000 */
[-C--:B------:R-:W-:Y:S01]  /*d030*/  FMUL.FTZ R102, R102, R78.reuse ;  /* 0x0000004e66667220 */ /* 0x080fe20000410000 */
[----:B-1----:R-:W-:Y:S01]  /*d040*/  F2FP.PACK_AB R5, R32, R145 ;  /* 0x000000912005723e */ /* 0x002fe200000000ff */
[----:B------:R1:W-:Y:S01]  /*d050*/  MUFU.EX2 R249, R11 ;  /* 0x0000000b00f97308 */ /* 0x0003e20000000800 */
[-C--:B------:R-:W-:Y:S02]  /*d060*/  FMUL.FTZ R103, R103, R78.reuse ;  /* 0x0000004e67677220 */ /* 0x080fe40000410000 */
[-C--:B------:R-:W-:Y:S02]  /*d070*/  FMUL.FTZ R106, R106, R78.reuse ;  /* 0x0000004e6a6a7220 */ /* 0x080fe40000410000 */
[-C--:B------:R-:W-:Y:S01]  /*d080*/  FMUL.FTZ R107, R107, R78.reuse ;  /* 0x0000004e6b6b7220 */ /* 0x080fe20000410000 */
[----:B------:R-:W-:Y:S01]  /*d090*/  HMMA.16816.F32 R68, R4, R14, R88 ;  /* 0x0000000e0444723c */ /* 0x000fe20000001858 */
[----:B---3--:R-:W-:Y:S01]  /*d0a0*/  FSEL R10, R236, RZ, P2 ;  /* 0x000000ffec0a7208 */ /* 0x008fe20001000000 */
[----:B------:R3:W-:Y:S01]  /*d0b0*/  MUFU.EX2 R244, R20 ;  /* 0x0000001400f47308 */ /* 0x0007e20000000800 */
[----:B------:R-:W-:-:S02]  /*d0c0*/  FMUL.FTZ R118, R118, R78 ;  /* 0x0000004e76767220 */ /* 0x000fc40000410000 */
[----:B------:R-:W-:Y:S02]  /*d0d0*/  FMUL.FTZ R119, R119, R78 ;  /* 0x0000004e77777220 */ /* 0x000fe40000410000 */
[----:B------:R-:W-:Y:S01]  /*d0e0*/  MOV R88, R21 ;  /* 0x0000001500587202 */ /* 0x000fe20000000f00 */
[----:B------:R-:W-:Y:S01]  /*d0f0*/  FADD.FTZ R21, R73, -R10 ;  /* 0x8000000a49157221 */ /* 0x000fe20000010000 */
[----:B------:R-:W-:Y:S01]  /*d100*/  FSEL R10, R235, RZ, P0 ;  /* 0x000000ffeb0a7208 */ /* 0x000fe20000000000 */
[--C-:B-1----:R-:W-:Y:S01]  /*d110*/  FFMA.FTZ R11, R167, c[0x0][0x23c], -R9.reuse ;  /* 0x00008f00a70b7a23 */ /* 0x102fe20000010809 */
[----:B------:R-:W-:Y:S01]  /*d120*/  MOV R89, R22 ;  /* 0x0000001600597202 */ /* 0x000fe20000000f00 */
[-C--:B------:R-:W-:Y:S01]  /*d130*/  FMUL.FTZ R122, R122, R78.reuse ;  /* 0x0000004e7a7a7220 */ /* 0x080fe20000410000 */
[C---:B------:R-:W-:Y:S01]  /*d140*/  HMMA.16816.F32 R84, R4.reuse, R12, R84 ;  /* 0x0000000c0454723c */ /* 0x040fe20000001854 */
[----:B------:R-:W-:Y:S01]  /*d150*/  FADD.FTZ R10, R72, -R10 ;  /* 0x8000000a480a7221 */ /* 0x000fe20000010000 */
[----:B------:R1:W-:Y:S01]  /*d160*/  MUFU.EX2 R243, R11 ;  /* 0x0000000b00f37308 */ /* 0x0003e20000000800 */
[----:B------:R-:W-:Y:S01]  /*d170*/  FMUL.FTZ R123, R123, R78 ;  /* 0x0000004e7b7b7220 */ /* 0x000fe20000410000 */
[----:B------:R-:W-:Y:S01]  /*d180*/  MOV R90, R32 ;  /* 0x00000020005a7202 */ /* 0x000fe20000000f00 */
[----:B------:R-:W-:Y:S01]  /*d190*/  FMUL.FTZ R10, R10, c[0x0][0x23c] ;  /* 0x00008f000a0a7a20 */ /* 0x000fe20000410000 */
[----:B------:R-:W-:Y:S01]  /*d1a0*/  MOV R91, R23 ;  /* 0x00000017005b7202 */ /* 0x000fe20000000f00 */
[----:B---3--:R-:W-:Y:S01]  /*d1b0*/  FFMA.FTZ R20, R157, c[0x0][0x23c], -R9 ;  /* 0x00008f009d147a23 */ /* 0x008fe20000010809 */
[----:B--2---:R-:W-:Y:S01]  /*d1c0*/  HMMA.16816.F32 R64, R4, R16, R100 ;  /* 0x000000100440723c */ /* 0x004fe20000001864 */
[-C--:B------:R-:W-:Y:S01]  /*d1d0*/  FMUL.FTZ R134, R134, R78.reuse ;  /* 0x0000004e86867220 */ /* 0x080fe20000410000 */
[----:B------:R2:W3:Y:S01]  /*d1e0*/  MUFU.EX2 R76, R10 ;  /* 0x0000000a004c7308 */ /* 0x0004e20000000800 */
[----:B------:R-:W-:-:S02]  /*d1f0*/  FMUL.FTZ R135, R135, R78 ;  /* 0x0000004e87877220 */ /* 0x000fc40000410000 */
[-C--:B------:R-:W-:Y:S02]  /*d200*/  FMUL.FTZ R138, R138, R78.reuse ;  /* 0x0000004e8a8a7220 */ /* 0x080fe40000410000 */
[----:B------:R-:W-:Y:S01]  /*d210*/  FMUL.FTZ R139, R139, R78 ;  /* 0x0000004e8b8b7220 */ /* 0x000fe20000410000 */
[C---:B------:R-:W-:Y:S01]  /*d220*/  HMMA.16816.F32 R60, R4.reuse, R18, R104 ;  /* 0x00000012043c723c */ /* 0x040fe20000001868 */
[----:B-1----:R-:W-:Y:S01]  /*d230*/  FMUL.FTZ R11, R21, c[0x0][0x23c] ;  /* 0x00008f00150b7a20 */ /* 0x002fe20000410000 */
[----:B------:R1:W-:Y:S06]  /*d240*/  MUFU.EX2 R242, R20 ;  /* 0x0000001400f27308 */ /* 0x0003ec0000000800 */
[----:B------:R-:W-:Y:S01]  /*d250*/  HMMA.16816.F32 R56, R4, R24, R116 ;  /* 0x000000180438723c */ /* 0x000fe20000001874 */
[----:B--2---:R-:W-:Y:S01]  /*d260*/  FFMA.FTZ R10, R216, c[0x0][0x23c], -R2 ;  /* 0x00008f00d80a7a23 */ /* 0x004fe20000010802 */
[----:B------:R2:W4:Y:S01]  /*d270*/  MUFU.EX2 R77, R11 ;  /* 0x0000000b004d7308 */ /* 0x0005220000000800 */
[----:B---3--:R-:W-:-:S02]  /*d280*/  FMUL.FTZ R82, R82, R76 ;  /* 0x0000004c52527220 */ /* 0x008fc40000410000 */
[----:B------:R-:W-:-:S03]  /*d290*/  FMUL.FTZ R83, R83, R76 ;  /* 0x0000004c53537220 */ /* 0x000fc60000410000 */
[----:B------:R-:W-:Y:S01]  /*d2a0*/  HMMA.16816.F32 R52, R4, R26, R120 ;  /* 0x0000001a0434723c */ /* 0x000fe20000001878 */
[-C--:B------:R-:W-:Y:S01]  /*d2b0*/  FMUL.FTZ R94, R94, R76.reuse ;  /* 0x0000004c5e5e7220 */ /* 0x080fe20000410000 */
[----:B------:R3:W-:Y:S01]  /*d2c0*/  MUFU.EX2 R240, R10 ;  /* 0x0000000a00f07308 */ /* 0x0007e20000000800 */
[-C--:B------:R-:W-:Y:S01]  /*d2d0*/  FMUL.FTZ R95, R95, R76.reuse ;  /* 0x0000004c5f5f7220 */ /* 0x080fe20000410000 */
[----:B-1----:R-:W-:Y:S01]  /*d2e0*/  LDSM.16.MT88.4 R20, [R190+0x6800] ;  /* 0x00680000be14783b */ /* 0x002fe20000004200 */
[----:B------:R-:W-:-:S03]  /*d2f0*/  FMUL.FTZ R98, R98, R76 ;  /* 0x0000004c62627220 */ /* 0x000fc60000410000 */
[C---:B------:R-:W-:Y:S01]  /*d300*/  HMMA.16816.F32 R48, R4.reuse, R28, R132 ;  /* 0x0000001c0430723c */ /* 0x040fe20000001884 */
[----:B------:R-:W-:Y:S02]  /*d310*/  FMUL.FTZ R99, R99, R76 ;  /* 0x0000004c63637220 */ /* 0x000fe40000410000 */
[--C-:B--2---:R-:W-:Y:S02]  /*d320*/  FFMA.FTZ R11, R174, c[0x0][0x23c], -R8.reuse ;  /* 0x00008f00ae0b7a23 */ /* 0x104fe40000010808 */
[-C--:B----4-:R-:W-:Y:S02]  /*d330*/  FMUL.FTZ R80, R80, R77.reuse ;  /* 0x0000004d50507220 */ /* 0x090fe40000410000 */
[----:B------:R1:W-:Y:S01]  /*d340*/  MUFU.EX2 R241, R11 ;  /* 0x0000000b00f17308 */ /* 0x0003e20000000800 */
[----:B------:R-:W-:Y:S01]  /*d350*/  HMMA.16816.F32 R40, R4, R30, R136 ;  /* 0x0000001e0428723c */ /* 0x000fe20000001888 */
[----:B------:R-:W-:Y:S02]  /*d360*/  FMUL.FTZ R81, R81, R77 ;  /* 0x0000004d51517220 */ /* 0x000fe40000410000 */
[----:B---3--:R-:W-:-:S02]  /*d370*/  FFMA.FTZ R10, R146, c[0x0][0x23c], -R8 ;  /* 0x00008f00920a7a23 */ /* 0x008fc40000010808 */
[-C--:B------:R-:W-:Y:S02]  /*d380*/  FMUL.FTZ R92, R92, R77.reuse ;  /* 0x0000004d5c5c7220 */ /* 0x080fe40000410000 */
[----:B------:R2:W3:Y:S01]  /*d390*/  MUFU.EX2 R238, R10 ;  /* 0x0000000a00ee7308 */ /* 0x0004e20000000800 */
[----:B------:R-:W-:Y:S01]  /*d3a0*/  F2FP.PACK_AB R4, R251, R148 ;  /* 0x00000094fb04723e */ /* 0x000fe200000000ff */
[----:B------:R-:W-:Y:S01]  /*d3b0*/  FMUL.FTZ R93, R93, R77 ;  /* 0x0000004d5d5d7220 */ /* 0x000fe20000410000 */
[----:B------:R-:W-:Y:S01]  /*d3c0*/  F2FP.PACK_AB R5, R244, R249 ;  /* 0x000000f9f405723e */ /* 0x000fe200000000ff */
[-C--:B------:R-:W-:Y:S01]  /*d3d0*/  FMUL.FTZ R96, R96, R77.reuse ;  /* 0x0000004d60607220 */ /* 0x080fe20000410000 */
[----:B------:R-:W-:Y:S01]  /*d3e0*/  F2FP.PACK_AB R6, R252, R250 ;  /* 0x000000fafc06723e */ /* 0x000fe200000000ff */
[----:B------:R-:W-:Y:S01]  /*d3f0*/  FMUL.FTZ R97, R97, R77 ;  /* 0x0000004d61617220 */ /* 0x000fe20000410000 */
[----:B------:R-:W-:Y:S01]  /*d400*/  F2FP.PACK_AB R7, R242, R243 ;  /* 0x000000f3f207723e */ /* 0x000fe200000000ff */
[----:B-1----:R-:W-:-:S02]  /*d410*/  FFMA.FTZ R11, R144, c[0x0][0x23c], -R8 ;  /* 0x00008f00900b7a23 */ /* 0x002fc40000010808 */
[-C--:B------:R-:W-:Y:S02]  /*d420*/  FMUL.FTZ R108, R108, R77.reuse ;  /* 0x0000004d6c6c7220 */ /* 0x080fe40000410000 */
[----:B------:R1:W-:Y:S01]  /*d430*/  MUFU.EX2 R239, R11 ;  /* 0x0000000b00ef7308 */ /* 0x0003e20000000800 */
[-C--:B------:R-:W-:Y:S01]  /*d440*/  FMUL.FTZ R109, R109, R77.reuse ;  /* 0x0000004d6d6d7220 */ /* 0x080fe20000410000 */
[C---:B------:R-:W-:Y:S01]  /*d450*/  HMMA.16816.F32 R44, R4.reuse, R12, R80 ;  /* 0x0000000c042c723c */ /* 0x040fe20000001850 */
[-C--:B------:R-:W-:Y:S02]  /*d460*/  FMUL.FTZ R110, R110, R76.reuse ;  /* 0x0000004c6e6e7220 */ /* 0x080fe40000410000 */
[----:B--2---:R-:W-:Y:S02]  /*d470*/  FFMA.FTZ R10, R74, c[0x0][0x23c], -R8 ;  /* 0x00008f004a0a7a23 */ /* 0x004fe40000010808 */
[-C--:B------:R-:W-:Y:S02]  /*d480*/  FMUL.FTZ R111, R111, R76.reuse ;  /* 0x0000004c6f6f7220 */ /* 0x080fe40000410000 */
[----:B------:R2:W-:Y:S01]  /*d490*/  MUFU.EX2 R237, R10 ;  /* 0x0000000a00ed7308 */ /* 0x0005e20000000800 */
[-C--:B------:R-:W-:Y:S01]  /*d4a0*/  FMUL.FTZ R112, R112, R77.reuse ;  /* 0x0000004d70707220 */ /* 0x080fe20000410000 */
[----:B------:R-:W-:Y:S01]  /*d4b0*/  HMMA.16816.F32 R36, R4, R14, R92 ;  /* 0x0000000e0424723c */ /* 0x000fe2000000185c */
[----:B------:R-:W-:Y:S01]  /*d4c0*/  FMUL.FTZ R113, R113, R77 ;  /* 0x0000004d71717220 */ /* 0x000fe20000410000 */
[----:B------:R-:W-:Y:S01]  /*d4d0*/  LDSM.16.MT88.4 R12, [R191+0x6800] ;  /* 0x00680000bf0c783b */ /* 0x000fe20000004200 */
[----:B------:R-:W-:-:S02]  /*d4e0*/  FMUL.FTZ R114, R114, R76 ;  /* 0x0000004c72727220 */ /* 0x000fc40000410000 */
[--C-:B-1----:R-:W-:Y:S01]  /*d4f0*/  FFMA.FTZ R11, R217, c[0x0][0x23c], -R3.reuse ;  /* 0x00008f00d90b7a23 */ /* 0x102fe20000010803 */
[----:B------:R-:W-:Y:S01]  /*d500*/  LDSM.16.MT88.4 R92, [R189+0x7800] ;  /* 0x00780000bd5c783b */ /* 0x000fe20000004200 */
[-C--:B------:R-:W-:Y:S01]  /*d510*/  FMUL.FTZ R115, R115, R76.reuse ;  /* 0x0000004c73737220 */ /* 0x080fe20000410000 */
[C---:B------:R-:W-:Y:S01]  /*d520*/  HMMA.16816.F32 R32, R4.reuse, R16, R96 ;  /* 0x000000100420723c */ /* 0x040fe20000001860 */
[----:B------:R1:W-:Y:S01]  /*d530*/  MUFU.EX2 R232, R11 ;  /* 0x0000000b00e87308 */ /* 0x0003e20000000800 */
[-C--:B------:R-:W-:Y:S02]  /*d540*/  FMUL.FTZ R124, R124, R77.reuse ;  /* 0x0000004d7c7c7220 */ /* 0x080fe40000410000 */
[-C--:B------:R-:W-:Y:S02]  /*d550*/  FMUL.FTZ R125, R125, R77.reuse ;  /* 0x0000004d7d7d7220 */ /* 0x080fe40000410000 */
[----:B--2---:R-:W-:Y:S02]  /*d560*/  FFMA.FTZ R10, R150, c[0x0][0x23c], -R3 ;  /* 0x00008f00960a7a23 */ /* 0x004fe40000010803 */
[-C--:B------:R-:W-:Y:S01]  /*d570*/  FMUL.FTZ R126, R126, R76.reuse ;  /* 0x0000004c7e7e7220 */ /* 0x080fe20000410000 */
[----:B------:R-:W-:Y:S01]  /*d580*/  HMMA.16816.F32 R108, R4, R18, R108 ;  /* 0x00000012046c723c */ /* 0x000fe2000000186c */
[----:B------:R2:W4:Y:S01]  /*d590*/  MUFU.EX2 R230, R10 ;  /* 0x0000000a00e67308 */ /* 0x0005220000000800 */
[----:B------:R-:W-:Y:S01]  /*d5a0*/  FMUL.FTZ R127, R127, R76 ;  /* 0x0000004c7f7f7220 */ /* 0x000fe20000410000 */
[----:B------:R-:W-:Y:S01]  /*d5b0*/  LDSM.16.MT88.4 R16, [R192+0x6800] ;  /* 0x00680000c010783b */ /* 0x000fe20000004200 */
[----:B------:R-:W-:-:S02]  /*d5c0*/  FMUL.FTZ R128, R128, R77 ;  /* 0x0000004d80807220 */ /* 0x000fc40000410000 */
[-C--:B------:R-:W-:Y:S02]  /*d5d0*/  FMUL.FTZ R129, R129, R77.reuse ;  /* 0x0000004d81817220 */ /* 0x080fe40000410000 */
[----:B-1----:R-:W-:Y:S01]  /*d5e0*/  FFMA.FTZ R11, R223, c[0x0][0x23c], -R2 ;  /* 0x00008f00df0b7a23 */ /* 0x002fe20000010802 */
[C---:B------:R-:W-:Y:S01]  /*d5f0*/  HMMA.16816.F32 R112, R4.reuse, R24, R112 ;  /* 0x000000180470723c */ /* 0x040fe20000001870 */
[-C--:B------:R-:W-:Y:S02]  /*d600*/  FMUL.FTZ R130, R130, R76.reuse ;  /* 0x0000004c82827220 */ /* 0x080fe40000410000 */
[-C--:B------:R-:W-:Y:S01]  /*d610*/  FMUL.FTZ R131, R131, R76.reuse ;  /* 0x0000004c83837220 */ /* 0x080fe20000410000 */
[----:B------:R-:W-:Y:S01]  /*d620*/  MUFU.EX2 R226, R11 ;  /* 0x0000000b00e27308 */ /* 0x000fe20000000800 */
[-C--:B------:R-:W-:Y:S02]  /*d630*/  FMUL.FTZ R140, R140, R77.reuse ;  /* 0x0000004d8c8c7220 */ /* 0x080fe40000410000 */
[----:B------:R-:W-:Y:S01]  /*d640*/  FMUL.FTZ R141, R141, R77 ;  /* 0x0000004d8d8d7220 */ /* 0x000fe20000410000 */
[----:B------:R-:W-:Y:S01]  /*d650*/  HMMA.16816.F32 R124, R4, R26, R124 ;  /* 0x0000001a047c723c */ /* 0x000fe2000000187c */
[----:B--2---:R-:W-:Y:S01]  /*d660*/  FFMA.FTZ R10, R149, c[0x0][0x23c], -R3 ;  /* 0x00008f00950a7a23 */ /* 0x004fe20000010803 */
[----:B------:R-:W1:Y:S01]  /*d670*/  LDSM.16.MT88.4 R24, [R189+0x6800] ;  /* 0x00680000bd18783b */ /* 0x000e620000004200 */
[----:B------:R-:W-:-:S02]  /*d680*/  FMUL.FTZ R142, R142, R76 ;  /* 0x0000004c8e8e7220 */ /* 0x000fc40000410000 */
[----:B------:R2:W-:Y:S01]  /*d690*/  MUFU.EX2 R231, R10 ;  /* 0x0000000a00e77308 */ /* 0x0005e20000000800 */
[----:B------:R-:W-:Y:S02]  /*d6a0*/  FMUL.FTZ R143, R143, R76 ;  /* 0x0000004c8f8f7220 */ /* 0x000fe40000410000 */
[C---:B------:R-:W-:Y:S08]  /*d6b0*/  HMMA.16816.F32 R128, R4.reuse, R28, R128 ;  /* 0x0000001c0480723c */ /* 0x040ff00000001880 */
[----:B------:R-:W-:Y:S01]  /*d6c0*/  HMMA.16816.F32 R140, R4, R30, R140 ;  /* 0x0000001e048c723c */ /* 0x000fe2000000188c */
[----:B--2---:R-:W-:-:S06]  /*d6d0*/  FFMA.FTZ R10, R147, c[0x0][0x23c], -R3 ;  /* 0x00008f00930a7a23 */ /* 0x004fcc0000010803 */
[----:B---3--:R-:W-:Y:S01]  /*d6e0*/  F2FP.PACK_AB R4, R238, R241 ;  /* 0x000000f1ee04723e */ /* 0x008fe200000000ff */
[----:B------:R2:W3:Y:S01]  /*d6f0*/  MUFU.EX2 R227, R10 ;  /* 0x0000000a00e37308 */ /* 0x0004e20000000800 */
[----:B----4-:R-:W-:Y:S02]  /*d700*/  F2FP.PACK_AB R5, R230, R232 ;  /* 0x000000e8e605723e */ /* 0x010fe400000000ff */
[----:B------:R-:W-:Y:S01]  /*d710*/  F2FP.PACK_AB R6, R237, R239 ;  /* 0x000000efed06723e */ /* 0x000fe200000000ff */
[----:B--2---:R-:W-:Y:S01]  /*d720*/  FFMA.FTZ R10, R163, c[0x0][0x23c], -R2 ;  /* 0x00008f00a30a7a23 */ /* 0x004fe20000010802 */
[----:B---3--:R-:W-:-:S03]  /*d730*/  F2FP.PACK_AB R7, R227, R231 ;  /* 0x000000e7e307723e */ /* 0x008fc600000000ff */
[----:B------:R2:W-:Y:S04]  /*d740*/  MUFU.EX2 R225, R10 ;  /* 0x0000000a00e17308 */ /* 0x0005e80000000800 */
[C---:B-1----:R-:W-:Y:S08]  /*d750*/  HMMA.16816.F32 R72, R4.reuse, R24, R84 ;  /* 0x000000180448723c */ /* 0x042ff00000001854 */
[----:B------:R-:W-:Y:S01]  /*d760*/  HMMA.16816.F32 R68, R4, R26, R68 ;  /* 0x0000001a0444723c */ /* 0x000fe20000001844 */
[----:B--2---:R-:W-:-:S04]  /*d770*/  FFMA.FTZ R10, R162, c[0x0][0x23c], -R2 ;  /* 0x00008f00a20a7a23 */ /* 0x004fc80000010802 */
[----:B------:R1:W2:Y:S03]  /*d780*/  MUFU.EX2 R223, R10 ;  /* 0x0000000a00df7308 */ /* 0x0002a60000000800 */
[C---:B------:R-:W-:Y:S08]  /*d790*/  HMMA.16816.F32 R64, R4.reuse, R16, R64 ;  /* 0x000000100440723c */ /* 0x040ff00000001840 */
[----:B------:R-:W-:Y:S01]  /*d7a0*/  HMMA.16816.F32 R60, R4, R18, R60 ;  /* 0x00000012043c723c */ /* 0x000fe2000000183c */
[----:B-1----:R-:W-:-:S07]  /*d7b0*/  FFMA.FTZ R10, R158, c[0x0][0x23c], -R2 ;  /* 0x00008f009e0a7a23 */ /* 0x002fce0000010802 */
[C---:B------:R-:W-:Y:S01]  /*d7c0*/  HMMA.16816.F32 R56, R4.reuse, R20, R56 ;  /* 0x000000140438723c */ /* 0x040fe20000001838 */
[----:B------:R1:W-:Y:S07]  /*d7d0*/  MUFU.EX2 R221, R10 ;  /* 0x0000000a00dd7308 */ /* 0x0003ee0000000800 */
[C---:B------:R-:W-:Y:S08]  /*d7e0*/  HMMA.16816.F32 R52, R4.reuse, R22, R52 ;  /* 0x000000160434723c */ /* 0x040ff00000001834 */
[----:B------:R-:W-:Y:S01]  /*d7f0*/  HMMA.16816.F32 R48, R4, R12, R48 ;  /* 0x0000000c0430723c */ /* 0x000fe20000001830 */
[----:B-1----:R-:W-:Y:S01]  /*d800*/  FFMA.FTZ R10, R229, c[0x0][0x23c], -R9 ;  /* 0x00008f00e50a7a23 */ /* 0x002fe20000010809 */
[----:B------:R-:W-:-:S03]  /*d810*/  MOV R229, R88 ;  /* 0x0000005800e57202 */ /* 0x000fc60000000f00 */
[----:B------:R1:W-:Y:S03]  /*d820*/  MUFU.EX2 R217, R10 ;  /* 0x0000000a00d97308 */ /* 0x0003e60000000800 */
[----:B------:R-:W-:Y:S07]  /*d830*/  HMMA.16816.F32 R40, R4, R14, R40 ;  /* 0x0000000e0428723c */ /* 0x000fee0000001828 */
[----:B------:R-:W-:-:S02]  /*d840*/  F2FP.PACK_AB R4, R226, R240 ;  /* 0x000000f0e204723e */ /* 0x000fc400000000ff */
[----:B--2---:R-:W-:Y:S01]  /*d850*/  F2FP.PACK_AB R6, R223, R225 ;  /* 0x000000e1df06723e */ /* 0x004fe200000000ff */
[--C-:B-1----:R-:W-:Y:S01]  /*d860*/  FFMA.FTZ R10, R228, c[0x0][0x23c], -R9.reuse ;  /* 0x00008f00e40a7a23 */ /* 0x102fe20000010809 */
[----:B------:R-:W-:Y:S02]  /*d870*/  MOV R228, R89 ;  /* 0x0000005900e47202 */ /* 0x000fe40000000f00 */
[----:B------:R-:W-:Y:S01]  /*d880*/  MOV R89, R176 ;  /* 0x000000b000597202 */ /* 0x000fe20000000f00 */
        /* <DEDUP_REMOVED lines=24> */
[----:B-1----:R-:W-:Y:S01]  /*da10*/  FFMA.FTZ R10, R169, c[0x0][0x23c], -R8 ;  /* 0x00008f00a90a7a23 */ /* 0x002fe20000010808 */
[----:B------:R-:W-:-:S03]  /*da20*/  MOV R169, R164 ;  /* 0x000000a400a97202 */ /* 0x000fc60000000f00 */
        /* <DEDUP_REMOVED lines=19> */
[----:B-1----:R-:W-:-:S06]  /*db60*/  FFMA.FTZ R10, R154, c[0x0][0x23c], -R3 ;  /* 0x00008f009a0a7a23 */ /* 0x002fcc0000010803 */
        /* <DEDUP_REMOVED lines=12> */
[----:B-1----:R-:W-:Y:S01]  /*dc30*/  FFMA.FTZ R10, R160, c[0x0][0x23c], -R2 ;  /* 0x00008f00a00a7a23 */ /* 0x002fe20000010802 */
[----:B------:R-:W-:-:S06]  /*dc40*/  MOV R160, R148 ;  /* 0x0000009400a07202 */ /* 0x000fcc0000000f00 */
[C---:B------:R-:W-:Y:S01]  /*dc50*/  HMMA.16816.F32 R56, R4.reuse, R16, R56 ;  /* 0x000000100438723c */ /* 0x040fe20000001838 */
[----:B------:R1:W-:Y:S07]  /*dc60*/  MUFU.EX2 R155, R10 ;  /* 0x0000000a009b7308 */ /* 0x0003ee0000000800 */
[C---:B------:R-:W-:Y:S08]  /*dc70*/  HMMA.16816.F32 R52, R4.reuse, R18, R52 ;  /* 0x000000120434723c */ /* 0x040ff00000001834 */
[----:B-----5:R-:W-:Y:S01]  /*dc80*/  HMMA.16816.F32 R48, R4, R12, R48 ;  /* 0x0000000c0430723c */ /* 0x020fe20000001830 */
[----:B-1----:R-:W-:-:S02]  /*dc90*/  FFMA.FTZ R10, R152, c[0x0][0x23c], -R2 ;  /* 0x00008f00980a7a23 */ /* 0x002fc40000010802 */
[----:B------:R-:W-:Y:S02]  /*dca0*/  FFMA.FTZ R2, R153, c[0x0][0x23c], -R2 ;  /* 0x00008f0099027a23 */ /* 0x000fe40000010802 */
[----:B------:R1:W-:Y:S03]  /*dcb0*/  MUFU.EX2 R154, R10 ;  /* 0x0000000a009a7308 */ /* 0x0003e60000000800 */
[----:B------:R-:W-:Y:S05]  /*dcc0*/  HMMA.16816.F32 R40, R4, R14, R40 ;  /* 0x0000000e0428723c */ /* 0x000fea0000001828 */
[----:B------:R2:W-:Y:S02]  /*dcd0*/  MUFU.EX2 R153, R2 ;  /* 0x0000000200997308 */ /* 0x0005e40000000800 */
[----:B------:R-:W-:-:S02]  /*dce0*/  F2FP.PACK_AB R4, R176, R221 ;  /* 0x000000ddb004723e */ /* 0x000fc400000000ff */
[----:B----4-:R-:W-:Y:S01]  /*dcf0*/  F2FP.PACK_AB R6, R157, R173 ;  /* 0x000000ad9d06723e */ /* 0x010fe200000000ff */
        /* <DEDUP_REMOVED lines=11> */
[----:B--2---:R-:W-:Y:S01]  /*ddb0*/  FFMA.FTZ R2, R168, c[0x0][0x23c], -R8 ;  /* 0x00008f00a8027a23 */ /* 0x004fe20000010808 */
[----:B----4-:R-:W-:-:S06]  /*ddc0*/  F2FP.PACK_AB R136, R148, R147 ;  /* 0x000000939488723e */ /* 0x010fcc00000000ff */
[----:B------:R2:W-:Y:S01]  /*ddd0*/  MUFU.EX2 R146, R2 ;  /* 0x0000000200927308 */ /* 0x0005e20000000800 */
[----:B-1----:R-:W-:-:S07]  /*dde0*/  FFMA.FTZ R10, R186, c[0x0][0x23c], -R9 ;  /* 0x00008f00ba0a7a23 */ /* 0x002fce0000010809 */
[----:B------:R-:W1:Y:S01]  /*ddf0*/  MUFU.EX2 R149, R10 ;  /* 0x0000000a00957308 */ /* 0x000e620000000800 */
[----:B--2---:R-:W-:-:S07]  /*de00*/  FFMA.FTZ R2, R166, c[0x0][0x23c], -R8 ;  /* 0x00008f00a6027a23 */ /* 0x004fce0000010808 */
[----:B------:R2:W3:Y:S01]  /*de10*/  MUFU.EX2 R145, R2 ;  /* 0x0000000200917308 */ /* 0x0004e20000000800 */
[----:B-1----:R-:W-:-:S07]  /*de20*/  F2FP.PACK_AB R7, R149, R150 ;  /* 0x000000969507723e */ /* 0x002fce00000000ff */
[----:B------:R-:W-:Y:S01]  /*de30*/  HMMA.16816.F32 R36, R4, R26, R36 ;  /* 0x0000001a0424723c */ /* 0x000fe20000001824 */
[----:B--2---:R-:W-:Y:S01]  /*de40*/  FFMA.FTZ R2, R184, c[0x0][0x23c], -R3 ;  /* 0x00008f00b8027a23 */ /* 0x004fe20000010803 */
[----:B---3--:R-:W-:-:S03]  /*de50*/  F2FP.PACK_AB R138, R145, R146 ;  /* 0x00000092918a723e */ /* 0x008fc600000000ff */
        /* <DEDUP_REMOVED lines=8> */
[--C-:B-1----:R-:W-:Y:S01]  /*dee0*/  FFMA.FTZ R2, R175, c[0x0][0x23c], -R3.reuse ;  /* 0x00008f00af027a23 */ /* 0x102fe20000010803 */
[----:B--2---:R-:W-:Y:S01]  /*def0*/  F2FP.PACK_AB R137, R27, R144 ;  /* 0x000000901b89723e */ /* 0x004fe200000000ff */
[----:B------:R-:W-:-:S02]  /*df00*/  FFMA.FTZ R3, R178, c[0x0][0x23c], -R3 ;  /* 0x00008f00b2037a23 */ /* 0x000fc40000010803 */
[----:B------:R1:W-:Y:S03]  /*df10*/  MUFU.EX2 R26, R2 ;  /* 0x00000002001a7308 */ /* 0x0003e60000000800 */
[C---:B------:R-:W-:Y:S01]  /*df20*/  HMMA.16816.F32 R20, R4.reuse, R18, R124 ;  /* 0x000000120414723c */ /* 0x040fe2000000187c */
[----:B------:R-:W2:Y:S04]  /*df30*/  LDSM.16.MT88.4 R124, [R190+0x7800] ;  /* 0x00780000be7c783b */ /* 0x000ea80000004200 */
[----:B------:R-:W3:Y:S01]  /*df40*/  MUFU.EX2 R25, R3 ;  /* 0x0000000300197308 */ /* 0x000ee20000000800 */
[----:B------:R-:W4:Y:S02]  /*df50*/  LDSM.16.MT88.4 R16, [R191+0x7800] ;  /* 0x00780000bf10783b */ /* 0x000f240000004200 */
[----:B------:R-:W-:Y:S01]  /*df60*/  HMMA.16816.F32 R12, R4, R14, R140 ;  /* 0x0000000e040c723c */ /* 0x000fe2000000188c */
[----:B-1----:R-:W-:-:S06]  /*df70*/  FFMA.FTZ R2, R220, c[0x0][0x23c], -R9 ;  /* 0x00008f00dc027a23 */ /* 0x002fcc0000010809 */
[----:B------:R-:W-:Y:S01]  /*df80*/  FFMA.FTZ R5, R245, R77, R160 ;  /* 0x0000004df5057223 */ /* 0x000fe200000100a0 */
[----:B------:R-:W-:Y:S01]  /*df90*/  F2FP.PACK_AB R140, R155, R156 ;  /* 0x0000009c9b8c723e */ /* 0x000fe200000000ff */
[----:B------:R1:W-:Y:S01]  /*dfa0*/  MUFU.EX2 R24, R2 ;  /* 0x0000000200187308 */ /* 0x0003e20000000800 */
[----:B------:R-:W-:Y:S01]  /*dfb0*/  FFMA.FTZ R4, R246, R76, R249 ;  /* 0x0000004cf6047223 */ /* 0x000fe200000100f9 */
[----:B------:R-:W-:Y:S01]  /*dfc0*/  F2FP.PACK_AB R142, R153, R154 ;  /* 0x0000009a998e723e */ /* 0x000fe200000000ff */
[----:B------:R-:W-:Y:S01]  /*dfd0*/  FADD.FTZ R5, R251, R5 ;  /* 0x00000005fb057221 */ /* 0x000fe20000010000 */
[----:B---3--:R-:W-:Y:S01]  /*dfe0*/  F2FP.PACK_AB R139, R25, R26 ;  /* 0x0000001a198b723e */ /* 0x008fe200000000ff */
[----:B------:R-:W-:Y:S02]  /*dff0*/  FFMA.FTZ R3, R248, R79, R161 ;  /* 0x0000004ff8037223 */ /* 0x000fe400000100a1 */
[----:B------:R-:W-:Y:S02]  /*e000*/  FADD.FTZ R7, R244, R4 ;  /* 0x00000004f4077221 */ /* 0x000fe40000010000 */
[----:B------:R-:W-:-:S02]  /*e010*/  FADD.FTZ R4, R170, R3 ;  /* 0x00000003aa047221 */ /* 0x000fc40000010000 */
[----:B------:R-:W-:Y:S01]  /*e020*/  FADD.FTZ R3, R243, R7 ;  /* 0x00000007f3037221 */ /* 0x000fe20000010000 */
[C---:B------:R-:W-:Y:S03]  /*e030*/  HMMA.16816.F32 R84, R136.reuse, R92, R72 ;  /* 0x0000005c8854723c */ /* 0x040fe60000001848 */
[----:B------:R-:W-:Y:S02]  /*e040*/  FADD.FTZ R3, R242, R3 ;  /* 0x00000003f2037221 */ /* 0x000fe40000010000 */
[----:B-1----:R-:W-:Y:S02]  /*e050*/  FFMA.FTZ R2, R219, c[0x0][0x23c], -R9 ;  /* 0x00008f00db027a23 */ /* 0x002fe40000010809 */
[----:B------:R-:W-:Y:S01]  /*e060*/  FADD.FTZ R3, R217, R3 ;  /* 0x00000003d9037221 */ /* 0x000fe20000010000 */
[----:B------:R-:W-:Y:S01]  /*e070*/  HMMA.16816.F32 R88, R136, R94, R68 ;  /* 0x0000005e8858723c */ /* 0x000fe20000001844 */
[----:B------:R1:W3:Y:S01]  /*e080*/  MUFU.EX2 R11, R2 ;  /* 0x00000002000b7308 */ /* 0x0002e20000000800 */
[----:B------:R-:W-:Y:S01]  /*e090*/  MOV R72, R235 ;  /* 0x000000eb00487202 */ /* 0x000fe20000000f00 */
[----:B------:R-:W-:Y:S01]  /*e0a0*/  FADD.FTZ R3, R216, R3 ;  /* 0x00000003d8037221 */ /* 0x000fe20000010000 */
[----:B------:R-:W-:-:S03]  /*e0b0*/  MOV R73, R236 ;  /* 0x000000ec00497202 */ /* 0x000fc60000000f00 */
[----:B------:R-:W-:Y:S01]  /*e0c0*/  MOV R70, R233 ;  /* 0x000000e900467202 */ /* 0x000fe20000000f00 */
[----:B------:R-:W-:Y:S01]  /*e0d0*/  HMMA.16816.F32 R100, R136, R108, R64 ;  /* 0x0000006c8864723c */ /* 0x000fe20000001840 */
[----:B------:R-:W-:-:S07]  /*e0e0*/  MOV R71, R234 ;  /* 0x000000ea00477202 */ /* 0x000fce0000000f00 */
[----:B------:R-:W-:Y:S01]  /*e0f0*/  HMMA.16816.F32 R104, R136, R110, R60 ;  /* 0x0000006e8868723c */ /* 0x000fe2000000183c */
[----:B-1----:R-:W-:Y:S01]  /*e100*/  FFMA.FTZ R2, R187, c[0x0][0x23c], -R9 ;  /* 0x00008f00bb027a23 */ /* 0x002fe20000010809 */
[----:B---3--:R-:W-:-:S03]  /*e110*/  F2FP.PACK_AB R141, R11, R24 ;  /* 0x000000180b8d723e */ /* 0x008fc600000000ff */
[----:B------:R1:W-:Y:S03]  /*e120*/  MUFU.EX2 R10, R2 ;  /* 0x00000002000a7308 */ /* 0x0003e60000000800 */
[C---:B--2---:R-:W-:Y:S08]  /*e130*/  HMMA.16816.F32 R116, R136.reuse, R124, R56 ;  /* 0x0000007c8874723c */ /* 0x044ff00000001838 */
[----:B------:R-:W-:Y:S01]  /*e140*/  HMMA.16816.F32 R120, R136, R126, R52 ;  /* 0x0000007e8878723c */ /* 0x000fe20000001834 */
[----:B-1----:R-:W-:-:S07]  /*e150*/  FFMA.FTZ R2, R185, c[0x0][0x23c], -R9 ;  /* 0x00008f00b9027a23 */ /* 0x002fce0000010809 */
[C---:B----4-:R-:W-:Y:S01]  /*e160*/  HMMA.16816.F32 R132, R136.reuse, R16, R48 ;  /* 0x000000108884723c */ /* 0x050fe20000001830 */
[----:B------:R1:W2:Y:S07]  /*e170*/  MUFU.EX2 R8, R2 ;  /* 0x0000000200087308 */ /* 0x0002ae0000000800 */
[----:B------:R-:W-:Y:S01]  /*e180*/  HMMA.16816.F32 R136, R136, R18, R40 ;  /* 0x000000128888723c */ /* 0x000fe20000001828 */
[----:B-1----:R-:W-:Y:S01]  /*e190*/  FFMA.FTZ R2, R247, R78, R177 ;  /* 0x0000004ef7027223 */ /* 0x002fe200000100b1 */
[----:B--2---:R-:W-:-:S03]  /*e1a0*/  F2FP.PACK_AB R143, R8, R10 ;  /* 0x0000000a088f723e */ /* 0x004fc600000000ff */
        /* <DEDUP_REMOVED lines=67> */
[----:B------:R-:W-:Y:S01]  /*e5e0*/  BAR.SYNC.DEFER_BLOCKING 0x0 ;  /* 0x0000000000007b1d */ /* 0x000fe20000010000 */
[----:B------:R-:W-:Y:S01]  /*e5f0*/  IMAD.U32 R7, RZ, RZ, UR4 ;  /* 0x00000004ff077e24 */ /* 0x000fe2000f8e00ff */
[----:B------:R-:W-:Y:S01]  /*e600*/  LOP3.LUT R0, R0, 0xffffffdf, RZ, 0xc0, !PT ;  /* 0xffffffdf00007812 */ /* 0x000fe200078ec0ff */
[----:B------:R-:W-:Y:S01]  /*e610*/  IMAD.U32 R11, RZ, RZ, UR4 ;  /* 0x00000004ff0b7e24 */ /* 0x000fe2000f8e00ff */
[----:B------:R-:W-:Y:S01]  /*e620*/  UISETP.GT.AND UP0, UPT, UR25, UR9, UPT ;  /* 0x000000091900728c */ /* 0x000fe2000bf04270 */
[----:B------:R-:W-:Y:S01]  /*e630*/  IMAD.U32 R12, RZ, RZ, UR4 ;  /* 0x00000004ff0c7e24 */ /* 0x000fe2000f8e00ff */
[----:B------:R-:W-:Y:S01]  /*e640*/  ULDC.64 UR12, c[0x0][0x1a0] ;  /* 0x00006800000c7ab9 */ /* 0x000fe20000000a00 */
[----:B------:R-:W-:Y:S01]  /*e650*/  @P3 LOP3.LUT R0, R0, 0x20, RZ, 0xfc, !PT ;  /* 0x0000002000003812 */ /* 0x000fe200078efcff */
[----:B------:R-:W-:Y:S02]  /*e660*/  UIMAD UR7, UR7, UR12, URZ ;  /* 0x0000000c070772a4 */ /* 0x000fe4000f8e023f */
[----:B------:R-:W-:Y:S01]  /*e670*/  UIMAD.WIDE.U32 UR22, UR25, UR12, URZ ;  /* 0x0000000c191672a5 */ /* 0x000fe2000f8e003f */
[----:B------:R-:W-:Y:S01]  /*e680*/  LOP3.LUT R0, R0, 0xfffffff7, RZ, 0xc0, !PT ;  /* 0xfffffff700007812 */ /* 0x000fe200078ec0ff */
[----:B------:R-:W-:-:S04]  /*e690*/  UIMAD UR7, UR25, UR13, UR7 ;  /* 0x0000000d190772a4 */ /* 0x000fc8000f8e0207 */
[----:B------:R-:W-:Y:S01]  /*e6a0*/  UIADD3 UR7, UR23, UR7, URZ ;  /* 0x0000000717077290 */ /* 0x000fe2000fffe03f */
[----:B------:R-:W-:Y:S02]  /*e6b0*/  IMAD.U32 R4, RZ, RZ, UR22 ;  /* 0x00000016ff047e24 */ /* 0x000fe4000f8e00ff */
[----:B------:R-:W-:-:S03]  /*e6c0*/  IMAD.U32 R5, RZ, RZ, UR23 ;  /* 0x00000017ff057e24 */ /* 0x000fc6000f8e00ff */
[----:B------:R-:W-:Y:S01]  /*e6d0*/  IMAD.U32 R3, RZ, RZ, UR7 ;  /* 0x00000007ff037e24 */ /* 0x000fe2000f8e00ff */
[----:B------:R-:W-:Y:S01]  /*e6e0*/  @P3 STS.128 [R215+0x6000], RZ ;  /* 0x006000ffd7003388 */ /* 0x000fe20000000c00 */
[----:B--2---:R-:W-:-:S04]  /*e6f0*/  LEA R2, P0, R4, R160, 0x6 ;  /* 0x000000a004027211 */ /* 0x004fc800078030ff */
[----:B---3--:R-:W-:Y:S01]  /*e700*/  LEA.HI.X R3, R4, R229, R3, 0x6, P0 ;  /* 0x000000e504037211 */ /* 0x008fe200000f3403 */
[----:B------:R-:W-:Y:S01]  /*e710*/  IMAD.MOV.U32 R229, RZ, RZ, c[0x0][0x1a4] ;  /* 0x00006900ffe57624 */ /* 0x000fe200078e00ff */
[----:B------:R-:W-:Y:S02]  /*e720*/  @!P3 LEA R7, P1, R7, R2, 0x5 ;  /* 0x000000020707b211 */ /* 0x000fe400078228ff */
[----:B------:R-:W-:Y:S02]  /*e730*/  @!P3 IADD3 R5, P4, R2, UR17, RZ ;  /* 0x000000110205bc10 */ /* 0x000fe4000ff9e0ff */
[----:B------:R-:W-:Y:S02]  /*e740*/  @!P3 LEA R6, P0, R7, c[0x0][0x170], 0x1 ;  /* 0x00005c000706ba11 */ /* 0x000fe400078008ff */
[----:B------:R-:W-:Y:S02]  /*e750*/  @!P3 LEA.HI.X R11, R11, R3, R229, 0x5, P1 ;  /* 0x000000030b0bb211 */ /* 0x000fe400008f2ce5 */
[----:B------:R-:W-:-:S02]  /*e760*/  @!P3 LEA R8, P2, R5, c[0x0][0x170], 0x1 ;  /* 0x00005c000508ba11 */ /* 0x000fc400078408ff */
[----:B------:R-:W-:Y:S02]  /*e770*/  @!P3 IADD3.X R4, R3, UR10, RZ, P4, !PT ;  /* 0x0000000a0304bc10 */ /* 0x000fe4000a7fe4ff */
[C---:B------:R-:W-:Y:S02]  /*e780*/  @!P3 LEA R10, P1, R2.reuse, c[0x0][0x170], 0x1 ;  /* 0x00005c00020aba11 */ /* 0x040fe400078208ff */
[----:B------:R-:W-:Y:S02]  /*e790*/  @!P3 LEA.HI.X R7, R7, c[0x0][0x174], R11, 0x1, P0 ;  /* 0x00005d000707ba11 */ /* 0x000fe400000f0c0b */
[----:B------:R-:W-:Y:S01]  /*e7a0*/  @!P3 LEA.HI.X R9, R5, c[0x0][0x174], R4, 0x1, P2 ;  /* 0x00005d000509ba11 */ /* 0x000fe200010f0c04 */
[----:B------:R-:W-:Y:S01]  /*e7b0*/  @!P3 IMAD R4, R229, 0x30, RZ ;  /* 0x00000030e504b824 */ /* 0x000fe200078e02ff */
[--C-:B------:R-:W-:Y:S01]  /*e7c0*/  @!P3 LEA.HI.X R11, R2, c[0x0][0x174], R3.reuse, 0x1, P1 ;  /* 0x00005d00020bba11 */ /* 0x100fe200008f0c03 */
[----:B------:R-:W-:Y:S01]  /*e7d0*/  @!P3 IMAD.WIDE.U32 R2, R12, 0x30, R2 ;  /* 0x000000300c02b825 */ /* 0x000fe200078e0002 */
[----:B------:R-:W1:Y:S03]  /*e7e0*/  S2R R229, SR_TID.X ;  /* 0x0000000000e57919 */ /* 0x000e660000002100 */
[----:B------:R-:W-:Y:S01]  /*e7f0*/  @!P3 IMAD.IADD R3, R4, 0x1, R3 ;  /* 0x000000010403b824 */ /* 0x000fe200078e0203 */
[C---:B------:R-:W-:Y:S01]  /*e800*/  @!P3 LEA R4, P0, R2.reuse, c[0x0][0x170], 0x1 ;  /* 0x00005c000204ba11 */ /* 0x040fe200078008ff */
[----:B------:R-:W-:Y:S01]  /*e810*/  @!PT LDS RZ, [RZ] ;  /* 0x00000000fffff984 */ /* 0x000fe20000000800 */
[----:B------:R-:W-:Y:S01]  /*e820*/  @!PT LDS RZ, [RZ] ;  /* 0x00000000fffff984 */ /* 0x000fe20000000800 */
[----:B------:R-:W-:Y:S01]  /*e830*/  @!PT LDS RZ, [RZ] ;  /* 0x00000000fffff984 */ /* 0x000fe20000000800 */
[----:B------:R2:W-:Y:S03]  /*e840*/  @!P3 LDGSTS.E.BYPASS.LTC128B.128 [R215+0x6000], [R10.64] ;  /* 0x060000000ad7bfae */ /* 0x0005e6000b901d52 */
[----:B------:R-:W-:Y:S01]  /*e850*/  @!P3 LEA.HI.X R5, R2, c[0x0][0x174], R3, 0x1, P0 ;  /* 0x00005d000205ba11 */ /* 0x000fe200000f0c03 */
[----:B------:R-:W-:Y:S01]  /*e860*/  @P3 STS.128 [R215+0x6800], RZ ;  /* 0x006800ffd7003388 */ /* 0x000fe20000000c00 */
[----:B------:R-:W-:-:S03]  /*e870*/  IMAD.U32 R2, RZ, RZ, UR25 ;  /* 0x00000019ff027e24 */ /* 0x000fc6000f8e00ff */
        /* <DEDUP_REMOVED lines=9> */
[----:B-1----:R-:W-:-:S03]  /*e910*/  IMAD.SHL.U32 R229, R229, 0x2, RZ ;  /* 0x00000002e5e57824 */ /* 0x002fc600078e00ff */
[----:B------:R-:W-:Y:S04]  /*e920*/  @P3 STS.128 [R215+0x7800], RZ ;  /* 0x007800ffd7003388 */ /* 0x000fe80000000c00 */
[----:B------:R-:W-:Y:S01]  /*e930*/  @!PT LDS RZ, [RZ] ;  /* 0x00000000fffff984 */ /* 0x000fe20000000800 */
[----:B------:R-:W-:Y:S01]  /*e940*/  @!PT LDS RZ, [RZ] ;  /* 0x00000000fffff984 */ /* 0x000fe20000000800 */
[----:B------:R-:W-:Y:S01]  /*e950*/  @!PT LDS RZ, [RZ] ;  /* 0x00000000fffff984 */ /* 0x000fe20000000800 */
[----:B------:R3:W-:Y:S01]  /*e960*/  @!P3 LDGSTS.E.BYPASS.LTC128B.128 [R215+0x7800], [R4.64] ;  /* 0x0780000004d7bfae */ /* 0x0007e2000b901d52 */
[----:B------:R-:W-:-:S03]  /*e970*/  LOP3.LUT R229, R229, 0x6, RZ, 0xc0, !PT ;  /* 0x00000006e5e57812 */ /* 0x000fc600078ec0ff */
[----:B------:R-:W-:Y:S02]  /*e980*/  LDSM.16.M88.4 R16, [R188+0x4000] ;  /* 0x00400000bc10783b */ /* 0x000fe40000000200 */
[----:B------:R-:W-:Y:S02]  /*e990*/  IMAD R2, R2, 0x40, R229 ;  /* 0x0000004002027824 */ /* 0x000fe400078e02e5 */
[----:B------:R-:W-:Y:S02]  /*e9a0*/  LDSM.16.M88.4 R20, [R188+0x5800] ;  /* 0x00580000bc14783b */ /* 0x000fe40000000200 */
[----:B------:R-:W-:Y:S02]  /*e9b0*/  IMAD.IADD R3, R210, 0x1, -R2 ;  /* 0x00000001d2037824 */ /* 0x000fe400078e0a02 */
[----:B--2---:R-:W1:Y:S03]  /*e9c0*/  LDSM.16.M88.4 R8, [R195] ;  /* 0x00000000c308783b */ /* 0x004e660000000200 */
[----:B------:R-:W-:Y:S01]  /*e9d0*/  IABS R3, R3 ;  /* 0x0000000300037213 */ /* 0x000fe20000000000 */
[----:B------:R-:W-:Y:S04]  /*e9e0*/  LDSM.16.M88.4 R28, [R188+0x4800] ;  /* 0x00480000bc1c783b */ /* 0x000fe80000000200 */
[----:B------:R-:W-:Y:S04]  /*e9f0*/  LDSM.16.M88.4 R24, [R188+0x5000] ;  /* 0x00500000bc18783b */ /* 0x000fe80000000200 */
[----:B------:R-:W-:Y:S04]  /*ea00*/  LDSM.16.M88.4 R12, [R198+0x2000] ;  /* 0x00200000c60c783b */ /* 0x000fe80000000200 */
[----:B---3--:R-:W2:Y:S04]  /*ea10*/  LDSM.16.M88.4 R4, [R195+0x2000] ;  /* 0x00200000c304783b */ /* 0x008ea80000000200 */
[----:B------:R-:W3:Y:S04]  /*ea20*/  LDSM.16.M88.4 R32, [R194+0x5800] ;  /* 0x00580000c220783b */ /* 0x000ee80000000200 */
[----:B------:R-:W-:Y:S04]  /*ea30*/  LDSM.16.M88.4 R36, [R194+0x5000] ;  /* 0x00500000c224783b */ /* 0x000fe80000000200 */
[----:B------:R-:W-:Y:S04]  /*ea40*/  LDSM.16.M88.4 R44, [R194+0x4000] ;  /* 0x00400000c22c783b */ /* 0x000fe80000000200 */
[----:B------:R-:W-:Y:S04]  /*ea50*/  LDSM.16.M88.4 R40, [R194+0x4800] ;  /* 0x00480000c228783b */ /* 0x000fe80000000200 */
[----:B------:R-:W0:Y:S01]  /*ea60*/  LDGDEPBAR ;  /* 0x00000000000079af */ /* 0x000e220000000000 */
[C---:B-1----:R-:W-:Y:S08]  /*ea70*/  HMMA.16816.F32 R152, R8.reuse, R16, RZ ;  /* 0x000000100898723c */ /* 0x042ff000000018ff */
[----:B------:R-:W-:Y:S08]  /*ea80*/  HMMA.16816.F32 R168, R8, R18, RZ ;  /* 0x0000001208a8723c */ /* 0x000ff000000018ff */
[C---:B--2---:R-:W-:Y:S08]  /*ea90*/  HMMA.16816.F32 R68, R4.reuse, R16, RZ ;  /* 0x000000100444723c */ /* 0x044ff000000018ff */
[C---:B------:R-:W-:Y:S01]  /*eaa0*/  HMMA.16816.F32 R64, R4.reuse, R18, RZ ;  /* 0x000000120440723c */ /* 0x040fe200000018ff */
[----:B------:R-:W1:Y:S07]  /*eab0*/  LDSM.16.M88.4 R16, [R198] ;  /* 0x00000000c610783b */ /* 0x000e6e0000000200 */
        /* <DEDUP_REMOVED lines=8> */
[C---:B------:R-:W-:Y:S01]  /*eb40*/  HMMA.16816.F32 R164, R8.reuse, R30, RZ ;  /* 0x0000001e08a4723c */ /* 0x040fe200000018ff */
[----:B------:R-:W-:Y:S07]  /*eb50*/  LDSM.16.M88.4 R28, [R202] ;  /* 0x00000000ca1c783b */ /* 0x000fee0000000200 */
[C---:B------:R-:W-:Y:S01]  /*eb60*/  HMMA.16816.F32 R160, R8.reuse, R26, RZ ;  /* 0x0000001a08a0723c */ /* 0x040fe200000018ff */
[----:B------:R-:W-:Y:S07]  /*eb70*/  LDSM.16.M88.4 R24, [R199] ;  /* 0x00000000c718783b */ /* 0x000fee0000000200 */
[C---:B------:R-:W-:Y:S08]  /*eb80*/  HMMA.16816.F32 R76, R8.reuse, R20, RZ ;  /* 0x00000014084c723c */ /* 0x040ff000000018ff */
[----:B------:R-:W-:Y:S01]  /*eb90*/  HMMA.16816.F32 R156, R8, R22, RZ ;  /* 0x00000016089c723c */ /* 0x000fe200000018ff */
[----:B------:R-:W-:Y:S07]  /*eba0*/  LDSM.16.M88.4 R8, [R196] ;  /* 0x00000000c408783b */ /* 0x000fee0000000200 */
[C---:B---3--:R-:W-:Y:S01]  /*ebb0*/  HMMA.16816.F32 R224, R12.reuse, R32, R48 ;  /* 0x000000200ce0723c */ /* 0x048fe20000001830 */
[----:B------:R-:W2:Y:S07]  /*ebc0*/  LDSM.16.M88.4 R48, [R201] ;  /* 0x00000000c930783b */ /* 0x000eae0000000200 */
[----:B------:R-:W-:Y:S08]  /*ebd0*/  HMMA.16816.F32 R216, R12, R34, R4 ;  /* 0x000000220cd8723c */ /* 0x000ff00000001804 */
[C---:B-1----:R-:W-:Y:S08]  /*ebe0*/  HMMA.16816.F32 R4, R16.reuse, R36, R144 ;  /* 0x000000241004723c */ /* 0x042ff00000001890 */
[-C--:B------:R-:W-:Y:S08]  /*ebf0*/  HMMA.16816.F32 R20, R16, R44.reuse, R152 ;  /* 0x0000002c1014723c */ /* 0x080ff00000001898 */
[----:B------:R-:W-:Y:S01]  /*ec00*/  HMMA.16816.F32 R176, R12, R44, R68 ;  /* 0x0000002c0cb0723c */ /* 0x000fe20000001844 */
[----:B------:R-:W-:-:S02]  /*ec10*/  IMAD.MOV.U32 R250, RZ, RZ, R219 ;  /* 0x000000fffffa7224 */ /* 0x000fc400078e00db */
[----:B------:R-:W-:Y:S02]  /*ec20*/  IMAD.MOV.U32 R249, RZ, RZ, R216 ;  /* 0x000000fffff97224 */ /* 0x000fe400078e00d8 */
[----:B------:R-:W-:Y:S02]  /*ec30*/  IMAD.MOV.U32 R244, RZ, RZ, R217 ;  /* 0x000000fffff47224 */ /* 0x000fe400078e00d9 */
[----:B------:R-:W-:Y:S01]  /*ec40*/  IMAD.MOV.U32 R239, RZ, RZ, R218 ;  /* 0x000000ffffef7224 */ /* 0x000fe200078e00da */
[C---:B------:R-:W-:Y:S01]  /*ec50*/  HMMA.16816.F32 R180, R12.reuse, R40, R60 ;  /* 0x000000280cb4723c */ /* 0x040fe2000000183c */
[----:B------:R-:W-:Y:S07]  /*ec60*/  LDSM.16.M88.4 R216, [R200] ;  /* 0x00000000c8d8783b */ /* 0x000fee0000000200 */
[C---:B------:R-:W-:Y:S08]  /*ec70*/  HMMA.16816.F32 R220, R12.reuse, R36, R52 ;  /* 0x000000240cdc723c */ /* 0x040ff00000001834 */
[C---:B------:R-:W-:Y:S08]  /*ec80*/  HMMA.16816.F32 R172, R12.reuse, R46, R64 ;  /* 0x0000002e0cac723c */ /* 0x040ff00000001840 */
[C---:B------:R-:W-:Y:S08]  /*ec90*/  HMMA.16816.F32 R56, R12.reuse, R42, R56 ;  /* 0x0000002a0c38723c */ /* 0x040ff00000001838 */
[----:B------:R-:W-:Y:S08]  /*eca0*/  HMMA.16816.F32 R184, R12, R38, R72 ;  /* 0x000000260cb8723c */ /* 0x000ff00000001848 */
[----:B------:R-:W-:Y:S08]  /*ecb0*/  HMMA.16816.F32 R12, R16, R40, R148 ;  /* 0x00000028100c723c */ /* 0x000ff00000001894 */
[C---:B--2---:R-:W-:Y:S07]  /*ecc0*/  HMMA.16816.F32 R148, R8.reuse, R48, R4 ;  /* 0x000000300894723c */ /* 0x044fee0000001804 */
[--C-:B------:R-:W-:Y:S01]  /*ecd0*/  IMAD.IADD R5, R207, 0x1, -R2.reuse ;  /* 0x00000001cf057824 */ /* 0x100fe200078e0a02 */
[C---:B------:R-:W-:Y:S01]  /*ece0*/  IADD3 R7, R2.reuse, 0x1, RZ ;  /* 0x0000000102077810 */ /* 0x040fe20007ffe0ff */
[----:B------:R-:W-:Y:S01]  /*ecf0*/  IMAD.MOV.U32 R4, RZ, RZ, R3 ;  /* 0x000000ffff047224 */ /* 0x000fe200078e0003 */
[----:B------:R-:W-:Y:S01]  /*ed00*/  HMMA.16816.F32 R68, R8, R24, R20 ;  /* 0x000000180844723c */ /* 0x000fe20000001814 */
[----:B------:R-:W1:Y:S01]  /*ed10*/  LDSM.16.M88.4 R20, [R196+0x2000] ;  /* 0x00200000c414783b */ /* 0x000e620000000200 */
[----:B------:R-:W-:Y:S01]  /*ed20*/  IABS R3, R5 ;  /* 0x0000000500037213 */ /* 0x000fe20000000000 */
[----:B------:R-:W-:Y:S01]  /*ed30*/  IMAD.IADD R5, R205, 0x1, -R2 ;  /* 0x00000001cd057824 */ /* 0x000fe200078e0a02 */
[----:B------:R2:W-:Y:S01]  /*ed40*/  I2F R232, R4 ;  /* 0x0000000400e87306 */ /* 0x0005e20000201400 */
[----:B------:R-:W-:-:S02]  /*ed50*/  IADD3 R6, R2, 0x8, RZ ;  /* 0x0000000802067810 */ /* 0x000fc40007ffe0ff */
[C---:B------:R-:W-:Y:S01]  /*ed60*/  ISETP.GE.AND P4, PT, R7.reuse, R214, PT ;  /* 0x000000d60700720c */ /* 0x040fe20003f86270 */
[C---:B------:R-:W-:Y:S01]  /*ed70*/  HMMA.16816.F32 R44, R16.reuse, R46, R168 ;  /* 0x0000002e102c723c */ /* 0x040fe200000018a8 */
[C---:B------:R-:W-:Y:S02]  /*ed80*/  ISETP.GE.AND P2, PT, R7.reuse, R213, PT ;  /* 0x000000d50700720c */ /* 0x040fe40003f46270 */
[C---:B------:R-:W-:Y:S02]  /*ed90*/  ISETP.GE.AND P1, PT, R7.reuse, R212, PT ;  /* 0x000000d40700720c */ /* 0x040fe40003f26270 */
[C---:B------:R-:W-:Y:S02]  /*eda0*/  ISETP.GE.AND P0, PT, R7.reuse, R211, PT ;  /* 0x000000d30700720c */ /* 0x040fe40003f06270 */
[C---:B------:R-:W-:Y:S01]  /*edb0*/  ISETP.LT.OR P6, PT, R7.reuse, R206, P4 ;  /* 0x000000ce0700720c */ /* 0x040fe200027c1670 */
[----:B------:R-:W-:Y:S01]  /*edc0*/  HMMA.16816.F32 R52, R16, R32, R76 ;  /* 0x000000201034723c */ /* 0x000fe2000000184c */
[----:B------:R-:W-:-:S02]  /*edd0*/  ISETP.LT.OR P5, PT, R7, R208, P2 ;  /* 0x000000d00700720c */ /* 0x000fc400017a1670 */
[----:B------:R-:W-:Y:S01]  /*ede0*/  ISETP.LT.OR P1, PT, R7, R204, P1 ;  /* 0x000000cc0700720c */ /* 0x000fe20000f21670 */
[----:B--2---:R-:W-:Y:S01]  /*edf0*/  IMAD.MOV.U32 R4, RZ, RZ, R3 ;  /* 0x000000ffff047224 */ /* 0x004fe200078e0003 */
[----:B------:R-:W-:Y:S01]  /*ee00*/  IABS R3, R5 ;  /* 0x0000000500037213 */ /* 0x000fe20000000000 */
[----:B------:R-:W-:Y:S01]  /*ee10*/  IMAD.IADD R5, R209, 0x1, -R2 ;  /* 0x00000001d1057824 */ /* 0x000fe200078e0a02 */
[----:B------:R-:W-:Y:S01]  /*ee20*/  ISETP.LT.OR P0, PT, R7, R203, P0 ;  /* 0x000000cb0700720c */ /* 0x000fe20000701670 */
[----:B------:R2:W-:Y:S01]  /*ee30*/  I2F R230, R4 ;  /* 0x0000000400e67306 */ /* 0x0005e20000201400 */
[----:B------:R-:W-:Y:S01]  /*ee40*/  HMMA.16816.F32 R40, R16, R42, R164 ;  /* 0x0000002a1028723c */ /* 0x000fe200000018a4 */
[C---:B------:R-:W-:Y:S02]  /*ee50*/  ISETP.GE.AND P4, PT, R6.reuse, R214, PT ;  /* 0x000000d60600720c */ /* 0x040fe40003f86270 */
[----:B------:R-:W-:-:S04]  /*ee60*/  ISETP.GE.AND P2, PT, R6, R213, PT ;  /* 0x000000d50600720c */ /* 0x000fc80003f46270 */
[----:B------:R-:W-:Y:S01]  /*ee70*/  @P1 LOP3.LUT R0, R0, 0x8, RZ, 0xfc, !PT ;  /* 0x0000000800001812 */ /* 0x000fe200078efcff */
[C---:B------:R-:W-:Y:S01]  /*ee80*/  HMMA.16816.F32 R36, R16.reuse, R38, R160 ;  /* 0x000000261024723c */ /* 0x040fe200000018a0 */
[----:B------:R-:W-:Y:S02]  /*ee90*/  ISETP.GE.AND P1, PT, R2, R214, PT ;  /* 0x000000d60200720c */ /* 0x000fe40003f26270 */
[----:B------:R-:W-:Y:S02]  /*eea0*/  LOP3.LUT R0, R0, 0xfffffffb, RZ, 0xc0, !PT ;  /* 0xfffffffb00007812 */ /* 0x000fe400078ec0ff */
[----:B------:R-:W-:Y:S01]  /*eeb0*/  ISETP.LT.OR P1, PT, R2, R206, P1 ;  /* 0x000000ce0200720c */ /* 0x000fe20000f21670 */
[----:B--2---:R-:W-:Y:S01]  /*eec0*/  IMAD.MOV.U32 R4, RZ, RZ, R3 ;  /* 0x000000ffff047224 */ /* 0x004fe200078e0003 */
[----:B------:R-:W-:Y:S01]  /*eed0*/  IABS R3, R5 ;  /* 0x0000000500037213 */ /* 0x000fe20000000000 */
[----:B------:R-:W-:Y:S01]  /*eee0*/  IMAD.IADD R5, R210, 0x1, -R7 ;  /* 0x00000001d2057824 */ /* 0x000fe200078e0a07 */
[----:B------:R-:W-:Y:S01]  /*eef0*/  HMMA.16816.F32 R16, R16, R34, R156 ;  /* 0x000000221010723c */ /* 0x000fe2000000189c */
[----:B------:R2:W-:Y:S01]  /*ef00*/  I2F R231, R4 ;  /* 0x0000000400e77306 */ /* 0x0005e20000201400 */
[----:B------:R-:W-:-:S02]  /*ef10*/  @P0 LOP3.LUT R0, R0, 0x4, RZ, 0xfc, !PT ;  /* 0x0000000400000812 */ /* 0x000fc400078efcff */
[----:B------:R-:W-:-:S04]  /*ef20*/  ISETP.GE.AND P0, PT, R2, R213, PT ;  /* 0x000000d50200720c */ /* 0x000fc80003f06270 */
[----:B-1----:R-:W-:Y:S01]  /*ef30*/  HMMA.16816.F32 R32, R20, R24, R176 ;  /* 0x000000181420723c */ /* 0x002fe200000018b0 */
[----:B------:R-:W-:-:S06]  /*ef40*/  ISETP.LT.OR P0, PT, R2, R208, P0 ;  /* 0x000000d00200720c */ /* 0x000fcc0000701670 */
[C---:B------:R-:W-:Y:S01]  /*ef50*/  IMAD.IADD R24, R209.reuse, 0x1, -R6 ;  /* 0x00000001d1187824 */ /* 0x040fe200078e0a06 */
[C---:B------:R-:W-:Y:S01]  /*ef60*/  HMMA.16816.F32 R60, R8.reuse, R26, R44 ;  /* 0x0000001a083c723c */ /* 0x040fe2000000182c */
[----:B--2---:R-:W-:Y:S01]  /*ef70*/  IMAD.MOV.U32 R4, RZ, RZ, R3 ;  /* 0x000000ffff047224 */ /* 0x004fe200078e0003 */
[----:B------:R-:W-:Y:S01]  /*ef80*/  IABS R3, R5 ;  /* 0x0000000500037213 */ /* 0x000fe20000000000 */
[--C-:B------:R-:W-:Y:S02]  /*ef90*/  IMAD.IADD R5, R209, 0x1, -R7.reuse ;  /* 0x00000001d1057824 */ /* 0x100fe400078e0a07 */
[----:B------:R1:W-:Y:S01]  /*efa0*/  I2F R229, R4 ;  /* 0x0000000400e57306 */ /* 0x0003e20000201400 */
[----:B------:R-:W-:Y:S02]  /*efb0*/  IMAD.MOV.U32 R176, RZ, RZ, R244 ;  /* 0x000000ffffb07224 */ /* 0x000fe400078e00f4 */
[C---:B------:R-:W-:Y:S05]  /*efc0*/  HMMA.16816.F32 R16, R8.reuse, R218, R16 ;  /* 0x000000da0810723c */ /* 0x040fea0000001810 */
[----:B------:R2:W-:Y:S03]  /*efd0*/  I2F R228, R3 ;  /* 0x0000000300e47306 */ /* 0x0005e60000201400 */
[----:B------:R-:W-:Y:S01]  /*efe0*/  HMMA.16816.F32 R64, R8, R30, R40 ;  /* 0x0000001e0840723c */ /* 0x000fe20000001828 */
[----:B-1----:R-:W-:-:S07]  /*eff0*/  IMAD.IADD R4, R207, 0x1, -R7 ;  /* 0x00000001cf047824 */ /* 0x002fce00078e0a07 */
[----:B------:R-:W-:Y:S01]  /*f000*/  HMMA.16816.F32 R76, R8, R28, R12 ;  /* 0x0000001c084c723c */ /* 0x000fe2000000180c */
[----:B------:R-:W-:Y:S01]  /*f010*/  LDSM.16.M88.4 R12, [R197+0x2000] ;  /* 0x00200000c50c783b */ /* 0x000fe20000000200 */
[----:B------:R-:W-:Y:S01]  /*f020*/  IABS R4, R4 ;  /* 0x0000000400047213 */ /* 0x000fe20000000000 */
[----:B--2---:R-:W-:-:S03]  /*f030*/  IMAD.IADD R3, R205, 0x1, -R7 ;  /* 0x00000001cd037824 */ /* 0x004fc600078e0a07 */
[----:B------:R1:W-:Y:S02]  /*f040*/  I2F R169, R4 ;  /* 0x0000000400a97306 */ /* 0x0003e40000201400 */
[C---:B------:R-:W-:Y:S01]  /*f050*/  HMMA.16816.F32 R44, R20.reuse, R28, R180 ;  /* 0x0000001c142c723c */ /* 0x040fe200000018b4 */
[----:B------:R-:W-:Y:S01]  /*f060*/  IMAD.MOV.U32 R238, RZ, RZ, R16 ;  /* 0x000000ffffee7224 */ /* 0x000fe200078e0010 */
[----:B------:R-:W-:Y:S01]  /*f070*/  IABS R3, R3 ;  /* 0x0000000300037213 */ /* 0x000fe20000000000 */
[----:B------:R-:W-:Y:S01]  /*f080*/  IMAD.MOV.U32 R252, RZ, RZ, R17 ;  /* 0x000000fffffc7224 */ /* 0x000fe200078e0011 */
[----:B------:R-:W-:Y:S01]  /*f090*/  MOV R237, R19 ;  /* 0x0000001300ed7202 */ /* 0x000fe20000000f00 */
[----:B------:R-:W-:Y:S02]  /*f0a0*/  IMAD.MOV.U32 R251, RZ, RZ, R18 ;  /* 0x000000fffffb7224 */ /* 0x000fe400078e0012 */
[----:B------:R-:W-:Y:S01]  /*f0b0*/  LDSM.16.M88.4 R16, [R197] ;  /* 0x00000000c510783b */ /* 0x000fe20000000200 */
[----:B------:R-:W-:Y:S01]  /*f0c0*/  HMMA.16816.F32 R40, R20, R30, R56 ;  /* 0x0000001e1428723c */ /* 0x000fe20000001838 */
[----:B------:R-:W-:-:S02]  /*f0d0*/  IMAD.MOV.U32 R179, RZ, RZ, R238 ;  /* 0x000000ffffb37224 */ /* 0x000fc400078e00ee */
[----:B------:R-:W2:Y:S01]  /*f0e0*/  LDSM.16.M88.4 R28, [R193+0x800] ;  /* 0x00080000c11c783b */ /* 0x000ea20000000200 */
[----:B------:R-:W-:Y:S02]  /*f0f0*/  IMAD.MOV.U32 R183, RZ, RZ, R251 ;  /* 0x000000ffffb77224 */ /* 0x000fe400078e00fb */
[----:B-1----:R-:W-:Y:S01]  /*f100*/  IMAD.MOV.U32 R4, RZ, RZ, R3 ;  /* 0x000000ffff047224 */ /* 0x002fe200078e0003 */
[----:B------:R-:W-:Y:S01]  /*f110*/  IABS R3, R5 ;  /* 0x0000000500037213 */ /* 0x000fe20000000000 */
[----:B------:R-:W-:Y:S01]  /*f120*/  IMAD.IADD R5, R210, 0x1, -R6 ;  /* 0x00000001d2057824 */ /* 0x000fe200078e0a06 */
[----:B------:R-:W-:Y:S01]  /*f130*/  HMMA.16816.F32 R72, R8, R50, R36 ;  /* 0x000000320848723c */ /* 0x000fe20000001824 */
[----:B------:R1:W-:Y:S01]  /*f140*/  I2F R171, R4 ;  /* 0x0000000400ab7306 */ /* 0x0003e20000201400 */
[----:B------:R-:W-:Y:S02]  /*f150*/  IMAD.MOV.U32 R177, RZ, RZ, R179 ;  /* 0x000000ffffb17224 */ /* 0x000fe400078e00b3 */
[----:B------:R-:W-:-:S02]  /*f160*/  IMAD.MOV.U32 R179, RZ, RZ, R252 ;  /* 0x000000ffffb37224 */ /* 0x000fc400078e00fc */
[----:B------:R-:W-:Y:S02]  /*f170*/  IMAD.MOV.U32 R182, RZ, RZ, R239 ;  /* 0x000000ffffb67224 */ /* 0x000fe400078e00ef */
[----:B------:R-:W-:Y:S01]  /*f180*/  HMMA.16816.F32 R36, R20, R26, R172 ;  /* 0x0000001a1424723c */ /* 0x000fe200000018ac */
[----:B------:R-:W-:Y:S02]  /*f190*/  IMAD.MOV.U32 R180, RZ, RZ, R250 ;  /* 0x000000ffffb47224 */ /* 0x000fe400078e00fa */
[----:B------:R-:W-:-:S05]  /*f1a0*/  IMAD.MOV.U32 R181, RZ, RZ, R249 ;  /* 0x000000ffffb57224 */ /* 0x000fca00078e00f9 */
[----:B------:R-:W-:Y:S01]  /*f1b0*/  HMMA.16816.F32 R156, R8, R216, R52 ;  /* 0x000000d8089c723c */ /* 0x000fe20000001834 */
[----:B-1----:R-:W-:Y:S01]  /*f1c0*/  IMAD.MOV.U32 R4, RZ, RZ, R3 ;  /* 0x000000ffff047224 */ /* 0x002fe200078e0003 */
[----:B------:R-:W-:Y:S01]  /*f1d0*/  IABS R3, R5 ;  /* 0x0000000500037213 */ /* 0x000fe20000000000 */
[----:B------:R-:W1:Y:S01]  /*f1e0*/  LDSM.16.M88.4 R8, [R193] ;  /* 0x00000000c108783b */ /* 0x000e620000000200 */
[----:B------:R-:W-:Y:S01]  /*f1f0*/  IADD3 R5, R2, 0x9, RZ ;  /* 0x0000000902057810 */ /* 0x000fe20007ffe0ff */
[----:B------:R3:W-:Y:S03]  /*f200*/  I2F R170, R4 ;  /* 0x0000000400aa7306 */ /* 0x0007e60000201400 */
[C---:B------:R-:W-:Y:S05]  /*f210*/  HMMA.16816.F32 R52, R20.reuse, R48, R220 ;  /* 0x000000301434723c */ /* 0x040fea00000018dc */
[----:B------:R4:W-:Y:S03]  /*f220*/  I2F R168, R3 ;  /* 0x0000000300a87306 */ /* 0x0009e60000201400 */
[----:B------:R-:W-:Y:S01]  /*f230*/  HMMA.16816.F32 R48, R20, R50, R184 ;  /* 0x000000321430723c */ /* 0x000fe200000018b8 */
[----:B---3--:R-:W-:-:S06]  /*f240*/  IMAD.IADD R4, R207, 0x1, -R6 ;  /* 0x00000001cf047824 */ /* 0x008fcc00078e0a06 */
[----:B------:R-:W-:Y:S01]  /*f250*/  IMAD.MOV.U32 R187, RZ, RZ, R180 ;  /* 0x000000ffffbb7224 */ /* 0x000fe200078e00b4 */
[----:B--2---:R-:W-:Y:S01]  /*f260*/  HMMA.16816.F32 R240, R12, R30, R40 ;  /* 0x0000001e0cf0723c */ /* 0x004fe20000001828 */
[----:B------:R-:W-:Y:S01]  /*f270*/  IMAD.MOV.U32 R180, RZ, RZ, R181 ;  /* 0x000000ffffb47224 */ /* 0x000fe200078e00b5 */
[----:B------:R-:W-:Y:S01]  /*f280*/  IABS R4, R4 ;  /* 0x0000000400047213 */ /* 0x000fe20000000000 */
[----:B----4-:R-:W-:-:S03]  /*f290*/  IMAD.IADD R3, R205, 0x1, -R6 ;  /* 0x00000001cd037824 */ /* 0x010fc600078e0a06 */
[----:B------:R2:W-:Y:S02]  /*f2a0*/  I2F R166, R4 ;  /* 0x0000000400a67306 */ /* 0x0005e40000201400 */
[----:B------:R-:W-:Y:S01]  /*f2b0*/  HMMA.16816.F32 R56, R20, R216, R224 ;  /* 0x000000d81438723c */ /* 0x000fe200000018e0 */
[----:B------:R-:W-:-:S06]  /*f2c0*/  IABS R3, R3 ;  /* 0x0000000300037213 */ /* 0x000fcc0000000000 */
[----:B------:R-:W-:Y:S01]  /*f2d0*/  IMAD.MOV.U32 R216, RZ, RZ, R182 ;  /* 0x000000ffffd87224 */ /* 0x000fe200078e00b6 */
[----:B------:R-:W-:Y:S01]  /*f2e0*/  HMMA.16816.F32 R224, R16, R30, R64 ;  /* 0x0000001e10e0723c */ /* 0x000fe20000001840 */
[----:B--2---:R-:W-:Y:S01]  /*f2f0*/  IMAD.MOV.U32 R4, RZ, RZ, R3 ;  /* 0x000000ffff047224 */ /* 0x004fe200078e0003 */
[----:B------:R-:W-:Y:S01]  /*f300*/  IABS R3, R24 ;  /* 0x0000001800037213 */ /* 0x000fe20000000000 */
[----:B------:R-:W-:-:S05]  /*f310*/  IMAD.IADD R24, R210, 0x1, -R5 ;  /* 0x00000001d2187824 */ /* 0x000fca00078e0a05 */
[-C--:B-1----:R-:W-:Y:S01]  /*f320*/  HMMA.16816.F32 R144, R12, R8.reuse, R32 ;  /* 0x000000080c90723c */ /* 0x082fe20000001820 */
[----:B------:R1:W-:Y:S01]  /*f330*/  I2F R167, R4 ;  /* 0x0000000400a77306 */ /* 0x0003e20000201400 */
[----:B------:R-:W-:Y:S01]  /*f340*/  LDSM.16.M88.4 R32, [R193+0x1800] ;  /* 0x00180000c120783b */ /* 0x000fe20000000200 */
        /* <DEDUP_REMOVED lines=8> */
[C---:B------:R-:W-:Y:S01]  /*f3d0*/  HMMA.16816.F32 R152, R12.reuse, R10, R36 ;  /* 0x0000000a0c98723c */ /* 0x040fe20000001824 */
[----:B-1----:R-:W-:Y:S01]  /*f3e0*/  IMAD.MOV.U32 R4, RZ, RZ, R3 ;  /* 0x000000ffff047224 */ /* 0x002fe200078e0003 */
[----:B------:R-:W-:Y:S01]  /*f3f0*/  IABS R3, R24 ;  /* 0x0000001800037213 */ /* 0x000fe20000000000 */
[----:B------:R-:W-:Y:S02]  /*f400*/  IMAD.IADD R24, R207, 0x1, -R5 ;  /* 0x00000001cf187824 */ /* 0x000fe400078e0a05 */
[----:B------:R1:W-:Y:S03]  /*f410*/  I2F R165, R4 ;  /* 0x0000000400a57306 */ /* 0x0003e60000201400 */
[----:B------:R-:W-:Y:S08]  /*f420*/  HMMA.16816.F32 R172, R12, R28, R44 ;  /* 0x0000001c0cac723c */ /* 0x000ff0000000182c */
[----:B------:R-:W-:Y:S01]  /*f430*/  HMMA.16816.F32 R60, R16, R10, R60 ;  /* 0x0000000a103c723c */ /* 0x000fe2000000183c */
[----:B-1----:R-:W-:Y:S01]  /*f440*/  IMAD.MOV.U32 R4, RZ, RZ, R3 ;  /* 0x000000ffff047224 */ /* 0x002fe200078e0003 */
[----:B------:R-:W-:-:S02]  /*f450*/  IABS R3, R24 ;  /* 0x0000001800037213 */ /* 0x000fc40000000000 */
[----:B------:R-:W1:Y:S01]  /*f460*/  LDSM.16.M88.4 R24, [R193+0x1000] ;  /* 0x00100000c118783b */ /* 0x000e620000000200 */
[----:B------:R2:W-:Y:S02]  /*f470*/  I2F R164, R4 ;  /* 0x0000000400a47306 */ /* 0x0005e40000201400 */
[C---:B------:R-:W-:Y:S01]  /*f480*/  IADD3 R11, R2.reuse, 0x18, RZ ;  /* 0x00000018020b7810 */ /* 0x040fe20007ffe0ff */
[----:B------:R-:W-:Y:S01]  /*f490*/  HMMA.16816.F32 R76, R16, R28, R76 ;  /* 0x0000001c104c723c */ /* 0x000fe2000000184c */
[----:B------:R-:W-:Y:S01]  /*f4a0*/  IADD3 R10, R2, 0x19, RZ ;  /* 0x00000019020a7810 */ /* 0x000fe20007ffe0ff */
[----:B------:R-:W-:-:S04]  /*f4b0*/  DEPBAR.LE SB0, 0x0 ;  /* 0x000080000000791a */ /* 0x000fc80000000000 */
[----:B------:R3:W-:Y:S01]  /*f4c0*/  I2F R162, R3 ;  /* 0x0000000300a27306 */ /* 0x0007e20000201400 */
[----:B------:R-:W-:Y:S02]  /*f4d0*/  IMAD.IADD R7, R207, 0x1, -R10 ;  /* 0x00000001cf077824 */ /* 0x000fe400078e0a0a */
[----:B------:R-:W-:Y:S02]  /*f4e0*/  IMAD.MOV.U32 R28, RZ, RZ, R183 ;  /* 0x000000ffff1c7224 */ /* 0x000fe400078e00b7 */
[----:B------:R-:W-:Y:S01]  /*f4f0*/  IMAD.MOV.U32 R29, RZ, RZ, R237 ;  /* 0x000000ffff1d7224 */ /* 0x000fe200078e00ed */
[----:B------:R-:W-:Y:S01]  /*f500*/  IABS R7, R7 ;  /* 0x0000000700077213 */ /* 0x000fe20000000000 */
[----:B--2---:R-:W-:-:S05]  /*f510*/  IMAD.IADD R4, R205, 0x1, -R5 ;  /* 0x00000001cd047824 */ /* 0x004fca00078e0a05 */
[----:B------:R-:W-:Y:S01]  /*f520*/  IABS R4, R4 ;  /* 0x0000000400047213 */ /* 0x000fe20000000000 */
[----:B---3--:R-:W-:-:S04]  /*f530*/  IMAD.IADD R3, R209, 0x1, -R5 ;  /* 0x00000001d1037824 */ /* 0x008fc800078e0a05 */
[----:B------:R-:W-:Y:S01]  /*f540*/  IMAD.MOV.U32 R8, RZ, RZ, R4 ;  /* 0x000000ffff087224 */ /* 0x000fe200078e0004 */
[----:B------:R-:W-:Y:S02]  /*f550*/  IADD3 R4, R2, 0x10, RZ ;  /* 0x0000001002047810 */ /* 0x000fe40007ffe0ff */
[----:B------:R-:W-:Y:S01]  /*f560*/  IABS R3, R3 ;  /* 0x0000000300037213 */ /* 0x000fe20000000000 */
[----:B------:R2:W-:Y:S02]  /*f570*/  I2F R163, R8 ;  /* 0x0000000800a37306 */ /* 0x0005e40000201400 */
[----:B------:R-:W-:-:S05]  /*f580*/  IMAD.IADD R9, R205, 0x1, -R4 ;  /* 0x00000001cd097824 */ /* 0x000fca00078e0a04 */
[----:B------:R-:W-:Y:S01]  /*f590*/  IABS R9, R9 ;  /* 0x0000000900097213 */ /* 0x000fe20000000000 */
[----:B------:R3:W-:Y:S01]  /*f5a0*/  I2F R161, R3 ;  /* 0x0000000300a17306 */ /* 0x0007e20000201400 */
[----:B-1----:R-:W-:Y:S01]  /*f5b0*/  HMMA.16816.F32 R52, R12, R24, R52 ;  /* 0x000000180c34723c */ /* 0x002fe20000001834 */
[----:B--2---:R-:W-:-:S07]  /*f5c0*/  IMAD.IADD R8, R210, 0x1, -R4 ;  /* 0x00000001d2087824 */ /* 0x004fce00078e0a04 */
[----:B------:R-:W-:Y:S01]  /*f5d0*/  HMMA.16816.F32 R240, R16, R24, R148 ;  /* 0x0000001810f0723c */ /* 0x000fe20000001894 */
[----:B------:R-:W-:Y:S01]  /*f5e0*/  I2F R44, R9 ;  /* 0x00000009002c7306 */ /* 0x000fe20000201400 */
[----:B------:R-:W-:Y:S01]  /*f5f0*/  IABS R8, R8 ;  /* 0x0000000800087213 */ /* 0x000fe20000000000 */
[----:B---3--:R-:W-:-:S06]  /*f600*/  IMAD.IADD R3, R207, 0x1, -R4 ;  /* 0x00000001cf037824 */ /* 0x008fcc00078e0a04 */
[----:B------:R1:W-:Y:S01]  /*f610*/  I2F R160, R8 ;  /* 0x0000000800a07306 */ /* 0x0003e20000201400 */
[----:B------:R-:W-:Y:S01]  /*f620*/  IMAD.MOV.U32 R148, RZ, RZ, R176 ;  /* 0x000000ffff947224 */ /* 0x000fe200078e00b0 */
[----:B------:R-:W-:-:S05]  /*f630*/  IABS R3, R3 ;  /* 0x0000000300037213 */ /* 0x000fca0000000000 */
[----:B------:R-:W-:Y:S01]  /*f640*/  IMAD.MOV.U32 R31, RZ, RZ, R52 ;  /* 0x000000ffff1f7224 */ /* 0x000fe200078e0034 */
[----:B------:R2:W-:Y:S01]  /*f650*/  I2F R39, R3 ;  /* 0x0000000300277306 */ /* 0x0005e20000201400 */
[----:B------:R-:W-:Y:S02]  /*f660*/  IMAD.MOV.U32 R217, RZ, RZ, R53 ;  /* 0x000000ffffd97224 */ /* 0x000fe400078e0035 */
[----:B------:R-:W-:Y:S02]  /*f670*/  IMAD.MOV.U32 R149, RZ, RZ, R54 ;  /* 0x000000ffff957224 */ /* 0x000fe400078e0036 */
[----:B------:R-:W-:Y:S02]  /*f680*/  IMAD.MOV.U32 R67, RZ, RZ, R55 ;  /* 0x000000ffff437224 */ /* 0x000fe400078e0037 */
[----:B------:R-:W-:Y:S01]  /*f690*/  HMMA.16816.F32 R52, R12, R26, R48 ;  /* 0x0000001a0c34723c */ /* 0x000fe20000001830 */
[----:B-1----:R-:W-:-:S05]  /*f6a0*/  IMAD.IADD R8, R209, 0x1, -R4 ;  /* 0x00000001d1087824 */ /* 0x002fca00078e0a04 */
[----:B------:R-:W-:Y:S02]  /*f6b0*/  IABS R8, R8 ;  /* 0x0000000800087213 */ /* 0x000fe40000000000 */
[----:B------:R-:W-:Y:S01]  /*f6c0*/  HMMA.16816.F32 R24, R16, R26, R72 ;  /* 0x0000001a1018723c */ /* 0x000fe20000001848 */
[----:B--2---:R-:W-:Y:S01]  /*f6d0*/  IADD3 R3, R2, 0x11, RZ ;  /* 0x0000001102037810 */ /* 0x004fe20007ffe0ff */
[----:B------:R1:W-:Y:S03]  /*f6e0*/  I2F R38, R8 ;  /* 0x0000000800267306 */ /* 0x0003e60000201400 */
[----:B------:R-:W-:-:S04]  /*f6f0*/  IADD3 R9, R210, -R3, RZ ;  /* 0x80000003d2097210 */ /* 0x000fc80007ffe0ff */
[----:B------:R-:W-:-:S04]  /*f700*/  IABS R9, R9 ;  /* 0x0000000900097213 */ /* 0x000fc80000000000 */
[----:B------:R2:W-:Y:S03]  /*f710*/  I2F R37, R9 ;  /* 0x0000000900257306 */ /* 0x0005e60000201400 */
[----:B------:R-:W-:Y:S02]  /*f720*/  IMAD.MOV.U32 R46, RZ, RZ, R52 ;  /* 0x000000ffff2e7224 */ /* 0x000fe400078e0034 */
[----:B-1----:R-:W-:Y:S02]  /*f730*/  IMAD.IADD R8, R207, 0x1, -R3 ;  /* 0x00000001cf087824 */ /* 0x002fe400078e0a03 */
[----:B------:R-:W-:Y:S02]  /*f740*/  IMAD.MOV.U32 R48, RZ, RZ, R54 ;  /* 0x000000ffff307224 */ /* 0x000fe400078e0036 */
[----:B------:R-:W-:Y:S01]  /*f750*/  IMAD.MOV.U32 R45, RZ, RZ, R53 ;  /* 0x000000ffff2d7224 */ /* 0x000fe200078e0035 */
[----:B------:R-:W-:Y:S01]  /*f760*/  IABS R8, R8 ;  /* 0x0000000800087213 */ /* 0x000fe20000000000 */
[----:B------:R-:W-:-:S02]  /*f770*/  IMAD.MOV.U32 R52, RZ, RZ, R24 ;  /* 0x000000ffff347224 */ /* 0x000fc400078e0018 */
[----:B------:R-:W-:Y:S01]  /*f780*/  IMAD.MOV.U32 R51, RZ, RZ, R27 ;  /* 0x000000ffff337224 */ /* 0x000fe200078e001b */
[----:B------:R1:W-:Y:S01]  /*f790*/  I2F R36, R8 ;  /* 0x0000000800247306 */ /* 0x0003e20000201400 */
[----:B------:R-:W-:Y:S02]  /*f7a0*/  IMAD.MOV.U32 R50, RZ, RZ, R26 ;  /* 0x000000ffff327224 */ /* 0x000fe400078e001a */
[----:B--2---:R-:W-:Y:S02]  /*f7b0*/  IMAD.IADD R9, R205, 0x1, -R3 ;  /* 0x00000001cd097824 */ /* 0x004fe400078e0a03 */
[----:B------:R-:W-:Y:S02]  /*f7c0*/  IMAD.MOV.U32 R49, RZ, RZ, R25 ;  /* 0x000000ffff317224 */ /* 0x000fe400078e0019 */
[----:B------:R-:W-:Y:S01]  /*f7d0*/  HMMA.16816.F32 R24, R16, R32, R156 ;  /* 0x000000201018723c */ /* 0x000fe2000000189c */
[----:B------:R-:W-:Y:S01]  /*f7e0*/  IABS R9, R9 ;  /* 0x0000000900097213 */ /* 0x000fe20000000000 */
[----:B------:R-:W-:-:S03]  /*f7f0*/  IMAD.MOV.U32 R47, RZ, RZ, R55 ;  /* 0x000000ffff2f7224 */ /* 0x000fc600078e0037 */
[----:B------:R2:W-:Y:S01]  /*f800*/  I2F R238, R9 ;  /* 0x0000000900ee7306 */ /* 0x0005e20000201400 */
[----:B-1----:R-:W-:-:S05]  /*f810*/  IMAD.IADD R8, R209, 0x1, -R3 ;  /* 0x00000001d1087824 */ /* 0x002fca00078e0a03 */
[----:B------:R-:W-:-:S04]  /*f820*/  IABS R8, R8 ;  /* 0x0000000800087213 */ /* 0x000fc80000000000 */
[----:B------:R1:W-:Y:S01]  /*f830*/  I2F R184, R8 ;  /* 0x0000000800b87306 */ /* 0x0003e20000201400 */
[----:B--2---:R-:W-:-:S08]  /*f840*/  IMAD.IADD R9, R210, 0x1, -R11 ;  /* 0x00000001d2097824 */ /* 0x004fd000078e0a0b */
[----:B------:R-:W-:Y:S01]  /*f850*/  MOV R54, R25 ;  /* 0x0000001900367202 */ /* 0x000fe20000000f00 */
[----:B------:R-:W-:Y:S01]  /*f860*/  IMAD.MOV.U32 R53, RZ, RZ, R24 ;  /* 0x000000ffff357224 */ /* 0x000fe200078e0018 */
[----:B------:R-:W-:Y:S01]  /*f870*/  IABS R9, R9 ;  /* 0x0000000900097213 */ /* 0x000fe20000000000 */
[----:B------:R-:W-:Y:S02]  /*f880*/  IMAD.MOV.U32 R252, RZ, RZ, R26 ;  /* 0x000000fffffc7224 */ /* 0x000fe400078e001a */
[----:B------:R-:W-:Y:S01]  /*f890*/  IMAD.MOV.U32 R251, RZ, RZ, R27 ;  /* 0x000000fffffb7224 */ /* 0x000fe200078e001b */
[----:B------:R2:W-:Y:S01]  /*f8a0*/  I2F R178, R9 ;  /* 0x0000000900b27306 */ /* 0x0005e20000201400 */
[----:B------:R-:W-:Y:S01]  /*f8b0*/  HMMA.16816.F32 R24, R12, R32, R56 ;  /* 0x000000200c18723c */ /* 0x000fe20000001838 */
[----:B-1----:R-:W-:-:S06]  /*f8c0*/  IMAD.IADD R8, R207, 0x1, -R11 ;  /* 0x00000001cf087824 */ /* 0x002fcc00078e0a0b */
[----:B------:R-:W-:Y:S01]  /*f8d0*/  IMAD.MOV.U32 R59, RZ, RZ, R179 ;  /* 0x000000ffff3b7224 */ /* 0x000fe200078e00b3 */
[----:B------:R-:W-:Y:S01]  /*f8e0*/  IABS R8, R8 ;  /* 0x0000000800087213 */ /* 0x000fe20000000000 */
[----:B------:R-:W-:-:S03]  /*f8f0*/  IMAD.MOV.U32 R56, RZ, RZ, R177 ;  /* 0x000000ffff387224 */ /* 0x000fc600078e00b1 */
[----:B------:R1:W-:Y:S01]  /*f900*/  I2F R65, R8 ;  /* 0x0000000800417306 */ /* 0x0003e20000201400 */
[----:B--2---:R-:W-:-:S05]  /*f910*/  IMAD.IADD R9, R205, 0x1, -R11 ;  /* 0x00000001cd097824 */ /* 0x004fca00078e0a0b */
[----:B------:R-:W-:-:S04]  /*f920*/  IABS R9, R9 ;  /* 0x0000000900097213 */ /* 0x000fc80000000000 */
[----:B------:R2:W-:Y:S02]  /*f930*/  I2F R159, R9 ;  /* 0x00000009009f7306 */ /* 0x0005e40000201400 */
[----:B------:R-:W-:Y:S02]  /*f940*/  IMAD.MOV.U32 R250, RZ, RZ, R24 ;  /* 0x000000fffffa7224 */ /* 0x000fe400078e0018 */
[----:B------:R-:W-:Y:S02]  /*f950*/  IMAD.MOV.U32 R249, RZ, RZ, R25 ;  /* 0x000000fffff97224 */ /* 0x000fe400078e0019 */
[----:B-1----:R-:W-:Y:S02]  /*f960*/  IMAD.IADD R8, R209, 0x1, -R11 ;  /* 0x00000001d1087824 */ /* 0x002fe400078e0a0b */
[----:B------:R-:W-:Y:S02]  /*f970*/  IMAD.MOV.U32 R244, RZ, RZ, R26 ;  /* 0x000000fffff47224 */ /* 0x000fe400078e001a */
[----:B------:R-:W-:Y:S01]  /*f980*/  IMAD.MOV.U32 R239, RZ, RZ, R27 ;  /* 0x000000ffffef7224 */ /* 0x000fe200078e001b */
[----:B------:R-:W-:-:S04]  /*f990*/  IABS R8, R8 ;  /* 0x0000000800087213 */ /* 0x000fc80000000000 */
[----:B------:R1:W-:Y:S01]  /*f9a0*/  I2F R157, R8 ;  /* 0x00000008009d7306 */ /* 0x0003e20000201400 */
[----:B--2---:R-:W-:-:S05]  /*f9b0*/  IMAD.IADD R9, R210, 0x1, -R10 ;  /* 0x00000001d2097824 */ /* 0x004fca00078e0a0a */
[----:B------:R-:W-:-:S05]  /*f9c0*/  IABS R9, R9 ;  /* 0x0000000900097213 */ /* 0x000fca0000000000 */
[----:B-1----:R-:W-:Y:S02]  /*f9d0*/  IMAD.MOV.U32 R8, RZ, RZ, R9 ;  /* 0x000000ffff087224 */ /* 0x002fe400078e0009 */
[----:B------:R-:W-:Y:S02]  /*f9e0*/  IMAD.IADD R9, R205, 0x1, -R10 ;  /* 0x00000001cd097824 */ /* 0x000fe400078e0a0a */
[----:B------:R1:W-:Y:S02]  /*f9f0*/  I2F R151, R8 ;  /* 0x0000000800977306 */ /* 0x0003e40000201400 */
[----:B-1----:R-:W-:Y:S01]  /*fa00*/  IMAD.MOV.U32 R8, RZ, RZ, R7 ;  /* 0x000000ffff087224 */ /* 0x002fe200078e0007 */
[----:B------:R-:W-:Y:S02]  /*fa10*/  IABS R7, R9 ;  /* 0x0000000900077213 */ /* 0x000fe40000000000 */
[----:B------:R-:W-:-:S03]  /*fa20*/  IADD3 R9, R2, 0x20, RZ ;  /* 0x0000002002097810 */ /* 0x000fc60007ffe0ff */
[----:B------:R1:W-:Y:S02]  /*fa30*/  I2F R150, R8 ;  /* 0x0000000800967306 */ /* 0x0003e40000201400 */
[----:B------:R-:W-:Y:S02]  /*fa40*/  IMAD.IADD R24, R210, 0x1, -R9 ;  /* 0x00000001d2187824 */ /* 0x000fe400078e0a09 */
[----:B-1----:R-:W-:Y:S02]  /*fa50*/  IMAD.MOV.U32 R8, RZ, RZ, R7 ;  /* 0x000000ffff087224 */ /* 0x002fe400078e0007 */
[----:B------:R-:W-:Y:S02]  /*fa60*/  IMAD.IADD R7, R209, 0x1, -R10 ;  /* 0x00000001d1077824 */ /* 0x000fe400078e0a0a */
[----:B------:R1:W-:Y:S03]  /*fa70*/  I2F R182, R8 ;  /* 0x0000000800b67306 */ /* 0x0003e60000201400 */
[----:B------:R-:W-:-:S04]  /*fa80*/  IABS R7, R7 ;  /* 0x0000000700077213 */ /* 0x000fc80000000000 */
[----:B-1----:R-:W-:Y:S02]  /*fa90*/  MOV R8, R7 ;  /* 0x0000000700087202 */ /* 0x002fe40000000f00 */
[----:B------:R-:W-:Y:S01]  /*faa0*/  IABS R7, R24 ;  /* 0x0000001800077213 */ /* 0x000fe20000000000 */
[----:B------:R-:W-:Y:S01]  /*fab0*/  IMAD.IADD R24, R205, 0x1, -R9 ;  /* 0x00000001cd187824 */ /* 0x000fe200078e0a09 */
        /* <DEDUP_REMOVED lines=29> */
[----:B------:R-:W-:-:S05]  /*fc90*/  IADD3 R7, R2, 0x28, RZ ;  /* 0x0000002802077810 */ /* 0x000fca0007ffe0ff */
[--C-:B------:R-:W-:Y:S02]  /*fca0*/  IMAD.IADD R26, R207, 0x1, -R7.reuse ;  /* 0x00000001cf1a7824 */ /* 0x100fe400078e0a07 */
[----:B--2---:R-:W-:Y:S02]  /*fcb0*/  IMAD.MOV.U32 R25, RZ, RZ, R24 ;  /* 0x000000ffff197224 */ /* 0x004fe400078e0018 */
        /* <DEDUP_REMOVED lines=10> */
[----:B------:R-:W-:Y:S02]  /*fd60*/  IMAD.MOV.U32 R70, RZ, RZ, R29 ;  /* 0x000000ffff467224 */ /* 0x000fe400078e001d */
[----:B--2---:R-:W-:-:S05]  /*fd70*/  FMUL.FTZ R24, R68, c[0x0][0x2ec] ;  /* 0x0000bb0044187a20 */ /* 0x004fca0000410000 */
[----:B------:R-:W-:Y:S08]  /*fd80*/  MUFU.TANH R25, R25 ;  /* 0x0000001900197308 */ /* 0x000ff00000002400 */
[----:B------:R-:W2:Y:S01]  /*fd90*/  MUFU.TANH R24, R24 ;  /* 0x0000001800187308 */ /* 0x000ea20000002400 */
[----:B-1----:R-:W-:Y:S02]  /*fda0*/  FMUL.FTZ R26, R144, c[0x0][0x2ec] ;  /* 0x0000bb00901a7a20 */ /* 0x002fe40000410000 */
[----:B------:R-:W-:-:S05]  /*fdb0*/  IMAD.MOV.U32 R144, RZ, RZ, R187 ;  /* 0x000000ffff907224 */ /* 0x000fca00078e00bb */
[----:B------:R1:W3:Y:S01]  /*fdc0*/  MUFU.TANH R27, R26 ;  /* 0x0000001a001b7308 */ /* 0x0002e20000002400 */
[----:B--2---:R-:W-:Y:S02]  /*fdd0*/  FFMA.FTZ R29, R232, -UR20, R24 ;  /* 0x80000014e81d7c23 */ /* 0x004fe40008010018 */
[----:B------:R-:W-:Y:S02]  /*fde0*/  FMUL.FTZ R24, R146, c[0x0][0x2ec] ;  /* 0x0000bb0092187a20 */ /* 0x000fe40000410000 */
[----:B------:R-:W-:Y:S01]  /*fdf0*/  IMAD.MOV.U32 R146, RZ, RZ, R28 ;  /* 0x000000ffff927224 */ /* 0x000fe200078e001c */
[----:B------:R-:W-:Y:S01]  /*fe00*/  FSEL R74, R29, -INF , !P1 ;  /* 0xff8000001d4a7808 */ /* 0x000fe20004800000 */
[----:B------:R-:W-:Y:S01]  /*fe10*/  FFMA.FTZ R28, R230, -UR20, R25 ;  /* 0x80000014e61c7c23 */ /* 0x000fe20008010019 */
[----:B------:R2:W4:Y:S01]  /*fe20*/  MUFU.TANH R30, R24 ;  /* 0x00000018001e7308 */ /* 0x0005220000002400 */
[----:B------:R-:W-:Y:S01]  /*fe30*/  FMUL.FTZ R25, R71, c[0x0][0x2ec] ;  /* 0x0000bb0047197a20 */ /* 0x000fe20000410000 */
[----:B------:R-:W-:Y:S01]  /*fe40*/  BAR.SYNC.DEFER_BLOCKING 0x0 ;  /* 0x0000000000007b1d */ /* 0x000fe20000010000 */
[----:B------:R-:W-:Y:S01]  /*fe50*/  IMAD.MOV.U32 R71, RZ, RZ, R31 ;  /* 0x000000ffff477224 */ /* 0x000fe200078e001f */
[----:B------:R-:W-:Y:S01]  /*fe60*/  ISETP.GE.AND P1, PT, R2, R212, PT ;  /* 0x000000d40200720c */ /* 0x000fe20003f26270 */
[----:B-1----:R-:W-:-:S02]  /*fe70*/  IMAD.IADD R26, R209, 0x1, -R7 ;  /* 0x00000001d11a7824 */ /* 0x002fc400078e0a07 */
[----:B---3--:R-:W-:Y:S01]  /*fe80*/  FFMA.FTZ R27, R231, -UR20, R27 ;  /* 0x80000014e71b7c23 */ /* 0x008fe2000801001b */
[----:B------:R1:W3:Y:S01]  /*fe90*/  MUFU.TANH R31, R25 ;  /* 0x00000019001f7308 */ /* 0x0002e20000002400 */
[----:B------:R-:W-:Y:S01]  /*fea0*/  ISETP.LT.OR P1, PT, R2, R204, P1 ;  /* 0x000000cc0200720c */ /* 0x000fe20000f21670 */
[----:B------:R-:W-:Y:S02]  /*feb0*/  IMAD.MOV.U32 R231, RZ, RZ, R148 ;  /* 0x000000ffffe77224 */ /* 0x000fe400078e0094 */
[----:B------:R-:W-:Y:S01]  /*fec0*/  IMAD.MOV.U32 R232, RZ, RZ, R66 ;  /* 0x000000ffffe87224 */ /* 0x000fe200078e0042 */
[----:B------:R-:W-:Y:S01]  /*fed0*/  FSEL R72, R27, -INF , !P1 ;  /* 0xff8000001b487808 */ /* 0x000fe20004800000 */
[----:B------:R-:W-:Y:S01]  /*fee0*/  FMUL.FTZ R27, R62, c[0x0][0x2ec] ;  /* 0x0000bb003e1b7a20 */ /* 0x000fe20000410000 */
[----:B------:R-:W-:Y:S01]  /*fef0*/  ISETP.GE.AND P1, PT, R6, R212, PT ;  /* 0x000000d40600720c */ /* 0x000fe20003f26270 */
[----:B------:R-:W-:Y:S01]  /*ff00*/  IMAD.MOV.U32 R230, RZ, RZ, R64 ;  /* 0x000000ffffe67224 */ /* 0x000fe200078e0040 */
[----:B--2---:R-:W-:-:S02]  /*ff10*/  IADD3 R24, R205, -R7, RZ ;  /* 0x80000007cd187210 */ /* 0x004fc40007ffe0ff */
[----:B------:R-:W-:Y:S02]  /*ff20*/  ISETP.LT.OR P1, PT, R6, R204, P1 ;  /* 0x000000cc0600720c */ /* 0x000fe40000f21670 */
[----:B------:R-:W-:-:S05]  /*ff30*/  IABS R24, R24 ;  /* 0x0000001800187213 */ /* 0x000fca0000000000 */
[----:B-1----:R-:W-:Y:S01]  /*ff40*/  IMAD.MOV.U32 R25, RZ, RZ, R24 ;  /* 0x000000ffff197224 */ /* 0x002fe200078e0018 */
[----:B------:R-:W-:Y:S01]  /*ff50*/  IABS R24, R26 ;  /* 0x0000001a00187213 */ /* 0x000fe20000000000 */
[----:B----4-:R-:W-:Y:S02]  /*ff60*/  FFMA.FTZ R26, R229, -UR20, R30 ;  /* 0x80000014e51a7c23 */ /* 0x010fe4000801001e */
[----:B------:R1:W-:Y:S01]  /*ff70*/  I2F R216, R25 ;  /* 0x0000001900d87306 */ /* 0x0003e20000201400 */
[----:B------:R-:W-:Y:S02]  /*ff80*/  FMUL.FTZ R30, R145, c[0x0][0x2ec] ;  /* 0x0000bb00911e7a20 */ /* 0x000fe40000410000 */
[----:B------:R-:W-:-:S05]  /*ff90*/  IMAD.MOV.U32 R229, RZ, RZ, R54 ;  /* 0x000000ffffe57224 */ /* 0x000fca00078e0036 */
[----:B------:R3:W-:Y:S01]  /*ffa0*/  I2F R180, R24 ;  /* 0x0000001800b47306 */ /* 0x0007e20000201400 */
[----:B-1----:R-:W-:-:S07]  /*ffb0*/  FFMA.FTZ R25, R228, -UR20, R32 ;  /* 0x80000014e4197c23 */ /* 0x002fce0008010020 */
[----:B------:R-:W-:Y:S01]  /*ffc0*/  MUFU.TANH R30, R30 ;  /* 0x0000001e001e7308 */ /* 0x000fe20000002400 */
[----:B------:R-:W-:Y:S02]  /*ffd0*/  FSEL R156, R25, -INF , !P6 ;  /* 0xff800000199c7808 */ /* 0x000fe40007000000 */
[----:B------:R-:W-:Y:S01]  /*ffe0*/  ISETP.LT.OR P6, PT, R6, R206, P4 ;  /* 0x000000ce0600720c */ /* 0x000fe200027c1670 */
[----:B---3--:R-:W-:Y:S01]  /*fff0*/  FFMA.FTZ R24, R169, -UR20, R31 ;  /* 0x80000014a9187c23 */ /* 0x008fe2000801001f */
[----:B------:R-:W-:Y:S01]  /*10000*/  FSEL R169, R28, -INF , !P0 ;  /* 0xff8000001ca97808 */ /* 0x000fe20004000000 */
[----:B------:R-:W-:Y:S01]  /*10010*/  FMUL.FTZ R31, R147, c[0x0][0x2ec] ;  /* 0x0000bb00931f7a20 */ /* 0x000fe20000410000 */
[----:B------:R-:W-:Y:S01]  /*10020*/  ISETP.GE.AND P0, PT, R2, R211, PT ;  /* 0x000000d30200720c */ /* 0x000fe20003f06270 */
[----:B------:R-:W-:Y:S01]  /*10030*/  FMUL.FTZ R28, R60, c[0x0][0x2ec] ;  /* 0x0000bb003c1c7a20 */ /* 0x000fe20000410000 */
[----:B------:R-:W-:Y:S01]  /*10040*/  MUFU.TANH R25, R27 ;  /* 0x0000001b00197308 */ /* 0x000fe20000002400 */
[----:B------:R-:W-:Y:S01]  /*10050*/  FSEL R176, R24, -INF , !P5 ;  /* 0xff80000018b07808 */ /* 0x000fe20006800000 */
[----:B------:R-:W-:Y:S01]  /*10060*/  FMUL.FTZ R24, R61, c[0x0][0x2ec] ;  /* 0x0000bb003d187a20 */ /* 0x000fe20000410000 */
[----:B------:R-:W-:Y:S01]  /*10070*/  ISETP.LT.OR P0, PT, R2, R203, P0 ;  /* 0x000000cb0200720c */ /* 0x000fe20000701670 */
[----:B------:R-:W-:Y:S01]  /*10080*/  IMAD.MOV.U32 R60, RZ, RZ, R53 ;  /* 0x000000ffff3c7224 */ /* 0x000fe200078e0035 */
[----:B------:R-:W-:Y:S01]  /*10090*/  ISETP.LT.OR P5, PT, R6, R208, P2 ;  /* 0x000000d00600720c */ /* 0x000fe200017a1670 */
[----:B------:R-:W-:Y:S01]  /*100a0*/  IMAD.MOV.U32 R147, RZ, RZ, R47 ;  /* 0x000000ffff937224 */ /* 0x000fe200078e002f */
[----:B------:R-:W-:Y:S01]  /*100b0*/  FSEL R145, R26, -INF , !P0 ;  /* 0xff8000001a917808 */ /* 0x000fe20004000000 */
[----:B------:R-:W1:Y:S01]  /*100c0*/  MUFU.TANH R31, R31 ;  /* 0x0000001f001f7308 */ /* 0x000e620000002400 */
[----:B------:R-:W-:Y:S01]  /*100d0*/  ISETP.GE.AND P0, PT, R6, R211, PT ;  /* 0x000000d30600720c */ /* 0x000fe20003f06270 */
[----:B------:R-:W-:Y:S01]  /*100e0*/  IMAD.MOV.U32 R61, RZ, RZ, R43 ;  /* 0x000000ffff3d7224 */ /* 0x000fe200078e002b */
[----:B------:R-:W-:-:S02]  /*100f0*/  LOP3.LUT P4, RZ, R0, 0x8, RZ, 0xc0, !PT ;  /* 0x0000000800ff7812 */ /* 0x000fc4000788c0ff */
[----:B------:R-:W-:Y:S01]  /*10100*/  ISETP.LT.OR P3, PT, R6, R203, P0 ;  /* 0x000000cb0600720c */ /* 0x000fe20000761670 */
[----:B------:R-:W-:Y:S01]  /*10110*/  FMUL.FTZ R6, R63, c[0x0][0x2ec] ;  /* 0x0000bb003f067a20 */ /* 0x000fe20000410000 */
[C---:B------:R-:W-:Y:S01]  /*10120*/  LOP3.LUT P2, RZ, R0.reuse, 0x4, RZ, 0xc0, !PT ;  /* 0x0000000400ff7812 */ /* 0x040fe2000784c0ff */
[----:B------:R-:W2:Y:S01]  /*10130*/  MUFU.TANH R28, R28 ;  /* 0x0000001c001c7308 */ /* 0x000ea20000002400 */
[----:B------:R-:W-:Y:S02]  /*10140*/  LOP3.LUT R0, R0, 0xfffffffd, RZ, 0xc0, !PT ;  /* 0xfffffffd00007812 */ /* 0x000fe400078ec0ff */
[C---:B------:R-:W-:Y:S02]  /*10150*/  ISETP.GE.AND P0, PT, R5.reuse, R211, PT ;  /* 0x000000d30500720c */ /* 0x040fe40003f06270 */
[----:B------:R-:W-:Y:S02]  /*10160*/  @P1 LOP3.LUT R0, R0, 0x2, RZ, 0xfc, !PT ;  /* 0x0000000200001812 */ /* 0x000fe400078efcff */
[C---:B------:R-:W-:Y:S01]  /*10170*/  ISETP.GE.AND P1, PT, R5.reuse, R212, PT ;  /* 0x000000d40500720c */ /* 0x040fe20003f26270 */
[----:B-1----:R-:W-:Y:S01]  /*10180*/  FFMA.FTZ R26, R170, -UR20, R31 ;  /* 0x80000014aa1a7c23 */ /* 0x002fe2000801001f */
[----:B------:R1:W-:Y:S01]  /*10190*/  MUFU.TANH R32, R24 ;  /* 0x0000001800207308 */ /* 0x0003e20000002400 */
[C---:B------:R-:W-:Y:S01]  /*101a0*/  ISETP.LT.OR P0, PT, R5.reuse, R203, P0 ;  /* 0x000000cb0500720c */ /* 0x040fe20000701670 */
[----:B------:R-:W-:Y:S01]  /*101b0*/  IMAD.MOV.U32 R170, RZ, RZ, R51 ;  /* 0x000000ffffaa7224 */ /* 0x000fe200078e0033 */
[----:B------:R-:W-:-:S02]  /*101c0*/  ISETP.LT.OR P1, PT, R5, R204, P1 ;  /* 0x000000cc0500720c */ /* 0x000fc40000f21670 */
[----:B------:R-:W-:Y:S01]  /*101d0*/  FSEL R75, R26, -INF , !P2 ;  /* 0xff8000001a4b7808 */ /* 0x000fe20005000000 */
[----:B------:R-:W-:Y:S01]  /*101e0*/  FMUL.FTZ R26, R155, c[0x0][0x2ec] ;  /* 0x0000bb009b1a7a20 */ /* 0x000fe20000410000 */
[-C--:B------:R-:W-:Y:S01]  /*101f0*/  ISETP.GE.AND P2, PT, R5, R213.reuse, PT ;  /* 0x000000d50500720c */ /* 0x080fe20003f46270 */
[----:B------:R3:W4:Y:S01]  /*10200*/  MUFU.TANH R31, R6 ;  /* 0x00000006001f7308 */ /* 0x0007220000002400 */
[----:B--2---:R-:W-:Y:S02]  /*10210*/  FFMA.FTZ R27, R168, -UR20, R28 ;  /* 0x80000014a81b7c23 */ /* 0x004fe4000801001c */
[----:B------:R-:W-:Y:S02]  /*10220*/  FFMA.FTZ R28, R166, -UR20, R25 ;  /* 0x80000014a61c7c23 */ /* 0x000fe40008010019 */
[----:B------:R-:W-:Y:S01]  /*10230*/  IMAD.MOV.U32 R166, RZ, RZ, R50 ;  /* 0x000000ffffa67224 */ /* 0x000fe200078e0032 */
[----:B------:R-:W-:Y:S01]  /*10240*/  FSEL R148, R27, -INF , !P6 ;  /* 0xff8000001b947808 */ /* 0x000fe20007000000 */
[----:B------:R-:W-:Y:S01]  /*10250*/  FMUL.FTZ R27, R76, c[0x0][0x2ec] ;  /* 0x0000bb004c1b7a20 */ /* 0x000fe20000410000 */
[----:B------:R-:W-:Y:S01]  /*10260*/  FSEL R168, R28, -INF , !P5 ;  /* 0xff8000001ca87808 */ /* 0x000fe20006800000 */
[----:B-1----:R-:W-:Y:S01]  /*10270*/  FFMA.FTZ R24, R171, -UR20, R30 ;  /* 0x80000014ab187c23 */ /* 0x002fe2000801001e */
[C---:B------:R-:W-:Y:S01]  /*10280*/  ISETP.LT.OR P5, PT, R5.reuse, R208, P2 ;  /* 0x000000d00500720c */ /* 0x040fe200017a1670 */
[----:B------:R-:W-:Y:S01]  /*10290*/  FMUL.FTZ R30, R154, c[0x0][0x2ec] ;  /* 0x0000bb009a1e7a20 */ /* 0x000fe20000410000 */
[----:B------:R4:W-:Y:S01]  /*102a0*/  MUFU.TANH R28, R26 ;  /* 0x0000001a001c7308 */ /* 0x0009e20000002400 */
[----:B------:R-:W-:Y:S01]  /*102b0*/  ISETP.GE.AND P2, PT, R4, R213, PT ;  /* 0x000000d50400720c */ /* 0x000fe20003f46270 */
[----:B------:R-:W-:Y:S01]  /*102c0*/  IMAD.MOV.U32 R171, RZ, RZ, R52 ;  /* 0x000000ffffab7224 */ /* 0x000fe200078e0034 */
[----:B------:R-:W-:Y:S01]  /*102d0*/  FSEL R69, R24, -INF , !P4 ;  /* 0xff80000018457808 */ /* 0x000fe20006000000 */
[----:B---3--:R-:W-:Y:S01]  /*102e0*/  FMUL.FTZ R6, R152, c[0x0][0x2ec] ;  /* 0x0000bb0098067a20 */ /* 0x008fe20000410000 */
[----:B------:R-:W-:Y:S01]  /*102f0*/  ISETP.GE.AND P4, PT, R5, R214, PT ;  /* 0x000000d60500720c */ /* 0x000fe20003f86270 */
[----:B------:R-:W-:-:S02]  /*10300*/  IMAD.MOV.U32 R154, RZ, RZ, R49 ;  /* 0x000000ffff9a7224 */ /* 0x000fc400078e0031 */
[----:B------:R1:W2:Y:S01]  /*10310*/  MUFU.TANH R29, R6 ;  /* 0x00000006001d7308 */ /* 0x0002a20000002400 */
[----:B------:R-:W-:Y:S01]  /*10320*/  ISETP.LT.OR P6, PT, R5, R206, P4 ;  /* 0x000000ce0500720c */ /* 0x000fe200027c1670 */
[----:B------:R-:W-:Y:S01]  /*10330*/  FMUL.FTZ R5, R153, c[0x0][0x2ec] ;  /* 0x0000bb0099057a20 */ /* 0x000fe20000410000 */
[C---:B------:R-:W-:Y:S01]  /*10340*/  LOP3.LUT P4, RZ, R0.reuse, 0x2, RZ, 0xc0, !PT ;  /* 0x0000000200ff7812 */ /* 0x040fe2000788c0ff */
[----:B------:R-:W-:Y:S01]  /*10350*/  IMAD.MOV.U32 R153, RZ, RZ, R46 ;  /* 0x000000ffff997224 */ /* 0x000fe200078e002e */
[----:B------:R-:W-:Y:S01]  /*10360*/  LOP3.LUT R0, R0, 0xfffffff7, RZ, 0xc0, !PT ;  /* 0xfffffff700007812 */ /* 0x000fe200078ec0ff */
[----:B------:R-:W-:Y:S02]  /*10370*/  IMAD.MOV.U32 R152, RZ, RZ, R48 ;  /* 0x000000ffff987224 */ /* 0x000fe400078e0030 */
[----:B------:R-:W-:Y:S01]  /*10380*/  MUFU.TANH R27, R27 ;  /* 0x0000001b001b7308 */ /* 0x000fe20000002400 */
[----:B------:R-:W-:Y:S01]  /*10390*/  @P1 LOP3.LUT R0, R0, 0x8, RZ, 0xfc, !PT ;  /* 0x0000000800001812 */ /* 0x000fe200078efcff */
[----:B----4-:R-:W-:Y:S01]  /*103a0*/  FFMA.FTZ R26, R162, -UR20, R31 ;  /* 0x80000014a21a7c23 */ /* 0x010fe2000801001f */
[----:B------:R-:W-:Y:S01]  /*103b0*/  ISETP.GE.AND P1, PT, R4, R212, PT ;  /* 0x000000d40400720c */ /* 0x000fe20003f26270 */
[----:B------:R-:W-:Y:S01]  /*103c0*/  IMAD.MOV.U32 R155, RZ, RZ, R41 ;  /* 0x000000ffff9b7224 */ /* 0x000fe200078e0029 */
[----:B------:R-:W-:Y:S01]  /*103d0*/  LOP3.LUT R0, R0, 0xfffffffb, RZ, 0xc0, !PT ;  /* 0xfffffffb00007812 */ /* 0x000fe200078ec0ff */
[----:B------:R-:W-:Y:S01]  /*103e0*/  IMAD.MOV.U32 R162, RZ, RZ, R154 ;  /* 0x000000ffffa27224 */ /* 0x000fe200078e009a */
[----:B------:R-:W-:-:S02]  /*103f0*/  ISETP.LT.OR P1, PT, R4, R204, P1 ;  /* 0x000000cc0400720c */ /* 0x000fc40000f21670 */
[----:B-1----:R-:W-:Y:S02]  /*10400*/  IADD3 R6, R2, 0x29, RZ ;  /* 0x0000002902067810 */ /* 0x002fe40007ffe0ff */
[----:B------:R-:W-:Y:S02]  /*10410*/  @P0 LOP3.LUT R0, R0, 0x4, RZ, 0xfc, !PT ;  /* 0x0000000400000812 */ /* 0x000fe400078efcff */
[----:B------:R-:W-:Y:S01]  /*10420*/  ISETP.GE.AND P0, PT, R4, R211, PT ;  /* 0x000000d30400720c */ /* 0x000fe20003f06270 */
[----:B------:R-:W-:Y:S01]  /*10430*/  IMAD.IADD R25, R210, 0x1, -R6 ;  /* 0x00000001d2197824 */ /* 0x000fe200078e0a06 */
[----:B------:R-:W-:Y:S01]  /*10440*/  FSEL R158, R26, -INF , !P5 ;  /* 0xff8000001a9e7808 */ /* 0x000fe20006800000 */
[----:B------:R-:W-:Y:S01]  /*10450*/  FMUL.FTZ R26, R172, c[0x0][0x2ec] ;  /* 0x0000bb00ac1a7a20 */ /* 0x000fe20000410000 */
[----:B------:R-:W-:Y:S02]  /*10460*/  ISETP.LT.OR P5, PT, R4, R208, P2 ;  /* 0x000000d00400720c */ /* 0x000fe400017a1670 */
[----:B------:R-:W-:-:S02]  /*10470*/  IABS R24, R25 ;  /* 0x0000001900187213 */ /* 0x000fc40000000000 */
[----:B------:R-:W-:Y:S01]  /*10480*/  MUFU.TANH R25, R30 ;  /* 0x0000001e00197308 */ /* 0x000fe20000002400 */
[----:B------:R-:W-:-:S07]  /*10490*/  LOP3.LUT P2, RZ, R0, 0x4, RZ, 0xc0, !PT ;  /* 0x0000000400ff7812 */ /* 0x000fce000784c0ff */
[----:B------:R2:W-:Y:S08]  /*104a0*/  I2F R73, R24 ;  /* 0x0000001800497306 */ /* 0x0005f00000201400 */
[----:B------:R-:W1:Y:S01]  /*104b0*/  MUFU.TANH R26, R26 ;  /* 0x0000001a001a7308 */ /* 0x000e620000002400 */
[----:B--2---:R-:W-:-:S07]  /*104c0*/  FFMA.FTZ R24, R167, -UR20, R29 ;  /* 0x80000014a7187c23 */ /* 0x004fce000801001d */
[----:B------:R2:W-:Y:S01]  /*104d0*/  MUFU.TANH R29, R5 ;  /* 0x00000005001d7308 */ /* 0x0005e20000002400 */
[----:B------:R-:W-:Y:S01]  /*104e0*/  IMAD.MOV.U32 R167, RZ, RZ, R45 ;  /* 0x000000ffffa77224 */ /* 0x000fe200078e002d */
[----:B------:R-:W-:Y:S01]  /*104f0*/  FSEL R66, R24, -INF , !P4 ;  /* 0xff80000018427808 */ /* 0x000fe20006000000 */
[----:B------:R-:W-:Y:S01]  /*10500*/  FMUL.FTZ R24, R78, c[0x0][0x2ec] ;  /* 0x0000bb004e187a20 */ /* 0x000fe20000410000 */
[----:B------:R-:W-:Y:S01]  /*10510*/  ISETP.GE.AND P4, PT, R4, R214, PT ;  /* 0x000000d60400720c */ /* 0x000fe20003f86270 */
[----:B-1----:R-:W-:Y:S02]  /*10520*/  FFMA.FTZ R30, R44, -UR20, R26 ;  /* 0x800000142c1e7c23 */ /* 0x002fe4000801001a */
[----:B------:R-:W-:Y:S02]  /*10530*/  IMAD.MOV.U32 R78, RZ, RZ, R171 ;  /* 0x000000ffff4e7224 */ /* 0x000fe400078e00ab */
[----:B------:R-:W1:Y:S01]  /*10540*/  MUFU.TANH R24, R24 ;  /* 0x0000001800187308 */ /* 0x000e620000002400 */
[----:B------:R-:W-:-:S02]  /*10550*/  IMAD.MOV.U32 R171, RZ, RZ, R146 ;  /* 0x000000ffffab7224 */ /* 0x000fc400078e0092 */
[----:B------:R-:W-:Y:S02]  /*10560*/  IMAD.MOV.U32 R146, RZ, RZ, R70 ;  /* 0x000000ffff927224 */ /* 0x000fe400078e0046 */
[----:B------:R-:W-:Y:S02]  /*10570*/  IMAD.MOV.U32 R70, RZ, RZ, R217 ;  /* 0x000000ffff467224 */ /* 0x000fe400078e00d9 */
[----:B--2---:R-:W-:Y:S02]  /*10580*/  FFMA.FTZ R5, R165, -UR20, R25 ;  /* 0x80000014a5057c23 */ /* 0x004fe40008010019 */
[----:B------:R-:W-:Y:S02]  /*10590*/  FFMA.FTZ R25, R164, -UR20, R32 ;  /* 0x80000014a4197c23 */ /* 0x000fe40008010020 */
[----:B------:R-:W-:Y:S01]  /*105a0*/  IMAD.MOV.U32 R165, RZ, RZ, R42 ;  /* 0x000000ffffa57224 */ /* 0x000fe200078e002a */
[----:B------:R-:W-:Y:S01]  /*105b0*/  FSEL R68, R5, -INF , !P3 ;  /* 0xff80000005447808 */ /* 0x000fe20005800000 */
[----:B------:R-:W-:Y:S01]  /*105c0*/  IMAD.IADD R5, R207, 0x1, -R6 ;  /* 0x00000001cf057824 */ /* 0x000fe200078e0a06 */
[----:B------:R-:W-:Y:S01]  /*105d0*/  FSEL R76, R25, -INF , !P6 ;  /* 0xff800000194c7808 */ /* 0x000fe20007000000 */
[----:B------:R-:W-:Y:S01]  /*105e0*/  FMUL.FTZ R25, R77, c[0x0][0x2ec] ;  /* 0x0000bb004d197a20 */ /* 0x000fe20000410000 */
[C---:B------:R-:W-:Y:S01]  /*105f0*/  ISETP.LT.OR P6, PT, R4.reuse, R206, P4 ;  /* 0x000000ce0400720c */ /* 0x040fe200027c1670 */
[----:B-1----:R-:W-:Y:S01]  /*10600*/  FFMA.FTZ R24, R39, -UR20, R24 ;  /* 0x8000001427187c23 */ /* 0x002fe20008010018 */
[----:B------:R-:W-:Y:S01]  /*10610*/  IABS R5, R5 ;  /* 0x0000000500057213 */ /* 0x000fe20000000000 */
[----:B------:R-:W-:Y:S01]  /*10620*/  IMAD.MOV.U32 R164, RZ, RZ, R40 ;  /* 0x000000ffffa47224 */ /* 0x000fe200078e0028 */
[----:B------:R-:W-:Y:S01]  /*10630*/  ISETP.LT.OR P3, PT, R4, R203, P0 ;  /* 0x000000cb0400720c */ /* 0x000fe20000761670 */
[----:B------:R-:W-:Y:S01]  /*10640*/  FFMA.FTZ R4, R161, -UR20, R28 ;  /* 0x80000014a1047c23 */ /* 0x000fe2000801001c */
[----:B------:R1:W-:Y:S01]  /*10650*/  I2F R64, R5 ;  /* 0x0000000500407306 */ /* 0x0003e20000201400 */
[C---:B------:R-:W-:Y:S01]  /*10660*/  LOP3.LUT P4, RZ, R0.reuse, 0x8, RZ, 0xc0, !PT ;  /* 0x0000000800ff7812 */ /* 0x040fe2000788c0ff */
[----:B------:R-:W-:Y:S01]  /*10670*/  IMAD.MOV.U32 R77, RZ, RZ, R149 ;  /* 0x000000ffff4d7224 */ /* 0x000fe200078e0095 */
[----:B------:R-:W-:Y:S01]  /*10680*/  LOP3.LUT R0, R0, 0xfffffffd, RZ, 0xc0, !PT ;  /* 0xfffffffd00007812 */ /* 0x000fe200078ec0ff */
[----:B------:R-:W-:Y:S01]  /*10690*/  IMAD.MOV.U32 R161, RZ, RZ, R71 ;  /* 0x000000ffffa17224 */ /* 0x000fe200078e0047 */
[----:B------:R-:W-:Y:S01]  /*106a0*/  FSEL R63, R4, -INF , !P2 ;  /* 0xff800000043f7808 */ /* 0x000fe20005000000 */
[----:B------:R-:W-:Y:S01]  /*106b0*/  IMAD.IADD R4, R205, 0x1, -R6 ;  /* 0x00000001cd047824 */ /* 0x000fe200078e0a06 */
[----:B------:R-:W-:Y:S01]  /*106c0*/  @P1 LOP3.LUT R0, R0, 0x2, RZ, 0xfc, !PT ;  /* 0x0000000200001812 */ /* 0x000fe200078efcff */
[----:B------:R2:W3:Y:S01]  /*106d0*/  MUFU.TANH R28, R25 ;  /* 0x00000019001c7308 */ /* 0x0004e20000002400 */
[----:B------:R-:W-:-:S02]  /*106e0*/  ISETP.GE.AND P2, PT, R3, R213, PT ;  /* 0x000000d50300720c */ /* 0x000fc40003f46270 */
[C---:B------:R-:W-:Y:S02]  /*106f0*/  ISETP.GE.AND P1, PT, R3.reuse, R212, PT ;  /* 0x000000d40300720c */ /* 0x040fe40003f26270 */
[----:B------:R-:W-:Y:S02]  /*10700*/  ISETP.GE.AND P0, PT, R3, R211, PT ;  /* 0x000000d30300720c */ /* 0x000fe40003f06270 */
[----:B------:R-:W-:Y:S01]  /*10710*/  FSEL R228, R24, -INF , !P5 ;  /* 0xff80000018e47808 */ /* 0x000fe20006800000 */
[----:B-1----:R-:W-:Y:S01]  /*10720*/  FFMA.FTZ R5, R163, -UR20, R29 ;  /* 0x80000014a3057c23 */ /* 0x002fe2000801001d */
[C---:B------:R-:W-:Y:S01]  /*10730*/  ISETP.LT.OR P5, PT, R3.reuse, R208, P2 ;  /* 0x000000d00300720c */ /* 0x040fe200017a1670 */
[----:B------:R-:W-:Y:S01]  /*10740*/  IMAD.MOV.U32 R163, RZ, RZ, R67 ;  /* 0x000000ffffa37224 */ /* 0x000fe200078e0043 */
[----:B------:R-:W-:Y:S02]  /*10750*/  ISETP.LT.OR P1, PT, R3, R204, P1 ;  /* 0x000000cc0300720c */ /* 0x000fe40000f21670 */
[----:B------:R-:W-:Y:S01]  /*10760*/  FSEL R62, R5, -INF , !P4 ;  /* 0xff800000053e7808 */ /* 0x000fe20006000000 */
[----:B------:R-:W-:Y:S01]  /*10770*/  FMUL.FTZ R5, R174, c[0x0][0x2ec] ;  /* 0x0000bb00ae057a20 */ /* 0x000fe20000410000 */
[C---:B------:R-:W-:Y:S01]  /*10780*/  ISETP.GE.AND P4, PT, R3.reuse, R214, PT ;  /* 0x000000d60300720c */ /* 0x040fe20003f86270 */
[----:B--2---:R-:W-:Y:S01]  /*10790*/  FFMA.FTZ R25, R160, -UR20, R27 ;  /* 0x80000014a0197c23 */ /* 0x004fe2000801001b */
[----:B------:R-:W-:Y:S01]  /*107a0*/  ISETP.LT.OR P0, PT, R3, R203, P0 ;  /* 0x000000cb0300720c */ /* 0x000fe20000701670 */
[----:B------:R-:W-:Y:S01]  /*107b0*/  FMUL.FTZ R27, R79, c[0x0][0x2ec] ;  /* 0x0000bb004f1b7a20 */ /* 0x000fe20000410000 */
[----:B------:R-:W-:Y:S01]  /*107c0*/  IADD3 R24, R209, -R6, RZ ;  /* 0x80000006d1187210 */ /* 0x000fe20007ffe0ff */
[----:B---3--:R-:W-:Y:S01]  /*107d0*/  FFMA.FTZ R28, R37, -UR20, R28 ;  /* 0x80000014251c7c23 */ /* 0x008fe2000801001c */
[----:B------:R-:W-:-:S02]  /*107e0*/  FSEL R187, R25, -INF , !P6 ;  /* 0xff80000019bb7808 */ /* 0x000fc40007000000 */
[----:B------:R-:W-:Y:S01]  /*107f0*/  ISETP.LT.OR P6, PT, R3, R206, P4 ;  /* 0x000000ce0300720c */ /* 0x000fe200027c1670 */
[----:B------:R1:W2:Y:S01]  /*10800*/  MUFU.TANH R25, R5 ;  /* 0x0000000500197308 */ /* 0x0002a20000002400 */
[----:B------:R-:W-:Y:S02]  /*10810*/  IABS R3, R4 ;  /* 0x0000000400037213 */ /* 0x000fe40000000000 */
[C---:B------:R-:W-:Y:S02]  /*10820*/  LOP3.LUT P4, RZ, R0.reuse, 0x2, RZ, 0xc0, !PT ;  /* 0x0000000200ff7812 */ /* 0x040fe4000788c0ff */
[----:B------:R-:W-:Y:S01]  /*10830*/  LOP3.LUT R0, R0, 0xfffffff7, RZ, 0xc0, !PT ;  /* 0xfffffff700007812 */ /* 0x000fe200078ec0ff */
[----:B------:R-:W-:Y:S01]  /*10840*/  IMAD.MOV.U32 R4, RZ, RZ, R3 ;  /* 0x000000ffff047224 */ /* 0x000fe200078e0003 */
[----:B------:R-:W-:Y:S01]  /*10850*/  IABS R3, R24 ;  /* 0x0000001800037213 */ /* 0x000fe20000000000 */
[----:B------:R-:W3:Y:S01]  /*10860*/  MUFU.TANH R27, R27 ;  /* 0x0000001b001b7308 */ /* 0x000ee20000002400 */
[----:B------:R-:W-:-:S02]  /*10870*/  @P1 LOP3.LUT R0, R0, 0x8, RZ, 0xfc, !PT ;  /* 0x0000000800001812 */ /* 0x000fc400078efcff */
[C---:B------:R-:W-:Y:S02]  /*10880*/  ISETP.GE.AND P1, PT, R11.reuse, R212, PT ;  /* 0x000000d40b00720c */ /* 0x040fe40003f26270 */
[----:B------:R-:W-:Y:S02]  /*10890*/  LOP3.LUT R0, R0, 0xfffffffb, RZ, 0xc0, !PT ;  /* 0xfffffffb00007812 */ /* 0x000fe400078ec0ff */
[C---:B------:R-:W-:Y:S01]  /*108a0*/  ISETP.LT.OR P1, PT, R11.reuse, R204, P1 ;  /* 0x000000cc0b00720c */ /* 0x040fe20000f21670 */
[----:B------:R4:W-:Y:S01]  /*108b0*/  I2F R55, R4 ;  /* 0x0000000400377306 */ /* 0x0009e20000201400 */
[----:B-1----:R-:W-:Y:S01]  /*108c0*/  IADD3 R5, R2, 0x30, RZ ;  /* 0x0000003002057810 */ /* 0x002fe20007ffe0ff */
[----:B--2---:R-:W-:Y:S01]  /*108d0*/  FFMA.FTZ R29, R38, -UR20, R25 ;  /* 0x80000014261d7c23 */ /* 0x004fe20008010019 */
[----:B------:R-:W-:Y:S02]  /*108e0*/  FSEL R149, R30, -INF , !P4 ;  /* 0xff8000001e957808 */ /* 0x000fe40006000000 */
[C---:B------:R-:W-:Y:S01]  /*108f0*/  ISETP.GE.AND P4, PT, R11.reuse, R214, PT ;  /* 0x000000d60b00720c */ /* 0x040fe20003f86270 */
[----:B------:R-:W-:Y:S01]  /*10900*/  IMAD.IADD R24, R210, 0x1, -R5 ;  /* 0x00000001d2187824 */ /* 0x000fe200078e0a05 */
[----:B------:R-:W-:Y:S01]  /*10910*/  ISETP.GE.AND P2, PT, R11, R213, PT ;  /* 0x000000d50b00720c */ /* 0x000fe20003f46270 */
[----:B---3--:R-:W-:Y:S01]  /*10920*/  FFMA.FTZ R27, R36, -UR20, R27 ;  /* 0x80000014241b7c23 */ /* 0x008fe2000801001b */
[----:B------:R-:W-:-:S02]  /*10930*/  @P0 LOP3.LUT R0, R0, 0x4, RZ, 0xfc, !PT ;  /* 0x0000000400000812 */ /* 0x000fc400078efcff */
[----:B------:R-:W-:Y:S02]  /*10940*/  ISETP.GE.AND P0, PT, R11, R211, PT ;  /* 0x000000d30b00720c */ /* 0x000fe40003f06270 */
[----:B------:R-:W-:Y:S01]  /*10950*/  FSEL R217, R27, -INF , !P5 ;  /* 0xff8000001bd97808 */ /* 0x000fe20006800000 */
[----:B------:R-:W-:Y:S01]  /*10960*/  FMUL.FTZ R27, R70, c[0x0][0x2ec] ;  /* 0x0000bb00461b7a20 */ /* 0x000fe20000410000 */
[----:B------:R-:W-:Y:S01]  /*10970*/  ISETP.LT.OR P5, PT, R11, R208, P2 ;  /* 0x000000d00b00720c */ /* 0x000fe200017a1670 */
[----:B----4-:R-:W-:Y:S01]  /*10980*/  IMAD.MOV.U32 R4, RZ, RZ, R3 ;  /* 0x000000ffff047224 */ /* 0x010fe200078e0003 */
[----:B------:R-:W-:Y:S01]  /*10990*/  IABS R3, R24 ;  /* 0x0000001800037213 */ /* 0x000fe20000000000 */
[----:B------:R-:W-:Y:S01]  /*109a0*/  IMAD.IADD R24, R207, 0x1, -R5 ;  /* 0x00000001cf187824 */ /* 0x000fe200078e0a05 */
[----:B------:R-:W-:Y:S01]  /*109b0*/  LOP3.LUT P2, RZ, R0, 0x4, RZ, 0xc0, !PT ;  /* 0x0000000400ff7812 */ /* 0x000fe2000784c0ff */
[----:B------:R1:W-:Y:S01]  /*109c0*/  I2F R54, R4 ;  /* 0x0000000400367306 */ /* 0x0003e20000201400 */
[----:B------:R-:W-:-:S02]  /*109d0*/  FSEL R154, R29, -INF , !P3 ;  /* 0xff8000001d9a7808 */ /* 0x000fc40005800000 */
[----:B------:R-:W-:Y:S02]  /*109e0*/  ISETP.LT.OR P3, PT, R11, R203, P0 ;  /* 0x000000cb0b00720c */ /* 0x000fe40000761670 */
[----:B------:R-:W-:-:S03]  /*109f0*/  ISETP.GE.AND P0, PT, R10, R211, PT ;  /* 0x000000d30a00720c */ /* 0x000fc60003f06270 */
[----:B------:R2:W-:Y:S01]  /*10a00*/  MUFU.TANH R70, R27 ;  /* 0x0000001b00467308 */ /* 0x0005e20000002400 */
[----:B------:R-:W-:Y:S01]  /*10a10*/  ISETP.LT.OR P0, PT, R10, R203, P0 ;  /* 0x000000cb0a00720c */ /* 0x000fe20000701670 */
[----:B-1----:R-:W-:Y:S01]  /*10a20*/  IMAD.MOV.U32 R4, RZ, RZ, R3 ;  /* 0x000000ffff047224 */ /* 0x002fe200078e0003 */
[----:B------:R-:W-:Y:S01]  /*10a30*/  IABS R3, R24 ;  /* 0x0000001800037213 */ /* 0x000fe20000000000 */
[----:B------:R-:W-:-:S04]  /*10a40*/  IMAD.IADD R24, R205, 0x1, -R5 ;  /* 0x00000001cd187824 */ /* 0x000fc800078e0a05 */
[----:B------:R1:W-:Y:S01]  /*10a50*/  I2F R50, R4 ;  /* 0x0000000400327306 */ /* 0x0003e20000201400 */
[----:B--2---:R-:W-:Y:S02]  /*10a60*/  FMUL.FTZ R27, R163, c[0x0][0x2ec] ;  /* 0x0000bb00a31b7a20 */ /* 0x004fe40000410000 */
[----:B-1----:R-:W-:Y:S01]  /*10a70*/  IMAD.MOV.U32 R4, RZ, RZ, R3 ;  /* 0x000000ffff047224 */ /* 0x002fe200078e0003 */
[----:B------:R-:W-:-:S04]  /*10a80*/  IABS R3, R24 ;  /* 0x0000001800037213 */ /* 0x000fc80000000000 */
        /* <DEDUP_REMOVED lines=24> */
[--C-:B------:R-:W-:Y:S02]  /*10c10*/  IMAD.IADD R26, R207, 0x1, -R3.reuse ;  /* 0x00000001cf1a7824 */ /* 0x100fe400078e0a03 */
        /* <DEDUP_REMOVED lines=10> */
[----:B------:R-:W-:-:S04]  /*10cc0*/  IABS R24, R24 ;  /* 0x0000001800187213 */ /* 0x000fc80000000000 */
[----:B------:R-:W-:-:S04]  /*10cd0*/  MOV R26, R24 ;  /* 0x00000018001a7202 */ /* 0x000fc80000000f00 */
        /* <DEDUP_REMOVED lines=18> */
[----:B------:R1:W-:Y:S08]  /*10e00*/  I2F R39, R25 ;  /* 0x0000001900277306 */ /* 0x0003f00000201400 */
[----:B------:R2:W-:Y:S01]  /*10e10*/  I2F R38, R24 ;  /* 0x0000001800267306 */ /* 0x0005e20000201400 */
[----:B-1----:R-:W-:Y:S02]  /*10e20*/  FMUL.FTZ R25, R242, c[0x0][0x2ec] ;  /* 0x0000bb00f2197a20 */ /* 0x002fe40000410000 */
[----:B--2---:R-:W-:Y:S01]  /*10e30*/  FMUL.FTZ R24, R173, c[0x0][0x2ec] ;  /* 0x0000bb00ad187a20 */ /* 0x004fe20000410000 */
[----:B------:R-:W-:Y:S01]  /*10e40*/  FSEL R173, R28, -INF , !P6 ;  /* 0xff8000001cad7808 */ /* 0x000fe20007000000 */
[----:B------:R-:W-:Y:S01]  /*10e50*/  FMUL.FTZ R28, R77, c[0x0][0x2ec] ;  /* 0x0000bb004d1c7a20 */ /* 0x000fe20000410000 */
[----:B------:R-:W-:-:S02]  /*10e60*/  ISETP.LT.OR P6, PT, R11, R206, P4 ;  /* 0x000000ce0b00720c */ /* 0x000fc400027c1670 */
[----:B------:R1:W-:Y:S01]  /*10e70*/  MUFU.TANH R26, R24 ;  /* 0x00000018001a7308 */ /* 0x0003e20000002400 */
[C---:B------:R-:W-:Y:S01]  /*10e80*/  LOP3.LUT P4, RZ, R0.reuse, 0x8, RZ, 0xc0, !PT ;  /* 0x0000000800ff7812 */ /* 0x040fe2000788c0ff */
[----:B------:R-:W-:Y:S01]  /*10e90*/  IMAD.MOV.U32 R77, RZ, RZ, R162 ;  /* 0x000000ffff4d7224 */ /* 0x000fe200078e00a2 */
[----:B------:R-:W-:-:S04]  /*10ea0*/  LOP3.LUT R0, R0, 0xfffffffd, RZ, 0xc0, !PT ;  /* 0xfffffffd00007812 */ /* 0x000fc800078ec0ff */
[----:B------:R-:W-:Y:S01]  /*10eb0*/  @P1 LOP3.LUT R0, R0, 0x2, RZ, 0xfc, !PT ;  /* 0x0000000200001812 */ /* 0x000fe200078efcff */
[----:B------:R-:W-:Y:S01]  /*10ec0*/  MUFU.TANH R28, R28 ;  /* 0x0000001c001c7308 */ /* 0x000fe20000002400 */
[----:B------:R-:W-:-:S04]  /*10ed0*/  ISETP.GE.AND P1, PT, R10, R212, PT ;  /* 0x000000d40a00720c */ /* 0x000fc80003f26270 */
[----:B------:R-:W-:Y:S01]  /*10ee0*/  ISETP.LT.OR P1, PT, R10, R204, P1 ;  /* 0x000000cc0a00720c */ /* 0x000fe20000f21670 */
        /* <DEDUP_REMOVED lines=12> */
[----:B------:R-:W-:-:S04]  /*10fb0*/  IMAD.MOV.U32 R164, RZ, RZ, R166 ;  /* 0x000000ffffa47224 */ /* 0x000fc800078e00a6 */
[----:B------:R1:W2:Y:S01]  /*10fc0*/  MUFU.TANH R37, R24 ;  /* 0x0000001800257308 */ /* 0x0002a20000002400 */
[----:B------:R-:W-:Y:S01]  /*10fd0*/  IMAD.MOV.U32 R166, RZ, RZ, R59 ;  /* 0x000000ffffa67224 */ /* 0x000fe200078e003b */
[----:B------:R-:W-:Y:S01]  /*10fe0*/  MOV R163, R164 ;  /* 0x000000a400a37202 */ /* 0x000fe20000000f00 */
[----:B------:R-:W-:Y:S02]  /*10ff0*/  IMAD.MOV.U32 R164, RZ, RZ, R167 ;  /* 0x000000ffffa47224 */ /* 0x000fe400078e00a7 */
[----:B------:R-:W-:Y:S02]  /*11000*/  IMAD.MOV.U32 R167, RZ, RZ, R147 ;  /* 0x000000ffffa77224 */ /* 0x000fe400078e0093 */
[----:B-1----:R-:W-:-:S04]  /*11010*/  FMUL.FTZ R24, R61, c[0x0][0x2ec] ;  /* 0x0000bb003d187a20 */ /* 0x002fc80000410000 */
[----:B------:R1:W-:Y:S02]  /*11020*/  MUFU.TANH R61, R24 ;  /* 0x00000018003d7308 */ /* 0x0003e40000002400 */
[----:B-1----:R-:W-:Y:S02]  /*11030*/  FMUL.FTZ R24, R155, c[0x0][0x2ec] ;  /* 0x0000bb009b187a20 */ /* 0x002fe40000410000 */
[----:B------:R-:W-:-:S04]  /*11040*/  IMAD.MOV.U32 R155, RZ, RZ, R170 ;  /* 0x000000ffff9b7224 */ /* 0x000fc800078e00aa */
[----:B------:R1:W3:Y:S01]  /*11050*/  MUFU.TANH R36, R24 ;  /* 0x0000001800247308 */ /* 0x0002e20000002400 */
[----:B------:R-:W-:Y:S02]  /*11060*/  IMAD.MOV.U32 R170, RZ, RZ, R60 ;  /* 0x000000ffffaa7224 */ /* 0x000fe400078e003c */
[----:B-1----:R-:W-:Y:S02]  /*11070*/  FMUL.FTZ R24, R165, c[0x0][0x2ec] ;  /* 0x0000bb00a5187a20 */ /* 0x002fe40000410000 */
[----:B------:R-:W-:-:S03]  /*11080*/  IMAD.MOV.U32 R165, RZ, RZ, R153 ;  /* 0x000000ffffa57224 */ /* 0x000fc600078e0099 */
[----:B------:R1:W-:Y:S01]  /*11090*/  MUFU.TANH R60, R24 ;  /* 0x00000018003c7308 */ /* 0x0003e20000002400 */
[----:B------:R-:W-:Y:S02]  /*110a0*/  IMAD.MOV.U32 R153, RZ, RZ, R56 ;  /* 0x000000ffff997224 */ /* 0x000fe400078e0038 */
[----:B------:R-:W-:-:S05]  /*110b0*/  IMAD.MOV.U32 R162, RZ, RZ, R165 ;  /* 0x000000ffffa27224 */ /* 0x000fca00078e00a5 */
[----:B------:R4:W-:Y:S01]  /*110c0*/  MUFU.TANH R56, R25 ;  /* 0x0000001900387308 */ /* 0x0009e20000002400 */
[----:B-1----:R-:W-:-:S07]  /*110d0*/  FMUL.FTZ R24, R240, c[0x0][0x2ec] ;  /* 0x0000bb00f0187a20 */ /* 0x002fce0000410000 */
[----:B------:R1:W5:Y:S01]  /*110e0*/  MUFU.TANH R59, R24 ;  /* 0x00000018003b7308 */ /* 0x0003620000002400 */
[----:B----4-:R-:W-:Y:S02]  /*110f0*/  FMUL.FTZ R25, R161, c[0x0][0x2ec] ;  /* 0x0000bb00a1197a20 */ /* 0x010fe40000410000 */
[----:B------:R-:W-:-:S05]  /*11100*/  IMAD.MOV.U32 R161, RZ, RZ, R78 ;  /* 0x000000ffffa17224 */ /* 0x000fca00078e004e */
[----:B------:R4:W-:Y:S01]  /*11110*/  MUFU.TANH R29, R25 ;  /* 0x00000019001d7308 */ /* 0x0009e20000002400 */
[----:B------:R-:W-:Y:S02]  /*11120*/  IMAD.MOV.U32 R78, RZ, RZ, R155 ;  /* 0x000000ffff4e7224 */ /* 0x000fe400078e009b */
[----:B------:R-:W-:Y:S01]  /*11130*/  IMAD.MOV.U32 R155, RZ, RZ, R152 ;  /* 0x000000ffff9b7224 */ /* 0x000fe200078e0098 */
[----:B------:R-:W-:Y:S01]  /*11140*/  FSEL R152, R11, -INF , !P2 ;  /* 0xff8000000b987808 */ /* 0x000fe20005000000 */
[----:B--2---:R-:W-:Y:S01]  /*11150*/  FFMA.FTZ R11, R159, -UR20, R37 ;  /* 0x800000149f0b7c23 */ /* 0x004fe20008010025 */
[----:B------:R-:W-:Y:S01]  /*11160*/  ISETP.GE.AND P2, PT, R10, R213, PT ;  /* 0x000000d50a00720c */ /* 0x000fe20003f46270 */
[----:B-1----:R-:W-:-:S04]  /*11170*/  FMUL.FTZ R24, R241, c[0x0][0x2ec] ;  /* 0x0000bb00f1187a20 */ /* 0x002fc80000410000 */
[----:B------:R1:W-:Y:S01]  /*11180*/  MUFU.TANH R71, R24 ;  /* 0x0000001800477308 */ /* 0x0003e20000002400 */
[----:B----4-:R-:W-:-:S07]  /*11190*/  FFMA.FTZ R25, R65, -UR20, R31 ;  /* 0x8000001441197c23 */ /* 0x010fce000801001f */
[----:B------:R2:W-:Y:S01]  /*111a0*/  MUFU.TANH R65, R27 ;  /* 0x0000001b00417308 */ /* 0x0005e20000002400 */
[----:B------:R-:W-:Y:S01]  /*111b0*/  FSEL R184, R25, -INF , !P5 ;  /* 0xff80000019b87808 */ /* 0x000fe20006800000 */
[----:B------:R-:W-:Y:S01]  /*111c0*/  FFMA.FTZ R25, R151, -UR20, R58 ;  /* 0x8000001497197c23 */ /* 0x000fe2000801003a */
[----:B------:R-:W-:Y:S02]  /*111d0*/  ISETP.LT.OR P5, PT, R10, R208, P2 ;  /* 0x000000d00a00720c */ /* 0x000fe400017a1670 */
[----:B------:R-:W-:Y:S01]  /*111e0*/  ISETP.GE.AND P2, PT, R9, R213, PT ;  /* 0x000000d50900720c */ /* 0x000fe20003f46270 */
[----:B-1----:R-:W-:-:S04]  /*111f0*/  FMUL.FTZ R24, R243, c[0x0][0x2ec] ;  /* 0x0000bb00f3187a20 */ /* 0x002fc80000410000 */
[----:B------:R1:W4:Y:S01]  /*11200*/  MUFU.TANH R67, R24 ;  /* 0x0000001800437308 */ /* 0x0003220000002400 */
[----:B--2---:R-:W-:Y:S02]  /*11210*/  FMUL.FTZ R27, R163, c[0x0][0x2ec] ;  /* 0x0000bb00a31b7a20 */ /* 0x004fe40000410000 */
[----:B------:R-:W-:Y:S02]  /*11220*/  IMAD.MOV.U32 R163, RZ, RZ, R162 ;  /* 0x000000ffffa37224 */ /* 0x000fe400078e00a2 */
[----:B------:R-:W-:-:S03]  /*11230*/  IMAD.MOV.U32 R162, RZ, RZ, R155 ;  /* 0x000000ffffa27224 */ /* 0x000fc600078e009b */
[----:B------:R2:W2:Y:S01]  /*11240*/  MUFU.TANH R30, R27 ;  /* 0x0000001b001e7308 */ /* 0x0004a20000002400 */
[----:B------:R-:W-:Y:S02]  /*11250*/  IMAD.MOV.U32 R155, RZ, RZ, R167 ;  /* 0x000000ffff9b7224 */ /* 0x000fe400078e00a7 */
[----:B------:R-:W-:Y:S02]  /*11260*/  IMAD.MOV.U32 R167, RZ, RZ, R153 ;  /* 0x000000ffffa77224 */ /* 0x000fe400078e0099 */
[----:B------:R-:W-:Y:S02]  /*11270*/  IMAD.MOV.U32 R153, RZ, RZ, R166 ;  /* 0x000000ffff997224 */ /* 0x000fe400078e00a6 */
[----:B-1----:R-:W-:Y:S02]  /*11280*/  FFMA.FTZ R24, R238, -UR20, R26 ;  /* 0x80000014ee187c23 */ /* 0x002fe4000801001a */
[----:B------:R-:W-:Y:S02]  /*11290*/  FFMA.FTZ R26, R178, -UR20, R32 ;  /* 0x80000014b21a7c23 */ /* 0x000fe40008010020 */
[----:B------:R-:W-:Y:S01]  /*112a0*/  IMAD.MOV.U32 R166, RZ, RZ, R171 ;  /* 0x000000ffffa67224 */ /* 0x000fe200078e00ab */
[----:B------:R-:W-:Y:S01]  /*112b0*/  FSEL R147, R24, -INF , !P4 ;  /* 0xff80000018937808 */ /* 0x000fe20006000000 */
[----:B------:R-:W-:Y:S01]  /*112c0*/  FMUL.FTZ R24, R161, c[0x0][0x2ec] ;  /* 0x0000bb00a1187a20 */ /* 0x000fe20000410000 */
[----:B------:R-:W-:Y:S01]  /*112d0*/  ISETP.GE.AND P4, PT, R10, R214, PT ;  /* 0x000000d60a00720c */ /* 0x000fe20003f86270 */
[----:B------:R-:W-:Y:S01]  /*112e0*/  IMAD.MOV.U32 R171, RZ, RZ, R146 ;  /* 0x000000ffffab7224 */ /* 0x000fe200078e0092 */
[----:B------:R-:W-:Y:S01]  /*112f0*/  FSEL R165, R26, -INF , !P6 ;  /* 0xff8000001aa57808 */ /* 0x000fe20007000000 */
[----:B------:R-:W-:Y:S01]  /*11300*/  FMUL.FTZ R26, R77, c[0x0][0x2ec] ;  /* 0x0000bb004d1a7a20 */ /* 0x000fe20000410000 */
[----:B------:R-:W-:Y:S01]  /*11310*/  ISETP.LT.OR P6, PT, R10, R206, P4 ;  /* 0x000000ce0a00720c */ /* 0x000fe200027c1670 */
[----:B---3--:R-:W-:Y:S01]  /*11320*/  FFMA.FTZ R10, R157, -UR20, R36 ;  /* 0x800000149d0a7c23 */ /* 0x008fe20008010024 */
[C---:B------:R-:W-:Y:S01]  /*11330*/  LOP3.LUT P4, RZ, R0.reuse, 0x2, RZ, 0xc0, !PT ;  /* 0x0000000200ff7812 */ /* 0x040fe2000788c0ff */
[----:B------:R1:W3:Y:S01]  /*11340*/  MUFU.TANH R32, R24 ;  /* 0x0000001800207308 */ /* 0x0002e20000002400 */
[----:B------:R-:W-:Y:S01]  /*11350*/  LOP3.LUT R0, R0, 0xfffffff7, RZ, 0xc0, !PT ;  /* 0xfffffff700007812 */ /* 0x000fe200078ec0ff */
[----:B------:R-:W-:Y:S01]  /*11360*/  IMAD.MOV.U32 R243, RZ, RZ, R171 ;  /* 0x000000fffff37224 */ /* 0x000fe200078e00ab */
[----:B------:R-:W-:Y:S01]  /*11370*/  FSEL R146, R11, -INF , !P4 ;  /* 0xff8000000b927808 */ /* 0x000fe20006000000 */
[----:B------:R-:W-:Y:S01]  /*11380*/  FMUL.FTZ R11, R163, c[0x0][0x2ec] ;  /* 0x0000bb00a30b7a20 */ /* 0x000fe20000410000 */
[----:B------:R-:W-:Y:S01]  /*11390*/  @P1 LOP3.LUT R0, R0, 0x8, RZ, 0xfc, !PT ;  /* 0x0000000800001812 */ /* 0x000fe200078efcff */
[----:B------:R-:W-:Y:S01]  /*113a0*/  IMAD.MOV.U32 R171, RZ, RZ, R229 ;  /* 0x000000ffffab7224 */ /* 0x000fe200078e00e5 */
[C---:B------:R-:W-:Y:S01]  /*113b0*/  ISETP.GE.AND P1, PT, R9.reuse, R212, PT ;  /* 0x000000d40900720c */ /* 0x040fe20003f26270 */
[----:B------:R3:W3:Y:S01]  /*113c0*/  MUFU.TANH R77, R26 ;  /* 0x0000001a004d7308 */ /* 0x0006e20000002400 */
[----:B------:R-:W-:Y:S01]  /*113d0*/  LOP3.LUT R0, R0, 0xfffffffb, RZ, 0xc0, !PT ;  /* 0xfffffffb00007812 */ /* 0x000fe200078ec0ff */
[----:B------:R-:W-:Y:S01]  /*113e0*/  IMAD.MOV.U32 R229, RZ, RZ, R144 ;  /* 0x000000ffffe57224 */ /* 0x000fe200078e0090 */
[C---:B------:R-:W-:Y:S01]  /*113f0*/  ISETP.LT.OR P1, PT, R9.reuse, R204, P1 ;  /* 0x000000cc0900720c */ /* 0x040fe20000f21670 */
[----:B--2---:R-:W-:Y:S01]  /*11400*/  IMAD.MOV.U32 R27, RZ, RZ, R232 ;  /* 0x000000ffff1b7224 */ /* 0x004fe200078e00e8 */
[C---:B------:R-:W-:Y:S01]  /*11410*/  ISETP.GE.AND P4, PT, R9.reuse, R214, PT ;  /* 0x000000d60900720c */ /* 0x040fe20003f86270 */
[----:B------:R-:W-:Y:S01]  /*11420*/  IMAD.MOV.U32 R240, RZ, RZ, R167 ;  /* 0x000000fffff07224 */ /* 0x000fe200078e00a7 */
[----:B------:R-:W-:Y:S01]  /*11430*/  @P0 LOP3.LUT R0, R0, 0x4, RZ, 0xfc, !PT ;  /* 0x0000000400000812 */ /* 0x000fe200078efcff */
[----:B-1----:R-:W-:Y:S01]  /*11440*/  FFMA.FTZ R24, R150, -UR20, R57 ;  /* 0x8000001496187c23 */ /* 0x002fe20008010039 */
[----:B------:R-:W-:Y:S01]  /*11450*/  FSEL R151, R10, -INF , !P3 ;  /* 0xff8000000a977808 */ /* 0x000fe20005800000 */
[----:B------:R-:W-:Y:S01]  /*11460*/  FFMA.FTZ R10, R182, -UR20, R61 ;  /* 0x80000014b60a7c23 */ /* 0x000fe2000801003d */
[----:B------:R-:W-:Y:S01]  /*11470*/  ISETP.GE.AND P0, PT, R9, R211, PT ;  /* 0x000000d30900720c */ /* 0x000fe20003f06270 */
[----:B------:R1:W-:Y:S01]  /*11480*/  MUFU.TANH R33, R11 ;  /* 0x0000000b00217308 */ /* 0x0003e20000002400 */
[----:B------:R-:W-:Y:S01]  /*11490*/  FSEL R178, R24, -INF , !P5 ;  /* 0xff80000018b27808 */ /* 0x000fe20006800000 */
[----:B-----5:R-:W-:Y:S01]  /*114a0*/  FFMA.FTZ R24, R179, -UR20, R59 ;  /* 0x80000014b3187c23 */ /* 0x020fe2000801003b */
[----:B------:R-:W-:Y:S01]  /*114b0*/  ISETP.LT.OR P5, PT, R9, R208, P2 ;  /* 0x000000d00900720c */ /* 0x000fe200017a1670 */
[----:B---3--:R-:W-:Y:S01]  /*114c0*/  FMUL.FTZ R26, R78, c[0x0][0x2ec] ;  /* 0x0000bb004e1a7a20 */ /* 0x008fe20000410000 */
[----:B------:R-:W-:Y:S01]  /*114d0*/  LOP3.LUT P2, RZ, R0, 0x4, RZ, 0xc0, !PT ;  /* 0x0000000400ff7812 */ /* 0x000fe2000784c0ff */
[----:B------:R-:W-:Y:S01]  /*114e0*/  IMAD.MOV.U32 R78, RZ, RZ, R164 ;  /* 0x000000ffff4e7224 */ /* 0x000fe200078e00a4 */
[----:B------:R-:W-:Y:S01]  /*114f0*/  FSEL R164, R25, -INF , !P6 ;  /* 0xff80000019a47808 */ /* 0x000fe20007000000 */
[----:B------:R2:W3:Y:S01]  /*11500*/  MUFU.TANH R57, R26 ;  /* 0x0000001a00397308 */ /* 0x0004e20000002400 */
[C---:B------:R-:W-:Y:S01]  /*11510*/  ISETP.LT.OR P6, PT, R9.reuse, R206, P4 ;  /* 0x000000ce0900720c */ /* 0x040fe200027c1670 */
[----:B------:R-:W-:Y:S01]  /*11520*/  FMUL.FTZ R25, R78, c[0x0][0x2ec] ;  /* 0x0000bb004e197a20 */ /* 0x000fe20000410000 */
[C---:B------:R-:W-:Y:S01]  /*11530*/  LOP3.LUT P4, RZ, R0.reuse, 0x8, RZ, 0xc0, !PT ;  /* 0x0000000800ff7812 */ /* 0x040fe2000788c0ff */
[----:B------:R-:W-:Y:S01]  /*11540*/  IMAD.MOV.U32 R241, RZ, RZ, R153 ;  /* 0x000000fffff17224 */ /* 0x000fe200078e0099 */
[----:B------:R-:W-:Y:S01]  /*11550*/  ISETP.LT.OR P3, PT, R9, R203, P0 ;  /* 0x000000cb0900720c */ /* 0x000fe20000761670 */
[----:B------:R-:W-:Y:S01]  /*11560*/  FFMA.FTZ R9, R181, -UR20, R60 ;  /* 0x80000014b5097c23 */ /* 0x000fe2000801003c */
[----:B------:R-:W-:Y:S01]  /*11570*/  LOP3.LUT R0, R0, 0xfffffffd, RZ, 0xc0, !PT ;  /* 0xfffffffd00007812 */ /* 0x000fe200078ec0ff */
[----:B-1----:R-:W-:Y:S01]  /*11580*/  FFMA.FTZ R11, R177, -UR20, R56 ;  /* 0x80000014b10b7c23 */ /* 0x002fe20008010038 */
[----:B------:R-:W-:Y:S01]  /*11590*/  FSEL R144, R10, -INF , !P4 ;  /* 0xff8000000a907808 */ /* 0x000fe20006000000 */
[----:B------:R1:W-:Y:S01]  /*115a0*/  MUFU.TANH R58, R25 ;  /* 0x00000019003a7308 */ /* 0x0003e20000002400 */
[----:B------:R-:W-:Y:S01]  /*115b0*/  ISETP.GE.AND P4, PT, R8, R214, PT ;  /* 0x000000d60800720c */ /* 0x000fe20003f86270 */
[----:B----4-:R-:W-:Y:S01]  /*115c0*/  FFMA.FTZ R10, R183, -UR20, R67 ;  /* 0x80000014b70a7c23 */ /* 0x010fe20008010043 */
[----:B------:R-:W-:Y:S01]  /*115d0*/  @P1 LOP3.LUT R0, R0, 0x2, RZ, 0xfc, !PT ;  /* 0x0000000200001812 */ /* 0x000fe200078efcff */
[----:B------:R-:W-:Y:S01]  /*115e0*/  IMAD.MOV.U32 R242, RZ, RZ, R166 ;  /* 0x000000fffff27224 */ /* 0x000fe200078e00a6 */
[----:B------:R-:W-:Y:S01]  /*115f0*/  FSEL R150, R9, -INF , !P2 ;  /* 0xff80000009967808 */ /* 0x000fe20005000000 */
[----:B------:R-:W-:Y:S01]  /*11600*/  FFMA.FTZ R9, R220, -UR20, R29 ;  /* 0x80000014dc097c23 */ /* 0x000fe2000801001d */
[----:B------:R-:W-:Y:S01]  /*11610*/  FSEL R161, R24, -INF , !P6 ;  /* 0xff80000018a17808 */ /* 0x000fe20007000000 */
[----:B--2---:R-:W-:Y:S01]  /*11620*/  FMUL.FTZ R26, R162, c[0x0][0x2ec] ;  /* 0x0000bb00a21a7a20 */ /* 0x004fe20000410000 */
[----:B------:R-:W-:-:S02]  /*11630*/  ISETP.GE.AND P1, PT, R8, R212, PT ;  /* 0x000000d40800720c */ /* 0x000fc40003f26270 */
[C---:B------:R-:W-:Y:S01]  /*11640*/  ISETP.GE.AND P0, PT, R8.reuse, R211, PT ;  /* 0x000000d30800720c */ /* 0x040fe20003f06270 */
[----:B------:R2:W-:Y:S01]  /*11650*/  MUFU.TANH R31, R26 ;  /* 0x0000001a001f7308 */ /* 0x0005e20000002400 */
[C---:B------:R-:W-:Y:S01]  /*11660*/  ISETP.LT.OR P6, PT, R8.reuse, R206, P4 ;  /* 0x000000ce0800720c */ /* 0x040fe200027c1670 */
[----:B------:R-:W-:Y:S01]  /*11670*/  HMMA.16816.F32 R16, R16, R34, R240 ;  /* 0x000000221010723c */ /* 0x000fe200000018f0 */
[----:B------:R-:W-:Y:S01]  /*11680*/  ISETP.GE.AND P2, PT, R8, R213, PT ;  /* 0x000000d50800720c */ /* 0x000fe20003f46270 */
[----:B-1----:R-:W-:Y:S01]  /*11690*/  FMUL.FTZ R25, R155, c[0x0][0x2ec] ;  /* 0x0000bb009b197a20 */ /* 0x002fe20000410000 */
[----:B------:R-:W-:Y:S02]  /*116a0*/  LOP3.LUT P4, RZ, R0, 0x2, RZ, 0xc0, !PT ;  /* 0x0000000200ff7812 */ /* 0x000fe4000788c0ff */
[----:B------:R-:W-:Y:S01]  /*116b0*/  FSEL R225, R11, -INF , !P5 ;  /* 0xff8000000be17808 */ /* 0x000fe20006800000 */
[----:B------:R-:W-:Y:S01]  /*116c0*/  FFMA.FTZ R11, R185, -UR20, R71 ;  /* 0x80000014b90b7c23 */ /* 0x000fe20008010047 */
[C---:B------:R-:W-:Y:S01]  /*116d0*/  ISETP.LT.OR P1, PT, R8.reuse, R204, P1 ;  /* 0x000000cc0800720c */ /* 0x040fe20000f21670 */
[----:B------:R1:W-:Y:S01]  /*116e0*/  MUFU.TANH R37, R25 ;  /* 0x0000001900257308 */ /* 0x0003e20000002400 */
[----:B------:R-:W-:-:S02]  /*116f0*/  ISETP.LT.OR P0, PT, R8, R203, P0 ;  /* 0x000000cb0800720c */ /* 0x000fc40000701670 */
[----:B------:R-:W-:Y:S01]  /*11700*/  ISETP.LT.OR P5, PT, R8, R208, P2 ;  /* 0x000000d00800720c */ /* 0x000fe200017a1670 */
[----:B------:R-:W-:Y:S01]  /*11710*/  FFMA.FTZ R8, R186, -UR20, R28 ;  /* 0x80000014ba087c23 */ /* 0x000fe2000801001c */
[----:B------:R-:W-:Y:S01]  /*11720*/  FSEL R177, R9, -INF , !P4 ;  /* 0xff80000009b17808 */ /* 0x000fe20006000000 */
[----:B--2---:R-:W-:Y:S01]  /*11730*/  FMUL.FTZ R26, R170, c[0x0][0x2ec] ;  /* 0x0000bb00aa1a7a20 */ /* 0x004fe20000410000 */
[----:B------:R-:W-:Y:S01]  /*11740*/  ISETP.GE.AND P4, PT, R7, R214, PT ;  /* 0x000000d60700720c */ /* 0x000fe20003f86270 */
[----:B------:R-:W-:Y:S01]  /*11750*/  FFMA.FTZ R9, R221, -UR20, R30 ;  /* 0x80000014dd097c23 */ /* 0x000fe2000801001e */
[----:B------:R-:W-:Y:S01]  /*11760*/  ISETP.GE.AND P2, PT, R7, R213, PT ;  /* 0x000000d50700720c */ /* 0x000fe20003f46270 */
[----:B------:R2:W4:Y:S01]  /*11770*/  MUFU.TANH R36, R26 ;  /* 0x0000001a00247308 */ /* 0x0005220000002400 */
[----:B------:R-:W-:Y:S02]  /*11780*/  P2R R24, PR, RZ, 0x1 ;  /* 0x00000001ff187803 */ /* 0x000fe40000000000 */
[----:B------:R-:W-:-:S02]  /*11790*/  FSEL R170, R11, -INF , !P6 ;  /* 0xff8000000baa7808 */ /* 0x000fc40007000000 */
[----:B------:R-:W-:Y:S01]  /*117a0*/  FSEL R224, R10, -INF , !P5 ;  /* 0xff8000000ae07808 */ /* 0x000fe20006800000 */
[----:B------:R-:W-:Y:S01]  /*117b0*/  FFMA.FTZ R10, R222, -UR20, R32 ;  /* 0x80000014de0a7c23 */ /* 0x000fe20008010020 */
[----:B-1----:R-:W-:Y:S01]  /*117c0*/  P2R R25, PR, RZ, 0x2 ;  /* 0x00000002ff197803 */ /* 0x002fe20000000000 */
[----:B------:R-:W-:Y:S01]  /*117d0*/  FMUL.FTZ R18, R18, c[0x0][0x2ec] ;  /* 0x0000bb0012127a20 */ /* 0x000fe20000410000 */
[C---:B------:R-:W-:Y:S01]  /*117e0*/  ISETP.LT.OR P6, PT, R7.reuse, R206, P4 ;  /* 0x000000ce0700720c */ /* 0x040fe200027c1670 */
[----:B------:R-:W-:Y:S01]  /*117f0*/  FMUL.FTZ R16, R16, c[0x0][0x2ec] ;  /* 0x0000bb0010107a20 */ /* 0x000fe20000410000 */
[----:B------:R-:W-:Y:S01]  /*11800*/  ISETP.LT.OR P5, PT, R7, R208, P2 ;  /* 0x000000d00700720c */ /* 0x000fe200017a1670 */
[----:B------:R-:W-:Y:S01]  /*11810*/  FMUL.FTZ R17, R17, c[0x0][0x2ec] ;  /* 0x0000bb0011117a20 */ /* 0x000fe20000410000 */
[----:B------:R-:W-:Y:S01]  /*11820*/  ISETP.NE.AND P4, PT, R25, RZ, PT ;  /* 0x000000ff1900720c */ /* 0x000fe20003f85270 */
[----:B------:R-:W-:Y:S01]  /*11830*/  IMAD.MOV.U32 R25, RZ, RZ, R231 ;  /* 0x000000ffff197224 */ /* 0x000fe200078e00e7 */
[----:B------:R-:W-:Y:S01]  /*11840*/  ISETP.NE.AND P2, PT, R24, RZ, PT ;  /* 0x000000ff1800720c */ /* 0x000fe20003f45270 */
[----:B------:R-:W-:Y:S01]  /*11850*/  IMAD.MOV.U32 R24, RZ, RZ, R229 ;  /* 0x000000ffff187224 */ /* 0x000fe200078e00e5 */
[C---:B------:R-:W-:Y:S01]  /*11860*/  ISETP.GE.AND P1, PT, R7.reuse, R212, PT ;  /* 0x000000d40700720c */ /* 0x040fe20003f26270 */
[----:B--2---:R-:W-:Y:S01]  /*11870*/  IMAD.MOV.U32 R26, RZ, RZ, R230 ;  /* 0x000000ffff1a7224 */ /* 0x004fe200078e00e6 */
[----:B------:R-:W-:Y:S01]  /*11880*/  ISETP.GE.AND P0, PT, R7, R211, PT ;  /* 0x000000d30700720c */ /* 0x000fe20003f06270 */
[----:B------:R-:W-:Y:S01]  /*11890*/  MUFU.TANH R18, R18 ;  /* 0x0000001200127308 */ /* 0x000fe20000002400 */
[----:B------:R-:W-:Y:S01]  /*118a0*/  FSEL R186, R8, -INF , !P3 ;  /* 0xff80000008ba7808 */ /* 0x000fe20005800000 */
[----:B------:R-:W-:Y:S01]  /*118b0*/  FMUL.FTZ R8, R171, c[0x0][0x2ec] ;  /* 0x0000bb00ab087a20 */ /* 0x000fe20000410000 */
[----:B------:R-:W-:Y:S01]  /*118c0*/  ISETP.LT.OR P1, PT, R7, R204, P1 ;  /* 0x000000cc0700720c */ /* 0x000fe20000f21670 */
[----:B------:R-:W-:Y:S01]  /*118d0*/  FMUL.FTZ R19, R19, c[0x0][0x2ec] ;  /* 0x0000bb0013137a20 */ /* 0x000fe20000410000 */
[----:B------:R-:W-:Y:S01]  /*118e0*/  HMMA.16816.F32 R20, R20, R218, R24 ;  /* 0x000000da1414723c */ /* 0x000fe20000001818 */
[----:B------:R-:W-:Y:S01]  /*118f0*/  ISETP.LT.OR P3, PT, R7, R203, P0 ;  /* 0x000000cb0700720c */ /* 0x000fe20000761670 */
[----:B------:R-:W-:Y:S01]  /*11900*/  FMUL.FTZ R7, R252, c[0x0][0x2ec] ;  /* 0x0000bb00fc077a20 */ /* 0x000fe20000410000 */
[----:B------:R1:W-:Y:S01]  /*11910*/  MUFU.TANH R56, R8 ;  /* 0x0000000800387308 */ /* 0x0003e20000002400 */
[----:B------:R-:W-:-:S02]  /*11920*/  P2R R11, PR, RZ, 0x2 ;  /* 0x00000002ff0b7803 */ /* 0x000fc40000000000 */
[----:B------:R-:W-:Y:S01]  /*11930*/  ISETP.GE.AND P1, PT, R6, R212, PT ;  /* 0x000000d40600720c */ /* 0x000fe20003f26270 */
[----:B------:R-:W-:Y:S01]  /*11940*/  FMUL.FTZ R25, R244, c[0x0][0x2ec] ;  /* 0x0000bb00f4197a20 */ /* 0x000fe20000410000 */
[----:B------:R-:W-:Y:S01]  /*11950*/  ISETP.GE.AND P0, PT, R6, R211, PT ;  /* 0x000000d30600720c */ /* 0x000fe20003f06270 */
[----:B------:R-:W-:Y:S01]  /*11960*/  FMUL.FTZ R24, R251, c[0x0][0x2ec] ;  /* 0x0000bb00fb187a20 */ /* 0x000fe20000410000 */
[----:B------:R-:W-:Y:S01]  /*11970*/  FSEL R159, R10, -INF , !P6 ;  /* 0xff8000000a9f7808 */ /* 0x000fe20007000000 */
[----:B------:R2:W5:Y:S01]  /*11980*/  MUFU.TANH R27, R7 ;  /* 0x00000007001b7308 */ /* 0x0005620000002400 */
[----:B------:R-:W-:Y:S01]  /*11990*/  FSEL R221, R9, -INF , !P5 ;  /* 0xff80000009dd7808 */ /* 0x000fe20006800000 */
[----:B------:R-:W-:Y:S01]  /*119a0*/  FFMA.FTZ R9, R73, -UR20, R77 ;  /* 0x8000001449097c23 */ /* 0x000fe2000801004d */
[C---:B------:R-:W-:Y:S02]  /*119b0*/  ISETP.LT.OR P1, PT, R6.reuse, R204, P1 ;  /* 0x000000cc0600720c */ /* 0x040fe40000f21670 */
[----:B------:R-:W-:Y:S01]  /*119c0*/  ISETP.LT.OR P0, PT, R6, R203, P0 ;  /* 0x000000cb0600720c */ /* 0x000fe20000701670 */
[----:B-1----:R-:W-:-:S02]  /*119d0*/  FFMA.FTZ R8, R237, -UR20, R70 ;  /* 0x80000014ed087c23 */ /* 0x002fc40008010046 */
[----:B------:R1:W1:Y:S01]  /*119e0*/  MUFU.TANH R29, R24 ;  /* 0x00000018001d7308 */ /* 0x0002620000002400 */
[----:B------:R-:W-:Y:S02]  /*119f0*/  P2R R10, PR, RZ, 0x1 ;  /* 0x00000001ff0a7803 */ /* 0x000fe40000000000 */
[----:B------:R-:W-:Y:S02]  /*11a00*/  ISETP.GE.AND P0, PT, R5, R211, PT ;  /* 0x000000d30500720c */ /* 0x000fe40003f06270 */
[----:B------:R-:W-:Y:S01]  /*11a10*/  HMMA.16816.F32 R12, R12, R34, R20 ;  /* 0x000000220c0c723c */ /* 0x000fe20000001814 */
[----:B------:R-:W-:Y:S01]  /*11a20*/  FSEL R172, R8, -INF , !P4 ;  /* 0xff80000008ac7808 */ /* 0x000fe20006000000 */
[----:B---3--:R-:W-:Y:S01]  /*11a30*/  FFMA.FTZ R8, R64, -UR20, R57 ;  /* 0x8000001440087c23 */ /* 0x008fe20008010039 */
[C---:B------:R-:W-:Y:S01]  /*11a40*/  ISETP.GE.AND P4, PT, R6.reuse, R214, PT ;  /* 0x000000d60600720c */ /* 0x040fe20003f86270 */
[----:B--2---:R-:W-:Y:S01]  /*11a50*/  FFMA.FTZ R7, R223, -UR20, R65 ;  /* 0x80000014df077c23 */ /* 0x004fe20008010041 */
[----:B------:R-:W-:Y:S02]  /*11a60*/  MUFU.TANH R25, R25 ;  /* 0x0000001900197308 */ /* 0x000fe40000002400 */
[----:B------:R-:W-:-:S02]  /*11a70*/  ISETP.LT.OR P6, PT, R6, R206, P4 ;  /* 0x000000ce0600720c */ /* 0x000fc400027c1670 */
[----:B------:R-:W-:Y:S01]  /*11a80*/  FSEL R182, R7, -INF , !P2 ;  /* 0xff80000007b67808 */ /* 0x000fe20005000000 */
[----:B------:R-:W-:Y:S01]  /*11a90*/  FMUL.FTZ R7, R250, c[0x0][0x2ec] ;  /* 0x0000bb00fa077a20 */ /* 0x000fe20000410000 */
[CC--:B------:R-:W-:Y:S01]  /*11aa0*/  ISETP.GE.AND P2, PT, R6.reuse, R213.reuse, PT ;  /* 0x000000d50600720c */ /* 0x0c0fe20003f46270 */
[----:B-1----:R-:W-:Y:S01]  /*11ab0*/  FMUL.FTZ R24, R239, c[0x0][0x2ec] ;  /* 0x0000bb00ef187a20 */ /* 0x002fe20000410000 */
[----:B------:R-:W-:Y:S01]  /*11ac0*/  ISETP.NE.AND P4, PT, R11, RZ, PT ;  /* 0x000000ff0b00720c */ /* 0x000fe20003f85270 */
[----:B------:R1:W2:Y:S01]  /*11ad0*/  MUFU.TANH R26, R7 ;  /* 0x00000007001a7308 */ /* 0x0002a20000002400 */
[----:B------:R-:W-:Y:S01]  /*11ae0*/  ISETP.LT.OR P5, PT, R6, R208, P2 ;  /* 0x000000d00600720c */ /* 0x000fe200017a1670 */
[----:B------:R-:W-:Y:S01]  /*11af0*/  FMUL.FTZ R6, R249, c[0x0][0x2ec] ;  /* 0x0000bb00f9067a20 */ /* 0x000fe20000410000 */
[----:B------:R-:W-:Y:S02]  /*11b00*/  P2R R11, PR, RZ, 0x2 ;  /* 0x00000002ff0b7803 */ /* 0x000fe40000000000 */
[----:B------:R-:W-:-:S02]  /*11b10*/  ISETP.GE.AND P2, PT, R5, R213, PT ;  /* 0x000000d50500720c */ /* 0x000fc40003f46270 */
[----:B------:R-:W-:Y:S01]  /*11b20*/  FSEL R181, R9, -INF , !P6 ;  /* 0xff80000009b57808 */ /* 0x000fe20007000000 */
[----:B------:R3:W-:Y:S01]  /*11b30*/  MUFU.TANH R28, R6 ;  /* 0x00000006001c7308 */ /* 0x0007e20000002400 */
[C---:B------:R-:W-:Y:S01]  /*11b40*/  ISETP.GE.AND P1, PT, R5.reuse, R212, PT ;  /* 0x000000d40500720c */ /* 0x040fe20003f26270 */
[----:B------:R-:W-:Y:S01]  /*11b50*/  FMUL.FTZ R12, R12, c[0x0][0x2ec] ;  /* 0x0000bb000c0c7a20 */ /* 0x000fe20000410000 */
[----:B------:R-:W-:Y:S01]  /*11b60*/  FSEL R219, R8, -INF , !P5 ;  /* 0xff80000008db7808 */ /* 0x000fe20006800000 */
[----:B----4-:R-:W-:Y:S01]  /*11b70*/  FFMA.FTZ R8, R50, -UR20, R36 ;  /* 0x8000001432087c23 */ /* 0x010fe20008010024 */
[----:B------:R-:W-:Y:S01]  /*11b80*/  ISETP.LT.OR P5, PT, R5, R208, P2 ;  /* 0x000000d00500720c */ /* 0x000fe200017a1670 */
[----:B------:R-:W-:Y:S01]  /*11b90*/  FMUL.FTZ R13, R13, c[0x0][0x2ec] ;  /* 0x0000bb000d0d7a20 */ /* 0x000fe20000410000 */
[----:B------:R-:W-:Y:S01]  /*11ba0*/  ISETP.LT.OR P1, PT, R5, R204, P1 ;  /* 0x000000cc0500720c */ /* 0x000fe20000f21670 */
[----:B-1----:R-:W-:Y:S01]  /*11bb0*/  FFMA.FTZ R7, R216, -UR20, R33 ;  /* 0x80000014d8077c23 */ /* 0x002fe20008010021 */
[----:B------:R-:W-:Y:S01]  /*11bc0*/  ISETP.NE.AND P2, PT, R10, RZ, PT ;  /* 0x000000ff0a00720c */ /* 0x000fe20003f45270 */
[----:B------:R-:W-:Y:S01]  /*11bd0*/  MUFU.TANH R24, R24 ;  /* 0x0000001800187308 */ /* 0x000fe20000002400 */
[----:B------:R-:W-:Y:S01]  /*11be0*/  P2R R9, PR, RZ, 0x2 ;  /* 0x00000002ff097803 */ /* 0x000fe20000000000 */
[----:B------:R-:W-:Y:S01]  /*11bf0*/  FMUL.FTZ R14, R14, c[0x0][0x2ec] ;  /* 0x0000bb000e0e7a20 */ /* 0x000fe20000410000 */
[----:B------:R-:W-:Y:S01]  /*11c00*/  FSEL R162, R7, -INF , !P4 ;  /* 0xff80000007a27808 */ /* 0x000fe20006000000 */
[----:B-----5:R-:W-:Y:S01]  /*11c10*/  FFMA.FTZ R7, R46, -UR20, R27 ;  /* 0x800000142e077c23 */ /* 0x020fe2000801001b */
[C---:B------:R-:W-:Y:S01]  /*11c20*/  ISETP.GE.AND P4, PT, R5.reuse, R214, PT ;  /* 0x000000d60500720c */ /* 0x040fe20003f86270 */
[----:B---3--:R-:W-:Y:S01]  /*11c30*/  FFMA.FTZ R6, R180, -UR20, R31 ;  /* 0x80000014b4067c23 */ /* 0x008fe2000801001f */
[----:B------:R-:W-:Y:S01]  /*11c40*/  ISETP.GE.AND P1, PT, R4, R212, PT ;  /* 0x000000d40400720c */ /* 0x000fe20003f26270 */
[----:B------:R-:W1:Y:S01]  /*11c50*/  MUFU.TANH R16, R16 ;  /* 0x0000001000107308 */ /* 0x000e620000002400 */
[----:B------:R-:W-:-:S02]  /*11c60*/  ISETP.LT.OR P6, PT, R5, R206, P4 ;  /* 0x000000ce0500720c */ /* 0x000fc400027c1670 */
[----:B------:R-:W-:Y:S01]  /*11c70*/  FSEL R174, R6, -INF , !P3 ;  /* 0xff80000006ae7808 */ /* 0x000fe20005800000 */
[----:B------:R-:W-:Y:S01]  /*11c80*/  FFMA.FTZ R6, R55, -UR20, R58 ;  /* 0x8000001437067c23 */ /* 0x000fe2000801003a */
[----:B------:R-:W-:Y:S02]  /*11c90*/  ISETP.NE.AND P4, PT, R11, RZ, PT ;  /* 0x000000ff0b00720c */ /* 0x000fe40003f85270 */
[----:B------:R-:W-:Y:S01]  /*11ca0*/  ISETP.LT.OR P3, PT, R5, R203, P0 ;  /* 0x000000cb0500720c */ /* 0x000fe20000761670 */
[----:B------:R-:W-:Y:S01]  /*11cb0*/  FFMA.FTZ R5, R54, -UR20, R37 ;  /* 0x8000001436057c23 */ /* 0x000fe20008010025 */
[----:B------:R-:W-:Y:S01]  /*11cc0*/  FSEL R153, R6, -INF , !P4 ;  /* 0xff80000006997808 */ /* 0x000fe20006000000 */
[----:B------:R-:W-:Y:S01]  /*11cd0*/  FFMA.FTZ R6, R45, -UR20, R29 ;  /* 0x800000142d067c23 */ /* 0x000fe2000801001d */
[----:B------:R-:W-:Y:S01]  /*11ce0*/  ISETP.GE.AND P4, PT, R4, R214, PT ;  /* 0x000000d60400720c */ /* 0x000fe20003f86270 */
[----:B------:R-:W-:Y:S01]  /*11cf0*/  MUFU.TANH R12, R12 ;  /* 0x0000000c000c7308 */ /* 0x000fe20000002400 */
[----:B------:R-:W-:Y:S01]  /*11d00*/  FSEL R160, R5, -INF , !P2 ;  /* 0xff80000005a07808 */ /* 0x000fe20005000000 */
[----:B--2---:R-:W-:Y:S01]  /*11d10*/  FFMA.FTZ R5, R53, -UR20, R26 ;  /* 0x8000001435057c23 */ /* 0x004fe2000801001a */
[----:B------:R-:W-:-:S02]  /*11d20*/  FSEL R166, R8, -INF , !P6 ;  /* 0xff80000008a67808 */ /* 0x000fc40007000000 */
[C---:B------:R-:W-:Y:S02]  /*11d30*/  ISETP.GE.AND P2, PT, R4.reuse, R213, PT ;  /* 0x000000d50400720c */ /* 0x040fe40003f46270 */
[C---:B------:R-:W-:Y:S01]  /*11d40*/  ISETP.GE.AND P0, PT, R4.reuse, R211, PT ;  /* 0x000000d30400720c */ /* 0x040fe20003f06270 */
[----:B------:R-:W-:Y:S01]  /*11d50*/  MUFU.TANH R17, R17 ;  /* 0x0000001100117308 */ /* 0x000fe20000002400 */
[C---:B------:R-:W-:Y:S02]  /*11d60*/  ISETP.LT.OR P6, PT, R4.reuse, R206, P4 ;  /* 0x000000ce0400720c */ /* 0x040fe400027c1670 */
[----:B------:R-:W-:Y:S02]  /*11d70*/  ISETP.NE.AND P4, PT, R9, RZ, PT ;  /* 0x000000ff0900720c */ /* 0x000fe40003f85270 */
[----:B------:R-:W-:Y:S01]  /*11d80*/  FSEL R223, R7, -INF , !P5 ;  /* 0xff80000007df7808 */ /* 0x000fe20006800000 */
[----:B------:R-:W-:Y:S01]  /*11d90*/  FFMA.FTZ R7, R49, -UR20, R56 ;  /* 0x8000001431077c23 */ /* 0x000fe20008010038 */
[C---:B------:R-:W-:Y:S01]  /*11da0*/  ISETP.LT.OR P1, PT, R4.reuse, R204, P1 ;  /* 0x000000cc0400720c */ /* 0x040fe20000f21670 */
[----:B------:R-:W2:Y:S01]  /*11db0*/  MUFU.TANH R19, R19 ;  /* 0x0000001300137308 */ /* 0x000ea20000002400 */
[----:B------:R-:W-:-:S02]  /*11dc0*/  ISETP.LT.OR P5, PT, R4, R208, P2 ;  /* 0x000000d00400720c */ /* 0x000fc400017a1670 */
[----:B------:R-:W-:Y:S01]  /*11dd0*/  ISETP.LT.OR P0, PT, R4, R203, P0 ;  /* 0x000000cb0400720c */ /* 0x000fe20000701670 */
[----:B------:R-:W-:Y:S01]  /*11de0*/  FFMA.FTZ R4, R52, -UR20, R25 ;  /* 0x8000001434047c23 */ /* 0x000fe20008010019 */
[----:B------:R-:W-:Y:S01]  /*11df0*/  FSEL R183, R5, -INF , !P4 ;  /* 0xff80000005b77808 */ /* 0x000fe20006000000 */
[----:B------:R-:W-:Y:S01]  /*11e00*/  FFMA.FTZ R5, R44, -UR20, R18 ;  /* 0x800000142c057c23 */ /* 0x000fe20008010012 */
[C---:B------:R-:W-:Y:S01]  /*11e10*/  ISETP.GE.AND P4, PT, R3.reuse, R214, PT ;  /* 0x000000d60300720c */ /* 0x040fe20003f86270 */
[----:B------:R-:W-:Y:S01]  /*11e20*/  MUFU.TANH R13, R13 ;  /* 0x0000000d000d7308 */ /* 0x000fe20000002400 */
[----:B------:R-:W-:Y:S02]  /*11e30*/  P2R R9, PR, RZ, 0x2 ;  /* 0x00000002ff097803 */ /* 0x000fe40000000000 */
[C---:B------:R-:W-:Y:S02]  /*11e40*/  ISETP.GE.AND P2, PT, R3.reuse, R213, PT ;  /* 0x000000d50300720c */ /* 0x040fe40003f46270 */
[----:B------:R-:W-:-:S02]  /*11e50*/  ISETP.GE.AND P1, PT, R3, R212, PT ;  /* 0x000000d40300720c */ /* 0x000fc40003f26270 */
[----:B------:R-:W-:Y:S02]  /*11e60*/  P2R R8, PR, RZ, 0x1 ;  /* 0x00000001ff087803 */ /* 0x000fe40000000000 */
[----:B------:R-:W-:Y:S01]  /*11e70*/  FSEL R222, R6, -INF , !P5 ;  /* 0xff80000006de7808 */ /* 0x000fe20006800000 */
[----:B-1----:R-:W-:Y:S01]  /*11e80*/  FFMA.FTZ R6, R48, -UR20, R16 ;  /* 0x8000001430067c23 */ /* 0x002fe20008010010 */
[----:B------:R-:W-:Y:S01]  /*11e90*/  FSEL R216, R4, -INF , !P3 ;  /* 0xff80000004d87808 */ /* 0x000fe20005800000 */
[----:B------:R-:W-:Y:S01]  /*11ea0*/  FFMA.FTZ R4, R47, -UR20, R28 ;  /* 0x800000142f047c23 */ /* 0x000fe2000801001c */
[C---:B------:R-:W-:Y:S02]  /*11eb0*/  ISETP.GE.AND P0, PT, R3.reuse, R211, PT ;  /* 0x000000d30300720c */ /* 0x040fe40003f06270 */
[C---:B------:R-:W-:Y:S02]  /*11ec0*/  ISETP.LT.OR P5, PT, R3.reuse, R206, P4 ;  /* 0x000000ce0300720c */ /* 0x040fe400027a1670 */
[----:B------:R-:W-:-:S02]  /*11ed0*/  ISETP.LT.OR P4, PT, R3, R208, P2 ;  /* 0x000000d00300720c */ /* 0x000fc40001781670 */
[----:B------:R-:W-:Y:S02]  /*11ee0*/  ISETP.NE.AND P2, PT, R9, RZ, PT ;  /* 0x000000ff0900720c */ /* 0x000fe40003f45270 */
[C---:B------:R-:W-:Y:S02]  /*11ef0*/  ISETP.LT.OR P1, PT, R3.reuse, R204, P1 ;  /* 0x000000cc0300720c */ /* 0x040fe40000f21670 */
[----:B------:R-:W-:Y:S01]  /*11f00*/  ISETP.LT.OR P3, PT, R3, R203, P0 ;  /* 0x000000cb0300720c */ /* 0x000fe20000761670 */
[----:B------:R-:W-:Y:S01]  /*11f10*/  FFMA.FTZ R3, R51, -UR20, R24 ;  /* 0x8000001433037c23 */ /* 0x000fe20008010018 */
[----:B------:R-:W-:Y:S02]  /*11f20*/  FSEL R163, R7, -INF , !P6 ;  /* 0xff80000007a37808 */ /* 0x000fe40007000000 */
[----:B------:R-:W-:Y:S01]  /*11f30*/  ISETP.NE.AND P6, PT, R8, RZ, PT ;  /* 0x000000ff0800720c */ /* 0x000fe20003fc5270 */
[----:B------:R-:W-:Y:S01]  /*11f40*/  FMUL.FTZ R8, R15, c[0x0][0x2ec] ;  /* 0x0000bb000f087a20 */ /* 0x000fe20000410000 */
[----:B------:R-:W-:-:S02]  /*11f50*/  P2R R7, PR, RZ, 0x2 ;  /* 0x00000002ff077803 */ /* 0x000fc40000000000 */
[----:B------:R-:W-:Y:S02]  /*11f60*/  FSEL R175, R4, -INF , !P2 ;  /* 0xff80000004af7808 */ /* 0x000fe40005000000 */
[C---:B------:R-:W-:Y:S01]  /*11f70*/  ISETP.GE.AND P2, PT, R2.reuse, R214, PT ;  /* 0x000000d60200720c */ /* 0x040fe20003f46270 */
[----:B------:R-:W1:Y:S01]  /*11f80*/  MUFU.TANH R4, R14 ;  /* 0x0000000e00047308 */ /* 0x000e620000002400 */
[----:B------:R-:W-:Y:S02]  /*11f90*/  ISETP.GE.AND P1, PT, R2, R213, PT ;  /* 0x000000d50200720c */ /* 0x000fe40003f26270 */
[----:B------:R-:W-:Y:S01]  /*11fa0*/  FSEL R220, R5, -INF , !P4 ;  /* 0xff80000005dc7808 */ /* 0x000fe20006000000 */
[----:B--2---:R-:W-:Y:S01]  /*11fb0*/  FFMA.FTZ R5, R40, -UR20, R19 ;  /* 0x8000001428057c23 */ /* 0x004fe20008010013 */
[C---:B------:R-:W-:Y:S02]  /*11fc0*/  ISETP.GE.AND P0, PT, R2.reuse, R212, PT ;  /* 0x000000d40200720c */ /* 0x040fe40003f06270 */
[----:B------:R-:W-:Y:S01]  /*11fd0*/  ISETP.GE.AND P4, PT, R2, R211, PT ;  /* 0x000000d30200720c */ /* 0x000fe20003f86270 */
[----:B------:R-:W2:Y:S01]  /*11fe0*/  MUFU.TANH R8, R8 ;  /* 0x0000000800087308 */ /* 0x000ea20000002400 */
[----:B------:R-:W-:-:S02]  /*11ff0*/  FSEL R185, R3, -INF , !P6 ;  /* 0xff80000003b97808 */ /* 0x000fc40007000000 */
[----:B------:R-:W-:Y:S01]  /*12000*/  FSEL R155, R6, -INF , !P5 ;  /* 0xff800000069b7808 */ /* 0x000fe20006800000 */
[----:B------:R-:W-:Y:S01]  /*12010*/  FFMA.FTZ R6, R41, -UR20, R17 ;  /* 0x8000001429067c23 */ /* 0x000fe20008010011 */
[C---:B------:R-:W-:Y:S02]  /*12020*/  ISETP.LT.OR P6, PT, R2.reuse, R206, P2 ;  /* 0x000000ce0200720c */ /* 0x040fe400017c1670 */
[----:B------:R-:W-:Y:S01]  /*12030*/  ISETP.LT.OR P5, PT, R2, R208, P1 ;  /* 0x000000d00200720c */ /* 0x000fe20000fa1670 */
[----:B-1----:R-:W-:Y:S01]  /*12040*/  FFMA.FTZ R3, R42, -UR20, R4 ;  /* 0x800000142a037c23 */ /* 0x002fe20008010004 */
[C---:B------:R-:W-:Y:S01]  /*12050*/  ISETP.LT.OR P2, PT, R2.reuse, R204, P0 ;  /* 0x000000cc0200720c */ /* 0x040fe20000741670 */
[----:B------:R-:W-:Y:S01]  /*12060*/  FFMA.FTZ R4, R39, -UR20, R13 ;  /* 0x8000001427047c23 */ /* 0x000fe2000801000d */
[----:B------:R-:W-:Y:S01]  /*12070*/  ISETP.LT.OR P1, PT, R2, R203, P4 ;  /* 0x000000cb0200720c */ /* 0x000fe20002721670 */
[----:B------:R-:W-:Y:S01]  /*12080*/  FFMA.FTZ R2, R43, -UR20, R12 ;  /* 0x800000142b027c23 */ /* 0x000fe2000801000c */
[----:B------:R-:W-:-:S02]  /*12090*/  ISETP.NE.AND P0, PT, R7, RZ, PT ;  /* 0x000000ff0700720c */ /* 0x000fc40003f05270 */
[----:B------:R-:W-:Y:S02]  /*120a0*/  FSEL R180, R3, -INF , !P3 ;  /* 0xff80000003b47808 */ /* 0x000fe40005800000 */
[----:B------:R-:W-:Y:S01]  /*120b0*/  FSEL R171, R2, -INF , !P0 ;  /* 0xff80000002ab7808 */ /* 0x000fe20004000000 */
[----:B--2---:R-:W-:Y:S01]  /*120c0*/  FFMA.FTZ R2, R38, -UR20, R8 ;  /* 0x8000001426027c23 */ /* 0x004fe20008010008 */
[----:B------:R-:W-:Y:S02]  /*120d0*/  PLOP3.LUT P0, PT, PT, PT, UP0, 0x80, 0x0 ;  /* 0x000000000000781c */ /* 0x000fe40003f0f008 */
[----:B------:R-:W-:Y:S02]  /*120e0*/  LOP3.LUT P3, RZ, R0, 0x20, RZ, 0xc0, !PT ;  /* 0x0000002000ff7812 */ /* 0x000fe4000786c0ff */
[----:B------:R-:W-:Y:S02]  /*120f0*/  FSEL R157, R6, -INF , !P6 ;  /* 0xff800000069d7808 */ /* 0x000fe40007000000 */
[----:B------:R-:W-:-:S02]  /*12100*/  FSEL R218, R5, -INF , !P5 ;  /* 0xff80000005da7808 */ /* 0x000fc40006800000 */
[----:B------:R-:W-:Y:S02]  /*12110*/  FSEL R167, R4, -INF , !P2 ;  /* 0xff80000004a77808 */ /* 0x000fe40005000000 */
[----:B------:R-:W-:-:S03]  /*12120*/  FSEL R179, R2, -INF , !P1 ;  /* 0xff80000002b37808 */ /* 0x000fc60004800000 */
        /* <DEDUP_REMOVED lines=20> */
[C---:B------:R-:W-:Y:S02]  /*12270*/  @!P3 IADD3 R0, P1, R2.reuse, UR27, RZ ;  /* 0x0000001b0200bc10 */ /* 0x040fe4000ff3e0ff */
[----:B------:R-:W-:Y:S02]  /*12280*/  @!P3 LEA R5, P0, R5, R2, 0x5 ;  /* 0x000000020505b211 */ /* 0x000fe400078028ff */
[----:B------:R-:W-:Y:S02]  /*12290*/  @!P3 LEA R8, P4, R2, c[0x0][0x168], 0x1 ;  /* 0x00005a000208ba11 */ /* 0x000fe400078808ff */
[----:B------:R-:W-:Y:S02]  /*122a0*/  @!P3 LEA R6, P2, R0, c[0x0][0x168], 0x1 ;  /* 0x00005a000006ba11 */ /* 0x000fe400078408ff */
[----:B------:R-:W-:-:S02]  /*122b0*/  @!P3 IADD3.X R7, R3, UR26, RZ, P1, !PT ;  /* 0x0000001a0307bc10 */ /* 0x000fc40008ffe4ff */
[----:B------:R-:W-:Y:S02]  /*122c0*/  @!P3 LEA.HI.X R10, R10, R3, R4, 0x5, P0 ;  /* 0x000000030a0ab211 */ /* 0x000fe400000f2c04 */
[C---:B------:R-:W-:Y:S02]  /*122d0*/  @!P3 LEA R4, P0, R5.reuse, c[0x0][0x168], 0x1 ;  /* 0x00005a000504ba11 */ /* 0x040fe400078008ff */
        /* <DEDUP_REMOVED lines=30> */
.L_x_2090:
[----:B------:R-:W-:Y:S05]  /*124c0*/  BSYNC B0 ;  /* 0x0000000000007941 */ /* 0x000fea0003800000 */
.L_x_2089:
[----:B------:R-:W0:Y:S02]  /*124d0*/  LDGDEPBAR ;  /* 0x00000000000079af */ /* 0x000e240000000000 */
.L_x_2088:
        /* <DEDUP_REMOVED lines=54> */
[----:B-1----:R-:W-:Y:S01]  /*12840*/  FMNMX.FTZ R73, R73, R3, !PT ;  /* 0x0000000349497209 */ /* 0x002fe20007810000 */
[----:B------:R-:W1:Y:S01]  /*12850*/  SHFL.BFLY PT, R4, R71, 0x2, 0x1f ;  /* 0x0c401f0047047f89 */ /* 0x000e6200000e0000 */
[----:B------:R-:W-:Y:S02]  /*12860*/  FMNMX.FTZ R2, R168, R2, !PT ;  /* 0x00000002a8027209 */ /* 0x000fe40007810000 */
[----:B------:R-:W-:Y:S01]  /*12870*/  FMNMX.FTZ R0, R179, R0, !PT ;  /* 0x00000000b3007209 */ /* 0x000fe20007810000 */
[----:B------:R-:W2:Y:S01]  /*12880*/  SHFL.BFLY PT, R5, R73, 0x1, 0x1f ;  /* 0x0c201f0049057f89 */ /* 0x000ea200000e0000 */
[----:B------:R-:W-:-:S03]  /*12890*/  FMNMX.FTZ R2, R158, R2, !PT ;  /* 0x000000029e027209 */ /* 0x000fc60007810000 */
[----:B------:R-:W3:Y:S01]  /*128a0*/  SHFL.BFLY PT, R70, R0, 0x2, 0x1f ;  /* 0x0c401f0000467f89 */ /* 0x000ee200000e0000 */
[----:B------:R-:W-:-:S04]  /*128b0*/  FMNMX.FTZ R2, R228, R2, !PT ;  /* 0x00000002e4027209 */ /* 0x000fc80007810000 */
[----:B------:R-:W-:-:S04]  /*128c0*/  FMNMX.FTZ R2, R217, R2, !PT ;  /* 0x00000002d9027209 */ /* 0x000fc80007810000 */
[----:B------:R-:W-:-:S04]  /*128d0*/  FMNMX.FTZ R2, R184, R2, !PT ;  /* 0x00000002b8027209 */ /* 0x000fc80007810000 */
[----:B------:R-:W-:Y:S02]  /*128e0*/  FMNMX.FTZ R2, R178, R2, !PT ;  /* 0x00000002b2027209 */ /* 0x000fe40007810000 */
[----:B-1----:R-:W-:Y:S02]  /*128f0*/  FMNMX.FTZ R71, R71, R4, !PT ;  /* 0x0000000447477209 */ /* 0x002fe40007810000 */
[----:B------:R-:W-:Y:S02]  /*12900*/  FMNMX.FTZ R2, R225, R2, !PT ;  /* 0x00000002e1027209 */ /* 0x000fe40007810000 */
[----:B--2---:R-:W-:Y:S01]  /*12910*/  FMNMX.FTZ R73, R73, R5, !PT ;  /* 0x0000000549497209 */ /* 0x004fe20007810000 */
[----:B------:R-:W1:Y:S01]  /*12920*/  SHFL.BFLY PT, R3, R71, 0x1, 0x1f ;  /* 0x0c201f0047037f89 */ /* 0x000e6200000e0000 */
[----:B------:R-:W-:Y:S02]  /*12930*/  FMNMX.FTZ R2, R224, R2, !PT ;  /* 0x00000002e0027209 */ /* 0x000fe40007810000 */
[----:B---3--:R-:W-:Y:S01]  /*12940*/  FMNMX.FTZ R70, R0, R70, !PT ;  /* 0x0000004600467209 */ /* 0x008fe20007810000 */
[----:B------:R-:W-:Y:S01]  /*12950*/  FMUL.FTZ R0, R73, c[0x0][0x23c] ;  /* 0x00008f0049007a20 */ /* 0x000fe20000410000 */
[----:B------:R-:W-:-:S02]  /*12960*/  FMNMX.FTZ R2, R221, R2, !PT ;  /* 0x00000002dd027209 */ /* 0x000fc40007810000 */
[----:B------:R-:W-:Y:S01]  /*12970*/  FSETP.NEU.FTZ.AND P2, PT, R73, -INF , PT ;  /* 0xff8000004900780b */ /* 0x000fe20003f5d000 */
[----:B------:R-:W2:Y:S01]  /*12980*/  SHFL.BFLY PT, R5, R70, 0x1, 0x1f ;  /* 0x0c201f0046057f89 */ /* 0x000ea200000e0000 */
[----:B------:R-:W-:Y:S02]  /*12990*/  FMNMX.FTZ R2, R219, R2, !PT ;  /* 0x00000002db027209 */ /* 0x000fe40007810000 */
[----:B------:R-:W-:Y:S02]  /*129a0*/  FSEL R0, R0, RZ, P2 ;  /* 0x000000ff00007208 */ /* 0x000fe40001000000 */
[----:B------:R-:W-:-:S03]  /*129b0*/  FMNMX.FTZ R2, R223, R2, !PT ;  /* 0x00000002df027209 */ /* 0x000fc60007810000 */
[----:B------:R-:W-:Y:S01]  /*129c0*/  FFMA.FTZ R4, R74, c[0x0][0x23c], -R0 ;  /* 0x00008f004a047a23 */ /* 0x000fe20000010800 */
[----:B------:R-:W-:-:S03]  /*129d0*/  FMNMX.FTZ R2, R222, R2, !PT ;  /* 0x00000002de027209 */ /* 0x000fc60007810000 */
[----:B------:R3:W4:Y:S01]  /*129e0*/  MUFU.EX2 R10, R4 ;  /* 0x00000004000a7308 */ /* 0x0007220000000800 */
[----:B-1----:R-:W-:-:S04]  /*129f0*/  FMNMX.FTZ R71, R71, R3, !PT ;  /* 0x0000000347477209 */ /* 0x002fc80007810000 */
[C---:B------:R-:W-:Y:S01]  /*12a00*/  FSETP.NEU.FTZ.AND P1, PT, R71.reuse, -INF , PT ;  /* 0xff8000004700780b */ /* 0x040fe20003f3d000 */
[----:B------:R-:W-:Y:S01]  /*12a10*/  FMUL.FTZ R3, R71, c[0x0][0x23c] ;  /* 0x00008f0047037a20 */ /* 0x000fe20000410000 */
[----:B--2---:R-:W-:-:S04]  /*12a20*/  FMNMX.FTZ R70, R70, R5, !PT ;  /* 0x0000000546467209 */ /* 0x004fc80007810000 */
[----:B------:R-:W-:Y:S02]  /*12a30*/  FSEL R3, R3, RZ, P1 ;  /* 0x000000ff03037208 */ /* 0x000fe40000800000 */
[----:B---3--:R-:W-:Y:S02]  /*12a40*/  FMNMX.FTZ R4, R220, R2, !PT ;  /* 0x00000002dc047209 */ /* 0x008fe40007810000 */
[----:B------:R-:W-:Y:S01]  /*12a50*/  FSETP.NEU.FTZ.AND P0, PT, R70, -INF , PT ;  /* 0xff8000004600780b */ /* 0x000fe20003f1d000 */
[--C-:B------:R-:W-:Y:S01]  /*12a60*/  FFMA.FTZ R2, R72, c[0x0][0x23c], -R3.reuse ;  /* 0x00008f0048027a23 */ /* 0x100fe20000010803 */
[----:B------:R-:W-:Y:S01]  /*12a70*/  FMNMX.FTZ R4, R218, R4, !PT ;  /* 0x00000004da047209 */ /* 0x000fe20007810000 */
[--C-:B------:R-:W-:Y:S02]  /*12a80*/  FFMA.FTZ R5, R66, c[0x0][0x23c], -R3.reuse ;  /* 0x00008f0042057a23 */ /* 0x100fe40000010803 */
[----:B------:R1:W-:Y:S02]  /*12a90*/  MUFU.EX2 R7, R2 ;  /* 0x0000000200077308 */ /* 0x0003e40000000800 */
[----:B------:R-:W2:Y:S06]  /*12aa0*/  SHFL.BFLY PT, R6, R4, 0x2, 0x1f ;  /* 0x0c401f0004067f89 */ /* 0x000eac00000e0000 */
[----:B------:R3:W-:Y:S01]  /*12ab0*/  MUFU.EX2 R8, R5 ;  /* 0x0000000500087308 */ /* 0x0007e20000000800 */
[----:B-1----:R-:W-:-:S07]  /*12ac0*/  FFMA.FTZ R2, R69, c[0x0][0x23c], -R3 ;  /* 0x00008f0045027a23 */ /* 0x002fce0000010803 */
[----:B------:R1:W5:Y:S01]  /*12ad0*/  MUFU.EX2 R9, R2 ;  /* 0x0000000200097308 */ /* 0x0003620000000800 */
[----:B---3--:R-:W-:Y:S01]  /*12ae0*/  FFMA.FTZ R5, R62, c[0x0][0x23c], -R3 ;  /* 0x00008f003e057a23 */ /* 0x008fe20000010803 */
[----:B--2---:R-:W-:-:S06]  /*12af0*/  FMNMX.FTZ R4, R4, R6, !PT ;  /* 0x0000000604047209 */ /* 0x004fcc0007810000 */
[----:B------:R2:W-:Y:S01]  /*12b00*/  MUFU.EX2 R20, R5 ;  /* 0x0000000500147308 */ /* 0x0005e20000000800 */
[----:B------:R-:W-:Y:S01]  /*12b10*/  FSEL R6, R71, RZ, P1 ;  /* 0x000000ff47067208 */ /* 0x000fe20000800000 */
[----:B------:R-:W3:Y:S01]  /*12b20*/  SHFL.BFLY PT, R72, R4, 0x1, 0x1f ;  /* 0x0c201f0004487f89 */ /* 0x000ee200000e0000 */
[----:B-1----:R-:W-:-:S05]  /*12b30*/  FMUL.FTZ R2, R70, c[0x0][0x23c] ;  /* 0x00008f0046027a20 */ /* 0x002fca0000410000 */
[----:B------:R-:W-:-:S05]  /*12b40*/  FSEL R2, R2, RZ, P0 ;  /* 0x000000ff02027208 */ /* 0x000fca0000000000 */
[----:B--2---:R-:W-:Y:S01]  /*12b50*/  FFMA.FTZ R5, R145, c[0x0][0x23c], -R2 ;  /* 0x00008f0091057a23 */ /* 0x004fe20000010802 */
[----:B----4-:R-:W-:-:S03]  /*12b60*/  MOV R145, R10 ;  /* 0x0000000a00917202 */ /* 0x010fc60000000f00 */
[----:B------:R1:W-:Y:S01]  /*12b70*/  MUFU.EX2 R252, R5 ;  /* 0x0000000500fc7308 */ /* 0x0003e20000000800 */
[----:B---3--:R-:W-:Y:S01]  /*12b80*/  FMNMX.FTZ R72, R4, R72, !PT ;  /* 0x0000004804487209 */ /* 0x008fe20007810000 */
[--C-:B------:R-:W-:Y:S01]  /*12b90*/  FFMA.FTZ R4, R156, c[0x0][0x23c], -R0.reuse ;  /* 0x00008f009c047a23 */ /* 0x100fe20000010800 */
[----:B-----5:R-:W-:Y:S01]  /*12ba0*/  MOV R156, R9 ;  /* 0x00000009009c7202 */ /* 0x020fe20000000f00 */
[----:B------:R-:W-:-:S04]  /*12bb0*/  FFMA.FTZ R9, R76, c[0x0][0x23c], -R0 ;  /* 0x00008f004c097a23 */ /* 0x000fc80000010800 */
[----:B------:R2:W-:Y:S01]  /*12bc0*/  MUFU.EX2 R249, R4 ;  /* 0x0000000400f97308 */ /* 0x0005e20000000800 */
[----:B-1----:R-:W-:Y:S01]  /*12bd0*/  FFMA.FTZ R5, R75, c[0x0][0x23c], -R2 ;  /* 0x00008f004b057a23 */ /* 0x002fe20000010802 */
[----:B------:R-:W-:Y:S01]  /*12be0*/  MOV R75, R7 ;  /* 0x00000007004b7202 */ /* 0x000fe20000000f00 */
[----:B------:R-:W-:Y:S01]  /*12bf0*/  FADD.FTZ R7, R234, -R6 ;  /* 0x80000006ea077221 */ /* 0x000fe20000010000 */
[----:B------:R-:W-:-:S04]  /*12c00*/  FSEL R6, R70, RZ, P0 ;  /* 0x000000ff46067208 */ /* 0x000fc80000000000 */
[----:B------:R1:W-:Y:S01]  /*12c10*/  MUFU.EX2 R251, R5 ;  /* 0x0000000500fb7308 */ /* 0x0003e20000000800 */
[C---:B------:R-:W-:Y:S01]  /*12c20*/  FSETP.NEU.FTZ.AND P0, PT, R72.reuse, -INF , PT ;  /* 0xff8000004800780b */ /* 0x040fe20003f1d000 */
[----:B------:R-:W-:Y:S02]  /*12c30*/  FMUL.FTZ R7, R7, c[0x0][0x23c] ;  /* 0x00008f0007077a20 */ /* 0x000fe40000410000 */
[----:B--2---:R-:W-:-:S04]  /*12c40*/  FMUL.FTZ R4, R72, c[0x0][0x23c] ;  /* 0x00008f0048047a20 */ /* 0x004fc80000410000 */
[----:B------:R-:W-:Y:S01]  /*12c50*/  MUFU.EX2 R250, R9 ;  /* 0x0000000900fa7308 */ /* 0x000fe20000000800 */
[----:B-1----:R-:W-:-:S07]  /*12c60*/  FFMA.FTZ R5, R68, c[0x0][0x23c], -R2 ;  /* 0x00008f0044057a23 */ /* 0x002fce0000010802 */
[----:B------:R-:W1:Y:S08]  /*12c70*/  MUFU.EX2 R74, R7 ;  /* 0x00000007004a7308 */ /* 0x000e700000000800 */
[----:B------:R2:W-:Y:S01]  /*12c80*/  MUFU.EX2 R10, R5 ;  /* 0x00000005000a7308 */ /* 0x0005e20000000800 */
[-C--:B-1----:R-:W-:Y:S02]  /*12c90*/  FMUL.FTZ R84, R84, R74.reuse ;  /* 0x0000004a54547220 */ /* 0x082fe40000410000 */
[----:B------:R-:W-:-:S02]  /*12ca0*/  FMUL.FTZ R85, R85, R74 ;  /* 0x0000004a55557220 */ /* 0x000fc40000410000 */
[-C--:B------:R-:W-:Y:S02]  /*12cb0*/  FMUL.FTZ R88, R88, R74.reuse ;  /* 0x0000004a58587220 */ /* 0x080fe40000410000 */
[-C--:B------:R-:W-:Y:S02]  /*12cc0*/  FMUL.FTZ R89, R89, R74.reuse ;  /* 0x0000004a59597220 */ /* 0x080fe40000410000 */
[----:B--2---:R-:W-:Y:S02]  /*12cd0*/  FFMA.FTZ R5, R63, c[0x0][0x23c], -R2 ;  /* 0x00008f003f057a23 */ /* 0x004fe40000010802 */
[-C--:B------:R-:W-:Y:S02]  /*12ce0*/  FMUL.FTZ R100, R100, R74.reuse ;  /* 0x0000004a64647220 */ /* 0x080fe40000410000 */
[----:B------:R-:W1:Y:S01]  /*12cf0*/  MUFU.EX2 R21, R5 ;  /* 0x0000000500157308 */ /* 0x000e620000000800 */
[-C--:B------:R-:W-:Y:S02]  /*12d00*/  FMUL.FTZ R101, R101, R74.reuse ;  /* 0x0000004a65657220 */ /* 0x080fe40000410000 */
[----:B------:R-:W-:-:S02]  /*12d10*/  FMUL.FTZ R104, R104, R74 ;  /* 0x0000004a68687220 */ /* 0x000fc40000410000 */
[-C--:B------:R-:W-:Y:S02]  /*12d20*/  FMUL.FTZ R105, R105, R74.reuse ;  /* 0x0000004a69697220 */ /* 0x080fe40000410000 */
[-C--:B------:R-:W-:Y:S02]  /*12d30*/  FMUL.FTZ R116, R116, R74.reuse ;  /* 0x0000004a74747220 */ /* 0x080fe40000410000 */
[-C--:B------:R-:W-:Y:S02]  /*12d40*/  FMUL.FTZ R117, R117, R74.reuse ;  /* 0x0000004a75757220 */ /* 0x080fe40000410000 */
[-C--:B------:R-:W-:Y:S02]  /*12d50*/  FMUL.FTZ R120, R120, R74.reuse ;  /* 0x0000004a78787220 */ /* 0x080fe40000410000 */
[-C--:B------:R-:W-:Y:S02]  /*12d60*/  FMUL.FTZ R121, R121, R74.reuse ;  /* 0x0000004a79797220 */ /* 0x080fe40000410000 */
[----:B------:R-:W-:Y:S01]  /*12d70*/  FMUL.FTZ R132, R132, R74 ;  /* 0x0000004a84847220 */ /* 0x000fe20000410000 */
[----:B-1----:R-:W-:Y:S01]  /*12d80*/  F2FP.PACK_AB R7, R21, R10 ;  /* 0x0000000a1507723e */ /* 0x002fe200000000ff */
[----:B------:R-:W-:-:S02]  /*12d90*/  FADD.FTZ R5, R233, -R6 ;  /* 0x80000006e9057221 */ /* 0x000fc40000010000 */
[-C--:B------:R-:W-:Y:S02]  /*12da0*/  FMUL.FTZ R133, R133, R74.reuse ;  /* 0x0000004a85857220 */ /* 0x080fe40000410000 */
[----:B------:R-:W-:Y:S02]  /*12db0*/  FMUL.FTZ R5, R5, c[0x0][0x23c] ;  /* 0x00008f0005057a20 */ /* 0x000fe40000410000 */
[-C--:B------:R-:W-:Y:S02]  /*12dc0*/  FMUL.FTZ R136, R136, R74.reuse ;  /* 0x0000004a88887220 */ /* 0x080fe40000410000 */
[----:B------:R1:W2:Y:S01]  /*12dd0*/  MUFU.EX2 R69, R5 ;  /* 0x0000000500457308 */ /* 0x0002a20000000800 */
[----:B------:R-:W-:Y:S02]  /*12de0*/  FMUL.FTZ R137, R137, R74 ;  /* 0x0000004a89897220 */ /* 0x000fe40000410000 */
[----:B-1----:R-:W-:Y:S01]  /*12df0*/  FFMA.FTZ R5, R148, c[0x0][0x23c], -R0 ;  /* 0x00008f0094057a23 */ /* 0x002fe20000010800 */
[----:B------:R-:W-:Y:S01]  /*12e00*/  MOV R148, R8 ;  /* 0x0000000800947202 */ /* 0x000fe20000000f00 */
[----:B--2---:R-:W-:Y:S01]  /*12e10*/  FMUL.FTZ R86, R86, R69 ;  /* 0x0000004556567220 */ /* 0x004fe20000410000 */
[----:B------:R-:W-:-:S02]  /*12e20*/  FSEL R8, R4, RZ, P0 ;  /* 0x000000ff04087208 */ /* 0x000fc40000000000 */
[----:B------:R1:W-:Y:S01]  /*12e30*/  MUFU.EX2 R244, R5 ;  /* 0x0000000500f47308 */ /* 0x0003e20000000800 */
[----:B------:R-:W-:Y:S01]  /*12e40*/  F2FP.PACK_AB R6, R20, R148 ;  /* 0x000000941406723e */ /* 0x000fe200000000ff */
[----:B------:R-:W-:Y:S01]  /*12e50*/  FMUL.FTZ R87, R87, R69 ;  /* 0x0000004557577220 */ /* 0x000fe20000410000 */
[----:B------:R-:W-:Y:S01]  /*12e60*/  F2FP.PACK_AB R4, R156, R75 ;  /* 0x0000004b9c04723e */ /* 0x000fe200000000ff */
[--C-:B------:R-:W-:Y:S01]  /*12e70*/  FFMA.FTZ R9, R176, c[0x0][0x23c], -R8.reuse ;  /* 0x00008f00b0097a23 */ /* 0x100fe20000010808 */
[----:B------:R-:W-:Y:S01]  /*12e80*/  MOV R176, R20 ;  /* 0x0000001400b07202 */ /* 0x000fe20000000f00 */
[----:B------:R-:W-:Y:S01]  /*12e90*/  FFMA.FTZ R11, R169, c[0x0][0x23c], -R8 ;  /* 0x00008f00a90b7a23 */ /* 0x000fe20000010808 */
[----:B------:R-:W-:Y:S01]  /*12ea0*/  MOV R169, R10 ;  /* 0x0000000a00a97202 */ /* 0x000fe20000000f00 */
[----:B------:R2:W-:Y:S01]  /*12eb0*/  MUFU.EX2 R242, R9 ;  /* 0x0000000900f27308 */ /* 0x0005e20000000800 */
[----:B------:R-:W-:Y:S01]  /*12ec0*/  FSEL R10, R73, RZ, P2 ;  /* 0x000000ff490a7208 */ /* 0x000fe20001000000 */
[----:B------:R-:W-:-:S02]  /*12ed0*/  FMUL.FTZ R90, R90, R69 ;  /* 0x000000455a5a7220 */ /* 0x000fc40000410000 */
[-C--:B------:R-:W-:Y:S02]  /*12ee0*/  FMUL.FTZ R91, R91, R69.reuse ;  /* 0x000000455b5b7220 */ /* 0x080fe40000410000 */
[----:B------:R-:W-:Y:S02]  /*12ef0*/  FADD.FTZ R20, R236, -R10 ;  /* 0x8000000aec147221 */ /* 0x000fe40000010000 */
[----:B------:R3:W-:Y:S01]  /*12f00*/  MUFU.EX2 R243, R11 ;  /* 0x0000000b00f37308 */ /* 0x0007e20000000800 */
[----:B------:R-:W-:Y:S01]  /*12f10*/  FFMA.FTZ R10, R158, c[0x0][0x23c], -R8 ;  /* 0x00008f009e0a7a23 */ /* 0x000fe20000010808 */
[----:B-1----:R-:W-:Y:S01]  /*12f20*/  F2FP.PACK_AB R5, R251, R252 ;  /* 0x000000fcfb05723e */ /* 0x002fe200000000ff */
[-C--:B------:R-:W-:Y:S02]  /*12f30*/  FMUL.FTZ R102, R102, R69.reuse ;  /* 0x0000004566667220 */ /* 0x080fe40000410000 */
[-C--:B------:R-:W-:Y:S02]  /*12f40*/  FMUL.FTZ R103, R103, R69.reuse ;  /* 0x0000004567677220 */ /* 0x080fe40000410000 */
[-C--:B------:R-:W-:Y:S01]  /*12f50*/  FMUL.FTZ R106, R106, R69.reuse ;  /* 0x000000456a6a7220 */ /* 0x080fe20000410000 */
[----:B--2---:R-:W-:Y:S01]  /*12f60*/  FSEL R9, R72, RZ, P0 ;  /* 0x000000ff48097208 */ /* 0x004fe20000000000 */
[----:B------:R1:W-:Y:S01]  /*12f70*/  MUFU.EX2 R240, R10 ;  /* 0x0000000a00f07308 */ /* 0x0003e20000000800 */
[-C--:B------:R-:W-:Y:S01]  /*12f80*/  FMUL.FTZ R107, R107, R69.reuse ;  /* 0x000000456b6b7220 */ /* 0x080fe20000410000 */
[----:B------:R-:W-:Y:S01]  /*12f90*/  HMMA.16816.F32 R84, R4, R12, R84 ;  /* 0x0000000c0454723c */ /* 0x000fe20000001854 */
[----:B------:R-:W-:-:S02]  /*12fa0*/  FMUL.FTZ R118, R118, R69 ;  /* 0x0000004576767220 */ /* 0x000fc40000410000 */
[----:B------:R-:W-:Y:S02]  /*12fb0*/  FADD.FTZ R9, R235, -R9 ;  /* 0x80000009eb097221 */ /* 0x000fe40000010000 */
[----:B---3--:R-:W-:Y:S01]  /*12fc0*/  FFMA.FTZ R11, R168, c[0x0][0x23c], -R8 ;  /* 0x00008f00a80b7a23 */ /* 0x008fe20000010808 */
[----:B------:R-:W-:Y:S01]  /*12fd0*/  MOV R168, R21 ;  /* 0x0000001500a87202 */ /* 0x000fe20000000f00 */
[----:B------:R-:W-:Y:S01]  /*12fe0*/  FMUL.FTZ R9, R9, c[0x0][0x23c] ;  /* 0x00008f0009097a20 */ /* 0x000fe20000410000 */
[----:B------:R-:W-:Y:S01]  /*12ff0*/  HMMA.16816.F32 R88, R4, R14, R88 ;  /* 0x0000000e0458723c */ /* 0x000fe20000001858 */
[----:B------:R2:W-:Y:S01]  /*13000*/  MUFU.EX2 R241, R11 ;  /* 0x0000000b00f17308 */ /* 0x0005e20000000800 */
[-C--:B------:R-:W-:Y:S02]  /*13010*/  FMUL.FTZ R119, R119, R69.reuse ;  /* 0x0000004577777220 */ /* 0x080fe40000410000 */
[----:B------:R-:W-:Y:S02]  /*13020*/  FMUL.FTZ R122, R122, R69 ;  /* 0x000000457a7a7220 */ /* 0x000fe40000410000 */
[----:B-1----:R-:W-:-:S02]  /*13030*/  FFMA.FTZ R10, R149, c[0x0][0x23c], -R3 ;  /* 0x00008f00950a7a23 */ /* 0x002fc40000010803 */
[-C--:B------:R-:W-:Y:S01]  /*13040*/  FMUL.FTZ R123, R123, R69.reuse ;  /* 0x000000457b7b7220 */ /* 0x080fe20000410000 */
[C---:B------:R-:W-:Y:S01]  /*13050*/  HMMA.16816.F32 R76, R4.reuse, R16, R100 ;  /* 0x00000010044c723c */ /* 0x040fe20000001864 */
[----:B------:R1:W-:Y:S01]  /*13060*/  MUFU.EX2 R239, R10 ;  /* 0x0000000a00ef7308 */ /* 0x0003e20000000800 */
[-C--:B------:R-:W-:Y:S02]  /*13070*/  FMUL.FTZ R134, R134, R69.reuse ;  /* 0x0000004586867220 */ /* 0x080fe40000410000 */
[-C--:B------:R-:W-:Y:S02]  /*13080*/  FMUL.FTZ R135, R135, R69.reuse ;  /* 0x0000004587877220 */ /* 0x080fe40000410000 */
[-C--:B------:R-:W-:Y:S02]  /*13090*/  FMUL.FTZ R138, R138, R69.reuse ;  /* 0x000000458a8a7220 */ /* 0x080fe40000410000 */
[----:B--2---:R-:W-:Y:S01]  /*130a0*/  FMUL.FTZ R11, R20, c[0x0][0x23c] ;  /* 0x00008f00140b7a20 */ /* 0x004fe20000410000 */
[----:B------:R-:W-:Y:S01]  /*130b0*/  HMMA.16816.F32 R64, R4, R18, R104 ;  /* 0x000000120440723c */ /* 0x000fe20000001868 */
[----:B------:R-:W-:Y:S01]  /*130c0*/  FMUL.FTZ R139, R139, R69 ;  /* 0x000000458b8b7220 */ /* 0x000fe20000410000 */
[----:B------:R-:W2:Y:S01]  /*130d0*/  LDSM.16.MT88.4 R20, [R189+0x6800] ;  /* 0x00680000bd14783b */ /* 0x000ea20000004200 */
[----:B------:R-:W3:Y:S01]  /*130e0*/  MUFU.EX2 R68, R11 ;  /* 0x0000000b00447308 */ /* 0x000ee20000000800 */
[----:B-1----:R-:W-:-:S04]  /*130f0*/  FFMA.FTZ R10, R146, c[0x0][0x23c], -R3 ;  /* 0x00008f00920a7a23 */ /* 0x002fc80000010803 */
[C---:B------:R-:W-:Y:S03]  /*13100*/  HMMA.16816.F32 R60, R4.reuse, R24, R116 ;  /* 0x00000018043c723c */ /* 0x040fe60000001874 */
[----:B------:R1:W4:Y:S05]  /*13110*/  MUFU.EX2 R11, R9 ;  /* 0x00000009000b7308 */ /* 0x00032a0000000800 */
[----:B------:R-:W-:Y:S03]  /*13120*/  HMMA.16816.F32 R56, R4, R26, R120 ;  /* 0x0000001a0438723c */ /* 0x000fe60000001878 */
[----:B------:R5:W-:Y:S01]  /*13130*/  MUFU.EX2 R237, R10 ;  /* 0x0000000a00ed7308 */ /* 0x000be20000000800 */
[----:B---3--:R-:W-:-:S02]  /*13140*/  FMUL.FTZ R80, R80, R68 ;  /* 0x0000004450507220 */ /* 0x008fc40000410000 */
[-C--:B------:R-:W-:Y:S02]  /*13150*/  FMUL.FTZ R81, R81, R68.reuse ;  /* 0x0000004451517220 */ /* 0x080fe40000410000 */
[-C--:B------:R-:W-:Y:S01]  /*13160*/  FMUL.FTZ R92, R92, R68.reuse ;  /* 0x000000445c5c7220 */ /* 0x080fe20000410000 */
[C---:B------:R-:W-:Y:S01]  /*13170*/  HMMA.16816.F32 R52, R4.reuse, R28, R132 ;  /* 0x0000001c0434723c */ /* 0x040fe20000001884 */
[----:B------:R-:W-:Y:S02]  /*13180*/  FMUL.FTZ R93, R93, R68 ;  /* 0x000000445d5d7220 */ /* 0x000fe40000410000 */
[----:B-1----:R-:W-:Y:S02]  /*13190*/  FFMA.FTZ R9, R187, c[0x0][0x23c], -R0 ;  /* 0x00008f00bb097a23 */ /* 0x002fe40000010800 */
[-C--:B----4-:R-:W-:Y:S02]  /*131a0*/  FMUL.FTZ R82, R82, R11.reuse ;  /* 0x0000000b52527220 */ /* 0x090fe40000410000 */
[----:B------:R1:W-:Y:S01]  /*131b0*/  MUFU.EX2 R238, R9 ;  /* 0x0000000900ee7308 */ /* 0x0003e20000000800 */
[----:B------:R-:W-:Y:S01]  /*131c0*/  HMMA.16816.F32 R44, R4, R30, R136 ;  /* 0x0000001e042c723c */ /* 0x000fe20000001888 */
[----:B------:R-:W-:-:S02]  /*131d0*/  FMUL.FTZ R83, R83, R11 ;  /* 0x0000000b53537220 */ /* 0x000fc40000410000 */
[----:B-----5:R-:W-:Y:S02]  /*131e0*/  FFMA.FTZ R10, R154, c[0x0][0x23c], -R2 ;  /* 0x00008f009a0a7a23 */ /* 0x020fe40000010802 */
[----:B------:R-:W-:Y:S02]  /*131f0*/  FMUL.FTZ R94, R94, R11 ;  /* 0x0000000b5e5e7220 */ /* 0x000fe40000410000 */
[----:B------:R3:W-:Y:S01]  /*13200*/  MUFU.EX2 R234, R10 ;  /* 0x0000000a00ea7308 */ /* 0x0007e20000000800 */
[----:B------:R-:W-:Y:S01]  /*13210*/  F2FP.PACK_AB R4, R249, R145 ;  /* 0x00000091f904723e */ /* 0x000fe200000000ff */
[----:B------:R-:W-:Y:S01]  /*13220*/  FMUL.FTZ R95, R95, R11 ;  /* 0x0000000b5f5f7220 */ /* 0x000fe20000410000 */
[----:B------:R-:W-:Y:S01]  /*13230*/  F2FP.PACK_AB R5, R242, R243 ;  /* 0x000000f3f205723e */ /* 0x000fe200000000ff */
[----:B------:R-:W-:Y:S01]  /*13240*/  FMUL.FTZ R96, R96, R68 ;  /* 0x0000004460607220 */ /* 0x000fe20000410000 */
[----:B------:R-:W-:Y:S01]  /*13250*/  F2FP.PACK_AB R6, R250, R244 ;  /* 0x000000f4fa06723e */ /* 0x000fe200000000ff */
[----:B------:R-:W-:Y:S01]  /*13260*/  FMUL.FTZ R97, R97, R68 ;  /* 0x0000004461617220 */ /* 0x000fe20000410000 */
[----:B------:R-:W-:Y:S01]  /*13270*/  F2FP.PACK_AB R7, R240, R241 ;  /* 0x000000f1f007723e */ /* 0x000fe200000000ff */
[----:B-1----:R-:W-:-:S02]  /*13280*/  FFMA.FTZ R9, R147, c[0x0][0x23c], -R3 ;  /* 0x00008f0093097a23 */ /* 0x002fc40000010803 */
[-C--:B------:R-:W-:Y:S02]  /*13290*/  FMUL.FTZ R98, R98, R11.reuse ;  /* 0x0000000b62627220 */ /* 0x080fe40000410000 */
[----:B------:R1:W4:Y:S01]  /*132a0*/  MUFU.EX2 R236, R9 ;  /* 0x0000000900ec7308 */ /* 0x0003220000000800 */
[-C--:B------:R-:W-:Y:S01]  /*132b0*/  FMUL.FTZ R99, R99, R11.reuse ;  /* 0x0000000b63637220 */ /* 0x080fe20000410000 */
[C---:B------:R-:W-:Y:S01]  /*132c0*/  HMMA.16816.F32 R48, R4.reuse, R12, R80 ;  /* 0x0000000c0430723c */ /* 0x040fe20000001850 */
[-C--:B------:R-:W-:Y:S02]  /*132d0*/  FMUL.FTZ R108, R108, R68.reuse ;  /* 0x000000446c6c7220 */ /* 0x080fe40000410000 */
[----:B---3--:R-:W-:Y:S02]  /*132e0*/  FFMA.FTZ R10, R173, c[0x0][0x23c], -R0 ;  /* 0x00008f00ad0a7a23 */ /* 0x008fe40000010800 */
[-C--:B------:R-:W-:Y:S02]  /*132f0*/  FMUL.FTZ R109, R109, R68.reuse ;  /* 0x000000446d6d7220 */ /* 0x080fe40000410000 */
[-C--:B------:R-:W-:Y:S01]  /*13300*/  FMUL.FTZ R110, R110, R11.reuse ;  /* 0x0000000b6e6e7220 */ /* 0x080fe20000410000 */
[C---:B------:R-:W-:Y:S01]  /*13310*/  HMMA.16816.F32 R40, R4.reuse, R14, R92 ;  /* 0x0000000e0428723c */ /* 0x040fe2000000185c */
[-C--:B------:R-:W-:Y:S01]  /*13320*/  FMUL.FTZ R111, R111, R11.reuse ;  /* 0x0000000b6f6f7220 */ /* 0x080fe20000410000 */
[----:B------:R-:W3:Y:S01]  /*13330*/  LDSM.16.MT88.4 R12, [R192+0x6800] ;  /* 0x00680000c00c783b */ /* 0x000ee20000004200 */
[-C--:B------:R-:W-:Y:S01]  /*13340*/  FMUL.FTZ R128, R128, R68.reuse ;  /* 0x0000004480807220 */ /* 0x080fe20000410000 */
[----:B------:R-:W-:Y:S01]  /*13350*/  MUFU.EX2 R230, R10 ;  /* 0x0000000a00e67308 */ /* 0x000fe20000000800 */
[----:B------:R-:W-:Y:S01]  /*13360*/  FMUL.FTZ R129, R129, R68 ;  /* 0x0000004481817220 */ /* 0x000fe20000410000 */
[----:B------:R-:W-:Y:S01]  /*13370*/  LDSM.16.MT88.4 R92, [R189+0x7800] ;  /* 0x00780000bd5c783b */ /* 0x000fe20000004200 */
[----:B-1----:R-:W-:Y:S01]  /*13380*/  FFMA.FTZ R9, R144, c[0x0][0x23c], -R3 ;  /* 0x00008f0090097a23 */ /* 0x002fe20000010803 */
[----:B------:R-:W-:Y:S01]  /*13390*/  HMMA.16816.F32 R36, R4, R16, R96 ;  /* 0x000000100424723c */ /* 0x000fe20000001860 */
[----:B------:R-:W-:-:S02]  /*133a0*/  FMUL.FTZ R130, R130, R11 ;  /* 0x0000000b82827220 */ /* 0x000fc40000410000 */
[-C--:B------:R-:W-:Y:S01]  /*133b0*/  FMUL.FTZ R131, R131, R11.reuse ;  /* 0x0000000b83837220 */ /* 0x080fe20000410000 */
[----:B------:R1:W-:Y:S01]  /*133c0*/  MUFU.EX2 R235, R9 ;  /* 0x0000000900eb7308 */ /* 0x0003e20000000800 */
[-C--:B------:R-:W-:Y:S02]  /*133d0*/  FMUL.FTZ R140, R140, R68.reuse ;  /* 0x000000448c8c7220 */ /* 0x080fe40000410000 */
[-C--:B------:R-:W-:Y:S01]  /*133e0*/  FMUL.FTZ R141, R141, R68.reuse ;  /* 0x000000448d8d7220 */ /* 0x080fe20000410000 */
[C---:B------:R-:W-:Y:S01]  /*133f0*/  HMMA.16816.F32 R32, R4.reuse, R18, R108 ;  /* 0x000000120420723c */ /* 0x040fe2000000186c */
[-C--:B------:R-:W-:Y:S01]  /*13400*/  FMUL.FTZ R142, R142, R11.reuse ;  /* 0x0000000b8e8e7220 */ /* 0x080fe20000410000 */
[----:B------:R-:W5:Y:S01]  /*13410*/  LDSM.16.MT88.4 R16, [R190+0x6800] ;  /* 0x00680000be10783b */ /* 0x000f620000004200 */
[-C--:B------:R-:W-:Y:S02]  /*13420*/  FMUL.FTZ R143, R143, R11.reuse ;  /* 0x0000000b8f8f7220 */ /* 0x080fe40000410000 */
[-C--:B------:R-:W-:Y:S01]  /*13430*/  FMUL.FTZ R112, R112, R68.reuse ;  /* 0x0000004470707220 */ /* 0x080fe20000410000 */
[----:B------:R-:W-:Y:S01]  /*13440*/  LDSM.16.MT88.4 R108, [R192+0x7800] ;  /* 0x00780000c06c783b */ /* 0x000fe20000004200 */
[----:B------:R-:W-:Y:S01]  /*13450*/  FMUL.FTZ R113, R113, R68 ;  /* 0x0000004471717220 */ /* 0x000fe20000410000 */
[----:B------:R-:W-:Y:S01]  /*13460*/  HMMA.16816.F32 R128, R4, R28, R128 ;  /* 0x0000001c0480723c */ /* 0x000fe20000001880 */
[----:B------:R-:W-:-:S02]  /*13470*/  FMUL.FTZ R114, R114, R11 ;  /* 0x0000000b72727220 */ /* 0x000fc40000410000 */
[-C--:B------:R-:W-:Y:S02]  /*13480*/  FMUL.FTZ R115, R115, R11.reuse ;  /* 0x0000000b73737220 */ /* 0x080fe40000410000 */
[----:B-1----:R-:W-:Y:S02]  /*13490*/  FFMA.FTZ R9, R152, c[0x0][0x23c], -R2 ;  /* 0x00008f0098097a23 */ /* 0x002fe40000010802 */
[-C--:B------:R-:W-:Y:S01]  /*134a0*/  FMUL.FTZ R124, R124, R68.reuse ;  /* 0x000000447c7c7220 */ /* 0x080fe20000410000 */
[----:B------:R-:W-:Y:S01]  /*134b0*/  HMMA.16816.F32 R140, R4, R30, R140 ;  /* 0x0000001e048c723c */ /* 0x000fe2000000188c */
[----:B------:R1:W1:Y:S01]  /*134c0*/  MUFU.EX2 R232, R9 ;  /* 0x0000000900e87308 */ /* 0x0002620000000800 */
[----:B------:R-:W2:Y:S01]  /*134d0*/  LDSM.16.MT88.4 R28, [R191+0x6800] ;  /* 0x00680000bf1c783b */ /* 0x000ea20000004200 */
[----:B------:R-:W-:Y:S02]  /*134e0*/  FMUL.FTZ R125, R125, R68 ;  /* 0x000000447d7d7220 */ /* 0x000fe40000410000 */
[----:B------:R-:W-:-:S02]  /*134f0*/  FMUL.FTZ R126, R126, R11 ;  /* 0x0000000b7e7e7220 */ /* 0x000fc40000410000 */
[----:B------:R-:W-:Y:S01]  /*13500*/  FMUL.FTZ R127, R127, R11 ;  /* 0x0000000b7f7f7220 */ /* 0x000fe20000410000 */
[C---:B------:R-:W-:Y:S08]  /*13510*/  HMMA.16816.F32 R112, R4.reuse, R24, R112 ;  /* 0x000000180470723c */ /* 0x040ff00000001870 */
[----:B------:R-:W-:Y:S01]  /*13520*/  HMMA.16816.F32 R124, R4, R26, R124 ;  /* 0x0000001a047c723c */ /* 0x000fe2000000187c */
[----:B-1----:R-:W-:Y:S01]  /*13530*/  FFMA.FTZ R9, R151, c[0x0][0x23c], -R2 ;  /* 0x00008f0097097a23 */ /* 0x002fe20000010802 */
[----:B------:R-:W1:Y:S03]  /*13540*/  LDSM.16.MT88.4 R24, [R189+0x7000] ;  /* 0x00700000bd18783b */ /* 0x000e660000004200 */
[----:B------:R3:W-:Y:S02]  /*13550*/  MUFU.EX2 R233, R9 ;  /* 0x0000000900e97308 */ /* 0x0007e40000000800 */
[----:B----4-:R-:W-:-:S02]  /*13560*/  F2FP.PACK_AB R4, R236, R239 ;  /* 0x000000efec04723e */ /* 0x010fc400000000ff */
[----:B------:R-:W-:Y:S02]  /*13570*/  F2FP.PACK_AB R5, R232, R234 ;  /* 0x000000eae805723e */ /* 0x000fe400000000ff */
[----:B------:R-:W-:Y:S01]  /*13580*/  F2FP.PACK_AB R6, R235, R237 ;  /* 0x000000edeb06723e */ /* 0x000fe200000000ff */
[----:B---3--:R-:W-:-:S04]  /*13590*/  FFMA.FTZ R9, R150, c[0x0][0x23c], -R2 ;  /* 0x00008f0096097a23 */ /* 0x008fc80000010802 */
[----:B------:R3:W4:Y:S02]  /*135a0*/  MUFU.EX2 R231, R9 ;  /* 0x0000000900e77308 */ /* 0x0007240000000800 */
[----:B---3--:R-:W-:Y:S01]  /*135b0*/  FFMA.FTZ R9, R165, c[0x0][0x23c], -R0 ;  /* 0x00008f00a5097a23 */ /* 0x008fe20000010800 */
[----:B----4-:R-:W-:-:S05]  /*135c0*/  F2FP.PACK_AB R7, R231, R233 ;  /* 0x000000e9e707723e */ /* 0x010fca00000000ff */
[----:B------:R3:W-:Y:S02]  /*135d0*/  MUFU.EX2 R229, R9 ;  /* 0x0000000900e57308 */ /* 0x0007e40000000800 */
[C---:B--2---:R-:W-:Y:S08]  /*135e0*/  HMMA.16816.F32 R84, R4.reuse, R20, R84 ;  /* 0x000000140454723c */ /* 0x044ff00000001854 */
[----:B------:R-:W-:Y:S01]  /*135f0*/  HMMA.16816.F32 R80, R4, R22, R88 ;  /* 0x000000160450723c */ /* 0x000fe20000001858 */
[----:B---3--:R-:W-:-:S04]  /*13600*/  FFMA.FTZ R9, R164, c[0x0][0x23c], -R0 ;  /* 0x00008f00a4097a23 */ /* 0x008fc80000010800 */
[----:B------:R2:W3:Y:S03]  /*13610*/  MUFU.EX2 R227, R9 ;  /* 0x0000000900e37308 */ /* 0x0004e60000000800 */
[C---:B------:R-:W-:Y:S08]  /*13620*/  HMMA.16816.F32 R76, R4.reuse, R12, R76 ;  /* 0x0000000c044c723c */ /* 0x040ff0000000184c */
[----:B------:R-:W-:Y:S01]  /*13630*/  HMMA.16816.F32 R64, R4, R14, R64 ;  /* 0x0000000e0440723c */ /* 0x000fe20000001840 */
[----:B--2---:R-:W-:-:S07]  /*13640*/  FFMA.FTZ R9, R161, c[0x0][0x23c], -R0 ;  /* 0x00008f00a1097a23 */ /* 0x004fce0000010800 */
[C---:B-----5:R-:W-:Y:S01]  /*13650*/  HMMA.16816.F32 R60, R4.reuse, R16, R60 ;  /* 0x00000010043c723c */ /* 0x060fe2000000183c */
[----:B------:R2:W-:Y:S07]  /*13660*/  MUFU.EX2 R226, R9 ;  /* 0x0000000900e27308 */ /* 0x0005ee0000000800 */
[C---:B------:R-:W-:Y:S08]  /*13670*/  HMMA.16816.F32 R56, R4.reuse, R18, R56 ;  /* 0x000000120438723c */ /* 0x040ff00000001838 */
[----:B------:R-:W-:Y:S01]  /*13680*/  HMMA.16816.F32 R52, R4, R28, R52 ;  /* 0x0000001c0434723c */ /* 0x000fe20000001834 */
[----:B--2---:R-:W-:Y:S01]  /*13690*/  FFMA.FTZ R9, R228, c[0x0][0x23c], -R8 ;  /* 0x00008f00e4097a23 */ /* 0x004fe20000010808 */
[----:B------:R-:W-:-:S03]  /*136a0*/  MOV R228, R168 ;  /* 0x000000a800e47202 */ /* 0x000fc60000000f00 */
[----:B------:R2:W-:Y:S03]  /*136b0*/  MUFU.EX2 R187, R9 ;  /* 0x0000000900bb7308 */ /* 0x0005e60000000800 */
[----:B------:R-:W-:Y:S07]  /*136c0*/  HMMA.16816.F32 R44, R4, R30, R44 ;  /* 0x0000001e042c723c */ /* 0x000fee000000182c */
[----:B------:R-:W-:-:S02]  /*136d0*/  F2FP.PACK_AB R4, R230, R238 ;  /* 0x000000eee604723e */ /* 0x000fc400000000ff */
[----:B---3--:R-:W-:Y:S01]  /*136e0*/  F2FP.PACK_AB R6, R227, R229 ;  /* 0x000000e5e306723e */ /* 0x008fe200000000ff */
[----:B--2---:R-:W-:Y:S01]  /*136f0*/  FFMA.FTZ R9, R217, c[0x0][0x23c], -R8 ;  /* 0x00008f00d9097a23 */ /* 0x004fe20000010808 */
[----:B------:R-:W-:-:S03]  /*13700*/  MOV R217, R176 ;  /* 0x000000b000d97202 */ /* 0x000fc60000000f00 */
[----:B------:R2:W3:Y:S02]  /*13710*/  MUFU.EX2 R176, R9 ;  /* 0x0000000900b07308 */ /* 0x0004e40000000800 */
[----:B--2---:R-:W-:Y:S01]  /*13720*/  FFMA.FTZ R9, R184, c[0x0][0x23c], -R8 ;  /* 0x00008f00b8097a23 */ /* 0x004fe20000010808 */
[----:B------:R-:W-:Y:S02]  /*13730*/  MOV R184, R169 ;  /* 0x000000a900b87202 */ /* 0x000fe40000000f00 */
[----:B---3--:R-:W-:-:S03]  /*13740*/  F2FP.PACK_AB R5, R176, R187 ;  /* 0x000000bbb005723e */ /* 0x008fc600000000ff */
[----:B------:R2:W-:Y:S02]  /*13750*/  MUFU.EX2 R173, R9 ;  /* 0x0000000900ad7308 */ /* 0x0005e40000000800 */
[----:B--2---:R-:W-:Y:S01]  /*13760*/  FFMA.FTZ R9, R178, c[0x0][0x23c], -R8 ;  /* 0x00008f00b2097a23 */ /* 0x004fe20000010808 */
[----:B------:R-:W-:-:S05]  /*13770*/  MOV R178, R148 ;  /* 0x0000009400b27202 */ /* 0x000fca0000000f00 */
[----:B------:R2:W3:Y:S02]  /*13780*/  MUFU.EX2 R169, R9 ;  /* 0x0000000900a97308 */ /* 0x0004e40000000800 */
[----:B--2---:R-:W-:Y:S01]  /*13790*/  FFMA.FTZ R9, R170, c[0x0][0x23c], -R0 ;  /* 0x00008f00aa097a23 */ /* 0x004fe20000010800 */
[----:B---3--:R-:W-:-:S05]  /*137a0*/  F2FP.PACK_AB R7, R169, R173 ;  /* 0x000000ada907723e */ /* 0x008fca00000000ff */
[----:B------:R2:W-:Y:S02]  /*137b0*/  MUFU.EX2 R170, R9 ;  /* 0x0000000900aa7308 */ /* 0x0005e40000000800 */
[C---:B------:R-:W-:Y:S08]  /*137c0*/  HMMA.16816.F32 R48, R4.reuse, R20, R48 ;  /* 0x000000140430723c */ /* 0x040ff00000001830 */
[----:B------:R-:W-:Y:S01]  /*137d0*/  HMMA.16816.F32 R40, R4, R22, R40 ;  /* 0x000000160428723c */ /* 0x000fe20000001828 */
[----:B------:R-:W3:Y:S01]  /*137e0*/  LDSM.16.MT88.4 R20, [R192+0x7000] ;  /* 0x00700000c014783b */ /* 0x000ee20000004200 */
[----:B--2---:R-:W-:-:S04]  /*137f0*/  FFMA.FTZ R9, R159, c[0x0][0x23c], -R0 ;  /* 0x00008f009f097a23 */ /* 0x004fc80000010800 */
[----:B------:R2:W-:Y:S02]  /*13800*/  MUFU.EX2 R168, R9 ;  /* 0x0000000900a87308 */ /* 0x0005e40000000800 */
[C---:B------:R-:W-:Y:S08]  /*13810*/  HMMA.16816.F32 R36, R4.reuse, R12, R36 ;  /* 0x0000000c0424723c */ /* 0x040ff00000001824 */
[----:B------:R-:W-:Y:S01]  /*13820*/  HMMA.16816.F32 R32, R4, R14, R32 ;  /* 0x0000000e0420723c */ /* 0x000fe20000001820 */
[----:B------:R-:W-:Y:S01]  /*13830*/  LDSM.16.MT88.4 R12, [R191+0x7000] ;  /* 0x00700000bf0c783b */ /* 0x000fe20000004200 */
[----:B--2---:R-:W-:Y:S01]  /*13840*/  FFMA.FTZ R9, R177, c[0x0][0x23c], -R3 ;  /* 0x00008f00b1097a23 */ /* 0x004fe20000010803 */
[----:B------:R-:W-:-:S05]  /*13850*/  MOV R177, R156 ;  /* 0x0000009c00b17202 */ /* 0x000fca0000000f00 */
[C---:B------:R-:W-:Y:S01]  /*13860*/  HMMA.16816.F32 R112, R4.reuse, R16, R112 ;  /* 0x000000100470723c */ /* 0x040fe20000001870 */
[----:B------:R2:W-:Y:S07]  /*13870*/  MUFU.EX2 R165, R9 ;  /* 0x0000000900a57308 */ /* 0x0005ee0000000800 */
[C---:B------:R-:W-:Y:S01]  /*13880*/  HMMA.16816.F32 R124, R4.reuse, R18, R124 ;  /* 0x00000012047c723c */ /* 0x040fe2000000187c */
[----:B------:R-:W4:Y:S07]  /*13890*/  LDSM.16.MT88.4 R16, [R190+0x7000] ;  /* 0x00700000be10783b */ /* 0x000f2e0000004200 */
[----:B------:R-:W-:Y:S01]  /*138a0*/  HMMA.16816.F32 R140, R4, R30, R140 ;  /* 0x0000001e048c723c */ /* 0x000fe2000000188c */
[----:B--2---:R-:W-:Y:S01]  /*138b0*/  FFMA.FTZ R9, R172, c[0x0][0x23c], -R3 ;  /* 0x00008f00ac097a23 */ /* 0x004fe20000010803 */
[----:B------:R-:W-:-:S03]  /*138c0*/  MOV R172, R75 ;  /* 0x0000004b00ac7202 */ /* 0x000fc60000000f00 */
[----:B------:R2:W5:Y:S03]  /*138d0*/  MUFU.EX2 R164, R9 ;  /* 0x0000000900a47308 */ /* 0x0005660000000800 */
[----:B------:R-:W-:Y:S01]  /*138e0*/  HMMA.16816.F32 R128, R4, R28, R128 ;  /* 0x0000001c0480723c */ /* 0x000fe20000001880 */
[----:B--2---:R-:W-:Y:S01]  /*138f0*/  FFMA.FTZ R9, R162, c[0x0][0x23c], -R3 ;  /* 0x00008f00a2097a23 */ /* 0x004fe20000010803 */
[----:B------:R-:W-:-:S05]  /*13900*/  MOV R162, R145 ;  /* 0x0000009100a27202 */ /* 0x000fca0000000f00 */
[----:B-----5:R-:W-:Y:S01]  /*13910*/  F2FP.PACK_AB R4, R164, R165 ;  /* 0x000000a5a404723e */ /* 0x020fe200000000ff */
[----:B------:R2:W-:Y:S02]  /*13920*/  MUFU.EX2 R161, R9 ;  /* 0x0000000900a17308 */ /* 0x0005e40000000800 */
[----:B--2---:R-:W-:-:S06]  /*13930*/  FFMA.FTZ R9, R153, c[0x0][0x23c], -R3 ;  /* 0x00008f0099097a23 */ /* 0x004fcc0000010803 */
[----:B------:R2:W5:Y:S02]  /*13940*/  MUFU.EX2 R159, R9 ;  /* 0x00000009009f7308 */ /* 0x0005640000000800 */
[----:B--2---:R-:W-:Y:S01]  /*13950*/  FFMA.FTZ R9, R186, c[0x0][0x23c], -R2 ;  /* 0x00008f00ba097a23 */ /* 0x004fe20000010802 */
[----:B-----5:R-:W-:-:S05]  /*13960*/  F2FP.PACK_AB R6, R159, R161 ;  /* 0x000000a19f06723e */ /* 0x020fca00000000ff */
        /* <DEDUP_REMOVED lines=10> */
[----:B------:R2:W5:Y:S02]  /*13a10*/  MUFU.EX2 R152, R9 ;  /* 0x0000000900987308 */ /* 0x0005640000000800 */
[C---:B-1----:R-:W-:Y:S08]  /*13a20*/  HMMA.16816.F32 R84, R4.reuse, R24, R84 ;  /* 0x000000180454723c */ /* 0x042ff00000001854 */
[----:B------:R-:W-:Y:S01]  /*13a30*/  HMMA.16816.F32 R80, R4, R26, R80 ;  /* 0x0000001a0450723c */ /* 0x000fe20000001850 */
[----:B--2---:R-:W-:-:S04]  /*13a40*/  FFMA.FTZ R9, R166, c[0x0][0x23c], -R0 ;  /* 0x00008f00a6097a23 */ /* 0x004fc80000010800 */
[----:B------:R1:W-:Y:S03]  /*13a50*/  MUFU.EX2 R151, R9 ;  /* 0x0000000900977308 */ /* 0x0003e60000000800 */
[C---:B---3--:R-:W-:Y:S08]  /*13a60*/  HMMA.16816.F32 R76, R4.reuse, R20, R76 ;  /* 0x00000014044c723c */ /* 0x048ff0000000184c */
[----:B------:R-:W-:Y:S01]  /*13a70*/  HMMA.16816.F32 R64, R4, R22, R64 ;  /* 0x000000160440723c */ /* 0x000fe20000001840 */
[----:B-1----:R-:W-:-:S07]  /*13a80*/  FFMA.FTZ R9, R163, c[0x0][0x23c], -R0 ;  /* 0x00008f00a3097a23 */ /* 0x002fce0000010800 */
[C---:B----4-:R-:W-:Y:S01]  /*13a90*/  HMMA.16816.F32 R60, R4.reuse, R16, R60 ;  /* 0x00000010043c723c */ /* 0x050fe2000000183c */
        /* <DEDUP_REMOVED lines=9> */
[----:B-----5:R-:W-:Y:S01]  /*13b30*/  F2FP.PACK_AB R6, R152, R168 ;  /* 0x000000a89806723e */ /* 0x020fe200000000ff */
        /* <DEDUP_REMOVED lines=13> */
[----:B------:R-:W-:-:S05]  /*13c10*/  FFMA.FTZ R3, R167, c[0x0][0x23c], -R3 ;  /* 0x00008f00a7037a23 */ /* 0x000fca0000010803 */
[----:B------:R2:W-:Y:S01]  /*13c20*/  MUFU.EX2 R30, R0 ;  /* 0x00000000001e7308 */ /* 0x0005e20000000800 */
[----:B-1----:R-:W-:-:S07]  /*13c30*/  FFMA.FTZ R9, R219, c[0x0][0x23c], -R8 ;  /* 0x00008f00db097a23 */ /* 0x002fce0000010808 */
        /* <DEDUP_REMOVED lines=42> */
[----:B------:R-:W-:Y:S01]  /*13ee0*/  FADD.FTZ R3, R238, R3 ;  /* 0x00000003ee037221 */ /* 0x000fe20000010000 */
[----:B-1----:R-:W-:Y:S01]  /*13ef0*/  F2FP.PACK_AB R141, R10, R24 ;  /* 0x000000180a8d723e */ /* 0x002fe200000000ff */
[----:B------:R-:W-:Y:S02]  /*13f00*/  FFMA.FTZ R0, R220, c[0x0][0x23c], -R8 ;  /* 0x00008f00dc007a23 */ /* 0x000fe40000010808 */
[----:B------:R-:W-:Y:S01]  /*13f10*/  FADD.FTZ R2, R187, R2 ;  /* 0x00000002bb027221 */ /* 0x000fe20000010000 */
[----:B------:R-:W-:Y:S01]  /*13f20*/  HMMA.16816.F32 R100, R136, R108, R76 ;  /* 0x0000006c8864723c */ /* 0x000fe2000000184c */
[----:B------:R1:W-:Y:S01]  /*13f30*/  MUFU.EX2 R9, R0 ;  /* 0x0000000000097308 */ /* 0x0003e20000000800 */
[----:B------:R-:W-:-:S02]  /*13f40*/  FADD.FTZ R3, R230, R3 ;  /* 0x00000003e6037221 */ /* 0x000fc40000010000 */
[----:B------:R-:W-:-:S04]  /*13f50*/  FADD.FTZ R2, R176, R2 ;  /* 0x00000002b0027221 */ /* 0x000fc80000010000 */
        /* <DEDUP_REMOVED lines=66> */
.L_x_2084:
[----:B------:R-:W-:-:S06]  /*14380*/  UISETP.GT.AND UP0, UPT, UR25, UR9, UPT ;  /* 0x000000091900728c */ /* 0x000fcc000bf04270 */
[----:B------:R-:W-:-:S13]  /*14390*/  PLOP3.LUT P0, PT, PT, PT, UP0, 0x80, 0x0 ;  /* 0x000000000000781c */ /* 0x000fda0003f0f008 */
[----:B------:R-:W-:Y:S05]  /*143a0*/  @!P0 BRA `(.L_x_2091) ;  /* 0x000051a000008947 */ /* 0x000fea0003800000 */
[----:B------:R-:W2:Y:S01]  /*143b0*/  LDL.LU.64 R6, [R1+0x20] ;  /* 0x0000200001067983 */ /* 0x000ea20000300a00 */
[----:B------:R-:W-:Y:S01]  /*143c0*/  ULDC UR15, c[0x0][0x1a4] ;  /* 0x00006900000f7ab9 */ /* 0x000fe20000000800 */
[----:B------:R-:W-:Y:S01]  /*143d0*/  IMAD.MOV.U32 R68, RZ, RZ, R72 ;  /* 0x000000ffff447224 */ /* 0x000fe200078e0048 */
[----:B------:R-:W-:Y:S01]  /*143e0*/  USHF.L.U32 UR8, UR4, 0x5, URZ ;  /* 0x0000000504087899 */ /* 0x000fe2000800063f */
[----:B------:R-:W3:Y:S01]  /*143f0*/  LDL.LU.64 R4, [R1+0x28] ;  /* 0x0000280001047983 */ /* 0x000ee20000300a00 */
[----:B------:R-:W-:Y:S01]  /*14400*/  UIMAD.WIDE.U32 UR22, UR4, 0x30, URZ ;  /* 0x00000030041678a5 */ /* 0x000fe2000f8e003f */
[----:B------:R-:W-:Y:S01]  /*14410*/  IMAD.MOV.U32 R3, RZ, RZ, R73 ;  /* 0x000000ffff037224 */ /* 0x000fe200078e0049 */
[----:B------:R-:W-:Y:S01]  /*14420*/  ULDC UR16, c[0x0][0x19c] ;  /* 0x0000670000107ab9 */ /* 0x000fe20000000800 */
[----:B------:R-:W4:Y:S01]  /*14430*/  LDL.64 R8, [R1+0x8] ;  /* 0x0000080001087983 */ /* 0x000f220000100a00 */
[----:B------:R-:W-:Y:S01]  /*14440*/  USHF.L.U64.HI UR4, UR4, 0x5, UR15 ;  /* 0x0000000504047899 */ /* 0x000fe2000801020f */
[----:B------:R-:W-:Y:S01]  /*14450*/  MOV R75, R70 ;  /* 0x00000046004b7202 */ /* 0x000fe20000000f00 */
[----:B------:R-:W-:Y:S01]  /*14460*/  UIMAD.WIDE.U32 UR30, UR6, 0x30, URZ ;  /* 0x00000030061e78a5 */ /* 0x000fe2000f8e003f */
[----:B------:R-:W-:Y:S01]  /*14470*/  IMAD.MOV.U32 R74, RZ, RZ, R71 ;  /* 0x000000ffff4a7224 */ /* 0x000fe200078e0047 */
[----:B------:R-:W-:-:S02]  /*14480*/  UIMAD UR15, UR15, 0x30, URZ ;  /* 0x000000300f0f78a4 */ /* 0x000fc4000f8e023f */
[----:B------:R-:W-:Y:S02]  /*14490*/  UIMAD UR24, UR16, 0x30, URZ ;  /* 0x00000030101878a4 */ /* 0x000fe4000f8e023f */
[----:B------:R-:W-:Y:S02]  /*144a0*/  USHF.L.U32 UR12, UR6, 0x5, URZ ;  /* 0x00000005060c7899 */ /* 0x000fe4000800063f */
[----:B------:R-:W-:Y:S02]  /*144b0*/  USHF.L.U64.HI UR16, UR6, 0x5, UR16 ;  /* 0x0000000506107899 */ /* 0x000fe40008010210 */
[----:B------:R-:W-:Y:S02]  /*144c0*/  UIADD3 UR15, UR15, UR23, URZ ;  /* 0x000000170f0f7290 */ /* 0x000fe4000fffe03f */
[----:B------:R-:W-:Y:S01]  /*144d0*/  UIADD3 UR24, UR24, UR31, URZ ;  /* 0x0000001f18187290 */ /* 0x000fe2000fffe03f */
[----:B--2---:R-:W-:Y:S02]  /*144e0*/  MOV R251, R7 ;  /* 0x0000000700fb7202 */ /* 0x004fe40000000f00 */
[----:B---3--:R-:W-:-:S02]  /*144f0*/  MOV R250, R4 ;  /* 0x0000000400fa7202 */ /* 0x008fc40000000f00 */
[----:B----4-:R-:W-:Y:S01]  /*14500*/  ISETP.GE.AND P5, PT, R8, c[0x0][0x220], PT ;  /* 0x0000880008007a0c */ /* 0x010fe20003fa6270 */
[----:B------:R-:W-:Y:S05]  /*14510*/  BRA `(.L_x_2092) ;  /* 0x0000034000007947 */ /* 0x000fea0003800000 */
.L_x_2094:
        /* <DEDUP_REMOVED lines=52> */
.L_x_2092:
[----:B------:R-:W-:Y:S04]  /*14860*/  DEPBAR.LE SB0, 0x0 ;  /* 0x000080000000791a */ /* 0x000fe80000000000 */
[----:B------:R-:W-:Y:S01]  /*14870*/  BAR.SYNC.DEFER_BLOCKING 0x0 ;  /* 0x0000000000007b1d */ /* 0x000fe20000010000 */
[----:B------:R-:W-:Y:S04]  /*14880*/  UIADD3 UR13, UR25, -0x1, URZ ;  /* 0xffffffff190d7890 */ /* 0x000fe8000fffe03f */
[----:B------:R-:W-:Y:S02]  /*14890*/  USHF.R.S32.HI UR7, URZ, 0x1f, UR13 ;  /* 0x0000001f3f077899 */ /* 0x000fe4000801140d */
[----:B------:R-:W-:Y:S01]  /*148a0*/  MOV R4, UR13 ;  /* 0x0000000d00047c02 */ /* 0x000fe20008000f00 */
[----:B------:R-:W-:Y:S02]  /*148b0*/  UIMAD UR6, UR5, UR13, URZ ;  /* 0x0000000d050672a4 */ /* 0x000fe4000f8e023f */
[----:B------:R-:W-:Y:S02]  /*148c0*/  UISETP.GT.AND UP0, UPT, UR13, UR9, UPT ;  /* 0x000000090d00728c */ /* 0x000fe4000bf04270 */
[----:B------:R-:W-:Y:S01]  /*148d0*/  UIMAD UR6, UR7, UR14, UR6 ;  /* 0x0000000e070672a4 */ /* 0x000fe2000f8e0206 */
[----:B------:R-:W-:Y:S05]  /*148e0*/  IMAD.WIDE.U32 R4, R4, UR14, R250 ;  /* 0x0000000e04047c25 */ /* 0x000fea000f8e00fa */
[C---:B------:R-:W-:Y:S02]  /*148f0*/  @!P5 LEA R12, P4, R4.reuse, c[0x0][0x170], 0x1 ;  /* 0x00005c00040cda11 */ /* 0x040fe400078808ff */
[----:B------:R-:W-:Y:S02]  /*14900*/  IADD3 R0, R5, UR6, RZ ;  /* 0x0000000605007c10 */ /* 0x000fe4000fffe0ff */
[C---:B------:R-:W-:Y:S01]  /*14910*/  @!P5 IADD3 R2, P1, R4.reuse, UR17, RZ ;  /* 0x000000110402dc10 */ /* 0x040fe2000ff3e0ff */
[----:B------:R-:W-:Y:S01]  /*14920*/  @P5 STS.128 [R215+0x6000], RZ ;  /* 0x006000ffd7005388 */ /* 0x000fe20000000c00 */
[----:B------:R-:W-:Y:S02]  /*14930*/  @!P5 LEA.HI.X R13, R4, c[0x0][0x174], R0, 0x1, P4 ;  /* 0x00005d00040dda11 */ /* 0x000fe400020f0c00 */
[----:B------:R-:W-:Y:S02]  /*14940*/  @!P5 LEA R10, P3, R2, c[0x0][0x170], 0x1 ;  /* 0x00005c00020ada11 */ /* 0x000fe400078608ff */
[----:B------:R-:W-:Y:S02]  /*14950*/  @!P5 IADD3.X R9, R0, UR10, RZ, P1, !PT ;  /* 0x0000000a0009dc10 */ /* 0x000fe40008ffe4ff */
[----:B------:R-:W-:Y:S01]  /*14960*/  @!P5 IADD3 R5, P0, R4, UR8, RZ ;  /* 0x000000080405dc10 */ /* 0x000fe2000ff1e0ff */
[----:B------:R-:W-:Y:S01]  /*14970*/  @!PT LDS RZ, [RZ] ;  /* 0x00000000fffff984 */ /* 0x000fe20000000800 */
[----:B------:R-:W-:Y:S01]  /*14980*/  @!PT LDS RZ, [RZ] ;  /* 0x00000000fffff984 */ /* 0x000fe20000000800 */
[----:B------:R-:W-:Y:S01]  /*14990*/  @!PT LDS RZ, [RZ] ;  /* 0x00000000fffff984 */ /* 0x000fe20000000800 */
[----:B------:R1:W-:Y:S01]  /*149a0*/  @!P5 LDGSTS.E.BYPASS.LTC128B.128 [R215+0x6000], [R12.64] ;  /* 0x060000000cd7dfae */ /* 0x0003e2000b901d52 */
[----:B------:R-:W-:Y:S02]  /*149b0*/  @!P5 LEA.HI.X R11, R2, c[0x0][0x174], R9, 0x1, P3 ;  /* 0x00005d00020bda11 */ /* 0x000fe400018f0c09 */
[C---:B------:R-:W-:Y:S02]  /*149c0*/  @!P5 LEA R8, P1, R5.reuse, c[0x0][0x170], 0x1 ;  /* 0x00005c000508da11 */ /* 0x040fe400078208ff */
[----:B------:R-:W-:Y:S02]  /*149d0*/  @!P5 IADD3.X R14, R0, UR4, RZ, P0, !PT ;  /* 0x00000004000edc10 */ /* 0x000fe400087fe4ff */
[----:B------:R-:W-:Y:S01]  /*149e0*/  @!P5 IADD3 R7, P2, R4, UR22, RZ ;  /* 0x000000160407dc10 */ /* 0x000fe2000ff5e0ff */
[----:B------:R-:W-:Y:S01]  /*149f0*/  @P5 STS.128 [R215+0x6800], RZ ;  /* 0x006800ffd7005388 */ /* 0x000fe20000000c00 */
[----:B------:R-:W-:Y:S02]  /*14a00*/  @!P5 LEA.HI.X R9, R5, c[0x0][0x174], R14, 0x1, P1 ;  /* 0x00005d000509da11 */ /* 0x000fe400008f0c0e */
[C---:B------:R-:W-:Y:S02]  /*14a10*/  @!P5 LEA R6, P0, R7.reuse, c[0x0][0x170], 0x1 ;  /* 0x00005c000706da11 */ /* 0x040fe400078008ff */
[----:B------:R-:W-:Y:S03]  /*14a20*/  @!P5 IADD3.X R15, R0, UR15, RZ, P2, !PT ;  /* 0x0000000f000fdc10 */ /* 0x000fe600097fe4ff */
[----:B------:R-:W-:Y:S01]  /*14a30*/  @!PT LDS RZ, [RZ] ;  /* 0x00000000fffff984 */ /* 0x000fe20000000800 */
[----:B------:R-:W-:Y:S01]  /*14a40*/  @!PT LDS RZ, [RZ] ;  /* 0x00000000fffff984 */ /* 0x000fe20000000800 */
[----:B------:R-:W-:Y:S01]  /*14a50*/  @!PT LDS RZ, [RZ] ;  /* 0x00000000fffff984 */ /* 0x000fe20000000800 */
[----:B------:R2:W-:Y:S01]  /*14a60*/  @!P5 LDGSTS.E.BYPASS.LTC128B.128 [R215+0x6800], [R10.64] ;  /* 0x068000000ad7dfae */ /* 0x0005e2000b901d52 */
[----:B------:R-:W-:Y:S02]  /*14a70*/  @!P5 LEA.HI.X R7, R7, c[0x0][0x174], R15, 0x1, P0 ;  /* 0x00005d000707da11 */ /* 0x000fe400000f0c0f */
[----:B------:R-:W-:Y:S05]  /*14a80*/  PLOP3.LUT P0, PT, PT, PT, UP0, 0x80, 0x0 ;  /* 0x000000000000781c */ /* 0x000fea0003f0f008 */
        /* <DEDUP_REMOVED lines=148> */
[----:B------:R-:W1:Y:S01]  /*153d0*/  MUFU.TANH R154, R22 ;  /* 0x00000016009a7308 */ /* 0x000e620000002400 */
[----:B------:R-:W-:Y:S02]  /*153e0*/  FMUL.FTZ R35, R35, c[0x0][0x2ec] ;  /* 0x0000bb0023237a20 */ /* 0x000fe40000410000 */
[-C--:B------:R-:W-:Y:S04]  /*153f0*/  HMMA.16816.F32 R60, R76, R6.reuse, R60 ;  /* 0x000000064c3c723c */ /* 0x080fe8000000183c */
[----:B------:R-:W-:Y:S02]  /*15400*/  FMUL.FTZ R49, R49, c[0x0][0x2ec] ;  /* 0x0000bb0031317a20 */ /* 0x000fe40000410000 */
[----:B------:R-:W-:Y:S01]  /*15410*/  FMUL.FTZ R36, R36, c[0x0][0x2ec] ;  /* 0x0000bb0024247a20 */ /* 0x000fe20000410000 */
        /* <DEDUP_REMOVED lines=75> */
[----:B------:R-:W1:Y:S02]  /*158d0*/  MUFU.TANH R67, R67 ;  /* 0x0000004300437308 */ /* 0x000e640000002400 */
[----:B-1234-:R-:W-:-:S05]  /*158e0*/  @P0 BRA `(.L_x_2094) ;  /* 0xffffec3000000947 */ /* 0x01efca000383ffff */
.L_x_2093:
[----:B------:R-:W2:Y:S01]  /*158f0*/  S2R R2, SR_TID.X ;  /* 0x0000000000027919 */ /* 0x000ea20000002100 */
[----:B------:R-:W-:Y:S01]  /*15900*/  IMAD.U32 R0, RZ, RZ, UR13 ;  /* 0x0000000dff007e24 */ /* 0x000fe2000f8e00ff */
[----:B------:R-:W-:Y:S01]  /*15910*/  P2R R179, PR, RZ, 0x20 ;  /* 0x00000020ffb37803 */ /* 0x000fe20000000000 */
[----:B------:R-:W-:Y:S02]  /*15920*/  UISETP.GT.AND UP0, UPT, UR13, UR9, UPT ;  /* 0x000000090d00728c */ /* 0x000fe4000bf04270 */
[----:B------:R-:W-:Y:S01]  /*15930*/  UMOV UR25, UR13 ;  /* 0x0000000d00197c82 */ /* 0x000fe20008000000 */
[----:B--2---:R-:W-:Y:S05]  /*15940*/  IMAD.SHL.U32 R2, R2, 0x2, RZ ;  /* 0x0000000202027824 */ /* 0x004fea00078e00ff */
[----:B------:R-:W-:Y:S05]  /*15950*/  LOP3.LUT R2, R2, 0x6, RZ, 0xc0, !PT ;  /* 0x0000000602027812 */ /* 0x000fea00078ec0ff */
[----:B------:R-:W-:Y:S04]  /*15960*/  IMAD R0, R0, 0x40, R2 ;  /* 0x0000004000007824 */ /* 0x000fe800078e0202 */
[--C-:B------:R-:W-:Y:S01]  /*15970*/  IMAD.IADD R2, R210, 0x1, -R0.reuse ;  /* 0x00000001d2027824 */ /* 0x100fe200078e0a00 */
[C---:B------:R-:W-:Y:S01]  /*15980*/  IADD3 R17, R0.reuse, 0x1, RZ ;  /* 0x0000000100117810 */ /* 0x040fe20007ffe0ff */
[----:B-1----:R-:W-:Y:S01]  /*15990*/  IMAD.IADD R4, R207, 0x1, -R0 ;  /* 0x00000001cf047824 */ /* 0x002fe200078e0a00 */
[C---:B------:R-:W-:Y:S02]  /*159a0*/  IADD3 R16, R0.reuse, 0x8, RZ ;  /* 0x0000000800107810 */ /* 0x040fe40007ffe0ff */
[----:B------:R-:W-:Y:S02]  /*159b0*/  IABS R2, R2 ;  /* 0x0000000200027213 */ /* 0x000fe40000000000 */
[C---:B------:R-:W-:Y:S02]  /*159c0*/  IADD3 R12, R0.reuse, 0x18, RZ ;  /* 0x00000018000c7810 */ /* 0x040fe40007ffe0ff */
        /* <DEDUP_REMOVED lines=12> */
[----:B------:R-:W-:Y:S01]  /*15a90*/  ISETP.GE.AND P1, PT, R0, R204, PT ;  /* 0x000000cc0000720c */ /* 0x000fe20003f26270 */
[----:B-1----:R-:W-:Y:S01]  /*15aa0*/  FFMA.FTZ R30, R30, -UR20, R168 ;  /* 0x800000141e1e7c23 */ /* 0x002fe200080100a8 */
[----:B------:R-:W-:Y:S01]  /*15ab0*/  IABS R2, R4 ;  /* 0x0000000400027213 */ /* 0x000fe20000000000 */
[--C-:B------:R-:W-:Y:S01]  /*15ac0*/  IMAD.IADD R4, R205, 0x1, -R0.reuse ;  /* 0x00000001cd047824 */ /* 0x100fe200078e0a00 */
[C---:B------:R-:W-:Y:S02]  /*15ad0*/  ISETP.GE.OR P4, PT, R0.reuse, R214, !P3 ;  /* 0x000000d60000720c */ /* 0x040fe40005f86670 */
[----:B------:R1:W2:Y:S01]  /*15ae0*/  I2F R28, R2 ;  /* 0x00000002001c7306 */ /* 0x0002a20000201400 */
[C---:B------:R-:W-:Y:S02]  /*15af0*/  ISETP.GE.AND P0, PT, R0.reuse, R203, PT ;  /* 0x000000cb0000720c */ /* 0x040fe40003f06270 */
[C---:B------:R-:W-:Y:S02]  /*15b00*/  ISETP.GE.AND P2, PT, R0.reuse, R208, PT ;  /* 0x000000d00000720c */ /* 0x040fe40003f46270 */
[C---:B------:R-:W-:Y:S02]  /*15b10*/  ISETP.GE.OR P3, PT, R0.reuse, R212, !P1 ;  /* 0x000000d40000720c */ /* 0x040fe40004f66670 */
[C---:B------:R-:W-:Y:S02]  /*15b20*/  ISETP.GE.OR P6, PT, R0.reuse, R213, !P2 ;  /* 0x000000d50000720c */ /* 0x040fe400057c6670 */
[----:B------:R-:W-:Y:S02]  /*15b30*/  ISETP.GE.OR P2, PT, R0, R211, !P0 ;  /* 0x000000d30000720c */ /* 0x000fe40004746670 */
[C---:B------:R-:W-:Y:S02]  /*15b40*/  ISETP.GE.AND P0, PT, R17.reuse, R208, PT ;  /* 0x000000d01100720c */ /* 0x040fe40003f06270 */
[C---:B------:R-:W-:Y:S02]  /*15b50*/  ISETP.GE.AND P1, PT, R17.reuse, R206, PT ;  /* 0x000000ce1100720c */ /* 0x040fe40003f26270 */
[C---:B------:R-:W-:Y:S02]  /*15b60*/  ISETP.GE.OR P0, PT, R17.reuse, R213, !P0 ;  /* 0x000000d51100720c */ /* 0x040fe40004706670 */
[----:B------:R-:W-:Y:S02]  /*15b70*/  ISETP.GE.OR P1, PT, R17, R214, !P1 ;  /* 0x000000d61100720c */ /* 0x000fe40004f26670 */
[----:B------:R-:W-:Y:S02]  /*15b80*/  ISETP.GE.AND P5, PT, R14, R206, PT ;  /* 0x000000ce0e00720c */ /* 0x000fe40003fa6270 */
[----:B-1----:R-:W-:Y:S01]  /*15b90*/  IABS R2, R4 ;  /* 0x0000000400027213 */ /* 0x002fe20000000000 */
[----:B--2---:R-:W-:Y:S02]  /*15ba0*/  FFMA.FTZ R28, R28, -UR20, R167 ;  /* 0x800000141c1c7c23 */ /* 0x004fe400080100a7 */
[----:B------:R-:W-:Y:S01]  /*15bb0*/  IMAD.IADD R4, R209, 0x1, -R0 ;  /* 0x00000001d1047824 */ /* 0x000fe200078e0a00 */
[----:B------:R1:W2:Y:S02]  /*15bc0*/  I2F R26, R2 ;  /* 0x00000002001a7306 */ /* 0x0002a40000201400 */
[----:B------:R-:W-:Y:S02]  /*15bd0*/  FSEL R59, R28, -INF , !P6 ;  /* 0xff8000001c3b7808 */ /* 0x000fe40007000000 */
[----:B------:R-:W-:Y:S02]  /*15be0*/  ISETP.GE.AND P6, PT, R15, R208, PT ;  /* 0x000000d00f00720c */ /* 0x000fe40003fc6270 */
[----:B-1----:R-:W-:Y:S01]  /*15bf0*/  IABS R2, R4 ;  /* 0x0000000400027213 */ /* 0x002fe20000000000 */
[--C-:B------:R-:W-:Y:S02]  /*15c00*/  IMAD.IADD R4, R210, 0x1, -R17.reuse ;  /* 0x00000001d2047824 */ /* 0x100fe400078e0a11 */
[----:B--2---:R-:W-:Y:S01]  /*15c10*/  FFMA.FTZ R26, R26, -UR20, R166 ;  /* 0x800000141a1a7c23 */ /* 0x004fe200080100a6 */
[----:B------:R1:W2:Y:S02]  /*15c20*/  I2F R25, R2 ;  /* 0x0000000200197306 */ /* 0x0002a40000201400 */
[----:B-1----:R-:W-:Y:S01]  /*15c30*/  IABS R2, R4 ;  /* 0x0000000400027213 */ /* 0x002fe20000000000 */
[----:B------:R-:W-:Y:S02]  /*15c40*/  IMAD.IADD R4, R207, 0x1, -R17 ;  /* 0x00000001cf047824 */ /* 0x000fe400078e0a11 */
[----:B--2---:R-:W-:Y:S05]  /*15c50*/  FFMA.FTZ R25, R25, -UR20, R165 ;  /* 0x8000001419197c23 */ /* 0x004fea00080100a5 */
[----:B------:R1:W2:Y:S02]  /*15c60*/  I2F R24, R2 ;  /* 0x0000000200187306 */ /* 0x0002a40000201400 */
[----:B-1----:R-:W-:Y:S01]  /*15c70*/  IABS R2, R4 ;  /* 0x0000000400027213 */ /* 0x002fe20000000000 */
[----:B--2---:R-:W-:Y:S02]  /*15c80*/  FFMA.FTZ R24, R24, -UR20, R170 ;  /* 0x8000001418187c23 */ /* 0x004fe400080100aa */
[C-C-:B------:R-:W-:Y:S05]  /*15c90*/  IMAD.IADD R4, R210.reuse, 0x1, -R16.reuse ;  /* 0x00000001d2047824 */ /* 0x140fea00078e0a10 */
[----:B------:R1:W-:Y:S02]  /*15ca0*/  I2F R54, R2 ;  /* 0x0000000200367306 */ /* 0x0003e40000201400 */
[----:B-1----:R-:W-:Y:S01]  /*15cb0*/  IABS R2, R4 ;  /* 0x0000000400027213 */ /* 0x002fe20000000000 */
[----:B------:R-:W-:Y:S07]  /*15cc0*/  IMAD.IADD R4, R207, 0x1, -R16 ;  /* 0x00000001cf047824 */ /* 0x000fee00078e0a10 */
[----:B------:R1:W2:Y:S02]  /*15cd0*/  I2F R21, R2 ;  /* 0x0000000200157306 */ /* 0x0002a40000201400 */
[----:B-1----:R-:W-:Y:S01]  /*15ce0*/  IABS R2, R4 ;  /* 0x0000000400027213 */ /* 0x002fe20000000000 */
[C-C-:B------:R-:W-:Y:S02]  /*15cf0*/  IMAD.IADD R4, R210.reuse, 0x1, -R15.reuse ;  /* 0x00000001d2047824 */ /* 0x140fe400078e0a0f */
[----:B--2---:R-:W-:Y:S05]  /*15d00*/  FFMA.FTZ R21, R21, -UR20, R164 ;  /* 0x8000001415157c23 */ /* 0x004fea00080100a4 */
[----:B------:R1:W-:Y:S02]  /*15d10*/  I2F R53, R2 ;  /* 0x0000000200357306 */ /* 0x0003e40000201400 */
[----:B-1----:R-:W-:Y:S01]  /*15d20*/  IABS R2, R4 ;  /* 0x0000000400027213 */ /* 0x002fe20000000000 */
[C---:B------:R-:W-:Y:S07]  /*15d30*/  IMAD.IADD R4, R207.reuse, 0x1, -R15 ;  /* 0x00000001cf047824 */ /* 0x040fee00078e0a0f */
[----:B------:R1:W2:Y:S02]  /*15d40*/  I2F R20, R2 ;  /* 0x0000000200147306 */ /* 0x0002a40000201400 */
[----:B-1----:R-:W-:Y:S01]  /*15d50*/  IABS R2, R4 ;  /* 0x0000000400027213 */ /* 0x002fe20000000000 */
[--C-:B------:R-:W-:Y:S02]  /*15d60*/  IMAD.IADD R4, R210, 0x1, -R14.reuse ;  /* 0x00000001d2047824 */ /* 0x100fe400078e0a0e */
        /* <DEDUP_REMOVED lines=24> */
[--C-:B------:R-:W-:Y:S05]  /*15ef0*/  IMAD.IADD R4, R210, 0x1, -R11.reuse ;  /* 0x00000001d2047824 */ /* 0x100fea00078e0a0b */
[----:B------:R1:W2:Y:S02]  /*15f00*/  I2F R36, R2 ;  /* 0x0000000200247306 */ /* 0x0002a40000201400 */
[----:B-1----:R-:W-:Y:S01]  /*15f10*/  IABS R2, R4 ;  /* 0x0000000400027213 */ /* 0x002fe20000000000 */
[----:B--2---:R-:W-:Y:S02]  /*15f20*/  FFMA.FTZ R36, R36, -UR20, R150 ;  /* 0x8000001424247c23 */ /* 0x004fe40008010096 */
[----:B------:R-:W-:Y:S05]  /*15f30*/  IMAD.IADD R4, R207, 0x1, -R11 ;  /* 0x00000001cf047824 */ /* 0x000fea00078e0a0b */
[----:B------:R1:W2:Y:S02]  /*15f40*/  I2F R39, R2 ;  /* 0x0000000200277306 */ /* 0x0002a40000201400 */
[----:B-1----:R-:W-:Y:S01]  /*15f50*/  IABS R2, R4 ;  /* 0x0000000400027213 */ /* 0x002fe20000000000 */
[----:B--2---:R-:W-:Y:S02]  /*15f60*/  FFMA.FTZ R39, R39, -UR20, R151 ;  /* 0x8000001427277c23 */ /* 0x004fe40008010097 */
[--C-:B------:R-:W-:Y:S05]  /*15f70*/  IMAD.IADD R4, R210, 0x1, -R10.reuse ;  /* 0x00000001d2047824 */ /* 0x100fea00078e0a0a */
[----:B------:R1:W2:Y:S02]  /*15f80*/  I2F R40, R2 ;  /* 0x0000000200287306 */ /* 0x0002a40000201400 */
[----:B-1----:R-:W-:Y:S01]  /*15f90*/  IABS R2, R4 ;  /* 0x0000000400027213 */ /* 0x002fe20000000000 */
[C---:B------:R-:W-:Y:S02]  /*15fa0*/  IMAD.IADD R4, R207.reuse, 0x1, -R10 ;  /* 0x00000001cf047824 */ /* 0x040fe400078e0a0a */
[----:B--2---:R-:W-:Y:S05]  /*15fb0*/  FFMA.FTZ R40, R40, -UR20, R149 ;  /* 0x8000001428287c23 */ /* 0x004fea0008010095 */
        /* <DEDUP_REMOVED lines=10> */
[--C-:B------:R-:W-:Y:S02]  /*16060*/  IMAD.IADD R4, R210, 0x1, -R8.reuse ;  /* 0x00000001d2047824 */ /* 0x100fe400078e0a08 */
[----:B--2---:R-:W-:Y:S05]  /*16070*/  FFMA.FTZ R45, R45, -UR20, R147 ;  /* 0x800000142d2d7c23 */ /* 0x004fea0008010093 */
[----:B------:R1:W2:Y:S02]  /*16080*/  I2F R46, R2 ;  /* 0x00000002002e7306 */ /* 0x0002a40000201400 */
[----:B-1----:R-:W-:Y:S01]  /*16090*/  IABS R2, R4 ;  /* 0x0000000400027213 */ /* 0x002fe20000000000 */
[C---:B------:R-:W-:Y:S02]  /*160a0*/  IMAD.IADD R4, R207.reuse, 0x1, -R8 ;  /* 0x00000001cf047824 */ /* 0x040fe400078e0a08 */
[----:B--2---:R-:W-:Y:S05]  /*160b0*/  FFMA.FTZ R46, R46, -UR20, R145 ;  /* 0x800000142e2e7c23 */ /* 0x004fea0008010091 */
[----:B------:R1:W2:Y:S02]  /*160c0*/  I2F R50, R2 ;  /* 0x0000000200327306 */ /* 0x0002a40000201400 */
[----:B-1----:R-:W-:Y:S01]  /*160d0*/  IABS R2, R4 ;  /* 0x0000000400027213 */ /* 0x002fe20000000000 */
[----:B--2---:R-:W-:Y:S02]  /*160e0*/  FFMA.FTZ R50, R50, -UR20, R144 ;  /* 0x8000001432327c23 */ /* 0x004fe40008010090 */
[----:B------:R-:W-:Y:S05]  /*160f0*/  IMAD.IADD R4, R210, 0x1, -R7 ;  /* 0x00000001d2047824 */ /* 0x000fea00078e0a07 */
        /* <DEDUP_REMOVED lines=18> */
[----:B------:R-:W-:Y:S02]  /*16220*/  IMAD.IADD R4, R207, 0x1, -R5 ;  /* 0x00000001cf047824 */ /* 0x000fe400078e0a05 */
[----:B--2---:R-:W-:Y:S05]  /*16230*/  FFMA.FTZ R43, R43, -UR20, R69 ;  /* 0x800000142b2b7c23 */ /* 0x004fea0008010045 */
[----:B------:R1:W2:Y:S01]  /*16240*/  I2F R41, R2 ;  /* 0x0000000200297306 */ /* 0x0002a20000201400 */
[----:B------:R-:W-:Y:S02]  /*16250*/  FSEL R69, R25, -INF , !P2 ;  /* 0xff80000019457808 */ /* 0x000fe40005000000 */
[----:B------:R-:W-:Y:S02]  /*16260*/  ISETP.GE.AND P2, PT, R14, R208, PT ;  /* 0x000000d00e00720c */ /* 0x000fe40003f46270 */
[----:B-1----:R-:W-:Y:S01]  /*16270*/  IABS R2, R4 ;  /* 0x0000000400027213 */ /* 0x002fe20000000000 */
[----:B--2---:R-:W-:Y:S01]  /*16280*/  FFMA.FTZ R41, R41, -UR20, R70 ;  /* 0x8000001429297c23 */ /* 0x004fe20008010046 */
[----:B------:R-:W-:Y:S03]  /*16290*/  IADD3 R4, R0, 0x38, RZ ;  /* 0x0000003800047810 */ /* 0x000fe60007ffe0ff */
[----:B------:R1:W2:Y:S02]  /*162a0*/  I2F R38, R2 ;  /* 0x0000000200267306 */ /* 0x0002a40000201400 */
[--C-:B------:R-:W-:Y:S05]  /*162b0*/  IMAD.IADD R18, R210, 0x1, -R4.reuse ;  /* 0x00000001d2127824 */ /* 0x100fea00078e0a04 */
[----:B-1----:R-:W-:Y:S01]  /*162c0*/  IABS R2, R18 ;  /* 0x0000001200027213 */ /* 0x002fe20000000000 */
[----:B--2---:R-:W-:Y:S01]  /*162d0*/  FFMA.FTZ R38, R38, -UR20, R55 ;  /* 0x8000001426267c23 */ /* 0x004fe20008010037 */
[----:B------:R-:W-:Y:S01]  /*162e0*/  FSEL R55, R24, -INF , !P1 ;  /* 0xff80000018377808 */ /* 0x000fe20004800000 */
[----:B------:R-:W-:Y:S01]  /*162f0*/  IMAD.IADD R18, R207, 0x1, -R4 ;  /* 0x00000001cf127824 */ /* 0x000fe200078e0a04 */
[----:B------:R1:W2:Y:S04]  /*16300*/  I2F R37, R2 ;  /* 0x0000000200257306 */ /* 0x0002a80000201400 */
[----:B------:R-:W-:Y:S06]  /*16310*/  IABS R18, R18 ;  /* 0x0000001200127213 */ /* 0x000fec0000000000 */
[----:B------:R3:W4:Y:S01]  /*16320*/  I2F R35, R18 ;  /* 0x0000001200237306 */ /* 0x0007220000201400 */
[----:B-1----:R-:W-:Y:S01]  /*16330*/  IADD3 R2, R0, 0x39, RZ ;  /* 0x0000003900027810 */ /* 0x002fe20007ffe0ff */
[----:B--2---:R-:W-:Y:S04]  /*16340*/  FFMA.FTZ R52, R37, -UR20, R64 ;  /* 0x8000001425347c23 */ /* 0x004fe80008010040 */
[--C-:B------:R-:W-:Y:S05]  /*16350*/  IMAD.IADD R19, R210, 0x1, -R2.reuse ;  /* 0x00000001d2137824 */ /* 0x100fea00078e0a02 */
[----:B---3--:R-:W-:Y:S01]  /*16360*/  IABS R18, R19 ;  /* 0x0000001300127213 */ /* 0x008fe20000000000 */
[----:B------:R-:W-:Y:S02]  /*16370*/  IMAD.IADD R19, R207, 0x1, -R2 ;  /* 0x00000001cf137824 */ /* 0x000fe400078e0a02 */
[----:B----4-:R-:W-:Y:S01]  /*16380*/  FFMA.FTZ R35, R35, -UR20, R66 ;  /* 0x8000001423237c23 */ /* 0x010fe20008010042 */
[----:B------:R1:W2:Y:S02]  /*16390*/  I2F R31, R18 ;  /* 0x00000012001f7306 */ /* 0x0002a40000201400 */
[----:B-1----:R-:W-:Y:S01]  /*163a0*/  IABS R18, R19 ;  /* 0x0000001300127213 */ /* 0x002fe20000000000 */
[----:B------:R-:W-:Y:S01]  /*163b0*/  FFMA.FTZ R19, R54, -UR20, R169 ;  /* 0x8000001436137c23 */ /* 0x000fe200080100a9 */
[----:B------:R-:W-:Y:S01]  /*163c0*/  FSEL R54, R30, -INF , !P4 ;  /* 0xff8000001e367808 */ /* 0x000fe20006000000 */
[----:B--2---:R-:W-:Y:S01]  /*163d0*/  FFMA.FTZ R37, R31, -UR20, R65 ;  /* 0x800000141f257c23 */ /* 0x004fe20008010041 */
[----:B------:R-:W-:Y:S01]  /*163e0*/  FSEL R65, R26, -INF , !P3 ;  /* 0xff8000001a417808 */ /* 0x000fe20005800000 */
[----:B------:R-:W-:Y:S01]  /*163f0*/  IMAD.MOV.U32 R0, RZ, RZ, R18 ;  /* 0x000000ffff007224 */ /* 0x000fe200078e0012 */
[----:B------:R-:W-:Y:S01]  /*16400*/  FSEL R57, R19, -INF , !P0 ;  /* 0xff80000013397808 */ /* 0x000fe20004000000 */
[----:B------:R-:W-:Y:S01]  /*16410*/  IMAD.IADD R18, R205, 0x1, -R17 ;  /* 0x00000001cd127824 */ /* 0x000fe200078e0a11 */
[C---:B------:R-:W-:Y:S01]  /*16420*/  ISETP.GE.AND P3, PT, R16.reuse, R208, PT ;  /* 0x000000d01000720c */ /* 0x040fe20003f66270 */
[----:B------:R-:W1:Y:S01]  /*16430*/  I2F R22, R0 ;  /* 0x0000000000167306 */ /* 0x000e620000201400 */
[C---:B------:R-:W-:Y:S02]  /*16440*/  ISETP.GE.AND P4, PT, R16.reuse, R206, PT ;  /* 0x000000ce1000720c */ /* 0x040fe40003f86270 */
[C---:B------:R-:W-:Y:S02]  /*16450*/  ISETP.GE.OR P0, PT, R16.reuse, R213, !P3 ;  /* 0x000000d51000720c */ /* 0x040fe40005f06670 */
[----:B------:R-:W-:Y:S02]  /*16460*/  ISETP.GE.OR P1, PT, R16, R214, !P4 ;  /* 0x000000d61000720c */ /* 0x000fe40006726670 */
[----:B------:R-:W-:Y:S02]  /*16470*/  ISETP.GE.AND P4, PT, R15, R206, PT ;  /* 0x000000ce0f00720c */ /* 0x000fe40003f86270 */
[----:B------:R-:W-:Y:S02]  /*16480*/  FSEL R58, R21, -INF , !P1 ;  /* 0xff800000153a7808 */ /* 0x000fe40004800000 */
[----:B------:R-:W-:Y:S02]  /*16490*/  ISETP.GE.OR P1, PT, R15, R214, !P4 ;  /* 0x000000d60f00720c */ /* 0x000fe40006726670 */
[----:B------:R-:W-:Y:S02]  /*164a0*/  ISETP.GE.AND P3, PT, R13, R206, PT ;  /* 0x000000ce0d00720c */ /* 0x000fe40003f66270 */
[----:B------:R-:W-:Y:S02]  /*164b0*/  FSEL R56, R20, -INF , !P1 ;  /* 0xff80000014387808 */ /* 0x000fe40004800000 */
[----:B------:R-:W-:Y:S02]  /*164c0*/  ISETP.GE.OR P1, PT, R14, R214, !P5 ;  /* 0x000000d60e00720c */ /* 0x000fe40006f26670 */
[C---:B------:R-:W-:Y:S02]  /*164d0*/  ISETP.GE.AND P5, PT, R17.reuse, R204, PT ;  /* 0x000000cc1100720c */ /* 0x040fe40003fa6270 */
[C---:B------:R-:W-:Y:S02]  /*164e0*/  ISETP.GE.AND P4, PT, R17.reuse, R203, PT ;  /* 0x000000cb1100720c */ /* 0x040fe40003f86270 */
[----:B------:R-:W-:Y:S01]  /*164f0*/  ISETP.GE.OR P5, PT, R17, R212, !P5 ;  /* 0x000000d41100720c */ /* 0x000fe20006fa6670 */
[----:B-1----:R-:W-:Y:S01]  /*16500*/  FFMA.FTZ R31, R22, -UR20, R67 ;  /* 0x80000014161f7c23 */ /* 0x002fe20008010043 */
[----:B------:R-:W-:Y:S01]  /*16510*/  IABS R0, R18 ;  /* 0x0000001200007213 */ /* 0x000fe20000000000 */
[----:B------:R-:W-:Y:S01]  /*16520*/  FFMA.FTZ R18, R53, -UR20, R161 ;  /* 0x8000001435127c23 */ /* 0x000fe200080100a1 */
[----:B------:R-:W-:Y:S02]  /*16530*/  P2R R19, PR, RZ, 0x20 ;  /* 0x00000020ff137803 */ /* 0x000fe40000000000 */
[----:B------:R-:W-:Y:S02]  /*16540*/  FSEL R67, R29, -INF , !P1 ;  /* 0xff8000001d437808 */ /* 0x000fe40004800000 */
[----:B------:R-:W1:Y:S01]  /*16550*/  I2F R0, R0 ;  /* 0x0000000000007306 */ /* 0x000e620000201400 */
[----:B------:R-:W-:Y:S01]  /*16560*/  FSEL R60, R18, -INF , !P0 ;  /* 0xff800000123c7808 */ /* 0x000fe20004000000 */
[----:B------:R-:W-:Y:S01]  /*16570*/  IMAD.IADD R18, R205, 0x1, -R15 ;  /* 0x00000001cd127824 */ /* 0x000fe200078e0a0f */
[----:B------:R-:W-:Y:S02]  /*16580*/  ISETP.GE.OR P1, PT, R13, R214, !P3 ;  /* 0x000000d60d00720c */ /* 0x000fe40005f26670 */
[-C--:B------:R-:W-:Y:S02]  /*16590*/  ISETP.GE.OR P0, PT, R15, R213.reuse, !P6 ;  /* 0x000000d50f00720c */ /* 0x080fe40007706670 */
[----:B------:R-:W-:Y:S02]  /*165a0*/  FSEL R64, R32, -INF , !P1 ;  /* 0xff80000020407808 */ /* 0x000fe40004800000 */
[C---:B------:R-:W-:Y:S02]  /*165b0*/  ISETP.GE.AND P1, PT, R12.reuse, R208, PT ;  /* 0x000000d00c00720c */ /* 0x040fe40003f26270 */
[C---:B------:R-:W-:Y:S02]  /*165c0*/  ISETP.GE.AND P6, PT, R12.reuse, R206, PT ;  /* 0x000000ce0c00720c */ /* 0x040fe40003fc6270 */
[-C--:B------:R-:W-:Y:S02]  /*165d0*/  ISETP.GE.OR P1, PT, R12, R213.reuse, !P1 ;  /* 0x000000d50c00720c */ /* 0x080fe40004f26670 */
[----:B------:R-:W-:Y:S02]  /*165e0*/  FSEL R61, R23, -INF , !P0 ;  /* 0xff800000173d7808 */ /* 0x000fe40004000000 */
[----:B------:R-:W-:Y:S02]  /*165f0*/  FSEL R152, R36, -INF , !P1 ;  /* 0xff80000024987808 */ /* 0x000fe40004800000 */
[----:B------:R-:W-:Y:S02]  /*16600*/  ISETP.GE.OR P0, PT, R14, R213, !P2 ;  /* 0x000000d50e00720c */ /* 0x000fe40005706670 */
[----:B------:R-:W-:Y:S02]  /*16610*/  ISETP.GE.AND P3, PT, R13, R208, PT ;  /* 0x000000d00d00720c */ /* 0x000fe40003f66270 */
[----:B------:R-:W-:Y:S01]  /*16620*/  ISETP.GE.AND P2, PT, R11, R206, PT ;  /* 0x000000ce0b00720c */ /* 0x000fe20003f46270 */
[----:B-1----:R-:W-:Y:S01]  /*16630*/  FFMA.FTZ R53, R0, -UR20, R171 ;  /* 0x8000001400357c23 */ /* 0x002fe200080100ab */
[----:B------:R-:W-:Y:S01]  /*16640*/  ISETP.GE.OR P1, PT, R17, R211, !P4 ;  /* 0x000000d31100720c */ /* 0x000fe20006726670 */
[----:B------:R-:W-:Y:S01]  /*16650*/  IMAD.IADD R0, R205, 0x1, -R16 ;  /* 0x00000001cd007824 */ /* 0x000fe200078e0a10 */
[----:B------:R-:W-:Y:S02]  /*16660*/  FSEL R66, R27, -INF , !P0 ;  /* 0xff8000001b427808 */ /* 0x000fe40004000000 */
[-C--:B------:R-:W-:Y:S02]  /*16670*/  ISETP.GE.OR P0, PT, R13, R213.reuse, !P3 ;  /* 0x000000d50d00720c */ /* 0x080fe40005f06670 */
[----:B------:R-:W-:Y:S02]  /*16680*/  IABS R0, R0 ;  /* 0x0000000000007213 */ /* 0x000fe40000000000 */
[----:B------:R-:W-:Y:S02]  /*16690*/  ISETP.GE.OR P3, PT, R12, R214, !P6 ;  /* 0x000000d60c00720c */ /* 0x000fe40007766670 */
[----:B------:R1:W2:Y:S01]  /*166a0*/  I2F R25, R0 ;  /* 0x0000000000197306 */ /* 0x0002a20000201400 */
[----:B------:R-:W-:Y:S02]  /*166b0*/  ISETP.GE.AND P6, PT, R10, R208, PT ;  /* 0x000000d00a00720c */ /* 0x000fe40003fc6270 */
[----:B------:R-:W-:Y:S02]  /*166c0*/  P2R R27, PR, RZ, 0x2 ;  /* 0x00000002ff1b7803 */ /* 0x000fe40000000000 */
[----:B------:R-:W-:Y:S02]  /*166d0*/  ISETP.GE.OR P1, PT, R11, R214, !P2 ;  /* 0x000000d60b00720c */ /* 0x000fe40005726670 */
[----:B------:R-:W-:Y:S02]  /*166e0*/  FSEL R63, R34, -INF , !P3 ;  /* 0xff800000223f7808 */ /* 0x000fe40005800000 */
[----:B------:R-:W-:Y:S02]  /*166f0*/  FSEL R39, R39, -INF , !P1 ;  /* 0xff80000027277808 */ /* 0x000fe40004800000 */
[C---:B------:R-:W-:Y:S02]  /*16700*/  ISETP.GE.OR P1, PT, R10.reuse, R213, !P6 ;  /* 0x000000d50a00720c */ /* 0x040fe40007726670 */
[----:B------:R-:W-:Y:S02]  /*16710*/  ISETP.NE.AND P6, PT, R19, RZ, PT ;  /* 0x000000ff1300720c */ /* 0x000fe40003fc5270 */
[CC--:B------:R-:W-:Y:S02]  /*16720*/  ISETP.GE.AND P3, PT, R10.reuse, R206.reuse, PT ;  /* 0x000000ce0a00720c */ /* 0x0c0fe40003f66270 */
[----:B------:R-:W-:Y:S02]  /*16730*/  ISETP.GE.AND P2, PT, R9, R206, PT ;  /* 0x000000ce0900720c */ /* 0x000fe40003f46270 */
[----:B------:R-:W-:Y:S02]  /*16740*/  ISETP.GE.OR P3, PT, R10, R214, !P3 ;  /* 0x000000d60a00720c */ /* 0x000fe40005f66670 */
[----:B------:R-:W-:Y:S02]  /*16750*/  ISETP.GE.AND P4, PT, R16, R204, PT ;  /* 0x000000cc1000720c */ /* 0x000fe40003f86270 */
[----:B------:R-:W-:Y:S02]  /*16760*/  FSEL R158, R42, -INF , !P3 ;  /* 0xff8000002a9e7808 */ /* 0x000fe40005800000 */
[----:B-1----:R-:W-:Y:S01]  /*16770*/  IABS R0, R18 ;  /* 0x0000001200007213 */ /* 0x002fe20000000000 */
[----:B------:R-:W-:Y:S01]  /*16780*/  IMAD.IADD R18, R205, 0x1, -R14 ;  /* 0x00000001cd127824 */ /* 0x000fe200078e0a0e */
[----:B------:R-:W-:Y:S02]  /*16790*/  FSEL R53, R53, -INF , !P6 ;  /* 0xff80000035357808 */ /* 0x000fe40007000000 */
[----:B------:R1:W-:Y:S01]  /*167a0*/  I2F R24, R0 ;  /* 0x0000000000187306 */ /* 0x0003e20000201400 */
[----:B------:R-:W-:Y:S02]  /*167b0*/  ISETP.GE.AND P3, PT, R16, R203, PT ;  /* 0x000000cb1000720c */ /* 0x000fe40003f66270 */
[----:B------:R-:W-:Y:S02]  /*167c0*/  FSEL R62, R33, -INF , !P0 ;  /* 0xff800000213e7808 */ /* 0x000fe40004000000 */
[----:B------:R-:W-:Y:S02]  /*167d0*/  ISETP.GE.AND P0, PT, R11, R208, PT ;  /* 0x000000d00b00720c */ /* 0x000fe40003f06270 */
[----:B------:R-:W-:Y:S02]  /*167e0*/  FSEL R160, R44, -INF , !P1 ;  /* 0xff8000002ca07808 */ /* 0x000fe40004800000 */
[----:B------:R-:W-:Y:S02]  /*167f0*/  ISETP.GE.OR P1, PT, R9, R214, !P2 ;  /* 0x000000d60900720c */ /* 0x000fe40005726670 */
[C---:B------:R-:W-:Y:S02]  /*16800*/  ISETP.GE.OR P2, PT, R16.reuse, R212, !P4 ;  /* 0x000000d41000720c */ /* 0x040fe40006746670 */
[----:B------:R-:W-:Y:S01]  /*16810*/  ISETP.GE.OR P5, PT, R16, R211, !P3 ;  /* 0x000000d31000720c */ /* 0x000fe20005fa6670 */
[----:B------:R-:W-:Y:S01]  /*16820*/  IMAD.IADD R16, R209, 0x1, -R16 ;  /* 0x00000001d1107824 */ /* 0x000fe200078e0a10 */
[-C--:B------:R-:W-:Y:S02]  /*16830*/  ISETP.GE.OR P0, PT, R11, R213.reuse, !P0 ;  /* 0x000000d50b00720c */ /* 0x080fe40004706670 */
[----:B------:R-:W-:Y:S02]  /*16840*/  FSEL R159, R45, -INF , !P1 ;  /* 0xff8000002d9f7808 */ /* 0x000fe40004800000 */
[----:B------:R-:W-:Y:S02]  /*16850*/  IABS R16, R16 ;  /* 0x0000001000107213 */ /* 0x000fe40000000000 */
[----:B------:R-:W-:Y:S02]  /*16860*/  FSEL R151, R40, -INF , !P0 ;  /* 0xff80000028977808 */ /* 0x000fe40004000000 */
[----:B------:R3:W-:Y:S01]  /*16870*/  I2F R40, R16 ;  /* 0x0000001000287306 */ /* 0x0007e20000201400 */
[----:B-1----:R-:W-:Y:S01]  /*16880*/  IABS R0, R18 ;  /* 0x0000001200007213 */ /* 0x002fe20000000000 */
[----:B------:R-:W-:Y:S01]  /*16890*/  IMAD.IADD R18, R205, 0x1, -R13 ;  /* 0x00000001cd127824 */ /* 0x000fe200078e0a0d */
[C---:B------:R-:W-:Y:S02]  /*168a0*/  ISETP.GE.AND P0, PT, R9.reuse, R208, PT ;  /* 0x000000d00900720c */ /* 0x040fe40003f06270 */
[C---:B------:R-:W-:Y:S02]  /*168b0*/  ISETP.GE.AND P1, PT, R8.reuse, R206, PT ;  /* 0x000000ce0800720c */ /* 0x040fe40003f26270 */
[-C--:B------:R-:W-:Y:S02]  /*168c0*/  ISETP.GE.OR P0, PT, R9, R213.reuse, !P0 ;  /* 0x000000d50900720c */ /* 0x080fe40004706670 */
[----:B------:R-:W-:Y:S01]  /*168d0*/  ISETP.GE.OR P1, PT, R8, R214, !P1 ;  /* 0x000000d60800720c */ /* 0x000fe20004f26670 */
[----:B------:R1:W-:Y:S01]  /*168e0*/  I2F R22, R0 ;  /* 0x0000000000167306 */ /* 0x0003e20000201400 */
[----:B------:R-:W-:Y:S02]  /*168f0*/  FSEL R161, R46, -INF , !P0 ;  /* 0xff8000002ea17808 */ /* 0x000fe40004000000 */
[----:B------:R-:W-:Y:S02]  /*16900*/  ISETP.GE.AND P0, PT, R8, R208, PT ;  /* 0x000000d00800720c */ /* 0x000fe40003f06270 */
[----:B------:R-:W-:Y:S02]  /*16910*/  FSEL R162, R50, -INF , !P1 ;  /* 0xff80000032a27808 */ /* 0x000fe40004800000 */
[-C--:B------:R-:W-:Y:S02]  /*16920*/  ISETP.GE.OR P0, PT, R8, R213.reuse, !P0 ;  /* 0x000000d50800720c */ /* 0x080fe40004706670 */
[----:B------:R-:W-:Y:S02]  /*16930*/  ISETP.GE.AND P1, PT, R7, R206, PT ;  /* 0x000000ce0700720c */ /* 0x000fe40003f26270 */
[----:B------:R-:W-:Y:S02]  /*16940*/  FSEL R221, R49, -INF , !P0 ;  /* 0xff80000031dd7808 */ /* 0x000fe40004000000 */
[----:B------:R-:W-:Y:S01]  /*16950*/  ISETP.GE.AND P0, PT, R7, R208, PT ;  /* 0x000000d00700720c */ /* 0x000fe20003f06270 */
[----:B---3--:R-:W-:Y:S01]  /*16960*/  IMAD.IADD R16, R209, 0x1, -R15 ;  /* 0x00000001d1107824 */ /* 0x008fe200078e0a0f */
[C---:B------:R-:W-:Y:S02]  /*16970*/  ISETP.GE.OR P1, PT, R7.reuse, R214, !P1 ;  /* 0x000000d60700720c */ /* 0x040fe40004f26670 */
[-C--:B------:R-:W-:Y:S02]  /*16980*/  ISETP.GE.OR P0, PT, R7, R213.reuse, !P0 ;  /* 0x000000d50700720c */ /* 0x080fe40004706670 */
[----:B------:R-:W-:Y:S02]  /*16990*/  FSEL R184, R51, -INF , !P1 ;  /* 0xff80000033b87808 */ /* 0x000fe40004800000 */
[----:B------:R-:W-:Y:S02]  /*169a0*/  FSEL R224, R48, -INF , !P0 ;  /* 0xff80000030e07808 */ /* 0x000fe40004000000 */
[C---:B------:R-:W-:Y:S02]  /*169b0*/  ISETP.GE.AND P0, PT, R6.reuse, R208, PT ;  /* 0x000000d00600720c */ /* 0x040fe40003f06270 */
[----:B-1----:R-:W-:Y:S01]  /*169c0*/  IABS R0, R18 ;  /* 0x0000001200007213 */ /* 0x002fe20000000000 */
[----:B------:R-:W-:Y:S01]  /*169d0*/  IMAD.IADD R18, R209, 0x1, -R17 ;  /* 0x00000001d1127824 */ /* 0x000fe200078e0a11 */
[CC--:B------:R-:W-:Y:S01]  /*169e0*/  ISETP.GE.OR P0, PT, R6.reuse, R213.reuse, !P0 ;  /* 0x000000d50600720c */ /* 0x0c0fe20004706670 */
[----:B------:R-:W-:Y:S01]  /*169f0*/  IMAD.IADD R17, R205, 0x1, -R12 ;  /* 0x00000001cd117824 */ /* 0x000fe200078e0a0c */
[----:B------:R1:W-:Y:S01]  /*16a00*/  I2F R21, R0 ;  /* 0x0000000000157306 */ /* 0x0003e20000201400 */
[C---:B------:R-:W-:Y:S02]  /*16a10*/  ISETP.GE.AND P1, PT, R6.reuse, R206, PT ;  /* 0x000000ce0600720c */ /* 0x040fe40003f26270 */
[----:B------:R-:W-:Y:S02]  /*16a20*/  FSEL R232, R43, -INF , !P0 ;  /* 0xff8000002be87808 */ /* 0x000fe40004000000 */
[C---:B------:R-:W-:Y:S02]  /*16a30*/  ISETP.GE.AND P0, PT, R5.reuse, R208, PT ;  /* 0x000000d00500720c */ /* 0x040fe40003f06270 */
[----:B------:R-:W-:Y:S02]  /*16a40*/  ISETP.GE.OR P1, PT, R6, R214, !P1 ;  /* 0x000000d60600720c */ /* 0x000fe40004f26670 */
[-C--:B------:R-:W-:Y:S02]  /*16a50*/  ISETP.GE.OR P0, PT, R5, R213.reuse, !P0 ;  /* 0x000000d50500720c */ /* 0x080fe40004706670 */
[----:B------:R-:W-:Y:S02]  /*16a60*/  FSEL R230, R47, -INF , !P1 ;  /* 0xff8000002fe67808 */ /* 0x000fe40004800000 */
[----:B------:R-:W-:Y:S02]  /*16a70*/  FSEL R233, R38, -INF , !P0 ;  /* 0xff80000026e97808 */ /* 0x000fe40004000000 */
[C---:B------:R-:W-:Y:S02]  /*16a80*/  ISETP.GE.AND P0, PT, R4.reuse, R208, PT ;  /* 0x000000d00400720c */ /* 0x040fe40003f06270 */
[C---:B------:R-:W-:Y:S02]  /*16a90*/  ISETP.GE.AND P1, PT, R5.reuse, R206, PT ;  /* 0x000000ce0500720c */ /* 0x040fe40003f26270 */
[C---:B------:R-:W-:Y:S02]  /*16aa0*/  ISETP.GE.OR P0, PT, R4.reuse, R213, !P0 ;  /* 0x000000d50400720c */ /* 0x040fe40004706670 */
[----:B------:R-:W-:Y:S02]  /*16ab0*/  ISETP.GE.OR P1, PT, R5, R214, !P1 ;  /* 0x000000d60500720c */ /* 0x000fe40004f26670 */
[----:B------:R-:W-:Y:S02]  /*16ac0*/  FSEL R236, R35, -INF , !P0 ;  /* 0xff80000023ec7808 */ /* 0x000fe40004000000 */
[----:B-1----:R-:W-:Y:S02]  /*16ad0*/  IABS R0, R17 ;  /* 0x0000001100007213 */ /* 0x002fe40000000000 */
[----:B------:R-:W-:Y:S02]  /*16ae0*/  FSEL R231, R41, -INF , !P1 ;  /* 0xff80000029e77808 */ /* 0x000fe40004800000 */
[----:B------:R1:W3:Y:S01]  /*16af0*/  I2F R19, R0 ;  /* 0x0000000000137306 */ /* 0x0002e20000201400 */
[----:B------:R-:W-:Y:S02]  /*16b00*/  ISETP.GE.AND P1, PT, R4, R206, PT ;  /* 0x000000ce0400720c */ /* 0x000fe40003f26270 */
[----:B------:R-:W-:Y:S02]  /*16b10*/  ISETP.GE.AND P0, PT, R2, R208, PT ;  /* 0x000000d00200720c */ /* 0x000fe40003f06270 */
[----:B------:R-:W-:Y:S02]  /*16b20*/  ISETP.GE.OR P1, PT, R4, R214, !P1 ;  /* 0x000000d60400720c */ /* 0x000fe40004f26670 */
[----:B------:R-:W-:Y:S02]  /*16b30*/  ISETP.GE.OR P0, PT, R2, R213, !P0 ;  /* 0x000000d50200720c */ /* 0x000fe40004706670 */
[----:B------:R-:W-:Y:S02]  /*16b40*/  FSEL R234, R52, -INF , !P1 ;  /* 0xff80000034ea7808 */ /* 0x000fe40004800000 */
[C---:B------:R-:W-:Y:S02]  /*16b50*/  ISETP.GE.AND P1, PT, R2.reuse, R206, PT ;  /* 0x000000ce0200720c */ /* 0x040fe40003f26270 */
[----:B------:R-:W-:Y:S02]  /*16b60*/  FSEL R237, R31, -INF , !P0 ;  /* 0xff8000001fed7808 */ /* 0x000fe40004000000 */
[----:B------:R-:W-:Y:S02]  /*16b70*/  ISETP.GE.OR P1, PT, R2, R214, !P1 ;  /* 0x000000d60200720c */ /* 0x000fe40004f26670 */
[----:B------:R-:W-:Y:S02]  /*16b80*/  ISETP.GE.AND P0, PT, R15, R203, PT ;  /* 0x000000cb0f00720c */ /* 0x000fe40003f06270 */
[----:B------:R-:W-:Y:S02]  /*16b90*/  FSEL R235, R37, -INF , !P1 ;  /* 0xff80000025eb7808 */ /* 0x000fe40004800000 */
[C---:B------:R-:W-:Y:S02]  /*16ba0*/  ISETP.GE.AND P1, PT, R15.reuse, R204, PT ;  /* 0x000000cc0f00720c */ /* 0x040fe40003f26270 */
[----:B------:R-:W-:Y:S01]  /*16bb0*/  ISETP.GE.OR P4, PT, R15, R211, !P0 ;  /* 0x000000d30f00720c */ /* 0x000fe20004786670 */
[----:B-1----:R-:W-:Y:S01]  /*16bc0*/  IMAD.IADD R0, R205, 0x1, -R11 ;  /* 0x00000001cd007824 */ /* 0x002fe200078e0a0b */
[----:B------:R-:W-:Y:S01]  /*16bd0*/  ISETP.GE.OR P3, PT, R15, R212, !P1 ;  /* 0x000000d40f00720c */ /* 0x000fe20004f66670 */
[----:B--2---:R-:W-:Y:S01]  /*16be0*/  FFMA.FTZ R15, R25, -UR20, R181 ;  /* 0x80000014190f7c23 */ /* 0x004fe200080100b5 */
[C---:B------:R-:W-:Y:S02]  /*16bf0*/  ISETP.GE.AND P1, PT, R14.reuse, R204, PT ;  /* 0x000000cc0e00720c */ /* 0x040fe40003f26270 */
[----:B------:R-:W-:Y:S02]  /*16c00*/  IABS R0, R0 ;  /* 0x0000000000007213 */ /* 0x000fe40000000000 */
[----:B------:R-:W-:Y:S01]  /*16c10*/  FSEL R33, R15, -INF , !P2 ;  /* 0xff8000000f217808 */ /* 0x000fe20005000000 */
[----:B------:R-:W-:Y:S01]  /*16c20*/  IMAD.IADD R15, R205, 0x1, -R7 ;  /* 0x00000001cd0f7824 */ /* 0x000fe200078e0a07 */
[----:B------:R1:W2:Y:S01]  /*16c30*/  I2F R20, R0 ;  /* 0x0000000000147306 */ /* 0x0002a20000201400 */
[C---:B------:R-:W-:Y:S02]  /*16c40*/  ISETP.GE.AND P0, PT, R14.reuse, R203, PT ;  /* 0x000000cb0e00720c */ /* 0x040fe40003f06270 */
[C---:B------:R-:W-:Y:S02]  /*16c50*/  ISETP.GE.OR P2, PT, R14.reuse, R212, !P1 ;  /* 0x000000d40e00720c */ /* 0x040fe40004f46670 */
[----:B------:R-:W-:Y:S02]  /*16c60*/  ISETP.GE.OR P6, PT, R14, R211, !P0 ;  /* 0x000000d30e00720c */ /* 0x000fe400047c6670 */
[----:B------:R-:W-:Y:S01]  /*16c70*/  IABS R17, R18 ;  /* 0x0000001200117213 */ /* 0x000fe20000000000 */
[----:B---3--:R-:W-:Y:S01]  /*16c80*/  FFMA.FTZ R18, R19, -UR20, R174 ;  /* 0x8000001413127c23 */ /* 0x008fe200080100ae */
[-C--:B------:R-:W-:Y:S02]  /*16c90*/  ISETP.GE.AND P0, PT, R12, R204.reuse, PT ;  /* 0x000000cc0c00720c */ /* 0x080fe40003f06270 */
[----:B------:R3:W4:Y:S01]  /*16ca0*/  I2F R29, R17 ;  /* 0x00000011001d7306 */ /* 0x0007220000201400 */
[----:B------:R-:W-:Y:S01]  /*16cb0*/  ISETP.GE.AND P1, PT, R13, R204, PT ;  /* 0x000000cc0d00720c */ /* 0x000fe20003f26270 */
[----:B-1----:R-:W-:Y:S02]  /*16cc0*/  IMAD.IADD R0, R205, 0x1, -R10 ;  /* 0x00000001cd007824 */ /* 0x002fe400078e0a0a */
[----:B--2---:R-:W-:Y:S03]  /*16cd0*/  FFMA.FTZ R20, R20, -UR20, R175 ;  /* 0x8000001414147c23 */ /* 0x004fe600080100af */
[----:B------:R-:W-:Y:S04]  /*16ce0*/  IABS R0, R0 ;  /* 0x0000000000007213 */ /* 0x000fe80000000000 */
[----:B------:R1:W-:Y:S01]  /*16cf0*/  I2F R23, R0 ;  /* 0x0000000000177306 */ /* 0x0003e20000201400 */
[----:B---3--:R-:W-:Y:S02]  /*16d00*/  FFMA.FTZ R17, R21, -UR20, R177 ;  /* 0x8000001415117c23 */ /* 0x008fe400080100b1 */
[----:B----4-:R-:W-:Y:S01]  /*16d10*/  FFMA.FTZ R19, R29, -UR20, R216 ;  /* 0x800000141d137c23 */ /* 0x010fe200080100d8 */
[----:B-1----:R-:W-:Y:S01]  /*16d20*/  IABS R0, R16 ;  /* 0x0000001000007213 */ /* 0x002fe20000000000 */
[----:B------:R-:W-:Y:S05]  /*16d30*/  IMAD.IADD R16, R205, 0x1, -R9 ;  /* 0x00000001cd107824 */ /* 0x000fea00078e0a09 */
[----:B------:R1:W-:Y:S02]  /*16d40*/  I2F R26, R0 ;  /* 0x00000000001a7306 */ /* 0x0003e40000201400 */
[----:B-1----:R-:W-:Y:S01]  /*16d50*/  IABS R0, R16 ;  /* 0x0000001000007213 */ /* 0x002fe20000000000 */
[C---:B------:R-:W-:Y:S02]  /*16d60*/  IMAD.IADD R16, R209.reuse, 0x1, -R14 ;  /* 0x00000001d1107824 */ /* 0x040fe400078e0a0e */
[----:B------:R-:W-:Y:S05]  /*16d70*/  IMAD.IADD R14, R209, 0x1, -R12 ;  /* 0x00000001d10e7824 */ /* 0x000fea00078e0a0c */
[----:B------:R1:W2:Y:S02]  /*16d80*/  I2F R28, R0 ;  /* 0x00000000001c7306 */ /* 0x0002a40000201400 */
[----:B-1----:R-:W-:Y:S01]  /*16d90*/  IABS R0, R16 ;  /* 0x0000001000007213 */ /* 0x002fe20000000000 */
[----:B------:R-:W-:Y:S07]  /*16da0*/  IMAD.IADD R16, R205, 0x1, -R8 ;  /* 0x00000001cd107824 */ /* 0x000fee00078e0a08 */
[----:B------:R1:W-:Y:S02]  /*16db0*/  I2F R36, R0 ;  /* 0x0000000000247306 */ /* 0x0003e40000201400 */
[----:B-1----:R-:W-:Y:S01]  /*16dc0*/  IABS R0, R16 ;  /* 0x0000001000007213 */ /* 0x002fe20000000000 */
[----:B------:R-:W-:Y:S07]  /*16dd0*/  IMAD.IADD R16, R209, 0x1, -R13 ;  /* 0x00000001d1107824 */ /* 0x000fee00078e0a0d */
[----:B------:R1:W-:Y:S02]  /*16de0*/  I2F R35, R0 ;  /* 0x0000000000237306 */ /* 0x0003e40000201400 */
[----:B-1----:R-:W-:Y:S01]  /*16df0*/  IABS R0, R16 ;  /* 0x0000001000007213 */ /* 0x002fe20000000000 */
[----:B------:R-:W-:Y:S07]  /*16e00*/  FFMA.FTZ R16, R24, -UR20, R183 ;  /* 0x8000001418107c23 */ /* 0x000fee00080100b7 */
[----:B------:R1:W-:Y:S01]  /*16e10*/  I2F R34, R0 ;  /* 0x0000000000227306 */ /* 0x0003e20000201400 */
[----:B------:R-:W-:Y:S01]  /*16e20*/  FSEL R31, R16, -INF , !P3 ;  /* 0xff800000101f7808 */ /* 0x000fe20005800000 */
[----:B--2---:R-:W-:Y:S01]  /*16e30*/  FFMA.FTZ R16, R28, -UR20, R176 ;  /* 0x800000141c107c23 */ /* 0x004fe200080100b0 */
[----:B------:R-:W-:Y:S04]  /*16e40*/  ISETP.NE.AND P3, PT, R27, RZ, PT ;  /* 0x000000ff1b00720c */ /* 0x000fe80003f65270 */
[----:B------:R-:W-:Y:S02]  /*16e50*/  FSEL R29, R19, -INF , !P3 ;  /* 0xff800000131d7808 */ /* 0x000fe40005800000 */
[----:B-1----:R-:W-:Y:S01]  /*16e60*/  IABS R0, R15 ;  /* 0x0000000f00007213 */ /* 0x002fe20000000000 */
[----:B------:R-:W-:Y:S03]  /*16e70*/  FFMA.FTZ R15, R22, -UR20, R178 ;  /* 0x80000014160f7c23 */ /* 0x000fe600080100b2 */
[----:B------:R1:W-:Y:S02]  /*16e80*/  I2F R32, R0 ;  /* 0x0000000000207306 */ /* 0x0003e40000201400 */
[----:B------:R-:W-:Y:S01]  /*16e90*/  FSEL R42, R15, -INF , !P2 ;  /* 0xff8000000f2a7808 */ /* 0x000fe20005000000 */
[----:B------:R-:W-:Y:S01]  /*16ea0*/  FFMA.FTZ R15, R26, -UR20, R220 ;  /* 0x800000141a0f7c23 */ /* 0x000fe200080100dc */
[-C--:B------:R-:W-:Y:S02]  /*16eb0*/  ISETP.GE.OR P2, PT, R13, R212.reuse, !P1 ;  /* 0x000000d40d00720c */ /* 0x080fe40004f46670 */
[----:B------:R-:W-:Y:S02]  /*16ec0*/  ISETP.GE.OR P1, PT, R12, R212, !P0 ;  /* 0x000000d40c00720c */ /* 0x000fe40004726670 */
[----:B------:R-:W-:Y:S01]  /*16ed0*/  FSEL R43, R17, -INF , !P2 ;  /* 0xff800000112b7808 */ /* 0x000fe20005000000 */
[----:B------:R-:W-:Y:S01]  /*16ee0*/  FFMA.FTZ R17, R23, -UR20, R172 ;  /* 0x8000001417117c23 */ /* 0x000fe200080100ac */
[----:B------:R-:W-:Y:S02]  /*16ef0*/  ISETP.GE.AND P2, PT, R13, R203, PT ;  /* 0x000000cb0d00720c */ /* 0x000fe40003f46270 */
[----:B------:R-:W-:Y:S02]  /*16f00*/  ISETP.GE.AND P0, PT, R11, R204, PT ;  /* 0x000000cc0b00720c */ /* 0x000fe40003f06270 */
[----:B------:R-:W-:Y:S01]  /*16f10*/  ISETP.GE.OR P2, PT, R13, R211, !P2 ;  /* 0x000000d30d00720c */ /* 0x000fe20005746670 */
[----:B------:R-:W-:Y:S01]  /*16f20*/  IMAD.IADD R13, R205, 0x1, -R5 ;  /* 0x00000001cd0d7824 */ /* 0x000fe200078e0a05 */
[C---:B------:R-:W-:Y:S02]  /*16f30*/  ISETP.GE.OR P0, PT, R11.reuse, R212, !P0 ;  /* 0x000000d40b00720c */ /* 0x040fe40004706670 */
[----:B------:R-:W-:Y:S02]  /*16f40*/  FSEL R47, R18, -INF , !P1 ;  /* 0xff800000122f7808 */ /* 0x000fe40004800000 */
[----:B------:R-:W-:Y:S02]  /*16f50*/  FSEL R46, R20, -INF , !P0 ;  /* 0xff800000142e7808 */ /* 0x000fe40004000000 */
[----:B------:R-:W-:Y:S02]  /*16f60*/  ISETP.GE.AND P0, PT, R11, R203, PT ;  /* 0x000000cb0b00720c */ /* 0x000fe40003f06270 */
[----:B-1----:R-:W-:Y:S01]  /*16f70*/  IABS R0, R14 ;  /* 0x0000000e00007213 */ /* 0x002fe20000000000 */
[----:B------:R-:W-:Y:S01]  /*16f80*/  IMAD.IADD R14, R205, 0x1, -R6 ;  /* 0x00000001cd0e7824 */ /* 0x000fe200078e0a06 */
[----:B------:R-:W-:Y:S02]  /*16f90*/  FSEL R23, R15, -INF , !P4 ;  /* 0xff8000000f177808 */ /* 0x000fe40006000000 */
[----:B------:R1:W-:Y:S01]  /*16fa0*/  I2F R30, R0 ;  /* 0x00000000001e7306 */ /* 0x0003e20000201400 */
[----:B------:R-:W-:Y:S02]  /*16fb0*/  ISETP.GE.OR P0, PT, R11, R211, !P0 ;  /* 0x000000d30b00720c */ /* 0x000fe40004706670 */
[C---:B------:R-:W-:Y:S02]  /*16fc0*/  ISETP.GE.AND P1, PT, R12.reuse, R203, PT ;  /* 0x000000cb0c00720c */ /* 0x040fe40003f26270 */
[----:B------:R-:W-:Y:S02]  /*16fd0*/  P2R R18, PR, RZ, 0x1 ;  /* 0x00000001ff127803 */ /* 0x000fe40000000000 */
        /* <DEDUP_REMOVED lines=8> */
[----:B------:R-:W-:Y:S02]  /*17060*/  ISETP.GE.AND P0, PT, R9, R204, PT ;  /* 0x000000cc0900720c */ /* 0x000fe40003f06270 */
[----:B-1----:R-:W-:Y:S01]  /*17070*/  IABS R0, R14 ;  /* 0x0000000e00007213 */ /* 0x002fe20000000000 */
[----:B------:R-:W-:Y:S01]  /*17080*/  IMAD.IADD R14, R209, 0x1, -R11 ;  /* 0x00000001d10e7824 */ /* 0x000fe200078e0a0b */
[----:B------:R-:W-:Y:S02]  /*17090*/  FMNMX.FTZ R11, R59, R68, !PT ;  /* 0x000000443b0b7209 */ /* 0x000fe40007810000 */
        /* <DEDUP_REMOVED lines=11> */
[----:B------:R-:W-:Y:S02]  /*17150*/  ISETP.GE.OR P0, PT, R9, R212, !P0 ;  /* 0x000000d40900720c */ /* 0x000fe40004706670 */
[----:B------:R-:W-:Y:S02]  /*17160*/  FMNMX.FTZ R11, R152, R11, !PT ;  /* 0x0000000b980b7209 */ /* 0x000fe40007810000 */
[----:B-1----:R-:W-:Y:S01]  /*17170*/  IABS R0, R14 ;  /* 0x0000000e00007213 */ /* 0x002fe20000000000 */
[----:B------:R-:W-:Y:S01]  /*17180*/  FFMA.FTZ R14, R40, -UR20, R219 ;  /* 0x80000014280e7c23 */ /* 0x000fe200080100db */
[----:B------:R-:W-:Y:S02]  /*17190*/  FSEL R157, R16, -INF , !P0 ;  /* 0xff800000109d7808 */ /* 0x000fe40004000000 */
[----:B------:R-:W1:Y:S01]  /*171a0*/  I2F R25, R0 ;  /* 0x0000000000197306 */ /* 0x000e620000201400 */
        /* <DEDUP_REMOVED lines=10> */
[----:B------:R-:W-:Y:S02]  /*17250*/  ISETP.NE.AND P4, PT, R18, RZ, PT ;  /* 0x000000ff1200720c */ /* 0x000fe40003f85270 */
[----:B------:R-:W-:Y:S01]  /*17260*/  P2R R18, PR, RZ, 0x1 ;  /* 0x00000001ff127803 */ /* 0x000fe20000000000 */
[----:B-1----:R-:W-:Y:S01]  /*17270*/  FFMA.FTZ R16, R25, -UR20, R222 ;  /* 0x8000001419107c23 */ /* 0x002fe200080100de */
[----:B------:R-:W-:Y:S01]  /*17280*/  IABS R0, R13 ;  /* 0x0000000d00007213 */ /* 0x000fe20000000000 */
[----:B------:R-:W-:Y:S01]  /*17290*/  IMAD.IADD R13, R209, 0x1, -R10 ;  /* 0x00000001d10d7824 */ /* 0x000fe200078e0a0a */
[----:B------:R-:W-:Y:S01]  /*172a0*/  FSEL R24, R14, -INF , !P5 ;  /* 0xff8000000e187808 */ /* 0x000fe20006800000 */
[----:B------:R-:W-:Y:S01]  /*172b0*/  IMAD.IADD R14, R205, 0x1, -R2 ;  /* 0x00000001cd0e7824 */ /* 0x000fe200078e0a02 */
[----:B------:R-:W1:Y:S01]  /*172c0*/  I2F R20, R0 ;  /* 0x0000000000147306 */ /* 0x000e620000201400 */
[----:B------:R-:W-:Y:S02]  /*172d0*/  FMNMX.FTZ R73, R230, R12, !PT ;  /* 0x0000000ce6497209 */ /* 0x000fe40007810000 */
[C---:B------:R-:W-:Y:S02]  /*172e0*/  ISETP.GE.AND P0, PT, R8.reuse, R204, PT ;  /* 0x000000cc0800720c */ /* 0x040fe40003f06270 */
[----:B------:R-:W-:Y:S02]  /*172f0*/  FMNMX.FTZ R73, R231, R73, !PT ;  /* 0x00000049e7497209 */ /* 0x000fe40007810000 */
[----:B------:R-:W-:Y:S02]  /*17300*/  ISETP.GE.OR P0, PT, R8, R212, !P0 ;  /* 0x000000d40800720c */ /* 0x000fe40004706670 */
[----:B------:R-:W-:Y:S02]  /*17310*/  ISETP.GE.AND P1, PT, R10, R203, PT ;  /* 0x000000cb0a00720c */ /* 0x000fe40003f26270 */
[----:B------:R-:W-:Y:S02]  /*17320*/  FMNMX.FTZ R73, R234, R73, !PT ;  /* 0x00000049ea497209 */ /* 0x000fe40007810000 */
[----:B------:R-:W-:Y:S01]  /*17330*/  ISETP.GE.OR P1, PT, R10, R211, !P1 ;  /* 0x000000d30a00720c */ /* 0x000fe20004f26670 */
[----:B------:R-:W-:Y:S01]  /*17340*/  FFMA.FTZ R10, R34, -UR20, R226 ;  /* 0x80000014220a7c23 */ /* 0x000fe200080100e2 */
[----:B------:R-:W-:Y:S01]  /*17350*/  IABS R12, R14 ;  /* 0x0000000e000c7213 */ /* 0x000fe20000000000 */
[----:B------:R-:W-:Y:S01]  /*17360*/  FFMA.FTZ R14, R27, -UR20, R173 ;  /* 0x800000141b0e7c23 */ /* 0x000fe200080100ad */
[----:B------:R-:W-:Y:S02]  /*17370*/  FMNMX.FTZ R73, R235, R73, !PT ;  /* 0x00000049eb497209 */ /* 0x000fe40007810000 */
[----:B------:R-:W-:Y:S02]  /*17380*/  P2R R15, PR, RZ, 0x2 ;  /* 0x00000002ff0f7803 */ /* 0x000fe40000000000 */
[----:B------:R-:W-:Y:S02]  /*17390*/  ISETP.GE.AND P1, PT, R8, R203, PT ;  /* 0x000000cb0800720c */ /* 0x000fe40003f26270 */
[----:B------:R-:W-:Y:S01]  /*173a0*/  FSEL R44, R16, -INF , !P4 ;  /* 0xff800000102c7808 */ /* 0x000fe20006000000 */
[----:B-1----:R-:W-:Y:S01]  /*173b0*/  FFMA.FTZ R20, R20, -UR20, R79 ;  /* 0x8000001414147c23 */ /* 0x002fe2000801004f */
[----:B------:R-:W-:Y:S01]  /*173c0*/  IABS R0, R13 ;  /* 0x0000000d00007213 */ /* 0x000fe20000000000 */
[----:B------:R-:W-:Y:S01]  /*173d0*/  IMAD.IADD R13, R205, 0x1, -R4 ;  /* 0x00000001cd0d7824 */ /* 0x000fe200078e0a04 */
[----:B------:R-:W-:Y:S01]  /*173e0*/  ISETP.GE.OR P5, PT, R8, R211, !P1 ;  /* 0x000000d30800720c */ /* 0x000fe20004fa6670 */
[----:B------:R-:W-:Y:S01]  /*173f0*/  IMAD.IADD R8, R209, 0x1, -R8 ;  /* 0x00000001d1087824 */ /* 0x000fe200078e0a08 */
[----:B------:R1:W2:Y:S01]  /*17400*/  I2F R19, R0 ;  /* 0x0000000000137306 */ /* 0x0002a20000201400 */
[----:B------:R-:W-:Y:S02]  /*17410*/  FSEL R40, R10, -INF , !P2 ;  /* 0xff8000000a287808 */ /* 0x000fe40005000000 */
[----:B------:R-:W-:Y:S02]  /*17420*/  ISETP.NE.AND P2, PT, R15, RZ, PT ;  /* 0x000000ff0f00720c */ /* 0x000fe40003f45270 */
[----:B-1----:R-:W-:Y:S01]  /*17430*/  IABS R0, R13 ;  /* 0x0000000d00007213 */ /* 0x002fe20000000000 */
[----:B--2---:R-:W-:Y:S02]  /*17440*/  FFMA.FTZ R19, R19, -UR20, R185 ;  /* 0x8000001413137c23 */ /* 0x004fe400080100b9 */
[----:B------:R-:W-:Y:S02]  /*17450*/  IMAD.IADD R13, R209, 0x1, -R9 ;  /* 0x00000001d10d7824 */ /* 0x000fe400078e0a09 */
[----:B------:R1:W2:Y:S01]  /*17460*/  I2F R22, R0 ;  /* 0x0000000000167306 */ /* 0x0002a20000201400 */
[----:B------:R-:W-:Y:S01]  /*17470*/  FFMA.FTZ R9, R35, -UR20, R182 ;  /* 0x8000001423097c23 */ /* 0x000fe200080100b6 */
[----:B------:R-:W-:Y:S04]  /*17480*/  FSEL R154, R19, -INF , !P2 ;  /* 0xff800000139a7808 */ /* 0x000fe80005000000 */
[----:B------:R-:W-:Y:S02]  /*17490*/  FSEL R155, R9, -INF , !P0 ;  /* 0xff800000099b7808 */ /* 0x000fe40004000000 */
[C---:B------:R-:W-:Y:S04]  /*174a0*/  ISETP.GE.AND P0, PT, R7.reuse, R204, PT ;  /* 0x000000cc0700720c */ /* 0x040fe80003f06270 */
[----:B------:R-:W-:Y:S02]  /*174b0*/  ISETP.GE.OR P0, PT, R7, R212, !P0 ;  /* 0x000000d40700720c */ /* 0x000fe40004706670 */
[----:B-1----:R-:W-:Y:S01]  /*174c0*/  IABS R0, R13 ;  /* 0x0000000d00007213 */ /* 0x002fe20000000000 */
[----:B--2---:R-:W-:Y:S02]  /*174d0*/  FFMA.FTZ R9, R22, -UR20, R78 ;  /* 0x8000001416097c23 */ /* 0x004fe4000801004e */
[----:B------:R-:W-:Y:S01]  /*174e0*/  FFMA.FTZ R13, R30, -UR20, R223 ;  /* 0x800000141e0d7c23 */ /* 0x000fe200080100df */
[----:B------:R1:W2:Y:S04]  /*174f0*/  I2F R21, R0 ;  /* 0x0000000000157306 */ /* 0x0002a80000201400 */
[----:B------:R-:W-:Y:S02]  /*17500*/  FSEL R45, R13, -INF , !P3 ;  /* 0xff8000000d2d7808 */ /* 0x000fe40005800000 */
[----:B------:R-:W-:Y:S02]  /*17510*/  ISETP.NE.AND P3, PT, R18, RZ, PT ;  /* 0x000000ff1200720c */ /* 0x000fe40003f65270 */
[----:B-1----:R-:W-:Y:S01]  /*17520*/  FMNMX.FTZ R0, R232, R11, !PT ;  /* 0x0000000be8007209 */ /* 0x002fe20007810000 */
[----:B------:R-:W-:Y:S02]  /*17530*/  IMAD.MOV.U32 R11, RZ, RZ, R12 ;  /* 0x000000ffff0b7224 */ /* 0x000fe400078e000c */
[----:B------:R-:W1:Y:S01]  /*17540*/  SHFL.BFLY PT, R12, R73, 0x2, 0x1f ;  /* 0x0c401f00490c7f89 */ /* 0x000e6200000e0000 */
[----:B------:R-:W-:Y:S01]  /*17550*/  FMNMX.FTZ R0, R233, R0, !PT ;  /* 0x00000000e9007209 */ /* 0x000fe20007810000 */
[----:B------:R3:W4:Y:S01]  /*17560*/  I2F R17, R11 ;  /* 0x0000000b00117306 */ /* 0x0007220000201400 */
[----:B--2---:R-:W-:Y:S02]  /*17570*/  FFMA.FTZ R21, R21, -UR20, R186 ;  /* 0x8000001415157c23 */ /* 0x004fe400080100ba */
[----:B------:R-:W-:Y:S03]  /*17580*/  FMNMX.FTZ R0, R236, R0, !PT ;  /* 0x00000000ec007209 */ /* 0x000fe60007810000 */
[----:B------:R-:W-:Y:S02]  /*17590*/  FSEL R153, R21, -INF , !P3 ;  /* 0xff80000015997808 */ /* 0x000fe40005800000 */
[----:B------:R-:W-:Y:S01]  /*175a0*/  FMNMX.FTZ R72, R237, R0, !PT ;  /* 0x00000000ed487209 */ /* 0x000fe20007810000 */
[----:B------:R-:W-:Y:S05]  /*175b0*/  FFMA.FTZ R0, R36, -UR20, R225 ;  /* 0x8000001424007c23 */ /* 0x000fea00080100e1 */
[----:B------:R-:W-:Y:S01]  /*175c0*/  FSEL R41, R0, -INF , !P6 ;  /* 0xff80000000297808 */ /* 0x000fe20007000000 */
[----:B------:R-:W-:Y:S05]  /*175d0*/  FFMA.FTZ R0, R32, -UR20, R180 ;  /* 0x8000001420007c23 */ /* 0x000fea00080100b4 */
[----:B------:R-:W-:Y:S02]  /*175e0*/  FSEL R156, R0, -INF , !P0 ;  /* 0xff800000009c7808 */ /* 0x000fe40004000000 */
[C---:B------:R-:W-:Y:S02]  /*175f0*/  ISETP.GE.AND P0, PT, R6.reuse, R204, PT ;  /* 0x000000cc0600720c */ /* 0x040fe40003f06270 */
[----:B------:R-:W-:Y:S01]  /*17600*/  IABS R0, R8 ;  /* 0x0000000800007213 */ /* 0x000fe20000000000 */
[----:B---3--:R-:W2:Y:S01]  /*17610*/  SHFL.BFLY PT, R11, R72, 0x2, 0x1f ;  /* 0x0c401f00480b7f89 */ /* 0x008ea200000e0000 */
[----:B------:R-:W-:Y:S01]  /*17620*/  ISETP.GE.OR P1, PT, R6, R212, !P0 ;  /* 0x000000d40600720c */ /* 0x000fe20004726670 */
[----:B----4-:R-:W-:Y:S01]  /*17630*/  FFMA.FTZ R17, R17, -UR20, R77 ;  /* 0x8000001411117c23 */ /* 0x010fe2000801004d */
[C---:B------:R-:W-:Y:S02]  /*17640*/  ISETP.GE.AND P0, PT, R7.reuse, R203, PT ;  /* 0x000000cb0700720c */ /* 0x040fe40003f06270 */
[----:B------:R-:W-:Y:S02]  /*17650*/  FSEL R220, R14, -INF , !P1 ;  /* 0xff8000000edc7808 */ /* 0x000fe40004800000 */
[----:B------:R3:W-:Y:S01]  /*17660*/  I2F R14, R0 ;  /* 0x00000000000e7306 */ /* 0x0007e20000201400 */
[----:B------:R-:W-:Y:S01]  /*17670*/  ISETP.GE.OR P6, PT, R7, R211, !P0 ;  /* 0x000000d30700720c */ /* 0x000fe200047c6670 */
[----:B------:R-:W-:Y:S01]  /*17680*/  IMAD.IADD R7, R209, 0x1, -R7 ;  /* 0x00000001d1077824 */ /* 0x000fe200078e0a07 */
[C---:B------:R-:W-:Y:S02]  /*17690*/  ISETP.GE.AND P0, PT, R6.reuse, R203, PT ;  /* 0x000000cb0600720c */ /* 0x040fe40003f06270 */
[----:B-1----:R-:W-:Y:S02]  /*176a0*/  FMNMX.FTZ R73, R73, R12, !PT ;  /* 0x0000000c49497209 */ /* 0x002fe40007810000 */
[----:B------:R-:W-:Y:S01]  /*176b0*/  ISETP.GE.OR P4, PT, R6, R211, !P0 ;  /* 0x000000d30600720c */ /* 0x000fe20004786670 */
[----:B------:R-:W-:Y:S01]  /*176c0*/  IMAD.IADD R6, R209, 0x1, -R6 ;  /* 0x00000001d1067824 */ /* 0x000fe200078e0a06 */
[C---:B------:R-:W-:Y:S02]  /*176d0*/  ISETP.GE.AND P1, PT, R5.reuse, R204, PT ;  /* 0x000000cc0500720c */ /* 0x040fe40003f26270 */
[----:B------:R-:W-:Y:S02]  /*176e0*/  IABS R7, R7 ;  /* 0x0000000700077213 */ /* 0x000fe40000000000 */
[----:B------:R-:W-:Y:S02]  /*176f0*/  IABS R6, R6 ;  /* 0x0000000600067213 */ /* 0x000fe40000000000 */
[----:B------:R-:W-:Y:S01]  /*17700*/  I2F R13, R7 ;  /* 0x00000007000d7306 */ /* 0x000fe20000201400 */
[C---:B------:R-:W-:Y:S02]  /*17710*/  ISETP.GE.OR P1, PT, R5.reuse, R212, !P1 ;  /* 0x000000d40500720c */ /* 0x040fe40004f26670 */
[----:B--2---:R-:W-:Y:S02]  /*17720*/  FMNMX.FTZ R72, R72, R11, !PT ;  /* 0x0000000b48487209 */ /* 0x004fe40007810000 */
[----:B------:R-:W-:Y:S02]  /*17730*/  FSEL R223, R20, -INF , !P1 ;  /* 0xff80000014df7808 */ /* 0x000fe40004800000 */
[----:B------:R-:W-:Y:S01]  /*17740*/  ISETP.GE.AND P1, PT, R5, R203, PT ;  /* 0x000000cb0500720c */ /* 0x000fe20003f26270 */
[----:B------:R-:W-:Y:S01]  /*17750*/  SHFL.BFLY PT, R8, R72, 0x1, 0x1f ;  /* 0x0c201f0048087f89 */ /* 0x000fe200000e0000 */
[----:B---3--:R-:W-:Y:S01]  /*17760*/  FMNMX.FTZ R0, R65, R74, !PT ;  /* 0x0000004a41007209 */ /* 0x008fe20007810000 */
[----:B------:R1:W2:Y:S01]  /*17770*/  I2F R12, R6 ;  /* 0x00000006000c7306 */ /* 0x0002a20000201400 */
[C---:B------:R-:W-:Y:S02]  /*17780*/  ISETP.GE.AND P0, PT, R4.reuse, R204, PT ;  /* 0x000000cc0400720c */ /* 0x040fe40003f06270 */
[----:B------:R-:W-:Y:S02]  /*17790*/  FMNMX.FTZ R0, R53, R0, !PT ;  /* 0x0000000035007209 */ /* 0x000fe40007810000 */
[----:B------:R-:W-:Y:S01]  /*177a0*/  ISETP.GE.OR P2, PT, R5, R211, !P1 ;  /* 0x000000d30500720c */ /* 0x000fe20004f46670 */
[----:B------:R-:W-:Y:S01]  /*177b0*/  IMAD.IADD R5, R209, 0x1, -R5 ;  /* 0x00000001d1057824 */ /* 0x000fe200078e0a05 */
[----:B------:R-:W-:Y:S02]  /*177c0*/  FMNMX.FTZ R0, R33, R0, !PT ;  /* 0x0000000021007209 */ /* 0x000fe40007810000 */
[----:B------:R-:W-:Y:S02]  /*177d0*/  ISETP.GE.OR P0, PT, R4, R212, !P0 ;  /* 0x000000d40400720c */ /* 0x000fe40004706670 */
[----:B------:R-:W-:Y:S02]  /*177e0*/  FMNMX.FTZ R0, R31, R0, !PT ;  /* 0x000000001f007209 */ /* 0x000fe40007810000 */
[----:B------:R-:W-:Y:S02]  /*177f0*/  FSEL R219, R9, -INF , !P0 ;  /* 0xff80000009db7808 */ /* 0x000fe40004000000 */
[----:B------:R-:W-:Y:S02]  /*17800*/  FMNMX.FTZ R0, R42, R0, !PT ;  /* 0x000000002a007209 */ /* 0x000fe40007810000 */
[C---:B------:R-:W-:Y:S04]  /*17810*/  ISETP.GE.AND P0, PT, R4.reuse, R203, PT ;  /* 0x000000cb0400720c */ /* 0x040fe80003f06270 */
[----:B------:R-:W-:Y:S02]  /*17820*/  ISETP.GE.OR P1, PT, R4, R211, !P0 ;  /* 0x000000d30400720c */ /* 0x000fe40004726670 */
[----:B------:R-:W-:Y:S02]  /*17830*/  ISETP.GE.AND P0, PT, R2, R204, PT ;  /* 0x000000cc0200720c */ /* 0x000fe40003f06270 */
[----:B-1----:R-:W-:Y:S01]  /*17840*/  IABS R6, R5 ;  /* 0x0000000500067213 */ /* 0x002fe20000000000 */
[----:B------:R-:W-:Y:S01]  /*17850*/  IMAD.IADD R5, R209, 0x1, -R4 ;  /* 0x00000001d1057824 */ /* 0x000fe200078e0a04 */
[----:B------:R-:W-:Y:S02]  /*17860*/  FMNMX.FTZ R4, R43, R0, !PT ;  /* 0x000000002b047209 */ /* 0x000fe40007810000 */
[----:B------:R1:W-:Y:S01]  /*17870*/  I2F R11, R6 ;  /* 0x00000006000b7306 */ /* 0x0003e20000201400 */
[----:B------:R-:W-:Y:S02]  /*17880*/  FMNMX.FTZ R0, R69, R75, !PT ;  /* 0x0000004b45007209 */ /* 0x000fe40007810000 */
[----:B------:R-:W-:Y:S02]  /*17890*/  FMNMX.FTZ R4, R47, R4, !PT ;  /* 0x000000042f047209 */ /* 0x000fe40007810000 */
[----:B------:R-:W-:Y:S01]  /*178a0*/  IABS R7, R5 ;  /* 0x0000000500077213 */ /* 0x000fe20000000000 */
[----:B------:R-:W-:Y:S01]  /*178b0*/  IMAD.IADD R5, R209, 0x1, -R2 ;  /* 0x00000001d1057824 */ /* 0x000fe200078e0a02 */
[----:B------:R-:W-:Y:S02]  /*178c0*/  FMNMX.FTZ R4, R46, R4, !PT ;  /* 0x000000042e047209 */ /* 0x000fe40007810000 */
[----:B------:R-:W-:Y:S01]  /*178d0*/  FMNMX.FTZ R0, R29, R0, !PT ;  /* 0x000000001d007209 */ /* 0x000fe20007810000 */
[----:B------:R2:W-:Y:S01]  /*178e0*/  I2F R10, R7 ;  /* 0x00000007000a7306 */ /* 0x0005e20000201400 */
[----:B------:R-:W-:Y:S02]  /*178f0*/  FMNMX.FTZ R4, R169, R4, !PT ;  /* 0x00000004a9047209 */ /* 0x000fe40007810000 */
[----:B------:R-:W-:Y:S02]  /*17900*/  IABS R5, R5 ;  /* 0x0000000500057213 */ /* 0x000fe40000000000 */
[----:B------:R-:W-:Y:S02]  /*17910*/  FMNMX.FTZ R0, R24, R0, !PT ;  /* 0x0000000018007209 */ /* 0x000fe40007810000 */
[----:B------:R-:W-:Y:S02]  /*17920*/  FMNMX.FTZ R4, R157, R4, !PT ;  /* 0x000000049d047209 */ /* 0x000fe40007810000 */
[----:B------:R-:W-:Y:S01]  /*17930*/  FMNMX.FTZ R0, R23, R0, !PT ;  /* 0x0000000017007209 */ /* 0x000fe20007810000 */
[----:B------:R3:W4:Y:S01]  /*17940*/  I2F R9, R5 ;  /* 0x0000000500097306 */ /* 0x0007220000201400 */
[----:B------:R-:W-:Y:S02]  /*17950*/  ISETP.GE.OR P0, PT, R2, R212, !P0 ;  /* 0x000000d40200720c */ /* 0x000fe40004706670 */
[----:B------:R-:W-:Y:S01]  /*17960*/  FMNMX.FTZ R4, R155, R4, !PT ;  /* 0x000000049b047209 */ /* 0x000fe20007810000 */
[----:B-1----:R-:W1:Y:S01]  /*17970*/  SHFL.BFLY PT, R6, R73, 0x1, 0x1f ;  /* 0x0c201f0049067f89 */ /* 0x002e6200000e0000 */
[----:B------:R-:W-:Y:S02]  /*17980*/  FMNMX.FTZ R0, R41, R0, !PT ;  /* 0x0000000029007209 */ /* 0x000fe40007810000 */
[----:B------:R-:W-:Y:S02]  /*17990*/  FSEL R182, R17, -INF , !P0 ;  /* 0xff80000011b67808 */ /* 0x000fe40004000000 */
[----:B------:R-:W-:Y:S02]  /*179a0*/  FMNMX.FTZ R4, R156, R4, !PT ;  /* 0x000000049c047209 */ /* 0x000fe40007810000 */
[----:B------:R-:W-:Y:S02]  /*179b0*/  ISETP.GE.AND P0, PT, R2, R203, PT ;  /* 0x000000cb0200720c */ /* 0x000fe40003f06270 */
[----:B------:R-:W-:Y:S01]  /*179c0*/  FMNMX.FTZ R0, R40, R0, !PT ;  /* 0x0000000028007209 */ /* 0x000fe20007810000 */
[----:B--2---:R-:W-:Y:S01]  /*179d0*/  FFMA.FTZ R7, R12, -UR20, R217 ;  /* 0x800000140c077c23 */ /* 0x004fe200080100d9 */
[----:B------:R-:W-:Y:S02]  /*179e0*/  ISETP.GE.OR P0, PT, R2, R211, !P0 ;  /* 0x000000d30200720c */ /* 0x000fe40004706670 */
[----:B------:R-:W-:Y:S01]  /*179f0*/  FMNMX.FTZ R2, R220, R4, !PT ;  /* 0x00000004dc027209 */ /* 0x000fe20007810000 */
[----:B------:R-:W-:Y:S01]  /*17a00*/  FFMA.FTZ R4, R14, -UR20, R228 ;  /* 0x800000140e047c23 */ /* 0x000fe200080100e4 */
[----:B------:R-:W-:Y:S02]  /*17a10*/  FMNMX.FTZ R0, R45, R0, !PT ;  /* 0x000000002d007209 */ /* 0x000fe40007810000 */
[----:B------:R-:W-:Y:S02]  /*17a20*/  FMNMX.FTZ R2, R223, R2, !PT ;  /* 0x00000002df027209 */ /* 0x000fe40007810000 */
[----:B------:R-:W-:Y:S01]  /*17a30*/  FMNMX.FTZ R0, R44, R0, !PT ;  /* 0x000000002c007209 */ /* 0x000fe20007810000 */
[----:B---3--:R-:W-:Y:S01]  /*17a40*/  FFMA.FTZ R5, R13, -UR20, R227 ;  /* 0x800000140d057c23 */ /* 0x008fe200080100e3 */
[----:B------:R-:W-:Y:S01]  /*17a50*/  FMNMX.FTZ R2, R219, R2, !PT ;  /* 0x00000002db027209 */ /* 0x000fe20007810000 */
[----:B----4-:R-:W-:Y:S01]  /*17a60*/  FFMA.FTZ R76, R9, -UR20, R76 ;  /* 0x80000014094c7c23 */ /* 0x010fe2000801004c */
[----:B------:R-:W-:Y:S02]  /*17a70*/  FMNMX.FTZ R0, R154, R0, !PT ;  /* 0x000000009a007209 */ /* 0x000fe40007810000 */
[----:B------:R-:W-:Y:S02]  /*17a80*/  FMNMX.FTZ R2, R182, R2, !PT ;  /* 0x00000002b6027209 */ /* 0x000fe40007810000 */
[----:B------:R-:W-:Y:S02]  /*17a90*/  FSEL R149, R4, -INF , !P5 ;  /* 0xff80000004957808 */ /* 0x000fe40006800000 */
[----:B------:R-:W-:Y:S01]  /*17aa0*/  FMNMX.FTZ R0, R153, R0, !PT ;  /* 0x0000000099007209 */ /* 0x000fe20007810000 */
[----:B------:R-:W2:Y:S01]  /*17ab0*/  SHFL.BFLY PT, R71, R2, 0x2, 0x1f ;  /* 0x0c401f0002477f89 */ /* 0x000ea200000e0000 */
[----:B------:R-:W-:Y:S01]  /*17ac0*/  FSEL R150, R5, -INF , !P6 ;  /* 0xff80000005967808 */ /* 0x000fe20007000000 */
[----:B------:R-:W-:Y:S01]  /*17ad0*/  FFMA.FTZ R5, R10, -UR20, R187 ;  /* 0x800000140a057c23 */ /* 0x000fe200080100bb */
[----:B------:R-:W-:Y:S02]  /*17ae0*/  FMNMX.FTZ R0, R149, R0, !PT ;  /* 0x0000000095007209 */ /* 0x000fe40007810000 */
[----:B-1----:R-:W-:Y:S01]  /*17af0*/  FMNMX.FTZ R73, R73, R6, !PT ;  /* 0x0000000649497209 */ /* 0x002fe20007810000 */
[----:B------:R-:W-:Y:S01]  /*17b00*/  FFMA.FTZ R6, R11, -UR20, R218 ;  /* 0x800000140b067c23 */ /* 0x000fe200080100da */
[----:B------:R-:W-:Y:S02]  /*17b10*/  FSEL R176, R7, -INF , !P4 ;  /* 0xff80000007b07808 */ /* 0x000fe40006000000 */
[----:B------:R-:W-:Y:S01]  /*17b20*/  FMNMX.FTZ R0, R150, R0, !PT ;  /* 0x0000000096007209 */ /* 0x000fe20007810000 */
[----:B------:R-:W-:Y:S01]  /*17b30*/  FMUL.FTZ R77, R73, c[0x0][0x23c] ;  /* 0x00008f00494d7a20 */ /* 0x000fe20000410000 */
[----:B------:R-:W-:Y:S02]  /*17b40*/  FSEL R177, R6, -INF , !P2 ;  /* 0xff80000006b17808 */ /* 0x000fe40005000000 */
[----:B------:R-:W-:Y:S02]  /*17b50*/  FMNMX.FTZ R0, R176, R0, !PT ;  /* 0x00000000b0007209 */ /* 0x000fe40007810000 */
[----:B------:R-:W-:Y:S02]  /*17b60*/  ISETP.NE.AND P5, PT, R179, RZ, PT ;  /* 0x000000ffb300720c */ /* 0x000fe40003fa5270 */
[----:B------:R-:W-:Y:S02]  /*17b70*/  FSEL R179, R5, -INF , !P1 ;  /* 0xff80000005b37808 */ /* 0x000fe40004800000 */
[----:B------:R-:W-:Y:S02]  /*17b80*/  FMNMX.FTZ R0, R177, R0, !PT ;  /* 0x00000000b1007209 */ /* 0x000fe40007810000 */
[----:B------:R-:W-:Y:S02]  /*17b90*/  FSEL R76, R76, -INF , !P0 ;  /* 0xff8000004c4c7808 */ /* 0x000fe40004000000 */
[----:B------:R-:W-:Y:S02]  /*17ba0*/  FMNMX.FTZ R0, R179, R0, !PT ;  /* 0x00000000b3007209 */ /* 0x000fe40007810000 */
[----:B--2---:R-:W-:Y:S02]  /*17bb0*/  FMNMX.FTZ R71, R2, R71, !PT ;  /* 0x0000004702477209 */ /* 0x004fe40007810000 */
[----:B------:R-:W-:Y:S02]  /*17bc0*/  FMNMX.FTZ R0, R76, R0, !PT ;  /* 0x000000004c007209 */ /* 0x000fe40007810000 */
[----:B------:R-:W-:Y:S01]  /*17bd0*/  FMNMX.FTZ R72, R72, R8, !PT ;  /* 0x0000000848487209 */ /* 0x000fe20007810000 */
[----:B------:R-:W1:Y:S01]  /*17be0*/  SHFL.BFLY PT, R5, R71, 0x1, 0x1f ;  /* 0x0c201f0047057f89 */ /* 0x000e6200000e0000 */
[----:B------:R-:W-:Y:S02]  /*17bf0*/  FSETP.NEU.FTZ.AND P3, PT, R73, -INF , PT ;  /* 0xff8000004900780b */ /* 0x000fe40003f7d000 */
[C---:B------:R-:W-:Y:S01]  /*17c00*/  FSETP.NEU.FTZ.AND P2, PT, R72.reuse, -INF , PT ;  /* 0xff8000004800780b */ /* 0x040fe20003f5d000 */
[----:B------:R-:W-:Y:S01]  /*17c10*/  FMUL.FTZ R78, R72, c[0x0][0x23c] ;  /* 0x00008f00484e7a20 */ /* 0x000fe20000410000 */
[----:B------:R-:W-:Y:S03]  /*17c20*/  FSEL R77, R77, RZ, P3 ;  /* 0x000000ff4d4d7208 */ /* 0x000fe60001800000 */
[----:B------:R-:W2:Y:S01]  /*17c30*/  SHFL.BFLY PT, R2, R0, 0x2, 0x1f ;  /* 0x0c401f0000027f89 */ /* 0x000ea200000e0000 */
[----:B------:R-:W-:Y:S01]  /*17c40*/  FSEL R78, R78, RZ, P2 ;  /* 0x000000ff4e4e7208 */ /* 0x000fe20001000000 */
[--C-:B------:R-:W-:Y:S04]  /*17c50*/  FFMA.FTZ R4, R54, c[0x0][0x23c], -R77.reuse ;  /* 0x00008f0036047a23 */ /* 0x100fe8000001084d */
[----:B------:R3:W-:Y:S01]  /*17c60*/  MUFU.EX2 R229, R4 ;  /* 0x0000000400e57308 */ /* 0x0007e20000000800 */
[----:B-1----:R-:W-:Y:S01]  /*17c70*/  FMNMX.FTZ R71, R71, R5, !PT ;  /* 0x0000000547477209 */ /* 0x002fe20007810000 */
[--C-:B------:R-:W-:Y:S03]  /*17c80*/  FFMA.FTZ R5, R64, c[0x0][0x23c], -R77.reuse ;  /* 0x00008f0040057a23 */ /* 0x100fe6000001084d */
[C---:B------:R-:W-:Y:S05]  /*17c90*/  FSETP.NEU.FTZ.AND P1, PT, R71.reuse, -INF , PT ;  /* 0xff8000004700780b */ /* 0x040fea0003f3d000 */
[----:B------:R-:W-:Y:S01]  /*17ca0*/  MUFU.EX2 R186, R5 ;  /* 0x0000000500ba7308 */ /* 0x000fe20000000800 */
[----:B------:R-:W-:Y:S01]  /*17cb0*/  FMUL.FTZ R79, R71, c[0x0][0x23c] ;  /* 0x00008f00474f7a20 */ /* 0x000fe20000410000 */
[----:B--2---:R-:W-:Y:S01]  /*17cc0*/  FMNMX.FTZ R0, R0, R2, !PT ;  /* 0x0000000200007209 */ /* 0x004fe20007810000 */
[--C-:B------:R-:W-:Y:S03]  /*17cd0*/  FFMA.FTZ R2, R60, c[0x0][0x23c], -R78.reuse ;  /* 0x00008f003c027a23 */ /* 0x100fe6000001084e */
[----:B------:R-:W-:Y:S01]  /*17ce0*/  FSEL R79, R79, RZ, P1 ;  /* 0x000000ff4f4f7208 */ /* 0x000fe20000800000 */
[----:B---3--:R-:W-:Y:S03]  /*17cf0*/  FFMA.FTZ R4, R55, c[0x0][0x23c], -R77 ;  /* 0x00008f0037047a23 */ /* 0x008fe6000001084d */
[----:B------:R1:W-:Y:S10]  /*17d00*/  MUFU.EX2 R243, R2 ;  /* 0x0000000200f37308 */ /* 0x0003f40000000800 */
[----:B------:R2:W3:Y:S01]  /*17d10*/  MUFU.EX2 R228, R4 ;  /* 0x0000000400e47308 */ /* 0x0004e20000000800 */
[----:B-1----:R-:W1:Y:S01]  /*17d20*/  SHFL.BFLY PT, R2, R0, 0x1, 0x1f ;  /* 0x0c201f0000027f89 */ /* 0x002e6200000e0000 */
[--C-:B--2---:R-:W-:Y:S01]  /*17d30*/  FFMA.FTZ R4, R59, c[0x0][0x23c], -R78.reuse ;  /* 0x00008f003b047a23 */ /* 0x104fe2000001084e */
[----:B---3--:R-:W-:Y:S07]  /*17d40*/  F2FP.PACK_AB R144, R228, R229 ;  /* 0x000000e5e490723e */ /* 0x008fee00000000ff */
[----:B------:R2:W-:Y:S01]  /*17d50*/  MUFU.EX2 R225, R4 ;  /* 0x0000000400e17308 */ /* 0x0005e20000000800 */
[----:B-1----:R-:W-:Y:S01]  /*17d60*/  FMNMX.FTZ R70, R0, R2, !PT ;  /* 0x0000000200467209 */ /* 0x002fe20007810000 */
[----:B------:R-:W-:Y:S02]  /*17d70*/  FFMA.FTZ R0, R33, c[0x0][0x23c], -R79 ;  /* 0x00008f0021007a23 */ /* 0x000fe4000001084f */
[----:B------:R-:W-:Y:S01]  /*17d80*/  FFMA.FTZ R2, R67, c[0x0][0x23c], -R77 ;  /* 0x00008f0043027a23 */ /* 0x000fe2000001084d */
[C---:B------:R-:W-:Y:S05]  /*17d90*/  FSETP.NEU.FTZ.AND P0, PT, R70.reuse, -INF , PT ;  /* 0xff8000004600780b */ /* 0x040fea0003f1d000 */
[----:B------:R1:W-:Y:S01]  /*17da0*/  MUFU.EX2 R216, R0 ;  /* 0x0000000000d87308 */ /* 0x0003e20000000800 */
[----:B------:R-:W-:Y:S05]  /*17db0*/  FMUL.FTZ R148, R70, c[0x0][0x23c] ;  /* 0x00008f0046947a20 */ /* 0x000fea0000410000 */
[----:B------:R-:W-:Y:S01]  /*17dc0*/  FSEL R148, R148, RZ, P0 ;  /* 0x000000ff94947208 */ /* 0x000fe20000000000 */
[----:B--2---:R-:W-:Y:S03]  /*17dd0*/  FFMA.FTZ R4, R57, c[0x0][0x23c], -R78 ;  /* 0x00008f0039047a23 */ /* 0x004fe6000001084e */
[----:B------:R2:W-:Y:S10]  /*17de0*/  MUFU.EX2 R242, R2 ;  /* 0x0000000200f27308 */ /* 0x0005f40000000800 */
[----:B------:R3:W4:Y:S01]  /*17df0*/  MUFU.EX2 R226, R4 ;  /* 0x0000000400e27308 */ /* 0x0007220000000800 */
[----:B-1----:R-:W-:Y:S09]  /*17e00*/  FFMA.FTZ R0, R31, c[0x0][0x23c], -R79 ;  /* 0x00008f001f007a23 */ /* 0x002ff2000001084f */
[----:B------:R1:W-:Y:S01]  /*17e10*/  MUFU.EX2 R218, R0 ;  /* 0x0000000000da7308 */ /* 0x0003e20000000800 */
[--C-:B--2---:R-:W-:Y:S09]  /*17e20*/  FFMA.FTZ R2, R63, c[0x0][0x23c], -R77.reuse ;  /* 0x00008f003f027a23 */ /* 0x104ff2000001084d */
[----:B------:R2:W-:Y:S01]  /*17e30*/  MUFU.EX2 R183, R2 ;  /* 0x0000000200b77308 */ /* 0x0005e20000000800 */
[--C-:B---3--:R-:W-:Y:S01]  /*17e40*/  FFMA.FTZ R4, R58, c[0x0][0x23c], -R77.reuse ;  /* 0x00008f003a047a23 */ /* 0x108fe2000001084d */
[----:B----4-:R-:W-:Y:S08]  /*17e50*/  F2FP.PACK_AB R145, R226, R225 ;  /* 0x000000e1e291723e */ /* 0x010ff000000000ff */
[----:B------:R3:W-:Y:S01]  /*17e60*/  MUFU.EX2 R227, R4 ;  /* 0x0000000400e37308 */ /* 0x0007e20000000800 */
[--C-:B-1----:R-:W-:Y:S09]  /*17e70*/  FFMA.FTZ R0, R69, c[0x0][0x23c], -R148.reuse ;  /* 0x00008f0045007a23 */ /* 0x102ff20000010894 */
[----:B------:R1:W-:Y:S01]  /*17e80*/  MUFU.EX2 R180, R0 ;  /* 0x0000000000b47308 */ /* 0x0003e20000000800 */
[----:B--2---:R-:W-:Y:S01]  /*17e90*/  FSEL R2, R72, RZ, P2 ;  /* 0x000000ff48027208 */ /* 0x004fe20001000000 */
[----:B---3--:R-:W-:Y:S08]  /*17ea0*/  FFMA.FTZ R4, R56, c[0x0][0x23c], -R77 ;  /* 0x00008f0038047a23 */ /* 0x008ff0000001084d */
[----:B------:R2:W3:Y:S01]  /*17eb0*/  MUFU.EX2 R244, R4 ;  /* 0x0000000400f47308 */ /* 0x0004e20000000800 */
[----:B-1----:R-:W-:Y:S09]  /*17ec0*/  FFMA.FTZ R0, R29, c[0x0][0x23c], -R148 ;  /* 0x00008f001d007a23 */ /* 0x002ff20000010894 */
[----:B------:R1:W-:Y:S01]  /*17ed0*/  MUFU.EX2 R239, R0 ;  /* 0x0000000000ef7308 */ /* 0x0003e20000000800 */
[----:B--2---:R-:W-:Y:S01]  /*17ee0*/  FFMA.FTZ R4, R61, c[0x0][0x23c], -R78 ;  /* 0x00008f003d047a23 */ /* 0x004fe2000001084e */
[----:B---3--:R-:W-:Y:S08]  /*17ef0*/  F2FP.PACK_AB R146, R244, R227 ;  /* 0x000000e3f492723e */ /* 0x008ff000000000ff */
[----:B------:R2:W3:Y:S01]  /*17f00*/  MUFU.EX2 R222, R4 ;  /* 0x0000000400de7308 */ /* 0x0004e20000000800 */
[--C-:B-1----:R-:W-:Y:S09]  /*17f10*/  FFMA.FTZ R0, R24, c[0x0][0x23c], -R148.reuse ;  /* 0x00008f0018007a23 */ /* 0x102ff20000010894 */
[----:B------:R1:W-:Y:S01]  /*17f20*/  MUFU.EX2 R240, R0 ;  /* 0x0000000000f07308 */ /* 0x0003e20000000800 */
[--C-:B--2---:R-:W-:Y:S01]  /*17f30*/  FFMA.FTZ R4, R65, c[0x0][0x23c], -R79.reuse ;  /* 0x00008f0041047a23 */ /* 0x104fe2000001084f */
[----:B---3--:R-:W-:Y:S02]  /*17f40*/  F2FP.PACK_AB R147, R222, R243 ;  /* 0x000000f3de93723e */ /* 0x008fe400000000ff */
[----:B------:R-:W-:Y:S06]  /*17f50*/  F2FP.PACK_AB R65, R239, R180 ;  /* 0x000000b4ef41723e */ /* 0x000fec00000000ff */
[----:B------:R2:W-:Y:S01]  /*17f60*/  MUFU.EX2 R187, R4 ;  /* 0x0000000400bb7308 */ /* 0x0005e20000000800 */
[----:B-1----:R-:W-:Y:S02]  /*17f70*/  FFMA.FTZ R0, R23, c[0x0][0x23c], -R148 ;  /* 0x00008f0017007a23 */ /* 0x002fe40000010894 */
[----:B------:R-:W1:Y:S07]  /*17f80*/  LDSM.16.MT88.4 R20, [R189+0x6000] ;  /* 0x00600000bd14783b */ /* 0x000e6e0000004200 */
[----:B------:R3:W4:Y:S01]  /*17f90*/  MUFU.EX2 R185, R0 ;  /* 0x0000000000b97308 */ /* 0x0007220000000800 */
[----:B--2---:R-:W-:Y:S02]  /*17fa0*/  FFMA.FTZ R4, R53, c[0x0][0x23c], -R79 ;  /* 0x00008f0035047a23 */ /* 0x004fe4000001084f */
[----:B------:R-:W-:Y:S07]  /*17fb0*/  LDSM.16.MT88.4 R52, [R190+0x6000] ;  /* 0x00600000be34783b */ /* 0x000fee0000004200 */
[----:B------:R2:W5:Y:S01]  /*17fc0*/  MUFU.EX2 R217, R4 ;  /* 0x0000000400d97308 */ /* 0x0005620000000800 */
[--C-:B---3--:R-:W-:Y:S01]  /*17fd0*/  FFMA.FTZ R0, R62, c[0x0][0x23c], -R78.reuse ;  /* 0x00008f003e007a23 */ /* 0x108fe2000001084e */
[----:B----4-:R-:W-:Y:S08]  /*17fe0*/  F2FP.PACK_AB R67, R185, R240 ;  /* 0x000000f0b943723e */ /* 0x010ff000000000ff */
[----:B------:R3:W-:Y:S01]  /*17ff0*/  MUFU.EX2 R241, R0 ;  /* 0x0000000000f17308 */ /* 0x0007e20000000800 */
[----:B--2---:R-:W-:Y:S01]  /*18000*/  FFMA.FTZ R4, R66, c[0x0][0x23c], -R78 ;  /* 0x00008f0042047a23 */ /* 0x004fe2000001084e */
[----:B-----5:R-:W-:Y:S02]  /*18010*/  F2FP.PACK_AB R64, R217, R187 ;  /* 0x000000bbd940723e */ /* 0x020fe400000000ff */
[----:B------:R-:W-:Y:S06]  /*18020*/  F2FP.PACK_AB R66, R218, R216 ;  /* 0x000000d8da42723e */ /* 0x000fec00000000ff */
[----:B------:R-:W-:Y:S01]  /*18030*/  MUFU.EX2 R181, R4 ;  /* 0x0000000400b57308 */ /* 0x000fe20000000800 */
[----:B---3--:R-:W-:Y:S05]  /*18040*/  FSEL R0, R73, RZ, P3 ;  /* 0x000000ff49007208 */ /* 0x008fea0001800000 */
[----:B------:R-:W-:Y:S04]  /*18050*/  FADD.FTZ R0, -R0, R3 ;  /* 0x0000000300007221 */ /* 0x000fe80000010100 */
[----:B------:R-:W-:Y:S04]  /*18060*/  FMUL.FTZ R0, R0, c[0x0][0x23c] ;  /* 0x00008f0000007a20 */ /* 0x000fe80000410000 */
[----:B------:R2:W3:Y:S02]  /*18070*/  MUFU.EX2 R69, R0 ;  /* 0x0000000000457308 */ /* 0x0004e40000000800 */
[----:B--2---:R-:W-:Y:S01]  /*18080*/  FADD.FTZ R0, -R2, R68 ;  /* 0x0000004402007221 */ /* 0x004fe20000010100 */
        /* <DEDUP_REMOVED lines=11> */
[----:B--2---:R-:W-:Y:S01]  /*18140*/  FADD.FTZ R0, -R2, R74 ;  /* 0x0000004a02007221 */ /* 0x004fe20000010100 */
[----:B------:R-:W-:Y:S01]  /*18150*/  FSEL R2, R70, RZ, P0 ;  /* 0x000000ff46027208 */ /* 0x000fe20000000000 */
[----:B---3--:R-:W-:Y:S01]  /*18160*/  FMUL.FTZ R6, R68, R82 ;  /* 0x0000005244067220 */ /* 0x008fe20000410000 */
[----:B------:R-:W-:Y:S01]  /*18170*/  PLOP3.LUT P0, PT, PT, PT, UP0, 0x80, 0x0 ;  /* 0x000000000000781c */ /* 0x000fe20003f0f008 */
[----:B------:R-:W-:Y:S02]  /*18180*/  FMUL.FTZ R0, R0, c[0x0][0x23c] ;  /* 0x00008f0000007a20 */ /* 0x000fe40000410000 */
[C---:B------:R-:W-:Y:S02]  /*18190*/  FMUL.FTZ R7, R68.reuse, R83 ;  /* 0x0000005344077220 */ /* 0x040fe40000410000 */
[----:B------:R2:W3:Y:S01]  /*181a0*/  MUFU.EX2 R3, R0 ;  /* 0x0000000000037308 */ /* 0x0004e20000000800 */
[----:B------:R-:W-:Y:S01]  /*181b0*/  LDSM.16.MT88.4 R80, [R191+0x6000] ;  /* 0x00600000bf50783b */ /* 0x000fe20000004200 */
[C---:B------:R-:W-:Y:S02]  /*181c0*/  FMUL.FTZ R18, R68.reuse, R94 ;  /* 0x0000005e44127220 */ /* 0x040fe40000410000 */
[C---:B------:R-:W-:Y:S01]  /*181d0*/  FMUL.FTZ R19, R68.reuse, R95 ;  /* 0x0000005f44137220 */ /* 0x040fe20000410000 */
[-C--:B-1----:R-:W-:Y:S04]  /*181e0*/  HMMA.16816.F32 R4, R144, R20.reuse, R4 ;  /* 0x000000149004723c */ /* 0x082fe80000001804 */
[----:B------:R-:W-:Y:S01]  /*181f0*/  LDSM.16.MT88.4 R92, [R192+0x6800] ;  /* 0x00680000c05c783b */ /* 0x000fe20000004200 */
[C---:B------:R-:W-:Y:S02]  /*18200*/  FMUL.FTZ R34, R68.reuse, R110 ;  /* 0x0000006e44227220 */ /* 0x040fe40000410000 */
[C---:B------:R-:W-:Y:S02]  /*18210*/  FMUL.FTZ R35, R68.reuse, R111 ;  /* 0x0000006f44237220 */ /* 0x040fe40000410000 */
[C---:B------:R-:W-:Y:S03]  /*18220*/  FMUL.FTZ R50, R68.reuse, R126 ;  /* 0x0000007e44327220 */ /* 0x040fe60000410000 */
[----:B------:R-:W-:Y:S01]  /*18230*/  LDSM.16.MT88.4 R108, [R192+0x7800] ;  /* 0x00780000c06c783b */ /* 0x000fe20000004200 */
[----:B------:R-:W-:Y:S02]  /*18240*/  FMUL.FTZ R51, R68, R127 ;  /* 0x0000007f44337220 */ /* 0x000fe40000410000 */
[----:B------:R-:W-:Y:S02]  /*18250*/  FFMA.FTZ R74, R156, c[0x0][0x23c], -R79 ;  /* 0x00008f009c4a7a23 */ /* 0x000fe4000001084f */
[----:B--2---:R-:W-:Y:S03]  /*18260*/  FADD.FTZ R0, -R2, R75 ;  /* 0x0000004b02007221 */ /* 0x004fe60000010100 */
[----:B------:R-:W-:Y:S01]  /*18270*/  LDSM.16.MT88.4 R124, [R190+0x7800] ;  /* 0x00780000be7c783b */ /* 0x000fe20000004200 */
[----:B------:R-:W-:Y:S01]  /*18280*/  FFMA.FTZ R2, R39, c[0x0][0x23c], -R77 ;  /* 0x00008f0027027a23 */ /* 0x000fe2000001084d */
[----:B------:R-:W-:Y:S01]  /*18290*/  MUFU.EX2 R156, R74 ;  /* 0x0000004a009c7308 */ /* 0x000fe20000000800 */
[----:B------:R-:W-:Y:S02]  /*182a0*/  FMUL.FTZ R0, R0, c[0x0][0x23c] ;  /* 0x00008f0000007a20 */ /* 0x000fe40000410000 */
[C---:B---3--:R-:W-:Y:S02]  /*182b0*/  FMUL.FTZ R57, R3.reuse, R133 ;  /* 0x0000008503397220 */ /* 0x048fe40000410000 */
[C---:B------:R-:W-:Y:S01]  /*182c0*/  FMUL.FTZ R8, R3.reuse, R84 ;  /* 0x0000005403087220 */ /* 0x040fe20000410000 */
[----:B------:R-:W1:Y:S01]  /*182d0*/  LDSM.16.MT88.4 R36, [R192+0x6000] ;  /* 0x00600000c024783b */ /* 0x000e620000004200 */
        /* <DEDUP_REMOVED lines=8> */
[----:B------:R-:W3:Y:S01]  /*18360*/  MUFU.EX2 R0, R0 ;  /* 0x0000000000007308 */ /* 0x000ee20000000800 */
[C---:B------:R-:W-:Y:S02]  /*18370*/  FMUL.FTZ R29, R3.reuse, R105 ;  /* 0x00000069031d7220 */ /* 0x040fe40000410000 */
[C---:B------:R-:W-:Y:S02]  /*18380*/  FMUL.FTZ R60, R3.reuse, R136 ;  /* 0x00000088033c7220 */ /* 0x040fe40000410000 */
[----:B------:R-:W-:Y:S02]  /*18390*/  FMUL.FTZ R61, R3, R137 ;  /* 0x00000089033d7220 */ /* 0x000fe40000410000 */
[--C-:B--2---:R-:W-:Y:S04]  /*183a0*/  FFMA.FTZ R2, R152, c[0x0][0x23c], -R78.reuse ;  /* 0x00008f0098027a23 */ /* 0x104fe8000001084e */
[----:B------:R2:W-:Y:S01]  /*183b0*/  MUFU.EX2 R238, R2 ;  /* 0x0000000200ee7308 */ /* 0x0005e20000000800 */
[C---:B---3--:R-:W-:Y:S02]  /*183c0*/  FMUL.FTZ R59, R0.reuse, R135 ;  /* 0x00000087003b7220 */ /* 0x048fe40000410000 */
[C---:B------:R-:W-:Y:S02]  /*183d0*/  FMUL.FTZ R58, R0.reuse, R134 ;  /* 0x00000086003a7220 */ /* 0x040fe40000410000 */
[C---:B------:R-:W-:Y:S02]  /*183e0*/  FMUL.FTZ R10, R0.reuse, R86 ;  /* 0x00000056000a7220 */ /* 0x040fe40000410000 */
[C---:B------:R-:W-:Y:S02]  /*183f0*/  FMUL.FTZ R11, R0.reuse, R87 ;  /* 0x00000057000b7220 */ /* 0x040fe40000410000 */
[----:B------:R-:W3:Y:S01]  /*18400*/  LDSM.16.MT88.4 R84, [R189+0x6800] ;  /* 0x00680000bd54783b */ /* 0x000ee20000004200 */
[C---:B------:R-:W-:Y:S02]  /*18410*/  FMUL.FTZ R26, R0.reuse, R102 ;  /* 0x00000066001a7220 */ /* 0x040fe40000410000 */
[C---:B------:R-:W-:Y:S02]  /*18420*/  FMUL.FTZ R27, R0.reuse, R103 ;  /* 0x00000067001b7220 */ /* 0x040fe40000410000 */
[C---:B------:R-:W-:Y:S03]  /*18430*/  HMMA.16816.F32 R8, R64.reuse, R20, R8 ;  /* 0x000000144008723c */ /* 0x040fe60000001808 */
[----:B------:R-:W-:Y:S01]  /*18440*/  LDSM.16.MT88.4 R100, [R189+0x7800] ;  /* 0x00780000bd64783b */ /* 0x000fe20000004200 */
[C---:B------:R-:W-:Y:S02]  /*18450*/  FMUL.FTZ R14, R0.reuse, R90 ;  /* 0x0000005a000e7220 */ /* 0x040fe40000410000 */
[----:B--2---:R-:W-:Y:S02]  /*18460*/  FFMA.FTZ R2, R151, c[0x0][0x23c], -R78 ;  /* 0x00008f0097027a23 */ /* 0x004fe4000001084e */
[C---:B------:R-:W-:Y:S02]  /*18470*/  FMUL.FTZ R15, R0.reuse, R91 ;  /* 0x0000005b000f7220 */ /* 0x040fe40000410000 */
[----:B------:R2:W-:Y:S02]  /*18480*/  MUFU.EX2 R175, R2 ;  /* 0x0000000200af7308 */ /* 0x0005e40000000800 */
[C---:B------:R-:W-:Y:S02]  /*18490*/  FMUL.FTZ R20, R69.reuse, R96 ;  /* 0x0000006045147220 */ /* 0x040fe40000410000 */
[C---:B------:R-:W-:Y:S01]  /*184a0*/  FMUL.FTZ R21, R69.reuse, R97 ;  /* 0x0000006145157220 */ /* 0x040fe20000410000 */
[-C--:B------:R-:W-:Y:S03]  /*184b0*/  HMMA.16816.F32 R12, R64, R22.reuse, R12 ;  /* 0x00000016400c723c */ /* 0x080fe6000000180c */
[C---:B------:R-:W-:Y:S02]  /*184c0*/  FMUL.FTZ R30, R0.reuse, R106 ;  /* 0x0000006a001e7220 */ /* 0x040fe40000410000 */
[C---:B------:R-:W-:Y:S02]  /*184d0*/  FMUL.FTZ R31, R0.reuse, R107 ;  /* 0x0000006b001f7220 */ /* 0x040fe40000410000 */
[C---:B------:R-:W-:Y:S01]  /*184e0*/  FMUL.FTZ R62, R0.reuse, R138 ;  /* 0x0000008a003e7220 */ /* 0x040fe20000410000 */
[C---:B------:R-:W-:Y:S04]  /*184f0*/  HMMA.16816.F32 R16, R144.reuse, R22, R16 ;  /* 0x000000169010723c */ /* 0x040fe80000001810 */
[----:B------:R-:W-:Y:S03]  /*18500*/  FMUL.FTZ R63, R0, R139 ;  /* 0x0000008b003f7220 */ /* 0x000fe60000410000 */
[C---:B------:R-:W-:Y:S02]  /*18510*/  FMUL.FTZ R22, R68.reuse, R98 ;  /* 0x0000006244167220 */ /* 0x040fe40000410000 */
[----:B------:R-:W-:Y:S02]  /*18520*/  FMUL.FTZ R23, R68, R99 ;  /* 0x0000006344177220 */ /* 0x000fe40000410000 */
[----:B------:R-:W4:Y:S01]  /*18530*/  LDSM.16.MT88.4 R96, [R190+0x6800] ;  /* 0x00680000be60783b */ /* 0x000f220000004200 */
[--C-:B--2---:R-:W-:Y:S02]  /*18540*/  FFMA.FTZ R2, R42, c[0x0][0x23c], -R79.reuse ;  /* 0x00008f002a027a23 */ /* 0x104fe4000001084f */
[C---:B------:R-:W-:Y:S02]  /*18550*/  FMUL.FTZ R42, R0.reuse, R118 ;  /* 0x00000076002a7220 */ /* 0x040fe40000410000 */
[-C--:B-1----:R-:W-:Y:S01]  /*18560*/  HMMA.16816.F32 R20, R144, R36.reuse, R20 ;  /* 0x000000249014723c */ /* 0x082fe20000001814 */
[----:B------:R1:W-:Y:S07]  /*18570*/  MUFU.EX2 R174, R2 ;  /* 0x0000000200ae7308 */ /* 0x0003ee0000000800 */
[C---:B------:R-:W-:Y:S07]  /*18580*/  HMMA.16816.F32 R24, R64.reuse, R36, R24 ;  /* 0x000000244018723c */ /* 0x040fee0000001818 */
[C---:B------:R-:W-:Y:S01]  /*18590*/  FMUL.FTZ R36, R69.reuse, R112 ;  /* 0x0000007045247220 */ /* 0x040fe20000410000 */
[-C--:B------:R-:W-:Y:S04]  /*185a0*/  HMMA.16816.F32 R28, R64, R38.reuse, R28 ;  /* 0x00000026401c723c */ /* 0x080fe8000000181c */
[----:B------:R-:W-:Y:S04]  /*185b0*/  FMUL.FTZ R37, R69, R113 ;  /* 0x0000007145257220 */ /* 0x000fe80000410000 */
[C---:B------:R-:W-:Y:S04]  /*185c0*/  HMMA.16816.F32 R32, R144.reuse, R38, R32 ;  /* 0x000000269020723c */ /* 0x040fe80000001820 */
[--C-:B-1----:R-:W-:Y:S02]  /*185d0*/  FFMA.FTZ R2, R43, c[0x0][0x23c], -R79.reuse ;  /* 0x00008f002b027a23 */ /* 0x102fe4000001084f */
[----:B------:R-:W-:Y:S02]  /*185e0*/  FMUL.FTZ R43, R0, R119 ;  /* 0x00000077002b7220 */ /* 0x000fe40000410000 */
[----:B------:R1:W2:Y:S01]  /*185f0*/  MUFU.EX2 R173, R2 ;  /* 0x0000000200ad7308 */ /* 0x0002a20000000800 */
[C---:B------:R-:W-:Y:S03]  /*18600*/  FMUL.FTZ R38, R68.reuse, R114 ;  /* 0x0000007244267220 */ /* 0x040fe60000410000 */
[----:B------:R-:W-:Y:S07]  /*18610*/  FMUL.FTZ R39, R68, R115 ;  /* 0x0000007344277220 */ /* 0x000fee0000410000 */
[-C--:B------:R-:W-:Y:S03]  /*18620*/  HMMA.16816.F32 R36, R144, R52.reuse, R36 ;  /* 0x000000349024723c */ /* 0x080fe60000001824 */
[--C-:B-1----:R-:W-:Y:S01]  /*18630*/  FFMA.FTZ R2, R47, c[0x0][0x23c], -R79.reuse ;  /* 0x00008f002f027a23 */ /* 0x102fe2000001084f */
[----:B--2---:R-:W-:Y:S01]  /*18640*/  F2FP.PACK_AB R88, R173, R174 ;  /* 0x000000aead58723e */ /* 0x004fe200000000ff */
[----:B------:R-:W-:Y:S02]  /*18650*/  FMUL.FTZ R47, R0, R123 ;  /* 0x0000007b002f7220 */ /* 0x000fe40000410000 */
[----:B------:R1:W-:Y:S02]  /*18660*/  MUFU.EX2 R172, R2 ;  /* 0x0000000200ac7308 */ /* 0x0003e40000000800 */
[----:B-1----:R-:W-:Y:S03]  /*18670*/  FFMA.FTZ R2, R46, c[0x0][0x23c], -R79 ;  /* 0x00008f002e027a23 */ /* 0x002fe6000001084f */
[C---:B------:R-:W-:Y:S05]  /*18680*/  FMUL.FTZ R46, R0.reuse, R122 ;  /* 0x0000007a002e7220 */ /* 0x040fea0000410000 */
[----:B------:R1:W2:Y:S01]  /*18690*/  MUFU.EX2 R171, R2 ;  /* 0x0000000200ab7308 */ /* 0x0002a20000000800 */
[----:B------:R-:W-:Y:S04]  /*186a0*/  FFMA.FTZ R0, R0, R247, R180 ;  /* 0x000000f700007223 */ /* 0x000fe800000100b4 */
[----:B------:R-:W-:Y:S02]  /*186b0*/  FADD.FTZ R0, R239, R0 ;  /* 0x00000000ef007221 */ /* 0x000fe40000010000 */
[--C-:B-1----:R-:W-:Y:S01]  /*186c0*/  FFMA.FTZ R2, R41, c[0x0][0x23c], -R148.reuse ;  /* 0x00008f0029027a23 */ /* 0x102fe20000010894 */
[----:B--2---:R-:W-:Y:S01]  /*186d0*/  F2FP.PACK_AB R90, R171, R172 ;  /* 0x000000acab5a723e */ /* 0x004fe200000000ff */
[C---:B------:R-:W-:Y:S02]  /*186e0*/  FMUL.FTZ R41, R3.reuse, R117 ;  /* 0x0000007503297220 */ /* 0x040fe40000410000 */
        /* <DEDUP_REMOVED lines=9> */
[C---:B------:R-:W-:Y:S02]  /*18780*/  FMUL.FTZ R45, R3.reuse, R121 ;  /* 0x00000079032d7220 */ /* 0x040fe40000410000 */
[----:B------:R1:W-:Y:S02]  /*18790*/  MUFU.EX2 R167, R2 ;  /* 0x0000000200a77308 */ /* 0x0003e40000000800 */
[----:B-1----:R-:W-:Y:S02]  /*187a0*/  FFMA.FTZ R2, R44, c[0x0][0x23c], -R148 ;  /* 0x00008f002c027a23 */ /* 0x002fe40000010894 */
[----:B------:R-:W-:Y:S06]  /*187b0*/  FMUL.FTZ R44, R3, R120 ;  /* 0x00000078032c7220 */ /* 0x000fec0000410000 */
[----:B------:R1:W2:Y:S01]  /*187c0*/  MUFU.EX2 R166, R2 ;  /* 0x0000000200a67308 */ /* 0x0002a20000000800 */
[-C--:B------:R-:W-:Y:S08]  /*187d0*/  HMMA.16816.F32 R44, R64, R54.reuse, R44 ;  /* 0x00000036402c723c */ /* 0x080ff0000000182c */
[C---:B------:R-:W-:Y:S07]  /*187e0*/  HMMA.16816.F32 R48, R144.reuse, R54, R48 ;  /* 0x000000369030723c */ /* 0x040fee0000001830 */
[C---:B------:R-:W-:Y:S02]  /*187f0*/  FMUL.FTZ R54, R68.reuse, R130 ;  /* 0x0000008244367220 */ /* 0x040fe40000410000 */
[----:B------:R-:W-:Y:S03]  /*18800*/  FMUL.FTZ R55, R68, R131 ;  /* 0x0000008344377220 */ /* 0x000fe60000410000 */
[--C-:B-1----:R-:W-:Y:S01]  /*18810*/  FFMA.FTZ R2, R158, c[0x0][0x23c], -R77.reuse ;  /* 0x00008f009e027a23 */ /* 0x102fe2000001084d */
[----:B--2---:R-:W-:Y:S03]  /*18820*/  F2FP.PACK_AB R91, R166, R167 ;  /* 0x000000a7a65b723e */ /* 0x004fe600000000ff */
[-C--:B------:R-:W-:Y:S01]  /*18830*/  HMMA.16816.F32 R52, R144, R80.reuse, R52 ;  /* 0x000000509034723c */ /* 0x080fe20000001834 */
[----:B------:R1:W-:Y:S07]  /*18840*/  MUFU.EX2 R165, R2 ;  /* 0x0000000200a57308 */ /* 0x0003ee0000000800 */
[C---:B------:R-:W-:Y:S07]  /*18850*/  HMMA.16816.F32 R56, R64.reuse, R80, R56 ;  /* 0x000000504038723c */ /* 0x040fee0000001838 */
[----:B------:R-:W-:Y:S01]  /*18860*/  F2FP.PACK_AB R80, R186, R242 ;  /* 0x000000f2ba50723e */ /* 0x000fe200000000ff */
[-C--:B------:R-:W-:Y:S04]  /*18870*/  HMMA.16816.F32 R60, R64, R82.reuse, R60 ;  /* 0x00000052403c723c */ /* 0x080fe8000000183c */
[----:B------:R-:W-:Y:S03]  /*18880*/  F2FP.PACK_AB R81, R241, R181 ;  /* 0x000000b5f151723e */ /* 0x000fe600000000ff */
[----:B------:R-:W-:Y:S02]  /*18890*/  FMUL.FTZ R64, R69, R140 ;  /* 0x0000008c45407220 */ /* 0x000fe40000410000 */
[----:B-1----:R-:W-:Y:S03]  /*188a0*/  FFMA.FTZ R2, R159, c[0x0][0x23c], -R77 ;  /* 0x00008f009f027a23 */ /* 0x002fe6000001084d */
[C---:B------:R-:W-:Y:S01]  /*188b0*/  FMUL.FTZ R65, R69.reuse, R141 ;  /* 0x0000008d45417220 */ /* 0x040fe20000410000 */
[----:B------:R1:W2:Y:S01]  /*188c0*/  MUFU.EX2 R164, R2 ;  /* 0x0000000200a47308 */ /* 0x0002a20000000800 */
[C---:B------:R-:W-:Y:S02]  /*188d0*/  FMUL.FTZ R66, R68.reuse, R142 ;  /* 0x0000008e44427220 */ /* 0x040fe40000410000 */
[C---:B------:R-:W-:Y:S02]  /*188e0*/  FMUL.FTZ R67, R68.reuse, R143 ;  /* 0x0000008f44437220 */ /* 0x040fe40000410000 */
[----:B------:R-:W-:Y:S02]  /*188f0*/  FFMA.FTZ R68, R68, R246, R225 ;  /* 0x000000f644447223 */ /* 0x000fe400000100e1 */
[----:B------:R-:W-:Y:S03]  /*18900*/  FFMA.FTZ R69, R69, R245, R229 ;  /* 0x000000f545457223 */ /* 0x000fe600000100e5 */
[----:B------:R-:W-:Y:S07]  /*18910*/  HMMA.16816.F32 R64, R144, R82, R64 ;  /* 0x000000529040723c */ /* 0x000fee0000001840 */
[----:B------:R-:W-:Y:S02]  /*18920*/  F2FP.PACK_AB R82, R178, R183 ;  /* 0x000000b7b252723e */ /* 0x000fe400000000ff */
[----:B------:R-:W-:Y:S03]  /*18930*/  F2FP.PACK_AB R83, R175, R238 ;  /* 0x000000eeaf53723e */ /* 0x000fe600000000ff */
[--C-:B-1----:R-:W-:Y:S04]  /*18940*/  FFMA.FTZ R2, R160, c[0x0][0x23c], -R78.reuse ;  /* 0x00008f00a0027a23 */ /* 0x102fe8000001084e */
[-C--:B---3--:R-:W-:Y:S01]  /*18950*/  HMMA.16816.F32 R4, R80, R84.reuse, R4 ;  /* 0x000000545004723c */ /* 0x088fe20000001804 */
[----:B------:R1:W-:Y:S07]  /*18960*/  MUFU.EX2 R163, R2 ;  /* 0x0000000200a37308 */ /* 0x0003ee0000000800 */
[C---:B------:R-:W-:Y:S08]  /*18970*/  HMMA.16816.F32 R8, R88.reuse, R84, R8 ;  /* 0x000000545808723c */ /* 0x040ff00000001808 */
[-C--:B------:R-:W-:Y:S08]  /*18980*/  HMMA.16816.F32 R12, R88, R86.reuse, R12 ;  /* 0x00000056580c723c */ /* 0x080ff0000000180c */
[C---:B------:R-:W-:Y:S01]  /*18990*/  HMMA.16816.F32 R16, R80.reuse, R86, R16 ;  /* 0x000000565010723c */ /* 0x040fe20000001810 */
[----:B------:R-:W3:Y:S03]  /*189a0*/  LDSM.16.MT88.4 R84, [R191+0x6800] ;  /* 0x00680000bf54783b */ /* 0x000ee60000004200 */
[--C-:B-1----:R-:W-:Y:S04]  /*189b0*/  FFMA.FTZ R2, R161, c[0x0][0x23c], -R78.reuse ;  /* 0x00008f00a1027a23 */ /* 0x102fe8000001084e */
[-C--:B------:R-:W-:Y:S01]  /*189c0*/  HMMA.16816.F32 R20, R80, R92.reuse, R20 ;  /* 0x0000005c5014723c */ /* 0x080fe20000001814 */
[----:B------:R1:W5:Y:S07]  /*189d0*/  MUFU.EX2 R161, R2 ;  /* 0x0000000200a17308 */ /* 0x00036e0000000800 */
[C---:B------:R-:W-:Y:S08]  /*189e0*/  HMMA.16816.F32 R24, R88.reuse, R92, R24 ;  /* 0x0000005c5818723c */ /* 0x040ff00000001818 */
[-C--:B------:R-:W-:Y:S08]  /*189f0*/  HMMA.16816.F32 R28, R88, R94.reuse, R28 ;  /* 0x0000005e581c723c */ /* 0x080ff0000000181c */
[C---:B------:R-:W-:Y:S01]  /*18a00*/  HMMA.16816.F32 R32, R80.reuse, R94, R32 ;  /* 0x0000005e5020723c */ /* 0x040fe20000001820 */
[----:B------:R-:W2:Y:S03]  /*18a10*/  LDSM.16.MT88.4 R92, [R189+0x7000] ;  /* 0x00700000bd5c783b */ /* 0x000ea60000004200 */
[--C-:B-1----:R-:W-:Y:S04]  /*18a20*/  FFMA.FTZ R2, R162, c[0x0][0x23c], -R77.reuse ;  /* 0x00008f00a2027a23 */ /* 0x102fe8000001084d */
[-C--:B----4-:R-:W-:Y:S01]  /*18a30*/  HMMA.16816.F32 R36, R80, R96.reuse, R36 ;  /* 0x000000605024723c */ /* 0x090fe20000001824 */
[----:B------:R1:W-:Y:S07]  /*18a40*/  MUFU.EX2 R162, R2 ;  /* 0x0000000200a27308 */ /* 0x0003ee0000000800 */
[C---:B------:R-:W-:Y:S08]  /*18a50*/  HMMA.16816.F32 R40, R88.reuse, R96, R40 ;  /* 0x000000605828723c */ /* 0x040ff00000001828 */
[-C--:B------:R-:W-:Y:S08]  /*18a60*/  HMMA.16816.F32 R44, R88, R98.reuse, R44 ;  /* 0x00000062582c723c */ /* 0x080ff0000000182c */
[C---:B------:R-:W-:Y:S01]  /*18a70*/  HMMA.16816.F32 R48, R80.reuse, R98, R48 ;  /* 0x000000625030723c */ /* 0x040fe20000001830 */
[----:B------:R-:W-:Y:S03]  /*18a80*/  LDSM.16.MT88.4 R96, [R190+0x7000] ;  /* 0x00700000be60783b */ /* 0x000fe60000004200 */
[----:B-1----:R-:W-:Y:S04]  /*18a90*/  FFMA.FTZ R2, R184, c[0x0][0x23c], -R77 ;  /* 0x00008f00b8027a23 */ /* 0x002fe8000001084d */
[-C--:B---3--:R-:W-:Y:S01]  /*18aa0*/  HMMA.16816.F32 R52, R80, R84.reuse, R52 ;  /* 0x000000545034723c */ /* 0x088fe20000001834 */
[----:B------:R1:W3:Y:S07]  /*18ab0*/  MUFU.EX2 R160, R2 ;  /* 0x0000000200a07308 */ /* 0x0002ee0000000800 */
[C---:B------:R-:W-:Y:S08]  /*18ac0*/  HMMA.16816.F32 R56, R88.reuse, R84, R56 ;  /* 0x000000545838723c */ /* 0x040ff00000001838 */
[-C--:B------:R-:W-:Y:S01]  /*18ad0*/  HMMA.16816.F32 R60, R88, R86.reuse, R60 ;  /* 0x00000056583c723c */ /* 0x080fe2000000183c */
[----:B------:R-:W4:Y:S07]  /*18ae0*/  LDSM.16.MT88.4 R88, [R192+0x7000] ;  /* 0x00700000c058783b */ /* 0x000f2e0000004200 */
[----:B------:R-:W-:Y:S04]  /*18af0*/  HMMA.16816.F32 R64, R80, R86, R64 ;  /* 0x000000565040723c */ /* 0x000fe80000001840 */
[--C-:B-1----:R-:W-:Y:S03]  /*18b00*/  FFMA.FTZ R2, R221, c[0x0][0x23c], -R78.reuse ;  /* 0x00008f00dd027a23 */ /* 0x102fe6000001084e */
[----:B--2---:R-:W-:Y:S01]  /*18b10*/  F2FP.PACK_AB R80, R164, R165 ;  /* 0x000000a5a450723e */ /* 0x004fe200000000ff */
[----:B------:R1:W-:Y:S01]  /*18b20*/  MUFU.EX2 R159, R2 ;  /* 0x00000002009f7308 */ /* 0x0003e20000000800 */
[----:B-----5:R-:W-:Y:S03]  /*18b30*/  F2FP.PACK_AB R81, R161, R163 ;  /* 0x000000a3a151723e */ /* 0x020fe600000000ff */
[----:B---3--:R-:W-:Y:S01]  /*18b40*/  F2FP.PACK_AB R82, R160, R162 ;  /* 0x000000a2a052723e */ /* 0x008fe200000000ff */
[----:B-1----:R-:W-:Y:S05]  /*18b50*/  FFMA.FTZ R2, R224, c[0x0][0x23c], -R78 ;  /* 0x00008f00e0027a23 */ /* 0x002fea000001084e */
[----:B------:R1:W2:Y:S02]  /*18b60*/  MUFU.EX2 R158, R2 ;  /* 0x00000002009e7308 */ /* 0x0002a40000000800 */
[--C-:B-1----:R-:W-:Y:S01]  /*18b70*/  FFMA.FTZ R2, R169, c[0x0][0x23c], -R79.reuse ;  /* 0x00008f00a9027a23 */ /* 0x102fe2000001084f */
[----:B--2---:R-:W-:Y:S07]  /*18b80*/  F2FP.PACK_AB R83, R158, R159 ;  /* 0x0000009f9e53723e */ /* 0x004fee00000000ff */
[----:B------:R1:W-:Y:S01]  /*18b90*/  MUFU.EX2 R135, R2 ;  /* 0x0000000200877308 */ /* 0x0003e20000000800 */
[-C--:B------:R-:W-:Y:S03]  /*18ba0*/  HMMA.16816.F32 R4, R80, R92.reuse, R4 ;  /* 0x0000005c5004723c */ /* 0x080fe60000001804 */
[--C-:B-1----:R-:W-:Y:S06]  /*18bb0*/  FFMA.FTZ R2, R157, c[0x0][0x23c], -R79.reuse ;  /* 0x00008f009d027a23 */ /* 0x102fec000001084f */
[----:B------:R1:W2:Y:S03]  /*18bc0*/  MUFU.EX2 R134, R2 ;  /* 0x0000000200867308 */ /* 0x0002a60000000800 */
[----:B-1----:R-:W-:Y:S01]  /*18bd0*/  FFMA.FTZ R2, R155, c[0x0][0x23c], -R79 ;  /* 0x00008f009b027a23 */ /* 0x002fe2000001084f */
[----:B--2---:R-:W-:Y:S06]  /*18be0*/  F2FP.PACK_AB R84, R134, R135 ;  /* 0x000000878654723e */ /* 0x004fec00000000ff */
[----:B------:R1:W2:Y:S02]  /*18bf0*/  MUFU.EX2 R157, R2 ;  /* 0x00000002009d7308 */ /* 0x0002a40000000800 */
[--C-:B-1----:R-:W-:Y:S01]  /*18c00*/  FFMA.FTZ R2, R154, c[0x0][0x23c], -R148.reuse ;  /* 0x00008f009a027a23 */ /* 0x102fe20000010894 */
[----:B--2---:R-:W-:Y:S07]  /*18c10*/  F2FP.PACK_AB R86, R156, R157 ;  /* 0x0000009d9c56723e */ /* 0x004fee00000000ff */
[----:B------:R1:W-:Y:S02]  /*18c20*/  MUFU.EX2 R133, R2 ;  /* 0x0000000200857308 */ /* 0x0003e40000000800 */
[--C-:B-1----:R-:W-:Y:S08]  /*18c30*/  FFMA.FTZ R2, R153, c[0x0][0x23c], -R148.reuse ;  /* 0x00008f0099027a23 */ /* 0x102ff00000010894 */
[----:B------:R1:W2:Y:S02]  /*18c40*/  MUFU.EX2 R132, R2 ;  /* 0x0000000200847308 */ /* 0x0002a40000000800 */
[--C-:B-1----:R-:W-:Y:S01]  /*18c50*/  FFMA.FTZ R2, R149, c[0x0][0x23c], -R148.reuse ;  /* 0x00008f0095027a23 */ /* 0x102fe20000010894 */
[----:B--2---:R-:W-:Y:S07]  /*18c60*/  F2FP.PACK_AB R85, R132, R133 ;  /* 0x000000858455723e */ /* 0x004fee00000000ff */
[----:B------:R1:W-:Y:S02]  /*18c70*/  MUFU.EX2 R169, R2 ;  /* 0x0000000200a97308 */ /* 0x0003e40000000800 */
[----:B-1----:R-:W-:Y:S08]  /*18c80*/  FFMA.FTZ R2, R150, c[0x0][0x23c], -R148 ;  /* 0x00008f0096027a23 */ /* 0x002ff00000010894 */
[----:B------:R1:W2:Y:S02]  /*18c90*/  MUFU.EX2 R155, R2 ;  /* 0x00000002009b7308 */ /* 0x0002a40000000800 */
[--C-:B-1----:R-:W-:Y:S01]  /*18ca0*/  FFMA.FTZ R2, R230, c[0x0][0x23c], -R77.reuse ;  /* 0x00008f00e6027a23 */ /* 0x102fe2000001084d */
[----:B--2---:R-:W-:Y:S07]  /*18cb0*/  F2FP.PACK_AB R87, R155, R169 ;  /* 0x000000a99b57723e */ /* 0x004fee00000000ff */
[----:B------:R1:W-:Y:S01]  /*18cc0*/  MUFU.EX2 R154, R2 ;  /* 0x00000002009a7308 */ /* 0x0003e20000000800 */
[C---:B------:R-:W-:Y:S08]  /*18cd0*/  HMMA.16816.F32 R8, R84.reuse, R92, R8 ;  /* 0x0000005c5408723c */ /* 0x040ff00000001808 */
[-C--:B------:R-:W-:Y:S08]  /*18ce0*/  HMMA.16816.F32 R12, R84, R94.reuse, R12 ;  /* 0x0000005e540c723c */ /* 0x080ff0000000180c */
[C---:B------:R-:W-:Y:S01]  /*18cf0*/  HMMA.16816.F32 R16, R80.reuse, R94, R16 ;  /* 0x0000005e5010723c */ /* 0x040fe20000001810 */
[----:B------:R-:W2:Y:S03]  /*18d00*/  LDSM.16.MT88.4 R92, [R191+0x7000] ;  /* 0x00700000bf5c783b */ /* 0x000ea60000004200 */
[--C-:B-1----:R-:W-:Y:S04]  /*18d10*/  FFMA.FTZ R2, R231, c[0x0][0x23c], -R77.reuse ;  /* 0x00008f00e7027a23 */ /* 0x102fe8000001084d */
[-C--:B----4-:R-:W-:Y:S01]  /*18d20*/  HMMA.16816.F32 R20, R80, R88.reuse, R20 ;  /* 0x000000585014723c */ /* 0x090fe20000001814 */
[----:B------:R1:W3:Y:S07]  /*18d30*/  MUFU.EX2 R153, R2 ;  /* 0x0000000200997308 */ /* 0x0002ee0000000800 */
[C---:B------:R-:W-:Y:S08]  /*18d40*/  HMMA.16816.F32 R24, R84.reuse, R88, R24 ;  /* 0x000000585418723c */ /* 0x040ff00000001818 */
[-C--:B------:R-:W-:Y:S08]  /*18d50*/  HMMA.16816.F32 R28, R84, R90.reuse, R28 ;  /* 0x0000005a541c723c */ /* 0x080ff0000000181c */
[C---:B------:R-:W-:Y:S04]  /*18d60*/  HMMA.16816.F32 R32, R80.reuse, R90, R32 ;  /* 0x0000005a5020723c */ /* 0x040fe80000001820 */
[--C-:B-1----:R-:W-:Y:S01]  /*18d70*/  FFMA.FTZ R2, R232, c[0x0][0x23c], -R78.reuse ;  /* 0x00008f00e8027a23 */ /* 0x102fe2000001084e */
[----:B---3--:R-:W-:Y:S03]  /*18d80*/  F2FP.PACK_AB R140, R153, R154 ;  /* 0x0000009a998c723e */ /* 0x008fe600000000ff */
[-C--:B------:R-:W-:Y:S01]  /*18d90*/  HMMA.16816.F32 R36, R80, R96.reuse, R36 ;  /* 0x000000605024723c */ /* 0x080fe20000001824 */
[----:B------:R1:W-:Y:S07]  /*18da0*/  MUFU.EX2 R152, R2 ;  /* 0x0000000200987308 */ /* 0x0003ee0000000800 */
[C---:B------:R-:W-:Y:S08]  /*18db0*/  HMMA.16816.F32 R40, R84.reuse, R96, R40 ;  /* 0x000000605428723c */ /* 0x040ff00000001828 */
[-C--:B------:R-:W-:Y:S08]  /*18dc0*/  HMMA.16816.F32 R44, R84, R98.reuse, R44 ;  /* 0x00000062542c723c */ /* 0x080ff0000000182c */
[C---:B------:R-:W-:Y:S04]  /*18dd0*/  HMMA.16816.F32 R48, R80.reuse, R98, R48 ;  /* 0x000000625030723c */ /* 0x040fe80000001830 */
[--C-:B-1----:R-:W-:Y:S04]  /*18de0*/  FFMA.FTZ R2, R233, c[0x0][0x23c], -R78.reuse ;  /* 0x00008f00e9027a23 */ /* 0x102fe8000001084e */
[-C--:B--2---:R-:W-:Y:S01]  /*18df0*/  HMMA.16816.F32 R52, R80, R92.reuse, R52 ;  /* 0x0000005c5034723c */ /* 0x084fe20000001834 */
[----:B------:R1:W2:Y:S07]  /*18e00*/  MUFU.EX2 R151, R2 ;  /* 0x0000000200977308 */ /* 0x0002ae0000000800 */
[C---:B------:R-:W-:Y:S08]  /*18e10*/  HMMA.16816.F32 R56, R84.reuse, R92, R56 ;  /* 0x0000005c5438723c */ /* 0x040ff00000001838 */
[-C--:B------:R-:W-:Y:S08]  /*18e20*/  HMMA.16816.F32 R60, R84, R94.reuse, R60 ;  /* 0x0000005e543c723c */ /* 0x080ff0000000183c */
[----:B------:R-:W-:Y:S04]  /*18e30*/  HMMA.16816.F32 R64, R80, R94, R64 ;  /* 0x0000005e5040723c */ /* 0x000fe80000001840 */
[--C-:B-1----:R-:W-:Y:S01]  /*18e40*/  FFMA.FTZ R2, R234, c[0x0][0x23c], -R77.reuse ;  /* 0x00008f00ea027a23 */ /* 0x102fe2000001084d */
[----:B--2---:R-:W-:Y:S01]  /*18e50*/  F2FP.PACK_AB R141, R151, R152 ;  /* 0x00000098978d723e */ /* 0x004fe200000000ff */
[----:B------:R-:W-:Y:S02]  /*18e60*/  FFMA.FTZ R77, R235, c[0x0][0x23c], -R77 ;  /* 0x00008f00eb4d7a23 */ /* 0x000fe4000001084d */
[----:B------:R1:W-:Y:S10]  /*18e70*/  MUFU.EX2 R150, R2 ;  /* 0x0000000200967308 */ /* 0x0003f40000000800 */
[----:B------:R-:W2:Y:S01]  /*18e80*/  MUFU.EX2 R149, R77 ;  /* 0x0000004d00957308 */ /* 0x000ea20000000800 */
[--C-:B-1----:R-:W-:Y:S02]  /*18e90*/  FFMA.FTZ R2, R236, c[0x0][0x23c], -R78.reuse ;  /* 0x00008f00ec027a23 */ /* 0x102fe4000001084e */
[----:B------:R-:W-:Y:S07]  /*18ea0*/  FFMA.FTZ R78, R237, c[0x0][0x23c], -R78 ;  /* 0x00008f00ed4e7a23 */ /* 0x000fee000001084e */
[----:B------:R1:W-:Y:S01]  /*18eb0*/  MUFU.EX2 R147, R2 ;  /* 0x0000000200937308 */ /* 0x0003e20000000800 */
[----:B--2---:R-:W-:Y:S09]  /*18ec0*/  F2FP.PACK_AB R142, R149, R150 ;  /* 0x00000096958e723e */ /* 0x004ff200000000ff */
[----:B------:R-:W2:Y:S01]  /*18ed0*/  MUFU.EX2 R146, R78 ;  /* 0x0000004e00927308 */ /* 0x000ea20000000800 */
[--C-:B-1----:R-:W-:Y:S09]  /*18ee0*/  FFMA.FTZ R2, R220, c[0x0][0x23c], -R79.reuse ;  /* 0x00008f00dc027a23 */ /* 0x102ff2000001084f */
[----:B------:R1:W-:Y:S01]  /*18ef0*/  MUFU.EX2 R144, R2 ;  /* 0x0000000200907308 */ /* 0x0003e20000000800 */
[----:B--2---:R-:W-:Y:S07]  /*18f00*/  F2FP.PACK_AB R143, R146, R147 ;  /* 0x00000093928f723e */ /* 0x004fee00000000ff */
[-C--:B------:R-:W-:Y:S01]  /*18f10*/  HMMA.16816.F32 R80, R140, R100.reuse, R4 ;  /* 0x000000648c50723c */ /* 0x080fe20000001804 */
[----:B------:R-:W2:Y:S04]  /*18f20*/  LDSM.16.MT88.4 R4, [R191+0x7800] ;  /* 0x00780000bf04783b */ /* 0x000ea80000004200 */
[--C-:B-1----:R-:W-:Y:S04]  /*18f30*/  FFMA.FTZ R2, R223, c[0x0][0x23c], -R79.reuse ;  /* 0x00008f00df027a23 */ /* 0x102fe8000001084f */
[----:B------:R1:W3:Y:S03]  /*18f40*/  MUFU.EX2 R145, R2 ;  /* 0x0000000200917308 */ /* 0x0002e60000000800 */
[--C-:B-1----:R-:W-:Y:S01]  /*18f50*/  FFMA.FTZ R2, R219, c[0x0][0x23c], -R79.reuse ;  /* 0x00008f00db027a23 */ /* 0x102fe2000001084f */
[----:B---3--:R-:W-:Y:S01]  /*18f60*/  F2FP.PACK_AB R136, R145, R144 ;  /* 0x000000909188723e */ /* 0x008fe200000000ff */
[----:B------:R-:W-:Y:S05]  /*18f70*/  FFMA.FTZ R79, R182, c[0x0][0x23c], -R79 ;  /* 0x00008f00b64f7a23 */ /* 0x000fea000001084f */
        /* <DEDUP_REMOVED lines=93> */
.L_x_2091:
[----:B------:R-:W1:Y:S01]  /*19550*/  SHFL.BFLY PT, R2, R245, 0x2, 0x1f ;  /* 0x0c401f00f5027f89 */ /* 0x000e6200000e0000 */
[----:B------:R-:W2:Y:S01]  /*19560*/  S2UR UR6, SR_CTAID.Y ;  /* 0x00000000000679c3 */ /* 0x000ea20000002600 */
[----:B------:R-:W-:Y:S01]  /*19570*/  UISETP.NE.AND UP4, UPT, UR11, -0x1, UPT ;  /* 0xffffffff0b00788c */ /* 0x000fe2000bf85270 */
[----:B------:R-:W-:Y:S01]  /*19580*/  BSSY B0, `(.L_x_2095) ;  /* 0x0000128000007945 */ /* 0x000fe20003800000 */
[----:B------:R-:W3:Y:S01]  /*19590*/  SHFL.BFLY PT, R0, R246, 0x2, 0x1f ;  /* 0x0c401f00f6007f89 */ /* 0x000ee200000e0000 */
[----:B------:R-:W-:-:S02]  /*195a0*/  ULDC.64 UR4, c[0x0][0x1e8] ;  /* 0x00007a0000047ab9 */ /* 0x000fc40000000a00 */
[----:B------:R-:W-:Y:S01]  /*195b0*/  ULDC.U8 UR9, c[0x0][0x329] ;  /* 0x0000ca4000097ab9 */ /* 0x000fe20000000000 */
[----:B------:R-:W4:Y:S01]  /*195c0*/  SHFL.BFLY PT, R3, R248, 0x2, 0x1f ;  /* 0x0c401f00f8037f89 */ /* 0x000f2200000e0000 */
[----:B------:R-:W-:Y:S01]  /*195d0*/  UISETP.NE.AND UP1, UPT, UR9, URZ, UPT ;  /* 0x0000003f0900728c */ /* 0x000fe2000bf25270 */
[----:B------:R-:W5:Y:S01]  /*195e0*/  S2UR UR10, SR_CTAID.Z ;  /* 0x00000000000a79c3 */ /* 0x000f620000002700 */
[----:B------:R-:W-:Y:S01]  /*195f0*/  ULDC UR8, c[0x0][0x214] ;  /* 0x0000850000087ab9 */ /* 0x000fe20000000800 */
[----:B------:R-:W5:Y:S01]  /*19600*/  SHFL.BFLY PT, R4, R247, 0x2, 0x1f ;  /* 0x0c401f00f7047f89 */ /* 0x000f6200000e0000 */
[----:B------:R-:W-:Y:S02]  /*19610*/  @UP4 UIMAD.WIDE.U32 UR14, UR11, UR4, URZ ;  /* 0x000000040b0e42a5 */ /* 0x000fe4000f8e003f */
[----:B------:R-:W-:Y:S01]  /*19620*/  UMOV UR24, URZ ;  /* 0x0000003f00187c82 */ /* 0x000fe20008000000 */
[----:B------:R-:W5:Y:S01]  /*19630*/  S2R R42, SR_TID.X ;  /* 0x00000000002a7919 */ /* 0x000f620000002100 */
[----:B------:R-:W-:-:S02]  /*19640*/  @UP4 UIMAD UR7, UR11, UR5, UR15 ;  /* 0x000000050b0742a4 */ /* 0x000fc4000f8e020f */
[----:B------:R-:W-:Y:S02]  /*19650*/  UMOV UR25, URZ ;  /* 0x0000003f00197c82 */ /* 0x000fe40008000000 */
[----:B------:R-:W-:Y:S02]  /*19660*/  ULDC.64 UR4, c[0x0][0x1e0] ;  /* 0x0000780000047ab9 */ /* 0x000fe40000000a00 */
[----:B------:R-:W-:Y:S01]  /*19670*/  @UP1 ULDC UR13, c[0x0][0x210] ;  /* 0x00008400000d1ab9 */ /* 0x000fe20000000800 */
[----:B-1----:R-:W-:Y:S01]  /*19680*/  FADD.FTZ R2, R2, R245 ;  /* 0x000000f502027221 */ /* 0x002fe20000010000 */
[----:B--2---:R-:W-:Y:S02]  /*19690*/  @!UP4 USHF.R.S32.HI UR12, URZ, 0x1f, UR6 ;  /* 0x0000001f3f0cc899 */ /* 0x004fe40008011406 */
[----:B------:R-:W-:Y:S01]  /*196a0*/  @!UP4 UIMAD.WIDE.U32 UR22, UR6, UR4, URZ ;  /* 0x000000040616c2a5 */ /* 0x000fe2000f8e003f */
[----:B---3--:R-:W-:Y:S01]  /*196b0*/  FADD.FTZ R0, R0, R246 ;  /* 0x000000f600007221 */ /* 0x008fe20000010000 */
[----:B------:R-:W1:Y:S01]  /*196c0*/  SHFL.BFLY PT, R5, R2, 0x1, 0x1f ;  /* 0x0c201f0002057f89 */ /* 0x000e6200000e0000 */
[----:B------:R-:W-:Y:S01]  /*196d0*/  @!UP4 UIMAD UR12, UR12, UR4, URZ ;  /* 0x000000040c0cc2a4 */ /* 0x000fe2000f8e023f */
[----:B----4-:R-:W-:-:S02]  /*196e0*/  FADD.FTZ R3, R3, R248 ;  /* 0x000000f803037221 */ /* 0x010fc40000010000 */
[----:B------:R-:W2:Y:S01]  /*196f0*/  SHFL.BFLY PT, R6, R0, 0x1, 0x1f ;  /* 0x0c201f0000067f89 */ /* 0x000ea200000e0000 */
[----:B------:R-:W-:Y:S01]  /*19700*/  ULDC.U8 UR4, c[0x0][0x328] ;  /* 0x0000ca0000047ab9 */ /* 0x000fe20000000000 */
[----:B-----5:R-:W-:Y:S01]  /*19710*/  FADD.FTZ R4, R4, R247 ;  /* 0x000000f704047221 */ /* 0x020fe20000010000 */
[----:B------:R-:W-:Y:S02]  /*19720*/  UISETP.NE.AND UP3, UPT, UR4, URZ, UPT ;  /* 0x0000003f0400728c */ /* 0x000fe4000bf65270 */
[----:B------:R-:W-:Y:S01]  /*19730*/  @!UP4 UIMAD UR12, UR6, UR5, UR12 ;  /* 0x00000005060cc2a4 */ /* 0x000fe2000f8e020c */
[----:B------:R-:W-:Y:S01]  /*19740*/  SHF.R.S32.HI R41, RZ, 0x1f, R42 ;  /* 0x0000001fff297819 */ /* 0x000fe2000001142a */
[----:B------:R-:W-:Y:S01]  /*19750*/  UISETP.NE.OR UP2, UPT, UR9, URZ, !UP3 ;  /* 0x0000003f0900728c */ /* 0x000fe2000df45670 */
[----:B------:R-:W3:Y:S01]  /*19760*/  S2UR UR9, SR_CTAID.X ;  /* 0x00000000000979c3 */ /* 0x000ee20000002500 */
[----:B------:R-:W-:Y:S01]  /*19770*/  ULDC UR5, c[0x0][0x234] ;  /* 0x00008d0000057ab9 */ /* 0x000fe20000000800 */
[CC--:B------:R-:W-:Y:S01]  /*19780*/  LEA.HI R14, R41.reuse, R42.reuse, RZ, 0x2 ;  /* 0x0000002a290e7211 */ /* 0x0c0fe200078f10ff */
[----:B------:R-:W-:Y:S01]  /*19790*/  @UP1 UIMAD UR13, UR13, UR8, URZ ;  /* 0x000000080d0d12a4 */ /* 0x000fe2000f8e023f */
[----:B------:R-:W-:Y:S01]  /*197a0*/  LEA.HI R41, R41, R42, RZ, 0x5 ;  /* 0x0000002a29297211 */ /* 0x000fe200078f28ff */
[----:B------:R-:W-:-:S02]  /*197b0*/  UISETP.NE.OR UP0, UPT, UR11, -0x1, UP2 ;  /* 0xffffffff0b00788c */ /* 0x000fc40009705670 */
[----:B------:R-:W-:Y:S01]  /*197c0*/  @!UP1 USEL UR13, UR8, UR5, !UP3 ;  /* 0x00000005080d9287 */ /* 0x000fe2000d800000 */
[----:B------:R-:W-:Y:S01]  /*197d0*/  SHF.R.S32.HI R7, RZ, 0x5, R41 ;  /* 0x00000005ff077819 */ /* 0x000fe20000011429 */
[----:B------:R-:W-:Y:S01]  /*197e0*/  ULDC UR4, c[0x0][0x1c0] ;  /* 0x0000700000047ab9 */ /* 0x000fe20000000800 */
[----:B-1----:R-:W-:Y:S01]  /*197f0*/  FADD.FTZ R38, R2, R5 ;  /* 0x0000000502267221 */ /* 0x002fe20000010000 */
[----:B------:R-:W-:Y:S01]  /*19800*/  @UP1 UMOV UR15, 0x1 ;  /* 0x00000001000f1882 */ /* 0x000fe20000000000 */
[----:B------:R-:W1:Y:S01]  /*19810*/  SHFL.BFLY PT, R2, R3, 0x1, 0x1f ;  /* 0x0c201f0003027f89 */ /* 0x000e6200000e0000 */
[----:B------:R-:W-:Y:S01]  /*19820*/  @!UP1 UIMAD UR15, UR13, UR4, URZ ;  /* 0x000000040d0f92a4 */ /* 0x000fe2000f8e023f */
[----:B--2---:R-:W-:Y:S01]  /*19830*/  FADD.FTZ R37, R0, R6 ;  /* 0x0000000600257221 */ /* 0x004fe20000010000 */
[----:B------:R-:W-:Y:S01]  /*19840*/  FSETP.NE.FTZ.AND P5, PT, R38, RZ, PT ;  /* 0x000000ff2600720b */ /* 0x000fe20003fb5000 */
[----:B------:R-:W2:Y:S01]  /*19850*/  SHFL.BFLY PT, R5, R4, 0x1, 0x1f ;  /* 0x0c201f0004057f89 */ /* 0x000ea200000e0000 */
[----:B------:R-:W-:Y:S01]  /*19860*/  MOV R0, 0x3f800000 ;  /* 0x3f80000000007802 */ /* 0x000fe20000000f00 */
[----:B------:R-:W-:Y:S01]  /*19870*/  @UP1 ULDC UR16, c[0x0][0x210] ;  /* 0x0000840000101ab9 */ /* 0x000fe20000000800 */
[----:B------:R-:W-:Y:S01]  /*19880*/  LOP3.LUT R6, R14, 0x3ffffffc, RZ, 0xc0, !PT ;  /* 0x3ffffffc0e067812 */ /* 0x000fe200078ec0ff */
[----:B------:R-:W-:Y:S01]  /*19890*/  UIMAD UR4, UR6, UR15, URZ ;  /* 0x0000000f060472a4 */ /* 0x000fe2000f8e023f */
[----:B------:R-:W-:Y:S01]  /*198a0*/  FSETP.NE.FTZ.AND P4, PT, R37, RZ, PT ;  /* 0x000000ff2500720b */ /* 0x000fe20003f95000 */
[----:B------:R-:W-:-:S02]  /*198b0*/  @!UP1 UMOV UR16, 0x1 ;  /* 0x0000000100109882 */ /* 0x000fc40000000000 */
[----:B------:R-:W-:Y:S02]  /*198c0*/  @!UP0 UIMAD UR11, UR6, UR8, URZ ;  /* 0x00000008060b82a4 */ /* 0x000fe4000f8e023f */
[----:B---3--:R-:W-:Y:S02]  /*198d0*/  UIMAD UR9, UR9, UR16, URZ ;  /* 0x00000010090972a4 */ /* 0x008fe4000f8e023f */
[----:B------:R-:W3:Y:S01]  /*198e0*/  @P5 MUFU.RCP R0, R38 ;  /* 0x0000002600005308 */ /* 0x000ee20000001000 */
[----:B------:R-:W-:Y:S02]  /*198f0*/  USEL UR4, UR4, URZ, UP2 ;  /* 0x0000003f04047287 */ /* 0x000fe40009000000 */
[----:B------:R-:W-:Y:S02]  /*19900*/  USHF.L.U32 UR9, UR9, 0x7, URZ ;  /* 0x0000000709097899 */ /* 0x000fe4000800063f */
[----:B------:R-:W-:Y:S02]  /*19910*/  UIMAD UR13, UR10, UR13, UR4 ;  /* 0x0000000d0a0d72a4 */ /* 0x000fe4000f8e0204 */
[----:B------:R-:W-:Y:S01]  /*19920*/  @!UP2 UMOV UR24, UR11 ;  /* 0x0000000b0018ac82 */ /* 0x000fe20008000000 */
[----:B-1----:R-:W-:Y:S01]  /*19930*/  FADD.FTZ R40, R3, R2 ;  /* 0x0000000203287221 */ /* 0x002fe20000010000 */
[----:B------:R-:W-:Y:S01]  /*19940*/  IADD3 R2, -R6, R42, RZ ;  /* 0x0000002a06027210 */ /* 0x000fe20007ffe1ff */
[----:B------:R-:W-:Y:S01]  /*19950*/  USHF.R.S32.HI UR4, URZ, 0x1f, UR9 ;  /* 0x0000001f3f047899 */ /* 0x000fe20008011409 */
[----:B------:R-:W-:Y:S01]  /*19960*/  MOV R3, 0x3f800000 ;  /* 0x3f80000000037802 */ /* 0x000fe20000000f00 */
[----:B--2---:R-:W-:Y:S01]  /*19970*/  FADD.FTZ R39, R4, R5 ;  /* 0x0000000504277221 */ /* 0x004fe20000010000 */
[----:B------:R-:W-:Y:S01]  /*19980*/  FSETP.NE.FTZ.AND P3, PT, R40, RZ, PT ;  /* 0x000000ff2800720b */ /* 0x000fe20003f75000 */
[----:B------:R-:W-:Y:S01]  /*19990*/  @!UP2 USHF.R.S32.HI UR25, URZ, 0x1f, UR11 ;  /* 0x0000001f3f19a899 */ /* 0x000fe2000801140b */
[----:B------:R-:W-:Y:S01]  /*199a0*/  LEA R8, R7, R2, 0x9 ;  /* 0x0000000207087211 */ /* 0x000fe200078e48ff */
[C---:B---3--:R-:W-:Y:S01]  /*199b0*/  FMUL.FTZ R80, R0.reuse, R80 ;  /* 0x0000005000507220 */ /* 0x048fe20000410000 */
[----:B------:R-:W-:Y:S01]  /*199c0*/  MOV R2, 0x3f800000 ;  /* 0x3f80000000027802 */ /* 0x000fe20000000f00 */
[----:B------:R-:W1:Y:S01]  /*199d0*/  @P4 MUFU.RCP R3, R37 ;  /* 0x0000002500034308 */ /* 0x000e620000001000 */
[----:B------:R-:W-:Y:S01]  /*199e0*/  FSETP.NE.FTZ.AND P0, PT, R39, RZ, PT ;  /* 0x000000ff2700720b */ /* 0x000fe20003f15000 */
[C---:B------:R-:W-:Y:S01]  /*199f0*/  FMUL.FTZ R7, R0.reuse, R81 ;  /* 0x0000005100077220 */ /* 0x040fe20000410000 */
[----:B------:R-:W-:Y:S01]  /*19a00*/  USHF.R.S32.HI UR5, URZ, 0x1f, UR13 ;  /* 0x0000001f3f057899 */ /* 0x000fe2000801140d */
[C---:B------:R-:W-:Y:S01]  /*19a10*/  FMUL.FTZ R92, R0.reuse, R92 ;  /* 0x0000005c005c7220 */ /* 0x040fe20000410000 */
[----:B------:R-:W-:Y:S01]  /*19a20*/  UIADD3 UR9, UP1, UP0, UR9, UR24, UR13 ;  /* 0x0000001809097290 */ /* 0x000fe2000f83e00d */
[C---:B------:R-:W-:Y:S01]  /*19a30*/  FMUL.FTZ R5, R0.reuse, R93 ;  /* 0x0000005d00057220 */ /* 0x040fe20000410000 */
[----:B------:R-:W-:Y:S01]  /*19a40*/  F2FP.PACK_AB R7, R7, R80 ;  /* 0x000000500707723e */ /* 0x000fe200000000ff */
[----:B------:R-:W2:Y:S01]  /*19a50*/  @P3 MUFU.RCP R2, R40 ;  /* 0x0000002800023308 */ /* 0x000ea20000001000 */
[C---:B------:R-:W-:Y:S01]  /*19a60*/  FMUL.FTZ R96, R0.reuse, R96 ;  /* 0x0000006000607220 */ /* 0x040fe20000410000 */
[----:B------:R-:W-:Y:S01]  /*19a70*/  @!UP4 UIADD3 UR7, UR23, UR12, URZ ;  /* 0x0000000c1707c290 */ /* 0x000fe2000fffe03f */
        /* <DEDUP_REMOVED lines=216> */
.L_x_2096:
[----:B------:R-:W-:Y:S05]  /*1a800*/  BSYNC B0 ;  /* 0x0000000000007941 */ /* 0x000fea0003800000 */
.L_x_2095:
[----:B----4-:R-:W4:Y:S04]  /*1a810*/  LDL.LU.64 R4, [R1+0x8] ;  /* 0x0000080001047983 */ /* 0x010f280000300a00 */
[----:B------:R-:W3:Y:S04]  /*1a820*/  S2R R3, SR_TID.X ;  /* 0x0000000000037919 */ /* 0x000ee80000002100 */
[----:B------:R-:W2:Y:S01]  /*1a830*/  S2R R8, SR_CTAID.Z ;  /* 0x0000000000087919 */ /* 0x000ea20000002700 */
[----:B------:R-:W-:-:S02]  /*1a840*/  USHF.R.S32.HI UR6, URZ, 0x1f, UR10 ;  /* 0x0000001f3f067899 */ /* 0x000fc4000801140a */
[----:B------:R-:W-:Y:S01]  /*1a850*/  ULDC.64 UR4, c[0x0][0x1f0] ;  /* 0x00007c0000047ab9 */ /* 0x000fe20000000a00 */
[----:B------:R1:W5:Y:S01]  /*1a860*/  LDL.64 R12, [R1] ;  /* 0x00000000010c7983 */ /* 0x0003620000100a00 */
        /* <DEDUP_REMOVED lines=21> */
.L_x_2098:
[----:B-1----:R-:W-:Y:S05]  /*1a9c0*/  BSYNC B0 ;  /* 0x0000000000007941 */ /* 0x002fea0003800000 */
.L_x_2097:
        /* <DEDUP_REMOVED lines=15> */
.L_x_2100:
[----:B------:R-:W-:Y:S05]  /*1aac0*/  BSYNC B0 ;  /* 0x0000000000007941 */ /* 0x000fea0003800000 */
.L_x_2099:
        /* <DEDUP_REMOVED lines=15> */
.L_x_2102:
[----:B------:R-:W-:Y:S05]  /*1abc0*/  BSYNC B0 ;  /* 0x0000000000007941 */ /* 0x000fea0003800000 */
.L_x_2101:
        /* <DEDUP_REMOVED lines=15> */
.L_x_2104:
[----:B------:R-:W-:Y:S05]  /*1acc0*/  BSYNC B0 ;  /* 0x0000000000007941 */ /* 0x000fea0003800000 */
.L_x_2103:
        /* <DEDUP_REMOVED lines=15> */
.L_x_2106:
[----:B------:R-:W-:Y:S05]  /*1adc0*/  BSYNC B0 ;  /* 0x0000000000007941 */ /* 0x000fea0003800000 */
.L_x_2105:
        /* <DEDUP_REMOVED lines=15> */
.L_x_2108:
[----:B------:R-:W-:Y:S05]  /*1aec0*/  BSYNC B0 ;  /* 0x0000000000007941 */ /* 0x000fea0003800000 */
.L_x_2107:
        /* <DEDUP_REMOVED lines=15> */
.L_x_2110:
[----:B------:R-:W-:Y:S05]  /*1afc0*/  BSYNC B0 ;  /* 0x0000000000007941 */ /* 0x000fea0003800000 */
.L_x_2109:
        /* <DEDUP_REMOVED lines=15> */
.L_x_2111:
        /* <DEDUP_REMOVED lines=12> */
.L_x_2143:


//--------------------- .nv.shared._ZN5flash16flash_fwd_kernelI23Flash_fwd_kernel_traitsILi64ELi128ELi128ELi4ELb0ELb0EN7cutlass6half_tE19Flash_kernel_traitsILi64ELi128ELi128ELi4ES3_EELb0ELb0ELb0ELb0ELb0ELb1ELb0ELb0EEEvNS_16Flash_fwd_paramsE --------------------------
	.section	.nv.shared._ZN5flash16flash_fwd_kernelI23Flash_fwd_kernel_traitsILi64ELi128ELi128ELi4ELb0ELb0EN7cutlass6half_tE19Flash_kernel_traitsILi64ELi128ELi128ELi4ES3_EELb0ELb0ELb0ELb0ELb0ELb1ELb0ELb0EEEvNS_16Flash_fwd_paramsE,"aw",@nobits
	.sectionflags	@""
	.align	16


//--------------------- .nv.global                --------------------------
	.section	.nv.global,"aw",@nobits
.nv.global:
	.type		_ZN65_INTERNAL_66fdf1bf_29_flash_fwd_hdim64_fp16_sm80_cu_e763cb1e_28774cute1_E,@object
	.size		_ZN65_INTERNAL_66fdf1bf_29_flash_fwd_hdim64_fp16_sm80_cu_e763cb1e_28774cute1_E,(_ZN65_INTERNAL_66fdf1bf_29_flash_fwd_hdim64_fp16_sm80_cu_e763cb1e_28774cuda3std3__45__cpo6cbeginE - _ZN65_INTERNAL_66fdf1bf_29_flash_fwd_hdim64_fp16_sm80_cu_e763cb1e_28774cute1_E)
_ZN65_INTERNAL_66fdf1bf_29_flash_fwd_hdim64_fp16_sm80_cu_e763cb1e_28774cute1_E:
	.zero		1
	.type		_ZN65_INTERNAL_66fdf1bf_29_flash_fwd_hdim64_fp16_sm80_cu_e763cb1e_28774cuda3std3__45__cpo6cbeginE,@object
	.size		_ZN65_INTERNAL_66fdf1bf_29_flash_fwd_hdim64_fp16_sm80_cu_e763cb1e_28774cuda3std3__45__cpo6cbeginE,(_ZN65_INTERNAL_66fdf1bf_29_flash_fwd_hdim64_fp16_sm80_cu_e763cb1e_28774cuda3std3__48in_placeE - _ZN65_INTERNAL_66fdf1bf_29_flash_fwd_hdim64_fp16_sm80_cu_e763cb1e_28774cuda3std3__45__cpo6cbeginE)
_ZN65_INTERNAL_66fdf1bf_29_flash_fwd_hdim64_fp16_sm80_cu_e763cb1e_28774cuda3std3__45__cpo6cbeginE:
	.zero		1
	.type		_ZN65_INTERNAL_66fdf1bf_29_flash_fwd_hdim64_fp16_sm80_cu_e763cb1e_28774cuda3std3__48in_placeE,@object
	.size		_ZN65_INTERNAL_66fdf1bf_29_flash_fwd_hdim64_fp16_sm80_cu_e763cb1e_28774cuda3std3__48in_placeE,(_ZN65_INTERNAL_66fdf1bf_29_flash_fwd_hdim64_fp16_sm80_cu_e763cb1e_28774cuda3std6ranges3__45__cpo9iter_moveE - _ZN65_INTERNAL_66fdf1bf_29_flash_fwd_hdim64_fp16_sm80_cu_e763cb1e_28774cuda3std3__48in_placeE)
_ZN65_INTERNAL_66fdf1bf_29_flash_fwd_hdim64_fp16_sm80_cu_e763cb1e_28774cuda3std3__48in_placeE:
	.zero		1
	.type		_ZN65_INTERNAL_66fdf1bf_29_flash_fwd_hdim64_fp16_sm80_cu_e763cb1e_28774cuda3std6ranges3__45__cpo9iter_moveE,@object
	.size		_ZN65_INTERNAL_66fdf1bf_29_flash_fwd_hdim64_fp16_sm80_cu_e763cb1e_28774cuda3std6ranges3__45__cpo9iter_moveE,(_ZN65_INTERNAL_66fdf1bf_29_flash_fwd_hdim64_fp16_sm80_cu_e763cb1e_28774cuda3std3__45__cpo5beginE - _ZN65_INTERNAL_66fdf1bf_29_flash_fwd_hdim64_fp16_sm80_cu_e763cb1e_28774cuda3std6ranges3__45__cpo9iter_moveE)
_ZN65_INTERNAL_66fdf1bf_29_flash_fwd_hdim64_fp16_sm80_cu_e763cb1e_28774cuda3std6ranges3__45__cpo9iter_moveE:
	.zero		1
	.type		_ZN65_INTERNAL_66fdf1bf_29_flash_fwd_hdim64_fp16_sm80_cu_e763cb1e_28774cuda3std3__45__cpo5beginE,@object
	.size		_ZN65_INTERNAL_66fdf1bf_29_flash_fwd_hdim64_fp16_sm80_cu_e763cb1e_28774cuda3std3__45__cpo5beginE,(_ZN65_INTERNAL_66fdf1bf_29_flash_fwd_hdim64_fp16_sm80_cu_e763cb1e_28774cuda3std3__467_GLOBAL__N__66fdf1bf_29_flash_fwd_hdim64_fp16_sm80_cu_e763cb1e_28776ignoreE - _ZN65_INTERNAL_66fdf1bf_29_flash_fwd_hdim64_fp16_sm80_cu_e763cb1e_28774cuda3std3__45__cpo5beginE)
_ZN65_INTERNAL_66fdf1bf_29_flash_fwd_hdim64_fp16_sm80_cu_e763cb1e_28774cuda3std3__45__cpo5beginE:
	.zero		1
	.type		_ZN65_INTERNAL_66fdf1bf_29_flash_fwd_hdim64_fp16_sm80_cu_e763cb1e_28774cuda3std3__467_GLOBAL__N__66fdf1bf_29_flash_fwd_hdim64_fp16_sm80_cu_e763cb1e_28776ignoreE,@object
	.size		_ZN65_INTERNAL_66fdf1bf_29_flash_fwd_hdim64_fp16_sm80_cu_e763cb1e_28774cuda3std3__467_GLOBAL__N__66fdf1bf_29_flash_fwd_hdim64_fp16_sm80_cu_e763cb1e_28776ignoreE,(_ZN65_INTERNAL_66fdf1bf_29_flash_fwd_hdim64_fp16_sm80_cu_e763cb1e_28774cute7productE - _ZN65_INTERNAL_66fdf1bf_29_flash_fwd_hdim64_fp16_sm80_cu_e763cb1e_28774cuda3std3__467_GLOBAL__N__66fdf1bf_29_flash_fwd_hdim64_fp16_sm80_cu_e763cb1e_28776ignoreE)
_ZN65_INTERNAL_66fdf1bf_29_flash_fwd_hdim64_fp16_sm80_cu_e763cb1e_28774cuda3std3__467_GLOBAL__N__66fdf1bf_29_flash_fwd_hdim64_fp16_sm80_cu_e763cb1e_28776ignoreE:
	.zero		1
	.type		_ZN65_INTERNAL_66fdf1bf_29_flash_fwd_hdim64_fp16_sm80_cu_e763cb1e_28774cute7productE,@object
	.size		_ZN65_INTERNAL_66fdf1bf_29_flash_fwd_hdim64_fp16_sm80_cu_e763cb1e_28774cute7productE,(_ZN65_INTERNAL_66fdf1bf_29_flash_fwd_hdim64_fp16_sm80_cu_e763cb1e_28774cuda3std3__45__cpo3endE - _ZN65_INTERNAL_66fdf1bf_29_flash_fwd_hdim64_fp16_sm80_cu_e763cb1e_28774cute7productE)
_ZN65_INTERNAL_66fdf1bf_29_flash_fwd_hdim64_fp16_sm80_cu_e763cb1e_28774cute7productE:
	.zero		1
	.type		_ZN65_INTERNAL_66fdf1bf_29_flash_fwd_hdim64_fp16_sm80_cu_e763cb1e_28774cuda3std3__45__cpo3endE,@object
	.size		_ZN65_INTERNAL_66fdf1bf_29_flash_fwd_hdim64_fp16_sm80_cu_e763cb1e_28774cuda3std3__45__cpo3endE,(_ZN65_INTERNAL_66fdf1bf_29_flash_fwd_hdim64_fp16_sm80_cu_e763cb1e_28774cuda3std3__419piecewise_constructE - _ZN65_INTERNAL_66fdf1bf_29_flash_fwd_hdim64_fp16_sm80_cu_e763cb1e_28774cuda3std3__45__cpo3endE)
_ZN65_INTERNAL_66fdf1bf_29_flash_fwd_hdim64_fp16_sm80_cu_e763cb1e_28774cuda3std3__45__cpo3endE:
	.zero		1
	.type		_ZN65_INTERNAL_66fdf1bf_29_flash_fwd_hdim64_fp16_sm80_cu_e763cb1e_28774cuda3std3__419piecewise_constructE,@object
	.size		_ZN65_INTERNAL_66fdf1bf_29_flash_fwd_hdim64_fp16_sm80_cu_e763cb1e_28774cuda3std3__419piecewise_constructE,(_ZN65_INTERNAL_66fdf1bf_29_flash_fwd_hdim64_fp16_sm80_cu_e763cb1e_28774cuda3std3__45__cpo4cendE - _ZN65_INTERNAL_66fdf1bf_29_flash_fwd_hdim64_fp16_sm80_cu_e763cb1e_28774cuda3std3__419piecewise_constructE)
_ZN65_INTERNAL_66fdf1bf_29_flash_fwd_hdim64_fp16_sm80_cu_e763cb1e_28774cuda3std3__419piecewise_constructE:
	.zero		1
	.type		_ZN65_INTERNAL_66fdf1bf_29_flash_fwd_hdim64_fp16_sm80_cu_e763cb1e_28774cuda3std3__45__cpo4cendE,@object
	.size		_ZN65_INTERNAL_66fdf1bf_29_flash_fwd_hdim64_fp16_sm80_cu_e763cb1e_28774cuda3std3__45__cpo4cendE,(_ZN65_INTERNAL_66fdf1bf_29_flash_fwd_hdim64_fp16_sm80_cu_e763cb1e_28774cuda3std6ranges3__45__cpo4swapE - _ZN65_INTERNAL_66fdf1bf_29_flash_fwd_hdim64_fp16_sm80_cu_e763cb1e_28774cuda3std3__45__cpo4cendE)
_ZN65_INTERNAL_66fdf1bf_29_flash_fwd_hdim64_fp16_sm80_cu_e763cb1e_28774cuda3std3__45__cpo4cendE:
	.zero		1
	.type		_ZN65_INTERNAL_66fdf1bf_29_flash_fwd_hdim64_fp16_sm80_cu_e763cb1e_28774cuda3std6ranges3__45__cpo4swapE,@object
	.size		_ZN65_INTERNAL_66fdf1bf_29_flash_fwd_hdim64_fp16_sm80_cu_e763cb1e_28774cuda3std6ranges3__45__cpo4swapE,(.L_7 - _ZN65_INTERNAL_66fdf1bf_29_flash_fwd_hdim64_fp16_sm80_cu_e763cb1e_28774cuda3std6ranges3__45__cpo4swapE)
_ZN65_INTERNAL_66fdf1bf_29_flash_fwd_hdim64_fp16_sm80_cu_e763cb1e_28774cuda3std6ranges3__45__cpo4swapE:
	.zero		1
.L_7:


//--------------------- .nv.shared._ZN5flash16flash_fwd_kernelI23Flash_fwd_kernel_traitsILi64ELi128ELi128ELi4ELb0ELb0EN7cutlass6half_tE19Flash_kernel_traitsILi64ELi128ELi128ELi4ES3_EELb0ELb0ELb0ELb0ELb0ELb1ELb1ELb0EEEvNS_16Flash_fwd_paramsE --------------------------
	.section	.nv.shared._ZN5flash16flash_fwd_kernelI23Flash_fwd_kernel_traitsILi64ELi128ELi128ELi4ELb0ELb0EN7cutlass6half_tE19Flash_kernel_traitsILi64ELi128ELi128ELi4ES3_EELb0ELb0ELb0ELb0ELb0ELb1ELb1ELb0EEEvNS_16Flash_fwd_paramsE,"aw",@nobits
	.sectionflags	@""
	.align	16


//--------------------- .nv.shared._ZN5flash16flash_fwd_kernelI23Flash_fwd_kernel_traitsILi64ELi128ELi128ELi4ELb0ELb0EN7cutlass6half_tE19Flash_kernel_traitsILi64ELi128ELi128ELi4ES3_EELb0ELb0ELb0ELb0ELb1ELb1ELb0ELb0EEEvNS_16Flash_fwd_paramsE --------------------------
	.section	.nv.shared._ZN5flash16flash_fwd_kernelI23Flash_fwd_kernel_traitsILi64ELi128ELi128ELi4ELb0ELb0EN7cutlass6half_tE19Flash_kernel_traitsILi64ELi128ELi128ELi4ES3_EELb0ELb0ELb0ELb0ELb1ELb1ELb0ELb0EEEvNS_16Flash_fwd_paramsE,"aw",@nobits
	.sectionflags	@""
	.align	16


//--------------------- .nv.shared._ZN5flash16flash_fwd_kernelI23Flash_fwd_kernel_traitsILi64ELi128ELi128ELi4ELb0ELb0EN7cutlass6half_tE19Flash_kernel_traitsILi64ELi128ELi128ELi4ES3_EELb0ELb0ELb0ELb0ELb1ELb1ELb1ELb0EEEvNS_16Flash_fwd_paramsE --------------------------
	.section	.nv.shared._ZN5flash16flash_fwd_kernelI23Flash_fwd_kernel_traitsILi64ELi128ELi128ELi4ELb0ELb0EN7cutlass6half_tE19Flash_kernel_traitsILi64ELi128ELi128ELi4ES3_EELb0ELb0ELb0ELb0ELb1ELb1ELb1ELb0EEEvNS_16Flash_fwd_paramsE,"aw",@nobits
	.sectionflags	@""
	.align	16


//--------------------- .nv.shared._ZN5flash16flash_fwd_kernelI23Flash_fwd_kernel_traitsILi64ELi128ELi128ELi4ELb0ELb0EN7cutlass6half_tE19Flash_kernel_traitsILi64ELi128ELi128ELi4ES3_EELb0ELb0ELb0ELb0ELb0ELb0ELb0ELb0EEEvNS_16Flash_fwd_paramsE --------------------------
	.section	.nv.shared._ZN5flash16flash_fwd_kernelI23Flash_fwd_kernel_traitsILi64ELi128ELi128ELi4ELb0ELb0EN7cutlass6half_tE19Flash_kernel_traitsILi64ELi128ELi128ELi4ES3_EELb0ELb0ELb0ELb0ELb0ELb0ELb0ELb0EEEvNS_16Flash_fwd_paramsE,"aw",@nobits
	.sectionflags	@""
	.align	16


//--------------------- .nv.shared._ZN5flash16flash_fwd_kernelI23Flash_fwd_kernel_traitsILi64ELi128ELi128ELi4ELb0ELb0EN7cutlass6half_tE19Flash_kernel_traitsILi64ELi128ELi128ELi4ES3_EELb0ELb0ELb0ELb0ELb0ELb0ELb1ELb0EEEvNS_16Flash_fwd_paramsE --------------------------
	.section	.nv.shared._ZN5flash16flash_fwd_kernelI23Flash_fwd_kernel_traitsILi64ELi128ELi128ELi4ELb0ELb0EN7cutlass6half_tE19Flash_kernel_traitsILi64ELi128ELi128ELi4ES3_EELb0ELb0ELb0ELb0ELb0ELb0ELb1ELb0EEEvNS_16Flash_fwd_paramsE,"aw",@nobits
	.sectionflags	@""
	.align	16


//--------------------- .nv.shared._ZN5flash16flash_fwd_kernelI23Flash_fwd_kernel_traitsILi64ELi128ELi128ELi4ELb0ELb0EN7cutlass6half_tE19Flash_kernel_traitsILi64ELi128ELi128ELi4ES3_EELb0ELb0ELb0ELb1ELb0ELb0ELb0ELb0EEEvNS_16Flash_fwd_paramsE --------------------------
	.section	.nv.shared._ZN5flash16flash_fwd_kernelI23Flash_fwd_kernel_traitsILi64ELi128ELi128ELi4ELb0ELb0EN7cutlass6half_tE19Flash_kernel_traitsILi64ELi128ELi128ELi4ES3_EELb0ELb0ELb0ELb1ELb0ELb0ELb0ELb0EEEvNS_16Flash_fwd_paramsE,"aw",@nobits
	.sectionflags	@""
	.align	16


//--------------------- .nv.shared._ZN5flash16flash_fwd_kernelI23Flash_fwd_kernel_traitsILi64ELi128ELi128ELi4ELb0ELb0EN7cutlass6half_tE19Flash_kernel_traitsILi64ELi128ELi128ELi4ES3_EELb0ELb0ELb0ELb1ELb0ELb0ELb1ELb0EEEvNS_16Flash_fwd_paramsE --------------------------
	.section	.nv.shared._ZN5flash16flash_fwd_kernelI23Flash_fwd_kernel_traitsILi64ELi128ELi128ELi4ELb0ELb0EN7cutlass6half_tE19Flash_kernel_traitsILi64ELi128ELi128ELi4ES3_EELb0ELb0ELb0ELb1ELb0ELb0ELb1ELb0EEEvNS_16Flash_fwd_paramsE,"aw",@nobits
	.sectionflags	@""
	.align	16


//--------------------- .nv.shared._ZN5flash16flash_fwd_kernelI23Flash_fwd_kernel_traitsILi64ELi128ELi128ELi4ELb0ELb0EN7cutlass6half_tE19Flash_kernel_traitsILi64ELi128ELi128ELi4ES3_EELb0ELb0ELb1ELb0ELb0ELb1ELb0ELb0EEEvNS_16Flash_fwd_paramsE --------------------------
	.section	.nv.shared._ZN5flash16flash_fwd_kernelI23Flash_fwd_kernel_traitsILi64ELi128ELi128ELi4ELb0ELb0EN7cutlass6half_tE19Flash_kernel_traitsILi64ELi128ELi128ELi4ES3_EELb0ELb0ELb1ELb0ELb0ELb1ELb0ELb0EEEvNS_16Flash_fwd_paramsE,"aw",@nobits
	.sectionflags	@""
	.align	16


//--------------------- .nv.shared._ZN5flash16flash_fwd_kernelI23Flash_fwd_kernel_traitsILi64ELi128ELi128ELi4ELb0ELb0EN7cutlass6half_tE19Flash_kernel_traitsILi64ELi128ELi128ELi4ES3_EELb0ELb0ELb1ELb0ELb0ELb1ELb1ELb0EEEvNS_16Flash_fwd_paramsE --------------------------
	.section	.nv.shared._ZN5flash16flash_fwd_kernelI23Flash_fwd_kernel_traitsILi64ELi128ELi128ELi4ELb0ELb0EN7cutlass6half_tE19Flash_kernel_traitsILi64ELi128ELi128ELi4ES3_EELb0ELb0ELb1ELb0ELb0ELb1ELb1ELb0EEEvNS_16Flash_fwd_paramsE,"aw",@nobits
	.sectionflags	@""
	.align	16


//--------------------- .nv.shared._ZN5flash16flash_fwd_kernelI23Flash_fwd_kernel_traitsILi64ELi128ELi128ELi4ELb0ELb0EN7cutlass6half_tE19Flash_kernel_traitsILi64ELi128ELi128ELi4ES3_EELb0ELb0ELb1ELb0ELb0ELb0ELb0ELb0EEEvNS_16Flash_fwd_paramsE --------------------------
	.section	.nv.shared._ZN5flash16flash_fwd_kernelI23Flash_fwd_kernel_traitsILi64ELi128ELi128ELi4ELb0ELb0EN7cutlass6half_tE19Flash_kernel_traitsILi64ELi128ELi128ELi4ES3_EELb0ELb0ELb1ELb0ELb0ELb0ELb0ELb0EEEvNS_16Flash_fwd_paramsE,"aw",@nobits
	.sectionflags	@""
	.align	16


//--------------------- .nv.shared._ZN5flash16flash_fwd_kernelI23Flash_fwd_kernel_traitsILi64ELi128ELi128ELi4ELb0ELb0EN7cutlass6half_tE19Flash_kernel_traitsILi64ELi128ELi128ELi4ES3_EELb0ELb0ELb1ELb0ELb0ELb0ELb1ELb0EEEvNS_16Flash_fwd_paramsE --------------------------
	.section	.nv.shared._ZN5flash16flash_fwd_kernelI23Flash_fwd_kernel_traitsILi64ELi128ELi128ELi4ELb0ELb0EN7cutlass6half_tE19Flash_kernel_traitsILi64ELi128ELi128ELi4ES3_EELb0ELb0ELb1ELb0ELb0ELb0ELb1ELb0EEEvNS_16Flash_fwd_paramsE,"aw",@nobits
	.sectionflags	@""
	.align	16


//--------------------- .nv.shared._ZN5flash16flash_fwd_kernelI23Flash_fwd_kernel_traitsILi64ELi128ELi128ELi4ELb0ELb0EN7cutlass6half_tE19Flash_kernel_traitsILi64ELi128ELi128ELi4ES3_EELb0ELb0ELb1ELb1ELb0ELb0ELb0ELb0EEEvNS_16Flash_fwd_paramsE --------------------------
	.section	.nv.shared._ZN5flash16flash_fwd_kernelI23Flash_fwd_kernel_traitsILi64ELi128ELi128ELi4ELb0ELb0EN7cutlass6half_tE19Flash_kernel_traitsILi64ELi128ELi128ELi4ES3_EELb0ELb0ELb1ELb1ELb0ELb0ELb0ELb0EEEvNS_16Flash_fwd_paramsE,"aw",@nobits
	.sectionflags	@""
	.align	16


//--------------------- .nv.shared._ZN5flash16flash_fwd_kernelI23Flash_fwd_kernel_traitsILi64ELi128ELi128ELi4ELb0ELb0EN7cutlass6half_tE19Flash_kernel_traitsILi64ELi128ELi128ELi4ES3_EELb0ELb0ELb1ELb1ELb0ELb0ELb1ELb0EEEvNS_16Flash_fwd_paramsE --------------------------
	.section	.nv.shared._ZN5flash16flash_fwd_kernelI23Flash_fwd_kernel_traitsILi64ELi128ELi128ELi4ELb0ELb0EN7cutlass6half_tE19Flash_kernel_traitsILi64ELi128ELi128ELi4ES3_EELb0ELb0ELb1ELb1ELb0ELb0ELb1ELb0EEEvNS_16Flash_fwd_paramsE,"aw",@nobits
	.sectionflags	@""
	.align	16


//--------------------- .nv.shared._ZN5flash16flash_fwd_kernelI23Flash_fwd_kernel_traitsILi64ELi128ELi64ELi4ELb0ELb0EN7cutlass6half_tE19Flash_kernel_traitsILi64ELi128ELi64ELi4ES3_EELb1ELb0ELb0ELb0ELb0ELb1ELb0ELb0EEEvNS_16Flash_fwd_paramsE --------------------------
	.section	.nv.shared._ZN5flash16flash_fwd_kernelI23Flash_fwd_kernel_traitsILi64ELi128ELi64ELi4ELb0ELb0EN7cutlass6half_tE19Flash_kernel_traitsILi64ELi128ELi64ELi4ES3_EELb1ELb0ELb0ELb0ELb0ELb1ELb0ELb0EEEvNS_16Flash_fwd_paramsE,"aw",@nobits
	.sectionflags	@""
	.align	16


//--------------------- .nv.shared._ZN5flash16flash_fwd_kernelI23Flash_fwd_kernel_traitsILi64ELi128ELi64ELi4ELb0ELb0EN7cutlass6half_tE19Flash_kernel_traitsILi64ELi128ELi64ELi4ES3_EELb0ELb0ELb0ELb0ELb0ELb1ELb1ELb0EEEvNS_16Flash_fwd_paramsE --------------------------
	.section	.nv.shared._ZN5flash16flash_fwd_kernelI23Flash_fwd_kernel_traitsILi64ELi128ELi64ELi4ELb0ELb0EN7cutlass6half_tE19Flash_kernel_traitsILi64ELi128ELi64ELi4ES3_EELb0ELb0ELb0ELb0ELb0ELb1ELb1ELb0EEEvNS_16Flash_fwd_paramsE,"aw",@nobits
	.sectionflags	@""
	.align	16


//--------------------- .nv.shared._ZN5flash16flash_fwd_kernelI23Flash_fwd_kernel_traitsILi64ELi128ELi64ELi4ELb0ELb0EN7cutlass6half_tE19Flash_kernel_traitsILi64ELi128ELi64ELi4ES3_EELb1ELb0ELb0ELb0ELb0ELb0ELb0ELb0EEEvNS_16Flash_fwd_paramsE --------------------------
	.section	.nv.shared._ZN5flash16flash_fwd_kernelI23Flash_fwd_kernel_traitsILi64ELi128ELi64ELi4ELb0ELb0EN7cutlass6half_tE19Flash_kernel_traitsILi64ELi128ELi64ELi4ES3_EELb1ELb0ELb0ELb0ELb0ELb0ELb0ELb0EEEvNS_16Flash_fwd_paramsE,"aw",@nobits
	.sectionflags	@""
	.align	16


//--------------------- .nv.shared._ZN5flash16flash_fwd_kernelI23Flash_fwd_kernel_traitsILi64ELi128ELi64ELi4ELb0ELb0EN7cutlass6half_tE19Flash_kernel_traitsILi64ELi128ELi64ELi4ES3_EELb1ELb0ELb1ELb0ELb0ELb0ELb0ELb0EEEvNS_16Flash_fwd_paramsE --------------------------
	.section	.nv.shared._ZN5flash16flash_fwd_kernelI23Flash_fwd_kernel_traitsILi64ELi128ELi64ELi4ELb0ELb0EN7cutlass6half_tE19Flash_kernel_traitsILi64ELi128ELi64ELi4ES3_EELb1ELb0ELb1ELb0ELb0ELb0ELb0ELb0EEEvNS_16Flash_fwd_paramsE,"aw",@nobits
	.sectionflags	@""
	.align	16


//--------------------- .nv.shared._ZN5flash16flash_fwd_kernelI23Flash_fwd_kernel_traitsILi64ELi128ELi64ELi4ELb0ELb0EN7cutlass6half_tE19Flash_kernel_traitsILi64ELi128ELi64ELi4ES3_EELb1ELb0ELb0ELb0ELb1ELb1ELb0ELb0EEEvNS_16Flash_fwd_paramsE --------------------------
	.section	.nv.shared._ZN5flash16flash_fwd_kernelI23Flash_fwd_kernel_traitsILi64ELi128ELi64ELi4ELb0ELb0EN7cutlass6half_tE19Flash_kernel_traitsILi64ELi128ELi64ELi4ES3_EELb1ELb0ELb0ELb0ELb1ELb1ELb0ELb0EEEvNS_16Flash_fwd_paramsE,"aw",@nobits
	.sectionflags	@""
	.align	16


//--------------------- .nv.shared._ZN5flash16flash_fwd_kernelI23Flash_fwd_kernel_traitsILi64ELi128ELi64ELi4ELb0ELb0EN7cutlass6half_tE19Flash_kernel_traitsILi64ELi128ELi64ELi4ES3_EELb0ELb0ELb0ELb0ELb1ELb1ELb1ELb0EEEvNS_16Flash_fwd_paramsE --------------------------
	.section	.nv.shared._ZN5flash16flash_fwd_kernelI23Flash_fwd_kernel_traitsILi64ELi128ELi64ELi4ELb0ELb0EN7cutlass6half_tE19Flash_kernel_traitsILi64ELi128ELi64ELi4ES3_EELb0ELb0ELb0ELb0ELb1ELb1ELb1ELb0EEEvNS_16Flash_fwd_paramsE,"aw",@nobits
	.sectionflags	@""
	.align	16


//--------------------- .nv.shared._ZN5flash16flash_fwd_kernelI23Flash_fwd_kernel_traitsILi64ELi128ELi64ELi4ELb0ELb0EN7cutlass6half_tE19Flash_kernel_traitsILi64ELi128ELi64ELi4ES3_EELb1ELb0ELb0ELb1ELb0ELb0ELb0ELb0EEEvNS_16Flash_fwd_paramsE --------------------------
	.section	.nv.shared._ZN5flash16flash_fwd_kernelI23Flash_fwd_kernel_traitsILi64ELi128ELi64ELi4ELb0ELb0EN7cutlass6half_tE19Flash_kernel_traitsILi64ELi128ELi64ELi4ES3_EELb1ELb0ELb0ELb1ELb0ELb0ELb0ELb0EEEvNS_16Flash_fwd_paramsE,"aw",@nobits
	.sectionflags	@""
	.align	16


//--------------------- .nv.shared._ZN5flash16flash_fwd_kernelI23Flash_fwd_kernel_traitsILi64ELi128ELi64ELi4ELb0ELb0EN7cutlass6half_tE19Flash_kernel_traitsILi64ELi128ELi64ELi4ES3_EELb1ELb0ELb0ELb0ELb0ELb0ELb0ELb1EEEvNS_16Flash_fwd_paramsE --------------------------
	.section	.nv.shared._ZN5flash16flash_fwd_kernelI23Flash_fwd_kernel_traitsILi64ELi128ELi64ELi4ELb0ELb0EN7cutlass6half_tE19Flash_kernel_traitsILi64ELi128ELi64ELi4ES3_EELb1ELb0ELb0ELb0ELb0ELb0ELb0ELb1EEEvNS_16Flash_fwd_paramsE,"aw",@nobits
	.sectionflags	@""
	.align	16


//--------------------- .nv.shared._ZN5flash16flash_fwd_kernelI23Flash_fwd_kernel_traitsILi64ELi128ELi64ELi4ELb0ELb0EN7cutlass6half_tE19Flash_kernel_traitsILi64ELi128ELi64ELi4ES3_EELb0ELb0ELb0ELb0ELb0ELb0ELb1ELb0EEEvNS_16Flash_fwd_paramsE --------------------------
	.section	.nv.shared._ZN5flash16flash_fwd_kernelI23Flash_fwd_kernel_traitsILi64ELi128ELi64ELi4ELb0ELb0EN7cutlass6half_tE19Flash_kernel_traitsILi64ELi128ELi64ELi4ES3_EELb0ELb0ELb0ELb0ELb0ELb0ELb1ELb0EEEvNS_16Flash_fwd_paramsE,"aw",@nobits
	.sectionflags	@""
	.align	16


//--------------------- .nv.shared._ZN5flash16flash_fwd_kernelI23Flash_fwd_kernel_traitsILi64ELi128ELi64ELi4ELb0ELb0EN7cutlass6half_tE19Flash_kernel_traitsILi64ELi128ELi64ELi4ES3_EELb1ELb0ELb0ELb1ELb0ELb0ELb0ELb1EEEvNS_16Flash_fwd_paramsE --------------------------
	.section	.nv.shared._ZN5flash16flash_fwd_kernelI23Flash_fwd_kernel_traitsILi64ELi128ELi64ELi4ELb0ELb0EN7cutlass6half_tE19Flash_kernel_traitsILi64ELi128ELi64ELi4ES3_EELb1ELb0ELb0ELb1ELb0ELb0ELb0ELb1EEEvNS_16Flash_fwd_paramsE,"aw",@nobits
	.sectionflags	@""
	.align	16


//--------------------- .nv.shared._ZN5flash16flash_fwd_kernelI23Flash_fwd_kernel_traitsILi64ELi128ELi64ELi4ELb0ELb0EN7cutlass6half_tE19Flash_kernel_traitsILi64ELi128ELi64ELi4ES3_EELb0ELb0ELb0ELb1ELb0ELb0ELb1ELb0EEEvNS_16Flash_fwd_paramsE --------------------------
	.section	.nv.shared._ZN5flash16flash_fwd_kernelI23Flash_fwd_kernel_traitsILi64ELi128ELi64ELi4ELb0ELb0EN7cutlass6half_tE19Flash_kernel_traitsILi64ELi128ELi64ELi4ES3_EELb0ELb0ELb0ELb1ELb0ELb0ELb1ELb0EEEvNS_16Flash_fwd_paramsE,"aw",@nobits
	.sectionflags	@""
	.align	16


//--------------------- .nv.shared._ZN5flash16flash_fwd_kernelI23Flash_fwd_kernel_traitsILi64ELi128ELi64ELi4ELb0ELb0EN7cutlass6half_tE19Flash_kernel_traitsILi64ELi128ELi64ELi4ES3_EELb1ELb0ELb1ELb0ELb0ELb1ELb0ELb0EEEvNS_16Flash_fwd_paramsE --------------------------
	.section	.nv.shared._ZN5flash16flash_fwd_kernelI23Flash_fwd_kernel_traitsILi64ELi128ELi64ELi4ELb0ELb0EN7cutlass6half_tE19Flash_kernel_traitsILi64ELi128ELi64ELi4ES3_EELb1ELb0ELb1ELb0ELb0ELb1ELb0ELb0EEEvNS_16Flash_fwd_paramsE,"aw",@nobits
	.sectionflags	@""
	.align	16


//--------------------- .nv.shared._ZN5flash16flash_fwd_kernelI23Flash_fwd_kernel_traitsILi64ELi128ELi64ELi4ELb0ELb0EN7cutlass6half_tE19Flash_kernel_traitsILi64ELi128ELi64ELi4ES3_EELb0ELb0ELb1ELb0ELb0ELb1ELb1ELb0EEEvNS_16Flash_fwd_paramsE --------------------------
	.section	.nv.shared._ZN5flash16flash_fwd_kernelI23Flash_fwd_kernel_traitsILi64ELi128ELi64ELi4ELb0ELb0EN7cutlass6half_tE19Flash_kernel_traitsILi64ELi128ELi64ELi4ES3_EELb0ELb0ELb1ELb0ELb0ELb1ELb1ELb0EEEvNS_16Flash_fwd_paramsE,"aw",@nobits
	.sectionflags	@""
	.align	16


//--------------------- .nv.shared._ZN5flash16flash_fwd_kernelI23Flash_fwd_kernel_traitsILi64ELi128ELi64ELi4ELb0ELb0EN7cutlass6half_tE19Flash_kernel_traitsILi64ELi128ELi64ELi4ES3_EELb1ELb0ELb1ELb1ELb0ELb0ELb0ELb0EEEvNS_16Flash_fwd_paramsE --------------------------
	.section	.nv.shared._ZN5flash16flash_fwd_kernelI23Flash_fwd_kernel_traitsILi64ELi128ELi64ELi4ELb0ELb0EN7cutlass6half_tE19Flash_kernel_traitsILi64ELi128ELi64ELi4ES3_EELb1ELb0ELb1ELb1ELb0ELb0ELb0ELb0EEEvNS_16Flash_fwd_paramsE,"aw",@nobits
	.sectionflags	@""
	.align	16


//--------------------- .nv.shared._ZN5flash16flash_fwd_kernelI23Flash_fwd_kernel_traitsILi64ELi128ELi64ELi4ELb0ELb0EN7cutlass6half_tE19Flash_kernel_traitsILi64ELi128ELi64ELi4ES3_EELb1ELb0ELb1ELb0ELb0ELb0ELb0ELb1EEEvNS_16Flash_fwd_paramsE --------------------------
	.section	.nv.shared._ZN5flash16flash_fwd_kernelI23Flash_fwd_kernel_traitsILi64ELi128ELi64ELi4ELb0ELb0EN7cutlass6half_tE19Flash_kernel_traitsILi64ELi128ELi64ELi4ES3_EELb1ELb0ELb1ELb0ELb0ELb0ELb0ELb1EEEvNS_16Flash_fwd_paramsE,"aw",@nobits
	.sectionflags	@""
	.align	16


//--------------------- .nv.shared._ZN5flash16flash_fwd_kernelI23Flash_fwd_kernel_traitsILi64ELi128ELi64ELi4ELb0ELb0EN7cutlass6half_tE19Flash_kernel_traitsILi64ELi128ELi64ELi4ES3_EELb0ELb0ELb1ELb0ELb0ELb0ELb1ELb0EEEvNS_16Flash_fwd_paramsE --------------------------
	.section	.nv.shared._ZN5flash16flash_fwd_kernelI23Flash_fwd_kernel_traitsILi64ELi128ELi64ELi4ELb0ELb0EN7cutlass6half_tE19Flash_kernel_traitsILi64ELi128ELi64ELi4ES3_EELb0ELb0ELb1ELb0ELb0ELb0ELb1ELb0EEEvNS_16Flash_fwd_paramsE,"aw",@nobits
	.sectionflags	@""
	.align	16


//--------------------- .nv.shared._ZN5flash16flash_fwd_kernelI23Flash_fwd_kernel_traitsILi64ELi128ELi64ELi4ELb0ELb0EN7cutlass6half_tE19Flash_kernel_traitsILi64ELi128ELi64ELi4ES3_EELb1ELb0ELb1ELb1ELb0ELb0ELb0ELb1EEEvNS_16Flash_fwd_paramsE --------------------------
	.section	.nv.shared._ZN5flash16flash_fwd_kernelI23Flash_fwd_kernel_traitsILi64ELi128ELi64ELi4ELb0ELb0EN7cutlass6half_tE19Flash_kernel_traitsILi64ELi128ELi64ELi4ES3_EELb1ELb0ELb1ELb1ELb0ELb0ELb0ELb1EEEvNS_16Flash_fwd_paramsE,"aw",@nobits
	.sectionflags	@""
	.align	16


//--------------------- .nv.shared._ZN5flash16flash_fwd_kernelI23Flash_fwd_kernel_traitsILi64ELi128ELi64ELi4ELb0ELb0EN7cutlass6half_tE19Flash_kernel_traitsILi64ELi128ELi64ELi4ES3_EELb0ELb0ELb1ELb1ELb0ELb0ELb1ELb0EEEvNS_16Flash_fwd_paramsE --------------------------
	.section	.nv.shared._ZN5flash16flash_fwd_kernelI23Flash_fwd_kernel_traitsILi64ELi128ELi64ELi4ELb0ELb0EN7cutlass6half_tE19Flash_kernel_traitsILi64ELi128ELi64ELi4ES3_EELb0ELb0ELb1ELb1ELb0ELb0ELb1ELb0EEEvNS_16Flash_fwd_paramsE,"aw",@nobits
	.sectionflags	@""
	.align	16
